	.target	sm_80

	.elftype	@"ET_EXEC"


//--------------------- .note.nv.tkinfo           --------------------------
	.section	.note.nv.tkinfo,"",@"SHT_NOTE"
	.sectionflags	@"SHF_NOTE_NV_TKINFO"
	.tkinfo
        /*0018*/ 	.word	0x00000002
        /*0030*/ 	.string	""
        /*0030*/ 	.string	"ptxas"
        /*0030*/ 	.string	"Cuda compilation tools, release 13.0, V13.0.88"
        /*0030*/ 	.string	"Build cuda_13.0.r13.0/compiler.36424714_0"
        /*0030*/ 	.string	"-arch sm_80 -m 64 "



//--------------------- .note.nv.cuinfo           --------------------------
	.section	.note.nv.cuinfo,"",@"SHT_NOTE"
	.sectionflags	@"SHF_NOTE_NV_CUINFO"
        /*0018*/ 	.short	0x0002
        /*001a*/ 	.short	0x0050
        /*001c*/ 	.short	0x0082
	.zero		2


//--------------------- .nv.info                  --------------------------
	.section	.nv.info,"",@"SHT_CUDA_INFO"
	.align	4


	//----- nvinfo : EIATTR_REGCOUNT
	.align		4
        /*0000*/ 	.byte	0x04, 0x2f
        /*0002*/ 	.short	(.L_12 - .L_11)
	.align		4
.L_11:
        /*0004*/ 	.word	index@(_ZN5flash24flash_fwd_splitkv_kernelI23Flash_fwd_kernel_traitsILi128ELi64ELi64ELi4ELb0ELb0EN7cutlass6half_tE19Flash_kernel_traitsILi128ELi64ELi64ELi4ES3_EELb1ELb0ELb1ELb0ELb0ELb1ELb1ELb1EEEvNS_16Flash_fwd_paramsE)
        /*0008*/ 	.word	0x000000c4


	//----- nvinfo : EIATTR_FRAME_SIZE
	.align		4
.L_12:
        /*000c*/ 	.byte	0x04, 0x11
        /*000e*/ 	.short	(.L_14 - .L_13)
	.align		4
.L_13:
        /*0010*/ 	.word	index@(_ZN5flash24flash_fwd_splitkv_kernelI23Flash_fwd_kernel_traitsILi128ELi64ELi64ELi4ELb0ELb0EN7cutlass6half_tE19Flash_kernel_traitsILi128ELi64ELi64ELi4ES3_EELb1ELb0ELb1ELb0ELb0ELb1ELb1ELb1EEEvNS_16Flash_fwd_paramsE)
        /*0014*/ 	.word	0x00000000


	//----- nvinfo : EIATTR_REGCOUNT
	.align		4
.L_14:
        /*0018*/ 	.byte	0x04, 0x2f
        /*001a*/ 	.short	(.L_16 - .L_15)
	.align		4
.L_15:
        /*001c*/ 	.word	index@(_ZN5flash24flash_fwd_splitkv_kernelI23Flash_fwd_kernel_traitsILi128ELi64ELi64ELi4ELb0ELb0EN7cutlass6half_tE19Flash_kernel_traitsILi128ELi64ELi64ELi4ES3_EELb1ELb0ELb1ELb0ELb0ELb0ELb1ELb1EEEvNS_16Flash_fwd_paramsE)
        /*0020*/ 	.word	0x000000be


	//----- nvinfo : EIATTR_FRAME_SIZE
	.align		4
.L_16:
        /*0024*/ 	.byte	0x04, 0x11
        /*0026*/ 	.short	(.L_18 - .L_17)
	.align		4
.L_17:
        /*0028*/ 	.word	index@(_ZN5flash24flash_fwd_splitkv_kernelI23Flash_fwd_kernel_traitsILi128ELi64ELi64ELi4ELb0ELb0EN7cutlass6half_tE19Flash_kernel_traitsILi128ELi64ELi64ELi4ES3_EELb1ELb0ELb1ELb0ELb0ELb0ELb1ELb1EEEvNS_16Flash_fwd_paramsE)
        /*002c*/ 	.word	0x00000000


	//----- nvinfo : EIATTR_REGCOUNT
	.align		4
.L_18:
        /*0030*/ 	.byte	0x04, 0x2f
        /*0032*/ 	.short	(.L_20 - .L_19)
	.align		4
.L_19:
        /*0034*/ 	.word	index@(_ZN5flash24flash_fwd_splitkv_kernelI23Flash_fwd_kernel_traitsILi128ELi64ELi64ELi4ELb0ELb0EN7cutlass6half_tE19Flash_kernel_traitsILi128ELi64ELi64ELi4ES3_EELb1ELb0ELb0ELb0ELb1ELb1ELb1ELb1EEEvNS_16Flash_fwd_paramsE)
        /*0038*/ 	.word	0x000000c5


	//----- nvinfo : EIATTR_FRAME_SIZE
	.align		4
.L_20:
        /*003c*/ 	.byte	0x04, 0x11
        /*003e*/ 	.short	(.L_22 - .L_21)
	.align		4
.L_21:
        /*0040*/ 	.word	index@(_ZN5flash24flash_fwd_splitkv_kernelI23Flash_fwd_kernel_traitsILi128ELi64ELi64ELi4ELb0ELb0EN7cutlass6half_tE19Flash_kernel_traitsILi128ELi64ELi64ELi4ES3_EELb1ELb0ELb0ELb0ELb1ELb1ELb1ELb1EEEvNS_16Flash_fwd_paramsE)
        /*0044*/ 	.word	0x00000000


	//----- nvinfo : EIATTR_REGCOUNT
	.align		4
.L_22:
        /*0048*/ 	.byte	0x04, 0x2f
        /*004a*/ 	.short	(.L_24 - .L_23)
	.align		4
.L_23:
        /*004c*/ 	.word	index@(_ZN5flash24flash_fwd_splitkv_kernelI23Flash_fwd_kernel_traitsILi128ELi64ELi64ELi4ELb0ELb0EN7cutlass6half_tE19Flash_kernel_traitsILi128ELi64ELi64ELi4ES3_EELb1ELb0ELb0ELb0ELb1ELb0ELb1ELb1EEEvNS_16Flash_fwd_paramsE)
        /*0050*/ 	.word	0x000000af


	//----- nvinfo : EIATTR_FRAME_SIZE
	.align		4
.L_24:
        /*0054*/ 	.byte	0x04, 0x11
        /*0056*/ 	.short	(.L_26 - .L_25)
	.align		4
.L_25:
        /*0058*/ 	.word	index@(_ZN5flash24flash_fwd_splitkv_kernelI23Flash_fwd_kernel_traitsILi128ELi64ELi64ELi4ELb0ELb0EN7cutlass6half_tE19Flash_kernel_traitsILi128ELi64ELi64ELi4ES3_EELb1ELb0ELb0ELb0ELb1ELb0ELb1ELb1EEEvNS_16Flash_fwd_paramsE)
        /*005c*/ 	.word	0x00000000


	//----- nvinfo : EIATTR_REGCOUNT
	.align		4
.L_26:
        /*0060*/ 	.byte	0x04, 0x2f
        /*0062*/ 	.short	(.L_28 - .L_27)
	.align		4
.L_27:
        /*0064*/ 	.word	index@(_ZN5flash24flash_fwd_splitkv_kernelI23Flash_fwd_kernel_traitsILi128ELi64ELi64ELi4ELb0ELb0EN7cutlass6half_tE19Flash_kernel_traitsILi128ELi64ELi64ELi4ES3_EELb1ELb0ELb1ELb0ELb0ELb1ELb1ELb0EEEvNS_16Flash_fwd_paramsE)
        /*0068*/ 	.word	0x000000c5


	//----- nvinfo : EIATTR_FRAME_SIZE
	.align		4
.L_28:
        /*006c*/ 	.byte	0x04, 0x11
        /*006e*/ 	.short	(.L_30 - .L_29)
	.align		4
.L_29:
        /*0070*/ 	.word	index@(_ZN5flash24flash_fwd_splitkv_kernelI23Flash_fwd_kernel_traitsILi128ELi64ELi64ELi4ELb0ELb0EN7cutlass6half_tE19Flash_kernel_traitsILi128ELi64ELi64ELi4ES3_EELb1ELb0ELb1ELb0ELb0ELb1ELb1ELb0EEEvNS_16Flash_fwd_paramsE)
        /*0074*/ 	.word	0x00000000


	//----- nvinfo : EIATTR_REGCOUNT
	.align		4
.L_30:
        /*0078*/ 	.byte	0x04, 0x2f
        /*007a*/ 	.short	(.L_32 - .L_31)
	.align		4
.L_31:
        /*007c*/ 	.word	index@(_ZN5flash24flash_fwd_splitkv_kernelI23Flash_fwd_kernel_traitsILi128ELi64ELi64ELi4ELb0ELb0EN7cutlass6half_tE19Flash_kernel_traitsILi128ELi64ELi64ELi4ES3_EELb1ELb0ELb1ELb0ELb0ELb0ELb1ELb0EEEvNS_16Flash_fwd_paramsE)
        /*0080*/ 	.word	0x000000c9


	//----- nvinfo : EIATTR_FRAME_SIZE
	.align		4
.L_32:
        /*0084*/ 	.byte	0x04, 0x11
        /*0086*/ 	.short	(.L_34 - .L_33)
	.align		4
.L_33:
        /*0088*/ 	.word	index@(_ZN5flash24flash_fwd_splitkv_kernelI23Flash_fwd_kernel_traitsILi128ELi64ELi64ELi4ELb0ELb0EN7cutlass6half_tE19Flash_kernel_traitsILi128ELi64ELi64ELi4ES3_EELb1ELb0ELb1ELb0ELb0ELb0ELb1ELb0EEEvNS_16Flash_fwd_paramsE)
        /*008c*/ 	.word	0x00000000


	//----- nvinfo : EIATTR_REGCOUNT
	.align		4
.L_34:
        /*0090*/ 	.byte	0x04, 0x2f
        /*0092*/ 	.short	(.L_36 - .L_35)
	.align		4
.L_35:
        /*0094*/ 	.word	index@(_ZN5flash24flash_fwd_splitkv_kernelI23Flash_fwd_kernel_traitsILi128ELi64ELi64ELi4ELb0ELb0EN7cutlass6half_tE19Flash_kernel_traitsILi128ELi64ELi64ELi4ES3_EELb1ELb0ELb0ELb0ELb1ELb1ELb1ELb0EEEvNS_16Flash_fwd_paramsE)
        /*0098*/ 	.word	0x000000e2


	//----- nvinfo : EIATTR_FRAME_SIZE
	.align		4
.L_36:
        /*009c*/ 	.byte	0x04, 0x11
        /*009e*/ 	.short	(.L_38 - .L_37)
	.align		4
.L_37:
        /*00a0*/ 	.word	index@(_ZN5flash24flash_fwd_splitkv_kernelI23Flash_fwd_kernel_traitsILi128ELi64ELi64ELi4ELb0ELb0EN7cutlass6half_tE19Flash_kernel_traitsILi128ELi64ELi64ELi4ES3_EELb1ELb0ELb0ELb0ELb1ELb1ELb1ELb0EEEvNS_16Flash_fwd_paramsE)
        /*00a4*/ 	.word	0x00000000


	//----- nvinfo : EIATTR_REGCOUNT
	.align		4
.L_38:
        /*00a8*/ 	.byte	0x04, 0x2f
        /*00aa*/ 	.short	(.L_40 - .L_39)
	.align		4
.L_39:
        /*00ac*/ 	.word	index@(_ZN5flash24flash_fwd_splitkv_kernelI23Flash_fwd_kernel_traitsILi128ELi64ELi64ELi4ELb0ELb0EN7cutlass6half_tE19Flash_kernel_traitsILi128ELi64ELi64ELi4ES3_EELb1ELb0ELb0ELb0ELb1ELb0ELb1ELb0EEEvNS_16Flash_fwd_paramsE)
        /*00b0*/ 	.word	0x000000ca


	//----- nvinfo : EIATTR_FRAME_SIZE
	.align		4
.L_40:
        /*00b4*/ 	.byte	0x04, 0x11
        /*00b6*/ 	.short	(.L_42 - .L_41)
	.align		4
.L_41:
        /*00b8*/ 	.word	index@(_ZN5flash24flash_fwd_splitkv_kernelI23Flash_fwd_kernel_traitsILi128ELi64ELi64ELi4ELb0ELb0EN7cutlass6half_tE19Flash_kernel_traitsILi128ELi64ELi64ELi4ES3_EELb1ELb0ELb0ELb0ELb1ELb0ELb1ELb0EEEvNS_16Flash_fwd_paramsE)
        /*00bc*/ 	.word	0x00000000


	//----- nvinfo : EIATTR_REGCOUNT
	.align		4
.L_42:
        /*00c0*/ 	.byte	0x04, 0x2f
        /*00c2*/ 	.short	(.L_44 - .L_43)
	.align		4
.L_43:
        /*00c4*/ 	.word	index@(_ZN5flash24flash_fwd_splitkv_kernelI23Flash_fwd_kernel_traitsILi128ELi64ELi64ELi4ELb0ELb0EN7cutlass6half_tE19Flash_kernel_traitsILi128ELi64ELi64ELi4ES3_EELb1ELb0ELb1ELb0ELb0ELb1ELb0ELb1EEEvNS_16Flash_fwd_paramsE)
        /*00c8*/ 	.word	0x000000d4


	//----- nvinfo : EIATTR_FRAME_SIZE
	.align		4
.L_44:
        /*00cc*/ 	.byte	0x04, 0x11
        /*00ce*/ 	.short	(.L_46 - .L_45)
	.align		4
.L_45:
        /*00d0*/ 	.word	index@(_ZN5flash24flash_fwd_splitkv_kernelI23Flash_fwd_kernel_traitsILi128ELi64ELi64ELi4ELb0ELb0EN7cutlass6half_tE19Flash_kernel_traitsILi128ELi64ELi64ELi4ES3_EELb1ELb0ELb1ELb0ELb0ELb1ELb0ELb1EEEvNS_16Flash_fwd_paramsE)
        /*00d4*/ 	.word	0x00000000


	//----- nvinfo : EIATTR_REGCOUNT
	.align		4
.L_46:
        /*00d8*/ 	.byte	0x04, 0x2f
        /*00da*/ 	.short	(.L_48 - .L_47)
	.align		4
.L_47:
        /*00dc*/ 	.word	index@(_ZN5flash24flash_fwd_splitkv_kernelI23Flash_fwd_kernel_traitsILi128ELi64ELi64ELi4ELb0ELb0EN7cutlass6half_tE19Flash_kernel_traitsILi128ELi64ELi64ELi4ES3_EELb1ELb0ELb1ELb0ELb0ELb0ELb0ELb1EEEvNS_16Flash_fwd_paramsE)
        /*00e0*/ 	.word	0x000000c8


	//----- nvinfo : EIATTR_FRAME_SIZE
	.align		4
.L_48:
        /*00e4*/ 	.byte	0x04, 0x11
        /*00e6*/ 	.short	(.L_50 - .L_49)
	.align		4
.L_49:
        /*00e8*/ 	.word	index@(_ZN5flash24flash_fwd_splitkv_kernelI23Flash_fwd_kernel_traitsILi128ELi64ELi64ELi4ELb0ELb0EN7cutlass6half_tE19Flash_kernel_traitsILi128ELi64ELi64ELi4ES3_EELb1ELb0ELb1ELb0ELb0ELb0ELb0ELb1EEEvNS_16Flash_fwd_paramsE)
        /*00ec*/ 	.word	0x00000000


	//----- nvinfo : EIATTR_REGCOUNT
	.align		4
.L_50:
        /*00f0*/ 	.byte	0x04, 0x2f
        /*00f2*/ 	.short	(.L_52 - .L_51)
	.align		4
.L_51:
        /*00f4*/ 	.word	index@(_ZN5flash24flash_fwd_splitkv_kernelI23Flash_fwd_kernel_traitsILi128ELi64ELi64ELi4ELb0ELb0EN7cutlass6half_tE19Flash_kernel_traitsILi128ELi64ELi64ELi4ES3_EELb1ELb0ELb0ELb0ELb1ELb1ELb0ELb1EEEvNS_16Flash_fwd_paramsE)
        /*00f8*/ 	.word	0x000000c3


	//----- nvinfo : EIATTR_FRAME_SIZE
	.align		4
.L_52:
        /*00fc*/ 	.byte	0x04, 0x11
        /*00fe*/ 	.short	(.L_54 - .L_53)
	.align		4
.L_53:
        /*0100*/ 	.word	index@(_ZN5flash24flash_fwd_splitkv_kernelI23Flash_fwd_kernel_traitsILi128ELi64ELi64ELi4ELb0ELb0EN7cutlass6half_tE19Flash_kernel_traitsILi128ELi64ELi64ELi4ES3_EELb1ELb0ELb0ELb0ELb1ELb1ELb0ELb1EEEvNS_16Flash_fwd_paramsE)
        /*0104*/ 	.word	0x00000000


	//----- nvinfo : EIATTR_REGCOUNT
	.align		4
.L_54:
        /*0108*/ 	.byte	0x04, 0x2f
        /*010a*/ 	.short	(.L_56 - .L_55)
	.align		4
.L_55:
        /*010c*/ 	.word	index@(_ZN5flash24flash_fwd_splitkv_kernelI23Flash_fwd_kernel_traitsILi128ELi64ELi64ELi4ELb0ELb0EN7cutlass6half_tE19Flash_kernel_traitsILi128ELi64ELi64ELi4ES3_EELb1ELb0ELb0ELb0ELb1ELb0ELb0ELb1EEEvNS_16Flash_fwd_paramsE)
        /*0110*/ 	.word	0x000000b2


	//----- nvinfo : EIATTR_FRAME_SIZE
	.align		4
.L_56:
        /*0114*/ 	.byte	0x04, 0x11
        /*0116*/ 	.short	(.L_58 - .L_57)
	.align		4
.L_57:
        /*0118*/ 	.word	index@(_ZN5flash24flash_fwd_splitkv_kernelI23Flash_fwd_kernel_traitsILi128ELi64ELi64ELi4ELb0ELb0EN7cutlass6half_tE19Flash_kernel_traitsILi128ELi64ELi64ELi4ES3_EELb1ELb0ELb0ELb0ELb1ELb0ELb0ELb1EEEvNS_16Flash_fwd_paramsE)
        /*011c*/ 	.word	0x00000000


	//----- nvinfo : EIATTR_REGCOUNT
	.align		4
.L_58:
        /*0120*/ 	.byte	0x04, 0x2f
        /*0122*/ 	.short	(.L_60 - .L_59)
	.align		4
.L_59:
        /*0124*/ 	.word	index@(_ZN5flash24flash_fwd_splitkv_kernelI23Flash_fwd_kernel_traitsILi128ELi64ELi64ELi4ELb0ELb0EN7cutlass6half_tE19Flash_kernel_traitsILi128ELi64ELi64ELi4ES3_EELb1ELb0ELb1ELb0ELb0ELb1ELb0ELb0EEEvNS_16Flash_fwd_paramsE)
        /*0128*/ 	.word	0x000000c8


	//----- nvinfo : EIATTR_FRAME_SIZE
	.align		4
.L_60:
        /*012c*/ 	.byte	0x04, 0x11
        /*012e*/ 	.short	(.L_62 - .L_61)
	.align		4
.L_61:
        /*0130*/ 	.word	index@(_ZN5flash24flash_fwd_splitkv_kernelI23Flash_fwd_kernel_traitsILi128ELi64ELi64ELi4ELb0ELb0EN7cutlass6half_tE19Flash_kernel_traitsILi128ELi64ELi64ELi4ES3_EELb1ELb0ELb1ELb0ELb0ELb1ELb0ELb0EEEvNS_16Flash_fwd_paramsE)
        /*0134*/ 	.word	0x00000000


	//----- nvinfo : EIATTR_REGCOUNT
	.align		4
.L_62:
        /*0138*/ 	.byte	0x04, 0x2f
        /*013a*/ 	.short	(.L_64 - .L_63)
	.align		4
.L_63:
        /*013c*/ 	.word	index@(_ZN5flash24flash_fwd_splitkv_kernelI23Flash_fwd_kernel_traitsILi128ELi64ELi64ELi4ELb0ELb0EN7cutlass6half_tE19Flash_kernel_traitsILi128ELi64ELi64ELi4ES3_EELb1ELb0ELb1ELb0ELb0ELb0ELb0ELb0EEEvNS_16Flash_fwd_paramsE)
        /*0140*/ 	.word	0x000000c2


	//----- nvinfo : EIATTR_FRAME_SIZE
	.align		4
.L_64:
        /*0144*/ 	.byte	0x04, 0x11
        /*0146*/ 	.short	(.L_66 - .L_65)
	.align		4
.L_65:
        /*0148*/ 	.word	index@(_ZN5flash24flash_fwd_splitkv_kernelI23Flash_fwd_kernel_traitsILi128ELi64ELi64ELi4ELb0ELb0EN7cutlass6half_tE19Flash_kernel_traitsILi128ELi64ELi64ELi4ES3_EELb1ELb0ELb1ELb0ELb0ELb0ELb0ELb0EEEvNS_16Flash_fwd_paramsE)
        /*014c*/ 	.word	0x00000000


	//----- nvinfo : EIATTR_REGCOUNT
	.align		4
.L_66:
        /*0150*/ 	.byte	0x04, 0x2f
        /*0152*/ 	.short	(.L_68 - .L_67)
	.align		4
.L_67:
        /*0154*/ 	.word	index@(_ZN5flash24flash_fwd_splitkv_kernelI23Flash_fwd_kernel_traitsILi128ELi64ELi64ELi4ELb0ELb0EN7cutlass6half_tE19Flash_kernel_traitsILi128ELi64ELi64ELi4ES3_EELb1ELb0ELb0ELb0ELb1ELb1ELb0ELb0EEEvNS_16Flash_fwd_paramsE)
        /*0158*/ 	.word	0x000000e2


	//----- nvinfo : EIATTR_FRAME_SIZE
	.align		4
.L_68:
        /*015c*/ 	.byte	0x04, 0x11
        /*015e*/ 	.short	(.L_70 - .L_69)
	.align		4
.L_69:
        /*0160*/ 	.word	index@(_ZN5flash24flash_fwd_splitkv_kernelI23Flash_fwd_kernel_traitsILi128ELi64ELi64ELi4ELb0ELb0EN7cutlass6half_tE19Flash_kernel_traitsILi128ELi64ELi64ELi4ES3_EELb1ELb0ELb0ELb0ELb1ELb1ELb0ELb0EEEvNS_16Flash_fwd_paramsE)
        /*0164*/ 	.word	0x00000000


	//----- nvinfo : EIATTR_REGCOUNT
	.align		4
.L_70:
        /*0168*/ 	.byte	0x04, 0x2f
        /*016a*/ 	.short	(.L_72 - .L_71)
	.align		4
.L_71:
        /*016c*/ 	.word	index@(_ZN5flash24flash_fwd_splitkv_kernelI23Flash_fwd_kernel_traitsILi128ELi64ELi64ELi4ELb0ELb0EN7cutlass6half_tE19Flash_kernel_traitsILi128ELi64ELi64ELi4ES3_EELb1ELb0ELb0ELb0ELb1ELb0ELb0ELb0EEEvNS_16Flash_fwd_paramsE)
        /*0170*/ 	.word	0x000000c4


	//----- nvinfo : EIATTR_FRAME_SIZE
	.align		4
.L_72:
        /*0174*/ 	.byte	0x04, 0x11
        /*0176*/ 	.short	(.L_74 - .L_73)
	.align		4
.L_73:
        /*0178*/ 	.word	index@(_ZN5flash24flash_fwd_splitkv_kernelI23Flash_fwd_kernel_traitsILi128ELi64ELi64ELi4ELb0ELb0EN7cutlass6half_tE19Flash_kernel_traitsILi128ELi64ELi64ELi4ES3_EELb1ELb0ELb0ELb0ELb1ELb0ELb0ELb0EEEvNS_16Flash_fwd_paramsE)
        /*017c*/ 	.word	0x00000000


	//----- nvinfo : EIATTR_REGCOUNT
	.align		4
.L_74:
        /*0180*/ 	.byte	0x04, 0x2f
        /*0182*/ 	.short	(.L_76 - .L_75)
	.align		4
.L_75:
        /*0184*/ 	.word	index@(_ZN5flash24flash_fwd_splitkv_kernelI23Flash_fwd_kernel_traitsILi128ELi64ELi64ELi4ELb0ELb0EN7cutlass6half_tE19Flash_kernel_traitsILi128ELi64ELi64ELi4ES3_EELb1ELb0ELb0ELb1ELb1ELb1ELb1ELb0EEEvNS_16Flash_fwd_paramsE)
        /*0188*/ 	.word	0x000000cb


	//----- nvinfo : EIATTR_FRAME_SIZE
	.align		4
.L_76:
        /*018c*/ 	.byte	0x04, 0x11
        /*018e*/ 	.short	(.L_78 - .L_77)
	.align		4
.L_77:
        /*0190*/ 	.word	index@(_ZN5flash24flash_fwd_splitkv_kernelI23Flash_fwd_kernel_traitsILi128ELi64ELi64ELi4ELb0ELb0EN7cutlass6half_tE19Flash_kernel_traitsILi128ELi64ELi64ELi4ES3_EELb1ELb0ELb0ELb1ELb1ELb1ELb1ELb0EEEvNS_16Flash_fwd_paramsE)
        /*0194*/ 	.word	0x00000000


	//----- nvinfo : EIATTR_REGCOUNT
	.align		4
.L_78:
        /*0198*/ 	.byte	0x04, 0x2f
        /*019a*/ 	.short	(.L_80 - .L_79)
	.align		4
.L_79:
        /*019c*/ 	.word	index@(_ZN5flash24flash_fwd_splitkv_kernelI23Flash_fwd_kernel_traitsILi128ELi64ELi64ELi4ELb0ELb0EN7cutlass6half_tE19Flash_kernel_traitsILi128ELi64ELi64ELi4ES3_EELb1ELb0ELb0ELb1ELb1ELb0ELb1ELb0EEEvNS_16Flash_fwd_paramsE)
        /*01a0*/ 	.word	0x000000b0


	//----- nvinfo : EIATTR_FRAME_SIZE
	.align		4
.L_80:
        /*01a4*/ 	.byte	0x04, 0x11
        /*01a6*/ 	.short	(.L_82 - .L_81)
	.align		4
.L_81:
        /*01a8*/ 	.word	index@(_ZN5flash24flash_fwd_splitkv_kernelI23Flash_fwd_kernel_traitsILi128ELi64ELi64ELi4ELb0ELb0EN7cutlass6half_tE19Flash_kernel_traitsILi128ELi64ELi64ELi4ES3_EELb1ELb0ELb0ELb1ELb1ELb0ELb1ELb0EEEvNS_16Flash_fwd_paramsE)
        /*01ac*/ 	.word	0x00000000


	//----- nvinfo : EIATTR_REGCOUNT
	.align		4
.L_82:
        /*01b0*/ 	.byte	0x04, 0x2f
        /*01b2*/ 	.short	(.L_84 - .L_83)
	.align		4
.L_83:
        /*01b4*/ 	.word	index@(_ZN5flash24flash_fwd_splitkv_kernelI23Flash_fwd_kernel_traitsILi128ELi64ELi64ELi4ELb0ELb0EN7cutlass6half_tE19Flash_kernel_traitsILi128ELi64ELi64ELi4ES3_EELb1ELb0ELb0ELb1ELb1ELb1ELb0ELb0EEEvNS_16Flash_fwd_paramsE)
        /*01b8*/ 	.word	0x000000c7


	//----- nvinfo : EIATTR_FRAME_SIZE
	.align		4
.L_84:
        /*01bc*/ 	.byte	0x04, 0x11
        /*01be*/ 	.short	(.L_86 - .L_85)
	.align		4
.L_85:
        /*01c0*/ 	.word	index@(_ZN5flash24flash_fwd_splitkv_kernelI23Flash_fwd_kernel_traitsILi128ELi64ELi64ELi4ELb0ELb0EN7cutlass6half_tE19Flash_kernel_traitsILi128ELi64ELi64ELi4ES3_EELb1ELb0ELb0ELb1ELb1ELb1ELb0ELb0EEEvNS_16Flash_fwd_paramsE)
        /*01c4*/ 	.word	0x00000000


	//----- nvinfo : EIATTR_REGCOUNT
	.align		4
.L_86:
        /*01c8*/ 	.byte	0x04, 0x2f
        /*01ca*/ 	.short	(.L_88 - .L_87)
	.align		4
.L_87:
        /*01cc*/ 	.word	index@(_ZN5flash24flash_fwd_splitkv_kernelI23Flash_fwd_kernel_traitsILi128ELi64ELi64ELi4ELb0ELb0EN7cutlass6half_tE19Flash_kernel_traitsILi128ELi64ELi64ELi4ES3_EELb1ELb0ELb0ELb1ELb1ELb0ELb0ELb0EEEvNS_16Flash_fwd_paramsE)
        /*01d0*/ 	.word	0x000000b6


	//----- nvinfo : EIATTR_FRAME_SIZE
	.align		4
.L_88:
        /*01d4*/ 	.byte	0x04, 0x11
        /*01d6*/ 	.short	(.L_90 - .L_89)
	.align		4
.L_89:
        /*01d8*/ 	.word	index@(_ZN5flash24flash_fwd_splitkv_kernelI23Flash_fwd_kernel_traitsILi128ELi64ELi64ELi4ELb0ELb0EN7cutlass6half_tE19Flash_kernel_traitsILi128ELi64ELi64ELi4ES3_EELb1ELb0ELb0ELb1ELb1ELb0ELb0ELb0EEEvNS_16Flash_fwd_paramsE)
        /*01dc*/ 	.word	0x00000000


	//----- nvinfo : EIATTR_REGCOUNT
	.align		4
.L_90:
        /*01e0*/ 	.byte	0x04, 0x2f
        /*01e2*/ 	.short	(.L_92 - .L_91)
	.align		4
.L_91:
        /*01e4*/ 	.word	index@(_ZN5flash24flash_fwd_splitkv_kernelI23Flash_fwd_kernel_traitsILi128ELi64ELi64ELi4ELb0ELb0EN7cutlass6half_tE19Flash_kernel_traitsILi128ELi64ELi64ELi4ES3_EELb1ELb0ELb0ELb0ELb0ELb1ELb1ELb1EEEvNS_16Flash_fwd_paramsE)
        /*01e8*/ 	.word	0x000000d8


	//----- nvinfo : EIATTR_FRAME_SIZE
	.align		4
.L_92:
        /*01ec*/ 	.byte	0x04, 0x11
        /*01ee*/ 	.short	(.L_94 - .L_93)
	.align		4
.L_93:
        /*01f0*/ 	.word	index@(_ZN5flash24flash_fwd_splitkv_kernelI23Flash_fwd_kernel_traitsILi128ELi64ELi64ELi4ELb0ELb0EN7cutlass6half_tE19Flash_kernel_traitsILi128ELi64ELi64ELi4ES3_EELb1ELb0ELb0ELb0ELb0ELb1ELb1ELb1EEEvNS_16Flash_fwd_paramsE)
        /*01f4*/ 	.word	0x00000000


	//----- nvinfo : EIATTR_REGCOUNT
	.align		4
.L_94:
        /*01f8*/ 	.byte	0x04, 0x2f
        /*01fa*/ 	.short	(.L_96 - .L_95)
	.align		4
.L_95:
        /*01fc*/ 	.word	index@(_ZN5flash24flash_fwd_splitkv_kernelI23Flash_fwd_kernel_traitsILi128ELi64ELi64ELi4ELb0ELb0EN7cutlass6half_tE19Flash_kernel_traitsILi128ELi64ELi64ELi4ES3_EELb1ELb0ELb0ELb0ELb0ELb0ELb1ELb1EEEvNS_16Flash_fwd_paramsE)
        /*0200*/ 	.word	0x000000c2


	//----- nvinfo : EIATTR_FRAME_SIZE
	.align		4
.L_96:
        /*0204*/ 	.byte	0x04, 0x11
        /*0206*/ 	.short	(.L_98 - .L_97)
	.align		4
.L_97:
        /*0208*/ 	.word	index@(_ZN5flash24flash_fwd_splitkv_kernelI23Flash_fwd_kernel_traitsILi128ELi64ELi64ELi4ELb0ELb0EN7cutlass6half_tE19Flash_kernel_traitsILi128ELi64ELi64ELi4ES3_EELb1ELb0ELb0ELb0ELb0ELb0ELb1ELb1EEEvNS_16Flash_fwd_paramsE)
        /*020c*/ 	.word	0x00000000


	//----- nvinfo : EIATTR_REGCOUNT
	.align		4
.L_98:
        /*0210*/ 	.byte	0x04, 0x2f
        /*0212*/ 	.short	(.L_100 - .L_99)
	.align		4
.L_99:
        /*0214*/ 	.word	index@(_ZN5flash24flash_fwd_splitkv_kernelI23Flash_fwd_kernel_traitsILi128ELi64ELi64ELi4ELb0ELb0EN7cutlass6half_tE19Flash_kernel_traitsILi128ELi64ELi64ELi4ES3_EELb1ELb0ELb0ELb0ELb0ELb1ELb1ELb0EEEvNS_16Flash_fwd_paramsE)
        /*0218*/ 	.word	0x000000ca


	//----- nvinfo : EIATTR_FRAME_SIZE
	.align		4
.L_100:
        /*021c*/ 	.byte	0x04, 0x11
        /*021e*/ 	.short	(.L_102 - .L_101)
	.align		4
.L_101:
        /*0220*/ 	.word	index@(_ZN5flash24flash_fwd_splitkv_kernelI23Flash_fwd_kernel_traitsILi128ELi64ELi64ELi4ELb0ELb0EN7cutlass6half_tE19Flash_kernel_traitsILi128ELi64ELi64ELi4ES3_EELb1ELb0ELb0ELb0ELb0ELb1ELb1ELb0EEEvNS_16Flash_fwd_paramsE)
        /*0224*/ 	.word	0x00000000


	//----- nvinfo : EIATTR_REGCOUNT
	.align		4
.L_102:
        /*0228*/ 	.byte	0x04, 0x2f
        /*022a*/ 	.short	(.L_104 - .L_103)
	.align		4
.L_103:
        /*022c*/ 	.word	index@(_ZN5flash24flash_fwd_splitkv_kernelI23Flash_fwd_kernel_traitsILi128ELi64ELi64ELi4ELb0ELb0EN7cutlass6half_tE19Flash_kernel_traitsILi128ELi64ELi64ELi4ES3_EELb1ELb0ELb0ELb0ELb0ELb0ELb1ELb0EEEvNS_16Flash_fwd_paramsE)
        /*0230*/ 	.word	0x000000bc


	//----- nvinfo : EIATTR_FRAME_SIZE
	.align		4
.L_104:
        /*0234*/ 	.byte	0x04, 0x11
        /*0236*/ 	.short	(.L_106 - .L_105)
	.align		4
.L_105:
        /*0238*/ 	.word	index@(_ZN5flash24flash_fwd_splitkv_kernelI23Flash_fwd_kernel_traitsILi128ELi64ELi64ELi4ELb0ELb0EN7cutlass6half_tE19Flash_kernel_traitsILi128ELi64ELi64ELi4ES3_EELb1ELb0ELb0ELb0ELb0ELb0ELb1ELb0EEEvNS_16Flash_fwd_paramsE)
        /*023c*/ 	.word	0x00000000


	//----- nvinfo : EIATTR_REGCOUNT
	.align		4
.L_106:
        /*0240*/ 	.byte	0x04, 0x2f
        /*0242*/ 	.short	(.L_108 - .L_107)
	.align		4
.L_107:
        /*0244*/ 	.word	index@(_ZN5flash24flash_fwd_splitkv_kernelI23Flash_fwd_kernel_traitsILi128ELi64ELi64ELi4ELb0ELb0EN7cutlass6half_tE19Flash_kernel_traitsILi128ELi64ELi64ELi4ES3_EELb1ELb0ELb0ELb0ELb0ELb1ELb0ELb1EEEvNS_16Flash_fwd_paramsE)
        /*0248*/ 	.word	0x000000c6


	//----- nvinfo : EIATTR_FRAME_SIZE
	.align		4
.L_108:
        /*024c*/ 	.byte	0x04, 0x11
        /*024e*/ 	.short	(.L_110 - .L_109)
	.align		4
.L_109:
        /*0250*/ 	.word	index@(_ZN5flash24flash_fwd_splitkv_kernelI23Flash_fwd_kernel_traitsILi128ELi64ELi64ELi4ELb0ELb0EN7cutlass6half_tE19Flash_kernel_traitsILi128ELi64ELi64ELi4ES3_EELb1ELb0ELb0ELb0ELb0ELb1ELb0ELb1EEEvNS_16Flash_fwd_paramsE)
        /*0254*/ 	.word	0x00000000


	//----- nvinfo : EIATTR_REGCOUNT
	.align		4
.L_110:
        /*0258*/ 	.byte	0x04, 0x2f
        /*025a*/ 	.short	(.L_112 - .L_111)
	.align		4
.L_111:
        /*025c*/ 	.word	index@(_ZN5flash24flash_fwd_splitkv_kernelI23Flash_fwd_kernel_traitsILi128ELi64ELi64ELi4ELb0ELb0EN7cutlass6half_tE19Flash_kernel_traitsILi128ELi64ELi64ELi4ES3_EELb1ELb0ELb0ELb0ELb0ELb0ELb0ELb1EEEvNS_16Flash_fwd_paramsE)
        /*0260*/ 	.word	0x000000b8


	//----- nvinfo : EIATTR_FRAME_SIZE
	.align		4
.L_112:
        /*0264*/ 	.byte	0x04, 0x11
        /*0266*/ 	.short	(.L_114 - .L_113)
	.align		4
.L_113:
        /*0268*/ 	.word	index@(_ZN5flash24flash_fwd_splitkv_kernelI23Flash_fwd_kernel_traitsILi128ELi64ELi64ELi4ELb0ELb0EN7cutlass6half_tE19Flash_kernel_traitsILi128ELi64ELi64ELi4ES3_EELb1ELb0ELb0ELb0ELb0ELb0ELb0ELb1EEEvNS_16Flash_fwd_paramsE)
        /*026c*/ 	.word	0x00000000


	//----- nvinfo : EIATTR_REGCOUNT
	.align		4
.L_114:
        /*0270*/ 	.byte	0x04, 0x2f
        /*0272*/ 	.short	(.L_116 - .L_115)
	.align		4
.L_115:
        /*0274*/ 	.word	index@(_ZN5flash24flash_fwd_splitkv_kernelI23Flash_fwd_kernel_traitsILi128ELi64ELi64ELi4ELb0ELb0EN7cutlass6half_tE19Flash_kernel_traitsILi128ELi64ELi64ELi4ES3_EELb1ELb0ELb0ELb0ELb0ELb1ELb0ELb0EEEvNS_16Flash_fwd_paramsE)
        /*0278*/ 	.word	0x000000cc


	//----- nvinfo : EIATTR_FRAME_SIZE
	.align		4
.L_116:
        /*027c*/ 	.byte	0x04, 0x11
        /*027e*/ 	.short	(.L_118 - .L_117)
	.align		4
.L_117:
        /*0280*/ 	.word	index@(_ZN5flash24flash_fwd_splitkv_kernelI23Flash_fwd_kernel_traitsILi128ELi64ELi64ELi4ELb0ELb0EN7cutlass6half_tE19Flash_kernel_traitsILi128ELi64ELi64ELi4ES3_EELb1ELb0ELb0ELb0ELb0ELb1ELb0ELb0EEEvNS_16Flash_fwd_paramsE)
        /*0284*/ 	.word	0x00000000


	//----- nvinfo : EIATTR_REGCOUNT
	.align		4
.L_118:
        /*0288*/ 	.byte	0x04, 0x2f
        /*028a*/ 	.short	(.L_120 - .L_119)
	.align		4
.L_119:
        /*028c*/ 	.word	index@(_ZN5flash24flash_fwd_splitkv_kernelI23Flash_fwd_kernel_traitsILi128ELi64ELi64ELi4ELb0ELb0EN7cutlass6half_tE19Flash_kernel_traitsILi128ELi64ELi64ELi4ES3_EELb1ELb0ELb0ELb0ELb0ELb0ELb0ELb0EEEvNS_16Flash_fwd_paramsE)
        /*0290*/ 	.word	0x000000b8


	//----- nvinfo : EIATTR_FRAME_SIZE
	.align		4
.L_120:
        /*0294*/ 	.byte	0x04, 0x11
        /*0296*/ 	.short	(.L_122 - .L_121)
	.align		4
.L_121:
        /*0298*/ 	.word	index@(_ZN5flash24flash_fwd_splitkv_kernelI23Flash_fwd_kernel_traitsILi128ELi64ELi64ELi4ELb0ELb0EN7cutlass6half_tE19Flash_kernel_traitsILi128ELi64ELi64ELi4ES3_EELb1ELb0ELb0ELb0ELb0ELb0ELb0ELb0EEEvNS_16Flash_fwd_paramsE)
        /*029c*/ 	.word	0x00000000


	//----- nvinfo : EIATTR_REGCOUNT
	.align		4
.L_122:
        /*02a0*/ 	.byte	0x04, 0x2f
        /*02a2*/ 	.short	(.L_124 - .L_123)
	.align		4
.L_123:
        /*02a4*/ 	.word	index@(_ZN5flash32flash_fwd_splitkv_combine_kernelI23Flash_fwd_kernel_traitsILi128ELi64ELi64ELi4ELb0ELb0EN7cutlass6half_tE19Flash_kernel_traitsILi128ELi64ELi64ELi4ES3_EELi4ELi1ELb1EEEvNS_16Flash_fwd_paramsE)
        /*02a8*/ 	.word	0x00000036


	//----- nvinfo : EIATTR_FRAME_SIZE
	.align		4
.L_124:
        /*02ac*/ 	.byte	0x04, 0x11
        /*02ae*/ 	.short	(.L_126 - .L_125)
	.align		4
.L_125:
        /*02b0*/ 	.word	index@($__internal_35_$__cuda_sm20_div_s64)
        /*02b4*/ 	.word	0x00000000


	//----- nvinfo : EIATTR_FRAME_SIZE
	.align		4
.L_126:
        /*02b8*/ 	.byte	0x04, 0x11
        /*02ba*/ 	.short	(.L_128 - .L_127)
	.align		4
.L_127:
        /*02bc*/ 	.word	index@(_ZN5flash32flash_fwd_splitkv_combine_kernelI23Flash_fwd_kernel_traitsILi128ELi64ELi64ELi4ELb0ELb0EN7cutlass6half_tE19Flash_kernel_traitsILi128ELi64ELi64ELi4ES3_EELi4ELi1ELb1EEEvNS_16Flash_fwd_paramsE)
        /*02c0*/ 	.word	0x00000000


	//----- nvinfo : EIATTR_REGCOUNT
	.align		4
.L_128:
        /*02c4*/ 	.byte	0x04, 0x2f
        /*02c6*/ 	.short	(.L_130 - .L_129)
	.align		4
.L_129:
        /*02c8*/ 	.word	index@(_ZN5flash32flash_fwd_splitkv_combine_kernelI23Flash_fwd_kernel_traitsILi128ELi64ELi64ELi4ELb0ELb0EN7cutlass6half_tE19Flash_kernel_traitsILi128ELi64ELi64ELi4ES3_EELi4ELi2ELb1EEEvNS_16Flash_fwd_paramsE)
        /*02cc*/ 	.word	0x00000038


	//----- nvinfo : EIATTR_FRAME_SIZE
	.align		4
.L_130:
        /*02d0*/ 	.byte	0x04, 0x11
        /*02d2*/ 	.short	(.L_132 - .L_131)
	.align		4
.L_131:
        /*02d4*/ 	.word	index@($__internal_34_$__cuda_sm20_div_s64)
        /*02d8*/ 	.word	0x00000000


	//----- nvinfo : EIATTR_FRAME_SIZE
	.align		4
.L_132:
        /*02dc*/ 	.byte	0x04, 0x11
        /*02de*/ 	.short	(.L_134 - .L_133)
	.align		4
.L_133:
        /*02e0*/ 	.word	index@(_ZN5flash32flash_fwd_splitkv_combine_kernelI23Flash_fwd_kernel_traitsILi128ELi64ELi64ELi4ELb0ELb0EN7cutlass6half_tE19Flash_kernel_traitsILi128ELi64ELi64ELi4ES3_EELi4ELi2ELb1EEEvNS_16Flash_fwd_paramsE)
        /*02e4*/ 	.word	0x00000000


	//----- nvinfo : EIATTR_REGCOUNT
	.align		4
.L_134:
        /*02e8*/ 	.byte	0x04, 0x2f
        /*02ea*/ 	.short	(.L_136 - .L_135)
	.align		4
.L_135:
        /*02ec*/ 	.word	index@(_ZN5flash32flash_fwd_splitkv_combine_kernelI23Flash_fwd_kernel_traitsILi128ELi64ELi64ELi4ELb0ELb0EN7cutlass6half_tE19Flash_kernel_traitsILi128ELi64ELi64ELi4ES3_EELi4ELi3ELb1EEEvNS_16Flash_fwd_paramsE)
        /*02f0*/ 	.word	0x00000034


	//----- nvinfo : EIATTR_FRAME_SIZE
	.align		4
.L_136:
        /*02f4*/ 	.byte	0x04, 0x11
        /*02f6*/ 	.short	(.L_138 - .L_137)
	.align		4
.L_137:
        /*02f8*/ 	.word	index@($__internal_33_$__cuda_sm20_div_s64)
        /*02fc*/ 	.word	0x00000000


	//----- nvinfo : EIATTR_FRAME_SIZE
	.align		4
.L_138:
        /*0300*/ 	.byte	0x04, 0x11
        /*0302*/ 	.short	(.L_140 - .L_139)
	.align		4
.L_139:
        /*0304*/ 	.word	index@(_ZN5flash32flash_fwd_splitkv_combine_kernelI23Flash_fwd_kernel_traitsILi128ELi64ELi64ELi4ELb0ELb0EN7cutlass6half_tE19Flash_kernel_traitsILi128ELi64ELi64ELi4ES3_EELi4ELi3ELb1EEEvNS_16Flash_fwd_paramsE)
        /*0308*/ 	.word	0x00000000


	//----- nvinfo : EIATTR_REGCOUNT
	.align		4
.L_140:
        /*030c*/ 	.byte	0x04, 0x2f
        /*030e*/ 	.short	(.L_142 - .L_141)
	.align		4
.L_141:
        /*0310*/ 	.word	index@(_ZN5flash32flash_fwd_splitkv_combine_kernelI23Flash_fwd_kernel_traitsILi128ELi64ELi64ELi4ELb0ELb0EN7cutlass6half_tE19Flash_kernel_traitsILi128ELi64ELi64ELi4ES3_EELi4ELi4ELb1EEEvNS_16Flash_fwd_paramsE)
        /*0314*/ 	.word	0x00000034


	//----- nvinfo : EIATTR_FRAME_SIZE
	.align		4
.L_142:
        /*0318*/ 	.byte	0x04, 0x11
        /*031a*/ 	.short	(.L_144 - .L_143)
	.align		4
.L_143:
        /*031c*/ 	.word	index@($__internal_32_$__cuda_sm20_div_s64)
        /*0320*/ 	.word	0x00000000


	//----- nvinfo : EIATTR_FRAME_SIZE
	.align		4
.L_144:
        /*0324*/ 	.byte	0x04, 0x11
        /*0326*/ 	.short	(.L_146 - .L_145)
	.align		4
.L_145:
        /*0328*/ 	.word	index@(_ZN5flash32flash_fwd_splitkv_combine_kernelI23Flash_fwd_kernel_traitsILi128ELi64ELi64ELi4ELb0ELb0EN7cutlass6half_tE19Flash_kernel_traitsILi128ELi64ELi64ELi4ES3_EELi4ELi4ELb1EEEvNS_16Flash_fwd_paramsE)
        /*032c*/ 	.word	0x00000000


	//----- nvinfo : EIATTR_REGCOUNT
	.align		4
.L_146:
        /*0330*/ 	.byte	0x04, 0x2f
        /*0332*/ 	.short	(.L_148 - .L_147)
	.align		4
.L_147:
        /*0334*/ 	.word	index@(_ZN5flash32flash_fwd_splitkv_combine_kernelI23Flash_fwd_kernel_traitsILi128ELi64ELi64ELi4ELb0ELb0EN7cutlass6half_tE19Flash_kernel_traitsILi128ELi64ELi64ELi4ES3_EELi4ELi5ELb1EEEvNS_16Flash_fwd_paramsE)
        /*0338*/ 	.word	0x00000034


	//----- nvinfo : EIATTR_FRAME_SIZE
	.align		4
.L_148:
        /*033c*/ 	.byte	0x04, 0x11
        /*033e*/ 	.short	(.L_150 - .L_149)
	.align		4
.L_149:
        /*0340*/ 	.word	index@($__internal_31_$__cuda_sm20_div_s64)
        /*0344*/ 	.word	0x00000000


	//----- nvinfo : EIATTR_FRAME_SIZE
	.align		4
.L_150:
        /*0348*/ 	.byte	0x04, 0x11
        /*034a*/ 	.short	(.L_152 - .L_151)
	.align		4
.L_151:
        /*034c*/ 	.word	index@(_ZN5flash32flash_fwd_splitkv_combine_kernelI23Flash_fwd_kernel_traitsILi128ELi64ELi64ELi4ELb0ELb0EN7cutlass6half_tE19Flash_kernel_traitsILi128ELi64ELi64ELi4ES3_EELi4ELi5ELb1EEEvNS_16Flash_fwd_paramsE)
        /*0350*/ 	.word	0x00000000


	//----- nvinfo : EIATTR_REGCOUNT
	.align		4
.L_152:
        /*0354*/ 	.byte	0x04, 0x2f
        /*0356*/ 	.short	(.L_154 - .L_153)
	.align		4
.L_153:
        /*0358*/ 	.word	index@(_ZN5flash32flash_fwd_splitkv_combine_kernelI23Flash_fwd_kernel_traitsILi128ELi64ELi64ELi4ELb0ELb0EN7cutlass6half_tE19Flash_kernel_traitsILi128ELi64ELi64ELi4ES3_EELi4ELi6ELb1EEEvNS_16Flash_fwd_paramsE)
        /*035c*/ 	.word	0x0000003a


	//----- nvinfo : EIATTR_FRAME_SIZE
	.align		4
.L_154:
        /*0360*/ 	.byte	0x04, 0x11
        /*0362*/ 	.short	(.L_156 - .L_155)
	.align		4
.L_155:
        /*0364*/ 	.word	index@($__internal_30_$__cuda_sm20_div_s64)
        /*0368*/ 	.word	0x00000000


	//----- nvinfo : EIATTR_FRAME_SIZE
	.align		4
.L_156:
        /*036c*/ 	.byte	0x04, 0x11
        /*036e*/ 	.short	(.L_158 - .L_157)
	.align		4
.L_157:
        /*0370*/ 	.word	index@(_ZN5flash32flash_fwd_splitkv_combine_kernelI23Flash_fwd_kernel_traitsILi128ELi64ELi64ELi4ELb0ELb0EN7cutlass6half_tE19Flash_kernel_traitsILi128ELi64ELi64ELi4ES3_EELi4ELi6ELb1EEEvNS_16Flash_fwd_paramsE)
        /*0374*/ 	.word	0x00000000


	//----- nvinfo : EIATTR_REGCOUNT
	.align		4
.L_158:
        /*0378*/ 	.byte	0x04, 0x2f
        /*037a*/ 	.short	(.L_160 - .L_159)
	.align		4
.L_159:
        /*037c*/ 	.word	index@(_ZN5flash32flash_fwd_splitkv_combine_kernelI23Flash_fwd_kernel_traitsILi128ELi64ELi64ELi4ELb0ELb0EN7cutlass6half_tE19Flash_kernel_traitsILi128ELi64ELi64ELi4ES3_EELi4ELi7ELb1EEEvNS_16Flash_fwd_paramsE)
        /*0380*/ 	.word	0x0000003e


	//----- nvinfo : EIATTR_FRAME_SIZE
	.align		4
.L_160:
        /*0384*/ 	.byte	0x04, 0x11
        /*0386*/ 	.short	(.L_162 - .L_161)
	.align		4
.L_161:
        /*0388*/ 	.word	index@($__internal_29_$__cuda_sm20_div_s64)
        /*038c*/ 	.word	0x00000000


	//----- nvinfo : EIATTR_FRAME_SIZE
	.align		4
.L_162:
        /*0390*/ 	.byte	0x04, 0x11
        /*0392*/ 	.short	(.L_164 - .L_163)
	.align		4
.L_163:
        /*0394*/ 	.word	index@(_ZN5flash32flash_fwd_splitkv_combine_kernelI23Flash_fwd_kernel_traitsILi128ELi64ELi64ELi4ELb0ELb0EN7cutlass6half_tE19Flash_kernel_traitsILi128ELi64ELi64ELi4ES3_EELi4ELi7ELb1EEEvNS_16Flash_fwd_paramsE)
        /*0398*/ 	.word	0x00000000


	//----- nvinfo : EIATTR_REGCOUNT
	.align		4
.L_164:
        /*039c*/ 	.byte	0x04, 0x2f
        /*039e*/ 	.short	(.L_166 - .L_165)
	.align		4
.L_165:
        /*03a0*/ 	.word	index@(_ZN5flash32flash_fwd_splitkv_combine_kernelI23Flash_fwd_kernel_traitsILi128ELi64ELi64ELi4ELb0ELb0EN7cutlass6half_tE19Flash_kernel_traitsILi128ELi64ELi64ELi4ES3_EELi4ELi1ELb0EEEvNS_16Flash_fwd_paramsE)
        /*03a4*/ 	.word	0x00000036


	//----- nvinfo : EIATTR_FRAME_SIZE
	.align		4
.L_166:
        /*03a8*/ 	.byte	0x04, 0x11
        /*03aa*/ 	.short	(.L_168 - .L_167)
	.align		4
.L_167:
        /*03ac*/ 	.word	index@($__internal_28_$__cuda_sm20_div_s64)
        /*03b0*/ 	.word	0x00000000


	//----- nvinfo : EIATTR_FRAME_SIZE
	.align		4
.L_168:
        /*03b4*/ 	.byte	0x04, 0x11
        /*03b6*/ 	.short	(.L_170 - .L_169)
	.align		4
.L_169:
        /*03b8*/ 	.word	index@(_ZN5flash32flash_fwd_splitkv_combine_kernelI23Flash_fwd_kernel_traitsILi128ELi64ELi64ELi4ELb0ELb0EN7cutlass6half_tE19Flash_kernel_traitsILi128ELi64ELi64ELi4ES3_EELi4ELi1ELb0EEEvNS_16Flash_fwd_paramsE)
        /*03bc*/ 	.word	0x00000000


	//----- nvinfo : EIATTR_REGCOUNT
	.align		4
.L_170:
        /*03c0*/ 	.byte	0x04, 0x2f
        /*03c2*/ 	.short	(.L_172 - .L_171)
	.align		4
.L_171:
        /*03c4*/ 	.word	index@(_ZN5flash32flash_fwd_splitkv_combine_kernelI23Flash_fwd_kernel_traitsILi128ELi64ELi64ELi4ELb0ELb0EN7cutlass6half_tE19Flash_kernel_traitsILi128ELi64ELi64ELi4ES3_EELi4ELi2ELb0EEEvNS_16Flash_fwd_paramsE)
        /*03c8*/ 	.word	0x00000038


	//----- nvinfo : EIATTR_FRAME_SIZE
	.align		4
.L_172:
        /*03cc*/ 	.byte	0x04, 0x11
        /*03ce*/ 	.short	(.L_174 - .L_173)
	.align		4
.L_173:
        /*03d0*/ 	.word	index@($__internal_27_$__cuda_sm20_div_s64)
        /*03d4*/ 	.word	0x00000000


	//----- nvinfo : EIATTR_FRAME_SIZE
	.align		4
.L_174:
        /*03d8*/ 	.byte	0x04, 0x11
        /*03da*/ 	.short	(.L_176 - .L_175)
	.align		4
.L_175:
        /*03dc*/ 	.word	index@(_ZN5flash32flash_fwd_splitkv_combine_kernelI23Flash_fwd_kernel_traitsILi128ELi64ELi64ELi4ELb0ELb0EN7cutlass6half_tE19Flash_kernel_traitsILi128ELi64ELi64ELi4ES3_EELi4ELi2ELb0EEEvNS_16Flash_fwd_paramsE)
        /*03e0*/ 	.word	0x00000000


	//----- nvinfo : EIATTR_REGCOUNT
	.align		4
.L_176:
        /*03e4*/ 	.byte	0x04, 0x2f
        /*03e6*/ 	.short	(.L_178 - .L_177)
	.align		4
.L_177:
        /*03e8*/ 	.word	index@(_ZN5flash32flash_fwd_splitkv_combine_kernelI23Flash_fwd_kernel_traitsILi128ELi64ELi64ELi4ELb0ELb0EN7cutlass6half_tE19Flash_kernel_traitsILi128ELi64ELi64ELi4ES3_EELi4ELi3ELb0EEEvNS_16Flash_fwd_paramsE)
        /*03ec*/ 	.word	0x00000034


	//----- nvinfo : EIATTR_FRAME_SIZE
	.align		4
.L_178:
        /*03f0*/ 	.byte	0x04, 0x11
        /*03f2*/ 	.short	(.L_180 - .L_179)
	.align		4
.L_179:
        /*03f4*/ 	.word	index@($__internal_26_$__cuda_sm20_div_s64)
        /*03f8*/ 	.word	0x00000000


	//----- nvinfo : EIATTR_FRAME_SIZE
	.align		4
.L_180:
        /*03fc*/ 	.byte	0x04, 0x11
        /*03fe*/ 	.short	(.L_182 - .L_181)
	.align		4
.L_181:
        /*0400*/ 	.word	index@(_ZN5flash32flash_fwd_splitkv_combine_kernelI23Flash_fwd_kernel_traitsILi128ELi64ELi64ELi4ELb0ELb0EN7cutlass6half_tE19Flash_kernel_traitsILi128ELi64ELi64ELi4ES3_EELi4ELi3ELb0EEEvNS_16Flash_fwd_paramsE)
        /*0404*/ 	.word	0x00000000


	//----- nvinfo : EIATTR_REGCOUNT
	.align		4
.L_182:
        /*0408*/ 	.byte	0x04, 0x2f
        /*040a*/ 	.short	(.L_184 - .L_183)
	.align		4
.L_183:
        /*040c*/ 	.word	index@(_ZN5flash32flash_fwd_splitkv_combine_kernelI23Flash_fwd_kernel_traitsILi128ELi64ELi64ELi4ELb0ELb0EN7cutlass6half_tE19Flash_kernel_traitsILi128ELi64ELi64ELi4ES3_EELi4ELi4ELb0EEEvNS_16Flash_fwd_paramsE)
        /*0410*/ 	.word	0x00000034


	//----- nvinfo : EIATTR_FRAME_SIZE
	.align		4
.L_184:
        /*0414*/ 	.byte	0x04, 0x11
        /*0416*/ 	.short	(.L_186 - .L_185)
	.align		4
.L_185:
        /*0418*/ 	.word	index@($__internal_25_$__cuda_sm20_div_s64)
        /*041c*/ 	.word	0x00000000


	//----- nvinfo : EIATTR_FRAME_SIZE
	.align		4
.L_186:
        /*0420*/ 	.byte	0x04, 0x11
        /*0422*/ 	.short	(.L_188 - .L_187)
	.align		4
.L_187:
        /*0424*/ 	.word	index@(_ZN5flash32flash_fwd_splitkv_combine_kernelI23Flash_fwd_kernel_traitsILi128ELi64ELi64ELi4ELb0ELb0EN7cutlass6half_tE19Flash_kernel_traitsILi128ELi64ELi64ELi4ES3_EELi4ELi4ELb0EEEvNS_16Flash_fwd_paramsE)
        /*0428*/ 	.word	0x00000000


	//----- nvinfo : EIATTR_REGCOUNT
	.align		4
.L_188:
        /*042c*/ 	.byte	0x04, 0x2f
        /*042e*/ 	.short	(.L_190 - .L_189)
	.align		4
.L_189:
        /*0430*/ 	.word	index@(_ZN5flash32flash_fwd_splitkv_combine_kernelI23Flash_fwd_kernel_traitsILi128ELi64ELi64ELi4ELb0ELb0EN7cutlass6half_tE19Flash_kernel_traitsILi128ELi64ELi64ELi4ES3_EELi4ELi5ELb0EEEvNS_16Flash_fwd_paramsE)
        /*0434*/ 	.word	0x00000034


	//----- nvinfo : EIATTR_FRAME_SIZE
	.align		4
.L_190:
        /*0438*/ 	.byte	0x04, 0x11
        /*043a*/ 	.short	(.L_192 - .L_191)
	.align		4
.L_191:
        /*043c*/ 	.word	index@($__internal_24_$__cuda_sm20_div_s64)
        /*0440*/ 	.word	0x00000000


	//----- nvinfo : EIATTR_FRAME_SIZE
	.align		4
.L_192:
        /*0444*/ 	.byte	0x04, 0x11
        /*0446*/ 	.short	(.L_194 - .L_193)
	.align		4
.L_193:
        /*0448*/ 	.word	index@(_ZN5flash32flash_fwd_splitkv_combine_kernelI23Flash_fwd_kernel_traitsILi128ELi64ELi64ELi4ELb0ELb0EN7cutlass6half_tE19Flash_kernel_traitsILi128ELi64ELi64ELi4ES3_EELi4ELi5ELb0EEEvNS_16Flash_fwd_paramsE)
        /*044c*/ 	.word	0x00000000


	//----- nvinfo : EIATTR_REGCOUNT
	.align		4
.L_194:
        /*0450*/ 	.byte	0x04, 0x2f
        /*0452*/ 	.short	(.L_196 - .L_195)
	.align		4
.L_195:
        /*0454*/ 	.word	index@(_ZN5flash32flash_fwd_splitkv_combine_kernelI23Flash_fwd_kernel_traitsILi128ELi64ELi64ELi4ELb0ELb0EN7cutlass6half_tE19Flash_kernel_traitsILi128ELi64ELi64ELi4ES3_EELi4ELi6ELb0EEEvNS_16Flash_fwd_paramsE)
        /*0458*/ 	.word	0x0000003a


	//----- nvinfo : EIATTR_FRAME_SIZE
	.align		4
.L_196:
        /*045c*/ 	.byte	0x04, 0x11
        /*045e*/ 	.short	(.L_198 - .L_197)
	.align		4
.L_197:
        /*0460*/ 	.word	index@($__internal_23_$__cuda_sm20_div_s64)
        /*0464*/ 	.word	0x00000000


	//----- nvinfo : EIATTR_FRAME_SIZE
	.align		4
.L_198:
        /*0468*/ 	.byte	0x04, 0x11
        /*046a*/ 	.short	(.L_200 - .L_199)
	.align		4
.L_199:
        /*046c*/ 	.word	index@(_ZN5flash32flash_fwd_splitkv_combine_kernelI23Flash_fwd_kernel_traitsILi128ELi64ELi64ELi4ELb0ELb0EN7cutlass6half_tE19Flash_kernel_traitsILi128ELi64ELi64ELi4ES3_EELi4ELi6ELb0EEEvNS_16Flash_fwd_paramsE)
        /*0470*/ 	.word	0x00000000


	//----- nvinfo : EIATTR_REGCOUNT
	.align		4
.L_200:
        /*0474*/ 	.byte	0x04, 0x2f
        /*0476*/ 	.short	(.L_202 - .L_201)
	.align		4
.L_201:
        /*0478*/ 	.word	index@(_ZN5flash32flash_fwd_splitkv_combine_kernelI23Flash_fwd_kernel_traitsILi128ELi64ELi64ELi4ELb0ELb0EN7cutlass6half_tE19Flash_kernel_traitsILi128ELi64ELi64ELi4ES3_EELi4ELi7ELb0EEEvNS_16Flash_fwd_paramsE)
        /*047c*/ 	.word	0x0000003e


	//----- nvinfo : EIATTR_FRAME_SIZE
	.align		4
.L_202:
        /*0480*/ 	.byte	0x04, 0x11
        /*0482*/ 	.short	(.L_204 - .L_203)
	.align		4
.L_203:
        /*0484*/ 	.word	index@($__internal_22_$__cuda_sm20_div_s64)
        /*0488*/ 	.word	0x00000000


	//----- nvinfo : EIATTR_FRAME_SIZE
	.align		4
.L_204:
        /*048c*/ 	.byte	0x04, 0x11
        /*048e*/ 	.short	(.L_206 - .L_205)
	.align		4
.L_205:
        /*0490*/ 	.word	index@(_ZN5flash32flash_fwd_splitkv_combine_kernelI23Flash_fwd_kernel_traitsILi128ELi64ELi64ELi4ELb0ELb0EN7cutlass6half_tE19Flash_kernel_traitsILi128ELi64ELi64ELi4ES3_EELi4ELi7ELb0EEEvNS_16Flash_fwd_paramsE)
        /*0494*/ 	.word	0x00000000


	//----- nvinfo : EIATTR_REGCOUNT
	.align		4
.L_206:
        /*0498*/ 	.byte	0x04, 0x2f
        /*049a*/ 	.short	(.L_208 - .L_207)
	.align		4
.L_207:
        /*049c*/ 	.word	index@(_ZN5flash24flash_fwd_splitkv_kernelI23Flash_fwd_kernel_traitsILi128ELi64ELi128ELi4ELb0ELb0EN7cutlass6half_tE19Flash_kernel_traitsILi128ELi64ELi128ELi4ES3_EELb1ELb0ELb1ELb0ELb0ELb1ELb1ELb1EEEvNS_16Flash_fwd_paramsE)
        /*04a0*/ 	.word	0x000000ff


	//----- nvinfo : EIATTR_FRAME_SIZE
	.align		4
.L_208:
        /*04a4*/ 	.byte	0x04, 0x11
        /*04a6*/ 	.short	(.L_210 - .L_209)
	.align		4
.L_209:
        /*04a8*/ 	.word	index@($__internal_21_$__cuda_sm70_shflsync_bfly_p)
        /*04ac*/ 	.word	0x00000000


	//----- nvinfo : EIATTR_FRAME_SIZE
	.align		4
.L_210:
        /*04b0*/ 	.byte	0x04, 0x11
        /*04b2*/ 	.short	(.L_212 - .L_211)
	.align		4
.L_211:
        /*04b4*/ 	.word	index@($_ZN5flash24flash_fwd_splitkv_kernelI23Flash_fwd_kernel_traitsILi128ELi64ELi128ELi4ELb0ELb0EN7cutlass6half_tE19Flash_kernel_traitsILi128ELi64ELi128ELi4ES3_EELb1ELb0ELb1ELb0ELb0ELb1ELb1ELb1EEEvNS_16Flash_fwd_paramsE$_ZN5flash30compute_attn_1rowblock_splitkvI23Flash_fwd_kernel_traitsILi128ELi64ELi128ELi4ELb0ELb0EN7cutlass6half_tE19Flash_kernel_traitsILi128ELi64ELi128ELi4ES3_EELb1ELb0ELb1ELb0ELb0ELb1ELb1ELb1ENS_16Flash_fwd_paramsEEEvRKT8_iiiii)
        /*04b8*/ 	.word	0x00000000


	//----- nvinfo : EIATTR_FRAME_SIZE
	.align		4
.L_212:
        /*04bc*/ 	.byte	0x04, 0x11
        /*04be*/ 	.short	(.L_214 - .L_213)
	.align		4
.L_213:
        /*04c0*/ 	.word	index@(_ZN5flash24flash_fwd_splitkv_kernelI23Flash_fwd_kernel_traitsILi128ELi64ELi128ELi4ELb0ELb0EN7cutlass6half_tE19Flash_kernel_traitsILi128ELi64ELi128ELi4ES3_EELb1ELb0ELb1ELb0ELb0ELb1ELb1ELb1EEEvNS_16Flash_fwd_paramsE)
        /*04c4*/ 	.word	0x00000000


	//----- nvinfo : EIATTR_REGCOUNT
	.align		4
.L_214:
        /*04c8*/ 	.byte	0x04, 0x2f
        /*04ca*/ 	.short	(.L_216 - .L_215)
	.align		4
.L_215:
        /*04cc*/ 	.word	index@(_ZN5flash24flash_fwd_splitkv_kernelI23Flash_fwd_kernel_traitsILi128ELi64ELi128ELi4ELb0ELb0EN7cutlass6half_tE19Flash_kernel_traitsILi128ELi64ELi128ELi4ES3_EELb1ELb0ELb1ELb0ELb0ELb0ELb1ELb1EEEvNS_16Flash_fwd_paramsE)
        /*04d0*/ 	.word	0x000000fa


	//----- nvinfo : EIATTR_FRAME_SIZE
	.align		4
.L_216:
        /*04d4*/ 	.byte	0x04, 0x11
        /*04d6*/ 	.short	(.L_218 - .L_217)
	.align		4
.L_217:
        /*04d8*/ 	.word	index@($__internal_20_$__cuda_sm70_shflsync_bfly_p)
        /*04dc*/ 	.word	0x00000000


	//----- nvinfo : EIATTR_FRAME_SIZE
	.align		4
.L_218:
        /*04e0*/ 	.byte	0x04, 0x11
        /*04e2*/ 	.short	(.L_220 - .L_219)
	.align		4
.L_219:
        /*04e4*/ 	.word	index@($_ZN5flash24flash_fwd_splitkv_kernelI23Flash_fwd_kernel_traitsILi128ELi64ELi128ELi4ELb0ELb0EN7cutlass6half_tE19Flash_kernel_traitsILi128ELi64ELi128ELi4ES3_EELb1ELb0ELb1ELb0ELb0ELb0ELb1ELb1EEEvNS_16Flash_fwd_paramsE$_ZN5flash30compute_attn_1rowblock_splitkvI23Flash_fwd_kernel_traitsILi128ELi64ELi128ELi4ELb0ELb0EN7cutlass6half_tE19Flash_kernel_traitsILi128ELi64ELi128ELi4ES3_EELb1ELb0ELb1ELb0ELb0ELb0ELb1ELb1ENS_16Flash_fwd_paramsEEEvRKT8_iiiii)
        /*04e8*/ 	.word	0x00000000


	//----- nvinfo : EIATTR_FRAME_SIZE
	.align		4
.L_220:
        /*04ec*/ 	.byte	0x04, 0x11
        /*04ee*/ 	.short	(.L_222 - .L_221)
	.align		4
.L_221:
        /*04f0*/ 	.word	index@(_ZN5flash24flash_fwd_splitkv_kernelI23Flash_fwd_kernel_traitsILi128ELi64ELi128ELi4ELb0ELb0EN7cutlass6half_tE19Flash_kernel_traitsILi128ELi64ELi128ELi4ES3_EELb1ELb0ELb1ELb0ELb0ELb0ELb1ELb1EEEvNS_16Flash_fwd_paramsE)
        /*04f4*/ 	.word	0x00000000


	//----- nvinfo : EIATTR_REGCOUNT
	.align		4
.L_222:
        /*04f8*/ 	.byte	0x04, 0x2f
        /*04fa*/ 	.short	(.L_224 - .L_223)
	.align		4
.L_223:
        /*04fc*/ 	.word	index@(_ZN5flash24flash_fwd_splitkv_kernelI23Flash_fwd_kernel_traitsILi128ELi64ELi128ELi4ELb0ELb0EN7cutlass6half_tE19Flash_kernel_traitsILi128ELi64ELi128ELi4ES3_EELb1ELb0ELb0ELb0ELb1ELb1ELb1ELb1EEEvNS_16Flash_fwd_paramsE)
        /*0500*/ 	.word	0x000000ff


	//----- nvinfo : EIATTR_FRAME_SIZE
	.align		4
.L_224:
        /*0504*/ 	.byte	0x04, 0x11
        /*0506*/ 	.short	(.L_226 - .L_225)
	.align		4
.L_225:
        /*0508*/ 	.word	index@(_ZN5flash24flash_fwd_splitkv_kernelI23Flash_fwd_kernel_traitsILi128ELi64ELi128ELi4ELb0ELb0EN7cutlass6half_tE19Flash_kernel_traitsILi128ELi64ELi128ELi4ES3_EELb1ELb0ELb0ELb0ELb1ELb1ELb1ELb1EEEvNS_16Flash_fwd_paramsE)
        /*050c*/ 	.word	0x00000000


	//----- nvinfo : EIATTR_REGCOUNT
	.align		4
.L_226:
        /*0510*/ 	.byte	0x04, 0x2f
        /*0512*/ 	.short	(.L_228 - .L_227)
	.align		4
.L_227:
        /*0514*/ 	.word	index@(_ZN5flash24flash_fwd_splitkv_kernelI23Flash_fwd_kernel_traitsILi128ELi64ELi128ELi4ELb0ELb0EN7cutlass6half_tE19Flash_kernel_traitsILi128ELi64ELi128ELi4ES3_EELb1ELb0ELb0ELb0ELb1ELb0ELb1ELb1EEEvNS_16Flash_fwd_paramsE)
        /*0518*/ 	.word	0x000000f6


	//----- nvinfo : EIATTR_FRAME_SIZE
	.align		4
.L_228:
        /*051c*/ 	.byte	0x04, 0x11
        /*051e*/ 	.short	(.L_230 - .L_229)
	.align		4
.L_229:
        /*0520*/ 	.word	index@(_ZN5flash24flash_fwd_splitkv_kernelI23Flash_fwd_kernel_traitsILi128ELi64ELi128ELi4ELb0ELb0EN7cutlass6half_tE19Flash_kernel_traitsILi128ELi64ELi128ELi4ES3_EELb1ELb0ELb0ELb0ELb1ELb0ELb1ELb1EEEvNS_16Flash_fwd_paramsE)
        /*0524*/ 	.word	0x00000000


	//----- nvinfo : EIATTR_REGCOUNT
	.align		4
.L_230:
        /*0528*/ 	.byte	0x04, 0x2f
        /*052a*/ 	.short	(.L_232 - .L_231)
	.align		4
.L_231:
        /*052c*/ 	.word	index@(_ZN5flash24flash_fwd_splitkv_kernelI23Flash_fwd_kernel_traitsILi128ELi64ELi128ELi4ELb0ELb0EN7cutlass6half_tE19Flash_kernel_traitsILi128ELi64ELi128ELi4ES3_EELb1ELb0ELb1ELb0ELb0ELb1ELb1ELb0EEEvNS_16Flash_fwd_paramsE)
        /*0530*/ 	.word	0x000000ff


	//----- nvinfo : EIATTR_FRAME_SIZE
	.align		4
.L_232:
        /*0534*/ 	.byte	0x04, 0x11
        /*0536*/ 	.short	(.L_234 - .L_233)
	.align		4
.L_233:
        /*0538*/ 	.word	index@(_ZN5flash24flash_fwd_splitkv_kernelI23Flash_fwd_kernel_traitsILi128ELi64ELi128ELi4ELb0ELb0EN7cutlass6half_tE19Flash_kernel_traitsILi128ELi64ELi128ELi4ES3_EELb1ELb0ELb1ELb0ELb0ELb1ELb1ELb0EEEvNS_16Flash_fwd_paramsE)
        /*053c*/ 	.word	0x00000000


	//----- nvinfo : EIATTR_REGCOUNT
	.align		4
.L_234:
        /*0540*/ 	.byte	0x04, 0x2f
        /*0542*/ 	.short	(.L_236 - .L_235)
	.align		4
.L_235:
        /*0544*/ 	.word	index@(_ZN5flash24flash_fwd_splitkv_kernelI23Flash_fwd_kernel_traitsILi128ELi64ELi128ELi4ELb0ELb0EN7cutlass6half_tE19Flash_kernel_traitsILi128ELi64ELi128ELi4ES3_EELb1ELb0ELb1ELb0ELb0ELb0ELb1ELb0EEEvNS_16Flash_fwd_paramsE)
        /*0548*/ 	.word	0x000000fe


	//----- nvinfo : EIATTR_FRAME_SIZE
	.align		4
.L_236:
        /*054c*/ 	.byte	0x04, 0x11
        /*054e*/ 	.short	(.L_238 - .L_237)
	.align		4
.L_237:
        /*0550*/ 	.word	index@(_ZN5flash24flash_fwd_splitkv_kernelI23Flash_fwd_kernel_traitsILi128ELi64ELi128ELi4ELb0ELb0EN7cutlass6half_tE19Flash_kernel_traitsILi128ELi64ELi128ELi4ES3_EELb1ELb0ELb1ELb0ELb0ELb0ELb1ELb0EEEvNS_16Flash_fwd_paramsE)
        /*0554*/ 	.word	0x00000000


	//----- nvinfo : EIATTR_REGCOUNT
	.align		4
.L_238:
        /*0558*/ 	.byte	0x04, 0x2f
        /*055a*/ 	.short	(.L_240 - .L_239)
	.align		4
.L_239:
        /*055c*/ 	.word	index@(_ZN5flash24flash_fwd_splitkv_kernelI23Flash_fwd_kernel_traitsILi128ELi64ELi128ELi4ELb0ELb0EN7cutlass6half_tE19Flash_kernel_traitsILi128ELi64ELi128ELi4ES3_EELb1ELb0ELb0ELb0ELb1ELb1ELb1ELb0EEEvNS_16Flash_fwd_paramsE)
        /*0560*/ 	.word	0x000000ff


	//----- nvinfo : EIATTR_FRAME_SIZE
	.align		4
.L_240:
        /*0564*/ 	.byte	0x04, 0x11
        /*0566*/ 	.short	(.L_242 - .L_241)
	.align		4
.L_241:
        /*0568*/ 	.word	index@(_ZN5flash24flash_fwd_splitkv_kernelI23Flash_fwd_kernel_traitsILi128ELi64ELi128ELi4ELb0ELb0EN7cutlass6half_tE19Flash_kernel_traitsILi128ELi64ELi128ELi4ES3_EELb1ELb0ELb0ELb0ELb1ELb1ELb1ELb0EEEvNS_16Flash_fwd_paramsE)
        /*056c*/ 	.word	0x00000000


	//----- nvinfo : EIATTR_REGCOUNT
	.align		4
.L_242:
        /*0570*/ 	.byte	0x04, 0x2f
        /*0572*/ 	.short	(.L_244 - .L_243)
	.align		4
.L_243:
        /*0574*/ 	.word	index@(_ZN5flash24flash_fwd_splitkv_kernelI23Flash_fwd_kernel_traitsILi128ELi64ELi128ELi4ELb0ELb0EN7cutlass6half_tE19Flash_kernel_traitsILi128ELi64ELi128ELi4ES3_EELb1ELb0ELb0ELb0ELb1ELb0ELb1ELb0EEEvNS_16Flash_fwd_paramsE)
        /*0578*/ 	.word	0x000000fe


	//----- nvinfo : EIATTR_FRAME_SIZE
	.align		4
.L_244:
        /*057c*/ 	.byte	0x04, 0x11
        /*057e*/ 	.short	(.L_246 - .L_245)
	.align		4
.L_245:
        /*0580*/ 	.word	index@(_ZN5flash24flash_fwd_splitkv_kernelI23Flash_fwd_kernel_traitsILi128ELi64ELi128ELi4ELb0ELb0EN7cutlass6half_tE19Flash_kernel_traitsILi128ELi64ELi128ELi4ES3_EELb1ELb0ELb0ELb0ELb1ELb0ELb1ELb0EEEvNS_16Flash_fwd_paramsE)
        /*0584*/ 	.word	0x00000000


	//----- nvinfo : EIATTR_REGCOUNT
	.align		4
.L_246:
        /*0588*/ 	.byte	0x04, 0x2f
        /*058a*/ 	.short	(.L_248 - .L_247)
	.align		4
.L_247:
        /*058c*/ 	.word	index@(_ZN5flash24flash_fwd_splitkv_kernelI23Flash_fwd_kernel_traitsILi128ELi64ELi128ELi4ELb0ELb0EN7cutlass6half_tE19Flash_kernel_traitsILi128ELi64ELi128ELi4ES3_EELb1ELb0ELb1ELb0ELb0ELb1ELb0ELb1EEEvNS_16Flash_fwd_paramsE)
        /*0590*/ 	.word	0x000000ff


	//----- nvinfo : EIATTR_FRAME_SIZE
	.align		4
.L_248:
        /*0594*/ 	.byte	0x04, 0x11
        /*0596*/ 	.short	(.L_250 - .L_249)
	.align		4
.L_249:
        /*0598*/ 	.word	index@($__internal_19_$__cuda_sm70_shflsync_bfly_p)
        /*059c*/ 	.word	0x00000000


	//----- nvinfo : EIATTR_FRAME_SIZE
	.align		4
.L_250:
        /*05a0*/ 	.byte	0x04, 0x11
        /*05a2*/ 	.short	(.L_252 - .L_251)
	.align		4
.L_251:
        /*05a4*/ 	.word	index@($_ZN5flash24flash_fwd_splitkv_kernelI23Flash_fwd_kernel_traitsILi128ELi64ELi128ELi4ELb0ELb0EN7cutlass6half_tE19Flash_kernel_traitsILi128ELi64ELi128ELi4ES3_EELb1ELb0ELb1ELb0ELb0ELb1ELb0ELb1EEEvNS_16Flash_fwd_paramsE$_ZN5flash30compute_attn_1rowblock_splitkvI23Flash_fwd_kernel_traitsILi128ELi64ELi128ELi4ELb0ELb0EN7cutlass6half_tE19Flash_kernel_traitsILi128ELi64ELi128ELi4ES3_EELb1ELb0ELb1ELb0ELb0ELb1ELb0ELb1ENS_16Flash_fwd_paramsEEEvRKT8_iiiii)
        /*05a8*/ 	.word	0x00000000


	//----- nvinfo : EIATTR_FRAME_SIZE
	.align		4
.L_252:
        /*05ac*/ 	.byte	0x04, 0x11
        /*05ae*/ 	.short	(.L_254 - .L_253)
	.align		4
.L_253:
        /*05b0*/ 	.word	index@(_ZN5flash24flash_fwd_splitkv_kernelI23Flash_fwd_kernel_traitsILi128ELi64ELi128ELi4ELb0ELb0EN7cutlass6half_tE19Flash_kernel_traitsILi128ELi64ELi128ELi4ES3_EELb1ELb0ELb1ELb0ELb0ELb1ELb0ELb1EEEvNS_16Flash_fwd_paramsE)
        /*05b4*/ 	.word	0x00000000


	//----- nvinfo : EIATTR_REGCOUNT
	.align		4
.L_254:
        /*05b8*/ 	.byte	0x04, 0x2f
        /*05ba*/ 	.short	(.L_256 - .L_255)
	.align		4
.L_255:
        /*05bc*/ 	.word	index@(_ZN5flash24flash_fwd_splitkv_kernelI23Flash_fwd_kernel_traitsILi128ELi64ELi128ELi4ELb0ELb0EN7cutlass6half_tE19Flash_kernel_traitsILi128ELi64ELi128ELi4ES3_EELb1ELb0ELb1ELb0ELb0ELb0ELb0ELb1EEEvNS_16Flash_fwd_paramsE)
        /*05c0*/ 	.word	0x000000fc


	//----- nvinfo : EIATTR_FRAME_SIZE
	.align		4
.L_256:
        /*05c4*/ 	.byte	0x04, 0x11
        /*05c6*/ 	.short	(.L_258 - .L_257)
	.align		4
.L_257:
        /*05c8*/ 	.word	index@($__internal_18_$__cuda_sm70_shflsync_bfly_p)
        /*05cc*/ 	.word	0x00000000


	//----- nvinfo : EIATTR_FRAME_SIZE
	.align		4
.L_258:
        /*05d0*/ 	.byte	0x04, 0x11
        /*05d2*/ 	.short	(.L_260 - .L_259)
	.align		4
.L_259:
        /*05d4*/ 	.word	index@($_ZN5flash24flash_fwd_splitkv_kernelI23Flash_fwd_kernel_traitsILi128ELi64ELi128ELi4ELb0ELb0EN7cutlass6half_tE19Flash_kernel_traitsILi128ELi64ELi128ELi4ES3_EELb1ELb0ELb1ELb0ELb0ELb0ELb0ELb1EEEvNS_16Flash_fwd_paramsE$_ZN5flash30compute_attn_1rowblock_splitkvI23Flash_fwd_kernel_traitsILi128ELi64ELi128ELi4ELb0ELb0EN7cutlass6half_tE19Flash_kernel_traitsILi128ELi64ELi128ELi4ES3_EELb1ELb0ELb1ELb0ELb0ELb0ELb0ELb1ENS_16Flash_fwd_paramsEEEvRKT8_iiiii)
        /*05d8*/ 	.word	0x00000000


	//----- nvinfo : EIATTR_FRAME_SIZE
	.align		4
.L_260:
        /*05dc*/ 	.byte	0x04, 0x11
        /*05de*/ 	.short	(.L_262 - .L_261)
	.align		4
.L_261:
        /*05e0*/ 	.word	index@(_ZN5flash24flash_fwd_splitkv_kernelI23Flash_fwd_kernel_traitsILi128ELi64ELi128ELi4ELb0ELb0EN7cutlass6half_tE19Flash_kernel_traitsILi128ELi64ELi128ELi4ES3_EELb1ELb0ELb1ELb0ELb0ELb0ELb0ELb1EEEvNS_16Flash_fwd_paramsE)
        /*05e4*/ 	.word	0x00000000


	//----- nvinfo : EIATTR_REGCOUNT
	.align		4
.L_262:
        /*05e8*/ 	.byte	0x04, 0x2f
        /*05ea*/ 	.short	(.L_264 - .L_263)
	.align		4
.L_263:
        /*05ec*/ 	.word	index@(_ZN5flash24flash_fwd_splitkv_kernelI23Flash_fwd_kernel_traitsILi128ELi64ELi128ELi4ELb0ELb0EN7cutlass6half_tE19Flash_kernel_traitsILi128ELi64ELi128ELi4ES3_EELb1ELb0ELb0ELb0ELb1ELb1ELb0ELb1EEEvNS_16Flash_fwd_paramsE)
        /*05f0*/ 	.word	0x000000fe


	//----- nvinfo : EIATTR_FRAME_SIZE
	.align		4
.L_264:
        /*05f4*/ 	.byte	0x04, 0x11
        /*05f6*/ 	.short	(.L_266 - .L_265)
	.align		4
.L_265:
        /*05f8*/ 	.word	index@(_ZN5flash24flash_fwd_splitkv_kernelI23Flash_fwd_kernel_traitsILi128ELi64ELi128ELi4ELb0ELb0EN7cutlass6half_tE19Flash_kernel_traitsILi128ELi64ELi128ELi4ES3_EELb1ELb0ELb0ELb0ELb1ELb1ELb0ELb1EEEvNS_16Flash_fwd_paramsE)
        /*05fc*/ 	.word	0x00000000


	//----- nvinfo : EIATTR_REGCOUNT
	.align		4
.L_266:
        /*0600*/ 	.byte	0x04, 0x2f
        /*0602*/ 	.short	(.L_268 - .L_267)
	.align		4
.L_267:
        /*0604*/ 	.word	index@(_ZN5flash24flash_fwd_splitkv_kernelI23Flash_fwd_kernel_traitsILi128ELi64ELi128ELi4ELb0ELb0EN7cutlass6half_tE19Flash_kernel_traitsILi128ELi64ELi128ELi4ES3_EELb1ELb0ELb0ELb0ELb1ELb0ELb0ELb1EEEvNS_16Flash_fwd_paramsE)
        /*0608*/ 	.word	0x000000f6


	//----- nvinfo : EIATTR_FRAME_SIZE
	.align		4
.L_268:
        /*060c*/ 	.byte	0x04, 0x11
        /*060e*/ 	.short	(.L_270 - .L_269)
	.align		4
.L_269:
        /*0610*/ 	.word	index@(_ZN5flash24flash_fwd_splitkv_kernelI23Flash_fwd_kernel_traitsILi128ELi64ELi128ELi4ELb0ELb0EN7cutlass6half_tE19Flash_kernel_traitsILi128ELi64ELi128ELi4ES3_EELb1ELb0ELb0ELb0ELb1ELb0ELb0ELb1EEEvNS_16Flash_fwd_paramsE)
        /*0614*/ 	.word	0x00000000


	//----- nvinfo : EIATTR_REGCOUNT
	.align		4
.L_270:
        /*0618*/ 	.byte	0x04, 0x2f
        /*061a*/ 	.short	(.L_272 - .L_271)
	.align		4
.L_271:
        /*061c*/ 	.word	index@(_ZN5flash24flash_fwd_splitkv_kernelI23Flash_fwd_kernel_traitsILi128ELi64ELi128ELi4ELb0ELb0EN7cutlass6half_tE19Flash_kernel_traitsILi128ELi64ELi128ELi4ES3_EELb1ELb0ELb1ELb0ELb0ELb1ELb0ELb0EEEvNS_16Flash_fwd_paramsE)
        /*0620*/ 	.word	0x000000ff


	//----- nvinfo : EIATTR_FRAME_SIZE
	.align		4
.L_272:
        /*0624*/ 	.byte	0x04, 0x11
        /*0626*/ 	.short	(.L_274 - .L_273)
	.align		4
.L_273:
        /*0628*/ 	.word	index@(_ZN5flash24flash_fwd_splitkv_kernelI23Flash_fwd_kernel_traitsILi128ELi64ELi128ELi4ELb0ELb0EN7cutlass6half_tE19Flash_kernel_traitsILi128ELi64ELi128ELi4ES3_EELb1ELb0ELb1ELb0ELb0ELb1ELb0ELb0EEEvNS_16Flash_fwd_paramsE)
        /*062c*/ 	.word	0x00000000


	//----- nvinfo : EIATTR_REGCOUNT
	.align		4
.L_274:
        /*0630*/ 	.byte	0x04, 0x2f
        /*0632*/ 	.short	(.L_276 - .L_275)
	.align		4
.L_275:
        /*0634*/ 	.word	index@(_ZN5flash24flash_fwd_splitkv_kernelI23Flash_fwd_kernel_traitsILi128ELi64ELi128ELi4ELb0ELb0EN7cutlass6half_tE19Flash_kernel_traitsILi128ELi64ELi128ELi4ES3_EELb1ELb0ELb1ELb0ELb0ELb0ELb0ELb0EEEvNS_16Flash_fwd_paramsE)
        /*0638*/ 	.word	0x000000fe


	//----- nvinfo : EIATTR_FRAME_SIZE
	.align		4
.L_276:
        /*063c*/ 	.byte	0x04, 0x11
        /*063e*/ 	.short	(.L_278 - .L_277)
	.align		4
.L_277:
        /*0640*/ 	.word	index@(_ZN5flash24flash_fwd_splitkv_kernelI23Flash_fwd_kernel_traitsILi128ELi64ELi128ELi4ELb0ELb0EN7cutlass6half_tE19Flash_kernel_traitsILi128ELi64ELi128ELi4ES3_EELb1ELb0ELb1ELb0ELb0ELb0ELb0ELb0EEEvNS_16Flash_fwd_paramsE)
        /*0644*/ 	.word	0x00000000


	//----- nvinfo : EIATTR_REGCOUNT
	.align		4
.L_278:
        /*0648*/ 	.byte	0x04, 0x2f
        /*064a*/ 	.short	(.L_280 - .L_279)
	.align		4
.L_279:
        /*064c*/ 	.word	index@(_ZN5flash24flash_fwd_splitkv_kernelI23Flash_fwd_kernel_traitsILi128ELi64ELi128ELi4ELb0ELb0EN7cutlass6half_tE19Flash_kernel_traitsILi128ELi64ELi128ELi4ES3_EELb1ELb0ELb0ELb0ELb1ELb1ELb0ELb0EEEvNS_16Flash_fwd_paramsE)
        /*0650*/ 	.word	0x000000ff


	//----- nvinfo : EIATTR_FRAME_SIZE
	.align		4
.L_280:
        /*0654*/ 	.byte	0x04, 0x11
        /*0656*/ 	.short	(.L_282 - .L_281)
	.align		4
.L_281:
        /*0658*/ 	.word	index@(_ZN5flash24flash_fwd_splitkv_kernelI23Flash_fwd_kernel_traitsILi128ELi64ELi128ELi4ELb0ELb0EN7cutlass6half_tE19Flash_kernel_traitsILi128ELi64ELi128ELi4ES3_EELb1ELb0ELb0ELb0ELb1ELb1ELb0ELb0EEEvNS_16Flash_fwd_paramsE)
        /*065c*/ 	.word	0x00000000


	//----- nvinfo : EIATTR_REGCOUNT
	.align		4
.L_282:
        /*0660*/ 	.byte	0x04, 0x2f
        /*0662*/ 	.short	(.L_284 - .L_283)
	.align		4
.L_283:
        /*0664*/ 	.word	index@(_ZN5flash24flash_fwd_splitkv_kernelI23Flash_fwd_kernel_traitsILi128ELi64ELi128ELi4ELb0ELb0EN7cutlass6half_tE19Flash_kernel_traitsILi128ELi64ELi128ELi4ES3_EELb1ELb0ELb0ELb0ELb1ELb0ELb0ELb0EEEvNS_16Flash_fwd_paramsE)
        /*0668*/ 	.word	0x000000fe


	//----- nvinfo : EIATTR_FRAME_SIZE
	.align		4
.L_284:
        /*066c*/ 	.byte	0x04, 0x11
        /*066e*/ 	.short	(.L_286 - .L_285)
	.align		4
.L_285:
        /*0670*/ 	.word	index@(_ZN5flash24flash_fwd_splitkv_kernelI23Flash_fwd_kernel_traitsILi128ELi64ELi128ELi4ELb0ELb0EN7cutlass6half_tE19Flash_kernel_traitsILi128ELi64ELi128ELi4ES3_EELb1ELb0ELb0ELb0ELb1ELb0ELb0ELb0EEEvNS_16Flash_fwd_paramsE)
        /*0674*/ 	.word	0x00000000


	//----- nvinfo : EIATTR_REGCOUNT
	.align		4
.L_286:
        /*0678*/ 	.byte	0x04, 0x2f
        /*067a*/ 	.short	(.L_288 - .L_287)
	.align		4
.L_287:
        /*067c*/ 	.word	index@(_ZN5flash24flash_fwd_splitkv_kernelI23Flash_fwd_kernel_traitsILi128ELi64ELi128ELi4ELb0ELb0EN7cutlass6half_tE19Flash_kernel_traitsILi128ELi64ELi128ELi4ES3_EELb1ELb0ELb0ELb1ELb1ELb1ELb1ELb0EEEvNS_16Flash_fwd_paramsE)
        /*0680*/ 	.word	0x000000ff


	//----- nvinfo : EIATTR_FRAME_SIZE
	.align		4
.L_288:
        /*0684*/ 	.byte	0x04, 0x11
        /*0686*/ 	.short	(.L_290 - .L_289)
	.align		4
.L_289:
        /*0688*/ 	.word	index@(_ZN5flash24flash_fwd_splitkv_kernelI23Flash_fwd_kernel_traitsILi128ELi64ELi128ELi4ELb0ELb0EN7cutlass6half_tE19Flash_kernel_traitsILi128ELi64ELi128ELi4ES3_EELb1ELb0ELb0ELb1ELb1ELb1ELb1ELb0EEEvNS_16Flash_fwd_paramsE)
        /*068c*/ 	.word	0x00000000


	//----- nvinfo : EIATTR_REGCOUNT
	.align		4
.L_290:
        /*0690*/ 	.byte	0x04, 0x2f
        /*0692*/ 	.short	(.L_292 - .L_291)
	.align		4
.L_291:
        /*0694*/ 	.word	index@(_ZN5flash24flash_fwd_splitkv_kernelI23Flash_fwd_kernel_traitsILi128ELi64ELi128ELi4ELb0ELb0EN7cutlass6half_tE19Flash_kernel_traitsILi128ELi64ELi128ELi4ES3_EELb1ELb0ELb0ELb1ELb1ELb0ELb1ELb0EEEvNS_16Flash_fwd_paramsE)
        /*0698*/ 	.word	0x000000f2


	//----- nvinfo : EIATTR_FRAME_SIZE
	.align		4
.L_292:
        /*069c*/ 	.byte	0x04, 0x11
        /*069e*/ 	.short	(.L_294 - .L_293)
	.align		4
.L_293:
        /*06a0*/ 	.word	index@(_ZN5flash24flash_fwd_splitkv_kernelI23Flash_fwd_kernel_traitsILi128ELi64ELi128ELi4ELb0ELb0EN7cutlass6half_tE19Flash_kernel_traitsILi128ELi64ELi128ELi4ES3_EELb1ELb0ELb0ELb1ELb1ELb0ELb1ELb0EEEvNS_16Flash_fwd_paramsE)
        /*06a4*/ 	.word	0x00000000


	//----- nvinfo : EIATTR_REGCOUNT
	.align		4
.L_294:
        /*06a8*/ 	.byte	0x04, 0x2f
        /*06aa*/ 	.short	(.L_296 - .L_295)
	.align		4
.L_295:
        /*06ac*/ 	.word	index@(_ZN5flash24flash_fwd_splitkv_kernelI23Flash_fwd_kernel_traitsILi128ELi64ELi128ELi4ELb0ELb0EN7cutlass6half_tE19Flash_kernel_traitsILi128ELi64ELi128ELi4ES3_EELb1ELb0ELb0ELb1ELb1ELb1ELb0ELb0EEEvNS_16Flash_fwd_paramsE)
        /*06b0*/ 	.word	0x000000ff


	//----- nvinfo : EIATTR_FRAME_SIZE
	.align		4
.L_296:
        /*06b4*/ 	.byte	0x04, 0x11
        /*06b6*/ 	.short	(.L_298 - .L_297)
	.align		4
.L_297:
        /*06b8*/ 	.word	index@(_ZN5flash24flash_fwd_splitkv_kernelI23Flash_fwd_kernel_traitsILi128ELi64ELi128ELi4ELb0ELb0EN7cutlass6half_tE19Flash_kernel_traitsILi128ELi64ELi128ELi4ES3_EELb1ELb0ELb0ELb1ELb1ELb1ELb0ELb0EEEvNS_16Flash_fwd_paramsE)
        /*06bc*/ 	.word	0x00000000


	//----- nvinfo : EIATTR_REGCOUNT
	.align		4
.L_298:
        /*06c0*/ 	.byte	0x04, 0x2f
        /*06c2*/ 	.short	(.L_300 - .L_299)
	.align		4
.L_299:
        /*06c4*/ 	.word	index@(_ZN5flash24flash_fwd_splitkv_kernelI23Flash_fwd_kernel_traitsILi128ELi64ELi128ELi4ELb0ELb0EN7cutlass6half_tE19Flash_kernel_traitsILi128ELi64ELi128ELi4ES3_EELb1ELb0ELb0ELb1ELb1ELb0ELb0ELb0EEEvNS_16Flash_fwd_paramsE)
        /*06c8*/ 	.word	0x000000f4


	//----- nvinfo : EIATTR_FRAME_SIZE
	.align		4
.L_300:
        /*06cc*/ 	.byte	0x04, 0x11
        /*06ce*/ 	.short	(.L_302 - .L_301)
	.align		4
.L_301:
        /*06d0*/ 	.word	index@(_ZN5flash24flash_fwd_splitkv_kernelI23Flash_fwd_kernel_traitsILi128ELi64ELi128ELi4ELb0ELb0EN7cutlass6half_tE19Flash_kernel_traitsILi128ELi64ELi128ELi4ES3_EELb1ELb0ELb0ELb1ELb1ELb0ELb0ELb0EEEvNS_16Flash_fwd_paramsE)
        /*06d4*/ 	.word	0x00000000


	//----- nvinfo : EIATTR_REGCOUNT
	.align		4
.L_302:
        /*06d8*/ 	.byte	0x04, 0x2f
        /*06da*/ 	.short	(.L_304 - .L_303)
	.align		4
.L_303:
        /*06dc*/ 	.word	index@(_ZN5flash24flash_fwd_splitkv_kernelI23Flash_fwd_kernel_traitsILi128ELi64ELi128ELi4ELb0ELb0EN7cutlass6half_tE19Flash_kernel_traitsILi128ELi64ELi128ELi4ES3_EELb1ELb0ELb0ELb0ELb0ELb1ELb1ELb1EEEvNS_16Flash_fwd_paramsE)
        /*06e0*/ 	.word	0x000000ff


	//----- nvinfo : EIATTR_FRAME_SIZE
	.align		4
.L_304:
        /*06e4*/ 	.byte	0x04, 0x11
        /*06e6*/ 	.short	(.L_306 - .L_305)
	.align		4
.L_305:
        /*06e8*/ 	.word	index@($__internal_17_$__cuda_sm70_shflsync_bfly_p)
        /*06ec*/ 	.word	0x00000000


	//----- nvinfo : EIATTR_FRAME_SIZE
	.align		4
.L_306:
        /*06f0*/ 	.byte	0x04, 0x11
        /*06f2*/ 	.short	(.L_308 - .L_307)
	.align		4
.L_307:
        /*06f4*/ 	.word	index@($_ZN5flash24flash_fwd_splitkv_kernelI23Flash_fwd_kernel_traitsILi128ELi64ELi128ELi4ELb0ELb0EN7cutlass6half_tE19Flash_kernel_traitsILi128ELi64ELi128ELi4ES3_EELb1ELb0ELb0ELb0ELb0ELb1ELb1ELb1EEEvNS_16Flash_fwd_paramsE$_ZN5flash30compute_attn_1rowblock_splitkvI23Flash_fwd_kernel_traitsILi128ELi64ELi128ELi4ELb0ELb0EN7cutlass6half_tE19Flash_kernel_traitsILi128ELi64ELi128ELi4ES3_EELb1ELb0ELb0ELb0ELb0ELb1ELb1ELb1ENS_16Flash_fwd_paramsEEEvRKT8_iiiii)
        /*06f8*/ 	.word	0x00000000


	//----- nvinfo : EIATTR_FRAME_SIZE
	.align		4
.L_308:
        /*06fc*/ 	.byte	0x04, 0x11
        /*06fe*/ 	.short	(.L_310 - .L_309)
	.align		4
.L_309:
        /*0700*/ 	.word	index@(_ZN5flash24flash_fwd_splitkv_kernelI23Flash_fwd_kernel_traitsILi128ELi64ELi128ELi4ELb0ELb0EN7cutlass6half_tE19Flash_kernel_traitsILi128ELi64ELi128ELi4ES3_EELb1ELb0ELb0ELb0ELb0ELb1ELb1ELb1EEEvNS_16Flash_fwd_paramsE)
        /*0704*/ 	.word	0x00000000


	//----- nvinfo : EIATTR_REGCOUNT
	.align		4
.L_310:
        /*0708*/ 	.byte	0x04, 0x2f
        /*070a*/ 	.short	(.L_312 - .L_311)
	.align		4
.L_311:
        /*070c*/ 	.word	index@(_ZN5flash24flash_fwd_splitkv_kernelI23Flash_fwd_kernel_traitsILi128ELi64ELi128ELi4ELb0ELb0EN7cutlass6half_tE19Flash_kernel_traitsILi128ELi64ELi128ELi4ES3_EELb1ELb0ELb0ELb0ELb0ELb0ELb1ELb1EEEvNS_16Flash_fwd_paramsE)
        /*0710*/ 	.word	0x000000fa


	//----- nvinfo : EIATTR_FRAME_SIZE
	.align		4
.L_312:
        /*0714*/ 	.byte	0x04, 0x11
        /*0716*/ 	.short	(.L_314 - .L_313)
	.align		4
.L_313:
        /*0718*/ 	.word	index@($__internal_16_$__cuda_sm70_shflsync_bfly_p)
        /*071c*/ 	.word	0x00000000


	//----- nvinfo : EIATTR_FRAME_SIZE
	.align		4
.L_314:
        /*0720*/ 	.byte	0x04, 0x11
        /*0722*/ 	.short	(.L_316 - .L_315)
	.align		4
.L_315:
        /*0724*/ 	.word	index@($_ZN5flash24flash_fwd_splitkv_kernelI23Flash_fwd_kernel_traitsILi128ELi64ELi128ELi4ELb0ELb0EN7cutlass6half_tE19Flash_kernel_traitsILi128ELi64ELi128ELi4ES3_EELb1ELb0ELb0ELb0ELb0ELb0ELb1ELb1EEEvNS_16Flash_fwd_paramsE$_ZN5flash30compute_attn_1rowblock_splitkvI23Flash_fwd_kernel_traitsILi128ELi64ELi128ELi4ELb0ELb0EN7cutlass6half_tE19Flash_kernel_traitsILi128ELi64ELi128ELi4ES3_EELb1ELb0ELb0ELb0ELb0ELb0ELb1ELb1ENS_16Flash_fwd_paramsEEEvRKT8_iiiii)
        /*0728*/ 	.word	0x00000000


	//----- nvinfo : EIATTR_FRAME_SIZE
	.align		4
.L_316:
        /*072c*/ 	.byte	0x04, 0x11
        /*072e*/ 	.short	(.L_318 - .L_317)
	.align		4
.L_317:
        /*0730*/ 	.word	index@(_ZN5flash24flash_fwd_splitkv_kernelI23Flash_fwd_kernel_traitsILi128ELi64ELi128ELi4ELb0ELb0EN7cutlass6half_tE19Flash_kernel_traitsILi128ELi64ELi128ELi4ES3_EELb1ELb0ELb0ELb0ELb0ELb0ELb1ELb1EEEvNS_16Flash_fwd_paramsE)
        /*0734*/ 	.word	0x00000000


	//----- nvinfo : EIATTR_REGCOUNT
	.align		4
.L_318:
        /*0738*/ 	.byte	0x04, 0x2f
        /*073a*/ 	.short	(.L_320 - .L_319)
	.align		4
.L_319:
        /*073c*/ 	.word	index@(_ZN5flash24flash_fwd_splitkv_kernelI23Flash_fwd_kernel_traitsILi128ELi64ELi128ELi4ELb0ELb0EN7cutlass6half_tE19Flash_kernel_traitsILi128ELi64ELi128ELi4ES3_EELb1ELb0ELb0ELb0ELb0ELb1ELb1ELb0EEEvNS_16Flash_fwd_paramsE)
        /*0740*/ 	.word	0x000000ff


	//----- nvinfo : EIATTR_FRAME_SIZE
	.align		4
.L_320:
        /*0744*/ 	.byte	0x04, 0x11
        /*0746*/ 	.short	(.L_322 - .L_321)
	.align		4
.L_321:
        /*0748*/ 	.word	index@(_ZN5flash24flash_fwd_splitkv_kernelI23Flash_fwd_kernel_traitsILi128ELi64ELi128ELi4ELb0ELb0EN7cutlass6half_tE19Flash_kernel_traitsILi128ELi64ELi128ELi4ES3_EELb1ELb0ELb0ELb0ELb0ELb1ELb1ELb0EEEvNS_16Flash_fwd_paramsE)
        /*074c*/ 	.word	0x00000000


	//----- nvinfo : EIATTR_REGCOUNT
	.align		4
.L_322:
        /*0750*/ 	.byte	0x04, 0x2f
        /*0752*/ 	.short	(.L_324 - .L_323)
	.align		4
.L_323:
        /*0754*/ 	.word	index@(_ZN5flash24flash_fwd_splitkv_kernelI23Flash_fwd_kernel_traitsILi128ELi64ELi128ELi4ELb0ELb0EN7cutlass6half_tE19Flash_kernel_traitsILi128ELi64ELi128ELi4ES3_EELb1ELb0ELb0ELb0ELb0ELb0ELb1ELb0EEEvNS_16Flash_fwd_paramsE)
        /*0758*/ 	.word	0x000000ff


	//----- nvinfo : EIATTR_FRAME_SIZE
	.align		4
.L_324:
        /*075c*/ 	.byte	0x04, 0x11
        /*075e*/ 	.short	(.L_326 - .L_325)
	.align		4
.L_325:
        /*0760*/ 	.word	index@(_ZN5flash24flash_fwd_splitkv_kernelI23Flash_fwd_kernel_traitsILi128ELi64ELi128ELi4ELb0ELb0EN7cutlass6half_tE19Flash_kernel_traitsILi128ELi64ELi128ELi4ES3_EELb1ELb0ELb0ELb0ELb0ELb0ELb1ELb0EEEvNS_16Flash_fwd_paramsE)
        /*0764*/ 	.word	0x00000000


	//----- nvinfo : EIATTR_REGCOUNT
	.align		4
.L_326:
        /*0768*/ 	.byte	0x04, 0x2f
        /*076a*/ 	.short	(.L_328 - .L_327)
	.align		4
.L_327:
        /*076c*/ 	.word	index@(_ZN5flash24flash_fwd_splitkv_kernelI23Flash_fwd_kernel_traitsILi128ELi64ELi128ELi4ELb0ELb0EN7cutlass6half_tE19Flash_kernel_traitsILi128ELi64ELi128ELi4ES3_EELb1ELb0ELb0ELb0ELb0ELb1ELb0ELb1EEEvNS_16Flash_fwd_paramsE)
        /*0770*/ 	.word	0x000000ff


	//----- nvinfo : EIATTR_FRAME_SIZE
	.align		4
.L_328:
        /*0774*/ 	.byte	0x04, 0x11
        /*0776*/ 	.short	(.L_330 - .L_329)
	.align		4
.L_329:
        /*0778*/ 	.word	index@($__internal_15_$__cuda_sm70_shflsync_bfly_p)
        /*077c*/ 	.word	0x00000000


	//----- nvinfo : EIATTR_FRAME_SIZE
	.align		4
.L_330:
        /*0780*/ 	.byte	0x04, 0x11
        /*0782*/ 	.short	(.L_332 - .L_331)
	.align		4
.L_331:
        /*0784*/ 	.word	index@($_ZN5flash24flash_fwd_splitkv_kernelI23Flash_fwd_kernel_traitsILi128ELi64ELi128ELi4ELb0ELb0EN7cutlass6half_tE19Flash_kernel_traitsILi128ELi64ELi128ELi4ES3_EELb1ELb0ELb0ELb0ELb0ELb1ELb0ELb1EEEvNS_16Flash_fwd_paramsE$_ZN5flash30compute_attn_1rowblock_splitkvI23Flash_fwd_kernel_traitsILi128ELi64ELi128ELi4ELb0ELb0EN7cutlass6half_tE19Flash_kernel_traitsILi128ELi64ELi128ELi4ES3_EELb1ELb0ELb0ELb0ELb0ELb1ELb0ELb1ENS_16Flash_fwd_paramsEEEvRKT8_iiiii)
        /*0788*/ 	.word	0x00000000


	//----- nvinfo : EIATTR_FRAME_SIZE
	.align		4
.L_332:
        /*078c*/ 	.byte	0x04, 0x11
        /*078e*/ 	.short	(.L_334 - .L_333)
	.align		4
.L_333:
        /*0790*/ 	.word	index@(_ZN5flash24flash_fwd_splitkv_kernelI23Flash_fwd_kernel_traitsILi128ELi64ELi128ELi4ELb0ELb0EN7cutlass6half_tE19Flash_kernel_traitsILi128ELi64ELi128ELi4ES3_EELb1ELb0ELb0ELb0ELb0ELb1ELb0ELb1EEEvNS_16Flash_fwd_paramsE)
        /*0794*/ 	.word	0x00000000


	//----- nvinfo : EIATTR_REGCOUNT
	.align		4
.L_334:
        /*0798*/ 	.byte	0x04, 0x2f
        /*079a*/ 	.short	(.L_336 - .L_335)
	.align		4
.L_335:
        /*079c*/ 	.word	index@(_ZN5flash24flash_fwd_splitkv_kernelI23Flash_fwd_kernel_traitsILi128ELi64ELi128ELi4ELb0ELb0EN7cutlass6half_tE19Flash_kernel_traitsILi128ELi64ELi128ELi4ES3_EELb1ELb0ELb0ELb0ELb0ELb0ELb0ELb1EEEvNS_16Flash_fwd_paramsE)
        /*07a0*/ 	.word	0x000000fc


	//----- nvinfo : EIATTR_FRAME_SIZE
	.align		4
.L_336:
        /*07a4*/ 	.byte	0x04, 0x11
        /*07a6*/ 	.short	(.L_338 - .L_337)
	.align		4
.L_337:
        /*07a8*/ 	.word	index@($__internal_14_$__cuda_sm70_shflsync_bfly_p)
        /*07ac*/ 	.word	0x00000000


	//----- nvinfo : EIATTR_FRAME_SIZE
	.align		4
.L_338:
        /*07b0*/ 	.byte	0x04, 0x11
        /*07b2*/ 	.short	(.L_340 - .L_339)
	.align		4
.L_339:
        /*07b4*/ 	.word	index@($_ZN5flash24flash_fwd_splitkv_kernelI23Flash_fwd_kernel_traitsILi128ELi64ELi128ELi4ELb0ELb0EN7cutlass6half_tE19Flash_kernel_traitsILi128ELi64ELi128ELi4ES3_EELb1ELb0ELb0ELb0ELb0ELb0ELb0ELb1EEEvNS_16Flash_fwd_paramsE$_ZN5flash30compute_attn_1rowblock_splitkvI23Flash_fwd_kernel_traitsILi128ELi64ELi128ELi4ELb0ELb0EN7cutlass6half_tE19Flash_kernel_traitsILi128ELi64ELi128ELi4ES3_EELb1ELb0ELb0ELb0ELb0ELb0ELb0ELb1ENS_16Flash_fwd_paramsEEEvRKT8_iiiii)
        /*07b8*/ 	.word	0x00000000


	//----- nvinfo : EIATTR_FRAME_SIZE
	.align		4
.L_340:
        /*07bc*/ 	.byte	0x04, 0x11
        /*07be*/ 	.short	(.L_342 - .L_341)
	.align		4
.L_341:
        /*07c0*/ 	.word	index@(_ZN5flash24flash_fwd_splitkv_kernelI23Flash_fwd_kernel_traitsILi128ELi64ELi128ELi4ELb0ELb0EN7cutlass6half_tE19Flash_kernel_traitsILi128ELi64ELi128ELi4ES3_EELb1ELb0ELb0ELb0ELb0ELb0ELb0ELb1EEEvNS_16Flash_fwd_paramsE)
        /*07c4*/ 	.word	0x00000000


	//----- nvinfo : EIATTR_REGCOUNT
	.align		4
.L_342:
        /*07c8*/ 	.byte	0x04, 0x2f
        /*07ca*/ 	.short	(.L_344 - .L_343)
	.align		4
.L_343:
        /*07cc*/ 	.word	index@(_ZN5flash24flash_fwd_splitkv_kernelI23Flash_fwd_kernel_traitsILi128ELi64ELi128ELi4ELb0ELb0EN7cutlass6half_tE19Flash_kernel_traitsILi128ELi64ELi128ELi4ES3_EELb1ELb0ELb0ELb0ELb0ELb1ELb0ELb0EEEvNS_16Flash_fwd_paramsE)
        /*07d0*/ 	.word	0x000000ff


	//----- nvinfo : EIATTR_FRAME_SIZE
	.align		4
.L_344:
        /*07d4*/ 	.byte	0x04, 0x11
        /*07d6*/ 	.short	(.L_346 - .L_345)
	.align		4
.L_345:
        /*07d8*/ 	.word	index@(_ZN5flash24flash_fwd_splitkv_kernelI23Flash_fwd_kernel_traitsILi128ELi64ELi128ELi4ELb0ELb0EN7cutlass6half_tE19Flash_kernel_traitsILi128ELi64ELi128ELi4ES3_EELb1ELb0ELb0ELb0ELb0ELb1ELb0ELb0EEEvNS_16Flash_fwd_paramsE)
        /*07dc*/ 	.word	0x00000000


	//----- nvinfo : EIATTR_REGCOUNT
	.align		4
.L_346:
        /*07e0*/ 	.byte	0x04, 0x2f
        /*07e2*/ 	.short	(.L_348 - .L_347)
	.align		4
.L_347:
        /*07e4*/ 	.word	index@(_ZN5flash24flash_fwd_splitkv_kernelI23Flash_fwd_kernel_traitsILi128ELi64ELi128ELi4ELb0ELb0EN7cutlass6half_tE19Flash_kernel_traitsILi128ELi64ELi128ELi4ES3_EELb1ELb0ELb0ELb0ELb0ELb0ELb0ELb0EEEvNS_16Flash_fwd_paramsE)
        /*07e8*/ 	.word	0x000000fe


	//----- nvinfo : EIATTR_FRAME_SIZE
	.align		4
.L_348:
        /*07ec*/ 	.byte	0x04, 0x11
        /*07ee*/ 	.short	(.L_350 - .L_349)
	.align		4
.L_349:
        /*07f0*/ 	.word	index@(_ZN5flash24flash_fwd_splitkv_kernelI23Flash_fwd_kernel_traitsILi128ELi64ELi128ELi4ELb0ELb0EN7cutlass6half_tE19Flash_kernel_traitsILi128ELi64ELi128ELi4ES3_EELb1ELb0ELb0ELb0ELb0ELb0ELb0ELb0EEEvNS_16Flash_fwd_paramsE)
        /*07f4*/ 	.word	0x00000000


	//----- nvinfo : EIATTR_REGCOUNT
	.align		4
.L_350:
        /*07f8*/ 	.byte	0x04, 0x2f
        /*07fa*/ 	.short	(.L_352 - .L_351)
	.align		4
.L_351:
        /*07fc*/ 	.word	index@(_ZN5flash32flash_fwd_splitkv_combine_kernelI23Flash_fwd_kernel_traitsILi128ELi64ELi128ELi4ELb0ELb0EN7cutlass6half_tE19Flash_kernel_traitsILi128ELi64ELi128ELi4ES3_EELi4ELi1ELb1EEEvNS_16Flash_fwd_paramsE)
        /*0800*/ 	.word	0x00000036


	//----- nvinfo : EIATTR_FRAME_SIZE
	.align		4
.L_352:
        /*0804*/ 	.byte	0x04, 0x11
        /*0806*/ 	.short	(.L_354 - .L_353)
	.align		4
.L_353:
        /*0808*/ 	.word	index@($__internal_13_$__cuda_sm20_div_s64)
        /*080c*/ 	.word	0x00000000


	//----- nvinfo : EIATTR_FRAME_SIZE
	.align		4
.L_354:
        /*0810*/ 	.byte	0x04, 0x11
        /*0812*/ 	.short	(.L_356 - .L_355)
	.align		4
.L_355:
        /*0814*/ 	.word	index@(_ZN5flash32flash_fwd_splitkv_combine_kernelI23Flash_fwd_kernel_traitsILi128ELi64ELi128ELi4ELb0ELb0EN7cutlass6half_tE19Flash_kernel_traitsILi128ELi64ELi128ELi4ES3_EELi4ELi1ELb1EEEvNS_16Flash_fwd_paramsE)
        /*0818*/ 	.word	0x00000000


	//----- nvinfo : EIATTR_REGCOUNT
	.align		4
.L_356:
        /*081c*/ 	.byte	0x04, 0x2f
        /*081e*/ 	.short	(.L_358 - .L_357)
	.align		4
.L_357:
        /*0820*/ 	.word	index@(_ZN5flash32flash_fwd_splitkv_combine_kernelI23Flash_fwd_kernel_traitsILi128ELi64ELi128ELi4ELb0ELb0EN7cutlass6half_tE19Flash_kernel_traitsILi128ELi64ELi128ELi4ES3_EELi4ELi2ELb1EEEvNS_16Flash_fwd_paramsE)
        /*0824*/ 	.word	0x00000038


	//----- nvinfo : EIATTR_FRAME_SIZE
	.align		4
.L_358:
        /*0828*/ 	.byte	0x04, 0x11
        /*082a*/ 	.short	(.L_360 - .L_359)
	.align		4
.L_359:
        /*082c*/ 	.word	index@($__internal_12_$__cuda_sm20_div_s64)
        /*0830*/ 	.word	0x00000000


	//----- nvinfo : EIATTR_FRAME_SIZE
	.align		4
.L_360:
        /*0834*/ 	.byte	0x04, 0x11
        /*0836*/ 	.short	(.L_362 - .L_361)
	.align		4
.L_361:
        /*0838*/ 	.word	index@(_ZN5flash32flash_fwd_splitkv_combine_kernelI23Flash_fwd_kernel_traitsILi128ELi64ELi128ELi4ELb0ELb0EN7cutlass6half_tE19Flash_kernel_traitsILi128ELi64ELi128ELi4ES3_EELi4ELi2ELb1EEEvNS_16Flash_fwd_paramsE)
        /*083c*/ 	.word	0x00000000


	//----- nvinfo : EIATTR_REGCOUNT
	.align		4
.L_362:
        /*0840*/ 	.byte	0x04, 0x2f
        /*0842*/ 	.short	(.L_364 - .L_363)
	.align		4
.L_363:
        /*0844*/ 	.word	index@(_ZN5flash32flash_fwd_splitkv_combine_kernelI23Flash_fwd_kernel_traitsILi128ELi64ELi128ELi4ELb0ELb0EN7cutlass6half_tE19Flash_kernel_traitsILi128ELi64ELi128ELi4ES3_EELi4ELi3ELb1EEEvNS_16Flash_fwd_paramsE)
        /*0848*/ 	.word	0x00000034


	//----- nvinfo : EIATTR_FRAME_SIZE
	.align		4
.L_364:
        /*084c*/ 	.byte	0x04, 0x11
        /*084e*/ 	.short	(.L_366 - .L_365)
	.align		4
.L_365:
        /*0850*/ 	.word	index@($__internal_11_$__cuda_sm20_div_s64)
        /*0854*/ 	.word	0x00000000


	//----- nvinfo : EIATTR_FRAME_SIZE
	.align		4
.L_366:
        /*0858*/ 	.byte	0x04, 0x11
        /*085a*/ 	.short	(.L_368 - .L_367)
	.align		4
.L_367:
        /*085c*/ 	.word	index@(_ZN5flash32flash_fwd_splitkv_combine_kernelI23Flash_fwd_kernel_traitsILi128ELi64ELi128ELi4ELb0ELb0EN7cutlass6half_tE19Flash_kernel_traitsILi128ELi64ELi128ELi4ES3_EELi4ELi3ELb1EEEvNS_16Flash_fwd_paramsE)
        /*0860*/ 	.word	0x00000000


	//----- nvinfo : EIATTR_REGCOUNT
	.align		4
.L_368:
        /*0864*/ 	.byte	0x04, 0x2f
        /*0866*/ 	.short	(.L_370 - .L_369)
	.align		4
.L_369:
        /*0868*/ 	.word	index@(_ZN5flash32flash_fwd_splitkv_combine_kernelI23Flash_fwd_kernel_traitsILi128ELi64ELi128ELi4ELb0ELb0EN7cutlass6half_tE19Flash_kernel_traitsILi128ELi64ELi128ELi4ES3_EELi4ELi4ELb1EEEvNS_16Flash_fwd_paramsE)
        /*086c*/ 	.word	0x00000034


	//----- nvinfo : EIATTR_FRAME_SIZE
	.align		4
.L_370:
        /*0870*/ 	.byte	0x04, 0x11
        /*0872*/ 	.short	(.L_372 - .L_371)
	.align		4
.L_371:
        /*0874*/ 	.word	index@($__internal_10_$__cuda_sm20_div_s64)
        /*0878*/ 	.word	0x00000000


	//----- nvinfo : EIATTR_FRAME_SIZE
	.align		4
.L_372:
        /*087c*/ 	.byte	0x04, 0x11
        /*087e*/ 	.short	(.L_374 - .L_373)
	.align		4
.L_373:
        /*0880*/ 	.word	index@(_ZN5flash32flash_fwd_splitkv_combine_kernelI23Flash_fwd_kernel_traitsILi128ELi64ELi128ELi4ELb0ELb0EN7cutlass6half_tE19Flash_kernel_traitsILi128ELi64ELi128ELi4ES3_EELi4ELi4ELb1EEEvNS_16Flash_fwd_paramsE)
        /*0884*/ 	.word	0x00000000


	//----- nvinfo : EIATTR_REGCOUNT
	.align		4
.L_374:
        /*0888*/ 	.byte	0x04, 0x2f
        /*088a*/ 	.short	(.L_376 - .L_375)
	.align		4
.L_375:
        /*088c*/ 	.word	index@(_ZN5flash32flash_fwd_splitkv_combine_kernelI23Flash_fwd_kernel_traitsILi128ELi64ELi128ELi4ELb0ELb0EN7cutlass6half_tE19Flash_kernel_traitsILi128ELi64ELi128ELi4ES3_EELi4ELi5ELb1EEEvNS_16Flash_fwd_paramsE)
        /*0890*/ 	.word	0x00000034


	//----- nvinfo : EIATTR_FRAME_SIZE
	.align		4
.L_376:
        /*0894*/ 	.byte	0x04, 0x11
        /*0896*/ 	.short	(.L_378 - .L_377)
	.align		4
.L_377:
        /*0898*/ 	.word	index@($__internal_9_$__cuda_sm20_div_s64)
        /*089c*/ 	.word	0x00000000


	//----- nvinfo : EIATTR_FRAME_SIZE
	.align		4
.L_378:
        /*08a0*/ 	.byte	0x04, 0x11
        /*08a2*/ 	.short	(.L_380 - .L_379)
	.align		4
.L_379:
        /*08a4*/ 	.word	index@(_ZN5flash32flash_fwd_splitkv_combine_kernelI23Flash_fwd_kernel_traitsILi128ELi64ELi128ELi4ELb0ELb0EN7cutlass6half_tE19Flash_kernel_traitsILi128ELi64ELi128ELi4ES3_EELi4ELi5ELb1EEEvNS_16Flash_fwd_paramsE)
        /*08a8*/ 	.word	0x00000000


	//----- nvinfo : EIATTR_REGCOUNT
	.align		4
.L_380:
        /*08ac*/ 	.byte	0x04, 0x2f
        /*08ae*/ 	.short	(.L_382 - .L_381)
	.align		4
.L_381:
        /*08b0*/ 	.word	index@(_ZN5flash32flash_fwd_splitkv_combine_kernelI23Flash_fwd_kernel_traitsILi128ELi64ELi128ELi4ELb0ELb0EN7cutlass6half_tE19Flash_kernel_traitsILi128ELi64ELi128ELi4ES3_EELi4ELi6ELb1EEEvNS_16Flash_fwd_paramsE)
        /*08b4*/ 	.word	0x0000003a


	//----- nvinfo : EIATTR_FRAME_SIZE
	.align		4
.L_382:
        /*08b8*/ 	.byte	0x04, 0x11
        /*08ba*/ 	.short	(.L_384 - .L_383)
	.align		4
.L_383:
        /*08bc*/ 	.word	index@($__internal_8_$__cuda_sm20_div_s64)
        /*08c0*/ 	.word	0x00000000


	//----- nvinfo : EIATTR_FRAME_SIZE
	.align		4
.L_384:
        /*08c4*/ 	.byte	0x04, 0x11
        /*08c6*/ 	.short	(.L_386 - .L_385)
	.align		4
.L_385:
        /*08c8*/ 	.word	index@(_ZN5flash32flash_fwd_splitkv_combine_kernelI23Flash_fwd_kernel_traitsILi128ELi64ELi128ELi4ELb0ELb0EN7cutlass6half_tE19Flash_kernel_traitsILi128ELi64ELi128ELi4ES3_EELi4ELi6ELb1EEEvNS_16Flash_fwd_paramsE)
        /*08cc*/ 	.word	0x00000000


	//----- nvinfo : EIATTR_REGCOUNT
	.align		4
.L_386:
        /*08d0*/ 	.byte	0x04, 0x2f
        /*08d2*/ 	.short	(.L_388 - .L_387)
	.align		4
.L_387:
        /*08d4*/ 	.word	index@(_ZN5flash32flash_fwd_splitkv_combine_kernelI23Flash_fwd_kernel_traitsILi128ELi64ELi128ELi4ELb0ELb0EN7cutlass6half_tE19Flash_kernel_traitsILi128ELi64ELi128ELi4ES3_EELi4ELi7ELb1EEEvNS_16Flash_fwd_paramsE)
        /*08d8*/ 	.word	0x0000003e


	//----- nvinfo : EIATTR_FRAME_SIZE
	.align		4
.L_388:
        /*08dc*/ 	.byte	0x04, 0x11
        /*08de*/ 	.short	(.L_390 - .L_389)
	.align		4
.L_389:
        /*08e0*/ 	.word	index@($__internal_7_$__cuda_sm20_div_s64)
        /*08e4*/ 	.word	0x00000000


	//----- nvinfo : EIATTR_FRAME_SIZE
	.align		4
.L_390:
        /*08e8*/ 	.byte	0x04, 0x11
        /*08ea*/ 	.short	(.L_392 - .L_391)
	.align		4
.L_391:
        /*08ec*/ 	.word	index@(_ZN5flash32flash_fwd_splitkv_combine_kernelI23Flash_fwd_kernel_traitsILi128ELi64ELi128ELi4ELb0ELb0EN7cutlass6half_tE19Flash_kernel_traitsILi128ELi64ELi128ELi4ES3_EELi4ELi7ELb1EEEvNS_16Flash_fwd_paramsE)
        /*08f0*/ 	.word	0x00000000


	//----- nvinfo : EIATTR_REGCOUNT
	.align		4
.L_392:
        /*08f4*/ 	.byte	0x04, 0x2f
        /*08f6*/ 	.short	(.L_394 - .L_393)
	.align		4
.L_393:
        /*08f8*/ 	.word	index@(_ZN5flash32flash_fwd_splitkv_combine_kernelI23Flash_fwd_kernel_traitsILi128ELi64ELi128ELi4ELb0ELb0EN7cutlass6half_tE19Flash_kernel_traitsILi128ELi64ELi128ELi4ES3_EELi4ELi1ELb0EEEvNS_16Flash_fwd_paramsE)
        /*08fc*/ 	.word	0x00000036


	//----- nvinfo : EIATTR_FRAME_SIZE
	.align		4
.L_394:
        /*0900*/ 	.byte	0x04, 0x11
        /*0902*/ 	.short	(.L_396 - .L_395)
	.align		4
.L_395:
        /*0904*/ 	.word	index@($__internal_6_$__cuda_sm20_div_s64)
        /*0908*/ 	.word	0x00000000


	//----- nvinfo : EIATTR_FRAME_SIZE
	.align		4
.L_396:
        /*090c*/ 	.byte	0x04, 0x11
        /*090e*/ 	.short	(.L_398 - .L_397)
	.align		4
.L_397:
        /*0910*/ 	.word	index@(_ZN5flash32flash_fwd_splitkv_combine_kernelI23Flash_fwd_kernel_traitsILi128ELi64ELi128ELi4ELb0ELb0EN7cutlass6half_tE19Flash_kernel_traitsILi128ELi64ELi128ELi4ES3_EELi4ELi1ELb0EEEvNS_16Flash_fwd_paramsE)
        /*0914*/ 	.word	0x00000000


	//----- nvinfo : EIATTR_REGCOUNT
	.align		4
.L_398:
        /*0918*/ 	.byte	0x04, 0x2f
        /*091a*/ 	.short	(.L_400 - .L_399)
	.align		4
.L_399:
        /*091c*/ 	.word	index@(_ZN5flash32flash_fwd_splitkv_combine_kernelI23Flash_fwd_kernel_traitsILi128ELi64ELi128ELi4ELb0ELb0EN7cutlass6half_tE19Flash_kernel_traitsILi128ELi64ELi128ELi4ES3_EELi4ELi2ELb0EEEvNS_16Flash_fwd_paramsE)
        /*0920*/ 	.word	0x00000038


	//----- nvinfo : EIATTR_FRAME_SIZE
	.align		4
.L_400:
        /*0924*/ 	.byte	0x04, 0x11
        /*0926*/ 	.short	(.L_402 - .L_401)
	.align		4
.L_401:
        /*0928*/ 	.word	index@($__internal_5_$__cuda_sm20_div_s64)
        /*092c*/ 	.word	0x00000000


	//----- nvinfo : EIATTR_FRAME_SIZE
	.align		4
.L_402:
        /*0930*/ 	.byte	0x04, 0x11
        /*0932*/ 	.short	(.L_404 - .L_403)
	.align		4
.L_403:
        /*0934*/ 	.word	index@(_ZN5flash32flash_fwd_splitkv_combine_kernelI23Flash_fwd_kernel_traitsILi128ELi64ELi128ELi4ELb0ELb0EN7cutlass6half_tE19Flash_kernel_traitsILi128ELi64ELi128ELi4ES3_EELi4ELi2ELb0EEEvNS_16Flash_fwd_paramsE)
        /*0938*/ 	.word	0x00000000


	//----- nvinfo : EIATTR_REGCOUNT
	.align		4
.L_404:
        /*093c*/ 	.byte	0x04, 0x2f
        /*093e*/ 	.short	(.L_406 - .L_405)
	.align		4
.L_405:
        /*0940*/ 	.word	index@(_ZN5flash32flash_fwd_splitkv_combine_kernelI23Flash_fwd_kernel_traitsILi128ELi64ELi128ELi4ELb0ELb0EN7cutlass6half_tE19Flash_kernel_traitsILi128ELi64ELi128ELi4ES3_EELi4ELi3ELb0EEEvNS_16Flash_fwd_paramsE)
        /*0944*/ 	.word	0x00000034


	//----- nvinfo : EIATTR_FRAME_SIZE
	.align		4
.L_406:
        /*0948*/ 	.byte	0x04, 0x11
        /*094a*/ 	.short	(.L_408 - .L_407)
	.align		4
.L_407:
        /*094c*/ 	.word	index@($__internal_4_$__cuda_sm20_div_s64)
        /*0950*/ 	.word	0x00000000


	//----- nvinfo : EIATTR_FRAME_SIZE
	.align		4
.L_408:
        /*0954*/ 	.byte	0x04, 0x11
        /*0956*/ 	.short	(.L_410 - .L_409)
	.align		4
.L_409:
        /*0958*/ 	.word	index@(_ZN5flash32flash_fwd_splitkv_combine_kernelI23Flash_fwd_kernel_traitsILi128ELi64ELi128ELi4ELb0ELb0EN7cutlass6half_tE19Flash_kernel_traitsILi128ELi64ELi128ELi4ES3_EELi4ELi3ELb0EEEvNS_16Flash_fwd_paramsE)
        /*095c*/ 	.word	0x00000000


	//----- nvinfo : EIATTR_REGCOUNT
	.align		4
.L_410:
        /*0960*/ 	.byte	0x04, 0x2f
        /*0962*/ 	.short	(.L_412 - .L_411)
	.align		4
.L_411:
        /*0964*/ 	.word	index@(_ZN5flash32flash_fwd_splitkv_combine_kernelI23Flash_fwd_kernel_traitsILi128ELi64ELi128ELi4ELb0ELb0EN7cutlass6half_tE19Flash_kernel_traitsILi128ELi64ELi128ELi4ES3_EELi4ELi4ELb0EEEvNS_16Flash_fwd_paramsE)
        /*0968*/ 	.word	0x00000034


	//----- nvinfo : EIATTR_FRAME_SIZE
	.align		4
.L_412:
        /*096c*/ 	.byte	0x04, 0x11
        /*096e*/ 	.short	(.L_414 - .L_413)
	.align		4
.L_413:
        /*0970*/ 	.word	index@($__internal_3_$__cuda_sm20_div_s64)
        /*0974*/ 	.word	0x00000000


	//----- nvinfo : EIATTR_FRAME_SIZE
	.align		4
.L_414:
        /*0978*/ 	.byte	0x04, 0x11
        /*097a*/ 	.short	(.L_416 - .L_415)
	.align		4
.L_415:
        /*097c*/ 	.word	index@(_ZN5flash32flash_fwd_splitkv_combine_kernelI23Flash_fwd_kernel_traitsILi128ELi64ELi128ELi4ELb0ELb0EN7cutlass6half_tE19Flash_kernel_traitsILi128ELi64ELi128ELi4ES3_EELi4ELi4ELb0EEEvNS_16Flash_fwd_paramsE)
        /*0980*/ 	.word	0x00000000


	//----- nvinfo : EIATTR_REGCOUNT
	.align		4
.L_416:
        /*0984*/ 	.byte	0x04, 0x2f
        /*0986*/ 	.short	(.L_418 - .L_417)
	.align		4
.L_417:
        /*0988*/ 	.word	index@(_ZN5flash32flash_fwd_splitkv_combine_kernelI23Flash_fwd_kernel_traitsILi128ELi64ELi128ELi4ELb0ELb0EN7cutlass6half_tE19Flash_kernel_traitsILi128ELi64ELi128ELi4ES3_EELi4ELi5ELb0EEEvNS_16Flash_fwd_paramsE)
        /*098c*/ 	.word	0x00000034


	//----- nvinfo : EIATTR_FRAME_SIZE
	.align		4
.L_418:
        /*0990*/ 	.byte	0x04, 0x11
        /*0992*/ 	.short	(.L_420 - .L_419)
	.align		4
.L_419:
        /*0994*/ 	.word	index@($__internal_2_$__cuda_sm20_div_s64)
        /*0998*/ 	.word	0x00000000


	//----- nvinfo : EIATTR_FRAME_SIZE
	.align		4
.L_420:
        /*099c*/ 	.byte	0x04, 0x11
        /*099e*/ 	.short	(.L_422 - .L_421)
	.align		4
.L_421:
        /*09a0*/ 	.word	index@(_ZN5flash32flash_fwd_splitkv_combine_kernelI23Flash_fwd_kernel_traitsILi128ELi64ELi128ELi4ELb0ELb0EN7cutlass6half_tE19Flash_kernel_traitsILi128ELi64ELi128ELi4ES3_EELi4ELi5ELb0EEEvNS_16Flash_fwd_paramsE)
        /*09a4*/ 	.word	0x00000000


	//----- nvinfo : EIATTR_REGCOUNT
	.align		4
.L_422:
        /*09a8*/ 	.byte	0x04, 0x2f
        /*09aa*/ 	.short	(.L_424 - .L_423)
	.align		4
.L_423:
        /*09ac*/ 	.word	index@(_ZN5flash32flash_fwd_splitkv_combine_kernelI23Flash_fwd_kernel_traitsILi128ELi64ELi128ELi4ELb0ELb0EN7cutlass6half_tE19Flash_kernel_traitsILi128ELi64ELi128ELi4ES3_EELi4ELi6ELb0EEEvNS_16Flash_fwd_paramsE)
        /*09b0*/ 	.word	0x0000003a


	//----- nvinfo : EIATTR_FRAME_SIZE
	.align		4
.L_424:
        /*09b4*/ 	.byte	0x04, 0x11
        /*09b6*/ 	.short	(.L_426 - .L_425)
	.align		4
.L_425:
        /*09b8*/ 	.word	index@($__internal_1_$__cuda_sm20_div_s64)
        /*09bc*/ 	.word	0x00000000


	//----- nvinfo : EIATTR_FRAME_SIZE
	.align		4
.L_426:
        /*09c0*/ 	.byte	0x04, 0x11
        /*09c2*/ 	.short	(.L_428 - .L_427)
	.align		4
.L_427:
        /*09c4*/ 	.word	index@(_ZN5flash32flash_fwd_splitkv_combine_kernelI23Flash_fwd_kernel_traitsILi128ELi64ELi128ELi4ELb0ELb0EN7cutlass6half_tE19Flash_kernel_traitsILi128ELi64ELi128ELi4ES3_EELi4ELi6ELb0EEEvNS_16Flash_fwd_paramsE)
        /*09c8*/ 	.word	0x00000000


	//----- nvinfo : EIATTR_REGCOUNT
	.align		4
.L_428:
        /*09cc*/ 	.byte	0x04, 0x2f
        /*09ce*/ 	.short	(.L_430 - .L_429)
	.align		4
.L_429:
        /*09d0*/ 	.word	index@(_ZN5flash32flash_fwd_splitkv_combine_kernelI23Flash_fwd_kernel_traitsILi128ELi64ELi128ELi4ELb0ELb0EN7cutlass6half_tE19Flash_kernel_traitsILi128ELi64ELi128ELi4ES3_EELi4ELi7ELb0EEEvNS_16Flash_fwd_paramsE)
        /*09d4*/ 	.word	0x0000003e


	//----- nvinfo : EIATTR_FRAME_SIZE
	.align		4
.L_430:
        /*09d8*/ 	.byte	0x04, 0x11
        /*09da*/ 	.short	(.L_432 - .L_431)
	.align		4
.L_431:
        /*09dc*/ 	.word	index@($__internal_0_$__cuda_sm20_div_s64)
        /*09e0*/ 	.word	0x00000000


	//----- nvinfo : EIATTR_FRAME_SIZE
	.align		4
.L_432:
        /*09e4*/ 	.byte	0x04, 0x11
        /*09e6*/ 	.short	(.L_434 - .L_433)
	.align		4
.L_433:
        /*09e8*/ 	.word	index@(_ZN5flash32flash_fwd_splitkv_combine_kernelI23Flash_fwd_kernel_traitsILi128ELi64ELi128ELi4ELb0ELb0EN7cutlass6half_tE19Flash_kernel_traitsILi128ELi64ELi128ELi4ES3_EELi4ELi7ELb0EEEvNS_16Flash_fwd_paramsE)
        /*09ec*/ 	.word	0x00000000


	//----- nvinfo : EIATTR_MIN_STACK_SIZE
	.align		4
.L_434:
        /*09f0*/ 	.byte	0x04, 0x12
        /*09f2*/ 	.short	(.L_436 - .L_435)
	.align		4
.L_435:
        /*09f4*/ 	.word	index@(_ZN5flash32flash_fwd_splitkv_combine_kernelI23Flash_fwd_kernel_traitsILi128ELi64ELi128ELi4ELb0ELb0EN7cutlass6half_tE19Flash_kernel_traitsILi128ELi64ELi128ELi4ES3_EELi4ELi7ELb0EEEvNS_16Flash_fwd_paramsE)
        /*09f8*/ 	.word	0x00000000


	//----- nvinfo : EIATTR_MIN_STACK_SIZE
	.align		4
.L_436:
        /*09fc*/ 	.byte	0x04, 0x12
        /*09fe*/ 	.short	(.L_438 - .L_437)
	.align		4
.L_437:
        /*0a00*/ 	.word	index@(_ZN5flash32flash_fwd_splitkv_combine_kernelI23Flash_fwd_kernel_traitsILi128ELi64ELi128ELi4ELb0ELb0EN7cutlass6half_tE19Flash_kernel_traitsILi128ELi64ELi128ELi4ES3_EELi4ELi6ELb0EEEvNS_16Flash_fwd_paramsE)
        /*0a04*/ 	.word	0x00000000


	//----- nvinfo : EIATTR_MIN_STACK_SIZE
	.align		4
.L_438:
        /*0a08*/ 	.byte	0x04, 0x12
        /*0a0a*/ 	.short	(.L_440 - .L_439)
	.align		4
.L_439:
        /*0a0c*/ 	.word	index@(_ZN5flash32flash_fwd_splitkv_combine_kernelI23Flash_fwd_kernel_traitsILi128ELi64ELi128ELi4ELb0ELb0EN7cutlass6half_tE19Flash_kernel_traitsILi128ELi64ELi128ELi4ES3_EELi4ELi5ELb0EEEvNS_16Flash_fwd_paramsE)
        /*0a10*/ 	.word	0x00000000


	//----- nvinfo : EIATTR_MIN_STACK_SIZE
	.align		4
.L_440:
        /*0a14*/ 	.byte	0x04, 0x12
        /*0a16*/ 	.short	(.L_442 - .L_441)
	.align		4
.L_441:
        /*0a18*/ 	.word	index@(_ZN5flash32flash_fwd_splitkv_combine_kernelI23Flash_fwd_kernel_traitsILi128ELi64ELi128ELi4ELb0ELb0EN7cutlass6half_tE19Flash_kernel_traitsILi128ELi64ELi128ELi4ES3_EELi4ELi4ELb0EEEvNS_16Flash_fwd_paramsE)
        /*0a1c*/ 	.word	0x00000000


	//----- nvinfo : EIATTR_MIN_STACK_SIZE
	.align		4
.L_442:
        /*0a20*/ 	.byte	0x04, 0x12
        /*0a22*/ 	.short	(.L_444 - .L_443)
	.align		4
.L_443:
        /*0a24*/ 	.word	index@(_ZN5flash32flash_fwd_splitkv_combine_kernelI23Flash_fwd_kernel_traitsILi128ELi64ELi128ELi4ELb0ELb0EN7cutlass6half_tE19Flash_kernel_traitsILi128ELi64ELi128ELi4ES3_EELi4ELi3ELb0EEEvNS_16Flash_fwd_paramsE)
        /*0a28*/ 	.word	0x00000000


	//----- nvinfo : EIATTR_MIN_STACK_SIZE
	.align		4
.L_444:
        /*0a2c*/ 	.byte	0x04, 0x12
        /*0a2e*/ 	.short	(.L_446 - .L_445)
	.align		4
.L_445:
        /*0a30*/ 	.word	index@(_ZN5flash32flash_fwd_splitkv_combine_kernelI23Flash_fwd_kernel_traitsILi128ELi64ELi128ELi4ELb0ELb0EN7cutlass6half_tE19Flash_kernel_traitsILi128ELi64ELi128ELi4ES3_EELi4ELi2ELb0EEEvNS_16Flash_fwd_paramsE)
        /*0a34*/ 	.word	0x00000000


	//----- nvinfo : EIATTR_MIN_STACK_SIZE
	.align		4
.L_446:
        /*0a38*/ 	.byte	0x04, 0x12
        /*0a3a*/ 	.short	(.L_448 - .L_447)
	.align		4
.L_447:
        /*0a3c*/ 	.word	index@(_ZN5flash32flash_fwd_splitkv_combine_kernelI23Flash_fwd_kernel_traitsILi128ELi64ELi128ELi4ELb0ELb0EN7cutlass6half_tE19Flash_kernel_traitsILi128ELi64ELi128ELi4ES3_EELi4ELi1ELb0EEEvNS_16Flash_fwd_paramsE)
        /*0a40*/ 	.word	0x00000000


	//----- nvinfo : EIATTR_MIN_STACK_SIZE
	.align		4
.L_448:
        /*0a44*/ 	.byte	0x04, 0x12
        /*0a46*/ 	.short	(.L_450 - .L_449)
	.align		4
.L_449:
        /*0a48*/ 	.word	index@(_ZN5flash32flash_fwd_splitkv_combine_kernelI23Flash_fwd_kernel_traitsILi128ELi64ELi128ELi4ELb0ELb0EN7cutlass6half_tE19Flash_kernel_traitsILi128ELi64ELi128ELi4ES3_EELi4ELi7ELb1EEEvNS_16Flash_fwd_paramsE)
        /*0a4c*/ 	.word	0x00000000


	//----- nvinfo : EIATTR_MIN_STACK_SIZE
	.align		4
.L_450:
        /*0a50*/ 	.byte	0x04, 0x12
        /*0a52*/ 	.short	(.L_452 - .L_451)
	.align		4
.L_451:
        /*0a54*/ 	.word	index@(_ZN5flash32flash_fwd_splitkv_combine_kernelI23Flash_fwd_kernel_traitsILi128ELi64ELi128ELi4ELb0ELb0EN7cutlass6half_tE19Flash_kernel_traitsILi128ELi64ELi128ELi4ES3_EELi4ELi6ELb1EEEvNS_16Flash_fwd_paramsE)
        /*0a58*/ 	.word	0x00000000


	//----- nvinfo : EIATTR_MIN_STACK_SIZE
	.align		4
.L_452:
        /*0a5c*/ 	.byte	0x04, 0x12
        /*0a5e*/ 	.short	(.L_454 - .L_453)
	.align		4
.L_453:
        /*0a60*/ 	.word	index@(_ZN5flash32flash_fwd_splitkv_combine_kernelI23Flash_fwd_kernel_traitsILi128ELi64ELi128ELi4ELb0ELb0EN7cutlass6half_tE19Flash_kernel_traitsILi128ELi64ELi128ELi4ES3_EELi4ELi5ELb1EEEvNS_16Flash_fwd_paramsE)
        /*0a64*/ 	.word	0x00000000


	//----- nvinfo : EIATTR_MIN_STACK_SIZE
	.align		4
.L_454:
        /*0a68*/ 	.byte	0x04, 0x12
        /*0a6a*/ 	.short	(.L_456 - .L_455)
	.align		4
.L_455:
        /*0a6c*/ 	.word	index@(_ZN5flash32flash_fwd_splitkv_combine_kernelI23Flash_fwd_kernel_traitsILi128ELi64ELi128ELi4ELb0ELb0EN7cutlass6half_tE19Flash_kernel_traitsILi128ELi64ELi128ELi4ES3_EELi4ELi4ELb1EEEvNS_16Flash_fwd_paramsE)
        /*0a70*/ 	.word	0x00000000


	//----- nvinfo : EIATTR_MIN_STACK_SIZE
	.align		4
.L_456:
        /*0a74*/ 	.byte	0x04, 0x12
        /*0a76*/ 	.short	(.L_458 - .L_457)
	.align		4
.L_457:
        /*0a78*/ 	.word	index@(_ZN5flash32flash_fwd_splitkv_combine_kernelI23Flash_fwd_kernel_traitsILi128ELi64ELi128ELi4ELb0ELb0EN7cutlass6half_tE19Flash_kernel_traitsILi128ELi64ELi128ELi4ES3_EELi4ELi3ELb1EEEvNS_16Flash_fwd_paramsE)
        /*0a7c*/ 	.word	0x00000000


	//----- nvinfo : EIATTR_MIN_STACK_SIZE
	.align		4
.L_458:
        /*0a80*/ 	.byte	0x04, 0x12
        /*0a82*/ 	.short	(.L_460 - .L_459)
	.align		4
.L_459:
        /*0a84*/ 	.word	index@(_ZN5flash32flash_fwd_splitkv_combine_kernelI23Flash_fwd_kernel_traitsILi128ELi64ELi128ELi4ELb0ELb0EN7cutlass6half_tE19Flash_kernel_traitsILi128ELi64ELi128ELi4ES3_EELi4ELi2ELb1EEEvNS_16Flash_fwd_paramsE)
        /*0a88*/ 	.word	0x00000000


	//----- nvinfo : EIATTR_MIN_STACK_SIZE
	.align		4
.L_460:
        /*0a8c*/ 	.byte	0x04, 0x12
        /*0a8e*/ 	.short	(.L_462 - .L_461)
	.align		4
.L_461:
        /*0a90*/ 	.word	index@(_ZN5flash32flash_fwd_splitkv_combine_kernelI23Flash_fwd_kernel_traitsILi128ELi64ELi128ELi4ELb0ELb0EN7cutlass6half_tE19Flash_kernel_traitsILi128ELi64ELi128ELi4ES3_EELi4ELi1ELb1EEEvNS_16Flash_fwd_paramsE)
        /*0a94*/ 	.word	0x00000000


	//----- nvinfo : EIATTR_MIN_STACK_SIZE
	.align		4
.L_462:
        /*0a98*/ 	.byte	0x04, 0x12
        /*0a9a*/ 	.short	(.L_464 - .L_463)
	.align		4
.L_463:
        /*0a9c*/ 	.word	index@(_ZN5flash24flash_fwd_splitkv_kernelI23Flash_fwd_kernel_traitsILi128ELi64ELi128ELi4ELb0ELb0EN7cutlass6half_tE19Flash_kernel_traitsILi128ELi64ELi128ELi4ES3_EELb1ELb0ELb0ELb0ELb0ELb0ELb0ELb0EEEvNS_16Flash_fwd_paramsE)
        /*0aa0*/ 	.word	0x00000000


	//----- nvinfo : EIATTR_MIN_STACK_SIZE
	.align		4
.L_464:
        /*0aa4*/ 	.byte	0x04, 0x12
        /*0aa6*/ 	.short	(.L_466 - .L_465)
	.align		4
.L_465:
        /*0aa8*/ 	.word	index@(_ZN5flash24flash_fwd_splitkv_kernelI23Flash_fwd_kernel_traitsILi128ELi64ELi128ELi4ELb0ELb0EN7cutlass6half_tE19Flash_kernel_traitsILi128ELi64ELi128ELi4ES3_EELb1ELb0ELb0ELb0ELb0ELb1ELb0ELb0EEEvNS_16Flash_fwd_paramsE)
        /*0aac*/ 	.word	0x00000000


	//----- nvinfo : EIATTR_MIN_STACK_SIZE
	.align		4
.L_466:
        /*0ab0*/ 	.byte	0x04, 0x12
        /*0ab2*/ 	.short	(.L_468 - .L_467)
	.align		4
.L_467:
        /*0ab4*/ 	.word	index@(_ZN5flash24flash_fwd_splitkv_kernelI23Flash_fwd_kernel_traitsILi128ELi64ELi128ELi4ELb0ELb0EN7cutlass6half_tE19Flash_kernel_traitsILi128ELi64ELi128ELi4ES3_EELb1ELb0ELb0ELb0ELb0ELb0ELb0ELb1EEEvNS_16Flash_fwd_paramsE)
        /*0ab8*/ 	.word	0x00000000


	//----- nvinfo : EIATTR_MIN_STACK_SIZE
	.align		4
.L_468:
        /*0abc*/ 	.byte	0x04, 0x12
        /*0abe*/ 	.short	(.L_470 - .L_469)
	.align		4
.L_469:
        /*0ac0*/ 	.word	index@(_ZN5flash24flash_fwd_splitkv_kernelI23Flash_fwd_kernel_traitsILi128ELi64ELi128ELi4ELb0ELb0EN7cutlass6half_tE19Flash_kernel_traitsILi128ELi64ELi128ELi4ES3_EELb1ELb0ELb0ELb0ELb0ELb1ELb0ELb1EEEvNS_16Flash_fwd_paramsE)
        /*0ac4*/ 	.word	0x00000000


	//----- nvinfo : EIATTR_MIN_STACK_SIZE
	.align		4
.L_470:
        /*0ac8*/ 	.byte	0x04, 0x12
        /*0aca*/ 	.short	(.L_472 - .L_471)
	.align		4
.L_471:
        /*0acc*/ 	.word	index@(_ZN5flash24flash_fwd_splitkv_kernelI23Flash_fwd_kernel_traitsILi128ELi64ELi128ELi4ELb0ELb0EN7cutlass6half_tE19Flash_kernel_traitsILi128ELi64ELi128ELi4ES3_EELb1ELb0ELb0ELb0ELb0ELb0ELb1ELb0EEEvNS_16Flash_fwd_paramsE)
        /*0ad0*/ 	.word	0x00000000


	//----- nvinfo : EIATTR_MIN_STACK_SIZE
	.align		4
.L_472:
        /*0ad4*/ 	.byte	0x04, 0x12
        /*0ad6*/ 	.short	(.L_474 - .L_473)
	.align		4
.L_473:
        /*0ad8*/ 	.word	index@(_ZN5flash24flash_fwd_splitkv_kernelI23Flash_fwd_kernel_traitsILi128ELi64ELi128ELi4ELb0ELb0EN7cutlass6half_tE19Flash_kernel_traitsILi128ELi64ELi128ELi4ES3_EELb1ELb0ELb0ELb0ELb0ELb1ELb1ELb0EEEvNS_16Flash_fwd_paramsE)
        /*0adc*/ 	.word	0x00000000


	//----- nvinfo : EIATTR_MIN_STACK_SIZE
	.align		4
.L_474:
        /*0ae0*/ 	.byte	0x04, 0x12
        /*0ae2*/ 	.short	(.L_476 - .L_475)
	.align		4
.L_475:
        /*0ae4*/ 	.word	index@(_ZN5flash24flash_fwd_splitkv_kernelI23Flash_fwd_kernel_traitsILi128ELi64ELi128ELi4ELb0ELb0EN7cutlass6half_tE19Flash_kernel_traitsILi128ELi64ELi128ELi4ES3_EELb1ELb0ELb0ELb0ELb0ELb0ELb1ELb1EEEvNS_16Flash_fwd_paramsE)
        /*0ae8*/ 	.word	0x00000000


	//----- nvinfo : EIATTR_MIN_STACK_SIZE
	.align		4
.L_476:
        /*0aec*/ 	.byte	0x04, 0x12
        /*0aee*/ 	.short	(.L_478 - .L_477)
	.align		4
.L_477:
        /*0af0*/ 	.word	index@(_ZN5flash24flash_fwd_splitkv_kernelI23Flash_fwd_kernel_traitsILi128ELi64ELi128ELi4ELb0ELb0EN7cutlass6half_tE19Flash_kernel_traitsILi128ELi64ELi128ELi4ES3_EELb1ELb0ELb0ELb0ELb0ELb1ELb1ELb1EEEvNS_16Flash_fwd_paramsE)
        /*0af4*/ 	.word	0x00000000


	//----- nvinfo : EIATTR_MIN_STACK_SIZE
	.align		4
.L_478:
        /*0af8*/ 	.byte	0x04, 0x12
        /*0afa*/ 	.short	(.L_480 - .L_479)
	.align		4
.L_479:
        /*0afc*/ 	.word	index@(_ZN5flash24flash_fwd_splitkv_kernelI23Flash_fwd_kernel_traitsILi128ELi64ELi128ELi4ELb0ELb0EN7cutlass6half_tE19Flash_kernel_traitsILi128ELi64ELi128ELi4ES3_EELb1ELb0ELb0ELb1ELb1ELb0ELb0ELb0EEEvNS_16Flash_fwd_paramsE)
        /*0b00*/ 	.word	0x00000000


	//----- nvinfo : EIATTR_MIN_STACK_SIZE
	.align		4
.L_480:
        /*0b04*/ 	.byte	0x04, 0x12
        /*0b06*/ 	.short	(.L_482 - .L_481)
	.align		4
.L_481:
        /*0b08*/ 	.word	index@(_ZN5flash24flash_fwd_splitkv_kernelI23Flash_fwd_kernel_traitsILi128ELi64ELi128ELi4ELb0ELb0EN7cutlass6half_tE19Flash_kernel_traitsILi128ELi64ELi128ELi4ES3_EELb1ELb0ELb0ELb1ELb1ELb1ELb0ELb0EEEvNS_16Flash_fwd_paramsE)
        /*0b0c*/ 	.word	0x00000000


	//----- nvinfo : EIATTR_MIN_STACK_SIZE
	.align		4
.L_482:
        /*0b10*/ 	.byte	0x04, 0x12
        /*0b12*/ 	.short	(.L_484 - .L_483)
	.align		4
.L_483:
        /*0b14*/ 	.word	index@(_ZN5flash24flash_fwd_splitkv_kernelI23Flash_fwd_kernel_traitsILi128ELi64ELi128ELi4ELb0ELb0EN7cutlass6half_tE19Flash_kernel_traitsILi128ELi64ELi128ELi4ES3_EELb1ELb0ELb0ELb1ELb1ELb0ELb1ELb0EEEvNS_16Flash_fwd_paramsE)
        /*0b18*/ 	.word	0x00000000


	//----- nvinfo : EIATTR_MIN_STACK_SIZE
	.align		4
.L_484:
        /*0b1c*/ 	.byte	0x04, 0x12
        /*0b1e*/ 	.short	(.L_486 - .L_485)
	.align		4
.L_485:
        /*0b20*/ 	.word	index@(_ZN5flash24flash_fwd_splitkv_kernelI23Flash_fwd_kernel_traitsILi128ELi64ELi128ELi4ELb0ELb0EN7cutlass6half_tE19Flash_kernel_traitsILi128ELi64ELi128ELi4ES3_EELb1ELb0ELb0ELb1ELb1ELb1ELb1ELb0EEEvNS_16Flash_fwd_paramsE)
        /*0b24*/ 	.word	0x00000000


	//----- nvinfo : EIATTR_MIN_STACK_SIZE
	.align		4
.L_486:
        /*0b28*/ 	.byte	0x04, 0x12
        /*0b2a*/ 	.short	(.L_488 - .L_487)
	.align		4
.L_487:
        /*0b2c*/ 	.word	index@(_ZN5flash24flash_fwd_splitkv_kernelI23Flash_fwd_kernel_traitsILi128ELi64ELi128ELi4ELb0ELb0EN7cutlass6half_tE19Flash_kernel_traitsILi128ELi64ELi128ELi4ES3_EELb1ELb0ELb0ELb0ELb1ELb0ELb0ELb0EEEvNS_16Flash_fwd_paramsE)
        /*0b30*/ 	.word	0x00000000


	//----- nvinfo : EIATTR_MIN_STACK_SIZE
	.align		4
.L_488:
        /*0b34*/ 	.byte	0x04, 0x12
        /*0b36*/ 	.short	(.L_490 - .L_489)
	.align		4
.L_489:
        /*0b38*/ 	.word	index@(_ZN5flash24flash_fwd_splitkv_kernelI23Flash_fwd_kernel_traitsILi128ELi64ELi128ELi4ELb0ELb0EN7cutlass6half_tE19Flash_kernel_traitsILi128ELi64ELi128ELi4ES3_EELb1ELb0ELb0ELb0ELb1ELb1ELb0ELb0EEEvNS_16Flash_fwd_paramsE)
        /*0b3c*/ 	.word	0x00000000


	//----- nvinfo : EIATTR_MIN_STACK_SIZE
	.align		4
.L_490:
        /*0b40*/ 	.byte	0x04, 0x12
        /*0b42*/ 	.short	(.L_492 - .L_491)
	.align		4
.L_491:
        /*0b44*/ 	.word	index@(_ZN5flash24flash_fwd_splitkv_kernelI23Flash_fwd_kernel_traitsILi128ELi64ELi128ELi4ELb0ELb0EN7cutlass6half_tE19Flash_kernel_traitsILi128ELi64ELi128ELi4ES3_EELb1ELb0ELb1ELb0ELb0ELb0ELb0ELb0EEEvNS_16Flash_fwd_paramsE)
        /*0b48*/ 	.word	0x00000000


	//----- nvinfo : EIATTR_MIN_STACK_SIZE
	.align		4
.L_492:
        /*0b4c*/ 	.byte	0x04, 0x12
        /*0b4e*/ 	.short	(.L_494 - .L_493)
	.align		4
.L_493:
        /*0b50*/ 	.word	index@(_ZN5flash24flash_fwd_splitkv_kernelI23Flash_fwd_kernel_traitsILi128ELi64ELi128ELi4ELb0ELb0EN7cutlass6half_tE19Flash_kernel_traitsILi128ELi64ELi128ELi4ES3_EELb1ELb0ELb1ELb0ELb0ELb1ELb0ELb0EEEvNS_16Flash_fwd_paramsE)
        /*0b54*/ 	.word	0x00000000


	//----- nvinfo : EIATTR_MIN_STACK_SIZE
	.align		4
.L_494:
        /*0b58*/ 	.byte	0x04, 0x12
        /*0b5a*/ 	.short	(.L_496 - .L_495)
	.align		4
.L_495:
        /*0b5c*/ 	.word	index@(_ZN5flash24flash_fwd_splitkv_kernelI23Flash_fwd_kernel_traitsILi128ELi64ELi128ELi4ELb0ELb0EN7cutlass6half_tE19Flash_kernel_traitsILi128ELi64ELi128ELi4ES3_EELb1ELb0ELb0ELb0ELb1ELb0ELb0ELb1EEEvNS_16Flash_fwd_paramsE)
        /*0b60*/ 	.word	0x00000000


	//----- nvinfo : EIATTR_MIN_STACK_SIZE
	.align		4
.L_496:
        /*0b64*/ 	.byte	0x04, 0x12
        /*0b66*/ 	.short	(.L_498 - .L_497)
	.align		4
.L_497:
        /*0b68*/ 	.word	index@(_ZN5flash24flash_fwd_splitkv_kernelI23Flash_fwd_kernel_traitsILi128ELi64ELi128ELi4ELb0ELb0EN7cutlass6half_tE19Flash_kernel_traitsILi128ELi64ELi128ELi4ES3_EELb1ELb0ELb0ELb0ELb1ELb1ELb0ELb1EEEvNS_16Flash_fwd_paramsE)
        /*0b6c*/ 	.word	0x00000000


	//----- nvinfo : EIATTR_MIN_STACK_SIZE
	.align		4
.L_498:
        /*0b70*/ 	.byte	0x04, 0x12
        /*0b72*/ 	.short	(.L_500 - .L_499)
	.align		4
.L_499:
        /*0b74*/ 	.word	index@(_ZN5flash24flash_fwd_splitkv_kernelI23Flash_fwd_kernel_traitsILi128ELi64ELi128ELi4ELb0ELb0EN7cutlass6half_tE19Flash_kernel_traitsILi128ELi64ELi128ELi4ES3_EELb1ELb0ELb1ELb0ELb0ELb0ELb0ELb1EEEvNS_16Flash_fwd_paramsE)
        /*0b78*/ 	.word	0x00000000


	//----- nvinfo : EIATTR_MIN_STACK_SIZE
	.align		4
.L_500:
        /*0b7c*/ 	.byte	0x04, 0x12
        /*0b7e*/ 	.short	(.L_502 - .L_501)
	.align		4
.L_501:
        /*0b80*/ 	.word	index@(_ZN5flash24flash_fwd_splitkv_kernelI23Flash_fwd_kernel_traitsILi128ELi64ELi128ELi4ELb0ELb0EN7cutlass6half_tE19Flash_kernel_traitsILi128ELi64ELi128ELi4ES3_EELb1ELb0ELb1ELb0ELb0ELb1ELb0ELb1EEEvNS_16Flash_fwd_paramsE)
        /*0b84*/ 	.word	0x00000000


	//----- nvinfo : EIATTR_MIN_STACK_SIZE
	.align		4
.L_502:
        /*0b88*/ 	.byte	0x04, 0x12
        /*0b8a*/ 	.short	(.L_504 - .L_503)
	.align		4
.L_503:
        /*0b8c*/ 	.word	index@(_ZN5flash24flash_fwd_splitkv_kernelI23Flash_fwd_kernel_traitsILi128ELi64ELi128ELi4ELb0ELb0EN7cutlass6half_tE19Flash_kernel_traitsILi128ELi64ELi128ELi4ES3_EELb1ELb0ELb0ELb0ELb1ELb0ELb1ELb0EEEvNS_16Flash_fwd_paramsE)
        /*0b90*/ 	.word	0x00000000


	//----- nvinfo : EIATTR_MIN_STACK_SIZE
	.align		4
.L_504:
        /*0b94*/ 	.byte	0x04, 0x12
        /*0b96*/ 	.short	(.L_506 - .L_505)
	.align		4
.L_505:
        /*0b98*/ 	.word	index@(_ZN5flash24flash_fwd_splitkv_kernelI23Flash_fwd_kernel_traitsILi128ELi64ELi128ELi4ELb0ELb0EN7cutlass6half_tE19Flash_kernel_traitsILi128ELi64ELi128ELi4ES3_EELb1ELb0ELb0ELb0ELb1ELb1ELb1ELb0EEEvNS_16Flash_fwd_paramsE)
        /*0b9c*/ 	.word	0x00000000


	//----- nvinfo : EIATTR_MIN_STACK_SIZE
	.align		4
.L_506:
        /*0ba0*/ 	.byte	0x04, 0x12
        /*0ba2*/ 	.short	(.L_508 - .L_507)
	.align		4
.L_507:
        /*0ba4*/ 	.word	index@(_ZN5flash24flash_fwd_splitkv_kernelI23Flash_fwd_kernel_traitsILi128ELi64ELi128ELi4ELb0ELb0EN7cutlass6half_tE19Flash_kernel_traitsILi128ELi64ELi128ELi4ES3_EELb1ELb0ELb1ELb0ELb0ELb0ELb1ELb0EEEvNS_16Flash_fwd_paramsE)
        /*0ba8*/ 	.word	0x00000000


	//----- nvinfo : EIATTR_MIN_STACK_SIZE
	.align		4
.L_508:
        /*0bac*/ 	.byte	0x04, 0x12
        /*0bae*/ 	.short	(.L_510 - .L_509)
	.align		4
.L_509:
        /*0bb0*/ 	.word	index@(_ZN5flash24flash_fwd_splitkv_kernelI23Flash_fwd_kernel_traitsILi128ELi64ELi128ELi4ELb0ELb0EN7cutlass6half_tE19Flash_kernel_traitsILi128ELi64ELi128ELi4ES3_EELb1ELb0ELb1ELb0ELb0ELb1ELb1ELb0EEEvNS_16Flash_fwd_paramsE)
        /*0bb4*/ 	.word	0x00000000


	//----- nvinfo : EIATTR_MIN_STACK_SIZE
	.align		4
.L_510:
        /*0bb8*/ 	.byte	0x04, 0x12
        /*0bba*/ 	.short	(.L_512 - .L_511)
	.align		4
.L_511:
        /*0bbc*/ 	.word	index@(_ZN5flash24flash_fwd_splitkv_kernelI23Flash_fwd_kernel_traitsILi128ELi64ELi128ELi4ELb0ELb0EN7cutlass6half_tE19Flash_kernel_traitsILi128ELi64ELi128ELi4ES3_EELb1ELb0ELb0ELb0ELb1ELb0ELb1ELb1EEEvNS_16Flash_fwd_paramsE)
        /*0bc0*/ 	.word	0x00000000


	//----- nvinfo : EIATTR_MIN_STACK_SIZE
	.align		4
.L_512:
        /*0bc4*/ 	.byte	0x04, 0x12
        /*0bc6*/ 	.short	(.L_514 - .L_513)
	.align		4
.L_513:
        /*0bc8*/ 	.word	index@(_ZN5flash24flash_fwd_splitkv_kernelI23Flash_fwd_kernel_traitsILi128ELi64ELi128ELi4ELb0ELb0EN7cutlass6half_tE19Flash_kernel_traitsILi128ELi64ELi128ELi4ES3_EELb1ELb0ELb0ELb0ELb1ELb1ELb1ELb1EEEvNS_16Flash_fwd_paramsE)
        /*0bcc*/ 	.word	0x00000000


	//----- nvinfo : EIATTR_MIN_STACK_SIZE
	.align		4
.L_514:
        /*0bd0*/ 	.byte	0x04, 0x12
        /*0bd2*/ 	.short	(.L_516 - .L_515)
	.align		4
.L_515:
        /*0bd4*/ 	.word	index@(_ZN5flash24flash_fwd_splitkv_kernelI23Flash_fwd_kernel_traitsILi128ELi64ELi128ELi4ELb0ELb0EN7cutlass6half_tE19Flash_kernel_traitsILi128ELi64ELi128ELi4ES3_EELb1ELb0ELb1ELb0ELb0ELb0ELb1ELb1EEEvNS_16Flash_fwd_paramsE)
        /*0bd8*/ 	.word	0x00000000


	//----- nvinfo : EIATTR_MIN_STACK_SIZE
	.align		4
.L_516:
        /*0bdc*/ 	.byte	0x04, 0x12
        /*0bde*/ 	.short	(.L_518 - .L_517)
	.align		4
.L_517:
        /*0be0*/ 	.word	index@(_ZN5flash24flash_fwd_splitkv_kernelI23Flash_fwd_kernel_traitsILi128ELi64ELi128ELi4ELb0ELb0EN7cutlass6half_tE19Flash_kernel_traitsILi128ELi64ELi128ELi4ES3_EELb1ELb0ELb1ELb0ELb0ELb1ELb1ELb1EEEvNS_16Flash_fwd_paramsE)
        /*0be4*/ 	.word	0x00000000


	//----- nvinfo : EIATTR_MIN_STACK_SIZE
	.align		4
.L_518:
        /*0be8*/ 	.byte	0x04, 0x12
        /*0bea*/ 	.short	(.L_520 - .L_519)
	.align		4
.L_519:
        /*0bec*/ 	.word	index@(_ZN5flash32flash_fwd_splitkv_combine_kernelI23Flash_fwd_kernel_traitsILi128ELi64ELi64ELi4ELb0ELb0EN7cutlass6half_tE19Flash_kernel_traitsILi128ELi64ELi64ELi4ES3_EELi4ELi7ELb0EEEvNS_16Flash_fwd_paramsE)
        /*0bf0*/ 	.word	0x00000000


	//----- nvinfo : EIATTR_MIN_STACK_SIZE
	.align		4
.L_520:
        /*0bf4*/ 	.byte	0x04, 0x12
        /*0bf6*/ 	.short	(.L_522 - .L_521)
	.align		4
.L_521:
        /*0bf8*/ 	.word	index@(_ZN5flash32flash_fwd_splitkv_combine_kernelI23Flash_fwd_kernel_traitsILi128ELi64ELi64ELi4ELb0ELb0EN7cutlass6half_tE19Flash_kernel_traitsILi128ELi64ELi64ELi4ES3_EELi4ELi6ELb0EEEvNS_16Flash_fwd_paramsE)
        /*0bfc*/ 	.word	0x00000000


	//----- nvinfo : EIATTR_MIN_STACK_SIZE
	.align		4
.L_522:
        /*0c00*/ 	.byte	0x04, 0x12
        /*0c02*/ 	.short	(.L_524 - .L_523)
	.align		4
.L_523:
        /*0c04*/ 	.word	index@(_ZN5flash32flash_fwd_splitkv_combine_kernelI23Flash_fwd_kernel_traitsILi128ELi64ELi64ELi4ELb0ELb0EN7cutlass6half_tE19Flash_kernel_traitsILi128ELi64ELi64ELi4ES3_EELi4ELi5ELb0EEEvNS_16Flash_fwd_paramsE)
        /*0c08*/ 	.word	0x00000000


	//----- nvinfo : EIATTR_MIN_STACK_SIZE
	.align		4
.L_524:
        /*0c0c*/ 	.byte	0x04, 0x12
        /*0c0e*/ 	.short	(.L_526 - .L_525)
	.align		4
.L_525:
        /*0c10*/ 	.word	index@(_ZN5flash32flash_fwd_splitkv_combine_kernelI23Flash_fwd_kernel_traitsILi128ELi64ELi64ELi4ELb0ELb0EN7cutlass6half_tE19Flash_kernel_traitsILi128ELi64ELi64ELi4ES3_EELi4ELi4ELb0EEEvNS_16Flash_fwd_paramsE)
        /*0c14*/ 	.word	0x00000000


	//----- nvinfo : EIATTR_MIN_STACK_SIZE
	.align		4
.L_526:
        /*0c18*/ 	.byte	0x04, 0x12
        /*0c1a*/ 	.short	(.L_528 - .L_527)
	.align		4
.L_527:
        /*0c1c*/ 	.word	index@(_ZN5flash32flash_fwd_splitkv_combine_kernelI23Flash_fwd_kernel_traitsILi128ELi64ELi64ELi4ELb0ELb0EN7cutlass6half_tE19Flash_kernel_traitsILi128ELi64ELi64ELi4ES3_EELi4ELi3ELb0EEEvNS_16Flash_fwd_paramsE)
        /*0c20*/ 	.word	0x00000000


	//----- nvinfo : EIATTR_MIN_STACK_SIZE
	.align		4
.L_528:
        /*0c24*/ 	.byte	0x04, 0x12
        /*0c26*/ 	.short	(.L_530 - .L_529)
	.align		4
.L_529:
        /*0c28*/ 	.word	index@(_ZN5flash32flash_fwd_splitkv_combine_kernelI23Flash_fwd_kernel_traitsILi128ELi64ELi64ELi4ELb0ELb0EN7cutlass6half_tE19Flash_kernel_traitsILi128ELi64ELi64ELi4ES3_EELi4ELi2ELb0EEEvNS_16Flash_fwd_paramsE)
        /*0c2c*/ 	.word	0x00000000


	//----- nvinfo : EIATTR_MIN_STACK_SIZE
	.align		4
.L_530:
        /*0c30*/ 	.byte	0x04, 0x12
        /*0c32*/ 	.short	(.L_532 - .L_531)
	.align		4
.L_531:
        /*0c34*/ 	.word	index@(_ZN5flash32flash_fwd_splitkv_combine_kernelI23Flash_fwd_kernel_traitsILi128ELi64ELi64ELi4ELb0ELb0EN7cutlass6half_tE19Flash_kernel_traitsILi128ELi64ELi64ELi4ES3_EELi4ELi1ELb0EEEvNS_16Flash_fwd_paramsE)
        /*0c38*/ 	.word	0x00000000


	//----- nvinfo : EIATTR_MIN_STACK_SIZE
	.align		4
.L_532:
        /*0c3c*/ 	.byte	0x04, 0x12
        /*0c3e*/ 	.short	(.L_534 - .L_533)
	.align		4
.L_533:
        /*0c40*/ 	.word	index@(_ZN5flash32flash_fwd_splitkv_combine_kernelI23Flash_fwd_kernel_traitsILi128ELi64ELi64ELi4ELb0ELb0EN7cutlass6half_tE19Flash_kernel_traitsILi128ELi64ELi64ELi4ES3_EELi4ELi7ELb1EEEvNS_16Flash_fwd_paramsE)
        /*0c44*/ 	.word	0x00000000


	//----- nvinfo : EIATTR_MIN_STACK_SIZE
	.align		4
.L_534:
        /*0c48*/ 	.byte	0x04, 0x12
        /*0c4a*/ 	.short	(.L_536 - .L_535)
	.align		4
.L_535:
        /*0c4c*/ 	.word	index@(_ZN5flash32flash_fwd_splitkv_combine_kernelI23Flash_fwd_kernel_traitsILi128ELi64ELi64ELi4ELb0ELb0EN7cutlass6half_tE19Flash_kernel_traitsILi128ELi64ELi64ELi4ES3_EELi4ELi6ELb1EEEvNS_16Flash_fwd_paramsE)
        /*0c50*/ 	.word	0x00000000


	//----- nvinfo : EIATTR_MIN_STACK_SIZE
	.align		4
.L_536:
        /*0c54*/ 	.byte	0x04, 0x12
        /*0c56*/ 	.short	(.L_538 - .L_537)
	.align		4
.L_537:
        /*0c58*/ 	.word	index@(_ZN5flash32flash_fwd_splitkv_combine_kernelI23Flash_fwd_kernel_traitsILi128ELi64ELi64ELi4ELb0ELb0EN7cutlass6half_tE19Flash_kernel_traitsILi128ELi64ELi64ELi4ES3_EELi4ELi5ELb1EEEvNS_16Flash_fwd_paramsE)
        /*0c5c*/ 	.word	0x00000000


	//----- nvinfo : EIATTR_MIN_STACK_SIZE
	.align		4
.L_538:
        /*0c60*/ 	.byte	0x04, 0x12
        /*0c62*/ 	.short	(.L_540 - .L_539)
	.align		4
.L_539:
        /*0c64*/ 	.word	index@(_ZN5flash32flash_fwd_splitkv_combine_kernelI23Flash_fwd_kernel_traitsILi128ELi64ELi64ELi4ELb0ELb0EN7cutlass6half_tE19Flash_kernel_traitsILi128ELi64ELi64ELi4ES3_EELi4ELi4ELb1EEEvNS_16Flash_fwd_paramsE)
        /*0c68*/ 	.word	0x00000000


	//----- nvinfo : EIATTR_MIN_STACK_SIZE
	.align		4
.L_540:
        /*0c6c*/ 	.byte	0x04, 0x12
        /*0c6e*/ 	.short	(.L_542 - .L_541)
	.align		4
.L_541:
        /*0c70*/ 	.word	index@(_ZN5flash32flash_fwd_splitkv_combine_kernelI23Flash_fwd_kernel_traitsILi128ELi64ELi64ELi4ELb0ELb0EN7cutlass6half_tE19Flash_kernel_traitsILi128ELi64ELi64ELi4ES3_EELi4ELi3ELb1EEEvNS_16Flash_fwd_paramsE)
        /*0c74*/ 	.word	0x00000000


	//----- nvinfo : EIATTR_MIN_STACK_SIZE
	.align		4
.L_542:
        /*0c78*/ 	.byte	0x04, 0x12
        /*0c7a*/ 	.short	(.L_544 - .L_543)
	.align		4
.L_543:
        /*0c7c*/ 	.word	index@(_ZN5flash32flash_fwd_splitkv_combine_kernelI23Flash_fwd_kernel_traitsILi128ELi64ELi64ELi4ELb0ELb0EN7cutlass6half_tE19Flash_kernel_traitsILi128ELi64ELi64ELi4ES3_EELi4ELi2ELb1EEEvNS_16Flash_fwd_paramsE)
        /*0c80*/ 	.word	0x00000000


	//----- nvinfo : EIATTR_MIN_STACK_SIZE
	.align		4
.L_544:
        /*0c84*/ 	.byte	0x04, 0x12
        /*0c86*/ 	.short	(.L_546 - .L_545)
	.align		4
.L_545:
        /*0c88*/ 	.word	index@(_ZN5flash32flash_fwd_splitkv_combine_kernelI23Flash_fwd_kernel_traitsILi128ELi64ELi64ELi4ELb0ELb0EN7cutlass6half_tE19Flash_kernel_traitsILi128ELi64ELi64ELi4ES3_EELi4ELi1ELb1EEEvNS_16Flash_fwd_paramsE)
        /*0c8c*/ 	.word	0x00000000


	//----- nvinfo : EIATTR_MIN_STACK_SIZE
	.align		4
.L_546:
        /*0c90*/ 	.byte	0x04, 0x12
        /*0c92*/ 	.short	(.L_548 - .L_547)
	.align		4
.L_547:
        /*0c94*/ 	.word	index@(_ZN5flash24flash_fwd_splitkv_kernelI23Flash_fwd_kernel_traitsILi128ELi64ELi64ELi4ELb0ELb0EN7cutlass6half_tE19Flash_kernel_traitsILi128ELi64ELi64ELi4ES3_EELb1ELb0ELb0ELb0ELb0ELb0ELb0ELb0EEEvNS_16Flash_fwd_paramsE)
        /*0c98*/ 	.word	0x00000000


	//----- nvinfo : EIATTR_MIN_STACK_SIZE
	.align		4
.L_548:
        /*0c9c*/ 	.byte	0x04, 0x12
        /*0c9e*/ 	.short	(.L_550 - .L_549)
	.align		4
.L_549:
        /*0ca0*/ 	.word	index@(_ZN5flash24flash_fwd_splitkv_kernelI23Flash_fwd_kernel_traitsILi128ELi64ELi64ELi4ELb0ELb0EN7cutlass6half_tE19Flash_kernel_traitsILi128ELi64ELi64ELi4ES3_EELb1ELb0ELb0ELb0ELb0ELb1ELb0ELb0EEEvNS_16Flash_fwd_paramsE)
        /*0ca4*/ 	.word	0x00000000


	//----- nvinfo : EIATTR_MIN_STACK_SIZE
	.align		4
.L_550:
        /*0ca8*/ 	.byte	0x04, 0x12
        /*0caa*/ 	.short	(.L_552 - .L_551)
	.align		4
.L_551:
        /*0cac*/ 	.word	index@(_ZN5flash24flash_fwd_splitkv_kernelI23Flash_fwd_kernel_traitsILi128ELi64ELi64ELi4ELb0ELb0EN7cutlass6half_tE19Flash_kernel_traitsILi128ELi64ELi64ELi4ES3_EELb1ELb0ELb0ELb0ELb0ELb0ELb0ELb1EEEvNS_16Flash_fwd_paramsE)
        /*0cb0*/ 	.word	0x00000000


	//----- nvinfo : EIATTR_MIN_STACK_SIZE
	.align		4
.L_552:
        /*0cb4*/ 	.byte	0x04, 0x12
        /*0cb6*/ 	.short	(.L_554 - .L_553)
	.align		4
.L_553:
        /*0cb8*/ 	.word	index@(_ZN5flash24flash_fwd_splitkv_kernelI23Flash_fwd_kernel_traitsILi128ELi64ELi64ELi4ELb0ELb0EN7cutlass6half_tE19Flash_kernel_traitsILi128ELi64ELi64ELi4ES3_EELb1ELb0ELb0ELb0ELb0ELb1ELb0ELb1EEEvNS_16Flash_fwd_paramsE)
        /*0cbc*/ 	.word	0x00000000


	//----- nvinfo : EIATTR_MIN_STACK_SIZE
	.align		4
.L_554:
        /*0cc0*/ 	.byte	0x04, 0x12
        /*0cc2*/ 	.short	(.L_556 - .L_555)
	.align		4
.L_555:
        /*0cc4*/ 	.word	index@(_ZN5flash24flash_fwd_splitkv_kernelI23Flash_fwd_kernel_traitsILi128ELi64ELi64ELi4ELb0ELb0EN7cutlass6half_tE19Flash_kernel_traitsILi128ELi64ELi64ELi4ES3_EELb1ELb0ELb0ELb0ELb0ELb0ELb1ELb0EEEvNS_16Flash_fwd_paramsE)
        /*0cc8*/ 	.word	0x00000000


	//----- nvinfo : EIATTR_MIN_STACK_SIZE
	.align		4
.L_556:
        /*0ccc*/ 	.byte	0x04, 0x12
        /*0cce*/ 	.short	(.L_558 - .L_557)
	.align		4
.L_557:
        /*0cd0*/ 	.word	index@(_ZN5flash24flash_fwd_splitkv_kernelI23Flash_fwd_kernel_traitsILi128ELi64ELi64ELi4ELb0ELb0EN7cutlass6half_tE19Flash_kernel_traitsILi128ELi64ELi64ELi4ES3_EELb1ELb0ELb0ELb0ELb0ELb1ELb1ELb0EEEvNS_16Flash_fwd_paramsE)
        /*0cd4*/ 	.word	0x00000000


	//----- nvinfo : EIATTR_MIN_STACK_SIZE
	.align		4
.L_558:
        /*0cd8*/ 	.byte	0x04, 0x12
        /*0cda*/ 	.short	(.L_560 - .L_559)
	.align		4
.L_559:
        /*0cdc*/ 	.word	index@(_ZN5flash24flash_fwd_splitkv_kernelI23Flash_fwd_kernel_traitsILi128ELi64ELi64ELi4ELb0ELb0EN7cutlass6half_tE19Flash_kernel_traitsILi128ELi64ELi64ELi4ES3_EELb1ELb0ELb0ELb0ELb0ELb0ELb1ELb1EEEvNS_16Flash_fwd_paramsE)
        /*0ce0*/ 	.word	0x00000000


	//----- nvinfo : EIATTR_MIN_STACK_SIZE
	.align		4
.L_560:
        /*0ce4*/ 	.byte	0x04, 0x12
        /*0ce6*/ 	.short	(.L_562 - .L_561)
	.align		4
.L_561:
        /*0ce8*/ 	.word	index@(_ZN5flash24flash_fwd_splitkv_kernelI23Flash_fwd_kernel_traitsILi128ELi64ELi64ELi4ELb0ELb0EN7cutlass6half_tE19Flash_kernel_traitsILi128ELi64ELi64ELi4ES3_EELb1ELb0ELb0ELb0ELb0ELb1ELb1ELb1EEEvNS_16Flash_fwd_paramsE)
        /*0cec*/ 	.word	0x00000000


	//----- nvinfo : EIATTR_MIN_STACK_SIZE
	.align		4
.L_562:
        /*0cf0*/ 	.byte	0x04, 0x12
        /*0cf2*/ 	.short	(.L_564 - .L_563)
	.align		4
.L_563:
        /*0cf4*/ 	.word	index@(_ZN5flash24flash_fwd_splitkv_kernelI23Flash_fwd_kernel_traitsILi128ELi64ELi64ELi4ELb0ELb0EN7cutlass6half_tE19Flash_kernel_traitsILi128ELi64ELi64ELi4ES3_EELb1ELb0ELb0ELb1ELb1ELb0ELb0ELb0EEEvNS_16Flash_fwd_paramsE)
        /*0cf8*/ 	.word	0x00000000


	//----- nvinfo : EIATTR_MIN_STACK_SIZE
	.align		4
.L_564:
        /*0cfc*/ 	.byte	0x04, 0x12
        /*0cfe*/ 	.short	(.L_566 - .L_565)
	.align		4
.L_565:
        /*0d00*/ 	.word	index@(_ZN5flash24flash_fwd_splitkv_kernelI23Flash_fwd_kernel_traitsILi128ELi64ELi64ELi4ELb0ELb0EN7cutlass6half_tE19Flash_kernel_traitsILi128ELi64ELi64ELi4ES3_EELb1ELb0ELb0ELb1ELb1ELb1ELb0ELb0EEEvNS_16Flash_fwd_paramsE)
        /*0d04*/ 	.word	0x00000000


	//----- nvinfo : EIATTR_MIN_STACK_SIZE
	.align		4
.L_566:
        /*0d08*/ 	.byte	0x04, 0x12
        /*0d0a*/ 	.short	(.L_568 - .L_567)
	.align		4
.L_567:
        /*0d0c*/ 	.word	index@(_ZN5flash24flash_fwd_splitkv_kernelI23Flash_fwd_kernel_traitsILi128ELi64ELi64ELi4ELb0ELb0EN7cutlass6half_tE19Flash_kernel_traitsILi128ELi64ELi64ELi4ES3_EELb1ELb0ELb0ELb1ELb1ELb0ELb1ELb0EEEvNS_16Flash_fwd_paramsE)
        /*0d10*/ 	.word	0x00000000


	//----- nvinfo : EIATTR_MIN_STACK_SIZE
	.align		4
.L_568:
        /*0d14*/ 	.byte	0x04, 0x12
        /*0d16*/ 	.short	(.L_570 - .L_569)
	.align		4
.L_569:
        /*0d18*/ 	.word	index@(_ZN5flash24flash_fwd_splitkv_kernelI23Flash_fwd_kernel_traitsILi128ELi64ELi64ELi4ELb0ELb0EN7cutlass6half_tE19Flash_kernel_traitsILi128ELi64ELi64ELi4ES3_EELb1ELb0ELb0ELb1ELb1ELb1ELb1ELb0EEEvNS_16Flash_fwd_paramsE)
        /*0d1c*/ 	.word	0x00000000


	//----- nvinfo : EIATTR_MIN_STACK_SIZE
	.align		4
.L_570:
        /*0d20*/ 	.byte	0x04, 0x12
        /*0d22*/ 	.short	(.L_572 - .L_571)
	.align		4
.L_571:
        /*0d24*/ 	.word	index@(_ZN5flash24flash_fwd_splitkv_kernelI23Flash_fwd_kernel_traitsILi128ELi64ELi64ELi4ELb0ELb0EN7cutlass6half_tE19Flash_kernel_traitsILi128ELi64ELi64ELi4ES3_EELb1ELb0ELb0ELb0ELb1ELb0ELb0ELb0EEEvNS_16Flash_fwd_paramsE)
        /*0d28*/ 	.word	0x00000000


	//----- nvinfo : EIATTR_MIN_STACK_SIZE
	.align		4
.L_572:
        /*0d2c*/ 	.byte	0x04, 0x12
        /*0d2e*/ 	.short	(.L_574 - .L_573)
	.align		4
.L_573:
        /*0d30*/ 	.word	index@(_ZN5flash24flash_fwd_splitkv_kernelI23Flash_fwd_kernel_traitsILi128ELi64ELi64ELi4ELb0ELb0EN7cutlass6half_tE19Flash_kernel_traitsILi128ELi64ELi64ELi4ES3_EELb1ELb0ELb0ELb0ELb1ELb1ELb0ELb0EEEvNS_16Flash_fwd_paramsE)
        /*0d34*/ 	.word	0x00000000


	//----- nvinfo : EIATTR_MIN_STACK_SIZE
	.align		4
.L_574:
        /*0d38*/ 	.byte	0x04, 0x12
        /*0d3a*/ 	.short	(.L_576 - .L_575)
	.align		4
.L_575:
        /*0d3c*/ 	.word	index@(_ZN5flash24flash_fwd_splitkv_kernelI23Flash_fwd_kernel_traitsILi128ELi64ELi64ELi4ELb0ELb0EN7cutlass6half_tE19Flash_kernel_traitsILi128ELi64ELi64ELi4ES3_EELb1ELb0ELb1ELb0ELb0ELb0ELb0ELb0EEEvNS_16Flash_fwd_paramsE)
        /*0d40*/ 	.word	0x00000000


	//----- nvinfo : EIATTR_MIN_STACK_SIZE
	.align		4
.L_576:
        /*0d44*/ 	.byte	0x04, 0x12
        /*0d46*/ 	.short	(.L_578 - .L_577)
	.align		4
.L_577:
        /*0d48*/ 	.word	index@(_ZN5flash24flash_fwd_splitkv_kernelI23Flash_fwd_kernel_traitsILi128ELi64ELi64ELi4ELb0ELb0EN7cutlass6half_tE19Flash_kernel_traitsILi128ELi64ELi64ELi4ES3_EELb1ELb0ELb1ELb0ELb0ELb1ELb0ELb0EEEvNS_16Flash_fwd_paramsE)
        /*0d4c*/ 	.word	0x00000000


	//----- nvinfo : EIATTR_MIN_STACK_SIZE
	.align		4
.L_578:
        /*0d50*/ 	.byte	0x04, 0x12
        /*0d52*/ 	.short	(.L_580 - .L_579)
	.align		4
.L_579:
        /*0d54*/ 	.word	index@(_ZN5flash24flash_fwd_splitkv_kernelI23Flash_fwd_kernel_traitsILi128ELi64ELi64ELi4ELb0ELb0EN7cutlass6half_tE19Flash_kernel_traitsILi128ELi64ELi64ELi4ES3_EELb1ELb0ELb0ELb0ELb1ELb0ELb0ELb1EEEvNS_16Flash_fwd_paramsE)
        /*0d58*/ 	.word	0x00000000


	//----- nvinfo : EIATTR_MIN_STACK_SIZE
	.align		4
.L_580:
        /*0d5c*/ 	.byte	0x04, 0x12
        /*0d5e*/ 	.short	(.L_582 - .L_581)
	.align		4
.L_581:
        /*0d60*/ 	.word	index@(_ZN5flash24flash_fwd_splitkv_kernelI23Flash_fwd_kernel_traitsILi128ELi64ELi64ELi4ELb0ELb0EN7cutlass6half_tE19Flash_kernel_traitsILi128ELi64ELi64ELi4ES3_EELb1ELb0ELb0ELb0ELb1ELb1ELb0ELb1EEEvNS_16Flash_fwd_paramsE)
        /*0d64*/ 	.word	0x00000000


	//----- nvinfo : EIATTR_MIN_STACK_SIZE
	.align		4
.L_582:
        /*0d68*/ 	.byte	0x04, 0x12
        /*0d6a*/ 	.short	(.L_584 - .L_583)
	.align		4
.L_583:
        /*0d6c*/ 	.word	index@(_ZN5flash24flash_fwd_splitkv_kernelI23Flash_fwd_kernel_traitsILi128ELi64ELi64ELi4ELb0ELb0EN7cutlass6half_tE19Flash_kernel_traitsILi128ELi64ELi64ELi4ES3_EELb1ELb0ELb1ELb0ELb0ELb0ELb0ELb1EEEvNS_16Flash_fwd_paramsE)
        /*0d70*/ 	.word	0x00000000


	//----- nvinfo : EIATTR_MIN_STACK_SIZE
	.align		4
.L_584:
        /*0d74*/ 	.byte	0x04, 0x12
        /*0d76*/ 	.short	(.L_586 - .L_585)
	.align		4
.L_585:
        /*0d78*/ 	.word	index@(_ZN5flash24flash_fwd_splitkv_kernelI23Flash_fwd_kernel_traitsILi128ELi64ELi64ELi4ELb0ELb0EN7cutlass6half_tE19Flash_kernel_traitsILi128ELi64ELi64ELi4ES3_EELb1ELb0ELb1ELb0ELb0ELb1ELb0ELb1EEEvNS_16Flash_fwd_paramsE)
        /*0d7c*/ 	.word	0x00000000


	//----- nvinfo : EIATTR_MIN_STACK_SIZE
	.align		4
.L_586:
        /*0d80*/ 	.byte	0x04, 0x12
        /*0d82*/ 	.short	(.L_588 - .L_587)
	.align		4
.L_587:
        /*0d84*/ 	.word	index@(_ZN5flash24flash_fwd_splitkv_kernelI23Flash_fwd_kernel_traitsILi128ELi64ELi64ELi4ELb0ELb0EN7cutlass6half_tE19Flash_kernel_traitsILi128ELi64ELi64ELi4ES3_EELb1ELb0ELb0ELb0ELb1ELb0ELb1ELb0EEEvNS_16Flash_fwd_paramsE)
        /*0d88*/ 	.word	0x00000000


	//----- nvinfo : EIATTR_MIN_STACK_SIZE
	.align		4
.L_588:
        /*0d8c*/ 	.byte	0x04, 0x12
        /*0d8e*/ 	.short	(.L_590 - .L_589)
	.align		4
.L_589:
        /*0d90*/ 	.word	index@(_ZN5flash24flash_fwd_splitkv_kernelI23Flash_fwd_kernel_traitsILi128ELi64ELi64ELi4ELb0ELb0EN7cutlass6half_tE19Flash_kernel_traitsILi128ELi64ELi64ELi4ES3_EELb1ELb0ELb0ELb0ELb1ELb1ELb1ELb0EEEvNS_16Flash_fwd_paramsE)
        /*0d94*/ 	.word	0x00000000


	//----- nvinfo : EIATTR_MIN_STACK_SIZE
	.align		4
.L_590:
        /*0d98*/ 	.byte	0x04, 0x12
        /*0d9a*/ 	.short	(.L_592 - .L_591)
	.align		4
.L_591:
        /*0d9c*/ 	.word	index@(_ZN5flash24flash_fwd_splitkv_kernelI23Flash_fwd_kernel_traitsILi128ELi64ELi64ELi4ELb0ELb0EN7cutlass6half_tE19Flash_kernel_traitsILi128ELi64ELi64ELi4ES3_EELb1ELb0ELb1ELb0ELb0ELb0ELb1ELb0EEEvNS_16Flash_fwd_paramsE)
        /*0da0*/ 	.word	0x00000000


	//----- nvinfo : EIATTR_MIN_STACK_SIZE
	.align		4
.L_592:
        /*0da4*/ 	.byte	0x04, 0x12
        /*0da6*/ 	.short	(.L_594 - .L_593)
	.align		4
.L_593:
        /*0da8*/ 	.word	index@(_ZN5flash24flash_fwd_splitkv_kernelI23Flash_fwd_kernel_traitsILi128ELi64ELi64ELi4ELb0ELb0EN7cutlass6half_tE19Flash_kernel_traitsILi128ELi64ELi64ELi4ES3_EELb1ELb0ELb1ELb0ELb0ELb1ELb1ELb0EEEvNS_16Flash_fwd_paramsE)
        /*0dac*/ 	.word	0x00000000


	//----- nvinfo : EIATTR_MIN_STACK_SIZE
	.align		4
.L_594:
        /*0db0*/ 	.byte	0x04, 0x12
        /*0db2*/ 	.short	(.L_596 - .L_595)
	.align		4
.L_595:
        /*0db4*/ 	.word	index@(_ZN5flash24flash_fwd_splitkv_kernelI23Flash_fwd_kernel_traitsILi128ELi64ELi64ELi4ELb0ELb0EN7cutlass6half_tE19Flash_kernel_traitsILi128ELi64ELi64ELi4ES3_EELb1ELb0ELb0ELb0ELb1ELb0ELb1ELb1EEEvNS_16Flash_fwd_paramsE)
        /*0db8*/ 	.word	0x00000000


	//----- nvinfo : EIATTR_MIN_STACK_SIZE
	.align		4
.L_596:
        /*0dbc*/ 	.byte	0x04, 0x12
        /*0dbe*/ 	.short	(.L_598 - .L_597)
	.align		4
.L_597:
        /*0dc0*/ 	.word	index@(_ZN5flash24flash_fwd_splitkv_kernelI23Flash_fwd_kernel_traitsILi128ELi64ELi64ELi4ELb0ELb0EN7cutlass6half_tE19Flash_kernel_traitsILi128ELi64ELi64ELi4ES3_EELb1ELb0ELb0ELb0ELb1ELb1ELb1ELb1EEEvNS_16Flash_fwd_paramsE)
        /*0dc4*/ 	.word	0x00000000


	//----- nvinfo : EIATTR_MIN_STACK_SIZE
	.align		4
.L_598:
        /*0dc8*/ 	.byte	0x04, 0x12
        /*0dca*/ 	.short	(.L_600 - .L_599)
	.align		4
.L_599:
        /*0dcc*/ 	.word	index@(_ZN5flash24flash_fwd_splitkv_kernelI23Flash_fwd_kernel_traitsILi128ELi64ELi64ELi4ELb0ELb0EN7cutlass6half_tE19Flash_kernel_traitsILi128ELi64ELi64ELi4ES3_EELb1ELb0ELb1ELb0ELb0ELb0ELb1ELb1EEEvNS_16Flash_fwd_paramsE)
        /*0dd0*/ 	.word	0x00000000


	//----- nvinfo : EIATTR_MIN_STACK_SIZE
	.align		4
.L_600:
        /*0dd4*/ 	.byte	0x04, 0x12
        /*0dd6*/ 	.short	(.L_602 - .L_601)
	.align		4
.L_601:
        /*0dd8*/ 	.word	index@(_ZN5flash24flash_fwd_splitkv_kernelI23Flash_fwd_kernel_traitsILi128ELi64ELi64ELi4ELb0ELb0EN7cutlass6half_tE19Flash_kernel_traitsILi128ELi64ELi64ELi4ES3_EELb1ELb0ELb1ELb0ELb0ELb1ELb1ELb1EEEvNS_16Flash_fwd_paramsE)
        /*0ddc*/ 	.word	0x00000000
.L_602:


//--------------------- .nv.info._ZN5flash32flash_fwd_splitkv_combine_kernelI23Flash_fwd_kernel_traitsILi128ELi64ELi128ELi4ELb0ELb0EN7cutlass6half_tE19Flash_kernel_traitsILi128ELi64ELi128ELi4ES3_EELi4ELi7ELb0EEEvNS_16Flash_fwd_paramsE --------------------------
	.section	.nv.info._ZN5flash32flash_fwd_splitkv_combine_kernelI23Flash_fwd_kernel_traitsILi128ELi64ELi128ELi4ELb0ELb0EN7cutlass6half_tE19Flash_kernel_traitsILi128ELi64ELi128ELi4ES3_EELi4ELi7ELb0EEEvNS_16Flash_fwd_paramsE,"",@"SHT_CUDA_INFO"
	.sectionflags	@""
	.align	4


	//----- nvinfo : EIATTR_CUDA_API_VERSION
	.align		4
        /*0000*/ 	.byte	0x04, 0x37
        /*0002*/ 	.short	(.L_604 - .L_603)
.L_603:
        /*0004*/ 	.word	0x00000082


	//----- nvinfo : EIATTR_SW2861232_WAR
	.align		4
.L_604:
        /*0008*/ 	.byte	0x01, 0x35
	.zero		2


	//----- nvinfo : EIATTR_PARAM_CBANK
	.align		4
        /*000c*/ 	.byte	0x04, 0x0a
        /*000e*/ 	.short	(.L_606 - .L_605)
	.align		4
.L_605:
        /*0010*/ 	.word	index@(.nv.constant0._ZN5flash32flash_fwd_splitkv_combine_kernelI23Flash_fwd_kernel_traitsILi128ELi64ELi128ELi4ELb0ELb0EN7cutlass6half_tE19Flash_kernel_traitsILi128ELi64ELi128ELi4ES3_EELi4ELi7ELb0EEEvNS_16Flash_fwd_paramsE)
        /*0014*/ 	.short	0x0160
        /*0016*/ 	.short	0x01d0


	//----- nvinfo : EIATTR_CBANK_PARAM_SIZE
	.align		4
.L_606:
        /*0018*/ 	.byte	0x03, 0x19
        /*001a*/ 	.short	0x01d0


	//----- nvinfo : EIATTR_KPARAM_INFO
	.align		4
        /*001c*/ 	.byte	0x04, 0x17
        /*001e*/ 	.short	(.L_608 - .L_607)
.L_607:
        /*0020*/ 	.word	0x00000000
        /*0024*/ 	.short	0x0000
        /*0026*/ 	.short	0x0000
        /*0028*/ 	.byte	0x00, 0xf0, 0x41, 0x07


	//----- nvinfo : EIATTR_MAXREG_COUNT
	.align		4
.L_608:
        /*002c*/ 	.byte	0x03, 0x1b
        /*002e*/ 	.short	0x00ff


	//----- nvinfo : EIATTR_NUM_BARRIERS
	.align		4
        /*0030*/ 	.byte	0x02, 0x4c
        /*0032*/ 	.byte	0x01
	.zero		1


	//----- nvinfo : EIATTR_MERCURY_ISA_VERSION
	.align		4
        /*0034*/ 	.byte	0x03, 0x5f
        /*0036*/ 	.short	0x0000


	//----- nvinfo : EIATTR_COOP_GROUP_MASK_REGIDS
	.align		4
        /*0038*/ 	.byte	0x04, 0x29
        /*003a*/ 	.short	(.L_610 - .L_609)


	//   ....[0]....
.L_609:
        /*003c*/ 	.word	0xffffffff


	//   ....[1]....
        /*0040*/ 	.word	0xffffffff


	//   ....[2]....
        /*0044*/ 	.word	0xffffffff


	//   ....[3]....
        /*0048*/ 	.word	0xffffffff


	//   ....[4]....
        /*004c*/ 	.word	0xffffffff


	//   ....[5]....
        /*0050*/ 	.word	0xffffffff


	//   ....[6]....
        /*0054*/ 	.word	0xffffffff


	//   ....[7]....
        /*0058*/ 	.word	0xffffffff


	//   ....[8]....
        /*005c*/ 	.word	0xffffffff


	//   ....[9]....
        /*0060*/ 	.word	0xffffffff


	//----- nvinfo : EIATTR_COOP_GROUP_INSTR_OFFSETS
	.align		4
.L_610:
        /*0064*/ 	.byte	0x04, 0x28
        /*0066*/ 	.short	(.L_612 - .L_611)


	//   ....[0]....
.L_611:
        /*0068*/ 	.word	0x00001aa0


	//   ....[1]....
        /*006c*/ 	.word	0x00001ac0


	//   ....[2]....
        /*0070*/ 	.word	0x00001ae0


	//   ....[3]....
        /*0074*/ 	.word	0x00001b00


	//   ....[4]....
        /*0078*/ 	.word	0x00001b20


	//   ....[5]....
        /*007c*/ 	.word	0x00001c80


	//   ....[6]....
        /*0080*/ 	.word	0x00001cd0


	//   ....[7]....
        /*0084*/ 	.word	0x00001db0


	//   ....[8]....
        /*0088*/ 	.word	0x00001ea0


	//   ....[9]....
        /*008c*/ 	.word	0x00001fb0


	//----- nvinfo : EIATTR_EXIT_INSTR_OFFSETS
	.align		4
.L_612:
        /*0090*/ 	.byte	0x04, 0x1c
        /*0092*/ 	.short	(.L_614 - .L_613)


	//   ....[0]....
.L_613:
        /*0094*/ 	.word	0x00004290


	//   ....[1]....
        /*0098*/ 	.word	0x000042b0


	//   ....[2]....
        /*009c*/ 	.word	0x00004740


	//----- nvinfo : EIATTR_CRS_STACK_SIZE
	.align		4
.L_614:
        /*00a0*/ 	.byte	0x04, 0x1e
        /*00a2*/ 	.short	(.L_616 - .L_615)
.L_615:
        /*00a4*/ 	.word	0x00000000
.L_616:


//--------------------- .nv.info._ZN5flash32flash_fwd_splitkv_combine_kernelI23Flash_fwd_kernel_traitsILi128ELi64ELi128ELi4ELb0ELb0EN7cutlass6half_tE19Flash_kernel_traitsILi128ELi64ELi128ELi4ES3_EELi4ELi6ELb0EEEvNS_16Flash_fwd_paramsE --------------------------
	.section	.nv.info._ZN5flash32flash_fwd_splitkv_combine_kernelI23Flash_fwd_kernel_traitsILi128ELi64ELi128ELi4ELb0ELb0EN7cutlass6half_tE19Flash_kernel_traitsILi128ELi64ELi128ELi4ES3_EELi4ELi6ELb0EEEvNS_16Flash_fwd_paramsE,"",@"SHT_CUDA_INFO"
	.sectionflags	@""
	.align	4


	//----- nvinfo : EIATTR_CUDA_API_VERSION
	.align		4
        /*0000*/ 	.byte	0x04, 0x37
        /*0002*/ 	.short	(.L_618 - .L_617)
.L_617:
        /*0004*/ 	.word	0x00000082


	//----- nvinfo : EIATTR_SW2861232_WAR
	.align		4
.L_618:
        /*0008*/ 	.byte	0x01, 0x35
	.zero		2


	//----- nvinfo : EIATTR_PARAM_CBANK
	.align		4
        /*000c*/ 	.byte	0x04, 0x0a
        /*000e*/ 	.short	(.L_620 - .L_619)
	.align		4
.L_619:
        /*0010*/ 	.word	index@(.nv.constant0._ZN5flash32flash_fwd_splitkv_combine_kernelI23Flash_fwd_kernel_traitsILi128ELi64ELi128ELi4ELb0ELb0EN7cutlass6half_tE19Flash_kernel_traitsILi128ELi64ELi128ELi4ES3_EELi4ELi6ELb0EEEvNS_16Flash_fwd_paramsE)
        /*0014*/ 	.short	0x0160
        /*0016*/ 	.short	0x01d0


	//----- nvinfo : EIATTR_CBANK_PARAM_SIZE
	.align		4
.L_620:
        /*0018*/ 	.byte	0x03, 0x19
        /*001a*/ 	.short	0x01d0


	//----- nvinfo : EIATTR_KPARAM_INFO
	.align		4
        /*001c*/ 	.byte	0x04, 0x17
        /*001e*/ 	.short	(.L_622 - .L_621)
.L_621:
        /*0020*/ 	.word	0x00000000
        /*0024*/ 	.short	0x0000
        /*0026*/ 	.short	0x0000
        /*0028*/ 	.byte	0x00, 0xf0, 0x41, 0x07


	//----- nvinfo : EIATTR_MAXREG_COUNT
	.align		4
.L_622:
        /*002c*/ 	.byte	0x03, 0x1b
        /*002e*/ 	.short	0x00ff


	//----- nvinfo : EIATTR_NUM_BARRIERS
	.align		4
        /*0030*/ 	.byte	0x02, 0x4c
        /*0032*/ 	.byte	0x01
	.zero		1


	//----- nvinfo : EIATTR_MERCURY_ISA_VERSION
	.align		4
        /*0034*/ 	.byte	0x03, 0x5f
        /*0036*/ 	.short	0x0000


	//----- nvinfo : EIATTR_COOP_GROUP_MASK_REGIDS
	.align		4
        /*0038*/ 	.byte	0x04, 0x29
        /*003a*/ 	.short	(.L_624 - .L_623)


	//   ....[0]....
.L_623:
        /*003c*/ 	.word	0xffffffff


	//   ....[1]....
        /*0040*/ 	.word	0xffffffff


	//   ....[2]....
        /*0044*/ 	.word	0xffffffff


	//   ....[3]....
        /*0048*/ 	.word	0xffffffff


	//   ....[4]....
        /*004c*/ 	.word	0xffffffff


	//   ....[5]....
        /*0050*/ 	.word	0xffffffff


	//   ....[6]....
        /*0054*/ 	.word	0xffffffff


	//   ....[7]....
        /*0058*/ 	.word	0xffffffff


	//   ....[8]....
        /*005c*/ 	.word	0xffffffff


	//   ....[9]....
        /*0060*/ 	.word	0xffffffff


	//----- nvinfo : EIATTR_COOP_GROUP_INSTR_OFFSETS
	.align		4
.L_624:
        /*0064*/ 	.byte	0x04, 0x28
        /*0066*/ 	.short	(.L_626 - .L_625)


	//   ....[0]....
.L_625:
        /*0068*/ 	.word	0x00001690


	//   ....[1]....
        /*006c*/ 	.word	0x000016c0


	//   ....[2]....
        /*0070*/ 	.word	0x00001730


	//   ....[3]....
        /*0074*/ 	.word	0x000017b0


	//   ....[4]....
        /*0078*/ 	.word	0x000017f0


	//   ....[5]....
        /*007c*/ 	.word	0x00001980


	//   ....[6]....
        /*0080*/ 	.word	0x000019e0


	//   ....[7]....
        /*0084*/ 	.word	0x00001ab0


	//   ....[8]....
        /*0088*/ 	.word	0x00001b30


	//   ....[9]....
        /*008c*/ 	.word	0x00001c40


	//----- nvinfo : EIATTR_EXIT_INSTR_OFFSETS
	.align		4
.L_626:
        /*0090*/ 	.byte	0x04, 0x1c
        /*0092*/ 	.short	(.L_628 - .L_627)


	//   ....[0]....
.L_627:
        /*0094*/ 	.word	0x00003f30


	//   ....[1]....
        /*0098*/ 	.word	0x00003f50


	//   ....[2]....
        /*009c*/ 	.word	0x000043e0


	//----- nvinfo : EIATTR_CRS_STACK_SIZE
	.align		4
.L_628:
        /*00a0*/ 	.byte	0x04, 0x1e
        /*00a2*/ 	.short	(.L_630 - .L_629)
.L_629:
        /*00a4*/ 	.word	0x00000000
.L_630:


//--------------------- .nv.info._ZN5flash32flash_fwd_splitkv_combine_kernelI23Flash_fwd_kernel_traitsILi128ELi64ELi128ELi4ELb0ELb0EN7cutlass6half_tE19Flash_kernel_traitsILi128ELi64ELi128ELi4ES3_EELi4ELi5ELb0EEEvNS_16Flash_fwd_paramsE --------------------------
	.section	.nv.info._ZN5flash32flash_fwd_splitkv_combine_kernelI23Flash_fwd_kernel_traitsILi128ELi64ELi128ELi4ELb0ELb0EN7cutlass6half_tE19Flash_kernel_traitsILi128ELi64ELi128ELi4ES3_EELi4ELi5ELb0EEEvNS_16Flash_fwd_paramsE,"",@"SHT_CUDA_INFO"
	.sectionflags	@""
	.align	4


	//----- nvinfo : EIATTR_CUDA_API_VERSION
	.align		4
        /*0000*/ 	.byte	0x04, 0x37
        /*0002*/ 	.short	(.L_632 - .L_631)
.L_631:
        /*0004*/ 	.word	0x00000082


	//----- nvinfo : EIATTR_SW2861232_WAR
	.align		4
.L_632:
        /*0008*/ 	.byte	0x01, 0x35
	.zero		2


	//----- nvinfo : EIATTR_PARAM_CBANK
	.align		4
        /*000c*/ 	.byte	0x04, 0x0a
        /*000e*/ 	.short	(.L_634 - .L_633)
	.align		4
.L_633:
        /*0010*/ 	.word	index@(.nv.constant0._ZN5flash32flash_fwd_splitkv_combine_kernelI23Flash_fwd_kernel_traitsILi128ELi64ELi128ELi4ELb0ELb0EN7cutlass6half_tE19Flash_kernel_traitsILi128ELi64ELi128ELi4ES3_EELi4ELi5ELb0EEEvNS_16Flash_fwd_paramsE)
        /*0014*/ 	.short	0x0160
        /*0016*/ 	.short	0x01d0


	//----- nvinfo : EIATTR_CBANK_PARAM_SIZE
	.align		4
.L_634:
        /*0018*/ 	.byte	0x03, 0x19
        /*001a*/ 	.short	0x01d0


	//----- nvinfo : EIATTR_KPARAM_INFO
	.align		4
        /*001c*/ 	.byte	0x04, 0x17
        /*001e*/ 	.short	(.L_636 - .L_635)
.L_635:
        /*0020*/ 	.word	0x00000000
        /*0024*/ 	.short	0x0000
        /*0026*/ 	.short	0x0000
        /*0028*/ 	.byte	0x00, 0xf0, 0x41, 0x07


	//----- nvinfo : EIATTR_MAXREG_COUNT
	.align		4
.L_636:
        /*002c*/ 	.byte	0x03, 0x1b
        /*002e*/ 	.short	0x00ff


	//----- nvinfo : EIATTR_NUM_BARRIERS
	.align		4
        /*0030*/ 	.byte	0x02, 0x4c
        /*0032*/ 	.byte	0x01
	.zero		1


	//----- nvinfo : EIATTR_MERCURY_ISA_VERSION
	.align		4
        /*0034*/ 	.byte	0x03, 0x5f
        /*0036*/ 	.short	0x0000


	//----- nvinfo : EIATTR_COOP_GROUP_MASK_REGIDS
	.align		4
        /*0038*/ 	.byte	0x04, 0x29
        /*003a*/ 	.short	(.L_638 - .L_637)


	//   ....[0]....
.L_637:
        /*003c*/ 	.word	0xffffffff


	//   ....[1]....
        /*0040*/ 	.word	0xffffffff


	//   ....[2]....
        /*0044*/ 	.word	0xffffffff


	//   ....[3]....
        /*0048*/ 	.word	0xffffffff


	//   ....[4]....
        /*004c*/ 	.word	0xffffffff


	//   ....[5]....
        /*0050*/ 	.word	0xffffffff


	//   ....[6]....
        /*0054*/ 	.word	0xffffffff


	//   ....[7]....
        /*0058*/ 	.word	0xffffffff


	//   ....[8]....
        /*005c*/ 	.word	0xffffffff


	//   ....[9]....
        /*0060*/ 	.word	0xffffffff


	//----- nvinfo : EIATTR_COOP_GROUP_INSTR_OFFSETS
	.align		4
.L_638:
        /*0064*/ 	.byte	0x04, 0x28
        /*0066*/ 	.short	(.L_640 - .L_639)


	//   ....[0]....
.L_639:
        /*0068*/ 	.word	0x00001c30


	//   ....[1]....
        /*006c*/ 	.word	0x00001c50


	//   ....[2]....
        /*0070*/ 	.word	0x00001c70


	//   ....[3]....
        /*0074*/ 	.word	0x00001c90


	//   ....[4]....
        /*0078*/ 	.word	0x00001cb0


	//   ....[5]....
        /*007c*/ 	.word	0x00001d20


	//   ....[6]....
        /*0080*/ 	.word	0x00001d40


	//   ....[7]....
        /*0084*/ 	.word	0x00001d70


	//   ....[8]....
        /*0088*/ 	.word	0x00001d90


	//   ....[9]....
        /*008c*/ 	.word	0x00001db0


	//----- nvinfo : EIATTR_EXIT_INSTR_OFFSETS
	.align		4
.L_640:
        /*0090*/ 	.byte	0x04, 0x1c
        /*0092*/ 	.short	(.L_642 - .L_641)


	//   ....[0]....
.L_641:
        /*0094*/ 	.word	0x00003e90


	//   ....[1]....
        /*0098*/ 	.word	0x00003eb0


	//   ....[2]....
        /*009c*/ 	.word	0x00004340


	//----- nvinfo : EIATTR_CRS_STACK_SIZE
	.align		4
.L_642:
        /*00a0*/ 	.byte	0x04, 0x1e
        /*00a2*/ 	.short	(.L_644 - .L_643)
.L_643:
        /*00a4*/ 	.word	0x00000000
.L_644:


//--------------------- .nv.info._ZN5flash32flash_fwd_splitkv_combine_kernelI23Flash_fwd_kernel_traitsILi128ELi64ELi128ELi4ELb0ELb0EN7cutlass6half_tE19Flash_kernel_traitsILi128ELi64ELi128ELi4ES3_EELi4ELi4ELb0EEEvNS_16Flash_fwd_paramsE --------------------------
	.section	.nv.info._ZN5flash32flash_fwd_splitkv_combine_kernelI23Flash_fwd_kernel_traitsILi128ELi64ELi128ELi4ELb0ELb0EN7cutlass6half_tE19Flash_kernel_traitsILi128ELi64ELi128ELi4ES3_EELi4ELi4ELb0EEEvNS_16Flash_fwd_paramsE,"",@"SHT_CUDA_INFO"
	.sectionflags	@""
	.align	4


	//----- nvinfo : EIATTR_CUDA_API_VERSION
	.align		4
        /*0000*/ 	.byte	0x04, 0x37
        /*0002*/ 	.short	(.L_646 - .L_645)
.L_645:
        /*0004*/ 	.word	0x00000082


	//----- nvinfo : EIATTR_SW2861232_WAR
	.align		4
.L_646:
        /*0008*/ 	.byte	0x01, 0x35
	.zero		2


	//----- nvinfo : EIATTR_PARAM_CBANK
	.align		4
        /*000c*/ 	.byte	0x04, 0x0a
        /*000e*/ 	.short	(.L_648 - .L_647)
	.align		4
.L_647:
        /*0010*/ 	.word	index@(.nv.constant0._ZN5flash32flash_fwd_splitkv_combine_kernelI23Flash_fwd_kernel_traitsILi128ELi64ELi128ELi4ELb0ELb0EN7cutlass6half_tE19Flash_kernel_traitsILi128ELi64ELi128ELi4ES3_EELi4ELi4ELb0EEEvNS_16Flash_fwd_paramsE)
        /*0014*/ 	.short	0x0160
        /*0016*/ 	.short	0x01d0


	//----- nvinfo : EIATTR_CBANK_PARAM_SIZE
	.align		4
.L_648:
        /*0018*/ 	.byte	0x03, 0x19
        /*001a*/ 	.short	0x01d0


	//----- nvinfo : EIATTR_KPARAM_INFO
	.align		4
        /*001c*/ 	.byte	0x04, 0x17
        /*001e*/ 	.short	(.L_650 - .L_649)
.L_649:
        /*0020*/ 	.word	0x00000000
        /*0024*/ 	.short	0x0000
        /*0026*/ 	.short	0x0000
        /*0028*/ 	.byte	0x00, 0xf0, 0x41, 0x07


	//----- nvinfo : EIATTR_MAXREG_COUNT
	.align		4
.L_650:
        /*002c*/ 	.byte	0x03, 0x1b
        /*002e*/ 	.short	0x00ff


	//----- nvinfo : EIATTR_NUM_BARRIERS
	.align		4
        /*0030*/ 	.byte	0x02, 0x4c
        /*0032*/ 	.byte	0x01
	.zero		1


	//----- nvinfo : EIATTR_MERCURY_ISA_VERSION
	.align		4
        /*0034*/ 	.byte	0x03, 0x5f
        /*0036*/ 	.short	0x0000


	//----- nvinfo : EIATTR_COOP_GROUP_MASK_REGIDS
	.align		4
        /*0038*/ 	.byte	0x04, 0x29
        /*003a*/ 	.short	(.L_652 - .L_651)


	//   ....[0]....
.L_651:
        /*003c*/ 	.word	0xffffffff


	//   ....[1]....
        /*0040*/ 	.word	0xffffffff


	//   ....[2]....
        /*0044*/ 	.word	0xffffffff


	//   ....[3]....
        /*0048*/ 	.word	0xffffffff


	//   ....[4]....
        /*004c*/ 	.word	0xffffffff


	//   ....[5]....
        /*0050*/ 	.word	0xffffffff


	//   ....[6]....
        /*0054*/ 	.word	0xffffffff


	//   ....[7]....
        /*0058*/ 	.word	0xffffffff


	//----- nvinfo : EIATTR_COOP_GROUP_INSTR_OFFSETS
	.align		4
.L_652:
        /*005c*/ 	.byte	0x04, 0x28
        /*005e*/ 	.short	(.L_654 - .L_653)


	//   ....[0]....
.L_653:
        /*0060*/ 	.word	0x00001c30


	//   ....[1]....
        /*0064*/ 	.word	0x00001c50


	//   ....[2]....
        /*0068*/ 	.word	0x00001c70


	//   ....[3]....
        /*006c*/ 	.word	0x00001c90


	//   ....[4]....
        /*0070*/ 	.word	0x00001d00


	//   ....[5]....
        /*0074*/ 	.word	0x00001d30


	//   ....[6]....
        /*0078*/ 	.word	0x00001d50


	//   ....[7]....
        /*007c*/ 	.word	0x00001d70


	//----- nvinfo : EIATTR_EXIT_INSTR_OFFSETS
	.align		4
.L_654:
        /*0080*/ 	.byte	0x04, 0x1c
        /*0082*/ 	.short	(.L_656 - .L_655)


	//   ....[0]....
.L_655:
        /*0084*/ 	.word	0x00003e80


	//   ....[1]....
        /*0088*/ 	.word	0x00003ea0


	//   ....[2]....
        /*008c*/ 	.word	0x00004330


	//----- nvinfo : EIATTR_CRS_STACK_SIZE
	.align		4
.L_656:
        /*0090*/ 	.byte	0x04, 0x1e
        /*0092*/ 	.short	(.L_658 - .L_657)
.L_657:
        /*0094*/ 	.word	0x00000000
.L_658:


//--------------------- .nv.info._ZN5flash32flash_fwd_splitkv_combine_kernelI23Flash_fwd_kernel_traitsILi128ELi64ELi128ELi4ELb0ELb0EN7cutlass6half_tE19Flash_kernel_traitsILi128ELi64ELi128ELi4ES3_EELi4ELi3ELb0EEEvNS_16Flash_fwd_paramsE --------------------------
	.section	.nv.info._ZN5flash32flash_fwd_splitkv_combine_kernelI23Flash_fwd_kernel_traitsILi128ELi64ELi128ELi4ELb0ELb0EN7cutlass6half_tE19Flash_kernel_traitsILi128ELi64ELi128ELi4ES3_EELi4ELi3ELb0EEEvNS_16Flash_fwd_paramsE,"",@"SHT_CUDA_INFO"
	.sectionflags	@""
	.align	4


	//----- nvinfo : EIATTR_CUDA_API_VERSION
	.align		4
        /*0000*/ 	.byte	0x04, 0x37
        /*0002*/ 	.short	(.L_660 - .L_659)
.L_659:
        /*0004*/ 	.word	0x00000082


	//----- nvinfo : EIATTR_SW2861232_WAR
	.align		4
.L_660:
        /*0008*/ 	.byte	0x01, 0x35
	.zero		2


	//----- nvinfo : EIATTR_PARAM_CBANK
	.align		4
        /*000c*/ 	.byte	0x04, 0x0a
        /*000e*/ 	.short	(.L_662 - .L_661)
	.align		4
.L_661:
        /*0010*/ 	.word	index@(.nv.constant0._ZN5flash32flash_fwd_splitkv_combine_kernelI23Flash_fwd_kernel_traitsILi128ELi64ELi128ELi4ELb0ELb0EN7cutlass6half_tE19Flash_kernel_traitsILi128ELi64ELi128ELi4ES3_EELi4ELi3ELb0EEEvNS_16Flash_fwd_paramsE)
        /*0014*/ 	.short	0x0160
        /*0016*/ 	.short	0x01d0


	//----- nvinfo : EIATTR_CBANK_PARAM_SIZE
	.align		4
.L_662:
        /*0018*/ 	.byte	0x03, 0x19
        /*001a*/ 	.short	0x01d0


	//----- nvinfo : EIATTR_KPARAM_INFO
	.align		4
        /*001c*/ 	.byte	0x04, 0x17
        /*001e*/ 	.short	(.L_664 - .L_663)
.L_663:
        /*0020*/ 	.word	0x00000000
        /*0024*/ 	.short	0x0000
        /*0026*/ 	.short	0x0000
        /*0028*/ 	.byte	0x00, 0xf0, 0x41, 0x07


	//----- nvinfo : EIATTR_MAXREG_COUNT
	.align		4
.L_664:
        /*002c*/ 	.byte	0x03, 0x1b
        /*002e*/ 	.short	0x00ff


	//----- nvinfo : EIATTR_NUM_BARRIERS
	.align		4
        /*0030*/ 	.byte	0x02, 0x4c
        /*0032*/ 	.byte	0x01
	.zero		1


	//----- nvinfo : EIATTR_MERCURY_ISA_VERSION
	.align		4
        /*0034*/ 	.byte	0x03, 0x5f
        /*0036*/ 	.short	0x0000


	//----- nvinfo : EIATTR_COOP_GROUP_MASK_REGIDS
	.align		4
        /*0038*/ 	.byte	0x04, 0x29
        /*003a*/ 	.short	(.L_666 - .L_665)


	//   ....[0]....
.L_665:
        /*003c*/ 	.word	0xffffffff


	//   ....[1]....
        /*0040*/ 	.word	0xffffffff


	//   ....[2]....
        /*0044*/ 	.word	0xffffffff


	//   ....[3]....
        /*0048*/ 	.word	0xffffffff


	//   ....[4]....
        /*004c*/ 	.word	0xffffffff


	//   ....[5]....
        /*0050*/ 	.word	0xffffffff


	//----- nvinfo : EIATTR_COOP_GROUP_INSTR_OFFSETS
	.align		4
.L_666:
        /*0054*/ 	.byte	0x04, 0x28
        /*0056*/ 	.short	(.L_668 - .L_667)


	//   ....[0]....
.L_667:
        /*0058*/ 	.word	0x00001c30


	//   ....[1]....
        /*005c*/ 	.word	0x00001c50


	//   ....[2]....
        /*0060*/ 	.word	0x00001c80


	//   ....[3]....
        /*0064*/ 	.word	0x00001cf0


	//   ....[4]....
        /*0068*/ 	.word	0x00001d10


	//   ....[5]....
        /*006c*/ 	.word	0x00001d30


	//----- nvinfo : EIATTR_EXIT_INSTR_OFFSETS
	.align		4
.L_668:
        /*0070*/ 	.byte	0x04, 0x1c
        /*0072*/ 	.short	(.L_670 - .L_669)


	//   ....[0]....
.L_669:
        /*0074*/ 	.word	0x00003e40


	//   ....[1]....
        /*0078*/ 	.word	0x00003e60


	//   ....[2]....
        /*007c*/ 	.word	0x000042f0


	//----- nvinfo : EIATTR_CRS_STACK_SIZE
	.align		4
.L_670:
        /*0080*/ 	.byte	0x04, 0x1e
        /*0082*/ 	.short	(.L_672 - .L_671)
.L_671:
        /*0084*/ 	.word	0x00000000
.L_672:


//--------------------- .nv.info._ZN5flash32flash_fwd_splitkv_combine_kernelI23Flash_fwd_kernel_traitsILi128ELi64ELi128ELi4ELb0ELb0EN7cutlass6half_tE19Flash_kernel_traitsILi128ELi64ELi128ELi4ES3_EELi4ELi2ELb0EEEvNS_16Flash_fwd_paramsE --------------------------
	.section	.nv.info._ZN5flash32flash_fwd_splitkv_combine_kernelI23Flash_fwd_kernel_traitsILi128ELi64ELi128ELi4ELb0ELb0EN7cutlass6half_tE19Flash_kernel_traitsILi128ELi64ELi128ELi4ES3_EELi4ELi2ELb0EEEvNS_16Flash_fwd_paramsE,"",@"SHT_CUDA_INFO"
	.sectionflags	@""
	.align	4


	//----- nvinfo : EIATTR_CUDA_API_VERSION
	.align		4
        /*0000*/ 	.byte	0x04, 0x37
        /*0002*/ 	.short	(.L_674 - .L_673)
.L_673:
        /*0004*/ 	.word	0x00000082


	//----- nvinfo : EIATTR_SW2861232_WAR
	.align		4
.L_674:
        /*0008*/ 	.byte	0x01, 0x35
	.zero		2


	//----- nvinfo : EIATTR_PARAM_CBANK
	.align		4
        /*000c*/ 	.byte	0x04, 0x0a
        /*000e*/ 	.short	(.L_676 - .L_675)
	.align		4
.L_675:
        /*0010*/ 	.word	index@(.nv.constant0._ZN5flash32flash_fwd_splitkv_combine_kernelI23Flash_fwd_kernel_traitsILi128ELi64ELi128ELi4ELb0ELb0EN7cutlass6half_tE19Flash_kernel_traitsILi128ELi64ELi128ELi4ES3_EELi4ELi2ELb0EEEvNS_16Flash_fwd_paramsE)
        /*0014*/ 	.short	0x0160
        /*0016*/ 	.short	0x01d0


	//----- nvinfo : EIATTR_CBANK_PARAM_SIZE
	.align		4
.L_676:
        /*0018*/ 	.byte	0x03, 0x19
        /*001a*/ 	.short	0x01d0


	//----- nvinfo : EIATTR_KPARAM_INFO
	.align		4
        /*001c*/ 	.byte	0x04, 0x17
        /*001e*/ 	.short	(.L_678 - .L_677)
.L_677:
        /*0020*/ 	.word	0x00000000
        /*0024*/ 	.short	0x0000
        /*0026*/ 	.short	0x0000
        /*0028*/ 	.byte	0x00, 0xf0, 0x41, 0x07


	//----- nvinfo : EIATTR_MAXREG_COUNT
	.align		4
.L_678:
        /*002c*/ 	.byte	0x03, 0x1b
        /*002e*/ 	.short	0x00ff


	//----- nvinfo : EIATTR_NUM_BARRIERS
	.align		4
        /*0030*/ 	.byte	0x02, 0x4c
        /*0032*/ 	.byte	0x01
	.zero		1


	//----- nvinfo : EIATTR_MERCURY_ISA_VERSION
	.align		4
        /*0034*/ 	.byte	0x03, 0x5f
        /*0036*/ 	.short	0x0000


	//----- nvinfo : EIATTR_COOP_GROUP_MASK_REGIDS
	.align		4
        /*0038*/ 	.byte	0x04, 0x29
        /*003a*/ 	.short	(.L_680 - .L_679)


	//   ....[0]....
.L_679:
        /*003c*/ 	.word	0xffffffff


	//   ....[1]....
        /*0040*/ 	.word	0xffffffff


	//   ....[2]....
        /*0044*/ 	.word	0xffffffff


	//   ....[3]....
        /*0048*/ 	.word	0xffffffff


	//----- nvinfo : EIATTR_COOP_GROUP_INSTR_OFFSETS
	.align		4
.L_680:
        /*004c*/ 	.byte	0x04, 0x28
        /*004e*/ 	.short	(.L_682 - .L_681)


	//   ....[0]....
.L_681:
        /*0050*/ 	.word	0x00001c10


	//   ....[1]....
        /*0054*/ 	.word	0x00001c30


	//   ....[2]....
        /*0058*/ 	.word	0x00001cd0


	//   ....[3]....
        /*005c*/ 	.word	0x00001cf0


	//----- nvinfo : EIATTR_EXIT_INSTR_OFFSETS
	.align		4
.L_682:
        /*0060*/ 	.byte	0x04, 0x1c
        /*0062*/ 	.short	(.L_684 - .L_683)


	//   ....[0]....
.L_683:
        /*0064*/ 	.word	0x00003d80


	//   ....[1]....
        /*0068*/ 	.word	0x00003da0


	//   ....[2]....
        /*006c*/ 	.word	0x00004210


	//----- nvinfo : EIATTR_CRS_STACK_SIZE
	.align		4
.L_684:
        /*0070*/ 	.byte	0x04, 0x1e
        /*0072*/ 	.short	(.L_686 - .L_685)
.L_685:
        /*0074*/ 	.word	0x00000000
.L_686:


//--------------------- .nv.info._ZN5flash32flash_fwd_splitkv_combine_kernelI23Flash_fwd_kernel_traitsILi128ELi64ELi128ELi4ELb0ELb0EN7cutlass6half_tE19Flash_kernel_traitsILi128ELi64ELi128ELi4ES3_EELi4ELi1ELb0EEEvNS_16Flash_fwd_paramsE --------------------------
	.section	.nv.info._ZN5flash32flash_fwd_splitkv_combine_kernelI23Flash_fwd_kernel_traitsILi128ELi64ELi128ELi4ELb0ELb0EN7cutlass6half_tE19Flash_kernel_traitsILi128ELi64ELi128ELi4ES3_EELi4ELi1ELb0EEEvNS_16Flash_fwd_paramsE,"",@"SHT_CUDA_INFO"
	.sectionflags	@""
	.align	4


	//----- nvinfo : EIATTR_CUDA_API_VERSION
	.align		4
        /*0000*/ 	.byte	0x04, 0x37
        /*0002*/ 	.short	(.L_688 - .L_687)
.L_687:
        /*0004*/ 	.word	0x00000082


	//----- nvinfo : EIATTR_SW2861232_WAR
	.align		4
.L_688:
        /*0008*/ 	.byte	0x01, 0x35
	.zero		2


	//----- nvinfo : EIATTR_PARAM_CBANK
	.align		4
        /*000c*/ 	.byte	0x04, 0x0a
        /*000e*/ 	.short	(.L_690 - .L_689)
	.align		4
.L_689:
        /*0010*/ 	.word	index@(.nv.constant0._ZN5flash32flash_fwd_splitkv_combine_kernelI23Flash_fwd_kernel_traitsILi128ELi64ELi128ELi4ELb0ELb0EN7cutlass6half_tE19Flash_kernel_traitsILi128ELi64ELi128ELi4ES3_EELi4ELi1ELb0EEEvNS_16Flash_fwd_paramsE)
        /*0014*/ 	.short	0x0160
        /*0016*/ 	.short	0x01d0


	//----- nvinfo : EIATTR_CBANK_PARAM_SIZE
	.align		4
.L_690:
        /*0018*/ 	.byte	0x03, 0x19
        /*001a*/ 	.short	0x01d0


	//----- nvinfo : EIATTR_KPARAM_INFO
	.align		4
        /*001c*/ 	.byte	0x04, 0x17
        /*001e*/ 	.short	(.L_692 - .L_691)
.L_691:
        /*0020*/ 	.word	0x00000000
        /*0024*/ 	.short	0x0000
        /*0026*/ 	.short	0x0000
        /*0028*/ 	.byte	0x00, 0xf0, 0x41, 0x07


	//----- nvinfo : EIATTR_MAXREG_COUNT
	.align		4
.L_692:
        /*002c*/ 	.byte	0x03, 0x1b
        /*002e*/ 	.short	0x00ff


	//----- nvinfo : EIATTR_NUM_BARRIERS
	.align		4
        /*0030*/ 	.byte	0x02, 0x4c
        /*0032*/ 	.byte	0x01
	.zero		1


	//----- nvinfo : EIATTR_MERCURY_ISA_VERSION
	.align		4
        /*0034*/ 	.byte	0x03, 0x5f
        /*0036*/ 	.short	0x0000


	//----- nvinfo : EIATTR_COOP_GROUP_MASK_REGIDS
	.align		4
        /*0038*/ 	.byte	0x04, 0x29
        /*003a*/ 	.short	(.L_694 - .L_693)


	//   ....[0]....
.L_693:
        /*003c*/ 	.word	0xffffffff


	//   ....[1]....
        /*0040*/ 	.word	0xffffffff


	//----- nvinfo : EIATTR_COOP_GROUP_INSTR_OFFSETS
	.align		4
.L_694:
        /*0044*/ 	.byte	0x04, 0x28
        /*0046*/ 	.short	(.L_696 - .L_695)


	//   ....[0]....
.L_695:
        /*0048*/ 	.word	0x00001cd0


	//   ....[1]....
        /*004c*/ 	.word	0x00001d40


	//----- nvinfo : EIATTR_EXIT_INSTR_OFFSETS
	.align		4
.L_696:
        /*0050*/ 	.byte	0x04, 0x1c
        /*0052*/ 	.short	(.L_698 - .L_697)


	//   ....[0]....
.L_697:
        /*0054*/ 	.word	0x00003e60


	//   ....[1]....
        /*0058*/ 	.word	0x00003e80


	//   ....[2]....
        /*005c*/ 	.word	0x000042e0


	//----- nvinfo : EIATTR_CRS_STACK_SIZE
	.align		4
.L_698:
        /*0060*/ 	.byte	0x04, 0x1e
        /*0062*/ 	.short	(.L_700 - .L_699)
.L_699:
        /*0064*/ 	.word	0x00000000
.L_700:


//--------------------- .nv.info._ZN5flash32flash_fwd_splitkv_combine_kernelI23Flash_fwd_kernel_traitsILi128ELi64ELi128ELi4ELb0ELb0EN7cutlass6half_tE19Flash_kernel_traitsILi128ELi64ELi128ELi4ES3_EELi4ELi7ELb1EEEvNS_16Flash_fwd_paramsE --------------------------
	.section	.nv.info._ZN5flash32flash_fwd_splitkv_combine_kernelI23Flash_fwd_kernel_traitsILi128ELi64ELi128ELi4ELb0ELb0EN7cutlass6half_tE19Flash_kernel_traitsILi128ELi64ELi128ELi4ES3_EELi4ELi7ELb1EEEvNS_16Flash_fwd_paramsE,"",@"SHT_CUDA_INFO"
	.sectionflags	@""
	.align	4


	//----- nvinfo : EIATTR_CUDA_API_VERSION
	.align		4
        /*0000*/ 	.byte	0x04, 0x37
        /*0002*/ 	.short	(.L_702 - .L_701)
.L_701:
        /*0004*/ 	.word	0x00000082


	//----- nvinfo : EIATTR_SW2861232_WAR
	.align		4
.L_702:
        /*0008*/ 	.byte	0x01, 0x35
	.zero		2


	//----- nvinfo : EIATTR_PARAM_CBANK
	.align		4
        /*000c*/ 	.byte	0x04, 0x0a
        /*000e*/ 	.short	(.L_704 - .L_703)
	.align		4
.L_703:
        /*0010*/ 	.word	index@(.nv.constant0._ZN5flash32flash_fwd_splitkv_combine_kernelI23Flash_fwd_kernel_traitsILi128ELi64ELi128ELi4ELb0ELb0EN7cutlass6half_tE19Flash_kernel_traitsILi128ELi64ELi128ELi4ES3_EELi4ELi7ELb1EEEvNS_16Flash_fwd_paramsE)
        /*0014*/ 	.short	0x0160
        /*0016*/ 	.short	0x01d0


	//----- nvinfo : EIATTR_CBANK_PARAM_SIZE
	.align		4
.L_704:
        /*0018*/ 	.byte	0x03, 0x19
        /*001a*/ 	.short	0x01d0


	//----- nvinfo : EIATTR_KPARAM_INFO
	.align		4
        /*001c*/ 	.byte	0x04, 0x17
        /*001e*/ 	.short	(.L_706 - .L_705)
.L_705:
        /*0020*/ 	.word	0x00000000
        /*0024*/ 	.short	0x0000
        /*0026*/ 	.short	0x0000
        /*0028*/ 	.byte	0x00, 0xf0, 0x41, 0x07


	//----- nvinfo : EIATTR_MAXREG_COUNT
	.align		4
.L_706:
        /*002c*/ 	.byte	0x03, 0x1b
        /*002e*/ 	.short	0x00ff


	//----- nvinfo : EIATTR_NUM_BARRIERS
	.align		4
        /*0030*/ 	.byte	0x02, 0x4c
        /*0032*/ 	.byte	0x01
	.zero		1


	//----- nvinfo : EIATTR_MERCURY_ISA_VERSION
	.align		4
        /*0034*/ 	.byte	0x03, 0x5f
        /*0036*/ 	.short	0x0000


	//----- nvinfo : EIATTR_COOP_GROUP_MASK_REGIDS
	.align		4
        /*0038*/ 	.byte	0x04, 0x29
        /*003a*/ 	.short	(.L_708 - .L_707)


	//   ....[0]....
.L_707:
        /*003c*/ 	.word	0xffffffff


	//   ....[1]....
        /*0040*/ 	.word	0xffffffff


	//   ....[2]....
        /*0044*/ 	.word	0xffffffff


	//   ....[3]....
        /*0048*/ 	.word	0xffffffff


	//   ....[4]....
        /*004c*/ 	.word	0xffffffff


	//   ....[5]....
        /*0050*/ 	.word	0xffffffff


	//   ....[6]....
        /*0054*/ 	.word	0xffffffff


	//   ....[7]....
        /*0058*/ 	.word	0xffffffff


	//   ....[8]....
        /*005c*/ 	.word	0xffffffff


	//   ....[9]....
        /*0060*/ 	.word	0xffffffff


	//----- nvinfo : EIATTR_COOP_GROUP_INSTR_OFFSETS
	.align		4
.L_708:
        /*0064*/ 	.byte	0x04, 0x28
        /*0066*/ 	.short	(.L_710 - .L_709)


	//   ....[0]....
.L_709:
        /*0068*/ 	.word	0x00001aa0


	//   ....[1]....
        /*006c*/ 	.word	0x00001ac0


	//   ....[2]....
        /*0070*/ 	.word	0x00001ae0


	//   ....[3]....
        /*0074*/ 	.word	0x00001b00


	//   ....[4]....
        /*0078*/ 	.word	0x00001b20


	//   ....[5]....
        /*007c*/ 	.word	0x00001c80


	//   ....[6]....
        /*0080*/ 	.word	0x00001cd0


	//   ....[7]....
        /*0084*/ 	.word	0x00001db0


	//   ....[8]....
        /*0088*/ 	.word	0x00001ea0


	//   ....[9]....
        /*008c*/ 	.word	0x00001fb0


	//----- nvinfo : EIATTR_EXIT_INSTR_OFFSETS
	.align		4
.L_710:
        /*0090*/ 	.byte	0x04, 0x1c
        /*0092*/ 	.short	(.L_712 - .L_711)


	//   ....[0]....
.L_711:
        /*0094*/ 	.word	0x00004660


	//   ....[1]....
        /*0098*/ 	.word	0x00004af0


	//----- nvinfo : EIATTR_CRS_STACK_SIZE
	.align		4
.L_712:
        /*009c*/ 	.byte	0x04, 0x1e
        /*009e*/ 	.short	(.L_714 - .L_713)
.L_713:
        /*00a0*/ 	.word	0x00000000
.L_714:


//--------------------- .nv.info._ZN5flash32flash_fwd_splitkv_combine_kernelI23Flash_fwd_kernel_traitsILi128ELi64ELi128ELi4ELb0ELb0EN7cutlass6half_tE19Flash_kernel_traitsILi128ELi64ELi128ELi4ES3_EELi4ELi6ELb1EEEvNS_16Flash_fwd_paramsE --------------------------
	.section	.nv.info._ZN5flash32flash_fwd_splitkv_combine_kernelI23Flash_fwd_kernel_traitsILi128ELi64ELi128ELi4ELb0ELb0EN7cutlass6half_tE19Flash_kernel_traitsILi128ELi64ELi128ELi4ES3_EELi4ELi6ELb1EEEvNS_16Flash_fwd_paramsE,"",@"SHT_CUDA_INFO"
	.sectionflags	@""
	.align	4


	//----- nvinfo : EIATTR_CUDA_API_VERSION
	.align		4
        /*0000*/ 	.byte	0x04, 0x37
        /*0002*/ 	.short	(.L_716 - .L_715)
.L_715:
        /*0004*/ 	.word	0x00000082


	//----- nvinfo : EIATTR_SW2861232_WAR
	.align		4
.L_716:
        /*0008*/ 	.byte	0x01, 0x35
	.zero		2


	//----- nvinfo : EIATTR_PARAM_CBANK
	.align		4
        /*000c*/ 	.byte	0x04, 0x0a
        /*000e*/ 	.short	(.L_718 - .L_717)
	.align		4
.L_717:
        /*0010*/ 	.word	index@(.nv.constant0._ZN5flash32flash_fwd_splitkv_combine_kernelI23Flash_fwd_kernel_traitsILi128ELi64ELi128ELi4ELb0ELb0EN7cutlass6half_tE19Flash_kernel_traitsILi128ELi64ELi128ELi4ES3_EELi4ELi6ELb1EEEvNS_16Flash_fwd_paramsE)
        /*0014*/ 	.short	0x0160
        /*0016*/ 	.short	0x01d0


	//----- nvinfo : EIATTR_CBANK_PARAM_SIZE
	.align		4
.L_718:
        /*0018*/ 	.byte	0x03, 0x19
        /*001a*/ 	.short	0x01d0


	//----- nvinfo : EIATTR_KPARAM_INFO
	.align		4
        /*001c*/ 	.byte	0x04, 0x17
        /*001e*/ 	.short	(.L_720 - .L_719)
.L_719:
        /*0020*/ 	.word	0x00000000
        /*0024*/ 	.short	0x0000
        /*0026*/ 	.short	0x0000
        /*0028*/ 	.byte	0x00, 0xf0, 0x41, 0x07


	//----- nvinfo : EIATTR_MAXREG_COUNT
	.align		4
.L_720:
        /*002c*/ 	.byte	0x03, 0x1b
        /*002e*/ 	.short	0x00ff


	//----- nvinfo : EIATTR_NUM_BARRIERS
	.align		4
        /*0030*/ 	.byte	0x02, 0x4c
        /*0032*/ 	.byte	0x01
	.zero		1


	//----- nvinfo : EIATTR_MERCURY_ISA_VERSION
	.align		4
        /*0034*/ 	.byte	0x03, 0x5f
        /*0036*/ 	.short	0x0000


	//----- nvinfo : EIATTR_COOP_GROUP_MASK_REGIDS
	.align		4
        /*0038*/ 	.byte	0x04, 0x29
        /*003a*/ 	.short	(.L_722 - .L_721)


	//   ....[0]....
.L_721:
        /*003c*/ 	.word	0xffffffff


	//   ....[1]....
        /*0040*/ 	.word	0xffffffff


	//   ....[2]....
        /*0044*/ 	.word	0xffffffff


	//   ....[3]....
        /*0048*/ 	.word	0xffffffff


	//   ....[4]....
        /*004c*/ 	.word	0xffffffff


	//   ....[5]....
        /*0050*/ 	.word	0xffffffff


	//   ....[6]....
        /*0054*/ 	.word	0xffffffff


	//   ....[7]....
        /*0058*/ 	.word	0xffffffff


	//   ....[8]....
        /*005c*/ 	.word	0xffffffff


	//   ....[9]....
        /*0060*/ 	.word	0xffffffff


	//----- nvinfo : EIATTR_COOP_GROUP_INSTR_OFFSETS
	.align		4
.L_722:
        /*0064*/ 	.byte	0x04, 0x28
        /*0066*/ 	.short	(.L_724 - .L_723)


	//   ....[0]....
.L_723:
        /*0068*/ 	.word	0x00001690


	//   ....[1]....
        /*006c*/ 	.word	0x000016c0


	//   ....[2]....
        /*0070*/ 	.word	0x00001730


	//   ....[3]....
        /*0074*/ 	.word	0x000017b0


	//   ....[4]....
        /*0078*/ 	.word	0x000017f0


	//   ....[5]....
        /*007c*/ 	.word	0x00001980


	//   ....[6]....
        /*0080*/ 	.word	0x000019e0


	//   ....[7]....
        /*0084*/ 	.word	0x00001ab0


	//   ....[8]....
        /*0088*/ 	.word	0x00001b30


	//   ....[9]....
        /*008c*/ 	.word	0x00001c40


	//----- nvinfo : EIATTR_EXIT_INSTR_OFFSETS
	.align		4
.L_724:
        /*0090*/ 	.byte	0x04, 0x1c
        /*0092*/ 	.short	(.L_726 - .L_725)


	//   ....[0]....
.L_725:
        /*0094*/ 	.word	0x00004300


	//   ....[1]....
        /*0098*/ 	.word	0x00004790


	//----- nvinfo : EIATTR_CRS_STACK_SIZE
	.align		4
.L_726:
        /*009c*/ 	.byte	0x04, 0x1e
        /*009e*/ 	.short	(.L_728 - .L_727)
.L_727:
        /*00a0*/ 	.word	0x00000000
.L_728:


//--------------------- .nv.info._ZN5flash32flash_fwd_splitkv_combine_kernelI23Flash_fwd_kernel_traitsILi128ELi64ELi128ELi4ELb0ELb0EN7cutlass6half_tE19Flash_kernel_traitsILi128ELi64ELi128ELi4ES3_EELi4ELi5ELb1EEEvNS_16Flash_fwd_paramsE --------------------------
	.section	.nv.info._ZN5flash32flash_fwd_splitkv_combine_kernelI23Flash_fwd_kernel_traitsILi128ELi64ELi128ELi4ELb0ELb0EN7cutlass6half_tE19Flash_kernel_traitsILi128ELi64ELi128ELi4ES3_EELi4ELi5ELb1EEEvNS_16Flash_fwd_paramsE,"",@"SHT_CUDA_INFO"
	.sectionflags	@""
	.align	4


	//----- nvinfo : EIATTR_CUDA_API_VERSION
	.align		4
        /*0000*/ 	.byte	0x04, 0x37
        /*0002*/ 	.short	(.L_730 - .L_729)
.L_729:
        /*0004*/ 	.word	0x00000082


	//----- nvinfo : EIATTR_SW2861232_WAR
	.align		4
.L_730:
        /*0008*/ 	.byte	0x01, 0x35
	.zero		2


	//----- nvinfo : EIATTR_PARAM_CBANK
	.align		4
        /*000c*/ 	.byte	0x04, 0x0a
        /*000e*/ 	.short	(.L_732 - .L_731)
	.align		4
.L_731:
        /*0010*/ 	.word	index@(.nv.constant0._ZN5flash32flash_fwd_splitkv_combine_kernelI23Flash_fwd_kernel_traitsILi128ELi64ELi128ELi4ELb0ELb0EN7cutlass6half_tE19Flash_kernel_traitsILi128ELi64ELi128ELi4ES3_EELi4ELi5ELb1EEEvNS_16Flash_fwd_paramsE)
        /*0014*/ 	.short	0x0160
        /*0016*/ 	.short	0x01d0


	//----- nvinfo : EIATTR_CBANK_PARAM_SIZE
	.align		4
.L_732:
        /*0018*/ 	.byte	0x03, 0x19
        /*001a*/ 	.short	0x01d0


	//----- nvinfo : EIATTR_KPARAM_INFO
	.align		4
        /*001c*/ 	.byte	0x04, 0x17
        /*001e*/ 	.short	(.L_734 - .L_733)
.L_733:
        /*0020*/ 	.word	0x00000000
        /*0024*/ 	.short	0x0000
        /*0026*/ 	.short	0x0000
        /*0028*/ 	.byte	0x00, 0xf0, 0x41, 0x07


	//----- nvinfo : EIATTR_MAXREG_COUNT
	.align		4
.L_734:
        /*002c*/ 	.byte	0x03, 0x1b
        /*002e*/ 	.short	0x00ff


	//----- nvinfo : EIATTR_NUM_BARRIERS
	.align		4
        /*0030*/ 	.byte	0x02, 0x4c
        /*0032*/ 	.byte	0x01
	.zero		1


	//----- nvinfo : EIATTR_MERCURY_ISA_VERSION
	.align		4
        /*0034*/ 	.byte	0x03, 0x5f
        /*0036*/ 	.short	0x0000


	//----- nvinfo : EIATTR_COOP_GROUP_MASK_REGIDS
	.align		4
        /*0038*/ 	.byte	0x04, 0x29
        /*003a*/ 	.short	(.L_736 - .L_735)


	//   ....[0]....
.L_735:
        /*003c*/ 	.word	0xffffffff


	//   ....[1]....
        /*0040*/ 	.word	0xffffffff


	//   ....[2]....
        /*0044*/ 	.word	0xffffffff


	//   ....[3]....
        /*0048*/ 	.word	0xffffffff


	//   ....[4]....
        /*004c*/ 	.word	0xffffffff


	//   ....[5]....
        /*0050*/ 	.word	0xffffffff


	//   ....[6]....
        /*0054*/ 	.word	0xffffffff


	//   ....[7]....
        /*0058*/ 	.word	0xffffffff


	//   ....[8]....
        /*005c*/ 	.word	0xffffffff


	//   ....[9]....
        /*0060*/ 	.word	0xffffffff


	//----- nvinfo : EIATTR_COOP_GROUP_INSTR_OFFSETS
	.align		4
.L_736:
        /*0064*/ 	.byte	0x04, 0x28
        /*0066*/ 	.short	(.L_738 - .L_737)


	//   ....[0]....
.L_737:
        /*0068*/ 	.word	0x00001c30


	//   ....[1]....
        /*006c*/ 	.word	0x00001c50


	//   ....[2]....
        /*0070*/ 	.word	0x00001c70


	//   ....[3]....
        /*0074*/ 	.word	0x00001c90


	//   ....[4]....
        /*0078*/ 	.word	0x00001cb0


	//   ....[5]....
        /*007c*/ 	.word	0x00001d20


	//   ....[6]....
        /*0080*/ 	.word	0x00001d40


	//   ....[7]....
        /*0084*/ 	.word	0x00001d70


	//   ....[8]....
        /*0088*/ 	.word	0x00001d90


	//   ....[9]....
        /*008c*/ 	.word	0x00001db0


	//----- nvinfo : EIATTR_EXIT_INSTR_OFFSETS
	.align		4
.L_738:
        /*0090*/ 	.byte	0x04, 0x1c
        /*0092*/ 	.short	(.L_740 - .L_739)


	//   ....[0]....
.L_739:
        /*0094*/ 	.word	0x00004260


	//   ....[1]....
        /*0098*/ 	.word	0x000046f0


	//----- nvinfo : EIATTR_CRS_STACK_SIZE
	.align		4
.L_740:
        /*009c*/ 	.byte	0x04, 0x1e
        /*009e*/ 	.short	(.L_742 - .L_741)
.L_741:
        /*00a0*/ 	.word	0x00000000
.L_742:


//--------------------- .nv.info._ZN5flash32flash_fwd_splitkv_combine_kernelI23Flash_fwd_kernel_traitsILi128ELi64ELi128ELi4ELb0ELb0EN7cutlass6half_tE19Flash_kernel_traitsILi128ELi64ELi128ELi4ES3_EELi4ELi4ELb1EEEvNS_16Flash_fwd_paramsE --------------------------
	.section	.nv.info._ZN5flash32flash_fwd_splitkv_combine_kernelI23Flash_fwd_kernel_traitsILi128ELi64ELi128ELi4ELb0ELb0EN7cutlass6half_tE19Flash_kernel_traitsILi128ELi64ELi128ELi4ES3_EELi4ELi4ELb1EEEvNS_16Flash_fwd_paramsE,"",@"SHT_CUDA_INFO"
	.sectionflags	@""
	.align	4


	//----- nvinfo : EIATTR_CUDA_API_VERSION
	.align		4
        /*0000*/ 	.byte	0x04, 0x37
        /*0002*/ 	.short	(.L_744 - .L_743)
.L_743:
        /*0004*/ 	.word	0x00000082


	//----- nvinfo : EIATTR_SW2861232_WAR
	.align		4
.L_744:
        /*0008*/ 	.byte	0x01, 0x35
	.zero		2


	//----- nvinfo : EIATTR_PARAM_CBANK
	.align		4
        /*000c*/ 	.byte	0x04, 0x0a
        /*000e*/ 	.short	(.L_746 - .L_745)
	.align		4
.L_745:
        /*0010*/ 	.word	index@(.nv.constant0._ZN5flash32flash_fwd_splitkv_combine_kernelI23Flash_fwd_kernel_traitsILi128ELi64ELi128ELi4ELb0ELb0EN7cutlass6half_tE19Flash_kernel_traitsILi128ELi64ELi128ELi4ES3_EELi4ELi4ELb1EEEvNS_16Flash_fwd_paramsE)
        /*0014*/ 	.short	0x0160
        /*0016*/ 	.short	0x01d0


	//----- nvinfo : EIATTR_CBANK_PARAM_SIZE
	.align		4
.L_746:
        /*0018*/ 	.byte	0x03, 0x19
        /*001a*/ 	.short	0x01d0


	//----- nvinfo : EIATTR_KPARAM_INFO
	.align		4
        /*001c*/ 	.byte	0x04, 0x17
        /*001e*/ 	.short	(.L_748 - .L_747)
.L_747:
        /*0020*/ 	.word	0x00000000
        /*0024*/ 	.short	0x0000
        /*0026*/ 	.short	0x0000
        /*0028*/ 	.byte	0x00, 0xf0, 0x41, 0x07


	//----- nvinfo : EIATTR_MAXREG_COUNT
	.align		4
.L_748:
        /*002c*/ 	.byte	0x03, 0x1b
        /*002e*/ 	.short	0x00ff


	//----- nvinfo : EIATTR_NUM_BARRIERS
	.align		4
        /*0030*/ 	.byte	0x02, 0x4c
        /*0032*/ 	.byte	0x01
	.zero		1


	//----- nvinfo : EIATTR_MERCURY_ISA_VERSION
	.align		4
        /*0034*/ 	.byte	0x03, 0x5f
        /*0036*/ 	.short	0x0000


	//----- nvinfo : EIATTR_COOP_GROUP_MASK_REGIDS
	.align		4
        /*0038*/ 	.byte	0x04, 0x29
        /*003a*/ 	.short	(.L_750 - .L_749)


	//   ....[0]....
.L_749:
        /*003c*/ 	.word	0xffffffff


	//   ....[1]....
        /*0040*/ 	.word	0xffffffff


	//   ....[2]....
        /*0044*/ 	.word	0xffffffff


	//   ....[3]....
        /*0048*/ 	.word	0xffffffff


	//   ....[4]....
        /*004c*/ 	.word	0xffffffff


	//   ....[5]....
        /*0050*/ 	.word	0xffffffff


	//   ....[6]....
        /*0054*/ 	.word	0xffffffff


	//   ....[7]....
        /*0058*/ 	.word	0xffffffff


	//----- nvinfo : EIATTR_COOP_GROUP_INSTR_OFFSETS
	.align		4
.L_750:
        /*005c*/ 	.byte	0x04, 0x28
        /*005e*/ 	.short	(.L_752 - .L_751)


	//   ....[0]....
.L_751:
        /*0060*/ 	.word	0x00001c30


	//   ....[1]....
        /*0064*/ 	.word	0x00001c50


	//   ....[2]....
        /*0068*/ 	.word	0x00001c70


	//   ....[3]....
        /*006c*/ 	.word	0x00001c90


	//   ....[4]....
        /*0070*/ 	.word	0x00001d00


	//   ....[5]....
        /*0074*/ 	.word	0x00001d30


	//   ....[6]....
        /*0078*/ 	.word	0x00001d50


	//   ....[7]....
        /*007c*/ 	.word	0x00001d70


	//----- nvinfo : EIATTR_EXIT_INSTR_OFFSETS
	.align		4
.L_752:
        /*0080*/ 	.byte	0x04, 0x1c
        /*0082*/ 	.short	(.L_754 - .L_753)


	//   ....[0]....
.L_753:
        /*0084*/ 	.word	0x00004260


	//   ....[1]....
        /*0088*/ 	.word	0x000046f0


	//----- nvinfo : EIATTR_CRS_STACK_SIZE
	.align		4
.L_754:
        /*008c*/ 	.byte	0x04, 0x1e
        /*008e*/ 	.short	(.L_756 - .L_755)
.L_755:
        /*0090*/ 	.word	0x00000000
.L_756:


//--------------------- .nv.info._ZN5flash32flash_fwd_splitkv_combine_kernelI23Flash_fwd_kernel_traitsILi128ELi64ELi128ELi4ELb0ELb0EN7cutlass6half_tE19Flash_kernel_traitsILi128ELi64ELi128ELi4ES3_EELi4ELi3ELb1EEEvNS_16Flash_fwd_paramsE --------------------------
	.section	.nv.info._ZN5flash32flash_fwd_splitkv_combine_kernelI23Flash_fwd_kernel_traitsILi128ELi64ELi128ELi4ELb0ELb0EN7cutlass6half_tE19Flash_kernel_traitsILi128ELi64ELi128ELi4ES3_EELi4ELi3ELb1EEEvNS_16Flash_fwd_paramsE,"",@"SHT_CUDA_INFO"
	.sectionflags	@""
	.align	4


	//----- nvinfo : EIATTR_CUDA_API_VERSION
	.align		4
        /*0000*/ 	.byte	0x04, 0x37
        /*0002*/ 	.short	(.L_758 - .L_757)
.L_757:
        /*0004*/ 	.word	0x00000082


	//----- nvinfo : EIATTR_SW2861232_WAR
	.align		4
.L_758:
        /*0008*/ 	.byte	0x01, 0x35
	.zero		2


	//----- nvinfo : EIATTR_PARAM_CBANK
	.align		4
        /*000c*/ 	.byte	0x04, 0x0a
        /*000e*/ 	.short	(.L_760 - .L_759)
	.align		4
.L_759:
        /*0010*/ 	.word	index@(.nv.constant0._ZN5flash32flash_fwd_splitkv_combine_kernelI23Flash_fwd_kernel_traitsILi128ELi64ELi128ELi4ELb0ELb0EN7cutlass6half_tE19Flash_kernel_traitsILi128ELi64ELi128ELi4ES3_EELi4ELi3ELb1EEEvNS_16Flash_fwd_paramsE)
        /*0014*/ 	.short	0x0160
        /*0016*/ 	.short	0x01d0


	//----- nvinfo : EIATTR_CBANK_PARAM_SIZE
	.align		4
.L_760:
        /*0018*/ 	.byte	0x03, 0x19
        /*001a*/ 	.short	0x01d0


	//----- nvinfo : EIATTR_KPARAM_INFO
	.align		4
        /*001c*/ 	.byte	0x04, 0x17
        /*001e*/ 	.short	(.L_762 - .L_761)
.L_761:
        /*0020*/ 	.word	0x00000000
        /*0024*/ 	.short	0x0000
        /*0026*/ 	.short	0x0000
        /*0028*/ 	.byte	0x00, 0xf0, 0x41, 0x07


	//----- nvinfo : EIATTR_MAXREG_COUNT
	.align		4
.L_762:
        /*002c*/ 	.byte	0x03, 0x1b
        /*002e*/ 	.short	0x00ff


	//----- nvinfo : EIATTR_NUM_BARRIERS
	.align		4
        /*0030*/ 	.byte	0x02, 0x4c
        /*0032*/ 	.byte	0x01
	.zero		1


	//----- nvinfo : EIATTR_MERCURY_ISA_VERSION
	.align		4
        /*0034*/ 	.byte	0x03, 0x5f
        /*0036*/ 	.short	0x0000


	//----- nvinfo : EIATTR_COOP_GROUP_MASK_REGIDS
	.align		4
        /*0038*/ 	.byte	0x04, 0x29
        /*003a*/ 	.short	(.L_764 - .L_763)


	//   ....[0]....
.L_763:
        /*003c*/ 	.word	0xffffffff


	//   ....[1]....
        /*0040*/ 	.word	0xffffffff


	//   ....[2]....
        /*0044*/ 	.word	0xffffffff


	//   ....[3]....
        /*0048*/ 	.word	0xffffffff


	//   ....[4]....
        /*004c*/ 	.word	0xffffffff


	//   ....[5]....
        /*0050*/ 	.word	0xffffffff


	//----- nvinfo : EIATTR_COOP_GROUP_INSTR_OFFSETS
	.align		4
.L_764:
        /*0054*/ 	.byte	0x04, 0x28
        /*0056*/ 	.short	(.L_766 - .L_765)


	//   ....[0]....
.L_765:
        /*0058*/ 	.word	0x00001c30


	//   ....[1]....
        /*005c*/ 	.word	0x00001c50


	//   ....[2]....
        /*0060*/ 	.word	0x00001c80


	//   ....[3]....
        /*0064*/ 	.word	0x00001cf0


	//   ....[4]....
        /*0068*/ 	.word	0x00001d10


	//   ....[5]....
        /*006c*/ 	.word	0x00001d30


	//----- nvinfo : EIATTR_EXIT_INSTR_OFFSETS
	.align		4
.L_766:
        /*0070*/ 	.byte	0x04, 0x1c
        /*0072*/ 	.short	(.L_768 - .L_767)


	//   ....[0]....
.L_767:
        /*0074*/ 	.word	0x00004220


	//   ....[1]....
        /*0078*/ 	.word	0x000046b0


	//----- nvinfo : EIATTR_CRS_STACK_SIZE
	.align		4
.L_768:
        /*007c*/ 	.byte	0x04, 0x1e
        /*007e*/ 	.short	(.L_770 - .L_769)
.L_769:
        /*0080*/ 	.word	0x00000000
.L_770:


//--------------------- .nv.info._ZN5flash32flash_fwd_splitkv_combine_kernelI23Flash_fwd_kernel_traitsILi128ELi64ELi128ELi4ELb0ELb0EN7cutlass6half_tE19Flash_kernel_traitsILi128ELi64ELi128ELi4ES3_EELi4ELi2ELb1EEEvNS_16Flash_fwd_paramsE --------------------------
	.section	.nv.info._ZN5flash32flash_fwd_splitkv_combine_kernelI23Flash_fwd_kernel_traitsILi128ELi64ELi128ELi4ELb0ELb0EN7cutlass6half_tE19Flash_kernel_traitsILi128ELi64ELi128ELi4ES3_EELi4ELi2ELb1EEEvNS_16Flash_fwd_paramsE,"",@"SHT_CUDA_INFO"
	.sectionflags	@""
	.align	4


	//----- nvinfo : EIATTR_CUDA_API_VERSION
	.align		4
        /*0000*/ 	.byte	0x04, 0x37
        /*0002*/ 	.short	(.L_772 - .L_771)
.L_771:
        /*0004*/ 	.word	0x00000082


	//----- nvinfo : EIATTR_SW2861232_WAR
	.align		4
.L_772:
        /*0008*/ 	.byte	0x01, 0x35
	.zero		2


	//----- nvinfo : EIATTR_PARAM_CBANK
	.align		4
        /*000c*/ 	.byte	0x04, 0x0a
        /*000e*/ 	.short	(.L_774 - .L_773)
	.align		4
.L_773:
        /*0010*/ 	.word	index@(.nv.constant0._ZN5flash32flash_fwd_splitkv_combine_kernelI23Flash_fwd_kernel_traitsILi128ELi64ELi128ELi4ELb0ELb0EN7cutlass6half_tE19Flash_kernel_traitsILi128ELi64ELi128ELi4ES3_EELi4ELi2ELb1EEEvNS_16Flash_fwd_paramsE)
        /*0014*/ 	.short	0x0160
        /*0016*/ 	.short	0x01d0


	//----- nvinfo : EIATTR_CBANK_PARAM_SIZE
	.align		4
.L_774:
        /*0018*/ 	.byte	0x03, 0x19
        /*001a*/ 	.short	0x01d0


	//----- nvinfo : EIATTR_KPARAM_INFO
	.align		4
        /*001c*/ 	.byte	0x04, 0x17
        /*001e*/ 	.short	(.L_776 - .L_775)
.L_775:
        /*0020*/ 	.word	0x00000000
        /*0024*/ 	.short	0x0000
        /*0026*/ 	.short	0x0000
        /*0028*/ 	.byte	0x00, 0xf0, 0x41, 0x07


	//----- nvinfo : EIATTR_MAXREG_COUNT
	.align		4
.L_776:
        /*002c*/ 	.byte	0x03, 0x1b
        /*002e*/ 	.short	0x00ff


	//----- nvinfo : EIATTR_NUM_BARRIERS
	.align		4
        /*0030*/ 	.byte	0x02, 0x4c
        /*0032*/ 	.byte	0x01
	.zero		1


	//----- nvinfo : EIATTR_MERCURY_ISA_VERSION
	.align		4
        /*0034*/ 	.byte	0x03, 0x5f
        /*0036*/ 	.short	0x0000


	//----- nvinfo : EIATTR_COOP_GROUP_MASK_REGIDS
	.align		4
        /*0038*/ 	.byte	0x04, 0x29
        /*003a*/ 	.short	(.L_778 - .L_777)


	//   ....[0]....
.L_777:
        /*003c*/ 	.word	0xffffffff


	//   ....[1]....
        /*0040*/ 	.word	0xffffffff


	//   ....[2]....
        /*0044*/ 	.word	0xffffffff


	//   ....[3]....
        /*0048*/ 	.word	0xffffffff


	//----- nvinfo : EIATTR_COOP_GROUP_INSTR_OFFSETS
	.align		4
.L_778:
        /*004c*/ 	.byte	0x04, 0x28
        /*004e*/ 	.short	(.L_780 - .L_779)


	//   ....[0]....
.L_779:
        /*0050*/ 	.word	0x00001c10


	//   ....[1]....
        /*0054*/ 	.word	0x00001c30


	//   ....[2]....
        /*0058*/ 	.word	0x00001cd0


	//   ....[3]....
        /*005c*/ 	.word	0x00001cf0


	//----- nvinfo : EIATTR_EXIT_INSTR_OFFSETS
	.align		4
.L_780:
        /*0060*/ 	.byte	0x04, 0x1c
        /*0062*/ 	.short	(.L_782 - .L_781)


	//   ....[0]....
.L_781:
        /*0064*/ 	.word	0x00004150


	//   ....[1]....
        /*0068*/ 	.word	0x000045c0


	//----- nvinfo : EIATTR_CRS_STACK_SIZE
	.align		4
.L_782:
        /*006c*/ 	.byte	0x04, 0x1e
        /*006e*/ 	.short	(.L_784 - .L_783)
.L_783:
        /*0070*/ 	.word	0x00000000
.L_784:


//--------------------- .nv.info._ZN5flash32flash_fwd_splitkv_combine_kernelI23Flash_fwd_kernel_traitsILi128ELi64ELi128ELi4ELb0ELb0EN7cutlass6half_tE19Flash_kernel_traitsILi128ELi64ELi128ELi4ES3_EELi4ELi1ELb1EEEvNS_16Flash_fwd_paramsE --------------------------
	.section	.nv.info._ZN5flash32flash_fwd_splitkv_combine_kernelI23Flash_fwd_kernel_traitsILi128ELi64ELi128ELi4ELb0ELb0EN7cutlass6half_tE19Flash_kernel_traitsILi128ELi64ELi128ELi4ES3_EELi4ELi1ELb1EEEvNS_16Flash_fwd_paramsE,"",@"SHT_CUDA_INFO"
	.sectionflags	@""
	.align	4


	//----- nvinfo : EIATTR_CUDA_API_VERSION
	.align		4
        /*0000*/ 	.byte	0x04, 0x37
        /*0002*/ 	.short	(.L_786 - .L_785)
.L_785:
        /*0004*/ 	.word	0x00000082


	//----- nvinfo : EIATTR_SW2861232_WAR
	.align		4
.L_786:
        /*0008*/ 	.byte	0x01, 0x35
	.zero		2


	//----- nvinfo : EIATTR_PARAM_CBANK
	.align		4
        /*000c*/ 	.byte	0x04, 0x0a
        /*000e*/ 	.short	(.L_788 - .L_787)
	.align		4
.L_787:
        /*0010*/ 	.word	index@(.nv.constant0._ZN5flash32flash_fwd_splitkv_combine_kernelI23Flash_fwd_kernel_traitsILi128ELi64ELi128ELi4ELb0ELb0EN7cutlass6half_tE19Flash_kernel_traitsILi128ELi64ELi128ELi4ES3_EELi4ELi1ELb1EEEvNS_16Flash_fwd_paramsE)
        /*0014*/ 	.short	0x0160
        /*0016*/ 	.short	0x01d0


	//----- nvinfo : EIATTR_CBANK_PARAM_SIZE
	.align		4
.L_788:
        /*0018*/ 	.byte	0x03, 0x19
        /*001a*/ 	.short	0x01d0


	//----- nvinfo : EIATTR_KPARAM_INFO
	.align		4
        /*001c*/ 	.byte	0x04, 0x17
        /*001e*/ 	.short	(.L_790 - .L_789)
.L_789:
        /*0020*/ 	.word	0x00000000
        /*0024*/ 	.short	0x0000
        /*0026*/ 	.short	0x0000
        /*0028*/ 	.byte	0x00, 0xf0, 0x41, 0x07


	//----- nvinfo : EIATTR_MAXREG_COUNT
	.align		4
.L_790:
        /*002c*/ 	.byte	0x03, 0x1b
        /*002e*/ 	.short	0x00ff


	//----- nvinfo : EIATTR_NUM_BARRIERS
	.align		4
        /*0030*/ 	.byte	0x02, 0x4c
        /*0032*/ 	.byte	0x01
	.zero		1


	//----- nvinfo : EIATTR_MERCURY_ISA_VERSION
	.align		4
        /*0034*/ 	.byte	0x03, 0x5f
        /*0036*/ 	.short	0x0000


	//----- nvinfo : EIATTR_COOP_GROUP_MASK_REGIDS
	.align		4
        /*0038*/ 	.byte	0x04, 0x29
        /*003a*/ 	.short	(.L_792 - .L_791)


	//   ....[0]....
.L_791:
        /*003c*/ 	.word	0xffffffff


	//   ....[1]....
        /*0040*/ 	.word	0xffffffff


	//----- nvinfo : EIATTR_COOP_GROUP_INSTR_OFFSETS
	.align		4
.L_792:
        /*0044*/ 	.byte	0x04, 0x28
        /*0046*/ 	.short	(.L_794 - .L_793)


	//   ....[0]....
.L_793:
        /*0048*/ 	.word	0x00001cd0


	//   ....[1]....
        /*004c*/ 	.word	0x00001d40


	//----- nvinfo : EIATTR_EXIT_INSTR_OFFSETS
	.align		4
.L_794:
        /*0050*/ 	.byte	0x04, 0x1c
        /*0052*/ 	.short	(.L_796 - .L_795)


	//   ....[0]....
.L_795:
        /*0054*/ 	.word	0x00004290


	//   ....[1]....
        /*0058*/ 	.word	0x000046f0


	//----- nvinfo : EIATTR_CRS_STACK_SIZE
	.align		4
.L_796:
        /*005c*/ 	.byte	0x04, 0x1e
        /*005e*/ 	.short	(.L_798 - .L_797)
.L_797:
        /*0060*/ 	.word	0x00000000
.L_798:


//--------------------- .nv.info._ZN5flash24flash_fwd_splitkv_kernelI23Flash_fwd_kernel_traitsILi128ELi64ELi128ELi4ELb0ELb0EN7cutlass6half_tE19Flash_kernel_traitsILi128ELi64ELi128ELi4ES3_EELb1ELb0ELb0ELb0ELb0ELb0ELb0ELb0EEEvNS_16Flash_fwd_paramsE --------------------------
	.section	.nv.info._ZN5flash24flash_fwd_splitkv_kernelI23Flash_fwd_kernel_traitsILi128ELi64ELi128ELi4ELb0ELb0EN7cutlass6half_tE19Flash_kernel_traitsILi128ELi64ELi128ELi4ES3_EELb1ELb0ELb0ELb0ELb0ELb0ELb0ELb0EEEvNS_16Flash_fwd_paramsE,"",@"SHT_CUDA_INFO"
	.sectionflags	@""
	.align	4


	//----- nvinfo : EIATTR_CUDA_API_VERSION
	.align		4
        /*0000*/ 	.byte	0x04, 0x37
        /*0002*/ 	.short	(.L_800 - .L_799)
.L_799:
        /*0004*/ 	.word	0x00000082


	//----- nvinfo : EIATTR_SW2861232_WAR
	.align		4
.L_800:
        /*0008*/ 	.byte	0x01, 0x35
	.zero		2


	//----- nvinfo : EIATTR_PARAM_CBANK
	.align		4
        /*000c*/ 	.byte	0x04, 0x0a
        /*000e*/ 	.short	(.L_802 - .L_801)
	.align		4
.L_801:
        /*0010*/ 	.word	index@(.nv.constant0._ZN5flash24flash_fwd_splitkv_kernelI23Flash_fwd_kernel_traitsILi128ELi64ELi128ELi4ELb0ELb0EN7cutlass6half_tE19Flash_kernel_traitsILi128ELi64ELi128ELi4ES3_EELb1ELb0ELb0ELb0ELb0ELb0ELb0ELb0EEEvNS_16Flash_fwd_paramsE)
        /*0014*/ 	.short	0x0160
        /*0016*/ 	.short	0x01d0


	//----- nvinfo : EIATTR_CBANK_PARAM_SIZE
	.align		4
.L_802:
        /*0018*/ 	.byte	0x03, 0x19
        /*001a*/ 	.short	0x01d0


	//----- nvinfo : EIATTR_KPARAM_INFO
	.align		4
        /*001c*/ 	.byte	0x04, 0x17
        /*001e*/ 	.short	(.L_804 - .L_803)
.L_803:
        /*0020*/ 	.word	0x00000000
        /*0024*/ 	.short	0x0000
        /*0026*/ 	.short	0x0000
        /*0028*/ 	.byte	0x00, 0xf0, 0x41, 0x07


	//----- nvinfo : EIATTR_MAXREG_COUNT
	.align		4
.L_804:
        /*002c*/ 	.byte	0x03, 0x1b
        /*002e*/ 	.short	0x00ff


	//----- nvinfo : EIATTR_NUM_BARRIERS
	.align		4
        /*0030*/ 	.byte	0x02, 0x4c
        /*0032*/ 	.byte	0x01
	.zero		1


	//----- nvinfo : EIATTR_MERCURY_ISA_VERSION
	.align		4
        /*0034*/ 	.byte	0x03, 0x5f
        /*0036*/ 	.short	0x0000


	//----- nvinfo : EIATTR_COOP_GROUP_MASK_REGIDS
	.align		4
        /*0038*/ 	.byte	0x04, 0x29
        /*003a*/ 	.short	(.L_806 - .L_805)


	//   ....[0]....
.L_805:
        /*003c*/ 	.word	0xffffffff


	//   ....[1]....
        /*0040*/ 	.word	0xffffffff


	//   ....[2]....
        /*0044*/ 	.word	0xffffffff


	//   ....[3]....
        /*0048*/ 	.word	0xffffffff


	//   ....[4]....
        /*004c*/ 	.word	0xffffffff


	//   ....[5]....
        /*0050*/ 	.word	0xffffffff


	//   ....[6]....
        /*0054*/ 	.word	0xffffffff


	//   ....[7]....
        /*0058*/ 	.word	0xffffffff


	//   ....[8]....
        /*005c*/ 	.word	0xffffffff


	//   ....[9]....
        /*0060*/ 	.word	0xffffffff


	//   ....[10]....
        /*0064*/ 	.word	0xffffffff


	//   ....[11]....
        /*0068*/ 	.word	0xffffffff


	//   ....[12]....
        /*006c*/ 	.word	0xffffffff


	//   ....[13]....
        /*0070*/ 	.word	0xffffffff


	//   ....[14]....
        /*0074*/ 	.word	0xffffffff


	//   ....[15]....
        /*0078*/ 	.word	0xffffffff


	//----- nvinfo : EIATTR_COOP_GROUP_INSTR_OFFSETS
	.align		4
.L_806:
        /*007c*/ 	.byte	0x04, 0x28
        /*007e*/ 	.short	(.L_808 - .L_807)


	//   ....[0]....
.L_807:
        /*0080*/ 	.word	0x000067d0


	//   ....[1]....
        /*0084*/ 	.word	0x00006800


	//   ....[2]....
        /*0088*/ 	.word	0x00006820


	//   ....[3]....
        /*008c*/ 	.word	0x00006840


	//   ....[4]....
        /*0090*/ 	.word	0x0000b7a0


	//   ....[5]....
        /*0094*/ 	.word	0x0000b7b0


	//   ....[6]....
        /*0098*/ 	.word	0x0000b7e0


	//   ....[7]....
        /*009c*/ 	.word	0x0000b7f0


	//   ....[8]....
        /*00a0*/ 	.word	0x00010130


	//   ....[9]....
        /*00a4*/ 	.word	0x00010150


	//   ....[10]....
        /*00a8*/ 	.word	0x00010180


	//   ....[11]....
        /*00ac*/ 	.word	0x00010190


	//   ....[12]....
        /*00b0*/ 	.word	0x000120b0


	//   ....[13]....
        /*00b4*/ 	.word	0x000120f0


	//   ....[14]....
        /*00b8*/ 	.word	0x00012150


	//   ....[15]....
        /*00bc*/ 	.word	0x00012170


	//----- nvinfo : EIATTR_EXIT_INSTR_OFFSETS
	.align		4
.L_808:
        /*00c0*/ 	.byte	0x04, 0x1c
        /*00c2*/ 	.short	(.L_810 - .L_809)


	//   ....[0]....
.L_809:
        /*00c4*/ 	.word	0x000002d0


	//   ....[1]....
        /*00c8*/ 	.word	0x00000b80


	//   ....[2]....
        /*00cc*/ 	.word	0x00000bb0


	//   ....[3]....
        /*00d0*/ 	.word	0x00013370


	//   ....[4]....
        /*00d4*/ 	.word	0x00013440


	//   ....[5]....
        /*00d8*/ 	.word	0x00013460


	//----- nvinfo : EIATTR_CTAIDZ_USED
	.align		4
.L_810:
        /*00dc*/ 	.byte	0x01, 0x04
	.zero		2


	//----- nvinfo : EIATTR_CRS_STACK_SIZE
	.align		4
        /*00e0*/ 	.byte	0x04, 0x1e
        /*00e2*/ 	.short	(.L_812 - .L_811)
.L_811:
        /*00e4*/ 	.word	0x00000000
.L_812:


//--------------------- .nv.info._ZN5flash24flash_fwd_splitkv_kernelI23Flash_fwd_kernel_traitsILi128ELi64ELi128ELi4ELb0ELb0EN7cutlass6half_tE19Flash_kernel_traitsILi128ELi64ELi128ELi4ES3_EELb1ELb0ELb0ELb0ELb0ELb1ELb0ELb0EEEvNS_16Flash_fwd_paramsE --------------------------
	.section	.nv.info._ZN5flash24flash_fwd_splitkv_kernelI23Flash_fwd_kernel_traitsILi128ELi64ELi128ELi4ELb0ELb0EN7cutlass6half_tE19Flash_kernel_traitsILi128ELi64ELi128ELi4ES3_EELb1ELb0ELb0ELb0ELb0ELb1ELb0ELb0EEEvNS_16Flash_fwd_paramsE,"",@"SHT_CUDA_INFO"
	.sectionflags	@""
	.align	4


	//----- nvinfo : EIATTR_CUDA_API_VERSION
	.align		4
        /*0000*/ 	.byte	0x04, 0x37
        /*0002*/ 	.short	(.L_814 - .L_813)
.L_813:
        /*0004*/ 	.word	0x00000082


	//----- nvinfo : EIATTR_SW2861232_WAR
	.align		4
.L_814:
        /*0008*/ 	.byte	0x01, 0x35
	.zero		2


	//----- nvinfo : EIATTR_PARAM_CBANK
	.align		4
        /*000c*/ 	.byte	0x04, 0x0a
        /*000e*/ 	.short	(.L_816 - .L_815)
	.align		4
.L_815:
        /*0010*/ 	.word	index@(.nv.constant0._ZN5flash24flash_fwd_splitkv_kernelI23Flash_fwd_kernel_traitsILi128ELi64ELi128ELi4ELb0ELb0EN7cutlass6half_tE19Flash_kernel_traitsILi128ELi64ELi128ELi4ES3_EELb1ELb0ELb0ELb0ELb0ELb1ELb0ELb0EEEvNS_16Flash_fwd_paramsE)
        /*0014*/ 	.short	0x0160
        /*0016*/ 	.short	0x01d0


	//----- nvinfo : EIATTR_CBANK_PARAM_SIZE
	.align		4
.L_816:
        /*0018*/ 	.byte	0x03, 0x19
        /*001a*/ 	.short	0x01d0


	//----- nvinfo : EIATTR_KPARAM_INFO
	.align		4
        /*001c*/ 	.byte	0x04, 0x17
        /*001e*/ 	.short	(.L_818 - .L_817)
.L_817:
        /*0020*/ 	.word	0x00000000
        /*0024*/ 	.short	0x0000
        /*0026*/ 	.short	0x0000
        /*0028*/ 	.byte	0x00, 0xf0, 0x41, 0x07


	//----- nvinfo : EIATTR_MAXREG_COUNT
	.align		4
.L_818:
        /*002c*/ 	.byte	0x03, 0x1b
        /*002e*/ 	.short	0x00ff


	//----- nvinfo : EIATTR_NUM_BARRIERS
	.align		4
        /*0030*/ 	.byte	0x02, 0x4c
        /*0032*/ 	.byte	0x01
	.zero		1


	//----- nvinfo : EIATTR_MERCURY_ISA_VERSION
	.align		4
        /*0034*/ 	.byte	0x03, 0x5f
        /*0036*/ 	.short	0x0000


	//----- nvinfo : EIATTR_COOP_GROUP_MASK_REGIDS
	.align		4
        /*0038*/ 	.byte	0x04, 0x29
        /*003a*/ 	.short	(.L_820 - .L_819)


	//   ....[0]....
.L_819:
        /*003c*/ 	.word	0xffffffff


	//   ....[1]....
        /*0040*/ 	.word	0xffffffff


	//   ....[2]....
        /*0044*/ 	.word	0xffffffff


	//   ....[3]....
        /*0048*/ 	.word	0xffffffff


	//   ....[4]....
        /*004c*/ 	.word	0xffffffff


	//   ....[5]....
        /*0050*/ 	.word	0xffffffff


	//   ....[6]....
        /*0054*/ 	.word	0xffffffff


	//   ....[7]....
        /*0058*/ 	.word	0xffffffff


	//   ....[8]....
        /*005c*/ 	.word	0xffffffff


	//   ....[9]....
        /*0060*/ 	.word	0xffffffff


	//   ....[10]....
        /*0064*/ 	.word	0xffffffff


	//   ....[11]....
        /*0068*/ 	.word	0xffffffff


	//   ....[12]....
        /*006c*/ 	.word	0xffffffff


	//   ....[13]....
        /*0070*/ 	.word	0xffffffff


	//   ....[14]....
        /*0074*/ 	.word	0xffffffff


	//   ....[15]....
        /*0078*/ 	.word	0xffffffff


	//----- nvinfo : EIATTR_COOP_GROUP_INSTR_OFFSETS
	.align		4
.L_820:
        /*007c*/ 	.byte	0x04, 0x28
        /*007e*/ 	.short	(.L_822 - .L_821)


	//   ....[0]....
.L_821:
        /*0080*/ 	.word	0x00006f30


	//   ....[1]....
        /*0084*/ 	.word	0x00007000


	//   ....[2]....
        /*0088*/ 	.word	0x00007010


	//   ....[3]....
        /*008c*/ 	.word	0x00007040


	//   ....[4]....
        /*0090*/ 	.word	0x0000c7a0


	//   ....[5]....
        /*0094*/ 	.word	0x0000c7b0


	//   ....[6]....
        /*0098*/ 	.word	0x0000c7e0


	//   ....[7]....
        /*009c*/ 	.word	0x0000c7f0


	//   ....[8]....
        /*00a0*/ 	.word	0x00011960


	//   ....[9]....
        /*00a4*/ 	.word	0x00011970


	//   ....[10]....
        /*00a8*/ 	.word	0x000119a0


	//   ....[11]....
        /*00ac*/ 	.word	0x000119b0


	//   ....[12]....
        /*00b0*/ 	.word	0x00013880


	//   ....[13]....
        /*00b4*/ 	.word	0x000138c0


	//   ....[14]....
        /*00b8*/ 	.word	0x00013920


	//   ....[15]....
        /*00bc*/ 	.word	0x00013940


	//----- nvinfo : EIATTR_EXIT_INSTR_OFFSETS
	.align		4
.L_822:
        /*00c0*/ 	.byte	0x04, 0x1c
        /*00c2*/ 	.short	(.L_824 - .L_823)


	//   ....[0]....
.L_823:
        /*00c4*/ 	.word	0x000002d0


	//   ....[1]....
        /*00c8*/ 	.word	0x00000b80


	//   ....[2]....
        /*00cc*/ 	.word	0x00000bb0


	//   ....[3]....
        /*00d0*/ 	.word	0x00014b40


	//   ....[4]....
        /*00d4*/ 	.word	0x00014c10


	//   ....[5]....
        /*00d8*/ 	.word	0x00014c30


	//----- nvinfo : EIATTR_CTAIDZ_USED
	.align		4
.L_824:
        /*00dc*/ 	.byte	0x01, 0x04
	.zero		2


	//----- nvinfo : EIATTR_CRS_STACK_SIZE
	.align		4
        /*00e0*/ 	.byte	0x04, 0x1e
        /*00e2*/ 	.short	(.L_826 - .L_825)
.L_825:
        /*00e4*/ 	.word	0x00000000
.L_826:


//--------------------- .nv.info._ZN5flash24flash_fwd_splitkv_kernelI23Flash_fwd_kernel_traitsILi128ELi64ELi128ELi4ELb0ELb0EN7cutlass6half_tE19Flash_kernel_traitsILi128ELi64ELi128ELi4ES3_EELb1ELb0ELb0ELb0ELb0ELb0ELb0ELb1EEEvNS_16Flash_fwd_paramsE --------------------------
	.section	.nv.info._ZN5flash24flash_fwd_splitkv_kernelI23Flash_fwd_kernel_traitsILi128ELi64ELi128ELi4ELb0ELb0EN7cutlass6half_tE19Flash_kernel_traitsILi128ELi64ELi128ELi4ES3_EELb1ELb0ELb0ELb0ELb0ELb0ELb0ELb1EEEvNS_16Flash_fwd_paramsE,"",@"SHT_CUDA_INFO"
	.sectionflags	@""
	.align	4


	//----- nvinfo : EIATTR_CUDA_API_VERSION
	.align		4
        /*0000*/ 	.byte	0x04, 0x37
        /*0002*/ 	.short	(.L_828 - .L_827)
.L_827:
        /*0004*/ 	.word	0x00000082


	//----- nvinfo : EIATTR_SW2861232_WAR
	.align		4
.L_828:
        /*0008*/ 	.byte	0x01, 0x35
	.zero		2


	//----- nvinfo : EIATTR_PARAM_CBANK
	.align		4
        /*000c*/ 	.byte	0x04, 0x0a
        /*000e*/ 	.short	(.L_830 - .L_829)
	.align		4
.L_829:
        /*0010*/ 	.word	index@(.nv.constant0._ZN5flash24flash_fwd_splitkv_kernelI23Flash_fwd_kernel_traitsILi128ELi64ELi128ELi4ELb0ELb0EN7cutlass6half_tE19Flash_kernel_traitsILi128ELi64ELi128ELi4ES3_EELb1ELb0ELb0ELb0ELb0ELb0ELb0ELb1EEEvNS_16Flash_fwd_paramsE)
        /*0014*/ 	.short	0x0160
        /*0016*/ 	.short	0x01d0


	//----- nvinfo : EIATTR_CBANK_PARAM_SIZE
	.align		4
.L_830:
        /*0018*/ 	.byte	0x03, 0x19
        /*001a*/ 	.short	0x01d0


	//----- nvinfo : EIATTR_KPARAM_INFO
	.align		4
        /*001c*/ 	.byte	0x04, 0x17
        /*001e*/ 	.short	(.L_832 - .L_831)
.L_831:
        /*0020*/ 	.word	0x00000000
        /*0024*/ 	.short	0x0000
        /*0026*/ 	.short	0x0000
        /*0028*/ 	.byte	0x00, 0xf0, 0x41, 0x07


	//----- nvinfo : EIATTR_MAXREG_COUNT
	.align		4
.L_832:
        /*002c*/ 	.byte	0x03, 0x1b
        /*002e*/ 	.short	0x00ff


	//----- nvinfo : EIATTR_NUM_BARRIERS
	.align		4
        /*0030*/ 	.byte	0x02, 0x4c
        /*0032*/ 	.byte	0x01
	.zero		1


	//----- nvinfo : EIATTR_MERCURY_ISA_VERSION
	.align		4
        /*0034*/ 	.byte	0x03, 0x5f
        /*0036*/ 	.short	0x0000


	//----- nvinfo : EIATTR_COOP_GROUP_MASK_REGIDS
	.align		4
        /*0038*/ 	.byte	0x04, 0x29
        /*003a*/ 	.short	(.L_834 - .L_833)


	//   ....[0]....
.L_833:
        /*003c*/ 	.word	0xffffffff


	//   ....[1]....
        /*0040*/ 	.word	0xffffffff


	//   ....[2]....
        /*0044*/ 	.word	0xffffffff


	//   ....[3]....
        /*0048*/ 	.word	0xffffffff


	//   ....[4]....
        /*004c*/ 	.word	0xffffffff


	//   ....[5]....
        /*0050*/ 	.word	0xffffffff


	//   ....[6]....
        /*0054*/ 	.word	0xffffffff


	//   ....[7]....
        /*0058*/ 	.word	0xffffffff


	//   ....[8]....
        /*005c*/ 	.word	0xffffffff


	//   ....[9]....
        /*0060*/ 	.word	0xffffffff


	//   ....[10]....
        /*0064*/ 	.word	0xffffffff


	//   ....[11]....
        /*0068*/ 	.word	0xffffffff


	//   ....[12]....
        /*006c*/ 	.word	0xffffffff


	//   ....[13]....
        /*0070*/ 	.word	0xffffffff


	//   ....[14]....
        /*0074*/ 	.word	0xffffffff


	//   ....[15]....
        /*0078*/ 	.word	0xffffffff


	//   ....[16]....
        /*007c*/ 	.word	0xffffffff


	//   ....[17]....
        /*0080*/ 	.word	0xffffffff


	//   ....[18]....
        /*0084*/ 	.word	0xffffffff


	//   ....[19]....
        /*0088*/ 	.word	0xffffffff


	//----- nvinfo : EIATTR_COOP_GROUP_INSTR_OFFSETS
	.align		4
.L_834:
        /*008c*/ 	.byte	0x04, 0x28
        /*008e*/ 	.short	(.L_836 - .L_835)


	//   ....[0]....
.L_835:
        /*0090*/ 	.word	0x00018920


	//   ....[1]....
        /*0094*/ 	.word	0x00018980


	//   ....[2]....
        /*0098*/ 	.word	0x000189a0


	//   ....[3]....
        /*009c*/ 	.word	0x000189c0


	//   ....[4]....
        /*00a0*/ 	.word	0x0001d820


	//   ....[5]....
        /*00a4*/ 	.word	0x0001d870


	//   ....[6]....
        /*00a8*/ 	.word	0x0001d8a0


	//   ....[7]....
        /*00ac*/ 	.word	0x0001d8c0


	//   ....[8]....
        /*00b0*/ 	.word	0x00022280


	//   ....[9]....
        /*00b4*/ 	.word	0x000222a0


	//   ....[10]....
        /*00b8*/ 	.word	0x000222c0


	//   ....[11]....
        /*00bc*/ 	.word	0x000222e0


	//   ....[12]....
        /*00c0*/ 	.word	0x000242c0


	//   ....[13]....
        /*00c4*/ 	.word	0x000242f0


	//   ....[14]....
        /*00c8*/ 	.word	0x00024300


	//   ....[15]....
        /*00cc*/ 	.word	0x00024330


	//   ....[16]....
        /*00d0*/ 	.word	0x000259e0


	//   ....[17]....
        /*00d4*/ 	.word	0x00025a20


	//   ....[18]....
        /*00d8*/ 	.word	0x00025a70


	//   ....[19]....
        /*00dc*/ 	.word	0x00025ac0


	//----- nvinfo : EIATTR_EXIT_INSTR_OFFSETS
	.align		4
.L_836:
        /*00e0*/ 	.byte	0x04, 0x1c
        /*00e2*/ 	.short	(.L_838 - .L_837)


	//   ....[0]....
.L_837:
        /*00e4*/ 	.word	0x000000b0


	//----- nvinfo : EIATTR_CTAIDZ_USED
	.align		4
.L_838:
        /*00e8*/ 	.byte	0x01, 0x04
	.zero		2


	//----- nvinfo : EIATTR_CRS_STACK_SIZE
	.align		4
        /*00ec*/ 	.byte	0x04, 0x1e
        /*00ee*/ 	.short	(.L_840 - .L_839)
.L_839:
        /*00f0*/ 	.word	0x00000000
.L_840:


//--------------------- .nv.info._ZN5flash24flash_fwd_splitkv_kernelI23Flash_fwd_kernel_traitsILi128ELi64ELi128ELi4ELb0ELb0EN7cutlass6half_tE19Flash_kernel_traitsILi128ELi64ELi128ELi4ES3_EELb1ELb0ELb0ELb0ELb0ELb1ELb0ELb1EEEvNS_16Flash_fwd_paramsE --------------------------
	.section	.nv.info._ZN5flash24flash_fwd_splitkv_kernelI23Flash_fwd_kernel_traitsILi128ELi64ELi128ELi4ELb0ELb0EN7cutlass6half_tE19Flash_kernel_traitsILi128ELi64ELi128ELi4ES3_EELb1ELb0ELb0ELb0ELb0ELb1ELb0ELb1EEEvNS_16Flash_fwd_paramsE,"",@"SHT_CUDA_INFO"
	.sectionflags	@""
	.align	4


	//----- nvinfo : EIATTR_CUDA_API_VERSION
	.align		4
        /*0000*/ 	.byte	0x04, 0x37
        /*0002*/ 	.short	(.L_842 - .L_841)
.L_841:
        /*0004*/ 	.word	0x00000082


	//----- nvinfo : EIATTR_SW2861232_WAR
	.align		4
.L_842:
        /*0008*/ 	.byte	0x01, 0x35
	.zero		2


	//----- nvinfo : EIATTR_PARAM_CBANK
	.align		4
        /*000c*/ 	.byte	0x04, 0x0a
        /*000e*/ 	.short	(.L_844 - .L_843)
	.align		4
.L_843:
        /*0010*/ 	.word	index@(.nv.constant0._ZN5flash24flash_fwd_splitkv_kernelI23Flash_fwd_kernel_traitsILi128ELi64ELi128ELi4ELb0ELb0EN7cutlass6half_tE19Flash_kernel_traitsILi128ELi64ELi128ELi4ES3_EELb1ELb0ELb0ELb0ELb0ELb1ELb0ELb1EEEvNS_16Flash_fwd_paramsE)
        /*0014*/ 	.short	0x0160
        /*0016*/ 	.short	0x01d0


	//----- nvinfo : EIATTR_CBANK_PARAM_SIZE
	.align		4
.L_844:
        /*0018*/ 	.byte	0x03, 0x19
        /*001a*/ 	.short	0x01d0


	//----- nvinfo : EIATTR_KPARAM_INFO
	.align		4
        /*001c*/ 	.byte	0x04, 0x17
        /*001e*/ 	.short	(.L_846 - .L_845)
.L_845:
        /*0020*/ 	.word	0x00000000
        /*0024*/ 	.short	0x0000
        /*0026*/ 	.short	0x0000
        /*0028*/ 	.byte	0x00, 0xf0, 0x41, 0x07


	//----- nvinfo : EIATTR_MAXREG_COUNT
	.align		4
.L_846:
        /*002c*/ 	.byte	0x03, 0x1b
        /*002e*/ 	.short	0x00ff


	//----- nvinfo : EIATTR_NUM_BARRIERS
	.align		4
        /*0030*/ 	.byte	0x02, 0x4c
        /*0032*/ 	.byte	0x01
	.zero		1


	//----- nvinfo : EIATTR_MERCURY_ISA_VERSION
	.align		4
        /*0034*/ 	.byte	0x03, 0x5f
        /*0036*/ 	.short	0x0000


	//----- nvinfo : EIATTR_COOP_GROUP_MASK_REGIDS
	.align		4
        /*0038*/ 	.byte	0x04, 0x29
        /*003a*/ 	.short	(.L_848 - .L_847)


	//   ....[0]....
.L_847:
        /*003c*/ 	.word	0xffffffff


	//   ....[1]....
        /*0040*/ 	.word	0xffffffff


	//   ....[2]....
        /*0044*/ 	.word	0xffffffff


	//   ....[3]....
        /*0048*/ 	.word	0xffffffff


	//   ....[4]....
        /*004c*/ 	.word	0xffffffff


	//   ....[5]....
        /*0050*/ 	.word	0xffffffff


	//   ....[6]....
        /*0054*/ 	.word	0xffffffff


	//   ....[7]....
        /*0058*/ 	.word	0xffffffff


	//   ....[8]....
        /*005c*/ 	.word	0xffffffff


	//   ....[9]....
        /*0060*/ 	.word	0xffffffff


	//   ....[10]....
        /*0064*/ 	.word	0xffffffff


	//   ....[11]....
        /*0068*/ 	.word	0xffffffff


	//   ....[12]....
        /*006c*/ 	.word	0xffffffff


	//   ....[13]....
        /*0070*/ 	.word	0xffffffff


	//   ....[14]....
        /*0074*/ 	.word	0xffffffff


	//   ....[15]....
        /*0078*/ 	.word	0xffffffff


	//   ....[16]....
        /*007c*/ 	.word	0xffffffff


	//   ....[17]....
        /*0080*/ 	.word	0xffffffff


	//   ....[18]....
        /*0084*/ 	.word	0xffffffff


	//   ....[19]....
        /*0088*/ 	.word	0xffffffff


	//----- nvinfo : EIATTR_COOP_GROUP_INSTR_OFFSETS
	.align		4
.L_848:
        /*008c*/ 	.byte	0x04, 0x28
        /*008e*/ 	.short	(.L_850 - .L_849)


	//   ....[0]....
.L_849:
        /*0090*/ 	.word	0x00019ec0


	//   ....[1]....
        /*0094*/ 	.word	0x00019ee0


	//   ....[2]....
        /*0098*/ 	.word	0x00019f80


	//   ....[3]....
        /*009c*/ 	.word	0x00019f90


	//   ....[4]....
        /*00a0*/ 	.word	0x0001f6d0


	//   ....[5]....
        /*00a4*/ 	.word	0x0001f6e0


	//   ....[6]....
        /*00a8*/ 	.word	0x0001f710


	//   ....[7]....
        /*00ac*/ 	.word	0x0001f720


	//   ....[8]....
        /*00b0*/ 	.word	0x000249a0


	//   ....[9]....
        /*00b4*/ 	.word	0x000249c0


	//   ....[10]....
        /*00b8*/ 	.word	0x000249e0


	//   ....[11]....
        /*00bc*/ 	.word	0x00024a00


	//   ....[12]....
        /*00c0*/ 	.word	0x00026980


	//   ....[13]....
        /*00c4*/ 	.word	0x000269b0


	//   ....[14]....
        /*00c8*/ 	.word	0x000269c0


	//   ....[15]....
        /*00cc*/ 	.word	0x000269f0


	//   ....[16]....
        /*00d0*/ 	.word	0x000280e0


	//   ....[17]....
        /*00d4*/ 	.word	0x00028130


	//   ....[18]....
        /*00d8*/ 	.word	0x00028180


	//   ....[19]....
        /*00dc*/ 	.word	0x000281d0


	//----- nvinfo : EIATTR_EXIT_INSTR_OFFSETS
	.align		4
.L_850:
        /*00e0*/ 	.byte	0x04, 0x1c
        /*00e2*/ 	.short	(.L_852 - .L_851)


	//   ....[0]....
.L_851:
        /*00e4*/ 	.word	0x000000b0


	//----- nvinfo : EIATTR_CTAIDZ_USED
	.align		4
.L_852:
        /*00e8*/ 	.byte	0x01, 0x04
	.zero		2


	//----- nvinfo : EIATTR_CRS_STACK_SIZE
	.align		4
        /*00ec*/ 	.byte	0x04, 0x1e
        /*00ee*/ 	.short	(.L_854 - .L_853)
.L_853:
        /*00f0*/ 	.word	0x00000000
.L_854:


//--------------------- .nv.info._ZN5flash24flash_fwd_splitkv_kernelI23Flash_fwd_kernel_traitsILi128ELi64ELi128ELi4ELb0ELb0EN7cutlass6half_tE19Flash_kernel_traitsILi128ELi64ELi128ELi4ES3_EELb1ELb0ELb0ELb0ELb0ELb0ELb1ELb0EEEvNS_16Flash_fwd_paramsE --------------------------
	.section	.nv.info._ZN5flash24flash_fwd_splitkv_kernelI23Flash_fwd_kernel_traitsILi128ELi64ELi128ELi4ELb0ELb0EN7cutlass6half_tE19Flash_kernel_traitsILi128ELi64ELi128ELi4ES3_EELb1ELb0ELb0ELb0ELb0ELb0ELb1ELb0EEEvNS_16Flash_fwd_paramsE,"",@"SHT_CUDA_INFO"
	.sectionflags	@""
	.align	4


	//----- nvinfo : EIATTR_CUDA_API_VERSION
	.align		4
        /*0000*/ 	.byte	0x04, 0x37
        /*0002*/ 	.short	(.L_856 - .L_855)
.L_855:
        /*0004*/ 	.word	0x00000082


	//----- nvinfo : EIATTR_SW2861232_WAR
	.align		4
.L_856:
        /*0008*/ 	.byte	0x01, 0x35
	.zero		2


	//----- nvinfo : EIATTR_PARAM_CBANK
	.align		4
        /*000c*/ 	.byte	0x04, 0x0a
        /*000e*/ 	.short	(.L_858 - .L_857)
	.align		4
.L_857:
        /*0010*/ 	.word	index@(.nv.constant0._ZN5flash24flash_fwd_splitkv_kernelI23Flash_fwd_kernel_traitsILi128ELi64ELi128ELi4ELb0ELb0EN7cutlass6half_tE19Flash_kernel_traitsILi128ELi64ELi128ELi4ES3_EELb1ELb0ELb0ELb0ELb0ELb0ELb1ELb0EEEvNS_16Flash_fwd_paramsE)
        /*0014*/ 	.short	0x0160
        /*0016*/ 	.short	0x01d0


	//----- nvinfo : EIATTR_CBANK_PARAM_SIZE
	.align		4
.L_858:
        /*0018*/ 	.byte	0x03, 0x19
        /*001a*/ 	.short	0x01d0


	//----- nvinfo : EIATTR_KPARAM_INFO
	.align		4
        /*001c*/ 	.byte	0x04, 0x17
        /*001e*/ 	.short	(.L_860 - .L_859)
.L_859:
        /*0020*/ 	.word	0x00000000
        /*0024*/ 	.short	0x0000
        /*0026*/ 	.short	0x0000
        /*0028*/ 	.byte	0x00, 0xf0, 0x41, 0x07


	//----- nvinfo : EIATTR_MAXREG_COUNT
	.align		4
.L_860:
        /*002c*/ 	.byte	0x03, 0x1b
        /*002e*/ 	.short	0x00ff


	//----- nvinfo : EIATTR_NUM_BARRIERS
	.align		4
        /*0030*/ 	.byte	0x02, 0x4c
        /*0032*/ 	.byte	0x01
	.zero		1


	//----- nvinfo : EIATTR_MERCURY_ISA_VERSION
	.align		4
        /*0034*/ 	.byte	0x03, 0x5f
        /*0036*/ 	.short	0x0000


	//----- nvinfo : EIATTR_COOP_GROUP_MASK_REGIDS
	.align		4
        /*0038*/ 	.byte	0x04, 0x29
        /*003a*/ 	.short	(.L_862 - .L_861)


	//   ....[0]....
.L_861:
        /*003c*/ 	.word	0xffffffff


	//   ....[1]....
        /*0040*/ 	.word	0xffffffff


	//   ....[2]....
        /*0044*/ 	.word	0xffffffff


	//   ....[3]....
        /*0048*/ 	.word	0xffffffff


	//   ....[4]....
        /*004c*/ 	.word	0xffffffff


	//   ....[5]....
        /*0050*/ 	.word	0xffffffff


	//   ....[6]....
        /*0054*/ 	.word	0xffffffff


	//   ....[7]....
        /*0058*/ 	.word	0xffffffff


	//   ....[8]....
        /*005c*/ 	.word	0xffffffff


	//   ....[9]....
        /*0060*/ 	.word	0xffffffff


	//   ....[10]....
        /*0064*/ 	.word	0xffffffff


	//   ....[11]....
        /*0068*/ 	.word	0xffffffff


	//   ....[12]....
        /*006c*/ 	.word	0xffffffff


	//   ....[13]....
        /*0070*/ 	.word	0xffffffff


	//   ....[14]....
        /*0074*/ 	.word	0xffffffff


	//   ....[15]....
        /*0078*/ 	.word	0xffffffff


	//----- nvinfo : EIATTR_COOP_GROUP_INSTR_OFFSETS
	.align		4
.L_862:
        /*007c*/ 	.byte	0x04, 0x28
        /*007e*/ 	.short	(.L_864 - .L_863)


	//   ....[0]....
.L_863:
        /*0080*/ 	.word	0x00006b00


	//   ....[1]....
        /*0084*/ 	.word	0x00006b20


	//   ....[2]....
        /*0088*/ 	.word	0x00006bc0


	//   ....[3]....
        /*008c*/ 	.word	0x00006bd0


	//   ....[4]....
        /*0090*/ 	.word	0x0000bbf0


	//   ....[5]....
        /*0094*/ 	.word	0x0000bc00


	//   ....[6]....
        /*0098*/ 	.word	0x0000bc30


	//   ....[7]....
        /*009c*/ 	.word	0x0000bc40


	//   ....[8]....
        /*00a0*/ 	.word	0x00010580


	//   ....[9]....
        /*00a4*/ 	.word	0x000105a0


	//   ....[10]....
        /*00a8*/ 	.word	0x000105d0


	//   ....[11]....
        /*00ac*/ 	.word	0x000105e0


	//   ....[12]....
        /*00b0*/ 	.word	0x000124f0


	//   ....[13]....
        /*00b4*/ 	.word	0x00012530


	//   ....[14]....
        /*00b8*/ 	.word	0x00012580


	//   ....[15]....
        /*00bc*/ 	.word	0x00012590


	//----- nvinfo : EIATTR_EXIT_INSTR_OFFSETS
	.align		4
.L_864:
        /*00c0*/ 	.byte	0x04, 0x1c
        /*00c2*/ 	.short	(.L_866 - .L_865)


	//   ....[0]....
.L_865:
        /*00c4*/ 	.word	0x00000410


	//   ....[1]....
        /*00c8*/ 	.word	0x00000e50


	//   ....[2]....
        /*00cc*/ 	.word	0x00000e80


	//   ....[3]....
        /*00d0*/ 	.word	0x00013780


	//   ....[4]....
        /*00d4*/ 	.word	0x000137c0


	//   ....[5]....
        /*00d8*/ 	.word	0x000137e0


	//----- nvinfo : EIATTR_CTAIDZ_USED
	.align		4
.L_866:
        /*00dc*/ 	.byte	0x01, 0x04
	.zero		2


	//----- nvinfo : EIATTR_CRS_STACK_SIZE
	.align		4
        /*00e0*/ 	.byte	0x04, 0x1e
        /*00e2*/ 	.short	(.L_868 - .L_867)
.L_867:
        /*00e4*/ 	.word	0x00000000
.L_868:


//--------------------- .nv.info._ZN5flash24flash_fwd_splitkv_kernelI23Flash_fwd_kernel_traitsILi128ELi64ELi128ELi4ELb0ELb0EN7cutlass6half_tE19Flash_kernel_traitsILi128ELi64ELi128ELi4ES3_EELb1ELb0ELb0ELb0ELb0ELb1ELb1ELb0EEEvNS_16Flash_fwd_paramsE --------------------------
	.section	.nv.info._ZN5flash24flash_fwd_splitkv_kernelI23Flash_fwd_kernel_traitsILi128ELi64ELi128ELi4ELb0ELb0EN7cutlass6half_tE19Flash_kernel_traitsILi128ELi64ELi128ELi4ES3_EELb1ELb0ELb0ELb0ELb0ELb1ELb1ELb0EEEvNS_16Flash_fwd_paramsE,"",@"SHT_CUDA_INFO"
	.sectionflags	@""
	.align	4


	//----- nvinfo : EIATTR_CUDA_API_VERSION
	.align		4
        /*0000*/ 	.byte	0x04, 0x37
        /*0002*/ 	.short	(.L_870 - .L_869)
.L_869:
        /*0004*/ 	.word	0x00000082


	//----- nvinfo : EIATTR_SW2861232_WAR
	.align		4
.L_870:
        /*0008*/ 	.byte	0x01, 0x35
	.zero		2


	//----- nvinfo : EIATTR_PARAM_CBANK
	.align		4
        /*000c*/ 	.byte	0x04, 0x0a
        /*000e*/ 	.short	(.L_872 - .L_871)
	.align		4
.L_871:
        /*0010*/ 	.word	index@(.nv.constant0._ZN5flash24flash_fwd_splitkv_kernelI23Flash_fwd_kernel_traitsILi128ELi64ELi128ELi4ELb0ELb0EN7cutlass6half_tE19Flash_kernel_traitsILi128ELi64ELi128ELi4ES3_EELb1ELb0ELb0ELb0ELb0ELb1ELb1ELb0EEEvNS_16Flash_fwd_paramsE)
        /*0014*/ 	.short	0x0160
        /*0016*/ 	.short	0x01d0


	//----- nvinfo : EIATTR_CBANK_PARAM_SIZE
	.align		4
.L_872:
        /*0018*/ 	.byte	0x03, 0x19
        /*001a*/ 	.short	0x01d0


	//----- nvinfo : EIATTR_KPARAM_INFO
	.align		4
        /*001c*/ 	.byte	0x04, 0x17
        /*001e*/ 	.short	(.L_874 - .L_873)
.L_873:
        /*0020*/ 	.word	0x00000000
        /*0024*/ 	.short	0x0000
        /*0026*/ 	.short	0x0000
        /*0028*/ 	.byte	0x00, 0xf0, 0x41, 0x07


	//----- nvinfo : EIATTR_MAXREG_COUNT
	.align		4
.L_874:
        /*002c*/ 	.byte	0x03, 0x1b
        /*002e*/ 	.short	0x00ff


	//----- nvinfo : EIATTR_NUM_BARRIERS
	.align		4
        /*0030*/ 	.byte	0x02, 0x4c
        /*0032*/ 	.byte	0x01
	.zero		1


	//----- nvinfo : EIATTR_MERCURY_ISA_VERSION
	.align		4
        /*0034*/ 	.byte	0x03, 0x5f
        /*0036*/ 	.short	0x0000


	//----- nvinfo : EIATTR_COOP_GROUP_MASK_REGIDS
	.align		4
        /*0038*/ 	.byte	0x04, 0x29
        /*003a*/ 	.short	(.L_876 - .L_875)


	//   ....[0]....
.L_875:
        /*003c*/ 	.word	0xffffffff


	//   ....[1]....
        /*0040*/ 	.word	0xffffffff


	//   ....[2]....
        /*0044*/ 	.word	0xffffffff


	//   ....[3]....
        /*0048*/ 	.word	0xffffffff


	//   ....[4]....
        /*004c*/ 	.word	0xffffffff


	//   ....[5]....
        /*0050*/ 	.word	0xffffffff


	//   ....[6]....
        /*0054*/ 	.word	0xffffffff


	//   ....[7]....
        /*0058*/ 	.word	0xffffffff


	//   ....[8]....
        /*005c*/ 	.word	0xffffffff


	//   ....[9]....
        /*0060*/ 	.word	0xffffffff


	//   ....[10]....
        /*0064*/ 	.word	0xffffffff


	//   ....[11]....
        /*0068*/ 	.word	0xffffffff


	//   ....[12]....
        /*006c*/ 	.word	0xffffffff


	//   ....[13]....
        /*0070*/ 	.word	0xffffffff


	//   ....[14]....
        /*0074*/ 	.word	0xffffffff


	//   ....[15]....
        /*0078*/ 	.word	0xffffffff


	//----- nvinfo : EIATTR_COOP_GROUP_INSTR_OFFSETS
	.align		4
.L_876:
        /*007c*/ 	.byte	0x04, 0x28
        /*007e*/ 	.short	(.L_878 - .L_877)


	//   ....[0]....
.L_877:
        /*0080*/ 	.word	0x00007570


	//   ....[1]....
        /*0084*/ 	.word	0x00007620


	//   ....[2]....
        /*0088*/ 	.word	0x00007630


	//   ....[3]....
        /*008c*/ 	.word	0x00007690


	//   ....[4]....
        /*0090*/ 	.word	0x0000ce50


	//   ....[5]....
        /*0094*/ 	.word	0x0000ce60


	//   ....[6]....
        /*0098*/ 	.word	0x0000ce90


	//   ....[7]....
        /*009c*/ 	.word	0x0000cea0


	//   ....[8]....
        /*00a0*/ 	.word	0x00012030


	//   ....[9]....
        /*00a4*/ 	.word	0x00012050


	//   ....[10]....
        /*00a8*/ 	.word	0x00012080


	//   ....[11]....
        /*00ac*/ 	.word	0x00012090


	//   ....[12]....
        /*00b0*/ 	.word	0x00013f50


	//   ....[13]....
        /*00b4*/ 	.word	0x00013f90


	//   ....[14]....
        /*00b8*/ 	.word	0x00013fe0


	//   ....[15]....
        /*00bc*/ 	.word	0x00013ff0


	//----- nvinfo : EIATTR_EXIT_INSTR_OFFSETS
	.align		4
.L_878:
        /*00c0*/ 	.byte	0x04, 0x1c
        /*00c2*/ 	.short	(.L_880 - .L_879)


	//   ....[0]....
.L_879:
        /*00c4*/ 	.word	0x00000410


	//   ....[1]....
        /*00c8*/ 	.word	0x00000e60


	//   ....[2]....
        /*00cc*/ 	.word	0x00000e90


	//   ....[3]....
        /*00d0*/ 	.word	0x000151e0


	//   ....[4]....
        /*00d4*/ 	.word	0x00015220


	//   ....[5]....
        /*00d8*/ 	.word	0x00015240


	//----- nvinfo : EIATTR_CTAIDZ_USED
	.align		4
.L_880:
        /*00dc*/ 	.byte	0x01, 0x04
	.zero		2


	//----- nvinfo : EIATTR_CRS_STACK_SIZE
	.align		4
        /*00e0*/ 	.byte	0x04, 0x1e
        /*00e2*/ 	.short	(.L_882 - .L_881)
.L_881:
        /*00e4*/ 	.word	0x00000000
.L_882:


//--------------------- .nv.info._ZN5flash24flash_fwd_splitkv_kernelI23Flash_fwd_kernel_traitsILi128ELi64ELi128ELi4ELb0ELb0EN7cutlass6half_tE19Flash_kernel_traitsILi128ELi64ELi128ELi4ES3_EELb1ELb0ELb0ELb0ELb0ELb0ELb1ELb1EEEvNS_16Flash_fwd_paramsE --------------------------
	.section	.nv.info._ZN5flash24flash_fwd_splitkv_kernelI23Flash_fwd_kernel_traitsILi128ELi64ELi128ELi4ELb0ELb0EN7cutlass6half_tE19Flash_kernel_traitsILi128ELi64ELi128ELi4ES3_EELb1ELb0ELb0ELb0ELb0ELb0ELb1ELb1EEEvNS_16Flash_fwd_paramsE,"",@"SHT_CUDA_INFO"
	.sectionflags	@""
	.align	4


	//----- nvinfo : EIATTR_CUDA_API_VERSION
	.align		4
        /*0000*/ 	.byte	0x04, 0x37
        /*0002*/ 	.short	(.L_884 - .L_883)
.L_883:
        /*0004*/ 	.word	0x00000082


	//----- nvinfo : EIATTR_SW2861232_WAR
	.align		4
.L_884:
        /*0008*/ 	.byte	0x01, 0x35
	.zero		2


	//----- nvinfo : EIATTR_PARAM_CBANK
	.align		4
        /*000c*/ 	.byte	0x04, 0x0a
        /*000e*/ 	.short	(.L_886 - .L_885)
	.align		4
.L_885:
        /*0010*/ 	.word	index@(.nv.constant0._ZN5flash24flash_fwd_splitkv_kernelI23Flash_fwd_kernel_traitsILi128ELi64ELi128ELi4ELb0ELb0EN7cutlass6half_tE19Flash_kernel_traitsILi128ELi64ELi128ELi4ES3_EELb1ELb0ELb0ELb0ELb0ELb0ELb1ELb1EEEvNS_16Flash_fwd_paramsE)
        /*0014*/ 	.short	0x0160
        /*0016*/ 	.short	0x01d0


	//----- nvinfo : EIATTR_CBANK_PARAM_SIZE
	.align		4
.L_886:
        /*0018*/ 	.byte	0x03, 0x19
        /*001a*/ 	.short	0x01d0


	//----- nvinfo : EIATTR_KPARAM_INFO
	.align		4
        /*001c*/ 	.byte	0x04, 0x17
        /*001e*/ 	.short	(.L_888 - .L_887)
.L_887:
        /*0020*/ 	.word	0x00000000
        /*0024*/ 	.short	0x0000
        /*0026*/ 	.short	0x0000
        /*0028*/ 	.byte	0x00, 0xf0, 0x41, 0x07


	//----- nvinfo : EIATTR_MAXREG_COUNT
	.align		4
.L_888:
        /*002c*/ 	.byte	0x03, 0x1b
        /*002e*/ 	.short	0x00ff


	//----- nvinfo : EIATTR_NUM_BARRIERS
	.align		4
        /*0030*/ 	.byte	0x02, 0x4c
        /*0032*/ 	.byte	0x01
	.zero		1


	//----- nvinfo : EIATTR_MERCURY_ISA_VERSION
	.align		4
        /*0034*/ 	.byte	0x03, 0x5f
        /*0036*/ 	.short	0x0000


	//----- nvinfo : EIATTR_COOP_GROUP_MASK_REGIDS
	.align		4
        /*0038*/ 	.byte	0x04, 0x29
        /*003a*/ 	.short	(.L_890 - .L_889)


	//   ....[0]....
.L_889:
        /*003c*/ 	.word	0xffffffff


	//   ....[1]....
        /*0040*/ 	.word	0xffffffff


	//   ....[2]....
        /*0044*/ 	.word	0xffffffff


	//   ....[3]....
        /*0048*/ 	.word	0xffffffff


	//   ....[4]....
        /*004c*/ 	.word	0xffffffff


	//   ....[5]....
        /*0050*/ 	.word	0xffffffff


	//   ....[6]....
        /*0054*/ 	.word	0xffffffff


	//   ....[7]....
        /*0058*/ 	.word	0xffffffff


	//   ....[8]....
        /*005c*/ 	.word	0xffffffff


	//   ....[9]....
        /*0060*/ 	.word	0xffffffff


	//   ....[10]....
        /*0064*/ 	.word	0xffffffff


	//   ....[11]....
        /*0068*/ 	.word	0xffffffff


	//   ....[12]....
        /*006c*/ 	.word	0xffffffff


	//   ....[13]....
        /*0070*/ 	.word	0xffffffff


	//   ....[14]....
        /*0074*/ 	.word	0xffffffff


	//   ....[15]....
        /*0078*/ 	.word	0xffffffff


	//   ....[16]....
        /*007c*/ 	.word	0xffffffff


	//   ....[17]....
        /*0080*/ 	.word	0xffffffff


	//   ....[18]....
        /*0084*/ 	.word	0xffffffff


	//   ....[19]....
        /*0088*/ 	.word	0xffffffff


	//----- nvinfo : EIATTR_COOP_GROUP_INSTR_OFFSETS
	.align		4
.L_890:
        /*008c*/ 	.byte	0x04, 0x28
        /*008e*/ 	.short	(.L_892 - .L_891)


	//   ....[0]....
.L_891:
        /*0090*/ 	.word	0x00018ae0


	//   ....[1]....
        /*0094*/ 	.word	0x00018b40


	//   ....[2]....
        /*0098*/ 	.word	0x00018b60


	//   ....[3]....
        /*009c*/ 	.word	0x00018b80


	//   ....[4]....
        /*00a0*/ 	.word	0x0001d9d0


	//   ....[5]....
        /*00a4*/ 	.word	0x0001da20


	//   ....[6]....
        /*00a8*/ 	.word	0x0001da50


	//   ....[7]....
        /*00ac*/ 	.word	0x0001da70


	//   ....[8]....
        /*00b0*/ 	.word	0x00022440


	//   ....[9]....
        /*00b4*/ 	.word	0x00022460


	//   ....[10]....
        /*00b8*/ 	.word	0x00022480


	//   ....[11]....
        /*00bc*/ 	.word	0x000224a0


	//   ....[12]....
        /*00c0*/ 	.word	0x00024460


	//   ....[13]....
        /*00c4*/ 	.word	0x00024490


	//   ....[14]....
        /*00c8*/ 	.word	0x000244a0


	//   ....[15]....
        /*00cc*/ 	.word	0x000244d0


	//   ....[16]....
        /*00d0*/ 	.word	0x000258a0


	//   ....[17]....
        /*00d4*/ 	.word	0x000258e0


	//   ....[18]....
        /*00d8*/ 	.word	0x00025930


	//   ....[19]....
        /*00dc*/ 	.word	0x00025980


	//----- nvinfo : EIATTR_EXIT_INSTR_OFFSETS
	.align		4
.L_892:
        /*00e0*/ 	.byte	0x04, 0x1c
        /*00e2*/ 	.short	(.L_894 - .L_893)


	//   ....[0]....
.L_893:
        /*00e4*/ 	.word	0x000001f0


	//----- nvinfo : EIATTR_CTAIDZ_USED
	.align		4
.L_894:
        /*00e8*/ 	.byte	0x01, 0x04
	.zero		2


	//----- nvinfo : EIATTR_CRS_STACK_SIZE
	.align		4
        /*00ec*/ 	.byte	0x04, 0x1e
        /*00ee*/ 	.short	(.L_896 - .L_895)
.L_895:
        /*00f0*/ 	.word	0x00000000
.L_896:


//--------------------- .nv.info._ZN5flash24flash_fwd_splitkv_kernelI23Flash_fwd_kernel_traitsILi128ELi64ELi128ELi4ELb0ELb0EN7cutlass6half_tE19Flash_kernel_traitsILi128ELi64ELi128ELi4ES3_EELb1ELb0ELb0ELb0ELb0ELb1ELb1ELb1EEEvNS_16Flash_fwd_paramsE --------------------------
	.section	.nv.info._ZN5flash24flash_fwd_splitkv_kernelI23Flash_fwd_kernel_traitsILi128ELi64ELi128ELi4ELb0ELb0EN7cutlass6half_tE19Flash_kernel_traitsILi128ELi64ELi128ELi4ES3_EELb1ELb0ELb0ELb0ELb0ELb1ELb1ELb1EEEvNS_16Flash_fwd_paramsE,"",@"SHT_CUDA_INFO"
	.sectionflags	@""
	.align	4


	//----- nvinfo : EIATTR_CUDA_API_VERSION
	.align		4
        /*0000*/ 	.byte	0x04, 0x37
        /*0002*/ 	.short	(.L_898 - .L_897)
.L_897:
        /*0004*/ 	.word	0x00000082


	//----- nvinfo : EIATTR_SW2861232_WAR
	.align		4
.L_898:
        /*0008*/ 	.byte	0x01, 0x35
	.zero		2


	//----- nvinfo : EIATTR_PARAM_CBANK
	.align		4
        /*000c*/ 	.byte	0x04, 0x0a
        /*000e*/ 	.short	(.L_900 - .L_899)
	.align		4
.L_899:
        /*0010*/ 	.word	index@(.nv.constant0._ZN5flash24flash_fwd_splitkv_kernelI23Flash_fwd_kernel_traitsILi128ELi64ELi128ELi4ELb0ELb0EN7cutlass6half_tE19Flash_kernel_traitsILi128ELi64ELi128ELi4ES3_EELb1ELb0ELb0ELb0ELb0ELb1ELb1ELb1EEEvNS_16Flash_fwd_paramsE)
        /*0014*/ 	.short	0x0160
        /*0016*/ 	.short	0x01d0


	//----- nvinfo : EIATTR_CBANK_PARAM_SIZE
	.align		4
.L_900:
        /*0018*/ 	.byte	0x03, 0x19
        /*001a*/ 	.short	0x01d0


	//----- nvinfo : EIATTR_KPARAM_INFO
	.align		4
        /*001c*/ 	.byte	0x04, 0x17
        /*001e*/ 	.short	(.L_902 - .L_901)
.L_901:
        /*0020*/ 	.word	0x00000000
        /*0024*/ 	.short	0x0000
        /*0026*/ 	.short	0x0000
        /*0028*/ 	.byte	0x00, 0xf0, 0x41, 0x07


	//----- nvinfo : EIATTR_MAXREG_COUNT
	.align		4
.L_902:
        /*002c*/ 	.byte	0x03, 0x1b
        /*002e*/ 	.short	0x00ff


	//----- nvinfo : EIATTR_NUM_BARRIERS
	.align		4
        /*0030*/ 	.byte	0x02, 0x4c
        /*0032*/ 	.byte	0x01
	.zero		1


	//----- nvinfo : EIATTR_MERCURY_ISA_VERSION
	.align		4
        /*0034*/ 	.byte	0x03, 0x5f
        /*0036*/ 	.short	0x0000


	//----- nvinfo : EIATTR_COOP_GROUP_MASK_REGIDS
	.align		4
        /*0038*/ 	.byte	0x04, 0x29
        /*003a*/ 	.short	(.L_904 - .L_903)


	//   ....[0]....
.L_903:
        /*003c*/ 	.word	0xffffffff


	//   ....[1]....
        /*0040*/ 	.word	0xffffffff


	//   ....[2]....
        /*0044*/ 	.word	0xffffffff


	//   ....[3]....
        /*0048*/ 	.word	0xffffffff


	//   ....[4]....
        /*004c*/ 	.word	0xffffffff


	//   ....[5]....
        /*0050*/ 	.word	0xffffffff


	//   ....[6]....
        /*0054*/ 	.word	0xffffffff


	//   ....[7]....
        /*0058*/ 	.word	0xffffffff


	//   ....[8]....
        /*005c*/ 	.word	0xffffffff


	//   ....[9]....
        /*0060*/ 	.word	0xffffffff


	//   ....[10]....
        /*0064*/ 	.word	0xffffffff


	//   ....[11]....
        /*0068*/ 	.word	0xffffffff


	//   ....[12]....
        /*006c*/ 	.word	0xffffffff


	//   ....[13]....
        /*0070*/ 	.word	0xffffffff


	//   ....[14]....
        /*0074*/ 	.word	0xffffffff


	//   ....[15]....
        /*0078*/ 	.word	0xffffffff


	//   ....[16]....
        /*007c*/ 	.word	0xffffffff


	//   ....[17]....
        /*0080*/ 	.word	0xffffffff


	//   ....[18]....
        /*0084*/ 	.word	0xffffffff


	//   ....[19]....
        /*0088*/ 	.word	0xffffffff


	//----- nvinfo : EIATTR_COOP_GROUP_INSTR_OFFSETS
	.align		4
.L_904:
        /*008c*/ 	.byte	0x04, 0x28
        /*008e*/ 	.short	(.L_906 - .L_905)


	//   ....[0]....
.L_905:
        /*0090*/ 	.word	0x0001a2f0


	//   ....[1]....
        /*0094*/ 	.word	0x0001a310


	//   ....[2]....
        /*0098*/ 	.word	0x0001a3b0


	//   ....[3]....
        /*009c*/ 	.word	0x0001a3c0


	//   ....[4]....
        /*00a0*/ 	.word	0x0001fb10


	//   ....[5]....
        /*00a4*/ 	.word	0x0001fb20


	//   ....[6]....
        /*00a8*/ 	.word	0x0001fb50


	//   ....[7]....
        /*00ac*/ 	.word	0x0001fb60


	//   ....[8]....
        /*00b0*/ 	.word	0x00024df0


	//   ....[9]....
        /*00b4*/ 	.word	0x00024e10


	//   ....[10]....
        /*00b8*/ 	.word	0x00024e30


	//   ....[11]....
        /*00bc*/ 	.word	0x00024e50


	//   ....[12]....
        /*00c0*/ 	.word	0x00026db0


	//   ....[13]....
        /*00c4*/ 	.word	0x00026de0


	//   ....[14]....
        /*00c8*/ 	.word	0x00026df0


	//   ....[15]....
        /*00cc*/ 	.word	0x00026e20


	//   ....[16]....
        /*00d0*/ 	.word	0x00028220


	//   ....[17]....
        /*00d4*/ 	.word	0x00028280


	//   ....[18]....
        /*00d8*/ 	.word	0x000282d0


	//   ....[19]....
        /*00dc*/ 	.word	0x00028320


	//----- nvinfo : EIATTR_EXIT_INSTR_OFFSETS
	.align		4
.L_906:
        /*00e0*/ 	.byte	0x04, 0x1c
        /*00e2*/ 	.short	(.L_908 - .L_907)


	//   ....[0]....
.L_907:
        /*00e4*/ 	.word	0x000001f0


	//----- nvinfo : EIATTR_CTAIDZ_USED
	.align		4
.L_908:
        /*00e8*/ 	.byte	0x01, 0x04
	.zero		2


	//----- nvinfo : EIATTR_CRS_STACK_SIZE
	.align		4
        /*00ec*/ 	.byte	0x04, 0x1e
        /*00ee*/ 	.short	(.L_910 - .L_909)
.L_909:
        /*00f0*/ 	.word	0x00000000
.L_910:


//--------------------- .nv.info._ZN5flash24flash_fwd_splitkv_kernelI23Flash_fwd_kernel_traitsILi128ELi64ELi128ELi4ELb0ELb0EN7cutlass6half_tE19Flash_kernel_traitsILi128ELi64ELi128ELi4ES3_EELb1ELb0ELb0ELb1ELb1ELb0ELb0ELb0EEEvNS_16Flash_fwd_paramsE --------------------------
	.section	.nv.info._ZN5flash24flash_fwd_splitkv_kernelI23Flash_fwd_kernel_traitsILi128ELi64ELi128ELi4ELb0ELb0EN7cutlass6half_tE19Flash_kernel_traitsILi128ELi64ELi128ELi4ES3_EELb1ELb0ELb0ELb1ELb1ELb0ELb0ELb0EEEvNS_16Flash_fwd_paramsE,"",@"SHT_CUDA_INFO"
	.sectionflags	@""
	.align	4


	//----- nvinfo : EIATTR_CUDA_API_VERSION
	.align		4
        /*0000*/ 	.byte	0x04, 0x37
        /*0002*/ 	.short	(.L_912 - .L_911)
.L_911:
        /*0004*/ 	.word	0x00000082


	//----- nvinfo : EIATTR_SW2861232_WAR
	.align		4
.L_912:
        /*0008*/ 	.byte	0x01, 0x35
	.zero		2


	//----- nvinfo : EIATTR_PARAM_CBANK
	.align		4
        /*000c*/ 	.byte	0x04, 0x0a
        /*000e*/ 	.short	(.L_914 - .L_913)
	.align		4
.L_913:
        /*0010*/ 	.word	index@(.nv.constant0._ZN5flash24flash_fwd_splitkv_kernelI23Flash_fwd_kernel_traitsILi128ELi64ELi128ELi4ELb0ELb0EN7cutlass6half_tE19Flash_kernel_traitsILi128ELi64ELi128ELi4ES3_EELb1ELb0ELb0ELb1ELb1ELb0ELb0ELb0EEEvNS_16Flash_fwd_paramsE)
        /*0014*/ 	.short	0x0160
        /*0016*/ 	.short	0x01d0


	//----- nvinfo : EIATTR_CBANK_PARAM_SIZE
	.align		4
.L_914:
        /*0018*/ 	.byte	0x03, 0x19
        /*001a*/ 	.short	0x01d0


	//----- nvinfo : EIATTR_KPARAM_INFO
	.align		4
        /*001c*/ 	.byte	0x04, 0x17
        /*001e*/ 	.short	(.L_916 - .L_915)
.L_915:
        /*0020*/ 	.word	0x00000000
        /*0024*/ 	.short	0x0000
        /*0026*/ 	.short	0x0000
        /*0028*/ 	.byte	0x00, 0xf0, 0x41, 0x07


	//----- nvinfo : EIATTR_MAXREG_COUNT
	.align		4
.L_916:
        /*002c*/ 	.byte	0x03, 0x1b
        /*002e*/ 	.short	0x00ff


	//----- nvinfo : EIATTR_NUM_BARRIERS
	.align		4
        /*0030*/ 	.byte	0x02, 0x4c
        /*0032*/ 	.byte	0x01
	.zero		1


	//----- nvinfo : EIATTR_MERCURY_ISA_VERSION
	.align		4
        /*0034*/ 	.byte	0x03, 0x5f
        /*0036*/ 	.short	0x0000


	//----- nvinfo : EIATTR_COOP_GROUP_MASK_REGIDS
	.align		4
        /*0038*/ 	.byte	0x04, 0x29
        /*003a*/ 	.short	(.L_918 - .L_917)


	//   ....[0]....
.L_917:
        /*003c*/ 	.word	0xffffffff


	//   ....[1]....
        /*0040*/ 	.word	0xffffffff


	//   ....[2]....
        /*0044*/ 	.word	0xffffffff


	//   ....[3]....
        /*0048*/ 	.word	0xffffffff


	//   ....[4]....
        /*004c*/ 	.word	0xffffffff


	//   ....[5]....
        /*0050*/ 	.word	0xffffffff


	//   ....[6]....
        /*0054*/ 	.word	0xffffffff


	//   ....[7]....
        /*0058*/ 	.word	0xffffffff


	//   ....[8]....
        /*005c*/ 	.word	0xffffffff


	//   ....[9]....
        /*0060*/ 	.word	0xffffffff


	//   ....[10]....
        /*0064*/ 	.word	0xffffffff


	//   ....[11]....
        /*0068*/ 	.word	0xffffffff


	//----- nvinfo : EIATTR_COOP_GROUP_INSTR_OFFSETS
	.align		4
.L_918:
        /*006c*/ 	.byte	0x04, 0x28
        /*006e*/ 	.short	(.L_920 - .L_919)


	//   ....[0]....
.L_919:
        /*0070*/ 	.word	0x00003ff0


	//   ....[1]....
        /*0074*/ 	.word	0x00004010


	//   ....[2]....
        /*0078*/ 	.word	0x000040b0


	//   ....[3]....
        /*007c*/ 	.word	0x000040c0


	//   ....[4]....
        /*0080*/ 	.word	0x000078e0


	//   ....[5]....
        /*0084*/ 	.word	0x00007900


	//   ....[6]....
        /*0088*/ 	.word	0x00007930


	//   ....[7]....
        /*008c*/ 	.word	0x00007940


	//   ....[8]....
        /*0090*/ 	.word	0x00009870


	//   ....[9]....
        /*0094*/ 	.word	0x000098b0


	//   ....[10]....
        /*0098*/ 	.word	0x00009930


	//   ....[11]....
        /*009c*/ 	.word	0x00009950


	//----- nvinfo : EIATTR_EXIT_INSTR_OFFSETS
	.align		4
.L_920:
        /*00a0*/ 	.byte	0x04, 0x1c
        /*00a2*/ 	.short	(.L_922 - .L_921)


	//   ....[0]....
.L_921:
        /*00a4*/ 	.word	0x00000160


	//   ....[1]....
        /*00a8*/ 	.word	0x00000710


	//   ....[2]....
        /*00ac*/ 	.word	0x00000740


	//   ....[3]....
        /*00b0*/ 	.word	0x0000a920


	//----- nvinfo : EIATTR_CTAIDZ_USED
	.align		4
.L_922:
        /*00b4*/ 	.byte	0x01, 0x04
	.zero		2


	//----- nvinfo : EIATTR_CRS_STACK_SIZE
	.align		4
        /*00b8*/ 	.byte	0x04, 0x1e
        /*00ba*/ 	.short	(.L_924 - .L_923)
.L_923:
        /*00bc*/ 	.word	0x00000000
.L_924:


//--------------------- .nv.info._ZN5flash24flash_fwd_splitkv_kernelI23Flash_fwd_kernel_traitsILi128ELi64ELi128ELi4ELb0ELb0EN7cutlass6half_tE19Flash_kernel_traitsILi128ELi64ELi128ELi4ES3_EELb1ELb0ELb0ELb1ELb1ELb1ELb0ELb0EEEvNS_16Flash_fwd_paramsE --------------------------
	.section	.nv.info._ZN5flash24flash_fwd_splitkv_kernelI23Flash_fwd_kernel_traitsILi128ELi64ELi128ELi4ELb0ELb0EN7cutlass6half_tE19Flash_kernel_traitsILi128ELi64ELi128ELi4ES3_EELb1ELb0ELb0ELb1ELb1ELb1ELb0ELb0EEEvNS_16Flash_fwd_paramsE,"",@"SHT_CUDA_INFO"
	.sectionflags	@""
	.align	4


	//----- nvinfo : EIATTR_CUDA_API_VERSION
	.align		4
        /*0000*/ 	.byte	0x04, 0x37
        /*0002*/ 	.short	(.L_926 - .L_925)
.L_925:
        /*0004*/ 	.word	0x00000082


	//----- nvinfo : EIATTR_SW2861232_WAR
	.align		4
.L_926:
        /*0008*/ 	.byte	0x01, 0x35
	.zero		2


	//----- nvinfo : EIATTR_PARAM_CBANK
	.align		4
        /*000c*/ 	.byte	0x04, 0x0a
        /*000e*/ 	.short	(.L_928 - .L_927)
	.align		4
.L_927:
        /*0010*/ 	.word	index@(.nv.constant0._ZN5flash24flash_fwd_splitkv_kernelI23Flash_fwd_kernel_traitsILi128ELi64ELi128ELi4ELb0ELb0EN7cutlass6half_tE19Flash_kernel_traitsILi128ELi64ELi128ELi4ES3_EELb1ELb0ELb0ELb1ELb1ELb1ELb0ELb0EEEvNS_16Flash_fwd_paramsE)
        /*0014*/ 	.short	0x0160
        /*0016*/ 	.short	0x01d0


	//----- nvinfo : EIATTR_CBANK_PARAM_SIZE
	.align		4
.L_928:
        /*0018*/ 	.byte	0x03, 0x19
        /*001a*/ 	.short	0x01d0


	//----- nvinfo : EIATTR_KPARAM_INFO
	.align		4
        /*001c*/ 	.byte	0x04, 0x17
        /*001e*/ 	.short	(.L_930 - .L_929)
.L_929:
        /*0020*/ 	.word	0x00000000
        /*0024*/ 	.short	0x0000
        /*0026*/ 	.short	0x0000
        /*0028*/ 	.byte	0x00, 0xf0, 0x41, 0x07


	//----- nvinfo : EIATTR_MAXREG_COUNT
	.align		4
.L_930:
        /*002c*/ 	.byte	0x03, 0x1b
        /*002e*/ 	.short	0x00ff


	//----- nvinfo : EIATTR_NUM_BARRIERS
	.align		4
        /*0030*/ 	.byte	0x02, 0x4c
        /*0032*/ 	.byte	0x01
	.zero		1


	//----- nvinfo : EIATTR_MERCURY_ISA_VERSION
	.align		4
        /*0034*/ 	.byte	0x03, 0x5f
        /*0036*/ 	.short	0x0000


	//----- nvinfo : EIATTR_COOP_GROUP_MASK_REGIDS
	.align		4
        /*0038*/ 	.byte	0x04, 0x29
        /*003a*/ 	.short	(.L_932 - .L_931)


	//   ....[0]....
.L_931:
        /*003c*/ 	.word	0xffffffff


	//   ....[1]....
        /*0040*/ 	.word	0xffffffff


	//   ....[2]....
        /*0044*/ 	.word	0xffffffff


	//   ....[3]....
        /*0048*/ 	.word	0xffffffff


	//   ....[4]....
        /*004c*/ 	.word	0xffffffff


	//   ....[5]....
        /*0050*/ 	.word	0xffffffff


	//   ....[6]....
        /*0054*/ 	.word	0xffffffff


	//   ....[7]....
        /*0058*/ 	.word	0xffffffff


	//   ....[8]....
        /*005c*/ 	.word	0xffffffff


	//   ....[9]....
        /*0060*/ 	.word	0xffffffff


	//   ....[10]....
        /*0064*/ 	.word	0xffffffff


	//   ....[11]....
        /*0068*/ 	.word	0xffffffff


	//----- nvinfo : EIATTR_COOP_GROUP_INSTR_OFFSETS
	.align		4
.L_932:
        /*006c*/ 	.byte	0x04, 0x28
        /*006e*/ 	.short	(.L_934 - .L_933)


	//   ....[0]....
.L_933:
        /*0070*/ 	.word	0x000047e0


	//   ....[1]....
        /*0074*/ 	.word	0x00004800


	//   ....[2]....
        /*0078*/ 	.word	0x000048a0


	//   ....[3]....
        /*007c*/ 	.word	0x000048b0


	//   ....[4]....
        /*0080*/ 	.word	0x00008930


	//   ....[5]....
        /*0084*/ 	.word	0x00008940


	//   ....[6]....
        /*0088*/ 	.word	0x00008970


	//   ....[7]....
        /*008c*/ 	.word	0x00008980


	//   ....[8]....
        /*0090*/ 	.word	0x0000a860


	//   ....[9]....
        /*0094*/ 	.word	0x0000a8a0


	//   ....[10]....
        /*0098*/ 	.word	0x0000a920


	//   ....[11]....
        /*009c*/ 	.word	0x0000a940


	//----- nvinfo : EIATTR_EXIT_INSTR_OFFSETS
	.align		4
.L_934:
        /*00a0*/ 	.byte	0x04, 0x1c
        /*00a2*/ 	.short	(.L_936 - .L_935)


	//   ....[0]....
.L_935:
        /*00a4*/ 	.word	0x00000160


	//   ....[1]....
        /*00a8*/ 	.word	0x00000710


	//   ....[2]....
        /*00ac*/ 	.word	0x00000740


	//   ....[3]....
        /*00b0*/ 	.word	0x0000b910


	//----- nvinfo : EIATTR_CTAIDZ_USED
	.align		4
.L_936:
        /*00b4*/ 	.byte	0x01, 0x04
	.zero		2


	//----- nvinfo : EIATTR_CRS_STACK_SIZE
	.align		4
        /*00b8*/ 	.byte	0x04, 0x1e
        /*00ba*/ 	.short	(.L_938 - .L_937)
.L_937:
        /*00bc*/ 	.word	0x00000000
.L_938:


//--------------------- .nv.info._ZN5flash24flash_fwd_splitkv_kernelI23Flash_fwd_kernel_traitsILi128ELi64ELi128ELi4ELb0ELb0EN7cutlass6half_tE19Flash_kernel_traitsILi128ELi64ELi128ELi4ES3_EELb1ELb0ELb0ELb1ELb1ELb0ELb1ELb0EEEvNS_16Flash_fwd_paramsE --------------------------
	.section	.nv.info._ZN5flash24flash_fwd_splitkv_kernelI23Flash_fwd_kernel_traitsILi128ELi64ELi128ELi4ELb0ELb0EN7cutlass6half_tE19Flash_kernel_traitsILi128ELi64ELi128ELi4ES3_EELb1ELb0ELb0ELb1ELb1ELb0ELb1ELb0EEEvNS_16Flash_fwd_paramsE,"",@"SHT_CUDA_INFO"
	.sectionflags	@""
	.align	4


	//----- nvinfo : EIATTR_CUDA_API_VERSION
	.align		4
        /*0000*/ 	.byte	0x04, 0x37
        /*0002*/ 	.short	(.L_940 - .L_939)
.L_939:
        /*0004*/ 	.word	0x00000082


	//----- nvinfo : EIATTR_SW2861232_WAR
	.align		4
.L_940:
        /*0008*/ 	.byte	0x01, 0x35
	.zero		2


	//----- nvinfo : EIATTR_PARAM_CBANK
	.align		4
        /*000c*/ 	.byte	0x04, 0x0a
        /*000e*/ 	.short	(.L_942 - .L_941)
	.align		4
.L_941:
        /*0010*/ 	.word	index@(.nv.constant0._ZN5flash24flash_fwd_splitkv_kernelI23Flash_fwd_kernel_traitsILi128ELi64ELi128ELi4ELb0ELb0EN7cutlass6half_tE19Flash_kernel_traitsILi128ELi64ELi128ELi4ES3_EELb1ELb0ELb0ELb1ELb1ELb0ELb1ELb0EEEvNS_16Flash_fwd_paramsE)
        /*0014*/ 	.short	0x0160
        /*0016*/ 	.short	0x01d0


	//----- nvinfo : EIATTR_CBANK_PARAM_SIZE
	.align		4
.L_942:
        /*0018*/ 	.byte	0x03, 0x19
        /*001a*/ 	.short	0x01d0


	//----- nvinfo : EIATTR_KPARAM_INFO
	.align		4
        /*001c*/ 	.byte	0x04, 0x17
        /*001e*/ 	.short	(.L_944 - .L_943)
.L_943:
        /*0020*/ 	.word	0x00000000
        /*0024*/ 	.short	0x0000
        /*0026*/ 	.short	0x0000
        /*0028*/ 	.byte	0x00, 0xf0, 0x41, 0x07


	//----- nvinfo : EIATTR_MAXREG_COUNT
	.align		4
.L_944:
        /*002c*/ 	.byte	0x03, 0x1b
        /*002e*/ 	.short	0x00ff


	//----- nvinfo : EIATTR_NUM_BARRIERS
	.align		4
        /*0030*/ 	.byte	0x02, 0x4c
        /*0032*/ 	.byte	0x01
	.zero		1


	//----- nvinfo : EIATTR_MERCURY_ISA_VERSION
	.align		4
        /*0034*/ 	.byte	0x03, 0x5f
        /*0036*/ 	.short	0x0000


	//----- nvinfo : EIATTR_COOP_GROUP_MASK_REGIDS
	.align		4
        /*0038*/ 	.byte	0x04, 0x29
        /*003a*/ 	.short	(.L_946 - .L_945)


	//   ....[0]....
.L_945:
        /*003c*/ 	.word	0xffffffff


	//   ....[1]....
        /*0040*/ 	.word	0xffffffff


	//   ....[2]....
        /*0044*/ 	.word	0xffffffff


	//   ....[3]....
        /*0048*/ 	.word	0xffffffff


	//   ....[4]....
        /*004c*/ 	.word	0xffffffff


	//   ....[5]....
        /*0050*/ 	.word	0xffffffff


	//   ....[6]....
        /*0054*/ 	.word	0xffffffff


	//   ....[7]....
        /*0058*/ 	.word	0xffffffff


	//   ....[8]....
        /*005c*/ 	.word	0xffffffff


	//   ....[9]....
        /*0060*/ 	.word	0xffffffff


	//   ....[10]....
        /*0064*/ 	.word	0xffffffff


	//   ....[11]....
        /*0068*/ 	.word	0xffffffff


	//----- nvinfo : EIATTR_COOP_GROUP_INSTR_OFFSETS
	.align		4
.L_946:
        /*006c*/ 	.byte	0x04, 0x28
        /*006e*/ 	.short	(.L_948 - .L_947)


	//   ....[0]....
.L_947:
        /*0070*/ 	.word	0x00004290


	//   ....[1]....
        /*0074*/ 	.word	0x000042b0


	//   ....[2]....
        /*0078*/ 	.word	0x00004350


	//   ....[3]....
        /*007c*/ 	.word	0x00004360


	//   ....[4]....
        /*0080*/ 	.word	0x00007b70


	//   ....[5]....
        /*0084*/ 	.word	0x00007b90


	//   ....[6]....
        /*0088*/ 	.word	0x00007bc0


	//   ....[7]....
        /*008c*/ 	.word	0x00007bd0


	//   ....[8]....
        /*0090*/ 	.word	0x00009b00


	//   ....[9]....
        /*0094*/ 	.word	0x00009b40


	//   ....[10]....
        /*0098*/ 	.word	0x00009ba0


	//   ....[11]....
        /*009c*/ 	.word	0x00009bb0


	//----- nvinfo : EIATTR_EXIT_INSTR_OFFSETS
	.align		4
.L_948:
        /*00a0*/ 	.byte	0x04, 0x1c
        /*00a2*/ 	.short	(.L_950 - .L_949)


	//   ....[0]....
.L_949:
        /*00a4*/ 	.word	0x000002a0


	//   ....[1]....
        /*00a8*/ 	.word	0x000009f0


	//   ....[2]....
        /*00ac*/ 	.word	0x00000a20


	//   ....[3]....
        /*00b0*/ 	.word	0x0000a990


	//----- nvinfo : EIATTR_CTAIDZ_USED
	.align		4
.L_950:
        /*00b4*/ 	.byte	0x01, 0x04
	.zero		2


	//----- nvinfo : EIATTR_CRS_STACK_SIZE
	.align		4
        /*00b8*/ 	.byte	0x04, 0x1e
        /*00ba*/ 	.short	(.L_952 - .L_951)
.L_951:
        /*00bc*/ 	.word	0x00000000
.L_952:


//--------------------- .nv.info._ZN5flash24flash_fwd_splitkv_kernelI23Flash_fwd_kernel_traitsILi128ELi64ELi128ELi4ELb0ELb0EN7cutlass6half_tE19Flash_kernel_traitsILi128ELi64ELi128ELi4ES3_EELb1ELb0ELb0ELb1ELb1ELb1ELb1ELb0EEEvNS_16Flash_fwd_paramsE --------------------------
	.section	.nv.info._ZN5flash24flash_fwd_splitkv_kernelI23Flash_fwd_kernel_traitsILi128ELi64ELi128ELi4ELb0ELb0EN7cutlass6half_tE19Flash_kernel_traitsILi128ELi64ELi128ELi4ES3_EELb1ELb0ELb0ELb1ELb1ELb1ELb1ELb0EEEvNS_16Flash_fwd_paramsE,"",@"SHT_CUDA_INFO"
	.sectionflags	@""
	.align	4


	//----- nvinfo : EIATTR_CUDA_API_VERSION
	.align		4
        /*0000*/ 	.byte	0x04, 0x37
        /*0002*/ 	.short	(.L_954 - .L_953)
.L_953:
        /*0004*/ 	.word	0x00000082


	//----- nvinfo : EIATTR_SW2861232_WAR
	.align		4
.L_954:
        /*0008*/ 	.byte	0x01, 0x35
	.zero		2


	//----- nvinfo : EIATTR_PARAM_CBANK
	.align		4
        /*000c*/ 	.byte	0x04, 0x0a
        /*000e*/ 	.short	(.L_956 - .L_955)
	.align		4
.L_955:
        /*0010*/ 	.word	index@(.nv.constant0._ZN5flash24flash_fwd_splitkv_kernelI23Flash_fwd_kernel_traitsILi128ELi64ELi128ELi4ELb0ELb0EN7cutlass6half_tE19Flash_kernel_traitsILi128ELi64ELi128ELi4ES3_EELb1ELb0ELb0ELb1ELb1ELb1ELb1ELb0EEEvNS_16Flash_fwd_paramsE)
        /*0014*/ 	.short	0x0160
        /*0016*/ 	.short	0x01d0


	//----- nvinfo : EIATTR_CBANK_PARAM_SIZE
	.align		4
.L_956:
        /*0018*/ 	.byte	0x03, 0x19
        /*001a*/ 	.short	0x01d0


	//----- nvinfo : EIATTR_KPARAM_INFO
	.align		4
        /*001c*/ 	.byte	0x04, 0x17
        /*001e*/ 	.short	(.L_958 - .L_957)
.L_957:
        /*0020*/ 	.word	0x00000000
        /*0024*/ 	.short	0x0000
        /*0026*/ 	.short	0x0000
        /*0028*/ 	.byte	0x00, 0xf0, 0x41, 0x07


	//----- nvinfo : EIATTR_MAXREG_COUNT
	.align		4
.L_958:
        /*002c*/ 	.byte	0x03, 0x1b
        /*002e*/ 	.short	0x00ff


	//----- nvinfo : EIATTR_NUM_BARRIERS
	.align		4
        /*0030*/ 	.byte	0x02, 0x4c
        /*0032*/ 	.byte	0x01
	.zero		1


	//----- nvinfo : EIATTR_MERCURY_ISA_VERSION
	.align		4
        /*0034*/ 	.byte	0x03, 0x5f
        /*0036*/ 	.short	0x0000


	//----- nvinfo : EIATTR_COOP_GROUP_MASK_REGIDS
	.align		4
        /*0038*/ 	.byte	0x04, 0x29
        /*003a*/ 	.short	(.L_960 - .L_959)


	//   ....[0]....
.L_959:
        /*003c*/ 	.word	0xffffffff


	//   ....[1]....
        /*0040*/ 	.word	0xffffffff


	//   ....[2]....
        /*0044*/ 	.word	0xffffffff


	//   ....[3]....
        /*0048*/ 	.word	0xffffffff


	//   ....[4]....
        /*004c*/ 	.word	0xffffffff


	//   ....[5]....
        /*0050*/ 	.word	0xffffffff


	//   ....[6]....
        /*0054*/ 	.word	0xffffffff


	//   ....[7]....
        /*0058*/ 	.word	0xffffffff


	//   ....[8]....
        /*005c*/ 	.word	0xffffffff


	//   ....[9]....
        /*0060*/ 	.word	0xffffffff


	//   ....[10]....
        /*0064*/ 	.word	0xffffffff


	//   ....[11]....
        /*0068*/ 	.word	0xffffffff


	//----- nvinfo : EIATTR_COOP_GROUP_INSTR_OFFSETS
	.align		4
.L_960:
        /*006c*/ 	.byte	0x04, 0x28
        /*006e*/ 	.short	(.L_962 - .L_961)


	//   ....[0]....
.L_961:
        /*0070*/ 	.word	0x00004a90


	//   ....[1]....
        /*0074*/ 	.word	0x00004ab0


	//   ....[2]....
        /*0078*/ 	.word	0x00004b50


	//   ....[3]....
        /*007c*/ 	.word	0x00004b60


	//   ....[4]....
        /*0080*/ 	.word	0x00008bd0


	//   ....[5]....
        /*0084*/ 	.word	0x00008be0


	//   ....[6]....
        /*0088*/ 	.word	0x00008c10


	//   ....[7]....
        /*008c*/ 	.word	0x00008c20


	//   ....[8]....
        /*0090*/ 	.word	0x0000ab00


	//   ....[9]....
        /*0094*/ 	.word	0x0000ab40


	//   ....[10]....
        /*0098*/ 	.word	0x0000aba0


	//   ....[11]....
        /*009c*/ 	.word	0x0000abb0


	//----- nvinfo : EIATTR_EXIT_INSTR_OFFSETS
	.align		4
.L_962:
        /*00a0*/ 	.byte	0x04, 0x1c
        /*00a2*/ 	.short	(.L_964 - .L_963)


	//   ....[0]....
.L_963:
        /*00a4*/ 	.word	0x000002a0


	//   ....[1]....
        /*00a8*/ 	.word	0x000009f0


	//   ....[2]....
        /*00ac*/ 	.word	0x00000a20


	//   ....[3]....
        /*00b0*/ 	.word	0x0000b990


	//----- nvinfo : EIATTR_CTAIDZ_USED
	.align		4
.L_964:
        /*00b4*/ 	.byte	0x01, 0x04
	.zero		2


	//----- nvinfo : EIATTR_CRS_STACK_SIZE
	.align		4
        /*00b8*/ 	.byte	0x04, 0x1e
        /*00ba*/ 	.short	(.L_966 - .L_965)
.L_965:
        /*00bc*/ 	.word	0x00000000
.L_966:


//--------------------- .nv.info._ZN5flash24flash_fwd_splitkv_kernelI23Flash_fwd_kernel_traitsILi128ELi64ELi128ELi4ELb0ELb0EN7cutlass6half_tE19Flash_kernel_traitsILi128ELi64ELi128ELi4ES3_EELb1ELb0ELb0ELb0ELb1ELb0ELb0ELb0EEEvNS_16Flash_fwd_paramsE --------------------------
	.section	.nv.info._ZN5flash24flash_fwd_splitkv_kernelI23Flash_fwd_kernel_traitsILi128ELi64ELi128ELi4ELb0ELb0EN7cutlass6half_tE19Flash_kernel_traitsILi128ELi64ELi128ELi4ES3_EELb1ELb0ELb0ELb0ELb1ELb0ELb0ELb0EEEvNS_16Flash_fwd_paramsE,"",@"SHT_CUDA_INFO"
	.sectionflags	@""
	.align	4


	//----- nvinfo : EIATTR_CUDA_API_VERSION
	.align		4
        /*0000*/ 	.byte	0x04, 0x37
        /*0002*/ 	.short	(.L_968 - .L_967)
.L_967:
        /*0004*/ 	.word	0x00000082


	//----- nvinfo : EIATTR_SW2861232_WAR
	.align		4
.L_968:
        /*0008*/ 	.byte	0x01, 0x35
	.zero		2


	//----- nvinfo : EIATTR_PARAM_CBANK
	.align		4
        /*000c*/ 	.byte	0x04, 0x0a
        /*000e*/ 	.short	(.L_970 - .L_969)
	.align		4
.L_969:
        /*0010*/ 	.word	index@(.nv.constant0._ZN5flash24flash_fwd_splitkv_kernelI23Flash_fwd_kernel_traitsILi128ELi64ELi128ELi4ELb0ELb0EN7cutlass6half_tE19Flash_kernel_traitsILi128ELi64ELi128ELi4ES3_EELb1ELb0ELb0ELb0ELb1ELb0ELb0ELb0EEEvNS_16Flash_fwd_paramsE)
        /*0014*/ 	.short	0x0160
        /*0016*/ 	.short	0x01d0


	//----- nvinfo : EIATTR_CBANK_PARAM_SIZE
	.align		4
.L_970:
        /*0018*/ 	.byte	0x03, 0x19
        /*001a*/ 	.short	0x01d0


	//----- nvinfo : EIATTR_KPARAM_INFO
	.align		4
        /*001c*/ 	.byte	0x04, 0x17
        /*001e*/ 	.short	(.L_972 - .L_971)
.L_971:
        /*0020*/ 	.word	0x00000000
        /*0024*/ 	.short	0x0000
        /*0026*/ 	.short	0x0000
        /*0028*/ 	.byte	0x00, 0xf0, 0x41, 0x07


	//----- nvinfo : EIATTR_MAXREG_COUNT
	.align		4
.L_972:
        /*002c*/ 	.byte	0x03, 0x1b
        /*002e*/ 	.short	0x00ff


	//----- nvinfo : EIATTR_NUM_BARRIERS
	.align		4
        /*0030*/ 	.byte	0x02, 0x4c
        /*0032*/ 	.byte	0x01
	.zero		1


	//----- nvinfo : EIATTR_MERCURY_ISA_VERSION
	.align		4
        /*0034*/ 	.byte	0x03, 0x5f
        /*0036*/ 	.short	0x0000


	//----- nvinfo : EIATTR_COOP_GROUP_MASK_REGIDS
	.align		4
        /*0038*/ 	.byte	0x04, 0x29
        /*003a*/ 	.short	(.L_974 - .L_973)


	//   ....[0]....
.L_973:
        /*003c*/ 	.word	0xffffffff


	//   ....[1]....
        /*0040*/ 	.word	0xffffffff


	//   ....[2]....
        /*0044*/ 	.word	0xffffffff


	//   ....[3]....
        /*0048*/ 	.word	0xffffffff


	//   ....[4]....
        /*004c*/ 	.word	0xffffffff


	//   ....[5]....
        /*0050*/ 	.word	0xffffffff


	//   ....[6]....
        /*0054*/ 	.word	0xffffffff


	//   ....[7]....
        /*0058*/ 	.word	0xffffffff


	//   ....[8]....
        /*005c*/ 	.word	0xffffffff


	//   ....[9]....
        /*0060*/ 	.word	0xffffffff


	//   ....[10]....
        /*0064*/ 	.word	0xffffffff


	//   ....[11]....
        /*0068*/ 	.word	0xffffffff


	//   ....[12]....
        /*006c*/ 	.word	0xffffffff


	//   ....[13]....
        /*0070*/ 	.word	0xffffffff


	//   ....[14]....
        /*0074*/ 	.word	0xffffffff


	//   ....[15]....
        /*0078*/ 	.word	0xffffffff


	//----- nvinfo : EIATTR_COOP_GROUP_INSTR_OFFSETS
	.align		4
.L_974:
        /*007c*/ 	.byte	0x04, 0x28
        /*007e*/ 	.short	(.L_976 - .L_975)


	//   ....[0]....
.L_975:
        /*0080*/ 	.word	0x00004d40


	//   ....[1]....
        /*0084*/ 	.word	0x00004d70


	//   ....[2]....
        /*0088*/ 	.word	0x00004d90


	//   ....[3]....
        /*008c*/ 	.word	0x00004db0


	//   ....[4]....
        /*0090*/ 	.word	0x00009060


	//   ....[5]....
        /*0094*/ 	.word	0x00009070


	//   ....[6]....
        /*0098*/ 	.word	0x000090a0


	//   ....[7]....
        /*009c*/ 	.word	0x000090b0


	//   ....[8]....
        /*00a0*/ 	.word	0x0000ce20


	//   ....[9]....
        /*00a4*/ 	.word	0x0000ce40


	//   ....[10]....
        /*00a8*/ 	.word	0x0000ce70


	//   ....[11]....
        /*00ac*/ 	.word	0x0000ce80


	//   ....[12]....
        /*00b0*/ 	.word	0x0000edb0


	//   ....[13]....
        /*00b4*/ 	.word	0x0000edf0


	//   ....[14]....
        /*00b8*/ 	.word	0x0000ee30


	//   ....[15]....
        /*00bc*/ 	.word	0x0000ee40


	//----- nvinfo : EIATTR_EXIT_INSTR_OFFSETS
	.align		4
.L_976:
        /*00c0*/ 	.byte	0x04, 0x1c
        /*00c2*/ 	.short	(.L_978 - .L_977)


	//   ....[0]....
.L_977:
        /*00c4*/ 	.word	0x000002d0


	//   ....[1]....
        /*00c8*/ 	.word	0x00000af0


	//   ....[2]....
        /*00cc*/ 	.word	0x00000b20


	//   ....[3]....
        /*00d0*/ 	.word	0x00010030


	//   ....[4]....
        /*00d4*/ 	.word	0x000100f0


	//----- nvinfo : EIATTR_CTAIDZ_USED
	.align		4
.L_978:
        /*00d8*/ 	.byte	0x01, 0x04
	.zero		2


	//----- nvinfo : EIATTR_CRS_STACK_SIZE
	.align		4
        /*00dc*/ 	.byte	0x04, 0x1e
        /*00de*/ 	.short	(.L_980 - .L_979)
.L_979:
        /*00e0*/ 	.word	0x00000000
.L_980:


//--------------------- .nv.info._ZN5flash24flash_fwd_splitkv_kernelI23Flash_fwd_kernel_traitsILi128ELi64ELi128ELi4ELb0ELb0EN7cutlass6half_tE19Flash_kernel_traitsILi128ELi64ELi128ELi4ES3_EELb1ELb0ELb0ELb0ELb1ELb1ELb0ELb0EEEvNS_16Flash_fwd_paramsE --------------------------
	.section	.nv.info._ZN5flash24flash_fwd_splitkv_kernelI23Flash_fwd_kernel_traitsILi128ELi64ELi128ELi4ELb0ELb0EN7cutlass6half_tE19Flash_kernel_traitsILi128ELi64ELi128ELi4ES3_EELb1ELb0ELb0ELb0ELb1ELb1ELb0ELb0EEEvNS_16Flash_fwd_paramsE,"",@"SHT_CUDA_INFO"
	.sectionflags	@""
	.align	4


	//----- nvinfo : EIATTR_CUDA_API_VERSION
	.align		4
        /*0000*/ 	.byte	0x04, 0x37
        /*0002*/ 	.short	(.L_982 - .L_981)
.L_981:
        /*0004*/ 	.word	0x00000082


	//----- nvinfo : EIATTR_SW2861232_WAR
	.align		4
.L_982:
        /*0008*/ 	.byte	0x01, 0x35
	.zero		2


	//----- nvinfo : EIATTR_PARAM_CBANK
	.align		4
        /*000c*/ 	.byte	0x04, 0x0a
        /*000e*/ 	.short	(.L_984 - .L_983)
	.align		4
.L_983:
        /*0010*/ 	.word	index@(.nv.constant0._ZN5flash24flash_fwd_splitkv_kernelI23Flash_fwd_kernel_traitsILi128ELi64ELi128ELi4ELb0ELb0EN7cutlass6half_tE19Flash_kernel_traitsILi128ELi64ELi128ELi4ES3_EELb1ELb0ELb0ELb0ELb1ELb1ELb0ELb0EEEvNS_16Flash_fwd_paramsE)
        /*0014*/ 	.short	0x0160
        /*0016*/ 	.short	0x01d0


	//----- nvinfo : EIATTR_CBANK_PARAM_SIZE
	.align		4
.L_984:
        /*0018*/ 	.byte	0x03, 0x19
        /*001a*/ 	.short	0x01d0


	//----- nvinfo : EIATTR_KPARAM_INFO
	.align		4
        /*001c*/ 	.byte	0x04, 0x17
        /*001e*/ 	.short	(.L_986 - .L_985)
.L_985:
        /*0020*/ 	.word	0x00000000
        /*0024*/ 	.short	0x0000
        /*0026*/ 	.short	0x0000
        /*0028*/ 	.byte	0x00, 0xf0, 0x41, 0x07


	//----- nvinfo : EIATTR_MAXREG_COUNT
	.align		4
.L_986:
        /*002c*/ 	.byte	0x03, 0x1b
        /*002e*/ 	.short	0x00ff


	//----- nvinfo : EIATTR_NUM_BARRIERS
	.align		4
        /*0030*/ 	.byte	0x02, 0x4c
        /*0032*/ 	.byte	0x01
	.zero		1


	//----- nvinfo : EIATTR_MERCURY_ISA_VERSION
	.align		4
        /*0034*/ 	.byte	0x03, 0x5f
        /*0036*/ 	.short	0x0000


	//----- nvinfo : EIATTR_COOP_GROUP_MASK_REGIDS
	.align		4
        /*0038*/ 	.byte	0x04, 0x29
        /*003a*/ 	.short	(.L_988 - .L_987)


	//   ....[0]....
.L_987:
        /*003c*/ 	.word	0xffffffff


	//   ....[1]....
        /*0040*/ 	.word	0xffffffff


	//   ....[2]....
        /*0044*/ 	.word	0xffffffff


	//   ....[3]....
        /*0048*/ 	.word	0xffffffff


	//   ....[4]....
        /*004c*/ 	.word	0xffffffff


	//   ....[5]....
        /*0050*/ 	.word	0xffffffff


	//   ....[6]....
        /*0054*/ 	.word	0xffffffff


	//   ....[7]....
        /*0058*/ 	.word	0xffffffff


	//   ....[8]....
        /*005c*/ 	.word	0xffffffff


	//   ....[9]....
        /*0060*/ 	.word	0xffffffff


	//   ....[10]....
        /*0064*/ 	.word	0xffffffff


	//   ....[11]....
        /*0068*/ 	.word	0xffffffff


	//   ....[12]....
        /*006c*/ 	.word	0xffffffff


	//   ....[13]....
        /*0070*/ 	.word	0xffffffff


	//   ....[14]....
        /*0074*/ 	.word	0xffffffff


	//   ....[15]....
        /*0078*/ 	.word	0xffffffff


	//----- nvinfo : EIATTR_COOP_GROUP_INSTR_OFFSETS
	.align		4
.L_988:
        /*007c*/ 	.byte	0x04, 0x28
        /*007e*/ 	.short	(.L_990 - .L_989)


	//   ....[0]....
.L_989:
        /*0080*/ 	.word	0x00005650


	//   ....[1]....
        /*0084*/ 	.word	0x00005720


	//   ....[2]....
        /*0088*/ 	.word	0x00005730


	//   ....[3]....
        /*008c*/ 	.word	0x00005770


	//   ....[4]....
        /*0090*/ 	.word	0x0000a250


	//   ....[5]....
        /*0094*/ 	.word	0x0000a260


	//   ....[6]....
        /*0098*/ 	.word	0x0000a290


	//   ....[7]....
        /*009c*/ 	.word	0x0000a2a0


	//   ....[8]....
        /*00a0*/ 	.word	0x0000e8a0


	//   ....[9]....
        /*00a4*/ 	.word	0x0000e8b0


	//   ....[10]....
        /*00a8*/ 	.word	0x0000e8e0


	//   ....[11]....
        /*00ac*/ 	.word	0x0000e8f0


	//   ....[12]....
        /*00b0*/ 	.word	0x000107d0


	//   ....[13]....
        /*00b4*/ 	.word	0x00010810


	//   ....[14]....
        /*00b8*/ 	.word	0x00010850


	//   ....[15]....
        /*00bc*/ 	.word	0x00010870


	//----- nvinfo : EIATTR_EXIT_INSTR_OFFSETS
	.align		4
.L_990:
        /*00c0*/ 	.byte	0x04, 0x1c
        /*00c2*/ 	.short	(.L_992 - .L_991)


	//   ....[0]....
.L_991:
        /*00c4*/ 	.word	0x000002d0


	//   ....[1]....
        /*00c8*/ 	.word	0x00000b00


	//   ....[2]....
        /*00cc*/ 	.word	0x00000b30


	//   ....[3]....
        /*00d0*/ 	.word	0x00011a60


	//   ....[4]....
        /*00d4*/ 	.word	0x00011b20


	//----- nvinfo : EIATTR_CTAIDZ_USED
	.align		4
.L_992:
        /*00d8*/ 	.byte	0x01, 0x04
	.zero		2


	//----- nvinfo : EIATTR_CRS_STACK_SIZE
	.align		4
        /*00dc*/ 	.byte	0x04, 0x1e
        /*00de*/ 	.short	(.L_994 - .L_993)
.L_993:
        /*00e0*/ 	.word	0x00000000
.L_994:


//--------------------- .nv.info._ZN5flash24flash_fwd_splitkv_kernelI23Flash_fwd_kernel_traitsILi128ELi64ELi128ELi4ELb0ELb0EN7cutlass6half_tE19Flash_kernel_traitsILi128ELi64ELi128ELi4ES3_EELb1ELb0ELb1ELb0ELb0ELb0ELb0ELb0EEEvNS_16Flash_fwd_paramsE --------------------------
	.section	.nv.info._ZN5flash24flash_fwd_splitkv_kernelI23Flash_fwd_kernel_traitsILi128ELi64ELi128ELi4ELb0ELb0EN7cutlass6half_tE19Flash_kernel_traitsILi128ELi64ELi128ELi4ES3_EELb1ELb0ELb1ELb0ELb0ELb0ELb0ELb0EEEvNS_16Flash_fwd_paramsE,"",@"SHT_CUDA_INFO"
	.sectionflags	@""
	.align	4


	//----- nvinfo : EIATTR_CUDA_API_VERSION
	.align		4
        /*0000*/ 	.byte	0x04, 0x37
        /*0002*/ 	.short	(.L_996 - .L_995)
.L_995:
        /*0004*/ 	.word	0x00000082


	//----- nvinfo : EIATTR_SW2861232_WAR
	.align		4
.L_996:
        /*0008*/ 	.byte	0x01, 0x35
	.zero		2


	//----- nvinfo : EIATTR_PARAM_CBANK
	.align		4
        /*000c*/ 	.byte	0x04, 0x0a
        /*000e*/ 	.short	(.L_998 - .L_997)
	.align		4
.L_997:
        /*0010*/ 	.word	index@(.nv.constant0._ZN5flash24flash_fwd_splitkv_kernelI23Flash_fwd_kernel_traitsILi128ELi64ELi128ELi4ELb0ELb0EN7cutlass6half_tE19Flash_kernel_traitsILi128ELi64ELi128ELi4ES3_EELb1ELb0ELb1ELb0ELb0ELb0ELb0ELb0EEEvNS_16Flash_fwd_paramsE)
        /*0014*/ 	.short	0x0160
        /*0016*/ 	.short	0x01d0


	//----- nvinfo : EIATTR_CBANK_PARAM_SIZE
	.align		4
.L_998:
        /*0018*/ 	.byte	0x03, 0x19
        /*001a*/ 	.short	0x01d0


	//----- nvinfo : EIATTR_KPARAM_INFO
	.align		4
        /*001c*/ 	.byte	0x04, 0x17
        /*001e*/ 	.short	(.L_1000 - .L_999)
.L_999:
        /*0020*/ 	.word	0x00000000
        /*0024*/ 	.short	0x0000
        /*0026*/ 	.short	0x0000
        /*0028*/ 	.byte	0x00, 0xf0, 0x41, 0x07


	//----- nvinfo : EIATTR_MAXREG_COUNT
	.align		4
.L_1000:
        /*002c*/ 	.byte	0x03, 0x1b
        /*002e*/ 	.short	0x00ff


	//----- nvinfo : EIATTR_NUM_BARRIERS
	.align		4
        /*0030*/ 	.byte	0x02, 0x4c
        /*0032*/ 	.byte	0x01
	.zero		1


	//----- nvinfo : EIATTR_MERCURY_ISA_VERSION
	.align		4
        /*0034*/ 	.byte	0x03, 0x5f
        /*0036*/ 	.short	0x0000


	//----- nvinfo : EIATTR_COOP_GROUP_MASK_REGIDS
	.align		4
        /*0038*/ 	.byte	0x04, 0x29
        /*003a*/ 	.short	(.L_1002 - .L_1001)


	//   ....[0]....
.L_1001:
        /*003c*/ 	.word	0xffffffff


	//   ....[1]....
        /*0040*/ 	.word	0xffffffff


	//   ....[2]....
        /*0044*/ 	.word	0xffffffff


	//   ....[3]....
        /*0048*/ 	.word	0xffffffff


	//   ....[4]....
        /*004c*/ 	.word	0xffffffff


	//   ....[5]....
        /*0050*/ 	.word	0xffffffff


	//   ....[6]....
        /*0054*/ 	.word	0xffffffff


	//   ....[7]....
        /*0058*/ 	.word	0xffffffff


	//   ....[8]....
        /*005c*/ 	.word	0xffffffff


	//   ....[9]....
        /*0060*/ 	.word	0xffffffff


	//   ....[10]....
        /*0064*/ 	.word	0xffffffff


	//   ....[11]....
        /*0068*/ 	.word	0xffffffff


	//   ....[12]....
        /*006c*/ 	.word	0xffffffff


	//   ....[13]....
        /*0070*/ 	.word	0xffffffff


	//   ....[14]....
        /*0074*/ 	.word	0xffffffff


	//   ....[15]....
        /*0078*/ 	.word	0xffffffff


	//----- nvinfo : EIATTR_COOP_GROUP_INSTR_OFFSETS
	.align		4
.L_1002:
        /*007c*/ 	.byte	0x04, 0x28
        /*007e*/ 	.short	(.L_1004 - .L_1003)


	//   ....[0]....
.L_1003:
        /*0080*/ 	.word	0x00006dd0


	//   ....[1]....
        /*0084*/ 	.word	0x00006df0


	//   ....[2]....
        /*0088*/ 	.word	0x00006e90


	//   ....[3]....
        /*008c*/ 	.word	0x00006ea0


	//   ....[4]....
        /*0090*/ 	.word	0x0000c460


	//   ....[5]....
        /*0094*/ 	.word	0x0000c480


	//   ....[6]....
        /*0098*/ 	.word	0x0000c4a0


	//   ....[7]....
        /*009c*/ 	.word	0x0000c4c0


	//   ....[8]....
        /*00a0*/ 	.word	0x000115d0


	//   ....[9]....
        /*00a4*/ 	.word	0x000115f0


	//   ....[10]....
        /*00a8*/ 	.word	0x00011610


	//   ....[11]....
        /*00ac*/ 	.word	0x00011630


	//   ....[12]....
        /*00b0*/ 	.word	0x00013550


	//   ....[13]....
        /*00b4*/ 	.word	0x00013590


	//   ....[14]....
        /*00b8*/ 	.word	0x000135d0


	//   ....[15]....
        /*00bc*/ 	.word	0x000135f0


	//----- nvinfo : EIATTR_EXIT_INSTR_OFFSETS
	.align		4
.L_1004:
        /*00c0*/ 	.byte	0x04, 0x1c
        /*00c2*/ 	.short	(.L_1006 - .L_1005)


	//   ....[0]....
.L_1005:
        /*00c4*/ 	.word	0x000002d0


	//   ....[1]....
        /*00c8*/ 	.word	0x00000b80


	//   ....[2]....
        /*00cc*/ 	.word	0x00000bb0


	//   ....[3]....
        /*00d0*/ 	.word	0x00014860


	//   ....[4]....
        /*00d4*/ 	.word	0x00014940


	//   ....[5]....
        /*00d8*/ 	.word	0x00014960


	//----- nvinfo : EIATTR_CTAIDZ_USED
	.align		4
.L_1006:
        /*00dc*/ 	.byte	0x01, 0x04
	.zero		2


	//----- nvinfo : EIATTR_CRS_STACK_SIZE
	.align		4
        /*00e0*/ 	.byte	0x04, 0x1e
        /*00e2*/ 	.short	(.L_1008 - .L_1007)
.L_1007:
        /*00e4*/ 	.word	0x00000000
.L_1008:


//--------------------- .nv.info._ZN5flash24flash_fwd_splitkv_kernelI23Flash_fwd_kernel_traitsILi128ELi64ELi128ELi4ELb0ELb0EN7cutlass6half_tE19Flash_kernel_traitsILi128ELi64ELi128ELi4ES3_EELb1ELb0ELb1ELb0ELb0ELb1ELb0ELb0EEEvNS_16Flash_fwd_paramsE --------------------------
	.section	.nv.info._ZN5flash24flash_fwd_splitkv_kernelI23Flash_fwd_kernel_traitsILi128ELi64ELi128ELi4ELb0ELb0EN7cutlass6half_tE19Flash_kernel_traitsILi128ELi64ELi128ELi4ES3_EELb1ELb0ELb1ELb0ELb0ELb1ELb0ELb0EEEvNS_16Flash_fwd_paramsE,"",@"SHT_CUDA_INFO"
	.sectionflags	@""
	.align	4


	//----- nvinfo : EIATTR_CUDA_API_VERSION
	.align		4
        /*0000*/ 	.byte	0x04, 0x37
        /*0002*/ 	.short	(.L_1010 - .L_1009)
.L_1009:
        /*0004*/ 	.word	0x00000082


	//----- nvinfo : EIATTR_SW2861232_WAR
	.align		4
.L_1010:
        /*0008*/ 	.byte	0x01, 0x35
	.zero		2


	//----- nvinfo : EIATTR_PARAM_CBANK
	.align		4
        /*000c*/ 	.byte	0x04, 0x0a
        /*000e*/ 	.short	(.L_1012 - .L_1011)
	.align		4
.L_1011:
        /*0010*/ 	.word	index@(.nv.constant0._ZN5flash24flash_fwd_splitkv_kernelI23Flash_fwd_kernel_traitsILi128ELi64ELi128ELi4ELb0ELb0EN7cutlass6half_tE19Flash_kernel_traitsILi128ELi64ELi128ELi4ES3_EELb1ELb0ELb1ELb0ELb0ELb1ELb0ELb0EEEvNS_16Flash_fwd_paramsE)
        /*0014*/ 	.short	0x0160
        /*0016*/ 	.short	0x01d0


	//----- nvinfo : EIATTR_CBANK_PARAM_SIZE
	.align		4
.L_1012:
        /*0018*/ 	.byte	0x03, 0x19
        /*001a*/ 	.short	0x01d0


	//----- nvinfo : EIATTR_KPARAM_INFO
	.align		4
        /*001c*/ 	.byte	0x04, 0x17
        /*001e*/ 	.short	(.L_1014 - .L_1013)
.L_1013:
        /*0020*/ 	.word	0x00000000
        /*0024*/ 	.short	0x0000
        /*0026*/ 	.short	0x0000
        /*0028*/ 	.byte	0x00, 0xf0, 0x41, 0x07


	//----- nvinfo : EIATTR_MAXREG_COUNT
	.align		4
.L_1014:
        /*002c*/ 	.byte	0x03, 0x1b
        /*002e*/ 	.short	0x00ff


	//----- nvinfo : EIATTR_NUM_BARRIERS
	.align		4
        /*0030*/ 	.byte	0x02, 0x4c
        /*0032*/ 	.byte	0x01
	.zero		1


	//----- nvinfo : EIATTR_MERCURY_ISA_VERSION
	.align		4
        /*0034*/ 	.byte	0x03, 0x5f
        /*0036*/ 	.short	0x0000


	//----- nvinfo : EIATTR_COOP_GROUP_MASK_REGIDS
	.align		4
        /*0038*/ 	.byte	0x04, 0x29
        /*003a*/ 	.short	(.L_1016 - .L_1015)


	//   ....[0]....
.L_1015:
        /*003c*/ 	.word	0xffffffff


	//   ....[1]....
        /*0040*/ 	.word	0xffffffff


	//   ....[2]....
        /*0044*/ 	.word	0xffffffff


	//   ....[3]....
        /*0048*/ 	.word	0xffffffff


	//   ....[4]....
        /*004c*/ 	.word	0xffffffff


	//   ....[5]....
        /*0050*/ 	.word	0xffffffff


	//   ....[6]....
        /*0054*/ 	.word	0xffffffff


	//   ....[7]....
        /*0058*/ 	.word	0xffffffff


	//   ....[8]....
        /*005c*/ 	.word	0xffffffff


	//   ....[9]....
        /*0060*/ 	.word	0xffffffff


	//   ....[10]....
        /*0064*/ 	.word	0xffffffff


	//   ....[11]....
        /*0068*/ 	.word	0xffffffff


	//   ....[12]....
        /*006c*/ 	.word	0xffffffff


	//   ....[13]....
        /*0070*/ 	.word	0xffffffff


	//   ....[14]....
        /*0074*/ 	.word	0xffffffff


	//   ....[15]....
        /*0078*/ 	.word	0xffffffff


	//----- nvinfo : EIATTR_COOP_GROUP_INSTR_OFFSETS
	.align		4
.L_1016:
        /*007c*/ 	.byte	0x04, 0x28
        /*007e*/ 	.short	(.L_1018 - .L_1017)


	//   ....[0]....
.L_1017:
        /*0080*/ 	.word	0x000075e0


	//   ....[1]....
        /*0084*/ 	.word	0x00007600


	//   ....[2]....
        /*0088*/ 	.word	0x000076a0


	//   ....[3]....
        /*008c*/ 	.word	0x000076b0


	//   ....[4]....
        /*0090*/ 	.word	0x0000d4c0


	//   ....[5]....
        /*0094*/ 	.word	0x0000d510


	//   ....[6]....
        /*0098*/ 	.word	0x0000d540


	//   ....[7]....
        /*009c*/ 	.word	0x0000d560


	//   ....[8]....
        /*00a0*/ 	.word	0x00012ef0


	//   ....[9]....
        /*00a4*/ 	.word	0x00012f00


	//   ....[10]....
        /*00a8*/ 	.word	0x00012f20


	//   ....[11]....
        /*00ac*/ 	.word	0x00012f40


	//   ....[12]....
        /*00b0*/ 	.word	0x00014e10


	//   ....[13]....
        /*00b4*/ 	.word	0x00014e50


	//   ....[14]....
        /*00b8*/ 	.word	0x00014e90


	//   ....[15]....
        /*00bc*/ 	.word	0x00014eb0


	//----- nvinfo : EIATTR_EXIT_INSTR_OFFSETS
	.align		4
.L_1018:
        /*00c0*/ 	.byte	0x04, 0x1c
        /*00c2*/ 	.short	(.L_1020 - .L_1019)


	//   ....[0]....
.L_1019:
        /*00c4*/ 	.word	0x000002d0


	//   ....[1]....
        /*00c8*/ 	.word	0x00000b80


	//   ....[2]....
        /*00cc*/ 	.word	0x00000bb0


	//   ....[3]....
        /*00d0*/ 	.word	0x00016120


	//   ....[4]....
        /*00d4*/ 	.word	0x000161f0


	//   ....[5]....
        /*00d8*/ 	.word	0x00016210


	//----- nvinfo : EIATTR_CTAIDZ_USED
	.align		4
.L_1020:
        /*00dc*/ 	.byte	0x01, 0x04
	.zero		2


	//----- nvinfo : EIATTR_CRS_STACK_SIZE
	.align		4
        /*00e0*/ 	.byte	0x04, 0x1e
        /*00e2*/ 	.short	(.L_1022 - .L_1021)
.L_1021:
        /*00e4*/ 	.word	0x00000000
.L_1022:


//--------------------- .nv.info._ZN5flash24flash_fwd_splitkv_kernelI23Flash_fwd_kernel_traitsILi128ELi64ELi128ELi4ELb0ELb0EN7cutlass6half_tE19Flash_kernel_traitsILi128ELi64ELi128ELi4ES3_EELb1ELb0ELb0ELb0ELb1ELb0ELb0ELb1EEEvNS_16Flash_fwd_paramsE --------------------------
	.section	.nv.info._ZN5flash24flash_fwd_splitkv_kernelI23Flash_fwd_kernel_traitsILi128ELi64ELi128ELi4ELb0ELb0EN7cutlass6half_tE19Flash_kernel_traitsILi128ELi64ELi128ELi4ES3_EELb1ELb0ELb0ELb0ELb1ELb0ELb0ELb1EEEvNS_16Flash_fwd_paramsE,"",@"SHT_CUDA_INFO"
	.sectionflags	@""
	.align	4


	//----- nvinfo : EIATTR_CUDA_API_VERSION
	.align		4
        /*0000*/ 	.byte	0x04, 0x37
        /*0002*/ 	.short	(.L_1024 - .L_1023)
.L_1023:
        /*0004*/ 	.word	0x00000082


	//----- nvinfo : EIATTR_SW2861232_WAR
	.align		4
.L_1024:
        /*0008*/ 	.byte	0x01, 0x35
	.zero		2


	//----- nvinfo : EIATTR_PARAM_CBANK
	.align		4
        /*000c*/ 	.byte	0x04, 0x0a
        /*000e*/ 	.short	(.L_1026 - .L_1025)
	.align		4
.L_1025:
        /*0010*/ 	.word	index@(.nv.constant0._ZN5flash24flash_fwd_splitkv_kernelI23Flash_fwd_kernel_traitsILi128ELi64ELi128ELi4ELb0ELb0EN7cutlass6half_tE19Flash_kernel_traitsILi128ELi64ELi128ELi4ES3_EELb1ELb0ELb0ELb0ELb1ELb0ELb0ELb1EEEvNS_16Flash_fwd_paramsE)
        /*0014*/ 	.short	0x0160
        /*0016*/ 	.short	0x01d0


	//----- nvinfo : EIATTR_CBANK_PARAM_SIZE
	.align		4
.L_1026:
        /*0018*/ 	.byte	0x03, 0x19
        /*001a*/ 	.short	0x01d0


	//----- nvinfo : EIATTR_KPARAM_INFO
	.align		4
        /*001c*/ 	.byte	0x04, 0x17
        /*001e*/ 	.short	(.L_1028 - .L_1027)
.L_1027:
        /*0020*/ 	.word	0x00000000
        /*0024*/ 	.short	0x0000
        /*0026*/ 	.short	0x0000
        /*0028*/ 	.byte	0x00, 0xf0, 0x41, 0x07


	//----- nvinfo : EIATTR_MAXREG_COUNT
	.align		4
.L_1028:
        /*002c*/ 	.byte	0x03, 0x1b
        /*002e*/ 	.short	0x00ff


	//----- nvinfo : EIATTR_NUM_BARRIERS
	.align		4
        /*0030*/ 	.byte	0x02, 0x4c
        /*0032*/ 	.byte	0x01
	.zero		1


	//----- nvinfo : EIATTR_MERCURY_ISA_VERSION
	.align		4
        /*0034*/ 	.byte	0x03, 0x5f
        /*0036*/ 	.short	0x0000


	//----- nvinfo : EIATTR_COOP_GROUP_MASK_REGIDS
	.align		4
        /*0038*/ 	.byte	0x04, 0x29
        /*003a*/ 	.short	(.L_1030 - .L_1029)


	//   ....[0]....
.L_1029:
        /*003c*/ 	.word	0xffffffff


	//   ....[1]....
        /*0040*/ 	.word	0xffffffff


	//   ....[2]....
        /*0044*/ 	.word	0xffffffff


	//   ....[3]....
        /*0048*/ 	.word	0xffffffff


	//   ....[4]....
        /*004c*/ 	.word	0xffffffff


	//   ....[5]....
        /*0050*/ 	.word	0xffffffff


	//   ....[6]....
        /*0054*/ 	.word	0xffffffff


	//   ....[7]....
        /*0058*/ 	.word	0xffffffff


	//   ....[8]....
        /*005c*/ 	.word	0xffffffff


	//   ....[9]....
        /*0060*/ 	.word	0xffffffff


	//   ....[10]....
        /*0064*/ 	.word	0xffffffff


	//   ....[11]....
        /*0068*/ 	.word	0xffffffff


	//   ....[12]....
        /*006c*/ 	.word	0xffffffff


	//   ....[13]....
        /*0070*/ 	.word	0xffffffff


	//   ....[14]....
        /*0074*/ 	.word	0xffffffff


	//   ....[15]....
        /*0078*/ 	.word	0xffffffff


	//----- nvinfo : EIATTR_COOP_GROUP_INSTR_OFFSETS
	.align		4
.L_1030:
        /*007c*/ 	.byte	0x04, 0x28
        /*007e*/ 	.short	(.L_1032 - .L_1031)


	//   ....[0]....
.L_1031:
        /*0080*/ 	.word	0x00015500


	//   ....[1]....
        /*0084*/ 	.word	0x00015520


	//   ....[2]....
        /*0088*/ 	.word	0x000155c0


	//   ....[3]....
        /*008c*/ 	.word	0x000155d0


	//   ....[4]....
        /*0090*/ 	.word	0x000198a0


	//   ....[5]....
        /*0094*/ 	.word	0x000198b0


	//   ....[6]....
        /*0098*/ 	.word	0x000198e0


	//   ....[7]....
        /*009c*/ 	.word	0x000198f0


	//   ....[8]....
        /*00a0*/ 	.word	0x0001d690


	//   ....[9]....
        /*00a4*/ 	.word	0x0001d6b0


	//   ....[10]....
        /*00a8*/ 	.word	0x0001d6e0


	//   ....[11]....
        /*00ac*/ 	.word	0x0001d6f0


	//   ....[12]....
        /*00b0*/ 	.word	0x0001f620


	//   ....[13]....
        /*00b4*/ 	.word	0x0001f660


	//   ....[14]....
        /*00b8*/ 	.word	0x0001f6a0


	//   ....[15]....
        /*00bc*/ 	.word	0x0001f6b0


	//----- nvinfo : EIATTR_EXIT_INSTR_OFFSETS
	.align		4
.L_1032:
        /*00c0*/ 	.byte	0x04, 0x1c
        /*00c2*/ 	.short	(.L_1034 - .L_1033)


	//   ....[0]....
.L_1033:
        /*00c4*/ 	.word	0x00000310


	//   ....[1]....
        /*00c8*/ 	.word	0x00000b10


	//   ....[2]....
        /*00cc*/ 	.word	0x00000b40


	//   ....[3]....
        /*00d0*/ 	.word	0x00020950


	//   ....[4]....
        /*00d4*/ 	.word	0x00020a10


	//----- nvinfo : EIATTR_CTAIDZ_USED
	.align		4
.L_1034:
        /*00d8*/ 	.byte	0x01, 0x04
	.zero		2


	//----- nvinfo : EIATTR_CRS_STACK_SIZE
	.align		4
        /*00dc*/ 	.byte	0x04, 0x1e
        /*00de*/ 	.short	(.L_1036 - .L_1035)
.L_1035:
        /*00e0*/ 	.word	0x00000000
.L_1036:


//--------------------- .nv.info._ZN5flash24flash_fwd_splitkv_kernelI23Flash_fwd_kernel_traitsILi128ELi64ELi128ELi4ELb0ELb0EN7cutlass6half_tE19Flash_kernel_traitsILi128ELi64ELi128ELi4ES3_EELb1ELb0ELb0ELb0ELb1ELb1ELb0ELb1EEEvNS_16Flash_fwd_paramsE --------------------------
	.section	.nv.info._ZN5flash24flash_fwd_splitkv_kernelI23Flash_fwd_kernel_traitsILi128ELi64ELi128ELi4ELb0ELb0EN7cutlass6half_tE19Flash_kernel_traitsILi128ELi64ELi128ELi4ES3_EELb1ELb0ELb0ELb0ELb1ELb1ELb0ELb1EEEvNS_16Flash_fwd_paramsE,"",@"SHT_CUDA_INFO"
	.sectionflags	@""
	.align	4


	//----- nvinfo : EIATTR_CUDA_API_VERSION
	.align		4
        /*0000*/ 	.byte	0x04, 0x37
        /*0002*/ 	.short	(.L_1038 - .L_1037)
.L_1037:
        /*0004*/ 	.word	0x00000082


	//----- nvinfo : EIATTR_SW2861232_WAR
	.align		4
.L_1038:
        /*0008*/ 	.byte	0x01, 0x35
	.zero		2


	//----- nvinfo : EIATTR_PARAM_CBANK
	.align		4
        /*000c*/ 	.byte	0x04, 0x0a
        /*000e*/ 	.short	(.L_1040 - .L_1039)
	.align		4
.L_1039:
        /*0010*/ 	.word	index@(.nv.constant0._ZN5flash24flash_fwd_splitkv_kernelI23Flash_fwd_kernel_traitsILi128ELi64ELi128ELi4ELb0ELb0EN7cutlass6half_tE19Flash_kernel_traitsILi128ELi64ELi128ELi4ES3_EELb1ELb0ELb0ELb0ELb1ELb1ELb0ELb1EEEvNS_16Flash_fwd_paramsE)
        /*0014*/ 	.short	0x0160
        /*0016*/ 	.short	0x01d0


	//----- nvinfo : EIATTR_CBANK_PARAM_SIZE
	.align		4
.L_1040:
        /*0018*/ 	.byte	0x03, 0x19
        /*001a*/ 	.short	0x01d0


	//----- nvinfo : EIATTR_KPARAM_INFO
	.align		4
        /*001c*/ 	.byte	0x04, 0x17
        /*001e*/ 	.short	(.L_1042 - .L_1041)
.L_1041:
        /*0020*/ 	.word	0x00000000
        /*0024*/ 	.short	0x0000
        /*0026*/ 	.short	0x0000
        /*0028*/ 	.byte	0x00, 0xf0, 0x41, 0x07


	//----- nvinfo : EIATTR_MAXREG_COUNT
	.align		4
.L_1042:
        /*002c*/ 	.byte	0x03, 0x1b
        /*002e*/ 	.short	0x00ff


	//----- nvinfo : EIATTR_NUM_BARRIERS
	.align		4
        /*0030*/ 	.byte	0x02, 0x4c
        /*0032*/ 	.byte	0x01
	.zero		1


	//----- nvinfo : EIATTR_MERCURY_ISA_VERSION
	.align		4
        /*0034*/ 	.byte	0x03, 0x5f
        /*0036*/ 	.short	0x0000


	//----- nvinfo : EIATTR_COOP_GROUP_MASK_REGIDS
	.align		4
        /*0038*/ 	.byte	0x04, 0x29
        /*003a*/ 	.short	(.L_1044 - .L_1043)


	//   ....[0]....
.L_1043:
        /*003c*/ 	.word	0xffffffff


	//   ....[1]....
        /*0040*/ 	.word	0xffffffff


	//   ....[2]....
        /*0044*/ 	.word	0xffffffff


	//   ....[3]....
        /*0048*/ 	.word	0xffffffff


	//   ....[4]....
        /*004c*/ 	.word	0xffffffff


	//   ....[5]....
        /*0050*/ 	.word	0xffffffff


	//   ....[6]....
        /*0054*/ 	.word	0xffffffff


	//   ....[7]....
        /*0058*/ 	.word	0xffffffff


	//   ....[8]....
        /*005c*/ 	.word	0xffffffff


	//   ....[9]....
        /*0060*/ 	.word	0xffffffff


	//   ....[10]....
        /*0064*/ 	.word	0xffffffff


	//   ....[11]....
        /*0068*/ 	.word	0xffffffff


	//   ....[12]....
        /*006c*/ 	.word	0xffffffff


	//   ....[13]....
        /*0070*/ 	.word	0xffffffff


	//   ....[14]....
        /*0074*/ 	.word	0xffffffff


	//   ....[15]....
        /*0078*/ 	.word	0xffffffff


	//----- nvinfo : EIATTR_COOP_GROUP_INSTR_OFFSETS
	.align		4
.L_1044:
        /*007c*/ 	.byte	0x04, 0x28
        /*007e*/ 	.short	(.L_1046 - .L_1045)


	//   ....[0]....
.L_1045:
        /*0080*/ 	.word	0x00015d20


	//   ....[1]....
        /*0084*/ 	.word	0x00015d40


	//   ....[2]....
        /*0088*/ 	.word	0x00015de0


	//   ....[3]....
        /*008c*/ 	.word	0x00015df0


	//   ....[4]....
        /*0090*/ 	.word	0x0001a8f0


	//   ....[5]....
        /*0094*/ 	.word	0x0001a900


	//   ....[6]....
        /*0098*/ 	.word	0x0001a930


	//   ....[7]....
        /*009c*/ 	.word	0x0001a940


	//   ....[8]....
        /*00a0*/ 	.word	0x0001ef30


	//   ....[9]....
        /*00a4*/ 	.word	0x0001ef50


	//   ....[10]....
        /*00a8*/ 	.word	0x0001ef80


	//   ....[11]....
        /*00ac*/ 	.word	0x0001ef90


	//   ....[12]....
        /*00b0*/ 	.word	0x00020e70


	//   ....[13]....
        /*00b4*/ 	.word	0x00020eb0


	//   ....[14]....
        /*00b8*/ 	.word	0x00020ef0


	//   ....[15]....
        /*00bc*/ 	.word	0x00020f00


	//----- nvinfo : EIATTR_EXIT_INSTR_OFFSETS
	.align		4
.L_1046:
        /*00c0*/ 	.byte	0x04, 0x1c
        /*00c2*/ 	.short	(.L_1048 - .L_1047)


	//   ....[0]....
.L_1047:
        /*00c4*/ 	.word	0x00000310


	//   ....[1]....
        /*00c8*/ 	.word	0x00000b10


	//   ....[2]....
        /*00cc*/ 	.word	0x00000b40


	//   ....[3]....
        /*00d0*/ 	.word	0x000221a0


	//   ....[4]....
        /*00d4*/ 	.word	0x00022260


	//----- nvinfo : EIATTR_CTAIDZ_USED
	.align		4
.L_1048:
        /*00d8*/ 	.byte	0x01, 0x04
	.zero		2


	//----- nvinfo : EIATTR_CRS_STACK_SIZE
	.align		4
        /*00dc*/ 	.byte	0x04, 0x1e
        /*00de*/ 	.short	(.L_1050 - .L_1049)
.L_1049:
        /*00e0*/ 	.word	0x00000000
.L_1050:


//--------------------- .nv.info._ZN5flash24flash_fwd_splitkv_kernelI23Flash_fwd_kernel_traitsILi128ELi64ELi128ELi4ELb0ELb0EN7cutlass6half_tE19Flash_kernel_traitsILi128ELi64ELi128ELi4ES3_EELb1ELb0ELb1ELb0ELb0ELb0ELb0ELb1EEEvNS_16Flash_fwd_paramsE --------------------------
	.section	.nv.info._ZN5flash24flash_fwd_splitkv_kernelI23Flash_fwd_kernel_traitsILi128ELi64ELi128ELi4ELb0ELb0EN7cutlass6half_tE19Flash_kernel_traitsILi128ELi64ELi128ELi4ES3_EELb1ELb0ELb1ELb0ELb0ELb0ELb0ELb1EEEvNS_16Flash_fwd_paramsE,"",@"SHT_CUDA_INFO"
	.sectionflags	@""
	.align	4


	//----- nvinfo : EIATTR_CUDA_API_VERSION
	.align		4
        /*0000*/ 	.byte	0x04, 0x37
        /*0002*/ 	.short	(.L_1052 - .L_1051)
.L_1051:
        /*0004*/ 	.word	0x00000082


	//----- nvinfo : EIATTR_SW2861232_WAR
	.align		4
.L_1052:
        /*0008*/ 	.byte	0x01, 0x35
	.zero		2


	//----- nvinfo : EIATTR_PARAM_CBANK
	.align		4
        /*000c*/ 	.byte	0x04, 0x0a
        /*000e*/ 	.short	(.L_1054 - .L_1053)
	.align		4
.L_1053:
        /*0010*/ 	.word	index@(.nv.constant0._ZN5flash24flash_fwd_splitkv_kernelI23Flash_fwd_kernel_traitsILi128ELi64ELi128ELi4ELb0ELb0EN7cutlass6half_tE19Flash_kernel_traitsILi128ELi64ELi128ELi4ES3_EELb1ELb0ELb1ELb0ELb0ELb0ELb0ELb1EEEvNS_16Flash_fwd_paramsE)
        /*0014*/ 	.short	0x0160
        /*0016*/ 	.short	0x01d0


	//----- nvinfo : EIATTR_CBANK_PARAM_SIZE
	.align		4
.L_1054:
        /*0018*/ 	.byte	0x03, 0x19
        /*001a*/ 	.short	0x01d0


	//----- nvinfo : EIATTR_KPARAM_INFO
	.align		4
        /*001c*/ 	.byte	0x04, 0x17
        /*001e*/ 	.short	(.L_1056 - .L_1055)
.L_1055:
        /*0020*/ 	.word	0x00000000
        /*0024*/ 	.short	0x0000
        /*0026*/ 	.short	0x0000
        /*0028*/ 	.byte	0x00, 0xf0, 0x41, 0x07


	//----- nvinfo : EIATTR_MAXREG_COUNT
	.align		4
.L_1056:
        /*002c*/ 	.byte	0x03, 0x1b
        /*002e*/ 	.short	0x00ff


	//----- nvinfo : EIATTR_NUM_BARRIERS
	.align		4
        /*0030*/ 	.byte	0x02, 0x4c
        /*0032*/ 	.byte	0x01
	.zero		1


	//----- nvinfo : EIATTR_MERCURY_ISA_VERSION
	.align		4
        /*0034*/ 	.byte	0x03, 0x5f
        /*0036*/ 	.short	0x0000


	//----- nvinfo : EIATTR_COOP_GROUP_MASK_REGIDS
	.align		4
        /*0038*/ 	.byte	0x04, 0x29
        /*003a*/ 	.short	(.L_1058 - .L_1057)


	//   ....[0]....
.L_1057:
        /*003c*/ 	.word	0xffffffff


	//   ....[1]....
        /*0040*/ 	.word	0xffffffff


	//   ....[2]....
        /*0044*/ 	.word	0xffffffff


	//   ....[3]....
        /*0048*/ 	.word	0xffffffff


	//   ....[4]....
        /*004c*/ 	.word	0xffffffff


	//   ....[5]....
        /*0050*/ 	.word	0xffffffff


	//   ....[6]....
        /*0054*/ 	.word	0xffffffff


	//   ....[7]....
        /*0058*/ 	.word	0xffffffff


	//   ....[8]....
        /*005c*/ 	.word	0xffffffff


	//   ....[9]....
        /*0060*/ 	.word	0xffffffff


	//   ....[10]....
        /*0064*/ 	.word	0xffffffff


	//   ....[11]....
        /*0068*/ 	.word	0xffffffff


	//   ....[12]....
        /*006c*/ 	.word	0xffffffff


	//   ....[13]....
        /*0070*/ 	.word	0xffffffff


	//   ....[14]....
        /*0074*/ 	.word	0xffffffff


	//   ....[15]....
        /*0078*/ 	.word	0xffffffff


	//   ....[16]....
        /*007c*/ 	.word	0xffffffff


	//   ....[17]....
        /*0080*/ 	.word	0xffffffff


	//   ....[18]....
        /*0084*/ 	.word	0xffffffff


	//   ....[19]....
        /*0088*/ 	.word	0xffffffff


	//----- nvinfo : EIATTR_COOP_GROUP_INSTR_OFFSETS
	.align		4
.L_1058:
        /*008c*/ 	.byte	0x04, 0x28
        /*008e*/ 	.short	(.L_1060 - .L_1059)


	//   ....[0]....
.L_1059:
        /*0090*/ 	.word	0x00018fb0


	//   ....[1]....
        /*0094*/ 	.word	0x00019010


	//   ....[2]....
        /*0098*/ 	.word	0x00019030


	//   ....[3]....
        /*009c*/ 	.word	0x00019050


	//   ....[4]....
        /*00a0*/ 	.word	0x0001e490


	//   ....[5]....
        /*00a4*/ 	.word	0x0001e4e0


	//   ....[6]....
        /*00a8*/ 	.word	0x0001e500


	//   ....[7]....
        /*00ac*/ 	.word	0x0001e520


	//   ....[8]....
        /*00b0*/ 	.word	0x00023740


	//   ....[9]....
        /*00b4*/ 	.word	0x00023760


	//   ....[10]....
        /*00b8*/ 	.word	0x00023780


	//   ....[11]....
        /*00bc*/ 	.word	0x000237a0


	//   ....[12]....
        /*00c0*/ 	.word	0x00025760


	//   ....[13]....
        /*00c4*/ 	.word	0x00025790


	//   ....[14]....
        /*00c8*/ 	.word	0x000257a0


	//   ....[15]....
        /*00cc*/ 	.word	0x000257d0


	//   ....[16]....
        /*00d0*/ 	.word	0x00026e80


	//   ....[17]....
        /*00d4*/ 	.word	0x00026ec0


	//   ....[18]....
        /*00d8*/ 	.word	0x00026f10


	//   ....[19]....
        /*00dc*/ 	.word	0x00026f60


	//----- nvinfo : EIATTR_EXIT_INSTR_OFFSETS
	.align		4
.L_1060:
        /*00e0*/ 	.byte	0x04, 0x1c
        /*00e2*/ 	.short	(.L_1062 - .L_1061)


	//   ....[0]....
.L_1061:
        /*00e4*/ 	.word	0x000000b0


	//----- nvinfo : EIATTR_CTAIDZ_USED
	.align		4
.L_1062:
        /*00e8*/ 	.byte	0x01, 0x04
	.zero		2


	//----- nvinfo : EIATTR_CRS_STACK_SIZE
	.align		4
        /*00ec*/ 	.byte	0x04, 0x1e
        /*00ee*/ 	.short	(.L_1064 - .L_1063)
.L_1063:
        /*00f0*/ 	.word	0x00000000
.L_1064:


//--------------------- .nv.info._ZN5flash24flash_fwd_splitkv_kernelI23Flash_fwd_kernel_traitsILi128ELi64ELi128ELi4ELb0ELb0EN7cutlass6half_tE19Flash_kernel_traitsILi128ELi64ELi128ELi4ES3_EELb1ELb0ELb1ELb0ELb0ELb1ELb0ELb1EEEvNS_16Flash_fwd_paramsE --------------------------
	.section	.nv.info._ZN5flash24flash_fwd_splitkv_kernelI23Flash_fwd_kernel_traitsILi128ELi64ELi128ELi4ELb0ELb0EN7cutlass6half_tE19Flash_kernel_traitsILi128ELi64ELi128ELi4ES3_EELb1ELb0ELb1ELb0ELb0ELb1ELb0ELb1EEEvNS_16Flash_fwd_paramsE,"",@"SHT_CUDA_INFO"
	.sectionflags	@""
	.align	4


	//----- nvinfo : EIATTR_CUDA_API_VERSION
	.align		4
        /*0000*/ 	.byte	0x04, 0x37
        /*0002*/ 	.short	(.L_1066 - .L_1065)
.L_1065:
        /*0004*/ 	.word	0x00000082


	//----- nvinfo : EIATTR_SW2861232_WAR
	.align		4
.L_1066:
        /*0008*/ 	.byte	0x01, 0x35
	.zero		2


	//----- nvinfo : EIATTR_PARAM_CBANK
	.align		4
        /*000c*/ 	.byte	0x04, 0x0a
        /*000e*/ 	.short	(.L_1068 - .L_1067)
	.align		4
.L_1067:
        /*0010*/ 	.word	index@(.nv.constant0._ZN5flash24flash_fwd_splitkv_kernelI23Flash_fwd_kernel_traitsILi128ELi64ELi128ELi4ELb0ELb0EN7cutlass6half_tE19Flash_kernel_traitsILi128ELi64ELi128ELi4ES3_EELb1ELb0ELb1ELb0ELb0ELb1ELb0ELb1EEEvNS_16Flash_fwd_paramsE)
        /*0014*/ 	.short	0x0160
        /*0016*/ 	.short	0x01d0


	//----- nvinfo : EIATTR_CBANK_PARAM_SIZE
	.align		4
.L_1068:
        /*0018*/ 	.byte	0x03, 0x19
        /*001a*/ 	.short	0x01d0


	//----- nvinfo : EIATTR_KPARAM_INFO
	.align		4
        /*001c*/ 	.byte	0x04, 0x17
        /*001e*/ 	.short	(.L_1070 - .L_1069)
.L_1069:
        /*0020*/ 	.word	0x00000000
        /*0024*/ 	.short	0x0000
        /*0026*/ 	.short	0x0000
        /*0028*/ 	.byte	0x00, 0xf0, 0x41, 0x07


	//----- nvinfo : EIATTR_MAXREG_COUNT
	.align		4
.L_1070:
        /*002c*/ 	.byte	0x03, 0x1b
        /*002e*/ 	.short	0x00ff


	//----- nvinfo : EIATTR_NUM_BARRIERS
	.align		4
        /*0030*/ 	.byte	0x02, 0x4c
        /*0032*/ 	.byte	0x01
	.zero		1


	//----- nvinfo : EIATTR_MERCURY_ISA_VERSION
	.align		4
        /*0034*/ 	.byte	0x03, 0x5f
        /*0036*/ 	.short	0x0000


	//----- nvinfo : EIATTR_COOP_GROUP_MASK_REGIDS
	.align		4
        /*0038*/ 	.byte	0x04, 0x29
        /*003a*/ 	.short	(.L_1072 - .L_1071)


	//   ....[0]....
.L_1071:
        /*003c*/ 	.word	0xffffffff


	//   ....[1]....
        /*0040*/ 	.word	0xffffffff


	//   ....[2]....
        /*0044*/ 	.word	0xffffffff


	//   ....[3]....
        /*0048*/ 	.word	0xffffffff


	//   ....[4]....
        /*004c*/ 	.word	0xffffffff


	//   ....[5]....
        /*0050*/ 	.word	0xffffffff


	//   ....[6]....
        /*0054*/ 	.word	0xffffffff


	//   ....[7]....
        /*0058*/ 	.word	0xffffffff


	//   ....[8]....
        /*005c*/ 	.word	0xffffffff


	//   ....[9]....
        /*0060*/ 	.word	0xffffffff


	//   ....[10]....
        /*0064*/ 	.word	0xffffffff


	//   ....[11]....
        /*0068*/ 	.word	0xffffffff


	//   ....[12]....
        /*006c*/ 	.word	0xffffffff


	//   ....[13]....
        /*0070*/ 	.word	0xffffffff


	//   ....[14]....
        /*0074*/ 	.word	0xffffffff


	//   ....[15]....
        /*0078*/ 	.word	0xffffffff


	//   ....[16]....
        /*007c*/ 	.word	0xffffffff


	//   ....[17]....
        /*0080*/ 	.word	0xffffffff


	//   ....[18]....
        /*0084*/ 	.word	0xffffffff


	//   ....[19]....
        /*0088*/ 	.word	0xffffffff


	//----- nvinfo : EIATTR_COOP_GROUP_INSTR_OFFSETS
	.align		4
.L_1072:
        /*008c*/ 	.byte	0x04, 0x28
        /*008e*/ 	.short	(.L_1074 - .L_1073)


	//   ....[0]....
.L_1073:
        /*0090*/ 	.word	0x0001a590


	//   ....[1]....
        /*0094*/ 	.word	0x0001a640


	//   ....[2]....
        /*0098*/ 	.word	0x0001a650


	//   ....[3]....
        /*009c*/ 	.word	0x0001a6c0


	//   ....[4]....
        /*00a0*/ 	.word	0x000203c0


	//   ....[5]....
        /*00a4*/ 	.word	0x000203d0


	//   ....[6]....
        /*00a8*/ 	.word	0x00020400


	//   ....[7]....
        /*00ac*/ 	.word	0x00020410


	//   ....[8]....
        /*00b0*/ 	.word	0x00025ed0


	//   ....[9]....
        /*00b4*/ 	.word	0x00025ee0


	//   ....[10]....
        /*00b8*/ 	.word	0x00025f00


	//   ....[11]....
        /*00bc*/ 	.word	0x00025f20


	//   ....[12]....
        /*00c0*/ 	.word	0x00027e90


	//   ....[13]....
        /*00c4*/ 	.word	0x00027ec0


	//   ....[14]....
        /*00c8*/ 	.word	0x00027ed0


	//   ....[15]....
        /*00cc*/ 	.word	0x00027f00


	//   ....[16]....
        /*00d0*/ 	.word	0x000295f0


	//   ....[17]....
        /*00d4*/ 	.word	0x00029640


	//   ....[18]....
        /*00d8*/ 	.word	0x00029690


	//   ....[19]....
        /*00dc*/ 	.word	0x000296e0


	//----- nvinfo : EIATTR_EXIT_INSTR_OFFSETS
	.align		4
.L_1074:
        /*00e0*/ 	.byte	0x04, 0x1c
        /*00e2*/ 	.short	(.L_1076 - .L_1075)


	//   ....[0]....
.L_1075:
        /*00e4*/ 	.word	0x000000b0


	//----- nvinfo : EIATTR_CTAIDZ_USED
	.align		4
.L_1076:
        /*00e8*/ 	.byte	0x01, 0x04
	.zero		2


	//----- nvinfo : EIATTR_CRS_STACK_SIZE
	.align		4
        /*00ec*/ 	.byte	0x04, 0x1e
        /*00ee*/ 	.short	(.L_1078 - .L_1077)
.L_1077:
        /*00f0*/ 	.word	0x00000000
.L_1078:


//--------------------- .nv.info._ZN5flash24flash_fwd_splitkv_kernelI23Flash_fwd_kernel_traitsILi128ELi64ELi128ELi4ELb0ELb0EN7cutlass6half_tE19Flash_kernel_traitsILi128ELi64ELi128ELi4ES3_EELb1ELb0ELb0ELb0ELb1ELb0ELb1ELb0EEEvNS_16Flash_fwd_paramsE --------------------------
	.section	.nv.info._ZN5flash24flash_fwd_splitkv_kernelI23Flash_fwd_kernel_traitsILi128ELi64ELi128ELi4ELb0ELb0EN7cutlass6half_tE19Flash_kernel_traitsILi128ELi64ELi128ELi4ES3_EELb1ELb0ELb0ELb0ELb1ELb0ELb1ELb0EEEvNS_16Flash_fwd_paramsE,"",@"SHT_CUDA_INFO"
	.sectionflags	@""
	.align	4


	//----- nvinfo : EIATTR_CUDA_API_VERSION
	.align		4
        /*0000*/ 	.byte	0x04, 0x37
        /*0002*/ 	.short	(.L_1080 - .L_1079)
.L_1079:
        /*0004*/ 	.word	0x00000082


	//----- nvinfo : EIATTR_SW2861232_WAR
	.align		4
.L_1080:
        /*0008*/ 	.byte	0x01, 0x35
	.zero		2


	//----- nvinfo : EIATTR_PARAM_CBANK
	.align		4
        /*000c*/ 	.byte	0x04, 0x0a
        /*000e*/ 	.short	(.L_1082 - .L_1081)
	.align		4
.L_1081:
        /*0010*/ 	.word	index@(.nv.constant0._ZN5flash24flash_fwd_splitkv_kernelI23Flash_fwd_kernel_traitsILi128ELi64ELi128ELi4ELb0ELb0EN7cutlass6half_tE19Flash_kernel_traitsILi128ELi64ELi128ELi4ES3_EELb1ELb0ELb0ELb0ELb1ELb0ELb1ELb0EEEvNS_16Flash_fwd_paramsE)
        /*0014*/ 	.short	0x0160
        /*0016*/ 	.short	0x01d0


	//----- nvinfo : EIATTR_CBANK_PARAM_SIZE
	.align		4
.L_1082:
        /*0018*/ 	.byte	0x03, 0x19
        /*001a*/ 	.short	0x01d0


	//----- nvinfo : EIATTR_KPARAM_INFO
	.align		4
        /*001c*/ 	.byte	0x04, 0x17
        /*001e*/ 	.short	(.L_1084 - .L_1083)
.L_1083:
        /*0020*/ 	.word	0x00000000
        /*0024*/ 	.short	0x0000
        /*0026*/ 	.short	0x0000
        /*0028*/ 	.byte	0x00, 0xf0, 0x41, 0x07


	//----- nvinfo : EIATTR_MAXREG_COUNT
	.align		4
.L_1084:
        /*002c*/ 	.byte	0x03, 0x1b
        /*002e*/ 	.short	0x00ff


	//----- nvinfo : EIATTR_NUM_BARRIERS
	.align		4
        /*0030*/ 	.byte	0x02, 0x4c
        /*0032*/ 	.byte	0x01
	.zero		1


	//----- nvinfo : EIATTR_MERCURY_ISA_VERSION
	.align		4
        /*0034*/ 	.byte	0x03, 0x5f
        /*0036*/ 	.short	0x0000


	//----- nvinfo : EIATTR_COOP_GROUP_MASK_REGIDS
	.align		4
        /*0038*/ 	.byte	0x04, 0x29
        /*003a*/ 	.short	(.L_1086 - .L_1085)


	//   ....[0]....
.L_1085:
        /*003c*/ 	.word	0xffffffff


	//   ....[1]....
        /*0040*/ 	.word	0xffffffff


	//   ....[2]....
        /*0044*/ 	.word	0xffffffff


	//   ....[3]....
        /*0048*/ 	.word	0xffffffff


	//   ....[4]....
        /*004c*/ 	.word	0xffffffff


	//   ....[5]....
        /*0050*/ 	.word	0xffffffff


	//   ....[6]....
        /*0054*/ 	.word	0xffffffff


	//   ....[7]....
        /*0058*/ 	.word	0xffffffff


	//   ....[8]....
        /*005c*/ 	.word	0xffffffff


	//   ....[9]....
        /*0060*/ 	.word	0xffffffff


	//   ....[10]....
        /*0064*/ 	.word	0xffffffff


	//   ....[11]....
        /*0068*/ 	.word	0xffffffff


	//   ....[12]....
        /*006c*/ 	.word	0xffffffff


	//   ....[13]....
        /*0070*/ 	.word	0xffffffff


	//   ....[14]....
        /*0074*/ 	.word	0xffffffff


	//   ....[15]....
        /*0078*/ 	.word	0xffffffff


	//----- nvinfo : EIATTR_COOP_GROUP_INSTR_OFFSETS
	.align		4
.L_1086:
        /*007c*/ 	.byte	0x04, 0x28
        /*007e*/ 	.short	(.L_1088 - .L_1087)


	//   ....[0]....
.L_1087:
        /*0080*/ 	.word	0x00004dd0


	//   ....[1]....
        /*0084*/ 	.word	0x00004e70


	//   ....[2]....
        /*0088*/ 	.word	0x00004e90


	//   ....[3]....
        /*008c*/ 	.word	0x00004eb0


	//   ....[4]....
        /*0090*/ 	.word	0x00009130


	//   ....[5]....
        /*0094*/ 	.word	0x00009140


	//   ....[6]....
        /*0098*/ 	.word	0x00009170


	//   ....[7]....
        /*009c*/ 	.word	0x00009180


	//   ....[8]....
        /*00a0*/ 	.word	0x0000cef0


	//   ....[9]....
        /*00a4*/ 	.word	0x0000cf10


	//   ....[10]....
        /*00a8*/ 	.word	0x0000cf40


	//   ....[11]....
        /*00ac*/ 	.word	0x0000cf50


	//   ....[12]....
        /*00b0*/ 	.word	0x0000ee60


	//   ....[13]....
        /*00b4*/ 	.word	0x0000eea0


	//   ....[14]....
        /*00b8*/ 	.word	0x0000ef10


	//   ....[15]....
        /*00bc*/ 	.word	0x0000ef30


	//----- nvinfo : EIATTR_EXIT_INSTR_OFFSETS
	.align		4
.L_1088:
        /*00c0*/ 	.byte	0x04, 0x1c
        /*00c2*/ 	.short	(.L_1090 - .L_1089)


	//   ....[0]....
.L_1089:
        /*00c4*/ 	.word	0x00000410


	//   ....[1]....
        /*00c8*/ 	.word	0x00000bd0


	//   ....[2]....
        /*00cc*/ 	.word	0x00000c00


	//   ....[3]....
        /*00d0*/ 	.word	0x0000fdd0


	//   ....[4]....
        /*00d4*/ 	.word	0x0000fe00


	//----- nvinfo : EIATTR_CTAIDZ_USED
	.align		4
.L_1090:
        /*00d8*/ 	.byte	0x01, 0x04
	.zero		2


	//----- nvinfo : EIATTR_CRS_STACK_SIZE
	.align		4
        /*00dc*/ 	.byte	0x04, 0x1e
        /*00de*/ 	.short	(.L_1092 - .L_1091)
.L_1091:
        /*00e0*/ 	.word	0x00000000
.L_1092:


//--------------------- .nv.info._ZN5flash24flash_fwd_splitkv_kernelI23Flash_fwd_kernel_traitsILi128ELi64ELi128ELi4ELb0ELb0EN7cutlass6half_tE19Flash_kernel_traitsILi128ELi64ELi128ELi4ES3_EELb1ELb0ELb0ELb0ELb1ELb1ELb1ELb0EEEvNS_16Flash_fwd_paramsE --------------------------
	.section	.nv.info._ZN5flash24flash_fwd_splitkv_kernelI23Flash_fwd_kernel_traitsILi128ELi64ELi128ELi4ELb0ELb0EN7cutlass6half_tE19Flash_kernel_traitsILi128ELi64ELi128ELi4ES3_EELb1ELb0ELb0ELb0ELb1ELb1ELb1ELb0EEEvNS_16Flash_fwd_paramsE,"",@"SHT_CUDA_INFO"
	.sectionflags	@""
	.align	4


	//----- nvinfo : EIATTR_CUDA_API_VERSION
	.align		4
        /*0000*/ 	.byte	0x04, 0x37
        /*0002*/ 	.short	(.L_1094 - .L_1093)
.L_1093:
        /*0004*/ 	.word	0x00000082


	//----- nvinfo : EIATTR_SW2861232_WAR
	.align		4
.L_1094:
        /*0008*/ 	.byte	0x01, 0x35
	.zero		2


	//----- nvinfo : EIATTR_PARAM_CBANK
	.align		4
        /*000c*/ 	.byte	0x04, 0x0a
        /*000e*/ 	.short	(.L_1096 - .L_1095)
	.align		4
.L_1095:
        /*0010*/ 	.word	index@(.nv.constant0._ZN5flash24flash_fwd_splitkv_kernelI23Flash_fwd_kernel_traitsILi128ELi64ELi128ELi4ELb0ELb0EN7cutlass6half_tE19Flash_kernel_traitsILi128ELi64ELi128ELi4ES3_EELb1ELb0ELb0ELb0ELb1ELb1ELb1ELb0EEEvNS_16Flash_fwd_paramsE)
        /*0014*/ 	.short	0x0160
        /*0016*/ 	.short	0x01d0


	//----- nvinfo : EIATTR_CBANK_PARAM_SIZE
	.align		4
.L_1096:
        /*0018*/ 	.byte	0x03, 0x19
        /*001a*/ 	.short	0x01d0


	//----- nvinfo : EIATTR_KPARAM_INFO
	.align		4
        /*001c*/ 	.byte	0x04, 0x17
        /*001e*/ 	.short	(.L_1098 - .L_1097)
.L_1097:
        /*0020*/ 	.word	0x00000000
        /*0024*/ 	.short	0x0000
        /*0026*/ 	.short	0x0000
        /*0028*/ 	.byte	0x00, 0xf0, 0x41, 0x07


	//----- nvinfo : EIATTR_MAXREG_COUNT
	.align		4
.L_1098:
        /*002c*/ 	.byte	0x03, 0x1b
        /*002e*/ 	.short	0x00ff


	//----- nvinfo : EIATTR_NUM_BARRIERS
	.align		4
        /*0030*/ 	.byte	0x02, 0x4c
        /*0032*/ 	.byte	0x01
	.zero		1


	//----- nvinfo : EIATTR_MERCURY_ISA_VERSION
	.align		4
        /*0034*/ 	.byte	0x03, 0x5f
        /*0036*/ 	.short	0x0000


	//----- nvinfo : EIATTR_COOP_GROUP_MASK_REGIDS
	.align		4
        /*0038*/ 	.byte	0x04, 0x29
        /*003a*/ 	.short	(.L_1100 - .L_1099)


	//   ....[0]....
.L_1099:
        /*003c*/ 	.word	0xffffffff


	//   ....[1]....
        /*0040*/ 	.word	0xffffffff


	//   ....[2]....
        /*0044*/ 	.word	0xffffffff


	//   ....[3]....
        /*0048*/ 	.word	0xffffffff


	//   ....[4]....
        /*004c*/ 	.word	0xffffffff


	//   ....[5]....
        /*0050*/ 	.word	0xffffffff


	//   ....[6]....
        /*0054*/ 	.word	0xffffffff


	//   ....[7]....
        /*0058*/ 	.word	0xffffffff


	//   ....[8]....
        /*005c*/ 	.word	0xffffffff


	//   ....[9]....
        /*0060*/ 	.word	0xffffffff


	//   ....[10]....
        /*0064*/ 	.word	0xffffffff


	//   ....[11]....
        /*0068*/ 	.word	0xffffffff


	//   ....[12]....
        /*006c*/ 	.word	0xffffffff


	//   ....[13]....
        /*0070*/ 	.word	0xffffffff


	//   ....[14]....
        /*0074*/ 	.word	0xffffffff


	//   ....[15]....
        /*0078*/ 	.word	0xffffffff


	//----- nvinfo : EIATTR_COOP_GROUP_INSTR_OFFSETS
	.align		4
.L_1100:
        /*007c*/ 	.byte	0x04, 0x28
        /*007e*/ 	.short	(.L_1102 - .L_1101)


	//   ....[0]....
.L_1101:
        /*0080*/ 	.word	0x00005580


	//   ....[1]....
        /*0084*/ 	.word	0x000056a0


	//   ....[2]....
        /*0088*/ 	.word	0x000056b0


	//   ....[3]....
        /*008c*/ 	.word	0x00005700


	//   ....[4]....
        /*0090*/ 	.word	0x0000a140


	//   ....[5]....
        /*0094*/ 	.word	0x0000a150


	//   ....[6]....
        /*0098*/ 	.word	0x0000a180


	//   ....[7]....
        /*009c*/ 	.word	0x0000a190


	//   ....[8]....
        /*00a0*/ 	.word	0x0000e770


	//   ....[9]....
        /*00a4*/ 	.word	0x0000e780


	//   ....[10]....
        /*00a8*/ 	.word	0x0000e7b0


	//   ....[11]....
        /*00ac*/ 	.word	0x0000e7c0


	//   ....[12]....
        /*00b0*/ 	.word	0x00010680


	//   ....[13]....
        /*00b4*/ 	.word	0x000106c0


	//   ....[14]....
        /*00b8*/ 	.word	0x00010730


	//   ....[15]....
        /*00bc*/ 	.word	0x00010750


	//----- nvinfo : EIATTR_EXIT_INSTR_OFFSETS
	.align		4
.L_1102:
        /*00c0*/ 	.byte	0x04, 0x1c
        /*00c2*/ 	.short	(.L_1104 - .L_1103)


	//   ....[0]....
.L_1103:
        /*00c4*/ 	.word	0x00000410


	//   ....[1]....
        /*00c8*/ 	.word	0x00000bd0


	//   ....[2]....
        /*00cc*/ 	.word	0x00000c00


	//   ....[3]....
        /*00d0*/ 	.word	0x000115f0


	//   ....[4]....
        /*00d4*/ 	.word	0x00011620


	//----- nvinfo : EIATTR_CTAIDZ_USED
	.align		4
.L_1104:
        /*00d8*/ 	.byte	0x01, 0x04
	.zero		2


	//----- nvinfo : EIATTR_CRS_STACK_SIZE
	.align		4
        /*00dc*/ 	.byte	0x04, 0x1e
        /*00de*/ 	.short	(.L_1106 - .L_1105)
.L_1105:
        /*00e0*/ 	.word	0x00000000
.L_1106:


//--------------------- .nv.info._ZN5flash24flash_fwd_splitkv_kernelI23Flash_fwd_kernel_traitsILi128ELi64ELi128ELi4ELb0ELb0EN7cutlass6half_tE19Flash_kernel_traitsILi128ELi64ELi128ELi4ES3_EELb1ELb0ELb1ELb0ELb0ELb0ELb1ELb0EEEvNS_16Flash_fwd_paramsE --------------------------
	.section	.nv.info._ZN5flash24flash_fwd_splitkv_kernelI23Flash_fwd_kernel_traitsILi128ELi64ELi128ELi4ELb0ELb0EN7cutlass6half_tE19Flash_kernel_traitsILi128ELi64ELi128ELi4ES3_EELb1ELb0ELb1ELb0ELb0ELb0ELb1ELb0EEEvNS_16Flash_fwd_paramsE,"",@"SHT_CUDA_INFO"
	.sectionflags	@""
	.align	4


	//----- nvinfo : EIATTR_CUDA_API_VERSION
	.align		4
        /*0000*/ 	.byte	0x04, 0x37
        /*0002*/ 	.short	(.L_1108 - .L_1107)
.L_1107:
        /*0004*/ 	.word	0x00000082


	//----- nvinfo : EIATTR_SW2861232_WAR
	.align		4
.L_1108:
        /*0008*/ 	.byte	0x01, 0x35
	.zero		2


	//----- nvinfo : EIATTR_PARAM_CBANK
	.align		4
        /*000c*/ 	.byte	0x04, 0x0a
        /*000e*/ 	.short	(.L_1110 - .L_1109)
	.align		4
.L_1109:
        /*0010*/ 	.word	index@(.nv.constant0._ZN5flash24flash_fwd_splitkv_kernelI23Flash_fwd_kernel_traitsILi128ELi64ELi128ELi4ELb0ELb0EN7cutlass6half_tE19Flash_kernel_traitsILi128ELi64ELi128ELi4ES3_EELb1ELb0ELb1ELb0ELb0ELb0ELb1ELb0EEEvNS_16Flash_fwd_paramsE)
        /*0014*/ 	.short	0x0160
        /*0016*/ 	.short	0x01d0


	//----- nvinfo : EIATTR_CBANK_PARAM_SIZE
	.align		4
.L_1110:
        /*0018*/ 	.byte	0x03, 0x19
        /*001a*/ 	.short	0x01d0


	//----- nvinfo : EIATTR_KPARAM_INFO
	.align		4
        /*001c*/ 	.byte	0x04, 0x17
        /*001e*/ 	.short	(.L_1112 - .L_1111)
.L_1111:
        /*0020*/ 	.word	0x00000000
        /*0024*/ 	.short	0x0000
        /*0026*/ 	.short	0x0000
        /*0028*/ 	.byte	0x00, 0xf0, 0x41, 0x07


	//----- nvinfo : EIATTR_MAXREG_COUNT
	.align		4
.L_1112:
        /*002c*/ 	.byte	0x03, 0x1b
        /*002e*/ 	.short	0x00ff


	//----- nvinfo : EIATTR_NUM_BARRIERS
	.align		4
        /*0030*/ 	.byte	0x02, 0x4c
        /*0032*/ 	.byte	0x01
	.zero		1


	//----- nvinfo : EIATTR_MERCURY_ISA_VERSION
	.align		4
        /*0034*/ 	.byte	0x03, 0x5f
        /*0036*/ 	.short	0x0000


	//----- nvinfo : EIATTR_COOP_GROUP_MASK_REGIDS
	.align		4
        /*0038*/ 	.byte	0x04, 0x29
        /*003a*/ 	.short	(.L_1114 - .L_1113)


	//   ....[0]....
.L_1113:
        /*003c*/ 	.word	0xffffffff


	//   ....[1]....
        /*0040*/ 	.word	0xffffffff


	//   ....[2]....
        /*0044*/ 	.word	0xffffffff


	//   ....[3]....
        /*0048*/ 	.word	0xffffffff


	//   ....[4]....
        /*004c*/ 	.word	0xffffffff


	//   ....[5]....
        /*0050*/ 	.word	0xffffffff


	//   ....[6]....
        /*0054*/ 	.word	0xffffffff


	//   ....[7]....
        /*0058*/ 	.word	0xffffffff


	//   ....[8]....
        /*005c*/ 	.word	0xffffffff


	//   ....[9]....
        /*0060*/ 	.word	0xffffffff


	//   ....[10]....
        /*0064*/ 	.word	0xffffffff


	//   ....[11]....
        /*0068*/ 	.word	0xffffffff


	//   ....[12]....
        /*006c*/ 	.word	0xffffffff


	//   ....[13]....
        /*0070*/ 	.word	0xffffffff


	//   ....[14]....
        /*0074*/ 	.word	0xffffffff


	//   ....[15]....
        /*0078*/ 	.word	0xffffffff


	//----- nvinfo : EIATTR_COOP_GROUP_INSTR_OFFSETS
	.align		4
.L_1114:
        /*007c*/ 	.byte	0x04, 0x28
        /*007e*/ 	.short	(.L_1116 - .L_1115)


	//   ....[0]....
.L_1115:
        /*0080*/ 	.word	0x00007100


	//   ....[1]....
        /*0084*/ 	.word	0x00007120


	//   ....[2]....
        /*0088*/ 	.word	0x000071c0


	//   ....[3]....
        /*008c*/ 	.word	0x000071d0


	//   ....[4]....
        /*0090*/ 	.word	0x0000c7c0


	//   ....[5]....
        /*0094*/ 	.word	0x0000c7d0


	//   ....[6]....
        /*0098*/ 	.word	0x0000c800


	//   ....[7]....
        /*009c*/ 	.word	0x0000c810


	//   ....[8]....
        /*00a0*/ 	.word	0x00011950


	//   ....[9]....
        /*00a4*/ 	.word	0x00011970


	//   ....[10]....
        /*00a8*/ 	.word	0x00011990


	//   ....[11]....
        /*00ac*/ 	.word	0x000119b0


	//   ....[12]....
        /*00b0*/ 	.word	0x000138c0


	//   ....[13]....
        /*00b4*/ 	.word	0x00013910


	//   ....[14]....
        /*00b8*/ 	.word	0x00013950


	//   ....[15]....
        /*00bc*/ 	.word	0x00013990


	//----- nvinfo : EIATTR_EXIT_INSTR_OFFSETS
	.align		4
.L_1116:
        /*00c0*/ 	.byte	0x04, 0x1c
        /*00c2*/ 	.short	(.L_1118 - .L_1117)


	//   ....[0]....
.L_1117:
        /*00c4*/ 	.word	0x00000410


	//   ....[1]....
        /*00c8*/ 	.word	0x00000e50


	//   ....[2]....
        /*00cc*/ 	.word	0x00000e80


	//   ....[3]....
        /*00d0*/ 	.word	0x00014b50


	//   ....[4]....
        /*00d4*/ 	.word	0x00014b90


	//   ....[5]....
        /*00d8*/ 	.word	0x00014bb0


	//----- nvinfo : EIATTR_CTAIDZ_USED
	.align		4
.L_1118:
        /*00dc*/ 	.byte	0x01, 0x04
	.zero		2


	//----- nvinfo : EIATTR_CRS_STACK_SIZE
	.align		4
        /*00e0*/ 	.byte	0x04, 0x1e
        /*00e2*/ 	.short	(.L_1120 - .L_1119)
.L_1119:
        /*00e4*/ 	.word	0x00000000
.L_1120:


//--------------------- .nv.info._ZN5flash24flash_fwd_splitkv_kernelI23Flash_fwd_kernel_traitsILi128ELi64ELi128ELi4ELb0ELb0EN7cutlass6half_tE19Flash_kernel_traitsILi128ELi64ELi128ELi4ES3_EELb1ELb0ELb1ELb0ELb0ELb1ELb1ELb0EEEvNS_16Flash_fwd_paramsE --------------------------
	.section	.nv.info._ZN5flash24flash_fwd_splitkv_kernelI23Flash_fwd_kernel_traitsILi128ELi64ELi128ELi4ELb0ELb0EN7cutlass6half_tE19Flash_kernel_traitsILi128ELi64ELi128ELi4ES3_EELb1ELb0ELb1ELb0ELb0ELb1ELb1ELb0EEEvNS_16Flash_fwd_paramsE,"",@"SHT_CUDA_INFO"
	.sectionflags	@""
	.align	4


	//----- nvinfo : EIATTR_CUDA_API_VERSION
	.align		4
        /*0000*/ 	.byte	0x04, 0x37
        /*0002*/ 	.short	(.L_1122 - .L_1121)
.L_1121:
        /*0004*/ 	.word	0x00000082


	//----- nvinfo : EIATTR_SW2861232_WAR
	.align		4
.L_1122:
        /*0008*/ 	.byte	0x01, 0x35
	.zero		2


	//----- nvinfo : EIATTR_PARAM_CBANK
	.align		4
        /*000c*/ 	.byte	0x04, 0x0a
        /*000e*/ 	.short	(.L_1124 - .L_1123)
	.align		4
.L_1123:
        /*0010*/ 	.word	index@(.nv.constant0._ZN5flash24flash_fwd_splitkv_kernelI23Flash_fwd_kernel_traitsILi128ELi64ELi128ELi4ELb0ELb0EN7cutlass6half_tE19Flash_kernel_traitsILi128ELi64ELi128ELi4ES3_EELb1ELb0ELb1ELb0ELb0ELb1ELb1ELb0EEEvNS_16Flash_fwd_paramsE)
        /*0014*/ 	.short	0x0160
        /*0016*/ 	.short	0x01d0


	//----- nvinfo : EIATTR_CBANK_PARAM_SIZE
	.align		4
.L_1124:
        /*0018*/ 	.byte	0x03, 0x19
        /*001a*/ 	.short	0x01d0


	//----- nvinfo : EIATTR_KPARAM_INFO
	.align		4
        /*001c*/ 	.byte	0x04, 0x17
        /*001e*/ 	.short	(.L_1126 - .L_1125)
.L_1125:
        /*0020*/ 	.word	0x00000000
        /*0024*/ 	.short	0x0000
        /*0026*/ 	.short	0x0000
        /*0028*/ 	.byte	0x00, 0xf0, 0x41, 0x07


	//----- nvinfo : EIATTR_MAXREG_COUNT
	.align		4
.L_1126:
        /*002c*/ 	.byte	0x03, 0x1b
        /*002e*/ 	.short	0x00ff


	//----- nvinfo : EIATTR_NUM_BARRIERS
	.align		4
        /*0030*/ 	.byte	0x02, 0x4c
        /*0032*/ 	.byte	0x01
	.zero		1


	//----- nvinfo : EIATTR_MERCURY_ISA_VERSION
	.align		4
        /*0034*/ 	.byte	0x03, 0x5f
        /*0036*/ 	.short	0x0000


	//----- nvinfo : EIATTR_COOP_GROUP_MASK_REGIDS
	.align		4
        /*0038*/ 	.byte	0x04, 0x29
        /*003a*/ 	.short	(.L_1128 - .L_1127)


	//   ....[0]....
.L_1127:
        /*003c*/ 	.word	0xffffffff


	//   ....[1]....
        /*0040*/ 	.word	0xffffffff


	//   ....[2]....
        /*0044*/ 	.word	0xffffffff


	//   ....[3]....
        /*0048*/ 	.word	0xffffffff


	//   ....[4]....
        /*004c*/ 	.word	0xffffffff


	//   ....[5]....
        /*0050*/ 	.word	0xffffffff


	//   ....[6]....
        /*0054*/ 	.word	0xffffffff


	//   ....[7]....
        /*0058*/ 	.word	0xffffffff


	//   ....[8]....
        /*005c*/ 	.word	0xffffffff


	//   ....[9]....
        /*0060*/ 	.word	0xffffffff


	//   ....[10]....
        /*0064*/ 	.word	0xffffffff


	//   ....[11]....
        /*0068*/ 	.word	0xffffffff


	//   ....[12]....
        /*006c*/ 	.word	0xffffffff


	//   ....[13]....
        /*0070*/ 	.word	0xffffffff


	//   ....[14]....
        /*0074*/ 	.word	0xffffffff


	//   ....[15]....
        /*0078*/ 	.word	0xffffffff


	//----- nvinfo : EIATTR_COOP_GROUP_INSTR_OFFSETS
	.align		4
.L_1128:
        /*007c*/ 	.byte	0x04, 0x28
        /*007e*/ 	.short	(.L_1130 - .L_1129)


	//   ....[0]....
.L_1129:
        /*0080*/ 	.word	0x00007bc0


	//   ....[1]....
        /*0084*/ 	.word	0x00007c70


	//   ....[2]....
        /*0088*/ 	.word	0x00007c80


	//   ....[3]....
        /*008c*/ 	.word	0x00007d00


	//   ....[4]....
        /*0090*/ 	.word	0x0000da80


	//   ....[5]....
        /*0094*/ 	.word	0x0000da90


	//   ....[6]....
        /*0098*/ 	.word	0x0000dac0


	//   ....[7]....
        /*009c*/ 	.word	0x0000dad0


	//   ....[8]....
        /*00a0*/ 	.word	0x00013480


	//   ....[9]....
        /*00a4*/ 	.word	0x00013490


	//   ....[10]....
        /*00a8*/ 	.word	0x000134b0


	//   ....[11]....
        /*00ac*/ 	.word	0x000134d0


	//   ....[12]....
        /*00b0*/ 	.word	0x00015390


	//   ....[13]....
        /*00b4*/ 	.word	0x000153d0


	//   ....[14]....
        /*00b8*/ 	.word	0x00015420


	//   ....[15]....
        /*00bc*/ 	.word	0x00015430


	//----- nvinfo : EIATTR_EXIT_INSTR_OFFSETS
	.align		4
.L_1130:
        /*00c0*/ 	.byte	0x04, 0x1c
        /*00c2*/ 	.short	(.L_1132 - .L_1131)


	//   ....[0]....
.L_1131:
        /*00c4*/ 	.word	0x00000410


	//   ....[1]....
        /*00c8*/ 	.word	0x00000e60


	//   ....[2]....
        /*00cc*/ 	.word	0x00000e90


	//   ....[3]....
        /*00d0*/ 	.word	0x00016620


	//   ....[4]....
        /*00d4*/ 	.word	0x00016660


	//   ....[5]....
        /*00d8*/ 	.word	0x00016680


	//----- nvinfo : EIATTR_CTAIDZ_USED
	.align		4
.L_1132:
        /*00dc*/ 	.byte	0x01, 0x04
	.zero		2


	//----- nvinfo : EIATTR_CRS_STACK_SIZE
	.align		4
        /*00e0*/ 	.byte	0x04, 0x1e
        /*00e2*/ 	.short	(.L_1134 - .L_1133)
.L_1133:
        /*00e4*/ 	.word	0x00000000
.L_1134:


//--------------------- .nv.info._ZN5flash24flash_fwd_splitkv_kernelI23Flash_fwd_kernel_traitsILi128ELi64ELi128ELi4ELb0ELb0EN7cutlass6half_tE19Flash_kernel_traitsILi128ELi64ELi128ELi4ES3_EELb1ELb0ELb0ELb0ELb1ELb0ELb1ELb1EEEvNS_16Flash_fwd_paramsE --------------------------
	.section	.nv.info._ZN5flash24flash_fwd_splitkv_kernelI23Flash_fwd_kernel_traitsILi128ELi64ELi128ELi4ELb0ELb0EN7cutlass6half_tE19Flash_kernel_traitsILi128ELi64ELi128ELi4ES3_EELb1ELb0ELb0ELb0ELb1ELb0ELb1ELb1EEEvNS_16Flash_fwd_paramsE,"",@"SHT_CUDA_INFO"
	.sectionflags	@""
	.align	4


	//----- nvinfo : EIATTR_CUDA_API_VERSION
	.align		4
        /*0000*/ 	.byte	0x04, 0x37
        /*0002*/ 	.short	(.L_1136 - .L_1135)
.L_1135:
        /*0004*/ 	.word	0x00000082


	//----- nvinfo : EIATTR_SW2861232_WAR
	.align		4
.L_1136:
        /*0008*/ 	.byte	0x01, 0x35
	.zero		2


	//----- nvinfo : EIATTR_PARAM_CBANK
	.align		4
        /*000c*/ 	.byte	0x04, 0x0a
        /*000e*/ 	.short	(.L_1138 - .L_1137)
	.align		4
.L_1137:
        /*0010*/ 	.word	index@(.nv.constant0._ZN5flash24flash_fwd_splitkv_kernelI23Flash_fwd_kernel_traitsILi128ELi64ELi128ELi4ELb0ELb0EN7cutlass6half_tE19Flash_kernel_traitsILi128ELi64ELi128ELi4ES3_EELb1ELb0ELb0ELb0ELb1ELb0ELb1ELb1EEEvNS_16Flash_fwd_paramsE)
        /*0014*/ 	.short	0x0160
        /*0016*/ 	.short	0x01d0


	//----- nvinfo : EIATTR_CBANK_PARAM_SIZE
	.align		4
.L_1138:
        /*0018*/ 	.byte	0x03, 0x19
        /*001a*/ 	.short	0x01d0


	//----- nvinfo : EIATTR_KPARAM_INFO
	.align		4
        /*001c*/ 	.byte	0x04, 0x17
        /*001e*/ 	.short	(.L_1140 - .L_1139)
.L_1139:
        /*0020*/ 	.word	0x00000000
        /*0024*/ 	.short	0x0000
        /*0026*/ 	.short	0x0000
        /*0028*/ 	.byte	0x00, 0xf0, 0x41, 0x07


	//----- nvinfo : EIATTR_MAXREG_COUNT
	.align		4
.L_1140:
        /*002c*/ 	.byte	0x03, 0x1b
        /*002e*/ 	.short	0x00ff


	//----- nvinfo : EIATTR_NUM_BARRIERS
	.align		4
        /*0030*/ 	.byte	0x02, 0x4c
        /*0032*/ 	.byte	0x01
	.zero		1


	//----- nvinfo : EIATTR_MERCURY_ISA_VERSION
	.align		4
        /*0034*/ 	.byte	0x03, 0x5f
        /*0036*/ 	.short	0x0000


	//----- nvinfo : EIATTR_COOP_GROUP_MASK_REGIDS
	.align		4
        /*0038*/ 	.byte	0x04, 0x29
        /*003a*/ 	.short	(.L_1142 - .L_1141)


	//   ....[0]....
.L_1141:
        /*003c*/ 	.word	0xffffffff


	//   ....[1]....
        /*0040*/ 	.word	0xffffffff


	//   ....[2]....
        /*0044*/ 	.word	0xffffffff


	//   ....[3]....
        /*0048*/ 	.word	0xffffffff


	//   ....[4]....
        /*004c*/ 	.word	0xffffffff


	//   ....[5]....
        /*0050*/ 	.word	0xffffffff


	//   ....[6]....
        /*0054*/ 	.word	0xffffffff


	//   ....[7]....
        /*0058*/ 	.word	0xffffffff


	//   ....[8]....
        /*005c*/ 	.word	0xffffffff


	//   ....[9]....
        /*0060*/ 	.word	0xffffffff


	//   ....[10]....
        /*0064*/ 	.word	0xffffffff


	//   ....[11]....
        /*0068*/ 	.word	0xffffffff


	//   ....[12]....
        /*006c*/ 	.word	0xffffffff


	//   ....[13]....
        /*0070*/ 	.word	0xffffffff


	//   ....[14]....
        /*0074*/ 	.word	0xffffffff


	//   ....[15]....
        /*0078*/ 	.word	0xffffffff


	//----- nvinfo : EIATTR_COOP_GROUP_INSTR_OFFSETS
	.align		4
.L_1142:
        /*007c*/ 	.byte	0x04, 0x28
        /*007e*/ 	.short	(.L_1144 - .L_1143)


	//   ....[0]....
.L_1143:
        /*0080*/ 	.word	0x000155f0


	//   ....[1]....
        /*0084*/ 	.word	0x00015610


	//   ....[2]....
        /*0088*/ 	.word	0x000156b0


	//   ....[3]....
        /*008c*/ 	.word	0x000156c0


	//   ....[4]....
        /*0090*/ 	.word	0x000199b0


	//   ....[5]....
        /*0094*/ 	.word	0x000199c0


	//   ....[6]....
        /*0098*/ 	.word	0x000199f0


	//   ....[7]....
        /*009c*/ 	.word	0x00019a00


	//   ....[8]....
        /*00a0*/ 	.word	0x0001d770


	//   ....[9]....
        /*00a4*/ 	.word	0x0001d790


	//   ....[10]....
        /*00a8*/ 	.word	0x0001d7c0


	//   ....[11]....
        /*00ac*/ 	.word	0x0001d7d0


	//   ....[12]....
        /*00b0*/ 	.word	0x0001f6e0


	//   ....[13]....
        /*00b4*/ 	.word	0x0001f720


	//   ....[14]....
        /*00b8*/ 	.word	0x0001f7b0


	//   ....[15]....
        /*00bc*/ 	.word	0x0001f7c0


	//----- nvinfo : EIATTR_EXIT_INSTR_OFFSETS
	.align		4
.L_1144:
        /*00c0*/ 	.byte	0x04, 0x1c
        /*00c2*/ 	.short	(.L_1146 - .L_1145)


	//   ....[0]....
.L_1145:
        /*00c4*/ 	.word	0x00000420


	//   ....[1]....
        /*00c8*/ 	.word	0x00000c00


	//   ....[2]....
        /*00cc*/ 	.word	0x00000c30


	//   ....[3]....
        /*00d0*/ 	.word	0x00020670


	//   ....[4]....
        /*00d4*/ 	.word	0x000206a0


	//----- nvinfo : EIATTR_CTAIDZ_USED
	.align		4
.L_1146:
        /*00d8*/ 	.byte	0x01, 0x04
	.zero		2


	//----- nvinfo : EIATTR_CRS_STACK_SIZE
	.align		4
        /*00dc*/ 	.byte	0x04, 0x1e
        /*00de*/ 	.short	(.L_1148 - .L_1147)
.L_1147:
        /*00e0*/ 	.word	0x00000000
.L_1148:


//--------------------- .nv.info._ZN5flash24flash_fwd_splitkv_kernelI23Flash_fwd_kernel_traitsILi128ELi64ELi128ELi4ELb0ELb0EN7cutlass6half_tE19Flash_kernel_traitsILi128ELi64ELi128ELi4ES3_EELb1ELb0ELb0ELb0ELb1ELb1ELb1ELb1EEEvNS_16Flash_fwd_paramsE --------------------------
	.section	.nv.info._ZN5flash24flash_fwd_splitkv_kernelI23Flash_fwd_kernel_traitsILi128ELi64ELi128ELi4ELb0ELb0EN7cutlass6half_tE19Flash_kernel_traitsILi128ELi64ELi128ELi4ES3_EELb1ELb0ELb0ELb0ELb1ELb1ELb1ELb1EEEvNS_16Flash_fwd_paramsE,"",@"SHT_CUDA_INFO"
	.sectionflags	@""
	.align	4


	//----- nvinfo : EIATTR_CUDA_API_VERSION
	.align		4
        /*0000*/ 	.byte	0x04, 0x37
        /*0002*/ 	.short	(.L_1150 - .L_1149)
.L_1149:
        /*0004*/ 	.word	0x00000082


	//----- nvinfo : EIATTR_SW2861232_WAR
	.align		4
.L_1150:
        /*0008*/ 	.byte	0x01, 0x35
	.zero		2


	//----- nvinfo : EIATTR_PARAM_CBANK
	.align		4
        /*000c*/ 	.byte	0x04, 0x0a
        /*000e*/ 	.short	(.L_1152 - .L_1151)
	.align		4
.L_1151:
        /*0010*/ 	.word	index@(.nv.constant0._ZN5flash24flash_fwd_splitkv_kernelI23Flash_fwd_kernel_traitsILi128ELi64ELi128ELi4ELb0ELb0EN7cutlass6half_tE19Flash_kernel_traitsILi128ELi64ELi128ELi4ES3_EELb1ELb0ELb0ELb0ELb1ELb1ELb1ELb1EEEvNS_16Flash_fwd_paramsE)
        /*0014*/ 	.short	0x0160
        /*0016*/ 	.short	0x01d0


	//----- nvinfo : EIATTR_CBANK_PARAM_SIZE
	.align		4
.L_1152:
        /*0018*/ 	.byte	0x03, 0x19
        /*001a*/ 	.short	0x01d0


	//----- nvinfo : EIATTR_KPARAM_INFO
	.align		4
        /*001c*/ 	.byte	0x04, 0x17
        /*001e*/ 	.short	(.L_1154 - .L_1153)
.L_1153:
        /*0020*/ 	.word	0x00000000
        /*0024*/ 	.short	0x0000
        /*0026*/ 	.short	0x0000
        /*0028*/ 	.byte	0x00, 0xf0, 0x41, 0x07


	//----- nvinfo : EIATTR_MAXREG_COUNT
	.align		4
.L_1154:
        /*002c*/ 	.byte	0x03, 0x1b
        /*002e*/ 	.short	0x00ff


	//----- nvinfo : EIATTR_NUM_BARRIERS
	.align		4
        /*0030*/ 	.byte	0x02, 0x4c
        /*0032*/ 	.byte	0x01
	.zero		1


	//----- nvinfo : EIATTR_MERCURY_ISA_VERSION
	.align		4
        /*0034*/ 	.byte	0x03, 0x5f
        /*0036*/ 	.short	0x0000


	//----- nvinfo : EIATTR_COOP_GROUP_MASK_REGIDS
	.align		4
        /*0038*/ 	.byte	0x04, 0x29
        /*003a*/ 	.short	(.L_1156 - .L_1155)


	//   ....[0]....
.L_1155:
        /*003c*/ 	.word	0xffffffff


	//   ....[1]....
        /*0040*/ 	.word	0xffffffff


	//   ....[2]....
        /*0044*/ 	.word	0xffffffff


	//   ....[3]....
        /*0048*/ 	.word	0xffffffff


	//   ....[4]....
        /*004c*/ 	.word	0xffffffff


	//   ....[5]....
        /*0050*/ 	.word	0xffffffff


	//   ....[6]....
        /*0054*/ 	.word	0xffffffff


	//   ....[7]....
        /*0058*/ 	.word	0xffffffff


	//   ....[8]....
        /*005c*/ 	.word	0xffffffff


	//   ....[9]....
        /*0060*/ 	.word	0xffffffff


	//   ....[10]....
        /*0064*/ 	.word	0xffffffff


	//   ....[11]....
        /*0068*/ 	.word	0xffffffff


	//   ....[12]....
        /*006c*/ 	.word	0xffffffff


	//   ....[13]....
        /*0070*/ 	.word	0xffffffff


	//   ....[14]....
        /*0074*/ 	.word	0xffffffff


	//   ....[15]....
        /*0078*/ 	.word	0xffffffff


	//----- nvinfo : EIATTR_COOP_GROUP_INSTR_OFFSETS
	.align		4
.L_1156:
        /*007c*/ 	.byte	0x04, 0x28
        /*007e*/ 	.short	(.L_1158 - .L_1157)


	//   ....[0]....
.L_1157:
        /*0080*/ 	.word	0x00015e10


	//   ....[1]....
        /*0084*/ 	.word	0x00015e30


	//   ....[2]....
        /*0088*/ 	.word	0x00015ed0


	//   ....[3]....
        /*008c*/ 	.word	0x00015ee0


	//   ....[4]....
        /*0090*/ 	.word	0x0001aa10


	//   ....[5]....
        /*0094*/ 	.word	0x0001aa20


	//   ....[6]....
        /*0098*/ 	.word	0x0001aa50


	//   ....[7]....
        /*009c*/ 	.word	0x0001aa60


	//   ....[8]....
        /*00a0*/ 	.word	0x0001f040


	//   ....[9]....
        /*00a4*/ 	.word	0x0001f060


	//   ....[10]....
        /*00a8*/ 	.word	0x0001f090


	//   ....[11]....
        /*00ac*/ 	.word	0x0001f0a0


	//   ....[12]....
        /*00b0*/ 	.word	0x00020f60


	//   ....[13]....
        /*00b4*/ 	.word	0x00020fa0


	//   ....[14]....
        /*00b8*/ 	.word	0x00021030


	//   ....[15]....
        /*00bc*/ 	.word	0x00021040


	//----- nvinfo : EIATTR_EXIT_INSTR_OFFSETS
	.align		4
.L_1158:
        /*00c0*/ 	.byte	0x04, 0x1c
        /*00c2*/ 	.short	(.L_1160 - .L_1159)


	//   ....[0]....
.L_1159:
        /*00c4*/ 	.word	0x00000420


	//   ....[1]....
        /*00c8*/ 	.word	0x00000c00


	//   ....[2]....
        /*00cc*/ 	.word	0x00000c30


	//   ....[3]....
        /*00d0*/ 	.word	0x00021ef0


	//   ....[4]....
        /*00d4*/ 	.word	0x00021f20


	//----- nvinfo : EIATTR_CTAIDZ_USED
	.align		4
.L_1160:
        /*00d8*/ 	.byte	0x01, 0x04
	.zero		2


	//----- nvinfo : EIATTR_CRS_STACK_SIZE
	.align		4
        /*00dc*/ 	.byte	0x04, 0x1e
        /*00de*/ 	.short	(.L_1162 - .L_1161)
.L_1161:
        /*00e0*/ 	.word	0x00000000
.L_1162:


//--------------------- .nv.info._ZN5flash24flash_fwd_splitkv_kernelI23Flash_fwd_kernel_traitsILi128ELi64ELi128ELi4ELb0ELb0EN7cutlass6half_tE19Flash_kernel_traitsILi128ELi64ELi128ELi4ES3_EELb1ELb0ELb1ELb0ELb0ELb0ELb1ELb1EEEvNS_16Flash_fwd_paramsE --------------------------
	.section	.nv.info._ZN5flash24flash_fwd_splitkv_kernelI23Flash_fwd_kernel_traitsILi128ELi64ELi128ELi4ELb0ELb0EN7cutlass6half_tE19Flash_kernel_traitsILi128ELi64ELi128ELi4ES3_EELb1ELb0ELb1ELb0ELb0ELb0ELb1ELb1EEEvNS_16Flash_fwd_paramsE,"",@"SHT_CUDA_INFO"
	.sectionflags	@""
	.align	4


	//----- nvinfo : EIATTR_CUDA_API_VERSION
	.align		4
        /*0000*/ 	.byte	0x04, 0x37
        /*0002*/ 	.short	(.L_1164 - .L_1163)
.L_1163:
        /*0004*/ 	.word	0x00000082


	//----- nvinfo : EIATTR_SW2861232_WAR
	.align		4
.L_1164:
        /*0008*/ 	.byte	0x01, 0x35
	.zero		2


	//----- nvinfo : EIATTR_PARAM_CBANK
	.align		4
        /*000c*/ 	.byte	0x04, 0x0a
        /*000e*/ 	.short	(.L_1166 - .L_1165)
	.align		4
.L_1165:
        /*0010*/ 	.word	index@(.nv.constant0._ZN5flash24flash_fwd_splitkv_kernelI23Flash_fwd_kernel_traitsILi128ELi64ELi128ELi4ELb0ELb0EN7cutlass6half_tE19Flash_kernel_traitsILi128ELi64ELi128ELi4ES3_EELb1ELb0ELb1ELb0ELb0ELb0ELb1ELb1EEEvNS_16Flash_fwd_paramsE)
        /*0014*/ 	.short	0x0160
        /*0016*/ 	.short	0x01d0


	//----- nvinfo : EIATTR_CBANK_PARAM_SIZE
	.align		4
.L_1166:
        /*0018*/ 	.byte	0x03, 0x19
        /*001a*/ 	.short	0x01d0


	//----- nvinfo : EIATTR_KPARAM_INFO
	.align		4
        /*001c*/ 	.byte	0x04, 0x17
        /*001e*/ 	.short	(.L_1168 - .L_1167)
.L_1167:
        /*0020*/ 	.word	0x00000000
        /*0024*/ 	.short	0x0000
        /*0026*/ 	.short	0x0000
        /*0028*/ 	.byte	0x00, 0xf0, 0x41, 0x07


	//----- nvinfo : EIATTR_MAXREG_COUNT
	.align		4
.L_1168:
        /*002c*/ 	.byte	0x03, 0x1b
        /*002e*/ 	.short	0x00ff


	//----- nvinfo : EIATTR_NUM_BARRIERS
	.align		4
        /*0030*/ 	.byte	0x02, 0x4c
        /*0032*/ 	.byte	0x01
	.zero		1


	//----- nvinfo : EIATTR_MERCURY_ISA_VERSION
	.align		4
        /*0034*/ 	.byte	0x03, 0x5f
        /*0036*/ 	.short	0x0000


	//----- nvinfo : EIATTR_COOP_GROUP_MASK_REGIDS
	.align		4
        /*0038*/ 	.byte	0x04, 0x29
        /*003a*/ 	.short	(.L_1170 - .L_1169)


	//   ....[0]....
.L_1169:
        /*003c*/ 	.word	0xffffffff


	//   ....[1]....
        /*0040*/ 	.word	0xffffffff


	//   ....[2]....
        /*0044*/ 	.word	0xffffffff


	//   ....[3]....
        /*0048*/ 	.word	0xffffffff


	//   ....[4]....
        /*004c*/ 	.word	0xffffffff


	//   ....[5]....
        /*0050*/ 	.word	0xffffffff


	//   ....[6]....
        /*0054*/ 	.word	0xffffffff


	//   ....[7]....
        /*0058*/ 	.word	0xffffffff


	//   ....[8]....
        /*005c*/ 	.word	0xffffffff


	//   ....[9]....
        /*0060*/ 	.word	0xffffffff


	//   ....[10]....
        /*0064*/ 	.word	0xffffffff


	//   ....[11]....
        /*0068*/ 	.word	0xffffffff


	//   ....[12]....
        /*006c*/ 	.word	0xffffffff


	//   ....[13]....
        /*0070*/ 	.word	0xffffffff


	//   ....[14]....
        /*0074*/ 	.word	0xffffffff


	//   ....[15]....
        /*0078*/ 	.word	0xffffffff


	//   ....[16]....
        /*007c*/ 	.word	0xffffffff


	//   ....[17]....
        /*0080*/ 	.word	0xffffffff


	//   ....[18]....
        /*0084*/ 	.word	0xffffffff


	//   ....[19]....
        /*0088*/ 	.word	0xffffffff


	//----- nvinfo : EIATTR_COOP_GROUP_INSTR_OFFSETS
	.align		4
.L_1170:
        /*008c*/ 	.byte	0x04, 0x28
        /*008e*/ 	.short	(.L_1172 - .L_1171)


	//   ....[0]....
.L_1171:
        /*0090*/ 	.word	0x00019190


	//   ....[1]....
        /*0094*/ 	.word	0x000191f0


	//   ....[2]....
        /*0098*/ 	.word	0x00019210


	//   ....[3]....
        /*009c*/ 	.word	0x00019230


	//   ....[4]....
        /*00a0*/ 	.word	0x0001e680


	//   ....[5]....
        /*00a4*/ 	.word	0x0001e6d0


	//   ....[6]....
        /*00a8*/ 	.word	0x0001e6f0


	//   ....[7]....
        /*00ac*/ 	.word	0x0001e710


	//   ....[8]....
        /*00b0*/ 	.word	0x00023910


	//   ....[9]....
        /*00b4*/ 	.word	0x00023930


	//   ....[10]....
        /*00b8*/ 	.word	0x00023950


	//   ....[11]....
        /*00bc*/ 	.word	0x00023970


	//   ....[12]....
        /*00c0*/ 	.word	0x00025930


	//   ....[13]....
        /*00c4*/ 	.word	0x00025960


	//   ....[14]....
        /*00c8*/ 	.word	0x00025970


	//   ....[15]....
        /*00cc*/ 	.word	0x000259a0


	//   ....[16]....
        /*00d0*/ 	.word	0x00026d70


	//   ....[17]....
        /*00d4*/ 	.word	0x00026dc0


	//   ....[18]....
        /*00d8*/ 	.word	0x00026e10


	//   ....[19]....
        /*00dc*/ 	.word	0x00026e60


	//----- nvinfo : EIATTR_EXIT_INSTR_OFFSETS
	.align		4
.L_1172:
        /*00e0*/ 	.byte	0x04, 0x1c
        /*00e2*/ 	.short	(.L_1174 - .L_1173)


	//   ....[0]....
.L_1173:
        /*00e4*/ 	.word	0x000001f0


	//----- nvinfo : EIATTR_CTAIDZ_USED
	.align		4
.L_1174:
        /*00e8*/ 	.byte	0x01, 0x04
	.zero		2


	//----- nvinfo : EIATTR_CRS_STACK_SIZE
	.align		4
        /*00ec*/ 	.byte	0x04, 0x1e
        /*00ee*/ 	.short	(.L_1176 - .L_1175)
.L_1175:
        /*00f0*/ 	.word	0x00000000
.L_1176:


//--------------------- .nv.info._ZN5flash24flash_fwd_splitkv_kernelI23Flash_fwd_kernel_traitsILi128ELi64ELi128ELi4ELb0ELb0EN7cutlass6half_tE19Flash_kernel_traitsILi128ELi64ELi128ELi4ES3_EELb1ELb0ELb1ELb0ELb0ELb1ELb1ELb1EEEvNS_16Flash_fwd_paramsE --------------------------
	.section	.nv.info._ZN5flash24flash_fwd_splitkv_kernelI23Flash_fwd_kernel_traitsILi128ELi64ELi128ELi4ELb0ELb0EN7cutlass6half_tE19Flash_kernel_traitsILi128ELi64ELi128ELi4ES3_EELb1ELb0ELb1ELb0ELb0ELb1ELb1ELb1EEEvNS_16Flash_fwd_paramsE,"",@"SHT_CUDA_INFO"
	.sectionflags	@""
	.align	4


	//----- nvinfo : EIATTR_CUDA_API_VERSION
	.align		4
        /*0000*/ 	.byte	0x04, 0x37
        /*0002*/ 	.short	(.L_1178 - .L_1177)
.L_1177:
        /*0004*/ 	.word	0x00000082


	//----- nvinfo : EIATTR_SW2861232_WAR
	.align		4
.L_1178:
        /*0008*/ 	.byte	0x01, 0x35
	.zero		2


	//----- nvinfo : EIATTR_PARAM_CBANK
	.align		4
        /*000c*/ 	.byte	0x04, 0x0a
        /*000e*/ 	.short	(.L_1180 - .L_1179)
	.align		4
.L_1179:
        /*0010*/ 	.word	index@(.nv.constant0._ZN5flash24flash_fwd_splitkv_kernelI23Flash_fwd_kernel_traitsILi128ELi64ELi128ELi4ELb0ELb0EN7cutlass6half_tE19Flash_kernel_traitsILi128ELi64ELi128ELi4ES3_EELb1ELb0ELb1ELb0ELb0ELb1ELb1ELb1EEEvNS_16Flash_fwd_paramsE)
        /*0014*/ 	.short	0x0160
        /*0016*/ 	.short	0x01d0


	//----- nvinfo : EIATTR_CBANK_PARAM_SIZE
	.align		4
.L_1180:
        /*0018*/ 	.byte	0x03, 0x19
        /*001a*/ 	.short	0x01d0


	//----- nvinfo : EIATTR_KPARAM_INFO
	.align		4
        /*001c*/ 	.byte	0x04, 0x17
        /*001e*/ 	.short	(.L_1182 - .L_1181)
.L_1181:
        /*0020*/ 	.word	0x00000000
        /*0024*/ 	.short	0x0000
        /*0026*/ 	.short	0x0000
        /*0028*/ 	.byte	0x00, 0xf0, 0x41, 0x07


	//----- nvinfo : EIATTR_MAXREG_COUNT
	.align		4
.L_1182:
        /*002c*/ 	.byte	0x03, 0x1b
        /*002e*/ 	.short	0x00ff


	//----- nvinfo : EIATTR_NUM_BARRIERS
	.align		4
        /*0030*/ 	.byte	0x02, 0x4c
        /*0032*/ 	.byte	0x01
	.zero		1


	//----- nvinfo : EIATTR_MERCURY_ISA_VERSION
	.align		4
        /*0034*/ 	.byte	0x03, 0x5f
        /*0036*/ 	.short	0x0000


	//----- nvinfo : EIATTR_COOP_GROUP_MASK_REGIDS
	.align		4
        /*0038*/ 	.byte	0x04, 0x29
        /*003a*/ 	.short	(.L_1184 - .L_1183)


	//   ....[0]....
.L_1183:
        /*003c*/ 	.word	0xffffffff


	//   ....[1]....
        /*0040*/ 	.word	0xffffffff


	//   ....[2]....
        /*0044*/ 	.word	0xffffffff


	//   ....[3]....
        /*0048*/ 	.word	0xffffffff


	//   ....[4]....
        /*004c*/ 	.word	0xffffffff


	//   ....[5]....
        /*0050*/ 	.word	0xffffffff


	//   ....[6]....
        /*0054*/ 	.word	0xffffffff


	//   ....[7]....
        /*0058*/ 	.word	0xffffffff


	//   ....[8]....
        /*005c*/ 	.word	0xffffffff


	//   ....[9]....
        /*0060*/ 	.word	0xffffffff


	//   ....[10]....
        /*0064*/ 	.word	0xffffffff


	//   ....[11]....
        /*0068*/ 	.word	0xffffffff


	//   ....[12]....
        /*006c*/ 	.word	0xffffffff


	//   ....[13]....
        /*0070*/ 	.word	0xffffffff


	//   ....[14]....
        /*0074*/ 	.word	0xffffffff


	//   ....[15]....
        /*0078*/ 	.word	0xffffffff


	//   ....[16]....
        /*007c*/ 	.word	0xffffffff


	//   ....[17]....
        /*0080*/ 	.word	0xffffffff


	//   ....[18]....
        /*0084*/ 	.word	0xffffffff


	//   ....[19]....
        /*0088*/ 	.word	0xffffffff


	//----- nvinfo : EIATTR_COOP_GROUP_INSTR_OFFSETS
	.align		4
.L_1184:
        /*008c*/ 	.byte	0x04, 0x28
        /*008e*/ 	.short	(.L_1186 - .L_1185)


	//   ....[0]....
.L_1185:
        /*0090*/ 	.word	0x000199b0


	//   ....[1]....
        /*0094*/ 	.word	0x00019a10


	//   ....[2]....
        /*0098*/ 	.word	0x00019a30


	//   ....[3]....
        /*009c*/ 	.word	0x00019a60


	//   ....[4]....
        /*00a0*/ 	.word	0x0001f6a0


	//   ....[5]....
        /*00a4*/ 	.word	0x0001f6f0


	//   ....[6]....
        /*00a8*/ 	.word	0x0001f710


	//   ....[7]....
        /*00ac*/ 	.word	0x0001f730


	//   ....[8]....
        /*00b0*/ 	.word	0x000251e0


	//   ....[9]....
        /*00b4*/ 	.word	0x000251f0


	//   ....[10]....
        /*00b8*/ 	.word	0x00025210


	//   ....[11]....
        /*00bc*/ 	.word	0x00025230


	//   ....[12]....
        /*00c0*/ 	.word	0x00027190


	//   ....[13]....
        /*00c4*/ 	.word	0x000271c0


	//   ....[14]....
        /*00c8*/ 	.word	0x000271d0


	//   ....[15]....
        /*00cc*/ 	.word	0x00027200


	//   ....[16]....
        /*00d0*/ 	.word	0x000285d0


	//   ....[17]....
        /*00d4*/ 	.word	0x00028620


	//   ....[18]....
        /*00d8*/ 	.word	0x00028670


	//   ....[19]....
        /*00dc*/ 	.word	0x000286c0


	//----- nvinfo : EIATTR_EXIT_INSTR_OFFSETS
	.align		4
.L_1186:
        /*00e0*/ 	.byte	0x04, 0x1c
        /*00e2*/ 	.short	(.L_1188 - .L_1187)


	//   ....[0]....
.L_1187:
        /*00e4*/ 	.word	0x000001f0


	//----- nvinfo : EIATTR_CTAIDZ_USED
	.align		4
.L_1188:
        /*00e8*/ 	.byte	0x01, 0x04
	.zero		2


	//----- nvinfo : EIATTR_CRS_STACK_SIZE
	.align		4
        /*00ec*/ 	.byte	0x04, 0x1e
        /*00ee*/ 	.short	(.L_1190 - .L_1189)
.L_1189:
        /*00f0*/ 	.word	0x00000000
.L_1190:


//--------------------- .nv.info._ZN5flash32flash_fwd_splitkv_combine_kernelI23Flash_fwd_kernel_traitsILi128ELi64ELi64ELi4ELb0ELb0EN7cutlass6half_tE19Flash_kernel_traitsILi128ELi64ELi64ELi4ES3_EELi4ELi7ELb0EEEvNS_16Flash_fwd_paramsE --------------------------
	.section	.nv.info._ZN5flash32flash_fwd_splitkv_combine_kernelI23Flash_fwd_kernel_traitsILi128ELi64ELi64ELi4ELb0ELb0EN7cutlass6half_tE19Flash_kernel_traitsILi128ELi64ELi64ELi4ES3_EELi4ELi7ELb0EEEvNS_16Flash_fwd_paramsE,"",@"SHT_CUDA_INFO"
	.sectionflags	@""
	.align	4


	//----- nvinfo : EIATTR_CUDA_API_VERSION
	.align		4
        /*0000*/ 	.byte	0x04, 0x37
        /*0002*/ 	.short	(.L_1192 - .L_1191)
.L_1191:
        /*0004*/ 	.word	0x00000082


	//----- nvinfo : EIATTR_SW2861232_WAR
	.align		4
.L_1192:
        /*0008*/ 	.byte	0x01, 0x35
	.zero		2


	//----- nvinfo : EIATTR_PARAM_CBANK
	.align		4
        /*000c*/ 	.byte	0x04, 0x0a
        /*000e*/ 	.short	(.L_1194 - .L_1193)
	.align		4
.L_1193:
        /*0010*/ 	.word	index@(.nv.constant0._ZN5flash32flash_fwd_splitkv_combine_kernelI23Flash_fwd_kernel_traitsILi128ELi64ELi64ELi4ELb0ELb0EN7cutlass6half_tE19Flash_kernel_traitsILi128ELi64ELi64ELi4ES3_EELi4ELi7ELb0EEEvNS_16Flash_fwd_paramsE)
        /*0014*/ 	.short	0x0160
        /*0016*/ 	.short	0x01d0


	//----- nvinfo : EIATTR_CBANK_PARAM_SIZE
	.align		4
.L_1194:
        /*0018*/ 	.byte	0x03, 0x19
        /*001a*/ 	.short	0x01d0


	//----- nvinfo : EIATTR_KPARAM_INFO
	.align		4
        /*001c*/ 	.byte	0x04, 0x17
        /*001e*/ 	.short	(.L_1196 - .L_1195)
.L_1195:
        /*0020*/ 	.word	0x00000000
        /*0024*/ 	.short	0x0000
        /*0026*/ 	.short	0x0000
        /*0028*/ 	.byte	0x00, 0xf0, 0x41, 0x07


	//----- nvinfo : EIATTR_MAXREG_COUNT
	.align		4
.L_1196:
        /*002c*/ 	.byte	0x03, 0x1b
        /*002e*/ 	.short	0x00ff


	//----- nvinfo : EIATTR_NUM_BARRIERS
	.align		4
        /*0030*/ 	.byte	0x02, 0x4c
        /*0032*/ 	.byte	0x01
	.zero		1


	//----- nvinfo : EIATTR_MERCURY_ISA_VERSION
	.align		4
        /*0034*/ 	.byte	0x03, 0x5f
        /*0036*/ 	.short	0x0000


	//----- nvinfo : EIATTR_COOP_GROUP_MASK_REGIDS
	.align		4
        /*0038*/ 	.byte	0x04, 0x29
        /*003a*/ 	.short	(.L_1198 - .L_1197)


	//   ....[0]....
.L_1197:
        /*003c*/ 	.word	0xffffffff


	//   ....[1]....
        /*0040*/ 	.word	0xffffffff


	//   ....[2]....
        /*0044*/ 	.word	0xffffffff


	//   ....[3]....
        /*0048*/ 	.word	0xffffffff


	//   ....[4]....
        /*004c*/ 	.word	0xffffffff


	//   ....[5]....
        /*0050*/ 	.word	0xffffffff


	//   ....[6]....
        /*0054*/ 	.word	0xffffffff


	//   ....[7]....
        /*0058*/ 	.word	0xffffffff


	//   ....[8]....
        /*005c*/ 	.word	0xffffffff


	//   ....[9]....
        /*0060*/ 	.word	0xffffffff


	//----- nvinfo : EIATTR_COOP_GROUP_INSTR_OFFSETS
	.align		4
.L_1198:
        /*0064*/ 	.byte	0x04, 0x28
        /*0066*/ 	.short	(.L_1200 - .L_1199)


	//   ....[0]....
.L_1199:
        /*0068*/ 	.word	0x00001aa0


	//   ....[1]....
        /*006c*/ 	.word	0x00001ac0


	//   ....[2]....
        /*0070*/ 	.word	0x00001ae0


	//   ....[3]....
        /*0074*/ 	.word	0x00001b00


	//   ....[4]....
        /*0078*/ 	.word	0x00001b20


	//   ....[5]....
        /*007c*/ 	.word	0x00001c80


	//   ....[6]....
        /*0080*/ 	.word	0x00001cd0


	//   ....[7]....
        /*0084*/ 	.word	0x00001db0


	//   ....[8]....
        /*0088*/ 	.word	0x00001ea0


	//   ....[9]....
        /*008c*/ 	.word	0x00001fb0


	//----- nvinfo : EIATTR_EXIT_INSTR_OFFSETS
	.align		4
.L_1200:
        /*0090*/ 	.byte	0x04, 0x1c
        /*0092*/ 	.short	(.L_1202 - .L_1201)


	//   ....[0]....
.L_1201:
        /*0094*/ 	.word	0x00004290


	//   ....[1]....
        /*0098*/ 	.word	0x000042b0


	//   ....[2]....
        /*009c*/ 	.word	0x00004740


	//----- nvinfo : EIATTR_CRS_STACK_SIZE
	.align		4
.L_1202:
        /*00a0*/ 	.byte	0x04, 0x1e
        /*00a2*/ 	.short	(.L_1204 - .L_1203)
.L_1203:
        /*00a4*/ 	.word	0x00000000
.L_1204:


//--------------------- .nv.info._ZN5flash32flash_fwd_splitkv_combine_kernelI23Flash_fwd_kernel_traitsILi128ELi64ELi64ELi4ELb0ELb0EN7cutlass6half_tE19Flash_kernel_traitsILi128ELi64ELi64ELi4ES3_EELi4ELi6ELb0EEEvNS_16Flash_fwd_paramsE --------------------------
	.section	.nv.info._ZN5flash32flash_fwd_splitkv_combine_kernelI23Flash_fwd_kernel_traitsILi128ELi64ELi64ELi4ELb0ELb0EN7cutlass6half_tE19Flash_kernel_traitsILi128ELi64ELi64ELi4ES3_EELi4ELi6ELb0EEEvNS_16Flash_fwd_paramsE,"",@"SHT_CUDA_INFO"
	.sectionflags	@""
	.align	4


	//----- nvinfo : EIATTR_CUDA_API_VERSION
	.align		4
        /*0000*/ 	.byte	0x04, 0x37
        /*0002*/ 	.short	(.L_1206 - .L_1205)
.L_1205:
        /*0004*/ 	.word	0x00000082


	//----- nvinfo : EIATTR_SW2861232_WAR
	.align		4
.L_1206:
        /*0008*/ 	.byte	0x01, 0x35
	.zero		2


	//----- nvinfo : EIATTR_PARAM_CBANK
	.align		4
        /*000c*/ 	.byte	0x04, 0x0a
        /*000e*/ 	.short	(.L_1208 - .L_1207)
	.align		4
.L_1207:
        /*0010*/ 	.word	index@(.nv.constant0._ZN5flash32flash_fwd_splitkv_combine_kernelI23Flash_fwd_kernel_traitsILi128ELi64ELi64ELi4ELb0ELb0EN7cutlass6half_tE19Flash_kernel_traitsILi128ELi64ELi64ELi4ES3_EELi4ELi6ELb0EEEvNS_16Flash_fwd_paramsE)
        /*0014*/ 	.short	0x0160
        /*0016*/ 	.short	0x01d0


	//----- nvinfo : EIATTR_CBANK_PARAM_SIZE
	.align		4
.L_1208:
        /*0018*/ 	.byte	0x03, 0x19
        /*001a*/ 	.short	0x01d0


	//----- nvinfo : EIATTR_KPARAM_INFO
	.align		4
        /*001c*/ 	.byte	0x04, 0x17
        /*001e*/ 	.short	(.L_1210 - .L_1209)
.L_1209:
        /*0020*/ 	.word	0x00000000
        /*0024*/ 	.short	0x0000
        /*0026*/ 	.short	0x0000
        /*0028*/ 	.byte	0x00, 0xf0, 0x41, 0x07


	//----- nvinfo : EIATTR_MAXREG_COUNT
	.align		4
.L_1210:
        /*002c*/ 	.byte	0x03, 0x1b
        /*002e*/ 	.short	0x00ff


	//----- nvinfo : EIATTR_NUM_BARRIERS
	.align		4
        /*0030*/ 	.byte	0x02, 0x4c
        /*0032*/ 	.byte	0x01
	.zero		1


	//----- nvinfo : EIATTR_MERCURY_ISA_VERSION
	.align		4
        /*0034*/ 	.byte	0x03, 0x5f
        /*0036*/ 	.short	0x0000


	//----- nvinfo : EIATTR_COOP_GROUP_MASK_REGIDS
	.align		4
        /*0038*/ 	.byte	0x04, 0x29
        /*003a*/ 	.short	(.L_1212 - .L_1211)


	//   ....[0]....
.L_1211:
        /*003c*/ 	.word	0xffffffff


	//   ....[1]....
        /*0040*/ 	.word	0xffffffff


	//   ....[2]....
        /*0044*/ 	.word	0xffffffff


	//   ....[3]....
        /*0048*/ 	.word	0xffffffff


	//   ....[4]....
        /*004c*/ 	.word	0xffffffff


	//   ....[5]....
        /*0050*/ 	.word	0xffffffff


	//   ....[6]....
        /*0054*/ 	.word	0xffffffff


	//   ....[7]....
        /*0058*/ 	.word	0xffffffff


	//   ....[8]....
        /*005c*/ 	.word	0xffffffff


	//   ....[9]....
        /*0060*/ 	.word	0xffffffff


	//----- nvinfo : EIATTR_COOP_GROUP_INSTR_OFFSETS
	.align		4
.L_1212:
        /*0064*/ 	.byte	0x04, 0x28
        /*0066*/ 	.short	(.L_1214 - .L_1213)


	//   ....[0]....
.L_1213:
        /*0068*/ 	.word	0x00001690


	//   ....[1]....
        /*006c*/ 	.word	0x000016c0


	//   ....[2]....
        /*0070*/ 	.word	0x00001730


	//   ....[3]....
        /*0074*/ 	.word	0x000017b0


	//   ....[4]....
        /*0078*/ 	.word	0x000017f0


	//   ....[5]....
        /*007c*/ 	.word	0x00001980


	//   ....[6]....
        /*0080*/ 	.word	0x000019e0


	//   ....[7]....
        /*0084*/ 	.word	0x00001ab0


	//   ....[8]....
        /*0088*/ 	.word	0x00001b30


	//   ....[9]....
        /*008c*/ 	.word	0x00001c40


	//----- nvinfo : EIATTR_EXIT_INSTR_OFFSETS
	.align		4
.L_1214:
        /*0090*/ 	.byte	0x04, 0x1c
        /*0092*/ 	.short	(.L_1216 - .L_1215)


	//   ....[0]....
.L_1215:
        /*0094*/ 	.word	0x00003f30


	//   ....[1]....
        /*0098*/ 	.word	0x00003f50


	//   ....[2]....
        /*009c*/ 	.word	0x000043e0


	//----- nvinfo : EIATTR_CRS_STACK_SIZE
	.align		4
.L_1216:
        /*00a0*/ 	.byte	0x04, 0x1e
        /*00a2*/ 	.short	(.L_1218 - .L_1217)
.L_1217:
        /*00a4*/ 	.word	0x00000000
.L_1218:


//--------------------- .nv.info._ZN5flash32flash_fwd_splitkv_combine_kernelI23Flash_fwd_kernel_traitsILi128ELi64ELi64ELi4ELb0ELb0EN7cutlass6half_tE19Flash_kernel_traitsILi128ELi64ELi64ELi4ES3_EELi4ELi5ELb0EEEvNS_16Flash_fwd_paramsE --------------------------
	.section	.nv.info._ZN5flash32flash_fwd_splitkv_combine_kernelI23Flash_fwd_kernel_traitsILi128ELi64ELi64ELi4ELb0ELb0EN7cutlass6half_tE19Flash_kernel_traitsILi128ELi64ELi64ELi4ES3_EELi4ELi5ELb0EEEvNS_16Flash_fwd_paramsE,"",@"SHT_CUDA_INFO"
	.sectionflags	@""
	.align	4


	//----- nvinfo : EIATTR_CUDA_API_VERSION
	.align		4
        /*0000*/ 	.byte	0x04, 0x37
        /*0002*/ 	.short	(.L_1220 - .L_1219)
.L_1219:
        /*0004*/ 	.word	0x00000082


	//----- nvinfo : EIATTR_SW2861232_WAR
	.align		4
.L_1220:
        /*0008*/ 	.byte	0x01, 0x35
	.zero		2


	//----- nvinfo : EIATTR_PARAM_CBANK
	.align		4
        /*000c*/ 	.byte	0x04, 0x0a
        /*000e*/ 	.short	(.L_1222 - .L_1221)
	.align		4
.L_1221:
        /*0010*/ 	.word	index@(.nv.constant0._ZN5flash32flash_fwd_splitkv_combine_kernelI23Flash_fwd_kernel_traitsILi128ELi64ELi64ELi4ELb0ELb0EN7cutlass6half_tE19Flash_kernel_traitsILi128ELi64ELi64ELi4ES3_EELi4ELi5ELb0EEEvNS_16Flash_fwd_paramsE)
        /*0014*/ 	.short	0x0160
        /*0016*/ 	.short	0x01d0


	//----- nvinfo : EIATTR_CBANK_PARAM_SIZE
	.align		4
.L_1222:
        /*0018*/ 	.byte	0x03, 0x19
        /*001a*/ 	.short	0x01d0


	//----- nvinfo : EIATTR_KPARAM_INFO
	.align		4
        /*001c*/ 	.byte	0x04, 0x17
        /*001e*/ 	.short	(.L_1224 - .L_1223)
.L_1223:
        /*0020*/ 	.word	0x00000000
        /*0024*/ 	.short	0x0000
        /*0026*/ 	.short	0x0000
        /*0028*/ 	.byte	0x00, 0xf0, 0x41, 0x07


	//----- nvinfo : EIATTR_MAXREG_COUNT
	.align		4
.L_1224:
        /*002c*/ 	.byte	0x03, 0x1b
        /*002e*/ 	.short	0x00ff


	//----- nvinfo : EIATTR_NUM_BARRIERS
	.align		4
        /*0030*/ 	.byte	0x02, 0x4c
        /*0032*/ 	.byte	0x01
	.zero		1


	//----- nvinfo : EIATTR_MERCURY_ISA_VERSION
	.align		4
        /*0034*/ 	.byte	0x03, 0x5f
        /*0036*/ 	.short	0x0000


	//----- nvinfo : EIATTR_COOP_GROUP_MASK_REGIDS
	.align		4
        /*0038*/ 	.byte	0x04, 0x29
        /*003a*/ 	.short	(.L_1226 - .L_1225)


	//   ....[0]....
.L_1225:
        /*003c*/ 	.word	0xffffffff


	//   ....[1]....
        /*0040*/ 	.word	0xffffffff


	//   ....[2]....
        /*0044*/ 	.word	0xffffffff


	//   ....[3]....
        /*0048*/ 	.word	0xffffffff


	//   ....[4]....
        /*004c*/ 	.word	0xffffffff


	//   ....[5]....
        /*0050*/ 	.word	0xffffffff


	//   ....[6]....
        /*0054*/ 	.word	0xffffffff


	//   ....[7]....
        /*0058*/ 	.word	0xffffffff


	//   ....[8]....
        /*005c*/ 	.word	0xffffffff


	//   ....[9]....
        /*0060*/ 	.word	0xffffffff


	//----- nvinfo : EIATTR_COOP_GROUP_INSTR_OFFSETS
	.align		4
.L_1226:
        /*0064*/ 	.byte	0x04, 0x28
        /*0066*/ 	.short	(.L_1228 - .L_1227)


	//   ....[0]....
.L_1227:
        /*0068*/ 	.word	0x00001c30


	//   ....[1]....
        /*006c*/ 	.word	0x00001c50


	//   ....[2]....
        /*0070*/ 	.word	0x00001c70


	//   ....[3]....
        /*0074*/ 	.word	0x00001c90


	//   ....[4]....
        /*0078*/ 	.word	0x00001cb0


	//   ....[5]....
        /*007c*/ 	.word	0x00001d20


	//   ....[6]....
        /*0080*/ 	.word	0x00001d40


	//   ....[7]....
        /*0084*/ 	.word	0x00001d70


	//   ....[8]....
        /*0088*/ 	.word	0x00001d90


	//   ....[9]....
        /*008c*/ 	.word	0x00001db0


	//----- nvinfo : EIATTR_EXIT_INSTR_OFFSETS
	.align		4
.L_1228:
        /*0090*/ 	.byte	0x04, 0x1c
        /*0092*/ 	.short	(.L_1230 - .L_1229)


	//   ....[0]....
.L_1229:
        /*0094*/ 	.word	0x00003e90


	//   ....[1]....
        /*0098*/ 	.word	0x00003eb0


	//   ....[2]....
        /*009c*/ 	.word	0x00004340


	//----- nvinfo : EIATTR_CRS_STACK_SIZE
	.align		4
.L_1230:
        /*00a0*/ 	.byte	0x04, 0x1e
        /*00a2*/ 	.short	(.L_1232 - .L_1231)
.L_1231:
        /*00a4*/ 	.word	0x00000000
.L_1232:


//--------------------- .nv.info._ZN5flash32flash_fwd_splitkv_combine_kernelI23Flash_fwd_kernel_traitsILi128ELi64ELi64ELi4ELb0ELb0EN7cutlass6half_tE19Flash_kernel_traitsILi128ELi64ELi64ELi4ES3_EELi4ELi4ELb0EEEvNS_16Flash_fwd_paramsE --------------------------
	.section	.nv.info._ZN5flash32flash_fwd_splitkv_combine_kernelI23Flash_fwd_kernel_traitsILi128ELi64ELi64ELi4ELb0ELb0EN7cutlass6half_tE19Flash_kernel_traitsILi128ELi64ELi64ELi4ES3_EELi4ELi4ELb0EEEvNS_16Flash_fwd_paramsE,"",@"SHT_CUDA_INFO"
	.sectionflags	@""
	.align	4


	//----- nvinfo : EIATTR_CUDA_API_VERSION
	.align		4
        /*0000*/ 	.byte	0x04, 0x37
        /*0002*/ 	.short	(.L_1234 - .L_1233)
.L_1233:
        /*0004*/ 	.word	0x00000082


	//----- nvinfo : EIATTR_SW2861232_WAR
	.align		4
.L_1234:
        /*0008*/ 	.byte	0x01, 0x35
	.zero		2


	//----- nvinfo : EIATTR_PARAM_CBANK
	.align		4
        /*000c*/ 	.byte	0x04, 0x0a
        /*000e*/ 	.short	(.L_1236 - .L_1235)
	.align		4
.L_1235:
        /*0010*/ 	.word	index@(.nv.constant0._ZN5flash32flash_fwd_splitkv_combine_kernelI23Flash_fwd_kernel_traitsILi128ELi64ELi64ELi4ELb0ELb0EN7cutlass6half_tE19Flash_kernel_traitsILi128ELi64ELi64ELi4ES3_EELi4ELi4ELb0EEEvNS_16Flash_fwd_paramsE)
        /*0014*/ 	.short	0x0160
        /*0016*/ 	.short	0x01d0


	//----- nvinfo : EIATTR_CBANK_PARAM_SIZE
	.align		4
.L_1236:
        /*0018*/ 	.byte	0x03, 0x19
        /*001a*/ 	.short	0x01d0


	//----- nvinfo : EIATTR_KPARAM_INFO
	.align		4
        /*001c*/ 	.byte	0x04, 0x17
        /*001e*/ 	.short	(.L_1238 - .L_1237)
.L_1237:
        /*0020*/ 	.word	0x00000000
        /*0024*/ 	.short	0x0000
        /*0026*/ 	.short	0x0000
        /*0028*/ 	.byte	0x00, 0xf0, 0x41, 0x07


	//----- nvinfo : EIATTR_MAXREG_COUNT
	.align		4
.L_1238:
        /*002c*/ 	.byte	0x03, 0x1b
        /*002e*/ 	.short	0x00ff


	//----- nvinfo : EIATTR_NUM_BARRIERS
	.align		4
        /*0030*/ 	.byte	0x02, 0x4c
        /*0032*/ 	.byte	0x01
	.zero		1


	//----- nvinfo : EIATTR_MERCURY_ISA_VERSION
	.align		4
        /*0034*/ 	.byte	0x03, 0x5f
        /*0036*/ 	.short	0x0000


	//----- nvinfo : EIATTR_COOP_GROUP_MASK_REGIDS
	.align		4
        /*0038*/ 	.byte	0x04, 0x29
        /*003a*/ 	.short	(.L_1240 - .L_1239)


	//   ....[0]....
.L_1239:
        /*003c*/ 	.word	0xffffffff


	//   ....[1]....
        /*0040*/ 	.word	0xffffffff


	//   ....[2]....
        /*0044*/ 	.word	0xffffffff


	//   ....[3]....
        /*0048*/ 	.word	0xffffffff


	//   ....[4]....
        /*004c*/ 	.word	0xffffffff


	//   ....[5]....
        /*0050*/ 	.word	0xffffffff


	//   ....[6]....
        /*0054*/ 	.word	0xffffffff


	//   ....[7]....
        /*0058*/ 	.word	0xffffffff


	//----- nvinfo : EIATTR_COOP_GROUP_INSTR_OFFSETS
	.align		4
.L_1240:
        /*005c*/ 	.byte	0x04, 0x28
        /*005e*/ 	.short	(.L_1242 - .L_1241)


	//   ....[0]....
.L_1241:
        /*0060*/ 	.word	0x00001c30


	//   ....[1]....
        /*0064*/ 	.word	0x00001c50


	//   ....[2]....
        /*0068*/ 	.word	0x00001c70


	//   ....[3]....
        /*006c*/ 	.word	0x00001c90


	//   ....[4]....
        /*0070*/ 	.word	0x00001d00


	//   ....[5]....
        /*0074*/ 	.word	0x00001d30


	//   ....[6]....
        /*0078*/ 	.word	0x00001d50


	//   ....[7]....
        /*007c*/ 	.word	0x00001d70


	//----- nvinfo : EIATTR_EXIT_INSTR_OFFSETS
	.align		4
.L_1242:
        /*0080*/ 	.byte	0x04, 0x1c
        /*0082*/ 	.short	(.L_1244 - .L_1243)


	//   ....[0]....
.L_1243:
        /*0084*/ 	.word	0x00003e80


	//   ....[1]....
        /*0088*/ 	.word	0x00003ea0


	//   ....[2]....
        /*008c*/ 	.word	0x00004330


	//----- nvinfo : EIATTR_CRS_STACK_SIZE
	.align		4
.L_1244:
        /*0090*/ 	.byte	0x04, 0x1e
        /*0092*/ 	.short	(.L_1246 - .L_1245)
.L_1245:
        /*0094*/ 	.word	0x00000000
.L_1246:


//--------------------- .nv.info._ZN5flash32flash_fwd_splitkv_combine_kernelI23Flash_fwd_kernel_traitsILi128ELi64ELi64ELi4ELb0ELb0EN7cutlass6half_tE19Flash_kernel_traitsILi128ELi64ELi64ELi4ES3_EELi4ELi3ELb0EEEvNS_16Flash_fwd_paramsE --------------------------
	.section	.nv.info._ZN5flash32flash_fwd_splitkv_combine_kernelI23Flash_fwd_kernel_traitsILi128ELi64ELi64ELi4ELb0ELb0EN7cutlass6half_tE19Flash_kernel_traitsILi128ELi64ELi64ELi4ES3_EELi4ELi3ELb0EEEvNS_16Flash_fwd_paramsE,"",@"SHT_CUDA_INFO"
	.sectionflags	@""
	.align	4


	//----- nvinfo : EIATTR_CUDA_API_VERSION
	.align		4
        /*0000*/ 	.byte	0x04, 0x37
        /*0002*/ 	.short	(.L_1248 - .L_1247)
.L_1247:
        /*0004*/ 	.word	0x00000082


	//----- nvinfo : EIATTR_SW2861232_WAR
	.align		4
.L_1248:
        /*0008*/ 	.byte	0x01, 0x35
	.zero		2


	//----- nvinfo : EIATTR_PARAM_CBANK
	.align		4
        /*000c*/ 	.byte	0x04, 0x0a
        /*000e*/ 	.short	(.L_1250 - .L_1249)
	.align		4
.L_1249:
        /*0010*/ 	.word	index@(.nv.constant0._ZN5flash32flash_fwd_splitkv_combine_kernelI23Flash_fwd_kernel_traitsILi128ELi64ELi64ELi4ELb0ELb0EN7cutlass6half_tE19Flash_kernel_traitsILi128ELi64ELi64ELi4ES3_EELi4ELi3ELb0EEEvNS_16Flash_fwd_paramsE)
        /*0014*/ 	.short	0x0160
        /*0016*/ 	.short	0x01d0


	//----- nvinfo : EIATTR_CBANK_PARAM_SIZE
	.align		4
.L_1250:
        /*0018*/ 	.byte	0x03, 0x19
        /*001a*/ 	.short	0x01d0


	//----- nvinfo : EIATTR_KPARAM_INFO
	.align		4
        /*001c*/ 	.byte	0x04, 0x17
        /*001e*/ 	.short	(.L_1252 - .L_1251)
.L_1251:
        /*0020*/ 	.word	0x00000000
        /*0024*/ 	.short	0x0000
        /*0026*/ 	.short	0x0000
        /*0028*/ 	.byte	0x00, 0xf0, 0x41, 0x07


	//----- nvinfo : EIATTR_MAXREG_COUNT
	.align		4
.L_1252:
        /*002c*/ 	.byte	0x03, 0x1b
        /*002e*/ 	.short	0x00ff


	//----- nvinfo : EIATTR_NUM_BARRIERS
	.align		4
        /*0030*/ 	.byte	0x02, 0x4c
        /*0032*/ 	.byte	0x01
	.zero		1


	//----- nvinfo : EIATTR_MERCURY_ISA_VERSION
	.align		4
        /*0034*/ 	.byte	0x03, 0x5f
        /*0036*/ 	.short	0x0000


	//----- nvinfo : EIATTR_COOP_GROUP_MASK_REGIDS
	.align		4
        /*0038*/ 	.byte	0x04, 0x29
        /*003a*/ 	.short	(.L_1254 - .L_1253)


	//   ....[0]....
.L_1253:
        /*003c*/ 	.word	0xffffffff


	//   ....[1]....
        /*0040*/ 	.word	0xffffffff


	//   ....[2]....
        /*0044*/ 	.word	0xffffffff


	//   ....[3]....
        /*0048*/ 	.word	0xffffffff


	//   ....[4]....
        /*004c*/ 	.word	0xffffffff


	//   ....[5]....
        /*0050*/ 	.word	0xffffffff


	//----- nvinfo : EIATTR_COOP_GROUP_INSTR_OFFSETS
	.align		4
.L_1254:
        /*0054*/ 	.byte	0x04, 0x28
        /*0056*/ 	.short	(.L_1256 - .L_1255)


	//   ....[0]....
.L_1255:
        /*0058*/ 	.word	0x00001c30


	//   ....[1]....
        /*005c*/ 	.word	0x00001c50


	//   ....[2]....
        /*0060*/ 	.word	0x00001c80


	//   ....[3]....
        /*0064*/ 	.word	0x00001cf0


	//   ....[4]....
        /*0068*/ 	.word	0x00001d10


	//   ....[5]....
        /*006c*/ 	.word	0x00001d30


	//----- nvinfo : EIATTR_EXIT_INSTR_OFFSETS
	.align		4
.L_1256:
        /*0070*/ 	.byte	0x04, 0x1c
        /*0072*/ 	.short	(.L_1258 - .L_1257)


	//   ....[0]....
.L_1257:
        /*0074*/ 	.word	0x00003e40


	//   ....[1]....
        /*0078*/ 	.word	0x00003e60


	//   ....[2]....
        /*007c*/ 	.word	0x000042f0


	//----- nvinfo : EIATTR_CRS_STACK_SIZE
	.align		4
.L_1258:
        /*0080*/ 	.byte	0x04, 0x1e
        /*0082*/ 	.short	(.L_1260 - .L_1259)
.L_1259:
        /*0084*/ 	.word	0x00000000
.L_1260:


//--------------------- .nv.info._ZN5flash32flash_fwd_splitkv_combine_kernelI23Flash_fwd_kernel_traitsILi128ELi64ELi64ELi4ELb0ELb0EN7cutlass6half_tE19Flash_kernel_traitsILi128ELi64ELi64ELi4ES3_EELi4ELi2ELb0EEEvNS_16Flash_fwd_paramsE --------------------------
	.section	.nv.info._ZN5flash32flash_fwd_splitkv_combine_kernelI23Flash_fwd_kernel_traitsILi128ELi64ELi64ELi4ELb0ELb0EN7cutlass6half_tE19Flash_kernel_traitsILi128ELi64ELi64ELi4ES3_EELi4ELi2ELb0EEEvNS_16Flash_fwd_paramsE,"",@"SHT_CUDA_INFO"
	.sectionflags	@""
	.align	4


	//----- nvinfo : EIATTR_CUDA_API_VERSION
	.align		4
        /*0000*/ 	.byte	0x04, 0x37
        /*0002*/ 	.short	(.L_1262 - .L_1261)
.L_1261:
        /*0004*/ 	.word	0x00000082


	//----- nvinfo : EIATTR_SW2861232_WAR
	.align		4
.L_1262:
        /*0008*/ 	.byte	0x01, 0x35
	.zero		2


	//----- nvinfo : EIATTR_PARAM_CBANK
	.align		4
        /*000c*/ 	.byte	0x04, 0x0a
        /*000e*/ 	.short	(.L_1264 - .L_1263)
	.align		4
.L_1263:
        /*0010*/ 	.word	index@(.nv.constant0._ZN5flash32flash_fwd_splitkv_combine_kernelI23Flash_fwd_kernel_traitsILi128ELi64ELi64ELi4ELb0ELb0EN7cutlass6half_tE19Flash_kernel_traitsILi128ELi64ELi64ELi4ES3_EELi4ELi2ELb0EEEvNS_16Flash_fwd_paramsE)
        /*0014*/ 	.short	0x0160
        /*0016*/ 	.short	0x01d0


	//----- nvinfo : EIATTR_CBANK_PARAM_SIZE
	.align		4
.L_1264:
        /*0018*/ 	.byte	0x03, 0x19
        /*001a*/ 	.short	0x01d0


	//----- nvinfo : EIATTR_KPARAM_INFO
	.align		4
        /*001c*/ 	.byte	0x04, 0x17
        /*001e*/ 	.short	(.L_1266 - .L_1265)
.L_1265:
        /*0020*/ 	.word	0x00000000
        /*0024*/ 	.short	0x0000
        /*0026*/ 	.short	0x0000
        /*0028*/ 	.byte	0x00, 0xf0, 0x41, 0x07


	//----- nvinfo : EIATTR_MAXREG_COUNT
	.align		4
.L_1266:
        /*002c*/ 	.byte	0x03, 0x1b
        /*002e*/ 	.short	0x00ff


	//----- nvinfo : EIATTR_NUM_BARRIERS
	.align		4
        /*0030*/ 	.byte	0x02, 0x4c
        /*0032*/ 	.byte	0x01
	.zero		1


	//----- nvinfo : EIATTR_MERCURY_ISA_VERSION
	.align		4
        /*0034*/ 	.byte	0x03, 0x5f
        /*0036*/ 	.short	0x0000


	//----- nvinfo : EIATTR_COOP_GROUP_MASK_REGIDS
	.align		4
        /*0038*/ 	.byte	0x04, 0x29
        /*003a*/ 	.short	(.L_1268 - .L_1267)


	//   ....[0]....
.L_1267:
        /*003c*/ 	.word	0xffffffff


	//   ....[1]....
        /*0040*/ 	.word	0xffffffff


	//   ....[2]....
        /*0044*/ 	.word	0xffffffff


	//   ....[3]....
        /*0048*/ 	.word	0xffffffff


	//----- nvinfo : EIATTR_COOP_GROUP_INSTR_OFFSETS
	.align		4
.L_1268:
        /*004c*/ 	.byte	0x04, 0x28
        /*004e*/ 	.short	(.L_1270 - .L_1269)


	//   ....[0]....
.L_1269:
        /*0050*/ 	.word	0x00001c10


	//   ....[1]....
        /*0054*/ 	.word	0x00001c30


	//   ....[2]....
        /*0058*/ 	.word	0x00001cd0


	//   ....[3]....
        /*005c*/ 	.word	0x00001cf0


	//----- nvinfo : EIATTR_EXIT_INSTR_OFFSETS
	.align		4
.L_1270:
        /*0060*/ 	.byte	0x04, 0x1c
        /*0062*/ 	.short	(.L_1272 - .L_1271)


	//   ....[0]....
.L_1271:
        /*0064*/ 	.word	0x00003d80


	//   ....[1]....
        /*0068*/ 	.word	0x00003da0


	//   ....[2]....
        /*006c*/ 	.word	0x00004210


	//----- nvinfo : EIATTR_CRS_STACK_SIZE
	.align		4
.L_1272:
        /*0070*/ 	.byte	0x04, 0x1e
        /*0072*/ 	.short	(.L_1274 - .L_1273)
.L_1273:
        /*0074*/ 	.word	0x00000000
.L_1274:


//--------------------- .nv.info._ZN5flash32flash_fwd_splitkv_combine_kernelI23Flash_fwd_kernel_traitsILi128ELi64ELi64ELi4ELb0ELb0EN7cutlass6half_tE19Flash_kernel_traitsILi128ELi64ELi64ELi4ES3_EELi4ELi1ELb0EEEvNS_16Flash_fwd_paramsE --------------------------
	.section	.nv.info._ZN5flash32flash_fwd_splitkv_combine_kernelI23Flash_fwd_kernel_traitsILi128ELi64ELi64ELi4ELb0ELb0EN7cutlass6half_tE19Flash_kernel_traitsILi128ELi64ELi64ELi4ES3_EELi4ELi1ELb0EEEvNS_16Flash_fwd_paramsE,"",@"SHT_CUDA_INFO"
	.sectionflags	@""
	.align	4


	//----- nvinfo : EIATTR_CUDA_API_VERSION
	.align		4
        /*0000*/ 	.byte	0x04, 0x37
        /*0002*/ 	.short	(.L_1276 - .L_1275)
.L_1275:
        /*0004*/ 	.word	0x00000082


	//----- nvinfo : EIATTR_SW2861232_WAR
	.align		4
.L_1276:
        /*0008*/ 	.byte	0x01, 0x35
	.zero		2


	//----- nvinfo : EIATTR_PARAM_CBANK
	.align		4
        /*000c*/ 	.byte	0x04, 0x0a
        /*000e*/ 	.short	(.L_1278 - .L_1277)
	.align		4
.L_1277:
        /*0010*/ 	.word	index@(.nv.constant0._ZN5flash32flash_fwd_splitkv_combine_kernelI23Flash_fwd_kernel_traitsILi128ELi64ELi64ELi4ELb0ELb0EN7cutlass6half_tE19Flash_kernel_traitsILi128ELi64ELi64ELi4ES3_EELi4ELi1ELb0EEEvNS_16Flash_fwd_paramsE)
        /*0014*/ 	.short	0x0160
        /*0016*/ 	.short	0x01d0


	//----- nvinfo : EIATTR_CBANK_PARAM_SIZE
	.align		4
.L_1278:
        /*0018*/ 	.byte	0x03, 0x19
        /*001a*/ 	.short	0x01d0


	//----- nvinfo : EIATTR_KPARAM_INFO
	.align		4
        /*001c*/ 	.byte	0x04, 0x17
        /*001e*/ 	.short	(.L_1280 - .L_1279)
.L_1279:
        /*0020*/ 	.word	0x00000000
        /*0024*/ 	.short	0x0000
        /*0026*/ 	.short	0x0000
        /*0028*/ 	.byte	0x00, 0xf0, 0x41, 0x07


	//----- nvinfo : EIATTR_MAXREG_COUNT
	.align		4
.L_1280:
        /*002c*/ 	.byte	0x03, 0x1b
        /*002e*/ 	.short	0x00ff


	//----- nvinfo : EIATTR_NUM_BARRIERS
	.align		4
        /*0030*/ 	.byte	0x02, 0x4c
        /*0032*/ 	.byte	0x01
	.zero		1


	//----- nvinfo : EIATTR_MERCURY_ISA_VERSION
	.align		4
        /*0034*/ 	.byte	0x03, 0x5f
        /*0036*/ 	.short	0x0000


	//----- nvinfo : EIATTR_COOP_GROUP_MASK_REGIDS
	.align		4
        /*0038*/ 	.byte	0x04, 0x29
        /*003a*/ 	.short	(.L_1282 - .L_1281)


	//   ....[0]....
.L_1281:
        /*003c*/ 	.word	0xffffffff


	//   ....[1]....
        /*0040*/ 	.word	0xffffffff


	//----- nvinfo : EIATTR_COOP_GROUP_INSTR_OFFSETS
	.align		4
.L_1282:
        /*0044*/ 	.byte	0x04, 0x28
        /*0046*/ 	.short	(.L_1284 - .L_1283)


	//   ....[0]....
.L_1283:
        /*0048*/ 	.word	0x00001cd0


	//   ....[1]....
        /*004c*/ 	.word	0x00001d40


	//----- nvinfo : EIATTR_EXIT_INSTR_OFFSETS
	.align		4
.L_1284:
        /*0050*/ 	.byte	0x04, 0x1c
        /*0052*/ 	.short	(.L_1286 - .L_1285)


	//   ....[0]....
.L_1285:
        /*0054*/ 	.word	0x00003e60


	//   ....[1]....
        /*0058*/ 	.word	0x00003e80


	//   ....[2]....
        /*005c*/ 	.word	0x000042e0


	//----- nvinfo : EIATTR_CRS_STACK_SIZE
	.align		4
.L_1286:
        /*0060*/ 	.byte	0x04, 0x1e
        /*0062*/ 	.short	(.L_1288 - .L_1287)
.L_1287:
        /*0064*/ 	.word	0x00000000
.L_1288:


//--------------------- .nv.info._ZN5flash32flash_fwd_splitkv_combine_kernelI23Flash_fwd_kernel_traitsILi128ELi64ELi64ELi4ELb0ELb0EN7cutlass6half_tE19Flash_kernel_traitsILi128ELi64ELi64ELi4ES3_EELi4ELi7ELb1EEEvNS_16Flash_fwd_paramsE --------------------------
	.section	.nv.info._ZN5flash32flash_fwd_splitkv_combine_kernelI23Flash_fwd_kernel_traitsILi128ELi64ELi64ELi4ELb0ELb0EN7cutlass6half_tE19Flash_kernel_traitsILi128ELi64ELi64ELi4ES3_EELi4ELi7ELb1EEEvNS_16Flash_fwd_paramsE,"",@"SHT_CUDA_INFO"
	.sectionflags	@""
	.align	4


	//----- nvinfo : EIATTR_CUDA_API_VERSION
	.align		4
        /*0000*/ 	.byte	0x04, 0x37
        /*0002*/ 	.short	(.L_1290 - .L_1289)
.L_1289:
        /*0004*/ 	.word	0x00000082


	//----- nvinfo : EIATTR_SW2861232_WAR
	.align		4
.L_1290:
        /*0008*/ 	.byte	0x01, 0x35
	.zero		2


	//----- nvinfo : EIATTR_PARAM_CBANK
	.align		4
        /*000c*/ 	.byte	0x04, 0x0a
        /*000e*/ 	.short	(.L_1292 - .L_1291)
	.align		4
.L_1291:
        /*0010*/ 	.word	index@(.nv.constant0._ZN5flash32flash_fwd_splitkv_combine_kernelI23Flash_fwd_kernel_traitsILi128ELi64ELi64ELi4ELb0ELb0EN7cutlass6half_tE19Flash_kernel_traitsILi128ELi64ELi64ELi4ES3_EELi4ELi7ELb1EEEvNS_16Flash_fwd_paramsE)
        /*0014*/ 	.short	0x0160
        /*0016*/ 	.short	0x01d0


	//----- nvinfo : EIATTR_CBANK_PARAM_SIZE
	.align		4
.L_1292:
        /*0018*/ 	.byte	0x03, 0x19
        /*001a*/ 	.short	0x01d0


	//----- nvinfo : EIATTR_KPARAM_INFO
	.align		4
        /*001c*/ 	.byte	0x04, 0x17
        /*001e*/ 	.short	(.L_1294 - .L_1293)
.L_1293:
        /*0020*/ 	.word	0x00000000
        /*0024*/ 	.short	0x0000
        /*0026*/ 	.short	0x0000
        /*0028*/ 	.byte	0x00, 0xf0, 0x41, 0x07


	//----- nvinfo : EIATTR_MAXREG_COUNT
	.align		4
.L_1294:
        /*002c*/ 	.byte	0x03, 0x1b
        /*002e*/ 	.short	0x00ff


	//----- nvinfo : EIATTR_NUM_BARRIERS
	.align		4
        /*0030*/ 	.byte	0x02, 0x4c
        /*0032*/ 	.byte	0x01
	.zero		1


	//----- nvinfo : EIATTR_MERCURY_ISA_VERSION
	.align		4
        /*0034*/ 	.byte	0x03, 0x5f
        /*0036*/ 	.short	0x0000


	//----- nvinfo : EIATTR_COOP_GROUP_MASK_REGIDS
	.align		4
        /*0038*/ 	.byte	0x04, 0x29
        /*003a*/ 	.short	(.L_1296 - .L_1295)


	//   ....[0]....
.L_1295:
        /*003c*/ 	.word	0xffffffff


	//   ....[1]....
        /*0040*/ 	.word	0xffffffff


	//   ....[2]....
        /*0044*/ 	.word	0xffffffff


	//   ....[3]....
        /*0048*/ 	.word	0xffffffff


	//   ....[4]....
        /*004c*/ 	.word	0xffffffff


	//   ....[5]....
        /*0050*/ 	.word	0xffffffff


	//   ....[6]....
        /*0054*/ 	.word	0xffffffff


	//   ....[7]....
        /*0058*/ 	.word	0xffffffff


	//   ....[8]....
        /*005c*/ 	.word	0xffffffff


	//   ....[9]....
        /*0060*/ 	.word	0xffffffff


	//----- nvinfo : EIATTR_COOP_GROUP_INSTR_OFFSETS
	.align		4
.L_1296:
        /*0064*/ 	.byte	0x04, 0x28
        /*0066*/ 	.short	(.L_1298 - .L_1297)


	//   ....[0]....
.L_1297:
        /*0068*/ 	.word	0x00001aa0


	//   ....[1]....
        /*006c*/ 	.word	0x00001ac0


	//   ....[2]....
        /*0070*/ 	.word	0x00001ae0


	//   ....[3]....
        /*0074*/ 	.word	0x00001b00


	//   ....[4]....
        /*0078*/ 	.word	0x00001b20


	//   ....[5]....
        /*007c*/ 	.word	0x00001c80


	//   ....[6]....
        /*0080*/ 	.word	0x00001cd0


	//   ....[7]....
        /*0084*/ 	.word	0x00001db0


	//   ....[8]....
        /*0088*/ 	.word	0x00001ea0


	//   ....[9]....
        /*008c*/ 	.word	0x00001fb0


	//----- nvinfo : EIATTR_EXIT_INSTR_OFFSETS
	.align		4
.L_1298:
        /*0090*/ 	.byte	0x04, 0x1c
        /*0092*/ 	.short	(.L_1300 - .L_1299)


	//   ....[0]....
.L_1299:
        /*0094*/ 	.word	0x00004660


	//   ....[1]....
        /*0098*/ 	.word	0x00004af0


	//----- nvinfo : EIATTR_CRS_STACK_SIZE
	.align		4
.L_1300:
        /*009c*/ 	.byte	0x04, 0x1e
        /*009e*/ 	.short	(.L_1302 - .L_1301)
.L_1301:
        /*00a0*/ 	.word	0x00000000
.L_1302:


//--------------------- .nv.info._ZN5flash32flash_fwd_splitkv_combine_kernelI23Flash_fwd_kernel_traitsILi128ELi64ELi64ELi4ELb0ELb0EN7cutlass6half_tE19Flash_kernel_traitsILi128ELi64ELi64ELi4ES3_EELi4ELi6ELb1EEEvNS_16Flash_fwd_paramsE --------------------------
	.section	.nv.info._ZN5flash32flash_fwd_splitkv_combine_kernelI23Flash_fwd_kernel_traitsILi128ELi64ELi64ELi4ELb0ELb0EN7cutlass6half_tE19Flash_kernel_traitsILi128ELi64ELi64ELi4ES3_EELi4ELi6ELb1EEEvNS_16Flash_fwd_paramsE,"",@"SHT_CUDA_INFO"
	.sectionflags	@""
	.align	4


	//----- nvinfo : EIATTR_CUDA_API_VERSION
	.align		4
        /*0000*/ 	.byte	0x04, 0x37
        /*0002*/ 	.short	(.L_1304 - .L_1303)
.L_1303:
        /*0004*/ 	.word	0x00000082


	//----- nvinfo : EIATTR_SW2861232_WAR
	.align		4
.L_1304:
        /*0008*/ 	.byte	0x01, 0x35
	.zero		2


	//----- nvinfo : EIATTR_PARAM_CBANK
	.align		4
        /*000c*/ 	.byte	0x04, 0x0a
        /*000e*/ 	.short	(.L_1306 - .L_1305)
	.align		4
.L_1305:
        /*0010*/ 	.word	index@(.nv.constant0._ZN5flash32flash_fwd_splitkv_combine_kernelI23Flash_fwd_kernel_traitsILi128ELi64ELi64ELi4ELb0ELb0EN7cutlass6half_tE19Flash_kernel_traitsILi128ELi64ELi64ELi4ES3_EELi4ELi6ELb1EEEvNS_16Flash_fwd_paramsE)
        /*0014*/ 	.short	0x0160
        /*0016*/ 	.short	0x01d0


	//----- nvinfo : EIATTR_CBANK_PARAM_SIZE
	.align		4
.L_1306:
        /*0018*/ 	.byte	0x03, 0x19
        /*001a*/ 	.short	0x01d0


	//----- nvinfo : EIATTR_KPARAM_INFO
	.align		4
        /*001c*/ 	.byte	0x04, 0x17
        /*001e*/ 	.short	(.L_1308 - .L_1307)
.L_1307:
        /*0020*/ 	.word	0x00000000
        /*0024*/ 	.short	0x0000
        /*0026*/ 	.short	0x0000
        /*0028*/ 	.byte	0x00, 0xf0, 0x41, 0x07


	//----- nvinfo : EIATTR_MAXREG_COUNT
	.align		4
.L_1308:
        /*002c*/ 	.byte	0x03, 0x1b
        /*002e*/ 	.short	0x00ff


	//----- nvinfo : EIATTR_NUM_BARRIERS
	.align		4
        /*0030*/ 	.byte	0x02, 0x4c
        /*0032*/ 	.byte	0x01
	.zero		1


	//----- nvinfo : EIATTR_MERCURY_ISA_VERSION
	.align		4
        /*0034*/ 	.byte	0x03, 0x5f
        /*0036*/ 	.short	0x0000


	//----- nvinfo : EIATTR_COOP_GROUP_MASK_REGIDS
	.align		4
        /*0038*/ 	.byte	0x04, 0x29
        /*003a*/ 	.short	(.L_1310 - .L_1309)


	//   ....[0]....
.L_1309:
        /*003c*/ 	.word	0xffffffff


	//   ....[1]....
        /*0040*/ 	.word	0xffffffff


	//   ....[2]....
        /*0044*/ 	.word	0xffffffff


	//   ....[3]....
        /*0048*/ 	.word	0xffffffff


	//   ....[4]....
        /*004c*/ 	.word	0xffffffff


	//   ....[5]....
        /*0050*/ 	.word	0xffffffff


	//   ....[6]....
        /*0054*/ 	.word	0xffffffff


	//   ....[7]....
        /*0058*/ 	.word	0xffffffff


	//   ....[8]....
        /*005c*/ 	.word	0xffffffff


	//   ....[9]....
        /*0060*/ 	.word	0xffffffff


	//----- nvinfo : EIATTR_COOP_GROUP_INSTR_OFFSETS
	.align		4
.L_1310:
        /*0064*/ 	.byte	0x04, 0x28
        /*0066*/ 	.short	(.L_1312 - .L_1311)


	//   ....[0]....
.L_1311:
        /*0068*/ 	.word	0x00001690


	//   ....[1]....
        /*006c*/ 	.word	0x000016c0


	//   ....[2]....
        /*0070*/ 	.word	0x00001730


	//   ....[3]....
        /*0074*/ 	.word	0x000017b0


	//   ....[4]....
        /*0078*/ 	.word	0x000017f0


	//   ....[5]....
        /*007c*/ 	.word	0x00001980


	//   ....[6]....
        /*0080*/ 	.word	0x000019e0


	//   ....[7]....
        /*0084*/ 	.word	0x00001ab0


	//   ....[8]....
        /*0088*/ 	.word	0x00001b30


	//   ....[9]....
        /*008c*/ 	.word	0x00001c40


	//----- nvinfo : EIATTR_EXIT_INSTR_OFFSETS
	.align		4
.L_1312:
        /*0090*/ 	.byte	0x04, 0x1c
        /*0092*/ 	.short	(.L_1314 - .L_1313)


	//   ....[0]....
.L_1313:
        /*0094*/ 	.word	0x00004300


	//   ....[1]....
        /*0098*/ 	.word	0x00004790


	//----- nvinfo : EIATTR_CRS_STACK_SIZE
	.align		4
.L_1314:
        /*009c*/ 	.byte	0x04, 0x1e
        /*009e*/ 	.short	(.L_1316 - .L_1315)
.L_1315:
        /*00a0*/ 	.word	0x00000000
.L_1316:


//--------------------- .nv.info._ZN5flash32flash_fwd_splitkv_combine_kernelI23Flash_fwd_kernel_traitsILi128ELi64ELi64ELi4ELb0ELb0EN7cutlass6half_tE19Flash_kernel_traitsILi128ELi64ELi64ELi4ES3_EELi4ELi5ELb1EEEvNS_16Flash_fwd_paramsE --------------------------
	.section	.nv.info._ZN5flash32flash_fwd_splitkv_combine_kernelI23Flash_fwd_kernel_traitsILi128ELi64ELi64ELi4ELb0ELb0EN7cutlass6half_tE19Flash_kernel_traitsILi128ELi64ELi64ELi4ES3_EELi4ELi5ELb1EEEvNS_16Flash_fwd_paramsE,"",@"SHT_CUDA_INFO"
	.sectionflags	@""
	.align	4


	//----- nvinfo : EIATTR_CUDA_API_VERSION
	.align		4
        /*0000*/ 	.byte	0x04, 0x37
        /*0002*/ 	.short	(.L_1318 - .L_1317)
.L_1317:
        /*0004*/ 	.word	0x00000082


	//----- nvinfo : EIATTR_SW2861232_WAR
	.align		4
.L_1318:
        /*0008*/ 	.byte	0x01, 0x35
	.zero		2


	//----- nvinfo : EIATTR_PARAM_CBANK
	.align		4
        /*000c*/ 	.byte	0x04, 0x0a
        /*000e*/ 	.short	(.L_1320 - .L_1319)
	.align		4
.L_1319:
        /*0010*/ 	.word	index@(.nv.constant0._ZN5flash32flash_fwd_splitkv_combine_kernelI23Flash_fwd_kernel_traitsILi128ELi64ELi64ELi4ELb0ELb0EN7cutlass6half_tE19Flash_kernel_traitsILi128ELi64ELi64ELi4ES3_EELi4ELi5ELb1EEEvNS_16Flash_fwd_paramsE)
        /*0014*/ 	.short	0x0160
        /*0016*/ 	.short	0x01d0


	//----- nvinfo : EIATTR_CBANK_PARAM_SIZE
	.align		4
.L_1320:
        /*0018*/ 	.byte	0x03, 0x19
        /*001a*/ 	.short	0x01d0


	//----- nvinfo : EIATTR_KPARAM_INFO
	.align		4
        /*001c*/ 	.byte	0x04, 0x17
        /*001e*/ 	.short	(.L_1322 - .L_1321)
.L_1321:
        /*0020*/ 	.word	0x00000000
        /*0024*/ 	.short	0x0000
        /*0026*/ 	.short	0x0000
        /*0028*/ 	.byte	0x00, 0xf0, 0x41, 0x07


	//----- nvinfo : EIATTR_MAXREG_COUNT
	.align		4
.L_1322:
        /*002c*/ 	.byte	0x03, 0x1b
        /*002e*/ 	.short	0x00ff


	//----- nvinfo : EIATTR_NUM_BARRIERS
	.align		4
        /*0030*/ 	.byte	0x02, 0x4c
        /*0032*/ 	.byte	0x01
	.zero		1


	//----- nvinfo : EIATTR_MERCURY_ISA_VERSION
	.align		4
        /*0034*/ 	.byte	0x03, 0x5f
        /*0036*/ 	.short	0x0000


	//----- nvinfo : EIATTR_COOP_GROUP_MASK_REGIDS
	.align		4
        /*0038*/ 	.byte	0x04, 0x29
        /*003a*/ 	.short	(.L_1324 - .L_1323)


	//   ....[0]....
.L_1323:
        /*003c*/ 	.word	0xffffffff


	//   ....[1]....
        /*0040*/ 	.word	0xffffffff


	//   ....[2]....
        /*0044*/ 	.word	0xffffffff


	//   ....[3]....
        /*0048*/ 	.word	0xffffffff


	//   ....[4]....
        /*004c*/ 	.word	0xffffffff


	//   ....[5]....
        /*0050*/ 	.word	0xffffffff


	//   ....[6]....
        /*0054*/ 	.word	0xffffffff


	//   ....[7]....
        /*0058*/ 	.word	0xffffffff


	//   ....[8]....
        /*005c*/ 	.word	0xffffffff


	//   ....[9]....
        /*0060*/ 	.word	0xffffffff


	//----- nvinfo : EIATTR_COOP_GROUP_INSTR_OFFSETS
	.align		4
.L_1324:
        /*0064*/ 	.byte	0x04, 0x28
        /*0066*/ 	.short	(.L_1326 - .L_1325)


	//   ....[0]....
.L_1325:
        /*0068*/ 	.word	0x00001c30


	//   ....[1]....
        /*006c*/ 	.word	0x00001c50


	//   ....[2]....
        /*0070*/ 	.word	0x00001c70


	//   ....[3]....
        /*0074*/ 	.word	0x00001c90


	//   ....[4]....
        /*0078*/ 	.word	0x00001cb0


	//   ....[5]....
        /*007c*/ 	.word	0x00001d20


	//   ....[6]....
        /*0080*/ 	.word	0x00001d40


	//   ....[7]....
        /*0084*/ 	.word	0x00001d70


	//   ....[8]....
        /*0088*/ 	.word	0x00001d90


	//   ....[9]....
        /*008c*/ 	.word	0x00001db0


	//----- nvinfo : EIATTR_EXIT_INSTR_OFFSETS
	.align		4
.L_1326:
        /*0090*/ 	.byte	0x04, 0x1c
        /*0092*/ 	.short	(.L_1328 - .L_1327)


	//   ....[0]....
.L_1327:
        /*0094*/ 	.word	0x00004260


	//   ....[1]....
        /*0098*/ 	.word	0x000046f0


	//----- nvinfo : EIATTR_CRS_STACK_SIZE
	.align		4
.L_1328:
        /*009c*/ 	.byte	0x04, 0x1e
        /*009e*/ 	.short	(.L_1330 - .L_1329)
.L_1329:
        /*00a0*/ 	.word	0x00000000
.L_1330:


//--------------------- .nv.info._ZN5flash32flash_fwd_splitkv_combine_kernelI23Flash_fwd_kernel_traitsILi128ELi64ELi64ELi4ELb0ELb0EN7cutlass6half_tE19Flash_kernel_traitsILi128ELi64ELi64ELi4ES3_EELi4ELi4ELb1EEEvNS_16Flash_fwd_paramsE --------------------------
	.section	.nv.info._ZN5flash32flash_fwd_splitkv_combine_kernelI23Flash_fwd_kernel_traitsILi128ELi64ELi64ELi4ELb0ELb0EN7cutlass6half_tE19Flash_kernel_traitsILi128ELi64ELi64ELi4ES3_EELi4ELi4ELb1EEEvNS_16Flash_fwd_paramsE,"",@"SHT_CUDA_INFO"
	.sectionflags	@""
	.align	4


	//----- nvinfo : EIATTR_CUDA_API_VERSION
	.align		4
        /*0000*/ 	.byte	0x04, 0x37
        /*0002*/ 	.short	(.L_1332 - .L_1331)
.L_1331:
        /*0004*/ 	.word	0x00000082


	//----- nvinfo : EIATTR_SW2861232_WAR
	.align		4
.L_1332:
        /*0008*/ 	.byte	0x01, 0x35
	.zero		2


	//----- nvinfo : EIATTR_PARAM_CBANK
	.align		4
        /*000c*/ 	.byte	0x04, 0x0a
        /*000e*/ 	.short	(.L_1334 - .L_1333)
	.align		4
.L_1333:
        /*0010*/ 	.word	index@(.nv.constant0._ZN5flash32flash_fwd_splitkv_combine_kernelI23Flash_fwd_kernel_traitsILi128ELi64ELi64ELi4ELb0ELb0EN7cutlass6half_tE19Flash_kernel_traitsILi128ELi64ELi64ELi4ES3_EELi4ELi4ELb1EEEvNS_16Flash_fwd_paramsE)
        /*0014*/ 	.short	0x0160
        /*0016*/ 	.short	0x01d0


	//----- nvinfo : EIATTR_CBANK_PARAM_SIZE
	.align		4
.L_1334:
        /*0018*/ 	.byte	0x03, 0x19
        /*001a*/ 	.short	0x01d0


	//----- nvinfo : EIATTR_KPARAM_INFO
	.align		4
        /*001c*/ 	.byte	0x04, 0x17
        /*001e*/ 	.short	(.L_1336 - .L_1335)
.L_1335:
        /*0020*/ 	.word	0x00000000
        /*0024*/ 	.short	0x0000
        /*0026*/ 	.short	0x0000
        /*0028*/ 	.byte	0x00, 0xf0, 0x41, 0x07


	//----- nvinfo : EIATTR_MAXREG_COUNT
	.align		4
.L_1336:
        /*002c*/ 	.byte	0x03, 0x1b
        /*002e*/ 	.short	0x00ff


	//----- nvinfo : EIATTR_NUM_BARRIERS
	.align		4
        /*0030*/ 	.byte	0x02, 0x4c
        /*0032*/ 	.byte	0x01
	.zero		1


	//----- nvinfo : EIATTR_MERCURY_ISA_VERSION
	.align		4
        /*0034*/ 	.byte	0x03, 0x5f
        /*0036*/ 	.short	0x0000


	//----- nvinfo : EIATTR_COOP_GROUP_MASK_REGIDS
	.align		4
        /*0038*/ 	.byte	0x04, 0x29
        /*003a*/ 	.short	(.L_1338 - .L_1337)


	//   ....[0]....
.L_1337:
        /*003c*/ 	.word	0xffffffff


	//   ....[1]....
        /*0040*/ 	.word	0xffffffff


	//   ....[2]....
        /*0044*/ 	.word	0xffffffff


	//   ....[3]....
        /*0048*/ 	.word	0xffffffff


	//   ....[4]....
        /*004c*/ 	.word	0xffffffff


	//   ....[5]....
        /*0050*/ 	.word	0xffffffff


	//   ....[6]....
        /*0054*/ 	.word	0xffffffff


	//   ....[7]....
        /*0058*/ 	.word	0xffffffff


	//----- nvinfo : EIATTR_COOP_GROUP_INSTR_OFFSETS
	.align		4
.L_1338:
        /*005c*/ 	.byte	0x04, 0x28
        /*005e*/ 	.short	(.L_1340 - .L_1339)


	//   ....[0]....
.L_1339:
        /*0060*/ 	.word	0x00001c30


	//   ....[1]....
        /*0064*/ 	.word	0x00001c50


	//   ....[2]....
        /*0068*/ 	.word	0x00001c70


	//   ....[3]....
        /*006c*/ 	.word	0x00001c90


	//   ....[4]....
        /*0070*/ 	.word	0x00001d00


	//   ....[5]....
        /*0074*/ 	.word	0x00001d30


	//   ....[6]....
        /*0078*/ 	.word	0x00001d50


	//   ....[7]....
        /*007c*/ 	.word	0x00001d70


	//----- nvinfo : EIATTR_EXIT_INSTR_OFFSETS
	.align		4
.L_1340:
        /*0080*/ 	.byte	0x04, 0x1c
        /*0082*/ 	.short	(.L_1342 - .L_1341)


	//   ....[0]....
.L_1341:
        /*0084*/ 	.word	0x00004260


	//   ....[1]....
        /*0088*/ 	.word	0x000046f0


	//----- nvinfo : EIATTR_CRS_STACK_SIZE
	.align		4
.L_1342:
        /*008c*/ 	.byte	0x04, 0x1e
        /*008e*/ 	.short	(.L_1344 - .L_1343)
.L_1343:
        /*0090*/ 	.word	0x00000000
.L_1344:


//--------------------- .nv.info._ZN5flash32flash_fwd_splitkv_combine_kernelI23Flash_fwd_kernel_traitsILi128ELi64ELi64ELi4ELb0ELb0EN7cutlass6half_tE19Flash_kernel_traitsILi128ELi64ELi64ELi4ES3_EELi4ELi3ELb1EEEvNS_16Flash_fwd_paramsE --------------------------
	.section	.nv.info._ZN5flash32flash_fwd_splitkv_combine_kernelI23Flash_fwd_kernel_traitsILi128ELi64ELi64ELi4ELb0ELb0EN7cutlass6half_tE19Flash_kernel_traitsILi128ELi64ELi64ELi4ES3_EELi4ELi3ELb1EEEvNS_16Flash_fwd_paramsE,"",@"SHT_CUDA_INFO"
	.sectionflags	@""
	.align	4


	//----- nvinfo : EIATTR_CUDA_API_VERSION
	.align		4
        /*0000*/ 	.byte	0x04, 0x37
        /*0002*/ 	.short	(.L_1346 - .L_1345)
.L_1345:
        /*0004*/ 	.word	0x00000082


	//----- nvinfo : EIATTR_SW2861232_WAR
	.align		4
.L_1346:
        /*0008*/ 	.byte	0x01, 0x35
	.zero		2


	//----- nvinfo : EIATTR_PARAM_CBANK
	.align		4
        /*000c*/ 	.byte	0x04, 0x0a
        /*000e*/ 	.short	(.L_1348 - .L_1347)
	.align		4
.L_1347:
        /*0010*/ 	.word	index@(.nv.constant0._ZN5flash32flash_fwd_splitkv_combine_kernelI23Flash_fwd_kernel_traitsILi128ELi64ELi64ELi4ELb0ELb0EN7cutlass6half_tE19Flash_kernel_traitsILi128ELi64ELi64ELi4ES3_EELi4ELi3ELb1EEEvNS_16Flash_fwd_paramsE)
        /*0014*/ 	.short	0x0160
        /*0016*/ 	.short	0x01d0


	//----- nvinfo : EIATTR_CBANK_PARAM_SIZE
	.align		4
.L_1348:
        /*0018*/ 	.byte	0x03, 0x19
        /*001a*/ 	.short	0x01d0


	//----- nvinfo : EIATTR_KPARAM_INFO
	.align		4
        /*001c*/ 	.byte	0x04, 0x17
        /*001e*/ 	.short	(.L_1350 - .L_1349)
.L_1349:
        /*0020*/ 	.word	0x00000000
        /*0024*/ 	.short	0x0000
        /*0026*/ 	.short	0x0000
        /*0028*/ 	.byte	0x00, 0xf0, 0x41, 0x07


	//----- nvinfo : EIATTR_MAXREG_COUNT
	.align		4
.L_1350:
        /*002c*/ 	.byte	0x03, 0x1b
        /*002e*/ 	.short	0x00ff


	//----- nvinfo : EIATTR_NUM_BARRIERS
	.align		4
        /*0030*/ 	.byte	0x02, 0x4c
        /*0032*/ 	.byte	0x01
	.zero		1


	//----- nvinfo : EIATTR_MERCURY_ISA_VERSION
	.align		4
        /*0034*/ 	.byte	0x03, 0x5f
        /*0036*/ 	.short	0x0000


	//----- nvinfo : EIATTR_COOP_GROUP_MASK_REGIDS
	.align		4
        /*0038*/ 	.byte	0x04, 0x29
        /*003a*/ 	.short	(.L_1352 - .L_1351)


	//   ....[0]....
.L_1351:
        /*003c*/ 	.word	0xffffffff


	//   ....[1]....
        /*0040*/ 	.word	0xffffffff


	//   ....[2]....
        /*0044*/ 	.word	0xffffffff


	//   ....[3]....
        /*0048*/ 	.word	0xffffffff


	//   ....[4]....
        /*004c*/ 	.word	0xffffffff


	//   ....[5]....
        /*0050*/ 	.word	0xffffffff


	//----- nvinfo : EIATTR_COOP_GROUP_INSTR_OFFSETS
	.align		4
.L_1352:
        /*0054*/ 	.byte	0x04, 0x28
        /*0056*/ 	.short	(.L_1354 - .L_1353)


	//   ....[0]....
.L_1353:
        /*0058*/ 	.word	0x00001c30


	//   ....[1]....
        /*005c*/ 	.word	0x00001c50


	//   ....[2]....
        /*0060*/ 	.word	0x00001c80


	//   ....[3]....
        /*0064*/ 	.word	0x00001cf0


	//   ....[4]....
        /*0068*/ 	.word	0x00001d10


	//   ....[5]....
        /*006c*/ 	.word	0x00001d30


	//----- nvinfo : EIATTR_EXIT_INSTR_OFFSETS
	.align		4
.L_1354:
        /*0070*/ 	.byte	0x04, 0x1c
        /*0072*/ 	.short	(.L_1356 - .L_1355)


	//   ....[0]....
.L_1355:
        /*0074*/ 	.word	0x00004220


	//   ....[1]....
        /*0078*/ 	.word	0x000046b0


	//----- nvinfo : EIATTR_CRS_STACK_SIZE
	.align		4
.L_1356:
        /*007c*/ 	.byte	0x04, 0x1e
        /*007e*/ 	.short	(.L_1358 - .L_1357)
.L_1357:
        /*0080*/ 	.word	0x00000000
.L_1358:


//--------------------- .nv.info._ZN5flash32flash_fwd_splitkv_combine_kernelI23Flash_fwd_kernel_traitsILi128ELi64ELi64ELi4ELb0ELb0EN7cutlass6half_tE19Flash_kernel_traitsILi128ELi64ELi64ELi4ES3_EELi4ELi2ELb1EEEvNS_16Flash_fwd_paramsE --------------------------
	.section	.nv.info._ZN5flash32flash_fwd_splitkv_combine_kernelI23Flash_fwd_kernel_traitsILi128ELi64ELi64ELi4ELb0ELb0EN7cutlass6half_tE19Flash_kernel_traitsILi128ELi64ELi64ELi4ES3_EELi4ELi2ELb1EEEvNS_16Flash_fwd_paramsE,"",@"SHT_CUDA_INFO"
	.sectionflags	@""
	.align	4


	//----- nvinfo : EIATTR_CUDA_API_VERSION
	.align		4
        /*0000*/ 	.byte	0x04, 0x37
        /*0002*/ 	.short	(.L_1360 - .L_1359)
.L_1359:
        /*0004*/ 	.word	0x00000082


	//----- nvinfo : EIATTR_SW2861232_WAR
	.align		4
.L_1360:
        /*0008*/ 	.byte	0x01, 0x35
	.zero		2


	//----- nvinfo : EIATTR_PARAM_CBANK
	.align		4
        /*000c*/ 	.byte	0x04, 0x0a
        /*000e*/ 	.short	(.L_1362 - .L_1361)
	.align		4
.L_1361:
        /*0010*/ 	.word	index@(.nv.constant0._ZN5flash32flash_fwd_splitkv_combine_kernelI23Flash_fwd_kernel_traitsILi128ELi64ELi64ELi4ELb0ELb0EN7cutlass6half_tE19Flash_kernel_traitsILi128ELi64ELi64ELi4ES3_EELi4ELi2ELb1EEEvNS_16Flash_fwd_paramsE)
        /*0014*/ 	.short	0x0160
        /*0016*/ 	.short	0x01d0


	//----- nvinfo : EIATTR_CBANK_PARAM_SIZE
	.align		4
.L_1362:
        /*0018*/ 	.byte	0x03, 0x19
        /*001a*/ 	.short	0x01d0


	//----- nvinfo : EIATTR_KPARAM_INFO
	.align		4
        /*001c*/ 	.byte	0x04, 0x17
        /*001e*/ 	.short	(.L_1364 - .L_1363)
.L_1363:
        /*0020*/ 	.word	0x00000000
        /*0024*/ 	.short	0x0000
        /*0026*/ 	.short	0x0000
        /*0028*/ 	.byte	0x00, 0xf0, 0x41, 0x07


	//----- nvinfo : EIATTR_MAXREG_COUNT
	.align		4
.L_1364:
        /*002c*/ 	.byte	0x03, 0x1b
        /*002e*/ 	.short	0x00ff


	//----- nvinfo : EIATTR_NUM_BARRIERS
	.align		4
        /*0030*/ 	.byte	0x02, 0x4c
        /*0032*/ 	.byte	0x01
	.zero		1


	//----- nvinfo : EIATTR_MERCURY_ISA_VERSION
	.align		4
        /*0034*/ 	.byte	0x03, 0x5f
        /*0036*/ 	.short	0x0000


	//----- nvinfo : EIATTR_COOP_GROUP_MASK_REGIDS
	.align		4
        /*0038*/ 	.byte	0x04, 0x29
        /*003a*/ 	.short	(.L_1366 - .L_1365)


	//   ....[0]....
.L_1365:
        /*003c*/ 	.word	0xffffffff


	//   ....[1]....
        /*0040*/ 	.word	0xffffffff


	//   ....[2]....
        /*0044*/ 	.word	0xffffffff


	//   ....[3]....
        /*0048*/ 	.word	0xffffffff


	//----- nvinfo : EIATTR_COOP_GROUP_INSTR_OFFSETS
	.align		4
.L_1366:
        /*004c*/ 	.byte	0x04, 0x28
        /*004e*/ 	.short	(.L_1368 - .L_1367)


	//   ....[0]....
.L_1367:
        /*0050*/ 	.word	0x00001c10


	//   ....[1]....
        /*0054*/ 	.word	0x00001c30


	//   ....[2]....
        /*0058*/ 	.word	0x00001cd0


	//   ....[3]....
        /*005c*/ 	.word	0x00001cf0


	//----- nvinfo : EIATTR_EXIT_INSTR_OFFSETS
	.align		4
.L_1368:
        /*0060*/ 	.byte	0x04, 0x1c
        /*0062*/ 	.short	(.L_1370 - .L_1369)


	//   ....[0]....
.L_1369:
        /*0064*/ 	.word	0x00004150


	//   ....[1]....
        /*0068*/ 	.word	0x000045c0


	//----- nvinfo : EIATTR_CRS_STACK_SIZE
	.align		4
.L_1370:
        /*006c*/ 	.byte	0x04, 0x1e
        /*006e*/ 	.short	(.L_1372 - .L_1371)
.L_1371:
        /*0070*/ 	.word	0x00000000
.L_1372:


//--------------------- .nv.info._ZN5flash32flash_fwd_splitkv_combine_kernelI23Flash_fwd_kernel_traitsILi128ELi64ELi64ELi4ELb0ELb0EN7cutlass6half_tE19Flash_kernel_traitsILi128ELi64ELi64ELi4ES3_EELi4ELi1ELb1EEEvNS_16Flash_fwd_paramsE --------------------------
	.section	.nv.info._ZN5flash32flash_fwd_splitkv_combine_kernelI23Flash_fwd_kernel_traitsILi128ELi64ELi64ELi4ELb0ELb0EN7cutlass6half_tE19Flash_kernel_traitsILi128ELi64ELi64ELi4ES3_EELi4ELi1ELb1EEEvNS_16Flash_fwd_paramsE,"",@"SHT_CUDA_INFO"
	.sectionflags	@""
	.align	4


	//----- nvinfo : EIATTR_CUDA_API_VERSION
	.align		4
        /*0000*/ 	.byte	0x04, 0x37
        /*0002*/ 	.short	(.L_1374 - .L_1373)
.L_1373:
        /*0004*/ 	.word	0x00000082


	//----- nvinfo : EIATTR_SW2861232_WAR
	.align		4
.L_1374:
        /*0008*/ 	.byte	0x01, 0x35
	.zero		2


	//----- nvinfo : EIATTR_PARAM_CBANK
	.align		4
        /*000c*/ 	.byte	0x04, 0x0a
        /*000e*/ 	.short	(.L_1376 - .L_1375)
	.align		4
.L_1375:
        /*0010*/ 	.word	index@(.nv.constant0._ZN5flash32flash_fwd_splitkv_combine_kernelI23Flash_fwd_kernel_traitsILi128ELi64ELi64ELi4ELb0ELb0EN7cutlass6half_tE19Flash_kernel_traitsILi128ELi64ELi64ELi4ES3_EELi4ELi1ELb1EEEvNS_16Flash_fwd_paramsE)
        /*0014*/ 	.short	0x0160
        /*0016*/ 	.short	0x01d0


	//----- nvinfo : EIATTR_CBANK_PARAM_SIZE
	.align		4
.L_1376:
        /*0018*/ 	.byte	0x03, 0x19
        /*001a*/ 	.short	0x01d0


	//----- nvinfo : EIATTR_KPARAM_INFO
	.align		4
        /*001c*/ 	.byte	0x04, 0x17
        /*001e*/ 	.short	(.L_1378 - .L_1377)
.L_1377:
        /*0020*/ 	.word	0x00000000
        /*0024*/ 	.short	0x0000
        /*0026*/ 	.short	0x0000
        /*0028*/ 	.byte	0x00, 0xf0, 0x41, 0x07


	//----- nvinfo : EIATTR_MAXREG_COUNT
	.align		4
.L_1378:
        /*002c*/ 	.byte	0x03, 0x1b
        /*002e*/ 	.short	0x00ff


	//----- nvinfo : EIATTR_NUM_BARRIERS
	.align		4
        /*0030*/ 	.byte	0x02, 0x4c
        /*0032*/ 	.byte	0x01
	.zero		1


	//----- nvinfo : EIATTR_MERCURY_ISA_VERSION
	.align		4
        /*0034*/ 	.byte	0x03, 0x5f
        /*0036*/ 	.short	0x0000


	//----- nvinfo : EIATTR_COOP_GROUP_MASK_REGIDS
	.align		4
        /*0038*/ 	.byte	0x04, 0x29
        /*003a*/ 	.short	(.L_1380 - .L_1379)


	//   ....[0]....
.L_1379:
        /*003c*/ 	.word	0xffffffff


	//   ....[1]....
        /*0040*/ 	.word	0xffffffff


	//----- nvinfo : EIATTR_COOP_GROUP_INSTR_OFFSETS
	.align		4
.L_1380:
        /*0044*/ 	.byte	0x04, 0x28
        /*0046*/ 	.short	(.L_1382 - .L_1381)


	//   ....[0]....
.L_1381:
        /*0048*/ 	.word	0x00001cd0


	//   ....[1]....
        /*004c*/ 	.word	0x00001d40


	//----- nvinfo : EIATTR_EXIT_INSTR_OFFSETS
	.align		4
.L_1382:
        /*0050*/ 	.byte	0x04, 0x1c
        /*0052*/ 	.short	(.L_1384 - .L_1383)


	//   ....[0]....
.L_1383:
        /*0054*/ 	.word	0x00004290


	//   ....[1]....
        /*0058*/ 	.word	0x000046f0


	//----- nvinfo : EIATTR_CRS_STACK_SIZE
	.align		4
.L_1384:
        /*005c*/ 	.byte	0x04, 0x1e
        /*005e*/ 	.short	(.L_1386 - .L_1385)
.L_1385:
        /*0060*/ 	.word	0x00000000
.L_1386:


//--------------------- .nv.info._ZN5flash24flash_fwd_splitkv_kernelI23Flash_fwd_kernel_traitsILi128ELi64ELi64ELi4ELb0ELb0EN7cutlass6half_tE19Flash_kernel_traitsILi128ELi64ELi64ELi4ES3_EELb1ELb0ELb0ELb0ELb0ELb0ELb0ELb0EEEvNS_16Flash_fwd_paramsE --------------------------
	.section	.nv.info._ZN5flash24flash_fwd_splitkv_kernelI23Flash_fwd_kernel_traitsILi128ELi64ELi64ELi4ELb0ELb0EN7cutlass6half_tE19Flash_kernel_traitsILi128ELi64ELi64ELi4ES3_EELb1ELb0ELb0ELb0ELb0ELb0ELb0ELb0EEEvNS_16Flash_fwd_paramsE,"",@"SHT_CUDA_INFO"
	.sectionflags	@""
	.align	4


	//----- nvinfo : EIATTR_CUDA_API_VERSION
	.align		4
        /*0000*/ 	.byte	0x04, 0x37
        /*0002*/ 	.short	(.L_1388 - .L_1387)
.L_1387:
        /*0004*/ 	.word	0x00000082


	//----- nvinfo : EIATTR_SW2861232_WAR
	.align		4
.L_1388:
        /*0008*/ 	.byte	0x01, 0x35
	.zero		2


	//----- nvinfo : EIATTR_PARAM_CBANK
	.align		4
        /*000c*/ 	.byte	0x04, 0x0a
        /*000e*/ 	.short	(.L_1390 - .L_1389)
	.align		4
.L_1389:
        /*0010*/ 	.word	index@(.nv.constant0._ZN5flash24flash_fwd_splitkv_kernelI23Flash_fwd_kernel_traitsILi128ELi64ELi64ELi4ELb0ELb0EN7cutlass6half_tE19Flash_kernel_traitsILi128ELi64ELi64ELi4ES3_EELb1ELb0ELb0ELb0ELb0ELb0ELb0ELb0EEEvNS_16Flash_fwd_paramsE)
        /*0014*/ 	.short	0x0160
        /*0016*/ 	.short	0x01d0


	//----- nvinfo : EIATTR_CBANK_PARAM_SIZE
	.align		4
.L_1390:
        /*0018*/ 	.byte	0x03, 0x19
        /*001a*/ 	.short	0x01d0


	//----- nvinfo : EIATTR_KPARAM_INFO
	.align		4
        /*001c*/ 	.byte	0x04, 0x17
        /*001e*/ 	.short	(.L_1392 - .L_1391)
.L_1391:
        /*0020*/ 	.word	0x00000000
        /*0024*/ 	.short	0x0000
        /*0026*/ 	.short	0x0000
        /*0028*/ 	.byte	0x00, 0xf0, 0x41, 0x07


	//----- nvinfo : EIATTR_MAXREG_COUNT
	.align		4
.L_1392:
        /*002c*/ 	.byte	0x03, 0x1b
        /*002e*/ 	.short	0x00ff


	//----- nvinfo : EIATTR_NUM_BARRIERS
	.align		4
        /*0030*/ 	.byte	0x02, 0x4c
        /*0032*/ 	.byte	0x01
	.zero		1


	//----- nvinfo : EIATTR_MERCURY_ISA_VERSION
	.align		4
        /*0034*/ 	.byte	0x03, 0x5f
        /*0036*/ 	.short	0x0000


	//----- nvinfo : EIATTR_COOP_GROUP_MASK_REGIDS
	.align		4
        /*0038*/ 	.byte	0x04, 0x29
        /*003a*/ 	.short	(.L_1394 - .L_1393)


	//   ....[0]....
.L_1393:
        /*003c*/ 	.word	0xffffffff


	//   ....[1]....
        /*0040*/ 	.word	0xffffffff


	//   ....[2]....
        /*0044*/ 	.word	0xffffffff


	//   ....[3]....
        /*0048*/ 	.word	0xffffffff


	//   ....[4]....
        /*004c*/ 	.word	0xffffffff


	//   ....[5]....
        /*0050*/ 	.word	0xffffffff


	//   ....[6]....
        /*0054*/ 	.word	0xffffffff


	//   ....[7]....
        /*0058*/ 	.word	0xffffffff


	//   ....[8]....
        /*005c*/ 	.word	0xffffffff


	//   ....[9]....
        /*0060*/ 	.word	0xffffffff


	//   ....[10]....
        /*0064*/ 	.word	0xffffffff


	//   ....[11]....
        /*0068*/ 	.word	0xffffffff


	//   ....[12]....
        /*006c*/ 	.word	0xffffffff


	//   ....[13]....
        /*0070*/ 	.word	0xffffffff


	//   ....[14]....
        /*0074*/ 	.word	0xffffffff


	//   ....[15]....
        /*0078*/ 	.word	0xffffffff


	//----- nvinfo : EIATTR_COOP_GROUP_INSTR_OFFSETS
	.align		4
.L_1394:
        /*007c*/ 	.byte	0x04, 0x28
        /*007e*/ 	.short	(.L_1396 - .L_1395)


	//   ....[0]....
.L_1395:
        /*0080*/ 	.word	0x00004820


	//   ....[1]....
        /*0084*/ 	.word	0x000048c0


	//   ....[2]....
        /*0088*/ 	.word	0x000048e0


	//   ....[3]....
        /*008c*/ 	.word	0x00004900


	//   ....[4]....
        /*0090*/ 	.word	0x000075c0


	//   ....[5]....
        /*0094*/ 	.word	0x000075d0


	//   ....[6]....
        /*0098*/ 	.word	0x00007610


	//   ....[7]....
        /*009c*/ 	.word	0x00007620


	//   ....[8]....
        /*00a0*/ 	.word	0x0000a1b0


	//   ....[9]....
        /*00a4*/ 	.word	0x0000a1d0


	//   ....[10]....
        /*00a8*/ 	.word	0x0000a200


	//   ....[11]....
        /*00ac*/ 	.word	0x0000a210


	//   ....[12]....
        /*00b0*/ 	.word	0x0000b440


	//   ....[13]....
        /*00b4*/ 	.word	0x0000b480


	//   ....[14]....
        /*00b8*/ 	.word	0x0000b4d0


	//   ....[15]....
        /*00bc*/ 	.word	0x0000b4f0


	//----- nvinfo : EIATTR_EXIT_INSTR_OFFSETS
	.align		4
.L_1396:
        /*00c0*/ 	.byte	0x04, 0x1c
        /*00c2*/ 	.short	(.L_1398 - .L_1397)


	//   ....[0]....
.L_1397:
        /*00c4*/ 	.word	0x000002d0


	//   ....[1]....
        /*00c8*/ 	.word	0x00000b70


	//   ....[2]....
        /*00cc*/ 	.word	0x00000ba0


	//   ....[3]....
        /*00d0*/ 	.word	0x0000c760


	//   ....[4]....
        /*00d4*/ 	.word	0x0000c840


	//   ....[5]....
        /*00d8*/ 	.word	0x0000c860


	//----- nvinfo : EIATTR_CTAIDZ_USED
	.align		4
.L_1398:
        /*00dc*/ 	.byte	0x01, 0x04
	.zero		2


	//----- nvinfo : EIATTR_CRS_STACK_SIZE
	.align		4
        /*00e0*/ 	.byte	0x04, 0x1e
        /*00e2*/ 	.short	(.L_1400 - .L_1399)
.L_1399:
        /*00e4*/ 	.word	0x00000000
.L_1400:


//--------------------- .nv.info._ZN5flash24flash_fwd_splitkv_kernelI23Flash_fwd_kernel_traitsILi128ELi64ELi64ELi4ELb0ELb0EN7cutlass6half_tE19Flash_kernel_traitsILi128ELi64ELi64ELi4ES3_EELb1ELb0ELb0ELb0ELb0ELb1ELb0ELb0EEEvNS_16Flash_fwd_paramsE --------------------------
	.section	.nv.info._ZN5flash24flash_fwd_splitkv_kernelI23Flash_fwd_kernel_traitsILi128ELi64ELi64ELi4ELb0ELb0EN7cutlass6half_tE19Flash_kernel_traitsILi128ELi64ELi64ELi4ES3_EELb1ELb0ELb0ELb0ELb0ELb1ELb0ELb0EEEvNS_16Flash_fwd_paramsE,"",@"SHT_CUDA_INFO"
	.sectionflags	@""
	.align	4


	//----- nvinfo : EIATTR_CUDA_API_VERSION
	.align		4
        /*0000*/ 	.byte	0x04, 0x37
        /*0002*/ 	.short	(.L_1402 - .L_1401)
.L_1401:
        /*0004*/ 	.word	0x00000082


	//----- nvinfo : EIATTR_SW2861232_WAR
	.align		4
.L_1402:
        /*0008*/ 	.byte	0x01, 0x35
	.zero		2


	//----- nvinfo : EIATTR_PARAM_CBANK
	.align		4
        /*000c*/ 	.byte	0x04, 0x0a
        /*000e*/ 	.short	(.L_1404 - .L_1403)
	.align		4
.L_1403:
        /*0010*/ 	.word	index@(.nv.constant0._ZN5flash24flash_fwd_splitkv_kernelI23Flash_fwd_kernel_traitsILi128ELi64ELi64ELi4ELb0ELb0EN7cutlass6half_tE19Flash_kernel_traitsILi128ELi64ELi64ELi4ES3_EELb1ELb0ELb0ELb0ELb0ELb1ELb0ELb0EEEvNS_16Flash_fwd_paramsE)
        /*0014*/ 	.short	0x0160
        /*0016*/ 	.short	0x01d0


	//----- nvinfo : EIATTR_CBANK_PARAM_SIZE
	.align		4
.L_1404:
        /*0018*/ 	.byte	0x03, 0x19
        /*001a*/ 	.short	0x01d0


	//----- nvinfo : EIATTR_KPARAM_INFO
	.align		4
        /*001c*/ 	.byte	0x04, 0x17
        /*001e*/ 	.short	(.L_1406 - .L_1405)
.L_1405:
        /*0020*/ 	.word	0x00000000
        /*0024*/ 	.short	0x0000
        /*0026*/ 	.short	0x0000
        /*0028*/ 	.byte	0x00, 0xf0, 0x41, 0x07


	//----- nvinfo : EIATTR_MAXREG_COUNT
	.align		4
.L_1406:
        /*002c*/ 	.byte	0x03, 0x1b
        /*002e*/ 	.short	0x00ff


	//----- nvinfo : EIATTR_NUM_BARRIERS
	.align		4
        /*0030*/ 	.byte	0x02, 0x4c
        /*0032*/ 	.byte	0x01
	.zero		1


	//----- nvinfo : EIATTR_MERCURY_ISA_VERSION
	.align		4
        /*0034*/ 	.byte	0x03, 0x5f
        /*0036*/ 	.short	0x0000


	//----- nvinfo : EIATTR_COOP_GROUP_MASK_REGIDS
	.align		4
        /*0038*/ 	.byte	0x04, 0x29
        /*003a*/ 	.short	(.L_1408 - .L_1407)


	//   ....[0]....
.L_1407:
        /*003c*/ 	.word	0xffffffff


	//   ....[1]....
        /*0040*/ 	.word	0xffffffff


	//   ....[2]....
        /*0044*/ 	.word	0xffffffff


	//   ....[3]....
        /*0048*/ 	.word	0xffffffff


	//   ....[4]....
        /*004c*/ 	.word	0xffffffff


	//   ....[5]....
        /*0050*/ 	.word	0xffffffff


	//   ....[6]....
        /*0054*/ 	.word	0xffffffff


	//   ....[7]....
        /*0058*/ 	.word	0xffffffff


	//   ....[8]....
        /*005c*/ 	.word	0xffffffff


	//   ....[9]....
        /*0060*/ 	.word	0xffffffff


	//   ....[10]....
        /*0064*/ 	.word	0xffffffff


	//   ....[11]....
        /*0068*/ 	.word	0xffffffff


	//   ....[12]....
        /*006c*/ 	.word	0xffffffff


	//   ....[13]....
        /*0070*/ 	.word	0xffffffff


	//   ....[14]....
        /*0074*/ 	.word	0xffffffff


	//   ....[15]....
        /*0078*/ 	.word	0xffffffff


	//----- nvinfo : EIATTR_COOP_GROUP_INSTR_OFFSETS
	.align		4
.L_1408:
        /*007c*/ 	.byte	0x04, 0x28
        /*007e*/ 	.short	(.L_1410 - .L_1409)


	//   ....[0]....
.L_1409:
        /*0080*/ 	.word	0x00004b90


	//   ....[1]....
        /*0084*/ 	.word	0x00004cb0


	//   ....[2]....
        /*0088*/ 	.word	0x00004cc0


	//   ....[3]....
        /*008c*/ 	.word	0x00004d10


	//   ....[4]....
        /*0090*/ 	.word	0x00007d90


	//   ....[5]....
        /*0094*/ 	.word	0x00007da0


	//   ....[6]....
        /*0098*/ 	.word	0x00007dd0


	//   ....[7]....
        /*009c*/ 	.word	0x00007de0


	//   ....[8]....
        /*00a0*/ 	.word	0x0000add0


	//   ....[9]....
        /*00a4*/ 	.word	0x0000ade0


	//   ....[10]....
        /*00a8*/ 	.word	0x0000ae10


	//   ....[11]....
        /*00ac*/ 	.word	0x0000ae20


	//   ....[12]....
        /*00b0*/ 	.word	0x0000c030


	//   ....[13]....
        /*00b4*/ 	.word	0x0000c070


	//   ....[14]....
        /*00b8*/ 	.word	0x0000c0c0


	//   ....[15]....
        /*00bc*/ 	.word	0x0000c0e0


	//----- nvinfo : EIATTR_EXIT_INSTR_OFFSETS
	.align		4
.L_1410:
        /*00c0*/ 	.byte	0x04, 0x1c
        /*00c2*/ 	.short	(.L_1412 - .L_1411)


	//   ....[0]....
.L_1411:
        /*00c4*/ 	.word	0x000002d0


	//   ....[1]....
        /*00c8*/ 	.word	0x00000b70


	//   ....[2]....
        /*00cc*/ 	.word	0x00000ba0


	//   ....[3]....
        /*00d0*/ 	.word	0x0000d350


	//   ....[4]....
        /*00d4*/ 	.word	0x0000d430


	//   ....[5]....
        /*00d8*/ 	.word	0x0000d450


	//----- nvinfo : EIATTR_CTAIDZ_USED
	.align		4
.L_1412:
        /*00dc*/ 	.byte	0x01, 0x04
	.zero		2


	//----- nvinfo : EIATTR_CRS_STACK_SIZE
	.align		4
        /*00e0*/ 	.byte	0x04, 0x1e
        /*00e2*/ 	.short	(.L_1414 - .L_1413)
.L_1413:
        /*00e4*/ 	.word	0x00000000
.L_1414:


//--------------------- .nv.info._ZN5flash24flash_fwd_splitkv_kernelI23Flash_fwd_kernel_traitsILi128ELi64ELi64ELi4ELb0ELb0EN7cutlass6half_tE19Flash_kernel_traitsILi128ELi64ELi64ELi4ES3_EELb1ELb0ELb0ELb0ELb0ELb0ELb0ELb1EEEvNS_16Flash_fwd_paramsE --------------------------
	.section	.nv.info._ZN5flash24flash_fwd_splitkv_kernelI23Flash_fwd_kernel_traitsILi128ELi64ELi64ELi4ELb0ELb0EN7cutlass6half_tE19Flash_kernel_traitsILi128ELi64ELi64ELi4ES3_EELb1ELb0ELb0ELb0ELb0ELb0ELb0ELb1EEEvNS_16Flash_fwd_paramsE,"",@"SHT_CUDA_INFO"
	.sectionflags	@""
	.align	4


	//----- nvinfo : EIATTR_CUDA_API_VERSION
	.align		4
        /*0000*/ 	.byte	0x04, 0x37
        /*0002*/ 	.short	(.L_1416 - .L_1415)
.L_1415:
        /*0004*/ 	.word	0x00000082


	//----- nvinfo : EIATTR_SW2861232_WAR
	.align		4
.L_1416:
        /*0008*/ 	.byte	0x01, 0x35
	.zero		2


	//----- nvinfo : EIATTR_PARAM_CBANK
	.align		4
        /*000c*/ 	.byte	0x04, 0x0a
        /*000e*/ 	.short	(.L_1418 - .L_1417)
	.align		4
.L_1417:
        /*0010*/ 	.word	index@(.nv.constant0._ZN5flash24flash_fwd_splitkv_kernelI23Flash_fwd_kernel_traitsILi128ELi64ELi64ELi4ELb0ELb0EN7cutlass6half_tE19Flash_kernel_traitsILi128ELi64ELi64ELi4ES3_EELb1ELb0ELb0ELb0ELb0ELb0ELb0ELb1EEEvNS_16Flash_fwd_paramsE)
        /*0014*/ 	.short	0x0160
        /*0016*/ 	.short	0x01d0


	//----- nvinfo : EIATTR_CBANK_PARAM_SIZE
	.align		4
.L_1418:
        /*0018*/ 	.byte	0x03, 0x19
        /*001a*/ 	.short	0x01d0


	//----- nvinfo : EIATTR_KPARAM_INFO
	.align		4
        /*001c*/ 	.byte	0x04, 0x17
        /*001e*/ 	.short	(.L_1420 - .L_1419)
.L_1419:
        /*0020*/ 	.word	0x00000000
        /*0024*/ 	.short	0x0000
        /*0026*/ 	.short	0x0000
        /*0028*/ 	.byte	0x00, 0xf0, 0x41, 0x07


	//----- nvinfo : EIATTR_MAXREG_COUNT
	.align		4
.L_1420:
        /*002c*/ 	.byte	0x03, 0x1b
        /*002e*/ 	.short	0x00ff


	//----- nvinfo : EIATTR_NUM_BARRIERS
	.align		4
        /*0030*/ 	.byte	0x02, 0x4c
        /*0032*/ 	.byte	0x01
	.zero		1


	//----- nvinfo : EIATTR_MERCURY_ISA_VERSION
	.align		4
        /*0034*/ 	.byte	0x03, 0x5f
        /*0036*/ 	.short	0x0000


	//----- nvinfo : EIATTR_COOP_GROUP_MASK_REGIDS
	.align		4
        /*0038*/ 	.byte	0x04, 0x29
        /*003a*/ 	.short	(.L_1422 - .L_1421)


	//   ....[0]....
.L_1421:
        /*003c*/ 	.word	0xffffffff


	//   ....[1]....
        /*0040*/ 	.word	0xffffffff


	//   ....[2]....
        /*0044*/ 	.word	0xffffffff


	//   ....[3]....
        /*0048*/ 	.word	0xffffffff


	//   ....[4]....
        /*004c*/ 	.word	0xffffffff


	//   ....[5]....
        /*0050*/ 	.word	0xffffffff


	//   ....[6]....
        /*0054*/ 	.word	0xffffffff


	//   ....[7]....
        /*0058*/ 	.word	0xffffffff


	//   ....[8]....
        /*005c*/ 	.word	0xffffffff


	//   ....[9]....
        /*0060*/ 	.word	0xffffffff


	//   ....[10]....
        /*0064*/ 	.word	0xffffffff


	//   ....[11]....
        /*0068*/ 	.word	0xffffffff


	//   ....[12]....
        /*006c*/ 	.word	0xffffffff


	//   ....[13]....
        /*0070*/ 	.word	0xffffffff


	//   ....[14]....
        /*0074*/ 	.word	0xffffffff


	//   ....[15]....
        /*0078*/ 	.word	0xffffffff


	//----- nvinfo : EIATTR_COOP_GROUP_INSTR_OFFSETS
	.align		4
.L_1422:
        /*007c*/ 	.byte	0x04, 0x28
        /*007e*/ 	.short	(.L_1424 - .L_1423)


	//   ....[0]....
.L_1423:
        /*0080*/ 	.word	0x00010030


	//   ....[1]....
        /*0084*/ 	.word	0x00010080


	//   ....[2]....
        /*0088*/ 	.word	0x000100d0


	//   ....[3]....
        /*008c*/ 	.word	0x00010100


	//   ....[4]....
        /*0090*/ 	.word	0x00012d20


	//   ....[5]....
        /*0094*/ 	.word	0x00012d40


	//   ....[6]....
        /*0098*/ 	.word	0x00012d60


	//   ....[7]....
        /*009c*/ 	.word	0x00012d80


	//   ....[8]....
        /*00a0*/ 	.word	0x00015940


	//   ....[9]....
        /*00a4*/ 	.word	0x00015960


	//   ....[10]....
        /*00a8*/ 	.word	0x000159a0


	//   ....[11]....
        /*00ac*/ 	.word	0x000159b0


	//   ....[12]....
        /*00b0*/ 	.word	0x00016be0


	//   ....[13]....
        /*00b4*/ 	.word	0x00016c20


	//   ....[14]....
        /*00b8*/ 	.word	0x00016c50


	//   ....[15]....
        /*00bc*/ 	.word	0x00016c60


	//----- nvinfo : EIATTR_EXIT_INSTR_OFFSETS
	.align		4
.L_1424:
        /*00c0*/ 	.byte	0x04, 0x1c
        /*00c2*/ 	.short	(.L_1426 - .L_1425)


	//   ....[0]....
.L_1425:
        /*00c4*/ 	.word	0x00000300


	//   ....[1]....
        /*00c8*/ 	.word	0x00000ba0


	//   ....[2]....
        /*00cc*/ 	.word	0x00000bd0


	//   ....[3]....
        /*00d0*/ 	.word	0x00017f90


	//   ....[4]....
        /*00d4*/ 	.word	0x00018070


	//   ....[5]....
        /*00d8*/ 	.word	0x00018090


	//----- nvinfo : EIATTR_CTAIDZ_USED
	.align		4
.L_1426:
        /*00dc*/ 	.byte	0x01, 0x04
	.zero		2


	//----- nvinfo : EIATTR_CRS_STACK_SIZE
	.align		4
        /*00e0*/ 	.byte	0x04, 0x1e
        /*00e2*/ 	.short	(.L_1428 - .L_1427)
.L_1427:
        /*00e4*/ 	.word	0x00000000
.L_1428:


//--------------------- .nv.info._ZN5flash24flash_fwd_splitkv_kernelI23Flash_fwd_kernel_traitsILi128ELi64ELi64ELi4ELb0ELb0EN7cutlass6half_tE19Flash_kernel_traitsILi128ELi64ELi64ELi4ES3_EELb1ELb0ELb0ELb0ELb0ELb1ELb0ELb1EEEvNS_16Flash_fwd_paramsE --------------------------
	.section	.nv.info._ZN5flash24flash_fwd_splitkv_kernelI23Flash_fwd_kernel_traitsILi128ELi64ELi64ELi4ELb0ELb0EN7cutlass6half_tE19Flash_kernel_traitsILi128ELi64ELi64ELi4ES3_EELb1ELb0ELb0ELb0ELb0ELb1ELb0ELb1EEEvNS_16Flash_fwd_paramsE,"",@"SHT_CUDA_INFO"
	.sectionflags	@""
	.align	4


	//----- nvinfo : EIATTR_CUDA_API_VERSION
	.align		4
        /*0000*/ 	.byte	0x04, 0x37
        /*0002*/ 	.short	(.L_1430 - .L_1429)
.L_1429:
        /*0004*/ 	.word	0x00000082


	//----- nvinfo : EIATTR_SW2861232_WAR
	.align		4
.L_1430:
        /*0008*/ 	.byte	0x01, 0x35
	.zero		2


	//----- nvinfo : EIATTR_PARAM_CBANK
	.align		4
        /*000c*/ 	.byte	0x04, 0x0a
        /*000e*/ 	.short	(.L_1432 - .L_1431)
	.align		4
.L_1431:
        /*0010*/ 	.word	index@(.nv.constant0._ZN5flash24flash_fwd_splitkv_kernelI23Flash_fwd_kernel_traitsILi128ELi64ELi64ELi4ELb0ELb0EN7cutlass6half_tE19Flash_kernel_traitsILi128ELi64ELi64ELi4ES3_EELb1ELb0ELb0ELb0ELb0ELb1ELb0ELb1EEEvNS_16Flash_fwd_paramsE)
        /*0014*/ 	.short	0x0160
        /*0016*/ 	.short	0x01d0


	//----- nvinfo : EIATTR_CBANK_PARAM_SIZE
	.align		4
.L_1432:
        /*0018*/ 	.byte	0x03, 0x19
        /*001a*/ 	.short	0x01d0


	//----- nvinfo : EIATTR_KPARAM_INFO
	.align		4
        /*001c*/ 	.byte	0x04, 0x17
        /*001e*/ 	.short	(.L_1434 - .L_1433)
.L_1433:
        /*0020*/ 	.word	0x00000000
        /*0024*/ 	.short	0x0000
        /*0026*/ 	.short	0x0000
        /*0028*/ 	.byte	0x00, 0xf0, 0x41, 0x07


	//----- nvinfo : EIATTR_MAXREG_COUNT
	.align		4
.L_1434:
        /*002c*/ 	.byte	0x03, 0x1b
        /*002e*/ 	.short	0x00ff


	//----- nvinfo : EIATTR_NUM_BARRIERS
	.align		4
        /*0030*/ 	.byte	0x02, 0x4c
        /*0032*/ 	.byte	0x01
	.zero		1


	//----- nvinfo : EIATTR_MERCURY_ISA_VERSION
	.align		4
        /*0034*/ 	.byte	0x03, 0x5f
        /*0036*/ 	.short	0x0000


	//----- nvinfo : EIATTR_COOP_GROUP_MASK_REGIDS
	.align		4
        /*0038*/ 	.byte	0x04, 0x29
        /*003a*/ 	.short	(.L_1436 - .L_1435)


	//   ....[0]....
.L_1435:
        /*003c*/ 	.word	0xffffffff


	//   ....[1]....
        /*0040*/ 	.word	0xffffffff


	//   ....[2]....
        /*0044*/ 	.word	0xffffffff


	//   ....[3]....
        /*0048*/ 	.word	0xffffffff


	//   ....[4]....
        /*004c*/ 	.word	0xffffffff


	//   ....[5]....
        /*0050*/ 	.word	0xffffffff


	//   ....[6]....
        /*0054*/ 	.word	0xffffffff


	//   ....[7]....
        /*0058*/ 	.word	0xffffffff


	//   ....[8]....
        /*005c*/ 	.word	0xffffffff


	//   ....[9]....
        /*0060*/ 	.word	0xffffffff


	//   ....[10]....
        /*0064*/ 	.word	0xffffffff


	//   ....[11]....
        /*0068*/ 	.word	0xffffffff


	//   ....[12]....
        /*006c*/ 	.word	0xffffffff


	//   ....[13]....
        /*0070*/ 	.word	0xffffffff


	//   ....[14]....
        /*0074*/ 	.word	0xffffffff


	//   ....[15]....
        /*0078*/ 	.word	0xffffffff


	//----- nvinfo : EIATTR_COOP_GROUP_INSTR_OFFSETS
	.align		4
.L_1436:
        /*007c*/ 	.byte	0x04, 0x28
        /*007e*/ 	.short	(.L_1438 - .L_1437)


	//   ....[0]....
.L_1437:
        /*0080*/ 	.word	0x00010420


	//   ....[1]....
        /*0084*/ 	.word	0x00010440


	//   ....[2]....
        /*0088*/ 	.word	0x000104e0


	//   ....[3]....
        /*008c*/ 	.word	0x000104f0


	//   ....[4]....
        /*0090*/ 	.word	0x00013520


	//   ....[5]....
        /*0094*/ 	.word	0x00013530


	//   ....[6]....
        /*0098*/ 	.word	0x00013560


	//   ....[7]....
        /*009c*/ 	.word	0x00013570


	//   ....[8]....
        /*00a0*/ 	.word	0x00016550


	//   ....[9]....
        /*00a4*/ 	.word	0x00016570


	//   ....[10]....
        /*00a8*/ 	.word	0x000165a0


	//   ....[11]....
        /*00ac*/ 	.word	0x000165b0


	//   ....[12]....
        /*00b0*/ 	.word	0x000177d0


	//   ....[13]....
        /*00b4*/ 	.word	0x00017810


	//   ....[14]....
        /*00b8*/ 	.word	0x00017840


	//   ....[15]....
        /*00bc*/ 	.word	0x00017850


	//----- nvinfo : EIATTR_EXIT_INSTR_OFFSETS
	.align		4
.L_1438:
        /*00c0*/ 	.byte	0x04, 0x1c
        /*00c2*/ 	.short	(.L_1440 - .L_1439)


	//   ....[0]....
.L_1439:
        /*00c4*/ 	.word	0x00000300


	//   ....[1]....
        /*00c8*/ 	.word	0x00000ba0


	//   ....[2]....
        /*00cc*/ 	.word	0x00000bd0


	//   ....[3]....
        /*00d0*/ 	.word	0x00018b80


	//   ....[4]....
        /*00d4*/ 	.word	0x00018c60


	//   ....[5]....
        /*00d8*/ 	.word	0x00018c80


	//----- nvinfo : EIATTR_CTAIDZ_USED
	.align		4
.L_1440:
        /*00dc*/ 	.byte	0x01, 0x04
	.zero		2


	//----- nvinfo : EIATTR_CRS_STACK_SIZE
	.align		4
        /*00e0*/ 	.byte	0x04, 0x1e
        /*00e2*/ 	.short	(.L_1442 - .L_1441)
.L_1441:
        /*00e4*/ 	.word	0x00000000
.L_1442:


//--------------------- .nv.info._ZN5flash24flash_fwd_splitkv_kernelI23Flash_fwd_kernel_traitsILi128ELi64ELi64ELi4ELb0ELb0EN7cutlass6half_tE19Flash_kernel_traitsILi128ELi64ELi64ELi4ES3_EELb1ELb0ELb0ELb0ELb0ELb0ELb1ELb0EEEvNS_16Flash_fwd_paramsE --------------------------
	.section	.nv.info._ZN5flash24flash_fwd_splitkv_kernelI23Flash_fwd_kernel_traitsILi128ELi64ELi64ELi4ELb0ELb0EN7cutlass6half_tE19Flash_kernel_traitsILi128ELi64ELi64ELi4ES3_EELb1ELb0ELb0ELb0ELb0ELb0ELb1ELb0EEEvNS_16Flash_fwd_paramsE,"",@"SHT_CUDA_INFO"
	.sectionflags	@""
	.align	4


	//----- nvinfo : EIATTR_CUDA_API_VERSION
	.align		4
        /*0000*/ 	.byte	0x04, 0x37
        /*0002*/ 	.short	(.L_1444 - .L_1443)
.L_1443:
        /*0004*/ 	.word	0x00000082


	//----- nvinfo : EIATTR_SW2861232_WAR
	.align		4
.L_1444:
        /*0008*/ 	.byte	0x01, 0x35
	.zero		2


	//----- nvinfo : EIATTR_PARAM_CBANK
	.align		4
        /*000c*/ 	.byte	0x04, 0x0a
        /*000e*/ 	.short	(.L_1446 - .L_1445)
	.align		4
.L_1445:
        /*0010*/ 	.word	index@(.nv.constant0._ZN5flash24flash_fwd_splitkv_kernelI23Flash_fwd_kernel_traitsILi128ELi64ELi64ELi4ELb0ELb0EN7cutlass6half_tE19Flash_kernel_traitsILi128ELi64ELi64ELi4ES3_EELb1ELb0ELb0ELb0ELb0ELb0ELb1ELb0EEEvNS_16Flash_fwd_paramsE)
        /*0014*/ 	.short	0x0160
        /*0016*/ 	.short	0x01d0


	//----- nvinfo : EIATTR_CBANK_PARAM_SIZE
	.align		4
.L_1446:
        /*0018*/ 	.byte	0x03, 0x19
        /*001a*/ 	.short	0x01d0


	//----- nvinfo : EIATTR_KPARAM_INFO
	.align		4
        /*001c*/ 	.byte	0x04, 0x17
        /*001e*/ 	.short	(.L_1448 - .L_1447)
.L_1447:
        /*0020*/ 	.word	0x00000000
        /*0024*/ 	.short	0x0000
        /*0026*/ 	.short	0x0000
        /*0028*/ 	.byte	0x00, 0xf0, 0x41, 0x07


	//----- nvinfo : EIATTR_MAXREG_COUNT
	.align		4
.L_1448:
        /*002c*/ 	.byte	0x03, 0x1b
        /*002e*/ 	.short	0x00ff


	//----- nvinfo : EIATTR_NUM_BARRIERS
	.align		4
        /*0030*/ 	.byte	0x02, 0x4c
        /*0032*/ 	.byte	0x01
	.zero		1


	//----- nvinfo : EIATTR_MERCURY_ISA_VERSION
	.align		4
        /*0034*/ 	.byte	0x03, 0x5f
        /*0036*/ 	.short	0x0000


	//----- nvinfo : EIATTR_COOP_GROUP_MASK_REGIDS
	.align		4
        /*0038*/ 	.byte	0x04, 0x29
        /*003a*/ 	.short	(.L_1450 - .L_1449)


	//   ....[0]....
.L_1449:
        /*003c*/ 	.word	0xffffffff


	//   ....[1]....
        /*0040*/ 	.word	0xffffffff


	//   ....[2]....
        /*0044*/ 	.word	0xffffffff


	//   ....[3]....
        /*0048*/ 	.word	0xffffffff


	//   ....[4]....
        /*004c*/ 	.word	0xffffffff


	//   ....[5]....
        /*0050*/ 	.word	0xffffffff


	//   ....[6]....
        /*0054*/ 	.word	0xffffffff


	//   ....[7]....
        /*0058*/ 	.word	0xffffffff


	//   ....[8]....
        /*005c*/ 	.word	0xffffffff


	//   ....[9]....
        /*0060*/ 	.word	0xffffffff


	//   ....[10]....
        /*0064*/ 	.word	0xffffffff


	//   ....[11]....
        /*0068*/ 	.word	0xffffffff


	//   ....[12]....
        /*006c*/ 	.word	0xffffffff


	//   ....[13]....
        /*0070*/ 	.word	0xffffffff


	//   ....[14]....
        /*0074*/ 	.word	0xffffffff


	//   ....[15]....
        /*0078*/ 	.word	0xffffffff


	//----- nvinfo : EIATTR_COOP_GROUP_INSTR_OFFSETS
	.align		4
.L_1450:
        /*007c*/ 	.byte	0x04, 0x28
        /*007e*/ 	.short	(.L_1452 - .L_1451)


	//   ....[0]....
.L_1451:
        /*0080*/ 	.word	0x00004ba0


	//   ....[1]....
        /*0084*/ 	.word	0x00004bc0


	//   ....[2]....
        /*0088*/ 	.word	0x00004c60


	//   ....[3]....
        /*008c*/ 	.word	0x00004c70


	//   ....[4]....
        /*0090*/ 	.word	0x00007930


	//   ....[5]....
        /*0094*/ 	.word	0x00007960


	//   ....[6]....
        /*0098*/ 	.word	0x00007980


	//   ....[7]....
        /*009c*/ 	.word	0x000079a0


	//   ....[8]....
        /*00a0*/ 	.word	0x0000a530


	//   ....[9]....
        /*00a4*/ 	.word	0x0000a550


	//   ....[10]....
        /*00a8*/ 	.word	0x0000a580


	//   ....[11]....
        /*00ac*/ 	.word	0x0000a590


	//   ....[12]....
        /*00b0*/ 	.word	0x0000b7a0


	//   ....[13]....
        /*00b4*/ 	.word	0x0000b7e0


	//   ....[14]....
        /*00b8*/ 	.word	0x0000b850


	//   ....[15]....
        /*00bc*/ 	.word	0x0000b870


	//----- nvinfo : EIATTR_EXIT_INSTR_OFFSETS
	.align		4
.L_1452:
        /*00c0*/ 	.byte	0x04, 0x1c
        /*00c2*/ 	.short	(.L_1454 - .L_1453)


	//   ....[0]....
.L_1453:
        /*00c4*/ 	.word	0x00000410


	//   ....[1]....
        /*00c8*/ 	.word	0x00000e60


	//   ....[2]....
        /*00cc*/ 	.word	0x00000e90


	//   ....[3]....
        /*00d0*/ 	.word	0x0000c980


	//   ....[4]....
        /*00d4*/ 	.word	0x0000c9c0


	//   ....[5]....
        /*00d8*/ 	.word	0x0000c9e0


	//----- nvinfo : EIATTR_CTAIDZ_USED
	.align		4
.L_1454:
        /*00dc*/ 	.byte	0x01, 0x04
	.zero		2


	//----- nvinfo : EIATTR_CRS_STACK_SIZE
	.align		4
        /*00e0*/ 	.byte	0x04, 0x1e
        /*00e2*/ 	.short	(.L_1456 - .L_1455)
.L_1455:
        /*00e4*/ 	.word	0x00000000
.L_1456:


//--------------------- .nv.info._ZN5flash24flash_fwd_splitkv_kernelI23Flash_fwd_kernel_traitsILi128ELi64ELi64ELi4ELb0ELb0EN7cutlass6half_tE19Flash_kernel_traitsILi128ELi64ELi64ELi4ES3_EELb1ELb0ELb0ELb0ELb0ELb1ELb1ELb0EEEvNS_16Flash_fwd_paramsE --------------------------
	.section	.nv.info._ZN5flash24flash_fwd_splitkv_kernelI23Flash_fwd_kernel_traitsILi128ELi64ELi64ELi4ELb0ELb0EN7cutlass6half_tE19Flash_kernel_traitsILi128ELi64ELi64ELi4ES3_EELb1ELb0ELb0ELb0ELb0ELb1ELb1ELb0EEEvNS_16Flash_fwd_paramsE,"",@"SHT_CUDA_INFO"
	.sectionflags	@""
	.align	4


	//----- nvinfo : EIATTR_CUDA_API_VERSION
	.align		4
        /*0000*/ 	.byte	0x04, 0x37
        /*0002*/ 	.short	(.L_1458 - .L_1457)
.L_1457:
        /*0004*/ 	.word	0x00000082


	//----- nvinfo : EIATTR_SW2861232_WAR
	.align		4
.L_1458:
        /*0008*/ 	.byte	0x01, 0x35
	.zero		2


	//----- nvinfo : EIATTR_PARAM_CBANK
	.align		4
        /*000c*/ 	.byte	0x04, 0x0a
        /*000e*/ 	.short	(.L_1460 - .L_1459)
	.align		4
.L_1459:
        /*0010*/ 	.word	index@(.nv.constant0._ZN5flash24flash_fwd_splitkv_kernelI23Flash_fwd_kernel_traitsILi128ELi64ELi64ELi4ELb0ELb0EN7cutlass6half_tE19Flash_kernel_traitsILi128ELi64ELi64ELi4ES3_EELb1ELb0ELb0ELb0ELb0ELb1ELb1ELb0EEEvNS_16Flash_fwd_paramsE)
        /*0014*/ 	.short	0x0160
        /*0016*/ 	.short	0x01d0


	//----- nvinfo : EIATTR_CBANK_PARAM_SIZE
	.align		4
.L_1460:
        /*0018*/ 	.byte	0x03, 0x19
        /*001a*/ 	.short	0x01d0


	//----- nvinfo : EIATTR_KPARAM_INFO
	.align		4
        /*001c*/ 	.byte	0x04, 0x17
        /*001e*/ 	.short	(.L_1462 - .L_1461)
.L_1461:
        /*0020*/ 	.word	0x00000000
        /*0024*/ 	.short	0x0000
        /*0026*/ 	.short	0x0000
        /*0028*/ 	.byte	0x00, 0xf0, 0x41, 0x07


	//----- nvinfo : EIATTR_MAXREG_COUNT
	.align		4
.L_1462:
        /*002c*/ 	.byte	0x03, 0x1b
        /*002e*/ 	.short	0x00ff


	//----- nvinfo : EIATTR_NUM_BARRIERS
	.align		4
        /*0030*/ 	.byte	0x02, 0x4c
        /*0032*/ 	.byte	0x01
	.zero		1


	//----- nvinfo : EIATTR_MERCURY_ISA_VERSION
	.align		4
        /*0034*/ 	.byte	0x03, 0x5f
        /*0036*/ 	.short	0x0000


	//----- nvinfo : EIATTR_COOP_GROUP_MASK_REGIDS
	.align		4
        /*0038*/ 	.byte	0x04, 0x29
        /*003a*/ 	.short	(.L_1464 - .L_1463)


	//   ....[0]....
.L_1463:
        /*003c*/ 	.word	0xffffffff


	//   ....[1]....
        /*0040*/ 	.word	0xffffffff


	//   ....[2]....
        /*0044*/ 	.word	0xffffffff


	//   ....[3]....
        /*0048*/ 	.word	0xffffffff


	//   ....[4]....
        /*004c*/ 	.word	0xffffffff


	//   ....[5]....
        /*0050*/ 	.word	0xffffffff


	//   ....[6]....
        /*0054*/ 	.word	0xffffffff


	//   ....[7]....
        /*0058*/ 	.word	0xffffffff


	//   ....[8]....
        /*005c*/ 	.word	0xffffffff


	//   ....[9]....
        /*0060*/ 	.word	0xffffffff


	//   ....[10]....
        /*0064*/ 	.word	0xffffffff


	//   ....[11]....
        /*0068*/ 	.word	0xffffffff


	//   ....[12]....
        /*006c*/ 	.word	0xffffffff


	//   ....[13]....
        /*0070*/ 	.word	0xffffffff


	//   ....[14]....
        /*0074*/ 	.word	0xffffffff


	//   ....[15]....
        /*0078*/ 	.word	0xffffffff


	//----- nvinfo : EIATTR_COOP_GROUP_INSTR_OFFSETS
	.align		4
.L_1464:
        /*007c*/ 	.byte	0x04, 0x28
        /*007e*/ 	.short	(.L_1466 - .L_1465)


	//   ....[0]....
.L_1465:
        /*0080*/ 	.word	0x00004f70


	//   ....[1]....
        /*0084*/ 	.word	0x00004f90


	//   ....[2]....
        /*0088*/ 	.word	0x00005030


	//   ....[3]....
        /*008c*/ 	.word	0x00005040


	//   ....[4]....
        /*0090*/ 	.word	0x00008100


	//   ....[5]....
        /*0094*/ 	.word	0x00008110


	//   ....[6]....
        /*0098*/ 	.word	0x00008150


	//   ....[7]....
        /*009c*/ 	.word	0x00008160


	//   ....[8]....
        /*00a0*/ 	.word	0x0000b140


	//   ....[9]....
        /*00a4*/ 	.word	0x0000b150


	//   ....[10]....
        /*00a8*/ 	.word	0x0000b180


	//   ....[11]....
        /*00ac*/ 	.word	0x0000b190


	//   ....[12]....
        /*00b0*/ 	.word	0x0000c390


	//   ....[13]....
        /*00b4*/ 	.word	0x0000c3d0


	//   ....[14]....
        /*00b8*/ 	.word	0x0000c440


	//   ....[15]....
        /*00bc*/ 	.word	0x0000c460


	//----- nvinfo : EIATTR_EXIT_INSTR_OFFSETS
	.align		4
.L_1466:
        /*00c0*/ 	.byte	0x04, 0x1c
        /*00c2*/ 	.short	(.L_1468 - .L_1467)


	//   ....[0]....
.L_1467:
        /*00c4*/ 	.word	0x00000410


	//   ....[1]....
        /*00c8*/ 	.word	0x00000e60


	//   ....[2]....
        /*00cc*/ 	.word	0x00000e90


	//   ....[3]....
        /*00d0*/ 	.word	0x0000d570


	//   ....[4]....
        /*00d4*/ 	.word	0x0000d5b0


	//   ....[5]....
        /*00d8*/ 	.word	0x0000d5d0


	//----- nvinfo : EIATTR_CTAIDZ_USED
	.align		4
.L_1468:
        /*00dc*/ 	.byte	0x01, 0x04
	.zero		2


	//----- nvinfo : EIATTR_CRS_STACK_SIZE
	.align		4
        /*00e0*/ 	.byte	0x04, 0x1e
        /*00e2*/ 	.short	(.L_1470 - .L_1469)
.L_1469:
        /*00e4*/ 	.word	0x00000000
.L_1470:


//--------------------- .nv.info._ZN5flash24flash_fwd_splitkv_kernelI23Flash_fwd_kernel_traitsILi128ELi64ELi64ELi4ELb0ELb0EN7cutlass6half_tE19Flash_kernel_traitsILi128ELi64ELi64ELi4ES3_EELb1ELb0ELb0ELb0ELb0ELb0ELb1ELb1EEEvNS_16Flash_fwd_paramsE --------------------------
	.section	.nv.info._ZN5flash24flash_fwd_splitkv_kernelI23Flash_fwd_kernel_traitsILi128ELi64ELi64ELi4ELb0ELb0EN7cutlass6half_tE19Flash_kernel_traitsILi128ELi64ELi64ELi4ES3_EELb1ELb0ELb0ELb0ELb0ELb0ELb1ELb1EEEvNS_16Flash_fwd_paramsE,"",@"SHT_CUDA_INFO"
	.sectionflags	@""
	.align	4


	//----- nvinfo : EIATTR_CUDA_API_VERSION
	.align		4
        /*0000*/ 	.byte	0x04, 0x37
        /*0002*/ 	.short	(.L_1472 - .L_1471)
.L_1471:
        /*0004*/ 	.word	0x00000082


	//----- nvinfo : EIATTR_SW2861232_WAR
	.align		4
.L_1472:
        /*0008*/ 	.byte	0x01, 0x35
	.zero		2


	//----- nvinfo : EIATTR_PARAM_CBANK
	.align		4
        /*000c*/ 	.byte	0x04, 0x0a
        /*000e*/ 	.short	(.L_1474 - .L_1473)
	.align		4
.L_1473:
        /*0010*/ 	.word	index@(.nv.constant0._ZN5flash24flash_fwd_splitkv_kernelI23Flash_fwd_kernel_traitsILi128ELi64ELi64ELi4ELb0ELb0EN7cutlass6half_tE19Flash_kernel_traitsILi128ELi64ELi64ELi4ES3_EELb1ELb0ELb0ELb0ELb0ELb0ELb1ELb1EEEvNS_16Flash_fwd_paramsE)
        /*0014*/ 	.short	0x0160
        /*0016*/ 	.short	0x01d0


	//----- nvinfo : EIATTR_CBANK_PARAM_SIZE
	.align		4
.L_1474:
        /*0018*/ 	.byte	0x03, 0x19
        /*001a*/ 	.short	0x01d0


	//----- nvinfo : EIATTR_KPARAM_INFO
	.align		4
        /*001c*/ 	.byte	0x04, 0x17
        /*001e*/ 	.short	(.L_1476 - .L_1475)
.L_1475:
        /*0020*/ 	.word	0x00000000
        /*0024*/ 	.short	0x0000
        /*0026*/ 	.short	0x0000
        /*0028*/ 	.byte	0x00, 0xf0, 0x41, 0x07


	//----- nvinfo : EIATTR_MAXREG_COUNT
	.align		4
.L_1476:
        /*002c*/ 	.byte	0x03, 0x1b
        /*002e*/ 	.short	0x00ff


	//----- nvinfo : EIATTR_NUM_BARRIERS
	.align		4
        /*0030*/ 	.byte	0x02, 0x4c
        /*0032*/ 	.byte	0x01
	.zero		1


	//----- nvinfo : EIATTR_MERCURY_ISA_VERSION
	.align		4
        /*0034*/ 	.byte	0x03, 0x5f
        /*0036*/ 	.short	0x0000


	//----- nvinfo : EIATTR_COOP_GROUP_MASK_REGIDS
	.align		4
        /*0038*/ 	.byte	0x04, 0x29
        /*003a*/ 	.short	(.L_1478 - .L_1477)


	//   ....[0]....
.L_1477:
        /*003c*/ 	.word	0xffffffff


	//   ....[1]....
        /*0040*/ 	.word	0xffffffff


	//   ....[2]....
        /*0044*/ 	.word	0xffffffff


	//   ....[3]....
        /*0048*/ 	.word	0xffffffff


	//   ....[4]....
        /*004c*/ 	.word	0xffffffff


	//   ....[5]....
        /*0050*/ 	.word	0xffffffff


	//   ....[6]....
        /*0054*/ 	.word	0xffffffff


	//   ....[7]....
        /*0058*/ 	.word	0xffffffff


	//   ....[8]....
        /*005c*/ 	.word	0xffffffff


	//   ....[9]....
        /*0060*/ 	.word	0xffffffff


	//   ....[10]....
        /*0064*/ 	.word	0xffffffff


	//   ....[11]....
        /*0068*/ 	.word	0xffffffff


	//   ....[12]....
        /*006c*/ 	.word	0xffffffff


	//   ....[13]....
        /*0070*/ 	.word	0xffffffff


	//   ....[14]....
        /*0074*/ 	.word	0xffffffff


	//   ....[15]....
        /*0078*/ 	.word	0xffffffff


	//----- nvinfo : EIATTR_COOP_GROUP_INSTR_OFFSETS
	.align		4
.L_1478:
        /*007c*/ 	.byte	0x04, 0x28
        /*007e*/ 	.short	(.L_1480 - .L_1479)


	//   ....[0]....
.L_1479:
        /*0080*/ 	.word	0x000102c0


	//   ....[1]....
        /*0084*/ 	.word	0x000102e0


	//   ....[2]....
        /*0088*/ 	.word	0x00010380


	//   ....[3]....
        /*008c*/ 	.word	0x00010390


	//   ....[4]....
        /*0090*/ 	.word	0x00013000


	//   ....[5]....
        /*0094*/ 	.word	0x00013010


	//   ....[6]....
        /*0098*/ 	.word	0x00013040


	//   ....[7]....
        /*009c*/ 	.word	0x00013050


	//   ....[8]....
        /*00a0*/ 	.word	0x00015bf0


	//   ....[9]....
        /*00a4*/ 	.word	0x00015c10


	//   ....[10]....
        /*00a8*/ 	.word	0x00015c40


	//   ....[11]....
        /*00ac*/ 	.word	0x00015c50


	//   ....[12]....
        /*00b0*/ 	.word	0x00016e60


	//   ....[13]....
        /*00b4*/ 	.word	0x00016ea0


	//   ....[14]....
        /*00b8*/ 	.word	0x00016f00


	//   ....[15]....
        /*00bc*/ 	.word	0x00016f20


	//----- nvinfo : EIATTR_EXIT_INSTR_OFFSETS
	.align		4
.L_1480:
        /*00c0*/ 	.byte	0x04, 0x1c
        /*00c2*/ 	.short	(.L_1482 - .L_1481)


	//   ....[0]....
.L_1481:
        /*00c4*/ 	.word	0x00000420


	//   ....[1]....
        /*00c8*/ 	.word	0x00000e60


	//   ....[2]....
        /*00cc*/ 	.word	0x00000e90


	//   ....[3]....
        /*00d0*/ 	.word	0x000180a0


	//   ....[4]....
        /*00d4*/ 	.word	0x000180e0


	//   ....[5]....
        /*00d8*/ 	.word	0x00018100


	//----- nvinfo : EIATTR_CTAIDZ_USED
	.align		4
.L_1482:
        /*00dc*/ 	.byte	0x01, 0x04
	.zero		2


	//----- nvinfo : EIATTR_CRS_STACK_SIZE
	.align		4
        /*00e0*/ 	.byte	0x04, 0x1e
        /*00e2*/ 	.short	(.L_1484 - .L_1483)
.L_1483:
        /*00e4*/ 	.word	0x00000000
.L_1484:


//--------------------- .nv.info._ZN5flash24flash_fwd_splitkv_kernelI23Flash_fwd_kernel_traitsILi128ELi64ELi64ELi4ELb0ELb0EN7cutlass6half_tE19Flash_kernel_traitsILi128ELi64ELi64ELi4ES3_EELb1ELb0ELb0ELb0ELb0ELb1ELb1ELb1EEEvNS_16Flash_fwd_paramsE --------------------------
	.section	.nv.info._ZN5flash24flash_fwd_splitkv_kernelI23Flash_fwd_kernel_traitsILi128ELi64ELi64ELi4ELb0ELb0EN7cutlass6half_tE19Flash_kernel_traitsILi128ELi64ELi64ELi4ES3_EELb1ELb0ELb0ELb0ELb0ELb1ELb1ELb1EEEvNS_16Flash_fwd_paramsE,"",@"SHT_CUDA_INFO"
	.sectionflags	@""
	.align	4


	//----- nvinfo : EIATTR_CUDA_API_VERSION
	.align		4
        /*0000*/ 	.byte	0x04, 0x37
        /*0002*/ 	.short	(.L_1486 - .L_1485)
.L_1485:
        /*0004*/ 	.word	0x00000082


	//----- nvinfo : EIATTR_SW2861232_WAR
	.align		4
.L_1486:
        /*0008*/ 	.byte	0x01, 0x35
	.zero		2


	//----- nvinfo : EIATTR_PARAM_CBANK
	.align		4
        /*000c*/ 	.byte	0x04, 0x0a
        /*000e*/ 	.short	(.L_1488 - .L_1487)
	.align		4
.L_1487:
        /*0010*/ 	.word	index@(.nv.constant0._ZN5flash24flash_fwd_splitkv_kernelI23Flash_fwd_kernel_traitsILi128ELi64ELi64ELi4ELb0ELb0EN7cutlass6half_tE19Flash_kernel_traitsILi128ELi64ELi64ELi4ES3_EELb1ELb0ELb0ELb0ELb0ELb1ELb1ELb1EEEvNS_16Flash_fwd_paramsE)
        /*0014*/ 	.short	0x0160
        /*0016*/ 	.short	0x01d0


	//----- nvinfo : EIATTR_CBANK_PARAM_SIZE
	.align		4
.L_1488:
        /*0018*/ 	.byte	0x03, 0x19
        /*001a*/ 	.short	0x01d0


	//----- nvinfo : EIATTR_KPARAM_INFO
	.align		4
        /*001c*/ 	.byte	0x04, 0x17
        /*001e*/ 	.short	(.L_1490 - .L_1489)
.L_1489:
        /*0020*/ 	.word	0x00000000
        /*0024*/ 	.short	0x0000
        /*0026*/ 	.short	0x0000
        /*0028*/ 	.byte	0x00, 0xf0, 0x41, 0x07


	//----- nvinfo : EIATTR_MAXREG_COUNT
	.align		4
.L_1490:
        /*002c*/ 	.byte	0x03, 0x1b
        /*002e*/ 	.short	0x00ff


	//----- nvinfo : EIATTR_NUM_BARRIERS
	.align		4
        /*0030*/ 	.byte	0x02, 0x4c
        /*0032*/ 	.byte	0x01
	.zero		1


	//----- nvinfo : EIATTR_MERCURY_ISA_VERSION
	.align		4
        /*0034*/ 	.byte	0x03, 0x5f
        /*0036*/ 	.short	0x0000


	//----- nvinfo : EIATTR_COOP_GROUP_MASK_REGIDS
	.align		4
        /*0038*/ 	.byte	0x04, 0x29
        /*003a*/ 	.short	(.L_1492 - .L_1491)


	//   ....[0]....
.L_1491:
        /*003c*/ 	.word	0xffffffff


	//   ....[1]....
        /*0040*/ 	.word	0xffffffff


	//   ....[2]....
        /*0044*/ 	.word	0xffffffff


	//   ....[3]....
        /*0048*/ 	.word	0xffffffff


	//   ....[4]....
        /*004c*/ 	.word	0xffffffff


	//   ....[5]....
        /*0050*/ 	.word	0xffffffff


	//   ....[6]....
        /*0054*/ 	.word	0xffffffff


	//   ....[7]....
        /*0058*/ 	.word	0xffffffff


	//   ....[8]....
        /*005c*/ 	.word	0xffffffff


	//   ....[9]....
        /*0060*/ 	.word	0xffffffff


	//   ....[10]....
        /*0064*/ 	.word	0xffffffff


	//   ....[11]....
        /*0068*/ 	.word	0xffffffff


	//   ....[12]....
        /*006c*/ 	.word	0xffffffff


	//   ....[13]....
        /*0070*/ 	.word	0xffffffff


	//   ....[14]....
        /*0074*/ 	.word	0xffffffff


	//   ....[15]....
        /*0078*/ 	.word	0xffffffff


	//----- nvinfo : EIATTR_COOP_GROUP_INSTR_OFFSETS
	.align		4
.L_1492:
        /*007c*/ 	.byte	0x04, 0x28
        /*007e*/ 	.short	(.L_1494 - .L_1493)


	//   ....[0]....
.L_1493:
        /*0080*/ 	.word	0x000106c0


	//   ....[1]....
        /*0084*/ 	.word	0x000106e0


	//   ....[2]....
        /*0088*/ 	.word	0x00010780


	//   ....[3]....
        /*008c*/ 	.word	0x00010790


	//   ....[4]....
        /*0090*/ 	.word	0x000137d0


	//   ....[5]....
        /*0094*/ 	.word	0x000137e0


	//   ....[6]....
        /*0098*/ 	.word	0x00013810


	//   ....[7]....
        /*009c*/ 	.word	0x00013820


	//   ....[8]....
        /*00a0*/ 	.word	0x000167d0


	//   ....[9]....
        /*00a4*/ 	.word	0x000167e0


	//   ....[10]....
        /*00a8*/ 	.word	0x00016810


	//   ....[11]....
        /*00ac*/ 	.word	0x00016820


	//   ....[12]....
        /*00b0*/ 	.word	0x00017a20


	//   ....[13]....
        /*00b4*/ 	.word	0x00017a60


	//   ....[14]....
        /*00b8*/ 	.word	0x00017ac0


	//   ....[15]....
        /*00bc*/ 	.word	0x00017ae0


	//----- nvinfo : EIATTR_EXIT_INSTR_OFFSETS
	.align		4
.L_1494:
        /*00c0*/ 	.byte	0x04, 0x1c
        /*00c2*/ 	.short	(.L_1496 - .L_1495)


	//   ....[0]....
.L_1495:
        /*00c4*/ 	.word	0x00000420


	//   ....[1]....
        /*00c8*/ 	.word	0x00000e60


	//   ....[2]....
        /*00cc*/ 	.word	0x00000e90


	//   ....[3]....
        /*00d0*/ 	.word	0x00018c60


	//   ....[4]....
        /*00d4*/ 	.word	0x00018ca0


	//   ....[5]....
        /*00d8*/ 	.word	0x00018cc0


	//----- nvinfo : EIATTR_CTAIDZ_USED
	.align		4
.L_1496:
        /*00dc*/ 	.byte	0x01, 0x04
	.zero		2


	//----- nvinfo : EIATTR_CRS_STACK_SIZE
	.align		4
        /*00e0*/ 	.byte	0x04, 0x1e
        /*00e2*/ 	.short	(.L_1498 - .L_1497)
.L_1497:
        /*00e4*/ 	.word	0x00000000
.L_1498:


//--------------------- .nv.info._ZN5flash24flash_fwd_splitkv_kernelI23Flash_fwd_kernel_traitsILi128ELi64ELi64ELi4ELb0ELb0EN7cutlass6half_tE19Flash_kernel_traitsILi128ELi64ELi64ELi4ES3_EELb1ELb0ELb0ELb1ELb1ELb0ELb0ELb0EEEvNS_16Flash_fwd_paramsE --------------------------
	.section	.nv.info._ZN5flash24flash_fwd_splitkv_kernelI23Flash_fwd_kernel_traitsILi128ELi64ELi64ELi4ELb0ELb0EN7cutlass6half_tE19Flash_kernel_traitsILi128ELi64ELi64ELi4ES3_EELb1ELb0ELb0ELb1ELb1ELb0ELb0ELb0EEEvNS_16Flash_fwd_paramsE,"",@"SHT_CUDA_INFO"
	.sectionflags	@""
	.align	4


	//----- nvinfo : EIATTR_CUDA_API_VERSION
	.align		4
        /*0000*/ 	.byte	0x04, 0x37
        /*0002*/ 	.short	(.L_1500 - .L_1499)
.L_1499:
        /*0004*/ 	.word	0x00000082


	//----- nvinfo : EIATTR_SW2861232_WAR
	.align		4
.L_1500:
        /*0008*/ 	.byte	0x01, 0x35
	.zero		2


	//----- nvinfo : EIATTR_PARAM_CBANK
	.align		4
        /*000c*/ 	.byte	0x04, 0x0a
        /*000e*/ 	.short	(.L_1502 - .L_1501)
	.align		4
.L_1501:
        /*0010*/ 	.word	index@(.nv.constant0._ZN5flash24flash_fwd_splitkv_kernelI23Flash_fwd_kernel_traitsILi128ELi64ELi64ELi4ELb0ELb0EN7cutlass6half_tE19Flash_kernel_traitsILi128ELi64ELi64ELi4ES3_EELb1ELb0ELb0ELb1ELb1ELb0ELb0ELb0EEEvNS_16Flash_fwd_paramsE)
        /*0014*/ 	.short	0x0160
        /*0016*/ 	.short	0x01d0


	//----- nvinfo : EIATTR_CBANK_PARAM_SIZE
	.align		4
.L_1502:
        /*0018*/ 	.byte	0x03, 0x19
        /*001a*/ 	.short	0x01d0


	//----- nvinfo : EIATTR_KPARAM_INFO
	.align		4
        /*001c*/ 	.byte	0x04, 0x17
        /*001e*/ 	.short	(.L_1504 - .L_1503)
.L_1503:
        /*0020*/ 	.word	0x00000000
        /*0024*/ 	.short	0x0000
        /*0026*/ 	.short	0x0000
        /*0028*/ 	.byte	0x00, 0xf0, 0x41, 0x07


	//----- nvinfo : EIATTR_MAXREG_COUNT
	.align		4
.L_1504:
        /*002c*/ 	.byte	0x03, 0x1b
        /*002e*/ 	.short	0x00ff


	//----- nvinfo : EIATTR_NUM_BARRIERS
	.align		4
        /*0030*/ 	.byte	0x02, 0x4c
        /*0032*/ 	.byte	0x01
	.zero		1


	//----- nvinfo : EIATTR_MERCURY_ISA_VERSION
	.align		4
        /*0034*/ 	.byte	0x03, 0x5f
        /*0036*/ 	.short	0x0000


	//----- nvinfo : EIATTR_COOP_GROUP_MASK_REGIDS
	.align		4
        /*0038*/ 	.byte	0x04, 0x29
        /*003a*/ 	.short	(.L_1506 - .L_1505)


	//   ....[0]....
.L_1505:
        /*003c*/ 	.word	0xffffffff


	//   ....[1]....
        /*0040*/ 	.word	0xffffffff


	//   ....[2]....
        /*0044*/ 	.word	0xffffffff


	//   ....[3]....
        /*0048*/ 	.word	0xffffffff


	//   ....[4]....
        /*004c*/ 	.word	0xffffffff


	//   ....[5]....
        /*0050*/ 	.word	0xffffffff


	//   ....[6]....
        /*0054*/ 	.word	0xffffffff


	//   ....[7]....
        /*0058*/ 	.word	0xffffffff


	//   ....[8]....
        /*005c*/ 	.word	0xffffffff


	//   ....[9]....
        /*0060*/ 	.word	0xffffffff


	//   ....[10]....
        /*0064*/ 	.word	0xffffffff


	//   ....[11]....
        /*0068*/ 	.word	0xffffffff


	//----- nvinfo : EIATTR_COOP_GROUP_INSTR_OFFSETS
	.align		4
.L_1506:
        /*006c*/ 	.byte	0x04, 0x28
        /*006e*/ 	.short	(.L_1508 - .L_1507)


	//   ....[0]....
.L_1507:
        /*0070*/ 	.word	0x00002f60


	//   ....[1]....
        /*0074*/ 	.word	0x00002f80


	//   ....[2]....
        /*0078*/ 	.word	0x00003020


	//   ....[3]....
        /*007c*/ 	.word	0x00003030


	//   ....[4]....
        /*0080*/ 	.word	0x00005160


	//   ....[5]....
        /*0084*/ 	.word	0x00005180


	//   ....[6]....
        /*0088*/ 	.word	0x000051b0


	//   ....[7]....
        /*008c*/ 	.word	0x000051c0


	//   ....[8]....
        /*0090*/ 	.word	0x000063e0


	//   ....[9]....
        /*0094*/ 	.word	0x00006420


	//   ....[10]....
        /*0098*/ 	.word	0x00006480


	//   ....[11]....
        /*009c*/ 	.word	0x000064a0


	//----- nvinfo : EIATTR_EXIT_INSTR_OFFSETS
	.align		4
.L_1508:
        /*00a0*/ 	.byte	0x04, 0x1c
        /*00a2*/ 	.short	(.L_1510 - .L_1509)


	//   ....[0]....
.L_1509:
        /*00a4*/ 	.word	0x00000160


	//   ....[1]....
        /*00a8*/ 	.word	0x00000710


	//   ....[2]....
        /*00ac*/ 	.word	0x00000740


	//   ....[3]....
        /*00b0*/ 	.word	0x00007480


	//----- nvinfo : EIATTR_CTAIDZ_USED
	.align		4
.L_1510:
        /*00b4*/ 	.byte	0x01, 0x04
	.zero		2


	//----- nvinfo : EIATTR_CRS_STACK_SIZE
	.align		4
        /*00b8*/ 	.byte	0x04, 0x1e
        /*00ba*/ 	.short	(.L_1512 - .L_1511)
.L_1511:
        /*00bc*/ 	.word	0x00000000
.L_1512:


//--------------------- .nv.info._ZN5flash24flash_fwd_splitkv_kernelI23Flash_fwd_kernel_traitsILi128ELi64ELi64ELi4ELb0ELb0EN7cutlass6half_tE19Flash_kernel_traitsILi128ELi64ELi64ELi4ES3_EELb1ELb0ELb0ELb1ELb1ELb1ELb0ELb0EEEvNS_16Flash_fwd_paramsE --------------------------
	.section	.nv.info._ZN5flash24flash_fwd_splitkv_kernelI23Flash_fwd_kernel_traitsILi128ELi64ELi64ELi4ELb0ELb0EN7cutlass6half_tE19Flash_kernel_traitsILi128ELi64ELi64ELi4ES3_EELb1ELb0ELb0ELb1ELb1ELb1ELb0ELb0EEEvNS_16Flash_fwd_paramsE,"",@"SHT_CUDA_INFO"
	.sectionflags	@""
	.align	4


	//----- nvinfo : EIATTR_CUDA_API_VERSION
	.align		4
        /*0000*/ 	.byte	0x04, 0x37
        /*0002*/ 	.short	(.L_1514 - .L_1513)
.L_1513:
        /*0004*/ 	.word	0x00000082


	//----- nvinfo : EIATTR_SW2861232_WAR
	.align		4
.L_1514:
        /*0008*/ 	.byte	0x01, 0x35
	.zero		2


	//----- nvinfo : EIATTR_PARAM_CBANK
	.align		4
        /*000c*/ 	.byte	0x04, 0x0a
        /*000e*/ 	.short	(.L_1516 - .L_1515)
	.align		4
.L_1515:
        /*0010*/ 	.word	index@(.nv.constant0._ZN5flash24flash_fwd_splitkv_kernelI23Flash_fwd_kernel_traitsILi128ELi64ELi64ELi4ELb0ELb0EN7cutlass6half_tE19Flash_kernel_traitsILi128ELi64ELi64ELi4ES3_EELb1ELb0ELb0ELb1ELb1ELb1ELb0ELb0EEEvNS_16Flash_fwd_paramsE)
        /*0014*/ 	.short	0x0160
        /*0016*/ 	.short	0x01d0


	//----- nvinfo : EIATTR_CBANK_PARAM_SIZE
	.align		4
.L_1516:
        /*0018*/ 	.byte	0x03, 0x19
        /*001a*/ 	.short	0x01d0


	//----- nvinfo : EIATTR_KPARAM_INFO
	.align		4
        /*001c*/ 	.byte	0x04, 0x17
        /*001e*/ 	.short	(.L_1518 - .L_1517)
.L_1517:
        /*0020*/ 	.word	0x00000000
        /*0024*/ 	.short	0x0000
        /*0026*/ 	.short	0x0000
        /*0028*/ 	.byte	0x00, 0xf0, 0x41, 0x07


	//----- nvinfo : EIATTR_MAXREG_COUNT
	.align		4
.L_1518:
        /*002c*/ 	.byte	0x03, 0x1b
        /*002e*/ 	.short	0x00ff


	//----- nvinfo : EIATTR_NUM_BARRIERS
	.align		4
        /*0030*/ 	.byte	0x02, 0x4c
        /*0032*/ 	.byte	0x01
	.zero		1


	//----- nvinfo : EIATTR_MERCURY_ISA_VERSION
	.align		4
        /*0034*/ 	.byte	0x03, 0x5f
        /*0036*/ 	.short	0x0000


	//----- nvinfo : EIATTR_COOP_GROUP_MASK_REGIDS
	.align		4
        /*0038*/ 	.byte	0x04, 0x29
        /*003a*/ 	.short	(.L_1520 - .L_1519)


	//   ....[0]....
.L_1519:
        /*003c*/ 	.word	0xffffffff


	//   ....[1]....
        /*0040*/ 	.word	0xffffffff


	//   ....[2]....
        /*0044*/ 	.word	0xffffffff


	//   ....[3]....
        /*0048*/ 	.word	0xffffffff


	//   ....[4]....
        /*004c*/ 	.word	0xffffffff


	//   ....[5]....
        /*0050*/ 	.word	0xffffffff


	//   ....[6]....
        /*0054*/ 	.word	0xffffffff


	//   ....[7]....
        /*0058*/ 	.word	0xffffffff


	//   ....[8]....
        /*005c*/ 	.word	0xffffffff


	//   ....[9]....
        /*0060*/ 	.word	0xffffffff


	//   ....[10]....
        /*0064*/ 	.word	0xffffffff


	//   ....[11]....
        /*0068*/ 	.word	0xffffffff


	//----- nvinfo : EIATTR_COOP_GROUP_INSTR_OFFSETS
	.align		4
.L_1520:
        /*006c*/ 	.byte	0x04, 0x28
        /*006e*/ 	.short	(.L_1522 - .L_1521)


	//   ....[0]....
.L_1521:
        /*0070*/ 	.word	0x00003370


	//   ....[1]....
        /*0074*/ 	.word	0x00003390


	//   ....[2]....
        /*0078*/ 	.word	0x00003430


	//   ....[3]....
        /*007c*/ 	.word	0x00003440


	//   ....[4]....
        /*0080*/ 	.word	0x000059b0


	//   ....[5]....
        /*0084*/ 	.word	0x000059d0


	//   ....[6]....
        /*0088*/ 	.word	0x00005a00


	//   ....[7]....
        /*008c*/ 	.word	0x00005a10


	//   ....[8]....
        /*0090*/ 	.word	0x00006c00


	//   ....[9]....
        /*0094*/ 	.word	0x00006c40


	//   ....[10]....
        /*0098*/ 	.word	0x00006ca0


	//   ....[11]....
        /*009c*/ 	.word	0x00006cc0


	//----- nvinfo : EIATTR_EXIT_INSTR_OFFSETS
	.align		4
.L_1522:
        /*00a0*/ 	.byte	0x04, 0x1c
        /*00a2*/ 	.short	(.L_1524 - .L_1523)


	//   ....[0]....
.L_1523:
        /*00a4*/ 	.word	0x00000160


	//   ....[1]....
        /*00a8*/ 	.word	0x00000710


	//   ....[2]....
        /*00ac*/ 	.word	0x00000740


	//   ....[3]....
        /*00b0*/ 	.word	0x00007ca0


	//----- nvinfo : EIATTR_CTAIDZ_USED
	.align		4
.L_1524:
        /*00b4*/ 	.byte	0x01, 0x04
	.zero		2


	//----- nvinfo : EIATTR_CRS_STACK_SIZE
	.align		4
        /*00b8*/ 	.byte	0x04, 0x1e
        /*00ba*/ 	.short	(.L_1526 - .L_1525)
.L_1525:
        /*00bc*/ 	.word	0x00000000
.L_1526:


//--------------------- .nv.info._ZN5flash24flash_fwd_splitkv_kernelI23Flash_fwd_kernel_traitsILi128ELi64ELi64ELi4ELb0ELb0EN7cutlass6half_tE19Flash_kernel_traitsILi128ELi64ELi64ELi4ES3_EELb1ELb0ELb0ELb1ELb1ELb0ELb1ELb0EEEvNS_16Flash_fwd_paramsE --------------------------
	.section	.nv.info._ZN5flash24flash_fwd_splitkv_kernelI23Flash_fwd_kernel_traitsILi128ELi64ELi64ELi4ELb0ELb0EN7cutlass6half_tE19Flash_kernel_traitsILi128ELi64ELi64ELi4ES3_EELb1ELb0ELb0ELb1ELb1ELb0ELb1ELb0EEEvNS_16Flash_fwd_paramsE,"",@"SHT_CUDA_INFO"
	.sectionflags	@""
	.align	4


	//----- nvinfo : EIATTR_CUDA_API_VERSION
	.align		4
        /*0000*/ 	.byte	0x04, 0x37
        /*0002*/ 	.short	(.L_1528 - .L_1527)
.L_1527:
        /*0004*/ 	.word	0x00000082


	//----- nvinfo : EIATTR_SW2861232_WAR
	.align		4
.L_1528:
        /*0008*/ 	.byte	0x01, 0x35
	.zero		2


	//----- nvinfo : EIATTR_PARAM_CBANK
	.align		4
        /*000c*/ 	.byte	0x04, 0x0a
        /*000e*/ 	.short	(.L_1530 - .L_1529)
	.align		4
.L_1529:
        /*0010*/ 	.word	index@(.nv.constant0._ZN5flash24flash_fwd_splitkv_kernelI23Flash_fwd_kernel_traitsILi128ELi64ELi64ELi4ELb0ELb0EN7cutlass6half_tE19Flash_kernel_traitsILi128ELi64ELi64ELi4ES3_EELb1ELb0ELb0ELb1ELb1ELb0ELb1ELb0EEEvNS_16Flash_fwd_paramsE)
        /*0014*/ 	.short	0x0160
        /*0016*/ 	.short	0x01d0


	//----- nvinfo : EIATTR_CBANK_PARAM_SIZE
	.align		4
.L_1530:
        /*0018*/ 	.byte	0x03, 0x19
        /*001a*/ 	.short	0x01d0


	//----- nvinfo : EIATTR_KPARAM_INFO
	.align		4
        /*001c*/ 	.byte	0x04, 0x17
        /*001e*/ 	.short	(.L_1532 - .L_1531)
.L_1531:
        /*0020*/ 	.word	0x00000000
        /*0024*/ 	.short	0x0000
        /*0026*/ 	.short	0x0000
        /*0028*/ 	.byte	0x00, 0xf0, 0x41, 0x07


	//----- nvinfo : EIATTR_MAXREG_COUNT
	.align		4
.L_1532:
        /*002c*/ 	.byte	0x03, 0x1b
        /*002e*/ 	.short	0x00ff


	//----- nvinfo : EIATTR_NUM_BARRIERS
	.align		4
        /*0030*/ 	.byte	0x02, 0x4c
        /*0032*/ 	.byte	0x01
	.zero		1


	//----- nvinfo : EIATTR_MERCURY_ISA_VERSION
	.align		4
        /*0034*/ 	.byte	0x03, 0x5f
        /*0036*/ 	.short	0x0000


	//----- nvinfo : EIATTR_COOP_GROUP_MASK_REGIDS
	.align		4
        /*0038*/ 	.byte	0x04, 0x29
        /*003a*/ 	.short	(.L_1534 - .L_1533)


	//   ....[0]....
.L_1533:
        /*003c*/ 	.word	0xffffffff


	//   ....[1]....
        /*0040*/ 	.word	0xffffffff


	//   ....[2]....
        /*0044*/ 	.word	0xffffffff


	//   ....[3]....
        /*0048*/ 	.word	0xffffffff


	//   ....[4]....
        /*004c*/ 	.word	0xffffffff


	//   ....[5]....
        /*0050*/ 	.word	0xffffffff


	//   ....[6]....
        /*0054*/ 	.word	0xffffffff


	//   ....[7]....
        /*0058*/ 	.word	0xffffffff


	//   ....[8]....
        /*005c*/ 	.word	0xffffffff


	//   ....[9]....
        /*0060*/ 	.word	0xffffffff


	//   ....[10]....
        /*0064*/ 	.word	0xffffffff


	//   ....[11]....
        /*0068*/ 	.word	0xffffffff


	//----- nvinfo : EIATTR_COOP_GROUP_INSTR_OFFSETS
	.align		4
.L_1534:
        /*006c*/ 	.byte	0x04, 0x28
        /*006e*/ 	.short	(.L_1536 - .L_1535)


	//   ....[0]....
.L_1535:
        /*0070*/ 	.word	0x000031f0


	//   ....[1]....
        /*0074*/ 	.word	0x00003210


	//   ....[2]....
        /*0078*/ 	.word	0x000032b0


	//   ....[3]....
        /*007c*/ 	.word	0x000032c0


	//   ....[4]....
        /*0080*/ 	.word	0x000053d0


	//   ....[5]....
        /*0084*/ 	.word	0x000053f0


	//   ....[6]....
        /*0088*/ 	.word	0x00005420


	//   ....[7]....
        /*008c*/ 	.word	0x00005430


	//   ....[8]....
        /*0090*/ 	.word	0x00006660


	//   ....[9]....
        /*0094*/ 	.word	0x000066a0


	//   ....[10]....
        /*0098*/ 	.word	0x00006710


	//   ....[11]....
        /*009c*/ 	.word	0x00006730


	//----- nvinfo : EIATTR_EXIT_INSTR_OFFSETS
	.align		4
.L_1536:
        /*00a0*/ 	.byte	0x04, 0x1c
        /*00a2*/ 	.short	(.L_1538 - .L_1537)


	//   ....[0]....
.L_1537:
        /*00a4*/ 	.word	0x000002a0


	//   ....[1]....
        /*00a8*/ 	.word	0x000009f0


	//   ....[2]....
        /*00ac*/ 	.word	0x00000a20


	//   ....[3]....
        /*00b0*/ 	.word	0x00007540


	//----- nvinfo : EIATTR_CTAIDZ_USED
	.align		4
.L_1538:
        /*00b4*/ 	.byte	0x01, 0x04
	.zero		2


	//----- nvinfo : EIATTR_CRS_STACK_SIZE
	.align		4
        /*00b8*/ 	.byte	0x04, 0x1e
        /*00ba*/ 	.short	(.L_1540 - .L_1539)
.L_1539:
        /*00bc*/ 	.word	0x00000000
.L_1540:


//--------------------- .nv.info._ZN5flash24flash_fwd_splitkv_kernelI23Flash_fwd_kernel_traitsILi128ELi64ELi64ELi4ELb0ELb0EN7cutlass6half_tE19Flash_kernel_traitsILi128ELi64ELi64ELi4ES3_EELb1ELb0ELb0ELb1ELb1ELb1ELb1ELb0EEEvNS_16Flash_fwd_paramsE --------------------------
	.section	.nv.info._ZN5flash24flash_fwd_splitkv_kernelI23Flash_fwd_kernel_traitsILi128ELi64ELi64ELi4ELb0ELb0EN7cutlass6half_tE19Flash_kernel_traitsILi128ELi64ELi64ELi4ES3_EELb1ELb0ELb0ELb1ELb1ELb1ELb1ELb0EEEvNS_16Flash_fwd_paramsE,"",@"SHT_CUDA_INFO"
	.sectionflags	@""
	.align	4


	//----- nvinfo : EIATTR_CUDA_API_VERSION
	.align		4
        /*0000*/ 	.byte	0x04, 0x37
        /*0002*/ 	.short	(.L_1542 - .L_1541)
.L_1541:
        /*0004*/ 	.word	0x00000082


	//----- nvinfo : EIATTR_SW2861232_WAR
	.align		4
.L_1542:
        /*0008*/ 	.byte	0x01, 0x35
	.zero		2


	//----- nvinfo : EIATTR_PARAM_CBANK
	.align		4
        /*000c*/ 	.byte	0x04, 0x0a
        /*000e*/ 	.short	(.L_1544 - .L_1543)
	.align		4
.L_1543:
        /*0010*/ 	.word	index@(.nv.constant0._ZN5flash24flash_fwd_splitkv_kernelI23Flash_fwd_kernel_traitsILi128ELi64ELi64ELi4ELb0ELb0EN7cutlass6half_tE19Flash_kernel_traitsILi128ELi64ELi64ELi4ES3_EELb1ELb0ELb0ELb1ELb1ELb1ELb1ELb0EEEvNS_16Flash_fwd_paramsE)
        /*0014*/ 	.short	0x0160
        /*0016*/ 	.short	0x01d0


	//----- nvinfo : EIATTR_CBANK_PARAM_SIZE
	.align		4
.L_1544:
        /*0018*/ 	.byte	0x03, 0x19
        /*001a*/ 	.short	0x01d0


	//----- nvinfo : EIATTR_KPARAM_INFO
	.align		4
        /*001c*/ 	.byte	0x04, 0x17
        /*001e*/ 	.short	(.L_1546 - .L_1545)
.L_1545:
        /*0020*/ 	.word	0x00000000
        /*0024*/ 	.short	0x0000
        /*0026*/ 	.short	0x0000
        /*0028*/ 	.byte	0x00, 0xf0, 0x41, 0x07


	//----- nvinfo : EIATTR_MAXREG_COUNT
	.align		4
.L_1546:
        /*002c*/ 	.byte	0x03, 0x1b
        /*002e*/ 	.short	0x00ff


	//----- nvinfo : EIATTR_NUM_BARRIERS
	.align		4
        /*0030*/ 	.byte	0x02, 0x4c
        /*0032*/ 	.byte	0x01
	.zero		1


	//----- nvinfo : EIATTR_MERCURY_ISA_VERSION
	.align		4
        /*0034*/ 	.byte	0x03, 0x5f
        /*0036*/ 	.short	0x0000


	//----- nvinfo : EIATTR_COOP_GROUP_MASK_REGIDS
	.align		4
        /*0038*/ 	.byte	0x04, 0x29
        /*003a*/ 	.short	(.L_1548 - .L_1547)


	//   ....[0]....
.L_1547:
        /*003c*/ 	.word	0xffffffff


	//   ....[1]....
        /*0040*/ 	.word	0xffffffff


	//   ....[2]....
        /*0044*/ 	.word	0xffffffff


	//   ....[3]....
        /*0048*/ 	.word	0xffffffff


	//   ....[4]....
        /*004c*/ 	.word	0xffffffff


	//   ....[5]....
        /*0050*/ 	.word	0xffffffff


	//   ....[6]....
        /*0054*/ 	.word	0xffffffff


	//   ....[7]....
        /*0058*/ 	.word	0xffffffff


	//   ....[8]....
        /*005c*/ 	.word	0xffffffff


	//   ....[9]....
        /*0060*/ 	.word	0xffffffff


	//   ....[10]....
        /*0064*/ 	.word	0xffffffff


	//   ....[11]....
        /*0068*/ 	.word	0xffffffff


	//----- nvinfo : EIATTR_COOP_GROUP_INSTR_OFFSETS
	.align		4
.L_1548:
        /*006c*/ 	.byte	0x04, 0x28
        /*006e*/ 	.short	(.L_1550 - .L_1549)


	//   ....[0]....
.L_1549:
        /*0070*/ 	.word	0x000035f0


	//   ....[1]....
        /*0074*/ 	.word	0x00003610


	//   ....[2]....
        /*0078*/ 	.word	0x000036a0


	//   ....[3]....
        /*007c*/ 	.word	0x000036b0


	//   ....[4]....
        /*0080*/ 	.word	0x00005c10


	//   ....[5]....
        /*0084*/ 	.word	0x00005c20


	//   ....[6]....
        /*0088*/ 	.word	0x00005c50


	//   ....[7]....
        /*008c*/ 	.word	0x00005c60


	//   ....[8]....
        /*0090*/ 	.word	0x00006e70


	//   ....[9]....
        /*0094*/ 	.word	0x00006eb0


	//   ....[10]....
        /*0098*/ 	.word	0x00006f20


	//   ....[11]....
        /*009c*/ 	.word	0x00006f40


	//----- nvinfo : EIATTR_EXIT_INSTR_OFFSETS
	.align		4
.L_1550:
        /*00a0*/ 	.byte	0x04, 0x1c
        /*00a2*/ 	.short	(.L_1552 - .L_1551)


	//   ....[0]....
.L_1551:
        /*00a4*/ 	.word	0x000002a0


	//   ....[1]....
        /*00a8*/ 	.word	0x000009f0


	//   ....[2]....
        /*00ac*/ 	.word	0x00000a20


	//   ....[3]....
        /*00b0*/ 	.word	0x00007d50


	//----- nvinfo : EIATTR_CTAIDZ_USED
	.align		4
.L_1552:
        /*00b4*/ 	.byte	0x01, 0x04
	.zero		2


	//----- nvinfo : EIATTR_CRS_STACK_SIZE
	.align		4
        /*00b8*/ 	.byte	0x04, 0x1e
        /*00ba*/ 	.short	(.L_1554 - .L_1553)
.L_1553:
        /*00bc*/ 	.word	0x00000000
.L_1554:


//--------------------- .nv.info._ZN5flash24flash_fwd_splitkv_kernelI23Flash_fwd_kernel_traitsILi128ELi64ELi64ELi4ELb0ELb0EN7cutlass6half_tE19Flash_kernel_traitsILi128ELi64ELi64ELi4ES3_EELb1ELb0ELb0ELb0ELb1ELb0ELb0ELb0EEEvNS_16Flash_fwd_paramsE --------------------------
	.section	.nv.info._ZN5flash24flash_fwd_splitkv_kernelI23Flash_fwd_kernel_traitsILi128ELi64ELi64ELi4ELb0ELb0EN7cutlass6half_tE19Flash_kernel_traitsILi128ELi64ELi64ELi4ES3_EELb1ELb0ELb0ELb0ELb1ELb0ELb0ELb0EEEvNS_16Flash_fwd_paramsE,"",@"SHT_CUDA_INFO"
	.sectionflags	@""
	.align	4


	//----- nvinfo : EIATTR_CUDA_API_VERSION
	.align		4
        /*0000*/ 	.byte	0x04, 0x37
        /*0002*/ 	.short	(.L_1556 - .L_1555)
.L_1555:
        /*0004*/ 	.word	0x00000082


	//----- nvinfo : EIATTR_SW2861232_WAR
	.align		4
.L_1556:
        /*0008*/ 	.byte	0x01, 0x35
	.zero		2


	//----- nvinfo : EIATTR_PARAM_CBANK
	.align		4
        /*000c*/ 	.byte	0x04, 0x0a
        /*000e*/ 	.short	(.L_1558 - .L_1557)
	.align		4
.L_1557:
        /*0010*/ 	.word	index@(.nv.constant0._ZN5flash24flash_fwd_splitkv_kernelI23Flash_fwd_kernel_traitsILi128ELi64ELi64ELi4ELb0ELb0EN7cutlass6half_tE19Flash_kernel_traitsILi128ELi64ELi64ELi4ES3_EELb1ELb0ELb0ELb0ELb1ELb0ELb0ELb0EEEvNS_16Flash_fwd_paramsE)
        /*0014*/ 	.short	0x0160
        /*0016*/ 	.short	0x01d0


	//----- nvinfo : EIATTR_CBANK_PARAM_SIZE
	.align		4
.L_1558:
        /*0018*/ 	.byte	0x03, 0x19
        /*001a*/ 	.short	0x01d0


	//----- nvinfo : EIATTR_KPARAM_INFO
	.align		4
        /*001c*/ 	.byte	0x04, 0x17
        /*001e*/ 	.short	(.L_1560 - .L_1559)
.L_1559:
        /*0020*/ 	.word	0x00000000
        /*0024*/ 	.short	0x0000
        /*0026*/ 	.short	0x0000
        /*0028*/ 	.byte	0x00, 0xf0, 0x41, 0x07


	//----- nvinfo : EIATTR_MAXREG_COUNT
	.align		4
.L_1560:
        /*002c*/ 	.byte	0x03, 0x1b
        /*002e*/ 	.short	0x00ff


	//----- nvinfo : EIATTR_NUM_BARRIERS
	.align		4
        /*0030*/ 	.byte	0x02, 0x4c
        /*0032*/ 	.byte	0x01
	.zero		1


	//----- nvinfo : EIATTR_MERCURY_ISA_VERSION
	.align		4
        /*0034*/ 	.byte	0x03, 0x5f
        /*0036*/ 	.short	0x0000


	//----- nvinfo : EIATTR_COOP_GROUP_MASK_REGIDS
	.align		4
        /*0038*/ 	.byte	0x04, 0x29
        /*003a*/ 	.short	(.L_1562 - .L_1561)


	//   ....[0]....
.L_1561:
        /*003c*/ 	.word	0xffffffff


	//   ....[1]....
        /*0040*/ 	.word	0xffffffff


	//   ....[2]....
        /*0044*/ 	.word	0xffffffff


	//   ....[3]....
        /*0048*/ 	.word	0xffffffff


	//   ....[4]....
        /*004c*/ 	.word	0xffffffff


	//   ....[5]....
        /*0050*/ 	.word	0xffffffff


	//   ....[6]....
        /*0054*/ 	.word	0xffffffff


	//   ....[7]....
        /*0058*/ 	.word	0xffffffff


	//   ....[8]....
        /*005c*/ 	.word	0xffffffff


	//   ....[9]....
        /*0060*/ 	.word	0xffffffff


	//   ....[10]....
        /*0064*/ 	.word	0xffffffff


	//   ....[11]....
        /*0068*/ 	.word	0xffffffff


	//   ....[12]....
        /*006c*/ 	.word	0xffffffff


	//   ....[13]....
        /*0070*/ 	.word	0xffffffff


	//   ....[14]....
        /*0074*/ 	.word	0xffffffff


	//   ....[15]....
        /*0078*/ 	.word	0xffffffff


	//----- nvinfo : EIATTR_COOP_GROUP_INSTR_OFFSETS
	.align		4
.L_1562:
        /*007c*/ 	.byte	0x04, 0x28
        /*007e*/ 	.short	(.L_1564 - .L_1563)


	//   ....[0]....
.L_1563:
        /*0080*/ 	.word	0x00003890


	//   ....[1]....
        /*0084*/ 	.word	0x000038b0


	//   ....[2]....
        /*0088*/ 	.word	0x00003950


	//   ....[3]....
        /*008c*/ 	.word	0x00003960


	//   ....[4]....
        /*0090*/ 	.word	0x00005f90


	//   ....[5]....
        /*0094*/ 	.word	0x00005fa0


	//   ....[6]....
        /*0098*/ 	.word	0x00005fd0


	//   ....[7]....
        /*009c*/ 	.word	0x00005fe0


	//   ....[8]....
        /*00a0*/ 	.word	0x00008630


	//   ....[9]....
        /*00a4*/ 	.word	0x00008650


	//   ....[10]....
        /*00a8*/ 	.word	0x00008680


	//   ....[11]....
        /*00ac*/ 	.word	0x00008690


	//   ....[12]....
        /*00b0*/ 	.word	0x000098c0


	//   ....[13]....
        /*00b4*/ 	.word	0x00009900


	//   ....[14]....
        /*00b8*/ 	.word	0x00009940


	//   ....[15]....
        /*00bc*/ 	.word	0x00009950


	//----- nvinfo : EIATTR_EXIT_INSTR_OFFSETS
	.align		4
.L_1564:
        /*00c0*/ 	.byte	0x04, 0x1c
        /*00c2*/ 	.short	(.L_1566 - .L_1565)


	//   ....[0]....
.L_1565:
        /*00c4*/ 	.word	0x000002e0


	//   ....[1]....
        /*00c8*/ 	.word	0x00000ae0


	//   ....[2]....
        /*00cc*/ 	.word	0x00000b10


	//   ....[3]....
        /*00d0*/ 	.word	0x0000ab90


	//   ....[4]....
        /*00d4*/ 	.word	0x0000ac60


	//----- nvinfo : EIATTR_CTAIDZ_USED
	.align		4
.L_1566:
        /*00d8*/ 	.byte	0x01, 0x04
	.zero		2


	//----- nvinfo : EIATTR_CRS_STACK_SIZE
	.align		4
        /*00dc*/ 	.byte	0x04, 0x1e
        /*00de*/ 	.short	(.L_1568 - .L_1567)
.L_1567:
        /*00e0*/ 	.word	0x00000000
.L_1568:


//--------------------- .nv.info._ZN5flash24flash_fwd_splitkv_kernelI23Flash_fwd_kernel_traitsILi128ELi64ELi64ELi4ELb0ELb0EN7cutlass6half_tE19Flash_kernel_traitsILi128ELi64ELi64ELi4ES3_EELb1ELb0ELb0ELb0ELb1ELb1ELb0ELb0EEEvNS_16Flash_fwd_paramsE --------------------------
	.section	.nv.info._ZN5flash24flash_fwd_splitkv_kernelI23Flash_fwd_kernel_traitsILi128ELi64ELi64ELi4ELb0ELb0EN7cutlass6half_tE19Flash_kernel_traitsILi128ELi64ELi64ELi4ES3_EELb1ELb0ELb0ELb0ELb1ELb1ELb0ELb0EEEvNS_16Flash_fwd_paramsE,"",@"SHT_CUDA_INFO"
	.sectionflags	@""
	.align	4


	//----- nvinfo : EIATTR_CUDA_API_VERSION
	.align		4
        /*0000*/ 	.byte	0x04, 0x37
        /*0002*/ 	.short	(.L_1570 - .L_1569)
.L_1569:
        /*0004*/ 	.word	0x00000082


	//----- nvinfo : EIATTR_SW2861232_WAR
	.align		4
.L_1570:
        /*0008*/ 	.byte	0x01, 0x35
	.zero		2


	//----- nvinfo : EIATTR_PARAM_CBANK
	.align		4
        /*000c*/ 	.byte	0x04, 0x0a
        /*000e*/ 	.short	(.L_1572 - .L_1571)
	.align		4
.L_1571:
        /*0010*/ 	.word	index@(.nv.constant0._ZN5flash24flash_fwd_splitkv_kernelI23Flash_fwd_kernel_traitsILi128ELi64ELi64ELi4ELb0ELb0EN7cutlass6half_tE19Flash_kernel_traitsILi128ELi64ELi64ELi4ES3_EELb1ELb0ELb0ELb0ELb1ELb1ELb0ELb0EEEvNS_16Flash_fwd_paramsE)
        /*0014*/ 	.short	0x0160
        /*0016*/ 	.short	0x01d0


	//----- nvinfo : EIATTR_CBANK_PARAM_SIZE
	.align		4
.L_1572:
        /*0018*/ 	.byte	0x03, 0x19
        /*001a*/ 	.short	0x01d0


	//----- nvinfo : EIATTR_KPARAM_INFO
	.align		4
        /*001c*/ 	.byte	0x04, 0x17
        /*001e*/ 	.short	(.L_1574 - .L_1573)
.L_1573:
        /*0020*/ 	.word	0x00000000
        /*0024*/ 	.short	0x0000
        /*0026*/ 	.short	0x0000
        /*0028*/ 	.byte	0x00, 0xf0, 0x41, 0x07


	//----- nvinfo : EIATTR_MAXREG_COUNT
	.align		4
.L_1574:
        /*002c*/ 	.byte	0x03, 0x1b
        /*002e*/ 	.short	0x00ff


	//----- nvinfo : EIATTR_NUM_BARRIERS
	.align		4
        /*0030*/ 	.byte	0x02, 0x4c
        /*0032*/ 	.byte	0x01
	.zero		1


	//----- nvinfo : EIATTR_MERCURY_ISA_VERSION
	.align		4
        /*0034*/ 	.byte	0x03, 0x5f
        /*0036*/ 	.short	0x0000


	//----- nvinfo : EIATTR_COOP_GROUP_MASK_REGIDS
	.align		4
        /*0038*/ 	.byte	0x04, 0x29
        /*003a*/ 	.short	(.L_1576 - .L_1575)


	//   ....[0]....
.L_1575:
        /*003c*/ 	.word	0xffffffff


	//   ....[1]....
        /*0040*/ 	.word	0xffffffff


	//   ....[2]....
        /*0044*/ 	.word	0xffffffff


	//   ....[3]....
        /*0048*/ 	.word	0xffffffff


	//   ....[4]....
        /*004c*/ 	.word	0xffffffff


	//   ....[5]....
        /*0050*/ 	.word	0xffffffff


	//   ....[6]....
        /*0054*/ 	.word	0xffffffff


	//   ....[7]....
        /*0058*/ 	.word	0xffffffff


	//   ....[8]....
        /*005c*/ 	.word	0xffffffff


	//   ....[9]....
        /*0060*/ 	.word	0xffffffff


	//   ....[10]....
        /*0064*/ 	.word	0xffffffff


	//   ....[11]....
        /*0068*/ 	.word	0xffffffff


	//   ....[12]....
        /*006c*/ 	.word	0xffffffff


	//   ....[13]....
        /*0070*/ 	.word	0xffffffff


	//   ....[14]....
        /*0074*/ 	.word	0xffffffff


	//   ....[15]....
        /*0078*/ 	.word	0xffffffff


	//----- nvinfo : EIATTR_COOP_GROUP_INSTR_OFFSETS
	.align		4
.L_1576:
        /*007c*/ 	.byte	0x04, 0x28
        /*007e*/ 	.short	(.L_1578 - .L_1577)


	//   ....[0]....
.L_1577:
        /*0080*/ 	.word	0x00003c80


	//   ....[1]....
        /*0084*/ 	.word	0x00003ca0


	//   ....[2]....
        /*0088*/ 	.word	0x00003d40


	//   ....[3]....
        /*008c*/ 	.word	0x00003d50


	//   ....[4]....
        /*0090*/ 	.word	0x00006780


	//   ....[5]....
        /*0094*/ 	.word	0x00006790


	//   ....[6]....
        /*0098*/ 	.word	0x000067c0


	//   ....[7]....
        /*009c*/ 	.word	0x000067d0


	//   ....[8]....
        /*00a0*/ 	.word	0x00009270


	//   ....[9]....
        /*00a4*/ 	.word	0x00009280


	//   ....[10]....
        /*00a8*/ 	.word	0x000092b0


	//   ....[11]....
        /*00ac*/ 	.word	0x000092c0


	//   ....[12]....
        /*00b0*/ 	.word	0x0000a4a0


	//   ....[13]....
        /*00b4*/ 	.word	0x0000a4e0


	//   ....[14]....
        /*00b8*/ 	.word	0x0000a520


	//   ....[15]....
        /*00bc*/ 	.word	0x0000a530


	//----- nvinfo : EIATTR_EXIT_INSTR_OFFSETS
	.align		4
.L_1578:
        /*00c0*/ 	.byte	0x04, 0x1c
        /*00c2*/ 	.short	(.L_1580 - .L_1579)


	//   ....[0]....
.L_1579:
        /*00c4*/ 	.word	0x000002e0


	//   ....[1]....
        /*00c8*/ 	.word	0x00000ae0


	//   ....[2]....
        /*00cc*/ 	.word	0x00000b10


	//   ....[3]....
        /*00d0*/ 	.word	0x0000b770


	//   ....[4]....
        /*00d4*/ 	.word	0x0000b840


	//----- nvinfo : EIATTR_CTAIDZ_USED
	.align		4
.L_1580:
        /*00d8*/ 	.byte	0x01, 0x04
	.zero		2


	//----- nvinfo : EIATTR_CRS_STACK_SIZE
	.align		4
        /*00dc*/ 	.byte	0x04, 0x1e
        /*00de*/ 	.short	(.L_1582 - .L_1581)
.L_1581:
        /*00e0*/ 	.word	0x00000000
.L_1582:


//--------------------- .nv.info._ZN5flash24flash_fwd_splitkv_kernelI23Flash_fwd_kernel_traitsILi128ELi64ELi64ELi4ELb0ELb0EN7cutlass6half_tE19Flash_kernel_traitsILi128ELi64ELi64ELi4ES3_EELb1ELb0ELb1ELb0ELb0ELb0ELb0ELb0EEEvNS_16Flash_fwd_paramsE --------------------------
	.section	.nv.info._ZN5flash24flash_fwd_splitkv_kernelI23Flash_fwd_kernel_traitsILi128ELi64ELi64ELi4ELb0ELb0EN7cutlass6half_tE19Flash_kernel_traitsILi128ELi64ELi64ELi4ES3_EELb1ELb0ELb1ELb0ELb0ELb0ELb0ELb0EEEvNS_16Flash_fwd_paramsE,"",@"SHT_CUDA_INFO"
	.sectionflags	@""
	.align	4


	//----- nvinfo : EIATTR_CUDA_API_VERSION
	.align		4
        /*0000*/ 	.byte	0x04, 0x37
        /*0002*/ 	.short	(.L_1584 - .L_1583)
.L_1583:
        /*0004*/ 	.word	0x00000082


	//----- nvinfo : EIATTR_SW2861232_WAR
	.align		4
.L_1584:
        /*0008*/ 	.byte	0x01, 0x35
	.zero		2


	//----- nvinfo : EIATTR_PARAM_CBANK
	.align		4
        /*000c*/ 	.byte	0x04, 0x0a
        /*000e*/ 	.short	(.L_1586 - .L_1585)
	.align		4
.L_1585:
        /*0010*/ 	.word	index@(.nv.constant0._ZN5flash24flash_fwd_splitkv_kernelI23Flash_fwd_kernel_traitsILi128ELi64ELi64ELi4ELb0ELb0EN7cutlass6half_tE19Flash_kernel_traitsILi128ELi64ELi64ELi4ES3_EELb1ELb0ELb1ELb0ELb0ELb0ELb0ELb0EEEvNS_16Flash_fwd_paramsE)
        /*0014*/ 	.short	0x0160
        /*0016*/ 	.short	0x01d0


	//----- nvinfo : EIATTR_CBANK_PARAM_SIZE
	.align		4
.L_1586:
        /*0018*/ 	.byte	0x03, 0x19
        /*001a*/ 	.short	0x01d0


	//----- nvinfo : EIATTR_KPARAM_INFO
	.align		4
        /*001c*/ 	.byte	0x04, 0x17
        /*001e*/ 	.short	(.L_1588 - .L_1587)
.L_1587:
        /*0020*/ 	.word	0x00000000
        /*0024*/ 	.short	0x0000
        /*0026*/ 	.short	0x0000
        /*0028*/ 	.byte	0x00, 0xf0, 0x41, 0x07


	//----- nvinfo : EIATTR_MAXREG_COUNT
	.align		4
.L_1588:
        /*002c*/ 	.byte	0x03, 0x1b
        /*002e*/ 	.short	0x00ff


	//----- nvinfo : EIATTR_NUM_BARRIERS
	.align		4
        /*0030*/ 	.byte	0x02, 0x4c
        /*0032*/ 	.byte	0x01
	.zero		1


	//----- nvinfo : EIATTR_MERCURY_ISA_VERSION
	.align		4
        /*0034*/ 	.byte	0x03, 0x5f
        /*0036*/ 	.short	0x0000


	//----- nvinfo : EIATTR_COOP_GROUP_MASK_REGIDS
	.align		4
        /*0038*/ 	.byte	0x04, 0x29
        /*003a*/ 	.short	(.L_1590 - .L_1589)


	//   ....[0]....
.L_1589:
        /*003c*/ 	.word	0xffffffff


	//   ....[1]....
        /*0040*/ 	.word	0xffffffff


	//   ....[2]....
        /*0044*/ 	.word	0xffffffff


	//   ....[3]....
        /*0048*/ 	.word	0xffffffff


	//   ....[4]....
        /*004c*/ 	.word	0xffffffff


	//   ....[5]....
        /*0050*/ 	.word	0xffffffff


	//   ....[6]....
        /*0054*/ 	.word	0xffffffff


	//   ....[7]....
        /*0058*/ 	.word	0xffffffff


	//   ....[8]....
        /*005c*/ 	.word	0xffffffff


	//   ....[9]....
        /*0060*/ 	.word	0xffffffff


	//   ....[10]....
        /*0064*/ 	.word	0xffffffff


	//   ....[11]....
        /*0068*/ 	.word	0xffffffff


	//   ....[12]....
        /*006c*/ 	.word	0xffffffff


	//   ....[13]....
        /*0070*/ 	.word	0xffffffff


	//   ....[14]....
        /*0074*/ 	.word	0xffffffff


	//   ....[15]....
        /*0078*/ 	.word	0xffffffff


	//----- nvinfo : EIATTR_COOP_GROUP_INSTR_OFFSETS
	.align		4
.L_1590:
        /*007c*/ 	.byte	0x04, 0x28
        /*007e*/ 	.short	(.L_1592 - .L_1591)


	//   ....[0]....
.L_1591:
        /*0080*/ 	.word	0x00004be0


	//   ....[1]....
        /*0084*/ 	.word	0x00004c00


	//   ....[2]....
        /*0088*/ 	.word	0x00004ca0


	//   ....[3]....
        /*008c*/ 	.word	0x00004cb0


	//   ....[4]....
        /*0090*/ 	.word	0x00007c70


	//   ....[5]....
        /*0094*/ 	.word	0x00007c80


	//   ....[6]....
        /*0098*/ 	.word	0x00007cb0


	//   ....[7]....
        /*009c*/ 	.word	0x00007cc0


	//   ....[8]....
        /*00a0*/ 	.word	0x0000ac90


	//   ....[9]....
        /*00a4*/ 	.word	0x0000acb0


	//   ....[10]....
        /*00a8*/ 	.word	0x0000acd0


	//   ....[11]....
        /*00ac*/ 	.word	0x0000acf0


	//   ....[12]....
        /*00b0*/ 	.word	0x0000bf10


	//   ....[13]....
        /*00b4*/ 	.word	0x0000bf50


	//   ....[14]....
        /*00b8*/ 	.word	0x0000bf90


	//   ....[15]....
        /*00bc*/ 	.word	0x0000bfb0


	//----- nvinfo : EIATTR_EXIT_INSTR_OFFSETS
	.align		4
.L_1592:
        /*00c0*/ 	.byte	0x04, 0x1c
        /*00c2*/ 	.short	(.L_1594 - .L_1593)


	//   ....[0]....
.L_1593:
        /*00c4*/ 	.word	0x000002d0


	//   ....[1]....
        /*00c8*/ 	.word	0x00000b80


	//   ....[2]....
        /*00cc*/ 	.word	0x00000bb0


	//   ....[3]....
        /*00d0*/ 	.word	0x0000d280


	//   ....[4]....
        /*00d4*/ 	.word	0x0000d360


	//   ....[5]....
        /*00d8*/ 	.word	0x0000d380


	//----- nvinfo : EIATTR_CTAIDZ_USED
	.align		4
.L_1594:
        /*00dc*/ 	.byte	0x01, 0x04
	.zero		2


	//----- nvinfo : EIATTR_CRS_STACK_SIZE
	.align		4
        /*00e0*/ 	.byte	0x04, 0x1e
        /*00e2*/ 	.short	(.L_1596 - .L_1595)
.L_1595:
        /*00e4*/ 	.word	0x00000000
.L_1596:


//--------------------- .nv.info._ZN5flash24flash_fwd_splitkv_kernelI23Flash_fwd_kernel_traitsILi128ELi64ELi64ELi4ELb0ELb0EN7cutlass6half_tE19Flash_kernel_traitsILi128ELi64ELi64ELi4ES3_EELb1ELb0ELb1ELb0ELb0ELb1ELb0ELb0EEEvNS_16Flash_fwd_paramsE --------------------------
	.section	.nv.info._ZN5flash24flash_fwd_splitkv_kernelI23Flash_fwd_kernel_traitsILi128ELi64ELi64ELi4ELb0ELb0EN7cutlass6half_tE19Flash_kernel_traitsILi128ELi64ELi64ELi4ES3_EELb1ELb0ELb1ELb0ELb0ELb1ELb0ELb0EEEvNS_16Flash_fwd_paramsE,"",@"SHT_CUDA_INFO"
	.sectionflags	@""
	.align	4


	//----- nvinfo : EIATTR_CUDA_API_VERSION
	.align		4
        /*0000*/ 	.byte	0x04, 0x37
        /*0002*/ 	.short	(.L_1598 - .L_1597)
.L_1597:
        /*0004*/ 	.word	0x00000082


	//----- nvinfo : EIATTR_SW2861232_WAR
	.align		4
.L_1598:
        /*0008*/ 	.byte	0x01, 0x35
	.zero		2


	//----- nvinfo : EIATTR_PARAM_CBANK
	.align		4
        /*000c*/ 	.byte	0x04, 0x0a
        /*000e*/ 	.short	(.L_1600 - .L_1599)
	.align		4
.L_1599:
        /*0010*/ 	.word	index@(.nv.constant0._ZN5flash24flash_fwd_splitkv_kernelI23Flash_fwd_kernel_traitsILi128ELi64ELi64ELi4ELb0ELb0EN7cutlass6half_tE19Flash_kernel_traitsILi128ELi64ELi64ELi4ES3_EELb1ELb0ELb1ELb0ELb0ELb1ELb0ELb0EEEvNS_16Flash_fwd_paramsE)
        /*0014*/ 	.short	0x0160
        /*0016*/ 	.short	0x01d0


	//----- nvinfo : EIATTR_CBANK_PARAM_SIZE
	.align		4
.L_1600:
        /*0018*/ 	.byte	0x03, 0x19
        /*001a*/ 	.short	0x01d0


	//----- nvinfo : EIATTR_KPARAM_INFO
	.align		4
        /*001c*/ 	.byte	0x04, 0x17
        /*001e*/ 	.short	(.L_1602 - .L_1601)
.L_1601:
        /*0020*/ 	.word	0x00000000
        /*0024*/ 	.short	0x0000
        /*0026*/ 	.short	0x0000
        /*0028*/ 	.byte	0x00, 0xf0, 0x41, 0x07


	//----- nvinfo : EIATTR_MAXREG_COUNT
	.align		4
.L_1602:
        /*002c*/ 	.byte	0x03, 0x1b
        /*002e*/ 	.short	0x00ff


	//----- nvinfo : EIATTR_NUM_BARRIERS
	.align		4
        /*0030*/ 	.byte	0x02, 0x4c
        /*0032*/ 	.byte	0x01
	.zero		1


	//----- nvinfo : EIATTR_MERCURY_ISA_VERSION
	.align		4
        /*0034*/ 	.byte	0x03, 0x5f
        /*0036*/ 	.short	0x0000


	//----- nvinfo : EIATTR_COOP_GROUP_MASK_REGIDS
	.align		4
        /*0038*/ 	.byte	0x04, 0x29
        /*003a*/ 	.short	(.L_1604 - .L_1603)


	//   ....[0]....
.L_1603:
        /*003c*/ 	.word	0xffffffff


	//   ....[1]....
        /*0040*/ 	.word	0xffffffff


	//   ....[2]....
        /*0044*/ 	.word	0xffffffff


	//   ....[3]....
        /*0048*/ 	.word	0xffffffff


	//   ....[4]....
        /*004c*/ 	.word	0xffffffff


	//   ....[5]....
        /*0050*/ 	.word	0xffffffff


	//   ....[6]....
        /*0054*/ 	.word	0xffffffff


	//   ....[7]....
        /*0058*/ 	.word	0xffffffff


	//   ....[8]....
        /*005c*/ 	.word	0xffffffff


	//   ....[9]....
        /*0060*/ 	.word	0xffffffff


	//   ....[10]....
        /*0064*/ 	.word	0xffffffff


	//   ....[11]....
        /*0068*/ 	.word	0xffffffff


	//   ....[12]....
        /*006c*/ 	.word	0xffffffff


	//   ....[13]....
        /*0070*/ 	.word	0xffffffff


	//   ....[14]....
        /*0074*/ 	.word	0xffffffff


	//   ....[15]....
        /*0078*/ 	.word	0xffffffff


	//----- nvinfo : EIATTR_COOP_GROUP_INSTR_OFFSETS
	.align		4
.L_1604:
        /*007c*/ 	.byte	0x04, 0x28
        /*007e*/ 	.short	(.L_1606 - .L_1605)


	//   ....[0]....
.L_1605:
        /*0080*/ 	.word	0x00004fe0


	//   ....[1]....
        /*0084*/ 	.word	0x00005000


	//   ....[2]....
        /*0088*/ 	.word	0x000050a0


	//   ....[3]....
        /*008c*/ 	.word	0x000050b0


	//   ....[4]....
        /*0090*/ 	.word	0x00008450


	//   ....[5]....
        /*0094*/ 	.word	0x00008460


	//   ....[6]....
        /*0098*/ 	.word	0x00008490


	//   ....[7]....
        /*009c*/ 	.word	0x000084a0


	//   ....[8]....
        /*00a0*/ 	.word	0x0000b880


	//   ....[9]....
        /*00a4*/ 	.word	0x0000b8a0


	//   ....[10]....
        /*00a8*/ 	.word	0x0000b8c0


	//   ....[11]....
        /*00ac*/ 	.word	0x0000b8e0


	//   ....[12]....
        /*00b0*/ 	.word	0x0000caf0


	//   ....[13]....
        /*00b4*/ 	.word	0x0000cb30


	//   ....[14]....
        /*00b8*/ 	.word	0x0000cb70


	//   ....[15]....
        /*00bc*/ 	.word	0x0000cb90


	//----- nvinfo : EIATTR_EXIT_INSTR_OFFSETS
	.align		4
.L_1606:
        /*00c0*/ 	.byte	0x04, 0x1c
        /*00c2*/ 	.short	(.L_1608 - .L_1607)


	//   ....[0]....
.L_1607:
        /*00c4*/ 	.word	0x000002d0


	//   ....[1]....
        /*00c8*/ 	.word	0x00000b80


	//   ....[2]....
        /*00cc*/ 	.word	0x00000bb0


	//   ....[3]....
        /*00d0*/ 	.word	0x0000de60


	//   ....[4]....
        /*00d4*/ 	.word	0x0000df40


	//   ....[5]....
        /*00d8*/ 	.word	0x0000df60


	//----- nvinfo : EIATTR_CTAIDZ_USED
	.align		4
.L_1608:
        /*00dc*/ 	.byte	0x01, 0x04
	.zero		2


	//----- nvinfo : EIATTR_CRS_STACK_SIZE
	.align		4
        /*00e0*/ 	.byte	0x04, 0x1e
        /*00e2*/ 	.short	(.L_1610 - .L_1609)
.L_1609:
        /*00e4*/ 	.word	0x00000000
.L_1610:


//--------------------- .nv.info._ZN5flash24flash_fwd_splitkv_kernelI23Flash_fwd_kernel_traitsILi128ELi64ELi64ELi4ELb0ELb0EN7cutlass6half_tE19Flash_kernel_traitsILi128ELi64ELi64ELi4ES3_EELb1ELb0ELb0ELb0ELb1ELb0ELb0ELb1EEEvNS_16Flash_fwd_paramsE --------------------------
	.section	.nv.info._ZN5flash24flash_fwd_splitkv_kernelI23Flash_fwd_kernel_traitsILi128ELi64ELi64ELi4ELb0ELb0EN7cutlass6half_tE19Flash_kernel_traitsILi128ELi64ELi64ELi4ES3_EELb1ELb0ELb0ELb0ELb1ELb0ELb0ELb1EEEvNS_16Flash_fwd_paramsE,"",@"SHT_CUDA_INFO"
	.sectionflags	@""
	.align	4


	//----- nvinfo : EIATTR_CUDA_API_VERSION
	.align		4
        /*0000*/ 	.byte	0x04, 0x37
        /*0002*/ 	.short	(.L_1612 - .L_1611)
.L_1611:
        /*0004*/ 	.word	0x00000082


	//----- nvinfo : EIATTR_SW2861232_WAR
	.align		4
.L_1612:
        /*0008*/ 	.byte	0x01, 0x35
	.zero		2


	//----- nvinfo : EIATTR_PARAM_CBANK
	.align		4
        /*000c*/ 	.byte	0x04, 0x0a
        /*000e*/ 	.short	(.L_1614 - .L_1613)
	.align		4
.L_1613:
        /*0010*/ 	.word	index@(.nv.constant0._ZN5flash24flash_fwd_splitkv_kernelI23Flash_fwd_kernel_traitsILi128ELi64ELi64ELi4ELb0ELb0EN7cutlass6half_tE19Flash_kernel_traitsILi128ELi64ELi64ELi4ES3_EELb1ELb0ELb0ELb0ELb1ELb0ELb0ELb1EEEvNS_16Flash_fwd_paramsE)
        /*0014*/ 	.short	0x0160
        /*0016*/ 	.short	0x01d0


	//----- nvinfo : EIATTR_CBANK_PARAM_SIZE
	.align		4
.L_1614:
        /*0018*/ 	.byte	0x03, 0x19
        /*001a*/ 	.short	0x01d0


	//----- nvinfo : EIATTR_KPARAM_INFO
	.align		4
        /*001c*/ 	.byte	0x04, 0x17
        /*001e*/ 	.short	(.L_1616 - .L_1615)
.L_1615:
        /*0020*/ 	.word	0x00000000
        /*0024*/ 	.short	0x0000
        /*0026*/ 	.short	0x0000
        /*0028*/ 	.byte	0x00, 0xf0, 0x41, 0x07


	//----- nvinfo : EIATTR_MAXREG_COUNT
	.align		4
.L_1616:
        /*002c*/ 	.byte	0x03, 0x1b
        /*002e*/ 	.short	0x00ff


	//----- nvinfo : EIATTR_NUM_BARRIERS
	.align		4
        /*0030*/ 	.byte	0x02, 0x4c
        /*0032*/ 	.byte	0x01
	.zero		1


	//----- nvinfo : EIATTR_MERCURY_ISA_VERSION
	.align		4
        /*0034*/ 	.byte	0x03, 0x5f
        /*0036*/ 	.short	0x0000


	//----- nvinfo : EIATTR_COOP_GROUP_MASK_REGIDS
	.align		4
        /*0038*/ 	.byte	0x04, 0x29
        /*003a*/ 	.short	(.L_1618 - .L_1617)


	//   ....[0]....
.L_1617:
        /*003c*/ 	.word	0xffffffff


	//   ....[1]....
        /*0040*/ 	.word	0xffffffff


	//   ....[2]....
        /*0044*/ 	.word	0xffffffff


	//   ....[3]....
        /*0048*/ 	.word	0xffffffff


	//   ....[4]....
        /*004c*/ 	.word	0xffffffff


	//   ....[5]....
        /*0050*/ 	.word	0xffffffff


	//   ....[6]....
        /*0054*/ 	.word	0xffffffff


	//   ....[7]....
        /*0058*/ 	.word	0xffffffff


	//   ....[8]....
        /*005c*/ 	.word	0xffffffff


	//   ....[9]....
        /*0060*/ 	.word	0xffffffff


	//   ....[10]....
        /*0064*/ 	.word	0xffffffff


	//   ....[11]....
        /*0068*/ 	.word	0xffffffff


	//   ....[12]....
        /*006c*/ 	.word	0xffffffff


	//   ....[13]....
        /*0070*/ 	.word	0xffffffff


	//   ....[14]....
        /*0074*/ 	.word	0xffffffff


	//   ....[15]....
        /*0078*/ 	.word	0xffffffff


	//----- nvinfo : EIATTR_COOP_GROUP_INSTR_OFFSETS
	.align		4
.L_1618:
        /*007c*/ 	.byte	0x04, 0x28
        /*007e*/ 	.short	(.L_1620 - .L_1619)


	//   ....[0]....
.L_1619:
        /*0080*/ 	.word	0x0000e4c0


	//   ....[1]....
        /*0084*/ 	.word	0x0000e500


	//   ....[2]....
        /*0088*/ 	.word	0x0000e550


	//   ....[3]....
        /*008c*/ 	.word	0x0000e570


	//   ....[4]....
        /*0090*/ 	.word	0x00010be0


	//   ....[5]....
        /*0094*/ 	.word	0x00010bf0


	//   ....[6]....
        /*0098*/ 	.word	0x00010c20


	//   ....[7]....
        /*009c*/ 	.word	0x00010c30


	//   ....[8]....
        /*00a0*/ 	.word	0x000132b0


	//   ....[9]....
        /*00a4*/ 	.word	0x000132d0


	//   ....[10]....
        /*00a8*/ 	.word	0x00013300


	//   ....[11]....
        /*00ac*/ 	.word	0x00013310


	//   ....[12]....
        /*00b0*/ 	.word	0x00014530


	//   ....[13]....
        /*00b4*/ 	.word	0x00014570


	//   ....[14]....
        /*00b8*/ 	.word	0x000145b0


	//   ....[15]....
        /*00bc*/ 	.word	0x000145c0


	//----- nvinfo : EIATTR_EXIT_INSTR_OFFSETS
	.align		4
.L_1620:
        /*00c0*/ 	.byte	0x04, 0x1c
        /*00c2*/ 	.short	(.L_1622 - .L_1621)


	//   ....[0]....
.L_1621:
        /*00c4*/ 	.word	0x00000320


	//   ....[1]....
        /*00c8*/ 	.word	0x00000b20


	//   ....[2]....
        /*00cc*/ 	.word	0x00000b50


	//   ....[3]....
        /*00d0*/ 	.word	0x000158b0


	//   ....[4]....
        /*00d4*/ 	.word	0x00015980


	//----- nvinfo : EIATTR_CTAIDZ_USED
	.align		4
.L_1622:
        /*00d8*/ 	.byte	0x01, 0x04
	.zero		2


	//----- nvinfo : EIATTR_CRS_STACK_SIZE
	.align		4
        /*00dc*/ 	.byte	0x04, 0x1e
        /*00de*/ 	.short	(.L_1624 - .L_1623)
.L_1623:
        /*00e0*/ 	.word	0x00000000
.L_1624:


//--------------------- .nv.info._ZN5flash24flash_fwd_splitkv_kernelI23Flash_fwd_kernel_traitsILi128ELi64ELi64ELi4ELb0ELb0EN7cutlass6half_tE19Flash_kernel_traitsILi128ELi64ELi64ELi4ES3_EELb1ELb0ELb0ELb0ELb1ELb1ELb0ELb1EEEvNS_16Flash_fwd_paramsE --------------------------
	.section	.nv.info._ZN5flash24flash_fwd_splitkv_kernelI23Flash_fwd_kernel_traitsILi128ELi64ELi64ELi4ELb0ELb0EN7cutlass6half_tE19Flash_kernel_traitsILi128ELi64ELi64ELi4ES3_EELb1ELb0ELb0ELb0ELb1ELb1ELb0ELb1EEEvNS_16Flash_fwd_paramsE,"",@"SHT_CUDA_INFO"
	.sectionflags	@""
	.align	4


	//----- nvinfo : EIATTR_CUDA_API_VERSION
	.align		4
        /*0000*/ 	.byte	0x04, 0x37
        /*0002*/ 	.short	(.L_1626 - .L_1625)
.L_1625:
        /*0004*/ 	.word	0x00000082


	//----- nvinfo : EIATTR_SW2861232_WAR
	.align		4
.L_1626:
        /*0008*/ 	.byte	0x01, 0x35
	.zero		2


	//----- nvinfo : EIATTR_PARAM_CBANK
	.align		4
        /*000c*/ 	.byte	0x04, 0x0a
        /*000e*/ 	.short	(.L_1628 - .L_1627)
	.align		4
.L_1627:
        /*0010*/ 	.word	index@(.nv.constant0._ZN5flash24flash_fwd_splitkv_kernelI23Flash_fwd_kernel_traitsILi128ELi64ELi64ELi4ELb0ELb0EN7cutlass6half_tE19Flash_kernel_traitsILi128ELi64ELi64ELi4ES3_EELb1ELb0ELb0ELb0ELb1ELb1ELb0ELb1EEEvNS_16Flash_fwd_paramsE)
        /*0014*/ 	.short	0x0160
        /*0016*/ 	.short	0x01d0


	//----- nvinfo : EIATTR_CBANK_PARAM_SIZE
	.align		4
.L_1628:
        /*0018*/ 	.byte	0x03, 0x19
        /*001a*/ 	.short	0x01d0


	//----- nvinfo : EIATTR_KPARAM_INFO
	.align		4
        /*001c*/ 	.byte	0x04, 0x17
        /*001e*/ 	.short	(.L_1630 - .L_1629)
.L_1629:
        /*0020*/ 	.word	0x00000000
        /*0024*/ 	.short	0x0000
        /*0026*/ 	.short	0x0000
        /*0028*/ 	.byte	0x00, 0xf0, 0x41, 0x07


	//----- nvinfo : EIATTR_MAXREG_COUNT
	.align		4
.L_1630:
        /*002c*/ 	.byte	0x03, 0x1b
        /*002e*/ 	.short	0x00ff


	//----- nvinfo : EIATTR_NUM_BARRIERS
	.align		4
        /*0030*/ 	.byte	0x02, 0x4c
        /*0032*/ 	.byte	0x01
	.zero		1


	//----- nvinfo : EIATTR_MERCURY_ISA_VERSION
	.align		4
        /*0034*/ 	.byte	0x03, 0x5f
        /*0036*/ 	.short	0x0000


	//----- nvinfo : EIATTR_COOP_GROUP_MASK_REGIDS
	.align		4
        /*0038*/ 	.byte	0x04, 0x29
        /*003a*/ 	.short	(.L_1632 - .L_1631)


	//   ....[0]....
.L_1631:
        /*003c*/ 	.word	0xffffffff


	//   ....[1]....
        /*0040*/ 	.word	0xffffffff


	//   ....[2]....
        /*0044*/ 	.word	0xffffffff


	//   ....[3]....
        /*0048*/ 	.word	0xffffffff


	//   ....[4]....
        /*004c*/ 	.word	0xffffffff


	//   ....[5]....
        /*0050*/ 	.word	0xffffffff


	//   ....[6]....
        /*0054*/ 	.word	0xffffffff


	//   ....[7]....
        /*0058*/ 	.word	0xffffffff


	//   ....[8]....
        /*005c*/ 	.word	0xffffffff


	//   ....[9]....
        /*0060*/ 	.word	0xffffffff


	//   ....[10]....
        /*0064*/ 	.word	0xffffffff


	//   ....[11]....
        /*0068*/ 	.word	0xffffffff


	//   ....[12]....
        /*006c*/ 	.word	0xffffffff


	//   ....[13]....
        /*0070*/ 	.word	0xffffffff


	//   ....[14]....
        /*0074*/ 	.word	0xffffffff


	//   ....[15]....
        /*0078*/ 	.word	0xffffffff


	//----- nvinfo : EIATTR_COOP_GROUP_INSTR_OFFSETS
	.align		4
.L_1632:
        /*007c*/ 	.byte	0x04, 0x28
        /*007e*/ 	.short	(.L_1634 - .L_1633)


	//   ....[0]....
.L_1633:
        /*0080*/ 	.word	0x0000e8a0


	//   ....[1]....
        /*0084*/ 	.word	0x0000e8f0


	//   ....[2]....
        /*0088*/ 	.word	0x0000e950


	//   ....[3]....
        /*008c*/ 	.word	0x0000e970


	//   ....[4]....
        /*0090*/ 	.word	0x000113c0


	//   ....[5]....
        /*0094*/ 	.word	0x000113d0


	//   ....[6]....
        /*0098*/ 	.word	0x00011400


	//   ....[7]....
        /*009c*/ 	.word	0x00011410


	//   ....[8]....
        /*00a0*/ 	.word	0x00013ef0


	//   ....[9]....
        /*00a4*/ 	.word	0x00013f00


	//   ....[10]....
        /*00a8*/ 	.word	0x00013f30


	//   ....[11]....
        /*00ac*/ 	.word	0x00013f40


	//   ....[12]....
        /*00b0*/ 	.word	0x00015130


	//   ....[13]....
        /*00b4*/ 	.word	0x00015170


	//   ....[14]....
        /*00b8*/ 	.word	0x000151b0


	//   ....[15]....
        /*00bc*/ 	.word	0x000151c0


	//----- nvinfo : EIATTR_EXIT_INSTR_OFFSETS
	.align		4
.L_1634:
        /*00c0*/ 	.byte	0x04, 0x1c
        /*00c2*/ 	.short	(.L_1636 - .L_1635)


	//   ....[0]....
.L_1635:
        /*00c4*/ 	.word	0x00000320


	//   ....[1]....
        /*00c8*/ 	.word	0x00000b20


	//   ....[2]....
        /*00cc*/ 	.word	0x00000b50


	//   ....[3]....
        /*00d0*/ 	.word	0x000164b0


	//   ....[4]....
        /*00d4*/ 	.word	0x00016580


	//----- nvinfo : EIATTR_CTAIDZ_USED
	.align		4
.L_1636:
        /*00d8*/ 	.byte	0x01, 0x04
	.zero		2


	//----- nvinfo : EIATTR_CRS_STACK_SIZE
	.align		4
        /*00dc*/ 	.byte	0x04, 0x1e
        /*00de*/ 	.short	(.L_1638 - .L_1637)
.L_1637:
        /*00e0*/ 	.word	0x00000000
.L_1638:


//--------------------- .nv.info._ZN5flash24flash_fwd_splitkv_kernelI23Flash_fwd_kernel_traitsILi128ELi64ELi64ELi4ELb0ELb0EN7cutlass6half_tE19Flash_kernel_traitsILi128ELi64ELi64ELi4ES3_EELb1ELb0ELb1ELb0ELb0ELb0ELb0ELb1EEEvNS_16Flash_fwd_paramsE --------------------------
	.section	.nv.info._ZN5flash24flash_fwd_splitkv_kernelI23Flash_fwd_kernel_traitsILi128ELi64ELi64ELi4ELb0ELb0EN7cutlass6half_tE19Flash_kernel_traitsILi128ELi64ELi64ELi4ES3_EELb1ELb0ELb1ELb0ELb0ELb0ELb0ELb1EEEvNS_16Flash_fwd_paramsE,"",@"SHT_CUDA_INFO"
	.sectionflags	@""
	.align	4


	//----- nvinfo : EIATTR_CUDA_API_VERSION
	.align		4
        /*0000*/ 	.byte	0x04, 0x37
        /*0002*/ 	.short	(.L_1640 - .L_1639)
.L_1639:
        /*0004*/ 	.word	0x00000082


	//----- nvinfo : EIATTR_SW2861232_WAR
	.align		4
.L_1640:
        /*0008*/ 	.byte	0x01, 0x35
	.zero		2


	//----- nvinfo : EIATTR_PARAM_CBANK
	.align		4
        /*000c*/ 	.byte	0x04, 0x0a
        /*000e*/ 	.short	(.L_1642 - .L_1641)
	.align		4
.L_1641:
        /*0010*/ 	.word	index@(.nv.constant0._ZN5flash24flash_fwd_splitkv_kernelI23Flash_fwd_kernel_traitsILi128ELi64ELi64ELi4ELb0ELb0EN7cutlass6half_tE19Flash_kernel_traitsILi128ELi64ELi64ELi4ES3_EELb1ELb0ELb1ELb0ELb0ELb0ELb0ELb1EEEvNS_16Flash_fwd_paramsE)
        /*0014*/ 	.short	0x0160
        /*0016*/ 	.short	0x01d0


	//----- nvinfo : EIATTR_CBANK_PARAM_SIZE
	.align		4
.L_1642:
        /*0018*/ 	.byte	0x03, 0x19
        /*001a*/ 	.short	0x01d0


	//----- nvinfo : EIATTR_KPARAM_INFO
	.align		4
        /*001c*/ 	.byte	0x04, 0x17
        /*001e*/ 	.short	(.L_1644 - .L_1643)
.L_1643:
        /*0020*/ 	.word	0x00000000
        /*0024*/ 	.short	0x0000
        /*0026*/ 	.short	0x0000
        /*0028*/ 	.byte	0x00, 0xf0, 0x41, 0x07


	//----- nvinfo : EIATTR_MAXREG_COUNT
	.align		4
.L_1644:
        /*002c*/ 	.byte	0x03, 0x1b
        /*002e*/ 	.short	0x00ff


	//----- nvinfo : EIATTR_NUM_BARRIERS
	.align		4
        /*0030*/ 	.byte	0x02, 0x4c
        /*0032*/ 	.byte	0x01
	.zero		1


	//----- nvinfo : EIATTR_MERCURY_ISA_VERSION
	.align		4
        /*0034*/ 	.byte	0x03, 0x5f
        /*0036*/ 	.short	0x0000


	//----- nvinfo : EIATTR_COOP_GROUP_MASK_REGIDS
	.align		4
        /*0038*/ 	.byte	0x04, 0x29
        /*003a*/ 	.short	(.L_1646 - .L_1645)


	//   ....[0]....
.L_1645:
        /*003c*/ 	.word	0xffffffff


	//   ....[1]....
        /*0040*/ 	.word	0xffffffff


	//   ....[2]....
        /*0044*/ 	.word	0xffffffff


	//   ....[3]....
        /*0048*/ 	.word	0xffffffff


	//   ....[4]....
        /*004c*/ 	.word	0xffffffff


	//   ....[5]....
        /*0050*/ 	.word	0xffffffff


	//   ....[6]....
        /*0054*/ 	.word	0xffffffff


	//   ....[7]....
        /*0058*/ 	.word	0xffffffff


	//   ....[8]....
        /*005c*/ 	.word	0xffffffff


	//   ....[9]....
        /*0060*/ 	.word	0xffffffff


	//   ....[10]....
        /*0064*/ 	.word	0xffffffff


	//   ....[11]....
        /*0068*/ 	.word	0xffffffff


	//   ....[12]....
        /*006c*/ 	.word	0xffffffff


	//   ....[13]....
        /*0070*/ 	.word	0xffffffff


	//   ....[14]....
        /*0074*/ 	.word	0xffffffff


	//   ....[15]....
        /*0078*/ 	.word	0xffffffff


	//----- nvinfo : EIATTR_COOP_GROUP_INSTR_OFFSETS
	.align		4
.L_1646:
        /*007c*/ 	.byte	0x04, 0x28
        /*007e*/ 	.short	(.L_1648 - .L_1647)


	//   ....[0]....
.L_1647:
        /*0080*/ 	.word	0x00010390


	//   ....[1]....
        /*0084*/ 	.word	0x000103c0


	//   ....[2]....
        /*0088*/ 	.word	0x00010410


	//   ....[3]....
        /*008c*/ 	.word	0x00010420


	//   ....[4]....
        /*0090*/ 	.word	0x00013310


	//   ....[5]....
        /*0094*/ 	.word	0x00013350


	//   ....[6]....
        /*0098*/ 	.word	0x00013370


	//   ....[7]....
        /*009c*/ 	.word	0x000133a0


	//   ....[8]....
        /*00a0*/ 	.word	0x00016350


	//   ....[9]....
        /*00a4*/ 	.word	0x00016370


	//   ....[10]....
        /*00a8*/ 	.word	0x00016390


	//   ....[11]....
        /*00ac*/ 	.word	0x000163b0


	//   ....[12]....
        /*00b0*/ 	.word	0x000175e0


	//   ....[13]....
        /*00b4*/ 	.word	0x00017620


	//   ....[14]....
        /*00b8*/ 	.word	0x00017660


	//   ....[15]....
        /*00bc*/ 	.word	0x00017670


	//----- nvinfo : EIATTR_EXIT_INSTR_OFFSETS
	.align		4
.L_1648:
        /*00c0*/ 	.byte	0x04, 0x1c
        /*00c2*/ 	.short	(.L_1650 - .L_1649)


	//   ....[0]....
.L_1649:
        /*00c4*/ 	.word	0x00000310


	//   ....[1]....
        /*00c8*/ 	.word	0x00000bb0


	//   ....[2]....
        /*00cc*/ 	.word	0x00000be0


	//   ....[3]....
        /*00d0*/ 	.word	0x00018990


	//   ....[4]....
        /*00d4*/ 	.word	0x00018a70


	//   ....[5]....
        /*00d8*/ 	.word	0x00018a90


	//----- nvinfo : EIATTR_CTAIDZ_USED
	.align		4
.L_1650:
        /*00dc*/ 	.byte	0x01, 0x04
	.zero		2


	//----- nvinfo : EIATTR_CRS_STACK_SIZE
	.align		4
        /*00e0*/ 	.byte	0x04, 0x1e
        /*00e2*/ 	.short	(.L_1652 - .L_1651)
.L_1651:
        /*00e4*/ 	.word	0x00000000
.L_1652:


//--------------------- .nv.info._ZN5flash24flash_fwd_splitkv_kernelI23Flash_fwd_kernel_traitsILi128ELi64ELi64ELi4ELb0ELb0EN7cutlass6half_tE19Flash_kernel_traitsILi128ELi64ELi64ELi4ES3_EELb1ELb0ELb1ELb0ELb0ELb1ELb0ELb1EEEvNS_16Flash_fwd_paramsE --------------------------
	.section	.nv.info._ZN5flash24flash_fwd_splitkv_kernelI23Flash_fwd_kernel_traitsILi128ELi64ELi64ELi4ELb0ELb0EN7cutlass6half_tE19Flash_kernel_traitsILi128ELi64ELi64ELi4ES3_EELb1ELb0ELb1ELb0ELb0ELb1ELb0ELb1EEEvNS_16Flash_fwd_paramsE,"",@"SHT_CUDA_INFO"
	.sectionflags	@""
	.align	4


	//----- nvinfo : EIATTR_CUDA_API_VERSION
	.align		4
        /*0000*/ 	.byte	0x04, 0x37
        /*0002*/ 	.short	(.L_1654 - .L_1653)
.L_1653:
        /*0004*/ 	.word	0x00000082


	//----- nvinfo : EIATTR_SW2861232_WAR
	.align		4
.L_1654:
        /*0008*/ 	.byte	0x01, 0x35
	.zero		2


	//----- nvinfo : EIATTR_PARAM_CBANK
	.align		4
        /*000c*/ 	.byte	0x04, 0x0a
        /*000e*/ 	.short	(.L_1656 - .L_1655)
	.align		4
.L_1655:
        /*0010*/ 	.word	index@(.nv.constant0._ZN5flash24flash_fwd_splitkv_kernelI23Flash_fwd_kernel_traitsILi128ELi64ELi64ELi4ELb0ELb0EN7cutlass6half_tE19Flash_kernel_traitsILi128ELi64ELi64ELi4ES3_EELb1ELb0ELb1ELb0ELb0ELb1ELb0ELb1EEEvNS_16Flash_fwd_paramsE)
        /*0014*/ 	.short	0x0160
        /*0016*/ 	.short	0x01d0


	//----- nvinfo : EIATTR_CBANK_PARAM_SIZE
	.align		4
.L_1656:
        /*0018*/ 	.byte	0x03, 0x19
        /*001a*/ 	.short	0x01d0


	//----- nvinfo : EIATTR_KPARAM_INFO
	.align		4
        /*001c*/ 	.byte	0x04, 0x17
        /*001e*/ 	.short	(.L_1658 - .L_1657)
.L_1657:
        /*0020*/ 	.word	0x00000000
        /*0024*/ 	.short	0x0000
        /*0026*/ 	.short	0x0000
        /*0028*/ 	.byte	0x00, 0xf0, 0x41, 0x07


	//----- nvinfo : EIATTR_MAXREG_COUNT
	.align		4
.L_1658:
        /*002c*/ 	.byte	0x03, 0x1b
        /*002e*/ 	.short	0x00ff


	//----- nvinfo : EIATTR_NUM_BARRIERS
	.align		4
        /*0030*/ 	.byte	0x02, 0x4c
        /*0032*/ 	.byte	0x01
	.zero		1


	//----- nvinfo : EIATTR_MERCURY_ISA_VERSION
	.align		4
        /*0034*/ 	.byte	0x03, 0x5f
        /*0036*/ 	.short	0x0000


	//----- nvinfo : EIATTR_COOP_GROUP_MASK_REGIDS
	.align		4
        /*0038*/ 	.byte	0x04, 0x29
        /*003a*/ 	.short	(.L_1660 - .L_1659)


	//   ....[0]....
.L_1659:
        /*003c*/ 	.word	0xffffffff


	//   ....[1]....
        /*0040*/ 	.word	0xffffffff


	//   ....[2]....
        /*0044*/ 	.word	0xffffffff


	//   ....[3]....
        /*0048*/ 	.word	0xffffffff


	//   ....[4]....
        /*004c*/ 	.word	0xffffffff


	//   ....[5]....
        /*0050*/ 	.word	0xffffffff


	//   ....[6]....
        /*0054*/ 	.word	0xffffffff


	//   ....[7]....
        /*0058*/ 	.word	0xffffffff


	//   ....[8]....
        /*005c*/ 	.word	0xffffffff


	//   ....[9]....
        /*0060*/ 	.word	0xffffffff


	//   ....[10]....
        /*0064*/ 	.word	0xffffffff


	//   ....[11]....
        /*0068*/ 	.word	0xffffffff


	//   ....[12]....
        /*006c*/ 	.word	0xffffffff


	//   ....[13]....
        /*0070*/ 	.word	0xffffffff


	//   ....[14]....
        /*0074*/ 	.word	0xffffffff


	//   ....[15]....
        /*0078*/ 	.word	0xffffffff


	//----- nvinfo : EIATTR_COOP_GROUP_INSTR_OFFSETS
	.align		4
.L_1660:
        /*007c*/ 	.byte	0x04, 0x28
        /*007e*/ 	.short	(.L_1662 - .L_1661)


	//   ....[0]....
.L_1661:
        /*0080*/ 	.word	0x00010760


	//   ....[1]....
        /*0084*/ 	.word	0x000107b0


	//   ....[2]....
        /*0088*/ 	.word	0x00010810


	//   ....[3]....
        /*008c*/ 	.word	0x00010840


	//   ....[4]....
        /*0090*/ 	.word	0x00013b40


	//   ....[5]....
        /*0094*/ 	.word	0x00013b50


	//   ....[6]....
        /*0098*/ 	.word	0x00013b80


	//   ....[7]....
        /*009c*/ 	.word	0x00013b90


	//   ....[8]....
        /*00a0*/ 	.word	0x00016f70


	//   ....[9]....
        /*00a4*/ 	.word	0x00016f80


	//   ....[10]....
        /*00a8*/ 	.word	0x00016fa0


	//   ....[11]....
        /*00ac*/ 	.word	0x00016fc0


	//   ....[12]....
        /*00b0*/ 	.word	0x000181d0


	//   ....[13]....
        /*00b4*/ 	.word	0x00018210


	//   ....[14]....
        /*00b8*/ 	.word	0x00018250


	//   ....[15]....
        /*00bc*/ 	.word	0x00018260


	//----- nvinfo : EIATTR_EXIT_INSTR_OFFSETS
	.align		4
.L_1662:
        /*00c0*/ 	.byte	0x04, 0x1c
        /*00c2*/ 	.short	(.L_1664 - .L_1663)


	//   ....[0]....
.L_1663:
        /*00c4*/ 	.word	0x00000310


	//   ....[1]....
        /*00c8*/ 	.word	0x00000bb0


	//   ....[2]....
        /*00cc*/ 	.word	0x00000be0


	//   ....[3]....
        /*00d0*/ 	.word	0x00019580


	//   ....[4]....
        /*00d4*/ 	.word	0x00019660


	//   ....[5]....
        /*00d8*/ 	.word	0x00019680


	//----- nvinfo : EIATTR_CTAIDZ_USED
	.align		4
.L_1664:
        /*00dc*/ 	.byte	0x01, 0x04
	.zero		2


	//----- nvinfo : EIATTR_CRS_STACK_SIZE
	.align		4
        /*00e0*/ 	.byte	0x04, 0x1e
        /*00e2*/ 	.short	(.L_1666 - .L_1665)
.L_1665:
        /*00e4*/ 	.word	0x00000000
.L_1666:


//--------------------- .nv.info._ZN5flash24flash_fwd_splitkv_kernelI23Flash_fwd_kernel_traitsILi128ELi64ELi64ELi4ELb0ELb0EN7cutlass6half_tE19Flash_kernel_traitsILi128ELi64ELi64ELi4ES3_EELb1ELb0ELb0ELb0ELb1ELb0ELb1ELb0EEEvNS_16Flash_fwd_paramsE --------------------------
	.section	.nv.info._ZN5flash24flash_fwd_splitkv_kernelI23Flash_fwd_kernel_traitsILi128ELi64ELi64ELi4ELb0ELb0EN7cutlass6half_tE19Flash_kernel_traitsILi128ELi64ELi64ELi4ES3_EELb1ELb0ELb0ELb0ELb1ELb0ELb1ELb0EEEvNS_16Flash_fwd_paramsE,"",@"SHT_CUDA_INFO"
	.sectionflags	@""
	.align	4


	//----- nvinfo : EIATTR_CUDA_API_VERSION
	.align		4
        /*0000*/ 	.byte	0x04, 0x37
        /*0002*/ 	.short	(.L_1668 - .L_1667)
.L_1667:
        /*0004*/ 	.word	0x00000082


	//----- nvinfo : EIATTR_SW2861232_WAR
	.align		4
.L_1668:
        /*0008*/ 	.byte	0x01, 0x35
	.zero		2


	//----- nvinfo : EIATTR_PARAM_CBANK
	.align		4
        /*000c*/ 	.byte	0x04, 0x0a
        /*000e*/ 	.short	(.L_1670 - .L_1669)
	.align		4
.L_1669:
        /*0010*/ 	.word	index@(.nv.constant0._ZN5flash24flash_fwd_splitkv_kernelI23Flash_fwd_kernel_traitsILi128ELi64ELi64ELi4ELb0ELb0EN7cutlass6half_tE19Flash_kernel_traitsILi128ELi64ELi64ELi4ES3_EELb1ELb0ELb0ELb0ELb1ELb0ELb1ELb0EEEvNS_16Flash_fwd_paramsE)
        /*0014*/ 	.short	0x0160
        /*0016*/ 	.short	0x01d0


	//----- nvinfo : EIATTR_CBANK_PARAM_SIZE
	.align		4
.L_1670:
        /*0018*/ 	.byte	0x03, 0x19
        /*001a*/ 	.short	0x01d0


	//----- nvinfo : EIATTR_KPARAM_INFO
	.align		4
        /*001c*/ 	.byte	0x04, 0x17
        /*001e*/ 	.short	(.L_1672 - .L_1671)
.L_1671:
        /*0020*/ 	.word	0x00000000
        /*0024*/ 	.short	0x0000
        /*0026*/ 	.short	0x0000
        /*0028*/ 	.byte	0x00, 0xf0, 0x41, 0x07


	//----- nvinfo : EIATTR_MAXREG_COUNT
	.align		4
.L_1672:
        /*002c*/ 	.byte	0x03, 0x1b
        /*002e*/ 	.short	0x00ff


	//----- nvinfo : EIATTR_NUM_BARRIERS
	.align		4
        /*0030*/ 	.byte	0x02, 0x4c
        /*0032*/ 	.byte	0x01
	.zero		1


	//----- nvinfo : EIATTR_MERCURY_ISA_VERSION
	.align		4
        /*0034*/ 	.byte	0x03, 0x5f
        /*0036*/ 	.short	0x0000


	//----- nvinfo : EIATTR_COOP_GROUP_MASK_REGIDS
	.align		4
        /*0038*/ 	.byte	0x04, 0x29
        /*003a*/ 	.short	(.L_1674 - .L_1673)


	//   ....[0]....
.L_1673:
        /*003c*/ 	.word	0xffffffff


	//   ....[1]....
        /*0040*/ 	.word	0xffffffff


	//   ....[2]....
        /*0044*/ 	.word	0xffffffff


	//   ....[3]....
        /*0048*/ 	.word	0xffffffff


	//   ....[4]....
        /*004c*/ 	.word	0xffffffff


	//   ....[5]....
        /*0050*/ 	.word	0xffffffff


	//   ....[6]....
        /*0054*/ 	.word	0xffffffff


	//   ....[7]....
        /*0058*/ 	.word	0xffffffff


	//   ....[8]....
        /*005c*/ 	.word	0xffffffff


	//   ....[9]....
        /*0060*/ 	.word	0xffffffff


	//   ....[10]....
        /*0064*/ 	.word	0xffffffff


	//   ....[11]....
        /*0068*/ 	.word	0xffffffff


	//   ....[12]....
        /*006c*/ 	.word	0xffffffff


	//   ....[13]....
        /*0070*/ 	.word	0xffffffff


	//   ....[14]....
        /*0074*/ 	.word	0xffffffff


	//   ....[15]....
        /*0078*/ 	.word	0xffffffff


	//----- nvinfo : EIATTR_COOP_GROUP_INSTR_OFFSETS
	.align		4
.L_1674:
        /*007c*/ 	.byte	0x04, 0x28
        /*007e*/ 	.short	(.L_1676 - .L_1675)


	//   ....[0]....
.L_1675:
        /*0080*/ 	.word	0x000039a0


	//   ....[1]....
        /*0084*/ 	.word	0x00003a80


	//   ....[2]....
        /*0088*/ 	.word	0x00003a90


	//   ....[3]....
        /*008c*/ 	.word	0x00003ad0


	//   ....[4]....
        /*0090*/ 	.word	0x000060e0


	//   ....[5]....
        /*0094*/ 	.word	0x000060f0


	//   ....[6]....
        /*0098*/ 	.word	0x00006120


	//   ....[7]....
        /*009c*/ 	.word	0x00006130


	//   ....[8]....
        /*00a0*/ 	.word	0x00008770


	//   ....[9]....
        /*00a4*/ 	.word	0x00008790


	//   ....[10]....
        /*00a8*/ 	.word	0x000087c0


	//   ....[11]....
        /*00ac*/ 	.word	0x000087d0


	//   ....[12]....
        /*00b0*/ 	.word	0x000099e0


	//   ....[13]....
        /*00b4*/ 	.word	0x00009a10


	//   ....[14]....
        /*00b8*/ 	.word	0x00009a70


	//   ....[15]....
        /*00bc*/ 	.word	0x00009a80


	//----- nvinfo : EIATTR_EXIT_INSTR_OFFSETS
	.align		4
.L_1676:
        /*00c0*/ 	.byte	0x04, 0x1c
        /*00c2*/ 	.short	(.L_1678 - .L_1677)


	//   ....[0]....
.L_1677:
        /*00c4*/ 	.word	0x00000410


	//   ....[1]....
        /*00c8*/ 	.word	0x00000bc0


	//   ....[2]....
        /*00cc*/ 	.word	0x00000bf0


	//   ....[3]....
        /*00d0*/ 	.word	0x0000a9b0


	//   ....[4]....
        /*00d4*/ 	.word	0x0000a9e0


	//----- nvinfo : EIATTR_CTAIDZ_USED
	.align		4
.L_1678:
        /*00d8*/ 	.byte	0x01, 0x04
	.zero		2


	//----- nvinfo : EIATTR_CRS_STACK_SIZE
	.align		4
        /*00dc*/ 	.byte	0x04, 0x1e
        /*00de*/ 	.short	(.L_1680 - .L_1679)
.L_1679:
        /*00e0*/ 	.word	0x00000000
.L_1680:


//--------------------- .nv.info._ZN5flash24flash_fwd_splitkv_kernelI23Flash_fwd_kernel_traitsILi128ELi64ELi64ELi4ELb0ELb0EN7cutlass6half_tE19Flash_kernel_traitsILi128ELi64ELi64ELi4ES3_EELb1ELb0ELb0ELb0ELb1ELb1ELb1ELb0EEEvNS_16Flash_fwd_paramsE --------------------------
	.section	.nv.info._ZN5flash24flash_fwd_splitkv_kernelI23Flash_fwd_kernel_traitsILi128ELi64ELi64ELi4ELb0ELb0EN7cutlass6half_tE19Flash_kernel_traitsILi128ELi64ELi64ELi4ES3_EELb1ELb0ELb0ELb0ELb1ELb1ELb1ELb0EEEvNS_16Flash_fwd_paramsE,"",@"SHT_CUDA_INFO"
	.sectionflags	@""
	.align	4


	//----- nvinfo : EIATTR_CUDA_API_VERSION
	.align		4
        /*0000*/ 	.byte	0x04, 0x37
        /*0002*/ 	.short	(.L_1682 - .L_1681)
.L_1681:
        /*0004*/ 	.word	0x00000082


	//----- nvinfo : EIATTR_SW2861232_WAR
	.align		4
.L_1682:
        /*0008*/ 	.byte	0x01, 0x35
	.zero		2


	//----- nvinfo : EIATTR_PARAM_CBANK
	.align		4
        /*000c*/ 	.byte	0x04, 0x0a
        /*000e*/ 	.short	(.L_1684 - .L_1683)
	.align		4
.L_1683:
        /*0010*/ 	.word	index@(.nv.constant0._ZN5flash24flash_fwd_splitkv_kernelI23Flash_fwd_kernel_traitsILi128ELi64ELi64ELi4ELb0ELb0EN7cutlass6half_tE19Flash_kernel_traitsILi128ELi64ELi64ELi4ES3_EELb1ELb0ELb0ELb0ELb1ELb1ELb1ELb0EEEvNS_16Flash_fwd_paramsE)
        /*0014*/ 	.short	0x0160
        /*0016*/ 	.short	0x01d0


	//----- nvinfo : EIATTR_CBANK_PARAM_SIZE
	.align		4
.L_1684:
        /*0018*/ 	.byte	0x03, 0x19
        /*001a*/ 	.short	0x01d0


	//----- nvinfo : EIATTR_KPARAM_INFO
	.align		4
        /*001c*/ 	.byte	0x04, 0x17
        /*001e*/ 	.short	(.L_1686 - .L_1685)
.L_1685:
        /*0020*/ 	.word	0x00000000
        /*0024*/ 	.short	0x0000
        /*0026*/ 	.short	0x0000
        /*0028*/ 	.byte	0x00, 0xf0, 0x41, 0x07


	//----- nvinfo : EIATTR_MAXREG_COUNT
	.align		4
.L_1686:
        /*002c*/ 	.byte	0x03, 0x1b
        /*002e*/ 	.short	0x00ff


	//----- nvinfo : EIATTR_NUM_BARRIERS
	.align		4
        /*0030*/ 	.byte	0x02, 0x4c
        /*0032*/ 	.byte	0x01
	.zero		1


	//----- nvinfo : EIATTR_MERCURY_ISA_VERSION
	.align		4
        /*0034*/ 	.byte	0x03, 0x5f
        /*0036*/ 	.short	0x0000


	//----- nvinfo : EIATTR_COOP_GROUP_MASK_REGIDS
	.align		4
        /*0038*/ 	.byte	0x04, 0x29
        /*003a*/ 	.short	(.L_1688 - .L_1687)


	//   ....[0]....
.L_1687:
        /*003c*/ 	.word	0xffffffff


	//   ....[1]....
        /*0040*/ 	.word	0xffffffff


	//   ....[2]....
        /*0044*/ 	.word	0xffffffff


	//   ....[3]....
        /*0048*/ 	.word	0xffffffff


	//   ....[4]....
        /*004c*/ 	.word	0xffffffff


	//   ....[5]....
        /*0050*/ 	.word	0xffffffff


	//   ....[6]....
        /*0054*/ 	.word	0xffffffff


	//   ....[7]....
        /*0058*/ 	.word	0xffffffff


	//   ....[8]....
        /*005c*/ 	.word	0xffffffff


	//   ....[9]....
        /*0060*/ 	.word	0xffffffff


	//   ....[10]....
        /*0064*/ 	.word	0xffffffff


	//   ....[11]....
        /*0068*/ 	.word	0xffffffff


	//   ....[12]....
        /*006c*/ 	.word	0xffffffff


	//   ....[13]....
        /*0070*/ 	.word	0xffffffff


	//   ....[14]....
        /*0074*/ 	.word	0xffffffff


	//   ....[15]....
        /*0078*/ 	.word	0xffffffff


	//----- nvinfo : EIATTR_COOP_GROUP_INSTR_OFFSETS
	.align		4
.L_1688:
        /*007c*/ 	.byte	0x04, 0x28
        /*007e*/ 	.short	(.L_1690 - .L_1689)


	//   ....[0]....
.L_1689:
        /*0080*/ 	.word	0x00003e00


	//   ....[1]....
        /*0084*/ 	.word	0x00003e30


	//   ....[2]....
        /*0088*/ 	.word	0x00003e50


	//   ....[3]....
        /*008c*/ 	.word	0x00003e70


	//   ....[4]....
        /*0090*/ 	.word	0x000068a0


	//   ....[5]....
        /*0094*/ 	.word	0x000068b0


	//   ....[6]....
        /*0098*/ 	.word	0x000068e0


	//   ....[7]....
        /*009c*/ 	.word	0x000068f0


	//   ....[8]....
        /*00a0*/ 	.word	0x00009380


	//   ....[9]....
        /*00a4*/ 	.word	0x000093a0


	//   ....[10]....
        /*00a8*/ 	.word	0x000093d0


	//   ....[11]....
        /*00ac*/ 	.word	0x000093e0


	//   ....[12]....
        /*00b0*/ 	.word	0x0000a5b0


	//   ....[13]....
        /*00b4*/ 	.word	0x0000a5e0


	//   ....[14]....
        /*00b8*/ 	.word	0x0000a640


	//   ....[15]....
        /*00bc*/ 	.word	0x0000a650


	//----- nvinfo : EIATTR_EXIT_INSTR_OFFSETS
	.align		4
.L_1690:
        /*00c0*/ 	.byte	0x04, 0x1c
        /*00c2*/ 	.short	(.L_1692 - .L_1691)


	//   ....[0]....
.L_1691:
        /*00c4*/ 	.word	0x00000410


	//   ....[1]....
        /*00c8*/ 	.word	0x00000bc0


	//   ....[2]....
        /*00cc*/ 	.word	0x00000bf0


	//   ....[3]....
        /*00d0*/ 	.word	0x0000b580


	//   ....[4]....
        /*00d4*/ 	.word	0x0000b5b0


	//----- nvinfo : EIATTR_CTAIDZ_USED
	.align		4
.L_1692:
        /*00d8*/ 	.byte	0x01, 0x04
	.zero		2


	//----- nvinfo : EIATTR_CRS_STACK_SIZE
	.align		4
        /*00dc*/ 	.byte	0x04, 0x1e
        /*00de*/ 	.short	(.L_1694 - .L_1693)
.L_1693:
        /*00e0*/ 	.word	0x00000000
.L_1694:


//--------------------- .nv.info._ZN5flash24flash_fwd_splitkv_kernelI23Flash_fwd_kernel_traitsILi128ELi64ELi64ELi4ELb0ELb0EN7cutlass6half_tE19Flash_kernel_traitsILi128ELi64ELi64ELi4ES3_EELb1ELb0ELb1ELb0ELb0ELb0ELb1ELb0EEEvNS_16Flash_fwd_paramsE --------------------------
	.section	.nv.info._ZN5flash24flash_fwd_splitkv_kernelI23Flash_fwd_kernel_traitsILi128ELi64ELi64ELi4ELb0ELb0EN7cutlass6half_tE19Flash_kernel_traitsILi128ELi64ELi64ELi4ES3_EELb1ELb0ELb1ELb0ELb0ELb0ELb1ELb0EEEvNS_16Flash_fwd_paramsE,"",@"SHT_CUDA_INFO"
	.sectionflags	@""
	.align	4


	//----- nvinfo : EIATTR_CUDA_API_VERSION
	.align		4
        /*0000*/ 	.byte	0x04, 0x37
        /*0002*/ 	.short	(.L_1696 - .L_1695)
.L_1695:
        /*0004*/ 	.word	0x00000082


	//----- nvinfo : EIATTR_SW2861232_WAR
	.align		4
.L_1696:
        /*0008*/ 	.byte	0x01, 0x35
	.zero		2


	//----- nvinfo : EIATTR_PARAM_CBANK
	.align		4
        /*000c*/ 	.byte	0x04, 0x0a
        /*000e*/ 	.short	(.L_1698 - .L_1697)
	.align		4
.L_1697:
        /*0010*/ 	.word	index@(.nv.constant0._ZN5flash24flash_fwd_splitkv_kernelI23Flash_fwd_kernel_traitsILi128ELi64ELi64ELi4ELb0ELb0EN7cutlass6half_tE19Flash_kernel_traitsILi128ELi64ELi64ELi4ES3_EELb1ELb0ELb1ELb0ELb0ELb0ELb1ELb0EEEvNS_16Flash_fwd_paramsE)
        /*0014*/ 	.short	0x0160
        /*0016*/ 	.short	0x01d0


	//----- nvinfo : EIATTR_CBANK_PARAM_SIZE
	.align		4
.L_1698:
        /*0018*/ 	.byte	0x03, 0x19
        /*001a*/ 	.short	0x01d0


	//----- nvinfo : EIATTR_KPARAM_INFO
	.align		4
        /*001c*/ 	.byte	0x04, 0x17
        /*001e*/ 	.short	(.L_1700 - .L_1699)
.L_1699:
        /*0020*/ 	.word	0x00000000
        /*0024*/ 	.short	0x0000
        /*0026*/ 	.short	0x0000
        /*0028*/ 	.byte	0x00, 0xf0, 0x41, 0x07


	//----- nvinfo : EIATTR_MAXREG_COUNT
	.align		4
.L_1700:
        /*002c*/ 	.byte	0x03, 0x1b
        /*002e*/ 	.short	0x00ff


	//----- nvinfo : EIATTR_NUM_BARRIERS
	.align		4
        /*0030*/ 	.byte	0x02, 0x4c
        /*0032*/ 	.byte	0x01
	.zero		1


	//----- nvinfo : EIATTR_MERCURY_ISA_VERSION
	.align		4
        /*0034*/ 	.byte	0x03, 0x5f
        /*0036*/ 	.short	0x0000


	//----- nvinfo : EIATTR_COOP_GROUP_MASK_REGIDS
	.align		4
        /*0038*/ 	.byte	0x04, 0x29
        /*003a*/ 	.short	(.L_1702 - .L_1701)


	//   ....[0]....
.L_1701:
        /*003c*/ 	.word	0xffffffff


	//   ....[1]....
        /*0040*/ 	.word	0xffffffff


	//   ....[2]....
        /*0044*/ 	.word	0xffffffff


	//   ....[3]....
        /*0048*/ 	.word	0xffffffff


	//   ....[4]....
        /*004c*/ 	.word	0xffffffff


	//   ....[5]....
        /*0050*/ 	.word	0xffffffff


	//   ....[6]....
        /*0054*/ 	.word	0xffffffff


	//   ....[7]....
        /*0058*/ 	.word	0xffffffff


	//   ....[8]....
        /*005c*/ 	.word	0xffffffff


	//   ....[9]....
        /*0060*/ 	.word	0xffffffff


	//   ....[10]....
        /*0064*/ 	.word	0xffffffff


	//   ....[11]....
        /*0068*/ 	.word	0xffffffff


	//   ....[12]....
        /*006c*/ 	.word	0xffffffff


	//   ....[13]....
        /*0070*/ 	.word	0xffffffff


	//   ....[14]....
        /*0074*/ 	.word	0xffffffff


	//   ....[15]....
        /*0078*/ 	.word	0xffffffff


	//----- nvinfo : EIATTR_COOP_GROUP_INSTR_OFFSETS
	.align		4
.L_1702:
        /*007c*/ 	.byte	0x04, 0x28
        /*007e*/ 	.short	(.L_1704 - .L_1703)


	//   ....[0]....
.L_1703:
        /*0080*/ 	.word	0x00004f30


	//   ....[1]....
        /*0084*/ 	.word	0x00004f80


	//   ....[2]....
        /*0088*/ 	.word	0x00004fe0


	//   ....[3]....
        /*008c*/ 	.word	0x00005010


	//   ....[4]....
        /*0090*/ 	.word	0x00007fc0


	//   ....[5]....
        /*0094*/ 	.word	0x00007fd0


	//   ....[6]....
        /*0098*/ 	.word	0x00008000


	//   ....[7]....
        /*009c*/ 	.word	0x00008010


	//   ....[8]....
        /*00a0*/ 	.word	0x0000afb0


	//   ....[9]....
        /*00a4*/ 	.word	0x0000afd0


	//   ....[10]....
        /*00a8*/ 	.word	0x0000aff0


	//   ....[11]....
        /*00ac*/ 	.word	0x0000b010


	//   ....[12]....
        /*00b0*/ 	.word	0x0000c230


	//   ....[13]....
        /*00b4*/ 	.word	0x0000c270


	//   ....[14]....
        /*00b8*/ 	.word	0x0000c2e0


	//   ....[15]....
        /*00bc*/ 	.word	0x0000c300


	//----- nvinfo : EIATTR_EXIT_INSTR_OFFSETS
	.align		4
.L_1704:
        /*00c0*/ 	.byte	0x04, 0x1c
        /*00c2*/ 	.short	(.L_1706 - .L_1705)


	//   ....[0]....
.L_1705:
        /*00c4*/ 	.word	0x00000410


	//   ....[1]....
        /*00c8*/ 	.word	0x00000e50


	//   ....[2]....
        /*00cc*/ 	.word	0x00000e80


	//   ....[3]....
        /*00d0*/ 	.word	0x0000d410


	//   ....[4]....
        /*00d4*/ 	.word	0x0000d450


	//   ....[5]....
        /*00d8*/ 	.word	0x0000d470


	//----- nvinfo : EIATTR_CTAIDZ_USED
	.align		4
.L_1706:
        /*00dc*/ 	.byte	0x01, 0x04
	.zero		2


	//----- nvinfo : EIATTR_CRS_STACK_SIZE
	.align		4
        /*00e0*/ 	.byte	0x04, 0x1e
        /*00e2*/ 	.short	(.L_1708 - .L_1707)
.L_1707:
        /*00e4*/ 	.word	0x00000000
.L_1708:


//--------------------- .nv.info._ZN5flash24flash_fwd_splitkv_kernelI23Flash_fwd_kernel_traitsILi128ELi64ELi64ELi4ELb0ELb0EN7cutlass6half_tE19Flash_kernel_traitsILi128ELi64ELi64ELi4ES3_EELb1ELb0ELb1ELb0ELb0ELb1ELb1ELb0EEEvNS_16Flash_fwd_paramsE --------------------------
	.section	.nv.info._ZN5flash24flash_fwd_splitkv_kernelI23Flash_fwd_kernel_traitsILi128ELi64ELi64ELi4ELb0ELb0EN7cutlass6half_tE19Flash_kernel_traitsILi128ELi64ELi64ELi4ES3_EELb1ELb0ELb1ELb0ELb0ELb1ELb1ELb0EEEvNS_16Flash_fwd_paramsE,"",@"SHT_CUDA_INFO"
	.sectionflags	@""
	.align	4


	//----- nvinfo : EIATTR_CUDA_API_VERSION
	.align		4
        /*0000*/ 	.byte	0x04, 0x37
        /*0002*/ 	.short	(.L_1710 - .L_1709)
.L_1709:
        /*0004*/ 	.word	0x00000082


	//----- nvinfo : EIATTR_SW2861232_WAR
	.align		4
.L_1710:
        /*0008*/ 	.byte	0x01, 0x35
	.zero		2


	//----- nvinfo : EIATTR_PARAM_CBANK
	.align		4
        /*000c*/ 	.byte	0x04, 0x0a
        /*000e*/ 	.short	(.L_1712 - .L_1711)
	.align		4
.L_1711:
        /*0010*/ 	.word	index@(.nv.constant0._ZN5flash24flash_fwd_splitkv_kernelI23Flash_fwd_kernel_traitsILi128ELi64ELi64ELi4ELb0ELb0EN7cutlass6half_tE19Flash_kernel_traitsILi128ELi64ELi64ELi4ES3_EELb1ELb0ELb1ELb0ELb0ELb1ELb1ELb0EEEvNS_16Flash_fwd_paramsE)
        /*0014*/ 	.short	0x0160
        /*0016*/ 	.short	0x01d0


	//----- nvinfo : EIATTR_CBANK_PARAM_SIZE
	.align		4
.L_1712:
        /*0018*/ 	.byte	0x03, 0x19
        /*001a*/ 	.short	0x01d0


	//----- nvinfo : EIATTR_KPARAM_INFO
	.align		4
        /*001c*/ 	.byte	0x04, 0x17
        /*001e*/ 	.short	(.L_1714 - .L_1713)
.L_1713:
        /*0020*/ 	.word	0x00000000
        /*0024*/ 	.short	0x0000
        /*0026*/ 	.short	0x0000
        /*0028*/ 	.byte	0x00, 0xf0, 0x41, 0x07


	//----- nvinfo : EIATTR_MAXREG_COUNT
	.align		4
.L_1714:
        /*002c*/ 	.byte	0x03, 0x1b
        /*002e*/ 	.short	0x00ff


	//----- nvinfo : EIATTR_NUM_BARRIERS
	.align		4
        /*0030*/ 	.byte	0x02, 0x4c
        /*0032*/ 	.byte	0x01
	.zero		1


	//----- nvinfo : EIATTR_MERCURY_ISA_VERSION
	.align		4
        /*0034*/ 	.byte	0x03, 0x5f
        /*0036*/ 	.short	0x0000


	//----- nvinfo : EIATTR_COOP_GROUP_MASK_REGIDS
	.align		4
        /*0038*/ 	.byte	0x04, 0x29
        /*003a*/ 	.short	(.L_1716 - .L_1715)


	//   ....[0]....
.L_1715:
        /*003c*/ 	.word	0xffffffff


	//   ....[1]....
        /*0040*/ 	.word	0xffffffff


	//   ....[2]....
        /*0044*/ 	.word	0xffffffff


	//   ....[3]....
        /*0048*/ 	.word	0xffffffff


	//   ....[4]....
        /*004c*/ 	.word	0xffffffff


	//   ....[5]....
        /*0050*/ 	.word	0xffffffff


	//   ....[6]....
        /*0054*/ 	.word	0xffffffff


	//   ....[7]....
        /*0058*/ 	.word	0xffffffff


	//   ....[8]....
        /*005c*/ 	.word	0xffffffff


	//   ....[9]....
        /*0060*/ 	.word	0xffffffff


	//   ....[10]....
        /*0064*/ 	.word	0xffffffff


	//   ....[11]....
        /*0068*/ 	.word	0xffffffff


	//   ....[12]....
        /*006c*/ 	.word	0xffffffff


	//   ....[13]....
        /*0070*/ 	.word	0xffffffff


	//   ....[14]....
        /*0074*/ 	.word	0xffffffff


	//   ....[15]....
        /*0078*/ 	.word	0xffffffff


	//----- nvinfo : EIATTR_COOP_GROUP_INSTR_OFFSETS
	.align		4
.L_1716:
        /*007c*/ 	.byte	0x04, 0x28
        /*007e*/ 	.short	(.L_1718 - .L_1717)


	//   ....[0]....
.L_1717:
        /*0080*/ 	.word	0x00005300


	//   ....[1]....
        /*0084*/ 	.word	0x00005350


	//   ....[2]....
        /*0088*/ 	.word	0x000053b0


	//   ....[3]....
        /*008c*/ 	.word	0x000053d0


	//   ....[4]....
        /*0090*/ 	.word	0x00008750


	//   ....[5]....
        /*0094*/ 	.word	0x00008790


	//   ....[6]....
        /*0098*/ 	.word	0x000087b0


	//   ....[7]....
        /*009c*/ 	.word	0x000087d0


	//   ....[8]....
        /*00a0*/ 	.word	0x0000bb70


	//   ....[9]....
        /*00a4*/ 	.word	0x0000bb80


	//   ....[10]....
        /*00a8*/ 	.word	0x0000bba0


	//   ....[11]....
        /*00ac*/ 	.word	0x0000bbc0


	//   ....[12]....
        /*00b0*/ 	.word	0x0000cdc0


	//   ....[13]....
        /*00b4*/ 	.word	0x0000ce00


	//   ....[14]....
        /*00b8*/ 	.word	0x0000ce70


	//   ....[15]....
        /*00bc*/ 	.word	0x0000ce90


	//----- nvinfo : EIATTR_EXIT_INSTR_OFFSETS
	.align		4
.L_1718:
        /*00c0*/ 	.byte	0x04, 0x1c
        /*00c2*/ 	.short	(.L_1720 - .L_1719)


	//   ....[0]....
.L_1719:
        /*00c4*/ 	.word	0x00000410


	//   ....[1]....
        /*00c8*/ 	.word	0x00000e50


	//   ....[2]....
        /*00cc*/ 	.word	0x00000e80


	//   ....[3]....
        /*00d0*/ 	.word	0x0000dfa0


	//   ....[4]....
        /*00d4*/ 	.word	0x0000dfe0


	//   ....[5]....
        /*00d8*/ 	.word	0x0000e000


	//----- nvinfo : EIATTR_CTAIDZ_USED
	.align		4
.L_1720:
        /*00dc*/ 	.byte	0x01, 0x04
	.zero		2


	//----- nvinfo : EIATTR_CRS_STACK_SIZE
	.align		4
        /*00e0*/ 	.byte	0x04, 0x1e
        /*00e2*/ 	.short	(.L_1722 - .L_1721)
.L_1721:
        /*00e4*/ 	.word	0x00000000
.L_1722:


//--------------------- .nv.info._ZN5flash24flash_fwd_splitkv_kernelI23Flash_fwd_kernel_traitsILi128ELi64ELi64ELi4ELb0ELb0EN7cutlass6half_tE19Flash_kernel_traitsILi128ELi64ELi64ELi4ES3_EELb1ELb0ELb0ELb0ELb1ELb0ELb1ELb1EEEvNS_16Flash_fwd_paramsE --------------------------
	.section	.nv.info._ZN5flash24flash_fwd_splitkv_kernelI23Flash_fwd_kernel_traitsILi128ELi64ELi64ELi4ELb0ELb0EN7cutlass6half_tE19Flash_kernel_traitsILi128ELi64ELi64ELi4ES3_EELb1ELb0ELb0ELb0ELb1ELb0ELb1ELb1EEEvNS_16Flash_fwd_paramsE,"",@"SHT_CUDA_INFO"
	.sectionflags	@""
	.align	4


	//----- nvinfo : EIATTR_CUDA_API_VERSION
	.align		4
        /*0000*/ 	.byte	0x04, 0x37
        /*0002*/ 	.short	(.L_1724 - .L_1723)
.L_1723:
        /*0004*/ 	.word	0x00000082


	//----- nvinfo : EIATTR_SW2861232_WAR
	.align		4
.L_1724:
        /*0008*/ 	.byte	0x01, 0x35
	.zero		2


	//----- nvinfo : EIATTR_PARAM_CBANK
	.align		4
        /*000c*/ 	.byte	0x04, 0x0a
        /*000e*/ 	.short	(.L_1726 - .L_1725)
	.align		4
.L_1725:
        /*0010*/ 	.word	index@(.nv.constant0._ZN5flash24flash_fwd_splitkv_kernelI23Flash_fwd_kernel_traitsILi128ELi64ELi64ELi4ELb0ELb0EN7cutlass6half_tE19Flash_kernel_traitsILi128ELi64ELi64ELi4ES3_EELb1ELb0ELb0ELb0ELb1ELb0ELb1ELb1EEEvNS_16Flash_fwd_paramsE)
        /*0014*/ 	.short	0x0160
        /*0016*/ 	.short	0x01d0


	//----- nvinfo : EIATTR_CBANK_PARAM_SIZE
	.align		4
.L_1726:
        /*0018*/ 	.byte	0x03, 0x19
        /*001a*/ 	.short	0x01d0


	//----- nvinfo : EIATTR_KPARAM_INFO
	.align		4
        /*001c*/ 	.byte	0x04, 0x17
        /*001e*/ 	.short	(.L_1728 - .L_1727)
.L_1727:
        /*0020*/ 	.word	0x00000000
        /*0024*/ 	.short	0x0000
        /*0026*/ 	.short	0x0000
        /*0028*/ 	.byte	0x00, 0xf0, 0x41, 0x07


	//----- nvinfo : EIATTR_MAXREG_COUNT
	.align		4
.L_1728:
        /*002c*/ 	.byte	0x03, 0x1b
        /*002e*/ 	.short	0x00ff


	//----- nvinfo : EIATTR_NUM_BARRIERS
	.align		4
        /*0030*/ 	.byte	0x02, 0x4c
        /*0032*/ 	.byte	0x01
	.zero		1


	//----- nvinfo : EIATTR_MERCURY_ISA_VERSION
	.align		4
        /*0034*/ 	.byte	0x03, 0x5f
        /*0036*/ 	.short	0x0000


	//----- nvinfo : EIATTR_COOP_GROUP_MASK_REGIDS
	.align		4
        /*0038*/ 	.byte	0x04, 0x29
        /*003a*/ 	.short	(.L_1730 - .L_1729)


	//   ....[0]....
.L_1729:
        /*003c*/ 	.word	0xffffffff


	//   ....[1]....
        /*0040*/ 	.word	0xffffffff


	//   ....[2]....
        /*0044*/ 	.word	0xffffffff


	//   ....[3]....
        /*0048*/ 	.word	0xffffffff


	//   ....[4]....
        /*004c*/ 	.word	0xffffffff


	//   ....[5]....
        /*0050*/ 	.word	0xffffffff


	//   ....[6]....
        /*0054*/ 	.word	0xffffffff


	//   ....[7]....
        /*0058*/ 	.word	0xffffffff


	//   ....[8]....
        /*005c*/ 	.word	0xffffffff


	//   ....[9]....
        /*0060*/ 	.word	0xffffffff


	//   ....[10]....
        /*0064*/ 	.word	0xffffffff


	//   ....[11]....
        /*0068*/ 	.word	0xffffffff


	//   ....[12]....
        /*006c*/ 	.word	0xffffffff


	//   ....[13]....
        /*0070*/ 	.word	0xffffffff


	//   ....[14]....
        /*0074*/ 	.word	0xffffffff


	//   ....[15]....
        /*0078*/ 	.word	0xffffffff


	//----- nvinfo : EIATTR_COOP_GROUP_INSTR_OFFSETS
	.align		4
.L_1730:
        /*007c*/ 	.byte	0x04, 0x28
        /*007e*/ 	.short	(.L_1732 - .L_1731)


	//   ....[0]....
.L_1731:
        /*0080*/ 	.word	0x0000e670


	//   ....[1]....
        /*0084*/ 	.word	0x0000e6b0


	//   ....[2]....
        /*0088*/ 	.word	0x0000e700


	//   ....[3]....
        /*008c*/ 	.word	0x0000e720


	//   ....[4]....
        /*0090*/ 	.word	0x00010db0


	//   ....[5]....
        /*0094*/ 	.word	0x00010dc0


	//   ....[6]....
        /*0098*/ 	.word	0x00010df0


	//   ....[7]....
        /*009c*/ 	.word	0x00010e00


	//   ....[8]....
        /*00a0*/ 	.word	0x00013480


	//   ....[9]....
        /*00a4*/ 	.word	0x000134a0


	//   ....[10]....
        /*00a8*/ 	.word	0x000134d0


	//   ....[11]....
        /*00ac*/ 	.word	0x000134e0


	//   ....[12]....
        /*00b0*/ 	.word	0x000146f0


	//   ....[13]....
        /*00b4*/ 	.word	0x00014720


	//   ....[14]....
        /*00b8*/ 	.word	0x00014770


	//   ....[15]....
        /*00bc*/ 	.word	0x00014790


	//----- nvinfo : EIATTR_EXIT_INSTR_OFFSETS
	.align		4
.L_1732:
        /*00c0*/ 	.byte	0x04, 0x1c
        /*00c2*/ 	.short	(.L_1734 - .L_1733)


	//   ....[0]....
.L_1733:
        /*00c4*/ 	.word	0x00000420


	//   ....[1]....
        /*00c8*/ 	.word	0x00000be0


	//   ....[2]....
        /*00cc*/ 	.word	0x00000c10


	//   ....[3]....
        /*00d0*/ 	.word	0x000156e0


	//   ....[4]....
        /*00d4*/ 	.word	0x00015710


	//----- nvinfo : EIATTR_CTAIDZ_USED
	.align		4
.L_1734:
        /*00d8*/ 	.byte	0x01, 0x04
	.zero		2


	//----- nvinfo : EIATTR_CRS_STACK_SIZE
	.align		4
        /*00dc*/ 	.byte	0x04, 0x1e
        /*00de*/ 	.short	(.L_1736 - .L_1735)
.L_1735:
        /*00e0*/ 	.word	0x00000000
.L_1736:


//--------------------- .nv.info._ZN5flash24flash_fwd_splitkv_kernelI23Flash_fwd_kernel_traitsILi128ELi64ELi64ELi4ELb0ELb0EN7cutlass6half_tE19Flash_kernel_traitsILi128ELi64ELi64ELi4ES3_EELb1ELb0ELb0ELb0ELb1ELb1ELb1ELb1EEEvNS_16Flash_fwd_paramsE --------------------------
	.section	.nv.info._ZN5flash24flash_fwd_splitkv_kernelI23Flash_fwd_kernel_traitsILi128ELi64ELi64ELi4ELb0ELb0EN7cutlass6half_tE19Flash_kernel_traitsILi128ELi64ELi64ELi4ES3_EELb1ELb0ELb0ELb0ELb1ELb1ELb1ELb1EEEvNS_16Flash_fwd_paramsE,"",@"SHT_CUDA_INFO"
	.sectionflags	@""
	.align	4


	//----- nvinfo : EIATTR_CUDA_API_VERSION
	.align		4
        /*0000*/ 	.byte	0x04, 0x37
        /*0002*/ 	.short	(.L_1738 - .L_1737)
.L_1737:
        /*0004*/ 	.word	0x00000082


	//----- nvinfo : EIATTR_SW2861232_WAR
	.align		4
.L_1738:
        /*0008*/ 	.byte	0x01, 0x35
	.zero		2


	//----- nvinfo : EIATTR_PARAM_CBANK
	.align		4
        /*000c*/ 	.byte	0x04, 0x0a
        /*000e*/ 	.short	(.L_1740 - .L_1739)
	.align		4
.L_1739:
        /*0010*/ 	.word	index@(.nv.constant0._ZN5flash24flash_fwd_splitkv_kernelI23Flash_fwd_kernel_traitsILi128ELi64ELi64ELi4ELb0ELb0EN7cutlass6half_tE19Flash_kernel_traitsILi128ELi64ELi64ELi4ES3_EELb1ELb0ELb0ELb0ELb1ELb1ELb1ELb1EEEvNS_16Flash_fwd_paramsE)
        /*0014*/ 	.short	0x0160
        /*0016*/ 	.short	0x01d0


	//----- nvinfo : EIATTR_CBANK_PARAM_SIZE
	.align		4
.L_1740:
        /*0018*/ 	.byte	0x03, 0x19
        /*001a*/ 	.short	0x01d0


	//----- nvinfo : EIATTR_KPARAM_INFO
	.align		4
        /*001c*/ 	.byte	0x04, 0x17
        /*001e*/ 	.short	(.L_1742 - .L_1741)
.L_1741:
        /*0020*/ 	.word	0x00000000
        /*0024*/ 	.short	0x0000
        /*0026*/ 	.short	0x0000
        /*0028*/ 	.byte	0x00, 0xf0, 0x41, 0x07


	//----- nvinfo : EIATTR_MAXREG_COUNT
	.align		4
.L_1742:
        /*002c*/ 	.byte	0x03, 0x1b
        /*002e*/ 	.short	0x00ff


	//----- nvinfo : EIATTR_NUM_BARRIERS
	.align		4
        /*0030*/ 	.byte	0x02, 0x4c
        /*0032*/ 	.byte	0x01
	.zero		1


	//----- nvinfo : EIATTR_MERCURY_ISA_VERSION
	.align		4
        /*0034*/ 	.byte	0x03, 0x5f
        /*0036*/ 	.short	0x0000


	//----- nvinfo : EIATTR_COOP_GROUP_MASK_REGIDS
	.align		4
        /*0038*/ 	.byte	0x04, 0x29
        /*003a*/ 	.short	(.L_1744 - .L_1743)


	//   ....[0]....
.L_1743:
        /*003c*/ 	.word	0xffffffff


	//   ....[1]....
        /*0040*/ 	.word	0xffffffff


	//   ....[2]....
        /*0044*/ 	.word	0xffffffff


	//   ....[3]....
        /*0048*/ 	.word	0xffffffff


	//   ....[4]....
        /*004c*/ 	.word	0xffffffff


	//   ....[5]....
        /*0050*/ 	.word	0xffffffff


	//   ....[6]....
        /*0054*/ 	.word	0xffffffff


	//   ....[7]....
        /*0058*/ 	.word	0xffffffff


	//   ....[8]....
        /*005c*/ 	.word	0xffffffff


	//   ....[9]....
        /*0060*/ 	.word	0xffffffff


	//   ....[10]....
        /*0064*/ 	.word	0xffffffff


	//   ....[11]....
        /*0068*/ 	.word	0xffffffff


	//   ....[12]....
        /*006c*/ 	.word	0xffffffff


	//   ....[13]....
        /*0070*/ 	.word	0xffffffff


	//   ....[14]....
        /*0074*/ 	.word	0xffffffff


	//   ....[15]....
        /*0078*/ 	.word	0xffffffff


	//----- nvinfo : EIATTR_COOP_GROUP_INSTR_OFFSETS
	.align		4
.L_1744:
        /*007c*/ 	.byte	0x04, 0x28
        /*007e*/ 	.short	(.L_1746 - .L_1745)


	//   ....[0]....
.L_1745:
        /*0080*/ 	.word	0x0000ea40


	//   ....[1]....
        /*0084*/ 	.word	0x0000ea90


	//   ....[2]....
        /*0088*/ 	.word	0x0000eae0


	//   ....[3]....
        /*008c*/ 	.word	0x0000eb10


	//   ....[4]....
        /*0090*/ 	.word	0x00011570


	//   ....[5]....
        /*0094*/ 	.word	0x00011580


	//   ....[6]....
        /*0098*/ 	.word	0x000115b0


	//   ....[7]....
        /*009c*/ 	.word	0x000115c0


	//   ....[8]....
        /*00a0*/ 	.word	0x000140a0


	//   ....[9]....
        /*00a4*/ 	.word	0x000140b0


	//   ....[10]....
        /*00a8*/ 	.word	0x000140e0


	//   ....[11]....
        /*00ac*/ 	.word	0x000140f0


	//   ....[12]....
        /*00b0*/ 	.word	0x000152e0


	//   ....[13]....
        /*00b4*/ 	.word	0x00015310


	//   ....[14]....
        /*00b8*/ 	.word	0x00015360


	//   ....[15]....
        /*00bc*/ 	.word	0x00015380


	//----- nvinfo : EIATTR_EXIT_INSTR_OFFSETS
	.align		4
.L_1746:
        /*00c0*/ 	.byte	0x04, 0x1c
        /*00c2*/ 	.short	(.L_1748 - .L_1747)


	//   ....[0]....
.L_1747:
        /*00c4*/ 	.word	0x00000420


	//   ....[1]....
        /*00c8*/ 	.word	0x00000be0


	//   ....[2]....
        /*00cc*/ 	.word	0x00000c10


	//   ....[3]....
        /*00d0*/ 	.word	0x000162d0


	//   ....[4]....
        /*00d4*/ 	.word	0x00016300


	//----- nvinfo : EIATTR_CTAIDZ_USED
	.align		4
.L_1748:
        /*00d8*/ 	.byte	0x01, 0x04
	.zero		2


	//----- nvinfo : EIATTR_CRS_STACK_SIZE
	.align		4
        /*00dc*/ 	.byte	0x04, 0x1e
        /*00de*/ 	.short	(.L_1750 - .L_1749)
.L_1749:
        /*00e0*/ 	.word	0x00000000
.L_1750:


//--------------------- .nv.info._ZN5flash24flash_fwd_splitkv_kernelI23Flash_fwd_kernel_traitsILi128ELi64ELi64ELi4ELb0ELb0EN7cutlass6half_tE19Flash_kernel_traitsILi128ELi64ELi64ELi4ES3_EELb1ELb0ELb1ELb0ELb0ELb0ELb1ELb1EEEvNS_16Flash_fwd_paramsE --------------------------
	.section	.nv.info._ZN5flash24flash_fwd_splitkv_kernelI23Flash_fwd_kernel_traitsILi128ELi64ELi64ELi4ELb0ELb0EN7cutlass6half_tE19Flash_kernel_traitsILi128ELi64ELi64ELi4ES3_EELb1ELb0ELb1ELb0ELb0ELb0ELb1ELb1EEEvNS_16Flash_fwd_paramsE,"",@"SHT_CUDA_INFO"
	.sectionflags	@""
	.align	4


	//----- nvinfo : EIATTR_CUDA_API_VERSION
	.align		4
        /*0000*/ 	.byte	0x04, 0x37
        /*0002*/ 	.short	(.L_1752 - .L_1751)
.L_1751:
        /*0004*/ 	.word	0x00000082


	//----- nvinfo : EIATTR_SW2861232_WAR
	.align		4
.L_1752:
        /*0008*/ 	.byte	0x01, 0x35
	.zero		2


	//----- nvinfo : EIATTR_PARAM_CBANK
	.align		4
        /*000c*/ 	.byte	0x04, 0x0a
        /*000e*/ 	.short	(.L_1754 - .L_1753)
	.align		4
.L_1753:
        /*0010*/ 	.word	index@(.nv.constant0._ZN5flash24flash_fwd_splitkv_kernelI23Flash_fwd_kernel_traitsILi128ELi64ELi64ELi4ELb0ELb0EN7cutlass6half_tE19Flash_kernel_traitsILi128ELi64ELi64ELi4ES3_EELb1ELb0ELb1ELb0ELb0ELb0ELb1ELb1EEEvNS_16Flash_fwd_paramsE)
        /*0014*/ 	.short	0x0160
        /*0016*/ 	.short	0x01d0


	//----- nvinfo : EIATTR_CBANK_PARAM_SIZE
	.align		4
.L_1754:
        /*0018*/ 	.byte	0x03, 0x19
        /*001a*/ 	.short	0x01d0


	//----- nvinfo : EIATTR_KPARAM_INFO
	.align		4
        /*001c*/ 	.byte	0x04, 0x17
        /*001e*/ 	.short	(.L_1756 - .L_1755)
.L_1755:
        /*0020*/ 	.word	0x00000000
        /*0024*/ 	.short	0x0000
        /*0026*/ 	.short	0x0000
        /*0028*/ 	.byte	0x00, 0xf0, 0x41, 0x07


	//----- nvinfo : EIATTR_MAXREG_COUNT
	.align		4
.L_1756:
        /*002c*/ 	.byte	0x03, 0x1b
        /*002e*/ 	.short	0x00ff


	//----- nvinfo : EIATTR_NUM_BARRIERS
	.align		4
        /*0030*/ 	.byte	0x02, 0x4c
        /*0032*/ 	.byte	0x01
	.zero		1


	//----- nvinfo : EIATTR_MERCURY_ISA_VERSION
	.align		4
        /*0034*/ 	.byte	0x03, 0x5f
        /*0036*/ 	.short	0x0000


	//----- nvinfo : EIATTR_COOP_GROUP_MASK_REGIDS
	.align		4
        /*0038*/ 	.byte	0x04, 0x29
        /*003a*/ 	.short	(.L_1758 - .L_1757)


	//   ....[0]....
.L_1757:
        /*003c*/ 	.word	0xffffffff


	//   ....[1]....
        /*0040*/ 	.word	0xffffffff


	//   ....[2]....
        /*0044*/ 	.word	0xffffffff


	//   ....[3]....
        /*0048*/ 	.word	0xffffffff


	//   ....[4]....
        /*004c*/ 	.word	0xffffffff


	//   ....[5]....
        /*0050*/ 	.word	0xffffffff


	//   ....[6]....
        /*0054*/ 	.word	0xffffffff


	//   ....[7]....
        /*0058*/ 	.word	0xffffffff


	//   ....[8]....
        /*005c*/ 	.word	0xffffffff


	//   ....[9]....
        /*0060*/ 	.word	0xffffffff


	//   ....[10]....
        /*0064*/ 	.word	0xffffffff


	//   ....[11]....
        /*0068*/ 	.word	0xffffffff


	//   ....[12]....
        /*006c*/ 	.word	0xffffffff


	//   ....[13]....
        /*0070*/ 	.word	0xffffffff


	//   ....[14]....
        /*0074*/ 	.word	0xffffffff


	//   ....[15]....
        /*0078*/ 	.word	0xffffffff


	//----- nvinfo : EIATTR_COOP_GROUP_INSTR_OFFSETS
	.align		4
.L_1758:
        /*007c*/ 	.byte	0x04, 0x28
        /*007e*/ 	.short	(.L_1760 - .L_1759)


	//   ....[0]....
.L_1759:
        /*0080*/ 	.word	0x00010640


	//   ....[1]....
        /*0084*/ 	.word	0x00010660


	//   ....[2]....
        /*0088*/ 	.word	0x00010700


	//   ....[3]....
        /*008c*/ 	.word	0x00010710


	//   ....[4]....
        /*0090*/ 	.word	0x00013630


	//   ....[5]....
        /*0094*/ 	.word	0x00013640


	//   ....[6]....
        /*0098*/ 	.word	0x00013680


	//   ....[7]....
        /*009c*/ 	.word	0x00013690


	//   ....[8]....
        /*00a0*/ 	.word	0x00016610


	//   ....[9]....
        /*00a4*/ 	.word	0x00016630


	//   ....[10]....
        /*00a8*/ 	.word	0x00016650


	//   ....[11]....
        /*00ac*/ 	.word	0x00016670


	//   ....[12]....
        /*00b0*/ 	.word	0x00017880


	//   ....[13]....
        /*00b4*/ 	.word	0x000178c0


	//   ....[14]....
        /*00b8*/ 	.word	0x00017920


	//   ....[15]....
        /*00bc*/ 	.word	0x00017940


	//----- nvinfo : EIATTR_EXIT_INSTR_OFFSETS
	.align		4
.L_1760:
        /*00c0*/ 	.byte	0x04, 0x1c
        /*00c2*/ 	.short	(.L_1762 - .L_1761)


	//   ....[0]....
.L_1761:
        /*00c4*/ 	.word	0x00000420


	//   ....[1]....
        /*00c8*/ 	.word	0x00000e60


	//   ....[2]....
        /*00cc*/ 	.word	0x00000e90


	//   ....[3]....
        /*00d0*/ 	.word	0x00018ac0


	//   ....[4]....
        /*00d4*/ 	.word	0x00018b00


	//   ....[5]....
        /*00d8*/ 	.word	0x00018b20


	//----- nvinfo : EIATTR_CTAIDZ_USED
	.align		4
.L_1762:
        /*00dc*/ 	.byte	0x01, 0x04
	.zero		2


	//----- nvinfo : EIATTR_CRS_STACK_SIZE
	.align		4
        /*00e0*/ 	.byte	0x04, 0x1e
        /*00e2*/ 	.short	(.L_1764 - .L_1763)
.L_1763:
        /*00e4*/ 	.word	0x00000000
.L_1764:


//--------------------- .nv.info._ZN5flash24flash_fwd_splitkv_kernelI23Flash_fwd_kernel_traitsILi128ELi64ELi64ELi4ELb0ELb0EN7cutlass6half_tE19Flash_kernel_traitsILi128ELi64ELi64ELi4ES3_EELb1ELb0ELb1ELb0ELb0ELb1ELb1ELb1EEEvNS_16Flash_fwd_paramsE --------------------------
	.section	.nv.info._ZN5flash24flash_fwd_splitkv_kernelI23Flash_fwd_kernel_traitsILi128ELi64ELi64ELi4ELb0ELb0EN7cutlass6half_tE19Flash_kernel_traitsILi128ELi64ELi64ELi4ES3_EELb1ELb0ELb1ELb0ELb0ELb1ELb1ELb1EEEvNS_16Flash_fwd_paramsE,"",@"SHT_CUDA_INFO"
	.sectionflags	@""
	.align	4


	//----- nvinfo : EIATTR_CUDA_API_VERSION
	.align		4
        /*0000*/ 	.byte	0x04, 0x37
        /*0002*/ 	.short	(.L_1766 - .L_1765)
.L_1765:
        /*0004*/ 	.word	0x00000082


	//----- nvinfo : EIATTR_SW2861232_WAR
	.align		4
.L_1766:
        /*0008*/ 	.byte	0x01, 0x35
	.zero		2


	//----- nvinfo : EIATTR_PARAM_CBANK
	.align		4
        /*000c*/ 	.byte	0x04, 0x0a
        /*000e*/ 	.short	(.L_1768 - .L_1767)
	.align		4
.L_1767:
        /*0010*/ 	.word	index@(.nv.constant0._ZN5flash24flash_fwd_splitkv_kernelI23Flash_fwd_kernel_traitsILi128ELi64ELi64ELi4ELb0ELb0EN7cutlass6half_tE19Flash_kernel_traitsILi128ELi64ELi64ELi4ES3_EELb1ELb0ELb1ELb0ELb0ELb1ELb1ELb1EEEvNS_16Flash_fwd_paramsE)
        /*0014*/ 	.short	0x0160
        /*0016*/ 	.short	0x01d0


	//----- nvinfo : EIATTR_CBANK_PARAM_SIZE
	.align		4
.L_1768:
        /*0018*/ 	.byte	0x03, 0x19
        /*001a*/ 	.short	0x01d0


	//----- nvinfo : EIATTR_KPARAM_INFO
	.align		4
        /*001c*/ 	.byte	0x04, 0x17
        /*001e*/ 	.short	(.L_1770 - .L_1769)
.L_1769:
        /*0020*/ 	.word	0x00000000
        /*0024*/ 	.short	0x0000
        /*0026*/ 	.short	0x0000
        /*0028*/ 	.byte	0x00, 0xf0, 0x41, 0x07


	//----- nvinfo : EIATTR_MAXREG_COUNT
	.align		4
.L_1770:
        /*002c*/ 	.byte	0x03, 0x1b
        /*002e*/ 	.short	0x00ff


	//----- nvinfo : EIATTR_NUM_BARRIERS
	.align		4
        /*0030*/ 	.byte	0x02, 0x4c
        /*0032*/ 	.byte	0x01
	.zero		1


	//----- nvinfo : EIATTR_MERCURY_ISA_VERSION
	.align		4
        /*0034*/ 	.byte	0x03, 0x5f
        /*0036*/ 	.short	0x0000


	//----- nvinfo : EIATTR_COOP_GROUP_MASK_REGIDS
	.align		4
        /*0038*/ 	.byte	0x04, 0x29
        /*003a*/ 	.short	(.L_1772 - .L_1771)


	//   ....[0]....
.L_1771:
        /*003c*/ 	.word	0xffffffff


	//   ....[1]....
        /*0040*/ 	.word	0xffffffff


	//   ....[2]....
        /*0044*/ 	.word	0xffffffff


	//   ....[3]....
        /*0048*/ 	.word	0xffffffff


	//   ....[4]....
        /*004c*/ 	.word	0xffffffff


	//   ....[5]....
        /*0050*/ 	.word	0xffffffff


	//   ....[6]....
        /*0054*/ 	.word	0xffffffff


	//   ....[7]....
        /*0058*/ 	.word	0xffffffff


	//   ....[8]....
        /*005c*/ 	.word	0xffffffff


	//   ....[9]....
        /*0060*/ 	.word	0xffffffff


	//   ....[10]....
        /*0064*/ 	.word	0xffffffff


	//   ....[11]....
        /*0068*/ 	.word	0xffffffff


	//   ....[12]....
        /*006c*/ 	.word	0xffffffff


	//   ....[13]....
        /*0070*/ 	.word	0xffffffff


	//   ....[14]....
        /*0074*/ 	.word	0xffffffff


	//   ....[15]....
        /*0078*/ 	.word	0xffffffff


	//----- nvinfo : EIATTR_COOP_GROUP_INSTR_OFFSETS
	.align		4
.L_1772:
        /*007c*/ 	.byte	0x04, 0x28
        /*007e*/ 	.short	(.L_1774 - .L_1773)


	//   ....[0]....
.L_1773:
        /*0080*/ 	.word	0x00010a40


	//   ....[1]....
        /*0084*/ 	.word	0x00010a60


	//   ....[2]....
        /*0088*/ 	.word	0x00010b00


	//   ....[3]....
        /*008c*/ 	.word	0x00010b10


	//   ....[4]....
        /*0090*/ 	.word	0x00013e20


	//   ....[5]....
        /*0094*/ 	.word	0x00013e30


	//   ....[6]....
        /*0098*/ 	.word	0x00013e60


	//   ....[7]....
        /*009c*/ 	.word	0x00013e70


	//   ....[8]....
        /*00a0*/ 	.word	0x00017240


	//   ....[9]....
        /*00a4*/ 	.word	0x00017250


	//   ....[10]....
        /*00a8*/ 	.word	0x00017270


	//   ....[11]....
        /*00ac*/ 	.word	0x00017290


	//   ....[12]....
        /*00b0*/ 	.word	0x00018490


	//   ....[13]....
        /*00b4*/ 	.word	0x000184d0


	//   ....[14]....
        /*00b8*/ 	.word	0x00018530


	//   ....[15]....
        /*00bc*/ 	.word	0x00018550


	//----- nvinfo : EIATTR_EXIT_INSTR_OFFSETS
	.align		4
.L_1774:
        /*00c0*/ 	.byte	0x04, 0x1c
        /*00c2*/ 	.short	(.L_1776 - .L_1775)


	//   ....[0]....
.L_1775:
        /*00c4*/ 	.word	0x00000420


	//   ....[1]....
        /*00c8*/ 	.word	0x00000e60


	//   ....[2]....
        /*00cc*/ 	.word	0x00000e90


	//   ....[3]....
        /*00d0*/ 	.word	0x000196d0


	//   ....[4]....
        /*00d4*/ 	.word	0x00019710


	//   ....[5]....
        /*00d8*/ 	.word	0x00019730


	//----- nvinfo : EIATTR_CTAIDZ_USED
	.align		4
.L_1776:
        /*00dc*/ 	.byte	0x01, 0x04
	.zero		2


	//----- nvinfo : EIATTR_CRS_STACK_SIZE
	.align		4
        /*00e0*/ 	.byte	0x04, 0x1e
        /*00e2*/ 	.short	(.L_1778 - .L_1777)
.L_1777:
        /*00e4*/ 	.word	0x00000000
.L_1778:


//--------------------- .nv.callgraph             --------------------------
	.section	.nv.callgraph,"",@"SHT_CUDA_CALLGRAPH"
	.align	4
	.sectionentsize	8
	.align		4
        /*0000*/ 	.word	0x00000000
	.align		4
        /*0004*/ 	.word	0xffffffff
	.align		4
        /*0008*/ 	.word	0x00000000
	.align		4
        /*000c*/ 	.word	0xfffffffe
	.align		4
        /*0010*/ 	.word	0x00000000
	.align		4
        /*0014*/ 	.word	0xfffffffd
	.align		4
        /*0018*/ 	.word	0x00000000
	.align		4
        /*001c*/ 	.word	0xfffffffc


//--------------------- .nv.rel.action            --------------------------
	.section	.nv.rel.action,"",@"SHT_CUDA_RELOCINFO"
	.align	8
	.sectionentsize	8
        /*0000*/ 	.byte	0x73, 0x00, 0x00, 0x00, 0x00, 0x00, 0x00, 0x00, 0x00, 0x00, 0x00, 0x11, 0x25, 0x00, 0x05, 0x36


//--------------------- .nv.constant4             --------------------------
	.section	.nv.constant4,"a",@progbits
	.align	8
	.align		8
.nv.constant4:
        /*0000*/ 	.dword	_ZN80_INTERNAL_ba76c388_43_flash_fwd_split_hdim128_fp16_causal_sm80_cu_8761d306_193684cuda3std3__45__cpo5beginE
	.align		8
        /*0008*/ 	.dword	_ZN80_INTERNAL_ba76c388_43_flash_fwd_split_hdim128_fp16_causal_sm80_cu_8761d306_193684cuda3std3__45__cpo3endE
	.align		8
        /*0010*/ 	.dword	_ZN80_INTERNAL_ba76c388_43_flash_fwd_split_hdim128_fp16_causal_sm80_cu_8761d306_193684cuda3std3__45__cpo6cbeginE
	.align		8
        /*0018*/ 	.dword	_ZN80_INTERNAL_ba76c388_43_flash_fwd_split_hdim128_fp16_causal_sm80_cu_8761d306_193684cuda3std3__45__cpo4cendE
	.align		8
        /*0020*/ 	.dword	_ZN80_INTERNAL_ba76c388_43_flash_fwd_split_hdim128_fp16_causal_sm80_cu_8761d306_193684cuda3std3__482_GLOBAL__N__ba76c388_43_flash_fwd_split_hdim128_fp16_causal_sm80_cu_8761d306_193686ignoreE
	.align		8
        /*0028*/ 	.dword	_ZN80_INTERNAL_ba76c388_43_flash_fwd_split_hdim128_fp16_causal_sm80_cu_8761d306_193684cuda3std3__419piecewise_constructE
	.align		8
        /*0030*/ 	.dword	_ZN80_INTERNAL_ba76c388_43_flash_fwd_split_hdim128_fp16_causal_sm80_cu_8761d306_193684cuda3std3__48in_placeE
	.align		8
        /*0038*/ 	.dword	_ZN80_INTERNAL_ba76c388_43_flash_fwd_split_hdim128_fp16_causal_sm80_cu_8761d306_193684cuda3std6ranges3__45__cpo4swapE
	.align		8
        /*0040*/ 	.dword	_ZN80_INTERNAL_ba76c388_43_flash_fwd_split_hdim128_fp16_causal_sm80_cu_8761d306_193684cuda3std6ranges3__45__cpo9iter_moveE
	.align		8
        /*0048*/ 	.dword	_ZN80_INTERNAL_ba76c388_43_flash_fwd_split_hdim128_fp16_causal_sm80_cu_8761d306_193684cute7productE
	.align		8
        /*0050*/ 	.dword	_ZN80_INTERNAL_ba76c388_43_flash_fwd_split_hdim128_fp16_causal_sm80_cu_8761d306_193684cute1_E


//--------------------- .nv.constant0._ZN5flash32flash_fwd_splitkv_combine_kernelI23Flash_fwd_kernel_traitsILi128ELi64ELi128ELi4ELb0ELb0EN7cutlass6half_tE19Flash_kernel_traitsILi128ELi64ELi128ELi4ES3_EELi4ELi7ELb0EEEvNS_16Flash_fwd_paramsE --------------------------
	.section	.nv.constant0._ZN5flash32flash_fwd_splitkv_combine_kernelI23Flash_fwd_kernel_traitsILi128ELi64ELi128ELi4ELb0ELb0EN7cutlass6half_tE19Flash_kernel_traitsILi128ELi64ELi128ELi4ES3_EELi4ELi7ELb0EEEvNS_16Flash_fwd_paramsE,"a",@progbits
	.sectionflags	@""
	.align	4
.nv.constant0._ZN5flash32flash_fwd_splitkv_combine_kernelI23Flash_fwd_kernel_traitsILi128ELi64ELi128ELi4ELb0ELb0EN7cutlass6half_tE19Flash_kernel_traitsILi128ELi64ELi128ELi4ES3_EELi4ELi7ELb0EEEvNS_16Flash_fwd_paramsE:
	.zero		816


//--------------------- .nv.constant0._ZN5flash32flash_fwd_splitkv_combine_kernelI23Flash_fwd_kernel_traitsILi128ELi64ELi128ELi4ELb0ELb0EN7cutlass6half_tE19Flash_kernel_traitsILi128ELi64ELi128ELi4ES3_EELi4ELi6ELb0EEEvNS_16Flash_fwd_paramsE --------------------------
	.section	.nv.constant0._ZN5flash32flash_fwd_splitkv_combine_kernelI23Flash_fwd_kernel_traitsILi128ELi64ELi128ELi4ELb0ELb0EN7cutlass6half_tE19Flash_kernel_traitsILi128ELi64ELi128ELi4ES3_EELi4ELi6ELb0EEEvNS_16Flash_fwd_paramsE,"a",@progbits
	.sectionflags	@""
	.align	4
.nv.constant0._ZN5flash32flash_fwd_splitkv_combine_kernelI23Flash_fwd_kernel_traitsILi128ELi64ELi128ELi4ELb0ELb0EN7cutlass6half_tE19Flash_kernel_traitsILi128ELi64ELi128ELi4ES3_EELi4ELi6ELb0EEEvNS_16Flash_fwd_paramsE:
	.zero		816


//--------------------- .nv.constant0._ZN5flash32flash_fwd_splitkv_combine_kernelI23Flash_fwd_kernel_traitsILi128ELi64ELi128ELi4ELb0ELb0EN7cutlass6half_tE19Flash_kernel_traitsILi128ELi64ELi128ELi4ES3_EELi4ELi5ELb0EEEvNS_16Flash_fwd_paramsE --------------------------
	.section	.nv.constant0._ZN5flash32flash_fwd_splitkv_combine_kernelI23Flash_fwd_kernel_traitsILi128ELi64ELi128ELi4ELb0ELb0EN7cutlass6half_tE19Flash_kernel_traitsILi128ELi64ELi128ELi4ES3_EELi4ELi5ELb0EEEvNS_16Flash_fwd_paramsE,"a",@progbits
	.sectionflags	@""
	.align	4
.nv.constant0._ZN5flash32flash_fwd_splitkv_combine_kernelI23Flash_fwd_kernel_traitsILi128ELi64ELi128ELi4ELb0ELb0EN7cutlass6half_tE19Flash_kernel_traitsILi128ELi64ELi128ELi4ES3_EELi4ELi5ELb0EEEvNS_16Flash_fwd_paramsE:
	.zero		816


//--------------------- .nv.constant0._ZN5flash32flash_fwd_splitkv_combine_kernelI23Flash_fwd_kernel_traitsILi128ELi64ELi128ELi4ELb0ELb0EN7cutlass6half_tE19Flash_kernel_traitsILi128ELi64ELi128ELi4ES3_EELi4ELi4ELb0EEEvNS_16Flash_fwd_paramsE --------------------------
	.section	.nv.constant0._ZN5flash32flash_fwd_splitkv_combine_kernelI23Flash_fwd_kernel_traitsILi128ELi64ELi128ELi4ELb0ELb0EN7cutlass6half_tE19Flash_kernel_traitsILi128ELi64ELi128ELi4ES3_EELi4ELi4ELb0EEEvNS_16Flash_fwd_paramsE,"a",@progbits
	.sectionflags	@""
	.align	4
.nv.constant0._ZN5flash32flash_fwd_splitkv_combine_kernelI23Flash_fwd_kernel_traitsILi128ELi64ELi128ELi4ELb0ELb0EN7cutlass6half_tE19Flash_kernel_traitsILi128ELi64ELi128ELi4ES3_EELi4ELi4ELb0EEEvNS_16Flash_fwd_paramsE:
	.zero		816


//--------------------- .nv.constant0._ZN5flash32flash_fwd_splitkv_combine_kernelI23Flash_fwd_kernel_traitsILi128ELi64ELi128ELi4ELb0ELb0EN7cutlass6half_tE19Flash_kernel_traitsILi128ELi64ELi128ELi4ES3_EELi4ELi3ELb0EEEvNS_16Flash_fwd_paramsE --------------------------
	.section	.nv.constant0._ZN5flash32flash_fwd_splitkv_combine_kernelI23Flash_fwd_kernel_traitsILi128ELi64ELi128ELi4ELb0ELb0EN7cutlass6half_tE19Flash_kernel_traitsILi128ELi64ELi128ELi4ES3_EELi4ELi3ELb0EEEvNS_16Flash_fwd_paramsE,"a",@progbits
	.sectionflags	@""
	.align	4
.nv.constant0._ZN5flash32flash_fwd_splitkv_combine_kernelI23Flash_fwd_kernel_traitsILi128ELi64ELi128ELi4ELb0ELb0EN7cutlass6half_tE19Flash_kernel_traitsILi128ELi64ELi128ELi4ES3_EELi4ELi3ELb0EEEvNS_16Flash_fwd_paramsE:
	.zero		816


//--------------------- .nv.constant0._ZN5flash32flash_fwd_splitkv_combine_kernelI23Flash_fwd_kernel_traitsILi128ELi64ELi128ELi4ELb0ELb0EN7cutlass6half_tE19Flash_kernel_traitsILi128ELi64ELi128ELi4ES3_EELi4ELi2ELb0EEEvNS_16Flash_fwd_paramsE --------------------------
	.section	.nv.constant0._ZN5flash32flash_fwd_splitkv_combine_kernelI23Flash_fwd_kernel_traitsILi128ELi64ELi128ELi4ELb0ELb0EN7cutlass6half_tE19Flash_kernel_traitsILi128ELi64ELi128ELi4ES3_EELi4ELi2ELb0EEEvNS_16Flash_fwd_paramsE,"a",@progbits
	.sectionflags	@""
	.align	4
.nv.constant0._ZN5flash32flash_fwd_splitkv_combine_kernelI23Flash_fwd_kernel_traitsILi128ELi64ELi128ELi4ELb0ELb0EN7cutlass6half_tE19Flash_kernel_traitsILi128ELi64ELi128ELi4ES3_EELi4ELi2ELb0EEEvNS_16Flash_fwd_paramsE:
	.zero		816


//--------------------- .nv.constant0._ZN5flash32flash_fwd_splitkv_combine_kernelI23Flash_fwd_kernel_traitsILi128ELi64ELi128ELi4ELb0ELb0EN7cutlass6half_tE19Flash_kernel_traitsILi128ELi64ELi128ELi4ES3_EELi4ELi1ELb0EEEvNS_16Flash_fwd_paramsE --------------------------
	.section	.nv.constant0._ZN5flash32flash_fwd_splitkv_combine_kernelI23Flash_fwd_kernel_traitsILi128ELi64ELi128ELi4ELb0ELb0EN7cutlass6half_tE19Flash_kernel_traitsILi128ELi64ELi128ELi4ES3_EELi4ELi1ELb0EEEvNS_16Flash_fwd_paramsE,"a",@progbits
	.sectionflags	@""
	.align	4
.nv.constant0._ZN5flash32flash_fwd_splitkv_combine_kernelI23Flash_fwd_kernel_traitsILi128ELi64ELi128ELi4ELb0ELb0EN7cutlass6half_tE19Flash_kernel_traitsILi128ELi64ELi128ELi4ES3_EELi4ELi1ELb0EEEvNS_16Flash_fwd_paramsE:
	.zero		816


//--------------------- .nv.constant0._ZN5flash32flash_fwd_splitkv_combine_kernelI23Flash_fwd_kernel_traitsILi128ELi64ELi128ELi4ELb0ELb0EN7cutlass6half_tE19Flash_kernel_traitsILi128ELi64ELi128ELi4ES3_EELi4ELi7ELb1EEEvNS_16Flash_fwd_paramsE --------------------------
	.section	.nv.constant0._ZN5flash32flash_fwd_splitkv_combine_kernelI23Flash_fwd_kernel_traitsILi128ELi64ELi128ELi4ELb0ELb0EN7cutlass6half_tE19Flash_kernel_traitsILi128ELi64ELi128ELi4ES3_EELi4ELi7ELb1EEEvNS_16Flash_fwd_paramsE,"a",@progbits
	.sectionflags	@""
	.align	4
.nv.constant0._ZN5flash32flash_fwd_splitkv_combine_kernelI23Flash_fwd_kernel_traitsILi128ELi64ELi128ELi4ELb0ELb0EN7cutlass6half_tE19Flash_kernel_traitsILi128ELi64ELi128ELi4ES3_EELi4ELi7ELb1EEEvNS_16Flash_fwd_paramsE:
	.zero		816


//--------------------- .nv.constant0._ZN5flash32flash_fwd_splitkv_combine_kernelI23Flash_fwd_kernel_traitsILi128ELi64ELi128ELi4ELb0ELb0EN7cutlass6half_tE19Flash_kernel_traitsILi128ELi64ELi128ELi4ES3_EELi4ELi6ELb1EEEvNS_16Flash_fwd_paramsE --------------------------
	.section	.nv.constant0._ZN5flash32flash_fwd_splitkv_combine_kernelI23Flash_fwd_kernel_traitsILi128ELi64ELi128ELi4ELb0ELb0EN7cutlass6half_tE19Flash_kernel_traitsILi128ELi64ELi128ELi4ES3_EELi4ELi6ELb1EEEvNS_16Flash_fwd_paramsE,"a",@progbits
	.sectionflags	@""
	.align	4
.nv.constant0._ZN5flash32flash_fwd_splitkv_combine_kernelI23Flash_fwd_kernel_traitsILi128ELi64ELi128ELi4ELb0ELb0EN7cutlass6half_tE19Flash_kernel_traitsILi128ELi64ELi128ELi4ES3_EELi4ELi6ELb1EEEvNS_16Flash_fwd_paramsE:
	.zero		816


//--------------------- .nv.constant0._ZN5flash32flash_fwd_splitkv_combine_kernelI23Flash_fwd_kernel_traitsILi128ELi64ELi128ELi4ELb0ELb0EN7cutlass6half_tE19Flash_kernel_traitsILi128ELi64ELi128ELi4ES3_EELi4ELi5ELb1EEEvNS_16Flash_fwd_paramsE --------------------------
	.section	.nv.constant0._ZN5flash32flash_fwd_splitkv_combine_kernelI23Flash_fwd_kernel_traitsILi128ELi64ELi128ELi4ELb0ELb0EN7cutlass6half_tE19Flash_kernel_traitsILi128ELi64ELi128ELi4ES3_EELi4ELi5ELb1EEEvNS_16Flash_fwd_paramsE,"a",@progbits
	.sectionflags	@""
	.align	4
.nv.constant0._ZN5flash32flash_fwd_splitkv_combine_kernelI23Flash_fwd_kernel_traitsILi128ELi64ELi128ELi4ELb0ELb0EN7cutlass6half_tE19Flash_kernel_traitsILi128ELi64ELi128ELi4ES3_EELi4ELi5ELb1EEEvNS_16Flash_fwd_paramsE:
	.zero		816


//--------------------- .nv.constant0._ZN5flash32flash_fwd_splitkv_combine_kernelI23Flash_fwd_kernel_traitsILi128ELi64ELi128ELi4ELb0ELb0EN7cutlass6half_tE19Flash_kernel_traitsILi128ELi64ELi128ELi4ES3_EELi4ELi4ELb1EEEvNS_16Flash_fwd_paramsE --------------------------
	.section	.nv.constant0._ZN5flash32flash_fwd_splitkv_combine_kernelI23Flash_fwd_kernel_traitsILi128ELi64ELi128ELi4ELb0ELb0EN7cutlass6half_tE19Flash_kernel_traitsILi128ELi64ELi128ELi4ES3_EELi4ELi4ELb1EEEvNS_16Flash_fwd_paramsE,"a",@progbits
	.sectionflags	@""
	.align	4
.nv.constant0._ZN5flash32flash_fwd_splitkv_combine_kernelI23Flash_fwd_kernel_traitsILi128ELi64ELi128ELi4ELb0ELb0EN7cutlass6half_tE19Flash_kernel_traitsILi128ELi64ELi128ELi4ES3_EELi4ELi4ELb1EEEvNS_16Flash_fwd_paramsE:
	.zero		816


//--------------------- .nv.constant0._ZN5flash32flash_fwd_splitkv_combine_kernelI23Flash_fwd_kernel_traitsILi128ELi64ELi128ELi4ELb0ELb0EN7cutlass6half_tE19Flash_kernel_traitsILi128ELi64ELi128ELi4ES3_EELi4ELi3ELb1EEEvNS_16Flash_fwd_paramsE --------------------------
	.section	.nv.constant0._ZN5flash32flash_fwd_splitkv_combine_kernelI23Flash_fwd_kernel_traitsILi128ELi64ELi128ELi4ELb0ELb0EN7cutlass6half_tE19Flash_kernel_traitsILi128ELi64ELi128ELi4ES3_EELi4ELi3ELb1EEEvNS_16Flash_fwd_paramsE,"a",@progbits
	.sectionflags	@""
	.align	4
.nv.constant0._ZN5flash32flash_fwd_splitkv_combine_kernelI23Flash_fwd_kernel_traitsILi128ELi64ELi128ELi4ELb0ELb0EN7cutlass6half_tE19Flash_kernel_traitsILi128ELi64ELi128ELi4ES3_EELi4ELi3ELb1EEEvNS_16Flash_fwd_paramsE:
	.zero		816


//--------------------- .nv.constant0._ZN5flash32flash_fwd_splitkv_combine_kernelI23Flash_fwd_kernel_traitsILi128ELi64ELi128ELi4ELb0ELb0EN7cutlass6half_tE19Flash_kernel_traitsILi128ELi64ELi128ELi4ES3_EELi4ELi2ELb1EEEvNS_16Flash_fwd_paramsE --------------------------
	.section	.nv.constant0._ZN5flash32flash_fwd_splitkv_combine_kernelI23Flash_fwd_kernel_traitsILi128ELi64ELi128ELi4ELb0ELb0EN7cutlass6half_tE19Flash_kernel_traitsILi128ELi64ELi128ELi4ES3_EELi4ELi2ELb1EEEvNS_16Flash_fwd_paramsE,"a",@progbits
	.sectionflags	@""
	.align	4
.nv.constant0._ZN5flash32flash_fwd_splitkv_combine_kernelI23Flash_fwd_kernel_traitsILi128ELi64ELi128ELi4ELb0ELb0EN7cutlass6half_tE19Flash_kernel_traitsILi128ELi64ELi128ELi4ES3_EELi4ELi2ELb1EEEvNS_16Flash_fwd_paramsE:
	.zero		816


//--------------------- .nv.constant0._ZN5flash32flash_fwd_splitkv_combine_kernelI23Flash_fwd_kernel_traitsILi128ELi64ELi128ELi4ELb0ELb0EN7cutlass6half_tE19Flash_kernel_traitsILi128ELi64ELi128ELi4ES3_EELi4ELi1ELb1EEEvNS_16Flash_fwd_paramsE --------------------------
	.section	.nv.constant0._ZN5flash32flash_fwd_splitkv_combine_kernelI23Flash_fwd_kernel_traitsILi128ELi64ELi128ELi4ELb0ELb0EN7cutlass6half_tE19Flash_kernel_traitsILi128ELi64ELi128ELi4ES3_EELi4ELi1ELb1EEEvNS_16Flash_fwd_paramsE,"a",@progbits
	.sectionflags	@""
	.align	4
.nv.constant0._ZN5flash32flash_fwd_splitkv_combine_kernelI23Flash_fwd_kernel_traitsILi128ELi64ELi128ELi4ELb0ELb0EN7cutlass6half_tE19Flash_kernel_traitsILi128ELi64ELi128ELi4ES3_EELi4ELi1ELb1EEEvNS_16Flash_fwd_paramsE:
	.zero		816


//--------------------- .nv.constant0._ZN5flash24flash_fwd_splitkv_kernelI23Flash_fwd_kernel_traitsILi128ELi64ELi128ELi4ELb0ELb0EN7cutlass6half_tE19Flash_kernel_traitsILi128ELi64ELi128ELi4ES3_EELb1ELb0ELb0ELb0ELb0ELb0ELb0ELb0EEEvNS_16Flash_fwd_paramsE --------------------------
	.section	.nv.constant0._ZN5flash24flash_fwd_splitkv_kernelI23Flash_fwd_kernel_traitsILi128ELi64ELi128ELi4ELb0ELb0EN7cutlass6half_tE19Flash_kernel_traitsILi128ELi64ELi128ELi4ES3_EELb1ELb0ELb0ELb0ELb0ELb0ELb0ELb0EEEvNS_16Flash_fwd_paramsE,"a",@progbits
	.sectionflags	@""
	.align	4
.nv.constant0._ZN5flash24flash_fwd_splitkv_kernelI23Flash_fwd_kernel_traitsILi128ELi64ELi128ELi4ELb0ELb0EN7cutlass6half_tE19Flash_kernel_traitsILi128ELi64ELi128ELi4ES3_EELb1ELb0ELb0ELb0ELb0ELb0ELb0ELb0EEEvNS_16Flash_fwd_paramsE:
	.zero		816


//--------------------- .nv.constant0._ZN5flash24flash_fwd_splitkv_kernelI23Flash_fwd_kernel_traitsILi128ELi64ELi128ELi4ELb0ELb0EN7cutlass6half_tE19Flash_kernel_traitsILi128ELi64ELi128ELi4ES3_EELb1ELb0ELb0ELb0ELb0ELb1ELb0ELb0EEEvNS_16Flash_fwd_paramsE --------------------------
	.section	.nv.constant0._ZN5flash24flash_fwd_splitkv_kernelI23Flash_fwd_kernel_traitsILi128ELi64ELi128ELi4ELb0ELb0EN7cutlass6half_tE19Flash_kernel_traitsILi128ELi64ELi128ELi4ES3_EELb1ELb0ELb0ELb0ELb0ELb1ELb0ELb0EEEvNS_16Flash_fwd_paramsE,"a",@progbits
	.sectionflags	@""
	.align	4
.nv.constant0._ZN5flash24flash_fwd_splitkv_kernelI23Flash_fwd_kernel_traitsILi128ELi64ELi128ELi4ELb0ELb0EN7cutlass6half_tE19Flash_kernel_traitsILi128ELi64ELi128ELi4ES3_EELb1ELb0ELb0ELb0ELb0ELb1ELb0ELb0EEEvNS_16Flash_fwd_paramsE:
	.zero		816


//--------------------- .nv.constant0._ZN5flash24flash_fwd_splitkv_kernelI23Flash_fwd_kernel_traitsILi128ELi64ELi128ELi4ELb0ELb0EN7cutlass6half_tE19Flash_kernel_traitsILi128ELi64ELi128ELi4ES3_EELb1ELb0ELb0ELb0ELb0ELb0ELb0ELb1EEEvNS_16Flash_fwd_paramsE --------------------------
	.section	.nv.constant0._ZN5flash24flash_fwd_splitkv_kernelI23Flash_fwd_kernel_traitsILi128ELi64ELi128ELi4ELb0ELb0EN7cutlass6half_tE19Flash_kernel_traitsILi128ELi64ELi128ELi4ES3_EELb1ELb0ELb0ELb0ELb0ELb0ELb0ELb1EEEvNS_16Flash_fwd_paramsE,"a",@progbits
	.sectionflags	@""
	.align	4
.nv.constant0._ZN5flash24flash_fwd_splitkv_kernelI23Flash_fwd_kernel_traitsILi128ELi64ELi128ELi4ELb0ELb0EN7cutlass6half_tE19Flash_kernel_traitsILi128ELi64ELi128ELi4ES3_EELb1ELb0ELb0ELb0ELb0ELb0ELb0ELb1EEEvNS_16Flash_fwd_paramsE:
	.zero		816


//--------------------- .nv.constant0._ZN5flash24flash_fwd_splitkv_kernelI23Flash_fwd_kernel_traitsILi128ELi64ELi128ELi4ELb0ELb0EN7cutlass6half_tE19Flash_kernel_traitsILi128ELi64ELi128ELi4ES3_EELb1ELb0ELb0ELb0ELb0ELb1ELb0ELb1EEEvNS_16Flash_fwd_paramsE --------------------------
	.section	.nv.constant0._ZN5flash24flash_fwd_splitkv_kernelI23Flash_fwd_kernel_traitsILi128ELi64ELi128ELi4ELb0ELb0EN7cutlass6half_tE19Flash_kernel_traitsILi128ELi64ELi128ELi4ES3_EELb1ELb0ELb0ELb0ELb0ELb1ELb0ELb1EEEvNS_16Flash_fwd_paramsE,"a",@progbits
	.sectionflags	@""
	.align	4
.nv.constant0._ZN5flash24flash_fwd_splitkv_kernelI23Flash_fwd_kernel_traitsILi128ELi64ELi128ELi4ELb0ELb0EN7cutlass6half_tE19Flash_kernel_traitsILi128ELi64ELi128ELi4ES3_EELb1ELb0ELb0ELb0ELb0ELb1ELb0ELb1EEEvNS_16Flash_fwd_paramsE:
	.zero		816


//--------------------- .nv.constant0._ZN5flash24flash_fwd_splitkv_kernelI23Flash_fwd_kernel_traitsILi128ELi64ELi128ELi4ELb0ELb0EN7cutlass6half_tE19Flash_kernel_traitsILi128ELi64ELi128ELi4ES3_EELb1ELb0ELb0ELb0ELb0ELb0ELb1ELb0EEEvNS_16Flash_fwd_paramsE --------------------------
	.section	.nv.constant0._ZN5flash24flash_fwd_splitkv_kernelI23Flash_fwd_kernel_traitsILi128ELi64ELi128ELi4ELb0ELb0EN7cutlass6half_tE19Flash_kernel_traitsILi128ELi64ELi128ELi4ES3_EELb1ELb0ELb0ELb0ELb0ELb0ELb1ELb0EEEvNS_16Flash_fwd_paramsE,"a",@progbits
	.sectionflags	@""
	.align	4
.nv.constant0._ZN5flash24flash_fwd_splitkv_kernelI23Flash_fwd_kernel_traitsILi128ELi64ELi128ELi4ELb0ELb0EN7cutlass6half_tE19Flash_kernel_traitsILi128ELi64ELi128ELi4ES3_EELb1ELb0ELb0ELb0ELb0ELb0ELb1ELb0EEEvNS_16Flash_fwd_paramsE:
	.zero		816


//--------------------- .nv.constant0._ZN5flash24flash_fwd_splitkv_kernelI23Flash_fwd_kernel_traitsILi128ELi64ELi128ELi4ELb0ELb0EN7cutlass6half_tE19Flash_kernel_traitsILi128ELi64ELi128ELi4ES3_EELb1ELb0ELb0ELb0ELb0ELb1ELb1ELb0EEEvNS_16Flash_fwd_paramsE --------------------------
	.section	.nv.constant0._ZN5flash24flash_fwd_splitkv_kernelI23Flash_fwd_kernel_traitsILi128ELi64ELi128ELi4ELb0ELb0EN7cutlass6half_tE19Flash_kernel_traitsILi128ELi64ELi128ELi4ES3_EELb1ELb0ELb0ELb0ELb0ELb1ELb1ELb0EEEvNS_16Flash_fwd_paramsE,"a",@progbits
	.sectionflags	@""
	.align	4
.nv.constant0._ZN5flash24flash_fwd_splitkv_kernelI23Flash_fwd_kernel_traitsILi128ELi64ELi128ELi4ELb0ELb0EN7cutlass6half_tE19Flash_kernel_traitsILi128ELi64ELi128ELi4ES3_EELb1ELb0ELb0ELb0ELb0ELb1ELb1ELb0EEEvNS_16Flash_fwd_paramsE:
	.zero		816


//--------------------- .nv.constant0._ZN5flash24flash_fwd_splitkv_kernelI23Flash_fwd_kernel_traitsILi128ELi64ELi128ELi4ELb0ELb0EN7cutlass6half_tE19Flash_kernel_traitsILi128ELi64ELi128ELi4ES3_EELb1ELb0ELb0ELb0ELb0ELb0ELb1ELb1EEEvNS_16Flash_fwd_paramsE --------------------------
	.section	.nv.constant0._ZN5flash24flash_fwd_splitkv_kernelI23Flash_fwd_kernel_traitsILi128ELi64ELi128ELi4ELb0ELb0EN7cutlass6half_tE19Flash_kernel_traitsILi128ELi64ELi128ELi4ES3_EELb1ELb0ELb0ELb0ELb0ELb0ELb1ELb1EEEvNS_16Flash_fwd_paramsE,"a",@progbits
	.sectionflags	@""
	.align	4
.nv.constant0._ZN5flash24flash_fwd_splitkv_kernelI23Flash_fwd_kernel_traitsILi128ELi64ELi128ELi4ELb0ELb0EN7cutlass6half_tE19Flash_kernel_traitsILi128ELi64ELi128ELi4ES3_EELb1ELb0ELb0ELb0ELb0ELb0ELb1ELb1EEEvNS_16Flash_fwd_paramsE:
	.zero		816


//--------------------- .nv.constant0._ZN5flash24flash_fwd_splitkv_kernelI23Flash_fwd_kernel_traitsILi128ELi64ELi128ELi4ELb0ELb0EN7cutlass6half_tE19Flash_kernel_traitsILi128ELi64ELi128ELi4ES3_EELb1ELb0ELb0ELb0ELb0ELb1ELb1ELb1EEEvNS_16Flash_fwd_paramsE --------------------------
	.section	.nv.constant0._ZN5flash24flash_fwd_splitkv_kernelI23Flash_fwd_kernel_traitsILi128ELi64ELi128ELi4ELb0ELb0EN7cutlass6half_tE19Flash_kernel_traitsILi128ELi64ELi128ELi4ES3_EELb1ELb0ELb0ELb0ELb0ELb1ELb1ELb1EEEvNS_16Flash_fwd_paramsE,"a",@progbits
	.sectionflags	@""
	.align	4
.nv.constant0._ZN5flash24flash_fwd_splitkv_kernelI23Flash_fwd_kernel_traitsILi128ELi64ELi128ELi4ELb0ELb0EN7cutlass6half_tE19Flash_kernel_traitsILi128ELi64ELi128ELi4ES3_EELb1ELb0ELb0ELb0ELb0ELb1ELb1ELb1EEEvNS_16Flash_fwd_paramsE:
	.zero		816


//--------------------- .nv.constant0._ZN5flash24flash_fwd_splitkv_kernelI23Flash_fwd_kernel_traitsILi128ELi64ELi128ELi4ELb0ELb0EN7cutlass6half_tE19Flash_kernel_traitsILi128ELi64ELi128ELi4ES3_EELb1ELb0ELb0ELb1ELb1ELb0ELb0ELb0EEEvNS_16Flash_fwd_paramsE --------------------------
	.section	.nv.constant0._ZN5flash24flash_fwd_splitkv_kernelI23Flash_fwd_kernel_traitsILi128ELi64ELi128ELi4ELb0ELb0EN7cutlass6half_tE19Flash_kernel_traitsILi128ELi64ELi128ELi4ES3_EELb1ELb0ELb0ELb1ELb1ELb0ELb0ELb0EEEvNS_16Flash_fwd_paramsE,"a",@progbits
	.sectionflags	@""
	.align	4
.nv.constant0._ZN5flash24flash_fwd_splitkv_kernelI23Flash_fwd_kernel_traitsILi128ELi64ELi128ELi4ELb0ELb0EN7cutlass6half_tE19Flash_kernel_traitsILi128ELi64ELi128ELi4ES3_EELb1ELb0ELb0ELb1ELb1ELb0ELb0ELb0EEEvNS_16Flash_fwd_paramsE:
	.zero		816


//--------------------- .nv.constant0._ZN5flash24flash_fwd_splitkv_kernelI23Flash_fwd_kernel_traitsILi128ELi64ELi128ELi4ELb0ELb0EN7cutlass6half_tE19Flash_kernel_traitsILi128ELi64ELi128ELi4ES3_EELb1ELb0ELb0ELb1ELb1ELb1ELb0ELb0EEEvNS_16Flash_fwd_paramsE --------------------------
	.section	.nv.constant0._ZN5flash24flash_fwd_splitkv_kernelI23Flash_fwd_kernel_traitsILi128ELi64ELi128ELi4ELb0ELb0EN7cutlass6half_tE19Flash_kernel_traitsILi128ELi64ELi128ELi4ES3_EELb1ELb0ELb0ELb1ELb1ELb1ELb0ELb0EEEvNS_16Flash_fwd_paramsE,"a",@progbits
	.sectionflags	@""
	.align	4
.nv.constant0._ZN5flash24flash_fwd_splitkv_kernelI23Flash_fwd_kernel_traitsILi128ELi64ELi128ELi4ELb0ELb0EN7cutlass6half_tE19Flash_kernel_traitsILi128ELi64ELi128ELi4ES3_EELb1ELb0ELb0ELb1ELb1ELb1ELb0ELb0EEEvNS_16Flash_fwd_paramsE:
	.zero		816


//--------------------- .nv.constant0._ZN5flash24flash_fwd_splitkv_kernelI23Flash_fwd_kernel_traitsILi128ELi64ELi128ELi4ELb0ELb0EN7cutlass6half_tE19Flash_kernel_traitsILi128ELi64ELi128ELi4ES3_EELb1ELb0ELb0ELb1ELb1ELb0ELb1ELb0EEEvNS_16Flash_fwd_paramsE --------------------------
	.section	.nv.constant0._ZN5flash24flash_fwd_splitkv_kernelI23Flash_fwd_kernel_traitsILi128ELi64ELi128ELi4ELb0ELb0EN7cutlass6half_tE19Flash_kernel_traitsILi128ELi64ELi128ELi4ES3_EELb1ELb0ELb0ELb1ELb1ELb0ELb1ELb0EEEvNS_16Flash_fwd_paramsE,"a",@progbits
	.sectionflags	@""
	.align	4
.nv.constant0._ZN5flash24flash_fwd_splitkv_kernelI23Flash_fwd_kernel_traitsILi128ELi64ELi128ELi4ELb0ELb0EN7cutlass6half_tE19Flash_kernel_traitsILi128ELi64ELi128ELi4ES3_EELb1ELb0ELb0ELb1ELb1ELb0ELb1ELb0EEEvNS_16Flash_fwd_paramsE:
	.zero		816


//--------------------- .nv.constant0._ZN5flash24flash_fwd_splitkv_kernelI23Flash_fwd_kernel_traitsILi128ELi64ELi128ELi4ELb0ELb0EN7cutlass6half_tE19Flash_kernel_traitsILi128ELi64ELi128ELi4ES3_EELb1ELb0ELb0ELb1ELb1ELb1ELb1ELb0EEEvNS_16Flash_fwd_paramsE --------------------------
	.section	.nv.constant0._ZN5flash24flash_fwd_splitkv_kernelI23Flash_fwd_kernel_traitsILi128ELi64ELi128ELi4ELb0ELb0EN7cutlass6half_tE19Flash_kernel_traitsILi128ELi64ELi128ELi4ES3_EELb1ELb0ELb0ELb1ELb1ELb1ELb1ELb0EEEvNS_16Flash_fwd_paramsE,"a",@progbits
	.sectionflags	@""
	.align	4
.nv.constant0._ZN5flash24flash_fwd_splitkv_kernelI23Flash_fwd_kernel_traitsILi128ELi64ELi128ELi4ELb0ELb0EN7cutlass6half_tE19Flash_kernel_traitsILi128ELi64ELi128ELi4ES3_EELb1ELb0ELb0ELb1ELb1ELb1ELb1ELb0EEEvNS_16Flash_fwd_paramsE:
	.zero		816


//--------------------- .nv.constant0._ZN5flash24flash_fwd_splitkv_kernelI23Flash_fwd_kernel_traitsILi128ELi64ELi128ELi4ELb0ELb0EN7cutlass6half_tE19Flash_kernel_traitsILi128ELi64ELi128ELi4ES3_EELb1ELb0ELb0ELb0ELb1ELb0ELb0ELb0EEEvNS_16Flash_fwd_paramsE --------------------------
	.section	.nv.constant0._ZN5flash24flash_fwd_splitkv_kernelI23Flash_fwd_kernel_traitsILi128ELi64ELi128ELi4ELb0ELb0EN7cutlass6half_tE19Flash_kernel_traitsILi128ELi64ELi128ELi4ES3_EELb1ELb0ELb0ELb0ELb1ELb0ELb0ELb0EEEvNS_16Flash_fwd_paramsE,"a",@progbits
	.sectionflags	@""
	.align	4
.nv.constant0._ZN5flash24flash_fwd_splitkv_kernelI23Flash_fwd_kernel_traitsILi128ELi64ELi128ELi4ELb0ELb0EN7cutlass6half_tE19Flash_kernel_traitsILi128ELi64ELi128ELi4ES3_EELb1ELb0ELb0ELb0ELb1ELb0ELb0ELb0EEEvNS_16Flash_fwd_paramsE:
	.zero		816


//--------------------- .nv.constant0._ZN5flash24flash_fwd_splitkv_kernelI23Flash_fwd_kernel_traitsILi128ELi64ELi128ELi4ELb0ELb0EN7cutlass6half_tE19Flash_kernel_traitsILi128ELi64ELi128ELi4ES3_EELb1ELb0ELb0ELb0ELb1ELb1ELb0ELb0EEEvNS_16Flash_fwd_paramsE --------------------------
	.section	.nv.constant0._ZN5flash24flash_fwd_splitkv_kernelI23Flash_fwd_kernel_traitsILi128ELi64ELi128ELi4ELb0ELb0EN7cutlass6half_tE19Flash_kernel_traitsILi128ELi64ELi128ELi4ES3_EELb1ELb0ELb0ELb0ELb1ELb1ELb0ELb0EEEvNS_16Flash_fwd_paramsE,"a",@progbits
	.sectionflags	@""
	.align	4
.nv.constant0._ZN5flash24flash_fwd_splitkv_kernelI23Flash_fwd_kernel_traitsILi128ELi64ELi128ELi4ELb0ELb0EN7cutlass6half_tE19Flash_kernel_traitsILi128ELi64ELi128ELi4ES3_EELb1ELb0ELb0ELb0ELb1ELb1ELb0ELb0EEEvNS_16Flash_fwd_paramsE:
	.zero		816


//--------------------- .nv.constant0._ZN5flash24flash_fwd_splitkv_kernelI23Flash_fwd_kernel_traitsILi128ELi64ELi128ELi4ELb0ELb0EN7cutlass6half_tE19Flash_kernel_traitsILi128ELi64ELi128ELi4ES3_EELb1ELb0ELb1ELb0ELb0ELb0ELb0ELb0EEEvNS_16Flash_fwd_paramsE --------------------------
	.section	.nv.constant0._ZN5flash24flash_fwd_splitkv_kernelI23Flash_fwd_kernel_traitsILi128ELi64ELi128ELi4ELb0ELb0EN7cutlass6half_tE19Flash_kernel_traitsILi128ELi64ELi128ELi4ES3_EELb1ELb0ELb1ELb0ELb0ELb0ELb0ELb0EEEvNS_16Flash_fwd_paramsE,"a",@progbits
	.sectionflags	@""
	.align	4
.nv.constant0._ZN5flash24flash_fwd_splitkv_kernelI23Flash_fwd_kernel_traitsILi128ELi64ELi128ELi4ELb0ELb0EN7cutlass6half_tE19Flash_kernel_traitsILi128ELi64ELi128ELi4ES3_EELb1ELb0ELb1ELb0ELb0ELb0ELb0ELb0EEEvNS_16Flash_fwd_paramsE:
	.zero		816


//--------------------- .nv.constant0._ZN5flash24flash_fwd_splitkv_kernelI23Flash_fwd_kernel_traitsILi128ELi64ELi128ELi4ELb0ELb0EN7cutlass6half_tE19Flash_kernel_traitsILi128ELi64ELi128ELi4ES3_EELb1ELb0ELb1ELb0ELb0ELb1ELb0ELb0EEEvNS_16Flash_fwd_paramsE --------------------------
	.section	.nv.constant0._ZN5flash24flash_fwd_splitkv_kernelI23Flash_fwd_kernel_traitsILi128ELi64ELi128ELi4ELb0ELb0EN7cutlass6half_tE19Flash_kernel_traitsILi128ELi64ELi128ELi4ES3_EELb1ELb0ELb1ELb0ELb0ELb1ELb0ELb0EEEvNS_16Flash_fwd_paramsE,"a",@progbits
	.sectionflags	@""
	.align	4
.nv.constant0._ZN5flash24flash_fwd_splitkv_kernelI23Flash_fwd_kernel_traitsILi128ELi64ELi128ELi4ELb0ELb0EN7cutlass6half_tE19Flash_kernel_traitsILi128ELi64ELi128ELi4ES3_EELb1ELb0ELb1ELb0ELb0ELb1ELb0ELb0EEEvNS_16Flash_fwd_paramsE:
	.zero		816


//--------------------- .nv.constant0._ZN5flash24flash_fwd_splitkv_kernelI23Flash_fwd_kernel_traitsILi128ELi64ELi128ELi4ELb0ELb0EN7cutlass6half_tE19Flash_kernel_traitsILi128ELi64ELi128ELi4ES3_EELb1ELb0ELb0ELb0ELb1ELb0ELb0ELb1EEEvNS_16Flash_fwd_paramsE --------------------------
	.section	.nv.constant0._ZN5flash24flash_fwd_splitkv_kernelI23Flash_fwd_kernel_traitsILi128ELi64ELi128ELi4ELb0ELb0EN7cutlass6half_tE19Flash_kernel_traitsILi128ELi64ELi128ELi4ES3_EELb1ELb0ELb0ELb0ELb1ELb0ELb0ELb1EEEvNS_16Flash_fwd_paramsE,"a",@progbits
	.sectionflags	@""
	.align	4
.nv.constant0._ZN5flash24flash_fwd_splitkv_kernelI23Flash_fwd_kernel_traitsILi128ELi64ELi128ELi4ELb0ELb0EN7cutlass6half_tE19Flash_kernel_traitsILi128ELi64ELi128ELi4ES3_EELb1ELb0ELb0ELb0ELb1ELb0ELb0ELb1EEEvNS_16Flash_fwd_paramsE:
	.zero		816


//--------------------- .nv.constant0._ZN5flash24flash_fwd_splitkv_kernelI23Flash_fwd_kernel_traitsILi128ELi64ELi128ELi4ELb0ELb0EN7cutlass6half_tE19Flash_kernel_traitsILi128ELi64ELi128ELi4ES3_EELb1ELb0ELb0ELb0ELb1ELb1ELb0ELb1EEEvNS_16Flash_fwd_paramsE --------------------------
	.section	.nv.constant0._ZN5flash24flash_fwd_splitkv_kernelI23Flash_fwd_kernel_traitsILi128ELi64ELi128ELi4ELb0ELb0EN7cutlass6half_tE19Flash_kernel_traitsILi128ELi64ELi128ELi4ES3_EELb1ELb0ELb0ELb0ELb1ELb1ELb0ELb1EEEvNS_16Flash_fwd_paramsE,"a",@progbits
	.sectionflags	@""
	.align	4
.nv.constant0._ZN5flash24flash_fwd_splitkv_kernelI23Flash_fwd_kernel_traitsILi128ELi64ELi128ELi4ELb0ELb0EN7cutlass6half_tE19Flash_kernel_traitsILi128ELi64ELi128ELi4ES3_EELb1ELb0ELb0ELb0ELb1ELb1ELb0ELb1EEEvNS_16Flash_fwd_paramsE:
	.zero		816


//--------------------- .nv.constant0._ZN5flash24flash_fwd_splitkv_kernelI23Flash_fwd_kernel_traitsILi128ELi64ELi128ELi4ELb0ELb0EN7cutlass6half_tE19Flash_kernel_traitsILi128ELi64ELi128ELi4ES3_EELb1ELb0ELb1ELb0ELb0ELb0ELb0ELb1EEEvNS_16Flash_fwd_paramsE --------------------------
	.section	.nv.constant0._ZN5flash24flash_fwd_splitkv_kernelI23Flash_fwd_kernel_traitsILi128ELi64ELi128ELi4ELb0ELb0EN7cutlass6half_tE19Flash_kernel_traitsILi128ELi64ELi128ELi4ES3_EELb1ELb0ELb1ELb0ELb0ELb0ELb0ELb1EEEvNS_16Flash_fwd_paramsE,"a",@progbits
	.sectionflags	@""
	.align	4
.nv.constant0._ZN5flash24flash_fwd_splitkv_kernelI23Flash_fwd_kernel_traitsILi128ELi64ELi128ELi4ELb0ELb0EN7cutlass6half_tE19Flash_kernel_traitsILi128ELi64ELi128ELi4ES3_EELb1ELb0ELb1ELb0ELb0ELb0ELb0ELb1EEEvNS_16Flash_fwd_paramsE:
	.zero		816


//--------------------- .nv.constant0._ZN5flash24flash_fwd_splitkv_kernelI23Flash_fwd_kernel_traitsILi128ELi64ELi128ELi4ELb0ELb0EN7cutlass6half_tE19Flash_kernel_traitsILi128ELi64ELi128ELi4ES3_EELb1ELb0ELb1ELb0ELb0ELb1ELb0ELb1EEEvNS_16Flash_fwd_paramsE --------------------------
	.section	.nv.constant0._ZN5flash24flash_fwd_splitkv_kernelI23Flash_fwd_kernel_traitsILi128ELi64ELi128ELi4ELb0ELb0EN7cutlass6half_tE19Flash_kernel_traitsILi128ELi64ELi128ELi4ES3_EELb1ELb0ELb1ELb0ELb0ELb1ELb0ELb1EEEvNS_16Flash_fwd_paramsE,"a",@progbits
	.sectionflags	@""
	.align	4
.nv.constant0._ZN5flash24flash_fwd_splitkv_kernelI23Flash_fwd_kernel_traitsILi128ELi64ELi128ELi4ELb0ELb0EN7cutlass6half_tE19Flash_kernel_traitsILi128ELi64ELi128ELi4ES3_EELb1ELb0ELb1ELb0ELb0ELb1ELb0ELb1EEEvNS_16Flash_fwd_paramsE:
	.zero		816


//--------------------- .nv.constant0._ZN5flash24flash_fwd_splitkv_kernelI23Flash_fwd_kernel_traitsILi128ELi64ELi128ELi4ELb0ELb0EN7cutlass6half_tE19Flash_kernel_traitsILi128ELi64ELi128ELi4ES3_EELb1ELb0ELb0ELb0ELb1ELb0ELb1ELb0EEEvNS_16Flash_fwd_paramsE --------------------------
	.section	.nv.constant0._ZN5flash24flash_fwd_splitkv_kernelI23Flash_fwd_kernel_traitsILi128ELi64ELi128ELi4ELb0ELb0EN7cutlass6half_tE19Flash_kernel_traitsILi128ELi64ELi128ELi4ES3_EELb1ELb0ELb0ELb0ELb1ELb0ELb1ELb0EEEvNS_16Flash_fwd_paramsE,"a",@progbits
	.sectionflags	@""
	.align	4
.nv.constant0._ZN5flash24flash_fwd_splitkv_kernelI23Flash_fwd_kernel_traitsILi128ELi64ELi128ELi4ELb0ELb0EN7cutlass6half_tE19Flash_kernel_traitsILi128ELi64ELi128ELi4ES3_EELb1ELb0ELb0ELb0ELb1ELb0ELb1ELb0EEEvNS_16Flash_fwd_paramsE:
	.zero		816


//--------------------- .nv.constant0._ZN5flash24flash_fwd_splitkv_kernelI23Flash_fwd_kernel_traitsILi128ELi64ELi128ELi4ELb0ELb0EN7cutlass6half_tE19Flash_kernel_traitsILi128ELi64ELi128ELi4ES3_EELb1ELb0ELb0ELb0ELb1ELb1ELb1ELb0EEEvNS_16Flash_fwd_paramsE --------------------------
	.section	.nv.constant0._ZN5flash24flash_fwd_splitkv_kernelI23Flash_fwd_kernel_traitsILi128ELi64ELi128ELi4ELb0ELb0EN7cutlass6half_tE19Flash_kernel_traitsILi128ELi64ELi128ELi4ES3_EELb1ELb0ELb0ELb0ELb1ELb1ELb1ELb0EEEvNS_16Flash_fwd_paramsE,"a",@progbits
	.sectionflags	@""
	.align	4
.nv.constant0._ZN5flash24flash_fwd_splitkv_kernelI23Flash_fwd_kernel_traitsILi128ELi64ELi128ELi4ELb0ELb0EN7cutlass6half_tE19Flash_kernel_traitsILi128ELi64ELi128ELi4ES3_EELb1ELb0ELb0ELb0ELb1ELb1ELb1ELb0EEEvNS_16Flash_fwd_paramsE:
	.zero		816


//--------------------- .nv.constant0._ZN5flash24flash_fwd_splitkv_kernelI23Flash_fwd_kernel_traitsILi128ELi64ELi128ELi4ELb0ELb0EN7cutlass6half_tE19Flash_kernel_traitsILi128ELi64ELi128ELi4ES3_EELb1ELb0ELb1ELb0ELb0ELb0ELb1ELb0EEEvNS_16Flash_fwd_paramsE --------------------------
	.section	.nv.constant0._ZN5flash24flash_fwd_splitkv_kernelI23Flash_fwd_kernel_traitsILi128ELi64ELi128ELi4ELb0ELb0EN7cutlass6half_tE19Flash_kernel_traitsILi128ELi64ELi128ELi4ES3_EELb1ELb0ELb1ELb0ELb0ELb0ELb1ELb0EEEvNS_16Flash_fwd_paramsE,"a",@progbits
	.sectionflags	@""
	.align	4
.nv.constant0._ZN5flash24flash_fwd_splitkv_kernelI23Flash_fwd_kernel_traitsILi128ELi64ELi128ELi4ELb0ELb0EN7cutlass6half_tE19Flash_kernel_traitsILi128ELi64ELi128ELi4ES3_EELb1ELb0ELb1ELb0ELb0ELb0ELb1ELb0EEEvNS_16Flash_fwd_paramsE:
	.zero		816


//--------------------- .nv.constant0._ZN5flash24flash_fwd_splitkv_kernelI23Flash_fwd_kernel_traitsILi128ELi64ELi128ELi4ELb0ELb0EN7cutlass6half_tE19Flash_kernel_traitsILi128ELi64ELi128ELi4ES3_EELb1ELb0ELb1ELb0ELb0ELb1ELb1ELb0EEEvNS_16Flash_fwd_paramsE --------------------------
	.section	.nv.constant0._ZN5flash24flash_fwd_splitkv_kernelI23Flash_fwd_kernel_traitsILi128ELi64ELi128ELi4ELb0ELb0EN7cutlass6half_tE19Flash_kernel_traitsILi128ELi64ELi128ELi4ES3_EELb1ELb0ELb1ELb0ELb0ELb1ELb1ELb0EEEvNS_16Flash_fwd_paramsE,"a",@progbits
	.sectionflags	@""
	.align	4
.nv.constant0._ZN5flash24flash_fwd_splitkv_kernelI23Flash_fwd_kernel_traitsILi128ELi64ELi128ELi4ELb0ELb0EN7cutlass6half_tE19Flash_kernel_traitsILi128ELi64ELi128ELi4ES3_EELb1ELb0ELb1ELb0ELb0ELb1ELb1ELb0EEEvNS_16Flash_fwd_paramsE:
	.zero		816


//--------------------- .nv.constant0._ZN5flash24flash_fwd_splitkv_kernelI23Flash_fwd_kernel_traitsILi128ELi64ELi128ELi4ELb0ELb0EN7cutlass6half_tE19Flash_kernel_traitsILi128ELi64ELi128ELi4ES3_EELb1ELb0ELb0ELb0ELb1ELb0ELb1ELb1EEEvNS_16Flash_fwd_paramsE --------------------------
	.section	.nv.constant0._ZN5flash24flash_fwd_splitkv_kernelI23Flash_fwd_kernel_traitsILi128ELi64ELi128ELi4ELb0ELb0EN7cutlass6half_tE19Flash_kernel_traitsILi128ELi64ELi128ELi4ES3_EELb1ELb0ELb0ELb0ELb1ELb0ELb1ELb1EEEvNS_16Flash_fwd_paramsE,"a",@progbits
	.sectionflags	@""
	.align	4
.nv.constant0._ZN5flash24flash_fwd_splitkv_kernelI23Flash_fwd_kernel_traitsILi128ELi64ELi128ELi4ELb0ELb0EN7cutlass6half_tE19Flash_kernel_traitsILi128ELi64ELi128ELi4ES3_EELb1ELb0ELb0ELb0ELb1ELb0ELb1ELb1EEEvNS_16Flash_fwd_paramsE:
	.zero		816


//--------------------- .nv.constant0._ZN5flash24flash_fwd_splitkv_kernelI23Flash_fwd_kernel_traitsILi128ELi64ELi128ELi4ELb0ELb0EN7cutlass6half_tE19Flash_kernel_traitsILi128ELi64ELi128ELi4ES3_EELb1ELb0ELb0ELb0ELb1ELb1ELb1ELb1EEEvNS_16Flash_fwd_paramsE --------------------------
	.section	.nv.constant0._ZN5flash24flash_fwd_splitkv_kernelI23Flash_fwd_kernel_traitsILi128ELi64ELi128ELi4ELb0ELb0EN7cutlass6half_tE19Flash_kernel_traitsILi128ELi64ELi128ELi4ES3_EELb1ELb0ELb0ELb0ELb1ELb1ELb1ELb1EEEvNS_16Flash_fwd_paramsE,"a",@progbits
	.sectionflags	@""
	.align	4
.nv.constant0._ZN5flash24flash_fwd_splitkv_kernelI23Flash_fwd_kernel_traitsILi128ELi64ELi128ELi4ELb0ELb0EN7cutlass6half_tE19Flash_kernel_traitsILi128ELi64ELi128ELi4ES3_EELb1ELb0ELb0ELb0ELb1ELb1ELb1ELb1EEEvNS_16Flash_fwd_paramsE:
	.zero		816


//--------------------- .nv.constant0._ZN5flash24flash_fwd_splitkv_kernelI23Flash_fwd_kernel_traitsILi128ELi64ELi128ELi4ELb0ELb0EN7cutlass6half_tE19Flash_kernel_traitsILi128ELi64ELi128ELi4ES3_EELb1ELb0ELb1ELb0ELb0ELb0ELb1ELb1EEEvNS_16Flash_fwd_paramsE --------------------------
	.section	.nv.constant0._ZN5flash24flash_fwd_splitkv_kernelI23Flash_fwd_kernel_traitsILi128ELi64ELi128ELi4ELb0ELb0EN7cutlass6half_tE19Flash_kernel_traitsILi128ELi64ELi128ELi4ES3_EELb1ELb0ELb1ELb0ELb0ELb0ELb1ELb1EEEvNS_16Flash_fwd_paramsE,"a",@progbits
	.sectionflags	@""
	.align	4
.nv.constant0._ZN5flash24flash_fwd_splitkv_kernelI23Flash_fwd_kernel_traitsILi128ELi64ELi128ELi4ELb0ELb0EN7cutlass6half_tE19Flash_kernel_traitsILi128ELi64ELi128ELi4ES3_EELb1ELb0ELb1ELb0ELb0ELb0ELb1ELb1EEEvNS_16Flash_fwd_paramsE:
	.zero		816


//--------------------- .nv.constant0._ZN5flash24flash_fwd_splitkv_kernelI23Flash_fwd_kernel_traitsILi128ELi64ELi128ELi4ELb0ELb0EN7cutlass6half_tE19Flash_kernel_traitsILi128ELi64ELi128ELi4ES3_EELb1ELb0ELb1ELb0ELb0ELb1ELb1ELb1EEEvNS_16Flash_fwd_paramsE --------------------------
	.section	.nv.constant0._ZN5flash24flash_fwd_splitkv_kernelI23Flash_fwd_kernel_traitsILi128ELi64ELi128ELi4ELb0ELb0EN7cutlass6half_tE19Flash_kernel_traitsILi128ELi64ELi128ELi4ES3_EELb1ELb0ELb1ELb0ELb0ELb1ELb1ELb1EEEvNS_16Flash_fwd_paramsE,"a",@progbits
	.sectionflags	@""
	.align	4
.nv.constant0._ZN5flash24flash_fwd_splitkv_kernelI23Flash_fwd_kernel_traitsILi128ELi64ELi128ELi4ELb0ELb0EN7cutlass6half_tE19Flash_kernel_traitsILi128ELi64ELi128ELi4ES3_EELb1ELb0ELb1ELb0ELb0ELb1ELb1ELb1EEEvNS_16Flash_fwd_paramsE:
	.zero		816


//--------------------- .nv.constant0._ZN5flash32flash_fwd_splitkv_combine_kernelI23Flash_fwd_kernel_traitsILi128ELi64ELi64ELi4ELb0ELb0EN7cutlass6half_tE19Flash_kernel_traitsILi128ELi64ELi64ELi4ES3_EELi4ELi7ELb0EEEvNS_16Flash_fwd_paramsE --------------------------
	.section	.nv.constant0._ZN5flash32flash_fwd_splitkv_combine_kernelI23Flash_fwd_kernel_traitsILi128ELi64ELi64ELi4ELb0ELb0EN7cutlass6half_tE19Flash_kernel_traitsILi128ELi64ELi64ELi4ES3_EELi4ELi7ELb0EEEvNS_16Flash_fwd_paramsE,"a",@progbits
	.sectionflags	@""
	.align	4
.nv.constant0._ZN5flash32flash_fwd_splitkv_combine_kernelI23Flash_fwd_kernel_traitsILi128ELi64ELi64ELi4ELb0ELb0EN7cutlass6half_tE19Flash_kernel_traitsILi128ELi64ELi64ELi4ES3_EELi4ELi7ELb0EEEvNS_16Flash_fwd_paramsE:
	.zero		816


//--------------------- .nv.constant0._ZN5flash32flash_fwd_splitkv_combine_kernelI23Flash_fwd_kernel_traitsILi128ELi64ELi64ELi4ELb0ELb0EN7cutlass6half_tE19Flash_kernel_traitsILi128ELi64ELi64ELi4ES3_EELi4ELi6ELb0EEEvNS_16Flash_fwd_paramsE --------------------------
	.section	.nv.constant0._ZN5flash32flash_fwd_splitkv_combine_kernelI23Flash_fwd_kernel_traitsILi128ELi64ELi64ELi4ELb0ELb0EN7cutlass6half_tE19Flash_kernel_traitsILi128ELi64ELi64ELi4ES3_EELi4ELi6ELb0EEEvNS_16Flash_fwd_paramsE,"a",@progbits
	.sectionflags	@""
	.align	4
.nv.constant0._ZN5flash32flash_fwd_splitkv_combine_kernelI23Flash_fwd_kernel_traitsILi128ELi64ELi64ELi4ELb0ELb0EN7cutlass6half_tE19Flash_kernel_traitsILi128ELi64ELi64ELi4ES3_EELi4ELi6ELb0EEEvNS_16Flash_fwd_paramsE:
	.zero		816


//--------------------- .nv.constant0._ZN5flash32flash_fwd_splitkv_combine_kernelI23Flash_fwd_kernel_traitsILi128ELi64ELi64ELi4ELb0ELb0EN7cutlass6half_tE19Flash_kernel_traitsILi128ELi64ELi64ELi4ES3_EELi4ELi5ELb0EEEvNS_16Flash_fwd_paramsE --------------------------
	.section	.nv.constant0._ZN5flash32flash_fwd_splitkv_combine_kernelI23Flash_fwd_kernel_traitsILi128ELi64ELi64ELi4ELb0ELb0EN7cutlass6half_tE19Flash_kernel_traitsILi128ELi64ELi64ELi4ES3_EELi4ELi5ELb0EEEvNS_16Flash_fwd_paramsE,"a",@progbits
	.sectionflags	@""
	.align	4
.nv.constant0._ZN5flash32flash_fwd_splitkv_combine_kernelI23Flash_fwd_kernel_traitsILi128ELi64ELi64ELi4ELb0ELb0EN7cutlass6half_tE19Flash_kernel_traitsILi128ELi64ELi64ELi4ES3_EELi4ELi5ELb0EEEvNS_16Flash_fwd_paramsE:
	.zero		816


//--------------------- .nv.constant0._ZN5flash32flash_fwd_splitkv_combine_kernelI23Flash_fwd_kernel_traitsILi128ELi64ELi64ELi4ELb0ELb0EN7cutlass6half_tE19Flash_kernel_traitsILi128ELi64ELi64ELi4ES3_EELi4ELi4ELb0EEEvNS_16Flash_fwd_paramsE --------------------------
	.section	.nv.constant0._ZN5flash32flash_fwd_splitkv_combine_kernelI23Flash_fwd_kernel_traitsILi128ELi64ELi64ELi4ELb0ELb0EN7cutlass6half_tE19Flash_kernel_traitsILi128ELi64ELi64ELi4ES3_EELi4ELi4ELb0EEEvNS_16Flash_fwd_paramsE,"a",@progbits
	.sectionflags	@""
	.align	4
.nv.constant0._ZN5flash32flash_fwd_splitkv_combine_kernelI23Flash_fwd_kernel_traitsILi128ELi64ELi64ELi4ELb0ELb0EN7cutlass6half_tE19Flash_kernel_traitsILi128ELi64ELi64ELi4ES3_EELi4ELi4ELb0EEEvNS_16Flash_fwd_paramsE:
	.zero		816


//--------------------- .nv.constant0._ZN5flash32flash_fwd_splitkv_combine_kernelI23Flash_fwd_kernel_traitsILi128ELi64ELi64ELi4ELb0ELb0EN7cutlass6half_tE19Flash_kernel_traitsILi128ELi64ELi64ELi4ES3_EELi4ELi3ELb0EEEvNS_16Flash_fwd_paramsE --------------------------
	.section	.nv.constant0._ZN5flash32flash_fwd_splitkv_combine_kernelI23Flash_fwd_kernel_traitsILi128ELi64ELi64ELi4ELb0ELb0EN7cutlass6half_tE19Flash_kernel_traitsILi128ELi64ELi64ELi4ES3_EELi4ELi3ELb0EEEvNS_16Flash_fwd_paramsE,"a",@progbits
	.sectionflags	@""
	.align	4
.nv.constant0._ZN5flash32flash_fwd_splitkv_combine_kernelI23Flash_fwd_kernel_traitsILi128ELi64ELi64ELi4ELb0ELb0EN7cutlass6half_tE19Flash_kernel_traitsILi128ELi64ELi64ELi4ES3_EELi4ELi3ELb0EEEvNS_16Flash_fwd_paramsE:
	.zero		816


//--------------------- .nv.constant0._ZN5flash32flash_fwd_splitkv_combine_kernelI23Flash_fwd_kernel_traitsILi128ELi64ELi64ELi4ELb0ELb0EN7cutlass6half_tE19Flash_kernel_traitsILi128ELi64ELi64ELi4ES3_EELi4ELi2ELb0EEEvNS_16Flash_fwd_paramsE --------------------------
	.section	.nv.constant0._ZN5flash32flash_fwd_splitkv_combine_kernelI23Flash_fwd_kernel_traitsILi128ELi64ELi64ELi4ELb0ELb0EN7cutlass6half_tE19Flash_kernel_traitsILi128ELi64ELi64ELi4ES3_EELi4ELi2ELb0EEEvNS_16Flash_fwd_paramsE,"a",@progbits
	.sectionflags	@""
	.align	4
.nv.constant0._ZN5flash32flash_fwd_splitkv_combine_kernelI23Flash_fwd_kernel_traitsILi128ELi64ELi64ELi4ELb0ELb0EN7cutlass6half_tE19Flash_kernel_traitsILi128ELi64ELi64ELi4ES3_EELi4ELi2ELb0EEEvNS_16Flash_fwd_paramsE:
	.zero		816


//--------------------- .nv.constant0._ZN5flash32flash_fwd_splitkv_combine_kernelI23Flash_fwd_kernel_traitsILi128ELi64ELi64ELi4ELb0ELb0EN7cutlass6half_tE19Flash_kernel_traitsILi128ELi64ELi64ELi4ES3_EELi4ELi1ELb0EEEvNS_16Flash_fwd_paramsE --------------------------
	.section	.nv.constant0._ZN5flash32flash_fwd_splitkv_combine_kernelI23Flash_fwd_kernel_traitsILi128ELi64ELi64ELi4ELb0ELb0EN7cutlass6half_tE19Flash_kernel_traitsILi128ELi64ELi64ELi4ES3_EELi4ELi1ELb0EEEvNS_16Flash_fwd_paramsE,"a",@progbits
	.sectionflags	@""
	.align	4
.nv.constant0._ZN5flash32flash_fwd_splitkv_combine_kernelI23Flash_fwd_kernel_traitsILi128ELi64ELi64ELi4ELb0ELb0EN7cutlass6half_tE19Flash_kernel_traitsILi128ELi64ELi64ELi4ES3_EELi4ELi1ELb0EEEvNS_16Flash_fwd_paramsE:
	.zero		816


//--------------------- .nv.constant0._ZN5flash32flash_fwd_splitkv_combine_kernelI23Flash_fwd_kernel_traitsILi128ELi64ELi64ELi4ELb0ELb0EN7cutlass6half_tE19Flash_kernel_traitsILi128ELi64ELi64ELi4ES3_EELi4ELi7ELb1EEEvNS_16Flash_fwd_paramsE --------------------------
	.section	.nv.constant0._ZN5flash32flash_fwd_splitkv_combine_kernelI23Flash_fwd_kernel_traitsILi128ELi64ELi64ELi4ELb0ELb0EN7cutlass6half_tE19Flash_kernel_traitsILi128ELi64ELi64ELi4ES3_EELi4ELi7ELb1EEEvNS_16Flash_fwd_paramsE,"a",@progbits
	.sectionflags	@""
	.align	4
.nv.constant0._ZN5flash32flash_fwd_splitkv_combine_kernelI23Flash_fwd_kernel_traitsILi128ELi64ELi64ELi4ELb0ELb0EN7cutlass6half_tE19Flash_kernel_traitsILi128ELi64ELi64ELi4ES3_EELi4ELi7ELb1EEEvNS_16Flash_fwd_paramsE:
	.zero		816


//--------------------- .nv.constant0._ZN5flash32flash_fwd_splitkv_combine_kernelI23Flash_fwd_kernel_traitsILi128ELi64ELi64ELi4ELb0ELb0EN7cutlass6half_tE19Flash_kernel_traitsILi128ELi64ELi64ELi4ES3_EELi4ELi6ELb1EEEvNS_16Flash_fwd_paramsE --------------------------
	.section	.nv.constant0._ZN5flash32flash_fwd_splitkv_combine_kernelI23Flash_fwd_kernel_traitsILi128ELi64ELi64ELi4ELb0ELb0EN7cutlass6half_tE19Flash_kernel_traitsILi128ELi64ELi64ELi4ES3_EELi4ELi6ELb1EEEvNS_16Flash_fwd_paramsE,"a",@progbits
	.sectionflags	@""
	.align	4
.nv.constant0._ZN5flash32flash_fwd_splitkv_combine_kernelI23Flash_fwd_kernel_traitsILi128ELi64ELi64ELi4ELb0ELb0EN7cutlass6half_tE19Flash_kernel_traitsILi128ELi64ELi64ELi4ES3_EELi4ELi6ELb1EEEvNS_16Flash_fwd_paramsE:
	.zero		816


//--------------------- .nv.constant0._ZN5flash32flash_fwd_splitkv_combine_kernelI23Flash_fwd_kernel_traitsILi128ELi64ELi64ELi4ELb0ELb0EN7cutlass6half_tE19Flash_kernel_traitsILi128ELi64ELi64ELi4ES3_EELi4ELi5ELb1EEEvNS_16Flash_fwd_paramsE --------------------------
	.section	.nv.constant0._ZN5flash32flash_fwd_splitkv_combine_kernelI23Flash_fwd_kernel_traitsILi128ELi64ELi64ELi4ELb0ELb0EN7cutlass6half_tE19Flash_kernel_traitsILi128ELi64ELi64ELi4ES3_EELi4ELi5ELb1EEEvNS_16Flash_fwd_paramsE,"a",@progbits
	.sectionflags	@""
	.align	4
.nv.constant0._ZN5flash32flash_fwd_splitkv_combine_kernelI23Flash_fwd_kernel_traitsILi128ELi64ELi64ELi4ELb0ELb0EN7cutlass6half_tE19Flash_kernel_traitsILi128ELi64ELi64ELi4ES3_EELi4ELi5ELb1EEEvNS_16Flash_fwd_paramsE:
	.zero		816


//--------------------- .nv.constant0._ZN5flash32flash_fwd_splitkv_combine_kernelI23Flash_fwd_kernel_traitsILi128ELi64ELi64ELi4ELb0ELb0EN7cutlass6half_tE19Flash_kernel_traitsILi128ELi64ELi64ELi4ES3_EELi4ELi4ELb1EEEvNS_16Flash_fwd_paramsE --------------------------
	.section	.nv.constant0._ZN5flash32flash_fwd_splitkv_combine_kernelI23Flash_fwd_kernel_traitsILi128ELi64ELi64ELi4ELb0ELb0EN7cutlass6half_tE19Flash_kernel_traitsILi128ELi64ELi64ELi4ES3_EELi4ELi4ELb1EEEvNS_16Flash_fwd_paramsE,"a",@progbits
	.sectionflags	@""
	.align	4
.nv.constant0._ZN5flash32flash_fwd_splitkv_combine_kernelI23Flash_fwd_kernel_traitsILi128ELi64ELi64ELi4ELb0ELb0EN7cutlass6half_tE19Flash_kernel_traitsILi128ELi64ELi64ELi4ES3_EELi4ELi4ELb1EEEvNS_16Flash_fwd_paramsE:
	.zero		816


//--------------------- .nv.constant0._ZN5flash32flash_fwd_splitkv_combine_kernelI23Flash_fwd_kernel_traitsILi128ELi64ELi64ELi4ELb0ELb0EN7cutlass6half_tE19Flash_kernel_traitsILi128ELi64ELi64ELi4ES3_EELi4ELi3ELb1EEEvNS_16Flash_fwd_paramsE --------------------------
	.section	.nv.constant0._ZN5flash32flash_fwd_splitkv_combine_kernelI23Flash_fwd_kernel_traitsILi128ELi64ELi64ELi4ELb0ELb0EN7cutlass6half_tE19Flash_kernel_traitsILi128ELi64ELi64ELi4ES3_EELi4ELi3ELb1EEEvNS_16Flash_fwd_paramsE,"a",@progbits
	.sectionflags	@""
	.align	4
.nv.constant0._ZN5flash32flash_fwd_splitkv_combine_kernelI23Flash_fwd_kernel_traitsILi128ELi64ELi64ELi4ELb0ELb0EN7cutlass6half_tE19Flash_kernel_traitsILi128ELi64ELi64ELi4ES3_EELi4ELi3ELb1EEEvNS_16Flash_fwd_paramsE:
	.zero		816


//--------------------- .nv.constant0._ZN5flash32flash_fwd_splitkv_combine_kernelI23Flash_fwd_kernel_traitsILi128ELi64ELi64ELi4ELb0ELb0EN7cutlass6half_tE19Flash_kernel_traitsILi128ELi64ELi64ELi4ES3_EELi4ELi2ELb1EEEvNS_16Flash_fwd_paramsE --------------------------
	.section	.nv.constant0._ZN5flash32flash_fwd_splitkv_combine_kernelI23Flash_fwd_kernel_traitsILi128ELi64ELi64ELi4ELb0ELb0EN7cutlass6half_tE19Flash_kernel_traitsILi128ELi64ELi64ELi4ES3_EELi4ELi2ELb1EEEvNS_16Flash_fwd_paramsE,"a",@progbits
	.sectionflags	@""
	.align	4
.nv.constant0._ZN5flash32flash_fwd_splitkv_combine_kernelI23Flash_fwd_kernel_traitsILi128ELi64ELi64ELi4ELb0ELb0EN7cutlass6half_tE19Flash_kernel_traitsILi128ELi64ELi64ELi4ES3_EELi4ELi2ELb1EEEvNS_16Flash_fwd_paramsE:
	.zero		816


//--------------------- .nv.constant0._ZN5flash32flash_fwd_splitkv_combine_kernelI23Flash_fwd_kernel_traitsILi128ELi64ELi64ELi4ELb0ELb0EN7cutlass6half_tE19Flash_kernel_traitsILi128ELi64ELi64ELi4ES3_EELi4ELi1ELb1EEEvNS_16Flash_fwd_paramsE --------------------------
	.section	.nv.constant0._ZN5flash32flash_fwd_splitkv_combine_kernelI23Flash_fwd_kernel_traitsILi128ELi64ELi64ELi4ELb0ELb0EN7cutlass6half_tE19Flash_kernel_traitsILi128ELi64ELi64ELi4ES3_EELi4ELi1ELb1EEEvNS_16Flash_fwd_paramsE,"a",@progbits
	.sectionflags	@""
	.align	4
.nv.constant0._ZN5flash32flash_fwd_splitkv_combine_kernelI23Flash_fwd_kernel_traitsILi128ELi64ELi64ELi4ELb0ELb0EN7cutlass6half_tE19Flash_kernel_traitsILi128ELi64ELi64ELi4ES3_EELi4ELi1ELb1EEEvNS_16Flash_fwd_paramsE:
	.zero		816


//--------------------- .nv.constant0._ZN5flash24flash_fwd_splitkv_kernelI23Flash_fwd_kernel_traitsILi128ELi64ELi64ELi4ELb0ELb0EN7cutlass6half_tE19Flash_kernel_traitsILi128ELi64ELi64ELi4ES3_EELb1ELb0ELb0ELb0ELb0ELb0ELb0ELb0EEEvNS_16Flash_fwd_paramsE --------------------------
	.section	.nv.constant0._ZN5flash24flash_fwd_splitkv_kernelI23Flash_fwd_kernel_traitsILi128ELi64ELi64ELi4ELb0ELb0EN7cutlass6half_tE19Flash_kernel_traitsILi128ELi64ELi64ELi4ES3_EELb1ELb0ELb0ELb0ELb0ELb0ELb0ELb0EEEvNS_16Flash_fwd_paramsE,"a",@progbits
	.sectionflags	@""
	.align	4
.nv.constant0._ZN5flash24flash_fwd_splitkv_kernelI23Flash_fwd_kernel_traitsILi128ELi64ELi64ELi4ELb0ELb0EN7cutlass6half_tE19Flash_kernel_traitsILi128ELi64ELi64ELi4ES3_EELb1ELb0ELb0ELb0ELb0ELb0ELb0ELb0EEEvNS_16Flash_fwd_paramsE:
	.zero		816


//--------------------- .nv.constant0._ZN5flash24flash_fwd_splitkv_kernelI23Flash_fwd_kernel_traitsILi128ELi64ELi64ELi4ELb0ELb0EN7cutlass6half_tE19Flash_kernel_traitsILi128ELi64ELi64ELi4ES3_EELb1ELb0ELb0ELb0ELb0ELb1ELb0ELb0EEEvNS_16Flash_fwd_paramsE --------------------------
	.section	.nv.constant0._ZN5flash24flash_fwd_splitkv_kernelI23Flash_fwd_kernel_traitsILi128ELi64ELi64ELi4ELb0ELb0EN7cutlass6half_tE19Flash_kernel_traitsILi128ELi64ELi64ELi4ES3_EELb1ELb0ELb0ELb0ELb0ELb1ELb0ELb0EEEvNS_16Flash_fwd_paramsE,"a",@progbits
	.sectionflags	@""
	.align	4
.nv.constant0._ZN5flash24flash_fwd_splitkv_kernelI23Flash_fwd_kernel_traitsILi128ELi64ELi64ELi4ELb0ELb0EN7cutlass6half_tE19Flash_kernel_traitsILi128ELi64ELi64ELi4ES3_EELb1ELb0ELb0ELb0ELb0ELb1ELb0ELb0EEEvNS_16Flash_fwd_paramsE:
	.zero		816


//--------------------- .nv.constant0._ZN5flash24flash_fwd_splitkv_kernelI23Flash_fwd_kernel_traitsILi128ELi64ELi64ELi4ELb0ELb0EN7cutlass6half_tE19Flash_kernel_traitsILi128ELi64ELi64ELi4ES3_EELb1ELb0ELb0ELb0ELb0ELb0ELb0ELb1EEEvNS_16Flash_fwd_paramsE --------------------------
	.section	.nv.constant0._ZN5flash24flash_fwd_splitkv_kernelI23Flash_fwd_kernel_traitsILi128ELi64ELi64ELi4ELb0ELb0EN7cutlass6half_tE19Flash_kernel_traitsILi128ELi64ELi64ELi4ES3_EELb1ELb0ELb0ELb0ELb0ELb0ELb0ELb1EEEvNS_16Flash_fwd_paramsE,"a",@progbits
	.sectionflags	@""
	.align	4
.nv.constant0._ZN5flash24flash_fwd_splitkv_kernelI23Flash_fwd_kernel_traitsILi128ELi64ELi64ELi4ELb0ELb0EN7cutlass6half_tE19Flash_kernel_traitsILi128ELi64ELi64ELi4ES3_EELb1ELb0ELb0ELb0ELb0ELb0ELb0ELb1EEEvNS_16Flash_fwd_paramsE:
	.zero		816


//--------------------- .nv.constant0._ZN5flash24flash_fwd_splitkv_kernelI23Flash_fwd_kernel_traitsILi128ELi64ELi64ELi4ELb0ELb0EN7cutlass6half_tE19Flash_kernel_traitsILi128ELi64ELi64ELi4ES3_EELb1ELb0ELb0ELb0ELb0ELb1ELb0ELb1EEEvNS_16Flash_fwd_paramsE --------------------------
	.section	.nv.constant0._ZN5flash24flash_fwd_splitkv_kernelI23Flash_fwd_kernel_traitsILi128ELi64ELi64ELi4ELb0ELb0EN7cutlass6half_tE19Flash_kernel_traitsILi128ELi64ELi64ELi4ES3_EELb1ELb0ELb0ELb0ELb0ELb1ELb0ELb1EEEvNS_16Flash_fwd_paramsE,"a",@progbits
	.sectionflags	@""
	.align	4
.nv.constant0._ZN5flash24flash_fwd_splitkv_kernelI23Flash_fwd_kernel_traitsILi128ELi64ELi64ELi4ELb0ELb0EN7cutlass6half_tE19Flash_kernel_traitsILi128ELi64ELi64ELi4ES3_EELb1ELb0ELb0ELb0ELb0ELb1ELb0ELb1EEEvNS_16Flash_fwd_paramsE:
	.zero		816


//--------------------- .nv.constant0._ZN5flash24flash_fwd_splitkv_kernelI23Flash_fwd_kernel_traitsILi128ELi64ELi64ELi4ELb0ELb0EN7cutlass6half_tE19Flash_kernel_traitsILi128ELi64ELi64ELi4ES3_EELb1ELb0ELb0ELb0ELb0ELb0ELb1ELb0EEEvNS_16Flash_fwd_paramsE --------------------------
	.section	.nv.constant0._ZN5flash24flash_fwd_splitkv_kernelI23Flash_fwd_kernel_traitsILi128ELi64ELi64ELi4ELb0ELb0EN7cutlass6half_tE19Flash_kernel_traitsILi128ELi64ELi64ELi4ES3_EELb1ELb0ELb0ELb0ELb0ELb0ELb1ELb0EEEvNS_16Flash_fwd_paramsE,"a",@progbits
	.sectionflags	@""
	.align	4
.nv.constant0._ZN5flash24flash_fwd_splitkv_kernelI23Flash_fwd_kernel_traitsILi128ELi64ELi64ELi4ELb0ELb0EN7cutlass6half_tE19Flash_kernel_traitsILi128ELi64ELi64ELi4ES3_EELb1ELb0ELb0ELb0ELb0ELb0ELb1ELb0EEEvNS_16Flash_fwd_paramsE:
	.zero		816


//--------------------- .nv.constant0._ZN5flash24flash_fwd_splitkv_kernelI23Flash_fwd_kernel_traitsILi128ELi64ELi64ELi4ELb0ELb0EN7cutlass6half_tE19Flash_kernel_traitsILi128ELi64ELi64ELi4ES3_EELb1ELb0ELb0ELb0ELb0ELb1ELb1ELb0EEEvNS_16Flash_fwd_paramsE --------------------------
	.section	.nv.constant0._ZN5flash24flash_fwd_splitkv_kernelI23Flash_fwd_kernel_traitsILi128ELi64ELi64ELi4ELb0ELb0EN7cutlass6half_tE19Flash_kernel_traitsILi128ELi64ELi64ELi4ES3_EELb1ELb0ELb0ELb0ELb0ELb1ELb1ELb0EEEvNS_16Flash_fwd_paramsE,"a",@progbits
	.sectionflags	@""
	.align	4
.nv.constant0._ZN5flash24flash_fwd_splitkv_kernelI23Flash_fwd_kernel_traitsILi128ELi64ELi64ELi4ELb0ELb0EN7cutlass6half_tE19Flash_kernel_traitsILi128ELi64ELi64ELi4ES3_EELb1ELb0ELb0ELb0ELb0ELb1ELb1ELb0EEEvNS_16Flash_fwd_paramsE:
	.zero		816


//--------------------- .nv.constant0._ZN5flash24flash_fwd_splitkv_kernelI23Flash_fwd_kernel_traitsILi128ELi64ELi64ELi4ELb0ELb0EN7cutlass6half_tE19Flash_kernel_traitsILi128ELi64ELi64ELi4ES3_EELb1ELb0ELb0ELb0ELb0ELb0ELb1ELb1EEEvNS_16Flash_fwd_paramsE --------------------------
	.section	.nv.constant0._ZN5flash24flash_fwd_splitkv_kernelI23Flash_fwd_kernel_traitsILi128ELi64ELi64ELi4ELb0ELb0EN7cutlass6half_tE19Flash_kernel_traitsILi128ELi64ELi64ELi4ES3_EELb1ELb0ELb0ELb0ELb0ELb0ELb1ELb1EEEvNS_16Flash_fwd_paramsE,"a",@progbits
	.sectionflags	@""
	.align	4
.nv.constant0._ZN5flash24flash_fwd_splitkv_kernelI23Flash_fwd_kernel_traitsILi128ELi64ELi64ELi4ELb0ELb0EN7cutlass6half_tE19Flash_kernel_traitsILi128ELi64ELi64ELi4ES3_EELb1ELb0ELb0ELb0ELb0ELb0ELb1ELb1EEEvNS_16Flash_fwd_paramsE:
	.zero		816


//--------------------- .nv.constant0._ZN5flash24flash_fwd_splitkv_kernelI23Flash_fwd_kernel_traitsILi128ELi64ELi64ELi4ELb0ELb0EN7cutlass6half_tE19Flash_kernel_traitsILi128ELi64ELi64ELi4ES3_EELb1ELb0ELb0ELb0ELb0ELb1ELb1ELb1EEEvNS_16Flash_fwd_paramsE --------------------------
	.section	.nv.constant0._ZN5flash24flash_fwd_splitkv_kernelI23Flash_fwd_kernel_traitsILi128ELi64ELi64ELi4ELb0ELb0EN7cutlass6half_tE19Flash_kernel_traitsILi128ELi64ELi64ELi4ES3_EELb1ELb0ELb0ELb0ELb0ELb1ELb1ELb1EEEvNS_16Flash_fwd_paramsE,"a",@progbits
	.sectionflags	@""
	.align	4
.nv.constant0._ZN5flash24flash_fwd_splitkv_kernelI23Flash_fwd_kernel_traitsILi128ELi64ELi64ELi4ELb0ELb0EN7cutlass6half_tE19Flash_kernel_traitsILi128ELi64ELi64ELi4ES3_EELb1ELb0ELb0ELb0ELb0ELb1ELb1ELb1EEEvNS_16Flash_fwd_paramsE:
	.zero		816


//--------------------- .nv.constant0._ZN5flash24flash_fwd_splitkv_kernelI23Flash_fwd_kernel_traitsILi128ELi64ELi64ELi4ELb0ELb0EN7cutlass6half_tE19Flash_kernel_traitsILi128ELi64ELi64ELi4ES3_EELb1ELb0ELb0ELb1ELb1ELb0ELb0ELb0EEEvNS_16Flash_fwd_paramsE --------------------------
	.section	.nv.constant0._ZN5flash24flash_fwd_splitkv_kernelI23Flash_fwd_kernel_traitsILi128ELi64ELi64ELi4ELb0ELb0EN7cutlass6half_tE19Flash_kernel_traitsILi128ELi64ELi64ELi4ES3_EELb1ELb0ELb0ELb1ELb1ELb0ELb0ELb0EEEvNS_16Flash_fwd_paramsE,"a",@progbits
	.sectionflags	@""
	.align	4
.nv.constant0._ZN5flash24flash_fwd_splitkv_kernelI23Flash_fwd_kernel_traitsILi128ELi64ELi64ELi4ELb0ELb0EN7cutlass6half_tE19Flash_kernel_traitsILi128ELi64ELi64ELi4ES3_EELb1ELb0ELb0ELb1ELb1ELb0ELb0ELb0EEEvNS_16Flash_fwd_paramsE:
	.zero		816


//--------------------- .nv.constant0._ZN5flash24flash_fwd_splitkv_kernelI23Flash_fwd_kernel_traitsILi128ELi64ELi64ELi4ELb0ELb0EN7cutlass6half_tE19Flash_kernel_traitsILi128ELi64ELi64ELi4ES3_EELb1ELb0ELb0ELb1ELb1ELb1ELb0ELb0EEEvNS_16Flash_fwd_paramsE --------------------------
	.section	.nv.constant0._ZN5flash24flash_fwd_splitkv_kernelI23Flash_fwd_kernel_traitsILi128ELi64ELi64ELi4ELb0ELb0EN7cutlass6half_tE19Flash_kernel_traitsILi128ELi64ELi64ELi4ES3_EELb1ELb0ELb0ELb1ELb1ELb1ELb0ELb0EEEvNS_16Flash_fwd_paramsE,"a",@progbits
	.sectionflags	@""
	.align	4
.nv.constant0._ZN5flash24flash_fwd_splitkv_kernelI23Flash_fwd_kernel_traitsILi128ELi64ELi64ELi4ELb0ELb0EN7cutlass6half_tE19Flash_kernel_traitsILi128ELi64ELi64ELi4ES3_EELb1ELb0ELb0ELb1ELb1ELb1ELb0ELb0EEEvNS_16Flash_fwd_paramsE:
	.zero		816


//--------------------- .nv.constant0._ZN5flash24flash_fwd_splitkv_kernelI23Flash_fwd_kernel_traitsILi128ELi64ELi64ELi4ELb0ELb0EN7cutlass6half_tE19Flash_kernel_traitsILi128ELi64ELi64ELi4ES3_EELb1ELb0ELb0ELb1ELb1ELb0ELb1ELb0EEEvNS_16Flash_fwd_paramsE --------------------------
	.section	.nv.constant0._ZN5flash24flash_fwd_splitkv_kernelI23Flash_fwd_kernel_traitsILi128ELi64ELi64ELi4ELb0ELb0EN7cutlass6half_tE19Flash_kernel_traitsILi128ELi64ELi64ELi4ES3_EELb1ELb0ELb0ELb1ELb1ELb0ELb1ELb0EEEvNS_16Flash_fwd_paramsE,"a",@progbits
	.sectionflags	@""
	.align	4
.nv.constant0._ZN5flash24flash_fwd_splitkv_kernelI23Flash_fwd_kernel_traitsILi128ELi64ELi64ELi4ELb0ELb0EN7cutlass6half_tE19Flash_kernel_traitsILi128ELi64ELi64ELi4ES3_EELb1ELb0ELb0ELb1ELb1ELb0ELb1ELb0EEEvNS_16Flash_fwd_paramsE:
	.zero		816


//--------------------- .nv.constant0._ZN5flash24flash_fwd_splitkv_kernelI23Flash_fwd_kernel_traitsILi128ELi64ELi64ELi4ELb0ELb0EN7cutlass6half_tE19Flash_kernel_traitsILi128ELi64ELi64ELi4ES3_EELb1ELb0ELb0ELb1ELb1ELb1ELb1ELb0EEEvNS_16Flash_fwd_paramsE --------------------------
	.section	.nv.constant0._ZN5flash24flash_fwd_splitkv_kernelI23Flash_fwd_kernel_traitsILi128ELi64ELi64ELi4ELb0ELb0EN7cutlass6half_tE19Flash_kernel_traitsILi128ELi64ELi64ELi4ES3_EELb1ELb0ELb0ELb1ELb1ELb1ELb1ELb0EEEvNS_16Flash_fwd_paramsE,"a",@progbits
	.sectionflags	@""
	.align	4
.nv.constant0._ZN5flash24flash_fwd_splitkv_kernelI23Flash_fwd_kernel_traitsILi128ELi64ELi64ELi4ELb0ELb0EN7cutlass6half_tE19Flash_kernel_traitsILi128ELi64ELi64ELi4ES3_EELb1ELb0ELb0ELb1ELb1ELb1ELb1ELb0EEEvNS_16Flash_fwd_paramsE:
	.zero		816


//--------------------- .nv.constant0._ZN5flash24flash_fwd_splitkv_kernelI23Flash_fwd_kernel_traitsILi128ELi64ELi64ELi4ELb0ELb0EN7cutlass6half_tE19Flash_kernel_traitsILi128ELi64ELi64ELi4ES3_EELb1ELb0ELb0ELb0ELb1ELb0ELb0ELb0EEEvNS_16Flash_fwd_paramsE --------------------------
	.section	.nv.constant0._ZN5flash24flash_fwd_splitkv_kernelI23Flash_fwd_kernel_traitsILi128ELi64ELi64ELi4ELb0ELb0EN7cutlass6half_tE19Flash_kernel_traitsILi128ELi64ELi64ELi4ES3_EELb1ELb0ELb0ELb0ELb1ELb0ELb0ELb0EEEvNS_16Flash_fwd_paramsE,"a",@progbits
	.sectionflags	@""
	.align	4
.nv.constant0._ZN5flash24flash_fwd_splitkv_kernelI23Flash_fwd_kernel_traitsILi128ELi64ELi64ELi4ELb0ELb0EN7cutlass6half_tE19Flash_kernel_traitsILi128ELi64ELi64ELi4ES3_EELb1ELb0ELb0ELb0ELb1ELb0ELb0ELb0EEEvNS_16Flash_fwd_paramsE:
	.zero		816


//--------------------- .nv.constant0._ZN5flash24flash_fwd_splitkv_kernelI23Flash_fwd_kernel_traitsILi128ELi64ELi64ELi4ELb0ELb0EN7cutlass6half_tE19Flash_kernel_traitsILi128ELi64ELi64ELi4ES3_EELb1ELb0ELb0ELb0ELb1ELb1ELb0ELb0EEEvNS_16Flash_fwd_paramsE --------------------------
	.section	.nv.constant0._ZN5flash24flash_fwd_splitkv_kernelI23Flash_fwd_kernel_traitsILi128ELi64ELi64ELi4ELb0ELb0EN7cutlass6half_tE19Flash_kernel_traitsILi128ELi64ELi64ELi4ES3_EELb1ELb0ELb0ELb0ELb1ELb1ELb0ELb0EEEvNS_16Flash_fwd_paramsE,"a",@progbits
	.sectionflags	@""
	.align	4
.nv.constant0._ZN5flash24flash_fwd_splitkv_kernelI23Flash_fwd_kernel_traitsILi128ELi64ELi64ELi4ELb0ELb0EN7cutlass6half_tE19Flash_kernel_traitsILi128ELi64ELi64ELi4ES3_EELb1ELb0ELb0ELb0ELb1ELb1ELb0ELb0EEEvNS_16Flash_fwd_paramsE:
	.zero		816


//--------------------- .nv.constant0._ZN5flash24flash_fwd_splitkv_kernelI23Flash_fwd_kernel_traitsILi128ELi64ELi64ELi4ELb0ELb0EN7cutlass6half_tE19Flash_kernel_traitsILi128ELi64ELi64ELi4ES3_EELb1ELb0ELb1ELb0ELb0ELb0ELb0ELb0EEEvNS_16Flash_fwd_paramsE --------------------------
	.section	.nv.constant0._ZN5flash24flash_fwd_splitkv_kernelI23Flash_fwd_kernel_traitsILi128ELi64ELi64ELi4ELb0ELb0EN7cutlass6half_tE19Flash_kernel_traitsILi128ELi64ELi64ELi4ES3_EELb1ELb0ELb1ELb0ELb0ELb0ELb0ELb0EEEvNS_16Flash_fwd_paramsE,"a",@progbits
	.sectionflags	@""
	.align	4
.nv.constant0._ZN5flash24flash_fwd_splitkv_kernelI23Flash_fwd_kernel_traitsILi128ELi64ELi64ELi4ELb0ELb0EN7cutlass6half_tE19Flash_kernel_traitsILi128ELi64ELi64ELi4ES3_EELb1ELb0ELb1ELb0ELb0ELb0ELb0ELb0EEEvNS_16Flash_fwd_paramsE:
	.zero		816


//--------------------- .nv.constant0._ZN5flash24flash_fwd_splitkv_kernelI23Flash_fwd_kernel_traitsILi128ELi64ELi64ELi4ELb0ELb0EN7cutlass6half_tE19Flash_kernel_traitsILi128ELi64ELi64ELi4ES3_EELb1ELb0ELb1ELb0ELb0ELb1ELb0ELb0EEEvNS_16Flash_fwd_paramsE --------------------------
	.section	.nv.constant0._ZN5flash24flash_fwd_splitkv_kernelI23Flash_fwd_kernel_traitsILi128ELi64ELi64ELi4ELb0ELb0EN7cutlass6half_tE19Flash_kernel_traitsILi128ELi64ELi64ELi4ES3_EELb1ELb0ELb1ELb0ELb0ELb1ELb0ELb0EEEvNS_16Flash_fwd_paramsE,"a",@progbits
	.sectionflags	@""
	.align	4
.nv.constant0._ZN5flash24flash_fwd_splitkv_kernelI23Flash_fwd_kernel_traitsILi128ELi64ELi64ELi4ELb0ELb0EN7cutlass6half_tE19Flash_kernel_traitsILi128ELi64ELi64ELi4ES3_EELb1ELb0ELb1ELb0ELb0ELb1ELb0ELb0EEEvNS_16Flash_fwd_paramsE:
	.zero		816


//--------------------- .nv.constant0._ZN5flash24flash_fwd_splitkv_kernelI23Flash_fwd_kernel_traitsILi128ELi64ELi64ELi4ELb0ELb0EN7cutlass6half_tE19Flash_kernel_traitsILi128ELi64ELi64ELi4ES3_EELb1ELb0ELb0ELb0ELb1ELb0ELb0ELb1EEEvNS_16Flash_fwd_paramsE --------------------------
	.section	.nv.constant0._ZN5flash24flash_fwd_splitkv_kernelI23Flash_fwd_kernel_traitsILi128ELi64ELi64ELi4ELb0ELb0EN7cutlass6half_tE19Flash_kernel_traitsILi128ELi64ELi64ELi4ES3_EELb1ELb0ELb0ELb0ELb1ELb0ELb0ELb1EEEvNS_16Flash_fwd_paramsE,"a",@progbits
	.sectionflags	@""
	.align	4
.nv.constant0._ZN5flash24flash_fwd_splitkv_kernelI23Flash_fwd_kernel_traitsILi128ELi64ELi64ELi4ELb0ELb0EN7cutlass6half_tE19Flash_kernel_traitsILi128ELi64ELi64ELi4ES3_EELb1ELb0ELb0ELb0ELb1ELb0ELb0ELb1EEEvNS_16Flash_fwd_paramsE:
	.zero		816


//--------------------- .nv.constant0._ZN5flash24flash_fwd_splitkv_kernelI23Flash_fwd_kernel_traitsILi128ELi64ELi64ELi4ELb0ELb0EN7cutlass6half_tE19Flash_kernel_traitsILi128ELi64ELi64ELi4ES3_EELb1ELb0ELb0ELb0ELb1ELb1ELb0ELb1EEEvNS_16Flash_fwd_paramsE --------------------------
	.section	.nv.constant0._ZN5flash24flash_fwd_splitkv_kernelI23Flash_fwd_kernel_traitsILi128ELi64ELi64ELi4ELb0ELb0EN7cutlass6half_tE19Flash_kernel_traitsILi128ELi64ELi64ELi4ES3_EELb1ELb0ELb0ELb0ELb1ELb1ELb0ELb1EEEvNS_16Flash_fwd_paramsE,"a",@progbits
	.sectionflags	@""
	.align	4
.nv.constant0._ZN5flash24flash_fwd_splitkv_kernelI23Flash_fwd_kernel_traitsILi128ELi64ELi64ELi4ELb0ELb0EN7cutlass6half_tE19Flash_kernel_traitsILi128ELi64ELi64ELi4ES3_EELb1ELb0ELb0ELb0ELb1ELb1ELb0ELb1EEEvNS_16Flash_fwd_paramsE:
	.zero		816


//--------------------- .nv.constant0._ZN5flash24flash_fwd_splitkv_kernelI23Flash_fwd_kernel_traitsILi128ELi64ELi64ELi4ELb0ELb0EN7cutlass6half_tE19Flash_kernel_traitsILi128ELi64ELi64ELi4ES3_EELb1ELb0ELb1ELb0ELb0ELb0ELb0ELb1EEEvNS_16Flash_fwd_paramsE --------------------------
	.section	.nv.constant0._ZN5flash24flash_fwd_splitkv_kernelI23Flash_fwd_kernel_traitsILi128ELi64ELi64ELi4ELb0ELb0EN7cutlass6half_tE19Flash_kernel_traitsILi128ELi64ELi64ELi4ES3_EELb1ELb0ELb1ELb0ELb0ELb0ELb0ELb1EEEvNS_16Flash_fwd_paramsE,"a",@progbits
	.sectionflags	@""
	.align	4
.nv.constant0._ZN5flash24flash_fwd_splitkv_kernelI23Flash_fwd_kernel_traitsILi128ELi64ELi64ELi4ELb0ELb0EN7cutlass6half_tE19Flash_kernel_traitsILi128ELi64ELi64ELi4ES3_EELb1ELb0ELb1ELb0ELb0ELb0ELb0ELb1EEEvNS_16Flash_fwd_paramsE:
	.zero		816


//--------------------- .nv.constant0._ZN5flash24flash_fwd_splitkv_kernelI23Flash_fwd_kernel_traitsILi128ELi64ELi64ELi4ELb0ELb0EN7cutlass6half_tE19Flash_kernel_traitsILi128ELi64ELi64ELi4ES3_EELb1ELb0ELb1ELb0ELb0ELb1ELb0ELb1EEEvNS_16Flash_fwd_paramsE --------------------------
	.section	.nv.constant0._ZN5flash24flash_fwd_splitkv_kernelI23Flash_fwd_kernel_traitsILi128ELi64ELi64ELi4ELb0ELb0EN7cutlass6half_tE19Flash_kernel_traitsILi128ELi64ELi64ELi4ES3_EELb1ELb0ELb1ELb0ELb0ELb1ELb0ELb1EEEvNS_16Flash_fwd_paramsE,"a",@progbits
	.sectionflags	@""
	.align	4
.nv.constant0._ZN5flash24flash_fwd_splitkv_kernelI23Flash_fwd_kernel_traitsILi128ELi64ELi64ELi4ELb0ELb0EN7cutlass6half_tE19Flash_kernel_traitsILi128ELi64ELi64ELi4ES3_EELb1ELb0ELb1ELb0ELb0ELb1ELb0ELb1EEEvNS_16Flash_fwd_paramsE:
	.zero		816


//--------------------- .nv.constant0._ZN5flash24flash_fwd_splitkv_kernelI23Flash_fwd_kernel_traitsILi128ELi64ELi64ELi4ELb0ELb0EN7cutlass6half_tE19Flash_kernel_traitsILi128ELi64ELi64ELi4ES3_EELb1ELb0ELb0ELb0ELb1ELb0ELb1ELb0EEEvNS_16Flash_fwd_paramsE --------------------------
	.section	.nv.constant0._ZN5flash24flash_fwd_splitkv_kernelI23Flash_fwd_kernel_traitsILi128ELi64ELi64ELi4ELb0ELb0EN7cutlass6half_tE19Flash_kernel_traitsILi128ELi64ELi64ELi4ES3_EELb1ELb0ELb0ELb0ELb1ELb0ELb1ELb0EEEvNS_16Flash_fwd_paramsE,"a",@progbits
	.sectionflags	@""
	.align	4
.nv.constant0._ZN5flash24flash_fwd_splitkv_kernelI23Flash_fwd_kernel_traitsILi128ELi64ELi64ELi4ELb0ELb0EN7cutlass6half_tE19Flash_kernel_traitsILi128ELi64ELi64ELi4ES3_EELb1ELb0ELb0ELb0ELb1ELb0ELb1ELb0EEEvNS_16Flash_fwd_paramsE:
	.zero		816


//--------------------- .nv.constant0._ZN5flash24flash_fwd_splitkv_kernelI23Flash_fwd_kernel_traitsILi128ELi64ELi64ELi4ELb0ELb0EN7cutlass6half_tE19Flash_kernel_traitsILi128ELi64ELi64ELi4ES3_EELb1ELb0ELb0ELb0ELb1ELb1ELb1ELb0EEEvNS_16Flash_fwd_paramsE --------------------------
	.section	.nv.constant0._ZN5flash24flash_fwd_splitkv_kernelI23Flash_fwd_kernel_traitsILi128ELi64ELi64ELi4ELb0ELb0EN7cutlass6half_tE19Flash_kernel_traitsILi128ELi64ELi64ELi4ES3_EELb1ELb0ELb0ELb0ELb1ELb1ELb1ELb0EEEvNS_16Flash_fwd_paramsE,"a",@progbits
	.sectionflags	@""
	.align	4
.nv.constant0._ZN5flash24flash_fwd_splitkv_kernelI23Flash_fwd_kernel_traitsILi128ELi64ELi64ELi4ELb0ELb0EN7cutlass6half_tE19Flash_kernel_traitsILi128ELi64ELi64ELi4ES3_EELb1ELb0ELb0ELb0ELb1ELb1ELb1ELb0EEEvNS_16Flash_fwd_paramsE:
	.zero		816


//--------------------- .nv.constant0._ZN5flash24flash_fwd_splitkv_kernelI23Flash_fwd_kernel_traitsILi128ELi64ELi64ELi4ELb0ELb0EN7cutlass6half_tE19Flash_kernel_traitsILi128ELi64ELi64ELi4ES3_EELb1ELb0ELb1ELb0ELb0ELb0ELb1ELb0EEEvNS_16Flash_fwd_paramsE --------------------------
	.section	.nv.constant0._ZN5flash24flash_fwd_splitkv_kernelI23Flash_fwd_kernel_traitsILi128ELi64ELi64ELi4ELb0ELb0EN7cutlass6half_tE19Flash_kernel_traitsILi128ELi64ELi64ELi4ES3_EELb1ELb0ELb1ELb0ELb0ELb0ELb1ELb0EEEvNS_16Flash_fwd_paramsE,"a",@progbits
	.sectionflags	@""
	.align	4
.nv.constant0._ZN5flash24flash_fwd_splitkv_kernelI23Flash_fwd_kernel_traitsILi128ELi64ELi64ELi4ELb0ELb0EN7cutlass6half_tE19Flash_kernel_traitsILi128ELi64ELi64ELi4ES3_EELb1ELb0ELb1ELb0ELb0ELb0ELb1ELb0EEEvNS_16Flash_fwd_paramsE:
	.zero		816


//--------------------- .nv.constant0._ZN5flash24flash_fwd_splitkv_kernelI23Flash_fwd_kernel_traitsILi128ELi64ELi64ELi4ELb0ELb0EN7cutlass6half_tE19Flash_kernel_traitsILi128ELi64ELi64ELi4ES3_EELb1ELb0ELb1ELb0ELb0ELb1ELb1ELb0EEEvNS_16Flash_fwd_paramsE --------------------------
	.section	.nv.constant0._ZN5flash24flash_fwd_splitkv_kernelI23Flash_fwd_kernel_traitsILi128ELi64ELi64ELi4ELb0ELb0EN7cutlass6half_tE19Flash_kernel_traitsILi128ELi64ELi64ELi4ES3_EELb1ELb0ELb1ELb0ELb0ELb1ELb1ELb0EEEvNS_16Flash_fwd_paramsE,"a",@progbits
	.sectionflags	@""
	.align	4
.nv.constant0._ZN5flash24flash_fwd_splitkv_kernelI23Flash_fwd_kernel_traitsILi128ELi64ELi64ELi4ELb0ELb0EN7cutlass6half_tE19Flash_kernel_traitsILi128ELi64ELi64ELi4ES3_EELb1ELb0ELb1ELb0ELb0ELb1ELb1ELb0EEEvNS_16Flash_fwd_paramsE:
	.zero		816


//--------------------- .nv.constant0._ZN5flash24flash_fwd_splitkv_kernelI23Flash_fwd_kernel_traitsILi128ELi64ELi64ELi4ELb0ELb0EN7cutlass6half_tE19Flash_kernel_traitsILi128ELi64ELi64ELi4ES3_EELb1ELb0ELb0ELb0ELb1ELb0ELb1ELb1EEEvNS_16Flash_fwd_paramsE --------------------------
	.section	.nv.constant0._ZN5flash24flash_fwd_splitkv_kernelI23Flash_fwd_kernel_traitsILi128ELi64ELi64ELi4ELb0ELb0EN7cutlass6half_tE19Flash_kernel_traitsILi128ELi64ELi64ELi4ES3_EELb1ELb0ELb0ELb0ELb1ELb0ELb1ELb1EEEvNS_16Flash_fwd_paramsE,"a",@progbits
	.sectionflags	@""
	.align	4
.nv.constant0._ZN5flash24flash_fwd_splitkv_kernelI23Flash_fwd_kernel_traitsILi128ELi64ELi64ELi4ELb0ELb0EN7cutlass6half_tE19Flash_kernel_traitsILi128ELi64ELi64ELi4ES3_EELb1ELb0ELb0ELb0ELb1ELb0ELb1ELb1EEEvNS_16Flash_fwd_paramsE:
	.zero		816


//--------------------- .nv.constant0._ZN5flash24flash_fwd_splitkv_kernelI23Flash_fwd_kernel_traitsILi128ELi64ELi64ELi4ELb0ELb0EN7cutlass6half_tE19Flash_kernel_traitsILi128ELi64ELi64ELi4ES3_EELb1ELb0ELb0ELb0ELb1ELb1ELb1ELb1EEEvNS_16Flash_fwd_paramsE --------------------------
	.section	.nv.constant0._ZN5flash24flash_fwd_splitkv_kernelI23Flash_fwd_kernel_traitsILi128ELi64ELi64ELi4ELb0ELb0EN7cutlass6half_tE19Flash_kernel_traitsILi128ELi64ELi64ELi4ES3_EELb1ELb0ELb0ELb0ELb1ELb1ELb1ELb1EEEvNS_16Flash_fwd_paramsE,"a",@progbits
	.sectionflags	@""
	.align	4
.nv.constant0._ZN5flash24flash_fwd_splitkv_kernelI23Flash_fwd_kernel_traitsILi128ELi64ELi64ELi4ELb0ELb0EN7cutlass6half_tE19Flash_kernel_traitsILi128ELi64ELi64ELi4ES3_EELb1ELb0ELb0ELb0ELb1ELb1ELb1ELb1EEEvNS_16Flash_fwd_paramsE:
	.zero		816


//--------------------- .nv.constant0._ZN5flash24flash_fwd_splitkv_kernelI23Flash_fwd_kernel_traitsILi128ELi64ELi64ELi4ELb0ELb0EN7cutlass6half_tE19Flash_kernel_traitsILi128ELi64ELi64ELi4ES3_EELb1ELb0ELb1ELb0ELb0ELb0ELb1ELb1EEEvNS_16Flash_fwd_paramsE --------------------------
	.section	.nv.constant0._ZN5flash24flash_fwd_splitkv_kernelI23Flash_fwd_kernel_traitsILi128ELi64ELi64ELi4ELb0ELb0EN7cutlass6half_tE19Flash_kernel_traitsILi128ELi64ELi64ELi4ES3_EELb1ELb0ELb1ELb0ELb0ELb0ELb1ELb1EEEvNS_16Flash_fwd_paramsE,"a",@progbits
	.sectionflags	@""
	.align	4
.nv.constant0._ZN5flash24flash_fwd_splitkv_kernelI23Flash_fwd_kernel_traitsILi128ELi64ELi64ELi4ELb0ELb0EN7cutlass6half_tE19Flash_kernel_traitsILi128ELi64ELi64ELi4ES3_EELb1ELb0ELb1ELb0ELb0ELb0ELb1ELb1EEEvNS_16Flash_fwd_paramsE:
	.zero		816


//--------------------- .nv.constant0._ZN5flash24flash_fwd_splitkv_kernelI23Flash_fwd_kernel_traitsILi128ELi64ELi64ELi4ELb0ELb0EN7cutlass6half_tE19Flash_kernel_traitsILi128ELi64ELi64ELi4ES3_EELb1ELb0ELb1ELb0ELb0ELb1ELb1ELb1EEEvNS_16Flash_fwd_paramsE --------------------------
	.section	.nv.constant0._ZN5flash24flash_fwd_splitkv_kernelI23Flash_fwd_kernel_traitsILi128ELi64ELi64ELi4ELb0ELb0EN7cutlass6half_tE19Flash_kernel_traitsILi128ELi64ELi64ELi4ES3_EELb1ELb0ELb1ELb0ELb0ELb1ELb1ELb1EEEvNS_16Flash_fwd_paramsE,"a",@progbits
	.sectionflags	@""
	.align	4
.nv.constant0._ZN5flash24flash_fwd_splitkv_kernelI23Flash_fwd_kernel_traitsILi128ELi64ELi64ELi4ELb0ELb0EN7cutlass6half_tE19Flash_kernel_traitsILi128ELi64ELi64ELi4ES3_EELb1ELb0ELb1ELb0ELb0ELb1ELb1ELb1EEEvNS_16Flash_fwd_paramsE:
	.zero		816


//--------------------- .text._ZN5flash32flash_fwd_splitkv_combine_kernelI23Flash_fwd_kernel_traitsILi128ELi64ELi128ELi4ELb0ELb0EN7cutlass6half_tE19Flash_kernel_traitsILi128ELi64ELi128ELi4ES3_EELi4ELi7ELb0EEEvNS_16Flash_fwd_paramsE --------------------------
	.section	.text._ZN5flash32flash_fwd_splitkv_combine_kernelI23Flash_fwd_kernel_traitsILi128ELi64ELi128ELi4ELb0ELb0EN7cutlass6half_tE19Flash_kernel_traitsILi128ELi64ELi128ELi4ES3_EELi4ELi7ELb0EEEvNS_16Flash_fwd_paramsE,"ax",@progbits
	.sectioninfo	@"SHI_REGISTERS=62"
	.align	128
        .global         _ZN5flash32flash_fwd_splitkv_combine_kernelI23Flash_fwd_kernel_traitsILi128ELi64ELi128ELi4ELb0ELb0EN7cutlass6half_tE19Flash_kernel_traitsILi128ELi64ELi128ELi4ES3_EELi4ELi7ELb0EEEvNS_16Flash_fwd_paramsE
        .type           _ZN5flash32flash_fwd_splitkv_combine_kernelI23Flash_fwd_kernel_traitsILi128ELi64ELi128ELi4ELb0ELb0EN7cutlass6half_tE19Flash_kernel_traitsILi128ELi64ELi128ELi4ES3_EELi4ELi7ELb0EEEvNS_16Flash_fwd_paramsE,@function
        .size           _ZN5flash32flash_fwd_splitkv_combine_kernelI23Flash_fwd_kernel_traitsILi128ELi64ELi128ELi4ELb0ELb0EN7cutlass6half_tE19Flash_kernel_traitsILi128ELi64ELi128ELi4ES3_EELi4ELi7ELb0EEEvNS_16Flash_fwd_paramsE,(.L_x_8160 - _ZN5flash32flash_fwd_splitkv_combine_kernelI23Flash_fwd_kernel_traitsILi128ELi64ELi128ELi4ELb0ELb0EN7cutlass6half_tE19Flash_kernel_traitsILi128ELi64ELi128ELi4ES3_EELi4ELi7ELb0EEEvNS_16Flash_fwd_paramsE)
        .other          _ZN5flash32flash_fwd_splitkv_combine_kernelI23Flash_fwd_kernel_traitsILi128ELi64ELi128ELi4ELb0ELb0EN7cutlass6half_tE19Flash_kernel_traitsILi128ELi64ELi128ELi4ES3_EELi4ELi7ELb0EEEvNS_16Flash_fwd_paramsE,@"STO_CUDA_ENTRY STV_DEFAULT"
_ZN5flash32flash_fwd_splitkv_combine_kernelI23Flash_fwd_kernel_traitsILi128ELi64ELi128ELi4ELb0ELb0EN7cutlass6half_tE19Flash_kernel_traitsILi128ELi64ELi128ELi4ES3_EELi4ELi7ELb0EEEvNS_16Flash_fwd_paramsE:
.text._ZN5flash32flash_fwd_splitkv_combine_kernelI23Flash_fwd_kernel_traitsILi128ELi64ELi128ELi4ELb0ELb0EN7cutlass6half_tE19Flash_kernel_traitsILi128ELi64ELi128ELi4ES3_EELi4ELi7ELb0EEEvNS_16Flash_fwd_paramsE:
[----:B------:R-:W-:Y:S02]  /*0000*/  MOV R1, c[0x0][0x28] ;  /* 0x00000a0000017a02 */ /* 0x000fe40000000f00 */
[----:B------:R-:W-:Y:S01]  /*0010*/  IMAD.MOV.U32 R2, RZ, RZ, c[0x0][0x1c0] ;  /* 0x00007000ff027624 */ /* 0x000fe200078e00ff */
[----:B------:R-:W0:Y:S01]  /*0020*/  S2UR UR7, SR_CTAID.X ;  /* 0x00000000000779c3 */ /* 0x000e220000002500 */
[----:B------:R-:W-:Y:S02]  /*0030*/  IMAD.MOV.U32 R5, RZ, RZ, c[0x0][0x214] ;  /* 0x00008500ff057624 */ /* 0x000fe400078e00ff */
[----:B------:R-:W-:Y:S01]  /*0040*/  IMAD R12, R2, c[0x0][0x210], RZ ;  /* 0x00008400020c7a24 */ /* 0x000fe200078e02ff */
[----:B------:R-:W-:Y:S02]  /*0050*/  SHF.R.S32.HI R2, RZ, 0x1f, R2 ;  /* 0x0000001fff027819 */ /* 0x000fe40000011402 */
[----:B------:R-:W-:Y:S01]  /*0060*/  SHF.R.S32.HI R5, RZ, 0x1f, R5 ;  /* 0x0000001fff057819 */ /* 0x000fe20000011405 */
[----:B------:R-:W-:-:S05]  /*0070*/  IMAD R12, R12, c[0x0][0x214], RZ ;  /* 0x000085000c0c7a24 */ /* 0x000fca00078e02ff */
[----:B------:R-:W-:Y:S02]  /*0080*/  ISETP.LT.U32.AND P0, PT, R12, c[0x0][0x214], PT ;  /* 0x000085000c007a0c */ /* 0x000fe40003f01070 */
[----:B------:R-:W-:-:S04]  /*0090*/  SHF.R.S32.HI R0, RZ, 0x1f, R12 ;  /* 0x0000001fff007819 */ /* 0x000fc8000001140c */
[----:B------:R-:W-:-:S04]  /*00a0*/  ISETP.LT.AND.EX P0, PT, R0, R5, PT, P0 ;  /* 0x000000050000720c */ /* 0x000fc80003f01300 */
[----:B------:R-:W-:Y:S01]  /*00b0*/  SEL R5, R0, R5, P0 ;  /* 0x0000000500057207 */ /* 0x000fe20000000000 */
[----:B0-----:R-:W-:Y:S01]  /*00c0*/  USHF.L.U32 UR7, UR7, 0x2, URZ ;  /* 0x0000000207077899 */ /* 0x001fe2000800063f */
[----:B------:R-:W-:Y:S02]  /*00d0*/  SEL R35, R12, c[0x0][0x214], P0 ;  /* 0x000085000c237a07 */ /* 0x000fe40000000000 */
[----:B------:R-:W-:Y:S01]  /*00e0*/  LOP3.LUT R3, R0, R5, RZ, 0xfc, !PT ;  /* 0x0000000500037212 */ /* 0x000fe200078efcff */
[----:B------:R-:W-:-:S03]  /*00f0*/  USHF.R.S32.HI UR6, URZ, 0x1f, UR7 ;  /* 0x0000001f3f067899 */ /* 0x000fc60008011407 */
[----:B------:R-:W-:-:S13]  /*0100*/  ISETP.NE.U32.AND P1, PT, R3, RZ, PT ;  /* 0x000000ff0300720c */ /* 0x000fda0003f25070 */
[----:B------:R-:W-:Y:S05]  /*0110*/  @!P1 BRA `(.L_x_0) ;  /* 0x0000007000009947 */ /* 0x000fea0003800000 */
[----:B------:R-:W-:Y:S01]  /*0120*/  IMAD.MOV.U32 R30, RZ, RZ, R12 ;  /* 0x000000ffff1e7224 */ /* 0x000fe200078e000c */
[----:B------:R-:W-:Y:S01]  /*0130*/  MOV R26, R35 ;  /* 0x00000023001a7202 */ /* 0x000fe20000000f00 */
[----:B------:R-:W-:Y:S01]  /*0140*/  IMAD.MOV.U32 R19, RZ, RZ, R0 ;  /* 0x000000ffff137224 */ /* 0x000fe200078e0000 */
[----:B------:R-:W-:Y:S02]  /*0150*/  MOV R25, R5 ;  /* 0x0000000500197202 */ /* 0x000fe40000000f00 */
[----:B------:R-:W-:Y:S02]  /*0160*/  MOV R24, 0x180 ;  /* 0x0000018000187802 */ /* 0x000fe40000000f00 */
[----:B------:R-:W-:Y:S05]  /*0170*/  CALL.REL.NOINC `($__internal_0_$__cuda_sm20_div_s64) ;  /* 0x000045d000007944 */ /* 0x000fea0003c00000 */
[----:B------:R-:W-:Y:S05]  /*0180*/  BRA `(.L_x_1) ;  /* 0x0000013000007947 */ /* 0x000fea0003800000 */
.L_x_0:
[----:B------:R-:W0:Y:S01]  /*0190*/  I2F.U32.RP R8, R35 ;  /* 0x0000002300087306 */ /* 0x000e220000209000 */
[----:B------:R-:W-:Y:S01]  /*01a0*/  ISETP.NE.U32.AND P0, PT, R35, RZ, PT ;  /* 0x000000ff2300720c */ /* 0x000fe20003f05070 */
[----:B------:R-:W-:-:S06]  /*01b0*/  HFMA2.MMA R21, -RZ, RZ, 0, 0 ;  /* 0x00000000ff157435 */ /* 0x000fcc00000001ff */
[----:B0-----:R-:W0:Y:S02]  /*01c0*/  MUFU.RCP R6, R8 ;  /* 0x0000000800067308 */ /* 0x001e240000001000 */
[----:B0-----:R-:W-:-:S06]  /*01d0*/  IADD3 R6, R6, 0xffffffe, RZ ;  /* 0x0ffffffe06067810 */ /* 0x001fcc0007ffe0ff */
[----:B------:R-:W0:Y:S02]  /*01e0*/  F2I.FTZ.U32.TRUNC.NTZ R7, R6 ;  /* 0x0000000600077305 */ /* 0x000e24000021f000 */
[----:B0-----:R-:W-:Y:S02]  /*01f0*/  IMAD.MOV R3, RZ, RZ, -R7 ;  /* 0x000000ffff037224 */ /* 0x001fe400078e0a07 */
[----:B------:R-:W-:Y:S02]  /*0200*/  IMAD.MOV.U32 R6, RZ, RZ, RZ ;  /* 0x000000ffff067224 */ /* 0x000fe400078e00ff */
[----:B------:R-:W-:-:S04]  /*0210*/  IMAD R3, R3, R35, RZ ;  /* 0x0000002303037224 */ /* 0x000fc800078e02ff */
[----:B------:R-:W-:-:S06]  /*0220*/  IMAD.HI.U32 R3, R7, R3, R6 ;  /* 0x0000000307037227 */ /* 0x000fcc00078e0006 */
[----:B------:R-:W-:-:S05]  /*0230*/  IMAD.HI.U32 R20, R3, R12, RZ ;  /* 0x0000000c03147227 */ /* 0x000fca00078e00ff */
[----:B------:R-:W-:-:S05]  /*0240*/  IADD3 R3, -R20, RZ, RZ ;  /* 0x000000ff14037210 */ /* 0x000fca0007ffe1ff */
[----:B------:R-:W-:-:S05]  /*0250*/  IMAD R4, R35, R3, R12 ;  /* 0x0000000323047224 */ /* 0x000fca00078e020c */
[----:B------:R-:W-:-:S13]  /*0260*/  ISETP.GE.U32.AND P2, PT, R4, R35, PT ;  /* 0x000000230400720c */ /* 0x000fda0003f46070 */
[----:B------:R-:W-:Y:S01]  /*0270*/  @P2 IMAD.IADD R4, R4, 0x1, -R35 ;  /* 0x0000000104042824 */ /* 0x000fe200078e0a23 */
[----:B------:R-:W-:-:S04]  /*0280*/  @P2 IADD3 R20, R20, 0x1, RZ ;  /* 0x0000000114142810 */ /* 0x000fc80007ffe0ff */
[----:B------:R-:W-:-:S13]  /*0290*/  ISETP.GE.U32.AND P1, PT, R4, R35, PT ;  /* 0x000000230400720c */ /* 0x000fda0003f26070 */
[----:B------:R-:W-:Y:S02]  /*02a0*/  @P1 IADD3 R20, R20, 0x1, RZ ;  /* 0x0000000114141810 */ /* 0x000fe40007ffe0ff */
[----:B------:R-:W-:-:S04]  /*02b0*/  @!P0 LOP3.LUT R20, RZ, R35, RZ, 0x33, !PT ;  /* 0x00000023ff148212 */ /* 0x000fc800078e33ff */
.L_x_1:
[----:B------:R-:W-:Y:S01]  /*02c0*/  ISETP.LT.U32.AND P0, PT, R20, c[0x0][0x1c0], PT ;  /* 0x0000700014007a0c */ /* 0x000fe20003f01070 */
[----:B------:R-:W-:Y:S03]  /*02d0*/  BSSY B0, `(.L_x_2) ;  /* 0x0000021000007945 */ /* 0x000fe60003800000 */
[----:B------:R-:W-:-:S04]  /*02e0*/  ISETP.LT.AND.EX P0, PT, R21, R2, PT, P0 ;  /* 0x000000021500720c */ /* 0x000fc80003f01300 */
[C---:B------:R-:W-:Y:S02]  /*02f0*/  SEL R25, R21.reuse, R2, P0 ;  /* 0x0000000215197207 */ /* 0x040fe40000000000 */
[----:B------:R-:W-:Y:S02]  /*0300*/  SEL R26, R20, c[0x0][0x1c0], P0 ;  /* 0x00007000141a7a07 */ /* 0x000fe40000000000 */
[----:B------:R-:W-:-:S04]  /*0310*/  LOP3.LUT R2, R21, R25, RZ, 0xfc, !PT ;  /* 0x0000001915027212 */ /* 0x000fc800078efcff */
[----:B------:R-:W-:-:S13]  /*0320*/  ISETP.NE.U32.AND P1, PT, R2, RZ, PT ;  /* 0x000000ff0200720c */ /* 0x000fda0003f25070 */
[----:B------:R-:W-:Y:S05]  /*0330*/  @!P1 BRA `(.L_x_3) ;  /* 0x0000007000009947 */ /* 0x000fea0003800000 */
[----:B------:R-:W-:Y:S01]  /*0340*/  IMAD.MOV.U32 R30, RZ, RZ, R20 ;  /* 0x000000ffff1e7224 */ /* 0x000fe200078e0014 */
[----:B------:R-:W-:Y:S02]  /*0350*/  MOV R19, R21 ;  /* 0x0000001500137202 */ /* 0x000fe40000000f00 */
[----:B------:R-:W-:Y:S02]  /*0360*/  MOV R24, 0x380 ;  /* 0x0000038000187802 */ /* 0x000fe40000000f00 */
[----:B------:R-:W-:Y:S05]  /*0370*/  CALL.REL.NOINC `($__internal_0_$__cuda_sm20_div_s64) ;  /* 0x000043d000007944 */ /* 0x000fea0003c00000 */
[----:B------:R-:W-:Y:S02]  /*0380*/  MOV R32, R20 ;  /* 0x0000001400207202 */ /* 0x000fe40000000f00 */
[----:B------:R-:W-:Y:S01]  /*0390*/  MOV R33, R21 ;  /* 0x0000001500217202 */ /* 0x000fe20000000f00 */
[----:B------:R-:W-:Y:S05]  /*03a0*/  BRA `(.L_x_4) ;  /* 0x0000013000007947 */ /* 0x000fea0003800000 */
.L_x_3:
[----:B------:R-:W0:Y:S01]  /*03b0*/  I2F.U32.RP R6, R26 ;  /* 0x0000001a00067306 */ /* 0x000e220000209000 */
[----:B------:R-:W-:Y:S01]  /*03c0*/  ISETP.NE.U32.AND P0, PT, R26, RZ, PT ;  /* 0x000000ff1a00720c */ /* 0x000fe20003f05070 */
[----:B------:R-:W-:-:S06]  /*03d0*/  HFMA2.MMA R33, -RZ, RZ, 0, 0 ;  /* 0x00000000ff217435 */ /* 0x000fcc00000001ff */
[----:B0-----:R-:W0:Y:S02]  /*03e0*/  MUFU.RCP R4, R6 ;  /* 0x0000000600047308 */ /* 0x001e240000001000 */
[----:B0-----:R-:W-:-:S06]  /*03f0*/  IADD3 R4, R4, 0xffffffe, RZ ;  /* 0x0ffffffe04047810 */ /* 0x001fcc0007ffe0ff */
[----:B------:R-:W0:Y:S02]  /*0400*/  F2I.FTZ.U32.TRUNC.NTZ R3, R4 ;  /* 0x0000000400037305 */ /* 0x000e24000021f000 */
[----:B0-----:R-:W-:-:S04]  /*0410*/  IMAD.MOV R2, RZ, RZ, -R3 ;  /* 0x000000ffff027224 */ /* 0x001fc800078e0a03 */
[----:B------:R-:W-:Y:S02]  /*0420*/  IMAD R7, R2, R26, RZ ;  /* 0x0000001a02077224 */ /* 0x000fe400078e02ff */
[----:B------:R-:W-:-:S04]  /*0430*/  IMAD.MOV.U32 R2, RZ, RZ, RZ ;  /* 0x000000ffff027224 */ /* 0x000fc800078e00ff */
        /* <DEDUP_REMOVED lines=9> */
[----:B------:R-:W-:Y:S02]  /*04d0*/  @!P0 LOP3.LUT R32, RZ, R26, RZ, 0x33, !PT ;  /* 0x0000001aff208212 */ /* 0x000fe400078e33ff */
.L_x_4:
[----:B------:R-:W-:Y:S05]  /*04e0*/  BSYNC B0 ;  /* 0x0000000000007941 */ /* 0x000fea0003800000 */
.L_x_2:
[----:B------:R-:W-:Y:S01]  /*04f0*/  IABS R4, c[0x0][0x214] ;  /* 0x0000850000047a13 */ /* 0x000fe20000000000 */
[----:B------:R-:W-:Y:S01]  /*0500*/  ULDC UR4, c[0x0][0x214] ;  /* 0x0000850000047ab9 */ /* 0x000fe20000000800 */
[----:B------:R-:W-:Y:S01]  /*0510*/  BSSY B0, `(.L_x_5) ;  /* 0x000004a000007945 */ /* 0x000fe20003800000 */
[----:B------:R-:W-:Y:S01]  /*0520*/  UIADD3 UR8, UR4, -0x1, URZ ;  /* 0xffffffff04087890 */ /* 0x000fe2000fffe03f */
[----:B------:R-:W0:Y:S01]  /*0530*/  I2F.RP R6, R4 ;  /* 0x0000000400067306 */ /* 0x000e220000209400 */
[----:B------:R-:W-:Y:S02]  /*0540*/  UISETP.LT.AND UP0, UPT, URZ, UR4, UPT ;  /* 0x000000043f00728c */ /* 0x000fe4000bf01270 */
[----:B------:R-:W-:Y:S02]  /*0550*/  USHF.R.S32.HI UR5, URZ, 0x1f, UR4 ;  /* 0x0000001f3f057899 */ /* 0x000fe40008011404 */
[----:B------:R-:W-:Y:S01]  /*0560*/  IADD3 R7, R4, UR8, RZ ;  /* 0x0000000804077c10 */ /* 0x000fe2000fffe0ff */
[----:B------:R-:W-:-:S03]  /*0570*/  ULEA.HI.SX32 UR4, UR4, 0x1, 0x1 ;  /* 0x0000000104047891 */ /* 0x000fc6000f8f0a3f */
[----:B------:R-:W-:-:S03]  /*0580*/  IABS R2, R7 ;  /* 0x0000000700027213 */ /* 0x000fc60000000000 */
[----:B------:R-:W-:Y:S01]  /*0590*/  @!UP0 UIADD3 UR4, UR5, URZ, URZ ;  /* 0x0000003f05048290 */ /* 0x000fe2000fffe03f */
[----:B0-----:R-:W0:Y:S02]  /*05a0*/  MUFU.RCP R8, R6 ;  /* 0x0000000600087308 */ /* 0x001e240000001000 */
[----:B0-----:R-:W-:Y:S01]  /*05b0*/  IADD3 R8, R8, 0xffffffe, RZ ;  /* 0x0ffffffe08087810 */ /* 0x001fe20007ffe0ff */
[----:B------:R-:W-:-:S05]  /*05c0*/  IMAD.MOV.U32 R6, RZ, RZ, R2 ;  /* 0x000000ffff067224 */ /* 0x000fca00078e0002 */
[----:B------:R-:W0:Y:S02]  /*05d0*/  F2I.FTZ.U32.TRUNC.NTZ R9, R8 ;  /* 0x0000000800097305 */ /* 0x000e24000021f000 */
[----:B0-----:R-:W-:Y:S02]  /*05e0*/  IMAD.MOV R3, RZ, RZ, -R9 ;  /* 0x000000ffff037224 */ /* 0x001fe400078e0a09 */
[----:B------:R-:W-:Y:S02]  /*05f0*/  IMAD.MOV.U32 R8, RZ, RZ, RZ ;  /* 0x000000ffff087224 */ /* 0x000fe400078e00ff */
[----:B------:R-:W-:-:S04]  /*0600*/  IMAD R3, R3, R4, RZ ;  /* 0x0000000403037224 */ /* 0x000fc800078e02ff */
[----:B------:R-:W-:-:S06]  /*0610*/  IMAD.HI.U32 R3, R9, R3, R8 ;  /* 0x0000000309037227 */ /* 0x000fcc00078e0008 */
[----:B------:R-:W-:-:S04]  /*0620*/  IMAD.HI.U32 R2, R3, R6, RZ ;  /* 0x0000000603027227 */ /* 0x000fc800078e00ff */
[----:B------:R-:W-:-:S04]  /*0630*/  IMAD.MOV R3, RZ, RZ, -R2 ;  /* 0x000000ffff037224 */ /* 0x000fc800078e0a02 */
[----:B------:R-:W-:-:S05]  /*0640*/  IMAD R3, R4, R3, R6 ;  /* 0x0000000304037224 */ /* 0x000fca00078e0206 */
[----:B------:R-:W-:-:S13]  /*0650*/  ISETP.GT.U32.AND P1, PT, R4, R3, PT ;  /* 0x000000030400720c */ /* 0x000fda0003f24070 */
[----:B------:R-:W-:Y:S01]  /*0660*/  @!P1 IMAD.IADD R3, R3, 0x1, -R4 ;  /* 0x0000000103039824 */ /* 0x000fe200078e0a04 */
[----:B------:R-:W-:Y:S02]  /*0670*/  @!P1 IADD3 R2, R2, 0x1, RZ ;  /* 0x0000000102029810 */ /* 0x000fe40007ffe0ff */
[----:B------:R-:W-:Y:S02]  /*0680*/  ISETP.NE.AND P1, PT, RZ, c[0x0][0x214], PT ;  /* 0x00008500ff007a0c */ /* 0x000fe40003f25270 */
[-C--:B------:R-:W-:Y:S02]  /*0690*/  ISETP.GE.U32.AND P2, PT, R3, R4.reuse, PT ;  /* 0x000000040300720c */ /* 0x080fe40003f46070 */
[C---:B------:R-:W-:Y:S02]  /*06a0*/  LOP3.LUT R3, R7.reuse, R4, RZ, 0x3c, !PT ;  /* 0x0000000407037212 */ /* 0x040fe400078e3cff */
[----:B------:R-:W-:Y:S02]  /*06b0*/  LOP3.LUT R7, R7, c[0x0][0x214], RZ, 0x3c, !PT ;  /* 0x0000850007077a12 */ /* 0x000fe400078e3cff */
[----:B------:R-:W-:-:S07]  /*06c0*/  ISETP.GE.AND P0, PT, R3, RZ, PT ;  /* 0x000000ff0300720c */ /* 0x000fce0003f06270 */
[----:B------:R-:W-:Y:S02]  /*06d0*/  @P2 IADD3 R2, R2, 0x1, RZ ;  /* 0x0000000102022810 */ /* 0x000fe40007ffe0ff */
[----:B------:R-:W-:-:S03]  /*06e0*/  ISETP.NE.AND P2, PT, RZ, c[0x0][0x214], PT ;  /* 0x00008500ff007a0c */ /* 0x000fc60003f45270 */
[--C-:B------:R-:W-:Y:S02]  /*06f0*/  IMAD.MOV.U32 R17, RZ, RZ, R2.reuse ;  /* 0x000000ffff117224 */ /* 0x100fe400078e0002 */
[----:B------:R-:W-:Y:S02]  /*0700*/  IMAD.MOV.U32 R3, RZ, RZ, R2 ;  /* 0x000000ffff037224 */ /* 0x000fe400078e0002 */
[----:B------:R-:W-:Y:S01]  /*0710*/  @!P0 IMAD.MOV R17, RZ, RZ, -R17 ;  /* 0x000000ffff118224 */ /* 0x000fe200078e0a11 */
[----:B------:R-:W-:Y:S02]  /*0720*/  @!P1 LOP3.LUT R17, RZ, R4, RZ, 0x33, !PT ;  /* 0x00000004ff119212 */ /* 0x000fe400078e33ff */
[----:B------:R-:W-:Y:S02]  /*0730*/  ISETP.GE.AND P1, PT, R7, RZ, PT ;  /* 0x000000ff0700720c */ /* 0x000fe40003f26270 */
[----:B------:R-:W-:Y:S02]  /*0740*/  ISETP.LT.U32.AND P0, PT, R26, R17, PT ;  /* 0x000000111a00720c */ /* 0x000fe40003f01070 */
[----:B------:R-:W-:-:S04]  /*0750*/  SHF.R.S32.HI R16, RZ, 0x1f, R17 ;  /* 0x0000001fff107819 */ /* 0x000fc80000011411 */
[----:B------:R-:W-:-:S04]  /*0760*/  ISETP.LT.AND.EX P0, PT, R25, R16, PT, P0 ;  /* 0x000000101900720c */ /* 0x000fc80003f01300 */
[C---:B------:R-:W-:Y:S01]  /*0770*/  SEL R16, R25.reuse, R16, P0 ;  /* 0x0000001019107207 */ /* 0x040fe20000000000 */
[----:B------:R-:W-:Y:S01]  /*0780*/  @!P1 IMAD.MOV R3, RZ, RZ, -R3 ;  /* 0x000000ffff039224 */ /* 0x000fe200078e0a03 */
[----:B------:R-:W-:Y:S02]  /*0790*/  @!P2 LOP3.LUT R3, RZ, c[0x0][0x214], RZ, 0x33, !PT ;  /* 0x00008500ff03aa12 */ /* 0x000fe400078e33ff */
[----:B------:R-:W-:Y:S02]  /*07a0*/  LOP3.LUT R2, R25, R16, RZ, 0xfc, !PT ;  /* 0x0000001019027212 */ /* 0x000fe400078efcff */
[----:B------:R-:W-:Y:S01]  /*07b0*/  SEL R17, R26, R17, P0 ;  /* 0x000000111a117207 */ /* 0x000fe20000000000 */
[----:B------:R-:W-:Y:S01]  /*07c0*/  IMAD R3, R3, UR4, RZ ;  /* 0x0000000403037c24 */ /* 0x000fe2000f8e02ff */
        /* <DEDUP_REMOVED lines=8> */
[----:B------:R-:W-:Y:S02]  /*0850*/  MOV R8, R20 ;  /* 0x0000001400087202 */ /* 0x000fe40000000f00 */
[----:B------:R-:W-:Y:S01]  /*0860*/  MOV R9, R21 ;  /* 0x0000001500097202 */ /* 0x000fe20000000f00 */
[----:B------:R-:W-:Y:S05]  /*0870*/  BRA `(.L_x_7) ;  /* 0x0000013000007947 */ /* 0x000fea0003800000 */
.L_x_6:
[----:B------:R-:W0:Y:S01]  /*0880*/  I2F.U32.RP R4, R17 ;  /* 0x0000001100047306 */ /* 0x000e220000209000 */
[----:B------:R-:W-:-:S07]  /*0890*/  ISETP.NE.U32.AND P0, PT, R17, RZ, PT ;  /* 0x000000ff1100720c */ /* 0x000fce0003f05070 */
[----:B0-----:R-:W0:Y:S02]  /*08a0*/  MUFU.RCP R6, R4 ;  /* 0x0000000400067308 */ /* 0x001e240000001000 */
[----:B0-----:R-:W-:-:S06]  /*08b0*/  IADD3 R6, R6, 0xffffffe, RZ ;  /* 0x0ffffffe06067810 */ /* 0x001fcc0007ffe0ff */
[----:B------:R-:W0:Y:S02]  /*08c0*/  F2I.FTZ.U32.TRUNC.NTZ R7, R6 ;  /* 0x0000000600077305 */ /* 0x000e24000021f000 */
[----:B0-----:R-:W-:Y:S02]  /*08d0*/  IMAD.MOV R2, RZ, RZ, -R7 ;  /* 0x000000ffff027224 */ /* 0x001fe400078e0a07 */
[----:B------:R-:W-:Y:S02]  /*08e0*/  IMAD.MOV.U32 R6, RZ, RZ, RZ ;  /* 0x000000ffff067224 */ /* 0x000fe400078e00ff */
[----:B------:R-:W-:-:S04]  /*08f0*/  IMAD R9, R2, R17, RZ ;  /* 0x0000001102097224 */ /* 0x000fc800078e02ff */
[----:B------:R-:W-:-:S06]  /*0900*/  IMAD.HI.U32 R9, R7, R9, R6 ;  /* 0x0000000907097227 */ /* 0x000fcc00078e0006 */
[----:B------:R-:W-:Y:S01]  /*0910*/  IMAD.HI.U32 R8, R9, R26, RZ ;  /* 0x0000001a09087227 */ /* 0x000fe200078e00ff */
[----:B------:R-:W-:-:S04]  /*0920*/  HFMA2.MMA R9, -RZ, RZ, 0, 0 ;  /* 0x00000000ff097435 */ /* 0x000fc800000001ff */
        /* <DEDUP_REMOVED lines=8> */
.L_x_7:
[----:B------:R-:W-:Y:S05]  /*09b0*/  BSYNC B0 ;  /* 0x0000000000007941 */ /* 0x000fea0003800000 */
.L_x_5:
[----:B------:R-:W-:Y:S01]  /*09c0*/  IMAD.MOV.U32 R6, RZ, RZ, c[0x0][0x1c0] ;  /* 0x00007000ff067624 */ /* 0x000fe200078e00ff */
[----:B------:R-:W-:Y:S01]  /*09d0*/  IABS R19, R3 ;  /* 0x0000000300137213 */ /* 0x000fe20000000000 */
[----:B------:R-:W-:Y:S01]  /*09e0*/  IMAD.MOV.U32 R26, RZ, RZ, RZ ;  /* 0x000000ffff1a7224 */ /* 0x000fe200078e00ff */
[----:B------:R-:W-:Y:S01]  /*09f0*/  IABS R14, c[0x0][0x214] ;  /* 0x00008500000e7a13 */ /* 0x000fe20000000000 */
[C---:B------:R-:W-:Y:S01]  /*0a00*/  IMAD R2, R6.reuse, c[0x0][0x214], RZ ;  /* 0x0000850006027a24 */ /* 0x040fe200078e02ff */
[----:B------:R-:W0:Y:S01]  /*0a10*/  I2F.RP R20, R19 ;  /* 0x0000001300147306 */ /* 0x000e220000209400 */
[----:B------:R-:W-:Y:S01]  /*0a20*/  IADD3 R6, R6, -0x1, RZ ;  /* 0xffffffff06067810 */ /* 0x000fe20007ffe0ff */
[----:B------:R-:W1:Y:S01]  /*0a30*/  S2R R38, SR_TID.X ;  /* 0x0000000000267919 */ /* 0x000e620000002100 */
[----:B------:R-:W-:Y:S01]  /*0a40*/  ISETP.NE.AND P5, PT, R3, RZ, PT ;  /* 0x000000ff0300720c */ /* 0x000fe20003fa5270 */
[----:B------:R-:W-:Y:S01]  /*0a50*/  BSSY B0, `(.L_x_8) ;  /* 0x0000072000007945 */ /* 0x000fe20003800000 */
[----:B------:R-:W-:-:S03]  /*0a60*/  IABS R18, R2 ;  /* 0x0000000200127213 */ /* 0x000fc60000000000 */
[----:B------:R-:W-:Y:S01]  /*0a70*/  I2F.RP R13, R14 ;  /* 0x0000000e000d7306 */ /* 0x000fe20000209400 */
[----:B------:R-:W-:-:S07]  /*0a80*/  IADD3 R21, R18, UR8, RZ ;  /* 0x0000000812157c10 */ /* 0x000fce000fffe0ff */
[----:B------:R-:W2:Y:S08]  /*0a90*/  I2F.RP R15, R18 ;  /* 0x00000012000f7306 */ /* 0x000eb00000209400 */
[----:B0-----:R-:W0:Y:S08]  /*0aa0*/  MUFU.RCP R4, R20 ;  /* 0x0000001400047308 */ /* 0x001e300000001000 */
[----:B--2---:R-:W2:Y:S08]  /*0ab0*/  MUFU.RCP R10, R15 ;  /* 0x0000000f000a7308 */ /* 0x004eb00000001000 */
[----:B------:R-:W3:Y:S01]  /*0ac0*/  MUFU.RCP R24, R13 ;  /* 0x0000000d00187308 */ /* 0x000ee20000001000 */
[----:B0-----:R-:W-:-:S02]  /*0ad0*/  IADD3 R4, R4, 0xffffffe, RZ ;  /* 0x0ffffffe04047810 */ /* 0x001fc40007ffe0ff */
[----:B--2---:R-:W-:-:S05]  /*0ae0*/  IADD3 R10, R10, 0xffffffe, RZ ;  /* 0x0ffffffe0a0a7810 */ /* 0x004fca0007ffe0ff */
[----:B------:R-:W0:Y:S01]  /*0af0*/  F2I.FTZ.U32.TRUNC.NTZ R27, R4 ;  /* 0x00000004001b7305 */ /* 0x000e22000021f000 */
[----:B------:R-:W-:Y:S02]  /*0b00*/  IABS R15, R21 ;  /* 0x00000015000f7213 */ /* 0x000fe40000000000 */
[----:B---3--:R-:W-:-:S05]  /*0b10*/  IADD3 R24, R24, 0xffffffe, RZ ;  /* 0x0ffffffe18187810 */ /* 0x008fca0007ffe0ff */
[----:B------:R-:W2:Y:S08]  /*0b20*/  F2I.FTZ.U32.TRUNC.NTZ R11, R10 ;  /* 0x0000000a000b7305 */ /* 0x000eb0000021f000 */
[----:B------:R-:W3:Y:S01]  /*0b30*/  F2I.FTZ.U32.TRUNC.NTZ R25, R24 ;  /* 0x0000001800197305 */ /* 0x000ee2000021f000 */
[----:B0-----:R-:W-:Y:S02]  /*0b40*/  IMAD.MOV R22, RZ, RZ, -R27 ;  /* 0x000000ffff167224 */ /* 0x001fe400078e0a1b */
[----:B------:R-:W-:-:S02]  /*0b50*/  IMAD.IADD R4, R6, 0x1, R19 ;  /* 0x0000000106047824 */ /* 0x000fc400078e0213 */
[----:B------:R-:W-:Y:S02]  /*0b60*/  IMAD R22, R22, R19, RZ ;  /* 0x0000001316167224 */ /* 0x000fe400078e02ff */
[----:B--2---:R-:W-:Y:S01]  /*0b70*/  IMAD.MOV R7, RZ, RZ, -R11 ;  /* 0x000000ffff077224 */ /* 0x004fe200078e0a0b */
[----:B------:R-:W-:Y:S01]  /*0b80*/  IABS R13, R4 ;  /* 0x00000004000d7213 */ /* 0x000fe20000000000 */
[----:B------:R-:W-:Y:S02]  /*0b90*/  IMAD.MOV.U32 R10, RZ, RZ, RZ ;  /* 0x000000ffff0a7224 */ /* 0x000fe400078e00ff */
[----:B------:R-:W-:Y:S02]  /*0ba0*/  IMAD R20, R7, R18, RZ ;  /* 0x0000001207147224 */ /* 0x000fe400078e02ff */
[----:B------:R-:W-:-:S04]  /*0bb0*/  IMAD.HI.U32 R22, R27, R22, R26 ;  /* 0x000000161b167227 */ /* 0x000fc800078e001a */
[----:B------:R-:W-:Y:S01]  /*0bc0*/  IMAD.HI.U32 R20, R11, R20, R10 ;  /* 0x000000140b147227 */ /* 0x000fe200078e000a */
[----:B------:R-:W-:Y:S02]  /*0bd0*/  IABS R10, R2 ;  /* 0x00000002000a7213 */ /* 0x000fe40000000000 */
[----:B------:R-:W-:Y:S01]  /*0be0*/  IABS R11, R3 ;  /* 0x00000003000b7213 */ /* 0x000fe20000000000 */
[----:B---3--:R-:W-:Y:S02]  /*0bf0*/  IMAD.MOV R7, RZ, RZ, -R25 ;  /* 0x000000ffff077224 */ /* 0x008fe400078e0a19 */
[----:B------:R-:W-:Y:S02]  /*0c00*/  IMAD.MOV.U32 R24, RZ, RZ, RZ ;  /* 0x000000ffff187224 */ /* 0x000fe400078e00ff */
[----:B------:R-:W-:Y:S02]  /*0c10*/  IMAD R7, R7, R14, RZ ;  /* 0x0000000e07077224 */ /* 0x000fe400078e02ff */
[----:B------:R-:W-:-:S02]  /*0c20*/  IMAD.MOV R10, RZ, RZ, -R10 ;  /* 0x000000ffff0a7224 */ /* 0x000fc400078e0a0a */
[----:B------:R-:W-:-:S04]  /*0c30*/  IMAD.HI.U32 R20, R20, R15, RZ ;  /* 0x0000000f14147227 */ /* 0x000fc800078e00ff */
[----:B------:R-:W-:-:S04]  /*0c40*/  IMAD.HI.U32 R24, R25, R7, R24 ;  /* 0x0000000719187227 */ /* 0x000fc800078e0018 */
[----:B------:R-:W-:Y:S02]  /*0c50*/  IMAD R7, R20, R10, R15 ;  /* 0x0000000a14077224 */ /* 0x000fe400078e020f */
[----:B------:R-:W-:Y:S02]  /*0c60*/  IMAD.MOV R11, RZ, RZ, -R11 ;  /* 0x000000ffff0b7224 */ /* 0x000fe400078e0a0b */
[----:B------:R-:W-:Y:S01]  /*0c70*/  IMAD.HI.U32 R22, R22, R13, RZ ;  /* 0x0000000d16167227 */ /* 0x000fe200078e00ff */
[----:B------:R-:W-:-:S03]  /*0c80*/  ISETP.GT.U32.AND P4, PT, R18, R7, PT ;  /* 0x000000071200720c */ /* 0x000fc60003f84070 */
[----:B------:R-:W-:Y:S01]  /*0c90*/  IMAD R26, R22, R11, R13 ;  /* 0x0000000b161a7224 */ /* 0x000fe200078e020d */
[----:B------:R-:W-:Y:S01]  /*0ca0*/  LEA.HI.SX32 R13, R2, 0x1, 0x1 ;  /* 0x00000001020d7811 */ /* 0x000fe200078f0aff */
[----:B------:R-:W-:-:S03]  /*0cb0*/  IMAD.HI.U32 R24, R24, R15, RZ ;  /* 0x0000000f18187227 */ /* 0x000fc600078e00ff */
[----:B------:R-:W-:Y:S01]  /*0cc0*/  ISETP.GT.U32.AND P3, PT, R19, R26, PT ;  /* 0x0000001a1300720c */ /* 0x000fe20003f64070 */
[----:B------:R-:W-:-:S04]  /*0cd0*/  IMAD.MOV R10, RZ, RZ, -R24 ;  /* 0x000000ffff0a7224 */ /* 0x000fc800078e0a18 */
[----:B------:R-:W-:Y:S01]  /*0ce0*/  @!P4 IMAD.IADD R7, R7, 0x1, -R18 ;  /* 0x000000010707c824 */ /* 0x000fe200078e0a12 */
[----:B------:R-:W-:Y:S01]  /*0cf0*/  @!P4 IADD3 R20, R20, 0x1, RZ ;  /* 0x000000011414c810 */ /* 0x000fe20007ffe0ff */
[----:B------:R-:W-:Y:S01]  /*0d00*/  IMAD R15, R14, R10, R15 ;  /* 0x0000000a0e0f7224 */ /* 0x000fe200078e020f */
[----:B------:R-:W-:Y:S02]  /*0d10*/  ISETP.NE.AND P4, PT, R2, RZ, PT ;  /* 0x000000ff0200720c */ /* 0x000fe40003f85270 */
[-C--:B------:R-:W-:Y:S02]  /*0d20*/  ISETP.GE.U32.AND P2, PT, R7, R18.reuse, PT ;  /* 0x000000120700720c */ /* 0x080fe40003f46070 */
[----:B------:R-:W-:Y:S01]  /*0d30*/  LOP3.LUT R7, R21, R18, RZ, 0x3c, !PT ;  /* 0x0000001215077212 */ /* 0x000fe200078e3cff */
[----:B------:R-:W-:Y:S01]  /*0d40*/  @!P3 IMAD.IADD R26, R26, 0x1, -R19 ;  /* 0x000000011a1ab824 */ /* 0x000fe200078e0a13 */
[----:B------:R-:W-:Y:S02]  /*0d50*/  ISETP.GT.U32.AND P0, PT, R14, R15, PT ;  /* 0x0000000f0e00720c */ /* 0x000fe40003f04070 */
[----:B------:R-:W-:-:S02]  /*0d60*/  ISETP.GE.AND P1, PT, R7, RZ, PT ;  /* 0x000000ff0700720c */ /* 0x000fc40003f26270 */
[-C--:B------:R-:W-:Y:S02]  /*0d70*/  ISETP.GE.U32.AND P6, PT, R26, R19.reuse, PT ;  /* 0x000000131a00720c */ /* 0x080fe40003fc6070 */
[----:B------:R-:W-:Y:S02]  /*0d80*/  LOP3.LUT R7, R4, R19, RZ, 0x3c, !PT ;  /* 0x0000001304077212 */ /* 0x000fe400078e3cff */
[----:B------:R-:W-:Y:S02]  /*0d90*/  @!P3 IADD3 R22, R22, 0x1, RZ ;  /* 0x000000011616b810 */ /* 0x000fe40007ffe0ff */
[----:B------:R-:W-:Y:S02]  /*0da0*/  @P2 IADD3 R20, R20, 0x1, RZ ;  /* 0x0000000114142810 */ /* 0x000fe40007ffe0ff */
[----:B------:R-:W-:Y:S01]  /*0db0*/  ISETP.GE.AND P2, PT, R7, RZ, PT ;  /* 0x000000ff0700720c */ /* 0x000fe20003f46270 */
[----:B------:R-:W-:Y:S01]  /*0dc0*/  @!P0 IMAD.IADD R15, R15, 0x1, -R14 ;  /* 0x000000010f0f8824 */ /* 0x000fe200078e0a0e */
[----:B------:R-:W-:Y:S01]  /*0dd0*/  @!P0 IADD3 R24, R24, 0x1, RZ ;  /* 0x0000000118188810 */ /* 0x000fe20007ffe0ff */
[----:B------:R-:W-:Y:S01]  /*0de0*/  @!P1 IMAD.MOV R20, RZ, RZ, -R20 ;  /* 0x000000ffff149224 */ /* 0x000fe200078e0a14 */
[----:B------:R-:W-:-:S02]  /*0df0*/  @!P4 LOP3.LUT R20, RZ, R18, RZ, 0x33, !PT ;  /* 0x00000012ff14c212 */ /* 0x000fc400078e33ff */
[----:B------:R-:W-:Y:S02]  /*0e00*/  @P6 IADD3 R22, R22, 0x1, RZ ;  /* 0x0000000116166810 */ /* 0x000fe40007ffe0ff */
[----:B------:R-:W-:Y:S02]  /*0e10*/  ISETP.LT.U32.AND P0, PT, R32, R20, PT ;  /* 0x000000142000720c */ /* 0x000fe40003f01070 */
[----:B------:R-:W-:Y:S02]  /*0e20*/  SHF.R.S32.HI R11, RZ, 0x1f, R20 ;  /* 0x0000001fff0b7819 */ /* 0x000fe40000011414 */
[----:B------:R-:W-:Y:S01]  /*0e30*/  ISETP.GE.U32.AND P3, PT, R15, R14, PT ;  /* 0x0000000e0f00720c */ /* 0x000fe20003f66070 */
[----:B------:R-:W-:Y:S01]  /*0e40*/  @!P2 IMAD.MOV R22, RZ, RZ, -R22 ;  /* 0x000000ffff16a224 */ /* 0x000fe200078e0a16 */
[----:B------:R-:W-:Y:S02]  /*0e50*/  ISETP.GT.AND P2, PT, R2, RZ, PT ;  /* 0x000000ff0200720c */ /* 0x000fe40003f44270 */
[----:B------:R-:W-:-:S02]  /*0e60*/  ISETP.LT.AND.EX P0, PT, R33, R11, PT, P0 ;  /* 0x0000000b2100720c */ /* 0x000fc40003f01300 */
[----:B------:R-:W-:Y:S02]  /*0e70*/  LOP3.LUT R21, R21, c[0x0][0x214], RZ, 0x3c, !PT ;  /* 0x0000850015157a12 */ /* 0x000fe400078e3cff */
[----:B------:R-:W-:Y:S02]  /*0e80*/  SEL R11, R33, R11, P0 ;  /* 0x0000000b210b7207 */ /* 0x000fe40000000000 */
[----:B------:R-:W-:Y:S02]  /*0e90*/  ISETP.GE.AND P1, PT, R21, RZ, PT ;  /* 0x000000ff1500720c */ /* 0x000fe40003f26270 */
[----:B------:R-:W-:Y:S02]  /*0ea0*/  SHF.R.S32.HI R10, RZ, 0x1f, R2 ;  /* 0x0000001fff0a7819 */ /* 0x000fe40000011402 */
[----:B------:R-:W-:Y:S02]  /*0eb0*/  ISETP.NE.AND P4, PT, RZ, c[0x0][0x214], PT ;  /* 0x00008500ff007a0c */ /* 0x000fe40003f85270 */
[----:B------:R-:W-:Y:S01]  /*0ec0*/  LOP3.LUT R2, R33, R11, RZ, 0xfc, !PT ;  /* 0x0000000b21027212 */ /* 0x000fe200078efcff */
[----:B------:R-:W-:Y:S01]  /*0ed0*/  @!P2 IMAD.MOV R13, RZ, RZ, R10 ;  /* 0x000000ffff0da224 */ /* 0x000fe200078e020a */
[----:B------:R-:W-:-:S02]  /*0ee0*/  @P3 IADD3 R24, R24, 0x1, RZ ;  /* 0x0000000118183810 */ /* 0x000fc40007ffe0ff */
[----:B------:R-:W-:Y:S02]  /*0ef0*/  ISETP.NE.U32.AND P2, PT, R2, RZ, PT ;  /* 0x000000ff0200720c */ /* 0x000fe40003f45070 */
[----:B------:R-:W-:Y:S01]  /*0f00*/  @!P5 LOP3.LUT R22, RZ, R19, RZ, 0x33, !PT ;  /* 0x00000013ff16d212 */ /* 0x000fe200078e33ff */
[----:B------:R-:W-:-:S03]  /*0f10*/  @!P1 IMAD.MOV R24, RZ, RZ, -R24 ;  /* 0x000000ffff189224 */ /* 0x000fc600078e0a18 */
[----:B------:R-:W-:Y:S02]  /*0f20*/  ISETP.LT.U32.AND P1, PT, R8, R22, PT ;  /* 0x000000160800720c */ /* 0x000fe40003f21070 */
[----:B------:R-:W-:Y:S02]  /*0f30*/  SHF.R.S32.HI R7, RZ, 0x1f, R22 ;  /* 0x0000001fff077819 */ /* 0x000fe40000011416 */
[----:B------:R-:W-:Y:S02]  /*0f40*/  @!P4 LOP3.LUT R24, RZ, c[0x0][0x214], RZ, 0x33, !PT ;  /* 0x00008500ff18ca12 */ /* 0x000fe400078e33ff */
[----:B------:R-:W-:-:S03]  /*0f50*/  ISETP.LT.AND.EX P1, PT, R9, R7, PT, P1 ;  /* 0x000000070900720c */ /* 0x000fc60003f21310 */
[----:B------:R-:W-:Y:S01]  /*0f60*/  IMAD R2, R24, R13, RZ ;  /* 0x0000000d18027224 */ /* 0x000fe200078e02ff */
[----:B------:R-:W-:Y:S02]  /*0f70*/  SEL R15, R8, R22, P1 ;  /* 0x00000016080f7207 */ /* 0x000fe40000800000 */
[----:B------:R-:W-:Y:S02]  /*0f80*/  SEL R14, R9, R7, P1 ;  /* 0x00000007090e7207 */ /* 0x000fe40000800000 */
[----:B------:R-:W-:Y:S01]  /*0f90*/  SEL R13, R32, R20, P0 ;  /* 0x00000014200d7207 */ /* 0x000fe20000000000 */
[----:B------:R-:W-:Y:S05]  /*0fa0*/  @!P2 BRA `(.L_x_9) ;  /* 0x000000900000a947 */ /* 0x000fea0003800000 */
[----:B-1----:R-:W-:Y:S01]  /*0fb0*/  IMAD.MOV.U32 R30, RZ, RZ, R32 ;  /* 0x000000ffff1e7224 */ /* 0x002fe200078e0020 */
[----:B------:R-:W-:Y:S01]  /*0fc0*/  MOV R26, R13 ;  /* 0x0000000d001a7202 */ /* 0x000fe20000000f00 */
[----:B------:R-:W-:Y:S01]  /*0fd0*/  IMAD.MOV.U32 R19, RZ, RZ, R33 ;  /* 0x000000ffff137224 */ /* 0x000fe200078e0021 */
[----:B------:R-:W-:Y:S02]  /*0fe0*/  MOV R25, R11 ;  /* 0x0000000b00197202 */ /* 0x000fe40000000f00 */
[----:B------:R-:W-:-:S02]  /*0ff0*/  MOV R24, 0x1010 ;  /* 0x0000101000187802 */ /* 0x000fc40000000f00 */
[----:B------:R-:W-:Y:S05]  /*1000*/  CALL.REL.NOINC `($__internal_0_$__cuda_sm20_div_s64) ;  /* 0x0000374000007944 */ /* 0x000fea0003c00000 */
[----:B------:R-:W-:Y:S02]  /*1010*/  MOV R40, R20 ;  /* 0x0000001400287202 */ /* 0x000fe40000000f00 */
[----:B------:R-:W-:Y:S01]  /*1020*/  MOV R41, R21 ;  /* 0x0000001500297202 */ /* 0x000fe20000000f00 */
[----:B------:R-:W-:Y:S05]  /*1030*/  BRA `(.L_x_10) ;  /* 0x0000013000007947 */ /* 0x000fea0003800000 */
.L_x_9:
[----:B-1----:R-:W0:Y:S01]  /*1040*/  I2F.U32.RP R10, R13 ;  /* 0x0000000d000a7306 */ /* 0x002e220000209000 */
        /* <DEDUP_REMOVED lines=18> */
.L_x_10:
[----:B------:R-:W-:Y:S05]  /*1170*/  BSYNC B0 ;  /* 0x0000000000007941 */ /* 0x000fea0003800000 */
.L_x_8:
[----:B------:R-:W-:Y:S01]  /*1180*/  SHF.R.S32.HI R7, RZ, 0x1f, R38 ;  /* 0x0000001fff077819 */ /* 0x000fe20000011426 */
[----:B------:R-:W-:Y:S01]  /*1190*/  ULDC.64 UR8, c[0x0][0x118] ;  /* 0x0000460000087ab9 */ /* 0x000fe20000000a00 */
[----:B------:R-:W-:Y:S02]  /*11a0*/  IADD3 R21, P0, R12, -UR7, RZ ;  /* 0x800000070c157c10 */ /* 0x000fe4000ff1e0ff */
[----:B------:R-:W-:-:S04]  /*11b0*/  LEA.HI R25, R7, R38, RZ, 0x2 ;  /* 0x0000002607197211 */ /* 0x000fc800078f10ff */
[----:B------:R-:W-:Y:S02]  /*11c0*/  LOP3.LUT R19, R25, 0xfffffffc, RZ, 0xc0, !PT ;  /* 0xfffffffc19137812 */ /* 0x000fe400078ec0ff */
[----:B------:R-:W-:-:S03]  /*11d0*/  SHF.R.S32.HI R25, RZ, 0x2, R25 ;  /* 0x00000002ff197819 */ /* 0x000fc60000011419 */
[----:B------:R-:W-:Y:S01]  /*11e0*/  IMAD.IADD R20, R38, 0x1, -R19 ;  /* 0x0000000126147824 */ /* 0x000fe200078e0a13 */
[----:B------:R-:W-:Y:S02]  /*11f0*/  IADD3.X R19, R0, ~UR6, RZ, P0, !PT ;  /* 0x8000000600137c10 */ /* 0x000fe400087fe4ff */
[----:B------:R-:W-:Y:S02]  /*1200*/  IADD3 R31, R25, 0x40, RZ ;  /* 0x00000040191f7810 */ /* 0x000fe40007ffe0ff */
[----:B------:R-:W-:Y:S02]  /*1210*/  ISETP.GT.U32.AND P3, PT, R21, R20, PT ;  /* 0x000000141500720c */ /* 0x000fe40003f64070 */
[----:B------:R-:W-:Y:S02]  /*1220*/  SHF.R.S32.HI R10, RZ, 0x1f, R20 ;  /* 0x0000001fff0a7819 */ /* 0x000fe40000011414 */
[----:B------:R-:W-:Y:S02]  /*1230*/  IADD3 R27, R25, 0x20, RZ ;  /* 0x00000020191b7810 */ /* 0x000fe40007ffe0ff */
[----:B------:R-:W-:-:S02]  /*1240*/  ISETP.GT.AND.EX P3, PT, R19, R10, PT, P3 ;  /* 0x0000000a1300720c */ /* 0x000fc40003f64330 */
[----:B------:R-:W-:Y:S02]  /*1250*/  IADD3 R23, R25, 0x60, RZ ;  /* 0x0000006019177810 */ /* 0x000fe40007ffe0ff */
[----:B------:R-:W-:Y:S02]  /*1260*/  ISETP.GE.OR P4, PT, R31, c[0x0][0x314], !P3 ;  /* 0x0000c5001f007a0c */ /* 0x000fe40005f86670 */
[----:B------:R-:W-:Y:S02]  /*1270*/  ISETP.GE.OR P5, PT, R27, c[0x0][0x314], !P3 ;  /* 0x0000c5001b007a0c */ /* 0x000fe40005fa6670 */
[----:B------:R-:W-:Y:S02]  /*1280*/  ISETP.GE.OR P6, PT, R25, c[0x0][0x314], !P3 ;  /* 0x0000c50019007a0c */ /* 0x000fe40005fc6670 */
[----:B------:R-:W-:Y:S02]  /*1290*/  ISETP.GE.OR P3, PT, R23, c[0x0][0x314], !P3 ;  /* 0x0000c50017007a0c */ /* 0x000fe40005f66670 */
[----:B------:R-:W-:-:S04]  /*12a0*/  IADD3 R32, P0, R20, UR7, RZ ;  /* 0x0000000714207c10 */ /* 0x000fc8000ff1e0ff */
[----:B------:R-:W-:Y:S01]  /*12b0*/  IADD3.X R33, R10, UR6, RZ, P0, !PT ;  /* 0x000000060a217c10 */ /* 0x000fe200087fe4ff */
[--C-:B------:R-:W-:Y:S01]  /*12c0*/  @!P4 IMAD.MOV.U32 R26, RZ, RZ, R32.reuse ;  /* 0x000000ffff1ac224 */ /* 0x100fe200078e0020 */
[----:B------:R-:W-:Y:S02]  /*12d0*/  @!P4 SHF.R.S32.HI R19, RZ, 0x1f, R31 ;  /* 0x0000001fff13c819 */ /* 0x000fe4000001141f */
[----:B------:R-:W-:Y:S01]  /*12e0*/  @!P5 SHF.R.S32.HI R21, RZ, 0x1f, R27 ;  /* 0x0000001fff15d819 */ /* 0x000fe2000001141b */
[----:B------:R-:W-:-:S04]  /*12f0*/  @!P5 IMAD.WIDE.U32 R28, R12, R27, R32 ;  /* 0x0000001b0c1cd225 */ /* 0x000fc800078e0020 */
[-C--:B------:R-:W-:Y:S01]  /*1300*/  @!P4 IMAD R19, R19, R12.reuse, RZ ;  /* 0x0000000c1313c224 */ /* 0x080fe200078e02ff */
[----:B------:R-:W-:Y:S01]  /*1310*/  @!P5 LEA R22, P0, R28, c[0x0][0x208], 0x2 ;  /* 0x000082001c16da11 */ /* 0x000fe200078010ff */
[----:B------:R-:W-:Y:S02]  /*1320*/  @!P5 IMAD R21, R21, R12, RZ ;  /* 0x0000000c1515d224 */ /* 0x000fe400078e02ff */
[-C--:B------:R-:W-:Y:S01]  /*1330*/  @!P4 IMAD R10, R31, R0.reuse, R19 ;  /* 0x000000001f0ac224 */ /* 0x080fe200078e0213 */
[----:B------:R-:W-:Y:S01]  /*1340*/  @!P3 SHF.R.S32.HI R19, RZ, 0x1f, R23 ;  /* 0x0000001fff13b819 */ /* 0x000fe20000011417 */
[----:B------:R-:W-:Y:S01]  /*1350*/  @!P5 IMAD R18, R27, R0, R21 ;  /* 0x000000001b12d224 */ /* 0x000fe200078e0215 */
[----:B------:R-:W-:Y:S01]  /*1360*/  @!P6 SHF.R.S32.HI R21, RZ, 0x1f, R25 ;  /* 0x0000001fff15e819 */ /* 0x000fe20000011419 */
[----:B------:R-:W-:Y:S02]  /*1370*/  @!P4 IMAD.MOV.U32 R27, RZ, RZ, R33 ;  /* 0x000000ffff1bc224 */ /* 0x000fe400078e0021 */
[----:B------:R-:W-:-:S02]  /*1380*/  @!P3 IMAD R19, R19, R12, RZ ;  /* 0x0000000c1313b224 */ /* 0x000fc400078e02ff */
[----:B------:R-:W-:-:S04]  /*1390*/  @!P4 IMAD.WIDE.U32 R26, R12, R31, R26 ;  /* 0x0000001f0c1ac225 */ /* 0x000fc800078e001a */
[----:B------:R-:W-:Y:S02]  /*13a0*/  @!P6 IMAD.MOV.U32 R30, RZ, RZ, R32 ;  /* 0x000000ffff1ee224 */ /* 0x000fe400078e0020 */
[--C-:B------:R-:W-:Y:S02]  /*13b0*/  @!P6 IMAD.MOV.U32 R31, RZ, RZ, R33.reuse ;  /* 0x000000ffff1fe224 */ /* 0x100fe400078e0021 */
[----:B------:R-:W-:Y:S02]  /*13c0*/  @!P6 IMAD R21, R21, R12, RZ ;  /* 0x0000000c1515e224 */ /* 0x000fe400078e02ff */
[----:B------:R-:W-:Y:S02]  /*13d0*/  @!P5 IMAD.IADD R18, R29, 0x1, R18 ;  /* 0x000000011d12d824 */ /* 0x000fe400078e0212 */
[----:B------:R-:W-:-:S04]  /*13e0*/  @!P3 IMAD.WIDE.U32 R32, R12, R23, R32 ;  /* 0x000000170c20b225 */ /* 0x000fc800078e0020 */
[-C--:B------:R-:W-:Y:S01]  /*13f0*/  @!P3 IMAD R19, R23, R0.reuse, R19 ;  /* 0x000000001713b224 */ /* 0x080fe200078e0213 */
[----:B------:R-:W-:Y:S01]  /*1400*/  @!P5 LEA.HI.X R23, R28, c[0x0][0x20c], R18, 0x2, P0 ;  /* 0x000083001c17da11 */ /* 0x000fe200000f1412 */
[----:B------:R-:W-:Y:S01]  /*1410*/  @!P6 IMAD.WIDE.U32 R30, R12, R25, R30 ;  /* 0x000000190c1ee225 */ /* 0x000fe200078e001e */
[----:B------:R-:W-:Y:S02]  /*1420*/  @!P3 LEA R18, P0, R32, c[0x0][0x208], 0x2 ;  /* 0x000082002012ba11 */ /* 0x000fe400078010ff */
[----:B------:R-:W-:Y:S01]  /*1430*/  @!P4 LEA R28, P1, R26, c[0x0][0x208], 0x2 ;  /* 0x000082001a1cca11 */ /* 0x000fe200078210ff */
[----:B------:R-:W-:Y:S01]  /*1440*/  @!P6 IMAD R21, R25, R0, R21 ;  /* 0x000000001915e224 */ /* 0x000fe200078e0215 */
[----:B------:R-:W-:Y:S01]  /*1450*/  @!P6 LEA R36, P2, R30, c[0x0][0x208], 0x2 ;  /* 0x000082001e24ea11 */ /* 0x000fe200078410ff */
[----:B------:R-:W-:Y:S02]  /*1460*/  @!P3 IMAD.IADD R19, R33, 0x1, R19 ;  /* 0x000000012113b824 */ /* 0x000fe400078e0213 */
[----:B------:R-:W-:-:S02]  /*1470*/  @!P6 IMAD.IADD R21, R31, 0x1, R21 ;  /* 0x000000011f15e824 */ /* 0x000fc400078e0215 */
[----:B------:R-:W-:Y:S01]  /*1480*/  @!P4 IMAD.IADD R27, R27, 0x1, R10 ;  /* 0x000000011b1bc824 */ /* 0x000fe200078e020a */
[----:B------:R-:W-:Y:S01]  /*1490*/  @!P3 LEA.HI.X R19, R32, c[0x0][0x20c], R19, 0x2, P0 ;  /* 0x000083002013ba11 */ /* 0x000fe200000f1413 */
[----:B------:R-:W-:Y:S01]  /*14a0*/  IMAD.MOV.U32 R24, RZ, RZ, -0x800000 ;  /* 0xff800000ff187424 */ /* 0x000fe200078e00ff */
[----:B------:R-:W-:Y:S01]  /*14b0*/  @!P6 LEA.HI.X R37, R30, c[0x0][0x20c], R21, 0x2, P2 ;  /* 0x000083001e25ea11 */ /* 0x000fe200010f1415 */
[----:B------:R-:W-:Y:S01]  /*14c0*/  IMAD.MOV.U32 R21, RZ, RZ, -0x800000 ;  /* 0xff800000ff157424 */ /* 0x000fe200078e00ff */
[----:B------:R-:W-:Y:S01]  /*14d0*/  @!P4 LEA.HI.X R29, R26, c[0x0][0x20c], R27, 0x2, P1 ;  /* 0x000083001a1dca11 */ /* 0x000fe200008f141b */
[----:B------:R-:W-:Y:S02]  /*14e0*/  IMAD.MOV.U32 R10, RZ, RZ, -0x800000 ;  /* 0xff800000ff0a7424 */ /* 0x000fe400078e00ff */
[----:B------:R-:W-:Y:S01]  /*14f0*/  IMAD.MOV.U32 R26, RZ, RZ, -0x800000 ;  /* 0xff800000ff1a7424 */ /* 0x000fe200078e00ff */
[----:B------:R0:W2:Y:S04]  /*1500*/  @!P3 LDG.E R24, [R18.64] ;  /* 0x000000081218b981 */ /* 0x0000a8000c1e1900 */
[----:B------:R-:W3:Y:S04]  /*1510*/  @!P6 LDG.E R21, [R36.64] ;  /* 0x000000082415e981 */ /* 0x000ee8000c1e1900 */
[----:B------:R1:W4:Y:S04]  /*1520*/  @!P5 LDG.E R10, [R22.64] ;  /* 0x00000008160ad981 */ /* 0x000328000c1e1900 */
[----:B------:R-:W5:Y:S01]  /*1530*/  @!P4 LDG.E R26, [R28.64] ;  /* 0x000000081c1ac981 */ /* 0x000f62000c1e1900 */
[----:B------:R-:W-:-:S04]  /*1540*/  IABS R27, c[0x0][0x1c0] ;  /* 0x00007000001b7a13 */ /* 0x000fc80000000000 */
[----:B------:R-:W0:Y:S08]  /*1550*/  I2F.U32.RP R32, R27 ;  /* 0x0000001b00207306 */ /* 0x000e300000209000 */
[----:B0-----:R-:W0:Y:S02]  /*1560*/  MUFU.RCP R30, R32 ;  /* 0x00000020001e7308 */ /* 0x001e240000001000 */
[----:B0-----:R-:W-:-:S06]  /*1570*/  IADD3 R30, R30, 0xffffffe, RZ ;  /* 0x0ffffffe1e1e7810 */ /* 0x001fcc0007ffe0ff */
[----:B------:R-:W1:Y:S01]  /*1580*/  F2I.FTZ.U32.TRUNC.NTZ R31, R30 ;  /* 0x0000001e001f7305 */ /* 0x000e62000021f000 */
[----:B------:R-:W-:Y:S02]  /*1590*/  IABS R19, R4 ;  /* 0x0000000400137213 */ /* 0x000fe40000000000 */
[----:B------:R-:W-:Y:S01]  /*15a0*/  IABS R18, c[0x0][0x1c0] ;  /* 0x0000700000127a13 */ /* 0x000fe20000000000 */
[----:B-1----:R-:W-:Y:S02]  /*15b0*/  IMAD.MOV R22, RZ, RZ, -R31 ;  /* 0x000000ffff167224 */ /* 0x002fe400078e0a1f */
[----:B------:R-:W-:Y:S02]  /*15c0*/  IMAD.MOV.U32 R30, RZ, RZ, RZ ;  /* 0x000000ffff1e7224 */ /* 0x000fe400078e00ff */
[----:B------:R-:W-:-:S04]  /*15d0*/  IMAD R22, R22, R27, RZ ;  /* 0x0000001b16167224 */ /* 0x000fc800078e02ff */
[----:B------:R-:W-:-:S04]  /*15e0*/  IMAD.HI.U32 R22, R31, R22, R30 ;  /* 0x000000161f167227 */ /* 0x000fc800078e001e */
[----:B------:R-:W-:Y:S02]  /*15f0*/  IMAD.MOV R18, RZ, RZ, -R18 ;  /* 0x000000ffff127224 */ /* 0x000fe400078e0a12 */
[----:B------:R-:W-:-:S04]  /*1600*/  IMAD.HI.U32 R22, R22, R19, RZ ;  /* 0x0000001316167227 */ /* 0x000fc800078e00ff */
[----:B------:R-:W-:-:S05]  /*1610*/  IMAD R18, R22, R18, R19 ;  /* 0x0000001216127224 */ /* 0x000fca00078e0213 */
[----:B------:R-:W-:Y:S02]  /*1620*/  ISETP.GT.U32.AND P3, PT, R27, R18, PT ;  /* 0x000000121b00720c */ /* 0x000fe40003f64070 */
[C---:B------:R-:W-:Y:S02]  /*1630*/  ISETP.GT.AND P6, PT, R38.reuse, 0x7f, PT ;  /* 0x0000007f2600780c */ /* 0x040fe40003fc4270 */
[C---:B------:R-:W-:Y:S02]  /*1640*/  ISETP.GT.AND P2, PT, R38.reuse, 0x1ff, PT ;  /* 0x000001ff2600780c */ /* 0x040fe40003f44270 */
[C---:B------:R-:W-:Y:S02]  /*1650*/  ISETP.GT.AND P1, PT, R38.reuse, 0x17f, PT ;  /* 0x0000017f2600780c */ /* 0x040fe40003f24270 */
[----:B------:R-:W-:Y:S01]  /*1660*/  ISETP.GT.AND P0, PT, R38, 0xff, PT ;  /* 0x000000ff2600780c */ /* 0x000fe20003f04270 */
[----:B------:R-:W-:-:S04]  /*1670*/  IMAD R25, R25, 0x5, R20 ;  /* 0x0000000519197824 */ /* 0x000fc800078e0214 */
[----:B------:R-:W-:-:S05]  /*1680*/  @!P3 IMAD.IADD R18, R18, 0x1, -R27 ;  /* 0x000000011212b824 */ /* 0x000fca00078e0a1b */
[----:B------:R-:W-:Y:S02]  /*1690*/  ISETP.GE.U32.AND P4, PT, R18, R27, PT ;  /* 0x0000001b1200720c */ /* 0x000fe40003f86070 */
[----:B------:R-:W-:Y:S02]  /*16a0*/  LOP3.LUT R18, R9, R14, RZ, 0xfc, !PT ;  /* 0x0000000e09127212 */ /* 0x000fe400078efcff */
[----:B------:R-:W-:Y:S02]  /*16b0*/  LOP3.LUT R4, R4, c[0x0][0x1c0], RZ, 0x3c, !PT ;  /* 0x0000700004047a12 */ /* 0x000fe400078e3cff */
[----:B------:R-:W-:-:S07]  /*16c0*/  @!P3 IADD3 R22, R22, 0x1, RZ ;  /* 0x000000011616b810 */ /* 0x000fce0007ffe0ff */
[----:B------:R-:W-:Y:S01]  /*16d0*/  @P4 IADD3 R22, R22, 0x1, RZ ;  /* 0x0000000116164810 */ /* 0x000fe20007ffe0ff */
[----:B------:R-:W-:Y:S01]  /*16e0*/  BSSY B0, `(.L_x_11) ;  /* 0x0000028000007945 */ /* 0x000fe20003800000 */
[----:B--2---:R0:W-:Y:S04]  /*16f0*/  @!P6 STS [R25.X4+0x780], R24 ;  /* 0x000780181900e388 */ /* 0x0041e80000004800 */
[----:B---3--:R0:W-:Y:S01]  /*1700*/  @!P2 STS [R25.X4], R21 ;  /* 0x000000151900a388 */ /* 0x0081e20000004800 */
[----:B------:R-:W-:-:S03]  /*1710*/  ISETP.NE.U32.AND P2, PT, R18, RZ, PT ;  /* 0x000000ff1200720c */ /* 0x000fc60003f45070 */
[----:B----4-:R0:W-:Y:S01]  /*1720*/  @!P1 STS [R25.X4+0x280], R10 ;  /* 0x0002800a19009388 */ /* 0x0101e20000004800 */
[----:B------:R-:W-:-:S03]  /*1730*/  ISETP.GE.AND P1, PT, R4, RZ, PT ;  /* 0x000000ff0400720c */ /* 0x000fc60003f26270 */
[----:B-----5:R0:W-:Y:S01]  /*1740*/  @!P0 STS [R25.X4+0x500], R26 ;  /* 0x0005001a19008388 */ /* 0x0201e20000004800 */
[----:B------:R-:W-:Y:S01]  /*1750*/  ISETP.NE.AND P0, PT, RZ, c[0x0][0x1c0], PT ;  /* 0x00007000ff007a0c */ /* 0x000fe20003f05270 */
[----:B------:R-:W-:-:S08]  /*1760*/  IMAD.MOV.U32 R4, RZ, RZ, R22 ;  /* 0x000000ffff047224 */ /* 0x000fd000078e0016 */
[----:B------:R-:W-:-:S04]  /*1770*/  @!P1 IMAD.MOV R4, RZ, RZ, -R4 ;  /* 0x000000ffff049224 */ /* 0x000fc800078e0a04 */
[----:B------:R-:W-:Y:S01]  /*1780*/  @!P0 LOP3.LUT R4, RZ, c[0x0][0x1c0], RZ, 0x33, !PT ;  /* 0x00007000ff048a12 */ /* 0x000fe200078e33ff */
[----:B------:R-:W-:Y:S05]  /*1790*/  @!P2 BRA `(.L_x_12) ;  /* 0x000000900000a947 */ /* 0x000fea0003800000 */
[----:B------:R-:W-:Y:S01]  /*17a0*/  IMAD.MOV.U32 R30, RZ, RZ, R8 ;  /* 0x000000ffff1e7224 */ /* 0x000fe200078e0008 */
[----:B0-----:R-:W-:Y:S01]  /*17b0*/  MOV R26, R15 ;  /* 0x0000000f001a7202 */ /* 0x001fe20000000f00 */
[----:B------:R-:W-:Y:S01]  /*17c0*/  IMAD.MOV.U32 R19, RZ, RZ, R9 ;  /* 0x000000ffff137224 */ /* 0x000fe200078e0009 */
[----:B------:R-:W-:Y:S02]  /*17d0*/  MOV R25, R14 ;  /* 0x0000000e00197202 */ /* 0x000fe40000000f00 */
[----:B------:R-:W-:Y:S02]  /*17e0*/  MOV R24, 0x1800 ;  /* 0x0000180000187802 */ /* 0x000fe40000000f00 */
[----:B------:R-:W-:Y:S05]  /*17f0*/  CALL.REL.NOINC `($__internal_0_$__cuda_sm20_div_s64) ;  /* 0x00002f5000007944 */ /* 0x000fea0003c00000 */
[----:B------:R-:W-:Y:S02]  /*1800*/  MOV R42, R20 ;  /* 0x00000014002a7202 */ /* 0x000fe40000000f00 */
[----:B------:R-:W-:Y:S01]  /*1810*/  MOV R43, R21 ;  /* 0x00000015002b7202 */ /* 0x000fe20000000f00 */
[----:B------:R-:W-:Y:S05]  /*1820*/  BRA `(.L_x_13) ;  /* 0x0000013000007947 */ /* 0x000fea0003800000 */
.L_x_12:
[----:B0-----:R-:W0:Y:S01]  /*1830*/  I2F.U32.RP R10, R15 ;  /* 0x0000000f000a7306 */ /* 0x001e220000209000 */
        /* <DEDUP_REMOVED lines=18> */
.L_x_13:
[----:B------:R-:W-:Y:S05]  /*1960*/  BSYNC B0 ;  /* 0x0000000000007941 */ /* 0x000fea0003800000 */
.L_x_11:
[----:B------:R-:W-:Y:S01]  /*1970*/  BAR.SYNC.DEFER_BLOCKING 0x0 ;  /* 0x0000000000007b1d */ /* 0x000fe20000010000 */
[----:B------:R-:W-:Y:S01]  /*1980*/  LEA.HI R7, R7, R38, RZ, 0x5 ;  /* 0x0000002607077211 */ /* 0x000fe200078f28ff */
[----:B------:R-:W-:Y:S02]  /*1990*/  IMAD.MOV.U32 R36, RZ, RZ, -0x800000 ;  /* 0xff800000ff247424 */ /* 0x000fe400078e00ff */
[----:B------:R-:W-:Y:S01]  /*19a0*/  IMAD.MOV.U32 R33, RZ, RZ, -0x800000 ;  /* 0xff800000ff217424 */ /* 0x000fe200078e00ff */
[----:B------:R-:W-:Y:S01]  /*19b0*/  LOP3.LUT R9, R7, 0xffffffe0, RZ, 0xc0, !PT ;  /* 0xffffffe007097812 */ /* 0x000fe200078ec0ff */
[----:B------:R-:W-:Y:S01]  /*19c0*/  IMAD.MOV.U32 R32, RZ, RZ, -0x800000 ;  /* 0xff800000ff207424 */ /* 0x000fe200078e00ff */
[----:B------:R-:W-:Y:S01]  /*19d0*/  SHF.R.S32.HI R7, RZ, 0x5, R7 ;  /* 0x00000005ff077819 */ /* 0x000fe20000011407 */
[----:B------:R-:W-:Y:S01]  /*19e0*/  IMAD.MOV.U32 R34, RZ, RZ, -0x800000 ;  /* 0xff800000ff227424 */ /* 0x000fe200078e00ff */
[----:B------:R-:W-:Y:S01]  /*19f0*/  ULDC.U8 UR4, c[0x0][0x329] ;  /* 0x0000ca4000047ab9 */ /* 0x000fe20000000000 */
[----:B------:R-:W-:Y:S01]  /*1a00*/  IMAD.IADD R38, R38, 0x1, -R9 ;  /* 0x0000000126267824 */ /* 0x000fe200078e0a09 */
[----:B------:R-:W-:Y:S03]  /*1a10*/  BSSY B1, `(.L_x_14) ;  /* 0x0000240000017945 */ /* 0x000fe60003800000 */
[----:B------:R-:W-:-:S05]  /*1a20*/  IMAD R27, R38, 0x5, R7 ;  /* 0x00000005261b7824 */ /* 0x000fca00078e0207 */
[----:B------:R-:W-:Y:S04]  /*1a30*/  @!P6 LDS R36, [R27.X4] ;  /* 0x000000001b24e984 */ /* 0x000fe80000004800 */
[----:B------:R-:W0:Y:S04]  /*1a40*/  @!P6 LDS R33, [R27.X4+0x280] ;  /* 0x000280001b21e984 */ /* 0x000e280000004800 */
[----:B------:R-:W1:Y:S04]  /*1a50*/  @!P6 LDS R32, [R27.X4+0x500] ;  /* 0x000500001b20e984 */ /* 0x000e680000004800 */
[----:B------:R-:W2:Y:S01]  /*1a60*/  @!P6 LDS R34, [R27.X4+0x780] ;  /* 0x000780001b22e984 */ /* 0x000ea20000004800 */
[----:B0-----:R-:W-:-:S04]  /*1a70*/  FMNMX.FTZ R19, R36, R33, !PT ;  /* 0x0000002124137209 */ /* 0x001fc80007810000 */
[----:B-1----:R-:W-:-:S04]  /*1a80*/  FMNMX.FTZ R19, R19, R32, !PT ;  /* 0x0000002013137209 */ /* 0x002fc80007810000 */
[----:B--2---:R-:W-:-:S05]  /*1a90*/  FMNMX.FTZ R19, R19, R34, !PT ;  /* 0x0000002213137209 */ /* 0x004fca0007810000 */
[----:B------:R-:W0:Y:S02]  /*1aa0*/  SHFL.BFLY PT, R18, R19, 0x10, 0x1f ;  /* 0x0e001f0013127f89 */ /* 0x000e2400000e0000 */
[----:B0-----:R-:W-:-:S05]  /*1ab0*/  FMNMX.FTZ R18, R19, R18, !PT ;  /* 0x0000001213127209 */ /* 0x001fca0007810000 */
[----:B------:R-:W0:Y:S02]  /*1ac0*/  SHFL.BFLY PT, R25, R18, 0x8, 0x1f ;  /* 0x0d001f0012197f89 */ /* 0x000e2400000e0000 */
[----:B0-----:R-:W-:-:S05]  /*1ad0*/  FMNMX.FTZ R25, R18, R25, !PT ;  /* 0x0000001912197209 */ /* 0x001fca0007810000 */
[----:B------:R-:W0:Y:S02]  /*1ae0*/  SHFL.BFLY PT, R10, R25, 0x4, 0x1f ;  /* 0x0c801f00190a7f89 */ /* 0x000e2400000e0000 */
[----:B0-----:R-:W-:-:S05]  /*1af0*/  FMNMX.FTZ R10, R25, R10, !PT ;  /* 0x0000000a190a7209 */ /* 0x001fca0007810000 */
[----:B------:R-:W0:Y:S02]  /*1b00*/  SHFL.BFLY PT, R9, R10, 0x2, 0x1f ;  /* 0x0c401f000a097f89 */ /* 0x000e2400000e0000 */
[----:B0-----:R-:W-:-:S05]  /*1b10*/  FMNMX.FTZ R9, R10, R9, !PT ;  /* 0x000000090a097209 */ /* 0x001fca0007810000 */
[----:B------:R-:W0:Y:S02]  /*1b20*/  SHFL.BFLY PT, R8, R9, 0x1, 0x1f ;  /* 0x0c201f0009087f89 */ /* 0x000e2400000e0000 */
[----:B0-----:R-:W-:-:S04]  /*1b30*/  FMNMX.FTZ R8, R9, R8, !PT ;  /* 0x0000000809087209 */ /* 0x001fc80007810000 */
[----:B------:R-:W-:-:S04]  /*1b40*/  FSETP.NEU.FTZ.AND P0, PT, R8, -INF , PT ;  /* 0xff8000000800780b */ /* 0x000fc80003f1d000 */
[----:B------:R-:W-:-:S05]  /*1b50*/  FSEL R19, R8, RZ, P0 ;  /* 0x000000ff08137208 */ /* 0x000fca0000000000 */
[C---:B------:R-:W-:Y:S02]  /*1b60*/  FADD.FTZ R21, -R19.reuse, R36 ;  /* 0x0000002413157221 */ /* 0x040fe40000010100 */
[----:B------:R-:W-:Y:S02]  /*1b70*/  FADD.FTZ R23, -R19, R33 ;  /* 0x0000002113177221 */ /* 0x000fe40000010100 */
[----:B------:R-:W-:Y:S02]  /*1b80*/  FMUL.FTZ R21, R21, 1.4426950216293334961 ;  /* 0x3fb8aa3b15157820 */ /* 0x000fe40000410000 */
[----:B------:R-:W-:Y:S02]  /*1b90*/  FMUL.FTZ R23, R23, 1.4426950216293334961 ;  /* 0x3fb8aa3b17177820 */ /* 0x000fe40000410000 */
[C---:B------:R-:W-:Y:S02]  /*1ba0*/  FADD.FTZ R22, -R19.reuse, R32 ;  /* 0x0000002013167221 */ /* 0x040fe40000010100 */
[----:B------:R-:W-:Y:S01]  /*1bb0*/  MUFU.EX2 R21, R21 ;  /* 0x0000001500157308 */ /* 0x000fe20000000800 */
[----:B------:R-:W-:-:S02]  /*1bc0*/  FADD.FTZ R20, -R19, R34 ;  /* 0x0000002213147221 */ /* 0x000fc40000010100 */
[----:B------:R-:W-:Y:S02]  /*1bd0*/  FMUL.FTZ R22, R22, 1.4426950216293334961 ;  /* 0x3fb8aa3b16167820 */ /* 0x000fe40000410000 */
[----:B------:R-:W-:-:S03]  /*1be0*/  FMUL.FTZ R20, R20, 1.4426950216293334961 ;  /* 0x3fb8aa3b14147820 */ /* 0x000fc60000410000 */
[----:B------:R-:W0:Y:S08]  /*1bf0*/  MUFU.EX2 R10, R23 ;  /* 0x00000017000a7308 */ /* 0x000e300000000800 */
[----:B------:R-:W1:Y:S08]  /*1c00*/  MUFU.EX2 R9, R22 ;  /* 0x0000001600097308 */ /* 0x000e700000000800 */
[----:B------:R-:W2:Y:S01]  /*1c10*/  MUFU.EX2 R8, R20 ;  /* 0x0000001400087308 */ /* 0x000ea20000000800 */
[----:B0-----:R-:W-:Y:S01]  /*1c20*/  FADD.FTZ R10, R21, R10 ;  /* 0x0000000a150a7221 */ /* 0x001fe20000010000 */
[----:B------:R-:W-:-:S03]  /*1c30*/  IABS R21, R2 ;  /* 0x0000000200157213 */ /* 0x000fc60000000000 */
[----:B-1----:R-:W-:-:S04]  /*1c40*/  FADD.FTZ R9, R10, R9 ;  /* 0x000000090a097221 */ /* 0x002fc80000010000 */
[----:B--2---:R-:W-:Y:S01]  /*1c50*/  FADD.FTZ R25, R9, R8 ;  /* 0x0000000809197221 */ /* 0x004fe20000010000 */
[----:B------:R-:W-:Y:S01]  /*1c60*/  IABS R9, c[0x0][0x1c0] ;  /* 0x0000700000097a13 */ /* 0x000fe20000000000 */
[----:B------:R-:W0:Y:S03]  /*1c70*/  I2F.RP R8, R21 ;  /* 0x0000001500087306 */ /* 0x000e260000209400 */
[----:B------:R-:W1:Y:S05]  /*1c80*/  SHFL.BFLY PT, R18, R25, 0x10, 0x1f ;  /* 0x0e001f0019127f89 */ /* 0x000e6a00000e0000 */
[----:B------:R-:W2:Y:S08]  /*1c90*/  I2F.U32.RP R20, R9 ;  /* 0x0000000900147306 */ /* 0x000eb00000209000 */
[----:B0-----:R-:W0:Y:S08]  /*1ca0*/  MUFU.RCP R8, R8 ;  /* 0x0000000800087308 */ /* 0x001e300000001000 */
[----:B--2---:R-:W2:Y:S01]  /*1cb0*/  MUFU.RCP R24, R20 ;  /* 0x0000001400187308 */ /* 0x004ea20000001000 */
[----:B-1----:R-:W-:-:S05]  /*1cc0*/  FADD.FTZ R18, R25, R18 ;  /* 0x0000001219127221 */ /* 0x002fca0000010000 */
[----:B------:R-:W1:Y:S01]  /*1cd0*/  SHFL.BFLY PT, R23, R18, 0x8, 0x1f ;  /* 0x0d001f0012177f89 */ /* 0x000e6200000e0000 */
[----:B0-----:R-:W-:Y:S02]  /*1ce0*/  IADD3 R28, R8, 0xffffffe, RZ ;  /* 0x0ffffffe081c7810 */ /* 0x001fe40007ffe0ff */
[----:B------:R-:W-:Y:S02]  /*1cf0*/  IABS R8, R2 ;  /* 0x0000000200087213 */ /* 0x000fe40000000000 */
[----:B------:R-:W0:Y:S01]  /*1d00*/  F2I.FTZ.U32.TRUNC.NTZ R29, R28 ;  /* 0x0000001c001d7305 */ /* 0x000e22000021f000 */
[----:B--2---:R-:W-:Y:S01]  /*1d10*/  IADD3 R24, R24, 0xffffffe, RZ ;  /* 0x0ffffffe18187810 */ /* 0x004fe20007ffe0ff */
[----:B------:R-:W-:Y:S02]  /*1d20*/  IMAD.IADD R20, R6, 0x1, R21 ;  /* 0x0000000106147824 */ /* 0x000fe400078e0215 */
[----:B------:R-:W-:-:S04]  /*1d30*/  IMAD.MOV R8, RZ, RZ, -R8 ;  /* 0x000000ffff087224 */ /* 0x000fc800078e0a08 */
[----:B------:R-:W2:Y:S01]  /*1d40*/  F2I.FTZ.U32.TRUNC.NTZ R25, R24 ;  /* 0x0000001800197305 */ /* 0x000ea2000021f000 */
[----:B0-----:R-:W-:Y:S02]  /*1d50*/  IMAD.MOV R22, RZ, RZ, -R29 ;  /* 0x000000ffff167224 */ /* 0x001fe400078e0a1d */
[----:B------:R-:W-:Y:S02]  /*1d60*/  IMAD.MOV.U32 R28, RZ, RZ, RZ ;  /* 0x000000ffff1c7224 */ /* 0x000fe400078e00ff */
[----:B-1----:R-:W-:Y:S01]  /*1d70*/  FADD.FTZ R23, R18, R23 ;  /* 0x0000001712177221 */ /* 0x002fe20000010000 */
[----:B------:R-:W-:Y:S01]  /*1d80*/  IABS R18, R20 ;  /* 0x0000001400127213 */ /* 0x000fe20000000000 */
[----:B------:R-:W-:Y:S02]  /*1d90*/  IMAD R22, R22, R21, RZ ;  /* 0x0000001516167224 */ /* 0x000fe400078e02ff */
[----:B--2---:R-:W-:Y:S01]  /*1da0*/  IMAD.MOV R6, RZ, RZ, -R25 ;  /* 0x000000ffff067224 */ /* 0x004fe200078e0a19 */
[----:B------:R-:W0:Y:S01]  /*1db0*/  SHFL.BFLY PT, R10, R23, 0x4, 0x1f ;  /* 0x0c801f00170a7f89 */ /* 0x000e2200000e0000 */
[----:B------:R-:W-:-:S04]  /*1dc0*/  IMAD.HI.U32 R22, R29, R22, R28 ;  /* 0x000000161d167227 */ /* 0x000fc800078e001c */
[----:B------:R-:W-:Y:S01]  /*1dd0*/  IMAD.MOV.U32 R29, RZ, RZ, R18 ;  /* 0x000000ffff1d7224 */ /* 0x000fe200078e0012 */
[----:B------:R-:W-:Y:S01]  /*1de0*/  IABS R18, c[0x0][0x1c0] ;  /* 0x0000700000127a13 */ /* 0x000fe20000000000 */
[----:B------:R-:W-:Y:S02]  /*1df0*/  IMAD R31, R6, R9, RZ ;  /* 0x00000009061f7224 */ /* 0x000fe400078e02ff */
[----:B------:R-:W-:Y:S02]  /*1e00*/  IMAD.MOV.U32 R24, RZ, RZ, RZ ;  /* 0x000000ffff187224 */ /* 0x000fe400078e00ff */
[----:B------:R-:W-:-:S04]  /*1e10*/  IMAD.HI.U32 R22, R22, R29, RZ ;  /* 0x0000001d16167227 */ /* 0x000fc800078e00ff */
[----:B------:R-:W-:-:S04]  /*1e20*/  IMAD.HI.U32 R24, R25, R31, R24 ;  /* 0x0000001f19187227 */ /* 0x000fc800078e0018 */
[----:B------:R-:W-:Y:S02]  /*1e30*/  IMAD R8, R22, R8, R29 ;  /* 0x0000000816087224 */ /* 0x000fe400078e021d */
[----:B------:R-:W-:Y:S02]  /*1e40*/  IMAD.MOV R18, RZ, RZ, -R18 ;  /* 0x000000ffff127224 */ /* 0x000fe400078e0a12 */
[----:B------:R-:W-:Y:S01]  /*1e50*/  IMAD.HI.U32 R24, R24, R29, RZ ;  /* 0x0000001d18187227 */ /* 0x000fe200078e00ff */
[----:B------:R-:W-:-:S03]  /*1e60*/  ISETP.GT.U32.AND P0, PT, R21, R8, PT ;  /* 0x000000081500720c */ /* 0x000fc60003f04070 */
[----:B0-----:R-:W-:Y:S02]  /*1e70*/  FADD.FTZ R10, R23, R10 ;  /* 0x0000000a170a7221 */ /* 0x001fe40000010000 */
[----:B------:R-:W-:Y:S02]  /*1e80*/  IMAD R18, R24, R18, R29 ;  /* 0x0000001218127224 */ /* 0x000fe400078e021d */
[----:B------:R-:W-:Y:S01]  /*1e90*/  IMAD.MOV.U32 R31, RZ, RZ, 0x7f800000 ;  /* 0x7f800000ff1f7424 */ /* 0x000fe200078e00ff */
[----:B------:R-:W0:Y:S02]  /*1ea0*/  SHFL.BFLY PT, R23, R10, 0x2, 0x1f ;  /* 0x0c401f000a177f89 */ /* 0x000e2400000e0000 */
[----:B------:R-:W-:-:S03]  /*1eb0*/  ISETP.GT.U32.AND P5, PT, R9, R18, PT ;  /* 0x000000120900720c */ /* 0x000fc60003fa4070 */
[----:B------:R-:W-:Y:S01]  /*1ec0*/  @!P0 IMAD.IADD R8, R8, 0x1, -R21 ;  /* 0x0000000108088824 */ /* 0x000fe200078e0a15 */
[----:B------:R-:W-:Y:S02]  /*1ed0*/  @!P0 IADD3 R22, R22, 0x1, RZ ;  /* 0x0000000116168810 */ /* 0x000fe40007ffe0ff */
[----:B------:R-:W-:Y:S02]  /*1ee0*/  ISETP.GT.AND P0, PT, R2, RZ, PT ;  /* 0x000000ff0200720c */ /* 0x000fe40003f04270 */
[-C--:B------:R-:W-:Y:S02]  /*1ef0*/  ISETP.GE.U32.AND P4, PT, R8, R21.reuse, PT ;  /* 0x000000150800720c */ /* 0x080fe40003f86070 */
[C---:B------:R-:W-:Y:S02]  /*1f00*/  LOP3.LUT R8, R20.reuse, R21, RZ, 0x3c, !PT ;  /* 0x0000001514087212 */ /* 0x040fe400078e3cff */
[----:B------:R-:W-:Y:S01]  /*1f10*/  LOP3.LUT R20, R20, c[0x0][0x1c0], RZ, 0x3c, !PT ;  /* 0x0000700014147a12 */ /* 0x000fe200078e3cff */
[----:B------:R-:W-:Y:S01]  /*1f20*/  @!P5 IMAD.IADD R18, R18, 0x1, -R9 ;  /* 0x000000011212d824 */ /* 0x000fe200078e0a09 */
[----:B------:R-:W-:-:S02]  /*1f30*/  ISETP.GE.AND P3, PT, R8, RZ, PT ;  /* 0x000000ff0800720c */ /* 0x000fc40003f66270 */
[----:B------:R-:W1:Y:S01]  /*1f40*/  S2R R8, SR_TID.X ;  /* 0x0000000000087919 */ /* 0x000e620000002100 */
[----:B------:R-:W-:Y:S02]  /*1f50*/  @!P5 IADD3 R24, R24, 0x1, RZ ;  /* 0x000000011818d810 */ /* 0x000fe40007ffe0ff */
[----:B------:R-:W-:Y:S02]  /*1f60*/  ISETP.GE.U32.AND P1, PT, R18, R9, PT ;  /* 0x000000091200720c */ /* 0x000fe40003f26070 */
[----:B------:R-:W-:Y:S01]  /*1f70*/  ISETP.GE.AND P2, PT, R20, RZ, PT ;  /* 0x000000ff1400720c */ /* 0x000fe20003f46270 */
[----:B0-----:R-:W-:Y:S01]  /*1f80*/  FADD.FTZ R23, R10, R23 ;  /* 0x000000170a177221 */ /* 0x001fe20000010000 */
[----:B------:R-:W-:Y:S02]  /*1f90*/  @P4 IADD3 R22, R22, 0x1, RZ ;  /* 0x0000000116164810 */ /* 0x000fe40007ffe0ff */
[----:B------:R-:W-:Y:S02]  /*1fa0*/  ISETP.GT.AND P4, PT, R3, RZ, PT ;  /* 0x000000ff0300720c */ /* 0x000fe40003f84270 */
[----:B------:R-:W0:Y:S01]  /*1fb0*/  SHFL.BFLY PT, R6, R23, 0x1, 0x1f ;  /* 0x0c201f0017067f89 */ /* 0x000e2200000e0000 */
[----:B------:R-:W-:Y:S01]  /*1fc0*/  SHF.R.S32.HI R20, RZ, 0x1f, R2 ;  /* 0x0000001fff147819 */ /* 0x000fe20000011402 */
[----:B------:R-:W-:Y:S01]  /*1fd0*/  @!P3 IMAD.MOV R22, RZ, RZ, -R22 ;  /* 0x000000ffff16b224 */ /* 0x000fe200078e0a16 */
[----:B------:R-:W-:-:S02]  /*1fe0*/  ISETP.NE.AND P5, PT, R2, RZ, PT ;  /* 0x000000ff0200720c */ /* 0x000fc40003fa5270 */
[----:B------:R-:W-:Y:S02]  /*1ff0*/  @P1 IADD3 R24, R24, 0x1, RZ ;  /* 0x0000000118181810 */ /* 0x000fe40007ffe0ff */
[----:B------:R-:W-:Y:S01]  /*2000*/  LEA.HI.SX32 R9, R2, 0x1, 0x1 ;  /* 0x0000000102097811 */ /* 0x000fe200078f0aff */
[----:B------:R-:W-:Y:S01]  /*2010*/  @!P0 IMAD.MOV R9, RZ, RZ, R20 ;  /* 0x000000ffff098224 */ /* 0x000fe200078e0214 */
[----:B------:R-:W-:Y:S01]  /*2020*/  ISETP.NE.AND P0, PT, RZ, c[0x0][0x1c0], PT ;  /* 0x00007000ff007a0c */ /* 0x000fe20003f05270 */
[----:B------:R-:W-:Y:S01]  /*2030*/  @!P2 IMAD.MOV R24, RZ, RZ, -R24 ;  /* 0x000000ffff18a224 */ /* 0x000fe200078e0a18 */
[----:B------:R-:W-:Y:S02]  /*2040*/  SHF.R.S32.HI R10, RZ, 0x1f, R3 ;  /* 0x0000001fff0a7819 */ /* 0x000fe40000011403 */
[----:B-1----:R-:W-:Y:S02]  /*2050*/  LOP3.LUT P2, RZ, R8, 0x1f, RZ, 0xc0, !PT ;  /* 0x0000001f08ff7812 */ /* 0x002fe4000784c0ff */
[----:B------:R-:W-:-:S02]  /*2060*/  ISETP.NE.AND P3, PT, RZ, UR4, PT ;  /* 0x00000004ff007c0c */ /* 0x000fc4000bf65270 */
[----:B------:R-:W-:Y:S02]  /*2070*/  ISETP.GT.OR P2, PT, R8, 0x7f, P2 ;  /* 0x0000007f0800780c */ /* 0x000fe40001744670 */
[----:B------:R-:W-:-:S03]  /*2080*/  @!P5 LOP3.LUT R22, RZ, R21, RZ, 0x33, !PT ;  /* 0x00000015ff16d212 */ /* 0x000fc600078e33ff */
[----:B------:R-:W-:Y:S01]  /*2090*/  @!P0 LOP3.LUT R24, RZ, c[0x0][0x1c0], RZ, 0x33, !PT ;  /* 0x00007000ff188a12 */ /* 0x000fe200078e33ff */
[----:B0-----:R-:W-:Y:S01]  /*20a0*/  FADD.FTZ R18, R23, R6 ;  /* 0x0000000617127221 */ /* 0x001fe20000010000 */
[----:B------:R-:W-:Y:S01]  /*20b0*/  LEA.HI.SX32 R6, R3, 0x1, 0x1 ;  /* 0x0000000103067811 */ /* 0x000fe200078f0aff */
[----:B------:R-:W-:Y:S01]  /*20c0*/  @!P4 IMAD.MOV R6, RZ, RZ, R10 ;  /* 0x000000ffff06c224 */ /* 0x000fe200078e020a */
[----:B------:R-:W-:Y:S01]  /*20d0*/  ISETP.LT.U32.AND P0, PT, R40, R22, PT ;  /* 0x000000162800720c */ /* 0x000fe20003f01070 */
[----:B------:R-:W-:Y:S01]  /*20e0*/  IMAD.MOV.U32 R10, RZ, RZ, c[0x0][0x214] ;  /* 0x00008500ff0a7624 */ /* 0x000fe200078e00ff */
[----:B------:R-:W-:Y:S02]  /*20f0*/  FSETP.NE.FTZ.AND P1, PT, R18, RZ, PT ;  /* 0x000000ff1200720b */ /* 0x000fe40003f35000 */
[----:B------:R-:W-:Y:S02]  /*2100*/  SHF.R.S32.HI R21, RZ, 0x1f, R22 ;  /* 0x0000001fff157819 */ /* 0x000fe40000011416 */
[----:B------:R-:W-:-:S02]  /*2110*/  SEL R23, R10, 0x1, !P3 ;  /* 0x000000010a177807 */ /* 0x000fc40005800000 */
[----:B------:R-:W-:-:S03]  /*2120*/  ISETP.LT.AND.EX P0, PT, R41, R21, PT, P0 ;  /* 0x000000152900720c */ /* 0x000fc60003f01300 */
[-C--:B------:R-:W-:Y:S01]  /*2130*/  IMAD R8, R24, R23.reuse, RZ ;  /* 0x0000001718087224 */ /* 0x080fe200078e02ff */
[----:B------:R-:W-:Y:S01]  /*2140*/  SEL R10, R40, R22, P0 ;  /* 0x00000016280a7207 */ /* 0x000fe20000000000 */
[----:B------:R-:W-:Y:S02]  /*2150*/  IMAD R25, R4, R23, RZ ;  /* 0x0000001704197224 */ /* 0x000fe400078e02ff */
[----:B------:R-:W0:Y:S01]  /*2160*/  @P1 MUFU.LG2 R18, R18 ;  /* 0x0000001200121308 */ /* 0x000e220000000c00 */
[----:B------:R-:W-:Y:S01]  /*2170*/  IMAD R8, R9, R8, RZ ;  /* 0x0000000809087224 */ /* 0x000fe200078e02ff */
[----:B------:R-:W-:Y:S01]  /*2180*/  SEL R9, R41, R21, P0 ;  /* 0x0000001529097207 */ /* 0x000fe20000000000 */
[----:B------:R-:W-:Y:S02]  /*2190*/  IMAD R6, R25, R6, RZ ;  /* 0x0000000619067224 */ /* 0x000fe400078e02ff */
[----:B0-----:R-:W-:Y:S01]  /*21a0*/  @P1 FFMA.FTZ R31, R18, 0.69314718246459960938, R19 ;  /* 0x3f317218121f1823 */ /* 0x001fe20000010013 */
[----:B------:R-:W-:Y:S05]  /*21b0*/  @P2 BRA `(.L_x_15) ;  /* 0x00001c5000002947 */ /* 0x000fea0003800000 */
[----:B------:R-:W-:Y:S01]  /*21c0*/  ULDC.U8 UR4, c[0x0][0x328] ;  /* 0x0000ca0000047ab9 */ /* 0x000fe20000000000 */
[----:B------:R-:W-:-:S02]  /*21d0*/  IADD3 R40, P0, R7, UR7, RZ ;  /* 0x0000000707287c10 */ /* 0x000fc4000ff1e0ff */
[----:B------:R-:W-:Y:S02]  /*21e0*/  ISETP.NE.AND P1, PT, RZ, UR4, PT ;  /* 0x00000004ff007c0c */ /* 0x000fe4000bf25270 */
[----:B------:R-:W-:-:S11]  /*21f0*/  LEA.HI.X.SX32 R41, R7, UR6, 0x1, P0 ;  /* 0x0000000607297c11 */ /* 0x000fd600080f0eff */
[----:B------:R-:W-:Y:S05]  /*2200*/  @!P1 BRA `(.L_x_16) ;  /* 0x00001bd000009947 */ /* 0x000fea0003800000 */
[----:B------:R-:W-:Y:S01]  /*2210*/  ISETP.GE.U32.AND P1, PT, R40, R12, PT ;  /* 0x0000000c2800720c */ /* 0x000fe20003f26070 */
[----:B------:R-:W-:-:S03]  /*2220*/  IMAD.MOV.U32 R4, RZ, RZ, c[0x0][0x1c0] ;  /* 0x00007000ff047624 */ /* 0x000fc600078e00ff */
[----:B------:R-:W-:Y:S02]  /*2230*/  ISETP.GE.AND.EX P1, PT, R41, R0, PT, P1 ;  /* 0x000000002900720c */ /* 0x000fe40003f26310 */
[----:B------:R-:W-:Y:S02]  /*2240*/  ISETP.LT.U32.AND P0, PT, R4, 0x1, PT ;  /* 0x000000010400780c */ /* 0x000fe40003f01070 */
[----:B------:R-:W-:-:S04]  /*2250*/  SHF.R.S32.HI R18, RZ, 0x1f, R4 ;  /* 0x0000001fff127819 */ /* 0x000fc80000011404 */
[----:B------:R-:W-:-:S04]  /*2260*/  ISETP.LT.AND.EX P0, PT, R18, RZ, PT, P0 ;  /* 0x000000ff1200720c */ /* 0x000fc80003f01300 */
[----:B------:R-:W-:Y:S02]  /*2270*/  SEL R4, R4, 0x1, P0 ;  /* 0x0000000104047807 */ /* 0x000fe40000000000 */
[----:B------:R-:W-:Y:S01]  /*2280*/  SEL R0, R18, RZ, P0 ;  /* 0x000000ff12007207 */ /* 0x000fe20000000000 */
[----:B------:R-:W-:Y:S05]  /*2290*/  @P1 BRA `(.L_x_15) ;  /* 0x00001b7000001947 */ /* 0x000fea0003800000 */
[----:B------:R-:W-:Y:S01]  /*22a0*/  IADD3 R18, P1, R4, 0x1, RZ ;  /* 0x0000000104127810 */ /* 0x000fe20007f3e0ff */
[----:B------:R-:W-:Y:S03]  /*22b0*/  BSSY B0, `(.L_x_17) ;  /* 0x0000035000007945 */ /* 0x000fe60003800000 */
[----:B------:R-:W-:Y:S01]  /*22c0*/  ISETP.GE.U32.AND P0, PT, R18, 0x3, PT ;  /* 0x000000031200780c */ /* 0x000fe20003f06070 */
[----:B------:R-:W-:-:S05]  /*22d0*/  IMAD.X R18, RZ, RZ, R0, P1 ;  /* 0x000000ffff127224 */ /* 0x000fca00008e0600 */
[----:B------:R-:W-:-:S04]  /*22e0*/  ISETP.GE.U32.AND.EX P0, PT, R18, RZ, PT, P0 ;  /* 0x000000ff1200720c */ /* 0x000fc80003f06100 */
[----:B------:R-:W-:Y:S02]  /*22f0*/  SEL R18, R0, RZ, !P0 ;  /* 0x000000ff00127207 */ /* 0x000fe40004000000 */
[----:B------:R-:W-:-:S03]  /*2300*/  SEL R20, R4, RZ, !P0 ;  /* 0x000000ff04147207 */ /* 0x000fc60004000000 */
[-C--:B------:R-:W-:Y:S02]  /*2310*/  IMAD R18, R18, R35.reuse, RZ ;  /* 0x0000002312127224 */ /* 0x080fe400078e02ff */
[----:B------:R-:W-:-:S04]  /*2320*/  IMAD.WIDE.U32 R22, R20, R35, RZ ;  /* 0x0000002314167225 */ /* 0x000fc800078e00ff */
[----:B------:R-:W-:Y:S02]  /*2330*/  IMAD R19, R20, R5, R18 ;  /* 0x0000000514137224 */ /* 0x000fe400078e0212 */
[----:B------:R-:W-:-:S03]  /*2340*/  IMAD.WIDE.U32 R44, R22, R4, RZ ;  /* 0x00000004162c7225 */ /* 0x000fc600078e00ff */
[----:B------:R-:W-:-:S05]  /*2350*/  IADD3 R19, R23, R19, RZ ;  /* 0x0000001317137210 */ /* 0x000fca0007ffe0ff */
[----:B------:R-:W-:-:S04]  /*2360*/  IMAD R25, R19, R4, RZ ;  /* 0x0000000413197224 */ /* 0x000fc800078e02ff */
[----:B------:R-:W-:-:S04]  /*2370*/  IMAD R25, R0, R22, R25 ;  /* 0x0000001600197224 */ /* 0x000fc800078e0219 */
[----:B------:R-:W-:-:S05]  /*2380*/  IMAD.IADD R25, R45, 0x1, R25 ;  /* 0x000000012d197824 */ /* 0x000fca00078e0219 */
[----:B------:R-:W-:-:S04]  /*2390*/  LOP3.LUT R18, R41, R25, RZ, 0xfc, !PT ;  /* 0x0000001929127212 */ /* 0x000fc800078efcff */
[----:B------:R-:W-:-:S13]  /*23a0*/  ISETP.NE.U32.AND P0, PT, R18, RZ, PT ;  /* 0x000000ff1200720c */ /* 0x000fda0003f05070 */
[----:B------:R-:W-:Y:S05]  /*23b0*/  @!P0 BRA `(.L_x_18) ;  /* 0x000000e000008947 */ /* 0x000fea0003800000 */
[----:B------:R-:W-:Y:S01]  /*23c0*/  IMAD.MOV.U32 R30, RZ, RZ, R40 ;  /* 0x000000ffff1e7224 */ /* 0x000fe200078e0028 */
[----:B------:R-:W-:Y:S01]  /*23d0*/  MOV R19, R41 ;  /* 0x0000002900137202 */ /* 0x000fe20000000f00 */
[----:B------:R-:W-:Y:S01]  /*23e0*/  IMAD.MOV.U32 R26, RZ, RZ, R44 ;  /* 0x000000ffff1a7224 */ /* 0x000fe200078e002c */
[----:B------:R-:W-:Y:S02]  /*23f0*/  MOV R24, 0x2410 ;  /* 0x0000241000187802 */ /* 0x000fe40000000f00 */
[----:B------:R-:W-:Y:S05]  /*2400*/  CALL.REL.NOINC `($__internal_0_$__cuda_sm20_div_s64) ;  /* 0x0000234000007944 */ /* 0x000fea0003c00000 */
[-C--:B------:R-:W-:Y:S02]  /*2410*/  IADD3 R23, P0, RZ, -R20.reuse, RZ ;  /* 0x80000014ff177210 */ /* 0x080fe40007f1e0ff */
[----:B------:R-:W-:Y:S02]  /*2420*/  MOV R50, R20 ;  /* 0x0000001400327202 */ /* 0x000fe40000000f00 */
[----:B------:R-:W-:Y:S01]  /*2430*/  IADD3.X R19, RZ, ~R21, RZ, P0, !PT ;  /* 0x80000015ff137210 */ /* 0x000fe200007fe4ff */
[----:B------:R-:W-:Y:S01]  /*2440*/  IMAD.WIDE.U32 R40, R44, R23, R40 ;  /* 0x000000172c287225 */ /* 0x000fe200078e0028 */
[----:B------:R-:W-:-:S03]  /*2450*/  MOV R51, R21 ;  /* 0x0000001500337202 */ /* 0x000fc60000000f00 */
[----:B------:R-:W-:-:S04]  /*2460*/  IMAD R18, R19, R44, RZ ;  /* 0x0000002c13127224 */ /* 0x000fc800078e02ff */
[----:B------:R-:W-:-:S05]  /*2470*/  IMAD R19, R25, R23, R18 ;  /* 0x0000001719137224 */ /* 0x000fca00078e0212 */
[----:B------:R-:W-:Y:S01]  /*2480*/  IADD3 R19, R41, R19, RZ ;  /* 0x0000001329137210 */ /* 0x000fe20007ffe0ff */
[----:B------:R-:W-:Y:S05]  /*2490*/  BRA `(.L_x_19) ;  /* 0x0000016000007947 */ /* 0x000fea0003800000 */
.L_x_18:
[----:B------:R-:W0:Y:S01]  /*24a0*/  I2F.U32.RP R22, R44 ;  /* 0x0000002c00167306 */ /* 0x000e220000209000 */
[----:B------:R-:W-:Y:S01]  /*24b0*/  ISETP.NE.U32.AND P0, PT, R44, RZ, PT ;  /* 0x000000ff2c00720c */ /* 0x000fe20003f05070 */
[----:B------:R-:W-:-:S06]  /*24c0*/  IMAD.MOV.U32 R51, RZ, RZ, RZ ;  /* 0x000000ffff337224 */ /* 0x000fcc00078e00ff */
[----:B0-----:R-:W0:Y:S02]  /*24d0*/  MUFU.RCP R20, R22 ;  /* 0x0000001600147308 */ /* 0x001e240000001000 */
[----:B0-----:R-:W-:-:S06]  /*24e0*/  IADD3 R20, R20, 0xffffffe, RZ ;  /* 0x0ffffffe14147810 */ /* 0x001fcc0007ffe0ff */
[----:B------:R0:W1:Y:S02]  /*24f0*/  F2I.FTZ.U32.TRUNC.NTZ R21, R20 ;  /* 0x0000001400157305 */ /* 0x000064000021f000 */
[----:B0-----:R-:W-:Y:S01]  /*2500*/  HFMA2.MMA R20, -RZ, RZ, 0, 0 ;  /* 0x00000000ff147435 */ /* 0x001fe200000001ff */
[----:B-1----:R-:W-:-:S04]  /*2510*/  IMAD.MOV R18, RZ, RZ, -R21 ;  /* 0x000000ffff127224 */ /* 0x002fc800078e0a15 */
[----:B------:R-:W-:-:S05]  /*2520*/  IMAD R18, R18, R44, RZ ;  /* 0x0000002c12127224 */ /* 0x000fca00078e02ff */
[----:B------:R-:W-:-:S06]  /*2530*/  IMAD.HI.U32 R21, R21, R18, R20 ;  /* 0x0000001215157227 */ /* 0x000fcc00078e0014 */
[----:B------:R-:W-:-:S04]  /*2540*/  IMAD.HI.U32 R50, R21, R40, RZ ;  /* 0x0000002815327227 */ /* 0x000fc800078e00ff */
[----:B------:R-:W-:-:S04]  /*2550*/  IMAD.MOV R19, RZ, RZ, -R50 ;  /* 0x000000ffff137224 */ /* 0x000fc800078e0a32 */
[----:B------:R-:W-:-:S05]  /*2560*/  IMAD R19, R44, R19, R40 ;  /* 0x000000132c137224 */ /* 0x000fca00078e0228 */
[----:B------:R-:W-:-:S13]  /*2570*/  ISETP.GE.U32.AND P2, PT, R19, R44, PT ;  /* 0x0000002c1300720c */ /* 0x000fda0003f46070 */
[-C--:B------:R-:W-:Y:S02]  /*2580*/  @P2 IADD3 R19, R19, -R44.reuse, RZ ;  /* 0x8000002c13132210 */ /* 0x080fe40007ffe0ff */
[----:B------:R-:W-:Y:S02]  /*2590*/  @P2 IADD3 R50, R50, 0x1, RZ ;  /* 0x0000000132322810 */ /* 0x000fe40007ffe0ff */
[----:B------:R-:W-:Y:S02]  /*25a0*/  ISETP.GE.U32.AND P1, PT, R19, R44, PT ;  /* 0x0000002c1300720c */ /* 0x000fe40003f26070 */
[----:B------:R-:W-:-:S11]  /*25b0*/  MOV R19, RZ ;  /* 0x000000ff00137202 */ /* 0x000fd60000000f00 */
[----:B------:R-:W-:Y:S02]  /*25c0*/  @P1 IADD3 R50, R50, 0x1, RZ ;  /* 0x0000000132321810 */ /* 0x000fe40007ffe0ff */
[----:B------:R-:W-:-:S05]  /*25d0*/  @!P0 LOP3.LUT R50, RZ, R44, RZ, 0x33, !PT ;  /* 0x0000002cff328212 */ /* 0x000fca00078e33ff */
[----:B------:R-:W-:-:S04]  /*25e0*/  IMAD.MOV R21, RZ, RZ, -R50 ;  /* 0x000000ffff157224 */ /* 0x000fc800078e0a32 */
[----:B------:R-:W-:Y:S02]  /*25f0*/  IMAD R40, R44, R21, R40 ;  /* 0x000000152c287224 */ /* 0x000fe400078e0228 */
.L_x_19:
[----:B------:R-:W-:Y:S05]  /*2600*/  BSYNC B0 ;  /* 0x0000000000007941 */ /* 0x000fea0003800000 */
.L_x_17:
[----:B------:R-:W-:Y:S01]  /*2610*/  LOP3.LUT R18, R19, R5, RZ, 0xfc, !PT ;  /* 0x0000000513127212 */ /* 0x000fe200078efcff */
[----:B------:R-:W-:Y:S03]  /*2620*/  BSSY B0, `(.L_x_20) ;  /* 0x0000028000007945 */ /* 0x000fe60003800000 */
        /* <DEDUP_REMOVED lines=9> */
[-C--:B------:R-:W-:Y:S02]  /*26c0*/  IADD3.X R18, RZ, ~R21.reuse, RZ, P0, !PT ;  /* 0x80000015ff127210 */ /* 0x080fe400007fe4ff */
[----:B------:R-:W-:Y:S01]  /*26d0*/  MOV R44, R20 ;  /* 0x00000014002c7202 */ /* 0x000fe20000000f00 */
[----:B------:R-:W-:Y:S01]  /*26e0*/  IMAD.WIDE.U32 R40, R35, R22, R40 ;  /* 0x0000001623287225 */ /* 0x000fe200078e0028 */
[----:B------:R-:W-:-:S03]  /*26f0*/  MOV R45, R21 ;  /* 0x00000015002d7202 */ /* 0x000fc60000000f00 */
[----:B------:R-:W-:-:S04]  /*2700*/  IMAD R18, R18, R35, RZ ;  /* 0x0000002312127224 */ /* 0x000fc800078e02ff */
[----:B------:R-:W-:-:S05]  /*2710*/  IMAD R5, R5, R22, R18 ;  /* 0x0000001605057224 */ /* 0x000fca00078e0212 */
[----:B------:R-:W-:Y:S01]  /*2720*/  IADD3 R5, R41, R5, RZ ;  /* 0x0000000529057210 */ /* 0x000fe20007ffe0ff */
[----:B------:R-:W-:Y:S05]  /*2730*/  BRA `(.L_x_22) ;  /* 0x0000016000007947 */ /* 0x000fea0003800000 */
.L_x_21:
[----:B------:R-:W0:Y:S01]  /*2740*/  I2F.U32.RP R20, R35 ;  /* 0x0000002300147306 */ /* 0x000e220000209000 */
[----:B------:R-:W-:Y:S01]  /*2750*/  HFMA2.MMA R18, -RZ, RZ, 0, 0 ;  /* 0x00000000ff127435 */ /* 0x000fe200000001ff */
[----:B------:R-:W-:Y:S01]  /*2760*/  ISETP.NE.U32.AND P0, PT, R35, RZ, PT ;  /* 0x000000ff2300720c */ /* 0x000fe20003f05070 */
[----:B------:R-:W-:-:S05]  /*2770*/  IMAD.MOV.U32 R45, RZ, RZ, RZ ;  /* 0x000000ffff2d7224 */ /* 0x000fca00078e00ff */
[----:B0-----:R-:W0:Y:S02]  /*2780*/  MUFU.RCP R19, R20 ;  /* 0x0000001400137308 */ /* 0x001e240000001000 */
[----:B0-----:R-:W-:-:S06]  /*2790*/  IADD3 R19, R19, 0xffffffe, RZ ;  /* 0x0ffffffe13137810 */ /* 0x001fcc0007ffe0ff */
[----:B------:R-:W0:Y:S02]  /*27a0*/  F2I.FTZ.U32.TRUNC.NTZ R19, R19 ;  /* 0x0000001300137305 */ /* 0x000e24000021f000 */
[----:B0-----:R-:W-:-:S04]  /*27b0*/  IMAD.MOV R5, RZ, RZ, -R19 ;  /* 0x000000ffff057224 */ /* 0x001fc800078e0a13 */
[----:B------:R-:W-:-:S04]  /*27c0*/  IMAD R5, R5, R35, RZ ;  /* 0x0000002305057224 */ /* 0x000fc800078e02ff */
[----:B------:R-:W-:-:S06]  /*27d0*/  IMAD.HI.U32 R5, R19, R5, R18 ;  /* 0x0000000513057227 */ /* 0x000fcc00078e0012 */
[----:B------:R-:W-:-:S04]  /*27e0*/  IMAD.HI.U32 R44, R5, R40, RZ ;  /* 0x00000028052c7227 */ /* 0x000fc800078e00ff */
[----:B------:R-:W-:-:S04]  /*27f0*/  IMAD.MOV R5, RZ, RZ, -R44 ;  /* 0x000000ffff057224 */ /* 0x000fc800078e0a2c */
[----:B------:R-:W-:Y:S01]  /*2800*/  IMAD R18, R35, R5, R40 ;  /* 0x0000000523127224 */ /* 0x000fe200078e0228 */
[----:B------:R-:W-:-:S04]  /*2810*/  MOV R5, RZ ;  /* 0x000000ff00057202 */ /* 0x000fc80000000f00 */
[----:B------:R-:W-:-:S13]  /*2820*/  ISETP.GE.U32.AND P2, PT, R18, R35, PT ;  /* 0x000000231200720c */ /* 0x000fda0003f46070 */
[-C--:B------:R-:W-:Y:S02]  /*2830*/  @P2 IADD3 R18, R18, -R35.reuse, RZ ;  /* 0x8000002312122210 */ /* 0x080fe40007ffe0ff */
[----:B------:R-:W-:Y:S02]  /*2840*/  @P2 IADD3 R44, R44, 0x1, RZ ;  /* 0x000000012c2c2810 */ /* 0x000fe40007ffe0ff */
[----:B------:R-:W-:-:S13]  /*2850*/  ISETP.GE.U32.AND P1, PT, R18, R35, PT ;  /* 0x000000231200720c */ /* 0x000fda0003f26070 */
[----:B------:R-:W-:Y:S02]  /*2860*/  @P1 IADD3 R44, R44, 0x1, RZ ;  /* 0x000000012c2c1810 */ /* 0x000fe40007ffe0ff */
[----:B------:R-:W-:-:S05]  /*2870*/  @!P0 LOP3.LUT R44, RZ, R35, RZ, 0x33, !PT ;  /* 0x00000023ff2c8212 */ /* 0x000fca00078e33ff */
[----:B------:R-:W-:-:S04]  /*2880*/  IMAD.MOV R18, RZ, RZ, -R44 ;  /* 0x000000ffff127224 */ /* 0x000fc800078e0a2c */
[----:B------:R-:W-:Y:S02]  /*2890*/  IMAD R40, R35, R18, R40 ;  /* 0x0000001223287224 */ /* 0x000fe400078e0228 */
.L_x_22:
[----:B------:R-:W-:Y:S05]  /*28a0*/  BSYNC B0 ;  /* 0x0000000000007941 */ /* 0x000fea0003800000 */
.L_x_20:
[----:B------:R-:W-:Y:S01]  /*28b0*/  LOP3.LUT R18, R45, R0, RZ, 0xfc, !PT ;  /* 0x000000002d127212 */ /* 0x000fe200078efcff */
[----:B------:R-:W-:Y:S01]  /*28c0*/  IMAD.MOV.U32 R28, RZ, RZ, c[0x0][0x210] ;  /* 0x00008400ff1c7624 */ /* 0x000fe200078e00ff */
[----:B------:R-:W-:Y:S02]  /*28d0*/  BSSY B0, `(.L_x_23) ;  /* 0x0000027000007945 */ /* 0x000fe40003800000 */
[----:B------:R-:W-:Y:S02]  /*28e0*/  ISETP.NE.U32.AND P0, PT, R18, RZ, PT ;  /* 0x000000ff1200720c */ /* 0x000fe40003f05070 */
[----:B------:R-:W-:-:S11]  /*28f0*/  SEL R28, R28, 0x1, P3 ;  /* 0x000000011c1c7807 */ /* 0x000fd60001800000 */
[----:B------:R-:W-:Y:S05]  /*2900*/  @!P0 BRA `(.L_x_24) ;  /* 0x000000d000008947 */ /* 0x000fea0003800000 */
[----:B------:R-:W-:Y:S01]  /*2910*/  IMAD.MOV.U32 R30, RZ, RZ, R44 ;  /* 0x000000ffff1e7224 */ /* 0x000fe200078e002c */
[----:B------:R-:W-:Y:S01]  /*2920*/  MOV R26, R4 ;  /* 0x00000004001a7202 */ /* 0x000fe20000000f00 */
[----:B------:R-:W-:Y:S01]  /*2930*/  IMAD.MOV.U32 R19, RZ, RZ, R45 ;  /* 0x000000ffff137224 */ /* 0x000fe200078e002d */
[----:B------:R-:W-:Y:S02]  /*2940*/  MOV R25, R0 ;  /* 0x0000000000197202 */ /* 0x000fe40000000f00 */
[----:B------:R-:W-:Y:S02]  /*2950*/  MOV R24, 0x2970 ;  /* 0x0000297000187802 */ /* 0x000fe40000000f00 */
[----:B------:R-:W-:Y:S05]  /*2960*/  CALL.REL.NOINC `($__internal_0_$__cuda_sm20_div_s64) ;  /* 0x00001de000007944 */ /* 0x000fea0003c00000 */
[----:B------:R-:W-:-:S04]  /*2970*/  IADD3 R23, P0, RZ, -R20, RZ ;  /* 0x80000014ff177210 */ /* 0x000fc80007f1e0ff */
[----:B------:R-:W-:Y:S01]  /*2980*/  IADD3.X R19, RZ, ~R21, RZ, P0, !PT ;  /* 0x80000015ff137210 */ /* 0x000fe200007fe4ff */
[----:B------:R-:W-:-:S04]  /*2990*/  IMAD.WIDE.U32 R44, R4, R23, R44 ;  /* 0x00000017042c7225 */ /* 0x000fc800078e002c */
[----:B------:R-:W-:-:S04]  /*29a0*/  IMAD R19, R19, R4, RZ ;  /* 0x0000000413137224 */ /* 0x000fc800078e02ff */
[----:B------:R-:W-:-:S05]  /*29b0*/  IMAD R0, R0, R23, R19 ;  /* 0x0000001700007224 */ /* 0x000fca00078e0213 */
[----:B------:R-:W-:Y:S01]  /*29c0*/  IADD3 R0, R45, R0, RZ ;  /* 0x000000002d007210 */ /* 0x000fe20007ffe0ff */
[----:B------:R-:W-:Y:S05]  /*29d0*/  BRA `(.L_x_25) ;  /* 0x0000016000007947 */ /* 0x000fea0003800000 */
.L_x_24:
[----:B------:R-:W0:Y:S01]  /*29e0*/  I2F.U32.RP R21, R4 ;  /* 0x0000000400157306 */ /* 0x000e220000209000 */
[----:B------:R-:W-:-:S07]  /*29f0*/  ISETP.NE.U32.AND P0, PT, R4, RZ, PT ;  /* 0x000000ff0400720c */ /* 0x000fce0003f05070 */
[----:B0-----:R-:W0:Y:S02]  /*2a00*/  MUFU.RCP R18, R21 ;  /* 0x0000001500127308 */ /* 0x001e240000001000 */
[----:B0-----:R-:W-:Y:S01]  /*2a10*/  IADD3 R18, R18, 0xffffffe, RZ ;  /* 0x0ffffffe12127810 */ /* 0x001fe20007ffe0ff */
[----:B------:R-:W-:-:S05]  /*2a20*/  IMAD.MOV.U32 R21, RZ, RZ, RZ ;  /* 0x000000ffff157224 */ /* 0x000fca00078e00ff */
[----:B------:R0:W1:Y:S02]  /*2a30*/  F2I.FTZ.U32.TRUNC.NTZ R19, R18 ;  /* 0x0000001200137305 */ /* 0x000064000021f000 */
[----:B0-----:R-:W-:Y:S01]  /*2a40*/  HFMA2.MMA R18, -RZ, RZ, 0, 0 ;  /* 0x00000000ff127435 */ /* 0x001fe200000001ff */
[----:B-1----:R-:W-:-:S04]  /*2a50*/  IMAD.MOV R0, RZ, RZ, -R19 ;  /* 0x000000ffff007224 */ /* 0x002fc800078e0a13 */
[----:B------:R-:W-:-:S05]  /*2a60*/  IMAD R0, R0, R4, RZ ;  /* 0x0000000400007224 */ /* 0x000fca00078e02ff */
[----:B------:R-:W-:Y:S01]  /*2a70*/  IMAD.HI.U32 R19, R19, R0, R18 ;  /* 0x0000000013137227 */ /* 0x000fe200078e0012 */
[----:B------:R-:W-:-:S05]  /*2a80*/  MOV R0, RZ ;  /* 0x000000ff00007202 */ /* 0x000fca0000000f00 */
[----:B------:R-:W-:-:S04]  /*2a90*/  IMAD.HI.U32 R20, R19, R44, RZ ;  /* 0x0000002c13147227 */ /* 0x000fc800078e00ff */
[----:B------:R-:W-:-:S04]  /*2aa0*/  IMAD.MOV R19, RZ, RZ, -R20 ;  /* 0x000000ffff137224 */ /* 0x000fc800078e0a14 */
[----:B------:R-:W-:-:S05]  /*2ab0*/  IMAD R19, R4, R19, R44 ;  /* 0x0000001304137224 */ /* 0x000fca00078e022c */
        /* <DEDUP_REMOVED lines=8> */
.L_x_25:
[----:B------:R-:W-:Y:S05]  /*2b40*/  BSYNC B0 ;  /* 0x0000000000007941 */ /* 0x000fea0003800000 */
.L_x_23:
[-C--:B------:R-:W-:Y:S01]  /*2b50*/  IMAD R19, R43, R17.reuse, RZ ;  /* 0x000000112b137224 */ /* 0x080fe200078e02ff */
[----:B------:R-:W-:Y:S01]  /*2b60*/  ULDC.U8 UR10, c[0x0][0x329] ;  /* 0x0000ca40000a7ab9 */ /* 0x000fe20000000000 */
[C---:B------:R-:W-:Y:S01]  /*2b70*/  IMAD.WIDE.U32 R48, R42.reuse, R17, RZ ;  /* 0x000000112a307225 */ /* 0x040fe200078e00ff */
[----:B------:R-:W-:Y:S01]  /*2b80*/  UISETP.NE.AND UP0, UPT, UR10, URZ, UPT ;  /* 0x0000003f0a00728c */ /* 0x000fe2000bf05270 */
[----:B------:R-:W-:Y:S01]  /*2b90*/  BSSY B0, `(.L_x_26) ;  /* 0x0000046000007945 */ /* 0x000fe20003800000 */
[----:B------:R-:W-:Y:S01]  /*2ba0*/  ULDC.64 UR4, c[0x0][0x210] ;  /* 0x0000840000047ab9 */ /* 0x000fe20000000a00 */
[----:B------:R-:W-:Y:S01]  /*2bb0*/  IMAD R19, R42, R16, R19 ;  /* 0x000000102a137224 */ /* 0x000fe200078e0213 */
[----:B------:R-:W-:Y:S01]  /*2bc0*/  UIMAD UR4, UR4, UR5, URZ ;  /* 0x00000005040472a4 */ /* 0x000fe2000f8e023f */
[----:B------:R-:W-:Y:S01]  /*2bd0*/  IMAD R5, R5, R28, RZ ;  /* 0x0000001c05057224 */ /* 0x000fe200078e02ff */
[----:B------:R-:W-:Y:S02]  /*2be0*/  USEL UR5, UR5, 0x1, !UP0 ;  /* 0x0000000105057887 */ /* 0x000fe4000c000000 */
[----:B------:R-:W-:Y:S01]  /*2bf0*/  IADD3 R4, R49, R19, RZ ;  /* 0x0000001331047210 */ /* 0x000fe20007ffe0ff */
[----:B------:R-:W-:Y:S01]  /*2c00*/  USHF.R.S32.HI UR11, URZ, 0x1f, UR4 ;  /* 0x0000001f3f0b7899 */ /* 0x000fe20008011404 */
[----:B------:R-:W-:Y:S01]  /*2c10*/  SHF.R.S32.HI R19, RZ, 0x1f, R28 ;  /* 0x0000001fff137819 */ /* 0x000fe2000001141c */
[----:B------:R-:W-:Y:S01]  /*2c20*/  USHF.R.S32.HI UR10, URZ, 0x1f, UR5 ;  /* 0x0000001f3f0a7899 */ /* 0x000fe20008011405 */
[----:B------:R-:W-:-:S02]  /*2c30*/  IMAD R23, R0, UR4, RZ ;  /* 0x0000000400177c24 */ /* 0x000fc4000f8e02ff */
[-C--:B------:R-:W-:Y:S02]  /*2c40*/  IMAD R25, R4, R15.reuse, RZ ;  /* 0x0000000f04197224 */ /* 0x080fe400078e02ff */
[----:B------:R-:W-:Y:S02]  /*2c50*/  IMAD R19, R19, R40, R5 ;  /* 0x0000002813137224 */ /* 0x000fe400078e0205 */
[----:B------:R-:W-:Y:S02]  /*2c60*/  IMAD R25, R14, R48, R25 ;  /* 0x000000300e197224 */ /* 0x000fe400078e0219 */
[----:B------:R-:W-:-:S04]  /*2c70*/  IMAD.WIDE.U32 R48, R48, R15, RZ ;  /* 0x0000000f30307225 */ /* 0x000fc800078e00ff */
[----:B------:R-:W-:Y:S01]  /*2c80*/  IMAD R5, R21, UR5, RZ ;  /* 0x0000000515057c24 */ /* 0x000fe2000f8e02ff */
[----:B------:R-:W-:Y:S01]  /*2c90*/  IADD3 R25, R49, R25, RZ ;  /* 0x0000001931197210 */ /* 0x000fe20007ffe0ff */
[----:B------:R-:W-:Y:S02]  /*2ca0*/  IMAD R21, R44, UR11, R23 ;  /* 0x0000000b2c157c24 */ /* 0x000fe4000f8e0217 */
[----:B------:R-:W-:Y:S01]  /*2cb0*/  IMAD.WIDE.U32 R40, R40, R28, RZ ;  /* 0x0000001c28287225 */ /* 0x000fe200078e00ff */
[----:B------:R-:W-:-:S03]  /*2cc0*/  LOP3.LUT R4, R51, R25, RZ, 0xfc, !PT ;  /* 0x0000001933047212 */ /* 0x000fc600078efcff */
[----:B------:R-:W-:Y:S01]  /*2cd0*/  IMAD.WIDE.U32 R44, R44, UR4, RZ ;  /* 0x000000042c2c7c25 */ /* 0x000fe2000f8e00ff */
[----:B------:R-:W-:Y:S02]  /*2ce0*/  ISETP.NE.U32.AND P0, PT, R4, RZ, PT ;  /* 0x000000ff0400720c */ /* 0x000fe40003f05070 */
[----:B------:R-:W-:Y:S01]  /*2cf0*/  IADD3 R0, R41, R19, RZ ;  /* 0x0000001329007210 */ /* 0x000fe20007ffe0ff */
[C---:B------:R-:W-:Y:S01]  /*2d00*/  IMAD R5, R20.reuse, UR10, R5 ;  /* 0x0000000a14057c24 */ /* 0x040fe2000f8e0205 */
[----:B------:R-:W-:Y:S01]  /*2d10*/  IADD3 R4, R45, R21, RZ ;  /* 0x000000152d047210 */ /* 0x000fe20007ffe0ff */
[----:B------:R-:W-:-:S04]  /*2d20*/  IMAD.WIDE.U32 R42, R20, UR5, RZ ;  /* 0x00000005142a7c25 */ /* 0x000fc8000f8e00ff */
[----:B------:R-:W-:Y:S01]  /*2d30*/  IMAD R3, R3, UR4, RZ ;  /* 0x0000000403037c24 */ /* 0x000fe2000f8e02ff */
[----:B------:R-:W-:Y:S01]  /*2d40*/  IADD3 R5, R43, R5, RZ ;  /* 0x000000052b057210 */ /* 0x000fe20007ffe0ff */
[----:B------:R-:W-:Y:S02]  /*2d50*/  IMAD R2, R2, UR4, RZ ;  /* 0x0000000402027c24 */ /* 0x000fe4000f8e02ff */
[----:B------:R-:W-:Y:S05]  /*2d60*/  @!P0 BRA `(.L_x_27) ;  /* 0x0000011000008947 */ /* 0x000fea0003800000 */
[----:B------:R-:W-:Y:S01]  /*2d70*/  IMAD.MOV.U32 R30, RZ, RZ, R50 ;  /* 0x000000ffff1e7224 */ /* 0x000fe200078e0032 */
[----:B------:R-:W-:Y:S01]  /*2d80*/  MOV R19, R51 ;  /* 0x0000003300137202 */ /* 0x000fe20000000f00 */
[----:B------:R-:W-:Y:S01]  /*2d90*/  IMAD.MOV.U32 R26, RZ, RZ, R48 ;  /* 0x000000ffff1a7224 */ /* 0x000fe200078e0030 */
[----:B------:R-:W-:Y:S02]  /*2da0*/  MOV R24, 0x2dc0 ;  /* 0x00002dc000187802 */ /* 0x000fe40000000f00 */
[----:B------:R-:W-:Y:S05]  /*2db0*/  CALL.REL.NOINC `($__internal_0_$__cuda_sm20_div_s64) ;  /* 0x0000199000007944 */ /* 0x000fea0003c00000 */
[----:B------:R-:W-:Y:S01]  /*2dc0*/  IADD3 R18, P0, RZ, -R20, RZ ;  /* 0x80000014ff127210 */ /* 0x000fe20007f1e0ff */
[----:B------:R-:W-:Y:S01]  /*2dd0*/  IMAD.MOV.U32 R23, RZ, RZ, R51 ;  /* 0x000000ffff177224 */ /* 0x000fe200078e0033 */
[----:B------:R-:W-:Y:S02]  /*2de0*/  MOV R22, R50 ;  /* 0x0000003200167202 */ /* 0x000fe40000000f00 */
[----:B------:R-:W-:-:S05]  /*2df0*/  IADD3.X R19, RZ, ~R21, RZ, P0, !PT ;  /* 0x80000015ff137210 */ /* 0x000fca00007fe4ff */
[-C--:B------:R-:W-:Y:S02]  /*2e00*/  IMAD R19, R19, R48.reuse, RZ ;  /* 0x0000003013137224 */ /* 0x080fe400078e02ff */
[----:B------:R-:W-:-:S04]  /*2e10*/  IMAD.WIDE.U32 R48, R18, R48, R22 ;  /* 0x0000003012307225 */ /* 0x000fc800078e0016 */
[----:B------:R-:W-:Y:S01]  /*2e20*/  IMAD R19, R25, R18, R19 ;  /* 0x0000001219137224 */ /* 0x000fe200078e0213 */
[----:B------:R-:W-:Y:S02]  /*2e30*/  MOV R18, R48 ;  /* 0x0000003000127202 */ /* 0x000fe40000000f00 */
[----:B------:R-:W-:Y:S01]  /*2e40*/  MOV R48, R20 ;  /* 0x0000001400307202 */ /* 0x000fe20000000f00 */
[----:B------:R-:W-:Y:S01]  /*2e50*/  IMAD.IADD R19, R49, 0x1, R19 ;  /* 0x0000000131137824 */ /* 0x000fe200078e0213 */
[----:B------:R-:W-:Y:S01]  /*2e60*/  MOV R49, R21 ;  /* 0x0000001500317202 */ /* 0x000fe20000000f00 */
[----:B------:R-:W-:Y:S05]  /*2e70*/  BRA `(.L_x_28) ;  /* 0x0000017000007947 */ /* 0x000fea0003800000 */
.L_x_27:
[----:B------:R-:W0:Y:S01]  /*2e80*/  I2F.U32.RP R22, R48 ;  /* 0x0000003000167306 */ /* 0x000e220000209000 */
[----:B------:R-:W-:Y:S01]  /*2e90*/  IMAD.MOV.U32 R20, RZ, RZ, RZ ;  /* 0x000000ffff147224 */ /* 0x000fe200078e00ff */
        /* <DEDUP_REMOVED lines=14> */
[----:B------:R-:W-:Y:S01]  /*2f80*/  ISETP.GE.U32.AND P1, PT, R19, R48, PT ;  /* 0x000000301300720c */ /* 0x000fe20003f26070 */
[----:B------:R-:W-:-:S12]  /*2f90*/  IMAD.MOV.U32 R19, RZ, RZ, RZ ;  /* 0x000000ffff137224 */ /* 0x000fd800078e00ff */
[----:B------:R-:W-:Y:S02]  /*2fa0*/  @P1 IADD3 R20, R20, 0x1, RZ ;  /* 0x0000000114141810 */ /* 0x000fe40007ffe0ff */
[----:B------:R-:W-:-:S04]  /*2fb0*/  @!P0 LOP3.LUT R20, RZ, R48, RZ, 0x33, !PT ;  /* 0x00000030ff148212 */ /* 0x000fc800078e33ff */
[----:B------:R-:W-:-:S05]  /*2fc0*/  IADD3 R21, -R20, RZ, RZ ;  /* 0x000000ff14157210 */ /* 0x000fca0007ffe1ff */
[----:B------:R-:W-:Y:S01]  /*2fd0*/  IMAD R18, R48, R21, R50 ;  /* 0x0000001530127224 */ /* 0x000fe200078e0232 */
[----:B------:R-:W-:Y:S02]  /*2fe0*/  MOV R48, R20 ;  /* 0x0000001400307202 */ /* 0x000fe40000000f00 */
.L_x_28:
[----:B------:R-:W-:Y:S05]  /*2ff0*/  BSYNC B0 ;  /* 0x0000000000007941 */ /* 0x000fea0003800000 */
.L_x_26:
        /* <DEDUP_REMOVED lines=18> */
.L_x_30:
        /* <DEDUP_REMOVED lines=22> */
.L_x_31:
[----:B------:R-:W-:Y:S05]  /*3280*/  BSYNC B0 ;  /* 0x0000000000007941 */ /* 0x000fea0003800000 */
.L_x_29:
[----:B------:R-:W-:Y:S01]  /*3290*/  LOP3.LUT R17, R51, R14, RZ, 0xfc, !PT ;  /* 0x0000000e33117212 */ /* 0x000fe200078efcff */
[----:B------:R-:W-:Y:S03]  /*32a0*/  BSSY B0, `(.L_x_32) ;  /* 0x000002c000007945 */ /* 0x000fe60003800000 */
        /* <DEDUP_REMOVED lines=8> */
[----:B------:R-:W-:Y:S01]  /*3330*/  IADD3 R17, P0, RZ, -R20, RZ ;  /* 0x80000014ff117210 */ /* 0x000fe20007f1e0ff */
[----:B------:R-:W-:Y:S01]  /*3340*/  IMAD.MOV.U32 R25, RZ, RZ, R51 ;  /* 0x000000ffff197224 */ /* 0x000fe200078e0033 */
[----:B------:R-:W-:Y:S02]  /*3350*/  MOV R24, R50 ;  /* 0x0000003200187202 */ /* 0x000fe40000000f00 */
[----:B------:R-:W-:-:S03]  /*3360*/  IADD3.X R22, RZ, ~R21, RZ, P0, !PT ;  /* 0x80000015ff167210 */ /* 0x000fc600007fe4ff */
[----:B------:R-:W-:-:S04]  /*3370*/  IMAD.WIDE.U32 R24, R15, R17, R24 ;  /* 0x000000110f187225 */ /* 0x000fc800078e0018 */
[----:B------:R-:W-:-:S04]  /*3380*/  IMAD R22, R22, R15, RZ ;  /* 0x0000000f16167224 */ /* 0x000fc800078e02ff */
[----:B------:R-:W-:Y:S01]  /*3390*/  IMAD R14, R14, R17, R22 ;  /* 0x000000110e0e7224 */ /* 0x000fe200078e0216 */
[----:B------:R-:W-:Y:S02]  /*33a0*/  MOV R22, R24 ;  /* 0x0000001800167202 */ /* 0x000fe40000000f00 */
[----:B------:R-:W-:Y:S01]  /*33b0*/  MOV R24, R20 ;  /* 0x0000001400187202 */ /* 0x000fe20000000f00 */
[----:B------:R-:W-:Y:S01]  /*33c0*/  IMAD.IADD R14, R25, 0x1, R14 ;  /* 0x00000001190e7824 */ /* 0x000fe200078e020e */
[----:B------:R-:W-:Y:S01]  /*33d0*/  MOV R25, R21 ;  /* 0x0000001500197202 */ /* 0x000fe20000000f00 */
[----:B------:R-:W-:Y:S05]  /*33e0*/  BRA `(.L_x_34) ;  /* 0x0000017000007947 */ /* 0x000fea0003800000 */
.L_x_33:
        /* <DEDUP_REMOVED lines=20> */
[----:B------:R-:W-:Y:S02]  /*3530*/  IADD3 R22, -R20, RZ, RZ ;  /* 0x000000ff14167210 */ /* 0x000fe40007ffe1ff */
[----:B------:R-:W-:-:S03]  /*3540*/  MOV R24, R20 ;  /* 0x0000001400187202 */ /* 0x000fc60000000f00 */
[----:B------:R-:W-:Y:S02]  /*3550*/  IMAD R22, R15, R22, R50 ;  /* 0x000000160f167224 */ /* 0x000fe400078e0232 */
.L_x_34:
[----:B------:R-:W-:Y:S05]  /*3560*/  BSYNC B0 ;  /* 0x0000000000007941 */ /* 0x000fea0003800000 */
.L_x_32:
[----:B------:R-:W-:Y:S01]  /*3570*/  IMAD R17, R14, R3, RZ ;  /* 0x000000030e117224 */ /* 0x000fe200078e02ff */
[----:B------:R-:W-:Y:S01]  /*3580*/  LOP3.LUT R14, R49, R11, RZ, 0xfc, !PT ;  /* 0x0000000b310e7212 */ /* 0x000fe200078efcff */
[----:B------:R-:W-:Y:S01]  /*3590*/  IMAD R53, R28, c[0x0][0x214], RZ ;  /* 0x000085001c357a24 */ /* 0x000fe200078e02ff */
[----:B------:R-:W-:Y:S01]  /*35a0*/  SHF.R.S32.HI R19, RZ, 0x1f, R3 ;  /* 0x0000001fff137819 */ /* 0x000fe20000011403 */
[-C--:B------:R-:W-:Y:S01]  /*35b0*/  IMAD R15, R25, R6.reuse, RZ ;  /* 0x00000006190f7224 */ /* 0x080fe200078e02ff */
[----:B------:R-:W-:Y:S01]  /*35c0*/  ISETP.NE.U32.AND P0, PT, R14, RZ, PT ;  /* 0x000000ff0e00720c */ /* 0x000fe20003f05070 */
[----:B------:R-:W-:Y:S01]  /*35d0*/  IMAD.WIDE.U32 R50, R24, R6, RZ ;  /* 0x0000000618327225 */ /* 0x000fe200078e00ff */
[----:B------:R-:W-:Y:S01]  /*35e0*/  SHF.R.S32.HI R20, RZ, 0x1f, R6 ;  /* 0x0000001fff147819 */ /* 0x000fe20000011406 */
[----:B------:R-:W-:Y:S01]  /*35f0*/  BSSY B0, `(.L_x_35) ;  /* 0x0000035000007945 */ /* 0x000fe20003800000 */
[----:B------:R-:W-:Y:S01]  /*3600*/  SHF.R.S32.HI R21, RZ, 0x1f, R53 ;  /* 0x0000001fff157819 */ /* 0x000fe20000011435 */
[----:B------:R-:W-:-:S02]  /*3610*/  IMAD R6, R16, R53, RZ ;  /* 0x0000003510067224 */ /* 0x000fc400078e02ff */
[----:B------:R-:W-:Y:S02]  /*3620*/  IMAD R19, R19, R22, R17 ;  /* 0x0000001613137224 */ /* 0x000fe400078e0211 */
[----:B------:R-:W-:-:S04]  /*3630*/  IMAD.WIDE.U32 R16, R22, R3, RZ ;  /* 0x0000000316107225 */ /* 0x000fc800078e00ff */
[----:B------:R-:W-:Y:S01]  /*3640*/  IMAD R15, R20, R24, R15 ;  /* 0x00000018140f7224 */ /* 0x000fe200078e020f */
[----:B------:R-:W-:Y:S01]  /*3650*/  IADD3 R14, R17, R19, RZ ;  /* 0x00000013110e7210 */ /* 0x000fe20007ffe0ff */
[----:B------:R-:W-:Y:S02]  /*3660*/  IMAD R3, R21, R18, R6 ;  /* 0x0000001215037224 */ /* 0x000fe400078e0206 */
[----:B------:R-:W-:Y:S01]  /*3670*/  IMAD.WIDE.U32 R52, R18, R53, RZ ;  /* 0x0000003512347225 */ /* 0x000fe200078e00ff */
[----:B------:R-:W-:-:S04]  /*3680*/  IADD3 R6, R51, R15, RZ ;  /* 0x0000000f33067210 */ /* 0x000fc80007ffe0ff */
[----:B------:R-:W-:Y:S01]  /*3690*/  IADD3 R3, R53, R3, RZ ;  /* 0x0000000335037210 */ /* 0x000fe20007ffe0ff */
        /* <DEDUP_REMOVED lines=10> */
[----:B------:R-:W-:-:S02]  /*3740*/  IADD3.X R18, RZ, ~R21, RZ, P0, !PT ;  /* 0x80000015ff127210 */ /* 0x000fc400007fe4ff */
[----:B------:R-:W-:Y:S01]  /*3750*/  MOV R48, R20 ;  /* 0x0000001400307202 */ /* 0x000fe20000000f00 */
[----:B------:R-:W-:Y:S01]  /*3760*/  IMAD.WIDE.U32 R24, R13, R22, R24 ;  /* 0x000000160d187225 */ /* 0x000fe200078e0018 */
[----:B------:R-:W-:-:S03]  /*3770*/  MOV R49, R21 ;  /* 0x0000001500317202 */ /* 0x000fc60000000f00 */
[----:B------:R-:W-:-:S04]  /*3780*/  IMAD R18, R18, R13, RZ ;  /* 0x0000000d12127224 */ /* 0x000fc800078e02ff */
[----:B------:R-:W-:Y:S01]  /*3790*/  IMAD R11, R11, R22, R18 ;  /* 0x000000160b0b7224 */ /* 0x000fe200078e0212 */
[----:B------:R-:W-:-:S03]  /*37a0*/  MOV R18, R24 ;  /* 0x0000001800127202 */ /* 0x000fc60000000f00 */
[----:B------:R-:W-:Y:S01]  /*37b0*/  IMAD.IADD R11, R25, 0x1, R11 ;  /* 0x00000001190b7824 */ /* 0x000fe200078e020b */
[----:B------:R-:W-:Y:S05]  /*37c0*/  BRA `(.L_x_37) ;  /* 0x0000017000007947 */ /* 0x000fea0003800000 */
.L_x_36:
        /* <DEDUP_REMOVED lines=12> */
[----:B------:R-:W-:Y:S02]  /*3890*/  IMAD R18, R13, R11, R48 ;  /* 0x0000000b0d127224 */ /* 0x000fe400078e0230 */
[----:B------:R-:W-:-:S03]  /*38a0*/  IMAD.MOV.U32 R11, RZ, RZ, RZ ;  /* 0x000000ffff0b7224 */ /* 0x000fc600078e00ff */
[----:B------:R-:W-:-:S13]  /*38b0*/  ISETP.GE.U32.AND P2, PT, R18, R13, PT ;  /* 0x0000000d1200720c */ /* 0x000fda0003f46070 */
[----:B------:R-:W-:Y:S01]  /*38c0*/  @P2 IMAD.IADD R18, R18, 0x1, -R13 ;  /* 0x0000000112122824 */ /* 0x000fe200078e0a0d */
[----:B------:R-:W-:-:S04]  /*38d0*/  @P2 IADD3 R15, R15, 0x1, RZ ;  /* 0x000000010f0f2810 */ /* 0x000fc80007ffe0ff */
[----:B------:R-:W-:-:S13]  /*38e0*/  ISETP.GE.U32.AND P1, PT, R18, R13, PT ;  /* 0x0000000d1200720c */ /* 0x000fda0003f26070 */
[----:B------:R-:W-:Y:S02]  /*38f0*/  @P1 IADD3 R15, R15, 0x1, RZ ;  /* 0x000000010f0f1810 */ /* 0x000fe40007ffe0ff */
[----:B------:R-:W-:-:S04]  /*3900*/  @!P0 LOP3.LUT R15, RZ, R13, RZ, 0x33, !PT ;  /* 0x0000000dff0f8212 */ /* 0x000fc800078e33ff */
[----:B------:R-:W-:-:S05]  /*3910*/  IADD3 R18, -R15, RZ, RZ ;  /* 0x000000ff0f127210 */ /* 0x000fca0007ffe1ff */
[----:B------:R-:W-:Y:S01]  /*3920*/  IMAD R18, R13, R18, R48 ;  /* 0x000000120d127224 */ /* 0x000fe200078e0230 */
[----:B------:R-:W-:Y:S02]  /*3930*/  MOV R48, R15 ;  /* 0x0000000f00307202 */ /* 0x000fe40000000f00 */
.L_x_37:
[----:B------:R-:W-:Y:S05]  /*3940*/  BSYNC B0 ;  /* 0x0000000000007941 */ /* 0x000fea0003800000 */
.L_x_35:
[----:B------:R-:W-:Y:S01]  /*3950*/  ULDC UR5, c[0x0][0x1c0] ;  /* 0x0000700000057ab9 */ /* 0x000fe20000000800 */
[----:B------:R-:W-:Y:S01]  /*3960*/  LOP3.LUT R15, R49, R9, RZ, 0xfc, !PT ;  /* 0x00000009310f7212 */ /* 0x000fe200078efcff */
[----:B------:R-:W-:Y:S01]  /*3970*/  ULDC UR4, c[0x0][0x214] ;  /* 0x0000850000047ab9 */ /* 0x000fe20000000800 */
[----:B------:R-:W-:Y:S01]  /*3980*/  BSSY B0, `(.L_x_38) ;  /* 0x0000031000007945 */ /* 0x000fe20003800000 */
[----:B------:R-:W-:Y:S01]  /*3990*/  UIMAD UR4, UR5, UR4, URZ ;  /* 0x00000004050472a4 */ /* 0x000fe2000f8e023f */
[----:B------:R-:W-:-:S05]  /*39a0*/  ISETP.NE.U32.AND P0, PT, R15, RZ, PT ;  /* 0x000000ff0f00720c */ /* 0x000fca0003f05070 */
[----:B------:R-:W-:-:S04]  /*39b0*/  IMAD R28, R28, UR4, RZ ;  /* 0x000000041c1c7c24 */ /* 0x000fc8000f8e02ff */
[-C--:B------:R-:W-:Y:S01]  /*39c0*/  IMAD R11, R11, R28.reuse, RZ ;  /* 0x0000001c0b0b7224 */ /* 0x080fe200078e02ff */
[----:B------:R-:W-:Y:S01]  /*39d0*/  SHF.R.S32.HI R13, RZ, 0x1f, R28 ;  /* 0x0000001fff0d7819 */ /* 0x000fe2000001141c */
[----:B------:R-:W-:-:S04]  /*39e0*/  IMAD.WIDE.U32 R54, R18, R28, RZ ;  /* 0x0000001c12367225 */ /* 0x000fc800078e00ff */
[----:B------:R-:W-:-:S05]  /*39f0*/  IMAD R11, R13, R18, R11 ;  /* 0x000000120d0b7224 */ /* 0x000fca00078e020b */
        /* <DEDUP_REMOVED lines=8> */
[----:B------:R-:W-:Y:S02]  /*3a80*/  IADD3 R15, P0, RZ, -R20, RZ ;  /* 0x80000014ff0f7210 */ /* 0x000fe40007f1e0ff */
[----:B------:R-:W-:Y:S02]  /*3a90*/  MOV R22, R48 ;  /* 0x0000003000167202 */ /* 0x000fe40000000f00 */
[----:B------:R-:W-:-:S02]  /*3aa0*/  IADD3.X R13, RZ, ~R21, RZ, P0, !PT ;  /* 0x80000015ff0d7210 */ /* 0x000fc400007fe4ff */
[----:B------:R-:W-:-:S03]  /*3ab0*/  MOV R23, R49 ;  /* 0x0000003100177202 */ /* 0x000fc60000000f00 */
[----:B------:R-:W-:Y:S02]  /*3ac0*/  IMAD R18, R13, R10, RZ ;  /* 0x0000000a0d127224 */ /* 0x000fe400078e02ff */
[----:B------:R-:W-:-:S04]  /*3ad0*/  IMAD.WIDE.U32 R22, R10, R15, R22 ;  /* 0x0000000f0a167225 */ /* 0x000fc800078e0016 */
[----:B------:R-:W-:Y:S01]  /*3ae0*/  IMAD R9, R9, R15, R18 ;  /* 0x0000000f09097224 */ /* 0x000fe200078e0212 */
[----:B------:R-:W-:-:S04]  /*3af0*/  MOV R10, R22 ;  /* 0x00000016000a7202 */ /* 0x000fc80000000f00 */
[----:B------:R-:W-:Y:S01]  /*3b00*/  IADD3 R9, R23, R9, RZ ;  /* 0x0000000917097210 */ /* 0x000fe20007ffe0ff */
[----:B------:R-:W-:Y:S05]  /*3b10*/  BRA `(.L_x_40) ;  /* 0x0000017000007947 */ /* 0x000fea0003800000 */
.L_x_39:
        /* <DEDUP_REMOVED lines=23> */
.L_x_40:
[----:B------:R-:W-:Y:S05]  /*3c90*/  BSYNC B0 ;  /* 0x0000000000007941 */ /* 0x000fea0003800000 */
.L_x_38:
[----:B------:R-:W-:Y:S01]  /*3ca0*/  IADD3 R41, P1, P0, R44, R42, R40 ;  /* 0x0000002a2c297210 */ /* 0x000fe2000783e028 */
[----:B------:R-:W-:-:S03]  /*3cb0*/  IMAD R9, R9, R2, RZ ;  /* 0x0000000209097224 */ /* 0x000fc600078e02ff */
[----:B------:R-:W-:Y:S02]  /*3cc0*/  IADD3 R41, P3, P2, R50, R41, R52 ;  /* 0x0000002932297210 */ /* 0x000fe40007a7e034 */
[----:B------:R-:W-:Y:S02]  /*3cd0*/  IADD3.X R0, R4, R5, R0, P1, P0 ;  /* 0x0000000504007210 */ /* 0x000fe40000fe0400 */
[----:B------:R-:W-:Y:S02]  /*3ce0*/  IADD3 R16, P1, P0, R54, R41, R16 ;  /* 0x0000002936107210 */ /* 0x000fe4000783e010 */
[----:B------:R-:W-:Y:S01]  /*3cf0*/  IADD3.X R0, R6, R0, R3, P3, P2 ;  /* 0x0000000006007210 */ /* 0x000fe20001fe4403 */
[----:B------:R-:W-:Y:S01]  /*3d00*/  IMAD R3, R21, R8, RZ ;  /* 0x0000000815037224 */ /* 0x000fe200078e02ff */
[----:B------:R-:W-:Y:S02]  /*3d10*/  SHF.R.S32.HI R4, RZ, 0x1f, R8 ;  /* 0x0000001fff047819 */ /* 0x000fe40000011408 */
[----:B------:R-:W-:-:S02]  /*3d20*/  IADD3.X R17, R11, R0, R14, P1, P0 ;  /* 0x000000000b117210 */ /* 0x000fc40000fe040e */
[----:B------:R-:W-:Y:S01]  /*3d30*/  SHF.R.S32.HI R0, RZ, 0x1f, R2 ;  /* 0x0000001fff007819 */ /* 0x000fe20000011402 */
[-C--:B------:R-:W-:Y:S02]  /*3d40*/  IMAD R3, R4, R20.reuse, R3 ;  /* 0x0000001404037224 */ /* 0x080fe400078e0203 */
[----:B------:R-:W-:-:S04]  /*3d50*/  IMAD.WIDE.U32 R16, R8, R20, R16 ;  /* 0x0000001408107225 */ /* 0x000fc800078e0010 */
[----:B------:R-:W-:Y:S02]  /*3d60*/  IMAD.IADD R17, R17, 0x1, R3 ;  /* 0x0000000111117824 */ /* 0x000fe400078e0203 */
[-C--:B------:R-:W-:Y:S02]  /*3d70*/  IMAD R0, R0, R10.reuse, R9 ;  /* 0x0000000a00007224 */ /* 0x080fe400078e0209 */
[----:B------:R-:W-:-:S04]  /*3d80*/  IMAD.WIDE.U32 R2, R2, R10, R16 ;  /* 0x0000000a02027225 */ /* 0x000fc800078e0010 */
[----:B------:R-:W-:Y:S01]  /*3d90*/  IMAD.IADD R3, R3, 0x1, R0 ;  /* 0x0000000103037824 */ /* 0x000fe200078e0200 */
[----:B------:R-:W-:-:S04]  /*3da0*/  LEA R4, P0, R2, c[0x0][0x200], 0x2 ;  /* 0x0000800002047a11 */ /* 0x000fc800078010ff */
[----:B------:R-:W-:-:S05]  /*3db0*/  LEA.HI.X R5, R2, c[0x0][0x204], R3, 0x2, P0 ;  /* 0x0000810002057a11 */ /* 0x000fca00000f1403 */
[----:B------:R0:W-:Y:S01]  /*3dc0*/  STG.E [R4.64], R31 ;  /* 0x0000001f04007986 */ /* 0x0001e2000c101908 */
[----:B------:R-:W-:Y:S05]  /*3dd0*/  BRA `(.L_x_15) ;  /* 0x0000003000007947 */ /* 0x000fea0003800000 */
.L_x_16:
[----:B------:R-:W-:-:S04]  /*3de0*/  LEA R2, P0, R40, c[0x0][0x200], 0x2 ;  /* 0x0000800028027a11 */ /* 0x000fc800078010ff */
[----:B------:R-:W-:-:S05]  /*3df0*/  LEA.HI.X R3, R40, c[0x0][0x204], R41, 0x2, P0 ;  /* 0x0000810028037a11 */ /* 0x000fca00000f1429 */
[----:B------:R0:W-:Y:S04]  /*3e00*/  STG.E [R2.64], R31 ;  /* 0x0000001f02007986 */ /* 0x0001e8000c101908 */
.L_x_15:
[----:B------:R-:W-:Y:S05]  /*3e10*/  BSYNC B1 ;  /* 0x0000000000017941 */ /* 0x000fea0003800000 */
.L_x_14:
[C---:B------:R-:W-:Y:S01]  /*3e20*/  IADD3 R0, R38.reuse, 0x20, RZ ;  /* 0x0000002026007810 */ /* 0x040fe20007ffe0ff */
[----:B0-----:R-:W-:Y:S01]  /*3e30*/  HFMA2.MMA R5, -RZ, RZ, 0, 0 ;  /* 0x00000000ff057435 */ /* 0x001fe200000001ff */
[----:B------:R-:W-:Y:S01]  /*3e40*/  ISETP.GE.OR P2, PT, R38, c[0x0][0x314], P6 ;  /* 0x0000c50026007a0c */ /* 0x000fe20003746670 */
[----:B------:R-:W-:Y:S01]  /*3e50*/  CS2R R2, SRZ ;  /* 0x0000000000027805 */ /* 0x000fe2000001ff00 */
[----:B------:R-:W-:Y:S02]  /*3e60*/  ISETP.GE.OR P1, PT, R0, c[0x0][0x314], P6 ;  /* 0x0000c50000007a0c */ /* 0x000fe40003726670 */
[----:B------:R-:W-:-:S04]  /*3e70*/  IADD3 R0, R38, 0x40, RZ ;  /* 0x0000004026007810 */ /* 0x000fc80007ffe0ff */
[----:B------:R-:W-:Y:S02]  /*3e80*/  ISETP.GE.OR P0, PT, R0, c[0x0][0x314], P6 ;  /* 0x0000c50000007a0c */ /* 0x000fe40003706670 */
[C---:B------:R-:W-:Y:S01]  /*3e90*/  IADD3 R0, R38.reuse, 0x60, RZ ;  /* 0x0000006026007810 */ /* 0x040fe20007ffe0ff */
[----:B------:R-:W-:Y:S02]  /*3ea0*/  IMAD.SHL.U32 R38, R38, 0x4, RZ ;  /* 0x0000000426267824 */ /* 0x000fe400078e00ff */
[C---:B------:R-:W-:Y:S01]  /*3eb0*/  @!P2 FADD.FTZ R36, -R31.reuse, R36 ;  /* 0x000000241f24a221 */ /* 0x040fe20000010100 */
[----:B------:R-:W-:Y:S01]  /*3ec0*/  ISETP.GE.OR P6, PT, R0, c[0x0][0x314], P6 ;  /* 0x0000c50000007a0c */ /* 0x000fe200037c6670 */
[----:B------:R-:W-:Y:S02]  /*3ed0*/  @!P1 FADD.FTZ R33, -R31, R33 ;  /* 0x000000211f219221 */ /* 0x000fe40000010100 */
[----:B------:R-:W-:Y:S02]  /*3ee0*/  @!P2 FMUL.FTZ R36, R36, 1.4426950216293334961 ;  /* 0x3fb8aa3b2424a820 */ /* 0x000fe40000410000 */
[----:B------:R-:W-:-:S02]  /*3ef0*/  @!P1 FMUL.FTZ R33, R33, 1.4426950216293334961 ;  /* 0x3fb8aa3b21219820 */ /* 0x000fc40000410000 */
[C---:B------:R-:W-:Y:S02]  /*3f00*/  @!P0 FADD.FTZ R32, -R31.reuse, R32 ;  /* 0x000000201f208221 */ /* 0x040fe40000010100 */
[----:B------:R-:W0:Y:S01]  /*3f10*/  @!P2 MUFU.EX2 R36, R36 ;  /* 0x000000240024a308 */ /* 0x000e220000000800 */
[----:B------:R-:W-:Y:S02]  /*3f20*/  IMAD.MOV.U32 R0, RZ, RZ, c[0x0][0x314] ;  /* 0x0000c500ff007624 */ /* 0x000fe400078e00ff */
[----:B------:R-:W-:Y:S02]  /*3f30*/  @!P0 FMUL.FTZ R32, R32, 1.4426950216293334961 ;  /* 0x3fb8aa3b20208820 */ /* 0x000fe40000410000 */
[----:B------:R-:W-:-:S03]  /*3f40*/  @!P6 FADD.FTZ R31, -R31, R34 ;  /* 0x000000221f1fe221 */ /* 0x000fc60000010100 */
[----:B------:R-:W1:Y:S01]  /*3f50*/  @!P1 MUFU.EX2 R4, R33 ;  /* 0x0000002100049308 */ /* 0x000e620000000800 */
[----:B------:R-:W-:-:S07]  /*3f60*/  @!P6 FMUL.FTZ R6, R31, 1.4426950216293334961 ;  /* 0x3fb8aa3b1f06e820 */ /* 0x000fce0000410000 */
[----:B------:R-:W2:Y:S01]  /*3f70*/  @!P0 MUFU.EX2 R32, R32 ;  /* 0x0000002000208308 */ /* 0x000ea20000000800 */
[----:B0-----:R0:W-:Y:S07]  /*3f80*/  @!P2 STS [R27.X4], R36 ;  /* 0x000000241b00a388 */ /* 0x0011ee0000004800 */
[----:B------:R-:W3:Y:S01]  /*3f90*/  @!P6 MUFU.EX2 R6, R6 ;  /* 0x000000060006e308 */ /* 0x000ee20000000800 */
[----:B-1----:R0:W-:Y:S04]  /*3fa0*/  @!P1 STS [R27.X4+0x280], R4 ;  /* 0x000280041b009388 */ /* 0x0021e80000004800 */
[----:B--2---:R0:W-:Y:S01]  /*3fb0*/  @!P0 STS [R27.X4+0x500], R32 ;  /* 0x000500201b008388 */ /* 0x0041e20000004800 */
[----:B------:R-:W-:-:S02]  /*3fc0*/  ISETP.GE.AND P0, PT, R0, 0x1, PT ;  /* 0x000000010000780c */ /* 0x000fc40003f06270 */
[----:B------:R-:W-:Y:S01]  /*3fd0*/  MOV R0, RZ ;  /* 0x000000ff00007202 */ /* 0x000fe20000000f00 */
[----:B---3--:R0:W-:Y:S04]  /*3fe0*/  @!P6 STS [R27.X4+0x780], R6 ;  /* 0x000780061b00e388 */ /* 0x0081e80000004800 */
[----:B------:R-:W-:Y:S06]  /*3ff0*/  BAR.SYNC.DEFER_BLOCKING 0x0 ;  /* 0x0000000000007b1d */ /* 0x000fec0000010000 */
[----:B------:R-:W-:Y:S05]  /*4000*/  @!P0 BRA `(.L_x_41) ;  /* 0x0000024000008947 */ /* 0x000fea0003800000 */
[----:B------:R-:W-:Y:S01]  /*4010*/  ULDC UR5, c[0x0][0x22c] ;  /* 0x00008b0000057ab9 */ /* 0x000fe20000000800 */
[C---:B------:R-:W-:Y:S01]  /*4020*/  IMAD R13, R7.reuse, 0x80, R38 ;  /* 0x00000080070d7824 */ /* 0x040fe200078e0226 */
[----:B------:R-:W-:Y:S01]  /*4030*/  UIMAD UR5, UR7, UR5, URZ ;  /* 0x00000005070572a4 */ /* 0x000fe2000f8e023f */
[C---:B0-----:R-:W-:Y:S01]  /*4040*/  IADD3 R6, R12.reuse, -UR7, RZ ;  /* 0x800000070c067c10 */ /* 0x041fe2000fffe0ff */
[----:B------:R-:W-:Y:S01]  /*4050*/  IMAD R18, R12, c[0x0][0x22c], RZ ;  /* 0x00008b000c127a24 */ /* 0x000fe200078e02ff */
[----:B------:R-:W-:Y:S01]  /*4060*/  CS2R R8, SRZ ;  /* 0x0000000000087805 */ /* 0x000fe2000001ff00 */
[----:B------:R-:W-:Y:S01]  /*4070*/  USHF.R.S32.HI UR4, URZ, 0x1f, UR5 ;  /* 0x0000001f3f047899 */ /* 0x000fe20008011405 */
[C---:B------:R-:W-:Y:S01]  /*4080*/  ISETP.GE.AND P2, PT, R7.reuse, R6, PT ;  /* 0x000000060700720c */ /* 0x040fe20003f46270 */
[----:B------:R-:W-:Y:S01]  /*4090*/  IMAD.SHL.U32 R6, R7, 0x4, RZ ;  /* 0x0000000407067824 */ /* 0x000fe200078e00ff */
[C---:B------:R-:W-:Y:S01]  /*40a0*/  IADD3 R4, P0, R13.reuse, UR5, RZ ;  /* 0x000000050d047c10 */ /* 0x040fe2000ff1e0ff */
[----:B------:R-:W-:Y:S01]  /*40b0*/  IMAD.MOV.U32 R16, RZ, RZ, RZ ;  /* 0x000000ffff107224 */ /* 0x000fe200078e00ff */
[----:B------:R-:W-:Y:S01]  /*40c0*/  CS2R R10, SRZ ;  /* 0x00000000000a7805 */ /* 0x000fe2000001ff00 */
[----:B------:R-:W-:Y:S01]  /*40d0*/  IMAD.MOV.U32 R5, RZ, RZ, RZ ;  /* 0x000000ffff057224 */ /* 0x000fe200078e00ff */
[----:B------:R-:W-:Y:S01]  /*40e0*/  LEA.HI.X.SX32 R13, R13, UR4, 0x1, P0 ;  /* 0x000000040d0d7c11 */ /* 0x000fe200080f0eff */
[----:B------:R-:W-:Y:S01]  /*40f0*/  IMAD.WIDE R18, R18, 0x4, RZ ;  /* 0x0000000412127825 */ /* 0x000fe200078e02ff */
[----:B------:R-:W-:-:S04]  /*4100*/  LEA R14, P0, R4, c[0x0][0x1d8], 0x2 ;  /* 0x00007600040e7a11 */ /* 0x000fc800078010ff */
[----:B------:R-:W-:-:S03]  /*4110*/  LEA.HI.X R13, R4, c[0x0][0x1dc], R13, 0x2, P0 ;  /* 0x00007700040d7a11 */ /* 0x000fc600000f140d */
.L_x_44:
[----:B------:R-:W-:Y:S01]  /*4120*/  BSSY B0, `(.L_x_42) ;  /* 0x0000007000007945 */ /* 0x000fe20003800000 */
[----:B------:R-:W-:-:S05]  /*4130*/  @P2 BRA `(.L_x_43) ;  /* 0x0000005000002947 */ /* 0x000fca0003800000 */
[----:B------:R-:W-:Y:S01]  /*4140*/  ISETP.GE.AND P0, PT, R38, c[0x0][0x220], PT ;  /* 0x0000880026007a0c */ /* 0x000fe20003f06270 */
[----:B------:R-:W-:Y:S01]  /*4150*/  CS2R R8, SRZ ;  /* 0x0000000000087805 */ /* 0x000fe2000001ff00 */
[----:B------:R-:W-:Y:S11]  /*4160*/  CS2R R10, SRZ ;  /* 0x00000000000a7805 */ /* 0x000ff6000001ff00 */
[----:B------:R-:W-:Y:S05]  /*4170*/  @!P0 MOV R15, R13 ;  /* 0x0000000d000f8202 */ /* 0x000fea0000000f00 */
[----:B------:R0:W5:Y:S02]  /*4180*/  @!P0 LDG.E.128 R8, [R14.64] ;  /* 0x000000080e088981 */ /* 0x000164000c1e1d00 */
.L_x_43:
[----:B------:R-:W-:Y:S05]  /*4190*/  BSYNC B0 ;  /* 0x0000000000007941 */ /* 0x000fea0003800000 */
.L_x_42:
[----:B------:R-:W-:Y:S01]  /*41a0*/  IADD3 R16, R16, 0x1, RZ ;  /* 0x0000000110107810 */ /* 0x000fe20007ffe0ff */
[----:B------:R1:W2:Y:S01]  /*41b0*/  LDS R4, [R6] ;  /* 0x0000000006047984 */ /* 0x0002a20000000800 */
[----:B0-----:R-:W-:Y:S02]  /*41c0*/  IADD3 R14, P0, R18, R14, RZ ;  /* 0x0000000e120e7210 */ /* 0x001fe40007f1e0ff */
[----:B------:R-:W-:Y:S02]  /*41d0*/  ISETP.GE.AND P1, PT, R16, c[0x0][0x314], PT ;  /* 0x0000c50010007a0c */ /* 0x000fe40003f26270 */
[----:B------:R-:W-:Y:S02]  /*41e0*/  IADD3.X R13, R19, R13, RZ, P0, !PT ;  /* 0x0000000d130d7210 */ /* 0x000fe400007fe4ff */
[----:B-1----:R-:W-:Y:S01]  /*41f0*/  IADD3 R6, R6, 0x14, RZ ;  /* 0x0000001406067810 */ /* 0x002fe20007ffe0ff */
[C---:B--2--5:R-:W-:Y:S02]  /*4200*/  FFMA.FTZ R0, R4.reuse, R8, R0 ;  /* 0x0000000804007223 */ /* 0x064fe40000010000 */
[C---:B------:R-:W-:Y:S02]  /*4210*/  FFMA.FTZ R3, R4.reuse, R9, R3 ;  /* 0x0000000904037223 */ /* 0x040fe40000010003 */
[C---:B------:R-:W-:Y:S02]  /*4220*/  FFMA.FTZ R2, R4.reuse, R10, R2 ;  /* 0x0000000a04027223 */ /* 0x040fe40000010002 */
[----:B------:R-:W-:Y:S02]  /*4230*/  FFMA.FTZ R5, R4, R11, R5 ;  /* 0x0000000b04057223 */ /* 0x000fe40000010005 */
[----:B------:R-:W-:-:S05]  /*4240*/  @!P1 BRA `(.L_x_44) ;  /* 0xfffffed000009947 */ /* 0x000fca000383ffff */
.L_x_41:
[----:B------:R-:W-:Y:S02]  /*4250*/  IADD3 R7, R7, UR7, RZ ;  /* 0x0000000707077c10 */ /* 0x000fe4000fffe0ff */
[----:B0-----:R-:W-:-:S02]  /*4260*/  F2FP.PACK_AB R4, R3, R0 ;  /* 0x000000000304723e */ /* 0x001fc400000000ff */
[----:B------:R-:W-:Y:S02]  /*4270*/  ISETP.GE.AND P0, PT, R7, R12, PT ;  /* 0x0000000c0700720c */ /* 0x000fe40003f06270 */
[----:B------:R-:W-:-:S11]  /*4280*/  F2FP.PACK_AB R5, R5, R2 ;  /* 0x000000020505723e */ /* 0x000fd600000000ff */
[----:B------:R-:W-:Y:S05]  /*4290*/  @P0 EXIT ;  /* 0x000000000000094d */ /* 0x000fea0003800000 */
[----:B------:R-:W-:-:S13]  /*42a0*/  ISETP.GE.AND P0, PT, R38, c[0x0][0x220], PT ;  /* 0x0000880026007a0c */ /* 0x000fda0003f06270 */
[----:B------:R-:W-:Y:S05]  /*42b0*/  @P0 EXIT ;  /* 0x000000000000094d */ /* 0x000fea0003800000 */
[----:B------:R-:W-:Y:S01]  /*42c0*/  IMAD.MOV.U32 R6, RZ, RZ, c[0x0][0x1c0] ;  /* 0x00007000ff067624 */ /* 0x000fe200078e00ff */
[----:B------:R-:W-:Y:S02]  /*42d0*/  IABS R3, c[0x0][0x214] ;  /* 0x0000850000037a13 */ /* 0x000fe40000000000 */
[----:B------:R-:W-:Y:S01]  /*42e0*/  IABS R10, R7 ;  /* 0x00000007000a7213 */ /* 0x000fe20000000000 */
[----:B------:R-:W-:Y:S01]  /*42f0*/  IMAD R6, R6, c[0x0][0x214], RZ ;  /* 0x0000850006067a24 */ /* 0x000fe200078e02ff */
[----:B------:R-:W-:-:S04]  /*4300*/  SHF.R.S32.HI R39, RZ, 0x1f, R38 ;  /* 0x0000001fff277819 */ /* 0x000fc80000011426 */
[-C--:B------:R-:W-:Y:S02]  /*4310*/  IABS R8, R6.reuse ;  /* 0x0000000600087213 */ /* 0x080fe40000000000 */
[----:B------:R-:W-:Y:S02]  /*4320*/  IABS R2, R6 ;  /* 0x0000000600027213 */ /* 0x000fe40000000000 */
[----:B------:R-:W0:Y:S02]  /*4330*/  I2F.RP R11, R8 ;  /* 0x00000008000b7306 */ /* 0x000e240000209400 */
[----:B------:R-:W-:-:S06]  /*4340*/  IADD3 R2, RZ, -R2, RZ ;  /* 0x80000002ff027210 */ /* 0x000fcc0007ffe0ff */
[----:B0-----:R-:W0:Y:S02]  /*4350*/  MUFU.RCP R12, R11 ;  /* 0x0000000b000c7308 */ /* 0x001e240000001000 */
[----:B0-----:R-:W-:-:S06]  /*4360*/  IADD3 R12, R12, 0xffffffe, RZ ;  /* 0x0ffffffe0c0c7810 */ /* 0x001fcc0007ffe0ff */
[----:B------:R-:W0:Y:S02]  /*4370*/  F2I.FTZ.U32.TRUNC.NTZ R13, R12 ;  /* 0x0000000c000d7305 */ /* 0x000e24000021f000 */
[--C-:B0-----:R-:W-:Y:S02]  /*4380*/  IMAD.MOV R0, RZ, RZ, -R13.reuse ;  /* 0x000000ffff007224 */ /* 0x101fe400078e0a0d */
[----:B------:R-:W-:Y:S02]  /*4390*/  IMAD.MOV.U32 R12, RZ, RZ, RZ ;  /* 0x000000ffff0c7224 */ /* 0x000fe400078e00ff */
[----:B------:R-:W-:Y:S02]  /*43a0*/  IMAD R9, R0, R8, RZ ;  /* 0x0000000800097224 */ /* 0x000fe400078e02ff */
[----:B------:R-:W0:Y:S02]  /*43b0*/  I2F.RP R0, R3 ;  /* 0x0000000300007306 */ /* 0x000e240000209400 */
[----:B------:R-:W-:-:S06]  /*43c0*/  IMAD.HI.U32 R9, R13, R9, R12 ;  /* 0x000000090d097227 */ /* 0x000fcc00078e000c */
[----:B------:R-:W-:-:S04]  /*43d0*/  IMAD.HI.U32 R9, R9, R10, RZ ;  /* 0x0000000a09097227 */ /* 0x000fc800078e00ff */
[----:B------:R-:W-:Y:S01]  /*43e0*/  IMAD R11, R9, R2, R10 ;  /* 0x00000002090b7224 */ /* 0x000fe200078e020a */
[----:B------:R-:W-:Y:S01]  /*43f0*/  LOP3.LUT R2, R7, R6, RZ, 0x3c, !PT ;  /* 0x0000000607027212 */ /* 0x000fe200078e3cff */
[----:B0-----:R-:W0:Y:S03]  /*4400*/  MUFU.RCP R0, R0 ;  /* 0x0000000000007308 */ /* 0x001e260000001000 */
[----:B------:R-:W-:Y:S02]  /*4410*/  ISETP.GT.U32.AND P1, PT, R8, R11, PT ;  /* 0x0000000b0800720c */ /* 0x000fe40003f24070 */
[----:B------:R-:W-:-:S11]  /*4420*/  ISETP.GE.AND P0, PT, R2, RZ, PT ;  /* 0x000000ff0200720c */ /* 0x000fd60003f06270 */
[----:B------:R-:W-:Y:S01]  /*4430*/  @!P1 IMAD.IADD R11, R11, 0x1, -R8 ;  /* 0x000000010b0b9824 */ /* 0x000fe200078e0a08 */
[----:B------:R-:W-:Y:S02]  /*4440*/  @!P1 IADD3 R9, R9, 0x1, RZ ;  /* 0x0000000109099810 */ /* 0x000fe40007ffe0ff */
[----:B0-----:R-:W-:Y:S02]  /*4450*/  IADD3 R10, R0, 0xffffffe, RZ ;  /* 0x0ffffffe000a7810 */ /* 0x001fe40007ffe0ff */
[----:B------:R-:W-:Y:S02]  /*4460*/  ISETP.GE.U32.AND P2, PT, R11, R8, PT ;  /* 0x000000080b00720c */ /* 0x000fe40003f46070 */
[----:B------:R-:W-:Y:S01]  /*4470*/  ISETP.NE.AND P1, PT, R6, RZ, PT ;  /* 0x000000ff0600720c */ /* 0x000fe20003f25270 */
[----:B------:R0:W1:Y:S10]  /*4480*/  F2I.FTZ.U32.TRUNC.NTZ R11, R10 ;  /* 0x0000000a000b7305 */ /* 0x000074000021f000 */
[----:B------:R-:W-:-:S05]  /*4490*/  @P2 IADD3 R9, R9, 0x1, RZ ;  /* 0x0000000109092810 */ /* 0x000fca0007ffe0ff */
[----:B------:R-:W-:Y:S01]  /*44a0*/  @!P0 IMAD.MOV R9, RZ, RZ, -R9 ;  /* 0x000000ffff098224 */ /* 0x000fe200078e0a09 */
[----:B------:R-:W-:Y:S01]  /*44b0*/  @!P1 LOP3.LUT R9, RZ, R6, RZ, 0x33, !PT ;  /* 0x00000006ff099212 */ /* 0x000fe200078e33ff */
[----:B0-----:R-:W-:Y:S01]  /*44c0*/  IMAD.MOV.U32 R10, RZ, RZ, RZ ;  /* 0x000000ffff0a7224 */ /* 0x001fe200078e00ff */
[----:B-1----:R-:W-:-:S03]  /*44d0*/  IADD3 R2, RZ, -R11, RZ ;  /* 0x8000000bff027210 */ /* 0x002fc60007ffe0ff */
[----:B------:R-:W-:Y:S02]  /*44e0*/  IMAD R6, R9, R6, RZ ;  /* 0x0000000609067224 */ /* 0x000fe400078e02ff */
[----:B------:R-:W-:Y:S02]  /*44f0*/  IMAD R2, R2, R3, RZ ;  /* 0x0000000302027224 */ /* 0x000fe400078e02ff */
[----:B------:R-:W-:Y:S02]  /*4500*/  IMAD.IADD R8, R7, 0x1, -R6 ;  /* 0x0000000107087824 */ /* 0x000fe400078e0a06 */
[----:B------:R-:W-:-:S03]  /*4510*/  IMAD.HI.U32 R2, R11, R2, R10 ;  /* 0x000000020b027227 */ /* 0x000fc600078e000a */
[----:B------:R-:W-:Y:S01]  /*4520*/  IABS R0, R8 ;  /* 0x0000000800007213 */ /* 0x000fe20000000000 */
[----:B------:R-:W-:Y:S01]  /*4530*/  IMAD.WIDE.U32 R38, R9, c[0x0][0x1e0], R38 ;  /* 0x0000780009267a25 */ /* 0x000fe200078e0026 */
[----:B------:R-:W-:-:S03]  /*4540*/  LOP3.LUT R8, R8, c[0x0][0x214], RZ, 0x3c, !PT ;  /* 0x0000850008087a12 */ /* 0x000fc600078e3cff */
[----:B------:R-:W-:Y:S01]  /*4550*/  IMAD.HI.U32 R10, R2, R0, RZ ;  /* 0x00000000020a7227 */ /* 0x000fe200078e00ff */
[----:B------:R-:W-:-:S04]  /*4560*/  ISETP.GE.AND P1, PT, R8, RZ, PT ;  /* 0x000000ff0800720c */ /* 0x000fc80003f26270 */
[----:B------:R-:W-:-:S05]  /*4570*/  IADD3 R2, -R10, RZ, RZ ;  /* 0x000000ff0a027210 */ /* 0x000fca0007ffe1ff */
[----:B------:R-:W-:-:S05]  /*4580*/  IMAD R0, R3, R2, R0 ;  /* 0x0000000203007224 */ /* 0x000fca00078e0200 */
[----:B------:R-:W-:-:S13]  /*4590*/  ISETP.GT.U32.AND P0, PT, R3, R0, PT ;  /* 0x000000000300720c */ /* 0x000fda0003f04070 */
[----:B------:R-:W-:Y:S01]  /*45a0*/  @!P0 IMAD.IADD R0, R0, 0x1, -R3 ;  /* 0x0000000100008824 */ /* 0x000fe200078e0a03 */
[----:B------:R-:W-:Y:S02]  /*45b0*/  @!P0 IADD3 R10, R10, 0x1, RZ ;  /* 0x000000010a0a8810 */ /* 0x000fe40007ffe0ff */
[----:B------:R-:W-:Y:S02]  /*45c0*/  ISETP.NE.AND P0, PT, RZ, c[0x0][0x214], PT ;  /* 0x00008500ff007a0c */ /* 0x000fe40003f05270 */
[----:B------:R-:W-:Y:S02]  /*45d0*/  ISETP.GE.U32.AND P2, PT, R0, R3, PT ;  /* 0x000000030000720c */ /* 0x000fe40003f46070 */
[----:B------:R-:W-:-:S05]  /*45e0*/  SHF.R.S32.HI R0, RZ, 0x1f, R9 ;  /* 0x0000001fff007819 */ /* 0x000fca0000011409 */
[----:B------:R-:W-:-:S04]  /*45f0*/  IMAD R0, R0, c[0x0][0x1e0], RZ ;  /* 0x0000780000007a24 */ /* 0x000fc800078e02ff */
[----:B------:R-:W-:Y:S02]  /*4600*/  IMAD R9, R9, c[0x0][0x1e4], R0 ;  /* 0x0000790009097a24 */ /* 0x000fe400078e0200 */
[----:B------:R-:W-:-:S03]  /*4610*/  @P2 IADD3 R10, R10, 0x1, RZ ;  /* 0x000000010a0a2810 */ /* 0x000fc60007ffe0ff */
[----:B------:R-:W-:Y:S02]  /*4620*/  IADD3 R39, R39, R9, RZ ;  /* 0x0000000927277210 */ /* 0x000fe40007ffe0ff */
[----:B------:R-:W-:Y:S01]  /*4630*/  @!P1 IMAD.MOV R10, RZ, RZ, -R10 ;  /* 0x000000ffff0a9224 */ /* 0x000fe200078e0a0a */
[----:B------:R-:W-:-:S04]  /*4640*/  @!P0 LOP3.LUT R10, RZ, c[0x0][0x214], RZ, 0x33, !PT ;  /* 0x00008500ff0a8a12 */ /* 0x000fc800078e33ff */
[----:B------:R-:W-:Y:S01]  /*4650*/  SHF.R.S32.HI R0, RZ, 0x1f, R10 ;  /* 0x0000001fff007819 */ /* 0x000fe2000001140a */
[C---:B------:R-:W-:Y:S02]  /*4660*/  IMAD R6, R10.reuse, c[0x0][0x214], R6 ;  /* 0x000085000a067a24 */ /* 0x040fe400078e0206 */
[----:B------:R-:W-:-:S04]  /*4670*/  IMAD.WIDE.U32 R38, R10, c[0x0][0x1f0], R38 ;  /* 0x00007c000a267a25 */ /* 0x000fc800078e0026 */
[----:B------:R-:W-:Y:S02]  /*4680*/  IMAD.IADD R6, R7, 0x1, -R6 ;  /* 0x0000000107067824 */ /* 0x000fe400078e0a06 */
[----:B------:R-:W-:-:S03]  /*4690*/  IMAD R3, R0, c[0x0][0x1f0], RZ ;  /* 0x00007c0000037a24 */ /* 0x000fc600078e02ff */
[----:B------:R-:W-:Y:S01]  /*46a0*/  SHF.R.S32.HI R0, RZ, 0x1f, R6 ;  /* 0x0000001fff007819 */ /* 0x000fe20000011406 */
[----:B------:R-:W-:-:S04]  /*46b0*/  IMAD R3, R10, c[0x0][0x1f4], R3 ;  /* 0x00007d000a037a24 */ /* 0x000fc800078e0203 */
[----:B------:R-:W-:Y:S02]  /*46c0*/  IMAD.IADD R39, R39, 0x1, R3 ;  /* 0x0000000127277824 */ /* 0x000fe400078e0203 */
[----:B------:R-:W-:-:S04]  /*46d0*/  IMAD R3, R0, c[0x0][0x1e8], RZ ;  /* 0x00007a0000037a24 */ /* 0x000fc800078e02ff */
[C---:B------:R-:W-:Y:S02]  /*46e0*/  IMAD R3, R6.reuse, c[0x0][0x1ec], R3 ;  /* 0x00007b0006037a24 */ /* 0x040fe400078e0203 */
[----:B------:R-:W-:-:S05]  /*46f0*/  IMAD.WIDE.U32 R6, R6, c[0x0][0x1e8], R38 ;  /* 0x00007a0006067a25 */ /* 0x000fca00078e0026 */
[----:B------:R-:W-:Y:S02]  /*4700*/  IADD3 R3, R7, R3, RZ ;  /* 0x0000000307037210 */ /* 0x000fe40007ffe0ff */
[----:B------:R-:W-:-:S04]  /*4710*/  LEA R2, P0, R6, c[0x0][0x1d0], 0x1 ;  /* 0x0000740006027a11 */ /* 0x000fc800078008ff */
[----:B------:R-:W-:-:S05]  /*4720*/  LEA.HI.X R3, R6, c[0x0][0x1d4], R3, 0x1, P0 ;  /* 0x0000750006037a11 */ /* 0x000fca00000f0c03 */
[----:B------:R-:W-:Y:S01]  /*4730*/  STG.E.64 [R2.64], R4 ;  /* 0x0000000402007986 */ /* 0x000fe2000c101b08 */
[----:B------:R-:W-:Y:S05]  /*4740*/  EXIT ;  /* 0x000000000000794d */ /* 0x000fea0003800000 */
        .weak           $__internal_0_$__cuda_sm20_div_s64
        .type           $__internal_0_$__cuda_sm20_div_s64,@function
        .size           $__internal_0_$__cuda_sm20_div_s64,(.L_x_8160 - $__internal_0_$__cuda_sm20_div_s64)
$__internal_0_$__cuda_sm20_div_s64:
[----:B------:R-:W-:Y:S02]  /*4750*/  IADD3 R47, P0, RZ, -R26, RZ ;  /* 0x8000001aff2f7210 */ /* 0x000fe40007f1e0ff */
[----:B------:R-:W-:-:S03]  /*4760*/  ISETP.GE.AND P1, PT, R25, RZ, PT ;  /* 0x000000ff1900720c */ /* 0x000fc60003f26270 */
[----:B------:R-:W-:Y:S01]  /*4770*/  IMAD.X R20, RZ, RZ, ~R25, P0 ;  /* 0x000000ffff147224 */ /* 0x000fe200000e0e19 */
[----:B------:R-:W-:-:S04]  /*4780*/  SEL R46, R47, R26, !P1 ;  /* 0x0000001a2f2e7207 */ /* 0x000fc80004800000 */
[----:B------:R-:W-:-:S04]  /*4790*/  SEL R47, R20, R25, !P1 ;  /* 0x00000019142f7207 */ /* 0x000fc80004800000 */
[----:B------:R-:W0:Y:S08]  /*47a0*/  I2F.U64.RP R20, R46 ;  /* 0x0000002e00147312 */ /* 0x000e300000309000 */
[----:B0-----:R-:W0:Y:S02]  /*47b0*/  MUFU.RCP R22, R20 ;  /* 0x0000001400167308 */ /* 0x001e240000001000 */
[----:B0-----:R-:W-:-:S06]  /*47c0*/  IADD3 R22, R22, 0x1ffffffe, RZ ;  /* 0x1ffffffe16167810 */ /* 0x001fcc0007ffe0ff */
[----:B------:R-:W0:Y:S02]  /*47d0*/  F2I.U64.TRUNC R58, R22 ;  /* 0x00000016003a7311 */ /* 0x000e24000020d800 */
[----:B0-----:R-:W-:-:S04]  /*47e0*/  IMAD.WIDE.U32 R56, R58, R46, RZ ;  /* 0x0000002e3a387225 */ /* 0x001fc800078e00ff */
[C---:B------:R-:W-:Y:S01]  /*47f0*/  IMAD R21, R58.reuse, R47, R57 ;  /* 0x0000002f3a157224 */ /* 0x040fe200078e0239 */
[----:B------:R-:W-:Y:S01]  /*4800*/  IADD3 R23, P0, RZ, -R56, RZ ;  /* 0x80000038ff177210 */ /* 0x000fe20007f1e0ff */
[----:B------:R-:W-:Y:S02]  /*4810*/  IMAD.MOV.U32 R57, RZ, RZ, R58 ;  /* 0x000000ffff397224 */ /* 0x000fe400078e003a */
[----:B------:R-:W-:Y:S02]  /*4820*/  IMAD R21, R59, R46, R21 ;  /* 0x0000002e3b157224 */ /* 0x000fe400078e0215 */
[----:B------:R-:W-:-:S04]  /*4830*/  IMAD.HI.U32 R56, R58, R23, RZ ;  /* 0x000000173a387227 */ /* 0x000fc800078e00ff */
[----:B------:R-:W-:-:S04]  /*4840*/  IMAD.X R21, RZ, RZ, ~R21, P0 ;  /* 0x000000ffff157224 */ /* 0x000fc800000e0e15 */
[----:B------:R-:W-:-:S04]  /*4850*/  IMAD.WIDE.U32 R56, P2, R58, R21, R56 ;  /* 0x000000153a387225 */ /* 0x000fc80007840038 */
[C---:B------:R-:W-:Y:S02]  /*4860*/  IMAD R20, R59.reuse, R21, RZ ;  /* 0x000000153b147224 */ /* 0x040fe400078e02ff */
[----:B------:R-:W-:-:S04]  /*4870*/  IMAD.HI.U32 R23, P1, R59, R23, R56 ;  /* 0x000000173b177227 */ /* 0x000fc80007820038 */
[----:B------:R-:W-:Y:S01]  /*4880*/  IMAD.HI.U32 R21, R59, R21, RZ ;  /* 0x000000153b157227 */ /* 0x000fe200078e00ff */
[----:B------:R-:W-:-:S03]  /*4890*/  IADD3 R57, P0, R20, R23, RZ ;  /* 0x0000001714397210 */ /* 0x000fc60007f1e0ff */
[----:B------:R-:W-:Y:S02]  /*48a0*/  IMAD.X R21, R21, 0x1, R59, P2 ;  /* 0x0000000115157824 */ /* 0x000fe400010e063b */
[----:B------:R-:W-:-:S03]  /*48b0*/  IMAD.WIDE.U32 R58, R57, R46, RZ ;  /* 0x0000002e393a7225 */ /* 0x000fc600078e00ff */
[----:B------:R-:W-:Y:S01]  /*48c0*/  IADD3.X R29, RZ, RZ, R21, P0, P1 ;  /* 0x000000ffff1d7210 */ /* 0x000fe200007e2415 */
[----:B------:R-:W-:Y:S01]  /*48d0*/  IMAD R22, R57, R47, R59 ;  /* 0x0000002f39167224 */ /* 0x000fe200078e023b */
[----:B------:R-:W-:Y:S02]  /*48e0*/  IADD3 R20, P0, RZ, -R58, RZ ;  /* 0x8000003aff147210 */ /* 0x000fe40007f1e0ff */
[----:B------:R-:W-:Y:S01]  /*48f0*/  ISETP.GE.AND P1, PT, R19, RZ, PT ;  /* 0x000000ff1300720c */ /* 0x000fe20003f26270 */
[----:B------:R-:W-:Y:S02]  /*4900*/  IMAD R22, R29, R46, R22 ;  /* 0x0000002e1d167224 */ /* 0x000fe400078e0216 */
[----:B------:R-:W-:-:S04]  /*4910*/  IMAD.HI.U32 R56, R57, R20, RZ ;  /* 0x0000001439387227 */ /* 0x000fc800078e00ff */
[----:B------:R-:W-:Y:S01]  /*4920*/  IMAD.X R22, RZ, RZ, ~R22, P0 ;  /* 0x000000ffff167224 */ /* 0x000fe200000e0e16 */
[----:B------:R-:W-:-:S03]  /*4930*/  IADD3 R21, P0, RZ, -R30, RZ ;  /* 0x8000001eff157210 */ /* 0x000fc60007f1e0ff */
[----:B------:R-:W-:Y:S01]  /*4940*/  IMAD.WIDE.U32 R56, P5, R57, R22, R56 ;  /* 0x0000001639387225 */ /* 0x000fe200078a0038 */
[----:B------:R-:W-:-:S03]  /*4950*/  SEL R21, R21, R30, !P1 ;  /* 0x0000001e15157207 */ /* 0x000fc60004800000 */
[C---:B------:R-:W-:Y:S02]  /*4960*/  IMAD R23, R29.reuse, R22, RZ ;  /* 0x000000161d177224 */ /* 0x040fe400078e02ff */
[----:B------:R-:W-:-:S04]  /*4970*/  IMAD.HI.U32 R20, P4, R29, R20, R56 ;  /* 0x000000141d147227 */ /* 0x000fc80007880038 */
[----:B------:R-:W-:Y:S01]  /*4980*/  IMAD.HI.U32 R22, R29, R22, RZ ;  /* 0x000000161d167227 */ /* 0x000fe200078e00ff */
[----:B------:R-:W-:-:S03]  /*4990*/  IADD3 R23, P2, R23, R20, RZ ;  /* 0x0000001417177210 */ /* 0x000fc60007f5e0ff */
[----:B------:R-:W-:Y:S02]  /*49a0*/  IMAD.X R20, RZ, RZ, ~R19, P0 ;  /* 0x000000ffff147224 */ /* 0x000fe400000e0e13 */
[----:B------:R-:W-:-:S03]  /*49b0*/  IMAD.HI.U32 R56, R23, R21, RZ ;  /* 0x0000001517387227 */ /* 0x000fc600078e00ff */
[----:B------:R-:W-:Y:S01]  /*49c0*/  SEL R20, R20, R19, !P1 ;  /* 0x0000001314147207 */ /* 0x000fe20004800000 */
[----:B------:R-:W-:Y:S02]  /*49d0*/  IMAD.X R29, R22, 0x1, R29, P5 ;  /* 0x00000001161d7824 */ /* 0x000fe400028e061d */
[----:B------:R-:W-:-:S03]  /*49e0*/  IMAD.MOV.U32 R57, RZ, RZ, RZ ;  /* 0x000000ffff397224 */ /* 0x000fc600078e00ff */
[----:B------:R-:W-:Y:S01]  /*49f0*/  IADD3.X R29, RZ, RZ, R29, P2, P4 ;  /* 0x000000ffff1d7210 */ /* 0x000fe200017e841d */
[----:B------:R-:W-:-:S04]  /*4a00*/  IMAD.WIDE.U32 R56, R23, R20, R56 ;  /* 0x0000001417387225 */ /* 0x000fc800078e0038 */
[C---:B------:R-:W-:Y:S02]  /*4a10*/  IMAD R30, R29.reuse, R20, RZ ;  /* 0x000000141d1e7224 */ /* 0x040fe400078e02ff */
[----:B------:R-:W-:-:S04]  /*4a20*/  IMAD.HI.U32 R23, P1, R29, R21, R56 ;  /* 0x000000151d177227 */ /* 0x000fc80007820038 */
[----:B------:R-:W-:Y:S01]  /*4a30*/  IMAD.HI.U32 R22, R29, R20, RZ ;  /* 0x000000141d167227 */ /* 0x000fe200078e00ff */
[----:B------:R-:W-:-:S04]  /*4a40*/  IADD3 R30, P0, R30, R23, RZ ;  /* 0x000000171e1e7210 */ /* 0x000fc80007f1e0ff */
[----:B------:R-:W-:Y:S01]  /*4a50*/  IADD3.X R22, R22, RZ, RZ, P1, !PT ;  /* 0x000000ff16167210 */ /* 0x000fe20000ffe4ff */
[----:B------:R-:W-:-:S04]  /*4a60*/  IMAD.WIDE.U32 R56, R30, R46, RZ ;  /* 0x0000002e1e387225 */ /* 0x000fc800078e00ff */
[----:B------:R-:W-:Y:S01]  /*4a70*/  IMAD.X R29, RZ, RZ, R22, P0 ;  /* 0x000000ffff1d7224 */ /* 0x000fe200000e0616 */
[----:B------:R-:W-:Y:S01]  /*4a80*/  IADD3 R21, P0, -R56, R21, RZ ;  /* 0x0000001538157210 */ /* 0x000fe20007f1e1ff */
[----:B------:R-:W-:-:S03]  /*4a90*/  IMAD R22, R30, R47, R57 ;  /* 0x0000002f1e167224 */ /* 0x000fc600078e0239 */
[-C--:B------:R-:W-:Y:S01]  /*4aa0*/  ISETP.GE.U32.AND P2, PT, R21, R46.reuse, PT ;  /* 0x0000002e1500720c */ /* 0x080fe20003f46070 */
[-C--:B------:R-:W-:Y:S01]  /*4ab0*/  IMAD R23, R29, R46.reuse, R22 ;  /* 0x0000002e1d177224 */ /* 0x080fe200078e0216 */
[----:B------:R-:W-:-:S03]  /*4ac0*/  IADD3 R22, P1, R21, -R46, RZ ;  /* 0x8000002e15167210 */ /* 0x000fc60007f3e0ff */
[----:B------:R-:W-:Y:S01]  /*4ad0*/  IMAD.X R20, R20, 0x1, ~R23, P0 ;  /* 0x0000000114147824 */ /* 0x000fe200000e0e17 */
[----:B------:R-:W-:-:S04]  /*4ae0*/  IADD3 R23, P0, R30, 0x1, RZ ;  /* 0x000000011e177810 */ /* 0x000fc80007f1e0ff */
[----:B------:R-:W-:-:S04]  /*4af0*/  ISETP.GE.U32.AND.EX P2, PT, R20, R47, PT, P2 ;  /* 0x0000002f1400720c */ /* 0x000fc80003f46120 */
[----:B------:R-:W-:Y:S01]  /*4b00*/  SEL R22, R22, R21, P2 ;  /* 0x0000001516167207 */ /* 0x000fe20001000000 */
[----:B------:R-:W-:Y:S01]  /*4b10*/  IMAD.X R21, R20, 0x1, ~R47, P1 ;  /* 0x0000000114157824 */ /* 0x000fe200008e0e2f */
[----:B------:R-:W-:Y:S01]  /*4b20*/  SEL R23, R23, R30, P2 ;  /* 0x0000001e17177207 */ /* 0x000fe20001000000 */
[----:B------:R-:W-:Y:S01]  /*4b30*/  IMAD.X R30, RZ, RZ, R29, P0 ;  /* 0x000000ffff1e7224 */ /* 0x000fe200000e061d */
[----:B------:R-:W-:Y:S02]  /*4b40*/  ISETP.GE.U32.AND P0, PT, R22, R46, PT ;  /* 0x0000002e1600720c */ /* 0x000fe40003f06070 */
[----:B------:R-:W-:Y:S02]  /*4b50*/  SEL R21, R21, R20, P2 ;  /* 0x0000001415157207 */ /* 0x000fe40001000000 */
[----:B------:R-:W-:Y:S02]  /*4b60*/  SEL R30, R30, R29, P2 ;  /* 0x0000001d1e1e7207 */ /* 0x000fe40001000000 */
[----:B------:R-:W-:-:S02]  /*4b70*/  IADD3 R20, P1, R23, 0x1, RZ ;  /* 0x0000000117147810 */ /* 0x000fc40007f3e0ff */
[----:B------:R-:W-:Y:S02]  /*4b80*/  ISETP.GE.U32.AND.EX P0, PT, R21, R47, PT, P0 ;  /* 0x0000002f1500720c */ /* 0x000fe40003f06100 */
[-C--:B------:R-:W-:Y:S02]  /*4b90*/  IADD3.X R21, RZ, R30.reuse, RZ, P1, !PT ;  /* 0x0000001eff157210 */ /* 0x080fe40000ffe4ff */
[----:B------:R-:W-:Y:S02]  /*4ba0*/  SEL R20, R20, R23, P0 ;  /* 0x0000001714147207 */ /* 0x000fe40000000000 */
[----:B------:R-:W-:Y:S02]  /*4bb0*/  SEL R30, R21, R30, P0 ;  /* 0x0000001e151e7207 */ /* 0x000fe40000000000 */
[----:B------:R-:W-:Y:S02]  /*4bc0*/  IADD3 R21, P1, RZ, -R20, RZ ;  /* 0x80000014ff157210 */ /* 0x000fe40007f3e0ff */
[----:B------:R-:W-:-:S02]  /*4bd0*/  LOP3.LUT R22, R25, R19, RZ, 0x3c, !PT ;  /* 0x0000001319167212 */ /* 0x000fc400078e3cff */
[----:B------:R-:W-:Y:S01]  /*4be0*/  ISETP.NE.U32.AND P0, PT, R26, RZ, PT ;  /* 0x000000ff1a00720c */ /* 0x000fe20003f05070 */
[----:B------:R-:W-:Y:S01]  /*4bf0*/  IMAD.X R23, RZ, RZ, ~R30, P1 ;  /* 0x000000ffff177224 */ /* 0x000fe200008e0e1e */
[----:B------:R-:W-:Y:S01]  /*4c00*/  ISETP.GE.AND P2, PT, R22, RZ, PT ;  /* 0x000000ff1600720c */ /* 0x000fe20003f46270 */
[----:B------:R-:W-:Y:S01]  /*4c10*/  IMAD.MOV.U32 R22, RZ, RZ, R24 ;  /* 0x000000ffff167224 */ /* 0x000fe200078e0018 */
[----:B------:R-:W-:Y:S02]  /*4c20*/  ISETP.NE.AND.EX P0, PT, R25, RZ, PT, P0 ;  /* 0x000000ff1900720c */ /* 0x000fe40003f05300 */
[----:B------:R-:W-:Y:S02]  /*4c30*/  SEL R21, R21, R20, !P2 ;  /* 0x0000001415157207 */ /* 0x000fe40005000000 */
[----:B------:R-:W-:Y:S02]  /*4c40*/  SEL R23, R23, R30, !P2 ;  /* 0x0000001e17177207 */ /* 0x000fe40005000000 */
[----:B------:R-:W-:-:S02]  /*4c50*/  SEL R20, R21, 0xffffffff, P0 ;  /* 0xffffffff15147807 */ /* 0x000fc40000000000 */
[----:B------:R-:W-:Y:S01]  /*4c60*/  SEL R21, R23, 0xffffffff, P0 ;  /* 0xffffffff17157807 */ /* 0x000fe20000000000 */
[----:B------:R-:W-:-:S04]  /*4c70*/  IMAD.MOV.U32 R23, RZ, RZ, 0x0 ;  /* 0x00000000ff177424 */ /* 0x000fc800078e00ff */
[----:B------:R-:W-:Y:S05]  /*4c80*/  RET.REL.NODEC R22 `(_ZN5flash32flash_fwd_splitkv_combine_kernelI23Flash_fwd_kernel_traitsILi128ELi64ELi128ELi4ELb0ELb0EN7cutlass6half_tE19Flash_kernel_traitsILi128ELi64ELi128ELi4ES3_EELi4ELi7ELb0EEEvNS_16Flash_fwd_paramsE) ;  /* 0xffffb37016007950 */ /* 0x000fea0003c3ffff */
.L_x_45:
[----:B------:R-:W-:-:S00]  /*4c90*/  BRA `(.L_x_45) ;  /* 0xfffffff000007947 */ /* 0x000fc0000383ffff */
[----:B------:R-:W-:-:S00]  /*4ca0*/  NOP ;  /* 0x0000000000007918 */ /* 0x000fc00000000000 */
        /* <DEDUP_REMOVED lines=13> */
.L_x_8160:


//--------------------- .text._ZN5flash32flash_fwd_splitkv_combine_kernelI23Flash_fwd_kernel_traitsILi128ELi64ELi128ELi4ELb0ELb0EN7cutlass6half_tE19Flash_kernel_traitsILi128ELi64ELi128ELi4ES3_EELi4ELi6ELb0EEEvNS_16Flash_fwd_paramsE --------------------------
	.section	.text._ZN5flash32flash_fwd_splitkv_combine_kernelI23Flash_fwd_kernel_traitsILi128ELi64ELi128ELi4ELb0ELb0EN7cutlass6half_tE19Flash_kernel_traitsILi128ELi64ELi128ELi4ES3_EELi4ELi6ELb0EEEvNS_16Flash_fwd_paramsE,"ax",@progbits
	.sectioninfo	@"SHI_REGISTERS=58"
	.align	128
        .global         _ZN5flash32flash_fwd_splitkv_combine_kernelI23Flash_fwd_kernel_traitsILi128ELi64ELi128ELi4ELb0ELb0EN7cutlass6half_tE19Flash_kernel_traitsILi128ELi64ELi128ELi4ES3_EELi4ELi6ELb0EEEvNS_16Flash_fwd_paramsE
        .type           _ZN5flash32flash_fwd_splitkv_combine_kernelI23Flash_fwd_kernel_traitsILi128ELi64ELi128ELi4ELb0ELb0EN7cutlass6half_tE19Flash_kernel_traitsILi128ELi64ELi128ELi4ES3_EELi4ELi6ELb0EEEvNS_16Flash_fwd_paramsE,@function
        .size           _ZN5flash32flash_fwd_splitkv_combine_kernelI23Flash_fwd_kernel_traitsILi128ELi64ELi128ELi4ELb0ELb0EN7cutlass6half_tE19Flash_kernel_traitsILi128ELi64ELi128ELi4ES3_EELi4ELi6ELb0EEEvNS_16Flash_fwd_paramsE,(.L_x_8161 - _ZN5flash32flash_fwd_splitkv_combine_kernelI23Flash_fwd_kernel_traitsILi128ELi64ELi128ELi4ELb0ELb0EN7cutlass6half_tE19Flash_kernel_traitsILi128ELi64ELi128ELi4ES3_EELi4ELi6ELb0EEEvNS_16Flash_fwd_paramsE)
        .other          _ZN5flash32flash_fwd_splitkv_combine_kernelI23Flash_fwd_kernel_traitsILi128ELi64ELi128ELi4ELb0ELb0EN7cutlass6half_tE19Flash_kernel_traitsILi128ELi64ELi128ELi4ES3_EELi4ELi6ELb0EEEvNS_16Flash_fwd_paramsE,@"STO_CUDA_ENTRY STV_DEFAULT"
_ZN5flash32flash_fwd_splitkv_combine_kernelI23Flash_fwd_kernel_traitsILi128ELi64ELi128ELi4ELb0ELb0EN7cutlass6half_tE19Flash_kernel_traitsILi128ELi64ELi128ELi4ES3_EELi4ELi6ELb0EEEvNS_16Flash_fwd_paramsE:
.text._ZN5flash32flash_fwd_splitkv_combine_kernelI23Flash_fwd_kernel_traitsILi128ELi64ELi128ELi4ELb0ELb0EN7cutlass6half_tE19Flash_kernel_traitsILi128ELi64ELi128ELi4ES3_EELi4ELi6ELb0EEEvNS_16Flash_fwd_paramsE:
        /* <DEDUP_REMOVED lines=11> */
[C---:B------:R-:W-:Y:S01]  /*00b0*/  SEL R0, R5.reuse, R0, P0 ;  /* 0x0000000005007207 */ /* 0x040fe20000000000 */
        /* <DEDUP_REMOVED lines=11> */
[----:B------:R-:W-:Y:S05]  /*0170*/  CALL.REL.NOINC `($__internal_1_$__cuda_sm20_div_s64) ;  /* 0x0000427000007944 */ /* 0x000fea0003c00000 */
[----:B------:R-:W-:Y:S05]  /*0180*/  BRA `(.L_x_47) ;  /* 0x0000013000007947 */ /* 0x000fea0003800000 */
.L_x_46:
        /* <DEDUP_REMOVED lines=19> */
.L_x_47:
        /* <DEDUP_REMOVED lines=11> */
[----:B------:R-:W-:Y:S05]  /*0370*/  CALL.REL.NOINC `($__internal_1_$__cuda_sm20_div_s64) ;  /* 0x0000407000007944 */ /* 0x000fea0003c00000 */
[----:B------:R-:W-:Y:S02]  /*0380*/  MOV R32, R20 ;  /* 0x0000001400207202 */ /* 0x000fe40000000f00 */
[----:B------:R-:W-:Y:S01]  /*0390*/  MOV R33, R21 ;  /* 0x0000001500217202 */ /* 0x000fe20000000f00 */
[----:B------:R-:W-:Y:S05]  /*03a0*/  BRA `(.L_x_50) ;  /* 0x0000013000007947 */ /* 0x000fea0003800000 */
.L_x_49:
        /* <DEDUP_REMOVED lines=19> */
.L_x_50:
[----:B------:R-:W-:Y:S05]  /*04e0*/  BSYNC B0 ;  /* 0x0000000000007941 */ /* 0x000fea0003800000 */
.L_x_48:
[----:B------:R-:W-:Y:S01]  /*04f0*/  IABS R7, c[0x0][0x214] ;  /* 0x0000850000077a13 */ /* 0x000fe20000000000 */
[----:B------:R-:W-:Y:S01]  /*0500*/  ULDC UR6, c[0x0][0x214] ;  /* 0x0000850000067ab9 */ /* 0x000fe20000000800 */
[----:B------:R-:W-:Y:S01]  /*0510*/  BSSY B0, `(.L_x_51) ;  /* 0x000003b000007945 */ /* 0x000fe20003800000 */
[----:B------:R-:W-:Y:S01]  /*0520*/  UIADD3 UR6, UR6, -0x1, URZ ;  /* 0xffffffff06067890 */ /* 0x000fe2000fffe03f */
[----:B------:R-:W0:Y:S05]  /*0530*/  I2F.RP R6, R7 ;  /* 0x0000000700067306 */ /* 0x000e2a0000209400 */
[----:B------:R-:W-:-:S04]  /*0540*/  IADD3 R2, R7, UR6, RZ ;  /* 0x0000000607027c10 */ /* 0x000fc8000fffe0ff */
[----:B------:R-:W-:Y:S01]  /*0550*/  IABS R3, R2 ;  /* 0x0000000200037213 */ /* 0x000fe20000000000 */
[----:B0-----:R-:W0:Y:S02]  /*0560*/  MUFU.RCP R8, R6 ;  /* 0x0000000600087308 */ /* 0x001e240000001000 */
[----:B0-----:R-:W-:-:S06]  /*0570*/  IADD3 R8, R8, 0xffffffe, RZ ;  /* 0x0ffffffe08087810 */ /* 0x001fcc0007ffe0ff */
[----:B------:R-:W0:Y:S02]  /*0580*/  F2I.FTZ.U32.TRUNC.NTZ R9, R8 ;  /* 0x0000000800097305 */ /* 0x000e24000021f000 */
[----:B0-----:R-:W-:Y:S02]  /*0590*/  IMAD.MOV R4, RZ, RZ, -R9 ;  /* 0x000000ffff047224 */ /* 0x001fe400078e0a09 */
[----:B------:R-:W-:Y:S02]  /*05a0*/  IMAD.MOV.U32 R8, RZ, RZ, RZ ;  /* 0x000000ffff087224 */ /* 0x000fe400078e00ff */
[----:B------:R-:W-:-:S04]  /*05b0*/  IMAD R4, R4, R7, RZ ;  /* 0x0000000704047224 */ /* 0x000fc800078e02ff */
[----:B------:R-:W-:-:S06]  /*05c0*/  IMAD.HI.U32 R4, R9, R4, R8 ;  /* 0x0000000409047227 */ /* 0x000fcc00078e0008 */
[----:B------:R-:W-:-:S04]  /*05d0*/  IMAD.HI.U32 R6, R4, R3, RZ ;  /* 0x0000000304067227 */ /* 0x000fc800078e00ff */
[----:B------:R-:W-:-:S04]  /*05e0*/  IMAD.MOV R4, RZ, RZ, -R6 ;  /* 0x000000ffff047224 */ /* 0x000fc800078e0a06 */
[----:B------:R-:W-:Y:S01]  /*05f0*/  IMAD R4, R7, R4, R3 ;  /* 0x0000000407047224 */ /* 0x000fe200078e0203 */
[----:B------:R-:W-:-:S04]  /*0600*/  LOP3.LUT R3, R2, R7, RZ, 0x3c, !PT ;  /* 0x0000000702037212 */ /* 0x000fc800078e3cff */
[----:B------:R-:W-:Y:S02]  /*0610*/  ISETP.GT.U32.AND P1, PT, R7, R4, PT ;  /* 0x000000040700720c */ /* 0x000fe40003f24070 */
[----:B------:R-:W-:-:S11]  /*0620*/  ISETP.GE.AND P0, PT, R3, RZ, PT ;  /* 0x000000ff0300720c */ /* 0x000fd60003f06270 */
[----:B------:R-:W-:Y:S01]  /*0630*/  @!P1 IMAD.IADD R4, R4, 0x1, -R7 ;  /* 0x0000000104049824 */ /* 0x000fe200078e0a07 */
[----:B------:R-:W-:Y:S02]  /*0640*/  @!P1 IADD3 R6, R6, 0x1, RZ ;  /* 0x0000000106069810 */ /* 0x000fe40007ffe0ff */
[----:B------:R-:W-:Y:S02]  /*0650*/  ISETP.NE.AND P1, PT, RZ, c[0x0][0x214], PT ;  /* 0x00008500ff007a0c */ /* 0x000fe40003f25270 */
[----:B------:R-:W-:-:S13]  /*0660*/  ISETP.GE.U32.AND P2, PT, R4, R7, PT ;  /* 0x000000070400720c */ /* 0x000fda0003f46070 */
[----:B------:R-:W-:-:S05]  /*0670*/  @P2 IADD3 R6, R6, 0x1, RZ ;  /* 0x0000000106062810 */ /* 0x000fca0007ffe0ff */
[----:B------:R-:W-:Y:S01]  /*0680*/  @!P0 IMAD.MOV R6, RZ, RZ, -R6 ;  /* 0x000000ffff068224 */ /* 0x000fe200078e0a06 */
[----:B------:R-:W-:-:S04]  /*0690*/  @!P1 LOP3.LUT R6, RZ, R7, RZ, 0x33, !PT ;  /* 0x00000007ff069212 */ /* 0x000fc800078e33ff */
[----:B------:R-:W-:Y:S02]  /*06a0*/  ISETP.LT.U32.AND P0, PT, R28, R6, PT ;  /* 0x000000061c00720c */ /* 0x000fe40003f01070 */
[----:B------:R-:W-:-:S04]  /*06b0*/  SHF.R.S32.HI R16, RZ, 0x1f, R6 ;  /* 0x0000001fff107819 */ /* 0x000fc80000011406 */
[----:B------:R-:W-:-:S04]  /*06c0*/  ISETP.LT.AND.EX P0, PT, R25, R16, PT, P0 ;  /* 0x000000101900720c */ /* 0x000fc80003f01300 */
[C---:B------:R-:W-:Y:S02]  /*06d0*/  SEL R16, R25.reuse, R16, P0 ;  /* 0x0000001019107207 */ /* 0x040fe40000000000 */
[----:B------:R-:W-:Y:S02]  /*06e0*/  SEL R17, R28, R6, P0 ;  /* 0x000000061c117207 */ /* 0x000fe40000000000 */
[----:B------:R-:W-:-:S04]  /*06f0*/  LOP3.LUT R3, R25, R16, RZ, 0xfc, !PT ;  /* 0x0000001019037212 */ /* 0x000fc800078efcff */
        /* <DEDUP_REMOVED lines=9> */
.L_x_52:
        /* <DEDUP_REMOVED lines=19> */
.L_x_53:
[----:B------:R-:W-:Y:S05]  /*08c0*/  BSYNC B0 ;  /* 0x0000000000007941 */ /* 0x000fea0003800000 */
.L_x_51:
[----:B------:R-:W-:Y:S01]  /*08d0*/  IABS R6, c[0x0][0x214] ;  /* 0x0000850000067a13 */ /* 0x000fe20000000000 */
[----:B------:R-:W-:Y:S01]  /*08e0*/  ULDC UR4, c[0x0][0x214] ;  /* 0x0000850000047ab9 */ /* 0x000fe20000000800 */
[----:B------:R-:W-:Y:S01]  /*08f0*/  BSSY B0, `(.L_x_54) ;  /* 0x000005d000007945 */ /* 0x000fe20003800000 */
[----:B------:R-:W-:Y:S01]  /*0900*/  UISETP.LT.AND UP0, UPT, URZ, UR4, UPT ;  /* 0x000000043f00728c */ /* 0x000fe2000bf01270 */
[----:B------:R-:W0:Y:S01]  /*0910*/  I2F.RP R10, R6 ;  /* 0x00000006000a7306 */ /* 0x000e220000209400 */
[----:B------:R-:W-:Y:S02]  /*0920*/  USHF.R.S32.HI UR5, URZ, 0x1f, UR4 ;  /* 0x0000001f3f057899 */ /* 0x000fe40008011404 */
[----:B------:R-:W-:-:S07]  /*0930*/  ULEA.HI.SX32 UR4, UR4, 0x1, 0x1 ;  /* 0x0000000104047891 */ /* 0x000fce000f8f0a3f */
[----:B------:R-:W-:Y:S01]  /*0940*/  @!UP0 UIADD3 UR4, UR5, URZ, URZ ;  /* 0x0000003f05048290 */ /* 0x000fe2000fffe03f */
[----:B0-----:R-:W0:Y:S02]  /*0950*/  MUFU.RCP R8, R10 ;  /* 0x0000000a00087308 */ /* 0x001e240000001000 */
[----:B0-----:R-:W-:-:S06]  /*0960*/  IADD3 R8, R8, 0xffffffe, RZ ;  /* 0x0ffffffe08087810 */ /* 0x001fcc0007ffe0ff */
[----:B------:R-:W0:Y:S02]  /*0970*/  F2I.FTZ.U32.TRUNC.NTZ R9, R8 ;  /* 0x0000000800097305 */ /* 0x000e24000021f000 */
[--C-:B0-----:R-:W-:Y:S02]  /*0980*/  IMAD.MOV R3, RZ, RZ, -R9.reuse ;  /* 0x000000ffff037224 */ /* 0x101fe400078e0a09 */
[----:B------:R-:W-:Y:S02]  /*0990*/  IMAD.MOV.U32 R8, RZ, RZ, RZ ;  /* 0x000000ffff087224 */ /* 0x000fe400078e00ff */
[----:B------:R-:W-:Y:S01]  /*09a0*/  IMAD R4, R3, R6, RZ ;  /* 0x0000000603047224 */ /* 0x000fe200078e02ff */
[----:B------:R-:W-:Y:S02]  /*09b0*/  IABS R3, R2 ;  /* 0x0000000200037213 */ /* 0x000fe40000000000 */
[----:B------:R-:W-:Y:S01]  /*09c0*/  LOP3.LUT R2, R2, c[0x0][0x214], RZ, 0x3c, !PT ;  /* 0x0000850002027a12 */ /* 0x000fe200078e3cff */
[----:B------:R-:W-:-:S03]  /*09d0*/  IMAD.HI.U32 R4, R9, R4, R8 ;  /* 0x0000000409047227 */ /* 0x000fc600078e0008 */
[----:B------:R-:W-:Y:S01]  /*09e0*/  ISETP.GE.AND P2, PT, R2, RZ, PT ;  /* 0x000000ff0200720c */ /* 0x000fe20003f46270 */
[----:B------:R-:W-:Y:S02]  /*09f0*/  IMAD.MOV.U32 R7, RZ, RZ, R3 ;  /* 0x000000ffff077224 */ /* 0x000fe400078e0003 */
[----:B------:R-:W-:Y:S02]  /*0a00*/  IMAD.MOV.U32 R2, RZ, RZ, c[0x0][0x1c0] ;  /* 0x00007000ff027624 */ /* 0x000fe400078e00ff */
[----:B------:R-:W-:-:S04]  /*0a10*/  IMAD.HI.U32 R4, R4, R7, RZ ;  /* 0x0000000704047227 */ /* 0x000fc800078e00ff */
[----:B------:R-:W-:-:S04]  /*0a20*/  IMAD.MOV R3, RZ, RZ, -R4 ;  /* 0x000000ffff037224 */ /* 0x000fc800078e0a04 */
[----:B------:R-:W-:-:S05]  /*0a30*/  IMAD R3, R6, R3, R7 ;  /* 0x0000000306037224 */ /* 0x000fca00078e0207 */
[----:B------:R-:W-:-:S13]  /*0a40*/  ISETP.GT.U32.AND P1, PT, R6, R3, PT ;  /* 0x000000030600720c */ /* 0x000fda0003f24070 */
[----:B------:R-:W-:Y:S01]  /*0a50*/  @!P1 IMAD.IADD R3, R3, 0x1, -R6 ;  /* 0x0000000103039824 */ /* 0x000fe200078e0a06 */
[----:B------:R-:W-:Y:S02]  /*0a60*/  @!P1 IADD3 R4, R4, 0x1, RZ ;  /* 0x0000000104049810 */ /* 0x000fe40007ffe0ff */
[----:B------:R-:W-:Y:S02]  /*0a70*/  ISETP.NE.AND P1, PT, RZ, c[0x0][0x214], PT ;  /* 0x00008500ff007a0c */ /* 0x000fe40003f25270 */
[----:B------:R-:W-:Y:S02]  /*0a80*/  ISETP.GE.U32.AND P0, PT, R3, R6, PT ;  /* 0x000000060300720c */ /* 0x000fe40003f06070 */
[C---:B------:R-:W-:Y:S01]  /*0a90*/  IADD3 R6, R2.reuse, -0x1, RZ ;  /* 0xffffffff02067810 */ /* 0x040fe20007ffe0ff */
[----:B------:R-:W-:-:S10]  /*0aa0*/  IMAD R2, R2, c[0x0][0x214], RZ ;  /* 0x0000850002027a24 */ /* 0x000fd400078e02ff */
[----:B------:R-:W-:-:S05]  /*0ab0*/  @P0 IADD3 R4, R4, 0x1, RZ ;  /* 0x0000000104040810 */ /* 0x000fca0007ffe0ff */
[----:B------:R-:W-:Y:S01]  /*0ac0*/  @!P2 IMAD.MOV R4, RZ, RZ, -R4 ;  /* 0x000000ffff04a224 */ /* 0x000fe200078e0a04 */
[----:B------:R-:W-:-:S05]  /*0ad0*/  @!P1 LOP3.LUT R4, RZ, c[0x0][0x214], RZ, 0x33, !PT ;  /* 0x00008500ff049a12 */ /* 0x000fca00078e33ff */
[----:B------:R-:W-:-:S05]  /*0ae0*/  IMAD R3, R4, UR4, RZ ;  /* 0x0000000404037c24 */ /* 0x000fca000f8e02ff */
[-C--:B------:R-:W-:Y:S02]  /*0af0*/  IABS R11, R3.reuse ;  /* 0x00000003000b7213 */ /* 0x080fe40000000000 */
[----:B------:R-:W-:Y:S02]  /*0b00*/  IABS R7, R3 ;  /* 0x0000000300077213 */ /* 0x000fe40000000000 */
[----:B------:R-:W0:Y:S01]  /*0b10*/  I2F.RP R10, R11 ;  /* 0x0000000b000a7306 */ /* 0x000e220000209400 */
[----:B------:R-:W-:Y:S02]  /*0b20*/  IMAD.IADD R4, R6, 0x1, R11 ;  /* 0x0000000106047824 */ /* 0x000fe400078e020b */
[----:B------:R-:W-:-:S05]  /*0b30*/  IMAD.MOV R7, RZ, RZ, -R7 ;  /* 0x000000ffff077224 */ /* 0x000fca00078e0a07 */
[----:B0-----:R-:W0:Y:S02]  /*0b40*/  MUFU.RCP R14, R10 ;  /* 0x0000000a000e7308 */ /* 0x001e240000001000 */
[----:B0-----:R-:W-:-:S06]  /*0b50*/  IADD3 R14, R14, 0xffffffe, RZ ;  /* 0x0ffffffe0e0e7810 */ /* 0x001fcc0007ffe0ff */
[----:B------:R-:W0:Y:S02]  /*0b60*/  F2I.FTZ.U32.TRUNC.NTZ R15, R14 ;  /* 0x0000000e000f7305 */ /* 0x000e24000021f000 */
[----:B0-----:R-:W-:Y:S02]  /*0b70*/  IMAD.MOV R8, RZ, RZ, -R15 ;  /* 0x000000ffff087224 */ /* 0x001fe400078e0a0f */
[----:B------:R-:W-:Y:S02]  /*0b80*/  IMAD.MOV.U32 R14, RZ, RZ, RZ ;  /* 0x000000ffff0e7224 */ /* 0x000fe400078e00ff */
[----:B------:R-:W-:Y:S01]  /*0b90*/  IMAD R9, R8, R11, RZ ;  /* 0x0000000b08097224 */ /* 0x000fe200078e02ff */
[----:B------:R-:W-:-:S03]  /*0ba0*/  IABS R8, R4 ;  /* 0x0000000400087213 */ /* 0x000fc60000000000 */
[----:B------:R-:W-:-:S06]  /*0bb0*/  IMAD.HI.U32 R9, R15, R9, R14 ;  /* 0x000000090f097227 */ /* 0x000fcc00078e000e */
[----:B------:R-:W-:-:S04]  /*0bc0*/  IMAD.HI.U32 R15, R9, R8, RZ ;  /* 0x00000008090f7227 */ /* 0x000fc800078e00ff */
[----:B------:R-:W-:Y:S01]  /*0bd0*/  IMAD R8, R15, R7, R8 ;  /* 0x000000070f087224 */ /* 0x000fe200078e0208 */
[----:B------:R-:W-:-:S04]  /*0be0*/  LOP3.LUT R7, R4, R11, RZ, 0x3c, !PT ;  /* 0x0000000b04077212 */ /* 0x000fc800078e3cff */
[----:B------:R-:W-:Y:S02]  /*0bf0*/  ISETP.GT.U32.AND P1, PT, R11, R8, PT ;  /* 0x000000080b00720c */ /* 0x000fe40003f24070 */
[----:B------:R-:W-:-:S11]  /*0c00*/  ISETP.GE.AND P0, PT, R7, RZ, PT ;  /* 0x000000ff0700720c */ /* 0x000fd60003f06270 */
[----:B------:R-:W-:Y:S01]  /*0c10*/  @!P1 IMAD.IADD R8, R8, 0x1, -R11 ;  /* 0x0000000108089824 */ /* 0x000fe200078e0a0b */
[----:B------:R-:W-:Y:S02]  /*0c20*/  @!P1 IADD3 R15, R15, 0x1, RZ ;  /* 0x000000010f0f9810 */ /* 0x000fe40007ffe0ff */
[----:B------:R-:W-:Y:S02]  /*0c30*/  ISETP.NE.AND P1, PT, R3, RZ, PT ;  /* 0x000000ff0300720c */ /* 0x000fe40003f25270 */
        /* <DEDUP_REMOVED lines=18> */
[----:B------:R-:W-:Y:S02]  /*0d60*/  MOV R40, R20 ;  /* 0x0000001400287202 */ /* 0x000fe40000000f00 */
[----:B------:R-:W-:Y:S01]  /*0d70*/  MOV R41, R21 ;  /* 0x0000001500297202 */ /* 0x000fe20000000f00 */
[----:B------:R-:W-:Y:S05]  /*0d80*/  BRA `(.L_x_56) ;  /* 0x0000013000007947 */ /* 0x000fea0003800000 */
.L_x_55:
        /* <DEDUP_REMOVED lines=19> */
.L_x_56:
[----:B------:R-:W-:Y:S05]  /*0ec0*/  BSYNC B0 ;  /* 0x0000000000007941 */ /* 0x000fea0003800000 */
.L_x_54:
[-C--:B------:R-:W-:Y:S01]  /*0ed0*/  IABS R11, R2.reuse ;  /* 0x00000002000b7213 */ /* 0x080fe20000000000 */
[----:B------:R-:W-:Y:S01]  /*0ee0*/  BSSY B0, `(.L_x_57) ;  /* 0x000003b000007945 */ /* 0x000fe20003800000 */
[----:B------:R-:W-:Y:S02]  /*0ef0*/  IABS R7, R2 ;  /* 0x0000000200077213 */ /* 0x000fe40000000000 */
[----:B------:R-:W0:Y:S01]  /*0f00*/  I2F.RP R13, R11 ;  /* 0x0000000b000d7306 */ /* 0x000e220000209400 */
[----:B------:R-:W-:Y:S02]  /*0f10*/  IADD3 R8, R11, UR6, RZ ;  /* 0x000000060b087c10 */ /* 0x000fe4000fffe0ff */
[----:B------:R-:W-:Y:S02]  /*0f20*/  IMAD.MOV R7, RZ, RZ, -R7 ;  /* 0x000000ffff077224 */ /* 0x000fe400078e0a07 */
[----:B------:R-:W-:-:S03]  /*0f30*/  IABS R9, R8 ;  /* 0x0000000800097213 */ /* 0x000fc60000000000 */
        /* <DEDUP_REMOVED lines=34> */
.L_x_58:
        /* <DEDUP_REMOVED lines=19> */
.L_x_59:
[----:B------:R-:W-:Y:S05]  /*1290*/  BSYNC B0 ;  /* 0x0000000000007941 */ /* 0x000fea0003800000 */
.L_x_57:
[----:B------:R-:W0:Y:S01]  /*12a0*/  S2R R9, SR_TID.X ;  /* 0x0000000000097919 */ /* 0x000e220000002100 */
[----:B------:R-:W-:Y:S01]  /*12b0*/  IADD3 R18, P0, R12, -UR8, RZ ;  /* 0x800000080c127c10 */ /* 0x000fe2000ff1e0ff */
[----:B------:R-:W-:-:S03]  /*12c0*/  ULDC.64 UR10, c[0x0][0x118] ;  /* 0x00004600000a7ab9 */ /* 0x000fc60000000a00 */
[----:B------:R-:W-:Y:S02]  /*12d0*/  IADD3.X R7, R5, ~UR7, RZ, P0, !PT ;  /* 0x8000000705077c10 */ /* 0x000fe400087fe4ff */
[----:B0-----:R-:W-:-:S04]  /*12e0*/  SHF.R.S32.HI R22, RZ, 0x1f, R9 ;  /* 0x0000001fff167819 */ /* 0x001fc80000011409 */
[----:B------:R-:W-:-:S04]  /*12f0*/  LEA.HI R10, R22, R9, RZ, 0x2 ;  /* 0x00000009160a7211 */ /* 0x000fc800078f10ff */
[----:B------:R-:W-:Y:S02]  /*1300*/  LOP3.LUT R24, R10, 0xfffffffc, RZ, 0xc0, !PT ;  /* 0xfffffffc0a187812 */ /* 0x000fe400078ec0ff */
[----:B------:R-:W-:-:S03]  /*1310*/  SHF.R.S32.HI R10, RZ, 0x2, R10 ;  /* 0x00000002ff0a7819 */ /* 0x000fc6000001140a */
[----:B------:R-:W-:-:S05]  /*1320*/  IMAD.IADD R23, R9, 0x1, -R24 ;  /* 0x0000000109177824 */ /* 0x000fca00078e0a18 */
[----:B------:R-:W-:Y:S02]  /*1330*/  ISETP.GT.U32.AND P2, PT, R18, R23, PT ;  /* 0x000000171200720c */ /* 0x000fe40003f44070 */
[----:B------:R-:W-:Y:S02]  /*1340*/  SHF.R.S32.HI R18, RZ, 0x1f, R23 ;  /* 0x0000001fff127819 */ /* 0x000fe40000011417 */
[----:B------:R-:W-:Y:S02]  /*1350*/  IADD3 R32, P0, R23, UR8, RZ ;  /* 0x0000000817207c10 */ /* 0x000fe4000ff1e0ff */
[----:B------:R-:W-:Y:S02]  /*1360*/  ISETP.GT.AND.EX P2, PT, R7, R18, PT, P2 ;  /* 0x000000120700720c */ /* 0x000fe40003f44320 */
[C---:B------:R-:W-:Y:S02]  /*1370*/  IADD3 R7, R10.reuse, 0x20, RZ ;  /* 0x000000200a077810 */ /* 0x040fe40007ffe0ff */
[----:B------:R-:W-:-:S02]  /*1380*/  ISETP.GE.OR P3, PT, R10, c[0x0][0x314], !P2 ;  /* 0x0000c5000a007a0c */ /* 0x000fc40005766670 */
[----:B------:R-:W-:Y:S02]  /*1390*/  ISETP.GE.OR P2, PT, R7, c[0x0][0x314], !P2 ;  /* 0x0000c50007007a0c */ /* 0x000fe40005746670 */
[----:B------:R-:W-:-:S09]  /*13a0*/  IADD3.X R33, R18, UR7, RZ, P0, !PT ;  /* 0x0000000712217c10 */ /* 0x000fd200087fe4ff */
[----:B------:R-:W-:Y:S02]  /*13b0*/  @!P3 SHF.R.S32.HI R25, RZ, 0x1f, R10 ;  /* 0x0000001fff19b819 */ /* 0x000fe4000001140a */
[----:B------:R-:W-:Y:S01]  /*13c0*/  @!P2 SHF.R.S32.HI R19, RZ, 0x1f, R7 ;  /* 0x0000001fff13a819 */ /* 0x000fe20000011407 */
[--C-:B------:R-:W-:Y:S02]  /*13d0*/  @!P2 IMAD.MOV.U32 R26, RZ, RZ, R32.reuse ;  /* 0x000000ffff1aa224 */ /* 0x100fe400078e0020 */
[-C--:B------:R-:W-:Y:S02]  /*13e0*/  @!P3 IMAD R18, R25, R12.reuse, RZ ;  /* 0x0000000c1912b224 */ /* 0x080fe400078e02ff */
[--C-:B------:R-:W-:Y:S02]  /*13f0*/  @!P2 IMAD.MOV.U32 R27, RZ, RZ, R33.reuse ;  /* 0x000000ffff1ba224 */ /* 0x100fe400078e0021 */
[----:B------:R-:W-:Y:S02]  /*1400*/  @!P2 IMAD R24, R19, R12, RZ ;  /* 0x0000000c1318a224 */ /* 0x000fe400078e02ff */
[----:B------:R-:W-:-:S04]  /*1410*/  @!P3 IMAD.WIDE.U32 R32, R12, R10, R32 ;  /* 0x0000000a0c20b225 */ /* 0x000fc800078e0020 */
[----:B------:R-:W-:Y:S01]  /*1420*/  @!P3 IMAD R18, R10, R5, R18 ;  /* 0x000000050a12b224 */ /* 0x000fe200078e0212 */
[----:B------:R-:W-:Y:S01]  /*1430*/  @!P3 LEA R30, P1, R32, c[0x0][0x208], 0x2 ;  /* 0x00008200201eba11 */ /* 0x000fe200078210ff */
[----:B------:R-:W-:-:S04]  /*1440*/  @!P2 IMAD.WIDE.U32 R26, R12, R7, R26 ;  /* 0x000000070c1aa225 */ /* 0x000fc800078e001a */
[----:B------:R-:W-:Y:S01]  /*1450*/  @!P2 IMAD R7, R7, R5, R24 ;  /* 0x000000050707a224 */ /* 0x000fe200078e0218 */
[----:B------:R-:W-:Y:S01]  /*1460*/  @!P2 LEA R24, P0, R26, c[0x0][0x208], 0x2 ;  /* 0x000082001a18aa11 */ /* 0x000fe200078010ff */
[----:B------:R-:W-:Y:S02]  /*1470*/  @!P3 IMAD.IADD R18, R33, 0x1, R18 ;  /* 0x000000012112b824 */ /* 0x000fe400078e0212 */
[----:B------:R-:W-:Y:S02]  /*1480*/  @!P2 IMAD.IADD R7, R27, 0x1, R7 ;  /* 0x000000011b07a824 */ /* 0x000fe400078e0207 */
[----:B------:R-:W-:Y:S01]  /*1490*/  IMAD.MOV.U32 R19, RZ, RZ, -0x800000 ;  /* 0xff800000ff137424 */ /* 0x000fe200078e00ff */
[----:B------:R-:W-:Y:S01]  /*14a0*/  @!P3 LEA.HI.X R31, R32, c[0x0][0x20c], R18, 0x2, P1 ;  /* 0x00008300201fba11 */ /* 0x000fe200008f1412 */
[----:B------:R-:W-:Y:S01]  /*14b0*/  IMAD.MOV.U32 R18, RZ, RZ, -0x800000 ;  /* 0xff800000ff127424 */ /* 0x000fe200078e00ff */
[----:B------:R-:W-:-:S03]  /*14c0*/  @!P2 LEA.HI.X R25, R26, c[0x0][0x20c], R7, 0x2, P0 ;  /* 0x000083001a19aa11 */ /* 0x000fc600000f1407 */
[----:B------:R-:W2:Y:S04]  /*14d0*/  @!P3 LDG.E R19, [R30.64] ;  /* 0x0000000a1e13b981 */ /* 0x000ea8000c1e1900 */
[----:B------:R0:W3:Y:S01]  /*14e0*/  @!P2 LDG.E R18, [R24.64] ;  /* 0x0000000a1812a981 */ /* 0x0000e2000c1e1900 */
[C---:B------:R-:W-:Y:S01]  /*14f0*/  ISETP.GT.AND P0, PT, R9.reuse, 0xff, PT ;  /* 0x000000ff0900780c */ /* 0x040fe20003f04270 */
[----:B------:R-:W-:Y:S01]  /*1500*/  IMAD R23, R10, 0x5, R23 ;  /* 0x000000050a177824 */ /* 0x000fe200078e0217 */
[----:B------:R-:W-:Y:S01]  /*1510*/  ISETP.GT.AND P2, PT, R9, 0x7f, PT ;  /* 0x0000007f0900780c */ /* 0x000fe20003f44270 */
[----:B------:R-:W-:Y:S01]  /*1520*/  IMAD.MOV.U32 R33, RZ, RZ, -0x800000 ;  /* 0xff800000ff217424 */ /* 0x000fe200078e00ff */
[----:B------:R-:W-:Y:S01]  /*1530*/  LEA.HI R7, R22, R9, RZ, 0x5 ;  /* 0x0000000916077211 */ /* 0x000fe200078f28ff */
[----:B------:R-:W-:Y:S01]  /*1540*/  IMAD.MOV.U32 R34, RZ, RZ, -0x800000 ;  /* 0xff800000ff227424 */ /* 0x000fe200078e00ff */
[----:B------:R-:W-:Y:S01]  /*1550*/  IABS R10, c[0x0][0x214] ;  /* 0x00008500000a7a13 */ /* 0x000fe20000000000 */
[----:B------:R-:W-:Y:S01]  /*1560*/  ULDC.U8 UR4, c[0x0][0x329] ;  /* 0x0000ca4000047ab9 */ /* 0x000fe20000000000 */
[----:B------:R-:W-:Y:S01]  /*1570*/  LOP3.LUT R36, R7, 0xffffffe0, RZ, 0xc0, !PT ;  /* 0xffffffe007247812 */ /* 0x000fe200078ec0ff */
[----:B------:R-:W-:Y:S01]  /*1580*/  BSSY B1, `(.L_x_60) ;  /* 0x000025f000017945 */ /* 0x000fe20003800000 */
[----:B------:R-:W-:Y:S01]  /*1590*/  SHF.R.S32.HI R7, RZ, 0x5, R7 ;  /* 0x00000005ff077819 */ /* 0x000fe20000011407 */
[----:B------:R-:W0:Y:S01]  /*15a0*/  I2F.RP R28, R10 ;  /* 0x0000000a001c7306 */ /* 0x000e220000209400 */
[----:B------:R-:W-:Y:S01]  /*15b0*/  ISETP.GT.AND P4, PT, R2, RZ, PT ;  /* 0x000000ff0200720c */ /* 0x000fe20003f84270 */
[----:B------:R-:W-:-:S02]  /*15c0*/  IMAD.IADD R36, R9, 0x1, -R36 ;  /* 0x0000000109247824 */ /* 0x000fc400078e0a24 */
[----:B------:R-:W-:Y:S02]  /*15d0*/  IMAD.MOV.U32 R32, RZ, RZ, 0x7f800000 ;  /* 0x7f800000ff207424 */ /* 0x000fe400078e00ff */
[----:B------:R-:W-:Y:S02]  /*15e0*/  IMAD R27, R36, 0x5, R7 ;  /* 0x00000005241b7824 */ /* 0x000fe400078e0207 */
[----:B0-----:R-:W0:Y:S02]  /*15f0*/  MUFU.RCP R24, R28 ;  /* 0x0000001c00187308 */ /* 0x001e240000001000 */
[----:B0-----:R-:W-:Y:S01]  /*1600*/  IADD3 R24, R24, 0xffffffe, RZ ;  /* 0x0ffffffe18187810 */ /* 0x001fe20007ffe0ff */
[----:B--2---:R-:W-:Y:S04]  /*1610*/  @!P0 STS [R23.X4], R19 ;  /* 0x0000001317008388 */ /* 0x004fe80000004800 */
[----:B---3--:R0:W-:Y:S04]  /*1620*/  @!P2 STS [R23.X4+0x280], R18 ;  /* 0x000280121700a388 */ /* 0x0081e80000004800 */
[----:B------:R-:W-:Y:S01]  /*1630*/  BAR.SYNC.DEFER_BLOCKING 0x0 ;  /* 0x0000000000007b1d */ /* 0x000fe20000010000 */
[----:B0-----:R-:W-:-:S02]  /*1640*/  IABS R18, R8 ;  /* 0x0000000800127213 */ /* 0x001fc40000000000 */
[----:B------:R-:W-:-:S03]  /*1650*/  LOP3.LUT R8, R8, c[0x0][0x214], RZ, 0x3c, !PT ;  /* 0x0000850008087a12 */ /* 0x000fc600078e3cff */
[----:B------:R-:W-:Y:S04]  /*1660*/  @!P2 LDS R33, [R27.X4] ;  /* 0x000000001b21a984 */ /* 0x000fe80000004800 */
[----:B------:R-:W0:Y:S02]  /*1670*/  @!P2 LDS R34, [R27.X4+0x280] ;  /* 0x000280001b22a984 */ /* 0x000e240000004800 */
[----:B0-----:R-:W-:-:S05]  /*1680*/  FMNMX.FTZ R25, R33, R34, !PT ;  /* 0x0000002221197209 */ /* 0x001fca0007810000 */
[----:B------:R-:W0:Y:S02]  /*1690*/  SHFL.BFLY PT, R22, R25, 0x10, 0x1f ;  /* 0x0e001f0019167f89 */ /* 0x000e2400000e0000 */
[----:B0-----:R-:W-:Y:S02]  /*16a0*/  FMNMX.FTZ R22, R25, R22, !PT ;  /* 0x0000001619167209 */ /* 0x001fe40007810000 */
[----:B------:R-:W0:Y:S03]  /*16b0*/  F2I.FTZ.U32.TRUNC.NTZ R25, R24 ;  /* 0x0000001800197305 */ /* 0x000e26000021f000 */
[----:B------:R-:W1:Y:S01]  /*16c0*/  SHFL.BFLY PT, R31, R22, 0x8, 0x1f ;  /* 0x0d001f00161f7f89 */ /* 0x000e6200000e0000 */
[----:B0-----:R-:W-:Y:S02]  /*16d0*/  IMAD.MOV R19, RZ, RZ, -R25 ;  /* 0x000000ffff137224 */ /* 0x001fe400078e0a19 */
[----:B------:R-:W-:-:S02]  /*16e0*/  IMAD.MOV.U32 R24, RZ, RZ, RZ ;  /* 0x000000ffff187224 */ /* 0x000fc400078e00ff */
[----:B------:R-:W-:-:S04]  /*16f0*/  IMAD R19, R19, R10, RZ ;  /* 0x0000000a13137224 */ /* 0x000fc800078e02ff */
[----:B------:R-:W-:Y:S01]  /*1700*/  IMAD.HI.U32 R19, R25, R19, R24 ;  /* 0x0000001319137227 */ /* 0x000fe200078e0018 */
[----:B-1----:R-:W-:-:S05]  /*1710*/  FMNMX.FTZ R31, R22, R31, !PT ;  /* 0x0000001f161f7209 */ /* 0x002fca0007810000 */
[----:B------:R-:W-:Y:S01]  /*1720*/  IMAD.HI.U32 R19, R19, R18, RZ ;  /* 0x0000001213137227 */ /* 0x000fe200078e00ff */
[----:B------:R-:W0:Y:S03]  /*1730*/  SHFL.BFLY PT, R26, R31, 0x4, 0x1f ;  /* 0x0c801f001f1a7f89 */ /* 0x000e2600000e0000 */
[----:B------:R-:W-:-:S04]  /*1740*/  IMAD.MOV R25, RZ, RZ, -R19 ;  /* 0x000000ffff197224 */ /* 0x000fc800078e0a13 */
[----:B------:R-:W-:-:S05]  /*1750*/  IMAD R25, R10, R25, R18 ;  /* 0x000000190a197224 */ /* 0x000fca00078e0212 */
[----:B------:R-:W-:Y:S02]  /*1760*/  ISETP.GT.U32.AND P0, PT, R10, R25, PT ;  /* 0x000000190a00720c */ /* 0x000fe40003f04070 */
[----:B0-----:R-:W-:-:S11]  /*1770*/  FMNMX.FTZ R26, R31, R26, !PT ;  /* 0x0000001a1f1a7209 */ /* 0x001fd60007810000 */
[----:B------:R-:W-:Y:S01]  /*1780*/  @!P0 IMAD.IADD R25, R25, 0x1, -R10 ;  /* 0x0000000119198824 */ /* 0x000fe200078e0a0a */
[----:B------:R-:W-:Y:S02]  /*1790*/  @!P0 IADD3 R19, R19, 0x1, RZ ;  /* 0x0000000113138810 */ /* 0x000fe40007ffe0ff */
[----:B------:R-:W-:Y:S01]  /*17a0*/  ISETP.NE.AND P0, PT, RZ, c[0x0][0x214], PT ;  /* 0x00008500ff007a0c */ /* 0x000fe20003f05270 */
[----:B------:R-:W0:Y:S01]  /*17b0*/  SHFL.BFLY PT, R23, R26, 0x2, 0x1f ;  /* 0x0c401f001a177f89 */ /* 0x000e2200000e0000 */
[----:B------:R-:W-:-:S13]  /*17c0*/  ISETP.GE.U32.AND P3, PT, R25, R10, PT ;  /* 0x0000000a1900720c */ /* 0x000fda0003f66070 */
[----:B------:R-:W-:Y:S02]  /*17d0*/  @P3 IADD3 R19, R19, 0x1, RZ ;  /* 0x0000000113133810 */ /* 0x000fe40007ffe0ff */
[----:B0-----:R-:W-:-:S05]  /*17e0*/  FMNMX.FTZ R23, R26, R23, !PT ;  /* 0x000000171a177209 */ /* 0x001fca0007810000 */
[----:B------:R-:W0:Y:S02]  /*17f0*/  SHFL.BFLY PT, R22, R23, 0x1, 0x1f ;  /* 0x0c201f0017167f89 */ /* 0x000e2400000e0000 */
[----:B0-----:R-:W-:-:S04]  /*1800*/  FMNMX.FTZ R22, R23, R22, !PT ;  /* 0x0000001617167209 */ /* 0x001fc80007810000 */
[----:B------:R-:W-:-:S04]  /*1810*/  FSETP.NEU.FTZ.AND P1, PT, R22, -INF , PT ;  /* 0xff8000001600780b */ /* 0x000fc80003f3d000 */
[----:B------:R-:W-:Y:S02]  /*1820*/  FSEL R18, R22, RZ, P1 ;  /* 0x000000ff16127208 */ /* 0x000fe40000800000 */
[----:B------:R-:W-:Y:S02]  /*1830*/  ISETP.GE.AND P1, PT, R8, RZ, PT ;  /* 0x000000ff0800720c */ /* 0x000fe40003f26270 */
[----:B------:R-:W-:Y:S01]  /*1840*/  SHF.R.S32.HI R8, RZ, 0x1f, R2 ;  /* 0x0000001fff087819 */ /* 0x000fe20000011402 */
[----:B------:R-:W-:Y:S01]  /*1850*/  FADD.FTZ R22, -R18, R33 ;  /* 0x0000002112167221 */ /* 0x000fe20000010100 */
[----:B------:R-:W-:Y:S01]  /*1860*/  LEA.HI.SX32 R2, R2, 0x1, 0x1 ;  /* 0x0000000102027811 */ /* 0x000fe200078f0aff */
[----:B------:R-:W-:Y:S02]  /*1870*/  FADD.FTZ R10, -R18, R34 ;  /* 0x00000022120a7221 */ /* 0x000fe40000010100 */
[----:B------:R-:W-:Y:S02]  /*1880*/  FMUL.FTZ R22, R22, 1.4426950216293334961 ;  /* 0x3fb8aa3b16167820 */ /* 0x000fe40000410000 */
[----:B------:R-:W-:-:S02]  /*1890*/  FMUL.FTZ R10, R10, 1.4426950216293334961 ;  /* 0x3fb8aa3b0a0a7820 */ /* 0x000fc40000410000 */
[----:B------:R-:W-:Y:S01]  /*18a0*/  @!P4 IMAD.MOV R2, RZ, RZ, R8 ;  /* 0x000000ffff02c224 */ /* 0x000fe200078e0208 */
[----:B------:R-:W-:Y:S01]  /*18b0*/  IABS R8, c[0x0][0x1c0] ;  /* 0x0000700000087a13 */ /* 0x000fe20000000000 */
[----:B------:R-:W-:Y:S01]  /*18c0*/  MUFU.EX2 R22, R22 ;  /* 0x0000001600167308 */ /* 0x000fe20000000800 */
[----:B------:R-:W-:Y:S01]  /*18d0*/  @!P1 IMAD.MOV R19, RZ, RZ, -R19 ;  /* 0x000000ffff139224 */ /* 0x000fe200078e0a13 */
[----:B------:R-:W-:-:S05]  /*18e0*/  @!P0 LOP3.LUT R19, RZ, c[0x0][0x214], RZ, 0x33, !PT ;  /* 0x00008500ff138a12 */ /* 0x000fca00078e33ff */
[----:B------:R-:W-:Y:S01]  /*18f0*/  IMAD R2, R2, R19, RZ ;  /* 0x0000001302027224 */ /* 0x000fe200078e02ff */
[----:B------:R-:W0:Y:S04]  /*1900*/  MUFU.EX2 R31, R10 ;  /* 0x0000000a001f7308 */ /* 0x000e280000000800 */
[-C--:B------:R-:W-:Y:S02]  /*1910*/  IABS R19, R2.reuse ;  /* 0x0000000200137213 */ /* 0x080fe40000000000 */
[----:B------:R-:W-:Y:S02]  /*1920*/  IABS R28, R2 ;  /* 0x00000002001c7213 */ /* 0x000fe40000000000 */
[----:B------:R-:W1:Y:S01]  /*1930*/  I2F.U32.RP R25, R8 ;  /* 0x0000000800197306 */ /* 0x000e620000209000 */
[----:B------:R-:W-:-:S02]  /*1940*/  ISETP.NE.AND P6, PT, R2, RZ, PT ;  /* 0x000000ff0200720c */ /* 0x000fc40003fc5270 */
[----:B------:R-:W-:Y:S02]  /*1950*/  IMAD.MOV R28, RZ, RZ, -R28 ;  /* 0x000000ffff1c7224 */ /* 0x000fe400078e0a1c */
[----:B0-----:R-:W-:-:S03]  /*1960*/  FADD.FTZ R31, R22, R31 ;  /* 0x0000001f161f7221 */ /* 0x001fc60000010000 */
[----:B------:R-:W0:Y:S02]  /*1970*/  I2F.RP R22, R19 ;  /* 0x0000001300167306 */ /* 0x000e240000209400 */
[----:B------:R-:W2:Y:S06]  /*1980*/  SHFL.BFLY PT, R24, R31, 0x10, 0x1f ;  /* 0x0e001f001f187f89 */ /* 0x000eac00000e0000 */
[----:B-1----:R-:W1:Y:S08]  /*1990*/  MUFU.RCP R38, R25 ;  /* 0x0000001900267308 */ /* 0x002e700000001000 */
[----:B0-----:R-:W0:Y:S01]  /*19a0*/  MUFU.RCP R10, R22 ;  /* 0x00000016000a7308 */ /* 0x001e220000001000 */
[----:B-1----:R-:W-:Y:S01]  /*19b0*/  IADD3 R38, R38, 0xffffffe, RZ ;  /* 0x0ffffffe26267810 */ /* 0x002fe20007ffe0ff */
[----:B--2---:R-:W-:-:S06]  /*19c0*/  FADD.FTZ R24, R31, R24 ;  /* 0x000000181f187221 */ /* 0x004fcc0000010000 */
[----:B------:R1:W-:Y:S01]  /*19d0*/  F2I.FTZ.U32.TRUNC.NTZ R39, R38 ;  /* 0x0000002600277305 */ /* 0x0003e2000021f000 */
[----:B------:R-:W2:Y:S01]  /*19e0*/  SHFL.BFLY PT, R23, R24, 0x8, 0x1f ;  /* 0x0d001f0018177f89 */ /* 0x000ea200000e0000 */
[----:B0-----:R-:W-:Y:S01]  /*19f0*/  IADD3 R42, R10, 0xffffffe, RZ ;  /* 0x0ffffffe0a2a7810 */ /* 0x001fe20007ffe0ff */
[----:B------:R-:W-:Y:S01]  /*1a00*/  IMAD.IADD R22, R6, 0x1, R19 ;  /* 0x0000000106167824 */ /* 0x000fe200078e0213 */
[----:B------:R-:W-:-:S04]  /*1a10*/  IABS R6, R4 ;  /* 0x0000000400067213 */ /* 0x000fc80000000000 */
[----:B------:R-:W0:Y:S01]  /*1a20*/  F2I.FTZ.U32.TRUNC.NTZ R43, R42 ;  /* 0x0000002a002b7305 */ /* 0x000e22000021f000 */
[----:B------:R-:W-:Y:S01]  /*1a30*/  LOP3.LUT R4, R4, c[0x0][0x1c0], RZ, 0x3c, !PT ;  /* 0x0000700004047a12 */ /* 0x000fe200078e3cff */
[----:B-1----:R-:W-:Y:S02]  /*1a40*/  IMAD.MOV.U32 R38, RZ, RZ, RZ ;  /* 0x000000ffff267224 */ /* 0x002fe400078e00ff */
[----:B0-----:R-:W-:Y:S02]  /*1a50*/  IMAD.MOV R10, RZ, RZ, -R43 ;  /* 0x000000ffff0a7224 */ /* 0x001fe400078e0a2b */
[----:B------:R-:W-:Y:S02]  /*1a60*/  IMAD.MOV.U32 R42, RZ, RZ, RZ ;  /* 0x000000ffff2a7224 */ /* 0x000fe400078e00ff */
[----:B--2---:R-:W-:Y:S01]  /*1a70*/  FADD.FTZ R23, R24, R23 ;  /* 0x0000001718177221 */ /* 0x004fe20000010000 */
[----:B------:R-:W-:Y:S01]  /*1a80*/  IABS R24, R22 ;  /* 0x0000001600187213 */ /* 0x000fe20000000000 */
[----:B------:R-:W-:Y:S01]  /*1a90*/  IMAD R31, R10, R19, RZ ;  /* 0x000000130a1f7224 */ /* 0x000fe200078e02ff */
[----:B------:R-:W-:-:S02]  /*1aa0*/  IABS R10, c[0x0][0x1c0] ;  /* 0x00007000000a7a13 */ /* 0x000fc40000000000 */
[----:B------:R-:W0:Y:S01]  /*1ab0*/  SHFL.BFLY PT, R26, R23, 0x4, 0x1f ;  /* 0x0c801f00171a7f89 */ /* 0x000e2200000e0000 */
[----:B------:R-:W-:-:S04]  /*1ac0*/  IMAD.HI.U32 R31, R43, R31, R42 ;  /* 0x0000001f2b1f7227 */ /* 0x000fc800078e002a */
[----:B------:R-:W-:Y:S02]  /*1ad0*/  IMAD.MOV R10, RZ, RZ, -R10 ;  /* 0x000000ffff0a7224 */ /* 0x000fe400078e0a0a */
[----:B------:R-:W-:-:S04]  /*1ae0*/  IMAD.HI.U32 R31, R31, R24, RZ ;  /* 0x000000181f1f7227 */ /* 0x000fc800078e00ff */
[----:B------:R-:W-:-:S05]  /*1af0*/  IMAD R28, R31, R28, R24 ;  /* 0x0000001c1f1c7224 */ /* 0x000fca00078e0218 */
[----:B------:R-:W-:Y:S01]  /*1b00*/  ISETP.GT.U32.AND P3, PT, R19, R28, PT ;  /* 0x0000001c1300720c */ /* 0x000fe20003f64070 */
[----:B0-----:R-:W-:Y:S02]  /*1b10*/  FADD.FTZ R26, R23, R26 ;  /* 0x0000001a171a7221 */ /* 0x001fe40000010000 */
[----:B------:R-:W-:-:S03]  /*1b20*/  IMAD.MOV R23, RZ, RZ, -R39 ;  /* 0x000000ffff177224 */ /* 0x000fc600078e0a27 */
[----:B------:R-:W0:Y:S01]  /*1b30*/  SHFL.BFLY PT, R25, R26, 0x2, 0x1f ;  /* 0x0c401f001a197f89 */ /* 0x000e2200000e0000 */
[----:B------:R-:W-:-:S06]  /*1b40*/  IMAD R23, R23, R8, RZ ;  /* 0x0000000817177224 */ /* 0x000fcc00078e02ff */
[----:B------:R-:W-:Y:S01]  /*1b50*/  @!P3 IADD3 R31, R31, 0x1, RZ ;  /* 0x000000011f1fb810 */ /* 0x000fe20007ffe0ff */
[----:B------:R-:W-:Y:S02]  /*1b60*/  @!P3 IMAD.IADD R28, R28, 0x1, -R19 ;  /* 0x000000011c1cb824 */ /* 0x000fe400078e0a13 */
[----:B------:R-:W-:-:S03]  /*1b70*/  IMAD.HI.U32 R23, R39, R23, R38 ;  /* 0x0000001727177227 */ /* 0x000fc600078e0026 */
[----:B------:R-:W-:-:S03]  /*1b80*/  ISETP.GE.U32.AND P4, PT, R28, R19, PT ;  /* 0x000000131c00720c */ /* 0x000fc60003f86070 */
[----:B------:R-:W-:-:S04]  /*1b90*/  IMAD.HI.U32 R35, R23, R6, RZ ;  /* 0x0000000617237227 */ /* 0x000fc800078e00ff */
[----:B------:R-:W-:Y:S01]  /*1ba0*/  IMAD R37, R35, R10, R6 ;  /* 0x0000000a23257224 */ /* 0x000fe200078e0206 */
[C---:B------:R-:W-:Y:S01]  /*1bb0*/  LOP3.LUT R6, R22.reuse, R19, RZ, 0x3c, !PT ;  /* 0x0000001316067212 */ /* 0x040fe200078e3cff */
[----:B------:R-:W-:Y:S01]  /*1bc0*/  IMAD.HI.U32 R23, R23, R24, RZ ;  /* 0x0000001817177227 */ /* 0x000fe200078e00ff */
[----:B------:R-:W-:Y:S02]  /*1bd0*/  LOP3.LUT R22, R22, c[0x0][0x1c0], RZ, 0x3c, !PT ;  /* 0x0000700016167a12 */ /* 0x000fe400078e3cff */
[----:B------:R-:W-:Y:S01]  /*1be0*/  ISETP.GE.AND P5, PT, R6, RZ, PT ;  /* 0x000000ff0600720c */ /* 0x000fe20003fa6270 */
[----:B------:R-:W-:Y:S01]  /*1bf0*/  IMAD R39, R23, R10, R24 ;  /* 0x0000000a17277224 */ /* 0x000fe200078e0218 */
[----:B------:R-:W-:Y:S01]  /*1c00*/  ISETP.GT.U32.AND P0, PT, R8, R37, PT ;  /* 0x000000250800720c */ /* 0x000fe20003f04070 */
[----:B0-----:R-:W-:Y:S01]  /*1c10*/  FADD.FTZ R25, R26, R25 ;  /* 0x000000191a197221 */ /* 0x001fe20000010000 */
[----:B------:R-:W-:Y:S02]  /*1c20*/  @P4 IADD3 R31, R31, 0x1, RZ ;  /* 0x000000011f1f4810 */ /* 0x000fe40007ffe0ff */
[----:B------:R-:W-:-:S02]  /*1c30*/  ISETP.GT.U32.AND P1, PT, R8, R39, PT ;  /* 0x000000270800720c */ /* 0x000fc40003f24070 */
[----:B------:R-:W0:Y:S01]  /*1c40*/  SHFL.BFLY PT, R6, R25, 0x1, 0x1f ;  /* 0x0c201f0019067f89 */ /* 0x000e2200000e0000 */
[----:B------:R-:W-:Y:S02]  /*1c50*/  ISETP.GT.AND P4, PT, R3, RZ, PT ;  /* 0x000000ff0300720c */ /* 0x000fe40003f84270 */
[----:B------:R-:W-:Y:S02]  /*1c60*/  SHF.R.S32.HI R10, RZ, 0x1f, R3 ;  /* 0x0000001fff0a7819 */ /* 0x000fe40000011403 */
[----:B------:R-:W-:Y:S01]  /*1c70*/  @!P5 IMAD.MOV R31, RZ, RZ, -R31 ;  /* 0x000000ffff1fd224 */ /* 0x000fe200078e0a1f */
[----:B------:R-:W-:Y:S01]  /*1c80*/  @!P6 LOP3.LUT R31, RZ, R19, RZ, 0x33, !PT ;  /* 0x00000013ff1fe212 */ /* 0x000fe200078e33ff */
[--C-:B------:R-:W-:Y:S01]  /*1c90*/  @!P0 IMAD.IADD R37, R37, 0x1, -R8.reuse ;  /* 0x0000000125258824 */ /* 0x100fe200078e0a08 */
[----:B------:R-:W-:Y:S02]  /*1ca0*/  @!P0 IADD3 R35, R35, 0x1, RZ ;  /* 0x0000000123238810 */ /* 0x000fe40007ffe0ff */
[----:B------:R-:W-:Y:S01]  /*1cb0*/  ISETP.GE.AND P0, PT, R4, RZ, PT ;  /* 0x000000ff0400720c */ /* 0x000fe20003f06270 */
[----:B------:R-:W-:Y:S01]  /*1cc0*/  IMAD.MOV.U32 R4, RZ, RZ, c[0x0][0x214] ;  /* 0x00008500ff047624 */ /* 0x000fe200078e00ff */
[----:B------:R-:W-:Y:S01]  /*1cd0*/  ISETP.GE.U32.AND P3, PT, R37, R8, PT ;  /* 0x000000082500720c */ /* 0x000fe20003f66070 */
[----:B------:R-:W-:Y:S01]  /*1ce0*/  @!P1 IMAD.IADD R39, R39, 0x1, -R8 ;  /* 0x0000000127279824 */ /* 0x000fe200078e0a08 */
[----:B------:R-:W-:-:S02]  /*1cf0*/  @!P1 IADD3 R23, R23, 0x1, RZ ;  /* 0x0000000117179810 */ /* 0x000fc40007ffe0ff */
[----:B------:R-:W-:Y:S02]  /*1d00*/  ISETP.GE.AND P1, PT, R22, RZ, PT ;  /* 0x000000ff1600720c */ /* 0x000fe40003f26270 */
[----:B------:R-:W-:Y:S02]  /*1d10*/  ISETP.GE.U32.AND P5, PT, R39, R8, PT ;  /* 0x000000082700720c */ /* 0x000fe40003fa6070 */
[----:B------:R-:W-:Y:S01]  /*1d20*/  LEA.HI.SX32 R8, R3, 0x1, 0x1 ;  /* 0x0000000103087811 */ /* 0x000fe200078f0aff */
[----:B------:R-:W-:Y:S01]  /*1d30*/  @!P4 IMAD.MOV R8, RZ, RZ, R10 ;  /* 0x000000ffff08c224 */ /* 0x000fe200078e020a */
[----:B------:R-:W-:Y:S02]  /*1d40*/  LOP3.LUT R10, RZ, c[0x0][0x1c0], RZ, 0x33, !PT ;  /* 0x00007000ff0a7a12 */ /* 0x000fe400078e33ff */
[----:B------:R-:W-:Y:S01]  /*1d50*/  SHF.R.S32.HI R24, RZ, 0x1f, R2 ;  /* 0x0000001fff187819 */ /* 0x000fe20000011402 */
[----:B0-----:R-:W-:Y:S01]  /*1d60*/  FADD.FTZ R6, R25, R6 ;  /* 0x0000000619067221 */ /* 0x001fe20000010000 */
[----:B------:R-:W-:-:S02]  /*1d70*/  @P3 IADD3 R35, R35, 0x1, RZ ;  /* 0x0000000123233810 */ /* 0x000fc40007ffe0ff */
[----:B------:R-:W-:Y:S02]  /*1d80*/  ISETP.NE.AND P3, PT, RZ, UR4, PT ;  /* 0x00000004ff007c0c */ /* 0x000fe4000bf65270 */
[----:B------:R-:W-:Y:S01]  /*1d90*/  FSETP.NE.FTZ.AND P4, PT, R6, RZ, PT ;  /* 0x000000ff0600720b */ /* 0x000fe20003f95000 */
[----:B------:R-:W-:Y:S01]  /*1da0*/  @!P0 IMAD.MOV R35, RZ, RZ, -R35 ;  /* 0x000000ffff238224 */ /* 0x000fe200078e0a23 */
[----:B------:R-:W-:Y:S02]  /*1db0*/  @P5 IADD3 R23, R23, 0x1, RZ ;  /* 0x0000000117175810 */ /* 0x000fe40007ffe0ff */
[C---:B------:R-:W-:Y:S02]  /*1dc0*/  LOP3.LUT P5, RZ, R9.reuse, 0x1f, RZ, 0xc0, !PT ;  /* 0x0000001f09ff7812 */ /* 0x040fe400078ac0ff */
[----:B------:R-:W-:Y:S01]  /*1dd0*/  ISETP.GT.AND P0, PT, R2, RZ, PT ;  /* 0x000000ff0200720c */ /* 0x000fe20003f04270 */
[----:B------:R-:W-:Y:S01]  /*1de0*/  @!P1 IMAD.MOV R23, RZ, RZ, -R23 ;  /* 0x000000ffff179224 */ /* 0x000fe200078e0a17 */
[----:B------:R-:W-:-:S02]  /*1df0*/  ISETP.GT.OR P5, PT, R9, 0x7f, P5 ;  /* 0x0000007f0900780c */ /* 0x000fc40002fa4670 */
[----:B------:R-:W-:Y:S02]  /*1e00*/  ISETP.NE.AND P1, PT, RZ, c[0x0][0x1c0], PT ;  /* 0x00007000ff007a0c */ /* 0x000fe40003f25270 */
[----:B------:R-:W-:Y:S01]  /*1e10*/  SEL R4, R4, 0x1, !P3 ;  /* 0x0000000104047807 */ /* 0x000fe20005800000 */
[----:B------:R0:W1:Y:S01]  /*1e20*/  @P4 MUFU.LG2 R19, R6 ;  /* 0x0000000600134308 */ /* 0x0000620000000c00 */
[C---:B------:R-:W-:Y:S02]  /*1e30*/  SEL R35, R10.reuse, R35, !P1 ;  /* 0x000000230a237207 */ /* 0x040fe40004800000 */
[----:B------:R-:W-:Y:S02]  /*1e40*/  SEL R23, R10, R23, !P1 ;  /* 0x000000170a177207 */ /* 0x000fe40004800000 */
[----:B------:R-:W-:Y:S01]  /*1e50*/  ISETP.LT.U32.AND P1, PT, R20, R31, PT ;  /* 0x0000001f1400720c */ /* 0x000fe20003f21070 */
[-C--:B------:R-:W-:Y:S01]  /*1e60*/  IMAD R35, R35, R4.reuse, RZ ;  /* 0x0000000423237224 */ /* 0x080fe200078e02ff */
[----:B------:R-:W-:Y:S01]  /*1e70*/  SHF.R.S32.HI R9, RZ, 0x1f, R31 ;  /* 0x0000001fff097819 */ /* 0x000fe2000001141f */
[----:B------:R-:W-:Y:S01]  /*1e80*/  IMAD R23, R23, R4, RZ ;  /* 0x0000000417177224 */ /* 0x000fe200078e02ff */
[----:B------:R-:W-:Y:S01]  /*1e90*/  LEA.HI.SX32 R22, R2, 0x1, 0x1 ;  /* 0x0000000102167811 */ /* 0x000fe200078f0aff */
[----:B------:R-:W-:Y:S01]  /*1ea0*/  @!P0 IMAD.MOV R22, RZ, RZ, R24 ;  /* 0x000000ffff168224 */ /* 0x000fe200078e0218 */
[----:B------:R-:W-:Y:S01]  /*1eb0*/  ISETP.LT.AND.EX P1, PT, R21, R9, PT, P1 ;  /* 0x000000091500720c */ /* 0x000fe20003f21310 */
[----:B------:R-:W-:-:S03]  /*1ec0*/  IMAD R8, R8, R35, RZ ;  /* 0x0000002308087224 */ /* 0x000fc600078e02ff */
[----:B------:R-:W-:Y:S01]  /*1ed0*/  SEL R10, R20, R31, P1 ;  /* 0x0000001f140a7207 */ /* 0x000fe20000800000 */
[----:B0-----:R-:W-:Y:S01]  /*1ee0*/  IMAD R6, R23, R22, RZ ;  /* 0x0000001617067224 */ /* 0x001fe200078e02ff */
[----:B------:R-:W-:Y:S01]  /*1ef0*/  SEL R9, R21, R9, P1 ;  /* 0x0000000915097207 */ /* 0x000fe20000800000 */
[----:B-1----:R-:W-:Y:S01]  /*1f00*/  @P4 FFMA.FTZ R32, R19, 0.69314718246459960938, R18 ;  /* 0x3f31721813204823 */ /* 0x002fe20000010012 */
[----:B------:R-:W-:Y:S05]  /*1f10*/  @P5 BRA `(.L_x_61) ;  /* 0x00001c5000005947 */ /* 0x000fea0003800000 */
[----:B------:R-:W-:Y:S01]  /*1f20*/  ULDC.U8 UR4, c[0x0][0x328] ;  /* 0x0000ca0000047ab9 */ /* 0x000fe20000000000 */
[C---:B------:R-:W-:Y:S02]  /*1f30*/  IADD3 R38, P0, R7.reuse, UR8, RZ ;  /* 0x0000000807267c10 */ /* 0x040fe4000ff1e0ff */
        /* <DEDUP_REMOVED lines=34> */
[----:B------:R-:W-:Y:S05]  /*2160*/  CALL.REL.NOINC `($__internal_1_$__cuda_sm20_div_s64) ;  /* 0x0000228000007944 */ /* 0x000fea0003c00000 */
        /* <DEDUP_REMOVED lines=9> */
.L_x_64:
        /* <DEDUP_REMOVED lines=22> */
.L_x_65:
[----:B------:R-:W-:Y:S05]  /*2360*/  BSYNC B0 ;  /* 0x0000000000007941 */ /* 0x000fea0003800000 */
.L_x_63:
        /* <DEDUP_REMOVED lines=19> */
.L_x_67:
        /* <DEDUP_REMOVED lines=22> */
.L_x_68:
[----:B------:R-:W-:Y:S05]  /*2600*/  BSYNC B0 ;  /* 0x0000000000007941 */ /* 0x000fea0003800000 */
.L_x_66:
        /* <DEDUP_REMOVED lines=11> */
[----:B------:R-:W-:Y:S05]  /*26c0*/  CALL.REL.NOINC `($__internal_1_$__cuda_sm20_div_s64) ;  /* 0x00001d2000007944 */ /* 0x000fea0003c00000 */
[----:B------:R-:W-:-:S04]  /*26d0*/  IADD3 R19, P0, RZ, -R20, RZ ;  /* 0x80000014ff137210 */ /* 0x000fc80007f1e0ff */
[----:B------:R-:W-:Y:S01]  /*26e0*/  IADD3.X R18, RZ, ~R21, RZ, P0, !PT ;  /* 0x80000015ff127210 */ /* 0x000fe200007fe4ff */
[----:B------:R-:W-:-:S04]  /*26f0*/  IMAD.WIDE.U32 R42, R5, R19, R42 ;  /* 0x00000013052a7225 */ /* 0x000fc800078e002a */
[----:B------:R-:W-:-:S04]  /*2700*/  IMAD R18, R18, R5, RZ ;  /* 0x0000000512127224 */ /* 0x000fc800078e02ff */
[----:B------:R-:W-:-:S05]  /*2710*/  IMAD R4, R4, R19, R18 ;  /* 0x0000001304047224 */ /* 0x000fca00078e0212 */
[----:B------:R-:W-:Y:S01]  /*2720*/  IADD3 R4, R43, R4, RZ ;  /* 0x000000042b047210 */ /* 0x000fe20007ffe0ff */
[----:B------:R-:W-:Y:S05]  /*2730*/  BRA `(.L_x_71) ;  /* 0x0000016000007947 */ /* 0x000fea0003800000 */
.L_x_70:
        /* <DEDUP_REMOVED lines=22> */
.L_x_71:
[----:B------:R-:W-:Y:S05]  /*28a0*/  BSYNC B0 ;  /* 0x0000000000007941 */ /* 0x000fea0003800000 */
.L_x_69:
[-C--:B------:R-:W-:Y:S01]  /*28b0*/  IMAD R5, R41, R17.reuse, RZ ;  /* 0x0000001129057224 */ /* 0x080fe200078e02ff */
[----:B------:R-:W-:Y:S01]  /*28c0*/  SHF.R.S32.HI R19, RZ, 0x1f, R29 ;  /* 0x0000001fff137819 */ /* 0x000fe2000001141d */
[C---:B------:R-:W-:Y:S01]  /*28d0*/  IMAD.WIDE.U32 R46, R40.reuse, R17, RZ ;  /* 0x00000011282e7225 */ /* 0x040fe200078e00ff */
[----:B------:R-:W-:Y:S01]  /*28e0*/  ULDC.U8 UR6, c[0x0][0x329] ;  /* 0x0000ca4000067ab9 */ /* 0x000fe20000000000 */
[----:B------:R-:W-:Y:S01]  /*28f0*/  BSSY B0, `(.L_x_72) ;  /* 0x0000046000007945 */ /* 0x000fe20003800000 */
[----:B------:R-:W-:Y:S01]  /*2900*/  UISETP.NE.AND UP0, UPT, UR6, URZ, UPT ;  /* 0x0000003f0600728c */ /* 0x000fe2000bf05270 */
[----:B------:R-:W-:Y:S01]  /*2910*/  IMAD R5, R40, R16, R5 ;  /* 0x0000001028057224 */ /* 0x000fe200078e0205 */
[----:B------:R-:W-:Y:S01]  /*2920*/  ULDC.64 UR4, c[0x0][0x210] ;  /* 0x0000840000047ab9 */ /* 0x000fe20000000a00 */
[----:B------:R-:W-:Y:S01]  /*2930*/  IMAD R0, R0, R29, RZ ;  /* 0x0000001d00007224 */ /* 0x000fe200078e02ff */
[----:B------:R-:W-:Y:S02]  /*2940*/  UIMAD UR4, UR4, UR5, URZ ;  /* 0x00000005040472a4 */ /* 0x000fe4000f8e023f */
[----:B------:R-:W-:Y:S01]  /*2950*/  IADD3 R18, R47, R5, RZ ;  /* 0x000000052f127210 */ /* 0x000fe20007ffe0ff */
[----:B------:R-:W-:Y:S01]  /*2960*/  IMAD R19, R19, R38, R0 ;  /* 0x0000002613137224 */ /* 0x000fe200078e0200 */
[----:B------:R-:W-:Y:S01]  /*2970*/  USEL UR5, UR5, 0x1, !UP0 ;  /* 0x0000000105057887 */ /* 0x000fe2000c000000 */
[----:B------:R-:W-:Y:S01]  /*2980*/  IMAD.WIDE.U32 R38, R38, R29, RZ ;  /* 0x0000001d26267225 */ /* 0x000fe200078e00ff */
[----:B------:R-:W-:-:S02]  /*2990*/  USHF.R.S32.HI UR9, URZ, 0x1f, UR4 ;  /* 0x0000001f3f097899 */ /* 0x000fc40008011404 */
[----:B------:R-:W-:Y:S01]  /*29a0*/  USHF.R.S32.HI UR6, URZ, 0x1f, UR5 ;  /* 0x0000001f3f067899 */ /* 0x000fe20008011405 */
[-C--:B------:R-:W-:Y:S02]  /*29b0*/  IMAD R25, R18, R15.reuse, RZ ;  /* 0x0000000f12197224 */ /* 0x080fe400078e02ff */
[----:B------:R-:W-:Y:S02]  /*29c0*/  IMAD R23, R4, UR4, RZ ;  /* 0x0000000404177c24 */ /* 0x000fe4000f8e02ff */
[----:B------:R-:W-:Y:S02]  /*29d0*/  IMAD R25, R14, R46, R25 ;  /* 0x0000002e0e197224 */ /* 0x000fe400078e0219 */
[----:B------:R-:W-:-:S04]  /*29e0*/  IMAD.WIDE.U32 R46, R46, R15, RZ ;  /* 0x0000000f2e2e7225 */ /* 0x000fc800078e00ff */
[----:B------:R-:W-:Y:S01]  /*29f0*/  IMAD R5, R21, UR5, RZ ;  /* 0x0000000515057c24 */ /* 0x000fe2000f8e02ff */
[----:B------:R-:W-:Y:S01]  /*2a00*/  IADD3 R25, R47, R25, RZ ;  /* 0x000000192f197210 */ /* 0x000fe20007ffe0ff */
[C---:B------:R-:W-:Y:S02]  /*2a10*/  IMAD R21, R42.reuse, UR9, R23 ;  /* 0x000000092a157c24 */ /* 0x040fe4000f8e0217 */
[----:B------:R-:W-:Y:S01]  /*2a20*/  IMAD.WIDE.U32 R42, R42, UR4, RZ ;  /* 0x000000042a2a7c25 */ /* 0x000fe2000f8e00ff */
[----:B------:R-:W-:-:S03]  /*2a30*/  LOP3.LUT R0, R49, R25, RZ, 0xfc, !PT ;  /* 0x0000001931007212 */ /* 0x000fc600078efcff */
[----:B------:R-:W-:Y:S01]  /*2a40*/  IMAD R5, R20, UR6, R5 ;  /* 0x0000000614057c24 */ /* 0x000fe2000f8e0205 */
[----:B------:R-:W-:Y:S01]  /*2a50*/  ISETP.NE.U32.AND P0, PT, R0, RZ, PT ;  /* 0x000000ff0000720c */ /* 0x000fe20003f05070 */
[----:B------:R-:W-:Y:S01]  /*2a60*/  IMAD.WIDE.U32 R40, R20, UR5, RZ ;  /* 0x0000000514287c25 */ /* 0x000fe2000f8e00ff */
[----:B------:R-:W-:Y:S02]  /*2a70*/  IADD3 R0, R39, R19, RZ ;  /* 0x0000001327007210 */ /* 0x000fe40007ffe0ff */
[----:B------:R-:W-:Y:S01]  /*2a80*/  IADD3 R4, R43, R21, RZ ;  /* 0x000000152b047210 */ /* 0x000fe20007ffe0ff */
[----:B------:R-:W-:Y:S01]  /*2a90*/  IMAD R3, R3, UR4, RZ ;  /* 0x0000000403037c24 */ /* 0x000fe2000f8e02ff */
[----:B------:R-:W-:Y:S01]  /*2aa0*/  IADD3 R5, R41, R5, RZ ;  /* 0x0000000529057210 */ /* 0x000fe20007ffe0ff */
[----:B------:R-:W-:-:S06]  /*2ab0*/  IMAD R2, R2, UR4, RZ ;  /* 0x0000000402027c24 */ /* 0x000fcc000f8e02ff */
[----:B------:R-:W-:Y:S05]  /*2ac0*/  @!P0 BRA `(.L_x_73) ;  /* 0x0000011000008947 */ /* 0x000fea0003800000 */
[----:B------:R-:W-:Y:S01]  /*2ad0*/  IMAD.MOV.U32 R24, RZ, RZ, R48 ;  /* 0x000000ffff187224 */ /* 0x000fe200078e0030 */
[----:B------:R-:W-:Y:S01]  /*2ae0*/  MOV R19, R49 ;  /* 0x0000003100137202 */ /* 0x000fe20000000f00 */
[----:B------:R-:W-:Y:S01]  /*2af0*/  IMAD.MOV.U32 R28, RZ, RZ, R46 ;  /* 0x000000ffff1c7224 */ /* 0x000fe200078e002e */
[----:B------:R-:W-:Y:S02]  /*2b00*/  MOV R26, 0x2b20 ;  /* 0x00002b20001a7802 */ /* 0x000fe40000000f00 */
[----:B------:R-:W-:Y:S05]  /*2b10*/  CALL.REL.NOINC `($__internal_1_$__cuda_sm20_div_s64) ;  /* 0x000018d000007944 */ /* 0x000fea0003c00000 */
        /* <DEDUP_REMOVED lines=12> */
.L_x_73:
        /* <DEDUP_REMOVED lines=23> */
.L_x_74:
[----:B------:R-:W-:Y:S05]  /*2d50*/  BSYNC B0 ;  /* 0x0000000000007941 */ /* 0x000fea0003800000 */
.L_x_72:
        /* <DEDUP_REMOVED lines=18> */
.L_x_76:
        /* <DEDUP_REMOVED lines=22> */
.L_x_77:
[----:B------:R-:W-:Y:S05]  /*2fe0*/  BSYNC B0 ;  /* 0x0000000000007941 */ /* 0x000fea0003800000 */
.L_x_75:
        /* <DEDUP_REMOVED lines=22> */
.L_x_79:
        /* <DEDUP_REMOVED lines=23> */
.L_x_80:
[----:B------:R-:W-:Y:S05]  /*32c0*/  BSYNC B0 ;  /* 0x0000000000007941 */ /* 0x000fea0003800000 */
.L_x_78:
        /* <DEDUP_REMOVED lines=38> */
.L_x_82:
        /* <DEDUP_REMOVED lines=23> */
.L_x_83:
[----:B------:R-:W-:Y:S05]  /*36a0*/  BSYNC B0 ;  /* 0x0000000000007941 */ /* 0x000fea0003800000 */
.L_x_81:
        /* <DEDUP_REMOVED lines=29> */
.L_x_85:
        /* <DEDUP_REMOVED lines=23> */
.L_x_86:
[----:B------:R-:W-:Y:S05]  /*39f0*/  BSYNC B0 ;  /* 0x0000000000007941 */ /* 0x000fea0003800000 */
.L_x_84:
        /* <DEDUP_REMOVED lines=20> */
.L_x_62:
[----:B------:R-:W-:-:S04]  /*3b40*/  LEA R2, P0, R38, c[0x0][0x200], 0x2 ;  /* 0x0000800026027a11 */ /* 0x000fc800078010ff */
[----:B------:R-:W-:-:S05]  /*3b50*/  LEA.HI.X R3, R38, c[0x0][0x204], R39, 0x2, P0 ;  /* 0x0000810026037a11 */ /* 0x000fca00000f1427 */
[----:B------:R0:W-:Y:S04]  /*3b60*/  STG.E [R2.64], R32 ;  /* 0x0000002002007986 */ /* 0x0001e8000c10190a */
.L_x_61:
[----:B------:R-:W-:Y:S05]  /*3b70*/  BSYNC B1 ;  /* 0x0000000000017941 */ /* 0x000fea0003800000 */
.L_x_60:
[C---:B------:R-:W-:Y:S01]  /*3b80*/  ISETP.GE.OR P0, PT, R36.reuse, c[0x0][0x314], P2 ;  /* 0x0000c50024007a0c */ /* 0x040fe20001706670 */
[----:B0-----:R-:W-:Y:S01]  /*3b90*/  IMAD.MOV.U32 R2, RZ, RZ, c[0x0][0x314] ;  /* 0x0000c500ff027624 */ /* 0x001fe200078e00ff */
[C---:B------:R-:W-:Y:S01]  /*3ba0*/  IADD3 R0, R36.reuse, 0x20, RZ ;  /* 0x0000002024007810 */ /* 0x040fe20007ffe0ff */
[----:B------:R-:W-:Y:S01]  /*3bb0*/  HFMA2.MMA R5, -RZ, RZ, 0, 0 ;  /* 0x00000000ff057435 */ /* 0x000fe200000001ff */
[----:B------:R-:W-:Y:S02]  /*3bc0*/  IMAD.SHL.U32 R36, R36, 0x4, RZ ;  /* 0x0000000424247824 */ /* 0x000fe400078e00ff */
[----:B------:R-:W-:-:S07]  /*3bd0*/  ISETP.GE.OR P2, PT, R0, c[0x0][0x314], P2 ;  /* 0x0000c50000007a0c */ /* 0x000fce0001746670 */
[----:B------:R-:W-:-:S04]  /*3be0*/  @!P0 FADD.FTZ R0, -R32, R33 ;  /* 0x0000002120008221 */ /* 0x000fc80000010100 */
[----:B------:R-:W-:Y:S02]  /*3bf0*/  @!P0 FMUL.FTZ R0, R0, 1.4426950216293334961 ;  /* 0x3fb8aa3b00008820 */ /* 0x000fe40000410000 */
[----:B------:R-:W-:Y:S02]  /*3c00*/  @!P2 FADD.FTZ R32, -R32, R34 ;  /* 0x000000222020a221 */ /* 0x000fe40000010100 */
[----:B------:R-:W0:Y:S02]  /*3c10*/  @!P0 MUFU.EX2 R4, R0 ;  /* 0x0000000000048308 */ /* 0x000e240000000800 */
[----:B------:R-:W-:-:S06]  /*3c20*/  @!P2 FMUL.FTZ R6, R32, 1.4426950216293334961 ;  /* 0x3fb8aa3b2006a820 */ /* 0x000fcc0000410000 */
[----:B------:R-:W1:Y:S01]  /*3c30*/  @!P2 MUFU.EX2 R6, R6 ;  /* 0x000000060006a308 */ /* 0x000e620000000800 */
[----:B0-----:R0:W-:Y:S01]  /*3c40*/  @!P0 STS [R27.X4], R4 ;  /* 0x000000041b008388 */ /* 0x0011e20000004800 */
[----:B------:R-:W-:Y:S02]  /*3c50*/  ISETP.GE.AND P0, PT, R2, 0x1, PT ;  /* 0x000000010200780c */ /* 0x000fe40003f06270 */
[----:B------:R-:W-:Y:S01]  /*3c60*/  CS2R R2, SRZ ;  /* 0x0000000000027805 */ /* 0x000fe2000001ff00 */
[----:B------:R-:W-:Y:S01]  /*3c70*/  MOV R0, RZ ;  /* 0x000000ff00007202 */ /* 0x000fe20000000f00 */
[----:B-1----:R0:W-:Y:S04]  /*3c80*/  @!P2 STS [R27.X4+0x280], R6 ;  /* 0x000280061b00a388 */ /* 0x0021e80000004800 */
        /* <DEDUP_REMOVED lines=19> */
.L_x_90:
[----:B------:R-:W-:Y:S01]  /*3dc0*/  BSSY B0, `(.L_x_88) ;  /* 0x0000007000007945 */ /* 0x000fe20003800000 */
[----:B------:R-:W-:-:S05]  /*3dd0*/  @P2 BRA `(.L_x_89) ;  /* 0x0000005000002947 */ /* 0x000fca0003800000 */
[----:B------:R-:W-:Y:S01]  /*3de0*/  ISETP.GE.AND P0, PT, R36, c[0x0][0x220], PT ;  /* 0x0000880024007a0c */ /* 0x000fe20003f06270 */
[----:B------:R-:W-:Y:S01]  /*3df0*/  CS2R R8, SRZ ;  /* 0x0000000000087805 */ /* 0x000fe2000001ff00 */
[----:B------:R-:W-:Y:S11]  /*3e00*/  CS2R R10, SRZ ;  /* 0x00000000000a7805 */ /* 0x000ff6000001ff00 */
[----:B------:R-:W-:Y:S05]  /*3e10*/  @!P0 MOV R15, R13 ;  /* 0x0000000d000f8202 */ /* 0x000fea0000000f00 */
[----:B------:R0:W5:Y:S02]  /*3e20*/  @!P0 LDG.E.128 R8, [R14.64] ;  /* 0x0000000a0e088981 */ /* 0x000164000c1e1d00 */
.L_x_89:
[----:B------:R-:W-:Y:S05]  /*3e30*/  BSYNC B0 ;  /* 0x0000000000007941 */ /* 0x000fea0003800000 */
.L_x_88:
        /* <DEDUP_REMOVED lines=11> */
.L_x_87:
        /* <DEDUP_REMOVED lines=80> */
        .weak           $__internal_1_$__cuda_sm20_div_s64
        .type           $__internal_1_$__cuda_sm20_div_s64,@function
        .size           $__internal_1_$__cuda_sm20_div_s64,(.L_x_8161 - $__internal_1_$__cuda_sm20_div_s64)
$__internal_1_$__cuda_sm20_div_s64:
        /* <DEDUP_REMOVED lines=33> */
[----:B------:R-:W-:Y:S02]  /*4600*/  IMAD.X R24, RZ, RZ, ~R19, P0 ;  /* 0x000000ffff187224 */ /* 0x000fe400000e0e13 */
[----:B------:R-:W-:-:S04]  /*4610*/  IMAD.HI.U32 R31, P5, R23, R22, R30 ;  /* 0x00000016171f7227 */ /* 0x000fc800078a001e */
[CC--:B------:R-:W-:Y:S02]  /*4620*/  IMAD R22, R23.reuse, R20.reuse, RZ ;  /* 0x0000001417167224 */ /* 0x0c0fe400078e02ff */
[----:B------:R-:W-:-:S03]  /*4630*/  IMAD.HI.U32 R20, R23, R20, RZ ;  /* 0x0000001417147227 */ /* 0x000fc600078e00ff */
[----:B------:R-:W-:Y:S01]  /*4640*/  IADD3 R22, P4, R22, R31, RZ ;  /* 0x0000001f16167210 */ /* 0x000fe20007f9e0ff */
[----:B------:R-:W-:Y:S01]  /*4650*/  IMAD.X R23, R20, 0x1, R23, P6 ;  /* 0x0000000114177824 */ /* 0x000fe200030e0617 */
[----:B------:R-:W-:Y:S01]  /*4660*/  SEL R20, R24, R19, !P1 ;  /* 0x0000001318147207 */ /* 0x000fe20004800000 */
[----:B------:R-:W-:Y:S02]  /*4670*/  IMAD.MOV.U32 R31, RZ, RZ, RZ ;  /* 0x000000ffff1f7224 */ /* 0x000fe400078e00ff */
[----:B------:R-:W-:Y:S01]  /*4680*/  IMAD.HI.U32 R30, R22, R21, RZ ;  /* 0x00000015161e7227 */ /* 0x000fe200078e00ff */
[----:B------:R-:W-:-:S05]  /*4690*/  IADD3.X R23, RZ, RZ, R23, P4, P5 ;  /* 0x000000ffff177210 */ /* 0x000fca00027ea417 */
        /* <DEDUP_REMOVED lines=10> */
[CC--:B------:R-:W-:Y:S01]  /*4740*/  ISETP.GE.U32.AND P4, PT, R21.reuse, R44.reuse, PT ;  /* 0x0000002c1500720c */ /* 0x0c0fe20003f86070 */
[-C--:B------:R-:W-:Y:S01]  /*4750*/  IMAD R23, R30, R44.reuse, R23 ;  /* 0x0000002c1e177224 */ /* 0x080fe200078e0217 */
[----:B------:R-:W-:-:S03]  /*4760*/  IADD3 R22, P1, R21, -R44, RZ ;  /* 0x8000002c15167210 */ /* 0x000fc60007f3e0ff */
[----:B------:R-:W-:Y:S01]  /*4770*/  IMAD.X R20, R20, 0x1, ~R23, P0 ;  /* 0x0000000114147824 */ /* 0x000fe200000e0e17 */
[----:B------:R-:W-:-:S03]  /*4780*/  IADD3 R24, P0, R31, 0x1, RZ ;  /* 0x000000011f187810 */ /* 0x000fc60007f1e0ff */
[C---:B------:R-:W-:Y:S01]  /*4790*/  IMAD.X R23, R20.reuse, 0x1, ~R45, P1 ;  /* 0x0000000114177824 */ /* 0x040fe200008e0e2d */
[----:B------:R-:W-:-:S04]  /*47a0*/  ISETP.GE.U32.AND.EX P4, PT, R20, R45, PT, P4 ;  /* 0x0000002d1400720c */ /* 0x000fc80003f86140 */
[----:B------:R-:W-:Y:S01]  /*47b0*/  SEL R22, R22, R21, P4 ;  /* 0x0000001516167207 */ /* 0x000fe20002000000 */
[----:B------:R-:W-:Y:S01]  /*47c0*/  IMAD.X R21, RZ, RZ, R30, P0 ;  /* 0x000000ffff157224 */ /* 0x000fe200000e061e */
[----:B------:R-:W-:Y:S02]  /*47d0*/  SEL R24, R24, R31, P4 ;  /* 0x0000001f18187207 */ /* 0x000fe40002000000 */
[----:B------:R-:W-:Y:S02]  /*47e0*/  SEL R23, R23, R20, P4 ;  /* 0x0000001417177207 */ /* 0x000fe40002000000 */
[----:B------:R-:W-:Y:S02]  /*47f0*/  ISETP.GE.U32.AND P0, PT, R22, R44, PT ;  /* 0x0000002c1600720c */ /* 0x000fe40003f06070 */
[----:B------:R-:W-:Y:S02]  /*4800*/  SEL R21, R21, R30, P4 ;  /* 0x0000001e15157207 */ /* 0x000fe40002000000 */
[----:B------:R-:W-:-:S02]  /*4810*/  IADD3 R31, P1, R24, 0x1, RZ ;  /* 0x00000001181f7810 */ /* 0x000fc40007f3e0ff */
[----:B------:R-:W-:Y:S01]  /*4820*/  ISETP.GE.U32.AND.EX P0, PT, R23, R45, PT, P0 ;  /* 0x0000002d1700720c */ /* 0x000fe20003f06100 */
[----:B------:R-:W-:Y:S01]  /*4830*/  IMAD.MOV.U32 R23, RZ, RZ, 0x0 ;  /* 0x00000000ff177424 */ /* 0x000fe200078e00ff */
[-C--:B------:R-:W-:Y:S02]  /*4840*/  IADD3.X R20, RZ, R21.reuse, RZ, P1, !PT ;  /* 0x00000015ff147210 */ /* 0x080fe40000ffe4ff */
[----:B------:R-:W-:Y:S02]  /*4850*/  SEL R31, R31, R24, P0 ;  /* 0x000000181f1f7207 */ /* 0x000fe40000000000 */
[----:B------:R-:W-:Y:S02]  /*4860*/  SEL R21, R20, R21, P0 ;  /* 0x0000001514157207 */ /* 0x000fe40000000000 */
[----:B------:R-:W-:Y:S02]  /*4870*/  LOP3.LUT R22, R25, R19, RZ, 0x3c, !PT ;  /* 0x0000001319167212 */ /* 0x000fe400078e3cff */
[----:B------:R-:W-:-:S02]  /*4880*/  IADD3 R20, P1, RZ, -R31, RZ ;  /* 0x8000001fff147210 */ /* 0x000fc40007f3e0ff */
[----:B------:R-:W-:Y:S02]  /*4890*/  ISETP.GE.AND P4, PT, R22, RZ, PT ;  /* 0x000000ff1600720c */ /* 0x000fe40003f86270 */
[----:B------:R-:W-:Y:S01]  /*48a0*/  ISETP.NE.U32.AND P0, PT, R28, RZ, PT ;  /* 0x000000ff1c00720c */ /* 0x000fe20003f05070 */
[----:B------:R-:W-:Y:S01]  /*48b0*/  IMAD.X R22, RZ, RZ, ~R21, P1 ;  /* 0x000000ffff167224 */ /* 0x000fe200008e0e15 */
[----:B------:R-:W-:Y:S02]  /*48c0*/  SEL R20, R20, R31, !P4 ;  /* 0x0000001f14147207 */ /* 0x000fe40006000000 */
[----:B------:R-:W-:Y:S02]  /*48d0*/  ISETP.NE.AND.EX P0, PT, R25, RZ, PT, P0 ;  /* 0x000000ff1900720c */ /* 0x000fe40003f05300 */
[----:B------:R-:W-:Y:S02]  /*48e0*/  SEL R22, R22, R21, !P4 ;  /* 0x0000001516167207 */ /* 0x000fe40006000000 */
[----:B------:R-:W-:-:S02]  /*48f0*/  SEL R20, R20, 0xffffffff, P0 ;  /* 0xffffffff14147807 */ /* 0x000fc40000000000 */
[----:B------:R-:W-:Y:S01]  /*4900*/  SEL R21, R22, 0xffffffff, P0 ;  /* 0xffffffff16157807 */ /* 0x000fe20000000000 */
[----:B------:R-:W-:-:S04]  /*4910*/  IMAD.MOV.U32 R22, RZ, RZ, R26 ;  /* 0x000000ffff167224 */ /* 0x000fc800078e001a */
[----:B------:R-:W-:Y:S05]  /*4920*/  RET.REL.NODEC R22 `(_ZN5flash32flash_fwd_splitkv_combine_kernelI23Flash_fwd_kernel_traitsILi128ELi64ELi128ELi4ELb0ELb0EN7cutlass6half_tE19Flash_kernel_traitsILi128ELi64ELi128ELi4ES3_EELi4ELi6ELb0EEEvNS_16Flash_fwd_paramsE) ;  /* 0xffffb6d016007950 */ /* 0x000fea0003c3ffff */
.L_x_91:
        /* <DEDUP_REMOVED lines=13> */
.L_x_8161:


//--------------------- .text._ZN5flash32flash_fwd_splitkv_combine_kernelI23Flash_fwd_kernel_traitsILi128ELi64ELi128ELi4ELb0ELb0EN7cutlass6half_tE19Flash_kernel_traitsILi128ELi64ELi128ELi4ES3_EELi4ELi5ELb0EEEvNS_16Flash_fwd_paramsE --------------------------
	.section	.text._ZN5flash32flash_fwd_splitkv_combine_kernelI23Flash_fwd_kernel_traitsILi128ELi64ELi128ELi4ELb0ELb0EN7cutlass6half_tE19Flash_kernel_traitsILi128ELi64ELi128ELi4ES3_EELi4ELi5ELb0EEEvNS_16Flash_fwd_paramsE,"ax",@progbits
	.sectioninfo	@"SHI_REGISTERS=52"
	.align	128
        .global         _ZN5flash32flash_fwd_splitkv_combine_kernelI23Flash_fwd_kernel_traitsILi128ELi64ELi128ELi4ELb0ELb0EN7cutlass6half_tE19Flash_kernel_traitsILi128ELi64ELi128ELi4ES3_EELi4ELi5ELb0EEEvNS_16Flash_fwd_paramsE
        .type           _ZN5flash32flash_fwd_splitkv_combine_kernelI23Flash_fwd_kernel_traitsILi128ELi64ELi128ELi4ELb0ELb0EN7cutlass6half_tE19Flash_kernel_traitsILi128ELi64ELi128ELi4ES3_EELi4ELi5ELb0EEEvNS_16Flash_fwd_paramsE,@function
        .size           _ZN5flash32flash_fwd_splitkv_combine_kernelI23Flash_fwd_kernel_traitsILi128ELi64ELi128ELi4ELb0ELb0EN7cutlass6half_tE19Flash_kernel_traitsILi128ELi64ELi128ELi4ES3_EELi4ELi5ELb0EEEvNS_16Flash_fwd_paramsE,(.L_x_8162 - _ZN5flash32flash_fwd_splitkv_combine_kernelI23Flash_fwd_kernel_traitsILi128ELi64ELi128ELi4ELb0ELb0EN7cutlass6half_tE19Flash_kernel_traitsILi128ELi64ELi128ELi4ES3_EELi4ELi5ELb0EEEvNS_16Flash_fwd_paramsE)
        .other          _ZN5flash32flash_fwd_splitkv_combine_kernelI23Flash_fwd_kernel_traitsILi128ELi64ELi128ELi4ELb0ELb0EN7cutlass6half_tE19Flash_kernel_traitsILi128ELi64ELi128ELi4ES3_EELi4ELi5ELb0EEEvNS_16Flash_fwd_paramsE,@"STO_CUDA_ENTRY STV_DEFAULT"
_ZN5flash32flash_fwd_splitkv_combine_kernelI23Flash_fwd_kernel_traitsILi128ELi64ELi128ELi4ELb0ELb0EN7cutlass6half_tE19Flash_kernel_traitsILi128ELi64ELi128ELi4ES3_EELi4ELi5ELb0EEEvNS_16Flash_fwd_paramsE:
.text._ZN5flash32flash_fwd_splitkv_combine_kernelI23Flash_fwd_kernel_traitsILi128ELi64ELi128ELi4ELb0ELb0EN7cutlass6half_tE19Flash_kernel_traitsILi128ELi64ELi128ELi4ES3_EELi4ELi5ELb0EEEvNS_16Flash_fwd_paramsE:
        /* <DEDUP_REMOVED lines=23> */
[----:B------:R-:W-:Y:S05]  /*0170*/  CALL.REL.NOINC `($__internal_2_$__cuda_sm20_div_s64) ;  /* 0x000041d000007944 */ /* 0x000fea0003c00000 */
[----:B------:R-:W-:Y:S05]  /*0180*/  BRA `(.L_x_93) ;  /* 0x0000013000007947 */ /* 0x000fea0003800000 */
.L_x_92:
[----:B------:R-:W0:Y:S01]  /*0190*/  I2F.U32.RP R4, R30 ;  /* 0x0000001e00047306 */ /* 0x000e220000209000 */
[----:B------:R-:W-:Y:S01]  /*01a0*/  IMAD.MOV.U32 R8, RZ, RZ, RZ ;  /* 0x000000ffff087224 */ /* 0x000fe200078e00ff */
[----:B------:R-:W-:Y:S01]  /*01b0*/  ISETP.NE.U32.AND P0, PT, R30, RZ, PT ;  /* 0x000000ff1e00720c */ /* 0x000fe20003f05070 */
[----:B------:R-:W-:-:S05]  /*01c0*/  HFMA2.MMA R21, -RZ, RZ, 0, 0 ;  /* 0x00000000ff157435 */ /* 0x000fca00000001ff */
        /* <DEDUP_REMOVED lines=15> */
.L_x_93:
        /* <DEDUP_REMOVED lines=9> */
[----:B------:R-:W-:Y:S01]  /*0350*/  MOV R17, R21 ;  /* 0x0000001500117202 */ /* 0x000fe20000000f00 */
[----:B------:R-:W-:Y:S01]  /*0360*/  IMAD.MOV.U32 R24, RZ, RZ, R3 ;  /* 0x000000ffff187224 */ /* 0x000fe200078e0003 */
[----:B------:R-:W-:Y:S02]  /*0370*/  MOV R22, 0x390 ;  /* 0x0000039000167802 */ /* 0x000fe40000000f00 */
[----:B------:R-:W-:Y:S05]  /*0380*/  CALL.REL.NOINC `($__internal_2_$__cuda_sm20_div_s64) ;  /* 0x00003fc000007944 */ /* 0x000fea0003c00000 */
[----:B------:R-:W-:Y:S02]  /*0390*/  MOV R28, R20 ;  /* 0x00000014001c7202 */ /* 0x000fe40000000f00 */
[----:B------:R-:W-:Y:S01]  /*03a0*/  MOV R29, R21 ;  /* 0x00000015001d7202 */ /* 0x000fe20000000f00 */
[----:B------:R-:W-:Y:S05]  /*03b0*/  BRA `(.L_x_96) ;  /* 0x0000013000007947 */ /* 0x000fea0003800000 */
.L_x_95:
        /* <DEDUP_REMOVED lines=19> */
.L_x_96:
[----:B------:R-:W-:Y:S05]  /*04f0*/  BSYNC B0 ;  /* 0x0000000000007941 */ /* 0x000fea0003800000 */
.L_x_94:
        /* <DEDUP_REMOVED lines=13> */
[----:B------:R-:W-:-:S04]  /*05d0*/  IMAD.HI.U32 R11, R11, R6, R10 ;  /* 0x000000060b0b7227 */ /* 0x000fc800078e000a */
[----:B------:R-:W-:-:S04]  /*05e0*/  IMAD.MOV.U32 R6, RZ, RZ, R4 ;  /* 0x000000ffff067224 */ /* 0x000fc800078e0004 */
        /* <DEDUP_REMOVED lines=8> */
[----:B------:R-:W-:-:S04]  /*0670*/  LOP3.LUT R4, R2, R9, RZ, 0x3c, !PT ;  /* 0x0000000902047212 */ /* 0x000fc800078e3cff */
[----:B------:R-:W-:-:S07]  /*0680*/  ISETP.GE.AND P0, PT, R4, RZ, PT ;  /* 0x000000ff0400720c */ /* 0x000fce0003f06270 */
[----:B------:R-:W-:-:S06]  /*0690*/  @P2 IADD3 R8, R8, 0x1, RZ ;  /* 0x0000000108082810 */ /* 0x000fcc0007ffe0ff */
[----:B------:R-:W-:Y:S01]  /*06a0*/  @!P0 IMAD.MOV R8, RZ, RZ, -R8 ;  /* 0x000000ffff088224 */ /* 0x000fe200078e0a08 */
[----:B------:R-:W-:-:S04]  /*06b0*/  @!P1 LOP3.LUT R8, RZ, R9, RZ, 0x33, !PT ;  /* 0x00000009ff089212 */ /* 0x000fc800078e33ff */
[----:B------:R-:W-:Y:S02]  /*06c0*/  ISETP.LT.U32.AND P0, PT, R3, R8, PT ;  /* 0x000000080300720c */ /* 0x000fe40003f01070 */
[----:B------:R-:W-:-:S04]  /*06d0*/  SHF.R.S32.HI R4, RZ, 0x1f, R8 ;  /* 0x0000001fff047819 */ /* 0x000fc80000011408 */
[----:B------:R-:W-:-:S04]  /*06e0*/  ISETP.LT.AND.EX P0, PT, R23, R4, PT, P0 ;  /* 0x000000041700720c */ /* 0x000fc80003f01300 */
[----:B------:R-:W-:Y:S02]  /*06f0*/  SEL R15, R23, R4, P0 ;  /* 0x00000004170f7207 */ /* 0x000fe40000000000 */
        /* <DEDUP_REMOVED lines=11> */
.L_x_98:
        /* <DEDUP_REMOVED lines=19> */
.L_x_99:
[----:B------:R-:W-:Y:S05]  /*08e0*/  BSYNC B0 ;  /* 0x0000000000007941 */ /* 0x000fea0003800000 */
.L_x_97:
[----:B------:R-:W-:Y:S01]  /*08f0*/  IABS R6, c[0x0][0x214] ;  /* 0x0000850000067a13 */ /* 0x000fe20000000000 */
[----:B------:R-:W-:Y:S01]  /*0900*/  IMAD.MOV.U32 R8, RZ, RZ, RZ ;  /* 0x000000ffff087224 */ /* 0x000fe200078e00ff */
[----:B------:R-:W-:Y:S01]  /*0910*/  ULDC UR4, c[0x0][0x214] ;  /* 0x0000850000047ab9 */ /* 0x000fe20000000800 */
[----:B------:R-:W-:Y:S01]  /*0920*/  BSSY B0, `(.L_x_100) ;  /* 0x000005d000007945 */ /* 0x000fe20003800000 */
[----:B------:R-:W0:Y:S01]  /*0930*/  I2F.RP R11, R6 ;  /* 0x00000006000b7306 */ /* 0x000e220000209400 */
[----:B------:R-:W-:Y:S02]  /*0940*/  UISETP.LT.AND UP0, UPT, URZ, UR4, UPT ;  /* 0x000000043f00728c */ /* 0x000fe4000bf01270 */
[----:B------:R-:W-:Y:S02]  /*0950*/  USHF.R.S32.HI UR5, URZ, 0x1f, UR4 ;  /* 0x0000001f3f057899 */ /* 0x000fe40008011404 */
[----:B------:R-:W-:-:S07]  /*0960*/  ULEA.HI.SX32 UR4, UR4, 0x1, 0x1 ;  /* 0x0000000104047891 */ /* 0x000fce000f8f0a3f */
[----:B------:R-:W-:Y:S01]  /*0970*/  @!UP0 UIADD3 UR4, UR5, URZ, URZ ;  /* 0x0000003f05048290 */ /* 0x000fe2000fffe03f */
[----:B0-----:R-:W0:Y:S02]  /*0980*/  MUFU.RCP R10, R11 ;  /* 0x0000000b000a7308 */ /* 0x001e240000001000 */
[----:B0-----:R-:W-:-:S06]  /*0990*/  IADD3 R10, R10, 0xffffffe, RZ ;  /* 0x0ffffffe0a0a7810 */ /* 0x001fcc0007ffe0ff */
[----:B------:R-:W0:Y:S02]  /*09a0*/  F2I.FTZ.U32.TRUNC.NTZ R9, R10 ;  /* 0x0000000a00097305 */ /* 0x000e24000021f000 */
[----:B0-----:R-:W-:-:S04]  /*09b0*/  IMAD.MOV R3, RZ, RZ, -R9 ;  /* 0x000000ffff037224 */ /* 0x001fc800078e0a09 */
[----:B------:R-:W-:Y:S01]  /*09c0*/  IMAD R4, R3, R6, RZ ;  /* 0x0000000603047224 */ /* 0x000fe200078e02ff */
[----:B------:R-:W-:Y:S02]  /*09d0*/  IABS R3, R2 ;  /* 0x0000000200037213 */ /* 0x000fe40000000000 */
[----:B------:R-:W-:Y:S01]  /*09e0*/  LOP3.LUT R2, R2, c[0x0][0x214], RZ, 0x3c, !PT ;  /* 0x0000850002027a12 */ /* 0x000fe200078e3cff */
[----:B------:R-:W-:-:S03]  /*09f0*/  IMAD.HI.U32 R9, R9, R4, R8 ;  /* 0x0000000409097227 */ /* 0x000fc600078e0008 */
[----:B------:R-:W-:Y:S01]  /*0a00*/  ISETP.GE.AND P2, PT, R2, RZ, PT ;  /* 0x000000ff0200720c */ /* 0x000fe20003f46270 */
        /* <DEDUP_REMOVED lines=8> */
[----:B------:R-:W-:Y:S01]  /*0a90*/  ISETP.GE.U32.AND P0, PT, R3, R6, PT ;  /* 0x000000060300720c */ /* 0x000fe20003f06070 */
[----:B------:R-:W-:-:S05]  /*0aa0*/  IMAD.MOV.U32 R3, RZ, RZ, c[0x0][0x1c0] ;  /* 0x00007000ff037624 */ /* 0x000fca00078e00ff */
[C---:B------:R-:W-:Y:S01]  /*0ab0*/  IADD3 R6, R3.reuse, -0x1, RZ ;  /* 0xffffffff03067810 */ /* 0x040fe20007ffe0ff */
[----:B------:R-:W-:-:S06]  /*0ac0*/  IMAD R3, R3, c[0x0][0x214], RZ ;  /* 0x0000850003037a24 */ /* 0x000fcc00078e02ff */
        /* <DEDUP_REMOVED lines=8> */
[----:B------:R-:W-:-:S03]  /*0b50*/  IMAD.MOV R8, RZ, RZ, -R8 ;  /* 0x000000ffff087224 */ /* 0x000fc600078e0a08 */
[----:B------:R-:W-:Y:S02]  /*0b60*/  IABS R9, R4 ;  /* 0x0000000400097213 */ /* 0x000fe40000000000 */
        /* <DEDUP_REMOVED lines=8> */
[----:B------:R-:W-:-:S05]  /*0bf0*/  IMAD R8, R10, R8, R9 ;  /* 0x000000080a087224 */ /* 0x000fca00078e0209 */
[----:B------:R-:W-:-:S13]  /*0c00*/  ISETP.GT.U32.AND P1, PT, R11, R8, PT ;  /* 0x000000080b00720c */ /* 0x000fda0003f24070 */
[----:B------:R-:W-:Y:S01]  /*0c10*/  @!P1 IMAD.IADD R8, R8, 0x1, -R11 ;  /* 0x0000000108089824 */ /* 0x000fe200078e0a0b */
[----:B------:R-:W-:Y:S02]  /*0c20*/  @!P1 IADD3 R10, R10, 0x1, RZ ;  /* 0x000000010a0a9810 */ /* 0x000fe40007ffe0ff */
[----:B------:R-:W-:Y:S02]  /*0c30*/  ISETP.NE.AND P1, PT, R2, RZ, PT ;  /* 0x000000ff0200720c */ /* 0x000fe40003f25270 */
[-C--:B------:R-:W-:Y:S02]  /*0c40*/  ISETP.GE.U32.AND P2, PT, R8, R11.reuse, PT ;  /* 0x0000000b0800720c */ /* 0x080fe40003f46070 */
[----:B------:R-:W-:-:S04]  /*0c50*/  LOP3.LUT R8, R4, R11, RZ, 0x3c, !PT ;  /* 0x0000000b04087212 */ /* 0x000fc800078e3cff */
[----:B------:R-:W-:-:S07]  /*0c60*/  ISETP.GE.AND P0, PT, R8, RZ, PT ;  /* 0x000000ff0800720c */ /* 0x000fce0003f06270 */
[----:B------:R-:W-:-:S05]  /*0c70*/  @P2 IADD3 R10, R10, 0x1, RZ ;  /* 0x000000010a0a2810 */ /* 0x000fca0007ffe0ff */
[----:B------:R-:W-:-:S04]  /*0c80*/  IMAD.MOV.U32 R9, RZ, RZ, R10 ;  /* 0x000000ffff097224 */ /* 0x000fc800078e000a */
        /* <DEDUP_REMOVED lines=16> */
[----:B------:R-:W-:Y:S02]  /*0d90*/  MOV R32, R20 ;  /* 0x0000001400207202 */ /* 0x000fe40000000f00 */
[----:B------:R-:W-:Y:S01]  /*0da0*/  MOV R33, R21 ;  /* 0x0000001500217202 */ /* 0x000fe20000000f00 */
[----:B------:R-:W-:Y:S05]  /*0db0*/  BRA `(.L_x_102) ;  /* 0x0000013000007947 */ /* 0x000fea0003800000 */
.L_x_101:
        /* <DEDUP_REMOVED lines=19> */
.L_x_102:
[----:B------:R-:W-:Y:S05]  /*0ef0*/  BSYNC B0 ;  /* 0x0000000000007941 */ /* 0x000fea0003800000 */
.L_x_100:
[-C--:B------:R-:W-:Y:S01]  /*0f00*/  IABS R17, R3.reuse ;  /* 0x0000000300117213 */ /* 0x080fe20000000000 */
[----:B------:R-:W-:Y:S01]  /*0f10*/  BSSY B0, `(.L_x_103) ;  /* 0x000003c000007945 */ /* 0x000fe20003800000 */
[----:B------:R-:W-:Y:S02]  /*0f20*/  IABS R9, R3 ;  /* 0x0000000300097213 */ /* 0x000fe40000000000 */
[----:B------:R-:W0:Y:S01]  /*0f30*/  I2F.RP R12, R17 ;  /* 0x00000011000c7306 */ /* 0x000e220000209400 */
[----:B------:R-:W-:Y:S02]  /*0f40*/  IADD3 R8, R17, UR6, RZ ;  /* 0x0000000611087c10 */ /* 0x000fe4000fffe0ff */
        /* <DEDUP_REMOVED lines=37> */
.L_x_104:
        /* <DEDUP_REMOVED lines=19> */
.L_x_105:
[----:B------:R-:W-:Y:S05]  /*12d0*/  BSYNC B0 ;  /* 0x0000000000007941 */ /* 0x000fea0003800000 */
.L_x_103:
[----:B------:R-:W-:Y:S01]  /*12e0*/  IABS R17, c[0x0][0x214] ;  /* 0x0000850000117a13 */ /* 0x000fe20000000000 */
[----:B------:R-:W-:Y:S01]  /*12f0*/  IMAD.MOV.U32 R18, RZ, RZ, RZ ;  /* 0x000000ffff127224 */ /* 0x000fe200078e00ff */
[----:B------:R-:W-:Y:S01]  /*1300*/  ISETP.GT.AND P3, PT, R3, RZ, PT ;  /* 0x000000ff0300720c */ /* 0x000fe20003f64270 */
[----:B------:R-:W-:Y:S01]  /*1310*/  ULDC.U8 UR4, c[0x0][0x329] ;  /* 0x0000ca4000047ab9 */ /* 0x000fe20000000000 */
[----:B------:R-:W0:Y:S01]  /*1320*/  I2F.RP R22, R17 ;  /* 0x0000001100167306 */ /* 0x000e220000209400 */
[----:B------:R-:W-:Y:S01]  /*1330*/  IABS R24, R4 ;  /* 0x0000000400187213 */ /* 0x000fe20000000000 */
[----:B------:R-:W-:Y:S01]  /*1340*/  ULDC.64 UR10, c[0x0][0x118] ;  /* 0x00004600000a7ab9 */ /* 0x000fe20000000a00 */
[----:B------:R-:W-:Y:S01]  /*1350*/  LOP3.LUT R4, R4, c[0x0][0x1c0], RZ, 0x3c, !PT ;  /* 0x0000700004047a12 */ /* 0x000fe200078e3cff */
[----:B------:R-:W-:Y:S04]  /*1360*/  BSSY B0, `(.L_x_106) ;  /* 0x000007b000007945 */ /* 0x000fe80003800000 */
        /* <DEDUP_REMOVED lines=8> */
[----:B------:R-:W-:Y:S02]  /*13f0*/  ISETP.GE.AND P1, PT, R8, RZ, PT ;  /* 0x000000ff0800720c */ /* 0x000fe40003f26270 */
[----:B------:R-:W-:Y:S01]  /*1400*/  SHF.R.S32.HI R8, RZ, 0x1f, R3 ;  /* 0x0000001fff087819 */ /* 0x000fe20000011403 */
[----:B------:R-:W-:Y:S01]  /*1410*/  IMAD.HI.U32 R18, R10, R9, RZ ;  /* 0x000000090a127227 */ /* 0x000fe200078e00ff */
[----:B------:R-:W-:-:S03]  /*1420*/  LEA.HI.SX32 R3, R3, 0x1, 0x1 ;  /* 0x0000000103037811 */ /* 0x000fc600078f0aff */
[----:B------:R-:W-:Y:S02]  /*1430*/  IMAD.MOV R10, RZ, RZ, -R18 ;  /* 0x000000ffff0a7224 */ /* 0x000fe400078e0a12 */
[----:B------:R-:W-:Y:S01]  /*1440*/  @!P3 IMAD.MOV R3, RZ, RZ, R8 ;  /* 0x000000ffff03b224 */ /* 0x000fe200078e0208 */
[----:B------:R-:W-:Y:S01]  /*1450*/  IABS R8, c[0x0][0x1c0] ;  /* 0x0000700000087a13 */ /* 0x000fe20000000000 */
[----:B------:R-:W-:-:S05]  /*1460*/  IMAD R10, R17, R10, R9 ;  /* 0x0000000a110a7224 */ /* 0x000fca00078e0209 */
[----:B------:R-:W-:-:S13]  /*1470*/  ISETP.GT.U32.AND P0, PT, R17, R10, PT ;  /* 0x0000000a1100720c */ /* 0x000fda0003f04070 */
[----:B------:R-:W-:Y:S01]  /*1480*/  @!P0 IMAD.IADD R10, R10, 0x1, -R17 ;  /* 0x000000010a0a8824 */ /* 0x000fe200078e0a11 */
[----:B------:R-:W-:Y:S02]  /*1490*/  @!P0 IADD3 R18, R18, 0x1, RZ ;  /* 0x0000000112128810 */ /* 0x000fe40007ffe0ff */
[----:B------:R-:W-:Y:S02]  /*14a0*/  ISETP.NE.AND P0, PT, RZ, c[0x0][0x214], PT ;  /* 0x00008500ff007a0c */ /* 0x000fe40003f05270 */
[----:B------:R-:W-:Y:S02]  /*14b0*/  ISETP.GE.U32.AND P2, PT, R10, R17, PT ;  /* 0x000000110a00720c */ /* 0x000fe40003f46070 */
[----:B------:R-:W0:Y:S11]  /*14c0*/  I2F.U32.RP R17, R8 ;  /* 0x0000000800117306 */ /* 0x000e360000209000 */
[----:B------:R-:W-:-:S05]  /*14d0*/  @P2 IADD3 R18, R18, 0x1, RZ ;  /* 0x0000000112122810 */ /* 0x000fca0007ffe0ff */
[----:B------:R-:W-:Y:S01]  /*14e0*/  @!P1 IMAD.MOV R18, RZ, RZ, -R18 ;  /* 0x000000ffff129224 */ /* 0x000fe200078e0a12 */
[----:B------:R-:W-:Y:S01]  /*14f0*/  @!P0 LOP3.LUT R18, RZ, c[0x0][0x214], RZ, 0x33, !PT ;  /* 0x00008500ff128a12 */ /* 0x000fe200078e33ff */
[----:B0-----:R-:W0:Y:S04]  /*1500*/  MUFU.RCP R26, R17 ;  /* 0x00000011001a7308 */ /* 0x001e280000001000 */
[----:B------:R-:W-:-:S05]  /*1510*/  IMAD R3, R3, R18, RZ ;  /* 0x0000001203037224 */ /* 0x000fca00078e02ff */
[----:B------:R-:W-:-:S04]  /*1520*/  IABS R9, R3 ;  /* 0x0000000300097213 */ /* 0x000fc80000000000 */
[----:B------:R-:W1:Y:S01]  /*1530*/  I2F.RP R22, R9 ;  /* 0x0000000900167306 */ /* 0x000e620000209400 */
[----:B------:R-:W-:Y:S01]  /*1540*/  IMAD.IADD R6, R6, 0x1, R9 ;  /* 0x0000000106067824 */ /* 0x000fe200078e0209 */
[----:B0-----:R-:W-:-:S06]  /*1550*/  IADD3 R26, R26, 0xffffffe, RZ ;  /* 0x0ffffffe1a1a7810 */ /* 0x001fcc0007ffe0ff */
[----:B------:R-:W0:Y:S08]  /*1560*/  F2I.FTZ.U32.TRUNC.NTZ R27, R26 ;  /* 0x0000001a001b7305 */ /* 0x000e30000021f000 */
[----:B-1----:R-:W1:Y:S01]  /*1570*/  MUFU.RCP R10, R22 ;  /* 0x00000016000a7308 */ /* 0x002e620000001000 */
[----:B0-----:R-:W-:Y:S02]  /*1580*/  IMAD.MOV R25, RZ, RZ, -R27 ;  /* 0x000000ffff197224 */ /* 0x001fe400078e0a1b */
[----:B------:R-:W-:-:S02]  /*1590*/  IMAD.MOV.U32 R26, RZ, RZ, RZ ;  /* 0x000000ffff1a7224 */ /* 0x000fc400078e00ff */
[----:B------:R-:W-:Y:S01]  /*15a0*/  IMAD R25, R25, R8, RZ ;  /* 0x0000000819197224 */ /* 0x000fe200078e02ff */
[----:B-1----:R-:W-:-:S03]  /*15b0*/  IADD3 R18, R10, 0xffffffe, RZ ;  /* 0x0ffffffe0a127810 */ /* 0x002fc60007ffe0ff */
[----:B------:R-:W-:Y:S01]  /*15c0*/  IMAD.HI.U32 R25, R27, R25, R26 ;  /* 0x000000191b197227 */ /* 0x000fe200078e001a */
[----:B------:R-:W-:Y:S01]  /*15d0*/  IABS R22, R6 ;  /* 0x0000000600167213 */ /* 0x000fe20000000000 */
[----:B------:R-:W0:Y:S01]  /*15e0*/  F2I.FTZ.U32.TRUNC.NTZ R19, R18 ;  /* 0x0000001200137305 */ /* 0x000e22000021f000 */
[----:B------:R-:W-:Y:S01]  /*15f0*/  LEA.HI.SX32 R27, R2, 0x1, 0x1 ;  /* 0x00000001021b7811 */ /* 0x000fe200078f0aff */
[----:B0-----:R-:W-:Y:S02]  /*1600*/  IMAD.MOV R10, RZ, RZ, -R19 ;  /* 0x000000ffff0a7224 */ /* 0x001fe400078e0a13 */
[----:B------:R-:W-:Y:S02]  /*1610*/  IMAD.MOV.U32 R18, RZ, RZ, RZ ;  /* 0x000000ffff127224 */ /* 0x000fe400078e00ff */
[----:B------:R-:W-:Y:S02]  /*1620*/  IMAD R23, R10, R9, RZ ;  /* 0x000000090a177224 */ /* 0x000fe400078e02ff */
[----:B------:R-:W-:-:S04]  /*1630*/  IMAD.HI.U32 R10, R25, R24, RZ ;  /* 0x00000018190a7227 */ /* 0x000fc800078e00ff */
[----:B------:R-:W-:Y:S01]  /*1640*/  IMAD.HI.U32 R23, R19, R23, R18 ;  /* 0x0000001713177227 */ /* 0x000fe200078e0012 */
[----:B------:R-:W-:Y:S02]  /*1650*/  IABS R19, c[0x0][0x1c0] ;  /* 0x0000700000137a13 */ /* 0x000fe40000000000 */
[----:B------:R-:W-:Y:S01]  /*1660*/  IABS R18, R3 ;  /* 0x0000000300127213 */ /* 0x000fe20000000000 */
[----:B------:R-:W-:-:S04]  /*1670*/  IMAD.HI.U32 R25, R25, R22, RZ ;  /* 0x0000001619197227 */ /* 0x000fc800078e00ff */
[----:B------:R-:W-:Y:S02]  /*1680*/  IMAD.MOV R19, RZ, RZ, -R19 ;  /* 0x000000ffff137224 */ /* 0x000fe400078e0a13 */
[----:B------:R-:W-:Y:S02]  /*1690*/  IMAD.MOV R18, RZ, RZ, -R18 ;  /* 0x000000ffff127224 */ /* 0x000fe400078e0a12 */
[----:B------:R-:W-:Y:S02]  /*16a0*/  IMAD R17, R10, R19, R24 ;  /* 0x000000130a117224 */ /* 0x000fe400078e0218 */
[----:B------:R-:W-:-:S03]  /*16b0*/  IMAD.HI.U32 R23, R23, R22, RZ ;  /* 0x0000001617177227 */ /* 0x000fc600078e00ff */
[----:B------:R-:W-:Y:S01]  /*16c0*/  ISETP.GT.U32.AND P3, PT, R8, R17, PT ;  /* 0x000000110800720c */ /* 0x000fe20003f64070 */
[--C-:B------:R-:W-:Y:S02]  /*16d0*/  IMAD R18, R23, R18, R22.reuse ;  /* 0x0000001217127224 */ /* 0x100fe400078e0216 */
[----:B------:R-:W-:-:S03]  /*16e0*/  IMAD R19, R25, R19, R22 ;  /* 0x0000001319137224 */ /* 0x000fc600078e0216 */
[----:B------:R-:W-:Y:S02]  /*16f0*/  ISETP.GT.U32.AND P0, PT, R9, R18, PT ;  /* 0x000000120900720c */ /* 0x000fe40003f04070 */
[----:B------:R-:W-:-:S05]  /*1700*/  ISETP.GT.U32.AND P1, PT, R8, R19, PT ;  /* 0x000000130800720c */ /* 0x000fca0003f24070 */
[--C-:B------:R-:W-:Y:S01]  /*1710*/  @!P3 IMAD.IADD R17, R17, 0x1, -R8.reuse ;  /* 0x000000011111b824 */ /* 0x100fe200078e0a08 */
[----:B------:R-:W-:Y:S02]  /*1720*/  @!P3 IADD3 R10, R10, 0x1, RZ ;  /* 0x000000010a0ab810 */ /* 0x000fe40007ffe0ff */
[----:B------:R-:W-:Y:S02]  /*1730*/  ISETP.GT.AND P3, PT, R2, RZ, PT ;  /* 0x000000ff0200720c */ /* 0x000fe40003f64270 */
[----:B------:R-:W-:Y:S01]  /*1740*/  ISETP.GE.U32.AND P6, PT, R17, R8, PT ;  /* 0x000000081100720c */ /* 0x000fe20003fc6070 */
[----:B------:R-:W-:Y:S01]  /*1750*/  @!P0 IMAD.IADD R18, R18, 0x1, -R9 ;  /* 0x0000000112128824 */ /* 0x000fe200078e0a09 */
[----:B------:R-:W0:Y:S01]  /*1760*/  S2R R17, SR_TID.X ;  /* 0x0000000000117919 */ /* 0x000e220000002100 */
[----:B------:R-:W-:Y:S01]  /*1770*/  @!P0 IADD3 R23, R23, 0x1, RZ ;  /* 0x0000000117178810 */ /* 0x000fe20007ffe0ff */
[----:B------:R-:W-:Y:S01]  /*1780*/  @!P1 IMAD.IADD R19, R19, 0x1, -R8 ;  /* 0x0000000113139824 */ /* 0x000fe200078e0a08 */
[----:B------:R-:W-:-:S02]  /*1790*/  ISETP.GE.AND P0, PT, R4, RZ, PT ;  /* 0x000000ff0400720c */ /* 0x000fc40003f06270 */
[-C--:B------:R-:W-:Y:S02]  /*17a0*/  ISETP.GE.U32.AND P2, PT, R18, R9.reuse, PT ;  /* 0x000000091200720c */ /* 0x080fe40003f46070 */
[----:B------:R-:W-:Y:S02]  /*17b0*/  LOP3.LUT R18, R6, R9, RZ, 0x3c, !PT ;  /* 0x0000000906127212 */ /* 0x000fe400078e3cff */
[----:B------:R-:W-:Y:S01]  /*17c0*/  ISETP.GE.U32.AND P5, PT, R19, R8, PT ;  /* 0x000000081300720c */ /* 0x000fe20003fa6070 */
[----:B------:R-:W-:Y:S01]  /*17d0*/  IMAD.MOV.U32 R19, RZ, RZ, c[0x0][0x214] ;  /* 0x00008500ff137624 */ /* 0x000fe200078e00ff */
[----:B------:R-:W-:Y:S02]  /*17e0*/  ISETP.GE.AND P4, PT, R18, RZ, PT ;  /* 0x000000ff1200720c */ /* 0x000fe40003f86270 */
[----:B------:R-:W-:Y:S02]  /*17f0*/  @P6 IADD3 R10, R10, 0x1, RZ ;  /* 0x000000010a0a6810 */ /* 0x000fe40007ffe0ff */
[----:B------:R-:W-:-:S02]  /*1800*/  ISETP.NE.AND P6, PT, R3, RZ, PT ;  /* 0x000000ff0300720c */ /* 0x000fc40003fc5270 */
[----:B------:R-:W-:Y:S01]  /*1810*/  LOP3.LUT R6, R6, c[0x0][0x1c0], RZ, 0x3c, !PT ;  /* 0x0000700006067a12 */ /* 0x000fe200078e3cff */
[----:B------:R-:W-:Y:S01]  /*1820*/  @!P0 IMAD.MOV R10, RZ, RZ, -R10 ;  /* 0x000000ffff0a8224 */ /* 0x000fe200078e0a0a */
[----:B------:R-:W-:Y:S02]  /*1830*/  @P2 IADD3 R23, R23, 0x1, RZ ;  /* 0x0000000117172810 */ /* 0x000fe40007ffe0ff */
[----:B------:R-:W-:Y:S02]  /*1840*/  ISETP.GE.AND P2, PT, R6, RZ, PT ;  /* 0x000000ff0600720c */ /* 0x000fe40003f46270 */
[----:B------:R-:W-:Y:S01]  /*1850*/  LOP3.LUT R6, RZ, c[0x0][0x1c0], RZ, 0x33, !PT ;  /* 0x00007000ff067a12 */ /* 0x000fe200078e33ff */
[----:B------:R-:W-:Y:S01]  /*1860*/  @!P4 IMAD.MOV R23, RZ, RZ, -R23 ;  /* 0x000000ffff17c224 */ /* 0x000fe200078e0a17 */
[----:B------:R-:W-:Y:S02]  /*1870*/  ISETP.NE.AND P4, PT, RZ, c[0x0][0x1c0], PT ;  /* 0x00007000ff007a0c */ /* 0x000fe40003f85270 */
[----:B0-----:R-:W-:-:S02]  /*1880*/  SHF.R.S32.HI R4, RZ, 0x1f, R17 ;  /* 0x0000001fff047819 */ /* 0x001fc40000011411 */
[----:B------:R-:W-:Y:S02]  /*1890*/  @!P1 IADD3 R25, R25, 0x1, RZ ;  /* 0x0000000119199810 */ /* 0x000fe40007ffe0ff */
[----:B------:R-:W-:Y:S02]  /*18a0*/  SHF.R.S32.HI R18, RZ, 0x1f, R2 ;  /* 0x0000001fff127819 */ /* 0x000fe40000011402 */
[----:B------:R-:W-:Y:S02]  /*18b0*/  SEL R8, R6, R10, !P4 ;  /* 0x0000000a06087207 */ /* 0x000fe40006000000 */
[----:B------:R-:W-:Y:S01]  /*18c0*/  @!P6 LOP3.LUT R23, RZ, R9, RZ, 0x33, !PT ;  /* 0x00000009ff17e212 */ /* 0x000fe200078e33ff */
[----:B------:R-:W-:Y:S01]  /*18d0*/  @!P3 IMAD.MOV R27, RZ, RZ, R18 ;  /* 0x000000ffff1bb224 */ /* 0x000fe200078e0212 */
[----:B------:R-:W-:Y:S02]  /*18e0*/  LEA.HI R10, R4, R17, RZ, 0x2 ;  /* 0x00000011040a7211 */ /* 0x000fe400078f10ff */
[----:B------:R-:W-:-:S02]  /*18f0*/  @P5 IADD3 R25, R25, 0x1, RZ ;  /* 0x0000000119195810 */ /* 0x000fc40007ffe0ff */
[----:B------:R-:W-:Y:S02]  /*1900*/  ISETP.LT.U32.AND P0, PT, R20, R23, PT ;  /* 0x000000171400720c */ /* 0x000fe40003f01070 */
[----:B------:R-:W-:Y:S01]  /*1910*/  SHF.R.S32.HI R9, RZ, 0x1f, R23 ;  /* 0x0000001fff097819 */ /* 0x000fe20000011417 */
[----:B------:R-:W-:Y:S01]  /*1920*/  @!P2 IMAD.MOV R25, RZ, RZ, -R25 ;  /* 0x000000ffff19a224 */ /* 0x000fe200078e0a19 */
[----:B------:R-:W-:Y:S02]  /*1930*/  SHF.R.S32.HI R18, RZ, 0x2, R10 ;  /* 0x00000002ff127819 */ /* 0x000fe4000001140a */
[----:B------:R-:W-:Y:S02]  /*1940*/  ISETP.LT.AND.EX P2, PT, R21, R9, PT, P0 ;  /* 0x000000091500720c */ /* 0x000fe40003f41300 */
[----:B------:R-:W-:Y:S02]  /*1950*/  ISETP.GE.AND P0, PT, R18, c[0x0][0x314], PT ;  /* 0x0000c50012007a0c */ /* 0x000fe40003f06270 */
[----:B------:R-:W-:-:S02]  /*1960*/  ISETP.NE.AND P1, PT, RZ, UR4, PT ;  /* 0x00000004ff007c0c */ /* 0x000fc4000bf25270 */
[----:B------:R-:W-:Y:S02]  /*1970*/  LOP3.LUT R22, R10, 0xfffffffc, RZ, 0xc0, !PT ;  /* 0xfffffffc0a167812 */ /* 0x000fe400078ec0ff */
[----:B------:R-:W-:Y:S02]  /*1980*/  SEL R19, R19, 0x1, !P1 ;  /* 0x0000000113137807 */ /* 0x000fe40004800000 */
[----:B------:R-:W-:Y:S01]  /*1990*/  SEL R10, R20, R23, P2 ;  /* 0x00000017140a7207 */ /* 0x000fe20001000000 */
[----:B------:R-:W-:Y:S01]  /*19a0*/  IMAD.MOV.U32 R20, RZ, RZ, -0x800000 ;  /* 0xff800000ff147424 */ /* 0x000fe200078e00ff */
[----:B------:R-:W-:Y:S01]  /*19b0*/  SEL R6, R6, R25, !P4 ;  /* 0x0000001906067207 */ /* 0x000fe20006000000 */
[----:B------:R-:W-:Y:S01]  /*19c0*/  IMAD R8, R8, R19, RZ ;  /* 0x0000001308087224 */ /* 0x000fe200078e02ff */
[----:B------:R-:W-:Y:S01]  /*19d0*/  SEL R9, R21, R9, P2 ;  /* 0x0000000915097207 */ /* 0x000fe20001000000 */
[----:B------:R-:W-:Y:S02]  /*19e0*/  IMAD.IADD R23, R17, 0x1, -R22 ;  /* 0x0000000111177824 */ /* 0x000fe400078e0a16 */
[----:B------:R-:W-:Y:S01]  /*19f0*/  IMAD R8, R27, R8, RZ ;  /* 0x000000081b087224 */ /* 0x000fe200078e02ff */
[----:B------:R-:W-:Y:S05]  /*1a00*/  @P0 BRA `(.L_x_107) ;  /* 0x0000010000000947 */ /* 0x000fea0003800000 */
[----:B------:R-:W-:Y:S02]  /*1a10*/  IADD3 R22, P2, R7, -UR8, RZ ;  /* 0x8000000807167c10 */ /* 0x000fe4000ff5e0ff */
[----:B------:R-:W-:-:S02]  /*1a20*/  SHF.R.S32.HI R21, RZ, 0x1f, R23 ;  /* 0x0000001fff157819 */ /* 0x000fc40000011417 */
[----:B------:R-:W-:Y:S02]  /*1a30*/  ISETP.GT.U32.AND P0, PT, R22, R23, PT ;  /* 0x000000171600720c */ /* 0x000fe40003f04070 */
[----:B------:R-:W-:-:S04]  /*1a40*/  IADD3.X R22, R5, ~UR7, RZ, P2, !PT ;  /* 0x8000000705167c10 */ /* 0x000fc800097fe4ff */
[----:B------:R-:W-:-:S13]  /*1a50*/  ISETP.GT.AND.EX P0, PT, R22, R21, PT, P0 ;  /* 0x000000151600720c */ /* 0x000fda0003f04300 */
[----:B------:R-:W-:Y:S05]  /*1a60*/  @!P0 BRA `(.L_x_107) ;  /* 0x000000a000008947 */ /* 0x000fea0003800000 */
[----:B------:R-:W-:Y:S01]  /*1a70*/  IADD3 R24, P0, R23, UR8, RZ ;  /* 0x0000000817187c10 */ /* 0x000fe2000ff1e0ff */
[----:B------:R-:W-:Y:S01]  /*1a80*/  IMAD R20, R5, R18, RZ ;  /* 0x0000001205147224 */ /* 0x000fe200078e02ff */
[----:B------:R-:W-:Y:S02]  /*1a90*/  SHF.R.S32.HI R22, RZ, 0x1f, R18 ;  /* 0x0000001fff167819 */ /* 0x000fe40000011412 */
[----:B------:R-:W-:-:S03]  /*1aa0*/  IADD3.X R25, R21, UR7, RZ, P0, !PT ;  /* 0x0000000715197c10 */ /* 0x000fc600087fe4ff */
[C---:B------:R-:W-:Y:S02]  /*1ab0*/  IMAD R20, R7.reuse, R22, R20 ;  /* 0x0000001607147224 */ /* 0x040fe400078e0214 */
[----:B------:R-:W-:-:S04]  /*1ac0*/  IMAD.WIDE.U32 R24, R7, R18, R24 ;  /* 0x0000001207187225 */ /* 0x000fc800078e0018 */
[----:B------:R-:W-:Y:S01]  /*1ad0*/  IMAD.IADD R20, R25, 0x1, R20 ;  /* 0x0000000119147824 */ /* 0x000fe200078e0214 */
[----:B------:R-:W-:-:S04]  /*1ae0*/  LEA R26, P0, R24, c[0x0][0x208], 0x2 ;  /* 0x00008200181a7a11 */ /* 0x000fc800078010ff */
[----:B------:R-:W-:-:S05]  /*1af0*/  LEA.HI.X R27, R24, c[0x0][0x20c], R20, 0x2, P0 ;  /* 0x00008300181b7a11 */ /* 0x000fca00000f1414 */
[----:B------:R0:W5:Y:S04]  /*1b00*/  LDG.E R20, [R26.64] ;  /* 0x0000000a1a147981 */ /* 0x000168000c1e1900 */
.L_x_107:
[----:B------:R-:W-:Y:S05]  /*1b10*/  BSYNC B0 ;  /* 0x0000000000007941 */ /* 0x000fea0003800000 */
.L_x_106:
[C---:B------:R-:W-:Y:S01]  /*1b20*/  ISETP.GT.AND P0, PT, R17.reuse, 0x7f, PT ;  /* 0x0000007f1100780c */ /* 0x040fe20003f04270 */
[----:B------:R-:W-:Y:S01]  /*1b30*/  IMAD.MOV.U32 R29, RZ, RZ, -0x800000 ;  /* 0xff800000ff1d7424 */ /* 0x000fe200078e00ff */
[----:B------:R-:W-:Y:S01]  /*1b40*/  LOP3.LUT P2, RZ, R17, 0x1f, RZ, 0xc0, !PT ;  /* 0x0000001f11ff7812 */ /* 0x000fe2000784c0ff */
[----:B------:R-:W-:Y:S01]  /*1b50*/  IMAD R19, R6, R19, RZ ;  /* 0x0000001306137224 */ /* 0x000fe200078e02ff */
[----:B------:R-:W-:Y:S01]  /*1b60*/  ISETP.GT.AND P3, PT, R3, RZ, PT ;  /* 0x000000ff0300720c */ /* 0x000fe20003f64270 */
[----:B------:R-:W-:Y:S01]  /*1b70*/  BSSY B1, `(.L_x_108) ;  /* 0x00001f4000017945 */ /* 0x000fe20003800000 */
[----:B------:R-:W-:Y:S01]  /*1b80*/  ISETP.GT.OR P2, PT, R17, 0x7f, P2 ;  /* 0x0000007f1100780c */ /* 0x000fe20001744670 */
[----:B------:R-:W-:-:S06]  /*1b90*/  IMAD.MOV.U32 R28, RZ, RZ, 0x7f800000 ;  /* 0x7f800000ff1c7424 */ /* 0x000fcc00078e00ff */
[----:B------:R-:W-:Y:S01]  /*1ba0*/  @!P0 IMAD R23, R18, 0x5, R23 ;  /* 0x0000000512178824 */ /* 0x000fe200078e0217 */
[----:B------:R-:W-:-:S04]  /*1bb0*/  @!P0 LEA.HI R21, R4, R17, RZ, 0x5 ;  /* 0x0000001104158211 */ /* 0x000fc800078f28ff */
[----:B-----5:R-:W-:Y:S01]  /*1bc0*/  @!P0 STS [R23.X4], R20 ;  /* 0x0000001417008388 */ /* 0x020fe20000004800 */
[----:B------:R-:W-:Y:S02]  /*1bd0*/  @!P0 LOP3.LUT R22, R21, 0xffffffe0, RZ, 0xc0, !PT ;  /* 0xffffffe015168812 */ /* 0x000fe400078ec0ff */
[----:B------:R-:W-:-:S03]  /*1be0*/  @!P0 SHF.R.S32.HI R21, RZ, 0x5, R21 ;  /* 0x00000005ff158819 */ /* 0x000fc60000011415 */
[----:B------:R-:W-:-:S04]  /*1bf0*/  @!P0 IMAD.IADD R22, R17, 0x1, -R22 ;  /* 0x0000000111168824 */ /* 0x000fc800078e0a16 */
[----:B------:R-:W-:Y:S01]  /*1c00*/  @!P0 IMAD R21, R22, 0x5, R21 ;  /* 0x0000000516158824 */ /* 0x000fe200078e0215 */
[----:B------:R-:W-:Y:S06]  /*1c10*/  BAR.SYNC.DEFER_BLOCKING 0x0 ;  /* 0x0000000000007b1d */ /* 0x000fec0000010000 */
[----:B------:R-:W1:Y:S04]  /*1c20*/  @!P0 LDS R29, [R21.X4] ;  /* 0x00000000151d8984 */ /* 0x000e680000004800 */
[----:B-1----:R-:W1:Y:S02]  /*1c30*/  SHFL.BFLY PT, R22, R29, 0x10, 0x1f ;  /* 0x0e001f001d167f89 */ /* 0x002e6400000e0000 */
[----:B-1----:R-:W-:-:S05]  /*1c40*/  FMNMX.FTZ R22, R22, R29, !PT ;  /* 0x0000001d16167209 */ /* 0x002fca0007810000 */
[----:B------:R-:W1:Y:S02]  /*1c50*/  SHFL.BFLY PT, R25, R22, 0x8, 0x1f ;  /* 0x0d001f0016197f89 */ /* 0x000e6400000e0000 */
[----:B-1----:R-:W-:-:S05]  /*1c60*/  FMNMX.FTZ R25, R22, R25, !PT ;  /* 0x0000001916197209 */ /* 0x002fca0007810000 */
[----:B------:R-:W1:Y:S02]  /*1c70*/  SHFL.BFLY PT, R24, R25, 0x4, 0x1f ;  /* 0x0c801f0019187f89 */ /* 0x000e6400000e0000 */
[----:B-1----:R-:W-:-:S05]  /*1c80*/  FMNMX.FTZ R24, R25, R24, !PT ;  /* 0x0000001819187209 */ /* 0x002fca0007810000 */
[----:B0-----:R-:W0:Y:S02]  /*1c90*/  SHFL.BFLY PT, R27, R24, 0x2, 0x1f ;  /* 0x0c401f00181b7f89 */ /* 0x001e2400000e0000 */
[----:B0-----:R-:W-:-:S05]  /*1ca0*/  FMNMX.FTZ R27, R24, R27, !PT ;  /* 0x0000001b181b7209 */ /* 0x001fca0007810000 */
[----:B------:R-:W0:Y:S02]  /*1cb0*/  SHFL.BFLY PT, R18, R27, 0x1, 0x1f ;  /* 0x0c201f001b127f89 */ /* 0x000e2400000e0000 */
[----:B0-----:R-:W-:-:S04]  /*1cc0*/  FMNMX.FTZ R18, R27, R18, !PT ;  /* 0x000000121b127209 */ /* 0x001fc80007810000 */
[----:B------:R-:W-:-:S04]  /*1cd0*/  FSETP.NEU.FTZ.AND P0, PT, R18, -INF , PT ;  /* 0xff8000001200780b */ /* 0x000fc80003f1d000 */
[----:B------:R-:W-:-:S05]  /*1ce0*/  FSEL R18, R18, RZ, P0 ;  /* 0x000000ff12127208 */ /* 0x000fca0000000000 */
[----:B------:R-:W-:-:S04]  /*1cf0*/  FADD.FTZ R21, -R18, R29 ;  /* 0x0000001d12157221 */ /* 0x000fc80000010100 */
[----:B------:R-:W-:-:S06]  /*1d00*/  FMUL.FTZ R21, R21, 1.4426950216293334961 ;  /* 0x3fb8aa3b15157820 */ /* 0x000fcc0000410000 */
[----:B------:R-:W0:Y:S02]  /*1d10*/  MUFU.EX2 R21, R21 ;  /* 0x0000001500157308 */ /* 0x000e240000000800 */
[----:B0-----:R-:W0:Y:S02]  /*1d20*/  SHFL.BFLY PT, R22, R21, 0x10, 0x1f ;  /* 0x0e001f0015167f89 */ /* 0x001e2400000e0000 */
[----:B0-----:R-:W-:-:S05]  /*1d30*/  FADD.FTZ R22, R21, R22 ;  /* 0x0000001615167221 */ /* 0x001fca0000010000 */
[----:B------:R-:W0:Y:S02]  /*1d40*/  SHFL.BFLY PT, R25, R22, 0x8, 0x1f ;  /* 0x0d001f0016197f89 */ /* 0x000e2400000e0000 */
[----:B0-----:R-:W-:Y:S01]  /*1d50*/  FADD.FTZ R25, R22, R25 ;  /* 0x0000001916197221 */ /* 0x001fe20000010000 */
[----:B------:R-:W-:-:S04]  /*1d60*/  SHF.R.S32.HI R22, RZ, 0x1f, R3 ;  /* 0x0000001fff167819 */ /* 0x000fc80000011403 */
[----:B------:R-:W0:Y:S02]  /*1d70*/  SHFL.BFLY PT, R24, R25, 0x4, 0x1f ;  /* 0x0c801f0019187f89 */ /* 0x000e2400000e0000 */
[----:B0-----:R-:W-:-:S05]  /*1d80*/  FADD.FTZ R24, R25, R24 ;  /* 0x0000001819187221 */ /* 0x001fca0000010000 */
[----:B------:R-:W0:Y:S02]  /*1d90*/  SHFL.BFLY PT, R23, R24, 0x2, 0x1f ;  /* 0x0c401f0018177f89 */ /* 0x000e2400000e0000 */
[----:B0-----:R-:W-:-:S05]  /*1da0*/  FADD.FTZ R23, R24, R23 ;  /* 0x0000001718177221 */ /* 0x001fca0000010000 */
[----:B------:R-:W0:Y:S02]  /*1db0*/  SHFL.BFLY PT, R20, R23, 0x1, 0x1f ;  /* 0x0c201f0017147f89 */ /* 0x000e2400000e0000 */
[----:B0-----:R-:W-:Y:S01]  /*1dc0*/  FADD.FTZ R26, R23, R20 ;  /* 0x00000014171a7221 */ /* 0x001fe20000010000 */
[----:B------:R-:W-:Y:S01]  /*1dd0*/  LEA.HI.SX32 R20, R3, 0x1, 0x1 ;  /* 0x0000000103147811 */ /* 0x000fe200078f0aff */
[----:B------:R-:W-:-:S03]  /*1de0*/  @!P3 IMAD.MOV R20, RZ, RZ, R22 ;  /* 0x000000ffff14b224 */ /* 0x000fc600078e0216 */
[----:B------:R-:W-:Y:S01]  /*1df0*/  FSETP.NE.FTZ.AND P0, PT, R26, RZ, PT ;  /* 0x000000ff1a00720b */ /* 0x000fe20003f15000 */
[----:B------:R-:W-:-:S12]  /*1e00*/  IMAD R6, R19, R20, RZ ;  /* 0x0000001413067224 */ /* 0x000fd800078e02ff */
[----:B------:R-:W0:Y:S02]  /*1e10*/  @P0 MUFU.LG2 R21, R26 ;  /* 0x0000001a00150308 */ /* 0x000e240000000c00 */
[----:B0-----:R-:W-:Y:S01]  /*1e20*/  @P0 FFMA.FTZ R28, R21, 0.69314718246459960938, R18 ;  /* 0x3f317218151c0823 */ /* 0x001fe20000010012 */
[----:B------:R-:W-:Y:S05]  /*1e30*/  @P2 BRA `(.L_x_109) ;  /* 0x00001c7000002947 */ /* 0x000fea0003800000 */
[----:B------:R-:W-:Y:S01]  /*1e40*/  ULDC.U8 UR4, c[0x0][0x328] ;  /* 0x0000ca0000047ab9 */ /* 0x000fe20000000000 */
[----:B------:R-:W-:Y:S02]  /*1e50*/  LEA.HI R4, R4, R17, RZ, 0x5 ;  /* 0x0000001104047211 */ /* 0x000fe400078f28ff */
[----:B------:R-:W-:Y:S02]  /*1e60*/  ISETP.NE.AND P2, PT, RZ, UR4, PT ;  /* 0x00000004ff007c0c */ /* 0x000fe4000bf45270 */
[----:B------:R-:W-:-:S04]  /*1e70*/  SHF.R.S32.HI R4, RZ, 0x5, R4 ;  /* 0x00000005ff047819 */ /* 0x000fc80000011404 */
[----:B------:R-:W-:-:S04]  /*1e80*/  IADD3 R36, P0, R4, UR8, RZ ;  /* 0x0000000804247c10 */ /* 0x000fc8000ff1e0ff */
[----:B------:R-:W-:-:S03]  /*1e90*/  LEA.HI.X.SX32 R37, R4, UR7, 0x1, P0 ;  /* 0x0000000704257c11 */ /* 0x000fc600080f0eff */
        /* <DEDUP_REMOVED lines=33> */
[-C--:B------:R-:W-:Y:S02]  /*20b0*/  IADD3 R19, P0, RZ, -R20.reuse, RZ ;  /* 0x80000014ff137210 */ /* 0x080fe40007f1e0ff */
[----:B------:R-:W-:Y:S02]  /*20c0*/  MOV R42, R20 ;  /* 0x00000014002a7202 */ /* 0x000fe40000000f00 */
[----:B------:R-:W-:Y:S01]  /*20d0*/  IADD3.X R17, RZ, ~R21, RZ, P0, !PT ;  /* 0x80000015ff117210 */ /* 0x000fe200007fe4ff */
[----:B------:R-:W-:Y:S01]  /*20e0*/  IMAD.WIDE.U32 R36, R40, R19, R36 ;  /* 0x0000001328247225 */ /* 0x000fe200078e0024 */
[----:B------:R-:W-:-:S03]  /*20f0*/  MOV R43, R21 ;  /* 0x00000015002b7202 */ /* 0x000fc60000000f00 */
[----:B------:R-:W-:-:S04]  /*2100*/  IMAD R18, R17, R40, RZ ;  /* 0x0000002811127224 */ /* 0x000fc800078e02ff */
[----:B------:R-:W-:Y:S01]  /*2110*/  IMAD R17, R23, R19, R18 ;  /* 0x0000001317117224 */ /* 0x000fe200078e0212 */
[----:B------:R-:W-:-:S04]  /*2120*/  MOV R18, R36 ;  /* 0x0000002400127202 */ /* 0x000fc80000000f00 */
[----:B------:R-:W-:Y:S01]  /*2130*/  IADD3 R17, R37, R17, RZ ;  /* 0x0000001125117210 */ /* 0x000fe20007ffe0ff */
[----:B------:R-:W-:Y:S05]  /*2140*/  BRA `(.L_x_113) ;  /* 0x0000016000007947 */ /* 0x000fea0003800000 */
.L_x_112:
        /* <DEDUP_REMOVED lines=22> */
.L_x_113:
[----:B------:R-:W-:Y:S05]  /*22b0*/  BSYNC B0 ;  /* 0x0000000000007941 */ /* 0x000fea0003800000 */
.L_x_111:
[----:B------:R-:W-:Y:S01]  /*22c0*/  LOP3.LUT R19, R17, R0, RZ, 0xfc, !PT ;  /* 0x0000000011137212 */ /* 0x000fe200078efcff */
[----:B------:R-:W-:Y:S03]  /*22d0*/  BSSY B0, `(.L_x_114) ;  /* 0x0000028000007945 */ /* 0x000fe60003800000 */
[----:B------:R-:W-:-:S13]  /*22e0*/  ISETP.NE.U32.AND P0, PT, R19, RZ, PT ;  /* 0x000000ff1300720c */ /* 0x000fda0003f05070 */
[----:B------:R-:W-:Y:S05]  /*22f0*/  @!P0 BRA `(.L_x_115) ;  /* 0x000000f000008947 */ /* 0x000fea0003800000 */
[----:B------:R-:W-:Y:S01]  /*2300*/  IMAD.MOV.U32 R24, RZ, RZ, R30 ;  /* 0x000000ffff187224 */ /* 0x000fe200078e001e */
[----:B------:R-:W-:Y:S02]  /*2310*/  MOV R23, R0 ;  /* 0x0000000000177202 */ /* 0x000fe40000000f00 */
[----:B------:R-:W-:Y:S02]  /*2320*/  MOV R22, 0x2340 ;  /* 0x0000234000167802 */ /* 0x000fe40000000f00 */
[----:B------:R-:W-:Y:S05]  /*2330*/  CALL.REL.NOINC `($__internal_2_$__cuda_sm20_div_s64) ;  /* 0x0000201000007944 */ /* 0x000fea0003c00000 */
[----:B------:R-:W-:Y:S01]  /*2340*/  IADD3 R23, P0, RZ, -R20, RZ ;  /* 0x80000014ff177210 */ /* 0x000fe20007f1e0ff */
[----:B------:R-:W-:Y:S01]  /*2350*/  IMAD.MOV.U32 R37, RZ, RZ, R21 ;  /* 0x000000ffff257224 */ /* 0x000fe200078e0015 */
[----:B------:R-:W-:Y:S02]  /*2360*/  MOV R24, R18 ;  /* 0x0000001200187202 */ /* 0x000fe40000000f00 */
[----:B------:R-:W-:Y:S02]  /*2370*/  IADD3.X R19, RZ, ~R21, RZ, P0, !PT ;  /* 0x80000015ff137210 */ /* 0x000fe400007fe4ff */
[----:B------:R-:W-:Y:S02]  /*2380*/  MOV R25, R17 ;  /* 0x0000001100197202 */ /* 0x000fe40000000f00 */
[----:B------:R-:W-:Y:S01]  /*2390*/  MOV R36, R20 ;  /* 0x0000001400247202 */ /* 0x000fe20000000f00 */
[----:B------:R-:W-:-:S02]  /*23a0*/  IMAD R19, R19, R30, RZ ;  /* 0x0000001e13137224 */ /* 0x000fc400078e02ff */
[----:B------:R-:W-:-:S04]  /*23b0*/  IMAD.WIDE.U32 R30, R30, R23, R24 ;  /* 0x000000171e1e7225 */ /* 0x000fc800078e0018 */
[----:B------:R-:W-:-:S04]  /*23c0*/  IMAD R0, R0, R23, R19 ;  /* 0x0000001700007224 */ /* 0x000fc800078e0213 */
[----:B------:R-:W-:Y:S01]  /*23d0*/  IMAD.IADD R0, R31, 0x1, R0 ;  /* 0x000000011f007824 */ /* 0x000fe200078e0200 */
[----:B------:R-:W-:Y:S05]  /*23e0*/  BRA `(.L_x_116) ;  /* 0x0000016000007947 */ /* 0x000fea0003800000 */
.L_x_115:
        /* <DEDUP_REMOVED lines=22> */
.L_x_116:
[----:B------:R-:W-:Y:S05]  /*2550*/  BSYNC B0 ;  /* 0x0000000000007941 */ /* 0x000fea0003800000 */
.L_x_114:
        /* <DEDUP_REMOVED lines=11> */
[----:B------:R-:W-:Y:S05]  /*2610*/  CALL.REL.NOINC `($__internal_2_$__cuda_sm20_div_s64) ;  /* 0x00001d3000007944 */ /* 0x000fea0003c00000 */
[----:B------:R-:W-:-:S04]  /*2620*/  IADD3 R17, P0, RZ, -R20, RZ ;  /* 0x80000014ff117210 */ /* 0x000fc80007f1e0ff */
[----:B------:R-:W-:Y:S01]  /*2630*/  IADD3.X R18, RZ, ~R21, RZ, P0, !PT ;  /* 0x80000015ff127210 */ /* 0x000fe200007fe4ff */
[----:B------:R-:W-:-:S04]  /*2640*/  IMAD.WIDE.U32 R36, R5, R17, R36 ;  /* 0x0000001105247225 */ /* 0x000fc800078e0024 */
[----:B------:R-:W-:-:S04]  /*2650*/  IMAD R18, R18, R5, RZ ;  /* 0x0000000512127224 */ /* 0x000fc800078e02ff */
[----:B------:R-:W-:-:S05]  /*2660*/  IMAD R4, R4, R17, R18 ;  /* 0x0000001104047224 */ /* 0x000fca00078e0212 */
[----:B------:R-:W-:Y:S01]  /*2670*/  IADD3 R4, R37, R4, RZ ;  /* 0x0000000425047210 */ /* 0x000fe20007ffe0ff */
[----:B------:R-:W-:Y:S05]  /*2680*/  BRA `(.L_x_119) ;  /* 0x0000016000007947 */ /* 0x000fea0003800000 */
.L_x_118:
        /* <DEDUP_REMOVED lines=22> */
.L_x_119:
[----:B------:R-:W-:Y:S05]  /*27f0*/  BSYNC B0 ;  /* 0x0000000000007941 */ /* 0x000fea0003800000 */
.L_x_117:
        /* <DEDUP_REMOVED lines=16> */
[----:B------:R-:W-:Y:S02]  /*2900*/  IMAD R18, R5, R14, RZ ;  /* 0x0000000e05127224 */ /* 0x000fe400078e02ff */
        /* <DEDUP_REMOVED lines=21> */
[----:B------:R-:W-:Y:S05]  /*2a60*/  CALL.REL.NOINC `($__internal_2_$__cuda_sm20_div_s64) ;  /* 0x000018e000007944 */ /* 0x000fea0003c00000 */
        /* <DEDUP_REMOVED lines=12> */
.L_x_121:
[----:B------:R-:W0:Y:S01]  /*2b30*/  I2F.U32.RP R20, R40 ;  /* 0x0000002800147306 */ /* 0x000e220000209000 */
[----:B------:R-:W-:Y:S01]  /*2b40*/  ISETP.NE.U32.AND P0, PT, R40, RZ, PT ;  /* 0x000000ff2800720c */ /* 0x000fe20003f05070 */
[----:B------:R-:W-:-:S06]  /*2b50*/  IMAD.MOV.U32 R41, RZ, RZ, RZ ;  /* 0x000000ffff297224 */ /* 0x000fcc00078e00ff */
        /* <DEDUP_REMOVED lines=20> */
.L_x_122:
[----:B------:R-:W-:Y:S05]  /*2ca0*/  BSYNC B0 ;  /* 0x0000000000007941 */ /* 0x000fea0003800000 */
.L_x_120:
        /* <DEDUP_REMOVED lines=19> */
.L_x_124:
        /* <DEDUP_REMOVED lines=22> */
.L_x_125:
[----:B------:R-:W-:Y:S05]  /*2f40*/  BSYNC B0 ;  /* 0x0000000000007941 */ /* 0x000fea0003800000 */
.L_x_123:
        /* <DEDUP_REMOVED lines=10> */
[----:B------:R-:W-:Y:S02]  /*2ff0*/  IADD3 R18, P0, RZ, -R20, RZ ;  /* 0x80000014ff127210 */ /* 0x000fe40007f1e0ff */
[----:B------:R-:W-:Y:S02]  /*3000*/  MOV R22, R42 ;  /* 0x0000002a00167202 */ /* 0x000fe40000000f00 */
[----:B------:R-:W-:Y:S02]  /*3010*/  IADD3.X R17, RZ, ~R21, RZ, P0, !PT ;  /* 0x80000015ff117210 */ /* 0x000fe400007fe4ff */
[----:B------:R-:W-:-:S03]  /*3020*/  MOV R23, R43 ;  /* 0x0000002b00177202 */ /* 0x000fc60000000f00 */
[----:B------:R-:W-:Y:S02]  /*3030*/  IMAD R17, R17, R14, RZ ;  /* 0x0000000e11117224 */ /* 0x000fe400078e02ff */
[----:B------:R-:W-:-:S04]  /*3040*/  IMAD.WIDE.U32 R22, R14, R18, R22 ;  /* 0x000000120e167225 */ /* 0x000fc800078e0016 */
[----:B------:R-:W-:Y:S01]  /*3050*/  IMAD R13, R13, R18, R17 ;  /* 0x000000120d0d7224 */ /* 0x000fe200078e0211 */
[----:B------:R-:W-:-:S04]  /*3060*/  MOV R14, R22 ;  /* 0x00000016000e7202 */ /* 0x000fc80000000f00 */
[----:B------:R-:W-:Y:S01]  /*3070*/  IADD3 R13, R23, R13, RZ ;  /* 0x0000000d170d7210 */ /* 0x000fe20007ffe0ff */
[----:B------:R-:W-:Y:S05]  /*3080*/  BRA `(.L_x_128) ;  /* 0x0000017000007947 */ /* 0x000fea0003800000 */
.L_x_127:
[----:B------:R-:W0:Y:S01]  /*3090*/  I2F.U32.RP R19, R14 ;  /* 0x0000000e00137306 */ /* 0x000e220000209000 */
[----:B------:R-:W-:Y:S01]  /*30a0*/  IMAD.MOV.U32 R20, RZ, RZ, RZ ;  /* 0x000000ffff147224 */ /* 0x000fe200078e00ff */
[----:B------:R-:W-:-:S06]  /*30b0*/  ISETP.NE.U32.AND P0, PT, R14, RZ, PT ;  /* 0x000000ff0e00720c */ /* 0x000fcc0003f05070 */
[----:B0-----:R-:W0:Y:S02]  /*30c0*/  MUFU.RCP R17, R19 ;  /* 0x0000001300117308 */ /* 0x001e240000001000 */
[----:B0-----:R-:W-:-:S06]  /*30d0*/  IADD3 R17, R17, 0xffffffe, RZ ;  /* 0x0ffffffe11117810 */ /* 0x001fcc0007ffe0ff */
[----:B------:R-:W0:Y:S02]  /*30e0*/  F2I.FTZ.U32.TRUNC.NTZ R21, R17 ;  /* 0x0000001100157305 */ /* 0x000e24000021f000 */
[----:B0-----:R-:W-:-:S04]  /*30f0*/  IMAD.MOV R13, RZ, RZ, -R21 ;  /* 0x000000ffff0d7224 */ /* 0x001fc800078e0a15 */
[----:B------:R-:W-:-:S04]  /*3100*/  IMAD R13, R13, R14, RZ ;  /* 0x0000000e0d0d7224 */ /* 0x000fc800078e02ff */
[----:B------:R-:W-:-:S04]  /*3110*/  IMAD.HI.U32 R13, R21, R13, R20 ;  /* 0x0000000d150d7227 */ /* 0x000fc800078e0014 */
[----:B------:R-:W-:Y:S02]  /*3120*/  IMAD.MOV.U32 R21, RZ, RZ, RZ ;  /* 0x000000ffff157224 */ /* 0x000fe400078e00ff */
        /* <DEDUP_REMOVED lines=13> */
.L_x_128:
[----:B------:R-:W-:Y:S05]  /*3200*/  BSYNC B0 ;  /* 0x0000000000007941 */ /* 0x000fea0003800000 */
.L_x_126:
[----:B------:R-:W-:Y:S01]  /*3210*/  SHF.R.S32.HI R18, RZ, 0x1f, R8 ;  /* 0x0000001fff127819 */ /* 0x000fe20000011408 */
[----:B------:R-:W-:Y:S01]  /*3220*/  IMAD R17, R21, R8, RZ ;  /* 0x0000000815117224 */ /* 0x000fe200078e02ff */
[----:B------:R-:W-:Y:S01]  /*3230*/  SHF.R.S32.HI R21, RZ, 0x1f, R2 ;  /* 0x0000001fff157819 */ /* 0x000fe20000011402 */
[----:B------:R-:W-:Y:S01]  /*3240*/  IMAD R44, R25, c[0x0][0x214], RZ ;  /* 0x00008500192c7a24 */ /* 0x000fe200078e02ff */
[----:B------:R-:W-:Y:S01]  /*3250*/  BSSY B0, `(.L_x_129) ;  /* 0x0000039000007945 */ /* 0x000fe20003800000 */
[----:B------:R-:W-:Y:S01]  /*3260*/  IMAD R17, R18, R20, R17 ;  /* 0x0000001412117224 */ /* 0x000fe200078e0211 */
[----:B------:R-:W-:Y:S01]  /*3270*/  LOP3.LUT R18, R41, R11, RZ, 0xfc, !PT ;  /* 0x0000000b29127212 */ /* 0x000fe200078efcff */
[----:B------:R-:W-:Y:S01]  /*3280*/  IMAD R13, R13, R2, RZ ;  /* 0x000000020d0d7224 */ /* 0x000fe200078e02ff */
[----:B------:R-:W-:Y:S01]  /*3290*/  SHF.R.S32.HI R19, RZ, 0x1f, R44 ;  /* 0x0000001fff137819 */ /* 0x000fe2000001142c */
[----:B------:R-:W-:Y:S01]  /*32a0*/  IMAD.WIDE.U32 R42, R20, R8, RZ ;  /* 0x00000008142a7225 */ /* 0x000fe200078e00ff */
[----:B------:R-:W-:-:S03]  /*32b0*/  ISETP.NE.U32.AND P0, PT, R18, RZ, PT ;  /* 0x000000ff1200720c */ /* 0x000fc60003f05070 */
[----:B------:R-:W-:Y:S02]  /*32c0*/  IMAD R8, R15, R44, RZ ;  /* 0x0000002c0f087224 */ /* 0x000fe400078e02ff */
[----:B------:R-:W-:Y:S02]  /*32d0*/  IMAD R13, R21, R14, R13 ;  /* 0x0000000e150d7224 */ /* 0x000fe400078e020d */
[----:B------:R-:W-:-:S04]  /*32e0*/  IMAD.WIDE.U32 R14, R14, R2, RZ ;  /* 0x000000020e0e7225 */ /* 0x000fc800078e00ff */
[----:B------:R-:W-:Y:S01]  /*32f0*/  IMAD R19, R19, R16, R8 ;  /* 0x0000001013137224 */ /* 0x000fe200078e0208 */
[----:B------:R-:W-:Y:S01]  /*3300*/  IADD3 R8, R15, R13, RZ ;  /* 0x0000000d0f087210 */ /* 0x000fe20007ffe0ff */
        /* <DEDUP_REMOVED lines=9> */
[----:B------:R-:W-:Y:S05]  /*33a0*/  CALL.REL.NOINC `($__internal_2_$__cuda_sm20_div_s64) ;  /* 0x00000fa000007944 */ /* 0x000fea0003c00000 */
[----:B------:R-:W-:Y:S01]  /*33b0*/  IADD3 R16, P0, RZ, -R20, RZ ;  /* 0x80000014ff107210 */ /* 0x000fe20007f1e0ff */
[----:B------:R-:W-:Y:S01]  /*33c0*/  IMAD.MOV.U32 R19, RZ, RZ, R41 ;  /* 0x000000ffff137224 */ /* 0x000fe200078e0029 */
[----:B------:R-:W-:Y:S02]  /*33d0*/  MOV R18, R40 ;  /* 0x0000002800127202 */ /* 0x000fe40000000f00 */
[----:B------:R-:W-:-:S02]  /*33e0*/  IADD3.X R17, RZ, ~R21, RZ, P0, !PT ;  /* 0x80000015ff117210 */ /* 0x000fc400007fe4ff */
[----:B------:R-:W-:Y:S01]  /*33f0*/  MOV R40, R20 ;  /* 0x0000001400287202 */ /* 0x000fe20000000f00 */
[----:B------:R-:W-:Y:S01]  /*3400*/  IMAD.WIDE.U32 R18, R12, R16, R18 ;  /* 0x000000100c127225 */ /* 0x000fe200078e0012 */
[----:B------:R-:W-:-:S03]  /*3410*/  MOV R41, R21 ;  /* 0x0000001500297202 */ /* 0x000fc60000000f00 */
[----:B------:R-:W-:Y:S01]  /*3420*/  IMAD R17, R17, R12, RZ ;  /* 0x0000000c11117224 */ /* 0x000fe200078e02ff */
[----:B------:R-:W-:-:S03]  /*3430*/  MOV R12, R18 ;  /* 0x00000012000c7202 */ /* 0x000fc60000000f00 */
[----:B------:R-:W-:-:S04]  /*3440*/  IMAD R11, R11, R16, R17 ;  /* 0x000000100b0b7224 */ /* 0x000fc800078e0211 */
[----:B------:R-:W-:Y:S01]  /*3450*/  IMAD.IADD R11, R19, 0x1, R11 ;  /* 0x00000001130b7824 */ /* 0x000fe200078e020b */
[----:B------:R-:W-:Y:S05]  /*3460*/  BRA `(.L_x_131) ;  /* 0x0000017000007947 */ /* 0x000fea0003800000 */
.L_x_130:
        /* <DEDUP_REMOVED lines=23> */
.L_x_131:
[----:B------:R-:W-:Y:S05]  /*35e0*/  BSYNC B0 ;  /* 0x0000000000007941 */ /* 0x000fea0003800000 */
.L_x_129:
        /* <DEDUP_REMOVED lines=29> */
.L_x_133:
[----:B------:R-:W0:Y:S01]  /*37c0*/  I2F.U32.RP R17, R10 ;  /* 0x0000000a00117306 */ /* 0x000e220000209000 */
[----:B------:R-:W-:Y:S01]  /*37d0*/  IMAD.MOV.U32 R18, RZ, RZ, RZ ;  /* 0x000000ffff127224 */ /* 0x000fe200078e00ff */
[----:B------:R-:W-:Y:S01]  /*37e0*/  ISETP.NE.U32.AND P0, PT, R10, RZ, PT ;  /* 0x000000ff0a00720c */ /* 0x000fe20003f05070 */
[----:B------:R-:W-:-:S05]  /*37f0*/  IMAD.MOV.U32 R21, RZ, RZ, RZ ;  /* 0x000000ffff157224 */ /* 0x000fca00078e00ff */
        /* <DEDUP_REMOVED lines=16> */
[----:B------:R-:W-:Y:S02]  /*3900*/  IADD3 R9, -R16, RZ, RZ ;  /* 0x000000ff10097210 */ /* 0x000fe40007ffe1ff */
[----:B------:R-:W-:-:S03]  /*3910*/  MOV R20, R16 ;  /* 0x0000001000147202 */ /* 0x000fc60000000f00 */
[----:B------:R-:W-:Y:S02]  /*3920*/  IMAD R10, R10, R9, R40 ;  /* 0x000000090a0a7224 */ /* 0x000fe400078e0228 */
.L_x_134:
[----:B------:R-:W-:Y:S05]  /*3930*/  BSYNC B0 ;  /* 0x0000000000007941 */ /* 0x000fea0003800000 */
.L_x_132:
[----:B------:R-:W-:-:S04]  /*3940*/  IADD3 R31, P1, P0, R36, R32, R30 ;  /* 0x00000020241f7210 */ /* 0x000fc8000783e01e */
[----:B------:R-:W-:Y:S02]  /*3950*/  IADD3 R31, P3, P2, R42, R31, R44 ;  /* 0x0000001f2a1f7210 */ /* 0x000fe40007a7e02c */
[----:B------:R-:W-:Y:S01]  /*3960*/  IADD3.X R0, R4, R5, R0, P1, P0 ;  /* 0x0000000504007210 */ /* 0x000fe20000fe0400 */
[----:B------:R-:W-:Y:S01]  /*3970*/  IMAD R5, R21, R6, RZ ;  /* 0x0000000615057224 */ /* 0x000fe200078e02ff */
[----:B------:R-:W-:Y:S02]  /*3980*/  IADD3 R14, P1, P0, R46, R31, R14 ;  /* 0x0000001f2e0e7210 */ /* 0x000fe4000783e00e */
[----:B------:R-:W-:Y:S02]  /*3990*/  IADD3.X R0, R13, R0, R2, P3, P2 ;  /* 0x000000000d007210 */ /* 0x000fe40001fe4402 */
[----:B------:R-:W-:Y:S02]  /*39a0*/  SHF.R.S32.HI R2, RZ, 0x1f, R6 ;  /* 0x0000001fff027819 */ /* 0x000fe40000011406 */
[----:B------:R-:W-:-:S02]  /*39b0*/  IADD3.X R15, R11, R0, R8, P1, P0 ;  /* 0x000000000b0f7210 */ /* 0x000fc40000fe0408 */
[----:B------:R-:W-:Y:S01]  /*39c0*/  SHF.R.S32.HI R0, RZ, 0x1f, R3 ;  /* 0x0000001fff007819 */ /* 0x000fe20000011403 */
[-C--:B------:R-:W-:Y:S02]  /*39d0*/  IMAD R2, R2, R20.reuse, R5 ;  /* 0x0000001402027224 */ /* 0x080fe400078e0205 */
[----:B------:R-:W-:-:S04]  /*39e0*/  IMAD.WIDE.U32 R14, R6, R20, R14 ;  /* 0x00000014060e7225 */ /* 0x000fc800078e000e */
[----:B------:R-:W-:Y:S02]  /*39f0*/  IMAD R5, R12, R3, RZ ;  /* 0x000000030c057224 */ /* 0x000fe400078e02ff */
        /* <DEDUP_REMOVED lines=8> */
.L_x_110:
[----:B------:R-:W-:-:S04]  /*3a80*/  LEA R2, P0, R36, c[0x0][0x200], 0x2 ;  /* 0x0000800024027a11 */ /* 0x000fc800078010ff */
[----:B------:R-:W-:-:S05]  /*3a90*/  LEA.HI.X R3, R36, c[0x0][0x204], R37, 0x2, P0 ;  /* 0x0000810024037a11 */ /* 0x000fca00000f1425 */
[----:B------:R0:W-:Y:S04]  /*3aa0*/  STG.E [R2.64], R28 ;  /* 0x0000001c02007986 */ /* 0x0001e8000c10190a */
.L_x_109:
[----:B------:R-:W-:Y:S05]  /*3ab0*/  BSYNC B1 ;  /* 0x0000000000017941 */ /* 0x000fea0003800000 */
.L_x_108:
[----:B------:R-:W1:Y:S01]  /*3ac0*/  S2R R0, SR_TID.X ;  /* 0x0000000000007919 */ /* 0x000e620000002100 */
[----:B------:R-:W-:Y:S01]  /*3ad0*/  HFMA2.MMA R5, -RZ, RZ, 0, 0 ;  /* 0x00000000ff057435 */ /* 0x000fe200000001ff */
[----:B01----:R-:W-:-:S04]  /*3ae0*/  SHF.R.S32.HI R3, RZ, 0x1f, R0 ;  /* 0x0000001fff037819 */ /* 0x003fc80000011400 */
[----:B------:R-:W-:Y:S02]  /*3af0*/  LEA.HI R12, R3, R0, RZ, 0x5 ;  /* 0x00000000030c7211 */ /* 0x000fe400078f28ff */
[----:B------:R-:W-:Y:S02]  /*3b00*/  CS2R R2, SRZ ;  /* 0x0000000000027805 */ /* 0x000fe4000001ff00 */
[----:B------:R-:W-:Y:S02]  /*3b10*/  LOP3.LUT R19, R12, 0xffffffe0, RZ, 0xc0, !PT ;  /* 0xffffffe00c137812 */ /* 0x000fe400078ec0ff */
[----:B------:R-:W-:-:S03]  /*3b20*/  SHF.R.S32.HI R12, RZ, 0x5, R12 ;  /* 0x00000005ff0c7819 */ /* 0x000fc6000001140c */
[----:B------:R-:W-:-:S05]  /*3b30*/  IMAD.IADD R19, R0, 0x1, -R19 ;  /* 0x0000000100137824 */ /* 0x000fca00078e0a13 */
[C---:B------:R-:W-:Y:S02]  /*3b40*/  ISETP.GE.AND P0, PT, R19.reuse, c[0x0][0x314], PT ;  /* 0x0000c50013007a0c */ /* 0x040fe40003f06270 */
[----:B------:R-:W-:Y:S02]  /*3b50*/  SHF.L.U32 R18, R19, 0x2, RZ ;  /* 0x0000000213127819 */ /* 0x000fe400000006ff */
[----:B------:R-:W-:Y:S01]  /*3b60*/  ISETP.LT.AND P0, PT, R0, 0x80, !P0 ;  /* 0x000000800000780c */ /* 0x000fe20004701270 */
[----:B------:R-:W-:-:S12]  /*3b70*/  IMAD.MOV.U32 R0, RZ, RZ, c[0x0][0x314] ;  /* 0x0000c500ff007624 */ /* 0x000fd800078e00ff */
[----:B------:R-:W-:Y:S02]  /*3b80*/  @P0 FADD.FTZ R4, -R28, R29 ;  /* 0x0000001d1c040221 */ /* 0x000fe40000010100 */
[----:B------:R-:W-:Y:S02]  /*3b90*/  @P0 IMAD R9, R19, 0x5, R12 ;  /* 0x0000000513090824 */ /* 0x000fe400078e020c */
[----:B------:R-:W-:-:S06]  /*3ba0*/  @P0 FMUL.FTZ R4, R4, 1.4426950216293334961 ;  /* 0x3fb8aa3b04040820 */ /* 0x000fcc0000410000 */
[----:B------:R-:W0:Y:S02]  /*3bb0*/  @P0 MUFU.EX2 R4, R4 ;  /* 0x0000000400040308 */ /* 0x000e240000000800 */
[----:B0-----:R0:W-:Y:S04]  /*3bc0*/  @P0 STS [R9.X4], R4 ;  /* 0x0000000409000388 */ /* 0x0011e80000004800 */
[----:B------:R-:W-:Y:S01]  /*3bd0*/  BAR.SYNC.DEFER_BLOCKING 0x0 ;  /* 0x0000000000007b1d */ /* 0x000fe20000010000 */
[----:B------:R-:W-:Y:S01]  /*3be0*/  ISETP.GE.AND P0, PT, R0, 0x1, PT ;  /* 0x000000010000780c */ /* 0x000fe20003f06270 */
[----:B------:R-:W-:-:S12]  /*3bf0*/  IMAD.MOV.U32 R0, RZ, RZ, RZ ;  /* 0x000000ffff007224 */ /* 0x000fd800078e00ff */
[----:B------:R-:W-:Y:S05]  /*3c00*/  @!P0 BRA `(.L_x_135) ;  /* 0x0000024000008947 */ /* 0x000fea0003800000 */
[----:B------:R-:W-:Y:S01]  /*3c10*/  ULDC UR5, c[0x0][0x22c] ;  /* 0x00008b0000057ab9 */ /* 0x000fe20000000800 */
[C---:B------:R-:W-:Y:S01]  /*3c20*/  IMAD R13, R12.reuse, 0x80, R18 ;  /* 0x000000800c0d7824 */ /* 0x040fe200078e0212 */
[----:B------:R-:W-:Y:S01]  /*3c30*/  UIMAD UR5, UR8, UR5, URZ ;  /* 0x00000005080572a4 */ /* 0x000fe2000f8e023f */
[C---:B------:R-:W-:Y:S01]  /*3c40*/  IADD3 R5, R7.reuse, -UR8, RZ ;  /* 0x8000000807057c10 */ /* 0x040fe2000fffe0ff */
[----:B------:R-:W-:Y:S01]  /*3c50*/  IMAD R20, R7, c[0x0][0x22c], RZ ;  /* 0x00008b0007147a24 */ /* 0x000fe200078e02ff */
[----:B0-----:R-:W-:Y:S01]  /*3c60*/  CS2R R8, SRZ ;  /* 0x0000000000087805 */ /* 0x001fe2000001ff00 */
        /* <DEDUP_REMOVED lines=11> */
.L_x_138:
[----:B------:R-:W-:Y:S01]  /*3d20*/  BSSY B0, `(.L_x_136) ;  /* 0x0000007000007945 */ /* 0x000fe20003800000 */
[----:B------:R-:W-:-:S05]  /*3d30*/  @P2 BRA `(.L_x_137) ;  /* 0x0000005000002947 */ /* 0x000fca0003800000 */
[----:B------:R-:W-:Y:S01]  /*3d40*/  ISETP.GE.AND P0, PT, R18, c[0x0][0x220], PT ;  /* 0x0000880012007a0c */ /* 0x000fe20003f06270 */
[----:B------:R-:W-:Y:S01]  /*3d50*/  CS2R R8, SRZ ;  /* 0x0000000000087805 */ /* 0x000fe2000001ff00 */
[----:B------:R-:W-:Y:S11]  /*3d60*/  CS2R R10, SRZ ;  /* 0x00000000000a7805 */ /* 0x000ff6000001ff00 */
[----:B------:R-:W-:Y:S05]  /*3d70*/  @!P0 MOV R15, R13 ;  /* 0x0000000d000f8202 */ /* 0x000fea0000000f00 */
[----:B------:R0:W5:Y:S02]  /*3d80*/  @!P0 LDG.E.128 R8, [R14.64] ;  /* 0x0000000a0e088981 */ /* 0x000164000c1e1d00 */
.L_x_137:
[----:B------:R-:W-:Y:S05]  /*3d90*/  BSYNC B0 ;  /* 0x0000000000007941 */ /* 0x000fea0003800000 */
.L_x_136:
        /* <DEDUP_REMOVED lines=11> */
.L_x_135:
        /* <DEDUP_REMOVED lines=72> */
[----:B------:R-:W-:Y:S02]  /*42d0*/  IMAD R0, R0, c[0x0][0x1e8], RZ ;  /* 0x00007a0000007a24 */ /* 0x000fe400078e02ff */
[----:B------:R-:W-:-:S04]  /*42e0*/  IMAD.WIDE.U32 R18, R7, c[0x0][0x1e8], R18 ;  /* 0x00007a0007127a25 */ /* 0x000fc800078e0012 */
[----:B------:R-:W-:Y:S01]  /*42f0*/  IMAD R0, R7, c[0x0][0x1ec], R0 ;  /* 0x00007b0007007a24 */ /* 0x000fe200078e0200 */
[----:B------:R-:W-:-:S04]  /*4300*/  LEA R2, P0, R18, c[0x0][0x1d0], 0x1 ;  /* 0x0000740012027a11 */ /* 0x000fc800078008ff */
[----:B------:R-:W-:-:S04]  /*4310*/  IADD3 R3, R19, R0, RZ ;  /* 0x0000000013037210 */ /* 0x000fc80007ffe0ff */
[----:B------:R-:W-:-:S05]  /*4320*/  LEA.HI.X R3, R18, c[0x0][0x1d4], R3, 0x1, P0 ;  /* 0x0000750012037a11 */ /* 0x000fca00000f0c03 */
[----:B------:R-:W-:Y:S01]  /*4330*/  STG.E.64 [R2.64], R4 ;  /* 0x0000000402007986 */ /* 0x000fe2000c101b0a */
[----:B------:R-:W-:Y:S05]  /*4340*/  EXIT ;  /* 0x000000000000794d */ /* 0x000fea0003800000 */
        .weak           $__internal_2_$__cuda_sm20_div_s64
        .type           $__internal_2_$__cuda_sm20_div_s64,@function
        .size           $__internal_2_$__cuda_sm20_div_s64,(.L_x_8162 - $__internal_2_$__cuda_sm20_div_s64)
$__internal_2_$__cuda_sm20_div_s64:
        /* <DEDUP_REMOVED lines=29> */
[----:B------:R-:W-:-:S04]  /*4520*/  IMAD.X R26, RZ, RZ, ~R26, P0 ;  /* 0x000000ffff1a7224 */ /* 0x000fc800000e0e1a */
[----:B------:R-:W-:-:S04]  /*4530*/  IMAD.WIDE.U32 R34, P5, R35, R26, R34 ;  /* 0x0000001a23227225 */ /* 0x000fc800078a0022 */
[C---:B------:R-:W-:Y:S02]  /*4540*/  IMAD R21, R27.reuse, R26, RZ ;  /* 0x0000001a1b157224 */ /* 0x040fe400078e02ff */
[----:B------:R-:W-:-:S04]  /*4550*/  IMAD.HI.U32 R20, P4, R27, R20, R34 ;  /* 0x000000141b147227 */ /* 0x000fc80007880022 */
[----:B------:R-:W-:Y:S01]  /*4560*/  IMAD.HI.U32 R19, R27, R26, RZ ;  /* 0x0000001a1b137227 */ /* 0x000fe200078e00ff */
[----:B------:R-:W-:Y:S02]  /*4570*/  IADD3 R21, P3, R21, R20, RZ ;  /* 0x0000001415157210 */ /* 0x000fe40007f7e0ff */
[-C--:B------:R-:W-:Y:S01]  /*4580*/  IADD3 R20, P0, RZ, -R18.reuse, RZ ;  /* 0x80000012ff147210 */ /* 0x080fe20007f1e0ff */
[----:B------:R-:W-:Y:S02]  /*4590*/  IMAD.X R27, R19, 0x1, R27, P5 ;  /* 0x00000001131b7824 */ /* 0x000fe400028e061b */
[----:B------:R-:W-:Y:S01]  /*45a0*/  IMAD.MOV.U32 R35, RZ, RZ, RZ ;  /* 0x000000ffff237224 */ /* 0x000fe200078e00ff */
[----:B------:R-:W-:Y:S01]  /*45b0*/  SEL R20, R20, R18, !P2 ;  /* 0x0000001214147207 */ /* 0x000fe20005000000 */
[----:B------:R-:W-:-:S04]  /*45c0*/  IMAD.X R26, RZ, RZ, ~R17, P0 ;  /* 0x000000ffff1a7224 */ /* 0x000fc800000e0e11 */
[----:B------:R-:W-:Y:S01]  /*45d0*/  IMAD.HI.U32 R34, R21, R20, RZ ;  /* 0x0000001415227227 */ /* 0x000fe200078e00ff */
[----:B------:R-:W-:Y:S02]  /*45e0*/  SEL R19, R26, R17, !P2 ;  /* 0x000000111a137207 */ /* 0x000fe40005000000 */
[----:B------:R-:W-:-:S03]  /*45f0*/  IADD3.X R26, RZ, RZ, R27, P3, P4 ;  /* 0x000000ffff1a7210 */ /* 0x000fc60001fe841b */
[----:B------:R-:W-:-:S04]  /*4600*/  IMAD.WIDE.U32 R34, R21, R19, R34 ;  /* 0x0000001315227225 */ /* 0x000fc800078e0022 */
[C---:B------:R-:W-:Y:S02]  /*4610*/  IMAD R27, R26.reuse, R19, RZ ;  /* 0x000000131a1b7224 */ /* 0x040fe400078e02ff */
[----:B------:R-:W-:-:S04]  /*4620*/  IMAD.HI.U32 R34, P0, R26, R20, R34 ;  /* 0x000000141a227227 */ /* 0x000fc80007800022 */
[----:B------:R-:W-:Y:S01]  /*4630*/  IMAD.HI.U32 R26, R26, R19, RZ ;  /* 0x000000131a1a7227 */ /* 0x000fe200078e00ff */
[----:B------:R-:W-:-:S04]  /*4640*/  IADD3 R27, P2, R27, R34, RZ ;  /* 0x000000221b1b7210 */ /* 0x000fc80007f5e0ff */
[----:B------:R-:W-:Y:S01]  /*4650*/  IADD3.X R26, R26, RZ, RZ, P0, !PT ;  /* 0x000000ff1a1a7210 */ /* 0x000fe200007fe4ff */
[----:B------:R-:W-:-:S04]  /*4660*/  IMAD.WIDE.U32 R34, R27, R38, RZ ;  /* 0x000000261b227225 */ /* 0x000fc800078e00ff */
[----:B------:R-:W-:Y:S01]  /*4670*/  IMAD R21, R27, R39, R35 ;  /* 0x000000271b157224 */ /* 0x000fe200078e0223 */
[----:B------:R-:W-:Y:S01]  /*4680*/  IADD3 R20, P0, -R34, R20, RZ ;  /* 0x0000001422147210 */ /* 0x000fe20007f1e1ff */
[----:B------:R-:W-:-:S03]  /*4690*/  IMAD.X R26, RZ, RZ, R26, P2 ;  /* 0x000000ffff1a7224 */ /* 0x000fc600010e061a */
        /* <DEDUP_REMOVED lines=8> */
[----:B------:R-:W-:Y:S02]  /*4720*/  SEL R34, R34, R27, P4 ;  /* 0x0000001b22227207 */ /* 0x000fe40002000000 */
[----:B------:R-:W-:Y:S01]  /*4730*/  ISETP.GE.U32.AND P0, PT, R21, R38, PT ;  /* 0x000000261500720c */ /* 0x000fe20003f06070 */
[----:B------:R-:W-:Y:S01]  /*4740*/  IMAD.X R21, RZ, RZ, R26, P2 ;  /* 0x000000ffff157224 */ /* 0x000fe200010e061a */
[----:B------:R-:W-:Y:S02]  /*4750*/  SEL R19, R20, R19, P4 ;  /* 0x0000001314137207 */ /* 0x000fe40002000000 */
[----:B------:R-:W-:Y:S02]  /*4760*/  IADD3 R27, P2, R34, 0x1, RZ ;  /* 0x00000001221b7810 */ /* 0x000fe40007f5e0ff */
[----:B------:R-:W-:Y:S01]  /*4770*/  SEL R21, R21, R26, P4 ;  /* 0x0000001a15157207 */ /* 0x000fe20002000000 */
[----:B------:R-:W-:Y:S01]  /*4780*/  IMAD.MOV.U32 R26, RZ, RZ, R22 ;  /* 0x000000ffff1a7224 */ /* 0x000fe200078e0016 */
[----:B------:R-:W-:-:S02]  /*4790*/  ISETP.GE.U32.AND.EX P0, PT, R19, R39, PT, P0 ;  /* 0x000000271300720c */ /* 0x000fc40003f06100 */
[----:B------:R-:W-:Y:S02]  /*47a0*/  IADD3.X R20, RZ, R21, RZ, P2, !PT ;  /* 0x00000015ff147210 */ /* 0x000fe400017fe4ff */
[----:B------:R-:W-:Y:S02]  /*47b0*/  SEL R27, R27, R34, P0 ;  /* 0x000000221b1b7207 */ /* 0x000fe40000000000 */
[----:B------:R-:W-:Y:S02]  /*47c0*/  LOP3.LUT R19, R23, R17, RZ, 0x3c, !PT ;  /* 0x0000001117137212 */ /* 0x000fe400078e3cff */
[----:B------:R-:W-:Y:S02]  /*47d0*/  SEL R21, R20, R21, P0 ;  /* 0x0000001514157207 */ /* 0x000fe40000000000 */
[----:B------:R-:W-:Y:S02]  /*47e0*/  IADD3 R20, P2, RZ, -R27, RZ ;  /* 0x8000001bff147210 */ /* 0x000fe40007f5e0ff */
[----:B------:R-:W-:-:S02]  /*47f0*/  ISETP.GE.AND P3, PT, R19, RZ, PT ;  /* 0x000000ff1300720c */ /* 0x000fc40003f66270 */
[----:B------:R-:W-:Y:S01]  /*4800*/  ISETP.NE.U32.AND P0, PT, R24, RZ, PT ;  /* 0x000000ff1800720c */ /* 0x000fe20003f05070 */
[----:B------:R-:W-:Y:S01]  /*4810*/  IMAD.X R24, RZ, RZ, ~R21, P2 ;  /* 0x000000ffff187224 */ /* 0x000fe200010e0e15 */
[----:B------:R-:W-:Y:S01]  /*4820*/  SEL R20, R20, R27, !P3 ;  /* 0x0000001b14147207 */ /* 0x000fe20005800000 */
[----:B------:R-:W-:Y:S01]  /*4830*/  IMAD.MOV.U32 R27, RZ, RZ, 0x0 ;  /* 0x00000000ff1b7424 */ /* 0x000fe200078e00ff */
[----:B------:R-:W-:Y:S02]  /*4840*/  ISETP.NE.AND.EX P0, PT, R23, RZ, PT, P0 ;  /* 0x000000ff1700720c */ /* 0x000fe40003f05300 */
[----:B------:R-:W-:Y:S02]  /*4850*/  SEL R24, R24, R21, !P3 ;  /* 0x0000001518187207 */ /* 0x000fe40005800000 */
[----:B------:R-:W-:Y:S02]  /*4860*/  SEL R20, R20, 0xffffffff, P0 ;  /* 0xffffffff14147807 */ /* 0x000fe40000000000 */
[----:B------:R-:W-:Y:S01]  /*4870*/  SEL R21, R24, 0xffffffff, P0 ;  /* 0xffffffff18157807 */ /* 0x000fe20000000000 */
[----:B------:R-:W-:Y:S06]  /*4880*/  RET.REL.NODEC R26 `(_ZN5flash32flash_fwd_splitkv_combine_kernelI23Flash_fwd_kernel_traitsILi128ELi64ELi128ELi4ELb0ELb0EN7cutlass6half_tE19Flash_kernel_traitsILi128ELi64ELi128ELi4ES3_EELi4ELi5ELb0EEEvNS_16Flash_fwd_paramsE) ;  /* 0xffffb7701a007950 */ /* 0x000fec0003c3ffff */
.L_x_139:
        /* <DEDUP_REMOVED lines=15> */
.L_x_8162:


//--------------------- .text._ZN5flash32flash_fwd_splitkv_combine_kernelI23Flash_fwd_kernel_traitsILi128ELi64ELi128ELi4ELb0ELb0EN7cutlass6half_tE19Flash_kernel_traitsILi128ELi64ELi128ELi4ES3_EELi4ELi4ELb0EEEvNS_16Flash_fwd_paramsE --------------------------
	.section	.text._ZN5flash32flash_fwd_splitkv_combine_kernelI23Flash_fwd_kernel_traitsILi128ELi64ELi128ELi4ELb0ELb0EN7cutlass6half_tE19Flash_kernel_traitsILi128ELi64ELi128ELi4ES3_EELi4ELi4ELb0EEEvNS_16Flash_fwd_paramsE,"ax",@progbits
	.sectioninfo	@"SHI_REGISTERS=52"
	.align	128
        .global         _ZN5flash32flash_fwd_splitkv_combine_kernelI23Flash_fwd_kernel_traitsILi128ELi64ELi128ELi4ELb0ELb0EN7cutlass6half_tE19Flash_kernel_traitsILi128ELi64ELi128ELi4ES3_EELi4ELi4ELb0EEEvNS_16Flash_fwd_paramsE
        .type           _ZN5flash32flash_fwd_splitkv_combine_kernelI23Flash_fwd_kernel_traitsILi128ELi64ELi128ELi4ELb0ELb0EN7cutlass6half_tE19Flash_kernel_traitsILi128ELi64ELi128ELi4ES3_EELi4ELi4ELb0EEEvNS_16Flash_fwd_paramsE,@function
        .size           _ZN5flash32flash_fwd_splitkv_combine_kernelI23Flash_fwd_kernel_traitsILi128ELi64ELi128ELi4ELb0ELb0EN7cutlass6half_tE19Flash_kernel_traitsILi128ELi64ELi128ELi4ES3_EELi4ELi4ELb0EEEvNS_16Flash_fwd_paramsE,(.L_x_8163 - _ZN5flash32flash_fwd_splitkv_combine_kernelI23Flash_fwd_kernel_traitsILi128ELi64ELi128ELi4ELb0ELb0EN7cutlass6half_tE19Flash_kernel_traitsILi128ELi64ELi128ELi4ES3_EELi4ELi4ELb0EEEvNS_16Flash_fwd_paramsE)
        .other          _ZN5flash32flash_fwd_splitkv_combine_kernelI23Flash_fwd_kernel_traitsILi128ELi64ELi128ELi4ELb0ELb0EN7cutlass6half_tE19Flash_kernel_traitsILi128ELi64ELi128ELi4ES3_EELi4ELi4ELb0EEEvNS_16Flash_fwd_paramsE,@"STO_CUDA_ENTRY STV_DEFAULT"
_ZN5flash32flash_fwd_splitkv_combine_kernelI23Flash_fwd_kernel_traitsILi128ELi64ELi128ELi4ELb0ELb0EN7cutlass6half_tE19Flash_kernel_traitsILi128ELi64ELi128ELi4ES3_EELi4ELi4ELb0EEEvNS_16Flash_fwd_paramsE:
.text._ZN5flash32flash_fwd_splitkv_combine_kernelI23Flash_fwd_kernel_traitsILi128ELi64ELi128ELi4ELb0ELb0EN7cutlass6half_tE19Flash_kernel_traitsILi128ELi64ELi128ELi4ES3_EELi4ELi4ELb0EEEvNS_16Flash_fwd_paramsE:
        /* <DEDUP_REMOVED lines=23> */
[----:B------:R-:W-:Y:S05]  /*0170*/  CALL.REL.NOINC `($__internal_3_$__cuda_sm20_div_s64) ;  /* 0x000041c000007944 */ /* 0x000fea0003c00000 */
[----:B------:R-:W-:Y:S05]  /*0180*/  BRA `(.L_x_141) ;  /* 0x0000013000007947 */ /* 0x000fea0003800000 */
.L_x_140:
        /* <DEDUP_REMOVED lines=19> */
.L_x_141:
        /* <DEDUP_REMOVED lines=12> */
[----:B------:R-:W-:Y:S05]  /*0380*/  CALL.REL.NOINC `($__internal_3_$__cuda_sm20_div_s64) ;  /* 0x00003fb000007944 */ /* 0x000fea0003c00000 */
[----:B------:R-:W-:Y:S02]  /*0390*/  MOV R28, R20 ;  /* 0x00000014001c7202 */ /* 0x000fe40000000f00 */
[----:B------:R-:W-:Y:S01]  /*03a0*/  MOV R29, R21 ;  /* 0x00000015001d7202 */ /* 0x000fe20000000f00 */
[----:B------:R-:W-:Y:S05]  /*03b0*/  BRA `(.L_x_144) ;  /* 0x0000013000007947 */ /* 0x000fea0003800000 */
.L_x_143:
        /* <DEDUP_REMOVED lines=19> */
.L_x_144:
[----:B------:R-:W-:Y:S05]  /*04f0*/  BSYNC B0 ;  /* 0x0000000000007941 */ /* 0x000fea0003800000 */
.L_x_142:
        /* <DEDUP_REMOVED lines=43> */
.L_x_146:
        /* <DEDUP_REMOVED lines=19> */
.L_x_147:
[----:B------:R-:W-:Y:S05]  /*08e0*/  BSYNC B0 ;  /* 0x0000000000007941 */ /* 0x000fea0003800000 */
.L_x_145:
        /* <DEDUP_REMOVED lines=74> */
[----:B------:R-:W-:Y:S02]  /*0d90*/  MOV R32, R20 ;  /* 0x0000001400207202 */ /* 0x000fe40000000f00 */
[----:B------:R-:W-:Y:S01]  /*0da0*/  MOV R33, R21 ;  /* 0x0000001500217202 */ /* 0x000fe20000000f00 */
[----:B------:R-:W-:Y:S05]  /*0db0*/  BRA `(.L_x_150) ;  /* 0x0000013000007947 */ /* 0x000fea0003800000 */
.L_x_149:
        /* <DEDUP_REMOVED lines=19> */
.L_x_150:
[----:B------:R-:W-:Y:S05]  /*0ef0*/  BSYNC B0 ;  /* 0x0000000000007941 */ /* 0x000fea0003800000 */
.L_x_148:
        /* <DEDUP_REMOVED lines=42> */
.L_x_152:
        /* <DEDUP_REMOVED lines=19> */
.L_x_153:
[----:B------:R-:W-:Y:S05]  /*12d0*/  BSYNC B0 ;  /* 0x0000000000007941 */ /* 0x000fea0003800000 */
.L_x_151:
        /* <DEDUP_REMOVED lines=131> */
.L_x_155:
[----:B------:R-:W-:Y:S05]  /*1b10*/  BSYNC B0 ;  /* 0x0000000000007941 */ /* 0x000fea0003800000 */
.L_x_154:
        /* <DEDUP_REMOVED lines=95> */
.L_x_160:
        /* <DEDUP_REMOVED lines=22> */
.L_x_161:
[----:B------:R-:W-:Y:S05]  /*2270*/  BSYNC B0 ;  /* 0x0000000000007941 */ /* 0x000fea0003800000 */
.L_x_159:
[----:B------:R-:W-:Y:S01]  /*2280*/  LOP3.LUT R19, R17, R0, RZ, 0xfc, !PT ;  /* 0x0000000011137212 */ /* 0x000fe200078efcff */
[----:B------:R-:W-:Y:S03]  /*2290*/  BSSY B0, `(.L_x_162) ;  /* 0x0000028000007945 */ /* 0x000fe60003800000 */
[----:B------:R-:W-:-:S13]  /*22a0*/  ISETP.NE.U32.AND P0, PT, R19, RZ, PT ;  /* 0x000000ff1300720c */ /* 0x000fda0003f05070 */
[----:B------:R-:W-:Y:S05]  /*22b0*/  @!P0 BRA `(.L_x_163) ;  /* 0x000000f000008947 */ /* 0x000fea0003800000 */
[----:B------:R-:W-:Y:S01]  /*22c0*/  IMAD.MOV.U32 R24, RZ, RZ, R30 ;  /* 0x000000ffff187224 */ /* 0x000fe200078e001e */
[----:B------:R-:W-:Y:S02]  /*22d0*/  MOV R23, R0 ;  /* 0x0000000000177202 */ /* 0x000fe40000000f00 */
[----:B------:R-:W-:Y:S02]  /*22e0*/  MOV R22, 0x2300 ;  /* 0x0000230000167802 */ /* 0x000fe40000000f00 */
[----:B------:R-:W-:Y:S05]  /*22f0*/  CALL.REL.NOINC `($__internal_3_$__cuda_sm20_div_s64) ;  /* 0x0000204000007944 */ /* 0x000fea0003c00000 */
        /* <DEDUP_REMOVED lines=11> */
.L_x_163:
        /* <DEDUP_REMOVED lines=22> */
.L_x_164:
[----:B------:R-:W-:Y:S05]  /*2510*/  BSYNC B0 ;  /* 0x0000000000007941 */ /* 0x000fea0003800000 */
.L_x_162:
        /* <DEDUP_REMOVED lines=11> */
[----:B------:R-:W-:Y:S05]  /*25d0*/  CALL.REL.NOINC `($__internal_3_$__cuda_sm20_div_s64) ;  /* 0x00001d6000007944 */ /* 0x000fea0003c00000 */
[----:B------:R-:W-:-:S04]  /*25e0*/  IADD3 R17, P0, RZ, -R20, RZ ;  /* 0x80000014ff117210 */ /* 0x000fc80007f1e0ff */
[----:B------:R-:W-:Y:S01]  /*25f0*/  IADD3.X R18, RZ, ~R21, RZ, P0, !PT ;  /* 0x80000015ff127210 */ /* 0x000fe200007fe4ff */
[----:B------:R-:W-:-:S04]  /*2600*/  IMAD.WIDE.U32 R36, R5, R17, R36 ;  /* 0x0000001105247225 */ /* 0x000fc800078e0024 */
[----:B------:R-:W-:-:S04]  /*2610*/  IMAD R18, R18, R5, RZ ;  /* 0x0000000512127224 */ /* 0x000fc800078e02ff */
[----:B------:R-:W-:-:S05]  /*2620*/  IMAD R4, R4, R17, R18 ;  /* 0x0000001104047224 */ /* 0x000fca00078e0212 */
[----:B------:R-:W-:Y:S01]  /*2630*/  IADD3 R4, R37, R4, RZ ;  /* 0x0000000425047210 */ /* 0x000fe20007ffe0ff */
[----:B------:R-:W-:Y:S05]  /*2640*/  BRA `(.L_x_167) ;  /* 0x0000016000007947 */ /* 0x000fea0003800000 */
.L_x_166:
        /* <DEDUP_REMOVED lines=22> */
.L_x_167:
[----:B------:R-:W-:Y:S05]  /*27b0*/  BSYNC B0 ;  /* 0x0000000000007941 */ /* 0x000fea0003800000 */
.L_x_165:
        /* <DEDUP_REMOVED lines=38> */
[----:B------:R-:W-:Y:S05]  /*2a20*/  CALL.REL.NOINC `($__internal_3_$__cuda_sm20_div_s64) ;  /* 0x0000191000007944 */ /* 0x000fea0003c00000 */
        /* <DEDUP_REMOVED lines=12> */
.L_x_169:
        /* <DEDUP_REMOVED lines=23> */
.L_x_170:
[----:B------:R-:W-:Y:S05]  /*2c60*/  BSYNC B0 ;  /* 0x0000000000007941 */ /* 0x000fea0003800000 */
.L_x_168:
        /* <DEDUP_REMOVED lines=19> */
.L_x_172:
        /* <DEDUP_REMOVED lines=22> */
.L_x_173:
[----:B------:R-:W-:Y:S05]  /*2f00*/  BSYNC B0 ;  /* 0x0000000000007941 */ /* 0x000fea0003800000 */
.L_x_171:
        /* <DEDUP_REMOVED lines=20> */
.L_x_175:
        /* <DEDUP_REMOVED lines=23> */
.L_x_176:
[----:B------:R-:W-:Y:S05]  /*31c0*/  BSYNC B0 ;  /* 0x0000000000007941 */ /* 0x000fea0003800000 */
.L_x_174:
        /* <DEDUP_REMOVED lines=25> */
[----:B------:R-:W-:Y:S05]  /*3360*/  CALL.REL.NOINC `($__internal_3_$__cuda_sm20_div_s64) ;  /* 0x00000fd000007944 */ /* 0x000fea0003c00000 */
        /* <DEDUP_REMOVED lines=12> */
.L_x_178:
        /* <DEDUP_REMOVED lines=23> */
.L_x_179:
[----:B------:R-:W-:Y:S05]  /*35a0*/  BSYNC B0 ;  /* 0x0000000000007941 */ /* 0x000fea0003800000 */
.L_x_177:
        /* <DEDUP_REMOVED lines=29> */
.L_x_181:
        /* <DEDUP_REMOVED lines=23> */
.L_x_182:
[----:B------:R-:W-:Y:S05]  /*38f0*/  BSYNC B0 ;  /* 0x0000000000007941 */ /* 0x000fea0003800000 */
.L_x_180:
        /* <DEDUP_REMOVED lines=20> */
.L_x_158:
[----:B------:R-:W-:-:S04]  /*3a40*/  LEA R2, P0, R36, c[0x0][0x200], 0x2 ;  /* 0x0000800024027a11 */ /* 0x000fc800078010ff */
[----:B------:R-:W-:-:S05]  /*3a50*/  LEA.HI.X R3, R36, c[0x0][0x204], R37, 0x2, P0 ;  /* 0x0000810024037a11 */ /* 0x000fca00000f1425 */
[----:B------:R0:W-:Y:S04]  /*3a60*/  STG.E [R2.64], R28 ;  /* 0x0000001c02007986 */ /* 0x0001e8000c10190a */
.L_x_157:
[----:B------:R-:W-:Y:S05]  /*3a70*/  BSYNC B1 ;  /* 0x0000000000017941 */ /* 0x000fea0003800000 */
.L_x_156:
[----:B------:R-:W1:Y:S01]  /*3a80*/  S2R R16, SR_TID.X ;  /* 0x0000000000107919 */ /* 0x000e620000002100 */
[----:B------:R-:W-:Y:S01]  /*3a90*/  IMAD.MOV.U32 R5, RZ, RZ, RZ ;  /* 0x000000ffff057224 */ /* 0x000fe200078e00ff */
[----:B-1----:R-:W-:-:S04]  /*3aa0*/  SHF.R.S32.HI R15, RZ, 0x1f, R16 ;  /* 0x0000001fff0f7819 */ /* 0x002fc80000011410 */
[CC--:B0-----:R-:W-:Y:S02]  /*3ab0*/  LEA.HI R2, R15.reuse, R16.reuse, RZ, 0x4 ;  /* 0x000000100f027211 */ /* 0x0c1fe400078f20ff */
[----:B------:R-:W-:Y:S02]  /*3ac0*/  LEA.HI R15, R15, R16, RZ, 0x5 ;  /* 0x000000100f0f7211 */ /* 0x000fe400078f28ff */
[----:B------:R-:W-:-:S05]  /*3ad0*/  LOP3.LUT R3, R2, 0xfffffff0, RZ, 0xc0, !PT ;  /* 0xfffffff002037812 */ /* 0x000fca00078ec0ff */
[----:B------:R-:W-:-:S05]  /*3ae0*/  IMAD.IADD R0, R16, 0x1, -R3 ;  /* 0x0000000110007824 */ /* 0x000fca00078e0a03 */
[----:B------:R-:W-:-:S04]  /*3af0*/  ISETP.GE.AND P0, PT, R0, c[0x0][0x314], PT ;  /* 0x0000c50000007a0c */ /* 0x000fc80003f06270 */
[----:B------:R-:W-:-:S13]  /*3b00*/  ISETP.GT.OR P0, PT, R16, 0x3f, P0 ;  /* 0x0000003f1000780c */ /* 0x000fda0000704670 */
[----:B------:R-:W-:Y:S01]  /*3b10*/  @!P0 FADD.FTZ R4, -R28, R29 ;  /* 0x0000001d1c048221 */ /* 0x000fe20000010100 */
[----:B------:R-:W-:-:S03]  /*3b20*/  @!P0 SHF.R.S32.HI R3, RZ, 0x4, R2 ;  /* 0x00000004ff038819 */ /* 0x000fc60000011402 */
[----:B------:R-:W-:Y:S02]  /*3b30*/  @!P0 FMUL.FTZ R4, R4, 1.4426950216293334961 ;  /* 0x3fb8aa3b04048820 */ /* 0x000fe40000410000 */
[----:B------:R-:W-:Y:S01]  /*3b40*/  @!P0 IMAD R9, R0, 0x5, R3 ;  /* 0x0000000500098824 */ /* 0x000fe200078e0203 */
[----:B------:R-:W-:Y:S01]  /*3b50*/  LOP3.LUT R3, R15, 0x3fffffe0, RZ, 0xc0, !PT ;  /* 0x3fffffe00f037812 */ /* 0x000fe200078ec0ff */
[----:B------:R-:W-:Y:S01]  /*3b60*/  IMAD.MOV.U32 R0, RZ, RZ, c[0x0][0x314] ;  /* 0x0000c500ff007624 */ /* 0x000fe200078e00ff */
[----:B------:R-:W-:Y:S01]  /*3b70*/  SHF.R.S32.HI R15, RZ, 0x5, R15 ;  /* 0x00000005ff0f7819 */ /* 0x000fe2000001140f */
[----:B------:R-:W0:Y:S02]  /*3b80*/  @!P0 MUFU.EX2 R4, R4 ;  /* 0x0000000400048308 */ /* 0x000e240000000800 */
[----:B------:R-:W-:Y:S02]  /*3b90*/  IMAD.IADD R16, R16, 0x1, -R3 ;  /* 0x0000000110107824 */ /* 0x000fe400078e0a03 */
[----:B------:R-:W-:-:S02]  /*3ba0*/  CS2R R2, SRZ ;  /* 0x0000000000027805 */ /* 0x000fc4000001ff00 */
[----:B------:R-:W-:Y:S01]  /*3bb0*/  IMAD.SHL.U32 R16, R16, 0x4, RZ ;  /* 0x0000000410107824 */ /* 0x000fe200078e00ff */
[----:B0-----:R0:W-:Y:S04]  /*3bc0*/  @!P0 STS [R9.X4], R4 ;  /* 0x0000000409008388 */ /* 0x0011e80000004800 */
[----:B------:R-:W-:Y:S01]  /*3bd0*/  BAR.SYNC.DEFER_BLOCKING 0x0 ;  /* 0x0000000000007b1d */ /* 0x000fe20000010000 */
[----:B------:R-:W-:Y:S01]  /*3be0*/  ISETP.GE.AND P0, PT, R0, 0x1, PT ;  /* 0x000000010000780c */ /* 0x000fe20003f06270 */
[----:B------:R-:W-:-:S12]  /*3bf0*/  IMAD.MOV.U32 R0, RZ, RZ, RZ ;  /* 0x000000ffff007224 */ /* 0x000fd800078e00ff */
[----:B------:R-:W-:Y:S05]  /*3c00*/  @!P0 BRA `(.L_x_183) ;  /* 0x0000023000008947 */ /* 0x000fea0003800000 */
[----:B------:R-:W-:Y:S01]  /*3c10*/  ULDC UR5, c[0x0][0x22c] ;  /* 0x00008b0000057ab9 */ /* 0x000fe20000000800 */
[----:B------:R-:W-:Y:S01]  /*3c20*/  IMAD R13, R15, 0x80, R16 ;  /* 0x000000800f0d7824 */ /* 0x000fe200078e0210 */
        /* <DEDUP_REMOVED lines=15> */
.L_x_186:
[----:B------:R-:W-:Y:S01]  /*3d20*/  BSSY B0, `(.L_x_184) ;  /* 0x0000006000007945 */ /* 0x000fe20003800000 */
[----:B------:R-:W-:-:S05]  /*3d30*/  @P2 BRA `(.L_x_185) ;  /* 0x0000004000002947 */ /* 0x000fca0003800000 */
[----:B------:R-:W-:Y:S01]  /*3d40*/  ISETP.GE.AND P0, PT, R16, c[0x0][0x220], PT ;  /* 0x0000880010007a0c */ /* 0x000fe20003f06270 */
[----:B------:R-:W-:Y:S01]  /*3d50*/  CS2R R8, SRZ ;  /* 0x0000000000087805 */ /* 0x000fe2000001ff00 */
[----:B------:R-:W-:Y:S11]  /*3d60*/  CS2R R10, SRZ ;  /* 0x00000000000a7805 */ /* 0x000ff6000001ff00 */
[----:B------:R0:W5:Y:S02]  /*3d70*/  @!P0 LDG.E.128 R8, [R12.64] ;  /* 0x0000000a0c088981 */ /* 0x000164000c1e1d00 */
.L_x_185:
[----:B------:R-:W-:Y:S05]  /*3d80*/  BSYNC B0 ;  /* 0x0000000000007941 */ /* 0x000fea0003800000 */
.L_x_184:
        /* <DEDUP_REMOVED lines=11> */
.L_x_183:
        /* <DEDUP_REMOVED lines=80> */
        .weak           $__internal_3_$__cuda_sm20_div_s64
        .type           $__internal_3_$__cuda_sm20_div_s64,@function
        .size           $__internal_3_$__cuda_sm20_div_s64,(.L_x_8163 - $__internal_3_$__cuda_sm20_div_s64)
$__internal_3_$__cuda_sm20_div_s64:
        /* <DEDUP_REMOVED lines=83> */
[----:B------:R-:W-:Y:S06]  /*4870*/  RET.REL.NODEC R26 `(_ZN5flash32flash_fwd_splitkv_combine_kernelI23Flash_fwd_kernel_traitsILi128ELi64ELi128ELi4ELb0ELb0EN7cutlass6half_tE19Flash_kernel_traitsILi128ELi64ELi128ELi4ES3_EELi4ELi4ELb0EEEvNS_16Flash_fwd_paramsE) ;  /* 0xffffb7801a007950 */ /* 0x000fec0003c3ffff */
.L_x_187:
        /* <DEDUP_REMOVED lines=16> */
.L_x_8163:


//--------------------- .text._ZN5flash32flash_fwd_splitkv_combine_kernelI23Flash_fwd_kernel_traitsILi128ELi64ELi128ELi4ELb0ELb0EN7cutlass6half_tE19Flash_kernel_traitsILi128ELi64ELi128ELi4ES3_EELi4ELi3ELb0EEEvNS_16Flash_fwd_paramsE --------------------------
	.section	.text._ZN5flash32flash_fwd_splitkv_combine_kernelI23Flash_fwd_kernel_traitsILi128ELi64ELi128ELi4ELb0ELb0EN7cutlass6half_tE19Flash_kernel_traitsILi128ELi64ELi128ELi4ES3_EELi4ELi3ELb0EEEvNS_16Flash_fwd_paramsE,"ax",@progbits
	.sectioninfo	@"SHI_REGISTERS=52"
	.align	128
        .global         _ZN5flash32flash_fwd_splitkv_combine_kernelI23Flash_fwd_kernel_traitsILi128ELi64ELi128ELi4ELb0ELb0EN7cutlass6half_tE19Flash_kernel_traitsILi128ELi64ELi128ELi4ES3_EELi4ELi3ELb0EEEvNS_16Flash_fwd_paramsE
        .type           _ZN5flash32flash_fwd_splitkv_combine_kernelI23Flash_fwd_kernel_traitsILi128ELi64ELi128ELi4ELb0ELb0EN7cutlass6half_tE19Flash_kernel_traitsILi128ELi64ELi128ELi4ES3_EELi4ELi3ELb0EEEvNS_16Flash_fwd_paramsE,@function
        .size           _ZN5flash32flash_fwd_splitkv_combine_kernelI23Flash_fwd_kernel_traitsILi128ELi64ELi128ELi4ELb0ELb0EN7cutlass6half_tE19Flash_kernel_traitsILi128ELi64ELi128ELi4ES3_EELi4ELi3ELb0EEEvNS_16Flash_fwd_paramsE,(.L_x_8164 - _ZN5flash32flash_fwd_splitkv_combine_kernelI23Flash_fwd_kernel_traitsILi128ELi64ELi128ELi4ELb0ELb0EN7cutlass6half_tE19Flash_kernel_traitsILi128ELi64ELi128ELi4ES3_EELi4ELi3ELb0EEEvNS_16Flash_fwd_paramsE)
        .other          _ZN5flash32flash_fwd_splitkv_combine_kernelI23Flash_fwd_kernel_traitsILi128ELi64ELi128ELi4ELb0ELb0EN7cutlass6half_tE19Flash_kernel_traitsILi128ELi64ELi128ELi4ES3_EELi4ELi3ELb0EEEvNS_16Flash_fwd_paramsE,@"STO_CUDA_ENTRY STV_DEFAULT"
_ZN5flash32flash_fwd_splitkv_combine_kernelI23Flash_fwd_kernel_traitsILi128ELi64ELi128ELi4ELb0ELb0EN7cutlass6half_tE19Flash_kernel_traitsILi128ELi64ELi128ELi4ES3_EELi4ELi3ELb0EEEvNS_16Flash_fwd_paramsE:
.text._ZN5flash32flash_fwd_splitkv_combine_kernelI23Flash_fwd_kernel_traitsILi128ELi64ELi128ELi4ELb0ELb0EN7cutlass6half_tE19Flash_kernel_traitsILi128ELi64ELi128ELi4ES3_EELi4ELi3ELb0EEEvNS_16Flash_fwd_paramsE:
        /* <DEDUP_REMOVED lines=23> */
[----:B------:R-:W-:Y:S05]  /*0170*/  CALL.REL.NOINC `($__internal_4_$__cuda_sm20_div_s64) ;  /* 0x0000418000007944 */ /* 0x000fea0003c00000 */
[----:B------:R-:W-:Y:S05]  /*0180*/  BRA `(.L_x_189) ;  /* 0x0000013000007947 */ /* 0x000fea0003800000 */
.L_x_188:
        /* <DEDUP_REMOVED lines=19> */
.L_x_189:
        /* <DEDUP_REMOVED lines=12> */
[----:B------:R-:W-:Y:S05]  /*0380*/  CALL.REL.NOINC `($__internal_4_$__cuda_sm20_div_s64) ;  /* 0x00003f7000007944 */ /* 0x000fea0003c00000 */
[----:B------:R-:W-:Y:S02]  /*0390*/  MOV R28, R20 ;  /* 0x00000014001c7202 */ /* 0x000fe40000000f00 */
[----:B------:R-:W-:Y:S01]  /*03a0*/  MOV R29, R21 ;  /* 0x00000015001d7202 */ /* 0x000fe20000000f00 */
[----:B------:R-:W-:Y:S05]  /*03b0*/  BRA `(.L_x_192) ;  /* 0x0000013000007947 */ /* 0x000fea0003800000 */
.L_x_191:
        /* <DEDUP_REMOVED lines=19> */
.L_x_192:
[----:B------:R-:W-:Y:S05]  /*04f0*/  BSYNC B0 ;  /* 0x0000000000007941 */ /* 0x000fea0003800000 */
.L_x_190:
        /* <DEDUP_REMOVED lines=43> */
.L_x_194:
        /* <DEDUP_REMOVED lines=19> */
.L_x_195:
[----:B------:R-:W-:Y:S05]  /*08e0*/  BSYNC B0 ;  /* 0x0000000000007941 */ /* 0x000fea0003800000 */
.L_x_193:
        /* <DEDUP_REMOVED lines=74> */
[----:B------:R-:W-:Y:S02]  /*0d90*/  MOV R32, R20 ;  /* 0x0000001400207202 */ /* 0x000fe40000000f00 */
[----:B------:R-:W-:Y:S01]  /*0da0*/  MOV R33, R21 ;  /* 0x0000001500217202 */ /* 0x000fe20000000f00 */
[----:B------:R-:W-:Y:S05]  /*0db0*/  BRA `(.L_x_198) ;  /* 0x0000013000007947 */ /* 0x000fea0003800000 */
.L_x_197:
        /* <DEDUP_REMOVED lines=19> */
.L_x_198:
[----:B------:R-:W-:Y:S05]  /*0ef0*/  BSYNC B0 ;  /* 0x0000000000007941 */ /* 0x000fea0003800000 */
.L_x_196:
        /* <DEDUP_REMOVED lines=42> */
.L_x_200:
        /* <DEDUP_REMOVED lines=19> */
.L_x_201:
[----:B------:R-:W-:Y:S05]  /*12d0*/  BSYNC B0 ;  /* 0x0000000000007941 */ /* 0x000fea0003800000 */
.L_x_199:
        /* <DEDUP_REMOVED lines=131> */
.L_x_203:
[----:B------:R-:W-:Y:S05]  /*1b10*/  BSYNC B0 ;  /* 0x0000000000007941 */ /* 0x000fea0003800000 */
.L_x_202:
        /* <DEDUP_REMOVED lines=19> */
[----:B0-----:R-:W0:Y:S02]  /*1c50*/  SHFL.BFLY PT, R27, R22, 0x2, 0x1f ;  /* 0x0c401f00161b7f89 */ /* 0x001e2400000e0000 */
[----:B0-----:R-:W-:Y:S02]  /*1c60*/  FMNMX.FTZ R27, R22, R27, !PT ;  /* 0x0000001b161b7209 */ /* 0x001fe40007810000 */
[----:B------:R-:W-:-:S03]  /*1c70*/  SHF.R.S32.HI R22, RZ, 0x1f, R3 ;  /* 0x0000001fff167819 */ /* 0x000fc60000011403 */
        /* <DEDUP_REMOVED lines=69> */
.L_x_208:
        /* <DEDUP_REMOVED lines=22> */
.L_x_209:
[----:B------:R-:W-:Y:S05]  /*2230*/  BSYNC B0 ;  /* 0x0000000000007941 */ /* 0x000fea0003800000 */
.L_x_207:
[----:B------:R-:W-:Y:S01]  /*2240*/  LOP3.LUT R19, R17, R0, RZ, 0xfc, !PT ;  /* 0x0000000011137212 */ /* 0x000fe200078efcff */
[----:B------:R-:W-:Y:S03]  /*2250*/  BSSY B0, `(.L_x_210) ;  /* 0x0000028000007945 */ /* 0x000fe60003800000 */
[----:B------:R-:W-:-:S13]  /*2260*/  ISETP.NE.U32.AND P0, PT, R19, RZ, PT ;  /* 0x000000ff1300720c */ /* 0x000fda0003f05070 */
[----:B------:R-:W-:Y:S05]  /*2270*/  @!P0 BRA `(.L_x_211) ;  /* 0x000000f000008947 */ /* 0x000fea0003800000 */
[----:B------:R-:W-:Y:S01]  /*2280*/  IMAD.MOV.U32 R24, RZ, RZ, R30 ;  /* 0x000000ffff187224 */ /* 0x000fe200078e001e */
[----:B------:R-:W-:Y:S02]  /*2290*/  MOV R23, R0 ;  /* 0x0000000000177202 */ /* 0x000fe40000000f00 */
[----:B------:R-:W-:Y:S02]  /*22a0*/  MOV R22, 0x22c0 ;  /* 0x000022c000167802 */ /* 0x000fe40000000f00 */
[----:B------:R-:W-:Y:S05]  /*22b0*/  CALL.REL.NOINC `($__internal_4_$__cuda_sm20_div_s64) ;  /* 0x0000204000007944 */ /* 0x000fea0003c00000 */
        /* <DEDUP_REMOVED lines=11> */
.L_x_211:
        /* <DEDUP_REMOVED lines=22> */
.L_x_212:
[----:B------:R-:W-:Y:S05]  /*24d0*/  BSYNC B0 ;  /* 0x0000000000007941 */ /* 0x000fea0003800000 */
.L_x_210:
        /* <DEDUP_REMOVED lines=11> */
[----:B------:R-:W-:Y:S05]  /*2590*/  CALL.REL.NOINC `($__internal_4_$__cuda_sm20_div_s64) ;  /* 0x00001d6000007944 */ /* 0x000fea0003c00000 */
[----:B------:R-:W-:-:S04]  /*25a0*/  IADD3 R17, P0, RZ, -R20, RZ ;  /* 0x80000014ff117210 */ /* 0x000fc80007f1e0ff */
[----:B------:R-:W-:Y:S01]  /*25b0*/  IADD3.X R18, RZ, ~R21, RZ, P0, !PT ;  /* 0x80000015ff127210 */ /* 0x000fe200007fe4ff */
[----:B------:R-:W-:-:S04]  /*25c0*/  IMAD.WIDE.U32 R36, R5, R17, R36 ;  /* 0x0000001105247225 */ /* 0x000fc800078e0024 */
[----:B------:R-:W-:-:S04]  /*25d0*/  IMAD R18, R18, R5, RZ ;  /* 0x0000000512127224 */ /* 0x000fc800078e02ff */
[----:B------:R-:W-:-:S05]  /*25e0*/  IMAD R4, R4, R17, R18 ;  /* 0x0000001104047224 */ /* 0x000fca00078e0212 */
[----:B------:R-:W-:Y:S01]  /*25f0*/  IADD3 R4, R37, R4, RZ ;  /* 0x0000000425047210 */ /* 0x000fe20007ffe0ff */
[----:B------:R-:W-:Y:S05]  /*2600*/  BRA `(.L_x_215) ;  /* 0x0000016000007947 */ /* 0x000fea0003800000 */
.L_x_214:
        /* <DEDUP_REMOVED lines=22> */
.L_x_215:
[----:B------:R-:W-:Y:S05]  /*2770*/  BSYNC B0 ;  /* 0x0000000000007941 */ /* 0x000fea0003800000 */
.L_x_213:
        /* <DEDUP_REMOVED lines=38> */
[----:B------:R-:W-:Y:S05]  /*29e0*/  CALL.REL.NOINC `($__internal_4_$__cuda_sm20_div_s64) ;  /* 0x0000191000007944 */ /* 0x000fea0003c00000 */
        /* <DEDUP_REMOVED lines=12> */
.L_x_217:
        /* <DEDUP_REMOVED lines=23> */
.L_x_218:
[----:B------:R-:W-:Y:S05]  /*2c20*/  BSYNC B0 ;  /* 0x0000000000007941 */ /* 0x000fea0003800000 */
.L_x_216:
        /* <DEDUP_REMOVED lines=19> */
.L_x_220:
        /* <DEDUP_REMOVED lines=22> */
.L_x_221:
[----:B------:R-:W-:Y:S05]  /*2ec0*/  BSYNC B0 ;  /* 0x0000000000007941 */ /* 0x000fea0003800000 */
.L_x_219:
        /* <DEDUP_REMOVED lines=20> */
.L_x_223:
        /* <DEDUP_REMOVED lines=23> */
.L_x_224:
[----:B------:R-:W-:Y:S05]  /*3180*/  BSYNC B0 ;  /* 0x0000000000007941 */ /* 0x000fea0003800000 */
.L_x_222:
        /* <DEDUP_REMOVED lines=25> */
[----:B------:R-:W-:Y:S05]  /*3320*/  CALL.REL.NOINC `($__internal_4_$__cuda_sm20_div_s64) ;  /* 0x00000fd000007944 */ /* 0x000fea0003c00000 */
        /* <DEDUP_REMOVED lines=12> */
.L_x_226:
        /* <DEDUP_REMOVED lines=23> */
.L_x_227:
[----:B------:R-:W-:Y:S05]  /*3560*/  BSYNC B0 ;  /* 0x0000000000007941 */ /* 0x000fea0003800000 */
.L_x_225:
        /* <DEDUP_REMOVED lines=29> */
.L_x_229:
        /* <DEDUP_REMOVED lines=23> */
.L_x_230:
[----:B------:R-:W-:Y:S05]  /*38b0*/  BSYNC B0 ;  /* 0x0000000000007941 */ /* 0x000fea0003800000 */
.L_x_228:
        /* <DEDUP_REMOVED lines=20> */
.L_x_206:
[----:B------:R-:W-:-:S04]  /*3a00*/  LEA R2, P0, R36, c[0x0][0x200], 0x2 ;  /* 0x0000800024027a11 */ /* 0x000fc800078010ff */
[----:B------:R-:W-:-:S05]  /*3a10*/  LEA.HI.X R3, R36, c[0x0][0x204], R37, 0x2, P0 ;  /* 0x0000810024037a11 */ /* 0x000fca00000f1425 */
[----:B------:R0:W-:Y:S04]  /*3a20*/  STG.E [R2.64], R28 ;  /* 0x0000001c02007986 */ /* 0x0001e8000c10190a */
.L_x_205:
[----:B------:R-:W-:Y:S05]  /*3a30*/  BSYNC B1 ;  /* 0x0000000000017941 */ /* 0x000fea0003800000 */
.L_x_204:
        /* <DEDUP_REMOVED lines=42> */
.L_x_234:
[----:B------:R-:W-:Y:S01]  /*3ce0*/  BSSY B0, `(.L_x_232) ;  /* 0x0000006000007945 */ /* 0x000fe20003800000 */
[----:B------:R-:W-:-:S05]  /*3cf0*/  @P2 BRA `(.L_x_233) ;  /* 0x0000004000002947 */ /* 0x000fca0003800000 */
[----:B------:R-:W-:Y:S01]  /*3d00*/  ISETP.GE.AND P0, PT, R16, c[0x0][0x220], PT ;  /* 0x0000880010007a0c */ /* 0x000fe20003f06270 */
[----:B------:R-:W-:Y:S01]  /*3d10*/  CS2R R8, SRZ ;  /* 0x0000000000087805 */ /* 0x000fe2000001ff00 */
[----:B------:R-:W-:Y:S11]  /*3d20*/  CS2R R10, SRZ ;  /* 0x00000000000a7805 */ /* 0x000ff6000001ff00 */
[----:B------:R0:W5:Y:S02]  /*3d30*/  @!P0 LDG.E.128 R8, [R12.64] ;  /* 0x0000000a0c088981 */ /* 0x000164000c1e1d00 */
.L_x_233:
[----:B------:R-:W-:Y:S05]  /*3d40*/  BSYNC B0 ;  /* 0x0000000000007941 */ /* 0x000fea0003800000 */
.L_x_232:
        /* <DEDUP_REMOVED lines=11> */
.L_x_231:
        /* <DEDUP_REMOVED lines=80> */
        .weak           $__internal_4_$__cuda_sm20_div_s64
        .type           $__internal_4_$__cuda_sm20_div_s64,@function
        .size           $__internal_4_$__cuda_sm20_div_s64,(.L_x_8164 - $__internal_4_$__cuda_sm20_div_s64)
$__internal_4_$__cuda_sm20_div_s64:
        /* <DEDUP_REMOVED lines=83> */
[----:B------:R-:W-:Y:S06]  /*4830*/  RET.REL.NODEC R26 `(_ZN5flash32flash_fwd_splitkv_combine_kernelI23Flash_fwd_kernel_traitsILi128ELi64ELi128ELi4ELb0ELb0EN7cutlass6half_tE19Flash_kernel_traitsILi128ELi64ELi128ELi4ES3_EELi4ELi3ELb0EEEvNS_16Flash_fwd_paramsE) ;  /* 0xffffb7c01a007950 */ /* 0x000fec0003c3ffff */
.L_x_235:
        /* <DEDUP_REMOVED lines=12> */
.L_x_8164:


//--------------------- .text._ZN5flash32flash_fwd_splitkv_combine_kernelI23Flash_fwd_kernel_traitsILi128ELi64ELi128ELi4ELb0ELb0EN7cutlass6half_tE19Flash_kernel_traitsILi128ELi64ELi128ELi4ES3_EELi4ELi2ELb0EEEvNS_16Flash_fwd_paramsE --------------------------
	.section	.text._ZN5flash32flash_fwd_splitkv_combine_kernelI23Flash_fwd_kernel_traitsILi128ELi64ELi128ELi4ELb0ELb0EN7cutlass6half_tE19Flash_kernel_traitsILi128ELi64ELi128ELi4ES3_EELi4ELi2ELb0EEEvNS_16Flash_fwd_paramsE,"ax",@progbits
	.sectioninfo	@"SHI_REGISTERS=56"
	.align	128
        .global         _ZN5flash32flash_fwd_splitkv_combine_kernelI23Flash_fwd_kernel_traitsILi128ELi64ELi128ELi4ELb0ELb0EN7cutlass6half_tE19Flash_kernel_traitsILi128ELi64ELi128ELi4ES3_EELi4ELi2ELb0EEEvNS_16Flash_fwd_paramsE
        .type           _ZN5flash32flash_fwd_splitkv_combine_kernelI23Flash_fwd_kernel_traitsILi128ELi64ELi128ELi4ELb0ELb0EN7cutlass6half_tE19Flash_kernel_traitsILi128ELi64ELi128ELi4ES3_EELi4ELi2ELb0EEEvNS_16Flash_fwd_paramsE,@function
        .size           _ZN5flash32flash_fwd_splitkv_combine_kernelI23Flash_fwd_kernel_traitsILi128ELi64ELi128ELi4ELb0ELb0EN7cutlass6half_tE19Flash_kernel_traitsILi128ELi64ELi128ELi4ES3_EELi4ELi2ELb0EEEvNS_16Flash_fwd_paramsE,(.L_x_8165 - _ZN5flash32flash_fwd_splitkv_combine_kernelI23Flash_fwd_kernel_traitsILi128ELi64ELi128ELi4ELb0ELb0EN7cutlass6half_tE19Flash_kernel_traitsILi128ELi64ELi128ELi4ES3_EELi4ELi2ELb0EEEvNS_16Flash_fwd_paramsE)
        .other          _ZN5flash32flash_fwd_splitkv_combine_kernelI23Flash_fwd_kernel_traitsILi128ELi64ELi128ELi4ELb0ELb0EN7cutlass6half_tE19Flash_kernel_traitsILi128ELi64ELi128ELi4ES3_EELi4ELi2ELb0EEEvNS_16Flash_fwd_paramsE,@"STO_CUDA_ENTRY STV_DEFAULT"
_ZN5flash32flash_fwd_splitkv_combine_kernelI23Flash_fwd_kernel_traitsILi128ELi64ELi128ELi4ELb0ELb0EN7cutlass6half_tE19Flash_kernel_traitsILi128ELi64ELi128ELi4ES3_EELi4ELi2ELb0EEEvNS_16Flash_fwd_paramsE:
.text._ZN5flash32flash_fwd_splitkv_combine_kernelI23Flash_fwd_kernel_traitsILi128ELi64ELi128ELi4ELb0ELb0EN7cutlass6half_tE19Flash_kernel_traitsILi128ELi64ELi128ELi4ES3_EELi4ELi2ELb0EEEvNS_16Flash_fwd_paramsE:
        /* <DEDUP_REMOVED lines=23> */
[----:B------:R-:W-:Y:S05]  /*0170*/  CALL.REL.NOINC `($__internal_5_$__cuda_sm20_div_s64) ;  /* 0x000040a000007944 */ /* 0x000fea0003c00000 */
[----:B------:R-:W-:Y:S01]  /*0180*/  MOV R20, R0 ;  /* 0x0000000000147202 */ /* 0x000fe20000000f00 */
[----:B------:R-:W-:Y:S05]  /*0190*/  BRA `(.L_x_237) ;  /* 0x0000013000007947 */ /* 0x000fea0003800000 */
.L_x_236:
        /* <DEDUP_REMOVED lines=19> */
.L_x_237:
        /* <DEDUP_REMOVED lines=11> */
[----:B------:R-:W-:Y:S05]  /*0380*/  CALL.REL.NOINC `($__internal_5_$__cuda_sm20_div_s64) ;  /* 0x00003e9000007944 */ /* 0x000fea0003c00000 */
[----:B------:R-:W-:Y:S02]  /*0390*/  MOV R10, R0 ;  /* 0x00000000000a7202 */ /* 0x000fe40000000f00 */
[----:B------:R-:W-:Y:S01]  /*03a0*/  MOV R11, R21 ;  /* 0x00000015000b7202 */ /* 0x000fe20000000f00 */
[----:B------:R-:W-:Y:S05]  /*03b0*/  BRA `(.L_x_240) ;  /* 0x0000013000007947 */ /* 0x000fea0003800000 */
.L_x_239:
        /* <DEDUP_REMOVED lines=19> */
.L_x_240:
[----:B------:R-:W-:Y:S05]  /*04f0*/  BSYNC B0 ;  /* 0x0000000000007941 */ /* 0x000fea0003800000 */
.L_x_238:
        /* <DEDUP_REMOVED lines=43> */
.L_x_242:
        /* <DEDUP_REMOVED lines=19> */
.L_x_243:
[----:B------:R-:W-:Y:S05]  /*08e0*/  BSYNC B0 ;  /* 0x0000000000007941 */ /* 0x000fea0003800000 */
.L_x_241:
        /* <DEDUP_REMOVED lines=20> */
[----:B------:R-:W-:Y:S02]  /*0a30*/  IMAD.MOV R0, RZ, RZ, -R4 ;  /* 0x000000ffff007224 */ /* 0x000fe400078e0a04 */
[----:B------:R-:W-:Y:S02]  /*0a40*/  IMAD.MOV.U32 R7, RZ, RZ, c[0x0][0x1c0] ;  /* 0x00007000ff077624 */ /* 0x000fe400078e00ff */
[----:B------:R-:W-:-:S03]  /*0a50*/  IMAD R0, R5, R0, R6 ;  /* 0x0000000005007224 */ /* 0x000fc600078e0206 */
[C---:B------:R-:W-:Y:S01]  /*0a60*/  IADD3 R6, R7.reuse, -0x1, RZ ;  /* 0xffffffff07067810 */ /* 0x040fe20007ffe0ff */
[----:B------:R-:W-:Y:S01]  /*0a70*/  IMAD R7, R7, c[0x0][0x214], RZ ;  /* 0x0000850007077a24 */ /* 0x000fe200078e02ff */
[----:B------:R-:W-:-:S13]  /*0a80*/  ISETP.GT.U32.AND P1, PT, R5, R0, PT ;  /* 0x000000000500720c */ /* 0x000fda0003f24070 */
[----:B------:R-:W-:Y:S01]  /*0a90*/  @!P1 IMAD.IADD R0, R0, 0x1, -R5 ;  /* 0x0000000100009824 */ /* 0x000fe200078e0a05 */
[----:B------:R-:W-:Y:S02]  /*0aa0*/  @!P1 IADD3 R4, R4, 0x1, RZ ;  /* 0x0000000104049810 */ /* 0x000fe40007ffe0ff */
[----:B------:R-:W-:Y:S02]  /*0ab0*/  ISETP.NE.AND P1, PT, RZ, c[0x0][0x214], PT ;  /* 0x00008500ff007a0c */ /* 0x000fe40003f25270 */
[----:B------:R-:W-:-:S13]  /*0ac0*/  ISETP.GE.U32.AND P0, PT, R0, R5, PT ;  /* 0x000000050000720c */ /* 0x000fda0003f06070 */
        /* <DEDUP_REMOVED lines=43> */
[----:B------:R-:W-:Y:S02]  /*0d80*/  MOV R38, R0 ;  /* 0x0000000000267202 */ /* 0x000fe40000000f00 */
[----:B------:R-:W-:Y:S01]  /*0d90*/  MOV R39, R21 ;  /* 0x0000001500277202 */ /* 0x000fe20000000f00 */
[----:B------:R-:W-:Y:S05]  /*0da0*/  BRA `(.L_x_246) ;  /* 0x0000013000007947 */ /* 0x000fea0003800000 */
.L_x_245:
        /* <DEDUP_REMOVED lines=19> */
.L_x_246:
[----:B------:R-:W-:Y:S05]  /*0ee0*/  BSYNC B0 ;  /* 0x0000000000007941 */ /* 0x000fea0003800000 */
.L_x_244:
        /* <DEDUP_REMOVED lines=10> */
[----:B0-----:R-:W-:-:S04]  /*0f90*/  IMAD.MOV R14, RZ, RZ, -R15 ;  /* 0x000000ffff0e7224 */ /* 0x001fc800078e0a0f */
[----:B------:R-:W-:Y:S02]  /*0fa0*/  IMAD R9, R14, R13, RZ ;  /* 0x0000000d0e097224 */ /* 0x000fe400078e02ff */
[----:B------:R-:W-:-:S04]  /*0fb0*/  IMAD.MOV.U32 R14, RZ, RZ, RZ ;  /* 0x000000ffff0e7224 */ /* 0x000fc800078e00ff */
        /* <DEDUP_REMOVED lines=30> */
.L_x_248:
        /* <DEDUP_REMOVED lines=19> */
.L_x_249:
[----:B------:R-:W-:Y:S05]  /*12d0*/  BSYNC B0 ;  /* 0x0000000000007941 */ /* 0x000fea0003800000 */
.L_x_247:
[----:B------:R-:W-:Y:S01]  /*12e0*/  IABS R9, c[0x0][0x214] ;  /* 0x0000850000097a13 */ /* 0x000fe20000000000 */
[----:B------:R-:W-:Y:S01]  /*12f0*/  IMAD.MOV.U32 R10, RZ, RZ, RZ ;  /* 0x000000ffff0a7224 */ /* 0x000fe200078e00ff */
[----:B------:R-:W-:Y:S01]  /*1300*/  ISETP.GT.AND P3, PT, R7, RZ, PT ;  /* 0x000000ff0700720c */ /* 0x000fe20003f64270 */
[----:B------:R-:W-:Y:S01]  /*1310*/  IMAD.MOV.U32 R20, RZ, RZ, RZ ;  /* 0x000000ffff147224 */ /* 0x000fe200078e00ff */
[----:B------:R-:W0:Y:S01]  /*1320*/  I2F.RP R13, R9 ;  /* 0x00000009000d7306 */ /* 0x000e220000209400 */
[----:B------:R-:W-:Y:S01]  /*1330*/  IABS R25, R4 ;  /* 0x0000000400197213 */ /* 0x000fe20000000000 */
[----:B------:R-:W-:Y:S01]  /*1340*/  ULDC.U8 UR4, c[0x0][0x329] ;  /* 0x0000ca4000047ab9 */ /* 0x000fe20000000000 */
[----:B------:R-:W-:Y:S01]  /*1350*/  LOP3.LUT R4, R4, c[0x0][0x1c0], RZ, 0x3c, !PT ;  /* 0x0000700004047a12 */ /* 0x000fe200078e3cff */
[----:B------:R-:W-:Y:S01]  /*1360*/  ULDC.64 UR8, c[0x0][0x118] ;  /* 0x0000460000087ab9 */ /* 0x000fe20000000a00 */
[----:B------:R-:W-:Y:S03]  /*1370*/  BSSY B0, `(.L_x_250) ;  /* 0x000007b000007945 */ /* 0x000fe60003800000 */
        /* <DEDUP_REMOVED lines=8> */
[----:B------:R-:W-:-:S03]  /*1400*/  ISETP.GE.AND P1, PT, R8, RZ, PT ;  /* 0x000000ff0800720c */ /* 0x000fc60003f26270 */
        /* <DEDUP_REMOVED lines=8> */
[----:B------:R-:W-:Y:S02]  /*1490*/  SHF.R.S32.HI R0, RZ, 0x1f, R7 ;  /* 0x0000001fff007819 */ /* 0x000fe40000011407 */
[----:B------:R-:W-:-:S03]  /*14a0*/  LEA.HI.SX32 R9, R7, 0x1, 0x1 ;  /* 0x0000000107097811 */ /* 0x000fc600078f0aff */
[----:B------:R-:W-:Y:S01]  /*14b0*/  @!P3 IMAD.MOV R9, RZ, RZ, R0 ;  /* 0x000000ffff09b224 */ /* 0x000fe200078e0200 */
[----:B------:R-:W-:-:S04]  /*14c0*/  IABS R0, c[0x0][0x1c0] ;  /* 0x0000700000007a13 */ /* 0x000fc80000000000 */
[----:B------:R-:W0:Y:S01]  /*14d0*/  I2F.U32.RP R13, R0 ;  /* 0x00000000000d7306 */ /* 0x000e220000209000 */
[----:B------:R-:W-:-:S05]  /*14e0*/  @P2 IADD3 R10, R10, 0x1, RZ ;  /* 0x000000010a0a2810 */ /* 0x000fca0007ffe0ff */
[----:B------:R-:W-:Y:S01]  /*14f0*/  @!P1 IMAD.MOV R10, RZ, RZ, -R10 ;  /* 0x000000ffff0a9224 */ /* 0x000fe200078e0a0a */
[----:B------:R-:W-:-:S05]  /*1500*/  @!P0 LOP3.LUT R10, RZ, c[0x0][0x214], RZ, 0x33, !PT ;  /* 0x00008500ff0a8a12 */ /* 0x000fca00078e33ff */
[----:B------:R-:W-:Y:S01]  /*1510*/  IMAD R9, R9, R10, RZ ;  /* 0x0000000a09097224 */ /* 0x000fe200078e02ff */
[----:B0-----:R-:W0:Y:S04]  /*1520*/  MUFU.RCP R26, R13 ;  /* 0x0000000d001a7308 */ /* 0x001e280000001000 */
[----:B------:R-:W-:-:S04]  /*1530*/  IABS R5, R9 ;  /* 0x0000000900057213 */ /* 0x000fc80000000000 */
[----:B------:R-:W1:Y:S01]  /*1540*/  I2F.RP R10, R5 ;  /* 0x00000005000a7306 */ /* 0x000e620000209400 */
[----:B0-----:R-:W-:-:S07]  /*1550*/  IADD3 R26, R26, 0xffffffe, RZ ;  /* 0x0ffffffe1a1a7810 */ /* 0x001fce0007ffe0ff */
[----:B------:R-:W0:Y:S08]  /*1560*/  F2I.FTZ.U32.TRUNC.NTZ R27, R26 ;  /* 0x0000001a001b7305 */ /* 0x000e30000021f000 */
[----:B-1----:R-:W1:Y:S01]  /*1570*/  MUFU.RCP R8, R10 ;  /* 0x0000000a00087308 */ /* 0x002e620000001000 */
[----:B0-----:R-:W-:Y:S02]  /*1580*/  IMAD.MOV R11, RZ, RZ, -R27 ;  /* 0x000000ffff0b7224 */ /* 0x001fe400078e0a1b */
[----:B------:R-:W-:Y:S01]  /*1590*/  IMAD.MOV.U32 R26, RZ, RZ, RZ ;  /* 0x000000ffff1a7224 */ /* 0x000fe200078e00ff */
[----:B-1----:R-:W-:Y:S01]  /*15a0*/  IADD3 R8, R8, 0xffffffe, RZ ;  /* 0x0ffffffe08087810 */ /* 0x002fe20007ffe0ff */
[----:B------:R-:W-:Y:S01]  /*15b0*/  IMAD.IADD R10, R6, 0x1, R5 ;  /* 0x00000001060a7824 */ /* 0x000fe200078e0205 */
[----:B------:R-:W-:-:S02]  /*15c0*/  IABS R6, c[0x0][0x1c0] ;  /* 0x0000700000067a13 */ /* 0x000fc40000000000 */
[----:B------:R-:W0:Y:S03]  /*15d0*/  F2I.FTZ.U32.TRUNC.NTZ R21, R8 ;  /* 0x0000000800157305 */ /* 0x000e26000021f000 */
[----:B------:R-:W-:Y:S02]  /*15e0*/  IMAD.MOV R6, RZ, RZ, -R6 ;  /* 0x000000ffff067224 */ /* 0x000fe400078e0a06 */
[----:B0-----:R-:W-:Y:S02]  /*15f0*/  IMAD.MOV R24, RZ, RZ, -R21 ;  /* 0x000000ffff187224 */ /* 0x001fe400078e0a15 */
[----:B------:R-:W-:Y:S02]  /*1600*/  IMAD R8, R11, R0, RZ ;  /* 0x000000000b087224 */ /* 0x000fe400078e02ff */
[----:B------:R-:W-:Y:S02]  /*1610*/  IMAD R24, R24, R5, RZ ;  /* 0x0000000518187224 */ /* 0x000fe400078e02ff */
[----:B------:R-:W-:-:S04]  /*1620*/  IMAD.HI.U32 R8, R27, R8, R26 ;  /* 0x000000081b087227 */ /* 0x000fc800078e001a */
[----:B------:R-:W-:Y:S01]  /*1630*/  IMAD.HI.U32 R24, R21, R24, R20 ;  /* 0x0000001815187227 */ /* 0x000fe200078e0014 */
[----:B------:R-:W-:Y:S02]  /*1640*/  IABS R20, R9 ;  /* 0x0000000900147213 */ /* 0x000fe40000000000 */
[----:B------:R-:W-:Y:S01]  /*1650*/  IABS R21, R10 ;  /* 0x0000000a00157213 */ /* 0x000fe20000000000 */
[----:B------:R-:W-:-:S04]  /*1660*/  IMAD.HI.U32 R11, R8, R25, RZ ;  /* 0x00000019080b7227 */ /* 0x000fc800078e00ff */
[----:B------:R-:W-:Y:S02]  /*1670*/  IMAD.MOV R20, RZ, RZ, -R20 ;  /* 0x000000ffff147224 */ /* 0x000fe400078e0a14 */
[----:B------:R-:W-:-:S04]  /*1680*/  IMAD.HI.U32 R13, R24, R21, RZ ;  /* 0x00000015180d7227 */ /* 0x000fc800078e00ff */
[----:B------:R-:W-:Y:S02]  /*1690*/  IMAD R25, R11, R6, R25 ;  /* 0x000000060b197224 */ /* 0x000fe400078e0219 */
[--C-:B------:R-:W-:Y:S02]  /*16a0*/  IMAD R20, R13, R20, R21.reuse ;  /* 0x000000140d147224 */ /* 0x100fe400078e0215 */
[----:B------:R-:W-:Y:S01]  /*16b0*/  IMAD.HI.U32 R8, R8, R21, RZ ;  /* 0x0000001508087227 */ /* 0x000fe200078e00ff */
[----:B------:R-:W-:Y:S02]  /*16c0*/  ISETP.GT.U32.AND P3, PT, R0, R25, PT ;  /* 0x000000190000720c */ /* 0x000fe40003f64070 */
[----:B------:R-:W-:Y:S01]  /*16d0*/  ISETP.GT.U32.AND P0, PT, R5, R20, PT ;  /* 0x000000140500720c */ /* 0x000fe20003f04070 */
[----:B------:R-:W-:Y:S01]  /*16e0*/  IMAD R21, R8, R6, R21 ;  /* 0x0000000608157224 */ /* 0x000fe200078e0215 */
[C---:B------:R-:W-:Y:S02]  /*16f0*/  LOP3.LUT R6, R10.reuse, R5, RZ, 0x3c, !PT ;  /* 0x000000050a067212 */ /* 0x040fe400078e3cff */
[----:B------:R-:W-:-:S02]  /*1700*/  LOP3.LUT R10, R10, c[0x0][0x1c0], RZ, 0x3c, !PT ;  /* 0x000070000a0a7a12 */ /* 0x000fc400078e3cff */
[----:B------:R-:W-:Y:S02]  /*1710*/  ISETP.GT.U32.AND P1, PT, R0, R21, PT ;  /* 0x000000150000720c */ /* 0x000fe40003f24070 */
[----:B------:R-:W-:Y:S02]  /*1720*/  ISETP.GE.AND P4, PT, R6, RZ, PT ;  /* 0x000000ff0600720c */ /* 0x000fe40003f86270 */
[----:B------:R-:W0:Y:S01]  /*1730*/  S2R R6, SR_TID.X ;  /* 0x0000000000067919 */ /* 0x000e220000002100 */
[----:B------:R-:W-:Y:S01]  /*1740*/  @!P3 IMAD.IADD R25, R25, 0x1, -R0 ;  /* 0x000000011919b824 */ /* 0x000fe200078e0a00 */
[----:B------:R-:W-:Y:S01]  /*1750*/  @!P3 IADD3 R11, R11, 0x1, RZ ;  /* 0x000000010b0bb810 */ /* 0x000fe20007ffe0ff */
[----:B------:R-:W-:Y:S01]  /*1760*/  @!P0 IMAD.IADD R20, R20, 0x1, -R5 ;  /* 0x0000000114148824 */ /* 0x000fe200078e0a05 */
[----:B------:R-:W-:Y:S02]  /*1770*/  @!P0 IADD3 R13, R13, 0x1, RZ ;  /* 0x000000010d0d8810 */ /* 0x000fe40007ffe0ff */
[----:B------:R-:W-:-:S02]  /*1780*/  ISETP.GE.U32.AND P6, PT, R25, R0, PT ;  /* 0x000000001900720c */ /* 0x000fc40003fc6070 */
[----:B------:R-:W-:Y:S01]  /*1790*/  ISETP.GE.U32.AND P2, PT, R20, R5, PT ;  /* 0x000000051400720c */ /* 0x000fe20003f46070 */
[----:B------:R-:W-:Y:S01]  /*17a0*/  @!P1 IMAD.IADD R21, R21, 0x1, -R0 ;  /* 0x0000000115159824 */ /* 0x000fe200078e0a00 */
[----:B------:R-:W-:Y:S02]  /*17b0*/  ISETP.GE.AND P0, PT, R4, RZ, PT ;  /* 0x000000ff0400720c */ /* 0x000fe40003f06270 */
[----:B------:R-:W-:Y:S02]  /*17c0*/  ISETP.GT.AND P3, PT, R3, RZ, PT ;  /* 0x000000ff0300720c */ /* 0x000fe40003f64270 */
[----:B------:R-:W-:Y:S01]  /*17d0*/  ISETP.GE.U32.AND P5, PT, R21, R0, PT ;  /* 0x000000001500720c */ /* 0x000fe20003fa6070 */
[----:B------:R-:W-:Y:S01]  /*17e0*/  IMAD.MOV.U32 R21, RZ, RZ, c[0x0][0x214] ;  /* 0x00008500ff157624 */ /* 0x000fe200078e00ff */
[----:B------:R-:W-:Y:S02]  /*17f0*/  @!P1 IADD3 R8, R8, 0x1, RZ ;  /* 0x0000000108089810 */ /* 0x000fe40007ffe0ff */
[----:B------:R-:W-:-:S02]  /*1800*/  LOP3.LUT R20, RZ, c[0x0][0x1c0], RZ, 0x33, !PT ;  /* 0x00007000ff147a12 */ /* 0x000fc400078e33ff */
[----:B------:R-:W-:Y:S02]  /*1810*/  @P6 IADD3 R11, R11, 0x1, RZ ;  /* 0x000000010b0b6810 */ /* 0x000fe40007ffe0ff */
[----:B------:R-:W-:Y:S02]  /*1820*/  ISETP.NE.AND P6, PT, R9, RZ, PT ;  /* 0x000000ff0900720c */ /* 0x000fe40003fc5270 */
[----:B------:R-:W-:Y:S01]  /*1830*/  @P2 IADD3 R13, R13, 0x1, RZ ;  /* 0x000000010d0d2810 */ /* 0x000fe20007ffe0ff */
[----:B------:R-:W-:Y:S01]  /*1840*/  IMAD.MOV.U32 R25, RZ, RZ, R11 ;  /* 0x000000ffff197224 */ /* 0x000fe200078e000b */
[----:B------:R-:W-:Y:S02]  /*1850*/  ISETP.GE.AND P2, PT, R10, RZ, PT ;  /* 0x000000ff0a00720c */ /* 0x000fe40003f46270 */
[----:B------:R-:W-:Y:S01]  /*1860*/  SHF.R.S32.HI R4, RZ, 0x1f, R3 ;  /* 0x0000001fff047819 */ /* 0x000fe20000011403 */
[----:B------:R-:W-:Y:S01]  /*1870*/  @!P4 IMAD.MOV R13, RZ, RZ, -R13 ;  /* 0x000000ffff0dc224 */ /* 0x000fe200078e0a0d */
[----:B------:R-:W-:Y:S01]  /*1880*/  ISETP.NE.AND P4, PT, RZ, c[0x0][0x1c0], PT ;  /* 0x00007000ff007a0c */ /* 0x000fe20003f85270 */
[----:B------:R-:W-:Y:S01]  /*1890*/  @!P0 IMAD.MOV R25, RZ, RZ, -R25 ;  /* 0x000000ffff198224 */ /* 0x000fe200078e0a19 */
[----:B------:R-:W-:-:S02]  /*18a0*/  ISETP.NE.AND P1, PT, RZ, UR4, PT ;  /* 0x00000004ff007c0c */ /* 0x000fc4000bf25270 */
[----:B0-----:R-:W-:Y:S02]  /*18b0*/  SHF.R.S32.HI R11, RZ, 0x1f, R6 ;  /* 0x0000001fff0b7819 */ /* 0x001fe40000011406 */
[----:B------:R-:W-:Y:S01]  /*18c0*/  LEA.HI.SX32 R10, R3, 0x1, 0x1 ;  /* 0x00000001030a7811 */ /* 0x000fe200078f0aff */
[----:B------:R-:W-:Y:S01]  /*18d0*/  @!P3 IMAD.MOV R10, RZ, RZ, R4 ;  /* 0x000000ffff0ab224 */ /* 0x000fe200078e0204 */
[----:B------:R-:W-:Y:S02]  /*18e0*/  SEL R21, R21, 0x1, !P1 ;  /* 0x0000000115157807 */ /* 0x000fe40004800000 */
[----:B------:R-:W-:Y:S02]  /*18f0*/  SEL R0, R20, R25, !P4 ;  /* 0x0000001914007207 */ /* 0x000fe40006000000 */
[----:B------:R-:W-:Y:S02]  /*1900*/  @!P6 LOP3.LUT R13, RZ, R5, RZ, 0x33, !PT ;  /* 0x00000005ff0de212 */ /* 0x000fe400078e33ff */
[----:B------:R-:W-:Y:S01]  /*1910*/  LEA.HI R4, R11, R6, RZ, 0x2 ;  /* 0x000000060b047211 */ /* 0x000fe200078f10ff */
[----:B------:R-:W-:Y:S01]  /*1920*/  IMAD R5, R0, R21, RZ ;  /* 0x0000001500057224 */ /* 0x000fe200078e02ff */
[----:B------:R-:W-:-:S02]  /*1930*/  @P5 IADD3 R8, R8, 0x1, RZ ;  /* 0x0000000108085810 */ /* 0x000fc40007ffe0ff */
[----:B------:R-:W-:Y:S01]  /*1940*/  ISETP.LT.U32.AND P0, PT, R22, R13, PT ;  /* 0x0000000d1600720c */ /* 0x000fe20003f01070 */
[----:B------:R-:W-:Y:S01]  /*1950*/  IMAD R10, R10, R5, RZ ;  /* 0x000000050a0a7224 */ /* 0x000fe200078e02ff */
[----:B------:R-:W-:Y:S01]  /*1960*/  SHF.R.S32.HI R11, RZ, 0x1f, R13 ;  /* 0x0000001fff0b7819 */ /* 0x000fe2000001140d */
[----:B------:R-:W-:Y:S01]  /*1970*/  @!P2 IMAD.MOV R8, RZ, RZ, -R8 ;  /* 0x000000ffff08a224 */ /* 0x000fe200078e0a08 */
[----:B------:R-:W-:Y:S02]  /*1980*/  SHF.R.S32.HI R0, RZ, 0x2, R4 ;  /* 0x00000002ff007819 */ /* 0x000fe40000011404 */
[----:B------:R-:W-:Y:S02]  /*1990*/  ISETP.LT.AND.EX P2, PT, R23, R11, PT, P0 ;  /* 0x0000000b1700720c */ /* 0x000fe40003f41300 */
[----:B------:R-:W-:Y:S02]  /*19a0*/  ISETP.GE.AND P0, PT, R0, c[0x0][0x314], PT ;  /* 0x0000c50000007a0c */ /* 0x000fe40003f06270 */
[----:B------:R-:W-:Y:S01]  /*19b0*/  LOP3.LUT R31, R4, 0xfffffffc, RZ, 0xc0, !PT ;  /* 0xfffffffc041f7812 */ /* 0x000fe200078ec0ff */
[----:B------:R-:W-:Y:S01]  /*19c0*/  IMAD.MOV.U32 R4, RZ, RZ, -0x800000 ;  /* 0xff800000ff047424 */ /* 0x000fe200078e00ff */
[----:B------:R-:W-:-:S02]  /*19d0*/  SEL R20, R20, R8, !P4 ;  /* 0x0000000814147207 */ /* 0x000fc40006000000 */
[----:B------:R-:W-:Y:S01]  /*19e0*/  SEL R13, R22, R13, P2 ;  /* 0x0000000d160d7207 */ /* 0x000fe20001000000 */
[----:B------:R-:W-:Y:S01]  /*19f0*/  IMAD.IADD R31, R6, 0x1, -R31 ;  /* 0x00000001061f7824 */ /* 0x000fe200078e0a1f */
[----:B------:R-:W-:-:S05]  /*1a00*/  SEL R11, R23, R11, P2 ;  /* 0x0000000b170b7207 */ /* 0x000fca0001000000 */
[----:B------:R-:W-:Y:S05]  /*1a10*/  @P0 BRA `(.L_x_251) ;  /* 0x0000010000000947 */ /* 0x000fea0003800000 */
[----:B------:R-:W-:Y:S02]  /*1a20*/  IADD3 R8, P2, R12, -UR7, RZ ;  /* 0x800000070c087c10 */ /* 0x000fe4000ff5e0ff */
[----:B------:R-:W-:Y:S02]  /*1a30*/  SHF.R.S32.HI R5, RZ, 0x1f, R31 ;  /* 0x0000001fff057819 */ /* 0x000fe4000001141f */
        /* <DEDUP_REMOVED lines=14> */
.L_x_251:
[----:B------:R-:W-:Y:S05]  /*1b20*/  BSYNC B0 ;  /* 0x0000000000007941 */ /* 0x000fea0003800000 */
.L_x_250:
[C---:B------:R-:W-:Y:S01]  /*1b30*/  ISETP.GT.AND P5, PT, R6.reuse, 0xf, PT ;  /* 0x0000000f0600780c */ /* 0x040fe20003fa4270 */
[----:B------:R-:W-:Y:S01]  /*1b40*/  IMAD.MOV.U32 R30, RZ, RZ, -0x800000 ;  /* 0xff800000ff1e7424 */ /* 0x000fe200078e00ff */
[----:B------:R-:W-:Y:S01]  /*1b50*/  LOP3.LUT P2, RZ, R6, 0x3, RZ, 0xc0, !PT ;  /* 0x0000000306ff7812 */ /* 0x000fe2000784c0ff */
[----:B------:R-:W-:Y:S01]  /*1b60*/  IMAD R25, R31, 0x5, R0 ;  /* 0x000000051f197824 */ /* 0x000fe200078e0200 */
[----:B------:R-:W-:Y:S01]  /*1b70*/  ISETP.GT.AND P3, PT, R9, RZ, PT ;  /* 0x000000ff0900720c */ /* 0x000fe20003f64270 */
[----:B------:R-:W-:Y:S01]  /*1b80*/  IMAD R21, R20, R21, RZ ;  /* 0x0000001514157224 */ /* 0x000fe200078e02ff */
[----:B------:R-:W-:Y:S01]  /*1b90*/  ISETP.GT.OR P2, PT, R6, 0xf, P2 ;  /* 0x0000000f0600780c */ /* 0x000fe20001744670 */
[----:B------:R-:W-:Y:S01]  /*1ba0*/  BSSY B1, `(.L_x_252) ;  /* 0x00001e2000017945 */ /* 0x000fe20003800000 */
[----:B0-----:R-:W-:Y:S01]  /*1bb0*/  SHF.R.S32.HI R22, RZ, 0x1f, R9 ;  /* 0x0000001fff167819 */ /* 0x001fe20000011409 */
[----:B------:R-:W-:-:S04]  /*1bc0*/  IMAD.MOV.U32 R29, RZ, RZ, 0x7f800000 ;  /* 0x7f800000ff1d7424 */ /* 0x000fc800078e00ff */
[----:B------:R-:W-:-:S05]  /*1bd0*/  @!P5 IMAD R23, R0, 0x5, R31 ;  /* 0x000000050017d824 */ /* 0x000fca00078e021f */
[----:B-----5:R-:W-:Y:S04]  /*1be0*/  @!P5 STS [R23.X4], R4 ;  /* 0x000000041700d388 */ /* 0x020fe80000004800 */
[----:B------:R-:W-:Y:S06]  /*1bf0*/  BAR.SYNC.DEFER_BLOCKING 0x0 ;  /* 0x0000000000007b1d */ /* 0x000fec0000010000 */
[----:B------:R-:W0:Y:S04]  /*1c00*/  @!P5 LDS R30, [R25.X4] ;  /* 0x00000000191ed984 */ /* 0x000e280000004800 */
[----:B0-----:R-:W0:Y:S02]  /*1c10*/  SHFL.BFLY PT, R5, R30, 0x2, 0x1f ;  /* 0x0c401f001e057f89 */ /* 0x001e2400000e0000 */
[----:B0-----:R-:W-:-:S05]  /*1c20*/  FMNMX.FTZ R8, R5, R30, !PT ;  /* 0x0000001e05087209 */ /* 0x001fca0007810000 */
[----:B------:R-:W0:Y:S02]  /*1c30*/  SHFL.BFLY PT, R5, R8, 0x1, 0x1f ;  /* 0x0c201f0008057f89 */ /* 0x000e2400000e0000 */
[----:B0-----:R-:W-:Y:S02]  /*1c40*/  FMNMX.FTZ R5, R8, R5, !PT ;  /* 0x0000000508057209 */ /* 0x001fe40007810000 */
[----:B------:R-:W-:Y:S02]  /*1c50*/  LEA.HI.SX32 R8, R9, 0x1, 0x1 ;  /* 0x0000000109087811 */ /* 0x000fe400078f0aff */
[C---:B------:R-:W-:Y:S02]  /*1c60*/  FSETP.NEU.FTZ.AND P0, PT, R5.reuse, -INF , PT ;  /* 0xff8000000500780b */ /* 0x040fe40003f1d000 */
[----:B------:R-:W-:Y:S02]  /*1c70*/  @!P3 IADD3 R8, R22, RZ, RZ ;  /* 0x000000ff1608b210 */ /* 0x000fe40007ffe0ff */
[----:B------:R-:W-:-:S03]  /*1c80*/  FSEL R5, R5, RZ, P0 ;  /* 0x000000ff05057208 */ /* 0x000fc60000000000 */
[----:B------:R-:W-:Y:S02]  /*1c90*/  IMAD R8, R21, R8, RZ ;  /* 0x0000000815087224 */ /* 0x000fe400078e02ff */
[----:B------:R-:W-:-:S04]  /*1ca0*/  FADD.FTZ R24, -R5, R30 ;  /* 0x0000001e05187221 */ /* 0x000fc80000010100 */
[----:B------:R-:W-:-:S06]  /*1cb0*/  FMUL.FTZ R24, R24, 1.4426950216293334961 ;  /* 0x3fb8aa3b18187820 */ /* 0x000fcc0000410000 */
[----:B------:R-:W0:Y:S02]  /*1cc0*/  MUFU.EX2 R24, R24 ;  /* 0x0000001800187308 */ /* 0x000e240000000800 */
[----:B0-----:R-:W0:Y:S02]  /*1cd0*/  SHFL.BFLY PT, R23, R24, 0x2, 0x1f ;  /* 0x0c401f0018177f89 */ /* 0x001e2400000e0000 */
[----:B0-----:R-:W-:-:S05]  /*1ce0*/  FADD.FTZ R23, R24, R23 ;  /* 0x0000001718177221 */ /* 0x001fca0000010000 */
[----:B------:R-:W0:Y:S02]  /*1cf0*/  SHFL.BFLY PT, R4, R23, 0x1, 0x1f ;  /* 0x0c201f0017047f89 */ /* 0x000e2400000e0000 */
[----:B0-----:R-:W-:-:S05]  /*1d00*/  FADD.FTZ R4, R23, R4 ;  /* 0x0000000417047221 */ /* 0x001fca0000010000 */
[----:B------:R-:W-:-:S13]  /*1d10*/  FSETP.NE.FTZ.AND P0, PT, R4, RZ, PT ;  /* 0x000000ff0400720b */ /* 0x000fda0003f15000 */
[----:B------:R-:W0:Y:S02]  /*1d20*/  @P0 MUFU.LG2 R4, R4 ;  /* 0x0000000400040308 */ /* 0x000e240000000c00 */
[----:B0-----:R-:W-:Y:S01]  /*1d30*/  @P0 FFMA.FTZ R29, R4, 0.69314718246459960938, R5 ;  /* 0x3f317218041d0823 */ /* 0x001fe20000010005 */
        /* <DEDUP_REMOVED lines=37> */
[----:B------:R-:W-:Y:S05]  /*1f90*/  CALL.REL.NOINC `($__internal_5_$__cuda_sm20_div_s64) ;  /* 0x0000228000007944 */ /* 0x000fea0003c00000 */
        /* <DEDUP_REMOVED lines=9> */
.L_x_256:
[----:B------:R-:W0:Y:S01]  /*2030*/  I2F.U32.RP R22, R40 ;  /* 0x0000002800167306 */ /* 0x000e220000209000 */
[----:B------:R-:W-:Y:S01]  /*2040*/  ISETP.NE.U32.AND P0, PT, R40, RZ, PT ;  /* 0x000000ff2800720c */ /* 0x000fe20003f05070 */
[----:B------:R-:W-:Y:S01]  /*2050*/  IMAD.MOV.U32 R45, RZ, RZ, RZ ;  /* 0x000000ffff2d7224 */ /* 0x000fe200078e00ff */
[----:B------:R-:W-:-:S05]  /*2060*/  MOV R23, RZ ;  /* 0x000000ff00177202 */ /* 0x000fca0000000f00 */
        /* <DEDUP_REMOVED lines=18> */
.L_x_257:
[----:B------:R-:W-:Y:S05]  /*2190*/  BSYNC B0 ;  /* 0x0000000000007941 */ /* 0x000fea0003800000 */
.L_x_255:
[----:B------:R-:W-:Y:S01]  /*21a0*/  LOP3.LUT R0, R23, R2, RZ, 0xfc, !PT ;  /* 0x0000000217007212 */ /* 0x000fe200078efcff */
[----:B------:R-:W-:Y:S03]  /*21b0*/  BSSY B0, `(.L_x_258) ;  /* 0x0000027000007945 */ /* 0x000fe60003800000 */
[----:B------:R-:W-:-:S13]  /*21c0*/  ISETP.NE.U32.AND P0, PT, R0, RZ, PT ;  /* 0x000000ff0000720c */ /* 0x000fda0003f05070 */
[----:B------:R-:W-:Y:S05]  /*21d0*/  @!P0 BRA `(.L_x_259) ;  /* 0x000000e000008947 */ /* 0x000fea0003800000 */
[----:B------:R-:W-:Y:S01]  /*21e0*/  IMAD.MOV.U32 R24, RZ, RZ, R37 ;  /* 0x000000ffff187224 */ /* 0x000fe200078e0025 */
[----:B------:R-:W-:Y:S02]  /*21f0*/  MOV R5, R2 ;  /* 0x0000000200057202 */ /* 0x000fe40000000f00 */
[----:B------:R-:W-:Y:S02]  /*2200*/  MOV R22, 0x2220 ;  /* 0x0000222000167802 */ /* 0x000fe40000000f00 */
[----:B------:R-:W-:Y:S05]  /*2210*/  CALL.REL.NOINC `($__internal_5_$__cuda_sm20_div_s64) ;  /* 0x0000200000007944 */ /* 0x000fea0003c00000 */
[-C--:B------:R-:W-:Y:S02]  /*2220*/  IADD3 R5, P0, RZ, -R0.reuse, RZ ;  /* 0x80000000ff057210 */ /* 0x080fe40007f1e0ff */
[----:B------:R-:W-:Y:S02]  /*2230*/  MOV R35, R23 ;  /* 0x0000001700237202 */ /* 0x000fe40000000f00 */
[----:B------:R-:W-:Y:S02]  /*2240*/  IADD3.X R20, RZ, ~R21, RZ, P0, !PT ;  /* 0x80000015ff147210 */ /* 0x000fe400007fe4ff */
[----:B------:R-:W-:Y:S01]  /*2250*/  MOV R36, R0 ;  /* 0x0000000000247202 */ /* 0x000fe20000000f00 */
[----:B------:R-:W-:-:S04]  /*2260*/  IMAD.WIDE.U32 R32, R37, R5, R34 ;  /* 0x0000000525207225 */ /* 0x000fc800078e0022 */
[----:B------:R-:W-:Y:S01]  /*2270*/  IMAD R20, R20, R37, RZ ;  /* 0x0000002514147224 */ /* 0x000fe200078e02ff */
[----:B------:R-:W-:-:S03]  /*2280*/  MOV R37, R21 ;  /* 0x0000001500257202 */ /* 0x000fc60000000f00 */
[----:B------:R-:W-:-:S05]  /*2290*/  IMAD R20, R2, R5, R20 ;  /* 0x0000000502147224 */ /* 0x000fca00078e0214 */
[----:B------:R-:W-:Y:S01]  /*22a0*/  IADD3 R33, R33, R20, RZ ;  /* 0x0000001421217210 */ /* 0x000fe20007ffe0ff */
[----:B------:R-:W-:Y:S05]  /*22b0*/  BRA `(.L_x_260) ;  /* 0x0000016000007947 */ /* 0x000fea0003800000 */
.L_x_259:
[----:B------:R-:W0:Y:S01]  /*22c0*/  I2F.U32.RP R2, R37 ;  /* 0x0000002500027306 */ /* 0x000e220000209000 */
[----:B------:R-:W-:Y:S02]  /*22d0*/  ISETP.NE.U32.AND P0, PT, R37, RZ, PT ;  /* 0x000000ff2500720c */ /* 0x000fe40003f05070 */
        /* <DEDUP_REMOVED lines=19> */
[----:B------:R-:W-:Y:S02]  /*2410*/  IMAD.MOV.U32 R37, RZ, RZ, RZ ;  /* 0x000000ffff257224 */ /* 0x000fe400078e00ff */
.L_x_260:
[----:B------:R-:W-:Y:S05]  /*2420*/  BSYNC B0 ;  /* 0x0000000000007941 */ /* 0x000fea0003800000 */
.L_x_258:
[----:B------:R-:W-:Y:S01]  /*2430*/  LOP3.LUT R0, R37, R4, RZ, 0xfc, !PT ;  /* 0x0000000425007212 */ /* 0x000fe200078efcff */
[----:B------:R-:W-:Y:S01]  /*2440*/  IMAD.MOV.U32 R26, RZ, RZ, c[0x0][0x210] ;  /* 0x00008400ff1a7624 */ /* 0x000fe200078e00ff */
[----:B------:R-:W-:Y:S02]  /*2450*/  BSSY B0, `(.L_x_261) ;  /* 0x000002d000007945 */ /* 0x000fe40003800000 */
[----:B------:R-:W-:Y:S01]  /*2460*/  ISETP.NE.U32.AND P0, PT, R0, RZ, PT ;  /* 0x000000ff0000720c */ /* 0x000fe20003f05070 */
[C---:B------:R-:W-:Y:S01]  /*2470*/  IMAD R2, R26.reuse, c[0x0][0x214], RZ ;  /* 0x000085001a027a24 */ /* 0x040fe200078e02ff */
[----:B------:R-:W-:-:S11]  /*2480*/  SEL R26, R26, 0x1, P1 ;  /* 0x000000011a1a7807 */ /* 0x000fd60000800000 */
[----:B------:R-:W-:Y:S05]  /*2490*/  @!P0 BRA `(.L_x_262) ;  /* 0x0000012000008947 */ /* 0x000fea0003800000 */
[----:B------:R-:W-:Y:S01]  /*24a0*/  IMAD.MOV.U32 R34, RZ, RZ, R36 ;  /* 0x000000ffff227224 */ /* 0x000fe200078e0024 */
[----:B------:R-:W-:Y:S01]  /*24b0*/  MOV R24, R6 ;  /* 0x0000000600187202 */ /* 0x000fe20000000f00 */
[----:B------:R-:W-:Y:S01]  /*24c0*/  IMAD.MOV.U32 R23, RZ, RZ, R37 ;  /* 0x000000ffff177224 */ /* 0x000fe200078e0025 */
[----:B------:R-:W-:Y:S02]  /*24d0*/  MOV R5, R4 ;  /* 0x0000000400057202 */ /* 0x000fe40000000f00 */
[----:B------:R-:W-:Y:S02]  /*24e0*/  MOV R22, 0x2500 ;  /* 0x0000250000167802 */ /* 0x000fe40000000f00 */
[----:B------:R-:W-:Y:S05]  /*24f0*/  CALL.REL.NOINC `($__internal_5_$__cuda_sm20_div_s64) ;  /* 0x00001d2000007944 */ /* 0x000fea0003c00000 */
[----:B------:R-:W-:Y:S01]  /*2500*/  IADD3 R23, P0, RZ, -R0, RZ ;  /* 0x80000000ff177210 */ /* 0x000fe20007f1e0ff */
[----:B------:R-:W-:Y:S01]  /*2510*/  IMAD.MOV.U32 R35, RZ, RZ, R37 ;  /* 0x000000ffff237224 */ /* 0x000fe200078e0025 */
[----:B------:R-:W-:Y:S02]  /*2520*/  MOV R34, R36 ;  /* 0x0000002400227202 */ /* 0x000fe40000000f00 */
[----:B------:R-:W-:Y:S02]  /*2530*/  IADD3.X R5, RZ, ~R21, RZ, P0, !PT ;  /* 0x80000015ff057210 */ /* 0x000fe400007fe4ff */
[----:B------:R-:W-:Y:S01]  /*2540*/  MOV R22, R0 ;  /* 0x0000000000167202 */ /* 0x000fe20000000f00 */
[----:B------:R-:W-:-:S04]  /*2550*/  IMAD.WIDE.U32 R34, R6, R23, R34 ;  /* 0x0000001706227225 */ /* 0x000fc800078e0022 */
[----:B------:R-:W-:Y:S01]  /*2560*/  IMAD R5, R5, R6, RZ ;  /* 0x0000000605057224 */ /* 0x000fe200078e02ff */
[----:B------:R-:W-:-:S03]  /*2570*/  MOV R6, R34 ;  /* 0x0000002200067202 */ /* 0x000fc60000000f00 */
[----:B------:R-:W-:Y:S01]  /*2580*/  IMAD R5, R4, R23, R5 ;  /* 0x0000001704057224 */ /* 0x000fe200078e0205 */
[----:B------:R-:W-:-:S03]  /*2590*/  MOV R23, R21 ;  /* 0x0000001500177202 */ /* 0x000fc60000000f00 */
[----:B------:R-:W-:Y:S01]  /*25a0*/  IMAD.IADD R5, R35, 0x1, R5 ;  /* 0x0000000123057824 */ /* 0x000fe200078e0205 */
[----:B------:R-:W-:Y:S05]  /*25b0*/  BRA `(.L_x_263) ;  /* 0x0000016000007947 */ /* 0x000fea0003800000 */
.L_x_262:
        /* <DEDUP_REMOVED lines=22> */
.L_x_263:
[----:B------:R-:W-:Y:S05]  /*2720*/  BSYNC B0 ;  /* 0x0000000000007941 */ /* 0x000fea0003800000 */
.L_x_261:
[-C--:B------:R-:W-:Y:S01]  /*2730*/  IMAD R21, R39, R19.reuse, RZ ;  /* 0x0000001327157224 */ /* 0x080fe200078e02ff */
[----:B------:R-:W-:Y:S01]  /*2740*/  ULDC.U8 UR5, c[0x0][0x329] ;  /* 0x0000ca4000057ab9 */ /* 0x000fe20000000000 */
[C---:B------:R-:W-:Y:S01]  /*2750*/  IMAD.WIDE.U32 R36, R38.reuse, R19, RZ ;  /* 0x0000001326247225 */ /* 0x040fe200078e00ff */
[----:B------:R-:W-:Y:S01]  /*2760*/  UISETP.NE.AND UP0, UPT, UR5, URZ, UPT ;  /* 0x0000003f0500728c */ /* 0x000fe2000bf05270 */
[----:B------:R-:W-:Y:S01]  /*2770*/  BSSY B0, `(.L_x_264) ;  /* 0x0000044000007945 */ /* 0x000fe20003800000 */
[----:B------:R-:W-:Y:S01]  /*2780*/  ULDC UR4, c[0x0][0x214] ;  /* 0x0000850000047ab9 */ /* 0x000fe20000000800 */
[----:B------:R-:W-:Y:S01]  /*2790*/  IMAD R21, R38, R18, R21 ;  /* 0x0000001226157224 */ /* 0x000fe200078e0215 */
[----:B------:R-:W-:Y:S01]  /*27a0*/  USEL UR4, UR4, 0x1, !UP0 ;  /* 0x0000000104047887 */ /* 0x000fe2000c000000 */
[----:B------:R-:W-:Y:S02]  /*27b0*/  IMAD R27, R5, R2, RZ ;  /* 0x00000002051b7224 */ /* 0x000fe400078e02ff */
[----:B------:R-:W-:Y:S01]  /*27c0*/  IMAD R33, R33, R26, RZ ;  /* 0x0000001a21217224 */ /* 0x000fe200078e02ff */
[----:B------:R-:W-:Y:S01]  /*27d0*/  IADD3 R0, R37, R21, RZ ;  /* 0x0000001525007210 */ /* 0x000fe20007ffe0ff */
[----:B------:R-:W-:Y:S01]  /*27e0*/  USHF.R.S32.HI UR5, URZ, 0x1f, UR4 ;  /* 0x0000001f3f057899 */ /* 0x000fe20008011404 */
[----:B------:R-:W-:Y:S01]  /*27f0*/  SHF.R.S32.HI R21, RZ, 0x1f, R26 ;  /* 0x0000001fff157819 */ /* 0x000fe2000001141a */
[----:B------:R-:W-:-:S02]  /*2800*/  IMAD R23, R23, UR4, RZ ;  /* 0x0000000417177c24 */ /* 0x000fc4000f8e02ff */
[-C--:B------:R-:W-:Y:S01]  /*2810*/  IMAD R35, R0, R17.reuse, RZ ;  /* 0x0000001100237224 */ /* 0x080fe200078e02ff */
[----:B------:R-:W-:Y:S01]  /*2820*/  SHF.R.S32.HI R0, RZ, 0x1f, R2 ;  /* 0x0000001fff007819 */ /* 0x000fe20000011402 */
[----:B------:R-:W-:Y:S02]  /*2830*/  IMAD R21, R21, R32, R33 ;  /* 0x0000002015157224 */ /* 0x000fe400078e0221 */
[----:B------:R-:W-:Y:S02]  /*2840*/  IMAD R35, R16, R36, R35 ;  /* 0x0000002410237224 */ /* 0x000fe400078e0223 */
[----:B------:R-:W-:-:S04]  /*2850*/  IMAD.WIDE.U32 R36, R36, R17, RZ ;  /* 0x0000001124247225 */ /* 0x000fc800078e00ff */
[----:B------:R-:W-:Y:S01]  /*2860*/  IMAD R27, R0, R6, R27 ;  /* 0x00000006001b7224 */ /* 0x000fe200078e021b */
[----:B------:R-:W-:Y:S01]  /*2870*/  IADD3 R5, R37, R35, RZ ;  /* 0x0000002325057210 */ /* 0x000fe20007ffe0ff */
[----:B------:R-:W-:-:S03]  /*2880*/  IMAD.WIDE.U32 R40, R6, R2, RZ ;  /* 0x0000000206287225 */ /* 0x000fc600078e00ff */
[----:B------:R-:W-:Y:S01]  /*2890*/  LOP3.LUT R0, R45, R5, RZ, 0xfc, !PT ;  /* 0x000000052d007212 */ /* 0x000fe200078efcff */
[----:B------:R-:W-:Y:S01]  /*28a0*/  IMAD.WIDE.U32 R32, R32, R26, RZ ;  /* 0x0000001a20207225 */ /* 0x000fe200078e00ff */
[----:B------:R-:W-:Y:S02]  /*28b0*/  IADD3 R6, R41, R27, RZ ;  /* 0x0000001b29067210 */ /* 0x000fe40007ffe0ff */
[----:B------:R-:W-:Y:S01]  /*28c0*/  ISETP.NE.U32.AND P0, PT, R0, RZ, PT ;  /* 0x000000ff0000720c */ /* 0x000fe20003f05070 */
[C---:B------:R-:W-:Y:S02]  /*28d0*/  IMAD R23, R22.reuse, UR5, R23 ;  /* 0x0000000516177c24 */ /* 0x040fe4000f8e0217 */
[----:B------:R-:W-:-:S04]  /*28e0*/  IMAD.WIDE.U32 R38, R22, UR4, RZ ;  /* 0x0000000416267c25 */ /* 0x000fc8000f8e00ff */
[-C--:B------:R-:W-:Y:S01]  /*28f0*/  IMAD R4, R9, R2.reuse, RZ ;  /* 0x0000000209047224 */ /* 0x080fe200078e02ff */
[----:B------:R-:W-:Y:S01]  /*2900*/  IADD3 R9, R39, R23, RZ ;  /* 0x0000001727097210 */ /* 0x000fe20007ffe0ff */
[----:B------:R-:W-:Y:S01]  /*2910*/  IMAD R3, R3, R2, RZ ;  /* 0x0000000203037224 */ /* 0x000fe200078e02ff */
[----:B------:R-:W-:-:S03]  /*2920*/  IADD3 R2, R33, R21, RZ ;  /* 0x0000001521027210 */ /* 0x000fc60007ffe0ff */
[----:B------:R-:W-:Y:S05]  /*2930*/  @!P0 BRA `(.L_x_265) ;  /* 0x0000010000008947 */ /* 0x000fea0003800000 */
[----:B------:R-:W-:Y:S01]  /*2940*/  IMAD.MOV.U32 R34, RZ, RZ, R44 ;  /* 0x000000ffff227224 */ /* 0x000fe200078e002c */
[----:B------:R-:W-:Y:S01]  /*2950*/  MOV R23, R45 ;  /* 0x0000002d00177202 */ /* 0x000fe20000000f00 */
[----:B------:R-:W-:Y:S01]  /*2960*/  IMAD.MOV.U32 R24, RZ, RZ, R36 ;  /* 0x000000ffff187224 */ /* 0x000fe200078e0024 */
[----:B------:R-:W-:Y:S02]  /*2970*/  MOV R22, 0x2990 ;  /* 0x0000299000167802 */ /* 0x000fe40000000f00 */
[----:B------:R-:W-:Y:S05]  /*2980*/  CALL.REL.NOINC `($__internal_5_$__cuda_sm20_div_s64) ;  /* 0x0000189000007944 */ /* 0x000fea0003c00000 */
[----:B------:R-:W-:Y:S02]  /*2990*/  IADD3 R20, P0, RZ, -R0, RZ ;  /* 0x80000000ff147210 */ /* 0x000fe40007f1e0ff */
[----:B------:R-:W-:Y:S02]  /*29a0*/  MOV R34, R44 ;  /* 0x0000002c00227202 */ /* 0x000fe40000000f00 */
[----:B------:R-:W-:Y:S02]  /*29b0*/  IADD3.X R23, RZ, ~R21, RZ, P0, !PT ;  /* 0x80000015ff177210 */ /* 0x000fe400007fe4ff */
[----:B------:R-:W-:Y:S01]  /*29c0*/  MOV R35, R45 ;  /* 0x0000002d00237202 */ /* 0x000fe20000000f00 */
[----:B------:R-:W-:Y:S01]  /*29d0*/  IMAD.MOV.U32 R45, RZ, RZ, R21 ;  /* 0x000000ffff2d7224 */ /* 0x000fe200078e0015 */
[----:B------:R-:W-:Y:S01]  /*29e0*/  MOV R44, R0 ;  /* 0x00000000002c7202 */ /* 0x000fe20000000f00 */
[----:B------:R-:W-:-:S02]  /*29f0*/  IMAD R23, R23, R36, RZ ;  /* 0x0000002417177224 */ /* 0x000fc400078e02ff */
[----:B------:R-:W-:-:S04]  /*2a00*/  IMAD.WIDE.U32 R36, R20, R36, R34 ;  /* 0x0000002414247225 */ /* 0x000fc800078e0022 */
[----:B------:R-:W-:-:S04]  /*2a10*/  IMAD R23, R5, R20, R23 ;  /* 0x0000001405177224 */ /* 0x000fc800078e0217 */
[----:B------:R-:W-:Y:S01]  /*2a20*/  IMAD.IADD R23, R37, 0x1, R23 ;  /* 0x0000000125177824 */ /* 0x000fe200078e0217 */
[----:B------:R-:W-:Y:S05]  /*2a30*/  BRA `(.L_x_266) ;  /* 0x0000017000007947 */ /* 0x000fea0003800000 */
.L_x_265:
        /* <DEDUP_REMOVED lines=23> */
.L_x_266:
[----:B------:R-:W-:Y:S05]  /*2bb0*/  BSYNC B0 ;  /* 0x0000000000007941 */ /* 0x000fea0003800000 */
.L_x_264:
        /* <DEDUP_REMOVED lines=11> */
[----:B------:R-:W-:Y:S02]  /*2c70*/  IADD3.X R20, RZ, ~R21, RZ, P0, !PT ;  /* 0x80000015ff147210 */ /* 0x000fe400007fe4ff */
[----:B------:R-:W-:Y:S01]  /*2c80*/  MOV R46, R0 ;  /* 0x00000000002e7202 */ /* 0x000fe20000000f00 */
[----:B------:R-:W-:Y:S01]  /*2c90*/  IMAD.WIDE.U32 R36, R19, R5, R36 ;  /* 0x0000000513247225 */ /* 0x000fe200078e0024 */
[----:B------:R-:W-:-:S03]  /*2ca0*/  MOV R47, R21 ;  /* 0x00000015002f7202 */ /* 0x000fc60000000f00 */
[----:B------:R-:W-:-:S04]  /*2cb0*/  IMAD R20, R20, R19, RZ ;  /* 0x0000001314147224 */ /* 0x000fc800078e02ff */
[----:B------:R-:W-:-:S05]  /*2cc0*/  IMAD R18, R18, R5, R20 ;  /* 0x0000000512127224 */ /* 0x000fca00078e0214 */
[----:B------:R-:W-:Y:S01]  /*2cd0*/  IADD3 R18, R37, R18, RZ ;  /* 0x0000001225127210 */ /* 0x000fe20007ffe0ff */
[----:B------:R-:W-:Y:S05]  /*2ce0*/  BRA `(.L_x_269) ;  /* 0x0000016000007947 */ /* 0x000fea0003800000 */
.L_x_268:
[----:B------:R-:W0:Y:S01]  /*2cf0*/  I2F.U32.RP R20, R19 ;  /* 0x0000001300147306 */ /* 0x000e220000209000 */
[----:B------:R-:W-:Y:S01]  /*2d00*/  HFMA2.MMA R22, -RZ, RZ, 0, 0 ;  /* 0x00000000ff167435 */ /* 0x000fe200000001ff */
[----:B------:R-:W-:Y:S01]  /*2d10*/  ISETP.NE.U32.AND P0, PT, R19, RZ, PT ;  /* 0x000000ff1300720c */ /* 0x000fe20003f05070 */
[----:B------:R-:W-:-:S05]  /*2d20*/  IMAD.MOV.U32 R47, RZ, RZ, RZ ;  /* 0x000000ffff2f7224 */ /* 0x000fca00078e00ff */
[----:B0-----:R-:W0:Y:S02]  /*2d30*/  MUFU.RCP R18, R20 ;  /* 0x0000001400127308 */ /* 0x001e240000001000 */
[----:B0-----:R-:W-:-:S06]  /*2d40*/  IADD3 R18, R18, 0xffffffe, RZ ;  /* 0x0ffffffe12127810 */ /* 0x001fcc0007ffe0ff */
[----:B------:R-:W0:Y:S02]  /*2d50*/  F2I.FTZ.U32.TRUNC.NTZ R23, R18 ;  /* 0x0000001200177305 */ /* 0x000e24000021f000 */
[----:B0-----:R-:W-:Y:S01]  /*2d60*/  IMAD.MOV R0, RZ, RZ, -R23 ;  /* 0x000000ffff007224 */ /* 0x001fe200078e0a17 */
[----:B------:R-:W-:-:S03]  /*2d70*/  MOV R18, RZ ;  /* 0x000000ff00127202 */ /* 0x000fc60000000f00 */
        /* <DEDUP_REMOVED lines=13> */
.L_x_269:
[----:B------:R-:W-:Y:S05]  /*2e50*/  BSYNC B0 ;  /* 0x0000000000007941 */ /* 0x000fea0003800000 */
.L_x_267:
        /* <DEDUP_REMOVED lines=22> */
.L_x_271:
        /* <DEDUP_REMOVED lines=23> */
.L_x_272:
[----:B------:R-:W-:Y:S05]  /*3130*/  BSYNC B0 ;  /* 0x0000000000007941 */ /* 0x000fea0003800000 */
.L_x_270:
[----:B------:R-:W-:Y:S01]  /*3140*/  SHF.R.S32.HI R0, RZ, 0x1f, R10 ;  /* 0x0000001fff007819 */ /* 0x000fe2000001140a */
[-C--:B------:R-:W-:Y:S01]  /*3150*/  IMAD R5, R23, R10.reuse, RZ ;  /* 0x0000000a17057224 */ /* 0x080fe200078e02ff */
[----:B------:R-:W-:Y:S01]  /*3160*/  SHF.R.S32.HI R17, RZ, 0x1f, R3 ;  /* 0x0000001fff117819 */ /* 0x000fe20000011403 */
[----:B------:R-:W-:Y:S01]  /*3170*/  IMAD.WIDE.U32 R46, R22, R10, RZ ;  /* 0x0000000a162e7225 */ /* 0x000fe200078e00ff */
[----:B------:R-:W-:Y:S01]  /*3180*/  LOP3.LUT R10, R45, R14, RZ, 0xfc, !PT ;  /* 0x0000000e2d0a7212 */ /* 0x000fe200078efcff */
[----:B------:R-:W-:Y:S02]  /*3190*/  BSSY B0, `(.L_x_273) ;  /* 0x0000038000007945 */ /* 0x000fe40003800000 */
[----:B------:R-:W-:Y:S01]  /*31a0*/  IMAD R37, R26, c[0x0][0x214], RZ ;  /* 0x000085001a257a24 */ /* 0x000fe200078e02ff */
[----:B------:R-:W-:Y:S01]  /*31b0*/  ISETP.NE.U32.AND P0, PT, R10, RZ, PT ;  /* 0x000000ff0a00720c */ /* 0x000fe20003f05070 */
[----:B------:R-:W-:Y:S02]  /*31c0*/  IMAD R5, R0, R22, R5 ;  /* 0x0000001600057224 */ /* 0x000fe400078e0205 */
[----:B------:R-:W-:Y:S01]  /*31d0*/  IMAD R0, R18, R37, RZ ;  /* 0x0000002512007224 */ /* 0x000fe200078e02ff */
[----:B------:R-:W-:Y:S01]  /*31e0*/  SHF.R.S32.HI R21, RZ, 0x1f, R37 ;  /* 0x0000001fff157819 */ /* 0x000fe20000011425 */
[----:B------:R-:W-:Y:S01]  /*31f0*/  IMAD R16, R16, R3, RZ ;  /* 0x0000000310107224 */ /* 0x000fe200078e02ff */
[----:B------:R-:W-:Y:S01]  /*3200*/  IADD3 R10, R47, R5, RZ ;  /* 0x000000052f0a7210 */ /* 0x000fe20007ffe0ff */
[----:B------:R-:W-:-:S04]  /*3210*/  IMAD.WIDE.U32 R18, R20, R3, RZ ;  /* 0x0000000314127225 */ /* 0x000fc800078e00ff */
[----:B------:R-:W-:Y:S02]  /*3220*/  IMAD R3, R21, R36, R0 ;  /* 0x0000002415037224 */ /* 0x000fe400078e0200 */
[----:B------:R-:W-:Y:S02]  /*3230*/  IMAD R17, R17, R20, R16 ;  /* 0x0000001411117224 */ /* 0x000fe400078e0210 */
[----:B------:R-:W-:-:S03]  /*3240*/  IMAD.WIDE.U32 R36, R36, R37, RZ ;  /* 0x0000002524247225 */ /* 0x000fc600078e00ff */
[----:B------:R-:W-:Y:S02]  /*3250*/  IADD3 R16, R19, R17, RZ ;  /* 0x0000001113107210 */ /* 0x000fe40007ffe0ff */
[----:B------:R-:W-:Y:S01]  /*3260*/  IADD3 R3, R37, R3, RZ ;  /* 0x0000000325037210 */ /* 0x000fe20007ffe0ff */
        /* <DEDUP_REMOVED lines=9> */
[----:B------:R-:W-:-:S02]  /*3300*/  MOV R22, R44 ;  /* 0x0000002c00167202 */ /* 0x000fc40000000f00 */
[----:B------:R-:W-:Y:S02]  /*3310*/  IADD3.X R20, RZ, ~R21, RZ, P0, !PT ;  /* 0x80000015ff147210 */ /* 0x000fe400007fe4ff */
        /* <DEDUP_REMOVED lines=8> */
.L_x_274:
        /* <DEDUP_REMOVED lines=23> */
.L_x_275:
[----:B------:R-:W-:Y:S05]  /*3510*/  BSYNC B0 ;  /* 0x0000000000007941 */ /* 0x000fea0003800000 */
.L_x_273:
[----:B------:R-:W-:Y:S01]  /*3520*/  LOP3.LUT R0, R45, R11, RZ, 0xfc, !PT ;  /* 0x0000000b2d007212 */ /* 0x000fe200078efcff */
[----:B------:R-:W-:Y:S01]  /*3530*/  IMAD R26, R7, R26, RZ ;  /* 0x0000001a071a7224 */ /* 0x000fe200078e02ff */
[----:B------:R-:W-:Y:S02]  /*3540*/  BSSY B0, `(.L_x_276) ;  /* 0x0000030000007945 */ /* 0x000fe40003800000 */
[----:B------:R-:W-:Y:S01]  /*3550*/  ISETP.NE.U32.AND P0, PT, R0, RZ, PT ;  /* 0x000000ff0000720c */ /* 0x000fe20003f05070 */
        /* <DEDUP_REMOVED lines=12> */
[----:B------:R-:W-:Y:S02]  /*3620*/  IADD3 R20, P0, RZ, -R0, RZ ;  /* 0x80000000ff147210 */ /* 0x000fe40007f1e0ff */
[----:B------:R-:W-:Y:S02]  /*3630*/  MOV R22, R44 ;  /* 0x0000002c00167202 */ /* 0x000fe40000000f00 */
[----:B------:R-:W-:-:S02]  /*3640*/  IADD3.X R14, RZ, ~R21, RZ, P0, !PT ;  /* 0x80000015ff0e7210 */ /* 0x000fc400007fe4ff */
[----:B------:R-:W-:-:S03]  /*3650*/  MOV R23, R45 ;  /* 0x0000002d00177202 */ /* 0x000fc60000000f00 */
[----:B------:R-:W-:Y:S02]  /*3660*/  IMAD R14, R14, R13, RZ ;  /* 0x0000000d0e0e7224 */ /* 0x000fe400078e02ff */
[----:B------:R-:W-:-:S04]  /*3670*/  IMAD.WIDE.U32 R22, R13, R20, R22 ;  /* 0x000000140d167225 */ /* 0x000fc800078e0016 */
[----:B------:R-:W-:Y:S02]  /*3680*/  IMAD R14, R11, R20, R14 ;  /* 0x000000140b0e7224 */ /* 0x000fe400078e020e */
[----:B------:R-:W-:Y:S02]  /*3690*/  IMAD.MOV.U32 R13, RZ, RZ, R22 ;  /* 0x000000ffff0d7224 */ /* 0x000fe400078e0016 */
[----:B------:R-:W-:Y:S01]  /*36a0*/  IMAD.MOV.U32 R20, RZ, RZ, R0 ;  /* 0x000000ffff147224 */ /* 0x000fe200078e0000 */
[----:B------:R-:W-:Y:S01]  /*36b0*/  IADD3 R5, R23, R14, RZ ;  /* 0x0000000e17057210 */ /* 0x000fe20007ffe0ff */
[----:B------:R-:W-:Y:S05]  /*36c0*/  BRA `(.L_x_278) ;  /* 0x0000017000007947 */ /* 0x000fea0003800000 */
.L_x_277:
        /* <DEDUP_REMOVED lines=10> */
[----:B------:R-:W-:-:S04]  /*3770*/  IMAD.HI.U32 R14, R5, R44, RZ ;  /* 0x0000002c050e7227 */ /* 0x000fc800078e00ff */
[----:B------:R-:W-:Y:S01]  /*3780*/  IMAD.MOV.U32 R5, RZ, RZ, RZ ;  /* 0x000000ffff057224 */ /* 0x000fe200078e00ff */
        /* <DEDUP_REMOVED lines=11> */
.L_x_278:
[----:B------:R-:W-:Y:S05]  /*3840*/  BSYNC B0 ;  /* 0x0000000000007941 */ /* 0x000fea0003800000 */
.L_x_276:
[----:B------:R-:W-:Y:S02]  /*3850*/  IADD3 R33, P1, P0, R40, R38, R32 ;  /* 0x0000002628217210 */ /* 0x000fe4000783e020 */
[----:B------:R-:W-:Y:S02]  /*3860*/  SHF.R.S32.HI R0, RZ, 0x1f, R8 ;  /* 0x0000001fff007819 */ /* 0x000fe40000011408 */
[----:B------:R-:W-:Y:S02]  /*3870*/  IADD3 R33, P3, P2, R46, R33, R36 ;  /* 0x000000212e217210 */ /* 0x000fe40007a7e024 */
[----:B------:R-:W-:Y:S02]  /*3880*/  IADD3.X R2, R6, R9, R2, P1, P0 ;  /* 0x0000000906027210 */ /* 0x000fe40000fe0402 */
[----:B------:R-:W-:Y:S02]  /*3890*/  IADD3 R18, P1, P0, R48, R33, R18 ;  /* 0x0000002130127210 */ /* 0x000fe4000783e012 */
[----:B------:R-:W-:Y:S01]  /*38a0*/  IADD3.X R2, R10, R2, R3, P3, P2 ;  /* 0x000000020a027210 */ /* 0x000fe20001fe4403 */
[----:B------:R-:W-:-:S03]  /*38b0*/  IMAD R3, R21, R8, RZ ;  /* 0x0000000815037224 */ /* 0x000fc600078e02ff */
[----:B------:R-:W-:Y:S01]  /*38c0*/  IADD3.X R19, R15, R2, R16, P1, P0 ;  /* 0x000000020f137210 */ /* 0x000fe20000fe0410 */
[----:B------:R-:W-:Y:S01]  /*38d0*/  IMAD R0, R0, R20, R3 ;  /* 0x0000001400007224 */ /* 0x000fe200078e0203 */
[----:B------:R-:W-:Y:S01]  /*38e0*/  SHF.R.S32.HI R3, RZ, 0x1f, R4 ;  /* 0x0000001fff037819 */ /* 0x000fe20000011404 */
[----:B------:R-:W-:Y:S02]  /*38f0*/  IMAD R2, R5, R4, RZ ;  /* 0x0000000405027224 */ /* 0x000fe400078e02ff */
        /* <DEDUP_REMOVED lines=9> */
.L_x_254:
[----:B------:R-:W-:-:S04]  /*3990*/  LEA R2, P0, R32, c[0x0][0x200], 0x2 ;  /* 0x0000800020027a11 */ /* 0x000fc800078010ff */
[----:B------:R-:W-:-:S05]  /*39a0*/  LEA.HI.X R3, R32, c[0x0][0x204], R33, 0x2, P0 ;  /* 0x0000810020037a11 */ /* 0x000fca00000f1421 */
[----:B------:R0:W-:Y:S04]  /*39b0*/  STG.E [R2.64], R29 ;  /* 0x0000001d02007986 */ /* 0x0001e8000c101908 */
.L_x_253:
[----:B------:R-:W-:Y:S05]  /*39c0*/  BSYNC B1 ;  /* 0x0000000000017941 */ /* 0x000fea0003800000 */
.L_x_252:
[----:B------:R-:W-:Y:S01]  /*39d0*/  ISETP.GE.OR P5, PT, R31, c[0x0][0x314], P5 ;  /* 0x0000c5001f007a0c */ /* 0x000fe20002fa6670 */
[----:B------:R-:W1:Y:S01]  /*39e0*/  S2R R18, SR_TID.X ;  /* 0x0000000000127919 */ /* 0x000e620000002100 */
[----:B------:R-:W-:Y:S01]  /*39f0*/  IMAD.MOV.U32 R0, RZ, RZ, c[0x0][0x314] ;  /* 0x0000c500ff007624 */ /* 0x000fe200078e00ff */
[----:B------:R-:W-:-:S04]  /*3a00*/  HFMA2.MMA R5, -RZ, RZ, 0, 0 ;  /* 0x00000000ff057435 */ /* 0x000fc800000001ff */
[----:B------:R-:W-:Y:S01]  /*3a10*/  ISETP.GE.AND P0, PT, R0, 0x1, PT ;  /* 0x000000010000780c */ /* 0x000fe20003f06270 */
[----:B------:R-:W-:-:S05]  /*3a20*/  IMAD.MOV.U32 R0, RZ, RZ, RZ ;  /* 0x000000ffff007224 */ /* 0x000fca00078e00ff */
[----:B------:R-:W-:-:S04]  /*3a30*/  @!P5 FADD.FTZ R4, -R29, R30 ;  /* 0x0000001e1d04d221 */ /* 0x000fc80000010100 */
[----:B------:R-:W-:-:S06]  /*3a40*/  @!P5 FMUL.FTZ R4, R4, 1.4426950216293334961 ;  /* 0x3fb8aa3b0404d820 */ /* 0x000fcc0000410000 */
[----:B------:R-:W2:Y:S01]  /*3a50*/  @!P5 MUFU.EX2 R4, R4 ;  /* 0x000000040004d308 */ /* 0x000ea20000000800 */
[----:B-1----:R-:W-:-:S04]  /*3a60*/  SHF.R.S32.HI R17, RZ, 0x1f, R18 ;  /* 0x0000001fff117819 */ /* 0x002fc80000011412 */
[----:B------:R-:W-:-:S04]  /*3a70*/  LEA.HI R17, R17, R18, RZ, 0x5 ;  /* 0x0000001211117211 */ /* 0x000fc800078f28ff */
[----:B0-----:R-:W-:Y:S02]  /*3a80*/  LOP3.LUT R3, R17, 0x3fffffe0, RZ, 0xc0, !PT ;  /* 0x3fffffe011037812 */ /* 0x001fe400078ec0ff */
[----:B------:R-:W-:-:S03]  /*3a90*/  SHF.R.S32.HI R17, RZ, 0x5, R17 ;  /* 0x00000005ff117819 */ /* 0x000fc60000011411 */
[----:B------:R-:W-:Y:S01]  /*3aa0*/  IMAD.IADD R18, R18, 0x1, -R3 ;  /* 0x0000000112127824 */ /* 0x000fe200078e0a03 */
[----:B--2---:R0:W-:Y:S01]  /*3ab0*/  @!P5 STS [R25.X4], R4 ;  /* 0x000000041900d388 */ /* 0x0041e20000004800 */
[----:B------:R-:W-:-:S03]  /*3ac0*/  CS2R R2, SRZ ;  /* 0x0000000000027805 */ /* 0x000fc6000001ff00 */
[----:B------:R-:W-:Y:S01]  /*3ad0*/  SHF.L.U32 R18, R18, 0x2, RZ ;  /* 0x0000000212127819 */ /* 0x000fe200000006ff */
[----:B------:R-:W-:Y:S06]  /*3ae0*/  BAR.SYNC.DEFER_BLOCKING 0x0 ;  /* 0x0000000000007b1d */ /* 0x000fec0000010000 */
[----:B------:R-:W-:Y:S05]  /*3af0*/  @!P0 BRA `(.L_x_279) ;  /* 0x0000024000008947 */ /* 0x000fea0003800000 */
[----:B------:R-:W-:Y:S01]  /*3b00*/  ULDC UR5, c[0x0][0x22c] ;  /* 0x00008b0000057ab9 */ /* 0x000fe20000000800 */
[C---:B------:R-:W-:Y:S01]  /*3b10*/  IMAD R13, R17.reuse, 0x80, R18 ;  /* 0x00000080110d7824 */ /* 0x040fe200078e0212 */
[----:B------:R-:W-:Y:S01]  /*3b20*/  UIMAD UR5, UR7, UR5, URZ ;  /* 0x00000005070572a4 */ /* 0x000fe2000f8e023f */
[C---:B------:R-:W-:Y:S01]  /*3b30*/  IADD3 R6, R12.reuse, -UR7, RZ ;  /* 0x800000070c067c10 */ /* 0x040fe2000fffe0ff */
[----:B------:R-:W-:Y:S01]  /*3b40*/  IMAD R20, R12, c[0x0][0x22c], RZ ;  /* 0x00008b000c147a24 */ /* 0x000fe200078e02ff */
[----:B------:R-:W-:Y:S01]  /*3b50*/  CS2R R8, SRZ ;  /* 0x0000000000087805 */ /* 0x000fe2000001ff00 */
[----:B------:R-:W-:Y:S01]  /*3b60*/  USHF.R.S32.HI UR4, URZ, 0x1f, UR5 ;  /* 0x0000001f3f047899 */ /* 0x000fe20008011405 */
[C---:B------:R-:W-:Y:S01]  /*3b70*/  ISETP.GE.AND P2, PT, R17.reuse, R6, PT ;  /* 0x000000061100720c */ /* 0x040fe20003f46270 */
[----:B------:R-:W-:Y:S01]  /*3b80*/  IMAD.SHL.U32 R6, R17, 0x4, RZ ;  /* 0x0000000411067824 */ /* 0x000fe200078e00ff */
[C---:B0-----:R-:W-:Y:S01]  /*3b90*/  IADD3 R4, P0, R13.reuse, UR5, RZ ;  /* 0x000000050d047c10 */ /* 0x041fe2000ff1e0ff */
[----:B------:R-:W-:Y:S01]  /*3ba0*/  IMAD.MOV.U32 R16, RZ, RZ, RZ ;  /* 0x000000ffff107224 */ /* 0x000fe200078e00ff */
[----:B------:R-:W-:Y:S01]  /*3bb0*/  CS2R R10, SRZ ;  /* 0x00000000000a7805 */ /* 0x000fe2000001ff00 */
[----:B------:R-:W-:Y:S01]  /*3bc0*/  IMAD.MOV.U32 R5, RZ, RZ, RZ ;  /* 0x000000ffff057224 */ /* 0x000fe200078e00ff */
[----:B------:R-:W-:Y:S01]  /*3bd0*/  LEA.HI.X.SX32 R13, R13, UR4, 0x1, P0 ;  /* 0x000000040d0d7c11 */ /* 0x000fe200080f0eff */
[----:B------:R-:W-:Y:S01]  /*3be0*/  IMAD.WIDE R20, R20, 0x4, RZ ;  /* 0x0000000414147825 */ /* 0x000fe200078e02ff */
[----:B------:R-:W-:-:S04]  /*3bf0*/  LEA R14, P0, R4, c[0x0][0x1d8], 0x2 ;  /* 0x00007600040e7a11 */ /* 0x000fc800078010ff */
[----:B------:R-:W-:-:S03]  /*3c00*/  LEA.HI.X R13, R4, c[0x0][0x1dc], R13, 0x2, P0 ;  /* 0x00007700040d7a11 */ /* 0x000fc600000f140d */
.L_x_282:
[----:B------:R-:W-:Y:S01]  /*3c10*/  BSSY B0, `(.L_x_280) ;  /* 0x0000007000007945 */ /* 0x000fe20003800000 */
[----:B------:R-:W-:-:S05]  /*3c20*/  @P2 BRA `(.L_x_281) ;  /* 0x0000005000002947 */ /* 0x000fca0003800000 */
[----:B------:R-:W-:Y:S01]  /*3c30*/  ISETP.GE.AND P0, PT, R18, c[0x0][0x220], PT ;  /* 0x0000880012007a0c */ /* 0x000fe20003f06270 */
[----:B------:R-:W-:Y:S01]  /*3c40*/  CS2R R8, SRZ ;  /* 0x0000000000087805 */ /* 0x000fe2000001ff00 */
[----:B------:R-:W-:Y:S11]  /*3c50*/  CS2R R10, SRZ ;  /* 0x00000000000a7805 */ /* 0x000ff6000001ff00 */
[----:B------:R-:W-:Y:S05]  /*3c60*/  @!P0 MOV R15, R13 ;  /* 0x0000000d000f8202 */ /* 0x000fea0000000f00 */
[----:B------:R0:W5:Y:S02]  /*3c70*/  @!P0 LDG.E.128 R8, [R14.64] ;  /* 0x000000080e088981 */ /* 0x000164000c1e1d00 */
.L_x_281:
[----:B------:R-:W-:Y:S05]  /*3c80*/  BSYNC B0 ;  /* 0x0000000000007941 */ /* 0x000fea0003800000 */
.L_x_280:
        /* <DEDUP_REMOVED lines=11> */
.L_x_279:
[----:B------:R-:W-:Y:S02]  /*3d40*/  IADD3 R17, R17, UR7, RZ ;  /* 0x0000000711117c10 */ /* 0x000fe4000fffe0ff */
[----:B0-----:R-:W-:-:S02]  /*3d50*/  F2FP.PACK_AB R4, R3, R0 ;  /* 0x000000000304723e */ /* 0x001fc400000000ff */
[----:B------:R-:W-:Y:S02]  /*3d60*/  ISETP.GE.AND P0, PT, R17, R12, PT ;  /* 0x0000000c1100720c */ /* 0x000fe40003f06270 */
[----:B------:R-:W-:-:S11]  /*3d70*/  F2FP.PACK_AB R5, R5, R2 ;  /* 0x000000020505723e */ /* 0x000fd600000000ff */
[----:B------:R-:W-:Y:S05]  /*3d80*/  @P0 EXIT ;  /* 0x000000000000094d */ /* 0x000fea0003800000 */
[----:B------:R-:W-:-:S13]  /*3d90*/  ISETP.GE.AND P0, PT, R18, c[0x0][0x220], PT ;  /* 0x0000880012007a0c */ /* 0x000fda0003f06270 */
[----:B------:R-:W-:Y:S05]  /*3da0*/  @P0 EXIT ;  /* 0x000000000000094d */ /* 0x000fea0003800000 */
[----:B------:R-:W-:Y:S02]  /*3db0*/  IABS R6, R7 ;  /* 0x0000000700067213 */ /* 0x000fe40000000000 */
[----:B------:R-:W-:Y:S02]  /*3dc0*/  IABS R8, R17 ;  /* 0x0000001100087213 */ /* 0x000fe40000000000 */
[----:B------:R-:W0:Y:S01]  /*3dd0*/  I2F.RP R2, R6 ;  /* 0x0000000600027306 */ /* 0x000e220000209400 */
[----:B------:R-:W-:Y:S02]  /*3de0*/  IABS R9, R7 ;  /* 0x0000000700097213 */ /* 0x000fe40000000000 */
[----:B------:R-:W-:-:S03]  /*3df0*/  SHF.R.S32.HI R19, RZ, 0x1f, R18 ;  /* 0x0000001fff137819 */ /* 0x000fc60000011412 */
[----:B------:R-:W-:Y:S02]  /*3e00*/  IMAD.MOV R9, RZ, RZ, -R9 ;  /* 0x000000ffff097224 */ /* 0x000fe400078e0a09 */
[----:B0-----:R-:W0:Y:S02]  /*3e10*/  MUFU.RCP R10, R2 ;  /* 0x00000002000a7308 */ /* 0x001e240000001000 */
[----:B0-----:R-:W-:-:S06]  /*3e20*/  IADD3 R10, R10, 0xffffffe, RZ ;  /* 0x0ffffffe0a0a7810 */ /* 0x001fcc0007ffe0ff */
[----:B------:R-:W0:Y:S02]  /*3e30*/  F2I.FTZ.U32.TRUNC.NTZ R11, R10 ;  /* 0x0000000a000b7305 */ /* 0x000e24000021f000 */
[----:B0-----:R-:W-:Y:S02]  /*3e40*/  IMAD.MOV R0, RZ, RZ, -R11 ;  /* 0x000000ffff007224 */ /* 0x001fe400078e0a0b */
[----:B------:R-:W-:Y:S02]  /*3e50*/  IMAD.MOV.U32 R10, RZ, RZ, RZ ;  /* 0x000000ffff0a7224 */ /* 0x000fe400078e00ff */
[----:B------:R-:W-:Y:S01]  /*3e60*/  IMAD R3, R0, R6, RZ ;  /* 0x0000000600037224 */ /* 0x000fe200078e02ff */
[----:B------:R-:W-:-:S03]  /*3e70*/  IABS R0, c[0x0][0x214] ;  /* 0x0000850000007a13 */ /* 0x000fc60000000000 */
[----:B------:R-:W-:-:S06]  /*3e80*/  IMAD.HI.U32 R3, R11, R3, R10 ;  /* 0x000000030b037227 */ /* 0x000fcc00078e000a */
[----:B------:R-:W-:Y:S02]  /*3e90*/  IMAD.HI.U32 R2, R3, R8, RZ ;  /* 0x0000000803027227 */ /* 0x000fe400078e00ff */
[----:B------:R-:W0:Y:S02]  /*3ea0*/  I2F.RP R3, R0 ;  /* 0x0000000000037306 */ /* 0x000e240000209400 */
[----:B------:R-:W-:-:S05]  /*3eb0*/  IMAD R9, R2, R9, R8 ;  /* 0x0000000902097224 */ /* 0x000fca00078e0208 */
[----:B------:R-:W-:Y:S01]  /*3ec0*/  ISETP.GT.U32.AND P1, PT, R6, R9, PT ;  /* 0x000000090600720c */ /* 0x000fe20003f24070 */
[----:B0-----:R-:W0:-:S12]  /*3ed0*/  MUFU.RCP R3, R3 ;  /* 0x0000000300037308 */ /* 0x001e180000001000 */
[-C--:B------:R-:W-:Y:S02]  /*3ee0*/  @!P1 IADD3 R9, R9, -R6.reuse, RZ ;  /* 0x8000000609099210 */ /* 0x080fe40007ffe0ff */
[----:B------:R-:W-:Y:S02]  /*3ef0*/  @!P1 IADD3 R2, R2, 0x1, RZ ;  /* 0x0000000102029810 */ /* 0x000fe40007ffe0ff */
[----:B------:R-:W-:Y:S02]  /*3f00*/  ISETP.GE.U32.AND P2, PT, R9, R6, PT ;  /* 0x000000060900720c */ /* 0x000fe40003f46070 */
[----:B------:R-:W-:Y:S02]  /*3f10*/  LOP3.LUT R6, R17, R7, RZ, 0x3c, !PT ;  /* 0x0000000711067212 */ /* 0x000fe400078e3cff */
[----:B------:R-:W-:Y:S02]  /*3f20*/  ISETP.NE.AND P1, PT, R7, RZ, PT ;  /* 0x000000ff0700720c */ /* 0x000fe40003f25270 */
[----:B------:R-:W-:-:S02]  /*3f30*/  ISETP.GE.AND P0, PT, R6, RZ, PT ;  /* 0x000000ff0600720c */ /* 0x000fc40003f06270 */
[----:B0-----:R-:W-:-:S04]  /*3f40*/  IADD3 R10, R3, 0xffffffe, RZ ;  /* 0x0ffffffe030a7810 */ /* 0x001fc80007ffe0ff */
[----:B------:R0:W1:Y:S01]  /*3f50*/  F2I.FTZ.U32.TRUNC.NTZ R11, R10 ;  /* 0x0000000a000b7305 */ /* 0x000062000021f000 */
[----:B------:R-:W-:-:S06]  /*3f60*/  @P2 IADD3 R2, R2, 0x1, RZ ;  /* 0x0000000102022810 */ /* 0x000fcc0007ffe0ff */
[----:B------:R-:W-:Y:S01]  /*3f70*/  @!P0 IMAD.MOV R2, RZ, RZ, -R2 ;  /* 0x000000ffff028224 */ /* 0x000fe200078e0a02 */
[----:B------:R-:W-:-:S05]  /*3f80*/  @!P1 LOP3.LUT R2, RZ, R7, RZ, 0x33, !PT ;  /* 0x00000007ff029212 */ /* 0x000fca00078e33ff */
[C---:B------:R-:W-:Y:S02]  /*3f90*/  IMAD R8, R2.reuse, R7, RZ ;  /* 0x0000000702087224 */ /* 0x040fe400078e02ff */
[----:B------:R-:W-:Y:S01]  /*3fa0*/  IMAD.WIDE.U32 R18, R2, c[0x0][0x1e0], R18 ;  /* 0x0000780002127a25 */ /* 0x000fe200078e0012 */
[----:B0-----:R-:W-:-:S03]  /*3fb0*/  HFMA2.MMA R10, -RZ, RZ, 0, 0 ;  /* 0x00000000ff0a7435 */ /* 0x001fc600000001ff */
[----:B-1----:R-:W-:Y:S02]  /*3fc0*/  IMAD.MOV R3, RZ, RZ, -R11 ;  /* 0x000000ffff037224 */ /* 0x002fe400078e0a0b */
[----:B------:R-:W-:Y:S02]  /*3fd0*/  IMAD.IADD R7, R17, 0x1, -R8 ;  /* 0x0000000111077824 */ /* 0x000fe400078e0a08 */
[----:B------:R-:W-:-:S03]  /*3fe0*/  IMAD R6, R3, R0, RZ ;  /* 0x0000000003067224 */ /* 0x000fc600078e02ff */
[----:B------:R-:W-:Y:S01]  /*3ff0*/  IABS R3, R7 ;  /* 0x0000000700037213 */ /* 0x000fe20000000000 */
[----:B------:R-:W-:Y:S01]  /*4000*/  IMAD.HI.U32 R6, R11, R6, R10 ;  /* 0x000000060b067227 */ /* 0x000fe200078e000a */
[----:B------:R-:W-:-:S04]  /*4010*/  LOP3.LUT R7, R7, c[0x0][0x214], RZ, 0x3c, !PT ;  /* 0x0000850007077a12 */ /* 0x000fc800078e3cff */
[----:B------:R-:W-:Y:S01]  /*4020*/  ISETP.GE.AND P1, PT, R7, RZ, PT ;  /* 0x000000ff0700720c */ /* 0x000fe20003f26270 */
        /* <DEDUP_REMOVED lines=11> */
[----:B------:R-:W-:Y:S02]  /*40e0*/  @P2 IADD3 R9, R9, 0x1, RZ ;  /* 0x0000000109092810 */ /* 0x000fe40007ffe0ff */
[----:B------:R-:W-:Y:S02]  /*40f0*/  IMAD.IADD R19, R19, 0x1, R3 ;  /* 0x0000000113137824 */ /* 0x000fe400078e0203 */
[----:B------:R-:W-:Y:S02]  /*4100*/  @!P1 IADD3 R9, -R9, RZ, RZ ;  /* 0x000000ff09099210 */ /* 0x000fe40007ffe1ff */
[----:B------:R-:W-:-:S04]  /*4110*/  @!P0 LOP3.LUT R9, RZ, c[0x0][0x214], RZ, 0x33, !PT ;  /* 0x00008500ff098a12 */ /* 0x000fc800078e33ff */
[----:B------:R-:W-:Y:S01]  /*4120*/  SHF.R.S32.HI R0, RZ, 0x1f, R9 ;  /* 0x0000001fff007819 */ /* 0x000fe20000011409 */
[C---:B------:R-:W-:Y:S02]  /*4130*/  IMAD R8, R9.reuse, c[0x0][0x214], R8 ;  /* 0x0000850009087a24 */ /* 0x040fe400078e0208 */
[----:B------:R-:W-:-:S04]  /*4140*/  IMAD.WIDE.U32 R18, R9, c[0x0][0x1f0], R18 ;  /* 0x00007c0009127a25 */ /* 0x000fc800078e0012 */
[----:B------:R-:W-:Y:S02]  /*4150*/  IMAD R0, R0, c[0x0][0x1f0], RZ ;  /* 0x00007c0000007a24 */ /* 0x000fe400078e02ff */
[----:B------:R-:W-:Y:S02]  /*4160*/  IMAD.IADD R8, R17, 0x1, -R8 ;  /* 0x0000000111087824 */ /* 0x000fe400078e0a08 */
[----:B------:R-:W-:-:S03]  /*4170*/  IMAD R9, R9, c[0x0][0x1f4], R0 ;  /* 0x00007d0009097a24 */ /* 0x000fc600078e0200 */
[----:B------:R-:W-:Y:S02]  /*4180*/  SHF.R.S32.HI R0, RZ, 0x1f, R8 ;  /* 0x0000001fff007819 */ /* 0x000fe40000011408 */
[----:B------:R-:W-:-:S03]  /*4190*/  IADD3 R19, R19, R9, RZ ;  /* 0x0000000913137210 */ /* 0x000fc60007ffe0ff */
[----:B------:R-:W-:-:S04]  /*41a0*/  IMAD R3, R0, c[0x0][0x1e8], RZ ;  /* 0x00007a0000037a24 */ /* 0x000fc800078e02ff */
[C---:B------:R-:W-:Y:S02]  /*41b0*/  IMAD R3, R8.reuse, c[0x0][0x1ec], R3 ;  /* 0x00007b0008037a24 */ /* 0x040fe400078e0203 */
[----:B------:R-:W-:-:S04]  /*41c0*/  IMAD.WIDE.U32 R8, R8, c[0x0][0x1e8], R18 ;  /* 0x00007a0008087a25 */ /* 0x000fc800078e0012 */
[----:B------:R-:W-:Y:S01]  /*41d0*/  IMAD.IADD R3, R9, 0x1, R3 ;  /* 0x0000000109037824 */ /* 0x000fe200078e0203 */
[----:B------:R-:W-:-:S04]  /*41e0*/  LEA R2, P0, R8, c[0x0][0x1d0], 0x1 ;  /* 0x0000740008027a11 */ /* 0x000fc800078008ff */
[----:B------:R-:W-:-:S05]  /*41f0*/  LEA.HI.X R3, R8, c[0x0][0x1d4], R3, 0x1, P0 ;  /* 0x0000750008037a11 */ /* 0x000fca00000f0c03 */
[----:B------:R-:W-:Y:S01]  /*4200*/  STG.E.64 [R2.64], R4 ;  /* 0x0000000402007986 */ /* 0x000fe2000c101b08 */
[----:B------:R-:W-:Y:S05]  /*4210*/  EXIT ;  /* 0x000000000000794d */ /* 0x000fea0003800000 */
        .weak           $__internal_5_$__cuda_sm20_div_s64
        .type           $__internal_5_$__cuda_sm20_div_s64,@function
        .size           $__internal_5_$__cuda_sm20_div_s64,(.L_x_8165 - $__internal_5_$__cuda_sm20_div_s64)
$__internal_5_$__cuda_sm20_div_s64:
        /* <DEDUP_REMOVED lines=17> */
[----:B------:R-:W-:-:S04]  /*4330*/  IMAD.HI.U32 R20, R51, R0, RZ ;  /* 0x0000000033147227 */ /* 0x000fc800078e00ff */
[----:B------:R-:W-:-:S04]  /*4340*/  IMAD.HI.U32 R21, P2, R51, R21, R52 ;  /* 0x0000001533157227 */ /* 0x000fc80007840034 */
[----:B------:R-:W-:Y:S02]  /*4350*/  IMAD R0, R51, R0, RZ ;  /* 0x0000000033007224 */ /* 0x000fe400078e02ff */
[----:B------:R-:W-:-:S03]  /*4360*/  IMAD.X R20, R20, 0x1, R51, P0 ;  /* 0x0000000114147824 */ /* 0x000fc600000e0633 */
[----:B------:R-:W-:-:S04]  /*4370*/  IADD3 R51, P0, R0, R21, RZ ;  /* 0x0000001500337210 */ /* 0x000fc80007f1e0ff */
[----:B------:R-:W-:Y:S01]  /*4380*/  IADD3.X R21, RZ, RZ, R20, P0, P2 ;  /* 0x000000ffff157210 */ /* 0x000fe200007e4414 */
[----:B------:R-:W-:Y:S01]  /*4390*/  IMAD.WIDE.U32 R52, R51, R42, RZ ;  /* 0x0000002a33347225 */ /* 0x000fe200078e00ff */
[----:B------:R-:W-:-:S03]  /*43a0*/  ISETP.GE.AND P2, PT, R23, RZ, PT ;  /* 0x000000ff1700720c */ /* 0x000fc60003f46270 */
[----:B------:R-:W-:Y:S01]  /*43b0*/  IMAD R0, R51, R43, R53 ;  /* 0x0000002b33007224 */ /* 0x000fe200078e0235 */
[----:B------:R-:W-:-:S03]  /*43c0*/  IADD3 R20, P0, RZ, -R52, RZ ;  /* 0x80000034ff147210 */ /* 0x000fc60007f1e0ff */
[----:B------:R-:W-:Y:S02]  /*43d0*/  IMAD R0, R21, R42, R0 ;  /* 0x0000002a15007224 */ /* 0x000fe400078e0200 */
[----:B------:R-:W-:-:S04]  /*43e0*/  IMAD.HI.U32 R50, R51, R20, RZ ;  /* 0x0000001433327227 */ /* 0x000fc800078e00ff */
[----:B------:R-:W-:-:S04]  /*43f0*/  IMAD.X R0, RZ, RZ, ~R0, P0 ;  /* 0x000000ffff007224 */ /* 0x000fc800000e0e00 */
[----:B------:R-:W-:-:S04]  /*4400*/  IMAD.WIDE.U32 R50, P0, R51, R0, R50 ;  /* 0x0000000033327225 */ /* 0x000fc80007800032 */
[----:B------:R-:W-:-:S04]  /*4410*/  IMAD.HI.U32 R28, R21, R0, RZ ;  /* 0x00000000151c7227 */ /* 0x000fc800078e00ff */
[----:B------:R-:W-:-:S04]  /*4420*/  IMAD.HI.U32 R20, P4, R21, R20, R50 ;  /* 0x0000001415147227 */ /* 0x000fc80007880032 */
[----:B------:R-:W-:Y:S01]  /*4430*/  IMAD.X R35, R28, 0x1, R21, P0 ;  /* 0x000000011c237824 */ /* 0x000fe200000e0615 */
[----:B------:R-:W-:Y:S01]  /*4440*/  IADD3 R27, P0, RZ, -R34, RZ ;  /* 0x80000022ff1b7210 */ /* 0x000fe20007f1e0ff */
[----:B------:R-:W-:Y:S02]  /*4450*/  IMAD R21, R21, R0, RZ ;  /* 0x0000000015157224 */ /* 0x000fe400078e02ff */
[----:B------:R-:W-:Y:S01]  /*4460*/  IMAD.MOV.U32 R51, RZ, RZ, RZ ;  /* 0x000000ffff337224 */ /* 0x000fe200078e00ff */
[----:B------:R-:W-:Y:S02]  /*4470*/  SEL R0, R27, R34, !P2 ;  /* 0x000000221b007207 */ /* 0x000fe40005000000 */
[----:B------:R-:W-:Y:S01]  /*4480*/  IADD3 R21, P3, R21, R20, RZ ;  /* 0x0000001415157210 */ /* 0x000fe20007f7e0ff */
[----:B------:R-:W-:-:S03]  /*4490*/  IMAD.X R20, RZ, RZ, ~R23, P0 ;  /* 0x000000ffff147224 */ /* 0x000fc600000e0e17 */
[----:B------:R-:W-:Y:S01]  /*44a0*/  IADD3.X R35, RZ, RZ, R35, P3, P4 ;  /* 0x000000ffff237210 */ /* 0x000fe20001fe8423 */
[----:B------:R-:W-:Y:S01]  /*44b0*/  IMAD.HI.U32 R50, R21, R0, RZ ;  /* 0x0000000015327227 */ /* 0x000fe200078e00ff */
[----:B------:R-:W-:-:S05]  /*44c0*/  SEL R20, R20, R23, !P2 ;  /* 0x0000001714147207 */ /* 0x000fca0005000000 */
[----:B------:R-:W-:-:S04]  /*44d0*/  IMAD.WIDE.U32 R50, R21, R20, R50 ;  /* 0x0000001415327225 */ /* 0x000fc800078e0032 */
[C---:B------:R-:W-:Y:S02]  /*44e0*/  IMAD R28, R35.reuse, R20, RZ ;  /* 0x00000014231c7224 */ /* 0x040fe400078e02ff */
[----:B------:R-:W-:-:S05]  /*44f0*/  IMAD.HI.U32 R21, P3, R35, R0, R50 ;  /* 0x0000000023157227 */ /* 0x000fca0007860032 */
[----:B------:R-:W-:-:S05]  /*4500*/  IADD3 R28, P2, R28, R21, RZ ;  /* 0x000000151c1c7210 */ /* 0x000fca0007f5e0ff */
[----:B------:R-:W-:-:S04]  /*4510*/  IMAD.WIDE.U32 R50, R28, R42, RZ ;  /* 0x0000002a1c327225 */ /* 0x000fc800078e00ff */
[----:B------:R-:W-:Y:S01]  /*4520*/  IMAD R27, R28, R43, R51 ;  /* 0x0000002b1c1b7224 */ /* 0x000fe200078e0233 */
[----:B------:R-:W-:Y:S01]  /*4530*/  IADD3 R21, P0, -R50, R0, RZ ;  /* 0x0000000032157210 */ /* 0x000fe20007f1e1ff */
[----:B------:R-:W-:-:S05]  /*4540*/  IMAD.HI.U32 R0, R35, R20, RZ ;  /* 0x0000001423007227 */ /* 0x000fca00078e00ff */
[----:B------:R-:W-:Y:S02]  /*4550*/  IADD3.X R0, R0, RZ, RZ, P3, !PT ;  /* 0x000000ff00007210 */ /* 0x000fe40001ffe4ff */
[----:B------:R-:W-:-:S03]  /*4560*/  ISETP.GE.U32.AND P3, PT, R21, R42, PT ;  /* 0x0000002a1500720c */ /* 0x000fc60003f66070 */
[----:B------:R-:W-:-:S04]  /*4570*/  IMAD.X R0, RZ, RZ, R0, P2 ;  /* 0x000000ffff007224 */ /* 0x000fc800010e0600 */
[----:B------:R-:W-:-:S04]  /*4580*/  IMAD R27, R0, R42, R27 ;  /* 0x0000002a001b7224 */ /* 0x000fc800078e021b */
[----:B------:R-:W-:Y:S01]  /*4590*/  IMAD.X R27, R20, 0x1, ~R27, P0 ;  /* 0x00000001141b7824 */ /* 0x000fe200000e0e1b */
[----:B------:R-:W-:-:S04]  /*45a0*/  IADD3 R20, P0, R21, -R42, RZ ;  /* 0x8000002a15147210 */ /* 0x000fc80007f1e0ff */
[----:B------:R-:W-:-:S04]  /*45b0*/  ISETP.GE.U32.AND.EX P3, PT, R27, R43, PT, P3 ;  /* 0x0000002b1b00720c */ /* 0x000fc80003f66130 */
[----:B------:R-:W-:Y:S01]  /*45c0*/  SEL R21, R20, R21, P3 ;  /* 0x0000001514157207 */ /* 0x000fe20001800000 */
[----:B------:R-:W-:-:S03]  /*45d0*/  IMAD.X R20, R27, 0x1, ~R43, P0 ;  /* 0x000000011b147824 */ /* 0x000fc600000e0e2b */
[----:B------:R-:W-:Y:S01]  /*45e0*/  ISETP.GE.U32.AND P2, PT, R21, R42, PT ;  /* 0x0000002a1500720c */ /* 0x000fe20003f46070 */
[----:B------:R-:W-:Y:S01]  /*45f0*/  IMAD.MOV.U32 R42, RZ, RZ, R22 ;  /* 0x000000ffff2a7224 */ /* 0x000fe200078e0016 */
[----:B------:R-:W-:Y:S02]  /*4600*/  IADD3 R21, P0, R28, 0x1, RZ ;  /* 0x000000011c157810 */ /* 0x000fe40007f1e0ff */
[----:B------:R-:W-:Y:S02]  /*4610*/  SEL R27, R20, R27, P3 ;  /* 0x0000001b141b7207 */ /* 0x000fe40001800000 */
[----:B------:R-:W-:Y:S01]  /*4620*/  SEL R28, R21, R28, P3 ;  /* 0x0000001c151c7207 */ /* 0x000fe20001800000 */
[----:B------:R-:W-:Y:S01]  /*4630*/  IMAD.X R21, RZ, RZ, R0, P0 ;  /* 0x000000ffff157224 */ /* 0x000fe200000e0600 */
[----:B------:R-:W-:Y:S01]  /*4640*/  ISETP.GE.U32.AND.EX P2, PT, R27, R43, PT, P2 ;  /* 0x0000002b1b00720c */ /* 0x000fe20003f46120 */
[----:B------:R-:W-:Y:S01]  /*4650*/  IMAD.MOV.U32 R43, RZ, RZ, 0x0 ;  /* 0x00000000ff2b7424 */ /* 0x000fe200078e00ff */
[----:B------:R-:W-:-:S02]  /*4660*/  IADD3 R27, P0, R28, 0x1, RZ ;  /* 0x000000011c1b7810 */ /* 0x000fc40007f1e0ff */
[----:B------:R-:W-:Y:S02]  /*4670*/  SEL R21, R21, R0, P3 ;  /* 0x0000000015157207 */ /* 0x000fe40001800000 */
[----:B------:R-:W-:Y:S02]  /*4680*/  SEL R27, R27, R28, P2 ;  /* 0x0000001c1b1b7207 */ /* 0x000fe40001000000 */
[----:B------:R-:W-:Y:S02]  /*4690*/  IADD3.X R0, RZ, R21, RZ, P0, !PT ;  /* 0x00000015ff007210 */ /* 0x000fe400007fe4ff */
[----:B------:R-:W-:Y:S02]  /*46a0*/  LOP3.LUT R20, R5, R23, RZ, 0x3c, !PT ;  /* 0x0000001705147212 */ /* 0x000fe400078e3cff */
[----:B------:R-:W-:Y:S02]  /*46b0*/  SEL R21, R0, R21, P2 ;  /* 0x0000001500157207 */ /* 0x000fe40001000000 */
        /* <DEDUP_REMOVED lines=9> */
[----:B------:R-:W-:Y:S06]  /*4750*/  RET.REL.NODEC R42 `(_ZN5flash32flash_fwd_splitkv_combine_kernelI23Flash_fwd_kernel_traitsILi128ELi64ELi128ELi4ELb0ELb0EN7cutlass6half_tE19Flash_kernel_traitsILi128ELi64ELi128ELi4ES3_EELi4ELi2ELb0EEEvNS_16Flash_fwd_paramsE) ;  /* 0xffffb8a02a007950 */ /* 0x000fec0003c3ffff */
.L_x_283:
        /* <DEDUP_REMOVED lines=10> */
.L_x_8165:


//--------------------- .text._ZN5flash32flash_fwd_splitkv_combine_kernelI23Flash_fwd_kernel_traitsILi128ELi64ELi128ELi4ELb0ELb0EN7cutlass6half_tE19Flash_kernel_traitsILi128ELi64ELi128ELi4ES3_EELi4ELi1ELb0EEEvNS_16Flash_fwd_paramsE --------------------------
	.section	.text._ZN5flash32flash_fwd_splitkv_combine_kernelI23Flash_fwd_kernel_traitsILi128ELi64ELi128ELi4ELb0ELb0EN7cutlass6half_tE19Flash_kernel_traitsILi128ELi64ELi128ELi4ES3_EELi4ELi1ELb0EEEvNS_16Flash_fwd_paramsE,"ax",@progbits
	.sectioninfo	@"SHI_REGISTERS=54"
	.align	128
        .global         _ZN5flash32flash_fwd_splitkv_combine_kernelI23Flash_fwd_kernel_traitsILi128ELi64ELi128ELi4ELb0ELb0EN7cutlass6half_tE19Flash_kernel_traitsILi128ELi64ELi128ELi4ES3_EELi4ELi1ELb0EEEvNS_16Flash_fwd_paramsE
        .type           _ZN5flash32flash_fwd_splitkv_combine_kernelI23Flash_fwd_kernel_traitsILi128ELi64ELi128ELi4ELb0ELb0EN7cutlass6half_tE19Flash_kernel_traitsILi128ELi64ELi128ELi4ES3_EELi4ELi1ELb0EEEvNS_16Flash_fwd_paramsE,@function
        .size           _ZN5flash32flash_fwd_splitkv_combine_kernelI23Flash_fwd_kernel_traitsILi128ELi64ELi128ELi4ELb0ELb0EN7cutlass6half_tE19Flash_kernel_traitsILi128ELi64ELi128ELi4ES3_EELi4ELi1ELb0EEEvNS_16Flash_fwd_paramsE,(.L_x_8166 - _ZN5flash32flash_fwd_splitkv_combine_kernelI23Flash_fwd_kernel_traitsILi128ELi64ELi128ELi4ELb0ELb0EN7cutlass6half_tE19Flash_kernel_traitsILi128ELi64ELi128ELi4ES3_EELi4ELi1ELb0EEEvNS_16Flash_fwd_paramsE)
        .other          _ZN5flash32flash_fwd_splitkv_combine_kernelI23Flash_fwd_kernel_traitsILi128ELi64ELi128ELi4ELb0ELb0EN7cutlass6half_tE19Flash_kernel_traitsILi128ELi64ELi128ELi4ES3_EELi4ELi1ELb0EEEvNS_16Flash_fwd_paramsE,@"STO_CUDA_ENTRY STV_DEFAULT"
_ZN5flash32flash_fwd_splitkv_combine_kernelI23Flash_fwd_kernel_traitsILi128ELi64ELi128ELi4ELb0ELb0EN7cutlass6half_tE19Flash_kernel_traitsILi128ELi64ELi128ELi4ES3_EELi4ELi1ELb0EEEvNS_16Flash_fwd_paramsE:
.text._ZN5flash32flash_fwd_splitkv_combine_kernelI23Flash_fwd_kernel_traitsILi128ELi64ELi128ELi4ELb0ELb0EN7cutlass6half_tE19Flash_kernel_traitsILi128ELi64ELi128ELi4ES3_EELi4ELi1ELb0EEEvNS_16Flash_fwd_paramsE:
        /* <DEDUP_REMOVED lines=23> */
[----:B------:R-:W-:Y:S05]  /*0170*/  CALL.REL.NOINC `($__internal_6_$__cuda_sm20_div_s64) ;  /* 0x0000417000007944 */ /* 0x000fea0003c00000 */
[----:B------:R-:W-:Y:S02]  /*0180*/  MOV R8, R0 ;  /* 0x0000000000087202 */ /* 0x000fe40000000f00 */
[----:B------:R-:W-:Y:S01]  /*0190*/  MOV R9, R23 ;  /* 0x0000001700097202 */ /* 0x000fe20000000f00 */
[----:B------:R-:W-:Y:S05]  /*01a0*/  BRA `(.L_x_285) ;  /* 0x0000013000007947 */ /* 0x000fea0003800000 */
.L_x_284:
        /* <DEDUP_REMOVED lines=8> */
[----:B------:R-:W-:Y:S01]  /*0230*/  IMAD.HI.U32 R0, R9, R0, R8 ;  /* 0x0000000009007227 */ /* 0x000fe200078e0008 */
[----:B------:R-:W-:-:S05]  /*0240*/  HFMA2.MMA R9, -RZ, RZ, 0, 0 ;  /* 0x00000000ff097435 */ /* 0x000fca00000001ff */
        /* <DEDUP_REMOVED lines=9> */
.L_x_285:
        /* <DEDUP_REMOVED lines=17> */
.L_x_287:
        /* <DEDUP_REMOVED lines=19> */
.L_x_288:
[----:B------:R-:W-:Y:S05]  /*0520*/  BSYNC B0 ;  /* 0x0000000000007941 */ /* 0x000fea0003800000 */
.L_x_286:
        /* <DEDUP_REMOVED lines=45> */
.L_x_290:
        /* <DEDUP_REMOVED lines=19> */
.L_x_291:
[----:B------:R-:W-:Y:S05]  /*0930*/  BSYNC B0 ;  /* 0x0000000000007941 */ /* 0x000fea0003800000 */
.L_x_289:
        /* <DEDUP_REMOVED lines=26> */
[----:B------:R-:W-:-:S13]  /*0ae0*/  ISETP.GE.U32.AND P0, PT, R0, R8, PT ;  /* 0x000000080000720c */ /* 0x000fda0003f06070 */
[----:B------:R-:W-:-:S05]  /*0af0*/  @P0 IADD3 R7, R7, 0x1, RZ ;  /* 0x0000000107070810 */ /* 0x000fca0007ffe0ff */
[----:B------:R-:W-:Y:S02]  /*0b00*/  IMAD.MOV.U32 R3, RZ, RZ, R7 ;  /* 0x000000ffff037224 */ /* 0x000fe400078e0007 */
[----:B------:R-:W-:Y:S02]  /*0b10*/  IMAD.MOV.U32 R7, RZ, RZ, c[0x0][0x1c0] ;  /* 0x00007000ff077624 */ /* 0x000fe400078e00ff */
[----:B------:R-:W-:Y:S01]  /*0b20*/  @!P2 IMAD.MOV R3, RZ, RZ, -R3 ;  /* 0x000000ffff03a224 */ /* 0x000fe200078e0a03 */
[----:B------:R-:W-:Y:S02]  /*0b30*/  @!P1 LOP3.LUT R3, RZ, c[0x0][0x214], RZ, 0x33, !PT ;  /* 0x00008500ff039a12 */ /* 0x000fe400078e33ff */
[C---:B------:R-:W-:Y:S01]  /*0b40*/  IADD3 R9, R7.reuse, -0x1, RZ ;  /* 0xffffffff07097810 */ /* 0x040fe20007ffe0ff */
[----:B------:R-:W-:Y:S02]  /*0b50*/  IMAD R7, R7, c[0x0][0x214], RZ ;  /* 0x0000850007077a24 */ /* 0x000fe400078e02ff */
        /* <DEDUP_REMOVED lines=44> */
.L_x_293:
        /* <DEDUP_REMOVED lines=19> */
.L_x_294:
[----:B------:R-:W-:Y:S05]  /*0f50*/  BSYNC B0 ;  /* 0x0000000000007941 */ /* 0x000fea0003800000 */
.L_x_292:
        /* <DEDUP_REMOVED lines=43> */
.L_x_296:
        /* <DEDUP_REMOVED lines=19> */
.L_x_297:
[----:B------:R-:W-:Y:S05]  /*1340*/  BSYNC B0 ;  /* 0x0000000000007941 */ /* 0x000fea0003800000 */
.L_x_295:
[----:B------:R-:W-:Y:S01]  /*1350*/  IABS R10, c[0x0][0x214] ;  /* 0x00008500000a7a13 */ /* 0x000fe20000000000 */
[----:B------:R-:W-:Y:S01]  /*1360*/  IMAD.MOV.U32 R24, RZ, RZ, RZ ;  /* 0x000000ffff187224 */ /* 0x000fe200078e00ff */
[----:B------:R-:W-:Y:S01]  /*1370*/  ISETP.GT.AND P3, PT, R7, RZ, PT ;  /* 0x000000ff0700720c */ /* 0x000fe20003f64270 */
[----:B------:R-:W0:Y:S01]  /*1380*/  S2R R26, SR_TID.X ;  /* 0x00000000001a7919 */ /* 0x000e220000002100 */
[----:B------:R-:W1:Y:S01]  /*1390*/  I2F.RP R22, R10 ;  /* 0x0000000a00167306 */ /* 0x000e620000209400 */
[----:B------:R-:W-:Y:S01]  /*13a0*/  ULDC.U8 UR4, c[0x0][0x329] ;  /* 0x0000ca4000047ab9 */ /* 0x000fe20000000000 */
[----:B------:R-:W-:Y:S01]  /*13b0*/  IMAD.MOV.U32 R36, RZ, RZ, c[0x0][0x214] ;  /* 0x00008500ff247624 */ /* 0x000fe200078e00ff */
[----:B------:R-:W-:Y:S01]  /*13c0*/  ULDC.64 UR8, c[0x0][0x118] ;  /* 0x0000460000087ab9 */ /* 0x000fe20000000a00 */
[----:B------:R-:W-:Y:S04]  /*13d0*/  BSSY B0, `(.L_x_298) ;  /* 0x000007d000007945 */ /* 0x000fe80003800000 */
[----:B-1----:R-:W1:Y:S01]  /*13e0*/  MUFU.RCP R22, R22 ;  /* 0x0000001600167308 */ /* 0x002e620000001000 */
[----:B0-----:R-:W-:-:S02]  /*13f0*/  SHF.R.S32.HI R31, RZ, 0x1f, R26 ;  /* 0x0000001fff1f7819 */ /* 0x001fc4000001141a */
[----:B-1----:R-:W-:-:S05]  /*1400*/  IADD3 R22, R22, 0xffffffe, RZ ;  /* 0x0ffffffe16167810 */ /* 0x002fca0007ffe0ff */
[----:B------:R-:W0:Y:S02]  /*1410*/  F2I.FTZ.U32.TRUNC.NTZ R23, R22 ;  /* 0x0000001600177305 */ /* 0x000e24000021f000 */
[--C-:B0-----:R-:W-:Y:S02]  /*1420*/  IMAD.MOV R0, RZ, RZ, -R23.reuse ;  /* 0x000000ffff007224 */ /* 0x101fe400078e0a17 */
[----:B------:R-:W-:Y:S02]  /*1430*/  IMAD.MOV.U32 R22, RZ, RZ, RZ ;  /* 0x000000ffff167224 */ /* 0x000fe400078e00ff */
[----:B------:R-:W-:Y:S01]  /*1440*/  IMAD R5, R0, R10, RZ ;  /* 0x0000000a00057224 */ /* 0x000fe200078e02ff */
[----:B------:R-:W-:Y:S02]  /*1450*/  IABS R0, R4 ;  /* 0x0000000400007213 */ /* 0x000fe40000000000 */
[----:B------:R-:W-:Y:S01]  /*1460*/  LOP3.LUT R4, R4, c[0x0][0x214], RZ, 0x3c, !PT ;  /* 0x0000850004047a12 */ /* 0x000fe200078e3cff */
[----:B------:R-:W-:Y:S01]  /*1470*/  IMAD.HI.U32 R5, R23, R5, R22 ;  /* 0x0000000517057227 */ /* 0x000fe200078e0016 */
[----:B------:R-:W-:-:S02]  /*1480*/  IABS R23, R8 ;  /* 0x0000000800177213 */ /* 0x000fc40000000000 */
[----:B------:R-:W-:Y:S02]  /*1490*/  ISETP.GE.AND P1, PT, R4, RZ, PT ;  /* 0x000000ff0400720c */ /* 0x000fe40003f26270 */
[----:B------:R-:W-:Y:S01]  /*14a0*/  LOP3.LUT R8, R8, c[0x0][0x1c0], RZ, 0x3c, !PT ;  /* 0x0000700008087a12 */ /* 0x000fe200078e3cff */
[----:B------:R-:W-:-:S04]  /*14b0*/  IMAD.HI.U32 R11, R5, R0, RZ ;  /* 0x00000000050b7227 */ /* 0x000fc800078e00ff */
[----:B------:R-:W-:-:S04]  /*14c0*/  IMAD.MOV R5, RZ, RZ, -R11 ;  /* 0x000000ffff057224 */ /* 0x000fc800078e0a0b */
[----:B------:R-:W-:Y:S01]  /*14d0*/  IMAD R0, R10, R5, R0 ;  /* 0x000000050a007224 */ /* 0x000fe200078e0200 */
[----:B------:R-:W-:-:S04]  /*14e0*/  SHF.R.S32.HI R5, RZ, 0x1f, R7 ;  /* 0x0000001fff057819 */ /* 0x000fc80000011407 */
[----:B------:R-:W-:-:S13]  /*14f0*/  ISETP.GT.U32.AND P0, PT, R10, R0, PT ;  /* 0x000000000a00720c */ /* 0x000fda0003f04070 */
[----:B------:R-:W-:Y:S01]  /*1500*/  @!P0 IMAD.IADD R0, R0, 0x1, -R10 ;  /* 0x0000000100008824 */ /* 0x000fe200078e0a0a */
[----:B------:R-:W-:Y:S02]  /*1510*/  @!P0 IADD3 R11, R11, 0x1, RZ ;  /* 0x000000010b0b8810 */ /* 0x000fe40007ffe0ff */
[----:B------:R-:W-:Y:S02]  /*1520*/  ISETP.NE.AND P0, PT, RZ, c[0x0][0x214], PT ;  /* 0x00008500ff007a0c */ /* 0x000fe40003f05270 */
[----:B------:R-:W-:Y:S02]  /*1530*/  ISETP.GE.U32.AND P2, PT, R0, R10, PT ;  /* 0x0000000a0000720c */ /* 0x000fe40003f46070 */
[----:B------:R-:W-:Y:S01]  /*1540*/  LEA.HI.SX32 R0, R7, 0x1, 0x1 ;  /* 0x0000000107007811 */ /* 0x000fe200078f0aff */
[----:B------:R-:W-:-:S10]  /*1550*/  @!P3 IMAD.MOV R0, RZ, RZ, R5 ;  /* 0x000000ffff00b224 */ /* 0x000fd400078e0205 */
[----:B------:R-:W-:-:S05]  /*1560*/  @P2 IADD3 R11, R11, 0x1, RZ ;  /* 0x000000010b0b2810 */ /* 0x000fca0007ffe0ff */
[----:B------:R-:W-:-:S04]  /*1570*/  IMAD.MOV.U32 R4, RZ, RZ, R11 ;  /* 0x000000ffff047224 */ /* 0x000fc800078e000b */
[----:B------:R-:W-:Y:S01]  /*1580*/  @!P1 IMAD.MOV R4, RZ, RZ, -R4 ;  /* 0x000000ffff049224 */ /* 0x000fe200078e0a04 */
[----:B------:R-:W-:-:S05]  /*1590*/  @!P0 LOP3.LUT R4, RZ, c[0x0][0x214], RZ, 0x33, !PT ;  /* 0x00008500ff048a12 */ /* 0x000fca00078e33ff */
[----:B------:R-:W-:Y:S01]  /*15a0*/  IMAD R4, R0, R4, RZ ;  /* 0x0000000400047224 */ /* 0x000fe200078e02ff */
[----:B------:R-:W-:-:S04]  /*15b0*/  IABS R0, c[0x0][0x1c0] ;  /* 0x0000700000007a13 */ /* 0x000fc80000000000 */
[----:B------:R-:W-:Y:S01]  /*15c0*/  IABS R5, R4 ;  /* 0x0000000400057213 */ /* 0x000fe20000000000 */
[----:B------:R-:W0:Y:S04]  /*15d0*/  I2F.U32.RP R10, R0 ;  /* 0x00000000000a7306 */ /* 0x000e280000209000 */
[----:B------:R-:W-:-:S04]  /*15e0*/  IMAD.IADD R13, R9, 0x1, R5 ;  /* 0x00000001090d7824 */ /* 0x000fc800078e0205 */
[----:B------:R-:W1:Y:S08]  /*15f0*/  I2F.RP R11, R5 ;  /* 0x00000005000b7306 */ /* 0x000e700000209400 */
[----:B0-----:R-:W0:Y:S08]  /*1600*/  MUFU.RCP R10, R10 ;  /* 0x0000000a000a7308 */ /* 0x001e300000001000 */
[----:B-1----:R-:W1:Y:S01]  /*1610*/  MUFU.RCP R11, R11 ;  /* 0x0000000b000b7308 */ /* 0x002e620000001000 */
[----:B0-----:R-:W-:-:S02]  /*1620*/  IADD3 R10, R10, 0xffffffe, RZ ;  /* 0x0ffffffe0a0a7810 */ /* 0x001fc40007ffe0ff */
[----:B-1----:R-:W-:-:S05]  /*1630*/  IADD3 R11, R11, 0xffffffe, RZ ;  /* 0x0ffffffe0b0b7810 */ /* 0x002fca0007ffe0ff */
[----:B------:R-:W0:Y:S08]  /*1640*/  F2I.FTZ.U32.TRUNC.NTZ R25, R11 ;  /* 0x0000000b00197305 */ /* 0x000e30000021f000 */
[----:B------:R-:W1:Y:S01]  /*1650*/  F2I.FTZ.U32.TRUNC.NTZ R11, R10 ;  /* 0x0000000a000b7305 */ /* 0x000e62000021f000 */
[----:B0-----:R-:W-:-:S04]  /*1660*/  IMAD.MOV R22, RZ, RZ, -R25 ;  /* 0x000000ffff167224 */ /* 0x001fc800078e0a19 */
[----:B------:R-:W-:Y:S02]  /*1670*/  IMAD R22, R22, R5, RZ ;  /* 0x0000000516167224 */ /* 0x000fe400078e02ff */
[----:B-1----:R-:W-:Y:S02]  /*1680*/  IMAD.MOV R10, RZ, RZ, -R11 ;  /* 0x000000ffff0a7224 */ /* 0x002fe400078e0a0b */
[----:B------:R-:W-:Y:S01]  /*1690*/  IMAD.HI.U32 R22, R25, R22, R24 ;  /* 0x0000001619167227 */ /* 0x000fe200078e0018 */
[----:B------:R-:W-:Y:S02]  /*16a0*/  IABS R24, R4 ;  /* 0x0000000400187213 */ /* 0x000fe40000000000 */
[----:B------:R-:W-:Y:S01]  /*16b0*/  IABS R25, R13 ;  /* 0x0000000d00197213 */ /* 0x000fe20000000000 */
[----:B------:R-:W-:Y:S02]  /*16c0*/  IMAD R9, R10, R0, RZ ;  /* 0x000000000a097224 */ /* 0x000fe400078e02ff */
[----:B------:R-:W-:-:S02]  /*16d0*/  IMAD.MOV.U32 R10, RZ, RZ, RZ ;  /* 0x000000ffff0a7224 */ /* 0x000fc400078e00ff */
[----:B------:R-:W-:Y:S02]  /*16e0*/  IMAD.MOV R24, RZ, RZ, -R24 ;  /* 0x000000ffff187224 */ /* 0x000fe400078e0a18 */
[----:B------:R-:W-:Y:S01]  /*16f0*/  IMAD.HI.U32 R9, R11, R9, R10 ;  /* 0x000000090b097227 */ /* 0x000fe200078e000a */
[----:B------:R-:W-:-:S03]  /*1700*/  IABS R11, c[0x0][0x1c0] ;  /* 0x00007000000b7a13 */ /* 0x000fc60000000000 */
        /* <DEDUP_REMOVED lines=8> */
[----:B------:R-:W-:-:S05]  /*1790*/  IMAD R11, R9, R11, R25 ;  /* 0x0000000b090b7224 */ /* 0x000fca00078e0219 */
[----:B------:R-:W-:-:S05]  /*17a0*/  ISETP.GT.U32.AND P1, PT, R0, R11, PT ;  /* 0x0000000b0000720c */ /* 0x000fca0003f24070 */
[--C-:B------:R-:W-:Y:S01]  /*17b0*/  @!P3 IMAD.IADD R23, R23, 0x1, -R0.reuse ;  /* 0x000000011717b824 */ /* 0x100fe200078e0a00 */
[----:B------:R-:W-:Y:S01]  /*17c0*/  @!P3 IADD3 R10, R10, 0x1, RZ ;  /* 0x000000010a0ab810 */ /* 0x000fe20007ffe0ff */
[----:B------:R-:W-:Y:S01]  /*17d0*/  @!P0 IMAD.IADD R24, R24, 0x1, -R5 ;  /* 0x0000000118188824 */ /* 0x000fe200078e0a05 */
[----:B------:R-:W-:Y:S02]  /*17e0*/  @!P0 IADD3 R22, R22, 0x1, RZ ;  /* 0x0000000116168810 */ /* 0x000fe40007ffe0ff */
[----:B------:R-:W-:Y:S02]  /*17f0*/  ISETP.GE.U32.AND P6, PT, R23, R0, PT ;  /* 0x000000001700720c */ /* 0x000fe40003fc6070 */
[-C--:B------:R-:W-:Y:S01]  /*1800*/  ISETP.GE.U32.AND P2, PT, R24, R5.reuse, PT ;  /* 0x000000051800720c */ /* 0x080fe20003f46070 */
[----:B------:R-:W-:Y:S01]  /*1810*/  @!P1 IMAD.IADD R11, R11, 0x1, -R0 ;  /* 0x000000010b0b9824 */ /* 0x000fe200078e0a00 */
[----:B------:R-:W-:Y:S02]  /*1820*/  LOP3.LUT R24, R13, R5, RZ, 0x3c, !PT ;  /* 0x000000050d187212 */ /* 0x000fe400078e3cff */
[----:B------:R-:W-:-:S02]  /*1830*/  ISETP.GT.AND P3, PT, R3, RZ, PT ;  /* 0x000000ff0300720c */ /* 0x000fc40003f64270 */
[----:B------:R-:W-:Y:S02]  /*1840*/  ISETP.GE.AND P4, PT, R24, RZ, PT ;  /* 0x000000ff1800720c */ /* 0x000fe40003f86270 */
[----:B------:R-:W-:Y:S02]  /*1850*/  ISETP.GE.U32.AND P5, PT, R11, R0, PT ;  /* 0x000000000b00720c */ /* 0x000fe40003fa6070 */
[----:B------:R-:W-:Y:S02]  /*1860*/  LOP3.LUT R13, R13, c[0x0][0x1c0], RZ, 0x3c, !PT ;  /* 0x000070000d0d7a12 */ /* 0x000fe400078e3cff */
[----:B------:R-:W-:Y:S02]  /*1870*/  @P6 IADD3 R10, R10, 0x1, RZ ;  /* 0x000000010a0a6810 */ /* 0x000fe40007ffe0ff */
[----:B------:R-:W-:Y:S02]  /*1880*/  ISETP.NE.AND P6, PT, R4, RZ, PT ;  /* 0x000000ff0400720c */ /* 0x000fe40003fc5270 */
[----:B------:R-:W-:-:S02]  /*1890*/  @P2 IADD3 R22, R22, 0x1, RZ ;  /* 0x0000000116162810 */ /* 0x000fc40007ffe0ff */
[----:B------:R-:W-:Y:S02]  /*18a0*/  ISETP.GE.AND P0, PT, R8, RZ, PT ;  /* 0x000000ff0800720c */ /* 0x000fe40003f06270 */
[----:B------:R-:W-:Y:S01]  /*18b0*/  ISETP.GE.AND P2, PT, R13, RZ, PT ;  /* 0x000000ff0d00720c */ /* 0x000fe20003f46270 */
[----:B------:R-:W-:Y:S01]  /*18c0*/  IMAD.MOV.U32 R13, RZ, RZ, R22 ;  /* 0x000000ffff0d7224 */ /* 0x000fe200078e0016 */
[----:B------:R-:W-:Y:S02]  /*18d0*/  SHF.R.S32.HI R8, RZ, 0x1f, R3 ;  /* 0x0000001fff087819 */ /* 0x000fe40000011403 */
[----:B------:R-:W-:Y:S01]  /*18e0*/  @!P1 IADD3 R9, R9, 0x1, RZ ;  /* 0x0000000109099810 */ /* 0x000fe20007ffe0ff */
[----:B------:R-:W-:Y:S01]  /*18f0*/  @!P4 IMAD.MOV R13, RZ, RZ, -R13 ;  /* 0x000000ffff0dc224 */ /* 0x000fe200078e0a0d */
[----:B------:R-:W-:Y:S01]  /*1900*/  LEA.HI.SX32 R22, R3, 0x1, 0x1 ;  /* 0x0000000103167811 */ /* 0x000fe200078f0aff */
[----:B------:R-:W-:Y:S01]  /*1910*/  @!P3 IMAD.MOV R22, RZ, RZ, R8 ;  /* 0x000000ffff16b224 */ /* 0x000fe200078e0208 */
[----:B------:R-:W-:-:S02]  /*1920*/  @!P6 LOP3.LUT R13, RZ, R5, RZ, 0x33, !PT ;  /* 0x00000005ff0de212 */ /* 0x000fc400078e33ff */
[----:B------:R-:W-:Y:S01]  /*1930*/  LEA.HI R8, R31, R26, RZ, 0x2 ;  /* 0x0000001a1f087211 */ /* 0x000fe200078f10ff */
[----:B------:R-:W-:Y:S01]  /*1940*/  @!P0 IMAD.MOV R10, RZ, RZ, -R10 ;  /* 0x000000ffff0a8224 */ /* 0x000fe200078e0a0a */
[----:B------:R-:W-:Y:S02]  /*1950*/  @P5 IADD3 R9, R9, 0x1, RZ ;  /* 0x0000000109095810 */ /* 0x000fe40007ffe0ff */
[----:B------:R-:W-:Y:S02]  /*1960*/  ISETP.LT.U32.AND P0, PT, R20, R13, PT ;  /* 0x0000000d1400720c */ /* 0x000fe40003f01070 */
[----:B------:R-:W-:Y:S01]  /*1970*/  SHF.R.S32.HI R11, RZ, 0x1f, R13 ;  /* 0x0000001fff0b7819 */ /* 0x000fe2000001140d */
[----:B------:R-:W-:Y:S01]  /*1980*/  @!P2 IMAD.MOV R9, RZ, RZ, -R9 ;  /* 0x000000ffff09a224 */ /* 0x000fe200078e0a09 */
[----:B------:R-:W-:Y:S02]  /*1990*/  SHF.R.S32.HI R5, RZ, 0x2, R8 ;  /* 0x00000002ff057819 */ /* 0x000fe40000011408 */
[----:B------:R-:W-:-:S02]  /*19a0*/  ISETP.LT.AND.EX P2, PT, R21, R11, PT, P0 ;  /* 0x0000000b1500720c */ /* 0x000fc40003f41300 */
[----:B------:R-:W-:Y:S02]  /*19b0*/  ISETP.GE.AND P0, PT, R5, c[0x0][0x314], PT ;  /* 0x0000c50005007a0c */ /* 0x000fe40003f06270 */
[----:B------:R-:W-:Y:S02]  /*19c0*/  ISETP.NE.AND P4, PT, RZ, c[0x0][0x1c0], PT ;  /* 0x00007000ff007a0c */ /* 0x000fe40003f85270 */
[----:B------:R-:W-:Y:S02]  /*19d0*/  LOP3.LUT R0, RZ, c[0x0][0x1c0], RZ, 0x33, !PT ;  /* 0x00007000ff007a12 */ /* 0x000fe400078e33ff */
[----:B------:R-:W-:Y:S02]  /*19e0*/  ISETP.NE.AND P1, PT, RZ, UR4, PT ;  /* 0x00000004ff007c0c */ /* 0x000fe4000bf25270 */
[----:B------:R-:W-:Y:S02]  /*19f0*/  SEL R10, R0, R10, !P4 ;  /* 0x0000000a000a7207 */ /* 0x000fe40006000000 */
[----:B------:R-:W-:-:S02]  /*1a00*/  SEL R36, R36, 0x1, !P1 ;  /* 0x0000000124247807 */ /* 0x000fc40004800000 */
[----:B------:R-:W-:Y:S02]  /*1a10*/  LOP3.LUT R8, R8, 0xfffffffc, RZ, 0xc0, !PT ;  /* 0xfffffffc08087812 */ /* 0x000fe400078ec0ff */
[----:B------:R-:W-:Y:S01]  /*1a20*/  SEL R0, R0, R9, !P4 ;  /* 0x0000000900007207 */ /* 0x000fe20006000000 */
[----:B------:R-:W-:Y:S01]  /*1a30*/  IMAD R10, R10, R36, RZ ;  /* 0x000000240a0a7224 */ /* 0x000fe200078e02ff */
[----:B------:R-:W-:Y:S01]  /*1a40*/  SEL R11, R21, R11, P2 ;  /* 0x0000000b150b7207 */ /* 0x000fe20001000000 */
[----:B------:R-:W-:Y:S01]  /*1a50*/  IMAD.MOV.U32 R9, RZ, RZ, -0x800000 ;  /* 0xff800000ff097424 */ /* 0x000fe200078e00ff */
[----:B------:R-:W-:Y:S01]  /*1a60*/  SEL R13, R20, R13, P2 ;  /* 0x0000000d140d7207 */ /* 0x000fe20001000000 */
[----:B------:R-:W-:Y:S02]  /*1a70*/  IMAD R10, R22, R10, RZ ;  /* 0x0000000a160a7224 */ /* 0x000fe400078e02ff */
[----:B------:R-:W-:Y:S01]  /*1a80*/  IMAD.IADD R21, R26, 0x1, -R8 ;  /* 0x000000011a157824 */ /* 0x000fe200078e0a08 */
        /* <DEDUP_REMOVED lines=15> */
[----:B------:R-:W-:-:S06]  /*1b80*/  LEA.HI.X R9, R22, c[0x0][0x20c], R9, 0x2, P0 ;  /* 0x0000830016097a11 */ /* 0x000fcc00000f1409 */
[----:B------:R0:W5:Y:S03]  /*1b90*/  LDG.E R9, [R8.64] ;  /* 0x0000000808097981 */ /* 0x000166000c1e1900 */
.L_x_299:
[----:B------:R-:W-:Y:S05]  /*1ba0*/  BSYNC B0 ;  /* 0x0000000000007941 */ /* 0x000fea0003800000 */
.L_x_298:
[----:B------:R-:W-:Y:S01]  /*1bb0*/  ISETP.GT.AND P5, PT, R26, 0x7, PT ;  /* 0x000000071a00780c */ /* 0x000fe20003fa4270 */
[----:B------:R-:W-:Y:S01]  /*1bc0*/  IMAD.MOV.U32 R30, RZ, RZ, -0x800000 ;  /* 0xff800000ff1e7424 */ /* 0x000fe200078e00ff */
[----:B------:R-:W-:Y:S01]  /*1bd0*/  ISETP.GT.AND P2, PT, R4, RZ, PT ;  /* 0x000000ff0400720c */ /* 0x000fe20003f44270 */
[----:B------:R-:W-:Y:S01]  /*1be0*/  IMAD R0, R0, R36, RZ ;  /* 0x0000002400007224 */ /* 0x000fe200078e02ff */
[----:B------:R-:W-:Y:S01]  /*1bf0*/  BSSY B1, `(.L_x_300) ;  /* 0x00001e7000017945 */ /* 0x000fe20003800000 */
[----:B------:R-:W-:-:S08]  /*1c00*/  IMAD.MOV.U32 R29, RZ, RZ, 0x7f800000 ;  /* 0x7f800000ff1d7424 */ /* 0x000fd000078e00ff */
[----:B------:R-:W-:Y:S01]  /*1c10*/  @!P5 IMAD R5, R5, 0x5, R21 ;  /* 0x000000050505d824 */ /* 0x000fe200078e0215 */
[----:B0-----:R-:W-:Y:S02]  /*1c20*/  @!P5 LEA.HI R8, R26, R26, RZ, 0x1 ;  /* 0x0000001a1a08d211 */ /* 0x001fe400078f08ff */
[----:B------:R-:W-:Y:S02]  /*1c30*/  SHF.R.S32.HI R21, RZ, 0x1f, R4 ;  /* 0x0000001fff157819 */ /* 0x000fe40000011404 */
[----:B-----5:R-:W-:Y:S01]  /*1c40*/  @!P5 STS [R5.X4], R9 ;  /* 0x000000090500d388 */ /* 0x020fe20000004800 */
[C---:B------:R-:W-:Y:S01]  /*1c50*/  @!P5 LOP3.LUT R20, R8.reuse, 0xfffffffe, RZ, 0xc0, !PT ;  /* 0xfffffffe0814d812 */ /* 0x040fe200078ec0ff */
[----:B------:R-:W-:-:S04]  /*1c60*/  @!P5 IMAD.SHL.U32 R8, R8, 0x2, RZ ;  /* 0x000000020808d824 */ /* 0x000fc800078e00ff */
[----:B------:R-:W-:Y:S01]  /*1c70*/  @!P5 IMAD.IADD R20, R26, 0x1, -R20 ;  /* 0x000000011a14d824 */ /* 0x000fe200078e0a14 */
[----:B------:R-:W-:-:S05]  /*1c80*/  @!P5 LOP3.LUT R8, R8, 0xfffffffc, RZ, 0xc0, !PT ;  /* 0xfffffffc0808d812 */ /* 0x000fca00078ec0ff */
[----:B------:R-:W-:Y:S01]  /*1c90*/  @!P5 IMAD R8, R20, 0x14, R8 ;  /* 0x000000141408d824 */ /* 0x000fe200078e0208 */
[----:B------:R-:W-:Y:S01]  /*1ca0*/  BAR.SYNC.DEFER_BLOCKING 0x0 ;  /* 0x0000000000007b1d */ /* 0x000fe20000010000 */
[----:B------:R-:W-:-:S05]  /*1cb0*/  LOP3.LUT R20, R26, 0x1, RZ, 0xc0, !PT ;  /* 0x000000011a147812 */ /* 0x000fca00078ec0ff */
[----:B------:R-:W0:Y:S04]  /*1cc0*/  @!P5 LDS R30, [R8] ;  /* 0x00000000081ed984 */ /* 0x000e280000000800 */
[----:B0-----:R-:W0:Y:S02]  /*1cd0*/  SHFL.BFLY PT, R5, R30, 0x1, 0x1f ;  /* 0x0c201f001e057f89 */ /* 0x001e2400000e0000 */
        /* <DEDUP_REMOVED lines=8> */
[----:B------:R-:W-:Y:S01]  /*1d60*/  LEA.HI.SX32 R9, R4, 0x1, 0x1 ;  /* 0x0000000104097811 */ /* 0x000fe200078f0aff */
[----:B------:R-:W-:Y:S01]  /*1d70*/  @!P2 IMAD.MOV R9, RZ, RZ, R21 ;  /* 0x000000ffff09a224 */ /* 0x000fe200078e0215 */
[----:B------:R-:W-:Y:S02]  /*1d80*/  ISETP.EQ.U32.OR P2, PT, R20, 0x1, P5 ;  /* 0x000000011400780c */ /* 0x000fe40002f42470 */
        /* <DEDUP_REMOVED lines=43> */
[----:B------:R-:W-:Y:S05]  /*2040*/  CALL.REL.NOINC `($__internal_6_$__cuda_sm20_div_s64) ;  /* 0x000022a000007944 */ /* 0x000fea0003c00000 */
[----:B------:R-:W-:Y:S02]  /*2050*/  IADD3 R20, P0, RZ, -R0, RZ ;  /* 0x80000000ff147210 */ /* 0x000fe40007f1e0ff */
[-C--:B------:R-:W-:Y:S02]  /*2060*/  MOV R43, R23.reuse ;  /* 0x00000017002b7202 */ /* 0x080fe40000000f00 */
[----:B------:R-:W-:Y:S01]  /*2070*/  IADD3.X R6, RZ, ~R23, RZ, P0, !PT ;  /* 0x80000017ff067210 */ /* 0x000fe200007fe4ff */
[----:B------:R-:W-:-:S04]  /*2080*/  IMAD.WIDE.U32 R38, R42, R20, R38 ;  /* 0x000000142a267225 */ /* 0x000fc800078e0026 */
[----:B------:R-:W-:Y:S01]  /*2090*/  IMAD R6, R6, R42, RZ ;  /* 0x0000002a06067224 */ /* 0x000fe200078e02ff */
[----:B------:R-:W-:Y:S02]  /*20a0*/  MOV R25, R38 ;  /* 0x0000002600197202 */ /* 0x000fe40000000f00 */
[----:B------:R-:W-:Y:S01]  /*20b0*/  MOV R42, R0 ;  /* 0x00000000002a7202 */ /* 0x000fe20000000f00 */
[----:B------:R-:W-:-:S05]  /*20c0*/  IMAD R6, R5, R20, R6 ;  /* 0x0000001405067224 */ /* 0x000fca00078e0206 */
[----:B------:R-:W-:Y:S01]  /*20d0*/  IADD3 R6, R39, R6, RZ ;  /* 0x0000000627067210 */ /* 0x000fe20007ffe0ff */
[----:B------:R-:W-:Y:S05]  /*20e0*/  BRA `(.L_x_305) ;  /* 0x0000017000007947 */ /* 0x000fea0003800000 */
.L_x_304:
        /* <DEDUP_REMOVED lines=21> */
[----:B------:R-:W-:Y:S01]  /*2240*/  MOV R42, R43 ;  /* 0x0000002b002a7202 */ /* 0x000fe20000000f00 */
[----:B------:R-:W-:Y:S02]  /*2250*/  IMAD.MOV.U32 R43, RZ, RZ, RZ ;  /* 0x000000ffff2b7224 */ /* 0x000fe400078e00ff */
.L_x_305:
[----:B------:R-:W-:Y:S05]  /*2260*/  BSYNC B0 ;  /* 0x0000000000007941 */ /* 0x000fea0003800000 */
.L_x_303:
        /* <DEDUP_REMOVED lines=10> */
[-C--:B------:R-:W-:Y:S02]  /*2310*/  IADD3 R20, P0, RZ, -R0.reuse, RZ ;  /* 0x80000000ff147210 */ /* 0x080fe40007f1e0ff */
[----:B------:R-:W-:Y:S01]  /*2320*/  MOV R24, R25 ;  /* 0x0000001900187202 */ /* 0x000fe20000000f00 */
[----:B------:R-:W-:Y:S01]  /*2330*/  IMAD.MOV.U32 R25, RZ, RZ, R6 ;  /* 0x000000ffff197224 */ /* 0x000fe200078e0006 */
[-C--:B------:R-:W-:Y:S02]  /*2340*/  IADD3.X R5, RZ, ~R23.reuse, RZ, P0, !PT ;  /* 0x80000017ff057210 */ /* 0x080fe400007fe4ff */
        /* <DEDUP_REMOVED lines=8> */
.L_x_307:
        /* <DEDUP_REMOVED lines=22> */
.L_x_308:
[----:B------:R-:W-:Y:S05]  /*2530*/  BSYNC B0 ;  /* 0x0000000000007941 */ /* 0x000fea0003800000 */
.L_x_306:
        /* <DEDUP_REMOVED lines=14> */
[----:B------:R-:W-:Y:S02]  /*2620*/  MOV R40, R0 ;  /* 0x0000000000287202 */ /* 0x000fe40000000f00 */
[-C--:B------:R-:W-:Y:S01]  /*2630*/  IADD3.X R5, RZ, ~R23.reuse, RZ, P0, !PT ;  /* 0x80000017ff057210 */ /* 0x080fe200007fe4ff */
[----:B------:R-:W-:Y:S01]  /*2640*/  IMAD.WIDE.U32 R38, R33, R20, R38 ;  /* 0x0000001421267225 */ /* 0x000fe200078e0026 */
[----:B------:R-:W-:-:S03]  /*2650*/  MOV R41, R23 ;  /* 0x0000001700297202 */ /* 0x000fc60000000f00 */
[----:B------:R-:W-:-:S04]  /*2660*/  IMAD R5, R5, R33, RZ ;  /* 0x0000002105057224 */ /* 0x000fc800078e02ff */
[----:B------:R-:W-:-:S05]  /*2670*/  IMAD R5, R8, R20, R5 ;  /* 0x0000001408057224 */ /* 0x000fca00078e0205 */
[----:B------:R-:W-:Y:S01]  /*2680*/  IADD3 R8, R39, R5, RZ ;  /* 0x0000000527087210 */ /* 0x000fe20007ffe0ff */
[----:B------:R-:W-:Y:S05]  /*2690*/  BRA `(.L_x_311) ;  /* 0x0000016000007947 */ /* 0x000fea0003800000 */
.L_x_310:
        /* <DEDUP_REMOVED lines=22> */
.L_x_311:
[----:B------:R-:W-:Y:S05]  /*2800*/  BSYNC B0 ;  /* 0x0000000000007941 */ /* 0x000fea0003800000 */
.L_x_309:
[-C--:B------:R-:W-:Y:S01]  /*2810*/  IMAD R0, R35, R19.reuse, RZ ;  /* 0x0000001323007224 */ /* 0x080fe200078e02ff */
[----:B------:R-:W-:Y:S01]  /*2820*/  SHF.R.S32.HI R22, RZ, 0x1f, R2 ;  /* 0x0000001fff167819 */ /* 0x000fe20000011402 */
[C---:B------:R-:W-:Y:S01]  /*2830*/  IMAD.WIDE.U32 R20, R34.reuse, R19, RZ ;  /* 0x0000001322147225 */ /* 0x040fe200078e00ff */
[----:B------:R-:W-:Y:S01]  /*2840*/  SHF.R.S32.HI R23, RZ, 0x1f, R36 ;  /* 0x0000001fff177819 */ /* 0x000fe20000011424 */
[----:B------:R-:W-:Y:S02]  /*2850*/  BSSY B0, `(.L_x_312) ;  /* 0x0000040000007945 */ /* 0x000fe40003800000 */
[----:B------:R-:W-:Y:S02]  /*2860*/  IMAD R0, R34, R18, R0 ;  /* 0x0000001222007224 */ /* 0x000fe400078e0200 */
[----:B------:R-:W-:-:S03]  /*2870*/  IMAD.WIDE.U32 R34, R20, R17, RZ ;  /* 0x0000001114227225 */ /* 0x000fc600078e00ff */
[----:B------:R-:W-:Y:S01]  /*2880*/  IADD3 R0, R21, R0, RZ ;  /* 0x0000000015007210 */ /* 0x000fe20007ffe0ff */
[-C--:B------:R-:W-:Y:S01]  /*2890*/  IMAD R8, R8, R2.reuse, RZ ;  /* 0x0000000208087224 */ /* 0x080fe200078e02ff */
[----:B------:R-:W-:Y:S01]  /*28a0*/  SHF.R.S32.HI R21, RZ, 0x1f, R25 ;  /* 0x0000001fff157819 */ /* 0x000fe20000011419 */
[----:B------:R-:W-:Y:S02]  /*28b0*/  IMAD R4, R4, R2, RZ ;  /* 0x0000000204047224 */ /* 0x000fe400078e02ff */
[----:B------:R-:W-:Y:S02]  /*28c0*/  IMAD R5, R0, R17, RZ ;  /* 0x0000001100057224 */ /* 0x000fe400078e02ff */
[----:B------:R-:W-:Y:S02]  /*28d0*/  IMAD R0, R6, R25, RZ ;  /* 0x0000001906007224 */ /* 0x000fe400078e02ff */
[----:B------:R-:W-:Y:S02]  /*28e0*/  IMAD R5, R16, R20, R5 ;  /* 0x0000001410057224 */ /* 0x000fe400078e0205 */
[----:B------:R-:W-:-:S02]  /*28f0*/  IMAD R6, R41, R36, RZ ;  /* 0x0000002429067224 */ /* 0x000fc400078e02ff */
[----:B------:R-:W-:Y:S01]  /*2900*/  IMAD R8, R22, R38, R8 ;  /* 0x0000002616087224 */ /* 0x000fe200078e0208 */
[----:B------:R-:W-:Y:S01]  /*2910*/  IADD3 R5, R35, R5, RZ ;  /* 0x0000000523057210 */ /* 0x000fe20007ffe0ff */
[----:B------:R-:W-:Y:S02]  /*2920*/  IMAD R0, R21, R32, R0 ;  /* 0x0000002015007224 */ /* 0x000fe400078e0200 */
[----:B------:R-:W-:Y:S01]  /*2930*/  IMAD.WIDE.U32 R36, R40, R36, RZ ;  /* 0x0000002428247225 */ /* 0x000fe200078e00ff */
[----:B------:R-:W-:-:S03]  /*2940*/  LOP3.LUT R20, R43, R5, RZ, 0xfc, !PT ;  /* 0x000000052b147212 */ /* 0x000fc600078efcff */
[----:B------:R-:W-:Y:S01]  /*2950*/  IMAD R6, R23, R40, R6 ;  /* 0x0000002817067224 */ /* 0x000fe200078e0206 */
[----:B------:R-:W-:Y:S01]  /*2960*/  ISETP.NE.U32.AND P0, PT, R20, RZ, PT ;  /* 0x000000ff1400720c */ /* 0x000fe20003f05070 */
[----:B------:R-:W-:-:S03]  /*2970*/  IMAD.WIDE.U32 R38, R38, R2, RZ ;  /* 0x0000000226267225 */ /* 0x000fc600078e00ff */
[----:B------:R-:W-:Y:S01]  /*2980*/  IADD3 R6, R37, R6, RZ ;  /* 0x0000000625067210 */ /* 0x000fe20007ffe0ff */
[----:B------:R-:W-:Y:S01]  /*2990*/  IMAD.WIDE.U32 R32, R32, R25, RZ ;  /* 0x0000001920207225 */ /* 0x000fe200078e00ff */
[----:B------:R-:W-:-:S03]  /*29a0*/  IADD3 R8, R39, R8, RZ ;  /* 0x0000000827087210 */ /* 0x000fc60007ffe0ff */
[----:B------:R-:W-:Y:S01]  /*29b0*/  IMAD R3, R3, R2, RZ ;  /* 0x0000000203037224 */ /* 0x000fe200078e02ff */
[----:B------:R-:W-:-:S03]  /*29c0*/  IADD3 R2, R33, R0, RZ ;  /* 0x0000000021027210 */ /* 0x000fc60007ffe0ff */
[----:B------:R-:W-:Y:S05]  /*29d0*/  @!P0 BRA `(.L_x_313) ;  /* 0x0000010000008947 */ /* 0x000fea0003800000 */
[----:B------:R-:W-:Y:S01]  /*29e0*/  IMAD.MOV.U32 R28, RZ, RZ, R42 ;  /* 0x000000ffff1c7224 */ /* 0x000fe200078e002a */
[----:B------:R-:W-:Y:S01]  /*29f0*/  MOV R24, R43 ;  /* 0x0000002b00187202 */ /* 0x000fe20000000f00 */
[----:B------:R-:W-:Y:S01]  /*2a00*/  IMAD.MOV.U32 R23, RZ, RZ, R34 ;  /* 0x000000ffff177224 */ /* 0x000fe200078e0022 */
[----:B------:R-:W-:Y:S02]  /*2a10*/  MOV R22, 0x2a30 ;  /* 0x00002a3000167802 */ /* 0x000fe40000000f00 */
[----:B------:R-:W-:Y:S05]  /*2a20*/  CALL.REL.NOINC `($__internal_6_$__cuda_sm20_div_s64) ;  /* 0x000018c000007944 */ /* 0x000fea0003c00000 */
        /* <DEDUP_REMOVED lines=11> */
.L_x_313:
        /* <DEDUP_REMOVED lines=23> */
.L_x_314:
[----:B------:R-:W-:Y:S05]  /*2c50*/  BSYNC B0 ;  /* 0x0000000000007941 */ /* 0x000fea0003800000 */
.L_x_312:
        /* <DEDUP_REMOVED lines=11> */
[----:B------:R-:W-:-:S03]  /*2d10*/  IADD3.X R5, RZ, ~R23, RZ, P0, !PT ;  /* 0x80000017ff057210 */ /* 0x000fc600007fe4ff */
[----:B------:R-:W-:-:S04]  /*2d20*/  IMAD.WIDE.U32 R34, R19, R20, R34 ;  /* 0x0000001413227225 */ /* 0x000fc800078e0022 */
[----:B------:R-:W-:Y:S01]  /*2d30*/  IMAD R5, R5, R19, RZ ;  /* 0x0000001305057224 */ /* 0x000fe200078e02ff */
[----:B------:R-:W-:Y:S02]  /*2d40*/  MOV R19, R34 ;  /* 0x0000002200137202 */ /* 0x000fe40000000f00 */
[----:B------:R-:W-:Y:S01]  /*2d50*/  MOV R34, R0 ;  /* 0x0000000000227202 */ /* 0x000fe20000000f00 */
[----:B------:R-:W-:-:S04]  /*2d60*/  IMAD R5, R18, R20, R5 ;  /* 0x0000001412057224 */ /* 0x000fc800078e0205 */
[----:B------:R-:W-:Y:S02]  /*2d70*/  IMAD.IADD R18, R35, 0x1, R5 ;  /* 0x0000000123127824 */ /* 0x000fe400078e0205 */
[----:B------:R-:W-:Y:S01]  /*2d80*/  IMAD.MOV.U32 R35, RZ, RZ, R23 ;  /* 0x000000ffff237224 */ /* 0x000fe200078e0017 */
[----:B------:R-:W-:Y:S05]  /*2d90*/  BRA `(.L_x_317) ;  /* 0x0000017000007947 */ /* 0x000fea0003800000 */
.L_x_316:
        /* <DEDUP_REMOVED lines=23> */
.L_x_317:
[----:B------:R-:W-:Y:S05]  /*2f10*/  BSYNC B0 ;  /* 0x0000000000007941 */ /* 0x000fea0003800000 */
.L_x_315:
        /* <DEDUP_REMOVED lines=12> */
[----:B------:R-:W-:Y:S01]  /*2fe0*/  IADD3.X R5, RZ, ~R23, RZ, P0, !PT ;  /* 0x80000017ff057210 */ /* 0x000fe200007fe4ff */
[----:B------:R-:W-:-:S04]  /*2ff0*/  IMAD.WIDE.U32 R34, R17, R20, R34 ;  /* 0x0000001411227225 */ /* 0x000fc800078e0022 */
[----:B------:R-:W-:Y:S01]  /*3000*/  IMAD R5, R5, R17, RZ ;  /* 0x0000001105057224 */ /* 0x000fe200078e02ff */
[----:B------:R-:W-:-:S03]  /*3010*/  MOV R17, R34 ;  /* 0x0000002200117202 */ /* 0x000fc60000000f00 */
[----:B------:R-:W-:-:S05]  /*3020*/  IMAD R5, R16, R20, R5 ;  /* 0x0000001410057224 */ /* 0x000fca00078e0205 */
[----:B------:R-:W-:Y:S01]  /*3030*/  IADD3 R5, R35, R5, RZ ;  /* 0x0000000523057210 */ /* 0x000fe20007ffe0ff */
[----:B------:R-:W-:Y:S05]  /*3040*/  BRA `(.L_x_320) ;  /* 0x0000017000007947 */ /* 0x000fea0003800000 */
.L_x_319:
        /* <DEDUP_REMOVED lines=23> */
.L_x_320:
[----:B------:R-:W-:Y:S05]  /*31c0*/  BSYNC B0 ;  /* 0x0000000000007941 */ /* 0x000fea0003800000 */
.L_x_318:
[----:B------:R-:W-:Y:S01]  /*31d0*/  SHF.R.S32.HI R20, RZ, 0x1f, R10 ;  /* 0x0000001fff147819 */ /* 0x000fe2000001140a */
[-C--:B------:R-:W-:Y:S01]  /*31e0*/  IMAD R16, R23, R10.reuse, RZ ;  /* 0x0000000a17107224 */ /* 0x080fe200078e02ff */
[----:B------:R-:W-:Y:S01]  /*31f0*/  BSSY B0, `(.L_x_321) ;  /* 0x000003b000007945 */ /* 0x000fe20003800000 */
[----:B------:R-:W-:-:S04]  /*3200*/  IMAD.WIDE.U32 R34, R22, R10, RZ ;  /* 0x0000000a16227225 */ /* 0x000fc800078e00ff */
[----:B------:R-:W-:Y:S01]  /*3210*/  IMAD R10, R20, R22, R16 ;  /* 0x00000016140a7224 */ /* 0x000fe200078e0210 */
[----:B------:R-:W-:Y:S01]  /*3220*/  LOP3.LUT R20, R43, R14, RZ, 0xfc, !PT ;  /* 0x0000000e2b147212 */ /* 0x000fe200078efcff */
[----:B------:R-:W-:Y:S01]  /*3230*/  IMAD R0, R25, c[0x0][0x214], RZ ;  /* 0x0000850019007a24 */ /* 0x000fe200078e02ff */
[----:B------:R-:W-:Y:S01]  /*3240*/  SHF.R.S32.HI R16, RZ, 0x1f, R3 ;  /* 0x0000001fff107819 */ /* 0x000fe20000011403 */
[-C--:B------:R-:W-:Y:S01]  /*3250*/  IMAD R21, R5, R3.reuse, RZ ;  /* 0x0000000305157224 */ /* 0x080fe200078e02ff */
[----:B------:R-:W-:Y:S01]  /*3260*/  ISETP.NE.U32.AND P0, PT, R20, RZ, PT ;  /* 0x000000ff1400720c */ /* 0x000fe20003f05070 */
[----:B------:R-:W-:Y:S01]  /*3270*/  IMAD R18, R18, R0, RZ ;  /* 0x0000000012127224 */ /* 0x000fe200078e02ff */
[----:B------:R-:W-:Y:S01]  /*3280*/  SHF.R.S32.HI R5, RZ, 0x1f, R0 ;  /* 0x0000001fff057819 */ /* 0x000fe20000011400 */
[----:B------:R-:W-:Y:S01]  /*3290*/  IMAD.WIDE.U32 R44, R17, R3, RZ ;  /* 0x00000003112c7225 */ /* 0x000fe200078e00ff */
[----:B------:R-:W-:-:S03]  /*32a0*/  IADD3 R10, R35, R10, RZ ;  /* 0x0000000a230a7210 */ /* 0x000fc60007ffe0ff */
        /* <DEDUP_REMOVED lines=11> */
[----:B------:R-:W-:Y:S05]  /*3360*/  CALL.REL.NOINC `($__internal_6_$__cuda_sm20_div_s64) ;  /* 0x00000f8000007944 */ /* 0x000fea0003c00000 */
[----:B------:R-:W-:Y:S01]  /*3370*/  IADD3 R17, P0, RZ, -R0, RZ ;  /* 0x80000000ff117210 */ /* 0x000fe20007f1e0ff */
[----:B------:R-:W-:Y:S01]  /*3380*/  IMAD.MOV.U32 R21, RZ, RZ, R43 ;  /* 0x000000ffff157224 */ /* 0x000fe200078e002b */
[----:B------:R-:W-:-:S02]  /*3390*/  MOV R20, R42 ;  /* 0x0000002a00147202 */ /* 0x000fc40000000f00 */
[----:B------:R-:W-:Y:S02]  /*33a0*/  IADD3.X R5, RZ, ~R23, RZ, P0, !PT ;  /* 0x80000017ff057210 */ /* 0x000fe400007fe4ff */
        /* <DEDUP_REMOVED lines=8> */
.L_x_322:
        /* <DEDUP_REMOVED lines=23> */
.L_x_323:
[----:B------:R-:W-:Y:S05]  /*35a0*/  BSYNC B0 ;  /* 0x0000000000007941 */ /* 0x000fea0003800000 */
.L_x_321:
        /* <DEDUP_REMOVED lines=18> */
[----:B------:R-:W-:Y:S02]  /*36d0*/  MOV R20, R42 ;  /* 0x0000002a00147202 */ /* 0x000fe40000000f00 */
[----:B------:R-:W-:-:S03]  /*36e0*/  IADD3.X R5, RZ, ~R23, RZ, P0, !PT ;  /* 0x80000017ff057210 */ /* 0x000fc600007fe4ff */
[----:B------:R-:W-:-:S04]  /*36f0*/  IMAD.WIDE.U32 R20, R13, R15, R20 ;  /* 0x0000000f0d147225 */ /* 0x000fc800078e0014 */
[----:B------:R-:W-:Y:S01]  /*3700*/  IMAD R5, R5, R13, RZ ;  /* 0x0000000d05057224 */ /* 0x000fe200078e02ff */
[----:B------:R-:W-:Y:S02]  /*3710*/  MOV R13, R20 ;  /* 0x00000014000d7202 */ /* 0x000fe40000000f00 */
[----:B------:R-:W-:Y:S01]  /*3720*/  MOV R20, R0 ;  /* 0x0000000000147202 */ /* 0x000fe20000000f00 */
[----:B------:R-:W-:-:S04]  /*3730*/  IMAD R5, R11, R15, R5 ;  /* 0x0000000f0b057224 */ /* 0x000fc800078e0205 */
[----:B------:R-:W-:Y:S01]  /*3740*/  IMAD.IADD R5, R21, 0x1, R5 ;  /* 0x0000000115057824 */ /* 0x000fe200078e0205 */
[----:B------:R-:W-:Y:S01]  /*3750*/  MOV R21, R23 ;  /* 0x0000001700157202 */ /* 0x000fe20000000f00 */
[----:B------:R-:W-:Y:S05]  /*3760*/  BRA `(.L_x_326) ;  /* 0x0000017000007947 */ /* 0x000fea0003800000 */
.L_x_325:
        /* <DEDUP_REMOVED lines=23> */
.L_x_326:
[----:B------:R-:W-:Y:S05]  /*38e0*/  BSYNC B0 ;  /* 0x0000000000007941 */ /* 0x000fea0003800000 */
.L_x_324:
[----:B------:R-:W-:Y:S01]  /*38f0*/  IADD3 R32, P1, P0, R38, R36, R32 ;  /* 0x0000002426207210 */ /* 0x000fe2000783e020 */
[----:B------:R-:W-:Y:S02]  /*3900*/  IMAD R0, R21, R9, RZ ;  /* 0x0000000915007224 */ /* 0x000fe400078e02ff */
[----:B------:R-:W-:Y:S01]  /*3910*/  IMAD R5, R5, R4, RZ ;  /* 0x0000000405057224 */ /* 0x000fe200078e02ff */
[----:B------:R-:W-:Y:S02]  /*3920*/  IADD3 R32, P3, P2, R34, R32, R18 ;  /* 0x0000002022207210 */ /* 0x000fe40007a7e012 */
[----:B------:R-:W-:Y:S02]  /*3930*/  IADD3.X R2, R8, R6, R2, P1, P0 ;  /* 0x0000000608027210 */ /* 0x000fe40000fe0402 */
[----:B------:R-:W-:Y:S02]  /*3940*/  IADD3 R32, P1, P0, R46, R32, R44 ;  /* 0x000000202e207210 */ /* 0x000fe4000783e02c */
[----:B------:R-:W-:-:S02]  /*3950*/  IADD3.X R2, R10, R2, R3, P3, P2 ;  /* 0x000000020a027210 */ /* 0x000fc40001fe4403 */
[----:B------:R-:W-:Y:S02]  /*3960*/  SHF.R.S32.HI R3, RZ, 0x1f, R9 ;  /* 0x0000001fff037819 */ /* 0x000fe40000011409 */
[----:B------:R-:W-:Y:S02]  /*3970*/  IADD3.X R33, R14, R2, R16, P1, P0 ;  /* 0x000000020e217210 */ /* 0x000fe40000fe0410 */
        /* <DEDUP_REMOVED lines=11> */
.L_x_302:
[----:B------:R-:W-:-:S04]  /*3a30*/  LEA R2, P0, R38, c[0x0][0x200], 0x2 ;  /* 0x0000800026027a11 */ /* 0x000fc800078010ff */
[----:B------:R-:W-:-:S05]  /*3a40*/  LEA.HI.X R3, R38, c[0x0][0x204], R39, 0x2, P0 ;  /* 0x0000810026037a11 */ /* 0x000fca00000f1427 */
[----:B------:R0:W-:Y:S04]  /*3a50*/  STG.E [R2.64], R29 ;  /* 0x0000001d02007986 */ /* 0x0001e8000c101908 */
.L_x_301:
[----:B------:R-:W-:Y:S05]  /*3a60*/  BSYNC B1 ;  /* 0x0000000000017941 */ /* 0x000fea0003800000 */
.L_x_300:
[-C--:B0-----:R-:W-:Y:S01]  /*3a70*/  LEA.HI R2, R26, R26.reuse, RZ, 0x1 ;  /* 0x0000001a1a027211 */ /* 0x081fe200078f08ff */
[----:B------:R-:W-:Y:S01]  /*3a80*/  IMAD.MOV.U32 R4, RZ, RZ, RZ ;  /* 0x000000ffff047224 */ /* 0x000fe200078e00ff */
[-C--:B------:R-:W-:Y:S02]  /*3a90*/  LEA.HI R17, R31, R26.reuse, RZ, 0x5 ;  /* 0x0000001a1f117211 */ /* 0x080fe400078f28ff */
[----:B------:R-:W-:Y:S02]  /*3aa0*/  LOP3.LUT R0, R2, 0xfffffffe, RZ, 0xc0, !PT ;  /* 0xfffffffe02007812 */ /* 0x000fe400078ec0ff */
[----:B------:R-:W-:Y:S02]  /*3ab0*/  LOP3.LUT R18, R17, 0x3fffffe0, RZ, 0xc0, !PT ;  /* 0x3fffffe011127812 */ /* 0x000fe400078ec0ff */
[----:B------:R-:W-:Y:S01]  /*3ac0*/  SHF.R.S32.HI R17, RZ, 0x5, R17 ;  /* 0x00000005ff117819 */ /* 0x000fe20000011411 */
[----:B------:R-:W-:Y:S01]  /*3ad0*/  IMAD.IADD R0, R26, 0x1, -R0 ;  /* 0x000000011a007824 */ /* 0x000fe200078e0a00 */
[----:B------:R-:W-:-:S04]  /*3ae0*/  IADD3 R18, -R18, R26, RZ ;  /* 0x0000001a12127210 */ /* 0x000fc80007ffe1ff */
[----:B------:R-:W-:Y:S02]  /*3af0*/  ISETP.GE.OR P5, PT, R0, c[0x0][0x314], P5 ;  /* 0x0000c50000007a0c */ /* 0x000fe40002fa6670 */
[----:B------:R-:W-:-:S11]  /*3b00*/  SHF.L.U32 R18, R18, 0x2, RZ ;  /* 0x0000000212127819 */ /* 0x000fd600000006ff */
[----:B------:R-:W-:Y:S02]  /*3b10*/  @!P5 IMAD.SHL.U32 R2, R2, 0x2, RZ ;  /* 0x000000020202d824 */ /* 0x000fe400078e00ff */
[----:B------:R-:W-:-:S03]  /*3b20*/  @!P5 FADD.FTZ R3, -R29, R30 ;  /* 0x0000001e1d03d221 */ /* 0x000fc60000010100 */
[----:B------:R-:W-:Y:S01]  /*3b30*/  @!P5 LOP3.LUT R2, R2, 0xfffffffc, RZ, 0xc0, !PT ;  /* 0xfffffffc0202d812 */ /* 0x000fe200078ec0ff */
[----:B------:R-:W-:-:S04]  /*3b40*/  @!P5 FMUL.FTZ R3, R3, 1.4426950216293334961 ;  /* 0x3fb8aa3b0303d820 */ /* 0x000fc80000410000 */
[----:B------:R-:W-:Y:S02]  /*3b50*/  @!P5 IMAD R2, R0, 0x14, R2 ;  /* 0x000000140002d824 */ /* 0x000fe400078e0202 */
[----:B------:R-:W0:Y:S01]  /*3b60*/  @!P5 MUFU.EX2 R3, R3 ;  /* 0x000000030003d308 */ /* 0x000e220000000800 */
[----:B------:R-:W-:-:S05]  /*3b70*/  IMAD.MOV.U32 R0, RZ, RZ, c[0x0][0x314] ;  /* 0x0000c500ff007624 */ /* 0x000fca00078e00ff */
[----:B------:R-:W-:Y:S01]  /*3b80*/  ISETP.GE.AND P0, PT, R0, 0x1, PT ;  /* 0x000000010000780c */ /* 0x000fe20003f06270 */
[----:B------:R-:W-:Y:S01]  /*3b90*/  IMAD.MOV.U32 R0, RZ, RZ, RZ ;  /* 0x000000ffff007224 */ /* 0x000fe200078e00ff */
[----:B0-----:R0:W-:Y:S02]  /*3ba0*/  @!P5 STS [R2], R3 ;  /* 0x000000030200d388 */ /* 0x0011e40000000800 */
[----:B0-----:R-:W-:Y:S02]  /*3bb0*/  CS2R R2, SRZ ;  /* 0x0000000000027805 */ /* 0x001fe4000001ff00 */
[----:B------:R-:W-:Y:S07]  /*3bc0*/  BAR.SYNC.DEFER_BLOCKING 0x0 ;  /* 0x0000000000007b1d */ /* 0x000fee0000010000 */
        /* <DEDUP_REMOVED lines=13> */
[----:B------:R-:W-:Y:S01]  /*3ca0*/  IMAD.WIDE R20, R20, 0x4, RZ ;  /* 0x0000000414147825 */ /* 0x000fe200078e02ff */
[----:B------:R-:W-:-:S02]  /*3cb0*/  LEA.HI.X.SX32 R13, R13, UR4, 0x1, P0 ;  /* 0x000000040d0d7c11 */ /* 0x000fc400080f0eff */
[----:B------:R-:W-:-:S04]  /*3cc0*/  LEA R14, P0, R4, c[0x0][0x1d8], 0x2 ;  /* 0x00007600040e7a11 */ /* 0x000fc800078010ff */
[----:B------:R-:W-:Y:S01]  /*3cd0*/  LEA.HI.X R13, R4, c[0x0][0x1dc], R13, 0x2, P0 ;  /* 0x00007700040d7a11 */ /* 0x000fe200000f140d */
[----:B------:R-:W-:Y:S02]  /*3ce0*/  IMAD.MOV.U32 R4, RZ, RZ, RZ ;  /* 0x000000ffff047224 */ /* 0x000fe400078e00ff */
.L_x_330:
[----:B------:R-:W-:Y:S01]  /*3cf0*/  BSSY B0, `(.L_x_328) ;  /* 0x0000007000007945 */ /* 0x000fe20003800000 */
[----:B------:R-:W-:-:S05]  /*3d00*/  @P2 BRA `(.L_x_329) ;  /* 0x0000005000002947 */ /* 0x000fca0003800000 */
[----:B------:R-:W-:Y:S01]  /*3d10*/  ISETP.GE.AND P0, PT, R18, c[0x0][0x220], PT ;  /* 0x0000880012007a0c */ /* 0x000fe20003f06270 */
[----:B------:R-:W-:Y:S01]  /*3d20*/  CS2R R8, SRZ ;  /* 0x0000000000087805 */ /* 0x000fe2000001ff00 */
[----:B------:R-:W-:Y:S11]  /*3d30*/  CS2R R10, SRZ ;  /* 0x00000000000a7805 */ /* 0x000ff6000001ff00 */
[----:B------:R-:W-:Y:S05]  /*3d40*/  @!P0 MOV R15, R13 ;  /* 0x0000000d000f8202 */ /* 0x000fea0000000f00 */
[----:B------:R0:W5:Y:S02]  /*3d50*/  @!P0 LDG.E.128 R8, [R14.64] ;  /* 0x000000080e088981 */ /* 0x000164000c1e1d00 */
.L_x_329:
[----:B------:R-:W-:Y:S05]  /*3d60*/  BSYNC B0 ;  /* 0x0000000000007941 */ /* 0x000fea0003800000 */
.L_x_328:
        /* <DEDUP_REMOVED lines=11> */
.L_x_327:
[----:B------:R-:W-:Y:S02]  /*3e20*/  IADD3 R17, R17, UR6, RZ ;  /* 0x0000000611117c10 */ /* 0x000fe4000fffe0ff */
[----:B------:R-:W-:-:S02]  /*3e30*/  F2FP.PACK_AB R2, R2, R0 ;  /* 0x000000000202723e */ /* 0x000fc400000000ff */
        /* <DEDUP_REMOVED lines=18> */
[----:B------:R-:W-:Y:S01]  /*3f60*/  IMAD.HI.U32 R4, R11, R4, R10 ;  /* 0x000000040b047227 */ /* 0x000fe200078e000a */
[----:B------:R-:W0:Y:S05]  /*3f70*/  I2F.RP R5, R0 ;  /* 0x0000000000057306 */ /* 0x000e2a0000209400 */
[----:B------:R-:W-:-:S04]  /*3f80*/  IMAD.HI.U32 R4, R4, R9, RZ ;  /* 0x0000000904047227 */ /* 0x000fc800078e00ff */
[----:B------:R-:W-:-:S05]  /*3f90*/  IMAD R6, R4, R6, R9 ;  /* 0x0000000604067224 */ /* 0x000fca00078e0209 */
[----:B------:R-:W-:Y:S01]  /*3fa0*/  ISETP.GT.U32.AND P1, PT, R8, R6, PT ;  /* 0x000000060800720c */ /* 0x000fe20003f24070 */
[----:B0-----:R-:W0:-:S12]  /*3fb0*/  MUFU.RCP R5, R5 ;  /* 0x0000000500057308 */ /* 0x001e180000001000 */
[----:B------:R-:W-:Y:S01]  /*3fc0*/  @!P1 IMAD.IADD R6, R6, 0x1, -R8 ;  /* 0x0000000106069824 */ /* 0x000fe200078e0a08 */
[----:B------:R-:W-:Y:S02]  /*3fd0*/  @!P1 IADD3 R4, R4, 0x1, RZ ;  /* 0x0000000104049810 */ /* 0x000fe40007ffe0ff */
[----:B------:R-:W-:Y:S02]  /*3fe0*/  ISETP.NE.AND P1, PT, R7, RZ, PT ;  /* 0x000000ff0700720c */ /* 0x000fe40003f25270 */
[----:B------:R-:W-:Y:S02]  /*3ff0*/  ISETP.GE.U32.AND P2, PT, R6, R8, PT ;  /* 0x000000080600720c */ /* 0x000fe40003f46070 */
[----:B------:R-:W-:Y:S02]  /*4000*/  LOP3.LUT R6, R17, R7, RZ, 0x3c, !PT ;  /* 0x0000000711067212 */ /* 0x000fe400078e3cff */
[----:B0-----:R-:W-:Y:S02]  /*4010*/  IADD3 R5, R5, 0xffffffe, RZ ;  /* 0x0ffffffe05057810 */ /* 0x001fe40007ffe0ff */
[----:B------:R-:W-:-:S02]  /*4020*/  ISETP.GE.AND P0, PT, R6, RZ, PT ;  /* 0x000000ff0600720c */ /* 0x000fc40003f06270 */
[----:B------:R-:W0:Y:S05]  /*4030*/  F2I.FTZ.U32.TRUNC.NTZ R11, R5 ;  /* 0x00000005000b7305 */ /* 0x000e2a000021f000 */
[----:B------:R-:W-:-:S06]  /*4040*/  @P2 IADD3 R4, R4, 0x1, RZ ;  /* 0x0000000104042810 */ /* 0x000fcc0007ffe0ff */
[----:B------:R-:W-:Y:S02]  /*4050*/  @!P0 IADD3 R4, -R4, RZ, RZ ;  /* 0x000000ff04048210 */ /* 0x000fe40007ffe1ff */
[----:B------:R-:W-:Y:S01]  /*4060*/  @!P1 LOP3.LUT R4, RZ, R7, RZ, 0x33, !PT ;  /* 0x00000007ff049212 */ /* 0x000fe200078e33ff */
[----:B0-----:R-:W-:-:S04]  /*4070*/  IMAD.MOV R5, RZ, RZ, -R11 ;  /* 0x000000ffff057224 */ /* 0x001fc800078e0a0b */
        /* <DEDUP_REMOVED lines=8> */
[----:B------:R-:W-:-:S03]  /*4100*/  ISETP.GE.AND P1, PT, R8, RZ, PT ;  /* 0x000000ff0800720c */ /* 0x000fc60003f26270 */
[----:B------:R-:W-:-:S04]  /*4110*/  IMAD.MOV R6, RZ, RZ, -R9 ;  /* 0x000000ffff067224 */ /* 0x000fc800078e0a09 */
[----:B------:R-:W-:-:S05]  /*4120*/  IMAD R5, R0, R6, R5 ;  /* 0x0000000600057224 */ /* 0x000fca00078e0205 */
[----:B------:R-:W-:-:S13]  /*4130*/  ISETP.GT.U32.AND P0, PT, R0, R5, PT ;  /* 0x000000050000720c */ /* 0x000fda0003f04070 */
[-C--:B------:R-:W-:Y:S02]  /*4140*/  @!P0 IADD3 R5, R5, -R0.reuse, RZ ;  /* 0x8000000005058210 */ /* 0x080fe40007ffe0ff */
[----:B------:R-:W-:Y:S02]  /*4150*/  @!P0 IADD3 R9, R9, 0x1, RZ ;  /* 0x0000000109098810 */ /* 0x000fe40007ffe0ff */
[----:B------:R-:W-:Y:S02]  /*4160*/  ISETP.GE.U32.AND P2, PT, R5, R0, PT ;  /* 0x000000000500720c */ /* 0x000fe40003f46070 */
[----:B------:R-:W-:Y:S02]  /*4170*/  ISETP.NE.AND P0, PT, RZ, c[0x0][0x214], PT ;  /* 0x00008500ff007a0c */ /* 0x000fe40003f05270 */
[----:B------:R-:W-:-:S05]  /*4180*/  SHF.R.S32.HI R0, RZ, 0x1f, R4 ;  /* 0x0000001fff007819 */ /* 0x000fca0000011404 */
[----:B------:R-:W-:-:S04]  /*4190*/  IMAD R0, R0, c[0x0][0x1e0], RZ ;  /* 0x0000780000007a24 */ /* 0x000fc800078e02ff */
[----:B------:R-:W-:Y:S01]  /*41a0*/  @P2 IADD3 R9, R9, 0x1, RZ ;  /* 0x0000000109092810 */ /* 0x000fe20007ffe0ff */
[----:B------:R-:W-:-:S04]  /*41b0*/  IMAD R4, R4, c[0x0][0x1e4], R0 ;  /* 0x0000790004047a24 */ /* 0x000fc800078e0200 */
[----:B------:R-:W-:Y:S01]  /*41c0*/  @!P1 IMAD.MOV R9, RZ, RZ, -R9 ;  /* 0x000000ffff099224 */ /* 0x000fe200078e0a09 */
[----:B------:R-:W-:Y:S01]  /*41d0*/  @!P0 LOP3.LUT R9, RZ, c[0x0][0x214], RZ, 0x33, !PT ;  /* 0x00008500ff098a12 */ /* 0x000fe200078e33ff */
[----:B------:R-:W-:-:S03]  /*41e0*/  IMAD.IADD R19, R19, 0x1, R4 ;  /* 0x0000000113137824 */ /* 0x000fc600078e0204 */
        /* <DEDUP_REMOVED lines=8> */
[----:B------:R-:W-:Y:S02]  /*4270*/  IMAD R4, R4, c[0x0][0x1e8], RZ ;  /* 0x00007a0004047a24 */ /* 0x000fe400078e02ff */
[----:B------:R-:W-:-:S04]  /*4280*/  IMAD.WIDE.U32 R18, R7, c[0x0][0x1e8], R18 ;  /* 0x00007a0007127a25 */ /* 0x000fc800078e0012 */
[----:B------:R-:W-:Y:S01]  /*4290*/  IMAD R4, R7, c[0x0][0x1ec], R4 ;  /* 0x00007b0007047a24 */ /* 0x000fe200078e0204 */
[----:B------:R-:W-:-:S03]  /*42a0*/  LEA R6, P0, R18, c[0x0][0x1d0], 0x1 ;  /* 0x0000740012067a11 */ /* 0x000fc600078008ff */
[----:B------:R-:W-:-:S05]  /*42b0*/  IMAD.IADD R4, R19, 0x1, R4 ;  /* 0x0000000113047824 */ /* 0x000fca00078e0204 */
[----:B------:R-:W-:-:S05]  /*42c0*/  LEA.HI.X R7, R18, c[0x0][0x1d4], R4, 0x1, P0 ;  /* 0x0000750012077a11 */ /* 0x000fca00000f0c04 */
[----:B------:R-:W-:Y:S01]  /*42d0*/  STG.E.64 [R6.64], R2 ;  /* 0x0000000206007986 */ /* 0x000fe2000c101b08 */
[----:B------:R-:W-:Y:S05]  /*42e0*/  EXIT ;  /* 0x000000000000794d */ /* 0x000fea0003800000 */
        .weak           $__internal_6_$__cuda_sm20_div_s64
        .type           $__internal_6_$__cuda_sm20_div_s64,@function
        .size           $__internal_6_$__cuda_sm20_div_s64,(.L_x_8166 - $__internal_6_$__cuda_sm20_div_s64)
$__internal_6_$__cuda_sm20_div_s64:
        /* <DEDUP_REMOVED lines=33> */
[----:B------:R-:W-:Y:S02]  /*4500*/  IMAD.X R0, R0, 0x1, R27, P0 ;  /* 0x0000000100007824 */ /* 0x000fe400000e061b */
[----:B------:R-:W-:Y:S02]  /*4510*/  IMAD R27, R27, R20, RZ ;  /* 0x000000141b1b7224 */ /* 0x000fe400078e02ff */
[----:B------:R-:W-:-:S03]  /*4520*/  IMAD.MOV.U32 R49, RZ, RZ, RZ ;  /* 0x000000ffff317224 */ /* 0x000fc600078e00ff */
[----:B------:R-:W-:Y:S02]  /*4530*/  IADD3 R27, P3, R27, R21, RZ ;  /* 0x000000151b1b7210 */ /* 0x000fe40007f7e0ff */
[-C--:B------:R-:W-:Y:S02]  /*4540*/  IADD3 R21, P0, RZ, -R28.reuse, RZ ;  /* 0x8000001cff157210 */ /* 0x080fe40007f1e0ff */
[----:B------:R-:W-:Y:S02]  /*4550*/  IADD3.X R0, RZ, RZ, R0, P3, P4 ;  /* 0x000000ffff007210 */ /* 0x000fe40001fe8400 */
[----:B------:R-:W-:Y:S01]  /*4560*/  SEL R21, R21, R28, !P2 ;  /* 0x0000001c15157207 */ /* 0x000fe20005000000 */
[----:B------:R-:W-:-:S04]  /*4570*/  IMAD.X R20, RZ, RZ, ~R24, P0 ;  /* 0x000000ffff147224 */ /* 0x000fc800000e0e18 */
[----:B------:R-:W-:Y:S01]  /*4580*/  IMAD.HI.U32 R48, R27, R21, RZ ;  /* 0x000000151b307227 */ /* 0x000fe200078e00ff */
[----:B------:R-:W-:-:S05]  /*4590*/  SEL R20, R20, R24, !P2 ;  /* 0x0000001814147207 */ /* 0x000fca0005000000 */
        /* <DEDUP_REMOVED lines=11> */
[----:B------:R-:W-:-:S04]  /*4650*/  IMAD R27, R0, R40, R27 ;  /* 0x00000028001b7224 */ /* 0x000fc800078e021b */
[----:B------:R-:W-:Y:S01]  /*4660*/  IMAD.X R20, R20, 0x1, ~R27, P0 ;  /* 0x0000000114147824 */ /* 0x000fe200000e0e1b */
[----:B------:R-:W-:-:S04]  /*4670*/  IADD3 R27, P0, R21, -R40, RZ ;  /* 0x80000028151b7210 */ /* 0x000fc80007f1e0ff */
[----:B------:R-:W-:-:S04]  /*4680*/  ISETP.GE.U32.AND.EX P3, PT, R20, R41, PT, P3 ;  /* 0x000000291400720c */ /* 0x000fc80003f66130 */
[----:B------:R-:W-:Y:S01]  /*4690*/  SEL R27, R27, R21, P3 ;  /* 0x000000151b1b7207 */ /* 0x000fe20001800000 */
[----:B------:R-:W-:-:S03]  /*46a0*/  IMAD.X R21, R20, 0x1, ~R41, P0 ;  /* 0x0000000114157824 */ /* 0x000fc600000e0e29 */
[----:B------:R-:W-:Y:S02]  /*46b0*/  ISETP.GE.U32.AND P2, PT, R27, R40, PT ;  /* 0x000000281b00720c */ /* 0x000fe40003f46070 */
[----:B------:R-:W-:Y:S02]  /*46c0*/  SEL R21, R21, R20, P3 ;  /* 0x0000001415157207 */ /* 0x000fe40001800000 */
[----:B------:R-:W-:Y:S02]  /*46d0*/  IADD3 R20, P0, R28, 0x1, RZ ;  /* 0x000000011c147810 */ /* 0x000fe40007f1e0ff */
[----:B------:R-:W-:Y:S02]  /*46e0*/  ISETP.GE.U32.AND.EX P2, PT, R21, R41, PT, P2 ;  /* 0x000000291500720c */ /* 0x000fe40003f46120 */
[----:B------:R-:W-:Y:S01]  /*46f0*/  SEL R28, R20, R28, P3 ;  /* 0x0000001c141c7207 */ /* 0x000fe20001800000 */
[----:B------:R-:W-:Y:S01]  /*4700*/  IMAD.X R20, RZ, RZ, R0, P0 ;  /* 0x000000ffff147224 */ /* 0x000fe200000e0600 */
[----:B------:R-:W-:-:S02]  /*4710*/  LOP3.LUT R27, R5, R24, RZ, 0x3c, !PT ;  /* 0x00000018051b7212 */ /* 0x000fc400078e3cff */
[----:B------:R-:W-:Y:S02]  /*4720*/  IADD3 R21, P0, R28, 0x1, RZ ;  /* 0x000000011c157810 */ /* 0x000fe40007f1e0ff */
[----:B------:R-:W-:Y:S02]  /*4730*/  SEL R20, R20, R0, P3 ;  /* 0x0000000014147207 */ /* 0x000fe40001800000 */
[----:B------:R-:W-:Y:S02]  /*4740*/  SEL R21, R21, R28, P2 ;  /* 0x0000001c15157207 */ /* 0x000fe40001000000 */
[-C--:B------:R-:W-:Y:S02]  /*4750*/  IADD3.X R0, RZ, R20.reuse, RZ, P0, !PT ;  /* 0x00000014ff007210 */ /* 0x080fe400007fe4ff */
[----:B------:R-:W-:Y:S02]  /*4760*/  ISETP.NE.U32.AND P0, PT, R23, RZ, PT ;  /* 0x000000ff1700720c */ /* 0x000fe40003f05070 */
[----:B------:R-:W-:-:S02]  /*4770*/  SEL R20, R0, R20, P2 ;  /* 0x0000001400147207 */ /* 0x000fc40001000000 */
[-C--:B------:R-:W-:Y:S02]  /*4780*/  IADD3 R0, P2, RZ, -R21.reuse, RZ ;  /* 0x80000015ff007210 */ /* 0x080fe40007f5e0ff */
[----:B------:R-:W-:Y:S02]  /*4790*/  ISETP.GE.AND P3, PT, R27, RZ, PT ;  /* 0x000000ff1b00720c */ /* 0x000fe40003f66270 */
[----:B------:R-:W-:Y:S01]  /*47a0*/  ISETP.NE.AND.EX P0, PT, R5, RZ, PT, P0 ;  /* 0x000000ff0500720c */ /* 0x000fe20003f05300 */
[----:B------:R-:W-:Y:S01]  /*47b0*/  IMAD.X R23, RZ, RZ, ~R20, P2 ;  /* 0x000000ffff177224 */ /* 0x000fe200010e0e14 */
[----:B------:R-:W-:Y:S01]  /*47c0*/  SEL R0, R0, R21, !P3 ;  /* 0x0000001500007207 */ /* 0x000fe20005800000 */
[----:B------:R-:W-:-:S03]  /*47d0*/  IMAD.MOV.U32 R21, RZ, RZ, 0x0 ;  /* 0x00000000ff157424 */ /* 0x000fc600078e00ff */
[----:B------:R-:W-:Y:S01]  /*47e0*/  SEL R23, R23, R20, !P3 ;  /* 0x0000001417177207 */ /* 0x000fe20005800000 */
[----:B------:R-:W-:Y:S01]  /*47f0*/  IMAD.MOV.U32 R20, RZ, RZ, R22 ;  /* 0x000000ffff147224 */ /* 0x000fe200078e0016 */
[----:B------:R-:W-:Y:S02]  /*4800*/  SEL R0, R0, 0xffffffff, P0 ;  /* 0xffffffff00007807 */ /* 0x000fe40000000000 */
[----:B------:R-:W-:Y:S01]  /*4810*/  SEL R23, R23, 0xffffffff, P0 ;  /* 0xffffffff17177807 */ /* 0x000fe20000000000 */
[----:B------:R-:W-:Y:S06]  /*4820*/  RET.REL.NODEC R20 `(_ZN5flash32flash_fwd_splitkv_combine_kernelI23Flash_fwd_kernel_traitsILi128ELi64ELi128ELi4ELb0ELb0EN7cutlass6half_tE19Flash_kernel_traitsILi128ELi64ELi128ELi4ES3_EELi4ELi1ELb0EEEvNS_16Flash_fwd_paramsE) ;  /* 0xffffb7d014007950 */ /* 0x000fec0003c3ffff */
.L_x_331:
        /* <DEDUP_REMOVED lines=13> */
.L_x_8166:


//--------------------- .text._ZN5flash32flash_fwd_splitkv_combine_kernelI23Flash_fwd_kernel_traitsILi128ELi64ELi128ELi4ELb0ELb0EN7cutlass6half_tE19Flash_kernel_traitsILi128ELi64ELi128ELi4ES3_EELi4ELi7ELb1EEEvNS_16Flash_fwd_paramsE --------------------------
	.section	.text._ZN5flash32flash_fwd_splitkv_combine_kernelI23Flash_fwd_kernel_traitsILi128ELi64ELi128ELi4ELb0ELb0EN7cutlass6half_tE19Flash_kernel_traitsILi128ELi64ELi128ELi4ES3_EELi4ELi7ELb1EEEvNS_16Flash_fwd_paramsE,"ax",@progbits
	.sectioninfo	@"SHI_REGISTERS=62"
	.align	128
        .global         _ZN5flash32flash_fwd_splitkv_combine_kernelI23Flash_fwd_kernel_traitsILi128ELi64ELi128ELi4ELb0ELb0EN7cutlass6half_tE19Flash_kernel_traitsILi128ELi64ELi128ELi4ES3_EELi4ELi7ELb1EEEvNS_16Flash_fwd_paramsE
        .type           _ZN5flash32flash_fwd_splitkv_combine_kernelI23Flash_fwd_kernel_traitsILi128ELi64ELi128ELi4ELb0ELb0EN7cutlass6half_tE19Flash_kernel_traitsILi128ELi64ELi128ELi4ES3_EELi4ELi7ELb1EEEvNS_16Flash_fwd_paramsE,@function
        .size           _ZN5flash32flash_fwd_splitkv_combine_kernelI23Flash_fwd_kernel_traitsILi128ELi64ELi128ELi4ELb0ELb0EN7cutlass6half_tE19Flash_kernel_traitsILi128ELi64ELi128ELi4ES3_EELi4ELi7ELb1EEEvNS_16Flash_fwd_paramsE,(.L_x_8167 - _ZN5flash32flash_fwd_splitkv_combine_kernelI23Flash_fwd_kernel_traitsILi128ELi64ELi128ELi4ELb0ELb0EN7cutlass6half_tE19Flash_kernel_traitsILi128ELi64ELi128ELi4ES3_EELi4ELi7ELb1EEEvNS_16Flash_fwd_paramsE)
        .other          _ZN5flash32flash_fwd_splitkv_combine_kernelI23Flash_fwd_kernel_traitsILi128ELi64ELi128ELi4ELb0ELb0EN7cutlass6half_tE19Flash_kernel_traitsILi128ELi64ELi128ELi4ES3_EELi4ELi7ELb1EEEvNS_16Flash_fwd_paramsE,@"STO_CUDA_ENTRY STV_DEFAULT"
_ZN5flash32flash_fwd_splitkv_combine_kernelI23Flash_fwd_kernel_traitsILi128ELi64ELi128ELi4ELb0ELb0EN7cutlass6half_tE19Flash_kernel_traitsILi128ELi64ELi128ELi4ES3_EELi4ELi7ELb1EEEvNS_16Flash_fwd_paramsE:
.text._ZN5flash32flash_fwd_splitkv_combine_kernelI23Flash_fwd_kernel_traitsILi128ELi64ELi128ELi4ELb0ELb0EN7cutlass6half_tE19Flash_kernel_traitsILi128ELi64ELi128ELi4ES3_EELi4ELi7ELb1EEEvNS_16Flash_fwd_paramsE:
        /* <DEDUP_REMOVED lines=23> */
[----:B------:R-:W-:Y:S05]  /*0170*/  CALL.REL.NOINC `($__internal_7_$__cuda_sm20_div_s64) ;  /* 0x0000498000007944 */ /* 0x000fea0003c00000 */
[----:B------:R-:W-:Y:S05]  /*0180*/  BRA `(.L_x_333) ;  /* 0x0000013000007947 */ /* 0x000fea0003800000 */
.L_x_332:
        /* <DEDUP_REMOVED lines=19> */
.L_x_333:
        /* <DEDUP_REMOVED lines=11> */
[----:B------:R-:W-:Y:S05]  /*0370*/  CALL.REL.NOINC `($__internal_7_$__cuda_sm20_div_s64) ;  /* 0x0000478000007944 */ /* 0x000fea0003c00000 */
[----:B------:R-:W-:Y:S02]  /*0380*/  MOV R32, R20 ;  /* 0x0000001400207202 */ /* 0x000fe40000000f00 */
[----:B------:R-:W-:Y:S01]  /*0390*/  MOV R33, R21 ;  /* 0x0000001500217202 */ /* 0x000fe20000000f00 */
[----:B------:R-:W-:Y:S05]  /*03a0*/  BRA `(.L_x_336) ;  /* 0x0000013000007947 */ /* 0x000fea0003800000 */
.L_x_335:
        /* <DEDUP_REMOVED lines=19> */
.L_x_336:
[----:B------:R-:W-:Y:S05]  /*04e0*/  BSYNC B0 ;  /* 0x0000000000007941 */ /* 0x000fea0003800000 */
.L_x_334:
        /* <DEDUP_REMOVED lines=54> */
[----:B------:R-:W-:Y:S02]  /*0850*/  MOV R8, R20 ;  /* 0x0000001400087202 */ /* 0x000fe40000000f00 */
[----:B------:R-:W-:Y:S01]  /*0860*/  MOV R9, R21 ;  /* 0x0000001500097202 */ /* 0x000fe20000000f00 */
[----:B------:R-:W-:Y:S05]  /*0870*/  BRA `(.L_x_339) ;  /* 0x0000013000007947 */ /* 0x000fea0003800000 */
.L_x_338:
        /* <DEDUP_REMOVED lines=19> */
.L_x_339:
[----:B------:R-:W-:Y:S05]  /*09b0*/  BSYNC B0 ;  /* 0x0000000000007941 */ /* 0x000fea0003800000 */
.L_x_337:
        /* <DEDUP_REMOVED lines=100> */
[----:B------:R-:W-:Y:S05]  /*1000*/  CALL.REL.NOINC `($__internal_7_$__cuda_sm20_div_s64) ;  /* 0x00003af000007944 */ /* 0x000fea0003c00000 */
[----:B------:R-:W-:Y:S02]  /*1010*/  MOV R40, R20 ;  /* 0x0000001400287202 */ /* 0x000fe40000000f00 */
[----:B------:R-:W-:Y:S01]  /*1020*/  MOV R41, R21 ;  /* 0x0000001500297202 */ /* 0x000fe20000000f00 */
[----:B------:R-:W-:Y:S05]  /*1030*/  BRA `(.L_x_342) ;  /* 0x0000013000007947 */ /* 0x000fea0003800000 */
.L_x_341:
        /* <DEDUP_REMOVED lines=19> */
.L_x_342:
[----:B------:R-:W-:Y:S05]  /*1170*/  BSYNC B0 ;  /* 0x0000000000007941 */ /* 0x000fea0003800000 */
.L_x_340:
        /* <DEDUP_REMOVED lines=103> */
[----:B------:R-:W-:Y:S05]  /*17f0*/  CALL.REL.NOINC `($__internal_7_$__cuda_sm20_div_s64) ;  /* 0x0000330000007944 */ /* 0x000fea0003c00000 */
[----:B------:R-:W-:Y:S02]  /*1800*/  MOV R42, R20 ;  /* 0x00000014002a7202 */ /* 0x000fe40000000f00 */
[----:B------:R-:W-:Y:S01]  /*1810*/  MOV R43, R21 ;  /* 0x00000015002b7202 */ /* 0x000fe20000000f00 */
[----:B------:R-:W-:Y:S05]  /*1820*/  BRA `(.L_x_345) ;  /* 0x0000013000007947 */ /* 0x000fea0003800000 */
.L_x_344:
        /* <DEDUP_REMOVED lines=19> */
.L_x_345:
[----:B------:R-:W-:Y:S05]  /*1960*/  BSYNC B0 ;  /* 0x0000000000007941 */ /* 0x000fea0003800000 */
.L_x_343:
        /* <DEDUP_REMOVED lines=169> */
[----:B------:R-:W-:Y:S05]  /*2400*/  CALL.REL.NOINC `($__internal_7_$__cuda_sm20_div_s64) ;  /* 0x000026f000007944 */ /* 0x000fea0003c00000 */
        /* <DEDUP_REMOVED lines=9> */
.L_x_350:
        /* <DEDUP_REMOVED lines=22> */
.L_x_351:
[----:B------:R-:W-:Y:S05]  /*2600*/  BSYNC B0 ;  /* 0x0000000000007941 */ /* 0x000fea0003800000 */
.L_x_349:
        /* <DEDUP_REMOVED lines=19> */
.L_x_353:
        /* <DEDUP_REMOVED lines=22> */
.L_x_354:
[----:B------:R-:W-:Y:S05]  /*28a0*/  BSYNC B0 ;  /* 0x0000000000007941 */ /* 0x000fea0003800000 */
.L_x_352:
        /* <DEDUP_REMOVED lines=11> */
[----:B------:R-:W-:Y:S05]  /*2960*/  CALL.REL.NOINC `($__internal_7_$__cuda_sm20_div_s64) ;  /* 0x0000219000007944 */ /* 0x000fea0003c00000 */
[----:B------:R-:W-:-:S04]  /*2970*/  IADD3 R23, P0, RZ, -R20, RZ ;  /* 0x80000014ff177210 */ /* 0x000fc80007f1e0ff */
[----:B------:R-:W-:Y:S01]  /*2980*/  IADD3.X R19, RZ, ~R21, RZ, P0, !PT ;  /* 0x80000015ff137210 */ /* 0x000fe200007fe4ff */
[----:B------:R-:W-:-:S04]  /*2990*/  IMAD.WIDE.U32 R44, R4, R23, R44 ;  /* 0x00000017042c7225 */ /* 0x000fc800078e002c */
[----:B------:R-:W-:-:S04]  /*29a0*/  IMAD R19, R19, R4, RZ ;  /* 0x0000000413137224 */ /* 0x000fc800078e02ff */
[----:B------:R-:W-:-:S05]  /*29b0*/  IMAD R0, R0, R23, R19 ;  /* 0x0000001700007224 */ /* 0x000fca00078e0213 */
[----:B------:R-:W-:Y:S01]  /*29c0*/  IADD3 R0, R45, R0, RZ ;  /* 0x000000002d007210 */ /* 0x000fe20007ffe0ff */
[----:B------:R-:W-:Y:S05]  /*29d0*/  BRA `(.L_x_357) ;  /* 0x0000016000007947 */ /* 0x000fea0003800000 */
.L_x_356:
        /* <DEDUP_REMOVED lines=22> */
.L_x_357:
[----:B------:R-:W-:Y:S05]  /*2b40*/  BSYNC B0 ;  /* 0x0000000000007941 */ /* 0x000fea0003800000 */
.L_x_355:
        /* <DEDUP_REMOVED lines=38> */
[----:B------:R-:W-:Y:S05]  /*2db0*/  CALL.REL.NOINC `($__internal_7_$__cuda_sm20_div_s64) ;  /* 0x00001d4000007944 */ /* 0x000fea0003c00000 */
        /* <DEDUP_REMOVED lines=12> */
.L_x_359:
        /* <DEDUP_REMOVED lines=23> */
.L_x_360:
[----:B------:R-:W-:Y:S05]  /*2ff0*/  BSYNC B0 ;  /* 0x0000000000007941 */ /* 0x000fea0003800000 */
.L_x_358:
        /* <DEDUP_REMOVED lines=18> */
.L_x_362:
        /* <DEDUP_REMOVED lines=22> */
.L_x_363:
[----:B------:R-:W-:Y:S05]  /*3280*/  BSYNC B0 ;  /* 0x0000000000007941 */ /* 0x000fea0003800000 */
.L_x_361:
        /* <DEDUP_REMOVED lines=22> */
.L_x_365:
        /* <DEDUP_REMOVED lines=23> */
.L_x_366:
[----:B------:R-:W-:Y:S05]  /*3560*/  BSYNC B0 ;  /* 0x0000000000007941 */ /* 0x000fea0003800000 */
.L_x_364:
        /* <DEDUP_REMOVED lines=38> */
.L_x_368:
        /* <DEDUP_REMOVED lines=23> */
.L_x_369:
[----:B------:R-:W-:Y:S05]  /*3940*/  BSYNC B0 ;  /* 0x0000000000007941 */ /* 0x000fea0003800000 */
.L_x_367:
        /* <DEDUP_REMOVED lines=29> */
.L_x_371:
        /* <DEDUP_REMOVED lines=23> */
.L_x_372:
[----:B------:R-:W-:Y:S05]  /*3c90*/  BSYNC B0 ;  /* 0x0000000000007941 */ /* 0x000fea0003800000 */
.L_x_370:
        /* <DEDUP_REMOVED lines=20> */
.L_x_348:
[----:B------:R-:W-:-:S04]  /*3de0*/  LEA R2, P0, R40, c[0x0][0x200], 0x2 ;  /* 0x0000800028027a11 */ /* 0x000fc800078010ff */
[----:B------:R-:W-:-:S05]  /*3df0*/  LEA.HI.X R3, R40, c[0x0][0x204], R41, 0x2, P0 ;  /* 0x0000810028037a11 */ /* 0x000fca00000f1429 */
[----:B------:R0:W-:Y:S04]  /*3e00*/  STG.E [R2.64], R31 ;  /* 0x0000001f02007986 */ /* 0x0001e8000c101908 */
.L_x_347:
[----:B------:R-:W-:Y:S05]  /*3e10*/  BSYNC B1 ;  /* 0x0000000000017941 */ /* 0x000fea0003800000 */
.L_x_346:
[C---:B------:R-:W-:Y:S01]  /*3e20*/  IADD3 R0, R38.reuse, 0x20, RZ ;  /* 0x0000002026007810 */ /* 0x040fe20007ffe0ff */
[----:B------:R-:W-:Y:S01]  /*3e30*/  IMAD.MOV.U32 R13, RZ, RZ, c[0x0][0x314] ;  /* 0x0000c500ff0d7624 */ /* 0x000fe200078e00ff */
[----:B------:R-:W-:Y:S01]  /*3e40*/  ISETP.GE.OR P2, PT, R38, c[0x0][0x314], P6 ;  /* 0x0000c50026007a0c */ /* 0x000fe20003746670 */
[----:B0-----:R-:W-:Y:S01]  /*3e50*/  CS2R R2, SRZ ;  /* 0x0000000000027805 */ /* 0x001fe2000001ff00 */
[----:B------:R-:W-:Y:S02]  /*3e60*/  ISETP.GE.OR P1, PT, R0, c[0x0][0x314], P6 ;  /* 0x0000c50000007a0c */ /* 0x000fe40003726670 */
[----:B------:R-:W-:Y:S02]  /*3e70*/  IADD3 R0, R38, 0x40, RZ ;  /* 0x0000004026007810 */ /* 0x000fe40007ffe0ff */
[----:B------:R-:W-:Y:S02]  /*3e80*/  MOV R4, RZ ;  /* 0x000000ff00047202 */ /* 0x000fe40000000f00 */
[----:B------:R-:W-:-:S02]  /*3e90*/  ISETP.GE.OR P0, PT, R0, c[0x0][0x314], P6 ;  /* 0x0000c50000007a0c */ /* 0x000fc40003706670 */
[C---:B------:R-:W-:Y:S01]  /*3ea0*/  IADD3 R0, R38.reuse, 0x60, RZ ;  /* 0x0000006026007810 */ /* 0x040fe20007ffe0ff */
[----:B------:R-:W-:Y:S02]  /*3eb0*/  IMAD.SHL.U32 R38, R38, 0x4, RZ ;  /* 0x0000000426267824 */ /* 0x000fe400078e00ff */
[C---:B------:R-:W-:Y:S01]  /*3ec0*/  @!P2 FADD.FTZ R36, -R31.reuse, R36 ;  /* 0x000000241f24a221 */ /* 0x040fe20000010100 */
[----:B------:R-:W-:Y:S01]  /*3ed0*/  ISETP.GE.OR P6, PT, R0, c[0x0][0x314], P6 ;  /* 0x0000c50000007a0c */ /* 0x000fe200037c6670 */
[----:B------:R-:W-:Y:S01]  /*3ee0*/  @!P1 FADD.FTZ R33, -R31, R33 ;  /* 0x000000211f219221 */ /* 0x000fe20000010100 */
[----:B------:R-:W-:Y:S01]  /*3ef0*/  HFMA2.MMA R0, -RZ, RZ, 0, 0 ;  /* 0x00000000ff007435 */ /* 0x000fe200000001ff */
[----:B------:R-:W-:Y:S02]  /*3f00*/  @!P2 FMUL.FTZ R36, R36, 1.4426950216293334961 ;  /* 0x3fb8aa3b2424a820 */ /* 0x000fe40000410000 */
[----:B------:R-:W-:Y:S02]  /*3f10*/  @!P1 FMUL.FTZ R33, R33, 1.4426950216293334961 ;  /* 0x3fb8aa3b21219820 */ /* 0x000fe40000410000 */
[----:B------:R-:W-:-:S02]  /*3f20*/  @!P0 FADD.FTZ R32, -R31, R32 ;  /* 0x000000201f208221 */ /* 0x000fc40000010100 */
[----:B------:R-:W0:Y:S02]  /*3f30*/  @!P2 MUFU.EX2 R36, R36 ;  /* 0x000000240024a308 */ /* 0x000e240000000800 */
[----:B------:R-:W-:Y:S02]  /*3f40*/  @!P0 FMUL.FTZ R32, R32, 1.4426950216293334961 ;  /* 0x3fb8aa3b20208820 */ /* 0x000fe40000410000 */
[----:B------:R-:W-:-:S04]  /*3f50*/  @!P6 FADD.FTZ R31, -R31, R34 ;  /* 0x000000221f1fe221 */ /* 0x000fc80000010100 */
[----:B------:R-:W1:Y:S01]  /*3f60*/  @!P0 MUFU.EX2 R32, R32 ;  /* 0x0000002000208308 */ /* 0x000e620000000800 */
[----:B------:R-:W-:-:S07]  /*3f70*/  @!P6 FMUL.FTZ R8, R31, 1.4426950216293334961 ;  /* 0x3fb8aa3b1f08e820 */ /* 0x000fce0000410000 */
[----:B------:R-:W2:Y:S01]  /*3f80*/  @!P1 MUFU.EX2 R6, R33 ;  /* 0x0000002100069308 */ /* 0x000ea20000000800 */
[----:B0-----:R0:W-:Y:S07]  /*3f90*/  @!P2 STS [R27.X4], R36 ;  /* 0x000000241b00a388 */ /* 0x0011ee0000004800 */
[----:B------:R-:W3:Y:S01]  /*3fa0*/  @!P6 MUFU.EX2 R8, R8 ;  /* 0x000000080008e308 */ /* 0x000ee20000000800 */
[----:B-1----:R0:W-:Y:S01]  /*3fb0*/  @!P0 STS [R27.X4+0x500], R32 ;  /* 0x000500201b008388 */ /* 0x0021e20000004800 */
[----:B------:R-:W-:-:S03]  /*3fc0*/  ISETP.GE.AND P0, PT, R13, 0x1, PT ;  /* 0x000000010d00780c */ /* 0x000fc60003f06270 */
[----:B--2---:R0:W-:Y:S04]  /*3fd0*/  @!P1 STS [R27.X4+0x280], R6 ;  /* 0x000280061b009388 */ /* 0x0041e80000004800 */
[----:B---3--:R0:W-:Y:S04]  /*3fe0*/  @!P6 STS [R27.X4+0x780], R8 ;  /* 0x000780081b00e388 */ /* 0x0081e80000004800 */
[----:B------:R-:W-:Y:S06]  /*3ff0*/  BAR.SYNC.DEFER_BLOCKING 0x0 ;  /* 0x0000000000007b1d */ /* 0x000fec0000010000 */
[----:B------:R-:W-:Y:S05]  /*4000*/  @!P0 BRA `(.L_x_373) ;  /* 0x0000061000008947 */ /* 0x000fea0003800000 */
[----:B------:R-:W-:Y:S01]  /*4010*/  ULDC UR5, c[0x0][0x22c] ;  /* 0x00008b0000057ab9 */ /* 0x000fe20000000800 */
[----:B------:R-:W-:Y:S01]  /*4020*/  IMAD R23, R7, 0x80, R38 ;  /* 0x0000008007177824 */ /* 0x000fe200078e0226 */
[----:B------:R-:W-:Y:S01]  /*4030*/  UIMAD UR5, UR7, UR5, URZ ;  /* 0x00000005070572a4 */ /* 0x000fe2000f8e023f */
[----:B------:R-:W-:Y:S01]  /*4040*/  ISETP.GT.AND P1, PT, R13, 0x3, PT ;  /* 0x000000030d00780c */ /* 0x000fe20003f24270 */
[C---:B------:R-:W-:Y:S01]  /*4050*/  IMAD R18, R12.reuse, c[0x0][0x22c], RZ ;  /* 0x00008b000c127a24 */ /* 0x040fe200078e02ff */
[----:B------:R-:W-:Y:S01]  /*4060*/  PLOP3.LUT P4, PT, PT, PT, PT, 0x80, 0x0 ;  /* 0x000000000000781c */ /* 0x000fe20003f8f070 */
[----:B------:R-:W-:Y:S01]  /*4070*/  USHF.R.S32.HI UR4, URZ, 0x1f, UR5 ;  /* 0x0000001f3f047899 */ /* 0x000fe20008011405 */
[----:B0-----:R-:W-:Y:S01]  /*4080*/  IMAD.SHL.U32 R6, R7, 0x4, RZ ;  /* 0x0000000407067824 */ /* 0x001fe200078e00ff */
[C---:B------:R-:W-:Y:S01]  /*4090*/  IADD3 R0, P0, R23.reuse, UR5, RZ ;  /* 0x0000000517007c10 */ /* 0x040fe2000ff1e0ff */
[----:B------:R-:W-:Y:S01]  /*40a0*/  IMAD.MOV.U32 R14, RZ, RZ, RZ ;  /* 0x000000ffff0e7224 */ /* 0x000fe200078e00ff */
[----:B------:R-:W-:Y:S01]  /*40b0*/  IADD3 R16, R12, -UR7, RZ ;  /* 0x800000070c107c10 */ /* 0x000fe2000fffe0ff */
[----:B------:R-:W-:Y:S01]  /*40c0*/  CS2R R8, SRZ ;  /* 0x0000000000087805 */ /* 0x000fe2000001ff00 */
[----:B------:R-:W-:Y:S01]  /*40d0*/  LEA.HI.X.SX32 R23, R23, UR4, 0x1, P0 ;  /* 0x0000000417177c11 */ /* 0x000fe200080f0eff */
[----:B------:R-:W-:Y:S01]  /*40e0*/  CS2R R10, SRZ ;  /* 0x00000000000a7805 */ /* 0x000fe2000001ff00 */
[----:B------:R-:W-:Y:S01]  /*40f0*/  LEA R22, P0, R0, c[0x0][0x1d8], 0x2 ;  /* 0x0000760000167a11 */ /* 0x000fe200078010ff */
[----:B------:R-:W-:-:S03]  /*4100*/  IMAD.WIDE R18, R18, 0x4, RZ ;  /* 0x0000000412127825 */ /* 0x000fc600078e02ff */
[----:B------:R-:W-:Y:S01]  /*4110*/  LEA.HI.X R23, R0, c[0x0][0x1dc], R23, 0x2, P0 ;  /* 0x0000770000177a11 */ /* 0x000fe200000f1417 */
[----:B------:R-:W-:Y:S01]  /*4120*/  IMAD.MOV.U32 R0, RZ, RZ, RZ ;  /* 0x000000ffff007224 */ /* 0x000fe200078e00ff */
[----:B------:R-:W-:Y:S05]  /*4130*/  @!P1 BRA `(.L_x_374) ;  /* 0x0000029000009947 */ /* 0x000fea0003800000 */
[----:B------:R-:W-:Y:S02]  /*4140*/  PLOP3.LUT P4, PT, PT, PT, PT, 0x8, 0x0 ;  /* 0x000000000000781c */ /* 0x000fe40003f8e170 */
[CC--:B------:R-:W-:Y:S02]  /*4150*/  ISETP.GE.AND P3, PT, R7.reuse, R16.reuse, PT ;  /* 0x000000100700720c */ /* 0x0c0fe40003f66270 */
[----:B------:R-:W-:Y:S02]  /*4160*/  ISETP.GE.AND P0, PT, R7, R16, PT ;  /* 0x000000100700720c */ /* 0x000fe40003f06270 */
[----:B------:R-:W-:-:S09]  /*4170*/  IADD3 R13, R13, -0x3, RZ ;  /* 0xfffffffd0d0d7810 */ /* 0x000fd20007ffe0ff */
.L_x_375:
[----:B------:R0:W2:Y:S01]  /*4180*/  @!P3 LDG.E.128 R8, [R22.64] ;  /* 0x000000081608b981 */ /* 0x0000a2000c1e1d00 */
[----:B------:R-:W-:Y:S02]  /*4190*/  PLOP3.LUT P3, PT, P0, PT, PT, 0x80, 0x0 ;  /* 0x000000000000781c */ /* 0x000fe4000076f070 */
[----:B------:R-:W-:Y:S01]  /*41a0*/  IADD3 R24, P1, R18, R22, RZ ;  /* 0x0000001612187210 */ /* 0x000fe20007f3e0ff */
[----:B------:R-:W2:Y:S01]  /*41b0*/  LDS R5, [R6] ;  /* 0x0000000006057984 */ /* 0x000ea20000000800 */
[----:B------:R-:W-:Y:S02]  /*41c0*/  IADD3 R14, R14, 0x4, RZ ;  /* 0x000000040e0e7810 */ /* 0x000fe40007ffe0ff */
[C---:B------:R-:W-:Y:S02]  /*41d0*/  IADD3.X R25, R19.reuse, R23, RZ, P1, !PT ;  /* 0x0000001713197210 */ /* 0x040fe40000ffe4ff */
[----:B------:R-:W-:Y:S02]  /*41e0*/  ISETP.GE.AND P2, PT, R14, R13, PT ;  /* 0x0000000d0e00720c */ /* 0x000fe40003f46270 */
[C---:B0-----:R-:W-:Y:S04]  /*41f0*/  IADD3 R22, P1, R18.reuse, R24, RZ ;  /* 0x0000001812167210 */ /* 0x041fe80007f3e0ff */
[C---:B------:R-:W-:Y:S02]  /*4200*/  IADD3.X R23, R19.reuse, R25, RZ, P1, !PT ;  /* 0x0000001913177210 */ /* 0x040fe40000ffe4ff */
[C---:B------:R-:W-:Y:S04]  /*4210*/  IADD3 R20, P1, R18.reuse, R22, RZ ;  /* 0x0000001612147210 */ /* 0x040fe80007f3e0ff */
[----:B------:R-:W-:Y:S01]  /*4220*/  IADD3.X R21, R19, R23, RZ, P1, !PT ;  /* 0x0000001713157210 */ /* 0x000fe20000ffe4ff */
[C---:B--2---:R-:W-:Y:S02]  /*4230*/  FFMA.FTZ R4, R5.reuse, R8, R4 ;  /* 0x0000000805047223 */ /* 0x044fe40000010004 */
[C---:B------:R-:W-:Y:S02]  /*4240*/  FFMA.FTZ R3, R5.reuse, R9, R3 ;  /* 0x0000000905037223 */ /* 0x040fe40000010003 */
[C---:B------:R-:W-:Y:S02]  /*4250*/  FFMA.FTZ R2, R5.reuse, R10, R2 ;  /* 0x0000000a05027223 */ /* 0x040fe40000010002 */
[----:B------:R-:W-:Y:S02]  /*4260*/  FFMA.FTZ R0, R5, R11, R0 ;  /* 0x0000000b05007223 */ /* 0x000fe40000010000 */
[----:B------:R-:W2:Y:S04]  /*4270*/  @!P3 LDG.E.128 R8, [R24.64] ;  /* 0x000000081808b981 */ /* 0x000ea8000c1e1d00 */
[----:B------:R-:W2:Y:S02]  /*4280*/  LDS R5, [R6+0x14] ;  /* 0x0000140006057984 */ /* 0x000ea40000000800 */
[C---:B--2---:R-:W-:Y:S02]  /*4290*/  FFMA.FTZ R4, R5.reuse, R8, R4 ;  /* 0x0000000805047223 */ /* 0x044fe40000010004 */
[C---:B------:R-:W-:Y:S02]  /*42a0*/  FFMA.FTZ R3, R5.reuse, R9, R3 ;  /* 0x0000000905037223 */ /* 0x040fe40000010003 */
[C---:B------:R-:W-:Y:S02]  /*42b0*/  FFMA.FTZ R2, R5.reuse, R10, R2 ;  /* 0x0000000a05027223 */ /* 0x040fe40000010002 */
[----:B------:R-:W-:Y:S02]  /*42c0*/  FFMA.FTZ R0, R5, R11, R0 ;  /* 0x0000000b05007223 */ /* 0x000fe40000010000 */
[----:B------:R0:W2:Y:S04]  /*42d0*/  @!P3 LDG.E.128 R8, [R22.64] ;  /* 0x000000081608b981 */ /* 0x0000a8000c1e1d00 */
[----:B------:R-:W2:Y:S01]  /*42e0*/  LDS R5, [R6+0x28] ;  /* 0x0000280006057984 */ /* 0x000ea20000000800 */
[----:B0-----:R-:W-:Y:S04]  /*42f0*/  IADD3 R22, P1, R18, R20, RZ ;  /* 0x0000001412167210 */ /* 0x001fe80007f3e0ff */
[----:B------:R-:W-:Y:S01]  /*4300*/  IADD3.X R23, R19, R21, RZ, P1, !PT ;  /* 0x0000001513177210 */ /* 0x000fe20000ffe4ff */
[C---:B--2---:R-:W-:Y:S02]  /*4310*/  FFMA.FTZ R4, R5.reuse, R8, R4 ;  /* 0x0000000805047223 */ /* 0x044fe40000010004 */
[C---:B------:R-:W-:Y:S02]  /*4320*/  FFMA.FTZ R3, R5.reuse, R9, R3 ;  /* 0x0000000905037223 */ /* 0x040fe40000010003 */
[C---:B------:R-:W-:Y:S02]  /*4330*/  FFMA.FTZ R2, R5.reuse, R10, R2 ;  /* 0x0000000a05027223 */ /* 0x040fe40000010002 */
[----:B------:R-:W-:Y:S02]  /*4340*/  FFMA.FTZ R0, R5, R11, R0 ;  /* 0x0000000b05007223 */ /* 0x000fe40000010000 */
[----:B------:R-:W2:Y:S04]  /*4350*/  @!P3 LDG.E.128 R8, [R20.64] ;  /* 0x000000081408b981 */ /* 0x000ea8000c1e1d00 */
[----:B------:R0:W2:Y:S02]  /*4360*/  LDS R5, [R6+0x3c] ;  /* 0x00003c0006057984 */ /* 0x0000a40000000800 */
[----:B0-----:R-:W-:Y:S01]  /*4370*/  IADD3 R6, R6, 0x50, RZ ;  /* 0x0000005006067810 */ /* 0x001fe20007ffe0ff */
[C---:B--2---:R-:W-:Y:S02]  /*4380*/  FFMA.FTZ R4, R5.reuse, R8, R4 ;  /* 0x0000000805047223 */ /* 0x044fe40000010004 */
[C---:B------:R-:W-:Y:S02]  /*4390*/  FFMA.FTZ R3, R5.reuse, R9, R3 ;  /* 0x0000000905037223 */ /* 0x040fe40000010003 */
[C---:B------:R-:W-:Y:S02]  /*43a0*/  FFMA.FTZ R2, R5.reuse, R10, R2 ;  /* 0x0000000a05027223 */ /* 0x040fe40000010002 */
[----:B------:R-:W-:Y:S01]  /*43b0*/  FFMA.FTZ R0, R5, R11, R0 ;  /* 0x0000000b05007223 */ /* 0x000fe20000010000 */
[----:B------:R-:W-:-:S05]  /*43c0*/  @!P2 BRA `(.L_x_375) ;  /* 0xfffffdb00000a947 */ /* 0x000fca000383ffff */
.L_x_374:
[----:B------:R-:W-:-:S04]  /*43d0*/  IADD3 R5, -R14, c[0x0][0x314], RZ ;  /* 0x0000c5000e057a10 */ /* 0x000fc80007ffe1ff */
[----:B------:R-:W-:-:S13]  /*43e0*/  ISETP.GT.AND P0, PT, R5, 0x1, PT ;  /* 0x000000010500780c */ /* 0x000fda0003f04270 */
[----:B------:R-:W-:Y:S05]  /*43f0*/  @!P0 BRA `(.L_x_376) ;  /* 0x0000016000008947 */ /* 0x000fea0003800000 */
[----:B------:R-:W-:Y:S01]  /*4400*/  ISETP.GE.AND P0, PT, R7, R16, PT ;  /* 0x000000100700720c */ /* 0x000fe20003f06270 */
[----:B------:R-:W0:-:S12]  /*4410*/  LDS R15, [R6] ;  /* 0x00000000060f7984 */ /* 0x000e180000000800 */
[----:B------:R-:W0:Y:S01]  /*4420*/  @!P0 LDG.E.128 R8, [R22.64] ;  /* 0x0000000816088981 */ /* 0x000e22000c1e1d00 */
[----:B------:R-:W-:-:S04]  /*4430*/  IADD3 R24, P1, R18, R22, RZ ;  /* 0x0000001612187210 */ /* 0x000fc80007f3e0ff */
[----:B------:R-:W-:Y:S01]  /*4440*/  IADD3.X R25, R19, R23, RZ, P1, !PT ;  /* 0x0000001713197210 */ /* 0x000fe20000ffe4ff */
[-C--:B0-----:R-:W-:Y:S02]  /*4450*/  FFMA.FTZ R13, R8, R15.reuse, R4 ;  /* 0x0000000f080d7223 */ /* 0x081fe40000010004 */
[-C--:B------:R-:W-:Y:S02]  /*4460*/  FFMA.FTZ R20, R9, R15.reuse, R3 ;  /* 0x0000000f09147223 */ /* 0x080fe40000010003 */
[-C--:B------:R-:W-:Y:S02]  /*4470*/  FFMA.FTZ R5, R10, R15.reuse, R2 ;  /* 0x0000000f0a057223 */ /* 0x080fe40000010002 */
[----:B------:R-:W-:Y:S02]  /*4480*/  FFMA.FTZ R0, R11, R15, R0 ;  /* 0x0000000f0b007223 */ /* 0x000fe40000010000 */
[----:B------:R-:W2:Y:S01]  /*4490*/  @!P0 LDG.E.128 R8, [R24.64] ;  /* 0x0000000818088981 */ /* 0x000ea2000c1e1d00 */
[----:B------:R-:W-:-:S02]  /*44a0*/  IADD3 R22, P0, R18, R24, RZ ;  /* 0x0000001812167210 */ /* 0x000fc40007f1e0ff */
[----:B------:R-:W-:Y:S01]  /*44b0*/  IADD3 R14, R14, 0x1, RZ ;  /* 0x000000010e0e7810 */ /* 0x000fe20007ffe0ff */
[----:B------:R0:W2:Y:S01]  /*44c0*/  LDS R15, [R6+0x14] ;  /* 0x00001400060f7984 */ /* 0x0000a20000000800 */
[----:B------:R-:W-:Y:S02]  /*44d0*/  IADD3 R17, R6, 0x14, RZ ;  /* 0x0000001406117810 */ /* 0x000fe40007ffe0ff */
[----:B------:R-:W-:Y:S02]  /*44e0*/  IADD3.X R23, R19, R25, RZ, P0, !PT ;  /* 0x0000001913177210 */ /* 0x000fe400007fe4ff */
[----:B------:R-:W-:Y:S02]  /*44f0*/  PLOP3.LUT P4, PT, PT, PT, PT, 0x8, 0x0 ;  /* 0x000000000000781c */ /* 0x000fe40003f8e170 */
[----:B------:R-:W-:Y:S02]  /*4500*/  IADD3 R14, R14, 0x1, RZ ;  /* 0x000000010e0e7810 */ /* 0x000fe40007ffe0ff */
[----:B0-----:R-:W-:Y:S01]  /*4510*/  IADD3 R6, R17, 0x14, RZ ;  /* 0x0000001411067810 */ /* 0x001fe20007ffe0ff */
[----:B--2---:R-:W-:-:S02]  /*4520*/  FFMA.FTZ R4, R8, R15, R13 ;  /* 0x0000000f08047223 */ /* 0x004fc4000001000d */
[-C--:B------:R-:W-:Y:S02]  /*4530*/  FFMA.FTZ R3, R9, R15.reuse, R20 ;  /* 0x0000000f09037223 */ /* 0x080fe40000010014 */
[-C--:B------:R-:W-:Y:S02]  /*4540*/  FFMA.FTZ R2, R10, R15.reuse, R5 ;  /* 0x0000000f0a027223 */ /* 0x080fe40000010005 */
[----:B------:R-:W-:Y:S02]  /*4550*/  FFMA.FTZ R0, R11, R15, R0 ;  /* 0x0000000f0b007223 */ /* 0x000fe40000010000 */
.L_x_376:
[----:B------:R-:W-:-:S13]  /*4560*/  ISETP.LT.OR P4, PT, R14, c[0x0][0x314], P4 ;  /* 0x0000c5000e007a0c */ /* 0x000fda0002781670 */
[----:B------:R-:W-:Y:S05]  /*4570*/  @!P4 BRA `(.L_x_373) ;  /* 0x000000a00000c947 */ /* 0x000fea0003800000 */
[----:B------:R-:W-:Y:S01]  /*4580*/  ISETP.GE.AND P0, PT, R7, R16, PT ;  /* 0x000000100700720c */ /* 0x000fe20003f06270 */
[----:B------:R-:W-:-:S12]  /*4590*/  BSSY B0, `(.L_x_377) ;  /* 0x0000003000007945 */ /* 0x000fd80003800000 */
[----:B------:R-:W-:Y:S05]  /*45a0*/  @P0 BRA `(.L_x_378) ;  /* 0x0000001000000947 */ /* 0x000fea0003800000 */
[----:B------:R0:W5:Y:S02]  /*45b0*/  LDG.E.128 R8, [R22.64] ;  /* 0x0000000816087981 */ /* 0x000164000c1e1d00 */
.L_x_378:
[----:B------:R-:W-:Y:S05]  /*45c0*/  BSYNC B0 ;  /* 0x0000000000007941 */ /* 0x000fea0003800000 */
.L_x_377:
[----:B------:R-:W1:Y:S02]  /*45d0*/  LDS R5, [R6] ;  /* 0x0000000006057984 */ /* 0x000e640000000800 */
[C---:B-1---5:R-:W-:Y:S02]  /*45e0*/  FFMA.FTZ R4, R5.reuse, R8, R4 ;  /* 0x0000000805047223 */ /* 0x062fe40000010004 */
[C---:B------:R-:W-:Y:S02]  /*45f0*/  FFMA.FTZ R3, R5.reuse, R9, R3 ;  /* 0x0000000905037223 */ /* 0x040fe40000010003 */
[C---:B------:R-:W-:Y:S02]  /*4600*/  FFMA.FTZ R2, R5.reuse, R10, R2 ;  /* 0x0000000a05027223 */ /* 0x040fe40000010002 */
[----:B------:R-:W-:Y:S02]  /*4610*/  FFMA.FTZ R0, R5, R11, R0 ;  /* 0x0000000b05007223 */ /* 0x000fe40000010000 */
.L_x_373:
[----:B------:R-:W-:Y:S02]  /*4620*/  IADD3 R7, R7, UR7, RZ ;  /* 0x0000000707077c10 */ /* 0x000fe4000fffe0ff */
[----:B------:R-:W-:-:S02]  /*4630*/  F2FP.PACK_AB R4, R3, R4 ;  /* 0x000000040304723e */ /* 0x000fc400000000ff */
[----:B------:R-:W-:Y:S02]  /*4640*/  ISETP.GE.AND P0, PT, R7, R12, PT ;  /* 0x0000000c0700720c */ /* 0x000fe40003f06270 */
[----:B------:R-:W-:-:S11]  /*4650*/  F2FP.PACK_AB R5, R0, R2 ;  /* 0x000000020005723e */ /* 0x000fd600000000ff */
[----:B------:R-:W-:Y:S05]  /*4660*/  @P0 EXIT ;  /* 0x000000000000094d */ /* 0x000fea0003800000 */
[----:B0-----:R-:W-:Y:S01]  /*4670*/  IMAD.MOV.U32 R6, RZ, RZ, c[0x0][0x1c0] ;  /* 0x00007000ff067624 */ /* 0x001fe200078e00ff */
        /* <DEDUP_REMOVED lines=72> */
        .weak           $__internal_7_$__cuda_sm20_div_s64
        .type           $__internal_7_$__cuda_sm20_div_s64,@function
        .size           $__internal_7_$__cuda_sm20_div_s64,(.L_x_8167 - $__internal_7_$__cuda_sm20_div_s64)
$__internal_7_$__cuda_sm20_div_s64:
        /* <DEDUP_REMOVED lines=83> */
[----:B------:R-:W-:Y:S05]  /*5030*/  RET.REL.NODEC R22 `(_ZN5flash32flash_fwd_splitkv_combine_kernelI23Flash_fwd_kernel_traitsILi128ELi64ELi128ELi4ELb0ELb0EN7cutlass6half_tE19Flash_kernel_traitsILi128ELi64ELi128ELi4ES3_EELi4ELi7ELb1EEEvNS_16Flash_fwd_paramsE) ;  /* 0xffffafc016007950 */ /* 0x000fea0003c3ffff */
.L_x_379:
        /* <DEDUP_REMOVED lines=12> */
.L_x_8167:


//--------------------- .text._ZN5flash32flash_fwd_splitkv_combine_kernelI23Flash_fwd_kernel_traitsILi128ELi64ELi128ELi4ELb0ELb0EN7cutlass6half_tE19Flash_kernel_traitsILi128ELi64ELi128ELi4ES3_EELi4ELi6ELb1EEEvNS_16Flash_fwd_paramsE --------------------------
	.section	.text._ZN5flash32flash_fwd_splitkv_combine_kernelI23Flash_fwd_kernel_traitsILi128ELi64ELi128ELi4ELb0ELb0EN7cutlass6half_tE19Flash_kernel_traitsILi128ELi64ELi128ELi4ES3_EELi4ELi6ELb1EEEvNS_16Flash_fwd_paramsE,"ax",@progbits
	.sectioninfo	@"SHI_REGISTERS=58"
	.align	128
        .global         _ZN5flash32flash_fwd_splitkv_combine_kernelI23Flash_fwd_kernel_traitsILi128ELi64ELi128ELi4ELb0ELb0EN7cutlass6half_tE19Flash_kernel_traitsILi128ELi64ELi128ELi4ES3_EELi4ELi6ELb1EEEvNS_16Flash_fwd_paramsE
        .type           _ZN5flash32flash_fwd_splitkv_combine_kernelI23Flash_fwd_kernel_traitsILi128ELi64ELi128ELi4ELb0ELb0EN7cutlass6half_tE19Flash_kernel_traitsILi128ELi64ELi128ELi4ES3_EELi4ELi6ELb1EEEvNS_16Flash_fwd_paramsE,@function
        .size           _ZN5flash32flash_fwd_splitkv_combine_kernelI23Flash_fwd_kernel_traitsILi128ELi64ELi128ELi4ELb0ELb0EN7cutlass6half_tE19Flash_kernel_traitsILi128ELi64ELi128ELi4ES3_EELi4ELi6ELb1EEEvNS_16Flash_fwd_paramsE,(.L_x_8168 - _ZN5flash32flash_fwd_splitkv_combine_kernelI23Flash_fwd_kernel_traitsILi128ELi64ELi128ELi4ELb0ELb0EN7cutlass6half_tE19Flash_kernel_traitsILi128ELi64ELi128ELi4ES3_EELi4ELi6ELb1EEEvNS_16Flash_fwd_paramsE)
        .other          _ZN5flash32flash_fwd_splitkv_combine_kernelI23Flash_fwd_kernel_traitsILi128ELi64ELi128ELi4ELb0ELb0EN7cutlass6half_tE19Flash_kernel_traitsILi128ELi64ELi128ELi4ES3_EELi4ELi6ELb1EEEvNS_16Flash_fwd_paramsE,@"STO_CUDA_ENTRY STV_DEFAULT"
_ZN5flash32flash_fwd_splitkv_combine_kernelI23Flash_fwd_kernel_traitsILi128ELi64ELi128ELi4ELb0ELb0EN7cutlass6half_tE19Flash_kernel_traitsILi128ELi64ELi128ELi4ES3_EELi4ELi6ELb1EEEvNS_16Flash_fwd_paramsE:
.text._ZN5flash32flash_fwd_splitkv_combine_kernelI23Flash_fwd_kernel_traitsILi128ELi64ELi128ELi4ELb0ELb0EN7cutlass6half_tE19Flash_kernel_traitsILi128ELi64ELi128ELi4ES3_EELi4ELi6ELb1EEEvNS_16Flash_fwd_paramsE:
        /* <DEDUP_REMOVED lines=23> */
[----:B------:R-:W-:Y:S05]  /*0170*/  CALL.REL.NOINC `($__internal_8_$__cuda_sm20_div_s64) ;  /* 0x0000462000007944 */ /* 0x000fea0003c00000 */
[----:B------:R-:W-:Y:S05]  /*0180*/  BRA `(.L_x_381) ;  /* 0x0000013000007947 */ /* 0x000fea0003800000 */
.L_x_380:
        /* <DEDUP_REMOVED lines=19> */
.L_x_381:
        /* <DEDUP_REMOVED lines=11> */
[----:B------:R-:W-:Y:S05]  /*0370*/  CALL.REL.NOINC `($__internal_8_$__cuda_sm20_div_s64) ;  /* 0x0000442000007944 */ /* 0x000fea0003c00000 */
[----:B------:R-:W-:Y:S02]  /*0380*/  MOV R32, R20 ;  /* 0x0000001400207202 */ /* 0x000fe40000000f00 */
[----:B------:R-:W-:Y:S01]  /*0390*/  MOV R33, R21 ;  /* 0x0000001500217202 */ /* 0x000fe20000000f00 */
[----:B------:R-:W-:Y:S05]  /*03a0*/  BRA `(.L_x_384) ;  /* 0x0000013000007947 */ /* 0x000fea0003800000 */
.L_x_383:
        /* <DEDUP_REMOVED lines=19> */
.L_x_384:
[----:B------:R-:W-:Y:S05]  /*04e0*/  BSYNC B0 ;  /* 0x0000000000007941 */ /* 0x000fea0003800000 */
.L_x_382:
        /* <DEDUP_REMOVED lines=42> */
.L_x_386:
        /* <DEDUP_REMOVED lines=19> */
.L_x_387:
[----:B------:R-:W-:Y:S05]  /*08c0*/  BSYNC B0 ;  /* 0x0000000000007941 */ /* 0x000fea0003800000 */
.L_x_385:
        /* <DEDUP_REMOVED lines=73> */
[----:B------:R-:W-:Y:S02]  /*0d60*/  MOV R40, R20 ;  /* 0x0000001400287202 */ /* 0x000fe40000000f00 */
[----:B------:R-:W-:Y:S01]  /*0d70*/  MOV R41, R21 ;  /* 0x0000001500297202 */ /* 0x000fe20000000f00 */
[----:B------:R-:W-:Y:S05]  /*0d80*/  BRA `(.L_x_390) ;  /* 0x0000013000007947 */ /* 0x000fea0003800000 */
.L_x_389:
        /* <DEDUP_REMOVED lines=19> */
.L_x_390:
[----:B------:R-:W-:Y:S05]  /*0ec0*/  BSYNC B0 ;  /* 0x0000000000007941 */ /* 0x000fea0003800000 */
.L_x_388:
        /* <DEDUP_REMOVED lines=41> */
.L_x_392:
        /* <DEDUP_REMOVED lines=19> */
.L_x_393:
[----:B------:R-:W-:Y:S05]  /*1290*/  BSYNC B0 ;  /* 0x0000000000007941 */ /* 0x000fea0003800000 */
.L_x_391:
        /* <DEDUP_REMOVED lines=236> */
[----:B------:R-:W-:Y:S05]  /*2160*/  CALL.REL.NOINC `($__internal_8_$__cuda_sm20_div_s64) ;  /* 0x0000263000007944 */ /* 0x000fea0003c00000 */
        /* <DEDUP_REMOVED lines=9> */
.L_x_398:
        /* <DEDUP_REMOVED lines=22> */
.L_x_399:
[----:B------:R-:W-:Y:S05]  /*2360*/  BSYNC B0 ;  /* 0x0000000000007941 */ /* 0x000fea0003800000 */
.L_x_397:
        /* <DEDUP_REMOVED lines=19> */
.L_x_401:
        /* <DEDUP_REMOVED lines=22> */
.L_x_402:
[----:B------:R-:W-:Y:S05]  /*2600*/  BSYNC B0 ;  /* 0x0000000000007941 */ /* 0x000fea0003800000 */
.L_x_400:
        /* <DEDUP_REMOVED lines=11> */
[----:B------:R-:W-:Y:S05]  /*26c0*/  CALL.REL.NOINC `($__internal_8_$__cuda_sm20_div_s64) ;  /* 0x000020d000007944 */ /* 0x000fea0003c00000 */
[----:B------:R-:W-:-:S04]  /*26d0*/  IADD3 R19, P0, RZ, -R20, RZ ;  /* 0x80000014ff137210 */ /* 0x000fc80007f1e0ff */
[----:B------:R-:W-:Y:S01]  /*26e0*/  IADD3.X R18, RZ, ~R21, RZ, P0, !PT ;  /* 0x80000015ff127210 */ /* 0x000fe200007fe4ff */
[----:B------:R-:W-:-:S04]  /*26f0*/  IMAD.WIDE.U32 R42, R5, R19, R42 ;  /* 0x00000013052a7225 */ /* 0x000fc800078e002a */
[----:B------:R-:W-:-:S04]  /*2700*/  IMAD R18, R18, R5, RZ ;  /* 0x0000000512127224 */ /* 0x000fc800078e02ff */
[----:B------:R-:W-:-:S05]  /*2710*/  IMAD R4, R4, R19, R18 ;  /* 0x0000001304047224 */ /* 0x000fca00078e0212 */
[----:B------:R-:W-:Y:S01]  /*2720*/  IADD3 R4, R43, R4, RZ ;  /* 0x000000042b047210 */ /* 0x000fe20007ffe0ff */
[----:B------:R-:W-:Y:S05]  /*2730*/  BRA `(.L_x_405) ;  /* 0x0000016000007947 */ /* 0x000fea0003800000 */
.L_x_404:
        /* <DEDUP_REMOVED lines=22> */
.L_x_405:
[----:B------:R-:W-:Y:S05]  /*28a0*/  BSYNC B0 ;  /* 0x0000000000007941 */ /* 0x000fea0003800000 */
.L_x_403:
        /* <DEDUP_REMOVED lines=38> */
[----:B------:R-:W-:Y:S05]  /*2b10*/  CALL.REL.NOINC `($__internal_8_$__cuda_sm20_div_s64) ;  /* 0x00001c8000007944 */ /* 0x000fea0003c00000 */
        /* <DEDUP_REMOVED lines=12> */
.L_x_407:
        /* <DEDUP_REMOVED lines=23> */
.L_x_408:
[----:B------:R-:W-:Y:S05]  /*2d50*/  BSYNC B0 ;  /* 0x0000000000007941 */ /* 0x000fea0003800000 */
.L_x_406:
        /* <DEDUP_REMOVED lines=18> */
.L_x_410:
        /* <DEDUP_REMOVED lines=22> */
.L_x_411:
[----:B------:R-:W-:Y:S05]  /*2fe0*/  BSYNC B0 ;  /* 0x0000000000007941 */ /* 0x000fea0003800000 */
.L_x_409:
        /* <DEDUP_REMOVED lines=22> */
.L_x_413:
        /* <DEDUP_REMOVED lines=23> */
.L_x_414:
[----:B------:R-:W-:Y:S05]  /*32c0*/  BSYNC B0 ;  /* 0x0000000000007941 */ /* 0x000fea0003800000 */
.L_x_412:
        /* <DEDUP_REMOVED lines=38> */
.L_x_416:
        /* <DEDUP_REMOVED lines=23> */
.L_x_417:
[----:B------:R-:W-:Y:S05]  /*36a0*/  BSYNC B0 ;  /* 0x0000000000007941 */ /* 0x000fea0003800000 */
.L_x_415:
        /* <DEDUP_REMOVED lines=29> */
.L_x_419:
        /* <DEDUP_REMOVED lines=23> */
.L_x_420:
[----:B------:R-:W-:Y:S05]  /*39f0*/  BSYNC B0 ;  /* 0x0000000000007941 */ /* 0x000fea0003800000 */
.L_x_418:
        /* <DEDUP_REMOVED lines=20> */
.L_x_396:
[----:B------:R-:W-:-:S04]  /*3b40*/  LEA R2, P0, R38, c[0x0][0x200], 0x2 ;  /* 0x0000800026027a11 */ /* 0x000fc800078010ff */
[----:B------:R-:W-:-:S05]  /*3b50*/  LEA.HI.X R3, R38, c[0x0][0x204], R39, 0x2, P0 ;  /* 0x0000810026037a11 */ /* 0x000fca00000f1427 */
[----:B------:R0:W-:Y:S04]  /*3b60*/  STG.E [R2.64], R32 ;  /* 0x0000002002007986 */ /* 0x0001e8000c10190a */
.L_x_395:
[----:B------:R-:W-:Y:S05]  /*3b70*/  BSYNC B1 ;  /* 0x0000000000017941 */ /* 0x000fea0003800000 */
.L_x_394:
[C---:B------:R-:W-:Y:S01]  /*3b80*/  ISETP.GE.OR P0, PT, R36.reuse, c[0x0][0x314], P2 ;  /* 0x0000c50024007a0c */ /* 0x040fe20001706670 */
[----:B------:R-:W-:Y:S01]  /*3b90*/  IMAD.MOV.U32 R13, RZ, RZ, c[0x0][0x314] ;  /* 0x0000c500ff0d7624 */ /* 0x000fe200078e00ff */
[C---:B------:R-:W-:Y:S01]  /*3ba0*/  IADD3 R0, R36.reuse, 0x20, RZ ;  /* 0x0000002024007810 */ /* 0x040fe20007ffe0ff */
[----:B------:R-:W-:Y:S01]  /*3bb0*/  IMAD.SHL.U32 R36, R36, 0x4, RZ ;  /* 0x0000000424247824 */ /* 0x000fe200078e00ff */
[----:B0-----:R-:W-:Y:S02]  /*3bc0*/  MOV R4, RZ ;  /* 0x000000ff00047202 */ /* 0x001fe40000000f00 */
[----:B------:R-:W-:Y:S01]  /*3bd0*/  ISETP.GE.OR P2, PT, R0, c[0x0][0x314], P2 ;  /* 0x0000c50000007a0c */ /* 0x000fe20001746670 */
[----:B------:R-:W-:-:S06]  /*3be0*/  HFMA2.MMA R0, -RZ, RZ, 0, 0 ;  /* 0x00000000ff007435 */ /* 0x000fcc00000001ff */
[----:B------:R-:W-:-:S04]  /*3bf0*/  @!P0 FADD.FTZ R3, -R32, R33 ;  /* 0x0000002120038221 */ /* 0x000fc80000010100 */
[----:B------:R-:W-:Y:S02]  /*3c00*/  @!P0 FMUL.FTZ R3, R3, 1.4426950216293334961 ;  /* 0x3fb8aa3b03038820 */ /* 0x000fe40000410000 */
[----:B------:R-:W-:Y:S02]  /*3c10*/  @!P2 FADD.FTZ R32, -R32, R34 ;  /* 0x000000222020a221 */ /* 0x000fe40000010100 */
[----:B------:R-:W0:Y:S02]  /*3c20*/  @!P0 MUFU.EX2 R6, R3 ;  /* 0x0000000300068308 */ /* 0x000e240000000800 */
[----:B------:R-:W-:-:S06]  /*3c30*/  @!P2 FMUL.FTZ R8, R32, 1.4426950216293334961 ;  /* 0x3fb8aa3b2008a820 */ /* 0x000fcc0000410000 */
[----:B------:R-:W1:Y:S01]  /*3c40*/  @!P2 MUFU.EX2 R8, R8 ;  /* 0x000000080008a308 */ /* 0x000e620000000800 */
[----:B0-----:R0:W-:Y:S01]  /*3c50*/  @!P0 STS [R27.X4], R6 ;  /* 0x000000061b008388 */ /* 0x0011e20000004800 */
[----:B------:R-:W-:Y:S01]  /*3c60*/  ISETP.GE.AND P0, PT, R13, 0x1, PT ;  /* 0x000000010d00780c */ /* 0x000fe20003f06270 */
[----:B------:R-:W-:Y:S02]  /*3c70*/  CS2R R2, SRZ ;  /* 0x0000000000027805 */ /* 0x000fe4000001ff00 */
[----:B-1----:R0:W-:Y:S04]  /*3c80*/  @!P2 STS [R27.X4+0x280], R8 ;  /* 0x000280081b00a388 */ /* 0x0021e80000004800 */
        /* <DEDUP_REMOVED lines=25> */
.L_x_423:
        /* <DEDUP_REMOVED lines=37> */
.L_x_422:
        /* <DEDUP_REMOVED lines=25> */
.L_x_424:
[----:B------:R-:W-:-:S13]  /*4200*/  ISETP.LT.OR P4, PT, R14, c[0x0][0x314], P4 ;  /* 0x0000c5000e007a0c */ /* 0x000fda0002781670 */
[----:B------:R-:W-:Y:S05]  /*4210*/  @!P4 BRA `(.L_x_421) ;  /* 0x000000a00000c947 */ /* 0x000fea0003800000 */
[----:B------:R-:W-:Y:S01]  /*4220*/  ISETP.GE.AND P0, PT, R7, R16, PT ;  /* 0x000000100700720c */ /* 0x000fe20003f06270 */
[----:B------:R-:W-:-:S12]  /*4230*/  BSSY B0, `(.L_x_425) ;  /* 0x0000003000007945 */ /* 0x000fd80003800000 */
[----:B------:R-:W-:Y:S05]  /*4240*/  @P0 BRA `(.L_x_426) ;  /* 0x0000001000000947 */ /* 0x000fea0003800000 */
[----:B------:R0:W5:Y:S02]  /*4250*/  LDG.E.128 R8, [R22.64] ;  /* 0x0000000a16087981 */ /* 0x000164000c1e1d00 */
.L_x_426:
[----:B------:R-:W-:Y:S05]  /*4260*/  BSYNC B0 ;  /* 0x0000000000007941 */ /* 0x000fea0003800000 */
.L_x_425:
[----:B------:R-:W1:Y:S02]  /*4270*/  LDS R5, [R6] ;  /* 0x0000000006057984 */ /* 0x000e640000000800 */
[C---:B-1---5:R-:W-:Y:S02]  /*4280*/  FFMA.FTZ R4, R5.reuse, R8, R4 ;  /* 0x0000000805047223 */ /* 0x062fe40000010004 */
[C---:B------:R-:W-:Y:S02]  /*4290*/  FFMA.FTZ R3, R5.reuse, R9, R3 ;  /* 0x0000000905037223 */ /* 0x040fe40000010003 */
[C---:B------:R-:W-:Y:S02]  /*42a0*/  FFMA.FTZ R2, R5.reuse, R10, R2 ;  /* 0x0000000a05027223 */ /* 0x040fe40000010002 */
[----:B------:R-:W-:Y:S02]  /*42b0*/  FFMA.FTZ R0, R5, R11, R0 ;  /* 0x0000000b05007223 */ /* 0x000fe40000010000 */
.L_x_421:
        /* <DEDUP_REMOVED lines=78> */
        .weak           $__internal_8_$__cuda_sm20_div_s64
        .type           $__internal_8_$__cuda_sm20_div_s64,@function
        .size           $__internal_8_$__cuda_sm20_div_s64,(.L_x_8168 - $__internal_8_$__cuda_sm20_div_s64)
$__internal_8_$__cuda_sm20_div_s64:
        /* <DEDUP_REMOVED lines=83> */
[----:B------:R-:W-:Y:S05]  /*4cd0*/  RET.REL.NODEC R22 `(_ZN5flash32flash_fwd_splitkv_combine_kernelI23Flash_fwd_kernel_traitsILi128ELi64ELi128ELi4ELb0ELb0EN7cutlass6half_tE19Flash_kernel_traitsILi128ELi64ELi128ELi4ES3_EELi4ELi6ELb1EEEvNS_16Flash_fwd_paramsE) ;  /* 0xffffb32016007950 */ /* 0x000fea0003c3ffff */
.L_x_427:
        /* <DEDUP_REMOVED lines=10> */
.L_x_8168:


//--------------------- .text._ZN5flash32flash_fwd_splitkv_combine_kernelI23Flash_fwd_kernel_traitsILi128ELi64ELi128ELi4ELb0ELb0EN7cutlass6half_tE19Flash_kernel_traitsILi128ELi64ELi128ELi4ES3_EELi4ELi5ELb1EEEvNS_16Flash_fwd_paramsE --------------------------
	.section	.text._ZN5flash32flash_fwd_splitkv_combine_kernelI23Flash_fwd_kernel_traitsILi128ELi64ELi128ELi4ELb0ELb0EN7cutlass6half_tE19Flash_kernel_traitsILi128ELi64ELi128ELi4ES3_EELi4ELi5ELb1EEEvNS_16Flash_fwd_paramsE,"ax",@progbits
	.sectioninfo	@"SHI_REGISTERS=52"
	.align	128
        .global         _ZN5flash32flash_fwd_splitkv_combine_kernelI23Flash_fwd_kernel_traitsILi128ELi64ELi128ELi4ELb0ELb0EN7cutlass6half_tE19Flash_kernel_traitsILi128ELi64ELi128ELi4ES3_EELi4ELi5ELb1EEEvNS_16Flash_fwd_paramsE
        .type           _ZN5flash32flash_fwd_splitkv_combine_kernelI23Flash_fwd_kernel_traitsILi128ELi64ELi128ELi4ELb0ELb0EN7cutlass6half_tE19Flash_kernel_traitsILi128ELi64ELi128ELi4ES3_EELi4ELi5ELb1EEEvNS_16Flash_fwd_paramsE,@function
        .size           _ZN5flash32flash_fwd_splitkv_combine_kernelI23Flash_fwd_kernel_traitsILi128ELi64ELi128ELi4ELb0ELb0EN7cutlass6half_tE19Flash_kernel_traitsILi128ELi64ELi128ELi4ES3_EELi4ELi5ELb1EEEvNS_16Flash_fwd_paramsE,(.L_x_8169 - _ZN5flash32flash_fwd_splitkv_combine_kernelI23Flash_fwd_kernel_traitsILi128ELi64ELi128ELi4ELb0ELb0EN7cutlass6half_tE19Flash_kernel_traitsILi128ELi64ELi128ELi4ES3_EELi4ELi5ELb1EEEvNS_16Flash_fwd_paramsE)
        .other          _ZN5flash32flash_fwd_splitkv_combine_kernelI23Flash_fwd_kernel_traitsILi128ELi64ELi128ELi4ELb0ELb0EN7cutlass6half_tE19Flash_kernel_traitsILi128ELi64ELi128ELi4ES3_EELi4ELi5ELb1EEEvNS_16Flash_fwd_paramsE,@"STO_CUDA_ENTRY STV_DEFAULT"
_ZN5flash32flash_fwd_splitkv_combine_kernelI23Flash_fwd_kernel_traitsILi128ELi64ELi128ELi4ELb0ELb0EN7cutlass6half_tE19Flash_kernel_traitsILi128ELi64ELi128ELi4ES3_EELi4ELi5ELb1EEEvNS_16Flash_fwd_paramsE:
.text._ZN5flash32flash_fwd_splitkv_combine_kernelI23Flash_fwd_kernel_traitsILi128ELi64ELi128ELi4ELb0ELb0EN7cutlass6half_tE19Flash_kernel_traitsILi128ELi64ELi128ELi4ES3_EELi4ELi5ELb1EEEvNS_16Flash_fwd_paramsE:
        /* <DEDUP_REMOVED lines=23> */
[----:B------:R-:W-:Y:S05]  /*0170*/  CALL.REL.NOINC `($__internal_9_$__cuda_sm20_div_s64) ;  /* 0x0000458000007944 */ /* 0x000fea0003c00000 */
[----:B------:R-:W-:Y:S05]  /*0180*/  BRA `(.L_x_429) ;  /* 0x0000013000007947 */ /* 0x000fea0003800000 */
.L_x_428:
        /* <DEDUP_REMOVED lines=19> */
.L_x_429:
        /* <DEDUP_REMOVED lines=12> */
[----:B------:R-:W-:Y:S05]  /*0380*/  CALL.REL.NOINC `($__internal_9_$__cuda_sm20_div_s64) ;  /* 0x0000437000007944 */ /* 0x000fea0003c00000 */
[----:B------:R-:W-:Y:S02]  /*0390*/  MOV R28, R20 ;  /* 0x00000014001c7202 */ /* 0x000fe40000000f00 */
[----:B------:R-:W-:Y:S01]  /*03a0*/  MOV R29, R21 ;  /* 0x00000015001d7202 */ /* 0x000fe20000000f00 */
[----:B------:R-:W-:Y:S05]  /*03b0*/  BRA `(.L_x_432) ;  /* 0x0000013000007947 */ /* 0x000fea0003800000 */
.L_x_431:
        /* <DEDUP_REMOVED lines=19> */
.L_x_432:
[----:B------:R-:W-:Y:S05]  /*04f0*/  BSYNC B0 ;  /* 0x0000000000007941 */ /* 0x000fea0003800000 */
.L_x_430:
        /* <DEDUP_REMOVED lines=43> */
.L_x_434:
        /* <DEDUP_REMOVED lines=19> */
.L_x_435:
[----:B------:R-:W-:Y:S05]  /*08e0*/  BSYNC B0 ;  /* 0x0000000000007941 */ /* 0x000fea0003800000 */
.L_x_433:
        /* <DEDUP_REMOVED lines=74> */
[----:B------:R-:W-:Y:S02]  /*0d90*/  MOV R32, R20 ;  /* 0x0000001400207202 */ /* 0x000fe40000000f00 */
[----:B------:R-:W-:Y:S01]  /*0da0*/  MOV R33, R21 ;  /* 0x0000001500217202 */ /* 0x000fe20000000f00 */
[----:B------:R-:W-:Y:S05]  /*0db0*/  BRA `(.L_x_438) ;  /* 0x0000013000007947 */ /* 0x000fea0003800000 */
.L_x_437:
        /* <DEDUP_REMOVED lines=19> */
.L_x_438:
[----:B------:R-:W-:Y:S05]  /*0ef0*/  BSYNC B0 ;  /* 0x0000000000007941 */ /* 0x000fea0003800000 */
.L_x_436:
        /* <DEDUP_REMOVED lines=42> */
.L_x_440:
        /* <DEDUP_REMOVED lines=19> */
.L_x_441:
[----:B------:R-:W-:Y:S05]  /*12d0*/  BSYNC B0 ;  /* 0x0000000000007941 */ /* 0x000fea0003800000 */
.L_x_439:
        /* <DEDUP_REMOVED lines=131> */
.L_x_443:
[----:B------:R-:W-:Y:S05]  /*1b10*/  BSYNC B0 ;  /* 0x0000000000007941 */ /* 0x000fea0003800000 */
.L_x_442:
        /* <DEDUP_REMOVED lines=99> */
.L_x_448:
        /* <DEDUP_REMOVED lines=22> */
.L_x_449:
[----:B------:R-:W-:Y:S05]  /*22b0*/  BSYNC B0 ;  /* 0x0000000000007941 */ /* 0x000fea0003800000 */
.L_x_447:
[----:B------:R-:W-:Y:S01]  /*22c0*/  LOP3.LUT R19, R17, R0, RZ, 0xfc, !PT ;  /* 0x0000000011137212 */ /* 0x000fe200078efcff */
[----:B------:R-:W-:Y:S03]  /*22d0*/  BSSY B0, `(.L_x_450) ;  /* 0x0000028000007945 */ /* 0x000fe60003800000 */
[----:B------:R-:W-:-:S13]  /*22e0*/  ISETP.NE.U32.AND P0, PT, R19, RZ, PT ;  /* 0x000000ff1300720c */ /* 0x000fda0003f05070 */
[----:B------:R-:W-:Y:S05]  /*22f0*/  @!P0 BRA `(.L_x_451) ;  /* 0x000000f000008947 */ /* 0x000fea0003800000 */
[----:B------:R-:W-:Y:S01]  /*2300*/  IMAD.MOV.U32 R24, RZ, RZ, R30 ;  /* 0x000000ffff187224 */ /* 0x000fe200078e001e */
[----:B------:R-:W-:Y:S02]  /*2310*/  MOV R23, R0 ;  /* 0x0000000000177202 */ /* 0x000fe40000000f00 */
[----:B------:R-:W-:Y:S02]  /*2320*/  MOV R22, 0x2340 ;  /* 0x0000234000167802 */ /* 0x000fe40000000f00 */
[----:B------:R-:W-:Y:S05]  /*2330*/  CALL.REL.NOINC `($__internal_9_$__cuda_sm20_div_s64) ;  /* 0x000023c000007944 */ /* 0x000fea0003c00000 */
        /* <DEDUP_REMOVED lines=11> */
.L_x_451:
        /* <DEDUP_REMOVED lines=22> */
.L_x_452:
[----:B------:R-:W-:Y:S05]  /*2550*/  BSYNC B0 ;  /* 0x0000000000007941 */ /* 0x000fea0003800000 */
.L_x_450:
        /* <DEDUP_REMOVED lines=11> */
[----:B------:R-:W-:Y:S05]  /*2610*/  CALL.REL.NOINC `($__internal_9_$__cuda_sm20_div_s64) ;  /* 0x000020e000007944 */ /* 0x000fea0003c00000 */
[----:B------:R-:W-:-:S04]  /*2620*/  IADD3 R17, P0, RZ, -R20, RZ ;  /* 0x80000014ff117210 */ /* 0x000fc80007f1e0ff */
[----:B------:R-:W-:Y:S01]  /*2630*/  IADD3.X R18, RZ, ~R21, RZ, P0, !PT ;  /* 0x80000015ff127210 */ /* 0x000fe200007fe4ff */
[----:B------:R-:W-:-:S04]  /*2640*/  IMAD.WIDE.U32 R36, R5, R17, R36 ;  /* 0x0000001105247225 */ /* 0x000fc800078e0024 */
[----:B------:R-:W-:-:S04]  /*2650*/  IMAD R18, R18, R5, RZ ;  /* 0x0000000512127224 */ /* 0x000fc800078e02ff */
[----:B------:R-:W-:-:S05]  /*2660*/  IMAD R4, R4, R17, R18 ;  /* 0x0000001104047224 */ /* 0x000fca00078e0212 */
[----:B------:R-:W-:Y:S01]  /*2670*/  IADD3 R4, R37, R4, RZ ;  /* 0x0000000425047210 */ /* 0x000fe20007ffe0ff */
[----:B------:R-:W-:Y:S05]  /*2680*/  BRA `(.L_x_455) ;  /* 0x0000016000007947 */ /* 0x000fea0003800000 */
.L_x_454:
        /* <DEDUP_REMOVED lines=22> */
.L_x_455:
[----:B------:R-:W-:Y:S05]  /*27f0*/  BSYNC B0 ;  /* 0x0000000000007941 */ /* 0x000fea0003800000 */
.L_x_453:
        /* <DEDUP_REMOVED lines=38> */
[----:B------:R-:W-:Y:S05]  /*2a60*/  CALL.REL.NOINC `($__internal_9_$__cuda_sm20_div_s64) ;  /* 0x00001c9000007944 */ /* 0x000fea0003c00000 */
        /* <DEDUP_REMOVED lines=12> */
.L_x_457:
        /* <DEDUP_REMOVED lines=23> */
.L_x_458:
[----:B------:R-:W-:Y:S05]  /*2ca0*/  BSYNC B0 ;  /* 0x0000000000007941 */ /* 0x000fea0003800000 */
.L_x_456:
        /* <DEDUP_REMOVED lines=19> */
.L_x_460:
        /* <DEDUP_REMOVED lines=22> */
.L_x_461:
[----:B------:R-:W-:Y:S05]  /*2f40*/  BSYNC B0 ;  /* 0x0000000000007941 */ /* 0x000fea0003800000 */
.L_x_459:
        /* <DEDUP_REMOVED lines=20> */
.L_x_463:
        /* <DEDUP_REMOVED lines=23> */
.L_x_464:
[----:B------:R-:W-:Y:S05]  /*3200*/  BSYNC B0 ;  /* 0x0000000000007941 */ /* 0x000fea0003800000 */
.L_x_462:
        /* <DEDUP_REMOVED lines=25> */
[----:B------:R-:W-:Y:S05]  /*33a0*/  CALL.REL.NOINC `($__internal_9_$__cuda_sm20_div_s64) ;  /* 0x0000135000007944 */ /* 0x000fea0003c00000 */
        /* <DEDUP_REMOVED lines=12> */
.L_x_466:
        /* <DEDUP_REMOVED lines=23> */
.L_x_467:
[----:B------:R-:W-:Y:S05]  /*35e0*/  BSYNC B0 ;  /* 0x0000000000007941 */ /* 0x000fea0003800000 */
.L_x_465:
        /* <DEDUP_REMOVED lines=29> */
.L_x_469:
        /* <DEDUP_REMOVED lines=23> */
.L_x_470:
[----:B------:R-:W-:Y:S05]  /*3930*/  BSYNC B0 ;  /* 0x0000000000007941 */ /* 0x000fea0003800000 */
.L_x_468:
        /* <DEDUP_REMOVED lines=20> */
.L_x_446:
[----:B------:R-:W-:-:S04]  /*3a80*/  LEA R2, P0, R36, c[0x0][0x200], 0x2 ;  /* 0x0000800024027a11 */ /* 0x000fc800078010ff */
[----:B------:R-:W-:-:S05]  /*3a90*/  LEA.HI.X R3, R36, c[0x0][0x204], R37, 0x2, P0 ;  /* 0x0000810024037a11 */ /* 0x000fca00000f1425 */
[----:B------:R0:W-:Y:S04]  /*3aa0*/  STG.E [R2.64], R28 ;  /* 0x0000001c02007986 */ /* 0x0001e8000c10190a */
.L_x_445:
[----:B------:R-:W-:Y:S05]  /*3ab0*/  BSYNC B1 ;  /* 0x0000000000017941 */ /* 0x000fea0003800000 */
.L_x_444:
[----:B------:R-:W1:Y:S01]  /*3ac0*/  S2R R0, SR_TID.X ;  /* 0x0000000000007919 */ /* 0x000e620000002100 */
[----:B------:R-:W-:Y:S02]  /*3ad0*/  IMAD.MOV.U32 R13, RZ, RZ, c[0x0][0x314] ;  /* 0x0000c500ff0d7624 */ /* 0x000fe400078e00ff */
[----:B------:R-:W-:Y:S01]  /*3ae0*/  IMAD.MOV.U32 R4, RZ, RZ, RZ ;  /* 0x000000ffff047224 */ /* 0x000fe200078e00ff */
        /* <DEDUP_REMOVED lines=9> */
[----:B------:R-:W-:-:S12]  /*3b80*/  HFMA2.MMA R0, -RZ, RZ, 0, 0 ;  /* 0x00000000ff007435 */ /* 0x000fd800000001ff */
[----:B------:R-:W-:Y:S02]  /*3b90*/  @P0 FADD.FTZ R5, -R28, R29 ;  /* 0x0000001d1c050221 */ /* 0x000fe40000010100 */
[----:B------:R-:W-:Y:S02]  /*3ba0*/  @P0 IMAD R6, R17, 0x5, R12 ;  /* 0x0000000511060824 */ /* 0x000fe400078e020c */
[----:B------:R-:W-:-:S06]  /*3bb0*/  @P0 FMUL.FTZ R5, R5, 1.4426950216293334961 ;  /* 0x3fb8aa3b05050820 */ /* 0x000fcc0000410000 */
[----:B------:R-:W0:Y:S02]  /*3bc0*/  @P0 MUFU.EX2 R5, R5 ;  /* 0x0000000500050308 */ /* 0x000e240000000800 */
[----:B0-----:R0:W-:Y:S04]  /*3bd0*/  @P0 STS [R6.X4], R5 ;  /* 0x0000000506000388 */ /* 0x0011e80000004800 */
[----:B------:R-:W-:Y:S01]  /*3be0*/  BAR.SYNC.DEFER_BLOCKING 0x0 ;  /* 0x0000000000007b1d */ /* 0x000fe20000010000 */
[----:B------:R-:W-:-:S13]  /*3bf0*/  ISETP.GE.AND P0, PT, R13, 0x1, PT ;  /* 0x000000010d00780c */ /* 0x000fda0003f06270 */
[----:B------:R-:W-:Y:S05]  /*3c00*/  @!P0 BRA `(.L_x_471) ;  /* 0x0000061000008947 */ /* 0x000fea0003800000 */
[----:B------:R-:W-:Y:S01]  /*3c10*/  ULDC UR5, c[0x0][0x22c] ;  /* 0x00008b0000057ab9 */ /* 0x000fe20000000800 */
[C---:B------:R-:W-:Y:S01]  /*3c20*/  IMAD R23, R12.reuse, 0x80, R16 ;  /* 0x000000800c177824 */ /* 0x040fe200078e0210 */
[----:B------:R-:W-:Y:S01]  /*3c30*/  UIMAD UR5, UR8, UR5, URZ ;  /* 0x00000005080572a4 */ /* 0x000fe2000f8e023f */
[----:B------:R-:W-:Y:S01]  /*3c40*/  ISETP.GT.AND P1, PT, R13, 0x3, PT ;  /* 0x000000030d00780c */ /* 0x000fe20003f24270 */
[C---:B------:R-:W-:Y:S01]  /*3c50*/  IMAD R18, R7.reuse, c[0x0][0x22c], RZ ;  /* 0x00008b0007127a24 */ /* 0x040fe200078e02ff */
[----:B------:R-:W-:Y:S01]  /*3c60*/  PLOP3.LUT P4, PT, PT, PT, PT, 0x80, 0x0 ;  /* 0x000000000000781c */ /* 0x000fe20003f8f070 */
[----:B------:R-:W-:Y:S01]  /*3c70*/  USHF.R.S32.HI UR4, URZ, 0x1f, UR5 ;  /* 0x0000001f3f047899 */ /* 0x000fe20008011405 */
[----:B------:R-:W-:Y:S01]  /*3c80*/  IADD3 R15, R7, -UR8, RZ ;  /* 0x80000008070f7c10 */ /* 0x000fe2000fffe0ff */
[----:B0-----:R-:W-:Y:S01]  /*3c90*/  IMAD.SHL.U32 R6, R12, 0x4, RZ ;  /* 0x000000040c067824 */ /* 0x001fe200078e00ff */
[C---:B------:R-:W-:Y:S01]  /*3ca0*/  IADD3 R0, P0, R23.reuse, UR5, RZ ;  /* 0x0000000517007c10 */ /* 0x040fe2000ff1e0ff */
[----:B------:R-:W-:Y:S01]  /*3cb0*/  IMAD.MOV.U32 R14, RZ, RZ, RZ ;  /* 0x000000ffff0e7224 */ /* 0x000fe200078e00ff */
[----:B------:R-:W-:Y:S01]  /*3cc0*/  CS2R R8, SRZ ;  /* 0x0000000000087805 */ /* 0x000fe2000001ff00 */
[----:B------:R-:W-:Y:S01]  /*3cd0*/  CS2R R10, SRZ ;  /* 0x00000000000a7805 */ /* 0x000fe2000001ff00 */
[----:B------:R-:W-:Y:S01]  /*3ce0*/  LEA.HI.X.SX32 R23, R23, UR4, 0x1, P0 ;  /* 0x0000000417177c11 */ /* 0x000fe200080f0eff */
[----:B------:R-:W-:Y:S01]  /*3cf0*/  IMAD.WIDE R18, R18, 0x4, RZ ;  /* 0x0000000412127825 */ /* 0x000fe200078e02ff */
[----:B------:R-:W-:-:S04]  /*3d00*/  LEA R22, P0, R0, c[0x0][0x1d8], 0x2 ;  /* 0x0000760000167a11 */ /* 0x000fc800078010ff */
[----:B------:R-:W-:Y:S01]  /*3d10*/  LEA.HI.X R23, R0, c[0x0][0x1dc], R23, 0x2, P0 ;  /* 0x0000770000177a11 */ /* 0x000fe200000f1417 */
[----:B------:R-:W-:Y:S01]  /*3d20*/  IMAD.MOV.U32 R0, RZ, RZ, RZ ;  /* 0x000000ffff007224 */ /* 0x000fe200078e00ff */
[----:B------:R-:W-:Y:S05]  /*3d30*/  @!P1 BRA `(.L_x_472) ;  /* 0x0000029000009947 */ /* 0x000fea0003800000 */
[----:B------:R-:W-:Y:S02]  /*3d40*/  PLOP3.LUT P4, PT, PT, PT, PT, 0x8, 0x0 ;  /* 0x000000000000781c */ /* 0x000fe40003f8e170 */
[CC--:B------:R-:W-:Y:S02]  /*3d50*/  ISETP.GE.AND P3, PT, R12.reuse, R15.reuse, PT ;  /* 0x0000000f0c00720c */ /* 0x0c0fe40003f66270 */
[----:B------:R-:W-:Y:S02]  /*3d60*/  ISETP.GE.AND P0, PT, R12, R15, PT ;  /* 0x0000000f0c00720c */ /* 0x000fe40003f06270 */
[----:B------:R-:W-:-:S09]  /*3d70*/  IADD3 R13, R13, -0x3, RZ ;  /* 0xfffffffd0d0d7810 */ /* 0x000fd20007ffe0ff */
.L_x_473:
        /* <DEDUP_REMOVED lines=37> */
.L_x_472:
        /* <DEDUP_REMOVED lines=25> */
.L_x_474:
[----:B------:R-:W-:-:S13]  /*4160*/  ISETP.LT.OR P4, PT, R14, c[0x0][0x314], P4 ;  /* 0x0000c5000e007a0c */ /* 0x000fda0002781670 */
[----:B------:R-:W-:Y:S05]  /*4170*/  @!P4 BRA `(.L_x_471) ;  /* 0x000000a00000c947 */ /* 0x000fea0003800000 */
[----:B------:R-:W-:Y:S01]  /*4180*/  ISETP.GE.AND P0, PT, R12, R15, PT ;  /* 0x0000000f0c00720c */ /* 0x000fe20003f06270 */
[----:B------:R-:W-:-:S12]  /*4190*/  BSSY B0, `(.L_x_475) ;  /* 0x0000003000007945 */ /* 0x000fd80003800000 */
[----:B------:R-:W-:Y:S05]  /*41a0*/  @P0 BRA `(.L_x_476) ;  /* 0x0000001000000947 */ /* 0x000fea0003800000 */
[----:B------:R0:W5:Y:S02]  /*41b0*/  LDG.E.128 R8, [R22.64] ;  /* 0x0000000a16087981 */ /* 0x000164000c1e1d00 */
.L_x_476:
[----:B------:R-:W-:Y:S05]  /*41c0*/  BSYNC B0 ;  /* 0x0000000000007941 */ /* 0x000fea0003800000 */
.L_x_475:
[----:B------:R-:W1:Y:S02]  /*41d0*/  LDS R5, [R6] ;  /* 0x0000000006057984 */ /* 0x000e640000000800 */
[C---:B-1---5:R-:W-:Y:S02]  /*41e0*/  FFMA.FTZ R4, R5.reuse, R8, R4 ;  /* 0x0000000805047223 */ /* 0x062fe40000010004 */
[C---:B------:R-:W-:Y:S02]  /*41f0*/  FFMA.FTZ R3, R5.reuse, R9, R3 ;  /* 0x0000000905037223 */ /* 0x040fe40000010003 */
[C---:B------:R-:W-:Y:S02]  /*4200*/  FFMA.FTZ R2, R5.reuse, R10, R2 ;  /* 0x0000000a05027223 */ /* 0x040fe40000010002 */
[----:B------:R-:W-:Y:S02]  /*4210*/  FFMA.FTZ R0, R5, R11, R0 ;  /* 0x0000000b05007223 */ /* 0x000fe40000010000 */
.L_x_471:
[----:B------:R-:W-:Y:S02]  /*4220*/  IADD3 R12, R12, UR8, RZ ;  /* 0x000000080c0c7c10 */ /* 0x000fe4000fffe0ff */
[----:B------:R-:W-:-:S02]  /*4230*/  F2FP.PACK_AB R4, R3, R4 ;  /* 0x000000040304723e */ /* 0x000fc400000000ff */
[----:B------:R-:W-:Y:S02]  /*4240*/  ISETP.GE.AND P0, PT, R12, R7, PT ;  /* 0x000000070c00720c */ /* 0x000fe40003f06270 */
[----:B0-----:R-:W-:-:S11]  /*4250*/  F2FP.PACK_AB R5, R0, R2 ;  /* 0x000000020005723e */ /* 0x001fd600000000ff */
        /* <DEDUP_REMOVED lines=74> */
        .weak           $__internal_9_$__cuda_sm20_div_s64
        .type           $__internal_9_$__cuda_sm20_div_s64,@function
        .size           $__internal_9_$__cuda_sm20_div_s64,(.L_x_8169 - $__internal_9_$__cuda_sm20_div_s64)
$__internal_9_$__cuda_sm20_div_s64:
        /* <DEDUP_REMOVED lines=83> */
[----:B------:R-:W-:Y:S06]  /*4c30*/  RET.REL.NODEC R26 `(_ZN5flash32flash_fwd_splitkv_combine_kernelI23Flash_fwd_kernel_traitsILi128ELi64ELi128ELi4ELb0ELb0EN7cutlass6half_tE19Flash_kernel_traitsILi128ELi64ELi128ELi4ES3_EELi4ELi5ELb1EEEvNS_16Flash_fwd_paramsE) ;  /* 0xffffb3c01a007950 */ /* 0x000fec0003c3ffff */
.L_x_477:
        /* <DEDUP_REMOVED lines=12> */
.L_x_8169:


//--------------------- .text._ZN5flash32flash_fwd_splitkv_combine_kernelI23Flash_fwd_kernel_traitsILi128ELi64ELi128ELi4ELb0ELb0EN7cutlass6half_tE19Flash_kernel_traitsILi128ELi64ELi128ELi4ES3_EELi4ELi4ELb1EEEvNS_16Flash_fwd_paramsE --------------------------
	.section	.text._ZN5flash32flash_fwd_splitkv_combine_kernelI23Flash_fwd_kernel_traitsILi128ELi64ELi128ELi4ELb0ELb0EN7cutlass6half_tE19Flash_kernel_traitsILi128ELi64ELi128ELi4ES3_EELi4ELi4ELb1EEEvNS_16Flash_fwd_paramsE,"ax",@progbits
	.sectioninfo	@"SHI_REGISTERS=52"
	.align	128
        .global         _ZN5flash32flash_fwd_splitkv_combine_kernelI23Flash_fwd_kernel_traitsILi128ELi64ELi128ELi4ELb0ELb0EN7cutlass6half_tE19Flash_kernel_traitsILi128ELi64ELi128ELi4ES3_EELi4ELi4ELb1EEEvNS_16Flash_fwd_paramsE
        .type           _ZN5flash32flash_fwd_splitkv_combine_kernelI23Flash_fwd_kernel_traitsILi128ELi64ELi128ELi4ELb0ELb0EN7cutlass6half_tE19Flash_kernel_traitsILi128ELi64ELi128ELi4ES3_EELi4ELi4ELb1EEEvNS_16Flash_fwd_paramsE,@function
        .size           _ZN5flash32flash_fwd_splitkv_combine_kernelI23Flash_fwd_kernel_traitsILi128ELi64ELi128ELi4ELb0ELb0EN7cutlass6half_tE19Flash_kernel_traitsILi128ELi64ELi128ELi4ES3_EELi4ELi4ELb1EEEvNS_16Flash_fwd_paramsE,(.L_x_8170 - _ZN5flash32flash_fwd_splitkv_combine_kernelI23Flash_fwd_kernel_traitsILi128ELi64ELi128ELi4ELb0ELb0EN7cutlass6half_tE19Flash_kernel_traitsILi128ELi64ELi128ELi4ES3_EELi4ELi4ELb1EEEvNS_16Flash_fwd_paramsE)
        .other          _ZN5flash32flash_fwd_splitkv_combine_kernelI23Flash_fwd_kernel_traitsILi128ELi64ELi128ELi4ELb0ELb0EN7cutlass6half_tE19Flash_kernel_traitsILi128ELi64ELi128ELi4ES3_EELi4ELi4ELb1EEEvNS_16Flash_fwd_paramsE,@"STO_CUDA_ENTRY STV_DEFAULT"
_ZN5flash32flash_fwd_splitkv_combine_kernelI23Flash_fwd_kernel_traitsILi128ELi64ELi128ELi4ELb0ELb0EN7cutlass6half_tE19Flash_kernel_traitsILi128ELi64ELi128ELi4ES3_EELi4ELi4ELb1EEEvNS_16Flash_fwd_paramsE:
.text._ZN5flash32flash_fwd_splitkv_combine_kernelI23Flash_fwd_kernel_traitsILi128ELi64ELi128ELi4ELb0ELb0EN7cutlass6half_tE19Flash_kernel_traitsILi128ELi64ELi128ELi4ES3_EELi4ELi4ELb1EEEvNS_16Flash_fwd_paramsE:
        /* <DEDUP_REMOVED lines=23> */
[----:B------:R-:W-:Y:S05]  /*0170*/  CALL.REL.NOINC `($__internal_10_$__cuda_sm20_div_s64) ;  /* 0x0000458000007944 */ /* 0x000fea0003c00000 */
[----:B------:R-:W-:Y:S05]  /*0180*/  BRA `(.L_x_479) ;  /* 0x0000013000007947 */ /* 0x000fea0003800000 */
.L_x_478:
        /* <DEDUP_REMOVED lines=19> */
.L_x_479:
        /* <DEDUP_REMOVED lines=12> */
[----:B------:R-:W-:Y:S05]  /*0380*/  CALL.REL.NOINC `($__internal_10_$__cuda_sm20_div_s64) ;  /* 0x0000437000007944 */ /* 0x000fea0003c00000 */
[----:B------:R-:W-:Y:S02]  /*0390*/  MOV R28, R20 ;  /* 0x00000014001c7202 */ /* 0x000fe40000000f00 */
[----:B------:R-:W-:Y:S01]  /*03a0*/  MOV R29, R21 ;  /* 0x00000015001d7202 */ /* 0x000fe20000000f00 */
[----:B------:R-:W-:Y:S05]  /*03b0*/  BRA `(.L_x_482) ;  /* 0x0000013000007947 */ /* 0x000fea0003800000 */
.L_x_481:
        /* <DEDUP_REMOVED lines=19> */
.L_x_482:
[----:B------:R-:W-:Y:S05]  /*04f0*/  BSYNC B0 ;  /* 0x0000000000007941 */ /* 0x000fea0003800000 */
.L_x_480:
        /* <DEDUP_REMOVED lines=43> */
.L_x_484:
        /* <DEDUP_REMOVED lines=19> */
.L_x_485:
[----:B------:R-:W-:Y:S05]  /*08e0*/  BSYNC B0 ;  /* 0x0000000000007941 */ /* 0x000fea0003800000 */
.L_x_483:
        /* <DEDUP_REMOVED lines=74> */
[----:B------:R-:W-:Y:S02]  /*0d90*/  MOV R32, R20 ;  /* 0x0000001400207202 */ /* 0x000fe40000000f00 */
[----:B------:R-:W-:Y:S01]  /*0da0*/  MOV R33, R21 ;  /* 0x0000001500217202 */ /* 0x000fe20000000f00 */
[----:B------:R-:W-:Y:S05]  /*0db0*/  BRA `(.L_x_488) ;  /* 0x0000013000007947 */ /* 0x000fea0003800000 */
.L_x_487:
        /* <DEDUP_REMOVED lines=19> */
.L_x_488:
[----:B------:R-:W-:Y:S05]  /*0ef0*/  BSYNC B0 ;  /* 0x0000000000007941 */ /* 0x000fea0003800000 */
.L_x_486:
        /* <DEDUP_REMOVED lines=42> */
.L_x_490:
        /* <DEDUP_REMOVED lines=19> */
.L_x_491:
[----:B------:R-:W-:Y:S05]  /*12d0*/  BSYNC B0 ;  /* 0x0000000000007941 */ /* 0x000fea0003800000 */
.L_x_489:
        /* <DEDUP_REMOVED lines=131> */
.L_x_493:
[----:B------:R-:W-:Y:S05]  /*1b10*/  BSYNC B0 ;  /* 0x0000000000007941 */ /* 0x000fea0003800000 */
.L_x_492:
        /* <DEDUP_REMOVED lines=95> */
.L_x_498:
        /* <DEDUP_REMOVED lines=22> */
.L_x_499:
[----:B------:R-:W-:Y:S05]  /*2270*/  BSYNC B0 ;  /* 0x0000000000007941 */ /* 0x000fea0003800000 */
.L_x_497:
[----:B------:R-:W-:Y:S01]  /*2280*/  LOP3.LUT R19, R17, R0, RZ, 0xfc, !PT ;  /* 0x0000000011137212 */ /* 0x000fe200078efcff */
[----:B------:R-:W-:Y:S03]  /*2290*/  BSSY B0, `(.L_x_500) ;  /* 0x0000028000007945 */ /* 0x000fe60003800000 */
[----:B------:R-:W-:-:S13]  /*22a0*/  ISETP.NE.U32.AND P0, PT, R19, RZ, PT ;  /* 0x000000ff1300720c */ /* 0x000fda0003f05070 */
[----:B------:R-:W-:Y:S05]  /*22b0*/  @!P0 BRA `(.L_x_501) ;  /* 0x000000f000008947 */ /* 0x000fea0003800000 */
[----:B------:R-:W-:Y:S01]  /*22c0*/  IMAD.MOV.U32 R24, RZ, RZ, R30 ;  /* 0x000000ffff187224 */ /* 0x000fe200078e001e */
[----:B------:R-:W-:Y:S02]  /*22d0*/  MOV R23, R0 ;  /* 0x0000000000177202 */ /* 0x000fe40000000f00 */
[----:B------:R-:W-:Y:S02]  /*22e0*/  MOV R22, 0x2300 ;  /* 0x0000230000167802 */ /* 0x000fe40000000f00 */
[----:B------:R-:W-:Y:S05]  /*22f0*/  CALL.REL.NOINC `($__internal_10_$__cuda_sm20_div_s64) ;  /* 0x0000240000007944 */ /* 0x000fea0003c00000 */
        /* <DEDUP_REMOVED lines=11> */
.L_x_501:
        /* <DEDUP_REMOVED lines=22> */
.L_x_502:
[----:B------:R-:W-:Y:S05]  /*2510*/  BSYNC B0 ;  /* 0x0000000000007941 */ /* 0x000fea0003800000 */
.L_x_500:
        /* <DEDUP_REMOVED lines=11> */
[----:B------:R-:W-:Y:S05]  /*25d0*/  CALL.REL.NOINC `($__internal_10_$__cuda_sm20_div_s64) ;  /* 0x0000212000007944 */ /* 0x000fea0003c00000 */
[----:B------:R-:W-:-:S04]  /*25e0*/  IADD3 R17, P0, RZ, -R20, RZ ;  /* 0x80000014ff117210 */ /* 0x000fc80007f1e0ff */
[----:B------:R-:W-:Y:S01]  /*25f0*/  IADD3.X R18, RZ, ~R21, RZ, P0, !PT ;  /* 0x80000015ff127210 */ /* 0x000fe200007fe4ff */
[----:B------:R-:W-:-:S04]  /*2600*/  IMAD.WIDE.U32 R36, R5, R17, R36 ;  /* 0x0000001105247225 */ /* 0x000fc800078e0024 */
[----:B------:R-:W-:-:S04]  /*2610*/  IMAD R18, R18, R5, RZ ;  /* 0x0000000512127224 */ /* 0x000fc800078e02ff */
[----:B------:R-:W-:-:S05]  /*2620*/  IMAD R4, R4, R17, R18 ;  /* 0x0000001104047224 */ /* 0x000fca00078e0212 */
[----:B------:R-:W-:Y:S01]  /*2630*/  IADD3 R4, R37, R4, RZ ;  /* 0x0000000425047210 */ /* 0x000fe20007ffe0ff */
[----:B------:R-:W-:Y:S05]  /*2640*/  BRA `(.L_x_505) ;  /* 0x0000016000007947 */ /* 0x000fea0003800000 */
.L_x_504:
        /* <DEDUP_REMOVED lines=22> */
.L_x_505:
[----:B------:R-:W-:Y:S05]  /*27b0*/  BSYNC B0 ;  /* 0x0000000000007941 */ /* 0x000fea0003800000 */
.L_x_503:
        /* <DEDUP_REMOVED lines=38> */
[----:B------:R-:W-:Y:S05]  /*2a20*/  CALL.REL.NOINC `($__internal_10_$__cuda_sm20_div_s64) ;  /* 0x00001cd000007944 */ /* 0x000fea0003c00000 */
        /* <DEDUP_REMOVED lines=12> */
.L_x_507:
        /* <DEDUP_REMOVED lines=23> */
.L_x_508:
[----:B------:R-:W-:Y:S05]  /*2c60*/  BSYNC B0 ;  /* 0x0000000000007941 */ /* 0x000fea0003800000 */
.L_x_506:
        /* <DEDUP_REMOVED lines=19> */
.L_x_510:
        /* <DEDUP_REMOVED lines=22> */
.L_x_511:
[----:B------:R-:W-:Y:S05]  /*2f00*/  BSYNC B0 ;  /* 0x0000000000007941 */ /* 0x000fea0003800000 */
.L_x_509:
        /* <DEDUP_REMOVED lines=20> */
.L_x_513:
        /* <DEDUP_REMOVED lines=23> */
.L_x_514:
[----:B------:R-:W-:Y:S05]  /*31c0*/  BSYNC B0 ;  /* 0x0000000000007941 */ /* 0x000fea0003800000 */
.L_x_512:
        /* <DEDUP_REMOVED lines=25> */
[----:B------:R-:W-:Y:S05]  /*3360*/  CALL.REL.NOINC `($__internal_10_$__cuda_sm20_div_s64) ;  /* 0x0000139000007944 */ /* 0x000fea0003c00000 */
        /* <DEDUP_REMOVED lines=12> */
.L_x_516:
        /* <DEDUP_REMOVED lines=23> */
.L_x_517:
[----:B------:R-:W-:Y:S05]  /*35a0*/  BSYNC B0 ;  /* 0x0000000000007941 */ /* 0x000fea0003800000 */
.L_x_515:
        /* <DEDUP_REMOVED lines=29> */
.L_x_519:
        /* <DEDUP_REMOVED lines=23> */
.L_x_520:
[----:B------:R-:W-:Y:S05]  /*38f0*/  BSYNC B0 ;  /* 0x0000000000007941 */ /* 0x000fea0003800000 */
.L_x_518:
        /* <DEDUP_REMOVED lines=20> */
.L_x_496:
[----:B------:R-:W-:-:S04]  /*3a40*/  LEA R2, P0, R36, c[0x0][0x200], 0x2 ;  /* 0x0000800024027a11 */ /* 0x000fc800078010ff */
[----:B------:R-:W-:-:S05]  /*3a50*/  LEA.HI.X R3, R36, c[0x0][0x204], R37, 0x2, P0 ;  /* 0x0000810024037a11 */ /* 0x000fca00000f1425 */
[----:B------:R0:W-:Y:S04]  /*3a60*/  STG.E [R2.64], R28 ;  /* 0x0000001c02007986 */ /* 0x0001e8000c10190a */
.L_x_495:
[----:B------:R-:W-:Y:S05]  /*3a70*/  BSYNC B1 ;  /* 0x0000000000017941 */ /* 0x000fea0003800000 */
.L_x_494:
[----:B------:R-:W1:Y:S01]  /*3a80*/  S2R R16, SR_TID.X ;  /* 0x0000000000107919 */ /* 0x000e620000002100 */
[----:B------:R-:W-:Y:S02]  /*3a90*/  IMAD.MOV.U32 R12, RZ, RZ, c[0x0][0x314] ;  /* 0x0000c500ff0c7624 */ /* 0x000fe400078e00ff */
        /* <DEDUP_REMOVED lines=13> */
[----:B------:R-:W-:Y:S01]  /*3b70*/  IMAD.MOV.U32 R0, RZ, RZ, RZ ;  /* 0x000000ffff007224 */ /* 0x000fe200078e00ff */
[----:B------:R-:W-:Y:S01]  /*3b80*/  SHF.R.S32.HI R15, RZ, 0x5, R15 ;  /* 0x00000005ff0f7819 */ /* 0x000fe2000001140f */
[----:B------:R-:W0:Y:S02]  /*3b90*/  @!P0 MUFU.EX2 R5, R5 ;  /* 0x0000000500058308 */ /* 0x000e240000000800 */
[----:B------:R-:W-:Y:S02]  /*3ba0*/  IMAD.IADD R16, R16, 0x1, -R3 ;  /* 0x0000000110107824 */ /* 0x000fe400078e0a03 */
[----:B------:R-:W-:-:S02]  /*3bb0*/  CS2R R2, SRZ ;  /* 0x0000000000027805 */ /* 0x000fc4000001ff00 */
[----:B------:R-:W-:Y:S01]  /*3bc0*/  IMAD.SHL.U32 R16, R16, 0x4, RZ ;  /* 0x0000000410107824 */ /* 0x000fe200078e00ff */
[----:B0-----:R0:W-:Y:S04]  /*3bd0*/  @!P0 STS [R6.X4], R5 ;  /* 0x0000000506008388 */ /* 0x0011e80000004800 */
[----:B------:R-:W-:Y:S01]  /*3be0*/  BAR.SYNC.DEFER_BLOCKING 0x0 ;  /* 0x0000000000007b1d */ /* 0x000fe20000010000 */
[----:B------:R-:W-:-:S13]  /*3bf0*/  ISETP.GE.AND P0, PT, R12, 0x1, PT ;  /* 0x000000010c00780c */ /* 0x000fda0003f06270 */
        /* <DEDUP_REMOVED lines=24> */
.L_x_523:
[----:B------:R0:W2:Y:S01]  /*3d80*/  @!P3 LDG.E.128 R8, [R22.64] ;  /* 0x0000000a1608b981 */ /* 0x0000a2000c1e1d00 */
[----:B------:R-:W-:Y:S02]  /*3d90*/  PLOP3.LUT P3, PT, P0, PT, PT, 0x80, 0x0 ;  /* 0x000000000000781c */ /* 0x000fe4000076f070 */
[C---:B------:R-:W-:Y:S01]  /*3da0*/  IADD3 R24, P1, R18.reuse, R22, RZ ;  /* 0x0000001612187210 */ /* 0x040fe20007f3e0ff */
[----:B------:R-:W2:Y:S01]  /*3db0*/  LDS R5, [R6] ;  /* 0x0000000006057984 */ /* 0x000ea20000000800 */
[----:B------:R-:W-:Y:S02]  /*3dc0*/  IADD3 R13, R13, 0x4, RZ ;  /* 0x000000040d0d7810 */ /* 0x000fe40007ffe0ff */
[----:B------:R-:W-:Y:S02]  /*3dd0*/  IADD3.X R25, R19, R23, RZ, P1, !PT ;  /* 0x0000001713197210 */ /* 0x000fe40000ffe4ff */
        /* <DEDUP_REMOVED lines=31> */
.L_x_522:
[----:B------:R-:W-:-:S04]  /*3fd0*/  IADD3 R5, -R13, c[0x0][0x314], RZ ;  /* 0x0000c5000d057a10 */ /* 0x000fc80007ffe1ff */
[----:B------:R-:W-:-:S13]  /*3fe0*/  ISETP.GT.AND P0, PT, R5, 0x1, PT ;  /* 0x000000010500780c */ /* 0x000fda0003f04270 */
[----:B------:R-:W-:Y:S05]  /*3ff0*/  @!P0 BRA `(.L_x_524) ;  /* 0x0000016000008947 */ /* 0x000fea0003800000 */
[----:B------:R-:W-:Y:S01]  /*4000*/  ISETP.GE.AND P0, PT, R15, R14, PT ;  /* 0x0000000e0f00720c */ /* 0x000fe20003f06270 */
[----:B------:R-:W0:Y:S01]  /*4010*/  LDS R25, [R6] ;  /* 0x0000000006197984 */ /* 0x000e220000000800 */
[----:B------:R-:W-:-:S03]  /*4020*/  IADD3 R26, P1, R18, R22, RZ ;  /* 0x00000016121a7210 */ /* 0x000fc60007f3e0ff */
[----:B------:R1:W2:Y:S08]  /*4030*/  LDS R20, [R6+0x14] ;  /* 0x0000140006147984 */ /* 0x0002b00000000800 */
[----:B------:R-:W0:Y:S01]  /*4040*/  @!P0 LDG.E.128 R8, [R22.64] ;  /* 0x0000000a16088981 */ /* 0x000e22000c1e1d00 */
[----:B------:R-:W-:Y:S02]  /*4050*/  IADD3.X R27, R19, R23, RZ, P1, !PT ;  /* 0x00000017131b7210 */ /* 0x000fe40000ffe4ff */
[----:B------:R-:W-:Y:S01]  /*4060*/  IADD3 R13, R13, 0x1, RZ ;  /* 0x000000010d0d7810 */ /* 0x000fe20007ffe0ff */
[----:B0-----:R-:W-:-:S02]  /*4070*/  FFMA.FTZ R21, R8, R25, R4 ;  /* 0x0000001908157223 */ /* 0x001fc40000010004 */
[-C--:B------:R-:W-:Y:S02]  /*4080*/  FFMA.FTZ R12, R9, R25.reuse, R3 ;  /* 0x00000019090c7223 */ /* 0x080fe40000010003 */
[-C--:B------:R-:W-:Y:S02]  /*4090*/  FFMA.FTZ R5, R10, R25.reuse, R2 ;  /* 0x000000190a057223 */ /* 0x080fe40000010002 */
[----:B------:R-:W-:Y:S02]  /*40a0*/  FFMA.FTZ R0, R11, R25, R0 ;  /* 0x000000190b007223 */ /* 0x000fe40000010000 */
[----:B------:R-:W2:Y:S01]  /*40b0*/  @!P0 LDG.E.128 R8, [R26.64] ;  /* 0x0000000a1a088981 */ /* 0x000ea2000c1e1d00 */
[----:B------:R-:W-:Y:S02]  /*40c0*/  IADD3 R22, P0, R18, R26, RZ ;  /* 0x0000001a12167210 */ /* 0x000fe40007f1e0ff */
[----:B------:R-:W-:Y:S02]  /*40d0*/  IADD3 R18, R6, 0x14, RZ ;  /* 0x0000001406127810 */ /* 0x000fe40007ffe0ff */
[----:B------:R-:W-:-:S02]  /*40e0*/  IADD3.X R23, R19, R27, RZ, P0, !PT ;  /* 0x0000001b13177210 */ /* 0x000fc400007fe4ff */
[----:B------:R-:W-:Y:S02]  /*40f0*/  PLOP3.LUT P4, PT, PT, PT, PT, 0x8, 0x0 ;  /* 0x000000000000781c */ /* 0x000fe40003f8e170 */
[----:B------:R-:W-:Y:S02]  /*4100*/  IADD3 R13, R13, 0x1, RZ ;  /* 0x000000010d0d7810 */ /* 0x000fe40007ffe0ff */
[----:B-1----:R-:W-:Y:S01]  /*4110*/  IADD3 R6, R18, 0x14, RZ ;  /* 0x0000001412067810 */ /* 0x002fe20007ffe0ff */
[-C--:B--2---:R-:W-:Y:S02]  /*4120*/  FFMA.FTZ R4, R8, R20.reuse, R21 ;  /* 0x0000001408047223 */ /* 0x084fe40000010015 */
[-C--:B------:R-:W-:Y:S02]  /*4130*/  FFMA.FTZ R3, R9, R20.reuse, R12 ;  /* 0x0000001409037223 */ /* 0x080fe4000001000c */
[-C--:B------:R-:W-:Y:S02]  /*4140*/  FFMA.FTZ R2, R10, R20.reuse, R5 ;  /* 0x000000140a027223 */ /* 0x080fe40000010005 */
[----:B------:R-:W-:-:S02]  /*4150*/  FFMA.FTZ R0, R11, R20, R0 ;  /* 0x000000140b007223 */ /* 0x000fc40000010000 */
.L_x_524:
[----:B------:R-:W-:-:S13]  /*4160*/  ISETP.LT.OR P4, PT, R13, c[0x0][0x314], P4 ;  /* 0x0000c5000d007a0c */ /* 0x000fda0002781670 */
[----:B------:R-:W-:Y:S05]  /*4170*/  @!P4 BRA `(.L_x_521) ;  /* 0x000000a00000c947 */ /* 0x000fea0003800000 */
[----:B------:R-:W-:Y:S01]  /*4180*/  ISETP.GE.AND P0, PT, R15, R14, PT ;  /* 0x0000000e0f00720c */ /* 0x000fe20003f06270 */
[----:B------:R-:W-:-:S12]  /*4190*/  BSSY B0, `(.L_x_525) ;  /* 0x0000003000007945 */ /* 0x000fd80003800000 */
[----:B------:R-:W-:Y:S05]  /*41a0*/  @P0 BRA `(.L_x_526) ;  /* 0x0000001000000947 */ /* 0x000fea0003800000 */
[----:B------:R0:W5:Y:S02]  /*41b0*/  LDG.E.128 R8, [R22.64] ;  /* 0x0000000a16087981 */ /* 0x000164000c1e1d00 */
.L_x_526:
[----:B------:R-:W-:Y:S05]  /*41c0*/  BSYNC B0 ;  /* 0x0000000000007941 */ /* 0x000fea0003800000 */
.L_x_525:
[----:B------:R-:W1:Y:S02]  /*41d0*/  LDS R5, [R6] ;  /* 0x0000000006057984 */ /* 0x000e640000000800 */
[C---:B-1---5:R-:W-:Y:S02]  /*41e0*/  FFMA.FTZ R4, R5.reuse, R8, R4 ;  /* 0x0000000805047223 */ /* 0x062fe40000010004 */
[C---:B------:R-:W-:Y:S02]  /*41f0*/  FFMA.FTZ R3, R5.reuse, R9, R3 ;  /* 0x0000000905037223 */ /* 0x040fe40000010003 */
[C---:B------:R-:W-:Y:S02]  /*4200*/  FFMA.FTZ R2, R5.reuse, R10, R2 ;  /* 0x0000000a05027223 */ /* 0x040fe40000010002 */
[----:B------:R-:W-:Y:S02]  /*4210*/  FFMA.FTZ R0, R5, R11, R0 ;  /* 0x0000000b05007223 */ /* 0x000fe40000010000 */
.L_x_521:
[----:B0-----:R-:W-:Y:S02]  /*4220*/  IADD3 R6, R15, UR8, RZ ;  /* 0x000000080f067c10 */ /* 0x001fe4000fffe0ff */
[----:B------:R-:W-:-:S02]  /*4230*/  F2FP.PACK_AB R4, R3, R4 ;  /* 0x000000040304723e */ /* 0x000fc400000000ff */
[----:B------:R-:W-:Y:S02]  /*4240*/  ISETP.GE.AND P0, PT, R6, R7, PT ;  /* 0x000000070600720c */ /* 0x000fe40003f06270 */
[----:B------:R-:W-:-:S11]  /*4250*/  F2FP.PACK_AB R5, R0, R2 ;  /* 0x000000020005723e */ /* 0x000fd600000000ff */
        /* <DEDUP_REMOVED lines=74> */
        .weak           $__internal_10_$__cuda_sm20_div_s64
        .type           $__internal_10_$__cuda_sm20_div_s64,@function
        .size           $__internal_10_$__cuda_sm20_div_s64,(.L_x_8170 - $__internal_10_$__cuda_sm20_div_s64)
$__internal_10_$__cuda_sm20_div_s64:
        /* <DEDUP_REMOVED lines=83> */
[----:B------:R-:W-:Y:S06]  /*4c30*/  RET.REL.NODEC R26 `(_ZN5flash32flash_fwd_splitkv_combine_kernelI23Flash_fwd_kernel_traitsILi128ELi64ELi128ELi4ELb0ELb0EN7cutlass6half_tE19Flash_kernel_traitsILi128ELi64ELi128ELi4ES3_EELi4ELi4ELb1EEEvNS_16Flash_fwd_paramsE) ;  /* 0xffffb3c01a007950 */ /* 0x000fec0003c3ffff */
.L_x_527:
        /* <DEDUP_REMOVED lines=12> */
.L_x_8170:


//--------------------- .text._ZN5flash32flash_fwd_splitkv_combine_kernelI23Flash_fwd_kernel_traitsILi128ELi64ELi128ELi4ELb0ELb0EN7cutlass6half_tE19Flash_kernel_traitsILi128ELi64ELi128ELi4ES3_EELi4ELi3ELb1EEEvNS_16Flash_fwd_paramsE --------------------------
	.section	.text._ZN5flash32flash_fwd_splitkv_combine_kernelI23Flash_fwd_kernel_traitsILi128ELi64ELi128ELi4ELb0ELb0EN7cutlass6half_tE19Flash_kernel_traitsILi128ELi64ELi128ELi4ES3_EELi4ELi3ELb1EEEvNS_16Flash_fwd_paramsE,"ax",@progbits
	.sectioninfo	@"SHI_REGISTERS=52"
	.align	128
        .global         _ZN5flash32flash_fwd_splitkv_combine_kernelI23Flash_fwd_kernel_traitsILi128ELi64ELi128ELi4ELb0ELb0EN7cutlass6half_tE19Flash_kernel_traitsILi128ELi64ELi128ELi4ES3_EELi4ELi3ELb1EEEvNS_16Flash_fwd_paramsE
        .type           _ZN5flash32flash_fwd_splitkv_combine_kernelI23Flash_fwd_kernel_traitsILi128ELi64ELi128ELi4ELb0ELb0EN7cutlass6half_tE19Flash_kernel_traitsILi128ELi64ELi128ELi4ES3_EELi4ELi3ELb1EEEvNS_16Flash_fwd_paramsE,@function
        .size           _ZN5flash32flash_fwd_splitkv_combine_kernelI23Flash_fwd_kernel_traitsILi128ELi64ELi128ELi4ELb0ELb0EN7cutlass6half_tE19Flash_kernel_traitsILi128ELi64ELi128ELi4ES3_EELi4ELi3ELb1EEEvNS_16Flash_fwd_paramsE,(.L_x_8171 - _ZN5flash32flash_fwd_splitkv_combine_kernelI23Flash_fwd_kernel_traitsILi128ELi64ELi128ELi4ELb0ELb0EN7cutlass6half_tE19Flash_kernel_traitsILi128ELi64ELi128ELi4ES3_EELi4ELi3ELb1EEEvNS_16Flash_fwd_paramsE)
        .other          _ZN5flash32flash_fwd_splitkv_combine_kernelI23Flash_fwd_kernel_traitsILi128ELi64ELi128ELi4ELb0ELb0EN7cutlass6half_tE19Flash_kernel_traitsILi128ELi64ELi128ELi4ES3_EELi4ELi3ELb1EEEvNS_16Flash_fwd_paramsE,@"STO_CUDA_ENTRY STV_DEFAULT"
_ZN5flash32flash_fwd_splitkv_combine_kernelI23Flash_fwd_kernel_traitsILi128ELi64ELi128ELi4ELb0ELb0EN7cutlass6half_tE19Flash_kernel_traitsILi128ELi64ELi128ELi4ES3_EELi4ELi3ELb1EEEvNS_16Flash_fwd_paramsE:
.text._ZN5flash32flash_fwd_splitkv_combine_kernelI23Flash_fwd_kernel_traitsILi128ELi64ELi128ELi4ELb0ELb0EN7cutlass6half_tE19Flash_kernel_traitsILi128ELi64ELi128ELi4ES3_EELi4ELi3ELb1EEEvNS_16Flash_fwd_paramsE:
        /* <DEDUP_REMOVED lines=23> */
[----:B------:R-:W-:Y:S05]  /*0170*/  CALL.REL.NOINC `($__internal_11_$__cuda_sm20_div_s64) ;  /* 0x0000454000007944 */ /* 0x000fea0003c00000 */
[----:B------:R-:W-:Y:S05]  /*0180*/  BRA `(.L_x_529) ;  /* 0x0000013000007947 */ /* 0x000fea0003800000 */
.L_x_528:
        /* <DEDUP_REMOVED lines=19> */
.L_x_529:
        /* <DEDUP_REMOVED lines=12> */
[----:B------:R-:W-:Y:S05]  /*0380*/  CALL.REL.NOINC `($__internal_11_$__cuda_sm20_div_s64) ;  /* 0x0000433000007944 */ /* 0x000fea0003c00000 */
[----:B------:R-:W-:Y:S02]  /*0390*/  MOV R28, R20 ;  /* 0x00000014001c7202 */ /* 0x000fe40000000f00 */
[----:B------:R-:W-:Y:S01]  /*03a0*/  MOV R29, R21 ;  /* 0x00000015001d7202 */ /* 0x000fe20000000f00 */
[----:B------:R-:W-:Y:S05]  /*03b0*/  BRA `(.L_x_532) ;  /* 0x0000013000007947 */ /* 0x000fea0003800000 */
.L_x_531:
        /* <DEDUP_REMOVED lines=19> */
.L_x_532:
[----:B------:R-:W-:Y:S05]  /*04f0*/  BSYNC B0 ;  /* 0x0000000000007941 */ /* 0x000fea0003800000 */
.L_x_530:
        /* <DEDUP_REMOVED lines=43> */
.L_x_534:
        /* <DEDUP_REMOVED lines=19> */
.L_x_535:
[----:B------:R-:W-:Y:S05]  /*08e0*/  BSYNC B0 ;  /* 0x0000000000007941 */ /* 0x000fea0003800000 */
.L_x_533:
        /* <DEDUP_REMOVED lines=74> */
[----:B------:R-:W-:Y:S02]  /*0d90*/  MOV R32, R20 ;  /* 0x0000001400207202 */ /* 0x000fe40000000f00 */
[----:B------:R-:W-:Y:S01]  /*0da0*/  MOV R33, R21 ;  /* 0x0000001500217202 */ /* 0x000fe20000000f00 */
[----:B------:R-:W-:Y:S05]  /*0db0*/  BRA `(.L_x_538) ;  /* 0x0000013000007947 */ /* 0x000fea0003800000 */
.L_x_537:
        /* <DEDUP_REMOVED lines=19> */
.L_x_538:
[----:B------:R-:W-:Y:S05]  /*0ef0*/  BSYNC B0 ;  /* 0x0000000000007941 */ /* 0x000fea0003800000 */
.L_x_536:
        /* <DEDUP_REMOVED lines=42> */
.L_x_540:
        /* <DEDUP_REMOVED lines=19> */
.L_x_541:
[----:B------:R-:W-:Y:S05]  /*12d0*/  BSYNC B0 ;  /* 0x0000000000007941 */ /* 0x000fea0003800000 */
.L_x_539:
        /* <DEDUP_REMOVED lines=131> */
.L_x_543:
[----:B------:R-:W-:Y:S05]  /*1b10*/  BSYNC B0 ;  /* 0x0000000000007941 */ /* 0x000fea0003800000 */
.L_x_542:
        /* <DEDUP_REMOVED lines=91> */
.L_x_548:
        /* <DEDUP_REMOVED lines=22> */
.L_x_549:
[----:B------:R-:W-:Y:S05]  /*2230*/  BSYNC B0 ;  /* 0x0000000000007941 */ /* 0x000fea0003800000 */
.L_x_547:
[----:B------:R-:W-:Y:S01]  /*2240*/  LOP3.LUT R19, R17, R0, RZ, 0xfc, !PT ;  /* 0x0000000011137212 */ /* 0x000fe200078efcff */
[----:B------:R-:W-:Y:S03]  /*2250*/  BSSY B0, `(.L_x_550) ;  /* 0x0000028000007945 */ /* 0x000fe60003800000 */
[----:B------:R-:W-:-:S13]  /*2260*/  ISETP.NE.U32.AND P0, PT, R19, RZ, PT ;  /* 0x000000ff1300720c */ /* 0x000fda0003f05070 */
[----:B------:R-:W-:Y:S05]  /*2270*/  @!P0 BRA `(.L_x_551) ;  /* 0x000000f000008947 */ /* 0x000fea0003800000 */
[----:B------:R-:W-:Y:S01]  /*2280*/  IMAD.MOV.U32 R24, RZ, RZ, R30 ;  /* 0x000000ffff187224 */ /* 0x000fe200078e001e */
[----:B------:R-:W-:Y:S02]  /*2290*/  MOV R23, R0 ;  /* 0x0000000000177202 */ /* 0x000fe40000000f00 */
[----:B------:R-:W-:Y:S02]  /*22a0*/  MOV R22, 0x22c0 ;  /* 0x000022c000167802 */ /* 0x000fe40000000f00 */
[----:B------:R-:W-:Y:S05]  /*22b0*/  CALL.REL.NOINC `($__internal_11_$__cuda_sm20_div_s64) ;  /* 0x0000240000007944 */ /* 0x000fea0003c00000 */
        /* <DEDUP_REMOVED lines=11> */
.L_x_551:
        /* <DEDUP_REMOVED lines=22> */
.L_x_552:
[----:B------:R-:W-:Y:S05]  /*24d0*/  BSYNC B0 ;  /* 0x0000000000007941 */ /* 0x000fea0003800000 */
.L_x_550:
        /* <DEDUP_REMOVED lines=11> */
[----:B------:R-:W-:Y:S05]  /*2590*/  CALL.REL.NOINC `($__internal_11_$__cuda_sm20_div_s64) ;  /* 0x0000212000007944 */ /* 0x000fea0003c00000 */
[----:B------:R-:W-:-:S04]  /*25a0*/  IADD3 R17, P0, RZ, -R20, RZ ;  /* 0x80000014ff117210 */ /* 0x000fc80007f1e0ff */
[----:B------:R-:W-:Y:S01]  /*25b0*/  IADD3.X R18, RZ, ~R21, RZ, P0, !PT ;  /* 0x80000015ff127210 */ /* 0x000fe200007fe4ff */
[----:B------:R-:W-:-:S04]  /*25c0*/  IMAD.WIDE.U32 R36, R5, R17, R36 ;  /* 0x0000001105247225 */ /* 0x000fc800078e0024 */
[----:B------:R-:W-:-:S04]  /*25d0*/  IMAD R18, R18, R5, RZ ;  /* 0x0000000512127224 */ /* 0x000fc800078e02ff */
[----:B------:R-:W-:-:S05]  /*25e0*/  IMAD R4, R4, R17, R18 ;  /* 0x0000001104047224 */ /* 0x000fca00078e0212 */
[----:B------:R-:W-:Y:S01]  /*25f0*/  IADD3 R4, R37, R4, RZ ;  /* 0x0000000425047210 */ /* 0x000fe20007ffe0ff */
[----:B------:R-:W-:Y:S05]  /*2600*/  BRA `(.L_x_555) ;  /* 0x0000016000007947 */ /* 0x000fea0003800000 */
.L_x_554:
        /* <DEDUP_REMOVED lines=22> */
.L_x_555:
[----:B------:R-:W-:Y:S05]  /*2770*/  BSYNC B0 ;  /* 0x0000000000007941 */ /* 0x000fea0003800000 */
.L_x_553:
        /* <DEDUP_REMOVED lines=38> */
[----:B------:R-:W-:Y:S05]  /*29e0*/  CALL.REL.NOINC `($__internal_11_$__cuda_sm20_div_s64) ;  /* 0x00001cd000007944 */ /* 0x000fea0003c00000 */
        /* <DEDUP_REMOVED lines=12> */
.L_x_557:
        /* <DEDUP_REMOVED lines=23> */
.L_x_558:
[----:B------:R-:W-:Y:S05]  /*2c20*/  BSYNC B0 ;  /* 0x0000000000007941 */ /* 0x000fea0003800000 */
.L_x_556:
        /* <DEDUP_REMOVED lines=19> */
.L_x_560:
        /* <DEDUP_REMOVED lines=22> */
.L_x_561:
[----:B------:R-:W-:Y:S05]  /*2ec0*/  BSYNC B0 ;  /* 0x0000000000007941 */ /* 0x000fea0003800000 */
.L_x_559:
        /* <DEDUP_REMOVED lines=20> */
.L_x_563:
        /* <DEDUP_REMOVED lines=23> */
.L_x_564:
[----:B------:R-:W-:Y:S05]  /*3180*/  BSYNC B0 ;  /* 0x0000000000007941 */ /* 0x000fea0003800000 */
.L_x_562:
        /* <DEDUP_REMOVED lines=25> */
[----:B------:R-:W-:Y:S05]  /*3320*/  CALL.REL.NOINC `($__internal_11_$__cuda_sm20_div_s64) ;  /* 0x0000139000007944 */ /* 0x000fea0003c00000 */
        /* <DEDUP_REMOVED lines=12> */
.L_x_566:
        /* <DEDUP_REMOVED lines=23> */
.L_x_567:
[----:B------:R-:W-:Y:S05]  /*3560*/  BSYNC B0 ;  /* 0x0000000000007941 */ /* 0x000fea0003800000 */
.L_x_565:
        /* <DEDUP_REMOVED lines=29> */
.L_x_569:
        /* <DEDUP_REMOVED lines=23> */
.L_x_570:
[----:B------:R-:W-:Y:S05]  /*38b0*/  BSYNC B0 ;  /* 0x0000000000007941 */ /* 0x000fea0003800000 */
.L_x_568:
        /* <DEDUP_REMOVED lines=20> */
.L_x_546:
[----:B------:R-:W-:-:S04]  /*3a00*/  LEA R2, P0, R36, c[0x0][0x200], 0x2 ;  /* 0x0000800024027a11 */ /* 0x000fc800078010ff */
[----:B------:R-:W-:-:S05]  /*3a10*/  LEA.HI.X R3, R36, c[0x0][0x204], R37, 0x2, P0 ;  /* 0x0000810024037a11 */ /* 0x000fca00000f1425 */
[----:B------:R0:W-:Y:S04]  /*3a20*/  STG.E [R2.64], R28 ;  /* 0x0000001c02007986 */ /* 0x0001e8000c10190a */
.L_x_545:
[----:B------:R-:W-:Y:S05]  /*3a30*/  BSYNC B1 ;  /* 0x0000000000017941 */ /* 0x000fea0003800000 */
.L_x_544:
        /* <DEDUP_REMOVED lines=48> */
.L_x_573:
        /* <DEDUP_REMOVED lines=37> */
.L_x_572:
        /* <DEDUP_REMOVED lines=25> */
.L_x_574:
[----:B------:R-:W-:-:S13]  /*4120*/  ISETP.LT.OR P4, PT, R13, c[0x0][0x314], P4 ;  /* 0x0000c5000d007a0c */ /* 0x000fda0002781670 */
[----:B------:R-:W-:Y:S05]  /*4130*/  @!P4 BRA `(.L_x_571) ;  /* 0x000000a00000c947 */ /* 0x000fea0003800000 */
[----:B------:R-:W-:Y:S01]  /*4140*/  ISETP.GE.AND P0, PT, R15, R14, PT ;  /* 0x0000000e0f00720c */ /* 0x000fe20003f06270 */
[----:B------:R-:W-:-:S12]  /*4150*/  BSSY B0, `(.L_x_575) ;  /* 0x0000003000007945 */ /* 0x000fd80003800000 */
[----:B------:R-:W-:Y:S05]  /*4160*/  @P0 BRA `(.L_x_576) ;  /* 0x0000001000000947 */ /* 0x000fea0003800000 */
[----:B------:R0:W5:Y:S02]  /*4170*/  LDG.E.128 R8, [R22.64] ;  /* 0x0000000a16087981 */ /* 0x000164000c1e1d00 */
.L_x_576:
[----:B------:R-:W-:Y:S05]  /*4180*/  BSYNC B0 ;  /* 0x0000000000007941 */ /* 0x000fea0003800000 */
.L_x_575:
[----:B------:R-:W1:Y:S02]  /*4190*/  LDS R5, [R6] ;  /* 0x0000000006057984 */ /* 0x000e640000000800 */
[C---:B-1---5:R-:W-:Y:S02]  /*41a0*/  FFMA.FTZ R4, R5.reuse, R8, R4 ;  /* 0x0000000805047223 */ /* 0x062fe40000010004 */
[C---:B------:R-:W-:Y:S02]  /*41b0*/  FFMA.FTZ R3, R5.reuse, R9, R3 ;  /* 0x0000000905037223 */ /* 0x040fe40000010003 */
[C---:B------:R-:W-:Y:S02]  /*41c0*/  FFMA.FTZ R2, R5.reuse, R10, R2 ;  /* 0x0000000a05027223 */ /* 0x040fe40000010002 */
[----:B------:R-:W-:Y:S02]  /*41d0*/  FFMA.FTZ R0, R5, R11, R0 ;  /* 0x0000000b05007223 */ /* 0x000fe40000010000 */
.L_x_571:
        /* <DEDUP_REMOVED lines=78> */
        .weak           $__internal_11_$__cuda_sm20_div_s64
        .type           $__internal_11_$__cuda_sm20_div_s64,@function
        .size           $__internal_11_$__cuda_sm20_div_s64,(.L_x_8171 - $__internal_11_$__cuda_sm20_div_s64)
$__internal_11_$__cuda_sm20_div_s64:
        /* <DEDUP_REMOVED lines=83> */
[----:B------:R-:W-:Y:S06]  /*4bf0*/  RET.REL.NODEC R26 `(_ZN5flash32flash_fwd_splitkv_combine_kernelI23Flash_fwd_kernel_traitsILi128ELi64ELi128ELi4ELb0ELb0EN7cutlass6half_tE19Flash_kernel_traitsILi128ELi64ELi128ELi4ES3_EELi4ELi3ELb1EEEvNS_16Flash_fwd_paramsE) ;  /* 0xffffb4001a007950 */ /* 0x000fec0003c3ffff */
.L_x_577:
        /* <DEDUP_REMOVED lines=16> */
.L_x_8171:


//--------------------- .text._ZN5flash32flash_fwd_splitkv_combine_kernelI23Flash_fwd_kernel_traitsILi128ELi64ELi128ELi4ELb0ELb0EN7cutlass6half_tE19Flash_kernel_traitsILi128ELi64ELi128ELi4ES3_EELi4ELi2ELb1EEEvNS_16Flash_fwd_paramsE --------------------------
	.section	.text._ZN5flash32flash_fwd_splitkv_combine_kernelI23Flash_fwd_kernel_traitsILi128ELi64ELi128ELi4ELb0ELb0EN7cutlass6half_tE19Flash_kernel_traitsILi128ELi64ELi128ELi4ES3_EELi4ELi2ELb1EEEvNS_16Flash_fwd_paramsE,"ax",@progbits
	.sectioninfo	@"SHI_REGISTERS=56"
	.align	128
        .global         _ZN5flash32flash_fwd_splitkv_combine_kernelI23Flash_fwd_kernel_traitsILi128ELi64ELi128ELi4ELb0ELb0EN7cutlass6half_tE19Flash_kernel_traitsILi128ELi64ELi128ELi4ES3_EELi4ELi2ELb1EEEvNS_16Flash_fwd_paramsE
        .type           _ZN5flash32flash_fwd_splitkv_combine_kernelI23Flash_fwd_kernel_traitsILi128ELi64ELi128ELi4ELb0ELb0EN7cutlass6half_tE19Flash_kernel_traitsILi128ELi64ELi128ELi4ES3_EELi4ELi2ELb1EEEvNS_16Flash_fwd_paramsE,@function
        .size           _ZN5flash32flash_fwd_splitkv_combine_kernelI23Flash_fwd_kernel_traitsILi128ELi64ELi128ELi4ELb0ELb0EN7cutlass6half_tE19Flash_kernel_traitsILi128ELi64ELi128ELi4ES3_EELi4ELi2ELb1EEEvNS_16Flash_fwd_paramsE,(.L_x_8172 - _ZN5flash32flash_fwd_splitkv_combine_kernelI23Flash_fwd_kernel_traitsILi128ELi64ELi128ELi4ELb0ELb0EN7cutlass6half_tE19Flash_kernel_traitsILi128ELi64ELi128ELi4ES3_EELi4ELi2ELb1EEEvNS_16Flash_fwd_paramsE)
        .other          _ZN5flash32flash_fwd_splitkv_combine_kernelI23Flash_fwd_kernel_traitsILi128ELi64ELi128ELi4ELb0ELb0EN7cutlass6half_tE19Flash_kernel_traitsILi128ELi64ELi128ELi4ES3_EELi4ELi2ELb1EEEvNS_16Flash_fwd_paramsE,@"STO_CUDA_ENTRY STV_DEFAULT"
_ZN5flash32flash_fwd_splitkv_combine_kernelI23Flash_fwd_kernel_traitsILi128ELi64ELi128ELi4ELb0ELb0EN7cutlass6half_tE19Flash_kernel_traitsILi128ELi64ELi128ELi4ES3_EELi4ELi2ELb1EEEvNS_16Flash_fwd_paramsE:
.text._ZN5flash32flash_fwd_splitkv_combine_kernelI23Flash_fwd_kernel_traitsILi128ELi64ELi128ELi4ELb0ELb0EN7cutlass6half_tE19Flash_kernel_traitsILi128ELi64ELi128ELi4ES3_EELi4ELi2ELb1EEEvNS_16Flash_fwd_paramsE:
        /* <DEDUP_REMOVED lines=23> */
[----:B------:R-:W-:Y:S05]  /*0170*/  CALL.REL.NOINC `($__internal_12_$__cuda_sm20_div_s64) ;  /* 0x0000445000007944 */ /* 0x000fea0003c00000 */
[----:B------:R-:W-:Y:S01]  /*0180*/  MOV R20, R0 ;  /* 0x0000000000147202 */ /* 0x000fe20000000f00 */
[----:B------:R-:W-:Y:S05]  /*0190*/  BRA `(.L_x_579) ;  /* 0x0000013000007947 */ /* 0x000fea0003800000 */
.L_x_578:
        /* <DEDUP_REMOVED lines=19> */
.L_x_579:
        /* <DEDUP_REMOVED lines=11> */
[----:B------:R-:W-:Y:S05]  /*0380*/  CALL.REL.NOINC `($__internal_12_$__cuda_sm20_div_s64) ;  /* 0x0000424000007944 */ /* 0x000fea0003c00000 */
[----:B------:R-:W-:Y:S02]  /*0390*/  MOV R10, R0 ;  /* 0x00000000000a7202 */ /* 0x000fe40000000f00 */
[----:B------:R-:W-:Y:S01]  /*03a0*/  MOV R11, R21 ;  /* 0x00000015000b7202 */ /* 0x000fe20000000f00 */
[----:B------:R-:W-:Y:S05]  /*03b0*/  BRA `(.L_x_582) ;  /* 0x0000013000007947 */ /* 0x000fea0003800000 */
.L_x_581:
        /* <DEDUP_REMOVED lines=19> */
.L_x_582:
[----:B------:R-:W-:Y:S05]  /*04f0*/  BSYNC B0 ;  /* 0x0000000000007941 */ /* 0x000fea0003800000 */
.L_x_580:
        /* <DEDUP_REMOVED lines=43> */
.L_x_584:
        /* <DEDUP_REMOVED lines=19> */
.L_x_585:
[----:B------:R-:W-:Y:S05]  /*08e0*/  BSYNC B0 ;  /* 0x0000000000007941 */ /* 0x000fea0003800000 */
.L_x_583:
        /* <DEDUP_REMOVED lines=73> */
[----:B------:R-:W-:Y:S02]  /*0d80*/  MOV R38, R0 ;  /* 0x0000000000267202 */ /* 0x000fe40000000f00 */
[----:B------:R-:W-:Y:S01]  /*0d90*/  MOV R39, R21 ;  /* 0x0000001500277202 */ /* 0x000fe20000000f00 */
[----:B------:R-:W-:Y:S05]  /*0da0*/  BRA `(.L_x_588) ;  /* 0x0000013000007947 */ /* 0x000fea0003800000 */
.L_x_587:
        /* <DEDUP_REMOVED lines=19> */
.L_x_588:
[----:B------:R-:W-:Y:S05]  /*0ee0*/  BSYNC B0 ;  /* 0x0000000000007941 */ /* 0x000fea0003800000 */
.L_x_586:
        /* <DEDUP_REMOVED lines=43> */
.L_x_590:
        /* <DEDUP_REMOVED lines=19> */
.L_x_591:
[----:B------:R-:W-:Y:S05]  /*12d0*/  BSYNC B0 ;  /* 0x0000000000007941 */ /* 0x000fea0003800000 */
.L_x_589:
        /* <DEDUP_REMOVED lines=132> */
.L_x_593:
[----:B------:R-:W-:Y:S05]  /*1b20*/  BSYNC B0 ;  /* 0x0000000000007941 */ /* 0x000fea0003800000 */
.L_x_592:
        /* <DEDUP_REMOVED lines=70> */
[----:B------:R-:W-:Y:S05]  /*1f90*/  CALL.REL.NOINC `($__internal_12_$__cuda_sm20_div_s64) ;  /* 0x0000263000007944 */ /* 0x000fea0003c00000 */
        /* <DEDUP_REMOVED lines=9> */
.L_x_598:
        /* <DEDUP_REMOVED lines=22> */
.L_x_599:
[----:B------:R-:W-:Y:S05]  /*2190*/  BSYNC B0 ;  /* 0x0000000000007941 */ /* 0x000fea0003800000 */
.L_x_597:
[----:B------:R-:W-:Y:S01]  /*21a0*/  LOP3.LUT R0, R23, R2, RZ, 0xfc, !PT ;  /* 0x0000000217007212 */ /* 0x000fe200078efcff */
[----:B------:R-:W-:Y:S03]  /*21b0*/  BSSY B0, `(.L_x_600) ;  /* 0x0000027000007945 */ /* 0x000fe60003800000 */
[----:B------:R-:W-:-:S13]  /*21c0*/  ISETP.NE.U32.AND P0, PT, R0, RZ, PT ;  /* 0x000000ff0000720c */ /* 0x000fda0003f05070 */
[----:B------:R-:W-:Y:S05]  /*21d0*/  @!P0 BRA `(.L_x_601) ;  /* 0x000000e000008947 */ /* 0x000fea0003800000 */
[----:B------:R-:W-:Y:S01]  /*21e0*/  IMAD.MOV.U32 R24, RZ, RZ, R37 ;  /* 0x000000ffff187224 */ /* 0x000fe200078e0025 */
[----:B------:R-:W-:Y:S02]  /*21f0*/  MOV R5, R2 ;  /* 0x0000000200057202 */ /* 0x000fe40000000f00 */
[----:B------:R-:W-:Y:S02]  /*2200*/  MOV R22, 0x2220 ;  /* 0x0000222000167802 */ /* 0x000fe40000000f00 */
[----:B------:R-:W-:Y:S05]  /*2210*/  CALL.REL.NOINC `($__internal_12_$__cuda_sm20_div_s64) ;  /* 0x000023b000007944 */ /* 0x000fea0003c00000 */
        /* <DEDUP_REMOVED lines=10> */
.L_x_601:
        /* <DEDUP_REMOVED lines=22> */
.L_x_602:
[----:B------:R-:W-:Y:S05]  /*2420*/  BSYNC B0 ;  /* 0x0000000000007941 */ /* 0x000fea0003800000 */
.L_x_600:
        /* <DEDUP_REMOVED lines=12> */
[----:B------:R-:W-:Y:S05]  /*24f0*/  CALL.REL.NOINC `($__internal_12_$__cuda_sm20_div_s64) ;  /* 0x000020d000007944 */ /* 0x000fea0003c00000 */
        /* <DEDUP_REMOVED lines=12> */
.L_x_604:
        /* <DEDUP_REMOVED lines=22> */
.L_x_605:
[----:B------:R-:W-:Y:S05]  /*2720*/  BSYNC B0 ;  /* 0x0000000000007941 */ /* 0x000fea0003800000 */
.L_x_603:
        /* <DEDUP_REMOVED lines=37> */
[----:B------:R-:W-:Y:S05]  /*2980*/  CALL.REL.NOINC `($__internal_12_$__cuda_sm20_div_s64) ;  /* 0x00001c4000007944 */ /* 0x000fea0003c00000 */
        /* <DEDUP_REMOVED lines=11> */
.L_x_607:
        /* <DEDUP_REMOVED lines=23> */
.L_x_608:
[----:B------:R-:W-:Y:S05]  /*2bb0*/  BSYNC B0 ;  /* 0x0000000000007941 */ /* 0x000fea0003800000 */
.L_x_606:
        /* <DEDUP_REMOVED lines=19> */
.L_x_610:
        /* <DEDUP_REMOVED lines=22> */
.L_x_611:
[----:B------:R-:W-:Y:S05]  /*2e50*/  BSYNC B0 ;  /* 0x0000000000007941 */ /* 0x000fea0003800000 */
.L_x_609:
        /* <DEDUP_REMOVED lines=22> */
.L_x_613:
        /* <DEDUP_REMOVED lines=23> */
.L_x_614:
[----:B------:R-:W-:Y:S05]  /*3130*/  BSYNC B0 ;  /* 0x0000000000007941 */ /* 0x000fea0003800000 */
.L_x_612:
        /* <DEDUP_REMOVED lines=38> */
.L_x_616:
        /* <DEDUP_REMOVED lines=23> */
.L_x_617:
[----:B------:R-:W-:Y:S05]  /*3510*/  BSYNC B0 ;  /* 0x0000000000007941 */ /* 0x000fea0003800000 */
.L_x_615:
        /* <DEDUP_REMOVED lines=27> */
.L_x_619:
        /* <DEDUP_REMOVED lines=23> */
.L_x_620:
[----:B------:R-:W-:Y:S05]  /*3840*/  BSYNC B0 ;  /* 0x0000000000007941 */ /* 0x000fea0003800000 */
.L_x_618:
        /* <DEDUP_REMOVED lines=20> */
.L_x_596:
[----:B------:R-:W-:-:S04]  /*3990*/  LEA R2, P0, R32, c[0x0][0x200], 0x2 ;  /* 0x0000800020027a11 */ /* 0x000fc800078010ff */
[----:B------:R-:W-:-:S05]  /*39a0*/  LEA.HI.X R3, R32, c[0x0][0x204], R33, 0x2, P0 ;  /* 0x0000810020037a11 */ /* 0x000fca00000f1421 */
[----:B------:R0:W-:Y:S04]  /*39b0*/  STG.E [R2.64], R29 ;  /* 0x0000001d02007986 */ /* 0x0001e8000c101908 */
.L_x_595:
[----:B------:R-:W-:Y:S05]  /*39c0*/  BSYNC B1 ;  /* 0x0000000000017941 */ /* 0x000fea0003800000 */
.L_x_594:
[----:B------:R-:W-:Y:S01]  /*39d0*/  ISETP.GE.OR P5, PT, R31, c[0x0][0x314], P5 ;  /* 0x0000c5001f007a0c */ /* 0x000fe20002fa6670 */
[----:B------:R-:W1:Y:S01]  /*39e0*/  S2R R18, SR_TID.X ;  /* 0x0000000000127919 */ /* 0x000e620000002100 */
[----:B------:R-:W-:Y:S01]  /*39f0*/  IMAD.MOV.U32 R13, RZ, RZ, c[0x0][0x314] ;  /* 0x0000c500ff0d7624 */ /* 0x000fe200078e00ff */
[----:B------:R-:W-:Y:S01]  /*3a00*/  HFMA2.MMA R0, -RZ, RZ, 0, 0 ;  /* 0x00000000ff007435 */ /* 0x000fe200000001ff */
[----:B------:R-:W-:-:S03]  /*3a10*/  IMAD.MOV.U32 R4, RZ, RZ, RZ ;  /* 0x000000ffff047224 */ /* 0x000fc600078e00ff */
[----:B------:R-:W-:-:S06]  /*3a20*/  ISETP.GE.AND P0, PT, R13, 0x1, PT ;  /* 0x000000010d00780c */ /* 0x000fcc0003f06270 */
[----:B------:R-:W-:-:S04]  /*3a30*/  @!P5 FADD.FTZ R6, -R29, R30 ;  /* 0x0000001e1d06d221 */ /* 0x000fc80000010100 */
[----:B------:R-:W-:-:S06]  /*3a40*/  @!P5 FMUL.FTZ R6, R6, 1.4426950216293334961 ;  /* 0x3fb8aa3b0606d820 */ /* 0x000fcc0000410000 */
[----:B------:R-:W2:Y:S01]  /*3a50*/  @!P5 MUFU.EX2 R6, R6 ;  /* 0x000000060006d308 */ /* 0x000ea20000000800 */
[----:B01----:R-:W-:-:S04]  /*3a60*/  SHF.R.S32.HI R3, RZ, 0x1f, R18 ;  /* 0x0000001fff037819 */ /* 0x003fc80000011412 */
[----:B------:R-:W-:-:S04]  /*3a70*/  LEA.HI R16, R3, R18, RZ, 0x5 ;  /* 0x0000001203107211 */ /* 0x000fc800078f28ff */
[----:B------:R-:W-:Y:S02]  /*3a80*/  LOP3.LUT R3, R16, 0x3fffffe0, RZ, 0xc0, !PT ;  /* 0x3fffffe010037812 */ /* 0x000fe400078ec0ff */
        /* <DEDUP_REMOVED lines=8> */
[----:B0-----:R-:W-:Y:S01]  /*3b10*/  IMAD R25, R16, 0x80, R18 ;  /* 0x0000008010197824 */ /* 0x001fe200078e0212 */
[----:B------:R-:W-:Y:S01]  /*3b20*/  UIMAD UR5, UR7, UR5, URZ ;  /* 0x00000005070572a4 */ /* 0x000fe2000f8e023f */
[----:B------:R-:W-:Y:S01]  /*3b30*/  ISETP.GT.AND P1, PT, R13, 0x3, PT ;  /* 0x000000030d00780c */ /* 0x000fe20003f24270 */
[C---:B------:R-:W-:Y:S01]  /*3b40*/  IMAD R20, R12.reuse, c[0x0][0x22c], RZ ;  /* 0x00008b000c147a24 */ /* 0x040fe200078e02ff */
[----:B------:R-:W-:Y:S01]  /*3b50*/  PLOP3.LUT P4, PT, PT, PT, PT, 0x80, 0x0 ;  /* 0x000000000000781c */ /* 0x000fe20003f8f070 */
[----:B------:R-:W-:Y:S01]  /*3b60*/  USHF.R.S32.HI UR4, URZ, 0x1f, UR5 ;  /* 0x0000001f3f047899 */ /* 0x000fe20008011405 */
[----:B------:R-:W-:Y:S01]  /*3b70*/  IADD3 R15, R12, -UR7, RZ ;  /* 0x800000070c0f7c10 */ /* 0x000fe2000fffe0ff */
[----:B------:R-:W-:Y:S01]  /*3b80*/  IMAD.SHL.U32 R6, R16, 0x4, RZ ;  /* 0x0000000410067824 */ /* 0x000fe200078e00ff */
        /* <DEDUP_REMOVED lines=14> */
.L_x_623:
        /* <DEDUP_REMOVED lines=37> */
.L_x_622:
        /* <DEDUP_REMOVED lines=25> */
.L_x_624:
[----:B------:R-:W-:-:S13]  /*4050*/  ISETP.LT.OR P4, PT, R14, c[0x0][0x314], P4 ;  /* 0x0000c5000e007a0c */ /* 0x000fda0002781670 */
[----:B------:R-:W-:Y:S05]  /*4060*/  @!P4 BRA `(.L_x_621) ;  /* 0x000000a00000c947 */ /* 0x000fea0003800000 */
[----:B------:R-:W-:Y:S01]  /*4070*/  ISETP.GE.AND P0, PT, R16, R15, PT ;  /* 0x0000000f1000720c */ /* 0x000fe20003f06270 */
[----:B------:R-:W-:-:S12]  /*4080*/  BSSY B0, `(.L_x_625) ;  /* 0x0000003000007945 */ /* 0x000fd80003800000 */
[----:B------:R-:W-:Y:S05]  /*4090*/  @P0 BRA `(.L_x_626) ;  /* 0x0000001000000947 */ /* 0x000fea0003800000 */
[----:B------:R0:W5:Y:S02]  /*40a0*/  LDG.E.128 R8, [R24.64] ;  /* 0x0000000818087981 */ /* 0x000164000c1e1d00 */
.L_x_626:
[----:B------:R-:W-:Y:S05]  /*40b0*/  BSYNC B0 ;  /* 0x0000000000007941 */ /* 0x000fea0003800000 */
.L_x_625:
[----:B------:R-:W1:Y:S02]  /*40c0*/  LDS R5, [R6] ;  /* 0x0000000006057984 */ /* 0x000e640000000800 */
[C---:B-1---5:R-:W-:Y:S02]  /*40d0*/  FFMA.FTZ R4, R5.reuse, R8, R4 ;  /* 0x0000000805047223 */ /* 0x062fe40000010004 */
[C---:B------:R-:W-:Y:S02]  /*40e0*/  FFMA.FTZ R3, R5.reuse, R9, R3 ;  /* 0x0000000905037223 */ /* 0x040fe40000010003 */
[C---:B------:R-:W-:Y:S02]  /*40f0*/  FFMA.FTZ R2, R5.reuse, R10, R2 ;  /* 0x0000000a05027223 */ /* 0x040fe40000010002 */
[----:B------:R-:W-:Y:S02]  /*4100*/  FFMA.FTZ R0, R5, R11, R0 ;  /* 0x0000000b05007223 */ /* 0x000fe40000010000 */
.L_x_621:
[----:B------:R-:W-:Y:S02]  /*4110*/  IADD3 R16, R16, UR7, RZ ;  /* 0x0000000710107c10 */ /* 0x000fe4000fffe0ff */
[----:B------:R-:W-:-:S02]  /*4120*/  F2FP.PACK_AB R4, R3, R4 ;  /* 0x000000040304723e */ /* 0x000fc400000000ff */
[----:B------:R-:W-:Y:S02]  /*4130*/  ISETP.GE.AND P0, PT, R16, R12, PT ;  /* 0x0000000c1000720c */ /* 0x000fe40003f06270 */
[----:B------:R-:W-:-:S11]  /*4140*/  F2FP.PACK_AB R5, R0, R2 ;  /* 0x000000020005723e */ /* 0x000fd600000000ff */
[----:B------:R-:W-:Y:S05]  /*4150*/  @P0 EXIT ;  /* 0x000000000000094d */ /* 0x000fea0003800000 */
[-C--:B0-----:R-:W-:Y:S02]  /*4160*/  IABS R6, R7.reuse ;  /* 0x0000000700067213 */ /* 0x081fe40000000000 */
        /* <DEDUP_REMOVED lines=70> */
        .weak           $__internal_12_$__cuda_sm20_div_s64
        .type           $__internal_12_$__cuda_sm20_div_s64,@function
        .size           $__internal_12_$__cuda_sm20_div_s64,(.L_x_8172 - $__internal_12_$__cuda_sm20_div_s64)
$__internal_12_$__cuda_sm20_div_s64:
        /* <DEDUP_REMOVED lines=83> */
[----:B------:R-:W-:Y:S06]  /*4b00*/  RET.REL.NODEC R42 `(_ZN5flash32flash_fwd_splitkv_combine_kernelI23Flash_fwd_kernel_traitsILi128ELi64ELi128ELi4ELb0ELb0EN7cutlass6half_tE19Flash_kernel_traitsILi128ELi64ELi128ELi4ES3_EELi4ELi2ELb1EEEvNS_16Flash_fwd_paramsE) ;  /* 0xffffb4f02a007950 */ /* 0x000fec0003c3ffff */
.L_x_627:
        /* <DEDUP_REMOVED lines=15> */
.L_x_8172:


//--------------------- .text._ZN5flash32flash_fwd_splitkv_combine_kernelI23Flash_fwd_kernel_traitsILi128ELi64ELi128ELi4ELb0ELb0EN7cutlass6half_tE19Flash_kernel_traitsILi128ELi64ELi128ELi4ES3_EELi4ELi1ELb1EEEvNS_16Flash_fwd_paramsE --------------------------
	.section	.text._ZN5flash32flash_fwd_splitkv_combine_kernelI23Flash_fwd_kernel_traitsILi128ELi64ELi128ELi4ELb0ELb0EN7cutlass6half_tE19Flash_kernel_traitsILi128ELi64ELi128ELi4ES3_EELi4ELi1ELb1EEEvNS_16Flash_fwd_paramsE,"ax",@progbits
	.sectioninfo	@"SHI_REGISTERS=54"
	.align	128
        .global         _ZN5flash32flash_fwd_splitkv_combine_kernelI23Flash_fwd_kernel_traitsILi128ELi64ELi128ELi4ELb0ELb0EN7cutlass6half_tE19Flash_kernel_traitsILi128ELi64ELi128ELi4ES3_EELi4ELi1ELb1EEEvNS_16Flash_fwd_paramsE
        .type           _ZN5flash32flash_fwd_splitkv_combine_kernelI23Flash_fwd_kernel_traitsILi128ELi64ELi128ELi4ELb0ELb0EN7cutlass6half_tE19Flash_kernel_traitsILi128ELi64ELi128ELi4ES3_EELi4ELi1ELb1EEEvNS_16Flash_fwd_paramsE,@function
        .size           _ZN5flash32flash_fwd_splitkv_combine_kernelI23Flash_fwd_kernel_traitsILi128ELi64ELi128ELi4ELb0ELb0EN7cutlass6half_tE19Flash_kernel_traitsILi128ELi64ELi128ELi4ES3_EELi4ELi1ELb1EEEvNS_16Flash_fwd_paramsE,(.L_x_8173 - _ZN5flash32flash_fwd_splitkv_combine_kernelI23Flash_fwd_kernel_traitsILi128ELi64ELi128ELi4ELb0ELb0EN7cutlass6half_tE19Flash_kernel_traitsILi128ELi64ELi128ELi4ES3_EELi4ELi1ELb1EEEvNS_16Flash_fwd_paramsE)
        .other          _ZN5flash32flash_fwd_splitkv_combine_kernelI23Flash_fwd_kernel_traitsILi128ELi64ELi128ELi4ELb0ELb0EN7cutlass6half_tE19Flash_kernel_traitsILi128ELi64ELi128ELi4ES3_EELi4ELi1ELb1EEEvNS_16Flash_fwd_paramsE,@"STO_CUDA_ENTRY STV_DEFAULT"
_ZN5flash32flash_fwd_splitkv_combine_kernelI23Flash_fwd_kernel_traitsILi128ELi64ELi128ELi4ELb0ELb0EN7cutlass6half_tE19Flash_kernel_traitsILi128ELi64ELi128ELi4ES3_EELi4ELi1ELb1EEEvNS_16Flash_fwd_paramsE:
.text._ZN5flash32flash_fwd_splitkv_combine_kernelI23Flash_fwd_kernel_traitsILi128ELi64ELi128ELi4ELb0ELb0EN7cutlass6half_tE19Flash_kernel_traitsILi128ELi64ELi128ELi4ES3_EELi4ELi1ELb1EEEvNS_16Flash_fwd_paramsE:
        /* <DEDUP_REMOVED lines=23> */
[----:B------:R-:W-:Y:S05]  /*0170*/  CALL.REL.NOINC `($__internal_13_$__cuda_sm20_div_s64) ;  /* 0x0000458000007944 */ /* 0x000fea0003c00000 */
[----:B------:R-:W-:Y:S02]  /*0180*/  MOV R8, R0 ;  /* 0x0000000000087202 */ /* 0x000fe40000000f00 */
[----:B------:R-:W-:Y:S01]  /*0190*/  MOV R9, R23 ;  /* 0x0000001700097202 */ /* 0x000fe20000000f00 */
[----:B------:R-:W-:Y:S05]  /*01a0*/  BRA `(.L_x_629) ;  /* 0x0000013000007947 */ /* 0x000fea0003800000 */
.L_x_628:
        /* <DEDUP_REMOVED lines=19> */
.L_x_629:
        /* <DEDUP_REMOVED lines=17> */
.L_x_631:
        /* <DEDUP_REMOVED lines=19> */
.L_x_632:
[----:B------:R-:W-:Y:S05]  /*0520*/  BSYNC B0 ;  /* 0x0000000000007941 */ /* 0x000fea0003800000 */
.L_x_630:
        /* <DEDUP_REMOVED lines=45> */
.L_x_634:
        /* <DEDUP_REMOVED lines=19> */
.L_x_635:
[----:B------:R-:W-:Y:S05]  /*0930*/  BSYNC B0 ;  /* 0x0000000000007941 */ /* 0x000fea0003800000 */
.L_x_633:
        /* <DEDUP_REMOVED lines=78> */
.L_x_637:
        /* <DEDUP_REMOVED lines=19> */
.L_x_638:
[----:B------:R-:W-:Y:S05]  /*0f50*/  BSYNC B0 ;  /* 0x0000000000007941 */ /* 0x000fea0003800000 */
.L_x_636:
        /* <DEDUP_REMOVED lines=43> */
.L_x_640:
        /* <DEDUP_REMOVED lines=19> */
.L_x_641:
[----:B------:R-:W-:Y:S05]  /*1340*/  BSYNC B0 ;  /* 0x0000000000007941 */ /* 0x000fea0003800000 */
.L_x_639:
        /* <DEDUP_REMOVED lines=133> */
.L_x_643:
[----:B------:R-:W-:Y:S05]  /*1ba0*/  BSYNC B0 ;  /* 0x0000000000007941 */ /* 0x000fea0003800000 */
.L_x_642:
        /* <DEDUP_REMOVED lines=73> */
[----:B------:R-:W-:Y:S05]  /*2040*/  CALL.REL.NOINC `($__internal_13_$__cuda_sm20_div_s64) ;  /* 0x000026b000007944 */ /* 0x000fea0003c00000 */
        /* <DEDUP_REMOVED lines=10> */
.L_x_648:
        /* <DEDUP_REMOVED lines=23> */
.L_x_649:
[----:B------:R-:W-:Y:S05]  /*2260*/  BSYNC B0 ;  /* 0x0000000000007941 */ /* 0x000fea0003800000 */
.L_x_647:
        /* <DEDUP_REMOVED lines=22> */
.L_x_651:
        /* <DEDUP_REMOVED lines=22> */
.L_x_652:
[----:B------:R-:W-:Y:S05]  /*2530*/  BSYNC B0 ;  /* 0x0000000000007941 */ /* 0x000fea0003800000 */
.L_x_650:
        /* <DEDUP_REMOVED lines=22> */
.L_x_654:
        /* <DEDUP_REMOVED lines=22> */
.L_x_655:
[----:B------:R-:W-:Y:S05]  /*2800*/  BSYNC B0 ;  /* 0x0000000000007941 */ /* 0x000fea0003800000 */
.L_x_653:
        /* <DEDUP_REMOVED lines=33> */
[----:B------:R-:W-:Y:S05]  /*2a20*/  CALL.REL.NOINC `($__internal_13_$__cuda_sm20_div_s64) ;  /* 0x00001cd000007944 */ /* 0x000fea0003c00000 */
        /* <DEDUP_REMOVED lines=11> */
.L_x_657:
        /* <DEDUP_REMOVED lines=23> */
.L_x_658:
[----:B------:R-:W-:Y:S05]  /*2c50*/  BSYNC B0 ;  /* 0x0000000000007941 */ /* 0x000fea0003800000 */
.L_x_656:
        /* <DEDUP_REMOVED lines=20> */
.L_x_660:
        /* <DEDUP_REMOVED lines=23> */
.L_x_661:
[----:B------:R-:W-:Y:S05]  /*2f10*/  BSYNC B0 ;  /* 0x0000000000007941 */ /* 0x000fea0003800000 */
.L_x_659:
        /* <DEDUP_REMOVED lines=19> */
.L_x_663:
        /* <DEDUP_REMOVED lines=23> */
.L_x_664:
[----:B------:R-:W-:Y:S05]  /*31c0*/  BSYNC B0 ;  /* 0x0000000000007941 */ /* 0x000fea0003800000 */
.L_x_662:
        /* <DEDUP_REMOVED lines=25> */
[----:B------:R-:W-:Y:S05]  /*3360*/  CALL.REL.NOINC `($__internal_13_$__cuda_sm20_div_s64) ;  /* 0x0000139000007944 */ /* 0x000fea0003c00000 */
        /* <DEDUP_REMOVED lines=12> */
.L_x_666:
        /* <DEDUP_REMOVED lines=23> */
.L_x_667:
[----:B------:R-:W-:Y:S05]  /*35a0*/  BSYNC B0 ;  /* 0x0000000000007941 */ /* 0x000fea0003800000 */
.L_x_665:
        /* <DEDUP_REMOVED lines=28> */
.L_x_669:
        /* <DEDUP_REMOVED lines=23> */
.L_x_670:
[----:B------:R-:W-:Y:S05]  /*38e0*/  BSYNC B0 ;  /* 0x0000000000007941 */ /* 0x000fea0003800000 */
.L_x_668:
        /* <DEDUP_REMOVED lines=20> */
.L_x_646:
[----:B------:R-:W-:-:S04]  /*3a30*/  LEA R2, P0, R38, c[0x0][0x200], 0x2 ;  /* 0x0000800026027a11 */ /* 0x000fc800078010ff */
[----:B------:R-:W-:-:S05]  /*3a40*/  LEA.HI.X R3, R38, c[0x0][0x204], R39, 0x2, P0 ;  /* 0x0000810026037a11 */ /* 0x000fca00000f1427 */
[----:B------:R0:W-:Y:S04]  /*3a50*/  STG.E [R2.64], R29 ;  /* 0x0000001d02007986 */ /* 0x0001e8000c101908 */
.L_x_645:
[----:B------:R-:W-:Y:S05]  /*3a60*/  BSYNC B1 ;  /* 0x0000000000017941 */ /* 0x000fea0003800000 */
.L_x_644:
[-C--:B0-----:R-:W-:Y:S01]  /*3a70*/  LEA.HI R2, R26, R26.reuse, RZ, 0x1 ;  /* 0x0000001a1a027211 */ /* 0x081fe200078f08ff */
[----:B------:R-:W-:Y:S01]  /*3a80*/  IMAD.MOV.U32 R13, RZ, RZ, c[0x0][0x314] ;  /* 0x0000c500ff0d7624 */ /* 0x000fe200078e00ff */
[----:B------:R-:W-:Y:S01]  /*3a90*/  LEA.HI R16, R31, R26, RZ, 0x5 ;  /* 0x0000001a1f107211 */ /* 0x000fe200078f28ff */
[----:B------:R-:W-:Y:S01]  /*3aa0*/  IMAD.MOV.U32 R4, RZ, RZ, RZ ;  /* 0x000000ffff047224 */ /* 0x000fe200078e00ff */
[----:B------:R-:W-:Y:S02]  /*3ab0*/  LOP3.LUT R0, R2, 0xfffffffe, RZ, 0xc0, !PT ;  /* 0xfffffffe02007812 */ /* 0x000fe400078ec0ff */
[----:B------:R-:W-:Y:S02]  /*3ac0*/  ISETP.GE.AND P0, PT, R13, 0x1, PT ;  /* 0x000000010d00780c */ /* 0x000fe40003f06270 */
[----:B------:R-:W-:Y:S01]  /*3ad0*/  LOP3.LUT R18, R16, 0x3fffffe0, RZ, 0xc0, !PT ;  /* 0x3fffffe010127812 */ /* 0x000fe200078ec0ff */
[----:B------:R-:W-:Y:S01]  /*3ae0*/  IMAD.IADD R0, R26, 0x1, -R0 ;  /* 0x000000011a007824 */ /* 0x000fe200078e0a00 */
[----:B------:R-:W-:-:S02]  /*3af0*/  SHF.R.S32.HI R16, RZ, 0x5, R16 ;  /* 0x00000005ff107819 */ /* 0x000fc40000011410 */
[----:B------:R-:W-:Y:S02]  /*3b00*/  IADD3 R18, -R18, R26, RZ ;  /* 0x0000001a12127210 */ /* 0x000fe40007ffe1ff */
[----:B------:R-:W-:Y:S02]  /*3b10*/  ISETP.GE.OR P5, PT, R0, c[0x0][0x314], P5 ;  /* 0x0000c50000007a0c */ /* 0x000fe40002fa6670 */
[----:B------:R-:W-:-:S11]  /*3b20*/  SHF.L.U32 R18, R18, 0x2, RZ ;  /* 0x0000000212127819 */ /* 0x000fd600000006ff */
[----:B------:R-:W-:Y:S02]  /*3b30*/  @!P5 FADD.FTZ R3, -R29, R30 ;  /* 0x0000001e1d03d221 */ /* 0x000fe40000010100 */
[----:B------:R-:W-:Y:S02]  /*3b40*/  @!P5 IMAD.SHL.U32 R2, R2, 0x2, RZ ;  /* 0x000000020202d824 */ /* 0x000fe400078e00ff */
[----:B------:R-:W-:-:S03]  /*3b50*/  @!P5 FMUL.FTZ R3, R3, 1.4426950216293334961 ;  /* 0x3fb8aa3b0303d820 */ /* 0x000fc60000410000 */
[----:B------:R-:W-:-:S03]  /*3b60*/  @!P5 LOP3.LUT R2, R2, 0xfffffffc, RZ, 0xc0, !PT ;  /* 0xfffffffc0202d812 */ /* 0x000fc600078ec0ff */
[----:B------:R-:W0:Y:S02]  /*3b70*/  @!P5 MUFU.EX2 R3, R3 ;  /* 0x000000030003d308 */ /* 0x000e240000000800 */
[----:B------:R-:W-:Y:S02]  /*3b80*/  @!P5 IMAD R2, R0, 0x14, R2 ;  /* 0x000000140002d824 */ /* 0x000fe400078e0202 */
[----:B------:R-:W-:-:S03]  /*3b90*/  IMAD.MOV.U32 R0, RZ, RZ, RZ ;  /* 0x000000ffff007224 */ /* 0x000fc600078e00ff */
[----:B0-----:R0:W-:Y:S02]  /*3ba0*/  @!P5 STS [R2], R3 ;  /* 0x000000030200d388 */ /* 0x0011e40000000800 */
[----:B0-----:R-:W-:Y:S02]  /*3bb0*/  CS2R R2, SRZ ;  /* 0x0000000000027805 */ /* 0x001fe4000001ff00 */
        /* <DEDUP_REMOVED lines=25> */
.L_x_673:
[----:B------:R-:W-:Y:S01]  /*3d50*/  @!P3 MOV R24, R17 ;  /* 0x000000110018b202 */ /* 0x000fe20000000f00 */
[----:B------:R-:W0:Y:S01]  /*3d60*/  LDS R5, [R6] ;  /* 0x0000000006057984 */ /* 0x000e220000000800 */
[-C--:B------:R-:W-:Y:S02]  /*3d70*/  @!P3 MOV R25, R22.reuse ;  /* 0x000000160019b202 */ /* 0x080fe40000000f00 */
[----:B------:R-:W-:Y:S03]  /*3d80*/  IADD3 R14, R14, 0x4, RZ ;  /* 0x000000040e0e7810 */ /* 0x000fe60007ffe0ff */
[----:B------:R1:W0:Y:S01]  /*3d90*/  @!P3 LDG.E.128 R8, [R24.64] ;  /* 0x000000081808b981 */ /* 0x000222000c1e1d00 */
[----:B------:R-:W-:Y:S02]  /*3da0*/  PLOP3.LUT P3, PT, P0, PT, PT, 0x80, 0x0 ;  /* 0x000000000000781c */ /* 0x000fe4000076f070 */
[----:B------:R-:W-:Y:S02]  /*3db0*/  ISETP.GE.AND P2, PT, R14, R13, PT ;  /* 0x0000000d0e00720c */ /* 0x000fe40003f46270 */
[C---:B-1----:R-:W-:Y:S04]  /*3dc0*/  IADD3 R24, P1, R20.reuse, R17, RZ ;  /* 0x0000001114187210 */ /* 0x042fe80007f3e0ff */
[C---:B------:R-:W-:Y:S02]  /*3dd0*/  IADD3.X R25, R21.reuse, R22, RZ, P1, !PT ;  /* 0x0000001615197210 */ /* 0x040fe40000ffe4ff */
[C---:B------:R-:W-:Y:S04]  /*3de0*/  IADD3 R22, P1, R20.reuse, R24, RZ ;  /* 0x0000001814167210 */ /* 0x040fe80007f3e0ff */
[----:B------:R-:W-:Y:S01]  /*3df0*/  IADD3.X R23, R21, R25, RZ, P1, !PT ;  /* 0x0000001915177210 */ /* 0x000fe20000ffe4ff */
[C---:B0-----:R-:W-:Y:S02]  /*3e00*/  FFMA.FTZ R4, R5.reuse, R8, R4 ;  /* 0x0000000805047223 */ /* 0x041fe40000010004 */
[C---:B------:R-:W-:Y:S02]  /*3e10*/  FFMA.FTZ R3, R5.reuse, R9, R3 ;  /* 0x0000000905037223 */ /* 0x040fe40000010003 */
[C---:B------:R-:W-:Y:S02]  /*3e20*/  FFMA.FTZ R2, R5.reuse, R10, R2 ;  /* 0x0000000a05027223 */ /* 0x040fe40000010002 */
[----:B------:R-:W-:Y:S02]  /*3e30*/  FFMA.FTZ R0, R5, R11, R0 ;  /* 0x0000000b05007223 */ /* 0x000fe40000010000 */
[----:B------:R-:W0:Y:S04]  /*3e40*/  LDS R5, [R6+0x14] ;  /* 0x0000140006057984 */ /* 0x000e280000000800 */
[----:B------:R-:W0:Y:S02]  /*3e50*/  @!P3 LDG.E.128 R8, [R24.64] ;  /* 0x000000081808b981 */ /* 0x000e24000c1e1d00 */
[C---:B0-----:R-:W-:Y:S02]  /*3e60*/  FFMA.FTZ R4, R5.reuse, R8, R4 ;  /* 0x0000000805047223 */ /* 0x041fe40000010004 */
[C---:B------:R-:W-:Y:S02]  /*3e70*/  FFMA.FTZ R3, R5.reuse, R9, R3 ;  /* 0x0000000905037223 */ /* 0x040fe40000010003 */
[C---:B------:R-:W-:Y:S02]  /*3e80*/  FFMA.FTZ R2, R5.reuse, R10, R2 ;  /* 0x0000000a05027223 */ /* 0x040fe40000010002 */
[----:B------:R-:W-:Y:S02]  /*3e90*/  FFMA.FTZ R0, R5, R11, R0 ;  /* 0x0000000b05007223 */ /* 0x000fe40000010000 */
[----:B------:R-:W0:Y:S04]  /*3ea0*/  LDS R5, [R6+0x28] ;  /* 0x0000280006057984 */ /* 0x000e280000000800 */
[----:B------:R1:W0:Y:S02]  /*3eb0*/  @!P3 LDG.E.128 R8, [R22.64] ;  /* 0x000000081608b981 */ /* 0x000224000c1e1d00 */
[C---:B-1----:R-:W-:Y:S04]  /*3ec0*/  IADD3 R22, P1, R20.reuse, R22, RZ ;  /* 0x0000001614167210 */ /* 0x042fe80007f3e0ff */
[----:B------:R-:W-:Y:S02]  /*3ed0*/  IADD3.X R23, R21, R23, RZ, P1, !PT ;  /* 0x0000001715177210 */ /* 0x000fe40000ffe4ff */
[----:B------:R-:W-:Y:S01]  /*3ee0*/  IADD3 R17, P1, R20, R22, RZ ;  /* 0x0000001614117210 */ /* 0x000fe20007f3e0ff */
[C---:B0-----:R-:W-:Y:S02]  /*3ef0*/  FFMA.FTZ R4, R5.reuse, R8, R4 ;  /* 0x0000000805047223 */ /* 0x041fe40000010004 */
[C---:B------:R-:W-:Y:S02]  /*3f00*/  FFMA.FTZ R3, R5.reuse, R9, R3 ;  /* 0x0000000905037223 */ /* 0x040fe40000010003 */
[C---:B------:R-:W-:Y:S02]  /*3f10*/  FFMA.FTZ R2, R5.reuse, R10, R2 ;  /* 0x0000000a05027223 */ /* 0x040fe40000010002 */
[----:B------:R-:W-:Y:S02]  /*3f20*/  FFMA.FTZ R0, R5, R11, R0 ;  /* 0x0000000b05007223 */ /* 0x000fe40000010000 */
[----:B------:R0:W1:Y:S04]  /*3f30*/  LDS R5, [R6+0x3c] ;  /* 0x00003c0006057984 */ /* 0x0000680000000800 */
[----:B------:R2:W1:Y:S01]  /*3f40*/  @!P3 LDG.E.128 R8, [R22.64] ;  /* 0x000000081608b981 */ /* 0x000462000c1e1d00 */
[----:B0-----:R-:W-:Y:S02]  /*3f50*/  IADD3 R6, R6, 0x50, RZ ;  /* 0x0000005006067810 */ /* 0x001fe40007ffe0ff */
[----:B--2---:R-:W-:Y:S01]  /*3f60*/  IADD3.X R22, R21, R23, RZ, P1, !PT ;  /* 0x0000001715167210 */ /* 0x004fe20000ffe4ff */
[C---:B-1----:R-:W-:Y:S02]  /*3f70*/  FFMA.FTZ R4, R5.reuse, R8, R4 ;  /* 0x0000000805047223 */ /* 0x042fe40000010004 */
[C---:B------:R-:W-:Y:S02]  /*3f80*/  FFMA.FTZ R3, R5.reuse, R9, R3 ;  /* 0x0000000905037223 */ /* 0x040fe40000010003 */
[C---:B------:R-:W-:Y:S02]  /*3f90*/  FFMA.FTZ R2, R5.reuse, R10, R2 ;  /* 0x0000000a05027223 */ /* 0x040fe40000010002 */
[----:B------:R-:W-:Y:S01]  /*3fa0*/  FFMA.FTZ R0, R5, R11, R0 ;  /* 0x0000000b05007223 */ /* 0x000fe20000010000 */
[----:B------:R-:W-:-:S05]  /*3fb0*/  @!P2 BRA `(.L_x_673) ;  /* 0xfffffd900000a947 */ /* 0x000fca000383ffff */
.L_x_672:
[----:B------:R-:W-:-:S04]  /*3fc0*/  IADD3 R5, -R14, c[0x0][0x314], RZ ;  /* 0x0000c5000e057a10 */ /* 0x000fc80007ffe1ff */
[----:B------:R-:W-:-:S13]  /*3fd0*/  ISETP.GT.AND P0, PT, R5, 0x1, PT ;  /* 0x000000010500780c */ /* 0x000fda0003f04270 */
[----:B------:R-:W-:Y:S05]  /*3fe0*/  @!P0 BRA `(.L_x_674) ;  /* 0x0000018000008947 */ /* 0x000fea0003800000 */
[----:B------:R-:W-:Y:S01]  /*3ff0*/  ISETP.GE.AND P0, PT, R16, R15, PT ;  /* 0x0000000f1000720c */ /* 0x000fe20003f06270 */
[----:B------:R-:W0:-:S12]  /*4000*/  LDS R5, [R6] ;  /* 0x0000000006057984 */ /* 0x000e180000000800 */
[----:B------:R-:W-:Y:S02]  /*4010*/  @!P0 IMAD.MOV.U32 R24, RZ, RZ, R17 ;  /* 0x000000ffff188224 */ /* 0x000fe400078e0011 */
[----:B------:R-:W-:-:S05]  /*4020*/  @!P0 IMAD.MOV.U32 R25, RZ, RZ, R22 ;  /* 0x000000ffff198224 */ /* 0x000fca00078e0016 */
[----:B------:R1:W0:Y:S02]  /*4030*/  @!P0 LDG.E.128 R8, [R24.64] ;  /* 0x0000000818088981 */ /* 0x000224000c1e1d00 */
[----:B-1----:R-:W-:-:S04]  /*4040*/  IADD3 R24, P1, R20, R17, RZ ;  /* 0x0000001114187210 */ /* 0x002fc80007f3e0ff */
        /* <DEDUP_REMOVED lines=9> */
[----:B------:R-:W-:Y:S02]  /*40e0*/  IADD3.X R22, R21, R25, RZ, P0, !PT ;  /* 0x0000001915167210 */ /* 0x000fe400007fe4ff */
[----:B------:R-:W-:Y:S02]  /*40f0*/  PLOP3.LUT P4, PT, PT, PT, PT, 0x8, 0x0 ;  /* 0x000000000000781c */ /* 0x000fe40003f8e170 */
[----:B------:R-:W-:Y:S02]  /*4100*/  IADD3 R14, R14, 0x1, RZ ;  /* 0x000000010e0e7810 */ /* 0x000fe40007ffe0ff */
[----:B0-----:R-:W-:-:S04]  /*4110*/  IADD3 R6, R6, 0x14, RZ ;  /* 0x0000001406067810 */ /* 0x001fc80007ffe0ff */
[----:B------:R-:W-:Y:S01]  /*4120*/  IADD3 R6, R6, 0x14, RZ ;  /* 0x0000001406067810 */ /* 0x000fe20007ffe0ff */
[-C--:B--2---:R-:W-:Y:S02]  /*4130*/  FFMA.FTZ R4, R8, R5.reuse, R4 ;  /* 0x0000000508047223 */ /* 0x084fe40000010004 */
[-C--:B------:R-:W-:Y:S02]  /*4140*/  FFMA.FTZ R3, R9, R5.reuse, R3 ;  /* 0x0000000509037223 */ /* 0x080fe40000010003 */
[-C--:B------:R-:W-:Y:S02]  /*4150*/  FFMA.FTZ R2, R10, R5.reuse, R2 ;  /* 0x000000050a027223 */ /* 0x080fe40000010002 */
[----:B------:R-:W-:Y:S02]  /*4160*/  FFMA.FTZ R0, R11, R5, R0 ;  /* 0x000000050b007223 */ /* 0x000fe40000010000 */
.L_x_674:
[----:B------:R-:W-:Y:S01]  /*4170*/  ISETP.LT.OR P4, PT, R14, c[0x0][0x314], P4 ;  /* 0x0000c5000e007a0c */ /* 0x000fe20002781670 */
[----:B------:R-:W-:Y:S01]  /*4180*/  IMAD.MOV.U32 R23, RZ, RZ, R22 ;  /* 0x000000ffff177224 */ /* 0x000fe200078e0016 */
[----:B------:R-:W-:-:S11]  /*4190*/  MOV R22, R17 ;  /* 0x0000001100167202 */ /* 0x000fd60000000f00 */
[----:B------:R-:W-:Y:S05]  /*41a0*/  @!P4 BRA `(.L_x_671) ;  /* 0x000000a00000c947 */ /* 0x000fea0003800000 */
[----:B------:R-:W-:Y:S01]  /*41b0*/  ISETP.GE.AND P0, PT, R16, R15, PT ;  /* 0x0000000f1000720c */ /* 0x000fe20003f06270 */
[----:B------:R-:W-:-:S12]  /*41c0*/  BSSY B0, `(.L_x_675) ;  /* 0x0000003000007945 */ /* 0x000fd80003800000 */
[----:B------:R-:W-:Y:S05]  /*41d0*/  @P0 BRA `(.L_x_676) ;  /* 0x0000001000000947 */ /* 0x000fea0003800000 */
[----:B------:R0:W5:Y:S02]  /*41e0*/  LDG.E.128 R8, [R22.64] ;  /* 0x0000000816087981 */ /* 0x000164000c1e1d00 */
.L_x_676:
[----:B------:R-:W-:Y:S05]  /*41f0*/  BSYNC B0 ;  /* 0x0000000000007941 */ /* 0x000fea0003800000 */
.L_x_675:
[----:B------:R-:W1:Y:S02]  /*4200*/  LDS R6, [R6] ;  /* 0x0000000006067984 */ /* 0x000e640000000800 */
[C---:B-1---5:R-:W-:Y:S02]  /*4210*/  FFMA.FTZ R4, R6.reuse, R8, R4 ;  /* 0x0000000806047223 */ /* 0x062fe40000010004 */
[C---:B------:R-:W-:Y:S02]  /*4220*/  FFMA.FTZ R3, R6.reuse, R9, R3 ;  /* 0x0000000906037223 */ /* 0x040fe40000010003 */
[C---:B------:R-:W-:Y:S02]  /*4230*/  FFMA.FTZ R2, R6.reuse, R10, R2 ;  /* 0x0000000a06027223 */ /* 0x040fe40000010002 */
[----:B------:R-:W-:Y:S02]  /*4240*/  FFMA.FTZ R0, R6, R11, R0 ;  /* 0x0000000b06007223 */ /* 0x000fe40000010000 */
.L_x_671:
[----:B------:R-:W-:Y:S02]  /*4250*/  IADD3 R16, R16, UR6, RZ ;  /* 0x0000000610107c10 */ /* 0x000fe4000fffe0ff */
[----:B------:R-:W-:-:S02]  /*4260*/  F2FP.PACK_AB R4, R3, R4 ;  /* 0x000000040304723e */ /* 0x000fc400000000ff */
[----:B------:R-:W-:Y:S02]  /*4270*/  ISETP.GE.AND P0, PT, R16, R12, PT ;  /* 0x0000000c1000720c */ /* 0x000fe40003f06270 */
[----:B------:R-:W-:-:S11]  /*4280*/  F2FP.PACK_AB R5, R0, R2 ;  /* 0x000000020005723e */ /* 0x000fd600000000ff */
[----:B------:R-:W-:Y:S05]  /*4290*/  @P0 EXIT ;  /* 0x000000000000094d */ /* 0x000fea0003800000 */
[-C--:B------:R-:W-:Y:S02]  /*42a0*/  IABS R8, R7.reuse ;  /* 0x0000000700087213 */ /* 0x080fe40000000000 */
[----:B------:R-:W-:Y:S02]  /*42b0*/  IABS R9, R16 ;  /* 0x0000001000097213 */ /* 0x000fe40000000000 */
[----:B------:R-:W1:Y:S01]  /*42c0*/  I2F.RP R10, R8 ;  /* 0x00000008000a7306 */ /* 0x000e620000209400 */
[----:B------:R-:W-:Y:S02]  /*42d0*/  IABS R6, R7 ;  /* 0x0000000700067213 */ /* 0x000fe40000000000 */
[----:B------:R-:W-:-:S03]  /*42e0*/  SHF.R.S32.HI R19, RZ, 0x1f, R18 ;  /* 0x0000001fff137819 */ /* 0x000fc60000011412 */
[----:B------:R-:W-:Y:S02]  /*42f0*/  IMAD.MOV R6, RZ, RZ, -R6 ;  /* 0x000000ffff067224 */ /* 0x000fe400078e0a06 */
[----:B-1----:R-:W1:Y:S02]  /*4300*/  MUFU.RCP R10, R10 ;  /* 0x0000000a000a7308 */ /* 0x002e640000001000 */
[----:B-1----:R-:W-:-:S06]  /*4310*/  IADD3 R10, R10, 0xffffffe, RZ ;  /* 0x0ffffffe0a0a7810 */ /* 0x002fcc0007ffe0ff */
[----:B------:R-:W1:Y:S02]  /*4320*/  F2I.FTZ.U32.TRUNC.NTZ R11, R10 ;  /* 0x0000000a000b7305 */ /* 0x000e64000021f000 */
[----:B-1----:R-:W-:Y:S02]  /*4330*/  IMAD.MOV R0, RZ, RZ, -R11 ;  /* 0x000000ffff007224 */ /* 0x002fe400078e0a0b */
[----:B------:R-:W-:Y:S02]  /*4340*/  IMAD.MOV.U32 R10, RZ, RZ, RZ ;  /* 0x000000ffff0a7224 */ /* 0x000fe400078e00ff */
[----:B------:R-:W-:Y:S01]  /*4350*/  IMAD R2, R0, R8, RZ ;  /* 0x0000000800027224 */ /* 0x000fe200078e02ff */
[----:B------:R-:W-:-:S03]  /*4360*/  IABS R0, c[0x0][0x214] ;  /* 0x0000850000007a13 */ /* 0x000fc60000000000 */
[----:B------:R-:W-:Y:S01]  /*4370*/  IMAD.HI.U32 R2, R11, R2, R10 ;  /* 0x000000020b027227 */ /* 0x000fe200078e000a */
[----:B------:R-:W1:Y:S05]  /*4380*/  I2F.RP R3, R0 ;  /* 0x0000000000037306 */ /* 0x000e6a0000209400 */
[----:B------:R-:W-:-:S04]  /*4390*/  IMAD.HI.U32 R2, R2, R9, RZ ;  /* 0x0000000902027227 */ /* 0x000fc800078e00ff */
[----:B------:R-:W-:-:S05]  /*43a0*/  IMAD R6, R2, R6, R9 ;  /* 0x0000000602067224 */ /* 0x000fca00078e0209 */
[----:B------:R-:W-:Y:S01]  /*43b0*/  ISETP.GT.U32.AND P1, PT, R8, R6, PT ;  /* 0x000000060800720c */ /* 0x000fe20003f24070 */
[----:B-1----:R-:W1:-:S12]  /*43c0*/  MUFU.RCP R3, R3 ;  /* 0x0000000300037308 */ /* 0x002e580000001000 */
[----:B------:R-:W-:Y:S01]  /*43d0*/  @!P1 IMAD.IADD R6, R6, 0x1, -R8 ;  /* 0x0000000106069824 */ /* 0x000fe200078e0a08 */
[----:B------:R-:W-:Y:S02]  /*43e0*/  @!P1 IADD3 R2, R2, 0x1, RZ ;  /* 0x0000000102029810 */ /* 0x000fe40007ffe0ff */
[----:B------:R-:W-:Y:S02]  /*43f0*/  ISETP.NE.AND P1, PT, R7, RZ, PT ;  /* 0x000000ff0700720c */ /* 0x000fe40003f25270 */
[----:B------:R-:W-:Y:S02]  /*4400*/  ISETP.GE.U32.AND P2, PT, R6, R8, PT ;  /* 0x000000080600720c */ /* 0x000fe40003f46070 */
[----:B------:R-:W-:Y:S02]  /*4410*/  LOP3.LUT R6, R16, R7, RZ, 0x3c, !PT ;  /* 0x0000000710067212 */ /* 0x000fe400078e3cff */
[----:B-1----:R-:W-:Y:S02]  /*4420*/  IADD3 R3, R3, 0xffffffe, RZ ;  /* 0x0ffffffe03037810 */ /* 0x002fe40007ffe0ff */
[----:B------:R-:W-:-:S02]  /*4430*/  ISETP.GE.AND P0, PT, R6, RZ, PT ;  /* 0x000000ff0600720c */ /* 0x000fc40003f06270 */
[----:B------:R-:W1:Y:S05]  /*4440*/  F2I.FTZ.U32.TRUNC.NTZ R11, R3 ;  /* 0x00000003000b7305 */ /* 0x000e6a000021f000 */
[----:B------:R-:W-:-:S06]  /*4450*/  @P2 IADD3 R2, R2, 0x1, RZ ;  /* 0x0000000102022810 */ /* 0x000fcc0007ffe0ff */
[----:B------:R-:W-:Y:S02]  /*4460*/  @!P0 IADD3 R2, -R2, RZ, RZ ;  /* 0x000000ff02028210 */ /* 0x000fe40007ffe1ff */
[----:B------:R-:W-:Y:S01]  /*4470*/  @!P1 LOP3.LUT R2, RZ, R7, RZ, 0x33, !PT ;  /* 0x00000007ff029212 */ /* 0x000fe200078e33ff */
[----:B-1----:R-:W-:-:S04]  /*4480*/  IMAD.MOV R3, RZ, RZ, -R11 ;  /* 0x000000ffff037224 */ /* 0x002fc800078e0a0b */
        /* <DEDUP_REMOVED lines=39> */
        .weak           $__internal_13_$__cuda_sm20_div_s64
        .type           $__internal_13_$__cuda_sm20_div_s64,@function
        .size           $__internal_13_$__cuda_sm20_div_s64,(.L_x_8173 - $__internal_13_$__cuda_sm20_div_s64)
$__internal_13_$__cuda_sm20_div_s64:
        /* <DEDUP_REMOVED lines=83> */
[----:B------:R-:W-:Y:S06]  /*4c30*/  RET.REL.NODEC R20 `(_ZN5flash32flash_fwd_splitkv_combine_kernelI23Flash_fwd_kernel_traitsILi128ELi64ELi128ELi4ELb0ELb0EN7cutlass6half_tE19Flash_kernel_traitsILi128ELi64ELi128ELi4ES3_EELi4ELi1ELb1EEEvNS_16Flash_fwd_paramsE) ;  /* 0xffffb3c014007950 */ /* 0x000fec0003c3ffff */
.L_x_677:
        /* <DEDUP_REMOVED lines=12> */
.L_x_8173:


//--------------------- .text._ZN5flash24flash_fwd_splitkv_kernelI23Flash_fwd_kernel_traitsILi128ELi64ELi128ELi4ELb0ELb0EN7cutlass6half_tE19Flash_kernel_traitsILi128ELi64ELi128ELi4ES3_EELb1ELb0ELb0ELb0ELb0ELb0ELb0ELb0EEEvNS_16Flash_fwd_paramsE --------------------------
	.section	.text._ZN5flash24flash_fwd_splitkv_kernelI23Flash_fwd_kernel_traitsILi128ELi64ELi128ELi4ELb0ELb0EN7cutlass6half_tE19Flash_kernel_traitsILi128ELi64ELi128ELi4ES3_EELb1ELb0ELb0ELb0ELb0ELb0ELb0ELb0EEEvNS_16Flash_fwd_paramsE,"ax",@progbits
	.sectioninfo	@"SHI_REGISTERS=254"
	.align	128
        .global         _ZN5flash24flash_fwd_splitkv_kernelI23Flash_fwd_kernel_traitsILi128ELi64ELi128ELi4ELb0ELb0EN7cutlass6half_tE19Flash_kernel_traitsILi128ELi64ELi128ELi4ES3_EELb1ELb0ELb0ELb0ELb0ELb0ELb0ELb0EEEvNS_16Flash_fwd_paramsE
        .type           _ZN5flash24flash_fwd_splitkv_kernelI23Flash_fwd_kernel_traitsILi128ELi64ELi128ELi4ELb0ELb0EN7cutlass6half_tE19Flash_kernel_traitsILi128ELi64ELi128ELi4ES3_EELb1ELb0ELb0ELb0ELb0ELb0ELb0ELb0EEEvNS_16Flash_fwd_paramsE,@function
        .size           _ZN5flash24flash_fwd_splitkv_kernelI23Flash_fwd_kernel_traitsILi128ELi64ELi128ELi4ELb0ELb0EN7cutlass6half_tE19Flash_kernel_traitsILi128ELi64ELi128ELi4ES3_EELb1ELb0ELb0ELb0ELb0ELb0ELb0ELb0EEEvNS_16Flash_fwd_paramsE,(.L_x_8218 - _ZN5flash24flash_fwd_splitkv_kernelI23Flash_fwd_kernel_traitsILi128ELi64ELi128ELi4ELb0ELb0EN7cutlass6half_tE19Flash_kernel_traitsILi128ELi64ELi128ELi4ES3_EELb1ELb0ELb0ELb0ELb0ELb0ELb0ELb0EEEvNS_16Flash_fwd_paramsE)
        .other          _ZN5flash24flash_fwd_splitkv_kernelI23Flash_fwd_kernel_traitsILi128ELi64ELi128ELi4ELb0ELb0EN7cutlass6half_tE19Flash_kernel_traitsILi128ELi64ELi128ELi4ES3_EELb1ELb0ELb0ELb0ELb0ELb0ELb0ELb0EEEvNS_16Flash_fwd_paramsE,@"STO_CUDA_ENTRY STV_DEFAULT"
_ZN5flash24flash_fwd_splitkv_kernelI23Flash_fwd_kernel_traitsILi128ELi64ELi128ELi4ELb0ELb0EN7cutlass6half_tE19Flash_kernel_traitsILi128ELi64ELi128ELi4ES3_EELb1ELb0ELb0ELb0ELb0ELb0ELb0ELb0EEEvNS_16Flash_fwd_paramsE:
.text._ZN5flash24flash_fwd_splitkv_kernelI23Flash_fwd_kernel_traitsILi128ELi64ELi128ELi4ELb0ELb0EN7cutlass6half_tE19Flash_kernel_traitsILi128ELi64ELi128ELi4ES3_EELb1ELb0ELb0ELb0ELb0ELb0ELb0ELb0EEEvNS_16Flash_fwd_paramsE:
[----:B------:R-:W-:Y:S02]  /*0000*/  MOV R1, c[0x0][0x28] ;  /* 0x00000a0000017a02 */ /* 0x000fe40000000f00 */
[----:B------:R-:W1:Y:S01]  /*0010*/  LDC.U8 R0, c[0x0][0x312] ;  /* 0x0000c480ff007b82 */ /* 0x000e620000000000 */
[----:B------:R-:W2:Y:S01]  /*0020*/  S2R R21, SR_CTAID.Y ;  /* 0x0000000000157919 */ /* 0x000ea20000002600 */
[----:B------:R-:W-:Y:S01]  /*0030*/  ISETP.NE.U32.AND P2, PT, RZ, c[0x0][0x240], PT ;  /* 0x00009000ff007a0c */ /* 0x000fe20003f45070 */
[----:B------:R-:W-:Y:S01]  /*0040*/  IMAD.MOV.U32 R220, RZ, RZ, 0x4 ;  /* 0x00000004ffdc7424 */ /* 0x000fe200078e00ff */
[----:B------:R-:W-:Y:S01]  /*0050*/  ISETP.EQ.U32.AND P1, PT, RZ, c[0x0][0x248], PT ;  /* 0x00009200ff007a0c */ /* 0x000fe20003f22070 */
[----:B------:R-:W-:Y:S01]  /*0060*/  IMAD.MOV.U32 R212, RZ, RZ, -0x1 ;  /* 0xffffffffffd47424 */ /* 0x000fe200078e00ff */
[----:B------:R-:W-:Y:S01]  /*0070*/  ISETP.NE.AND.EX P2, PT, RZ, c[0x0][0x244], PT, P2 ;  /* 0x00009100ff007a0c */ /* 0x000fe20003f45320 */
[----:B------:R-:W-:Y:S01]  /*0080*/  ULDC.64 UR12, c[0x0][0x118] ;  /* 0x00004600000c7ab9 */ /* 0x000fe20000000a00 */
[----:B------:R-:W-:Y:S01]  /*0090*/  IMAD.MOV.U32 R4, RZ, RZ, -0x1 ;  /* 0xffffffffff047424 */ /* 0x000fe200078e00ff */
[----:B------:R-:W-:-:S04]  /*00a0*/  ISETP.NE.U32.AND P0, PT, RZ, c[0x0][0x250], PT ;  /* 0x00009400ff007a0c */ /* 0x000fc80003f05070 */
[----:B------:R-:W-:Y:S02]  /*00b0*/  ISETP.NE.AND.EX P0, PT, RZ, c[0x0][0x254], PT, P0 ;  /* 0x00009500ff007a0c */ /* 0x000fe40003f05300 */
[----:B-1----:R-:W-:Y:S01]  /*00c0*/  ISETP.NE.AND P3, PT, R0, RZ, PT ;  /* 0x000000ff0000720c */ /* 0x002fe20003f65270 */
[----:B--2---:R-:W-:-:S03]  /*00d0*/  IMAD.WIDE R10, R21, R220, c[0x0][0x240] ;  /* 0x00009000150a7625 */ /* 0x004fc600078e02dc */
[----:B------:R-:W-:Y:S01]  /*00e0*/  ISETP.EQ.OR.EX P1, PT, RZ, c[0x0][0x24c], !P3, P1 ;  /* 0x00009300ff007a0c */ /* 0x000fe20005f22710 */
[CC--:B------:R-:W-:Y:S01]  /*00f0*/  IMAD.WIDE R6, R21.reuse, R220.reuse, c[0x0][0x248] ;  /* 0x0000920015067625 */ /* 0x0c0fe200078e02dc */
[----:B------:R-:W2:Y:S04]  /*0100*/  @P2 LDG.E R212, [R10.64] ;  /* 0x0000000c0ad42981 */ /* 0x000ea8000c1e1900 */
[----:B------:R-:W2:Y:S01]  /*0110*/  @P2 LDG.E R217, [R10.64+0x4] ;  /* 0x0000040c0ad92981 */ /* 0x000ea2000c1e1900 */
[----:B------:R-:W-:Y:S02]  /*0120*/  IMAD.MOV.U32 R3, RZ, RZ, RZ ;  /* 0x000000ffff037224 */ /* 0x000fe400078e00ff */
[----:B------:R-:W-:-:S04]  /*0130*/  @P0 IMAD.WIDE R8, R21, R220, c[0x0][0x250] ;  /* 0x0000940015080625 */ /* 0x000fc800078e02dc */
[----:B------:R1:W5:Y:S04]  /*0140*/  @!P1 LDG.E R4, [R6.64] ;  /* 0x0000000c06049981 */ /* 0x000368000c1e1900 */
[----:B------:R1:W5:Y:S01]  /*0150*/  @P0 LDG.E R3, [R8.64] ;  /* 0x0000000c08030981 */ /* 0x000362000c1e1900 */
[----:B------:R-:W-:-:S03]  /*0160*/  ISETP.NE.U32.AND P0, PT, RZ, c[0x0][0x248], PT ;  /* 0x00009200ff007a0c */ /* 0x000fc60003f05070 */
[----:B------:R-:W3:Y:S04]  /*0170*/  S2R R29, SR_CTAID.X ;  /* 0x00000000001d7919 */ /* 0x000ee80000002500 */
[----:B------:R-:W4:Y:S01]  /*0180*/  S2R R16, SR_CTAID.Z ;  /* 0x0000000000107919 */ /* 0x000f220000002700 */
[----:B------:R-:W-:Y:S01]  /*0190*/  ISETP.NE.AND.EX P0, PT, RZ, c[0x0][0x24c], PT, P0 ;  /* 0x00009300ff007a0c */ /* 0x000fe20003f05300 */
[----:B--2---:R-:W-:Y:S02]  /*01a0*/  @P2 IMAD.IADD R217, R217, 0x1, -R212 ;  /* 0x00000001d9d92824 */ /* 0x004fe400078e0ad4 */
[----:B------:R-:W-:-:S10]  /*01b0*/  @!P2 IMAD.MOV.U32 R217, RZ, RZ, c[0x0][0x214] ;  /* 0x00008500ffd9a624 */ /* 0x000fd400078e00ff */
[----:B------:R-:W-:Y:S05]  /*01c0*/  @!P0 BRA `(.L_x_678) ;  /* 0x0000004000008947 */ /* 0x000fea0003800000 */
[----:B-1-34-:R-:W2:Y:S02]  /*01d0*/  @P3 LDG.E R5, [R6.64+0x4] ;  /* 0x0000040c06053981 */ /* 0x01aea4000c1e1900 */
[----:B--2--5:R-:W-:-:S06]  /*01e0*/  @P3 IADD3 R2, R5, -R4, RZ ;  /* 0x8000000405023210 */ /* 0x024fcc0007ffe0ff */
[----:B------:R1:W5:Y:S01]  /*01f0*/  @!P3 LDG.E R2, [R6.64] ;  /* 0x0000000c0602b981 */ /* 0x000362000c1e1900 */
[----:B------:R-:W-:Y:S05]  /*0200*/  BRA `(.L_x_679) ;  /* 0x0000001000007947 */ /* 0x000fea0003800000 */
.L_x_678:
[----:B-1-34-:R-:W-:Y:S02]  /*0210*/  MOV R2, c[0x0][0x218] ;  /* 0x0000860000027a02 */ /* 0x01afe40000000f00 */
.L_x_679:
[----:B------:R-:W-:-:S04]  /*0220*/  ISETP.NE.U32.AND P2, PT, RZ, c[0x0][0x258], PT ;  /* 0x00009600ff007a0c */ /* 0x000fc80003f45070 */
[----:B------:R-:W-:-:S13]  /*0230*/  ISETP.NE.AND.EX P2, PT, RZ, c[0x0][0x25c], PT, P2 ;  /* 0x00009700ff007a0c */ /* 0x000fda0003f45320 */
[----:B-1----:R-:W-:-:S05]  /*0240*/  @P2 IMAD.WIDE R6, R21, R220, c[0x0][0x258] ;  /* 0x0000960015062625 */ /* 0x002fca00078e02dc */
[----:B------:R-:W2:Y:S01]  /*0250*/  @P2 LDG.E R132, [R6.64] ;  /* 0x0000000c06842981 */ /* 0x000ea2000c1e1900 */
[----:B------:R-:W-:Y:S01]  /*0260*/  IMAD.SHL.U32 R14, R29, 0x40, RZ ;  /* 0x000000401d0e7824 */ /* 0x000fe200078e00ff */
[----:B------:R-:W-:-:S04]  /*0270*/  @!P2 ISETP.NE.U32.AND P1, PT, RZ, c[0x0][0x268], PT ;  /* 0x00009a00ff00aa0c */ /* 0x000fc80003f25070 */
[----:B------:R-:W-:Y:S02]  /*0280*/  ISETP.GT.AND P0, PT, R217, R14, PT ;  /* 0x0000000ed900720c */ /* 0x000fe40003f04270 */
[----:B------:R-:W-:-:S04]  /*0290*/  @!P2 ISETP.NE.AND.EX P1, PT, RZ, c[0x0][0x26c], PT, P1 ;  /* 0x00009b00ff00aa0c */ /* 0x000fc80003f25310 */
[----:B------:R-:W-:Y:S01]  /*02a0*/  @!P2 SEL R0, RZ, c[0x0][0x21c], !P1 ;  /* 0x00008700ff00aa07 */ /* 0x000fe20004800000 */
[----:B--2--5:R-:W-:-:S03]  /*02b0*/  @P2 IMAD.IADD R132, R132, 0x1, -R3 ;  /* 0x0000000184842824 */ /* 0x024fc600078e0a03 */
[----:B------:R-:W-:-:S03]  /*02c0*/  @!P2 IADD3 R132, R0, R2, -R3 ;  /* 0x000000020084a210 */ /* 0x000fc60007ffe803 */
[----:B------:R-:W-:Y:S05]  /*02d0*/  @!P0 EXIT ;  /* 0x000000000000894d */ /* 0x000fea0003800000 */
[----:B------:R-:W-:Y:S01]  /*02e0*/  IMAD.MOV.U32 R9, RZ, RZ, c[0x0][0x218] ;  /* 0x00008600ff097624 */ /* 0x000fe200078e00ff */
[----:B------:R-:W-:Y:S01]  /*02f0*/  IADD3 R5, -R217, 0xbf, R14 ;  /* 0x000000bfd9057810 */ /* 0x000fe20007ffe10e */
[----:B------:R-:W1:Y:S01]  /*0300*/  S2R R10, SR_TID.X ;  /* 0x00000000000a7919 */ /* 0x000e620000002100 */
[----:B------:R-:W-:Y:S02]  /*0310*/  IADD3 R7, R132, 0x7f, RZ ;  /* 0x0000007f84077810 */ /* 0x000fe40007ffe0ff */
[----:B------:R-:W-:Y:S02]  /*0320*/  IADD3 R9, R9, 0x7f, RZ ;  /* 0x0000007f09097810 */ /* 0x000fe40007ffe0ff */
[----:B------:R-:W-:Y:S02]  /*0330*/  IADD3 R5, R5, c[0x0][0x2e8], R132 ;  /* 0x0000ba0005057a10 */ /* 0x000fe40007ffe084 */
[----:B------:R-:W-:Y:S02]  /*0340*/  SHF.R.S32.HI R2, RZ, 0x1f, R7 ;  /* 0x0000001fff027819 */ /* 0x000fe40000011407 */
[----:B------:R-:W-:-:S02]  /*0350*/  SHF.R.S32.HI R6, RZ, 0x1f, R9 ;  /* 0x0000001fff067819 */ /* 0x000fc40000011409 */
[----:B------:R-:W-:Y:S02]  /*0360*/  SHF.R.S32.HI R0, RZ, 0x1f, R5 ;  /* 0x0000001fff007819 */ /* 0x000fe40000011405 */
[----:B------:R-:W-:Y:S02]  /*0370*/  LEA.HI R2, R2, R7, RZ, 0x7 ;  /* 0x0000000702027211 */ /* 0x000fe400078f38ff */
[----:B------:R-:W-:Y:S02]  /*0380*/  LEA.HI R6, R6, R9, RZ, 0x7 ;  /* 0x0000000906067211 */ /* 0x000fe400078f38ff */
[----:B------:R-:W-:Y:S02]  /*0390*/  LEA.HI R0, R0, R5, RZ, 0x7 ;  /* 0x0000000500007211 */ /* 0x000fe400078f38ff */
[----:B------:R-:W-:Y:S02]  /*03a0*/  SHF.R.S32.HI R2, RZ, 0x7, R2 ;  /* 0x00000007ff027819 */ /* 0x000fe40000011402 */
[----:B------:R-:W-:-:S02]  /*03b0*/  SHF.R.S32.HI R5, RZ, 0x7, R6 ;  /* 0x00000007ff057819 */ /* 0x000fc40000011406 */
[----:B------:R-:W-:Y:S02]  /*03c0*/  SHF.R.S32.HI R0, RZ, 0x7, R0 ;  /* 0x00000007ff007819 */ /* 0x000fe40000011400 */
[----:B------:R-:W-:-:S04]  /*03d0*/  IMNMX R5, R5, R2, PT ;  /* 0x0000000205057217 */ /* 0x000fc80003800200 */
[----:B------:R-:W-:-:S04]  /*03e0*/  IMNMX R134, R5, R0, PT ;  /* 0x0000000005867217 */ /* 0x000fc80003800200 */
[----:B------:R-:W-:-:S13]  /*03f0*/  ISETP.GT.AND P0, PT, R134, RZ, PT ;  /* 0x000000ff8600720c */ /* 0x000fda0003f04270 */
[----:B------:R-:W-:Y:S05]  /*0400*/  @P0 BRA `(.L_x_680) ;  /* 0x000007b000000947 */ /* 0x000fea0003800000 */
[----:B-1----:R-:W-:Y:S01]  /*0410*/  SHF.R.S32.HI R3, RZ, 0x1f, R10 ;  /* 0x0000001fff037819 */ /* 0x002fe2000001140a */
[----:B------:R-:W-:Y:S01]  /*0420*/  BSSY B0, `(.L_x_681) ;  /* 0x000002e000007945 */ /* 0x000fe20003800000 */
[----:B------:R-:W-:Y:S02]  /*0430*/  ISETP.NE.AND P0, PT, R212, -0x1, PT ;  /* 0xffffffffd400780c */ /* 0x000fe40003f05270 */
[----:B------:R-:W-:Y:S02]  /*0440*/  LEA.HI R0, R3, R10, RZ, 0x3 ;  /* 0x0000000a03007211 */ /* 0x000fe400078f18ff */
[----:B------:R-:W-:Y:S02]  /*0450*/  SHF.R.S32.HI R5, RZ, 0x1f, R14 ;  /* 0x0000001fff057819 */ /* 0x000fe4000001140e */
[----:B------:R-:W-:Y:S02]  /*0460*/  LOP3.LUT R3, R0, 0xfffffff8, RZ, 0xc0, !PT ;  /* 0xfffffff800037812 */ /* 0x000fe400078ec0ff */
[----:B------:R-:W-:Y:S01]  /*0470*/  IADD3 R217, -R14, R217, RZ ;  /* 0x000000d90ed97210 */ /* 0x000fe20007ffe1ff */
[----:B------:R-:W-:Y:S01]  /*0480*/  IMAD R5, R5, c[0x0][0x1e8], RZ ;  /* 0x00007a0005057a24 */ /* 0x000fe200078e02ff */
[----:B------:R-:W-:Y:S01]  /*0490*/  SHF.R.S32.HI R0, RZ, 0x3, R0 ;  /* 0x00000003ff007819 */ /* 0x000fe20000011400 */
[----:B------:R-:W-:Y:S01]  /*04a0*/  IMAD.IADD R10, R10, 0x1, -R3 ;  /* 0x000000010a0a7824 */ /* 0x000fe200078e0a03 */
[----:B------:R-:W-:Y:S01]  /*04b0*/  SHF.R.S32.HI R19, RZ, 0x1f, R16 ;  /* 0x0000001fff137819 */ /* 0x000fe20000011410 */
[----:B------:R-:W-:Y:S01]  /*04c0*/  @P0 IMAD.WIDE.U32 R6, R212, c[0x0][0x1e8], RZ ;  /* 0x00007a00d4060a25 */ /* 0x000fe200078e00ff */
[----:B------:R-:W-:-:S02]  /*04d0*/  @!P0 SHF.R.S32.HI R8, RZ, 0x1f, R21 ;  /* 0x0000001fff088819 */ /* 0x000fc40000011415 */
[----:B------:R-:W-:Y:S01]  /*04e0*/  SHF.L.U32 R2, R10, 0x3, RZ ;  /* 0x000000030a027819 */ /* 0x000fe200000006ff */
[----:B------:R-:W-:-:S03]  /*04f0*/  @!P0 IMAD.WIDE.U32 R12, R21, c[0x0][0x1e0], RZ ;  /* 0x00007800150c8a25 */ /* 0x000fc600078e00ff */
[----:B------:R-:W-:Y:S01]  /*0500*/  SHF.R.S32.HI R3, RZ, 0x1f, R2 ;  /* 0x0000001fff037819 */ /* 0x000fe20000011402 */
[----:B------:R-:W-:Y:S02]  /*0510*/  @!P0 IMAD R8, R8, c[0x0][0x1e0], RZ ;  /* 0x0000780008088a24 */ /* 0x000fe400078e02ff */
[----:B------:R-:W-:Y:S02]  /*0520*/  @P0 IMAD R212, R212, c[0x0][0x1ec], R7 ;  /* 0x00007b00d4d40a24 */ /* 0x000fe400078e0207 */
[----:B------:R-:W-:Y:S01]  /*0530*/  @P0 IMAD.MOV.U32 R4, RZ, RZ, R6 ;  /* 0x000000ffff040224 */ /* 0x000fe200078e0006 */
[----:B------:R-:W-:Y:S01]  /*0540*/  @!P0 MOV R4, R12 ;  /* 0x0000000c00048202 */ /* 0x000fe20000000f00 */
[----:B------:R-:W-:Y:S02]  /*0550*/  @!P0 IMAD R8, R21, c[0x0][0x1e4], R8 ;  /* 0x0000790015088a24 */ /* 0x000fe400078e0208 */
[----:B------:R-:W-:-:S04]  /*0560*/  IMAD.WIDE.U32 R6, R14, c[0x0][0x1e8], R2 ;  /* 0x00007a000e067a25 */ /* 0x000fc800078e0002 */
[----:B------:R-:W-:Y:S01]  /*0570*/  @!P0 IMAD.IADD R212, R13, 0x1, R8 ;  /* 0x000000010dd48824 */ /* 0x000fe200078e0208 */
[----:B------:R-:W-:Y:S01]  /*0580*/  IADD3 R4, P0, R4, R6, RZ ;  /* 0x0000000604047210 */ /* 0x000fe20007f1e0ff */
[----:B------:R-:W-:Y:S02]  /*0590*/  IMAD R5, R14, c[0x0][0x1ec], R5 ;  /* 0x00007b000e057a24 */ /* 0x000fe400078e0205 */
[----:B------:R-:W-:Y:S02]  /*05a0*/  IMAD R19, R19, c[0x0][0x1f0], RZ ;  /* 0x00007c0013137a24 */ /* 0x000fe400078e02ff */
[----:B------:R-:W-:Y:S01]  /*05b0*/  IMAD R21, R21, c[0x0][0x1c0], R16 ;  /* 0x0000700015157a24 */ /* 0x000fe200078e0210 */
[----:B------:R-:W-:Y:S01]  /*05c0*/  IADD3.X R5, R212, R7, R5, P0, !PT ;  /* 0x00000007d4057210 */ /* 0x000fe200007fe405 */
[----:B------:R-:W-:Y:S01]  /*05d0*/  IMAD R19, R16, c[0x0][0x1f4], R19 ;  /* 0x00007d0010137a24 */ /* 0x000fe200078e0213 */
[----:B------:R-:W-:Y:S01]  /*05e0*/  ISETP.GE.AND P0, PT, R0, R217, PT ;  /* 0x000000d90000720c */ /* 0x000fe20003f06270 */
[----:B------:R-:W-:Y:S01]  /*05f0*/  IMAD R14, R21, c[0x0][0x214], R14 ;  /* 0x00008500150e7a24 */ /* 0x000fe200078e020e */
[----:B------:R-:W-:Y:S01]  /*0600*/  IADD3 R7, R2, 0x40, RZ ;  /* 0x0000004002077810 */ /* 0x000fe20007ffe0ff */
[----:B------:R-:W-:Y:S01]  /*0610*/  IMAD.WIDE.U32 R16, R16, c[0x0][0x1f0], R4 ;  /* 0x00007c0010107a25 */ /* 0x000fe200078e0004 */
[----:B------:R-:W-:-:S03]  /*0620*/  SHF.R.S32.HI R5, RZ, 0x1f, R0 ;  /* 0x0000001fff057819 */ /* 0x000fc60000011400 */
[----:B------:R-:W-:-:S06]  /*0630*/  IMAD.IADD R19, R17, 0x1, R19 ;  /* 0x0000000111137824 */ /* 0x000fcc00078e0213 */
[----:B------:R-:W-:Y:S05]  /*0640*/  @P0 BRA `(.L_x_682) ;  /* 0x000000b000000947 */ /* 0x000fea0003800000 */
[----:B------:R-:W-:Y:S01]  /*0650*/  IMAD R9, R5, c[0x0][0x1e8], RZ ;  /* 0x00007a0005097a24 */ /* 0x000fe200078e02ff */
[----:B------:R-:W-:Y:S01]  /*0660*/  ISETP.GE.AND P2, PT, R2, c[0x0][0x220], PT ;  /* 0x0000880002007a0c */ /* 0x000fe20003f46270 */
[----:B------:R-:W-:Y:S01]  /*0670*/  IMAD.MOV.U32 R18, RZ, RZ, R16 ;  /* 0x000000ffff127224 */ /* 0x000fe200078e0010 */
[----:B------:R-:W-:Y:S01]  /*0680*/  ISETP.GE.AND P1, PT, R7, c[0x0][0x220], PT ;  /* 0x0000880007007a0c */ /* 0x000fe20003f26270 */
[C---:B------:R-:W-:Y:S02]  /*0690*/  IMAD R4, R0.reuse, c[0x0][0x1ec], R9 ;  /* 0x00007b0000047a24 */ /* 0x040fe400078e0209 */
[----:B------:R-:W-:-:S05]  /*06a0*/  IMAD.WIDE.U32 R12, R0, c[0x0][0x1e8], R18 ;  /* 0x00007a00000c7a25 */ /* 0x000fca00078e0012 */
[----:B------:R-:W-:Y:S02]  /*06b0*/  IADD3 R4, R13, R4, RZ ;  /* 0x000000040d047210 */ /* 0x000fe40007ffe0ff */
[----:B------:R-:W-:-:S04]  /*06c0*/  LEA R8, P0, R12, c[0x0][0x1d0], 0x1 ;  /* 0x000074000c087a11 */ /* 0x000fc800078008ff */
[----:B------:R-:W-:-:S05]  /*06d0*/  LEA.HI.X R9, R12, c[0x0][0x1d4], R4, 0x1, P0 ;  /* 0x000075000c097a11 */ /* 0x000fca00000f0c04 */
[----:B------:R1:W-:Y:S04]  /*06e0*/  @!P2 STG.E.128 [R8.64], RZ ;  /* 0x000000ff0800a986 */ /* 0x0003e8000c101d0c */
[----:B------:R1:W-:Y:S02]  /*06f0*/  @!P1 STG.E.128 [R8.64+0x80], RZ ;  /* 0x000080ff08009986 */ /* 0x0003e4000c101d0c */
.L_x_682:
[----:B------:R-:W-:Y:S05]  /*0700*/  BSYNC B0 ;  /* 0x0000000000007941 */ /* 0x000fea0003800000 */
.L_x_681:
[----:B------:R-:W-:Y:S01]  /*0710*/  IADD3 R12, R0, 0x10, RZ ;  /* 0x00000010000c7810 */ /* 0x000fe20007ffe0ff */
[----:B------:R-:W-:Y:S03]  /*0720*/  BSSY B0, `(.L_x_683) ;  /* 0x0000011000007945 */ /* 0x000fe60003800000 */
[----:B------:R-:W-:-:S13]  /*0730*/  ISETP.GE.AND P0, PT, R12, R217, PT ;  /* 0x000000d90c00720c */ /* 0x000fda0003f06270 */
[----:B------:R-:W-:Y:S05]  /*0740*/  @P0 BRA `(.L_x_684) ;  /* 0x000000e000000947 */ /* 0x000fea0003800000 */
[----:B-1----:R-:W-:Y:S01]  /*0750*/  IADD3 R9, P0, R0, 0x10, RZ ;  /* 0x0000001000097810 */ /* 0x002fe20007f1e0ff */
[----:B------:R-:W-:Y:S01]  /*0760*/  IMAD.MOV.U32 R20, RZ, RZ, R16 ;  /* 0x000000ffff147224 */ /* 0x000fe200078e0010 */
[----:B------:R-:W-:Y:S02]  /*0770*/  MOV R21, R19 ;  /* 0x0000001300157202 */ /* 0x000fe40000000f00 */
[----:B------:R-:W-:Y:S01]  /*0780*/  ISETP.GE.AND P1, PT, R2, c[0x0][0x220], PT ;  /* 0x0000880002007a0c */ /* 0x000fe20003f26270 */
[----:B------:R-:W-:Y:S01]  /*0790*/  IMAD.X R4, RZ, RZ, R5, P0 ;  /* 0x000000ffff047224 */ /* 0x000fe200000e0605 */
[----:B------:R-:W-:Y:S01]  /*07a0*/  ISETP.GE.AND P0, PT, R7, c[0x0][0x220], PT ;  /* 0x0000880007007a0c */ /* 0x000fe20003f06270 */
[----:B------:R-:W-:-:S04]  /*07b0*/  IMAD.WIDE.U32 R20, R9, c[0x0][0x1e8], R20 ;  /* 0x00007a0009147a25 */ /* 0x000fc800078e0014 */
[----:B------:R-:W-:Y:S01]  /*07c0*/  IMAD R4, R4, c[0x0][0x1e8], RZ ;  /* 0x00007a0004047a24 */ /* 0x000fe200078e02ff */
[----:B------:R-:W-:-:S03]  /*07d0*/  LEA R8, P2, R20, c[0x0][0x1d0], 0x1 ;  /* 0x0000740014087a11 */ /* 0x000fc600078408ff */
[----:B------:R-:W-:-:S04]  /*07e0*/  IMAD R4, R9, c[0x0][0x1ec], R4 ;  /* 0x00007b0009047a24 */ /* 0x000fc800078e0204 */
[----:B------:R-:W-:-:S05]  /*07f0*/  IMAD.IADD R4, R21, 0x1, R4 ;  /* 0x0000000115047824 */ /* 0x000fca00078e0204 */
[----:B------:R-:W-:-:S05]  /*0800*/  LEA.HI.X R9, R20, c[0x0][0x1d4], R4, 0x1, P2 ;  /* 0x0000750014097a11 */ /* 0x000fca00010f0c04 */
[----:B------:R1:W-:Y:S04]  /*0810*/  @!P1 STG.E.128 [R8.64], RZ ;  /* 0x000000ff08009986 */ /* 0x0003e8000c101d0c */
[----:B------:R1:W-:Y:S02]  /*0820*/  @!P0 STG.E.128 [R8.64+0x80], RZ ;  /* 0x000080ff08008986 */ /* 0x0003e4000c101d0c */
.L_x_684:
[----:B------:R-:W-:Y:S05]  /*0830*/  BSYNC B0 ;  /* 0x0000000000007941 */ /* 0x000fea0003800000 */
.L_x_683:
[----:B-1----:R-:W-:Y:S01]  /*0840*/  IADD3 R8, R0, 0x20, RZ ;  /* 0x0000002000087810 */ /* 0x002fe20007ffe0ff */
[----:B------:R-:W-:Y:S03]  /*0850*/  BSSY B0, `(.L_x_685) ;  /* 0x0000011000007945 */ /* 0x000fe60003800000 */
[----:B------:R-:W-:-:S13]  /*0860*/  ISETP.GE.AND P0, PT, R8, R217, PT ;  /* 0x000000d90800720c */ /* 0x000fda0003f06270 */
[----:B------:R-:W-:Y:S05]  /*0870*/  @P0 BRA `(.L_x_686) ;  /* 0x000000e000000947 */ /* 0x000fea0003800000 */
[----:B------:R-:W-:Y:S01]  /*0880*/  IADD3 R9, P0, R0, 0x20, RZ ;  /* 0x0000002000097810 */ /* 0x000fe20007f1e0ff */
        /* <DEDUP_REMOVED lines=13> */
.L_x_686:
[----:B------:R-:W-:Y:S05]  /*0960*/  BSYNC B0 ;  /* 0x0000000000007941 */ /* 0x000fea0003800000 */
.L_x_685:
[----:B------:R-:W-:Y:S01]  /*0970*/  IADD3 R6, R0, 0x30, RZ ;  /* 0x0000003000067810 */ /* 0x000fe20007ffe0ff */
[----:B------:R-:W-:Y:S03]  /*0980*/  BSSY B0, `(.L_x_687) ;  /* 0x0000010000007945 */ /* 0x000fe60003800000 */
[----:B------:R-:W-:-:S13]  /*0990*/  ISETP.GE.AND P0, PT, R6, R217, PT ;  /* 0x000000d90600720c */ /* 0x000fda0003f06270 */
[----:B------:R-:W-:Y:S05]  /*09a0*/  @P0 BRA `(.L_x_688) ;  /* 0x000000d000000947 */ /* 0x000fea0003800000 */
[----:B------:R-:W-:Y:S02]  /*09b0*/  IADD3 R4, P0, R0, 0x30, RZ ;  /* 0x0000003000047810 */ /* 0x000fe40007f1e0ff */
        /* <DEDUP_REMOVED lines=12> */
.L_x_688:
[----:B------:R-:W-:Y:S05]  /*0a80*/  BSYNC B0 ;  /* 0x0000000000007941 */ /* 0x000fea0003800000 */
.L_x_687:
[----:B------:R-:W-:-:S04]  /*0a90*/  ISETP.NE.AND P4, PT, R10, RZ, PT ;  /* 0x000000ff0a00720c */ /* 0x000fc80003f85270 */
[-C--:B------:R-:W-:Y:S02]  /*0aa0*/  ISETP.GE.OR P3, PT, R0, R217.reuse, P4 ;  /* 0x000000d90000720c */ /* 0x080fe40002766670 */
[-C--:B------:R-:W-:Y:S02]  /*0ab0*/  ISETP.GE.OR P2, PT, R12, R217.reuse, P4 ;  /* 0x000000d90c00720c */ /* 0x080fe40002746670 */
[-C--:B------:R-:W-:Y:S02]  /*0ac0*/  ISETP.GE.OR P1, PT, R8, R217.reuse, P4 ;  /* 0x000000d90800720c */ /* 0x080fe40002726670 */
[----:B------:R-:W-:Y:S02]  /*0ad0*/  IADD3 R0, P0, R14, R0, RZ ;  /* 0x000000000e007210 */ /* 0x000fe40007f1e0ff */
[----:B------:R-:W-:Y:S02]  /*0ae0*/  ISETP.GE.OR P4, PT, R6, R217, P4 ;  /* 0x000000d90600720c */ /* 0x000fe40002786670 */
[----:B------:R-:W-:-:S02]  /*0af0*/  LEA.HI.X.SX32 R5, R14, R5, 0x1, P0 ;  /* 0x000000050e057211 */ /* 0x000fc400000f0eff */
[C---:B------:R-:W-:Y:S01]  /*0b00*/  LEA R4, P0, R0.reuse, c[0x0][0x200], 0x2 ;  /* 0x0000800000047a11 */ /* 0x040fe200078010ff */
[----:B--2---:R-:W-:Y:S02]  /*0b10*/  @!P3 IMAD.MOV.U32 R3, RZ, RZ, 0x7f800000 ;  /* 0x7f800000ff03b424 */ /* 0x004fe400078e00ff */
[----:B------:R-:W-:Y:S01]  /*0b20*/  @!P2 IMAD.MOV.U32 R2, RZ, RZ, 0x7f800000 ;  /* 0x7f800000ff02a424 */ /* 0x000fe200078e00ff */
[----:B------:R-:W-:Y:S01]  /*0b30*/  LEA.HI.X R5, R0, c[0x0][0x204], R5, 0x2, P0 ;  /* 0x0000810000057a11 */ /* 0x000fe200000f1405 */
[----:B------:R-:W-:-:S04]  /*0b40*/  @!P1 IMAD.MOV.U32 R0, RZ, RZ, 0x7f800000 ;  /* 0x7f800000ff009424 */ /* 0x000fc800078e00ff */
[----:B------:R2:W-:Y:S04]  /*0b50*/  @!P3 STG.E [R4.64], R3 ;  /* 0x000000030400b986 */ /* 0x0005e8000c10190c */
[----:B------:R2:W-:Y:S04]  /*0b60*/  @!P2 STG.E [R4.64+0x40], R2 ;  /* 0x000040020400a986 */ /* 0x0005e8000c10190c */
[----:B------:R2:W-:Y:S01]  /*0b70*/  @!P1 STG.E [R4.64+0x80], R0 ;  /* 0x0000800004009986 */ /* 0x0005e2000c10190c */
[----:B------:R-:W-:Y:S05]  /*0b80*/  @P4 EXIT ;  /* 0x000000000000494d */ /* 0x000fea0003800000 */
[----:B--2---:R-:W-:-:S05]  /*0b90*/  MOV R3, 0x7f800000 ;  /* 0x7f80000000037802 */ /* 0x004fca0000000f00 */
[----:B------:R-:W-:Y:S01]  /*0ba0*/  STG.E [R4.64+0xc0], R3 ;  /* 0x0000c00304007986 */ /* 0x000fe2000c10190c */
[----:B------:R-:W-:Y:S05]  /*0bb0*/  EXIT ;  /* 0x000000000000794d */ /* 0x000fea0003800000 */
.L_x_680:
[----:B-1----:R-:W-:Y:S01]  /*0bc0*/  ISETP.NE.U32.AND P2, PT, RZ, c[0x0][0x2c0], PT ;  /* 0x0000b000ff007a0c */ /* 0x002fe20003f45070 */
[----:B------:R-:W-:Y:S01]  /*0bd0*/  IMAD.MOV.U32 R0, RZ, RZ, R21 ;  /* 0x000000ffff007224 */ /* 0x000fe200078e0015 */
[----:B------:R-:W-:Y:S02]  /*0be0*/  ISETP.NE.U32.AND P0, PT, RZ, c[0x0][0x2b8], PT ;  /* 0x0000ae00ff007a0c */ /* 0x000fe40003f05070 */
[----:B------:R-:W-:Y:S02]  /*0bf0*/  ISETP.NE.AND.EX P2, PT, RZ, c[0x0][0x2c4], PT, P2 ;  /* 0x0000b100ff007a0c */ /* 0x000fe40003f45320 */
[----:B------:R-:W-:-:S11]  /*0c00*/  ISETP.NE.AND.EX P0, PT, RZ, c[0x0][0x2bc], PT, P0 ;  /* 0x0000af00ff007a0c */ /* 0x000fd60003f05300 */
[----:B------:R-:W-:Y:S01]  /*0c10*/  @P2 SHF.R.S32.HI R2, RZ, 0x1f, R21 ;  /* 0x0000001fff022819 */ /* 0x000fe20000011415 */
[----:B------:R-:W-:-:S04]  /*0c20*/  @P2 IMAD.WIDE.U32 R6, R21, c[0x0][0x2c8], RZ ;  /* 0x0000b20015062a25 */ /* 0x000fc800078e00ff */
[----:B------:R-:W-:Y:S01]  /*0c30*/  @P2 IMAD R2, R2, c[0x0][0x2c8], RZ ;  /* 0x0000b20002022a24 */ /* 0x000fe200078e02ff */
[----:B------:R-:W-:Y:S01]  /*0c40*/  CS2R R224, SRZ ;  /* 0x0000000000e07805 */ /* 0x000fe2000001ff00 */
[----:B------:R-:W-:-:S04]  /*0c50*/  @P0 IMAD.WIDE R8, R21, R220, c[0x0][0x2b8] ;  /* 0x0000ae0015080625 */ /* 0x000fc800078e02dc */
[----:B------:R-:W-:Y:S01]  /*0c60*/  @P2 IMAD R2, R21, c[0x0][0x2cc], R2 ;  /* 0x0000b30015022a24 */ /* 0x000fe200078e0202 */
[----:B------:R-:W-:Y:S01]  /*0c70*/  @P2 LEA R224, P1, R6, c[0x0][0x2c0], 0x2 ;  /* 0x0000b00006e02a11 */ /* 0x000fe200078210ff */
[----:B------:R1:W5:Y:S01]  /*0c80*/  @P0 LDG.E R0, [R8.64] ;  /* 0x0000000c08000981 */ /* 0x000362000c1e1900 */
[----:B------:R-:W-:Y:S01]  /*0c90*/  PLOP3.LUT P0, PT, PT, PT, PT, 0x8, 0x0 ;  /* 0x000000000000781c */ /* 0x000fe20003f0e170 */
[----:B------:R-:W-:Y:S01]  /*0ca0*/  @P2 IMAD.IADD R5, R7, 0x1, R2 ;  /* 0x0000000107052824 */ /* 0x000fe200078e0202 */
[----:B------:R-:W-:-:S04]  /*0cb0*/  IABS R135, c[0x0][0x2d0] ;  /* 0x0000b40000877a13 */ /* 0x000fc80000000000 */
[----:B------:R-:W-:-:S04]  /*0cc0*/  @P2 SHF.L.U64.HI R5, R6, 0x2, R5 ;  /* 0x0000000206052819 */ /* 0x000fc80000010205 */
[----:B------:R-:W-:Y:S02]  /*0cd0*/  @P2 IADD3.X R225, R5, c[0x0][0x2c4], RZ, P1, !PT ;  /* 0x0000b10005e12a10 */ /* 0x000fe40000ffe4ff */
[----:B------:R-:W-:-:S04]  /*0ce0*/  @P2 ISETP.NE.U32.AND P1, PT, R224, RZ, PT ;  /* 0x000000ffe000220c */ /* 0x000fc80003f25070 */
[----:B------:R-:W-:-:S13]  /*0cf0*/  @P2 ISETP.NE.AND.EX P0, PT, R225, RZ, PT, P1 ;  /* 0x000000ffe100220c */ /* 0x000fda0003f05310 */
[----:B------:R-:W-:Y:S05]  /*0d00*/  @!P0 BRA `(.L_x_689) ;  /* 0x0000048000008947 */ /* 0x000fea0003800000 */
[----:B-1----:R-:W1:Y:S01]  /*0d10*/  I2F.RP R6, R135 ;  /* 0x0000008700067306 */ /* 0x002e620000209400 */
[----:B------:R-:W-:-:S04]  /*0d20*/  LEA R9, R134, 0xffffff80, 0x7 ;  /* 0xffffff8086097811 */ /* 0x000fc800078e38ff */
[----:B-----5:R-:W-:-:S03]  /*0d30*/  IABS R0, R9 ;  /* 0x0000000900007213 */ /* 0x020fc60000000000 */
[----:B-1----:R-:W1:Y:S02]  /*0d40*/  MUFU.RCP R4, R6 ;  /* 0x0000000600047308 */ /* 0x002e640000001000 */
[----:B-1----:R-:W-:-:S06]  /*0d50*/  IADD3 R4, R4, 0xffffffe, RZ ;  /* 0x0ffffffe04047810 */ /* 0x002fcc0007ffe0ff */
[----:B------:R-:W1:Y:S02]  /*0d60*/  F2I.FTZ.U32.TRUNC.NTZ R5, R4 ;  /* 0x0000000400057305 */ /* 0x000e64000021f000 */
[----:B-1----:R-:W-:Y:S02]  /*0d70*/  IMAD.MOV R2, RZ, RZ, -R5 ;  /* 0x000000ffff027224 */ /* 0x002fe400078e0a05 */
[----:B------:R-:W-:Y:S02]  /*0d80*/  IMAD.MOV.U32 R4, RZ, RZ, RZ ;  /* 0x000000ffff047224 */ /* 0x000fe400078e00ff */
[----:B------:R-:W-:-:S04]  /*0d90*/  IMAD R2, R2, R135, RZ ;  /* 0x0000008702027224 */ /* 0x000fc800078e02ff */
[----:B------:R-:W-:Y:S01]  /*0da0*/  IMAD.HI.U32 R3, R5, R2, R4 ;  /* 0x0000000205037227 */ /* 0x000fe200078e0004 */
[----:B------:R-:W-:-:S05]  /*0db0*/  MOV R2, R0 ;  /* 0x0000000000027202 */ /* 0x000fca0000000f00 */
[----:B------:R-:W-:-:S04]  /*0dc0*/  IMAD.HI.U32 R3, R3, R2, RZ ;  /* 0x0000000203037227 */ /* 0x000fc800078e00ff */
[----:B------:R-:W-:-:S04]  /*0dd0*/  IMAD.MOV R0, RZ, RZ, -R3 ;  /* 0x000000ffff007224 */ /* 0x000fc800078e0a03 */
[----:B------:R-:W-:-:S05]  /*0de0*/  IMAD R0, R135, R0, R2 ;  /* 0x0000000087007224 */ /* 0x000fca00078e0202 */
[----:B------:R-:W-:-:S13]  /*0df0*/  ISETP.GT.U32.AND P2, PT, R135, R0, PT ;  /* 0x000000008700720c */ /* 0x000fda0003f44070 */
[-C--:B------:R-:W-:Y:S02]  /*0e00*/  @!P2 IADD3 R0, R0, -R135.reuse, RZ ;  /* 0x800000870000a210 */ /* 0x080fe40007ffe0ff */
[----:B------:R-:W-:Y:S02]  /*0e10*/  @!P2 IADD3 R3, R3, 0x1, RZ ;  /* 0x000000010303a810 */ /* 0x000fe40007ffe0ff */
[----:B------:R-:W-:Y:S02]  /*0e20*/  ISETP.GE.U32.AND P3, PT, R0, R135, PT ;  /* 0x000000870000720c */ /* 0x000fe40003f66070 */
[----:B------:R-:W-:Y:S02]  /*0e30*/  LOP3.LUT R0, R9, c[0x0][0x2d0], RZ, 0x3c, !PT ;  /* 0x0000b40009007a12 */ /* 0x000fe400078e3cff */
[----:B------:R-:W-:Y:S02]  /*0e40*/  ISETP.NE.AND P2, PT, RZ, c[0x0][0x2d0], PT ;  /* 0x0000b400ff007a0c */ /* 0x000fe40003f45270 */
[----:B------:R-:W-:-:S07]  /*0e50*/  ISETP.GE.AND P1, PT, R0, RZ, PT ;  /* 0x000000ff0000720c */ /* 0x000fce0003f26270 */
[----:B------:R-:W-:-:S06]  /*0e60*/  @P3 IADD3 R3, R3, 0x1, RZ ;  /* 0x0000000103033810 */ /* 0x000fcc0007ffe0ff */
[----:B------:R-:W-:Y:S01]  /*0e70*/  @!P1 IMAD.MOV R3, RZ, RZ, -R3 ;  /* 0x000000ffff039224 */ /* 0x000fe200078e0a03 */
[----:B------:R-:W-:-:S05]  /*0e80*/  @!P2 LOP3.LUT R3, RZ, c[0x0][0x2d0], RZ, 0x33, !PT ;  /* 0x0000b400ff03aa12 */ /* 0x000fca00078e33ff */
[----:B------:R-:W-:-:S06]  /*0e90*/  IMAD.WIDE R18, R3, 0x4, R224 ;  /* 0x0000000403127825 */ /* 0x000fcc00078e02e0 */
[----:B------:R-:W2:Y:S01]  /*0ea0*/  LDG.E R18, [R18.64] ;  /* 0x0000000c12127981 */ /* 0x000ea2000c1e1900 */
[----:B------:R-:W-:-:S04]  /*0eb0*/  IABS R0, c[0x0][0x1c8] ;  /* 0x0000720000007a13 */ /* 0x000fc80000000000 */
[----:B------:R-:W1:Y:S08]  /*0ec0*/  I2F.RP R5, R0 ;  /* 0x0000000000057306 */ /* 0x000e700000209400 */
[----:B-1----:R-:W1:Y:S02]  /*0ed0*/  MUFU.RCP R6, R5 ;  /* 0x0000000500067308 */ /* 0x002e640000001000 */
[----:B-1----:R-:W-:-:S06]  /*0ee0*/  IADD3 R6, R6, 0xffffffe, RZ ;  /* 0x0ffffffe06067810 */ /* 0x002fcc0007ffe0ff */
[----:B------:R-:W1:Y:S02]  /*0ef0*/  F2I.FTZ.U32.TRUNC.NTZ R7, R6 ;  /* 0x0000000600077305 */ /* 0x000e64000021f000 */
[----:B-1----:R-:W-:Y:S01]  /*0f00*/  IADD3 R2, RZ, -R7, RZ ;  /* 0x80000007ff027210 */ /* 0x002fe20007ffe0ff */
[----:B------:R-:W-:-:S04]  /*0f10*/  IMAD.MOV.U32 R6, RZ, RZ, RZ ;  /* 0x000000ffff067224 */ /* 0x000fc800078e00ff */
[----:B------:R-:W-:Y:S01]  /*0f20*/  IMAD R4, R2, R0, RZ ;  /* 0x0000000002047224 */ /* 0x000fe200078e02ff */
[----:B------:R-:W-:-:S03]  /*0f30*/  IABS R2, R16 ;  /* 0x0000001000027213 */ /* 0x000fc60000000000 */
[----:B------:R-:W-:-:S06]  /*0f40*/  IMAD.HI.U32 R7, R7, R4, R6 ;  /* 0x0000000407077227 */ /* 0x000fcc00078e0006 */
[----:B------:R-:W-:-:S05]  /*0f50*/  IMAD.HI.U32 R11, R7, R2, RZ ;  /* 0x00000002070b7227 */ /* 0x000fca00078e00ff */
[----:B------:R-:W-:-:S05]  /*0f60*/  IADD3 R5, -R11, RZ, RZ ;  /* 0x000000ff0b057210 */ /* 0x000fca0007ffe1ff */
[----:B------:R-:W-:Y:S01]  /*0f70*/  IMAD R5, R0, R5, R2 ;  /* 0x0000000500057224 */ /* 0x000fe200078e0202 */
[----:B------:R-:W-:-:S04]  /*0f80*/  LOP3.LUT R2, R16, c[0x0][0x1c8], RZ, 0x3c, !PT ;  /* 0x0000720010027a12 */ /* 0x000fc800078e3cff */
[----:B------:R-:W-:-:S13]  /*0f90*/  ISETP.GT.U32.AND P1, PT, R0, R5, PT ;  /* 0x000000050000720c */ /* 0x000fda0003f24070 */
[----:B------:R-:W-:Y:S01]  /*0fa0*/  @!P1 IMAD.IADD R5, R5, 0x1, -R0 ;  /* 0x0000000105059824 */ /* 0x000fe200078e0a00 */
[----:B------:R-:W-:Y:S02]  /*0fb0*/  @!P1 IADD3 R11, R11, 0x1, RZ ;  /* 0x000000010b0b9810 */ /* 0x000fe40007ffe0ff */
[----:B------:R-:W-:Y:S02]  /*0fc0*/  ISETP.GE.AND P1, PT, R2, RZ, PT ;  /* 0x000000ff0200720c */ /* 0x000fe40003f26270 */
[----:B------:R-:W-:Y:S02]  /*0fd0*/  ISETP.GE.U32.AND P2, PT, R5, R0, PT ;  /* 0x000000000500720c */ /* 0x000fe40003f46070 */
[----:B------:R-:W-:-:S05]  /*0fe0*/  IADD3 R0, -R3, RZ, RZ ;  /* 0x000000ff03007210 */ /* 0x000fca0007ffe1ff */
[----:B------:R-:W-:-:S05]  /*0ff0*/  IMAD R9, R0, c[0x0][0x2d0], R9 ;  /* 0x0000b40000097a24 */ /* 0x000fca00078e0209 */
[----:B------:R-:W-:Y:S02]  /*1000*/  SHF.R.S32.HI R5, RZ, 0x1f, R9 ;  /* 0x0000001fff057819 */ /* 0x000fe40000011409 */
[----:B------:R-:W-:Y:S02]  /*1010*/  @P2 IADD3 R11, R11, 0x1, RZ ;  /* 0x000000010b0b2810 */ /* 0x000fe40007ffe0ff */
[----:B------:R-:W-:Y:S01]  /*1020*/  ISETP.NE.AND P2, PT, RZ, c[0x0][0x1c8], PT ;  /* 0x00007200ff007a0c */ /* 0x000fe20003f45270 */
[----:B------:R-:W-:Y:S02]  /*1030*/  IMAD R0, R5, c[0x0][0x198], RZ ;  /* 0x0000660005007a24 */ /* 0x000fe400078e02ff */
[----:B------:R-:W-:-:S10]  /*1040*/  @!P1 IMAD.MOV R11, RZ, RZ, -R11 ;  /* 0x000000ffff0b9224 */ /* 0x000fd400078e0a0b */
[----:B------:R-:W-:Y:S02]  /*1050*/  @!P2 LOP3.LUT R11, RZ, c[0x0][0x1c8], RZ, 0x33, !PT ;  /* 0x00007200ff0baa12 */ /* 0x000fe400078e33ff */
[----:B--2---:R-:W-:Y:S01]  /*1060*/  SHF.R.S32.HI R17, RZ, 0x1f, R18 ;  /* 0x0000001fff117819 */ /* 0x004fe20000011412 */
[----:B------:R-:W-:-:S04]  /*1070*/  IMAD.WIDE.U32 R6, R18, c[0x0][0x180], RZ ;  /* 0x0000600012067a25 */ /* 0x000fc800078e00ff */
[C---:B------:R-:W-:Y:S02]  /*1080*/  IMAD R3, R17.reuse, c[0x0][0x180], RZ ;  /* 0x0000600011037a24 */ /* 0x040fe400078e02ff */
[----:B------:R-:W-:Y:S02]  /*1090*/  IMAD R17, R17, c[0x0][0x188], RZ ;  /* 0x0000620011117a24 */ /* 0x000fe400078e02ff */
[C---:B------:R-:W-:Y:S02]  /*10a0*/  IMAD R2, R18.reuse, c[0x0][0x184], R3 ;  /* 0x0000610012027a24 */ /* 0x040fe400078e0203 */
[----:B------:R-:W-:Y:S02]  /*10b0*/  IMAD R3, R9, c[0x0][0x19c], R0 ;  /* 0x0000670009037a24 */ /* 0x000fe400078e0200 */
[C---:B------:R-:W-:Y:S01]  /*10c0*/  IMAD R17, R18.reuse, c[0x0][0x18c], R17 ;  /* 0x0000630012117a24 */ /* 0x040fe200078e0211 */
[----:B------:R-:W-:Y:S01]  /*10d0*/  IADD3 R7, R7, R2, RZ ;  /* 0x0000000207077210 */ /* 0x000fe20007ffe0ff */
[----:B------:R-:W-:Y:S01]  /*10e0*/  IMAD.WIDE.U32 R18, R18, c[0x0][0x188], RZ ;  /* 0x0000620012127a25 */ /* 0x000fe200078e00ff */
[----:B------:R-:W-:-:S03]  /*10f0*/  SHF.R.S32.HI R2, RZ, 0x1f, R11 ;  /* 0x0000001fff027819 */ /* 0x000fc6000001140b */
[----:B------:R-:W-:Y:S01]  /*1100*/  IMAD.WIDE.U32 R6, R9, c[0x0][0x198], R6 ;  /* 0x0000660009067a25 */ /* 0x000fe200078e0006 */
[----:B------:R-:W-:-:S03]  /*1110*/  MOV R20, R18 ;  /* 0x0000001200147202 */ /* 0x000fc60000000f00 */
[----:B------:R-:W-:Y:S02]  /*1120*/  IMAD.IADD R7, R7, 0x1, R3 ;  /* 0x0000000107077824 */ /* 0x000fe400078e0203 */
[----:B------:R-:W-:Y:S02]  /*1130*/  IMAD R0, R2, c[0x0][0x1b0], RZ ;  /* 0x00006c0002007a24 */ /* 0x000fe400078e02ff */
[----:B------:R-:W-:-:S04]  /*1140*/  IMAD.WIDE.U32 R6, R11, c[0x0][0x1b0], R6 ;  /* 0x00006c000b067a25 */ /* 0x000fc800078e0006 */
[----:B------:R-:W-:Y:S02]  /*1150*/  IMAD R13, R11, c[0x0][0x1b4], R0 ;  /* 0x00006d000b0d7a24 */ /* 0x000fe400078e0200 */
[----:B------:R-:W-:-:S03]  /*1160*/  IMAD.IADD R17, R19, 0x1, R17 ;  /* 0x0000000113117824 */ /* 0x000fc600078e0211 */
[----:B------:R-:W-:Y:S01]  /*1170*/  IADD3 R13, R7, R13, RZ ;  /* 0x0000000d070d7210 */ /* 0x000fe20007ffe0ff */
[----:B------:R-:W-:Y:S05]  /*1180*/  BRA `(.L_x_690) ;  /* 0x0000042000007947 */ /* 0x000fea0003800000 */
.L_x_689:
[----:B-1----:R-:W-:-:S13]  /*1190*/  ISETP.NE.AND P4, PT, R4, -0x1, PT ;  /* 0xffffffff0400780c */ /* 0x002fda0003f85270 */
[----:B------:R-:W-:-:S05]  /*11a0*/  @P4 IADD3 R7, R3, R4, RZ ;  /* 0x0000000403074210 */ /* 0x000fca0007ffe0ff */
[----:B------:R-:W-:-:S04]  /*11b0*/  @P4 IMAD.WIDE.U32 R8, R7, c[0x0][0x198], RZ ;  /* 0x0000660007084a25 */ /* 0x000fc800078e00ff */
[----:B------:R-:W-:Y:S01]  /*11c0*/  @P4 IMAD R7, R7, c[0x0][0x19c], R9 ;  /* 0x0000670007074a24 */ /* 0x000fe200078e0209 */
[----:B------:R-:W-:Y:S01]  /*11d0*/  @P4 MOV R6, R8 ;  /* 0x0000000800064202 */ /* 0x000fe20000000f00 */
[----:B------:R-:W-:Y:S05]  /*11e0*/  @P4 BRA `(.L_x_691) ;  /* 0x000000a000004947 */ /* 0x000fea0003800000 */
[----:B------:R-:W-:Y:S01]  /*11f0*/  SHF.R.S32.HI R2, RZ, 0x1f, R3 ;  /* 0x0000001fff027819 */ /* 0x000fe20000011403 */
[----:B------:R-:W-:Y:S01]  /*1200*/  IMAD.WIDE.U32 R6, R3, c[0x0][0x198], RZ ;  /* 0x0000660003067a25 */ /* 0x000fe200078e00ff */
[----:B-----5:R-:W-:-:S03]  /*1210*/  SHF.R.S32.HI R5, RZ, 0x1f, R0 ;  /* 0x0000001fff057819 */ /* 0x020fc60000011400 */
[----:B------:R-:W-:Y:S02]  /*1220*/  IMAD R2, R2, c[0x0][0x198], RZ ;  /* 0x0000660002027a24 */ /* 0x000fe400078e02ff */
[----:B------:R-:W-:Y:S02]  /*1230*/  IMAD R5, R5, c[0x0][0x180], RZ ;  /* 0x0000600005057a24 */ /* 0x000fe400078e02ff */
[----:B------:R-:W-:Y:S02]  /*1240*/  IMAD R2, R3, c[0x0][0x19c], R2 ;  /* 0x0000670003027a24 */ /* 0x000fe400078e0202 */
[----:B------:R-:W-:-:S03]  /*1250*/  IMAD R5, R0, c[0x0][0x184], R5 ;  /* 0x0000610000057a24 */ /* 0x000fc600078e0205 */
[----:B------:R-:W-:-:S05]  /*1260*/  IADD3 R7, R7, R2, RZ ;  /* 0x0000000207077210 */ /* 0x000fca0007ffe0ff */
[----:B------:R-:W-:-:S05]  /*1270*/  IMAD.WIDE.U32 R6, R0, c[0x0][0x180], R6 ;  /* 0x0000600000067a25 */ /* 0x000fca00078e0006 */
[----:B------:R-:W-:Y:S02]  /*1280*/  IADD3 R7, R7, R5, RZ ;  /* 0x0000000507077210 */ /* 0x000fe40007ffe0ff */
.L_x_691:
[----:B------:R-:W-:Y:S02]  /*1290*/  IABS R8, c[0x0][0x1c8] ;  /* 0x0000720000087a13 */ /* 0x000fe40000000000 */
[----:B------:R-:W-:Y:S02]  /*12a0*/  @P4 IADD3 R17, R3, R4, RZ ;  /* 0x0000000403114210 */ /* 0x000fe40007ffe0ff */
[----:B------:R-:W1:Y:S03]  /*12b0*/  I2F.RP R9, R8 ;  /* 0x0000000800097306 */ /* 0x000e660000209400 */
[----:B------:R-:W-:-:S04]  /*12c0*/  @P4 IMAD.WIDE.U32 R18, R17, c[0x0][0x1a0], RZ ;  /* 0x0000680011124a25 */ /* 0x000fc800078e00ff */
[----:B------:R-:W-:Y:S01]  /*12d0*/  @P4 IMAD R17, R17, c[0x0][0x1a4], R19 ;  /* 0x0000690011114a24 */ /* 0x000fe200078e0213 */
[----:B------:R-:W-:Y:S01]  /*12e0*/  @P4 MOV R20, R18 ;  /* 0x0000001200144202 */ /* 0x000fe20000000f00 */
[----:B-1----:R-:W1:Y:S02]  /*12f0*/  MUFU.RCP R12, R9 ;  /* 0x00000009000c7308 */ /* 0x002e640000001000 */
[----:B-1----:R-:W-:Y:S02]  /*1300*/  IADD3 R12, R12, 0xffffffe, RZ ;  /* 0x0ffffffe0c0c7810 */ /* 0x002fe40007ffe0ff */
[----:B------:R-:W-:-:S04]  /*1310*/  LEA R9, R134, 0xffffff80, 0x7 ;  /* 0xffffff8086097811 */ /* 0x000fc800078e38ff */
[----:B------:R-:W1:Y:S01]  /*1320*/  F2I.FTZ.U32.TRUNC.NTZ R13, R12 ;  /* 0x0000000c000d7305 */ /* 0x000e62000021f000 */
[----:B------:R-:W-:-:S04]  /*1330*/  IMAD.WIDE.U32 R6, R9, c[0x0][0x198], R6 ;  /* 0x0000660009067a25 */ /* 0x000fc800078e0006 */
[----:B-1----:R-:W-:Y:S01]  /*1340*/  IMAD.MOV R2, RZ, RZ, -R13 ;  /* 0x000000ffff027224 */ /* 0x002fe200078e0a0d */
[----:B------:R-:W-:-:S03]  /*1350*/  MOV R12, RZ ;  /* 0x000000ff000c7202 */ /* 0x000fc60000000f00 */
[----:B------:R-:W-:Y:S01]  /*1360*/  IMAD R5, R2, R8, RZ ;  /* 0x0000000802057224 */ /* 0x000fe200078e02ff */
[----:B------:R-:W-:-:S03]  /*1370*/  IABS R2, R16 ;  /* 0x0000001000027213 */ /* 0x000fc60000000000 */
[----:B------:R-:W-:-:S06]  /*1380*/  IMAD.HI.U32 R5, R13, R5, R12 ;  /* 0x000000050d057227 */ /* 0x000fcc00078e000c */
[----:B------:R-:W-:-:S04]  /*1390*/  IMAD.HI.U32 R11, R5, R2, RZ ;  /* 0x00000002050b7227 */ /* 0x000fc800078e00ff */
[----:B------:R-:W-:-:S04]  /*13a0*/  IMAD.MOV R5, RZ, RZ, -R11 ;  /* 0x000000ffff057224 */ /* 0x000fc800078e0a0b */
[----:B------:R-:W-:Y:S01]  /*13b0*/  IMAD R5, R8, R5, R2 ;  /* 0x0000000508057224 */ /* 0x000fe200078e0202 */
[----:B------:R-:W-:-:S04]  /*13c0*/  LOP3.LUT R2, R16, c[0x0][0x1c8], RZ, 0x3c, !PT ;  /* 0x0000720010027a12 */ /* 0x000fc800078e3cff */
[----:B------:R-:W-:Y:S02]  /*13d0*/  ISETP.GT.U32.AND P1, PT, R8, R5, PT ;  /* 0x000000050800720c */ /* 0x000fe40003f24070 */
[----:B------:R-:W-:-:S11]  /*13e0*/  ISETP.GE.AND P2, PT, R2, RZ, PT ;  /* 0x000000ff0200720c */ /* 0x000fd60003f46270 */
        /* <DEDUP_REMOVED lines=12> */
[----:B------:R-:W-:-:S04]  /*14b0*/  IMAD.WIDE.U32 R6, R11, c[0x0][0x1b0], R6 ;  /* 0x00006c000b067a25 */ /* 0x000fc800078e0006 */
[----:B------:R-:W-:-:S04]  /*14c0*/  IMAD R4, R2, c[0x0][0x1b0], RZ ;  /* 0x00006c0002047a24 */ /* 0x000fc800078e02ff */
[----:B------:R-:W-:-:S04]  /*14d0*/  IMAD R13, R11, c[0x0][0x1b4], R4 ;  /* 0x00006d000b0d7a24 */ /* 0x000fc800078e0204 */
[----:B------:R-:W-:Y:S01]  /*14e0*/  IMAD.IADD R13, R7, 0x1, R13 ;  /* 0x00000001070d7824 */ /* 0x000fe200078e020d */
[----:B------:R-:W-:Y:S05]  /*14f0*/  @P4 BRA `(.L_x_690) ;  /* 0x000000b000004947 */ /* 0x000fea0003800000 */
[----:B------:R-:W-:Y:S01]  /*1500*/  SHF.R.S32.HI R8, RZ, 0x1f, R3 ;  /* 0x0000001fff087819 */ /* 0x000fe20000011403 */
[----:B------:R-:W-:Y:S01]  /*1510*/  IMAD.WIDE.U32 R18, R3, c[0x0][0x1a0], RZ ;  /* 0x0000680003127a25 */ /* 0x000fe200078e00ff */
[----:B-----5:R-:W-:-:S03]  /*1520*/  SHF.R.S32.HI R4, RZ, 0x1f, R0 ;  /* 0x0000001fff047819 */ /* 0x020fc60000011400 */
[----:B------:R-:W-:-:S04]  /*1530*/  IMAD R8, R8, c[0x0][0x1a0], RZ ;  /* 0x0000680008087a24 */ /* 0x000fc800078e02ff */
[----:B------:R-:W-:Y:S02]  /*1540*/  IMAD R8, R3, c[0x0][0x1a4], R8 ;  /* 0x0000690003087a24 */ /* 0x000fe400078e0208 */
[----:B------:R-:W-:-:S03]  /*1550*/  IMAD R3, R4, c[0x0][0x188], RZ ;  /* 0x0000620004037a24 */ /* 0x000fc600078e02ff */
[----:B------:R-:W-:Y:S01]  /*1560*/  IADD3 R19, R19, R8, RZ ;  /* 0x0000000813137210 */ /* 0x000fe20007ffe0ff */
[----:B------:R-:W-:-:S04]  /*1570*/  IMAD R3, R0, c[0x0][0x18c], R3 ;  /* 0x0000630000037a24 */ /* 0x000fc800078e0203 */
[----:B------:R-:W-:-:S05]  /*1580*/  IMAD.WIDE.U32 R18, R0, c[0x0][0x188], R18 ;  /* 0x0000620000127a25 */ /* 0x000fca00078e0012 */
[----:B------:R-:W-:Y:S02]  /*1590*/  IADD3 R17, R19, R3, RZ ;  /* 0x0000000313117210 */ /* 0x000fe40007ffe0ff */
[----:B------:R-:W-:Y:S02]  /*15a0*/  MOV R20, R18 ;  /* 0x0000001200147202 */ /* 0x000fe40000000f00 */
.L_x_690:
[----:B------:R-:W-:Y:S01]  /*15b0*/  ISETP.NE.AND P1, PT, R212, -0x1, PT ;  /* 0xffffffffd400780c */ /* 0x000fe20003f25270 */
[----:B------:R-:W-:Y:S01]  /*15c0*/  IMAD.IADD R208, R217, 0x1, -R14 ;  /* 0x00000001d9d07824 */ /* 0x000fe200078e0a0e */
[----:B------:R-:W-:Y:S01]  /*15d0*/  SHF.R.S32.HI R3, RZ, 0x1f, R10 ;  /* 0x0000001fff037819 */ /* 0x000fe2000001140a */
[----:B------:R-:W-:Y:S01]  /*15e0*/  IMAD R2, R2, c[0x0][0x1b8], RZ ;  /* 0x00006e0002027a24 */ /* 0x000fe200078e02ff */
[----:B------:R-:W-:Y:S02]  /*15f0*/  BSSY B0, `(.L_x_692) ;  /* 0x000005c000007945 */ /* 0x000fe40003800000 */
[-C--:B------:R-:W-:Y:S01]  /*1600*/  LEA.HI R15, R3, R10.reuse, RZ, 0x3 ;  /* 0x0000000a030f7211 */ /* 0x080fe200078f18ff */
[----:B------:R-:W-:Y:S01]  /*1610*/  IMAD R2, R11, c[0x0][0x1bc], R2 ;  /* 0x00006f000b027a24 */ /* 0x000fe200078e0202 */
[----:B------:R-:W-:-:S02]  /*1620*/  LEA.HI R25, R3, R10, RZ, 0x4 ;  /* 0x0000000a03197211 */ /* 0x000fc400078f20ff */
[----:B------:R-:W-:Y:S02]  /*1630*/  SHF.R.S32.HI R222, RZ, 0x3, R15 ;  /* 0x00000003ffde7819 */ /* 0x000fe4000001140f */
[----:B------:R-:W-:Y:S01]  /*1640*/  LOP3.LUT R15, R15, 0xfffffff8, RZ, 0xc0, !PT ;  /* 0xfffffff80f0f7812 */ /* 0x000fe200078ec0ff */
[----:B------:R-:W-:Y:S01]  /*1650*/  @P1 IMAD.WIDE.U32 R18, R212, c[0x0][0x190], RZ ;  /* 0x00006400d4121a25 */ /* 0x000fe200078e00ff */
[----:B-----5:R-:W-:Y:S02]  /*1660*/  @!P1 SHF.R.S32.HI R0, RZ, 0x1f, R21 ;  /* 0x0000001fff009819 */ /* 0x020fe40000011415 */
[----:B------:R-:W-:Y:S01]  /*1670*/  SHF.R.S32.HI R223, RZ, 0x1f, R222 ;  /* 0x0000001fffdf7819 */ /* 0x000fe200000114de */
[----:B------:R-:W-:Y:S01]  /*1680*/  IMAD.IADD R206, R10, 0x1, -R15 ;  /* 0x000000010ace7824 */ /* 0x000fe200078e0a0f */
[----:B------:R-:W-:Y:S01]  /*1690*/  LOP3.LUT R15, R25, 0xfffffff0, RZ, 0xc0, !PT ;  /* 0xfffffff0190f7812 */ /* 0x000fe200078ec0ff */
[----:B------:R-:W-:Y:S01]  /*16a0*/  @!P1 IMAD R0, R0, c[0x0][0x178], RZ ;  /* 0x00005e0000009a24 */ /* 0x000fe200078e02ff */
[----:B------:R-:W-:Y:S01]  /*16b0*/  IADD3 R9, P2, R222, R9, RZ ;  /* 0x00000009de097210 */ /* 0x000fe20007f5e0ff */
[----:B------:R-:W-:Y:S01]  /*16c0*/  @P1 IMAD R7, R212, c[0x0][0x194], R19 ;  /* 0x00006500d4071a24 */ /* 0x000fe200078e0213 */
[----:B------:R-:W-:Y:S01]  /*16d0*/  SHF.L.U32 R218, R206, 0x3, RZ ;  /* 0x00000003ceda7819 */ /* 0x000fe200000006ff */
[----:B------:R-:W-:-:S02]  /*16e0*/  @P1 IMAD.MOV.U32 R8, RZ, RZ, R18 ;  /* 0x000000ffff081224 */ /* 0x000fc400078e0012 */
[C---:B------:R-:W-:Y:S01]  /*16f0*/  @!P1 IMAD.WIDE.U32 R18, R21.reuse, c[0x0][0x178], RZ ;  /* 0x00005e0015129a25 */ /* 0x040fe200078e00ff */
[----:B------:R-:W-:Y:S02]  /*1700*/  SHF.R.S32.HI R219, RZ, 0x1f, R218 ;  /* 0x0000001fffdb7819 */ /* 0x000fe400000114da */
[C---:B------:R-:W-:Y:S01]  /*1710*/  IADD3 R12, P3, R218.reuse, R6, RZ ;  /* 0x00000006da0c7210 */ /* 0x040fe20007f7e0ff */
[----:B------:R-:W-:Y:S01]  /*1720*/  @!P1 IMAD R0, R21, c[0x0][0x17c], R0 ;  /* 0x00005f0015009a24 */ /* 0x000fe200078e0200 */
[----:B------:R-:W-:Y:S01]  /*1730*/  IADD3 R209, R218, 0x40, RZ ;  /* 0x00000040dad17810 */ /* 0x000fe20007ffe0ff */
[----:B------:R-:W-:Y:S02]  /*1740*/  IMAD.IADD R15, R10, 0x1, -R15 ;  /* 0x000000010a0f7824 */ /* 0x000fe400078e0a0f */
[----:B------:R-:W-:Y:S02]  /*1750*/  @!P1 IMAD.IADD R7, R19, 0x1, R0 ;  /* 0x0000000113079824 */ /* 0x000fe400078e0200 */
[----:B------:R-:W-:Y:S01]  /*1760*/  IMAD.SHL.U32 R21, R222, 0x40, RZ ;  /* 0x00000040de157824 */ /* 0x000fe200078e00ff */
[----:B------:R-:W-:Y:S01]  /*1770*/  SHF.R.S32.HI R0, RZ, 0x1f, R15 ;  /* 0x0000001fff007819 */ /* 0x000fe2000001140f */
[----:B------:R-:W-:Y:S01]  /*1780*/  @!P1 IMAD.MOV.U32 R8, RZ, RZ, R18 ;  /* 0x000000ffff089224 */ /* 0x000fe200078e0012 */
[----:B------:R-:W-:Y:S01]  /*1790*/  IADD3 R20, P1, R218, R20, RZ ;  /* 0x00000014da147210 */ /* 0x000fe20007f3e0ff */
[----:B------:R-:W-:Y:S01]  /*17a0*/  IMAD.X R13, R219, 0x1, R13, P3 ;  /* 0x00000001db0d7824 */ /* 0x000fe200018e060d */
[----:B------:R-:W-:Y:S01]  /*17b0*/  LEA.HI R23, R0, R15, RZ, 0x3 ;  /* 0x0000000f00177211 */ /* 0x000fe200078f18ff */
[----:B------:R-:W-:Y:S01]  /*17c0*/  IMAD.WIDE R28, R29, 0x40, R222 ;  /* 0x000000401d1c7825 */ /* 0x000fe200078e02de */
[----:B------:R-:W-:-:S02]  /*17d0*/  LOP3.LUT R21, R21, 0x1c0, RZ, 0xc0, !PT ;  /* 0x000001c015157812 */ /* 0x000fc400078ec0ff */
[----:B------:R-:W-:Y:S01]  /*17e0*/  LOP3.LUT R4, R23, 0xfffffff8, RZ, 0xc0, !PT ;  /* 0xfffffff817047812 */ /* 0x000fe200078ec0ff */
[----:B------:R-:W-:Y:S01]  /*17f0*/  IMAD.WIDE.U32 R188, R222, c[0x0][0x198], R12 ;  /* 0x00006600debc7a25 */ /* 0x000fe200078e000c */
[----:B------:R-:W-:Y:S02]  /*1800*/  LOP3.LUT R19, R21, 0x38, R218, 0xf8, !PT ;  /* 0x0000003815137812 */ /* 0x000fe400078ef8da */
[----:B------:R-:W-:Y:S01]  /*1810*/  SHF.R.U32.HI R216, RZ, 0x3, R21 ;  /* 0x00000003ffd87819 */ /* 0x000fe20000011615 */
[----:B------:R-:W-:Y:S01]  /*1820*/  IMAD.IADD R4, R15, 0x1, -R4 ;  /* 0x000000010f047824 */ /* 0x000fe200078e0a04 */
[----:B------:R-:W-:Y:S02]  /*1830*/  IADD3.X R21, R219, R17, RZ, P1, !PT ;  /* 0x00000011db157210 */ /* 0x000fe40000ffe4ff */
[----:B------:R-:W-:Y:S02]  /*1840*/  SHF.R.S32.HI R0, RZ, 0x1f, R16 ;  /* 0x0000001fff007819 */ /* 0x000fe40000011410 */
[----:B------:R-:W-:Y:S01]  /*1850*/  IADD3 R6, P1, R218, R8, RZ ;  /* 0x00000008da067210 */ /* 0x000fe20007f3e0ff */
[----:B------:R-:W-:Y:S01]  /*1860*/  IMAD.WIDE.U32 R20, R11, c[0x0][0x1b8], R20 ;  /* 0x00006e000b147a25 */ /* 0x000fe200078e0014 */
[----:B------:R-:W-:-:S02]  /*1870*/  LOP3.LUT R216, R19, R216, RZ, 0x3c, !PT ;  /* 0x000000d813d87212 */ /* 0x000fc400078e3cff */
[----:B------:R-:W-:Y:S01]  /*1880*/  LEA.HI R19, R3, R10, RZ, 0x6 ;  /* 0x0000000a03137211 */ /* 0x000fe200078f30ff */
[----:B------:R-:W-:Y:S01]  /*1890*/  IMAD R27, R0, c[0x0][0x1a8], RZ ;  /* 0x00006a00001b7a24 */ /* 0x000fe200078e02ff */
[----:B------:R-:W-:Y:S01]  /*18a0*/  IADD3.X R0, R223, R5, RZ, P2, !PT ;  /* 0x00000005df007210 */ /* 0x000fe200017fe4ff */
[----:B------:R-:W-:Y:S01]  /*18b0*/  IMAD.X R7, R219, 0x1, R7, P1 ;  /* 0x00000001db077824 */ /* 0x000fe200008e0607 */
[----:B------:R-:W-:Y:S01]  /*18c0*/  R2P PR, R4, 0x6 ;  /* 0x0000000604007804 */ /* 0x000fe20000000000 */
[----:B------:R-:W-:Y:S01]  /*18d0*/  IMAD.SHL.U32 R19, R19, 0x8, RZ ;  /* 0x0000000813137824 */ /* 0x000fe200078e00ff */
[----:B------:R-:W-:Y:S01]  /*18e0*/  ISETP.GE.AND P3, PT, R222, R208, PT ;  /* 0x000000d0de00720c */ /* 0x000fe20003f66270 */
[----:B------:R-:W-:Y:S01]  /*18f0*/  IMAD.IADD R21, R21, 0x1, R2 ;  /* 0x0000000115157824 */ /* 0x000fe200078e0202 */
[----:B------:R-:W-:Y:S01]  /*1900*/  LEA.HI R12, R3, R10, RZ, 0x5 ;  /* 0x0000000a030c7211 */ /* 0x000fe200078f28ff */
[----:B------:R-:W-:Y:S01]  /*1910*/  IMAD R11, R223, c[0x0][0x198], RZ ;  /* 0x00006600df0b7a24 */ /* 0x000fe200078e02ff */
[----:B------:R-:W-:Y:S01]  /*1920*/  LOP3.LUT R216, R216, 0xfffffe00, R19, 0xf8, !PT ;  /* 0xfffffe00d8d87812 */ /* 0x000fe200078ef813 */
[----:B------:R-:W-:Y:S01]  /*1930*/  IMAD R0, R0, c[0x0][0x1a0], RZ ;  /* 0x0000680000007a24 */ /* 0x000fe200078e02ff */
[----:B------:R-:W-:Y:S01]  /*1940*/  MOV R3, 0x20 ;  /* 0x0000002000037802 */ /* 0x000fe20000000f00 */
[----:B------:R-:W-:-:S02]  /*1950*/  IMAD R27, R16, c[0x0][0x1ac], R27 ;  /* 0x00006b00101b7a24 */ /* 0x000fc400078e021b */
[----:B------:R-:W-:-:S04]  /*1960*/  IMAD.WIDE.U32 R16, R16, c[0x0][0x1a8], R6 ;  /* 0x00006a0010107a25 */ /* 0x000fc800078e0006 */
[----:B------:R-:W-:Y:S01]  /*1970*/  IMAD.WIDE.U32 R38, R9, c[0x0][0x1a0], R20 ;  /* 0x0000680009267a25 */ /* 0x000fe200078e0014 */
[----:B------:R-:W-:Y:S02]  /*1980*/  LOP3.LUT R21, R12, 0xffffffe0, RZ, 0xc0, !PT ;  /* 0xffffffe00c157812 */ /* 0x000fe400078ec0ff */
[----:B------:R-:W-:Y:S01]  /*1990*/  SHF.R.S32.HI R12, RZ, 0x5, R12 ;  /* 0x00000005ff0c7819 */ /* 0x000fe2000001140c */
[----:B------:R-:W-:Y:S01]  /*19a0*/  IMAD.MOV.U32 R6, RZ, RZ, 0x10 ;  /* 0x00000010ff067424 */ /* 0x000fe200078e00ff */
[----:B------:R-:W-:Y:S01]  /*19b0*/  IADD3 R27, R17, R27, RZ ;  /* 0x0000001b111b7210 */ /* 0x000fe20007ffe0ff */
[----:B------:R-:W-:Y:S02]  /*19c0*/  IMAD R11, R222, c[0x0][0x19c], R11 ;  /* 0x00006700de0b7a24 */ /* 0x000fe400078e020b */
[----:B------:R-:W-:Y:S01]  /*19d0*/  IMAD R5, R9, c[0x0][0x1a4], R0 ;  /* 0x0000690009057a24 */ /* 0x000fe200078e0200 */
[----:B------:R-:W-:Y:S01]  /*19e0*/  SEL R2, R6, 0xfffffff0, !P1 ;  /* 0xfffffff006027807 */ /* 0x000fe20004800000 */
[----:B------:R-:W-:Y:S01]  /*19f0*/  IMAD.IADD R189, R189, 0x1, R11 ;  /* 0x00000001bdbd7824 */ /* 0x000fe200078e020b */
[----:B------:R-:W-:Y:S01]  /*1a00*/  SEL R0, R3, 0xffffffe0, !P2 ;  /* 0xffffffe003007807 */ /* 0x000fe20005000000 */
[----:B------:R-:W-:-:S02]  /*1a10*/  IMAD.IADD R21, R10, 0x1, -R21 ;  /* 0x000000010a157824 */ /* 0x000fc400078e0a15 */
[----:B------:R-:W-:Y:S02]  /*1a20*/  IMAD.SHL.U32 R216, R216, 0x2, RZ ;  /* 0x00000002d8d87824 */ /* 0x000fe400078e00ff */
[----:B------:R-:W-:Y:S01]  /*1a30*/  IMAD.IADD R36, R39, 0x1, R5 ;  /* 0x0000000127247824 */ /* 0x000fe200078e0205 */
[----:B------:R-:W-:Y:S05]  /*1a40*/  @P3 BRA `(.L_x_693) ;  /* 0x0000016000003947 */ /* 0x000fea0003800000 */
[----:B------:R-:W-:Y:S01]  /*1a50*/  ISETP.GE.AND P3, PT, R218, c[0x0][0x220], PT ;  /* 0x00008800da007a0c */ /* 0x000fe20003f66270 */
[----:B------:R-:W-:Y:S01]  /*1a60*/  IMAD R5, R29, c[0x0][0x190], RZ ;  /* 0x000064001d057a24 */ /* 0x000fe200078e02ff */
[----:B------:R-:W-:Y:S01]  /*1a70*/  ISETP.GE.AND P2, PT, R209, c[0x0][0x220], PT ;  /* 0x00008800d1007a0c */ /* 0x000fe20003f46270 */
[----:B------:R-:W-:Y:S02]  /*1a80*/  IMAD.MOV.U32 R26, RZ, RZ, R16 ;  /* 0x000000ffff1a7224 */ /* 0x000fe400078e0010 */
[C---:B------:R-:W-:Y:S02]  /*1a90*/  IMAD R5, R28.reuse, c[0x0][0x194], R5 ;  /* 0x000065001c057a24 */ /* 0x040fe400078e0205 */
[----:B------:R-:W-:-:S05]  /*1aa0*/  IMAD.WIDE.U32 R8, R28, c[0x0][0x190], R26 ;  /* 0x000064001c087a25 */ /* 0x000fca00078e001a */
[----:B------:R-:W-:Y:S01]  /*1ab0*/  IADD3 R5, R9, R5, RZ ;  /* 0x0000000509057210 */ /* 0x000fe20007ffe0ff */
[----:B------:R1:W-:Y:S01]  /*1ac0*/  @P3 STS.128 [R216], RZ ;  /* 0x000000ffd8003388 */ /* 0x0003e20000000c00 */
[----:B------:R-:W-:-:S04]  /*1ad0*/  @!P3 LEA R18, P1, R8, c[0x0][0x160], 0x1 ;  /* 0x000058000812ba11 */ /* 0x000fc800078208ff */
[----:B------:R-:W-:-:S05]  /*1ae0*/  @!P3 LEA.HI.X R19, R8, c[0x0][0x164], R5, 0x1, P1 ;  /* 0x000059000813ba11 */ /* 0x000fca00008f0c05 */
[----:B------:R-:W-:Y:S01]  /*1af0*/  @!PT LDS RZ, [RZ] ;  /* 0x00000000fffff984 */ /* 0x000fe20000000800 */
[----:B------:R-:W-:Y:S01]  /*1b00*/  @!PT LDS RZ, [RZ] ;  /* 0x00000000fffff984 */ /* 0x000fe20000000800 */
[----:B------:R-:W-:Y:S01]  /*1b10*/  @!PT LDS RZ, [RZ] ;  /* 0x00000000fffff984 */ /* 0x000fe20000000800 */
[----:B------:R1:W-:Y:S04]  /*1b20*/  @!P3 LDGSTS.E.BYPASS.LTC128B.128 [R216], [R18.64] ;  /* 0x0000000012d8bfae */ /* 0x0003e8000b901d4c */
[----:B------:R1:W-:Y:S01]  /*1b30*/  @P2 STS.128 [R216+0x2000], RZ ;  /* 0x002000ffd8002388 */ /* 0x0003e20000000c00 */
[----:B------:R-:W-:Y:S05]  /*1b40*/  @P2 BRA `(.L_x_693) ;  /* 0x0000006000002947 */ /* 0x000fea0003800000 */
[----:B-1----:R-:W-:-:S04]  /*1b50*/  LEA R18, P1, R8, c[0x0][0x160], 0x1 ;  /* 0x0000580008127a11 */ /* 0x002fc800078208ff */
[----:B------:R-:W-:-:S05]  /*1b60*/  LEA.HI.X R19, R8, c[0x0][0x164], R5, 0x1, P1 ;  /* 0x0000590008137a11 */ /* 0x000fca00008f0c05 */
[----:B------:R-:W-:Y:S01]  /*1b70*/  @!PT LDS RZ, [RZ] ;  /* 0x00000000fffff984 */ /* 0x000fe20000000800 */
[----:B------:R-:W-:Y:S01]  /*1b80*/  @!PT LDS RZ, [RZ] ;  /* 0x00000000fffff984 */ /* 0x000fe20000000800 */
[----:B------:R-:W-:Y:S01]  /*1b90*/  @!PT LDS RZ, [RZ] ;  /* 0x00000000fffff984 */ /* 0x000fe20000000800 */
[----:B------:R1:W-:Y:S04]  /*1ba0*/  LDGSTS.E.BYPASS.LTC128B.128 [R216+0x2000], [R18.64+0x80] ;  /* 0x0200008012d87fae */ /* 0x0003e8000b901d4c */
.L_x_693:
[----:B------:R-:W-:Y:S05]  /*1bb0*/  BSYNC B0 ;  /* 0x0000000000007941 */ /* 0x000fea0003800000 */
.L_x_692:
[----:B-1----:R-:W-:Y:S01]  /*1bc0*/  IADD3 R19, R222, 0x10, RZ ;  /* 0x00000010de137810 */ /* 0x002fe20007ffe0ff */
[----:B------:R-:W-:Y:S03]  /*1bd0*/  BSSY B0, `(.L_x_694) ;  /* 0x000001c000007945 */ /* 0x000fe60003800000 */
[----:B------:R-:W-:-:S13]  /*1be0*/  ISETP.GE.AND P1, PT, R19, R208, PT ;  /* 0x000000d01300720c */ /* 0x000fda0003f26270 */
[----:B------:R-:W-:Y:S05]  /*1bf0*/  @P1 BRA `(.L_x_695) ;  /* 0x0000019000001947 */ /* 0x000fea0003800000 */
[----:B------:R-:W-:Y:S01]  /*1c00*/  IADD3 R8, P1, R28, 0x10, RZ ;  /* 0x000000101c087810 */ /* 0x000fe20007f3e0ff */
[----:B------:R-:W-:Y:S01]  /*1c10*/  IMAD.MOV.U32 R30, RZ, RZ, R16 ;  /* 0x000000ffff1e7224 */ /* 0x000fe200078e0010 */
[----:B------:R-:W-:Y:S02]  /*1c20*/  ISETP.GE.AND P2, PT, R218, c[0x0][0x220], PT ;  /* 0x00008800da007a0c */ /* 0x000fe40003f46270 */
[----:B------:R-:W-:Y:S01]  /*1c30*/  MOV R31, R27 ;  /* 0x0000001b001f7202 */ /* 0x000fe20000000f00 */
[----:B------:R-:W-:Y:S01]  /*1c40*/  IMAD.X R5, RZ, RZ, R29, P1 ;  /* 0x000000ffff057224 */ /* 0x000fe200008e061d */
[----:B------:R-:W-:-:S03]  /*1c50*/  ISETP.GE.AND P1, PT, R209, c[0x0][0x220], PT ;  /* 0x00008800d1007a0c */ /* 0x000fc60003f26270 */
[----:B------:R-:W-:Y:S02]  /*1c60*/  IMAD R5, R5, c[0x0][0x190], RZ ;  /* 0x0000640005057a24 */ /* 0x000fe400078e02ff */
[----:B------:R-:W-:-:S04]  /*1c70*/  IMAD.WIDE.U32 R30, R8, c[0x0][0x190], R30 ;  /* 0x00006400081e7a25 */ /* 0x000fc800078e001e */
[----:B------:R-:W-:Y:S01]  /*1c80*/  IMAD R5, R8, c[0x0][0x194], R5 ;  /* 0x0000650008057a24 */ /* 0x000fe200078e0205 */
[----:B------:R-:W-:Y:S01]  /*1c90*/  @!P2 LEA R8, P3, R30, c[0x0][0x160], 0x1 ;  /* 0x000058001e08aa11 */ /* 0x000fe200078608ff */
[----:B------:R1:W-:Y:S02]  /*1ca0*/  @P2 STS.128 [R216+0x800], RZ ;  /* 0x000800ffd8002388 */ /* 0x0003e40000000c00 */
[----:B------:R-:W-:-:S05]  /*1cb0*/  IMAD.IADD R5, R31, 0x1, R5 ;  /* 0x000000011f057824 */ /* 0x000fca00078e0205 */
[----:B------:R-:W-:-:S05]  /*1cc0*/  @!P2 LEA.HI.X R9, R30, c[0x0][0x164], R5, 0x1, P3 ;  /* 0x000059001e09aa11 */ /* 0x000fca00018f0c05 */
[----:B------:R-:W-:Y:S01]  /*1cd0*/  @!PT LDS RZ, [RZ] ;  /* 0x00000000fffff984 */ /* 0x000fe20000000800 */
[----:B------:R-:W-:Y:S01]  /*1ce0*/  @!PT LDS RZ, [RZ] ;  /* 0x00000000fffff984 */ /* 0x000fe20000000800 */
[----:B------:R-:W-:Y:S01]  /*1cf0*/  @!PT LDS RZ, [RZ] ;  /* 0x00000000fffff984 */ /* 0x000fe20000000800 */
[----:B------:R1:W-:Y:S04]  /*1d00*/  @!P2 LDGSTS.E.BYPASS.LTC128B.128 [R216+0x800], [R8.64] ;  /* 0x0080000008d8afae */ /* 0x0003e8000b901d4c */
        /* <DEDUP_REMOVED lines=8> */
.L_x_695:
[----:B------:R-:W-:Y:S05]  /*1d90*/  BSYNC B0 ;  /* 0x0000000000007941 */ /* 0x000fea0003800000 */
.L_x_694:
        /* <DEDUP_REMOVED lines=29> */
.L_x_697:
[----:B------:R-:W-:Y:S05]  /*1f70*/  BSYNC B0 ;  /* 0x0000000000007941 */ /* 0x000fea0003800000 */
.L_x_696:
[----:B------:R-:W-:Y:S01]  /*1f80*/  IADD3 R5, R222, 0x30, RZ ;  /* 0x00000030de057810 */ /* 0x000fe20007ffe0ff */
[----:B------:R-:W-:Y:S03]  /*1f90*/  BSSY B0, `(.L_x_698) ;  /* 0x000001b000007945 */ /* 0x000fe60003800000 */
[----:B------:R-:W-:-:S13]  /*1fa0*/  ISETP.GE.AND P1, PT, R5, R208, PT ;  /* 0x000000d00500720c */ /* 0x000fda0003f26270 */
[----:B------:R-:W-:Y:S05]  /*1fb0*/  @P1 BRA `(.L_x_699) ;  /* 0x0000018000001947 */ /* 0x000fea0003800000 */
[----:B------:R-:W-:Y:S02]  /*1fc0*/  IADD3 R8, P1, R28, 0x30, RZ ;  /* 0x000000301c087810 */ /* 0x000fe40007f3e0ff */
        /* <DEDUP_REMOVED lines=17> */
[----:B--2---:R-:W-:-:S04]  /*20e0*/  LEA R26, P1, R16, c[0x0][0x160], 0x1 ;  /* 0x00005800101a7a11 */ /* 0x004fc800078208ff */
[----:B------:R-:W-:-:S05]  /*20f0*/  LEA.HI.X R27, R16, c[0x0][0x164], R7, 0x1, P1 ;  /* 0x00005900101b7a11 */ /* 0x000fca00008f0c07 */
[----:B------:R-:W-:Y:S01]  /*2100*/  @!PT LDS RZ, [RZ] ;  /* 0x00000000fffff984 */ /* 0x000fe20000000800 */
[----:B------:R-:W-:Y:S01]  /*2110*/  @!PT LDS RZ, [RZ] ;  /* 0x00000000fffff984 */ /* 0x000fe20000000800 */
[----:B------:R-:W-:Y:S01]  /*2120*/  @!PT LDS RZ, [RZ] ;  /* 0x00000000fffff984 */ /* 0x000fe20000000800 */
[----:B------:R2:W-:Y:S04]  /*2130*/  LDGSTS.E.BYPASS.LTC128B.128 [R216+0x3800], [R26.64+0x80] ;  /* 0x038000801ad87fae */ /* 0x0005e8000b901d4c */
.L_x_699:
[----:B------:R-:W-:Y:S05]  /*2140*/  BSYNC B0 ;  /* 0x0000000000007941 */ /* 0x000fea0003800000 */
.L_x_698:
[----:B------:R-:W-:Y:S01]  /*2150*/  IADD3 R215, R134, -0x1, RZ ;  /* 0xffffffff86d77810 */ /* 0x000fe20007ffe0ff */
[----:B------:R-:W-:Y:S04]  /*2160*/  BSSY B0, `(.L_x_700) ;  /* 0x0000016000007945 */ /* 0x000fe80003800000 */
[----:B------:R-:W-:-:S04]  /*2170*/  IMAD.SHL.U32 R7, R215, 0x80, RZ ;  /* 0x00000080d7077824 */ /* 0x000fc800078e00ff */
[----:B------:R-:W-:-:S05]  /*2180*/  IMAD.IADD R8, R132, 0x1, -R7 ;  /* 0x0000000184087824 */ /* 0x000fca00078e0a07 */
[----:B------:R-:W-:-:S13]  /*2190*/  ISETP.GE.AND P1, PT, R222, R8, PT ;  /* 0x00000008de00720c */ /* 0x000fda0003f26270 */
[----:B------:R-:W-:Y:S05]  /*21a0*/  @P1 BRA `(.L_x_701) ;  /* 0x0000011000001947 */ /* 0x000fea0003800000 */
[----:B------:R-:W-:Y:S02]  /*21b0*/  ISETP.GE.AND P2, PT, R218, c[0x0][0x220], PT ;  /* 0x00008800da007a0c */ /* 0x000fe40003f46270 */
[----:B------:R-:W-:-:S11]  /*21c0*/  ISETP.GE.AND P1, PT, R209, c[0x0][0x220], PT ;  /* 0x00008800d1007a0c */ /* 0x000fd60003f26270 */
[C---:B------:R-:W-:Y:S01]  /*21d0*/  @!P2 LEA R16, P3, R188.reuse, c[0x0][0x168], 0x1 ;  /* 0x00005a00bc10aa11 */ /* 0x040fe200078608ff */
[----:B------:R3:W-:Y:S03]  /*21e0*/  @P2 STS.128 [R216+0x4000], RZ ;  /* 0x004000ffd8002388 */ /* 0x0007e60000000c00 */
[----:B------:R-:W-:-:S05]  /*21f0*/  @!P2 LEA.HI.X R17, R188, c[0x0][0x16c], R189, 0x1, P3 ;  /* 0x00005b00bc11aa11 */ /* 0x000fca00018f0cbd */
[----:B------:R-:W-:Y:S01]  /*2200*/  @!PT LDS RZ, [RZ] ;  /* 0x00000000fffff984 */ /* 0x000fe20000000800 */
[----:B------:R-:W-:Y:S01]  /*2210*/  @!PT LDS RZ, [RZ] ;  /* 0x00000000fffff984 */ /* 0x000fe20000000800 */
[----:B------:R-:W-:Y:S01]  /*2220*/  @!PT LDS RZ, [RZ] ;  /* 0x00000000fffff984 */ /* 0x000fe20000000800 */
[----:B------:R3:W-:Y:S04]  /*2230*/  @!P2 LDGSTS.E.BYPASS.LTC128B.128 [R216+0x4000], [R16.64] ;  /* 0x0400000010d8afae */ /* 0x0007e8000b901d4c */
[----:B------:R3:W-:Y:S01]  /*2240*/  @P1 STS.128 [R216+0x8000], RZ ;  /* 0x008000ffd8001388 */ /* 0x0007e20000000c00 */
[----:B------:R-:W-:Y:S05]  /*2250*/  @P1 BRA `(.L_x_701) ;  /* 0x0000006000001947 */ /* 0x000fea0003800000 */
[----:B---3--:R-:W-:-:S04]  /*2260*/  LEA R16, P1, R188, c[0x0][0x168], 0x1 ;  /* 0x00005a00bc107a11 */ /* 0x008fc800078208ff */
[----:B------:R-:W-:-:S05]  /*2270*/  LEA.HI.X R17, R188, c[0x0][0x16c], R189, 0x1, P1 ;  /* 0x00005b00bc117a11 */ /* 0x000fca00008f0cbd */
[----:B------:R-:W-:Y:S01]  /*2280*/  @!PT LDS RZ, [RZ] ;  /* 0x00000000fffff984 */ /* 0x000fe20000000800 */
[----:B------:R-:W-:Y:S01]  /*2290*/  @!PT LDS RZ, [RZ] ;  /* 0x00000000fffff984 */ /* 0x000fe20000000800 */
[----:B------:R-:W-:Y:S01]  /*22a0*/  @!PT LDS RZ, [RZ] ;  /* 0x00000000fffff984 */ /* 0x000fe20000000800 */
[----:B------:R3:W-:Y:S04]  /*22b0*/  LDGSTS.E.BYPASS.LTC128B.128 [R216+0x8000], [R16.64+0x80] ;  /* 0x0800008010d87fae */ /* 0x0007e8000b901d4c */
.L_x_701:
[----:B------:R-:W-:Y:S05]  /*22c0*/  BSYNC B0 ;  /* 0x0000000000007941 */ /* 0x000fea0003800000 */
.L_x_700:
[----:B------:R-:W-:Y:S01]  /*22d0*/  ISETP.GE.AND P1, PT, R19, R8, PT ;  /* 0x000000081300720c */ /* 0x000fe20003f26270 */
[----:B------:R-:W-:Y:S01]  /*22e0*/  IMAD.MOV.U32 R133, RZ, RZ, c[0x0][0x198] ;  /* 0x00006600ff857624 */ /* 0x000fe200078e00ff */
[----:B------:R-:W-:Y:S03]  /*22f0*/  BSSY B0, `(.L_x_702) ;  /* 0x0000017000007945 */ /* 0x000fe60003800000 */
[C---:B------:R-:W-:Y:S01]  /*2300*/  IMAD.SHL.U32 R211, R133.reuse, 0x10, RZ ;  /* 0x0000001085d37824 */ /* 0x040fe200078e00ff */
[----:B------:R-:W-:-:S07]  /*2310*/  SHF.L.U64.HI R210, R133, R220, c[0x0][0x19c] ;  /* 0x0000670085d27619 */ /* 0x000fce00000102dc */
[----:B------:R-:W-:Y:S05]  /*2320*/  @P1 BRA `(.L_x_703) ;  /* 0x0000013000001947 */ /* 0x000fea0003800000 */
[----:B------:R-:W-:Y:S02]  /*2330*/  ISETP.GE.AND P2, PT, R218, c[0x0][0x220], PT ;  /* 0x00008800da007a0c */ /* 0x000fe40003f46270 */
[----:B---3--:R-:W-:Y:S02]  /*2340*/  IADD3 R16, P3, R211, R188, RZ ;  /* 0x000000bcd3107210 */ /* 0x008fe40007f7e0ff */
[----:B------:R-:W-:-:S03]  /*2350*/  ISETP.GE.AND P1, PT, R209, c[0x0][0x220], PT ;  /* 0x00008800d1007a0c */ /* 0x000fc60003f26270 */
[----:B------:R-:W-:-:S06]  /*2360*/  IMAD.X R11, R210, 0x1, R189, P3 ;  /* 0x00000001d20b7824 */ /* 0x000fcc00018e06bd */
[C---:B--2---:R-:W-:Y:S01]  /*2370*/  @!P2 LEA R26, P3, R16.reuse, c[0x0][0x168], 0x1 ;  /* 0x00005a00101aaa11 */ /* 0x044fe200078608ff */
        /* <DEDUP_REMOVED lines=14> */
.L_x_703:
[----:B------:R-:W-:Y:S05]  /*2460*/  BSYNC B0 ;  /* 0x0000000000007941 */ /* 0x000fea0003800000 */
.L_x_702:
[----:B------:R-:W-:Y:S01]  /*2470*/  ISETP.GE.AND P1, PT, R9, R8, PT ;  /* 0x000000080900720c */ /* 0x000fe20003f26270 */
[----:B------:R-:W-:-:S12]  /*2480*/  BSSY B0, `(.L_x_704) ;  /* 0x0000016000007945 */ /* 0x000fd80003800000 */
[----:B------:R-:W-:Y:S05]  /*2490*/  @P1 BRA `(.L_x_705) ;  /* 0x0000014000001947 */ /* 0x000fea0003800000 */
[----:B------:R-:W-:Y:S01]  /*24a0*/  ISETP.GE.AND P2, PT, R218, c[0x0][0x220], PT ;  /* 0x00008800da007a0c */ /* 0x000fe20003f46270 */
[----:B------:R-:W-:Y:S01]  /*24b0*/  IMAD.MOV.U32 R18, RZ, RZ, c[0x0][0x19c] ;  /* 0x00006700ff127624 */ /* 0x000fe200078e00ff */
[----:B---3--:R-:W-:Y:S02]  /*24c0*/  LEA R16, P3, R133, R188, 0x5 ;  /* 0x000000bc85107211 */ /* 0x008fe400078628ff */
[----:B------:R-:W-:Y:S02]  /*24d0*/  ISETP.GE.AND P1, PT, R209, c[0x0][0x220], PT ;  /* 0x00008800d1007a0c */ /* 0x000fe40003f26270 */
[----:B------:R-:W-:-:S07]  /*24e0*/  LEA.HI.X R11, R133, R189, R18, 0x5, P3 ;  /* 0x000000bd850b7211 */ /* 0x000fce00018f2c12 */
        /* <DEDUP_REMOVED lines=15> */
.L_x_705:
[----:B------:R-:W-:Y:S05]  /*25e0*/  BSYNC B0 ;  /* 0x0000000000007941 */ /* 0x000fea0003800000 */
.L_x_704:
[----:B------:R-:W-:Y:S01]  /*25f0*/  ISETP.GE.AND P1, PT, R5, R8, PT ;  /* 0x000000080500720c */ /* 0x000fe20003f26270 */
[----:B------:R-:W-:-:S12]  /*2600*/  BSSY B0, `(.L_x_706) ;  /* 0x0000017000007945 */ /* 0x000fd80003800000 */
[----:B------:R-:W-:Y:S05]  /*2610*/  @P1 BRA `(.L_x_707) ;  /* 0x0000015000001947 */ /* 0x000fea0003800000 */
[----:B------:R-:W-:Y:S01]  /*2620*/  ISETP.GE.AND P2, PT, R218, c[0x0][0x220], PT ;  /* 0x00008800da007a0c */ /* 0x000fe20003f46270 */
[----:B------:R-:W-:Y:S01]  /*2630*/  ULDC UR4, c[0x0][0x19c] ;  /* 0x0000670000047ab9 */ /* 0x000fe20000000800 */
[----:B--2---:R-:W-:Y:S01]  /*2640*/  IMAD.WIDE.U32 R26, R133, 0x30, R188 ;  /* 0x00000030851a7825 */ /* 0x004fe200078e00bc */
[----:B------:R-:W-:Y:S01]  /*2650*/  UIMAD UR4, UR4, 0x30, URZ ;  /* 0x00000030040478a4 */ /* 0x000fe2000f8e023f */
[----:B------:R-:W-:-:S05]  /*2660*/  ISETP.GE.AND P1, PT, R209, c[0x0][0x220], PT ;  /* 0x00008800d1007a0c */ /* 0x000fca0003f26270 */
[----:B------:R-:W-:-:S04]  /*2670*/  IADD3 R11, R27, UR4, RZ ;  /* 0x000000041b0b7c10 */ /* 0x000fc8000fffe0ff */
[C---:B---3--:R-:W-:Y:S01]  /*2680*/  @!P2 LEA R16, P3, R26.reuse, c[0x0][0x168], 0x1 ;  /* 0x00005a001a10aa11 */ /* 0x048fe200078608ff */
        /* <DEDUP_REMOVED lines=14> */
.L_x_707:
[----:B------:R-:W-:Y:S05]  /*2770*/  BSYNC B0 ;  /* 0x0000000000007941 */ /* 0x000fea0003800000 */
.L_x_706:
[----:B--23--:R-:W-:Y:S01]  /*2780*/  IADD3 R17, R222, 0x40, RZ ;  /* 0x00000040de117810 */ /* 0x00cfe20007ffe0ff */
[----:B------:R-:W-:Y:S03]  /*2790*/  BSSY B0, `(.L_x_708) ;  /* 0x0000017000007945 */ /* 0x000fe60003800000 */
[----:B------:R-:W-:-:S13]  /*27a0*/  ISETP.GE.AND P1, PT, R17, R8, PT ;  /* 0x000000081100720c */ /* 0x000fda0003f26270 */
[----:B------:R-:W-:Y:S05]  /*27b0*/  @P1 BRA `(.L_x_709) ;  /* 0x0000014000001947 */ /* 0x000fea0003800000 */
[----:B------:R-:W-:Y:S01]  /*27c0*/  ISETP.GE.AND P2, PT, R218, c[0x0][0x220], PT ;  /* 0x00008800da007a0c */ /* 0x000fe20003f46270 */
[----:B------:R-:W-:Y:S01]  /*27d0*/  IMAD.MOV.U32 R16, RZ, RZ, c[0x0][0x19c] ;  /* 0x00006700ff107624 */ /* 0x000fe200078e00ff */
[----:B------:R-:W-:Y:S02]  /*27e0*/  LEA R11, P3, R133, R188, 0x6 ;  /* 0x000000bc850b7211 */ /* 0x000fe400078630ff */
[----:B------:R-:W-:Y:S02]  /*27f0*/  ISETP.GE.AND P1, PT, R209, c[0x0][0x220], PT ;  /* 0x00008800d1007a0c */ /* 0x000fe40003f26270 */
[----:B------:R-:W-:-:S07]  /*2800*/  LEA.HI.X R16, R133, R189, R16, 0x6, P3 ;  /* 0x000000bd85107211 */ /* 0x000fce00018f3410 */
        /* <DEDUP_REMOVED lines=15> */
.L_x_709:
[----:B------:R-:W-:Y:S05]  /*2900*/  BSYNC B0 ;  /* 0x0000000000007941 */ /* 0x000fea0003800000 */
.L_x_708:
[----:B------:R-:W-:Y:S01]  /*2910*/  IADD3 R15, R222, 0x50, RZ ;  /* 0x00000050de0f7810 */ /* 0x000fe20007ffe0ff */
[----:B------:R-:W-:Y:S03]  /*2920*/  BSSY B0, `(.L_x_710) ;  /* 0x0000018000007945 */ /* 0x000fe60003800000 */
[----:B------:R-:W-:-:S13]  /*2930*/  ISETP.GE.AND P1, PT, R15, R8, PT ;  /* 0x000000080f00720c */ /* 0x000fda0003f26270 */
[----:B------:R-:W-:Y:S05]  /*2940*/  @P1 BRA `(.L_x_711) ;  /* 0x0000015000001947 */ /* 0x000fea0003800000 */
[----:B------:R-:W-:Y:S01]  /*2950*/  ISETP.GE.AND P2, PT, R218, c[0x0][0x220], PT ;  /* 0x00008800da007a0c */ /* 0x000fe20003f46270 */
[----:B------:R-:W-:Y:S01]  /*2960*/  ULDC UR4, c[0x0][0x19c] ;  /* 0x0000670000047ab9 */ /* 0x000fe20000000800 */
[----:B------:R-:W-:Y:S01]  /*2970*/  IMAD.WIDE.U32 R28, R133, 0x50, R188 ;  /* 0x00000050851c7825 */ /* 0x000fe200078e00bc */
[----:B------:R-:W-:Y:S01]  /*2980*/  UIMAD UR4, UR4, 0x50, URZ ;  /* 0x00000050040478a4 */ /* 0x000fe2000f8e023f */
[----:B------:R-:W-:-:S05]  /*2990*/  ISETP.GE.AND P1, PT, R209, c[0x0][0x220], PT ;  /* 0x00008800d1007a0c */ /* 0x000fca0003f26270 */
[----:B------:R-:W-:-:S04]  /*29a0*/  IADD3 R11, R29, UR4, RZ ;  /* 0x000000041d0b7c10 */ /* 0x000fc8000fffe0ff */
        /* <DEDUP_REMOVED lines=15> */
.L_x_711:
[----:B------:R-:W-:Y:S05]  /*2aa0*/  BSYNC B0 ;  /* 0x0000000000007941 */ /* 0x000fea0003800000 */
.L_x_710:
        /* <DEDUP_REMOVED lines=25> */
.L_x_713:
[----:B------:R-:W-:Y:S05]  /*2c40*/  BSYNC B0 ;  /* 0x0000000000007941 */ /* 0x000fea0003800000 */
.L_x_712:
        /* <DEDUP_REMOVED lines=25> */
.L_x_715:
[----:B------:R-:W-:Y:S05]  /*2de0*/  BSYNC B0 ;  /* 0x0000000000007941 */ /* 0x000fea0003800000 */
.L_x_714:
[----:B------:R-:W0:Y:S01]  /*2df0*/  LDGDEPBAR ;  /* 0x00000000000079af */ /* 0x000e220000000000 */
[----:B------:R-:W-:Y:S01]  /*2e00*/  SHF.R.S32.HI R16, RZ, 0x4, R25 ;  /* 0x00000004ff107819 */ /* 0x000fe20000011419 */
[----:B------:R-:W-:Y:S01]  /*2e10*/  IMAD.SHL.U32 R4, R4, 0x40, RZ ;  /* 0x0000004004047824 */ /* 0x000fe200078e00ff */
[C---:B------:R-:W-:Y:S01]  /*2e20*/  ISETP.GE.AND P2, PT, R222.reuse, R8, PT ;  /* 0x00000008de00720c */ /* 0x040fe20003f46270 */
[----:B------:R-:W-:Y:S01]  /*2e30*/  IMAD.SHL.U32 R23, R23, 0x40, RZ ;  /* 0x0000004017177824 */ /* 0x000fe200078e00ff */
[----:B------:R-:W-:Y:S01]  /*2e40*/  LEA.HI R25, R25, R16, RZ, 0x1 ;  /* 0x0000001019197211 */ /* 0x000fe200078f08ff */
[----:B------:R-:W-:Y:S01]  /*2e50*/  IMAD.SHL.U32 R29, R222, 0x8, RZ ;  /* 0x00000008de1d7824 */ /* 0x000fe200078e00ff */
[----:B------:R-:W-:Y:S01]  /*2e60*/  SHF.R.S32.HI R214, RZ, 0x1f, R21 ;  /* 0x0000001fffd67819 */ /* 0x000fe20000011415 */
[----:B------:R-:W-:Y:S01]  /*2e70*/  IMAD.SHL.U32 R190, R10, 0x2, RZ ;  /* 0x000000020abe7824 */ /* 0x000fe200078e00ff */
[----:B------:R-:W-:Y:S01]  /*2e80*/  LOP3.LUT R25, R25, 0xfffffffe, RZ, 0xc0, !PT ;  /* 0xfffffffe19197812 */ /* 0x000fe200078ec0ff */
[----:B------:R-:W-:Y:S01]  /*2e90*/  BSSY B0, `(.L_x_716) ;  /* 0x0000035000007945 */ /* 0x000fe20003800000 */
[----:B------:R-:W-:-:S02]  /*2ea0*/  LEA.HI R214, R214, R21, RZ, 0x2 ;  /* 0x00000015d6d67211 */ /* 0x000fc400078f10ff */
[----:B------:R-:W-:Y:S01]  /*2eb0*/  SHF.R.S32.HI R21, RZ, 0x1f, R12 ;  /* 0x0000001fff157819 */ /* 0x000fe2000001140c */
[----:B------:R-:W-:Y:S01]  /*2ec0*/  IMAD.IADD R25, R16, 0x1, -R25 ;  /* 0x0000000110197824 */ /* 0x000fe200078e0a19 */
[C---:B------:R-:W-:Y:S02]  /*2ed0*/  LOP3.LUT P4, RZ, R206.reuse, 0x4, RZ, 0xc0, !PT ;  /* 0x00000004ceff7812 */ /* 0x040fe4000788c0ff */
[C---:B------:R-:W-:Y:S01]  /*2ee0*/  LOP3.LUT P3, RZ, R206.reuse, 0x2, RZ, 0xc0, !PT ;  /* 0x00000002ceff7812 */ /* 0x040fe2000786c0ff */
[----:B------:R-:W-:Y:S01]  /*2ef0*/  IMAD.SHL.U32 R206, R206, 0x40, RZ ;  /* 0x00000040cece7824 */ /* 0x000fe200078e00ff */
[----:B------:R-:W-:Y:S01]  /*2f00*/  LOP3.LUT R4, R4, 0x1c0, RZ, 0xc0, !PT ;  /* 0x000001c004047812 */ /* 0x000fe200078ec0ff */
[----:B--2---:R-:W-:Y:S01]  /*2f10*/  IMAD.SHL.U32 R27, R25, 0x8, RZ ;  /* 0x00000008191b7824 */ /* 0x004fe200078e00ff */
[----:B------:R-:W-:Y:S02]  /*2f20*/  LEA.HI R21, R21, R12, RZ, 0x2 ;  /* 0x0000000c15157211 */ /* 0x000fe400078f10ff */
[----:B------:R-:W-:Y:S01]  /*2f30*/  LOP3.LUT R206, R206, 0x1c0, RZ, 0xc0, !PT ;  /* 0x000001c0cece7812 */ /* 0x000fe200078ec0ff */
[----:B------:R-:W-:-:S04]  /*2f40*/  DEPBAR.LE SB0, 0x0 ;  /* 0x000080000000791a */ /* 0x000fc80000000000 */
[----:B------:R-:W-:Y:S01]  /*2f50*/  BAR.SYNC.DEFER_BLOCKING 0x0 ;  /* 0x0000000000007b1d */ /* 0x000fe20000010000 */
[----:B------:R-:W-:Y:S02]  /*2f60*/  LOP3.LUT R27, R4, 0x8, R27, 0xf8, !PT ;  /* 0x00000008041b7812 */ /* 0x000fe400078ef81b */
[----:B------:R-:W-:Y:S01]  /*2f70*/  LOP3.LUT R213, R21, 0xfffffffc, RZ, 0xc0, !PT ;  /* 0xfffffffc15d57812 */ /* 0x000fe200078ec0ff */
[C---:B------:R-:W-:Y:S01]  /*2f80*/  IMAD R21, R12.reuse, 0x10, R14 ;  /* 0x000000100c157824 */ /* 0x040fe200078e020e */
[----:B------:R-:W-:Y:S02]  /*2f90*/  SHF.R.U32.HI R4, RZ, 0x3, R4 ;  /* 0x00000003ff047819 */ /* 0x000fe40000011604 */
[----:B------:R-:W-:Y:S01]  /*2fa0*/  LOP3.LUT R23, R23, 0xfffffe00, RZ, 0xc0, !PT ;  /* 0xfffffe0017177812 */ /* 0x000fe200078ec0ff */
[----:B------:R-:W-:Y:S01]  /*2fb0*/  IMAD.IADD R213, R12, 0x1, -R213 ;  /* 0x000000010cd57824 */ /* 0x000fe200078e0ad5 */
[----:B------:R-:W-:Y:S02]  /*2fc0*/  SHF.R.S32.HI R214, RZ, 0x2, R214 ;  /* 0x00000002ffd67819 */ /* 0x000fe400000114d6 */
[----:B------:R-:W-:Y:S01]  /*2fd0*/  LOP3.LUT R29, R206, 0x8, R29, 0xf8, !PT ;  /* 0x00000008ce1d7812 */ /* 0x000fe200078ef81d */
[----:B------:R-:W-:Y:S01]  /*2fe0*/  IMAD R207, R12, 0x400, R23 ;  /* 0x000004000ccf7824 */ /* 0x000fe200078e0217 */
[----:B------:R-:W-:-:S02]  /*2ff0*/  SHF.R.U32.HI R206, RZ, 0x3, R206 ;  /* 0x00000003ffce7819 */ /* 0x000fc400000116ce */
[----:B------:R-:W-:Y:S02]  /*3000*/  LOP3.LUT R4, R27, R4, RZ, 0x3c, !PT ;  /* 0x000000041b047212 */ /* 0x000fe400078e3cff */
[----:B------:R-:W-:Y:S02]  /*3010*/  IADD3 R21, R21, 0x1, R214 ;  /* 0x0000000115157810 */ /* 0x000fe40007ffe0d6 */
[----:B------:R-:W-:Y:S01]  /*3020*/  LOP3.LUT R206, R29, R206, RZ, 0x3c, !PT ;  /* 0x000000ce1dce7212 */ /* 0x000fe200078e3cff */
[----:B------:R-:W-:Y:S01]  /*3030*/  IMAD.IADD R207, R4, 0x1, R207 ;  /* 0x0000000104cf7824 */ /* 0x000fe200078e02cf */
[----:B------:R-:W-:Y:S02]  /*3040*/  LEA R172, P1, R38, c[0x0][0x170], 0x1 ;  /* 0x00005c0026ac7a11 */ /* 0x000fe400078208ff */
[----:B------:R-:W-:Y:S01]  /*3050*/  IADD3 R37, R132, R21, -R217 ;  /* 0x0000001584257210 */ /* 0x000fe20007ffe8d9 */
[----:B------:R2:W-:Y:S01]  /*3060*/  @P2 STS.128 [R216+0xc000], RZ ;  /* 0x00c000ffd8002388 */ /* 0x0005e20000000c00 */
[----:B------:R-:W-:Y:S01]  /*3070*/  IMAD R206, R25, 0x200, R206 ;  /* 0x0000020019ce7824 */ /* 0x000fe200078e02ce */
[----:B------:R-:W-:Y:S01]  /*3080*/  LOP3.LUT R4, R4, R23, RZ, 0xfc, !PT ;  /* 0x0000001704047212 */ /* 0x000fe200078efcff */
[----:B------:R-:W-:Y:S01]  /*3090*/  IMAD.SHL.U32 R207, R207, 0x2, RZ ;  /* 0x00000002cfcf7824 */ /* 0x000fe200078e00ff */
[----:B------:R2:W-:Y:S01]  /*30a0*/  @P2 STS.128 [R216+0x10000], RZ ;  /* 0x010000ffd8002388 */ /* 0x0005e20000000c00 */
[----:B------:R-:W-:-:S02]  /*30b0*/  SEL R3, R3, 0xffffffe0, !P4 ;  /* 0xffffffe003037807 */ /* 0x000fc40006000000 */
[----:B------:R-:W-:Y:S02]  /*30c0*/  LOP3.LUT R190, R190, 0x6, RZ, 0xc0, !PT ;  /* 0x00000006bebe7812 */ /* 0x000fe400078ec0ff */
[----:B------:R-:W-:Y:S02]  /*30d0*/  SEL R6, R6, 0xfffffff0, !P3 ;  /* 0xfffffff006067807 */ /* 0x000fe40005800000 */
[----:B------:R-:W-:Y:S02]  /*30e0*/  LEA.HI.X R173, R38, c[0x0][0x174], R36, 0x1, P1 ;  /* 0x00005d0026ad7a11 */ /* 0x000fe400008f0c24 */
[----:B------:R-:W-:Y:S01]  /*30f0*/  IADD3 R37, R37, c[0x0][0x2e8], RZ ;  /* 0x0000ba0025257a10 */ /* 0x000fe20007ffe0ff */
[----:B------:R-:W-:Y:S05]  /*3100*/  @P2 BRA `(.L_x_717) ;  /* 0x000000d000002947 */ /* 0x000fea0003800000 */
[----:B------:R-:W-:Y:S02]  /*3110*/  ISETP.GE.AND P2, PT, R218, c[0x0][0x220], PT ;  /* 0x00008800da007a0c */ /* 0x000fe40003f46270 */
[----:B------:R-:W-:-:S11]  /*3120*/  ISETP.GE.AND P1, PT, R209, c[0x0][0x220], PT ;  /* 0x00008800d1007a0c */ /* 0x000fd60003f26270 */
[----:B------:R3:W-:Y:S04]  /*3130*/  @P2 STS.128 [R216+0xc000], RZ ;  /* 0x00c000ffd8002388 */ /* 0x0007e80000000c00 */
[----:B------:R-:W-:Y:S01]  /*3140*/  @!PT LDS RZ, [RZ] ;  /* 0x00000000fffff984 */ /* 0x000fe20000000800 */
[----:B------:R-:W-:Y:S01]  /*3150*/  @!PT LDS RZ, [RZ] ;  /* 0x00000000fffff984 */ /* 0x000fe20000000800 */
[----:B------:R-:W-:Y:S01]  /*3160*/  @!PT LDS RZ, [RZ] ;  /* 0x00000000fffff984 */ /* 0x000fe20000000800 */
[----:B------:R3:W-:Y:S04]  /*3170*/  @!P2 LDGSTS.E.BYPASS.LTC128B.128 [R216+0xc000], [R172.64] ;  /* 0x0c000000acd8afae */ /* 0x0007e8000b901d4c */
[----:B------:R3:W-:Y:S01]  /*3180*/  @P1 STS.128 [R216+0x10000], RZ ;  /* 0x010000ffd8001388 */ /* 0x0007e20000000c00 */
[----:B------:R-:W-:Y:S05]  /*3190*/  @P1 BRA `(.L_x_717) ;  /* 0x0000004000001947 */ /* 0x000fea0003800000 */
[----:B------:R-:W-:Y:S01]  /*31a0*/  @!PT LDS RZ, [RZ] ;  /* 0x00000000fffff984 */ /* 0x000fe20000000800 */
[----:B------:R-:W-:Y:S01]  /*31b0*/  @!PT LDS RZ, [RZ] ;  /* 0x00000000fffff984 */ /* 0x000fe20000000800 */
[----:B------:R-:W-:Y:S01]  /*31c0*/  @!PT LDS RZ, [RZ] ;  /* 0x00000000fffff984 */ /* 0x000fe20000000800 */
[----:B------:R4:W-:Y:S02]  /*31d0*/  LDGSTS.E.BYPASS.LTC128B.128 [R216+0x10000], [R172.64+0x80] ;  /* 0x10000080acd87fae */ /* 0x0009e4000b901d4c */
.L_x_717:
[----:B------:R-:W-:Y:S05]  /*31e0*/  BSYNC B0 ;  /* 0x0000000000007941 */ /* 0x000fea0003800000 */
.L_x_716:
[----:B------:R-:W-:Y:S01]  /*31f0*/  ISETP.GE.AND P1, PT, R19, R8, PT ;  /* 0x000000081300720c */ /* 0x000fe20003f26270 */
[----:B------:R-:W-:Y:S01]  /*3200*/  IMAD.MOV.U32 R191, RZ, RZ, c[0x0][0x1a0] ;  /* 0x00006800ffbf7624 */ /* 0x000fe200078e00ff */
[----:B------:R-:W-:Y:S03]  /*3210*/  BSSY B0, `(.L_x_718) ;  /* 0x0000017000007945 */ /* 0x000fe60003800000 */
[C---:B------:R-:W-:Y:S01]  /*3220*/  IMAD.SHL.U32 R221, R191.reuse, 0x10, RZ ;  /* 0x00000010bfdd7824 */ /* 0x040fe200078e00ff */
[----:B------:R-:W-:-:S07]  /*3230*/  SHF.L.U64.HI R220, R191, R220, c[0x0][0x1a4] ;  /* 0x00006900bfdc7619 */ /* 0x000fce00000102dc */
[----:B------:R1:W-:Y:S04]  /*3240*/  @P1 STS.128 [R216+0xc800], RZ ;  /* 0x00c800ffd8001388 */ /* 0x0003e80000000c00 */
[----:B------:R1:W-:Y:S01]  /*3250*/  @P1 STS.128 [R216+0x10800], RZ ;  /* 0x010800ffd8001388 */ /* 0x0003e20000000c00 */
[----:B------:R-:W-:Y:S05]  /*3260*/  @P1 BRA `(.L_x_719) ;  /* 0x0000011000001947 */ /* 0x000fea0003800000 */
[----:B------:R-:W-:Y:S02]  /*3270*/  ISETP.GE.AND P2, PT, R218, c[0x0][0x220], PT ;  /* 0x00008800da007a0c */ /* 0x000fe40003f46270 */
[----:B------:R-:W-:-:S11]  /*3280*/  ISETP.GE.AND P1, PT, R209, c[0x0][0x220], PT ;  /* 0x00008800d1007a0c */ /* 0x000fd60003f26270 */
[C---:B------:R-:W-:Y:S01]  /*3290*/  @!P2 LEA R18, P3, R221.reuse, R172, 0x1 ;  /* 0x000000acdd12a211 */ /* 0x040fe200078608ff */
[----:B------:R1:W-:Y:S03]  /*32a0*/  @P2 STS.128 [R216+0xc800], RZ ;  /* 0x00c800ffd8002388 */ /* 0x0003e60000000c00 */
[----:B------:R-:W-:-:S05]  /*32b0*/  @!P2 LEA.HI.X R19, R221, R173, R220, 0x1, P3 ;  /* 0x000000addd13a211 */ /* 0x000fca00018f0cdc */
[----:B------:R-:W-:Y:S01]  /*32c0*/  @!PT LDS RZ, [RZ] ;  /* 0x00000000fffff984 */ /* 0x000fe20000000800 */
[----:B------:R-:W-:Y:S01]  /*32d0*/  @!PT LDS RZ, [RZ] ;  /* 0x00000000fffff984 */ /* 0x000fe20000000800 */
[----:B------:R-:W-:Y:S01]  /*32e0*/  @!PT LDS RZ, [RZ] ;  /* 0x00000000fffff984 */ /* 0x000fe20000000800 */
[----:B------:R1:W-:Y:S04]  /*32f0*/  @!P2 LDGSTS.E.BYPASS.LTC128B.128 [R216+0xc800], [R18.64] ;  /* 0x0c80000012d8afae */ /* 0x0003e8000b901d4c */
[----:B------:R1:W-:Y:S01]  /*3300*/  @P1 STS.128 [R216+0x10800], RZ ;  /* 0x010800ffd8001388 */ /* 0x0003e20000000c00 */
[----:B------:R-:W-:Y:S05]  /*3310*/  @P1 BRA `(.L_x_719) ;  /* 0x0000006000001947 */ /* 0x000fea0003800000 */
[----:B-1----:R-:W-:-:S04]  /*3320*/  LEA R18, P1, R221, R172, 0x1 ;  /* 0x000000acdd127211 */ /* 0x002fc800078208ff */
[----:B------:R-:W-:-:S05]  /*3330*/  LEA.HI.X R19, R221, R173, R220, 0x1, P1 ;  /* 0x000000addd137211 */ /* 0x000fca00008f0cdc */
[----:B------:R-:W-:Y:S01]  /*3340*/  @!PT LDS RZ, [RZ] ;  /* 0x00000000fffff984 */ /* 0x000fe20000000800 */
[----:B------:R-:W-:Y:S01]  /*3350*/  @!PT LDS RZ, [RZ] ;  /* 0x00000000fffff984 */ /* 0x000fe20000000800 */
[----:B------:R-:W-:Y:S01]  /*3360*/  @!PT LDS RZ, [RZ] ;  /* 0x00000000fffff984 */ /* 0x000fe20000000800 */
[----:B------:R1:W-:Y:S04]  /*3370*/  LDGSTS.E.BYPASS.LTC128B.128 [R216+0x10800], [R18.64+0x80] ;  /* 0x1080008012d87fae */ /* 0x0003e8000b901d4c */
.L_x_719:
[----:B------:R-:W-:Y:S05]  /*3380*/  BSYNC B0 ;  /* 0x0000000000007941 */ /* 0x000fea0003800000 */
.L_x_718:
[----:B------:R-:W-:Y:S01]  /*3390*/  ISETP.GE.AND P1, PT, R9, R8, PT ;  /* 0x000000080900720c */ /* 0x000fe20003f26270 */
[----:B------:R-:W-:-:S12]  /*33a0*/  BSSY B0, `(.L_x_720) ;  /* 0x0000018000007945 */ /* 0x000fd80003800000 */
[----:B------:R1:W-:Y:S04]  /*33b0*/  @P1 STS.128 [R216+0xd000], RZ ;  /* 0x00d000ffd8001388 */ /* 0x0003e80000000c00 */
[----:B------:R1:W-:Y:S01]  /*33c0*/  @P1 STS.128 [R216+0x11000], RZ ;  /* 0x011000ffd8001388 */ /* 0x0003e20000000c00 */
[----:B------:R-:W-:Y:S05]  /*33d0*/  @P1 BRA `(.L_x_721) ;  /* 0x0000014000001947 */ /* 0x000fea0003800000 */
[----:B------:R-:W-:Y:S01]  /*33e0*/  ISETP.GE.AND P2, PT, R218, c[0x0][0x220], PT ;  /* 0x00008800da007a0c */ /* 0x000fe20003f46270 */
[----:B------:R-:W-:Y:S01]  /*33f0*/  IMAD.MOV.U32 R10, RZ, RZ, 0x5 ;  /* 0x00000005ff0a7424 */ /* 0x000fe200078e00ff */
[----:B------:R-:W-:Y:S01]  /*3400*/  ISETP.GE.AND P1, PT, R209, c[0x0][0x220], PT ;  /* 0x00008800d1007a0c */ /* 0x000fe20003f26270 */
[----:B------:R-:W-:-:S03]  /*3410*/  IMAD.SHL.U32 R9, R191, 0x20, RZ ;  /* 0x00000020bf097824 */ /* 0x000fc600078e00ff */
[----:B------:R-:W-:-:S07]  /*3420*/  SHF.L.U64.HI R10, R191, R10, c[0x0][0x1a4] ;  /* 0x00006900bf0a7619 */ /* 0x000fce000001020a */
[C---:B-1----:R-:W-:Y:S01]  /*3430*/  @!P2 LEA R18, P3, R9.reuse, R172, 0x1 ;  /* 0x000000ac0912a211 */ /* 0x042fe200078608ff */
        /* <DEDUP_REMOVED lines=14> */
.L_x_721:
[----:B------:R-:W-:Y:S05]  /*3520*/  BSYNC B0 ;  /* 0x0000000000007941 */ /* 0x000fea0003800000 */
.L_x_720:
[----:B------:R-:W-:Y:S01]  /*3530*/  ISETP.GE.AND P1, PT, R5, R8, PT ;  /* 0x000000080500720c */ /* 0x000fe20003f26270 */
[----:B------:R-:W-:-:S12]  /*3540*/  BSSY B0, `(.L_x_722) ;  /* 0x0000019000007945 */ /* 0x000fd80003800000 */
[----:B------:R1:W-:Y:S04]  /*3550*/  @P1 STS.128 [R216+0xd800], RZ ;  /* 0x00d800ffd8001388 */ /* 0x0003e80000000c00 */
[----:B------:R1:W-:Y:S01]  /*3560*/  @P1 STS.128 [R216+0x11800], RZ ;  /* 0x011800ffd8001388 */ /* 0x0003e20000000c00 */
[----:B------:R-:W-:Y:S05]  /*3570*/  @P1 BRA `(.L_x_723) ;  /* 0x0000015000001947 */ /* 0x000fea0003800000 */
[----:B------:R-:W-:Y:S02]  /*3580*/  ISETP.GE.AND P2, PT, R218, c[0x0][0x220], PT ;  /* 0x00008800da007a0c */ /* 0x000fe40003f46270 */
[----:B------:R-:W-:-:S11]  /*3590*/  ISETP.GE.AND P1, PT, R209, c[0x0][0x220], PT ;  /* 0x00008800d1007a0c */ /* 0x000fd60003f26270 */
[----:B------:R-:W-:Y:S01]  /*35a0*/  @!P2 MOV R5, c[0x0][0x1a4] ;  /* 0x000069000005aa02 */ /* 0x000fe20000000f00 */
[----:B-1----:R-:W-:Y:S01]  /*35b0*/  @!P2 IMAD.WIDE.U32 R18, R191, 0x60, R172 ;  /* 0x00000060bf12a825 */ /* 0x002fe200078e00ac */
[----:B------:R1:W-:Y:S03]  /*35c0*/  @P2 STS.128 [R216+0xd800], RZ ;  /* 0x00d800ffd8002388 */ /* 0x0003e60000000c00 */
[----:B------:R-:W-:-:S05]  /*35d0*/  @!P2 IMAD R5, R5, 0x60, RZ ;  /* 0x000000600505a824 */ /* 0x000fca00078e02ff */
[----:B------:R-:W-:-:S05]  /*35e0*/  @!P2 IADD3 R19, R19, R5, RZ ;  /* 0x000000051313a210 */ /* 0x000fca0007ffe0ff */
[----:B------:R-:W-:Y:S01]  /*35f0*/  @!PT LDS RZ, [RZ] ;  /* 0x00000000fffff984 */ /* 0x000fe20000000800 */
[----:B------:R-:W-:Y:S01]  /*3600*/  @!PT LDS RZ, [RZ] ;  /* 0x00000000fffff984 */ /* 0x000fe20000000800 */
[----:B------:R-:W-:Y:S01]  /*3610*/  @!PT LDS RZ, [RZ] ;  /* 0x00000000fffff984 */ /* 0x000fe20000000800 */
[----:B------:R1:W-:Y:S04]  /*3620*/  @!P2 LDGSTS.E.BYPASS.LTC128B.128 [R216+0xd800], [R18.64] ;  /* 0x0d80000012d8afae */ /* 0x0003e8000b901d4c */
[----:B------:R1:W-:Y:S01]  /*3630*/  @P1 STS.128 [R216+0x11800], RZ ;  /* 0x011800ffd8001388 */ /* 0x0003e20000000c00 */
[----:B------:R-:W-:Y:S05]  /*3640*/  @P1 BRA `(.L_x_723) ;  /* 0x0000008000001947 */ /* 0x000fea0003800000 */
[----:B------:R-:W-:Y:S01]  /*3650*/  ULDC UR4, c[0x0][0x1a4] ;  /* 0x0000690000047ab9 */ /* 0x000fe20000000800 */
[----:B-1----:R-:W-:Y:S01]  /*3660*/  IMAD.WIDE.U32 R18, R191, 0x60, R172 ;  /* 0x00000060bf127825 */ /* 0x002fe200078e00ac */
[----:B------:R-:W-:-:S06]  /*3670*/  UIMAD UR4, UR4, 0x60, URZ ;  /* 0x00000060040478a4 */ /* 0x000fcc000f8e023f */
[----:B------:R-:W-:-:S05]  /*3680*/  IADD3 R19, R19, UR4, RZ ;  /* 0x0000000413137c10 */ /* 0x000fca000fffe0ff */
[----:B------:R-:W-:Y:S01]  /*3690*/  @!PT LDS RZ, [RZ] ;  /* 0x00000000fffff984 */ /* 0x000fe20000000800 */
[----:B------:R-:W-:Y:S01]  /*36a0*/  @!PT LDS RZ, [RZ] ;  /* 0x00000000fffff984 */ /* 0x000fe20000000800 */
[----:B------:R-:W-:Y:S01]  /*36b0*/  @!PT LDS RZ, [RZ] ;  /* 0x00000000fffff984 */ /* 0x000fe20000000800 */
[----:B------:R1:W-:Y:S02]  /*36c0*/  LDGSTS.E.BYPASS.LTC128B.128 [R216+0x11800], [R18.64+0x80] ;  /* 0x1180008012d87fae */ /* 0x0003e4000b901d4c */
.L_x_723:
[----:B------:R-:W-:Y:S05]  /*36d0*/  BSYNC B0 ;  /* 0x0000000000007941 */ /* 0x000fea0003800000 */
.L_x_722:
[----:B------:R-:W-:Y:S01]  /*36e0*/  ISETP.GE.AND P1, PT, R17, R8, PT ;  /* 0x000000081100720c */ /* 0x000fe20003f26270 */
[----:B------:R-:W-:-:S12]  /*36f0*/  BSSY B0, `(.L_x_724) ;  /* 0x0000018000007945 */ /* 0x000fd80003800000 */
[----:B------:R1:W-:Y:S04]  /*3700*/  @P1 STS.128 [R216+0xe000], RZ ;  /* 0x00e000ffd8001388 */ /* 0x0003e80000000c00 */
[----:B------:R1:W-:Y:S01]  /*3710*/  @P1 STS.128 [R216+0x12000], RZ ;  /* 0x012000ffd8001388 */ /* 0x0003e20000000c00 */
[----:B------:R-:W-:Y:S05]  /*3720*/  @P1 BRA `(.L_x_725) ;  /* 0x0000014000001947 */ /* 0x000fea0003800000 */
[----:B------:R-:W-:Y:S01]  /*3730*/  ISETP.GE.AND P2, PT, R218, c[0x0][0x220], PT ;  /* 0x00008800da007a0c */ /* 0x000fe20003f46270 */
[----:B------:R-:W-:Y:S01]  /*3740*/  IMAD.MOV.U32 R10, RZ, RZ, c[0x0][0x1a4] ;  /* 0x00006900ff0a7624 */ /* 0x000fe200078e00ff */
[----:B------:R-:W-:Y:S01]  /*3750*/  ISETP.GE.AND P1, PT, R209, c[0x0][0x220], PT ;  /* 0x00008800d1007a0c */ /* 0x000fe20003f26270 */
[----:B------:R-:W-:-:S03]  /*3760*/  IMAD.SHL.U32 R5, R191, 0x40, RZ ;  /* 0x00000040bf057824 */ /* 0x000fc600078e00ff */
[----:B------:R-:W-:-:S07]  /*3770*/  SHF.L.U64.HI R10, R191, 0x6, R10 ;  /* 0x00000006bf0a7819 */ /* 0x000fce000001020a */
        /* <DEDUP_REMOVED lines=15> */
.L_x_725:
[----:B------:R-:W-:Y:S05]  /*3870*/  BSYNC B0 ;  /* 0x0000000000007941 */ /* 0x000fea0003800000 */
.L_x_724:
        /* <DEDUP_REMOVED lines=8> */
[----:B------:R-:W-:Y:S01]  /*3900*/  @!P2 IMAD.WIDE.U32 R14, R191, 0xa0, R172 ;  /* 0x000000a0bf0ea825 */ /* 0x000fe200078e00ac */
        /* <DEDUP_REMOVED lines=17> */
.L_x_727:
[----:B------:R-:W-:Y:S05]  /*3a20*/  BSYNC B0 ;  /* 0x0000000000007941 */ /* 0x000fea0003800000 */
.L_x_726:
        /* <DEDUP_REMOVED lines=26> */
.L_x_729:
[----:B------:R-:W-:Y:S05]  /*3bd0*/  BSYNC B0 ;  /* 0x0000000000007941 */ /* 0x000fea0003800000 */
.L_x_728:
        /* <DEDUP_REMOVED lines=26> */
.L_x_731:
[----:B------:R-:W-:Y:S05]  /*3d80*/  BSYNC B0 ;  /* 0x0000000000007941 */ /* 0x000fea0003800000 */
.L_x_730:
[----:B------:R-:W-:Y:S01]  /*3d90*/  IMAD.SHL.U32 R206, R206, 0x2, RZ ;  /* 0x00000002cece7824 */ /* 0x000fe200078e00ff */
[----:B------:R-:W-:Y:S01]  /*3da0*/  LDSM.16.M88.4 R72, [R207] ;  /* 0x00000000cf48783b */ /* 0x000fe20000000200 */
[--C-:B------:R-:W-:Y:S01]  /*3db0*/  IMAD R205, R2, 0x2, R207.reuse ;  /* 0x0000000202cd7824 */ /* 0x100fe200078e02cf */
[----:B------:R-:W-:Y:S01]  /*3dc0*/  ISETP.GE.AND P4, PT, R134, 0x2, PT ;  /* 0x000000028600780c */ /* 0x000fe20003f86270 */
[----:B------:R-:W-:Y:S01]  /*3dd0*/  IMAD R203, R0, 0x2, R207 ;  /* 0x0000000200cb7824 */ /* 0x000fe200078e02cf */
[----:B------:R-:W5:Y:S01]  /*3de0*/  LDSM.16.M88.4 R24, [R206+0x4000] ;  /* 0x00400000ce18783b */ /* 0x000f620000000200 */
[----:B------:R-:W-:Y:S01]  /*3df0*/  LEA R128, R6, R206, 0x1 ;  /* 0x000000ce06807211 */ /* 0x000fe200078e08ff */
[----:B------:R-:W-:Y:S01]  /*3e00*/  IMAD R199, R3, 0x2, R206 ;  /* 0x0000000203c77824 */ /* 0x000fe200078e02ce */
[----:B------:R-:W-:Y:S01]  /*3e10*/  IADD3 R5, R206, 0x4000, RZ ;  /* 0x00004000ce057810 */ /* 0x000fe20007ffe0ff */
[----:B-1----:R-:W1:Y:S01]  /*3e20*/  LDSM.16.M88.4 R16, [R206+0x4800] ;  /* 0x00480000ce10783b */ /* 0x002e620000000200 */
[----:B------:R-:W-:Y:S01]  /*3e30*/  IMAD R202, R0, 0x2, R205 ;  /* 0x0000000200ca7824 */ /* 0x000fe200078e02cd */
[----:B------:R-:W-:-:S02]  /*3e40*/  IMNMX R193, R37, R132, PT ;  /* 0x0000008425c17217 */ /* 0x000fc40003800200 */
[----:B------:R-:W2:Y:S01]  /*3e50*/  LDSM.16.M88.4 R8, [R206+0x5000] ;  /* 0x00500000ce08783b */ /* 0x000ea20000000200 */
[----:B------:R-:W-:-:S03]  /*3e60*/  LEA R204, R6, R5, 0x1 ;  /* 0x0000000506cc7211 */ /* 0x000fc600078e08ff */
[----:B------:R-:W3:Y:S01]  /*3e70*/  LDSM.16.M88.4 R104, [R206+0x5800] ;  /* 0x00580000ce68783b */ /* 0x000ee20000000200 */
[----:B------:R-:W-:Y:S02]  /*3e80*/  LEA R201, R3, R204, 0x1 ;  /* 0x000000cc03c97211 */ /* 0x000fe400078e08ff */
[----:B------:R-:W-:Y:S01]  /*3e90*/  IADD3 R3, R37, 0x8, RZ ;  /* 0x0000000825037810 */ /* 0x000fe20007ffe0ff */
[----:B------:R-:W4:Y:S03]  /*3ea0*/  LDSM.16.M88.4 R96, [R206+0x6000] ;  /* 0x00600000ce60783b */ /* 0x000f260000000200 */
[----:B------:R-:W-:Y:S01]  /*3eb0*/  IMNMX R192, R3, R132, PT ;  /* 0x0000008403c07217 */ /* 0x000fe20003800200 */
[----:B------:R-:W2:Y:S04]  /*3ec0*/  LDSM.16.M88.4 R88, [R206+0x6800] ;  /* 0x00680000ce58783b */ /* 0x000ea80000000200 */
[----:B------:R-:W2:Y:S04]  /*3ed0*/  LDSM.16.M88.4 R80, [R206+0x7000] ;  /* 0x00700000ce50783b */ /* 0x000ea80000000200 */
[----:B------:R-:W2:Y:S04]  /*3ee0*/  LDSM.16.M88.4 R40, [R206+0x7800] ;  /* 0x00780000ce28783b */ /* 0x000ea80000000200 */
[----:B------:R-:W-:Y:S04]  /*3ef0*/  LDSM.16.M88.4 R52, [R205] ;  /* 0x00000000cd34783b */ /* 0x000fe80000000200 */
[----:B------:R-:W3:Y:S01]  /*3f00*/  LDSM.16.M88.4 R32, [R128+0x4000] ;  /* 0x004000008020783b */ /* 0x000ee20000000200 */
[C---:B-----5:R-:W-:Y:S03]  /*3f10*/  HMMA.16816.F32 R28, R72.reuse, R24, RZ ;  /* 0x00000018481c723c */ /* 0x060fe600000018ff */
[----:B------:R-:W5:Y:S04]  /*3f20*/  LDSM.16.M88.4 R44, [R128+0x4800] ;  /* 0x00480000802c783b */ /* 0x000f680000000200 */
[----:B------:R-:W4:Y:S01]  /*3f30*/  LDSM.16.M88.4 R48, [R128+0x5800] ;  /* 0x005800008030783b */ /* 0x000f220000000200 */
[C---:B------:R-:W-:Y:S03]  /*3f40*/  HMMA.16816.F32 R24, R72.reuse, R26, RZ ;  /* 0x0000001a4818723c */ /* 0x040fe600000018ff */
[----:B------:R-:W-:Y:S04]  /*3f50*/  LDSM.16.M88.4 R56, [R203] ;  /* 0x00000000cb38783b */ /* 0x000fe80000000200 */
[----:B------:R-:W-:Y:S01]  /*3f60*/  LDSM.16.M88.4 R116, [R128+0x5000] ;  /* 0x005000008074783b */ /* 0x000fe20000000200 */
[C---:B-1----:R-:W-:Y:S03]  /*3f70*/  HMMA.16816.F32 R20, R72.reuse, R16, RZ ;  /* 0x000000104814723c */ /* 0x042fe600000018ff */
[----:B------:R-:W-:Y:S04]  /*3f80*/  LDSM.16.M88.4 R112, [R128+0x6000] ;  /* 0x006000008070783b */ /* 0x000fe80000000200 */
[----:B------:R-:W-:Y:S01]  /*3f90*/  LDSM.16.M88.4 R68, [R128+0x6800] ;  /* 0x006800008044783b */ /* 0x000fe20000000200 */
[C---:B------:R-:W-:Y:S03]  /*3fa0*/  HMMA.16816.F32 R16, R72.reuse, R18, RZ ;  /* 0x000000124810723c */ /* 0x040fe600000018ff */
[----:B------:R-:W-:Y:S04]  /*3fb0*/  LDSM.16.M88.4 R64, [R128+0x7000] ;  /* 0x007000008040783b */ /* 0x000fe80000000200 */
[----:B------:R-:W-:Y:S01]  /*3fc0*/  LDSM.16.M88.4 R60, [R128+0x7800] ;  /* 0x00780000803c783b */ /* 0x000fe20000000200 */
[C---:B--2---:R-:W-:Y:S03]  /*3fd0*/  HMMA.16816.F32 R12, R72.reuse, R8, RZ ;  /* 0x00000008480c723c */ /* 0x044fe600000018ff */
[----:B------:R-:W-:Y:S04]  /*3fe0*/  LDSM.16.M88.4 R124, [R206+0xb000] ;  /* 0x00b00000ce7c783b */ /* 0x000fe80000000200 */
[----:B------:R-:W-:Y:S01]  /*3ff0*/  LDSM.16.M88.4 R120, [R206+0xb800] ;  /* 0x00b80000ce78783b */ /* 0x000fe20000000200 */
[C---:B---3--:R-:W-:Y:S03]  /*4000*/  HMMA.16816.F32 R108, R72.reuse, R104, RZ ;  /* 0x00000068486c723c */ /* 0x048fe600000018ff */
[----:B------:R-:W-:Y:S04]  /*4010*/  LDSM.16.M88.4 R136, [R203+0x2000] ;  /* 0x00200000cb88783b */ /* 0x000fe80000000200 */
[----:B------:R-:W0:Y:S01]  /*4020*/  LDGDEPBAR ;  /* 0x00000000000079af */ /* 0x000e220000000000 */
[C---:B----4-:R-:W-:Y:S08]  /*4030*/  HMMA.16816.F32 R100, R72.reuse, R96, RZ ;  /* 0x000000604864723c */ /* 0x050ff000000018ff */
[C---:B------:R-:W-:Y:S08]  /*4040*/  HMMA.16816.F32 R92, R72.reuse, R88, RZ ;  /* 0x00000058485c723c */ /* 0x040ff000000018ff */
[C---:B------:R-:W-:Y:S08]  /*4050*/  HMMA.16816.F32 R84, R72.reuse, R80, RZ ;  /* 0x000000504854723c */ /* 0x040ff000000018ff */
[C---:B------:R-:W-:Y:S08]  /*4060*/  HMMA.16816.F32 R8, R72.reuse, R10, RZ ;  /* 0x0000000a4808723c */ /* 0x040ff000000018ff */
[C---:B------:R-:W-:Y:S08]  /*4070*/  HMMA.16816.F32 R104, R72.reuse, R106, RZ ;  /* 0x0000006a4868723c */ /* 0x040ff000000018ff */
[C---:B------:R-:W-:Y:S08]  /*4080*/  HMMA.16816.F32 R96, R72.reuse, R98, RZ ;  /* 0x000000624860723c */ /* 0x040ff000000018ff */
[C---:B------:R-:W-:Y:S08]  /*4090*/  HMMA.16816.F32 R88, R72.reuse, R90, RZ ;  /* 0x0000005a4858723c */ /* 0x040ff000000018ff */
[C---:B------:R-:W-:Y:S08]  /*40a0*/  HMMA.16816.F32 R80, R72.reuse, R82, RZ ;  /* 0x000000524850723c */ /* 0x040ff000000018ff */
[C---:B------:R-:W-:Y:S08]  /*40b0*/  HMMA.16816.F32 R76, R72.reuse, R40, RZ ;  /* 0x00000028484c723c */ /* 0x040ff000000018ff */
[----:B------:R-:W-:Y:S01]  /*40c0*/  HMMA.16816.F32 R72, R72, R42, RZ ;  /* 0x0000002a4848723c */ /* 0x000fe200000018ff */
[----:B------:R-:W1:Y:S07]  /*40d0*/  LDSM.16.M88.4 R40, [R199+0x4000] ;  /* 0x00400000c728783b */ /* 0x000e6e0000000200 */
[C---:B------:R-:W-:Y:S08]  /*40e0*/  HMMA.16816.F32 R28, R52.reuse, R32, R28 ;  /* 0x00000020341c723c */ /* 0x040ff0000000181c */
[C---:B------:R-:W-:Y:S01]  /*40f0*/  HMMA.16816.F32 R24, R52.reuse, R34, R24 ;  /* 0x000000223418723c */ /* 0x040fe20000001818 */
[----:B------:R-:W2:Y:S07]  /*4100*/  LDSM.16.M88.4 R32, [R199+0x4800] ;  /* 0x00480000c720783b */ /* 0x000eae0000000200 */
[C---:B-----5:R-:W-:Y:S08]  /*4110*/  HMMA.16816.F32 R20, R52.reuse, R44, R20 ;  /* 0x0000002c3414723c */ /* 0x060ff00000001814 */
[C---:B------:R-:W-:Y:S01]  /*4120*/  HMMA.16816.F32 R16, R52.reuse, R46, R16 ;  /* 0x0000002e3410723c */ /* 0x040fe20000001810 */
[----:B------:R-:W3:Y:S07]  /*4130*/  LDSM.16.M88.4 R44, [R199+0x5000] ;  /* 0x00500000c72c783b */ /* 0x000eee0000000200 */
[C---:B------:R-:W-:Y:S08]  /*4140*/  HMMA.16816.F32 R108, R52.reuse, R48, R108 ;  /* 0x00000030346c723c */ /* 0x040ff0000000186c */
[----:B------:R-:W-:Y:S01]  /*4150*/  HMMA.16816.F32 R104, R52, R50, R104 ;  /* 0x000000323468723c */ /* 0x000fe20000001868 */
[----:B------:R-:W4:Y:S07]  /*4160*/  LDSM.16.M88.4 R48, [R199+0x5800] ;  /* 0x00580000c730783b */ /* 0x000f2e0000000200 */
[C---:B-1----:R-:W-:Y:S08]  /*4170*/  HMMA.16816.F32 R28, R56.reuse, R40, R28 ;  /* 0x00000028381c723c */ /* 0x042ff0000000181c */
[C---:B------:R-:W-:Y:S01]  /*4180*/  HMMA.16816.F32 R24, R56.reuse, R42, R24 ;  /* 0x0000002a3818723c */ /* 0x040fe20000001818 */
[----:B------:R-:W1:Y:S07]  /*4190*/  LDSM.16.M88.4 R40, [R199+0x6000] ;  /* 0x00600000c728783b */ /* 0x000e6e0000000200 */
[C---:B--2---:R-:W-:Y:S08]  /*41a0*/  HMMA.16816.F32 R20, R56.reuse, R32, R20 ;  /* 0x000000203814723c */ /* 0x044ff00000001814 */
[----:B------:R-:W-:Y:S01]  /*41b0*/  HMMA.16816.F32 R16, R56, R34, R16 ;  /* 0x000000223810723c */ /* 0x000fe20000001810 */
[----:B------:R-:W2:Y:S07]  /*41c0*/  LDSM.16.M88.4 R32, [R199+0x6800] ;  /* 0x00680000c720783b */ /* 0x000eae0000000200 */
[C---:B------:R-:W-:Y:S08]  /*41d0*/  HMMA.16816.F32 R12, R52.reuse, R116, R12 ;  /* 0x00000074340c723c */ /* 0x040ff0000000180c */
[C---:B------:R-:W-:Y:S01]  /*41e0*/  HMMA.16816.F32 R8, R52.reuse, R118, R8 ;  /* 0x000000763408723c */ /* 0x040fe20000001808 */
[----:B------:R-:W-:Y:S07]  /*41f0*/  LDSM.16.M88.4 R116, [R207+0x2000] ;  /* 0x00200000cf74783b */ /* 0x000fee0000000200 */
        /* <DEDUP_REMOVED lines=10> */
[----:B------:R-:W-:Y:S01]  /*42a0*/  HMMA.16816.F32 R72, R52, R62, R72 ;  /* 0x0000003e3448723c */ /* 0x000fe20000001848 */
[----:B------:R-:W-:Y:S04]  /*42b0*/  LDSM.16.M88.4 R52, [R202] ;  /* 0x00000000ca34783b */ /* 0x000fe80000000200 */
[----:B------:R-:W-:Y:S03]  /*42c0*/  LDSM.16.M88.4 R60, [R199+0x7800] ;  /* 0x00780000c73c783b */ /* 0x000fe60000000200 */
[C---:B---3--:R-:W-:Y:S08]  /*42d0*/  HMMA.16816.F32 R12, R56.reuse, R44, R12 ;  /* 0x0000002c380c723c */ /* 0x048ff0000000180c */
[C---:B------:R-:W-:Y:S01]  /*42e0*/  HMMA.16816.F32 R8, R56.reuse, R46, R8 ;  /* 0x0000002e3808723c */ /* 0x040fe20000001808 */
[----:B------:R-:W3:Y:S07]  /*42f0*/  LDSM.16.M88.4 R44, [R199+0x7000] ;  /* 0x00700000c72c783b */ /* 0x000eee0000000200 */
[C---:B----4-:R-:W-:Y:S08]  /*4300*/  HMMA.16816.F32 R108, R56.reuse, R48, R108 ;  /* 0x00000030386c723c */ /* 0x050ff0000000186c */
[C---:B------:R-:W-:Y:S01]  /*4310*/  HMMA.16816.F32 R104, R56.reuse, R50, R104 ;  /* 0x000000323868723c */ /* 0x040fe20000001868 */
[----:B------:R-:W4:Y:S07]  /*4320*/  LDSM.16.M88.4 R48, [R201] ;  /* 0x00000000c930783b */ /* 0x000f2e0000000200 */
[C---:B-1----:R-:W-:Y:S08]  /*4330*/  HMMA.16816.F32 R100, R56.reuse, R40, R100 ;  /* 0x000000283864723c */ /* 0x042ff00000001864 */
[C---:B------:R-:W-:Y:S01]  /*4340*/  HMMA.16816.F32 R96, R56.reuse, R42, R96 ;  /* 0x0000002a3860723c */ /* 0x040fe20000001860 */
[----:B------:R-:W1:Y:S07]  /*4350*/  LDSM.16.M88.4 R40, [R201+0x800] ;  /* 0x00080000c928783b */ /* 0x000e6e0000000200 */
[C---:B--2---:R-:W-:Y:S08]  /*4360*/  HMMA.16816.F32 R92, R56.reuse, R32, R92 ;  /* 0x00000020385c723c */ /* 0x044ff0000000185c */
[C---:B------:R-:W-:Y:S01]  /*4370*/  HMMA.16816.F32 R88, R56.reuse, R34, R88 ;  /* 0x000000223858723c */ /* 0x040fe20000001858 */
[----:B------:R-:W2:Y:S07]  /*4380*/  LDSM.16.M88.4 R32, [R201+0x1000] ;  /* 0x00100000c920783b */ /* 0x000eae0000000200 */
[C---:B---3--:R-:W-:Y:S08]  /*4390*/  HMMA.16816.F32 R84, R56.reuse, R44, R84 ;  /* 0x0000002c3854723c */ /* 0x048ff00000001854 */
[----:B------:R-:W-:Y:S01]  /*43a0*/  HMMA.16816.F32 R80, R56, R46, R80 ;  /* 0x0000002e3850723c */ /* 0x000fe20000001850 */
[----:B------:R-:W3:Y:S07]  /*43b0*/  LDSM.16.M88.4 R44, [R201+0x1800] ;  /* 0x00180000c92c783b */ /* 0x000eee0000000200 */
[C---:B----4-:R-:W-:Y:S08]  /*43c0*/  HMMA.16816.F32 R28, R52.reuse, R48, R28 ;  /* 0x00000030341c723c */ /* 0x050ff0000000181c */
[C---:B------:R-:W-:Y:S01]  /*43d0*/  HMMA.16816.F32 R24, R52.reuse, R50, R24 ;  /* 0x000000323418723c */ /* 0x040fe20000001818 */
        /* <DEDUP_REMOVED lines=8> */
[----:B------:R-:W-:Y:S01]  /*4460*/  HMMA.16816.F32 R72, R56, R62, R72 ;  /* 0x0000003e3848723c */ /* 0x000fe20000001848 */
[----:B------:R-:W5:Y:S04]  /*4470*/  LDSM.16.M88.4 R56, [R201+0x3800] ;  /* 0x00380000c938783b */ /* 0x000f680000000200 */
[----:B------:R-:W-:Y:S03]  /*4480*/  LDSM.16.M88.4 R60, [R128+0xa800] ;  /* 0x00a80000803c783b */ /* 0x000fe60000000200 */
[C---:B---3--:R-:W-:Y:S08]  /*4490*/  HMMA.16816.F32 R108, R52.reuse, R44, R108 ;  /* 0x0000002c346c723c */ /* 0x048ff0000000186c */
[C---:B------:R-:W-:Y:S01]  /*44a0*/  HMMA.16816.F32 R104, R52.reuse, R46, R104 ;  /* 0x0000002e3468723c */ /* 0x040fe20000001868 */
        /* <DEDUP_REMOVED lines=8> */
[C---:B------:R-:W-:Y:S01]  /*4530*/  HMMA.16816.F32 R80, R52.reuse, R34, R80 ;  /* 0x000000223450723c */ /* 0x040fe20000001850 */
[----:B------:R-:W2:Y:S07]  /*4540*/  LDSM.16.M88.4 R32, [R206+0x9800] ;  /* 0x00980000ce20783b */ /* 0x000eae0000000200 */
[C---:B-----5:R-:W-:Y:S08]  /*4550*/  HMMA.16816.F32 R76, R52.reuse, R56, R76 ;  /* 0x00000038344c723c */ /* 0x060ff0000000184c */
        /* <DEDUP_REMOVED lines=8> */
[----:B------:R-:W-:Y:S07]  /*45e0*/  LDSM.16.M88.4 R48, [R205+0x2000] ;  /* 0x00200000cd30783b */ /* 0x000fee0000000200 */
[C---:B-1----:R-:W-:Y:S08]  /*45f0*/  HMMA.16816.F32 R12, R116.reuse, R40, R12 ;  /* 0x00000028740c723c */ /* 0x042ff0000000180c */
[C---:B------:R-:W-:Y:S01]  /*4600*/  HMMA.16816.F32 R8, R116.reuse, R42, R8 ;  /* 0x0000002a7408723c */ /* 0x040fe20000001808 */
[----:B------:R-:W1:Y:S07]  /*4610*/  LDSM.16.M88.4 R40, [R128+0x8800] ;  /* 0x008800008028783b */ /* 0x000e6e0000000200 */
[C---:B--2---:R-:W-:Y:S08]  /*4620*/  HMMA.16816.F32 R108, R116.reuse, R32, R108 ;  /* 0x00000020746c723c */ /* 0x044ff0000000186c */
[C---:B------:R-:W-:Y:S01]  /*4630*/  HMMA.16816.F32 R104, R116.reuse, R34, R104 ;  /* 0x000000227468723c */ /* 0x040fe20000001868 */
[----:B------:R-:W2:Y:S07]  /*4640*/  LDSM.16.M88.4 R32, [R128+0x9000] ;  /* 0x009000008020783b */ /* 0x000eae0000000200 */
[C---:B-----5:R-:W-:Y:S08]  /*4650*/  HMMA.16816.F32 R100, R116.reuse, R52, R100 ;  /* 0x000000347464723c */ /* 0x060ff00000001864 */
[C---:B------:R-:W-:Y:S01]  /*4660*/  HMMA.16816.F32 R96, R116.reuse, R54, R96 ;  /* 0x000000367460723c */ /* 0x040fe20000001860 */
[----:B------:R-:W4:Y:S04]  /*4670*/  LDSM.16.M88.4 R52, [R128+0xb800] ;  /* 0x00b800008034783b */ /* 0x000f280000000200 */
[----:B------:R-:W-:Y:S03]  /*4680*/  LDSM.16.M88.4 R128, [R199+0x9800] ;  /* 0x00980000c780783b */ /* 0x000fe60000000200 */
[C---:B---3--:R-:W-:Y:S08]  /*4690*/  HMMA.16816.F32 R92, R116.reuse, R44, R92 ;  /* 0x0000002c745c723c */ /* 0x048ff0000000185c */
[----:B------:R-:W-:Y:S01]  /*46a0*/  HMMA.16816.F32 R88, R116, R46, R88 ;  /* 0x0000002e7458723c */ /* 0x000fe20000001858 */
[----:B------:R-:W3:Y:S07]  /*46b0*/  LDSM.16.M88.4 R44, [R199+0x8000] ;  /* 0x00800000c72c783b */ /* 0x000eee0000000200 */
        /* <DEDUP_REMOVED lines=8> */
[----:B------:R-:W5:Y:S07]  /*4740*/  LDSM.16.M88.4 R124, [R199+0xa000] ;  /* 0x00a00000c77c783b */ /* 0x000f6e0000000200 */
[C---:B------:R-:W-:Y:S08]  /*4750*/  HMMA.16816.F32 R76, R116.reuse, R120, R76 ;  /* 0x00000078744c723c */ /* 0x040ff0000000184c */
[----:B------:R-:W-:Y:S01]  /*4760*/  HMMA.16816.F32 R72, R116, R122, R72 ;  /* 0x0000007a7448723c */ /* 0x000fe20000001848 */
[----:B------:R-:W1:Y:S04]  /*4770*/  LDSM.16.M88.4 R120, [R199+0xa800] ;  /* 0x00a80000c778783b */ /* 0x000e680000000200 */
[----:B------:R-:W1:Y:S03]  /*4780*/  LDSM.16.M88.4 R116, [R199+0xb000] ;  /* 0x00b00000c774783b */ /* 0x000e660000000200 */
[C---:B------:R-:W-:Y:S08]  /*4790*/  HMMA.16816.F32 R28, R48.reuse, R112, R28 ;  /* 0x00000070301c723c */ /* 0x040ff0000000181c */
[C---:B------:R-:W-:Y:S01]  /*47a0*/  HMMA.16816.F32 R24, R48.reuse, R114, R24 ;  /* 0x000000723018723c */ /* 0x040fe20000001818 */
[----:B------:R-:W1:Y:S07]  /*47b0*/  LDSM.16.M88.4 R112, [R199+0xb800] ;  /* 0x00b80000c770783b */ /* 0x000e6e0000000200 */
[C---:B------:R-:W-:Y:S08]  /*47c0*/  HMMA.16816.F32 R108, R48.reuse, R68, R108 ;  /* 0x00000044306c723c */ /* 0x040ff0000000186c */
[C---:B------:R-:W-:Y:S01]  /*47d0*/  HMMA.16816.F32 R104, R48.reuse, R70, R104 ;  /* 0x000000463068723c */ /* 0x040fe20000001868 */
[----:B------:R-:W-:Y:S07]  /*47e0*/  LDSM.16.M88.4 R68, [R202+0x2000] ;  /* 0x00200000ca44783b */ /* 0x000fee0000000200 */
[C---:B------:R-:W-:Y:S08]  /*47f0*/  HMMA.16816.F32 R100, R48.reuse, R64, R100 ;  /* 0x000000403064723c */ /* 0x040ff00000001864 */
[C---:B------:R-:W-:Y:S01]  /*4800*/  HMMA.16816.F32 R96, R48.reuse, R66, R96 ;  /* 0x000000423060723c */ /* 0x040fe20000001860 */
[----:B------:R-:W1:Y:S07]  /*4810*/  LDSM.16.M88.4 R64, [R201+0x4000] ;  /* 0x00400000c940783b */ /* 0x000e6e0000000200 */
[C---:B------:R-:W-:Y:S08]  /*4820*/  HMMA.16816.F32 R92, R48.reuse, R60, R92 ;  /* 0x0000003c305c723c */ /* 0x040ff0000000185c */
[C---:B------:R-:W-:Y:S01]  /*4830*/  HMMA.16816.F32 R88, R48.reuse, R62, R88 ;  /* 0x0000003e3058723c */ /* 0x040fe20000001858 */
[----:B------:R-:W1:Y:S07]  /*4840*/  LDSM.16.M88.4 R60, [R201+0x4800] ;  /* 0x00480000c93c783b */ /* 0x000e6e0000000200 */
[C---:B------:R-:W-:Y:S08]  /*4850*/  HMMA.16816.F32 R84, R48.reuse, R56, R84 ;  /* 0x000000383054723c */ /* 0x040ff00000001854 */
[C---:B------:R-:W-:Y:S01]  /*4860*/  HMMA.16816.F32 R80, R48.reuse, R58, R80 ;  /* 0x0000003a3050723c */ /* 0x040fe20000001850 */
[----:B------:R-:W2:Y:S07]  /*4870*/  LDSM.16.M88.4 R56, [R201+0x5000] ;  /* 0x00500000c938783b */ /* 0x000eae0000000200 */
[C---:B----4-:R-:W-:Y:S08]  /*4880*/  HMMA.16816.F32 R76, R48.reuse, R52, R76 ;  /* 0x00000034304c723c */ /* 0x050ff0000000184c */
[----:B------:R-:W-:Y:S01]  /*4890*/  HMMA.16816.F32 R72, R48, R54, R72 ;  /* 0x000000363048723c */ /* 0x000fe20000001848 */
[----:B------:R-:W4:Y:S04]  /*48a0*/  LDSM.16.M88.4 R52, [R201+0x5800] ;  /* 0x00580000c934783b */ /* 0x000f280000000200 */
[----:B------:R-:W4:Y:S03]  /*48b0*/  LDSM.16.M88.4 R48, [R201+0x6000] ;  /* 0x00600000c930783b */ /* 0x000f260000000200 */
[C---:B---3--:R-:W-:Y:S08]  /*48c0*/  HMMA.16816.F32 R28, R136.reuse, R44, R28 ;  /* 0x0000002c881c723c */ /* 0x048ff0000000181c */
[C---:B------:R-:W-:Y:S01]  /*48d0*/  HMMA.16816.F32 R24, R136.reuse, R46, R24 ;  /* 0x0000002e8818723c */ /* 0x040fe20000001818 */
[----:B------:R-:W3:Y:S07]  /*48e0*/  LDSM.16.M88.4 R44, [R201+0x6800] ;  /* 0x00680000c92c783b */ /* 0x000eee0000000200 */
[C---:B-1----:R-:W-:Y:S08]  /*48f0*/  HMMA.16816.F32 R20, R136.reuse, R40, R20 ;  /* 0x000000288814723c */ /* 0x042ff00000001814 */
[C---:B------:R-:W-:Y:S01]  /*4900*/  HMMA.16816.F32 R16, R136.reuse, R42, R16 ;  /* 0x0000002a8810723c */ /* 0x040fe20000001810 */
[----:B------:R-:W1:Y:S07]  /*4910*/  LDSM.16.M88.4 R40, [R201+0x7000] ;  /* 0x00700000c928783b */ /* 0x000e6e0000000200 */
[C---:B--2---:R-:W-:Y:S08]  /*4920*/  HMMA.16816.F32 R12, R136.reuse, R32, R12 ;  /* 0x00000020880c723c */ /* 0x044ff0000000180c */
[----:B------:R-:W-:Y:S01]  /*4930*/  HMMA.16816.F32 R8, R136, R34, R8 ;  /* 0x000000228808723c */ /* 0x000fe20000001808 */
[----:B------:R-:W2:Y:S01]  /*4940*/  LDSM.16.M88.4 R32, [R201+0x7800] ;  /* 0x00780000c920783b */ /* 0x000ea20000000200 */
[----:B------:R-:W-:-:S06]  /*4950*/  DEPBAR.LE SB0, 0x0 ;  /* 0x000080000000791a */ /* 0x000fcc0000000000 */
[C---:B------:R-:W-:Y:S08]  /*4960*/  HMMA.16816.F32 R108, R136.reuse, R128, R108 ;  /* 0x00000080886c723c */ /* 0x040ff0000000186c */
[C---:B------:R-:W-:Y:S08]  /*4970*/  HMMA.16816.F32 R104, R136.reuse, R130, R104 ;  /* 0x000000828868723c */ /* 0x040ff00000001868 */
[C---:B-----5:R-:W-:Y:S08]  /*4980*/  HMMA.16816.F32 R100, R136.reuse, R124, R100 ;  /* 0x0000007c8864723c */ /* 0x060ff00000001864 */
[C---:B------:R-:W-:Y:S08]  /*4990*/  HMMA.16816.F32 R96, R136.reuse, R126, R96 ;  /* 0x0000007e8860723c */ /* 0x040ff00000001860 */
[C---:B------:R-:W-:Y:S08]  /*49a0*/  HMMA.16816.F32 R92, R136.reuse, R120, R92 ;  /* 0x00000078885c723c */ /* 0x040ff0000000185c */
[C---:B------:R-:W-:Y:S08]  /*49b0*/  HMMA.16816.F32 R88, R136.reuse, R122, R88 ;  /* 0x0000007a8858723c */ /* 0x040ff00000001858 */
[C---:B------:R-:W-:Y:S08]  /*49c0*/  HMMA.16816.F32 R84, R136.reuse, R116, R84 ;  /* 0x000000748854723c */ /* 0x040ff00000001854 */
[C---:B------:R-:W-:Y:S08]  /*49d0*/  HMMA.16816.F32 R80, R136.reuse, R118, R80 ;  /* 0x000000768850723c */ /* 0x040ff00000001850 */
[C---:B------:R-:W-:Y:S08]  /*49e0*/  HMMA.16816.F32 R76, R136.reuse, R112, R76 ;  /* 0x00000070884c723c */ /* 0x040ff0000000184c */
[----:B------:R-:W-:Y:S08]  /*49f0*/  HMMA.16816.F32 R72, R136, R114, R72 ;  /* 0x000000728848723c */ /* 0x000ff00000001848 */
[C---:B------:R-:W-:Y:S08]  /*4a00*/  HMMA.16816.F32 R28, R68.reuse, R64, R28 ;  /* 0x00000040441c723c */ /* 0x040ff0000000181c */
[C---:B------:R-:W-:Y:S08]  /*4a10*/  HMMA.16816.F32 R24, R68.reuse, R66, R24 ;  /* 0x000000424418723c */ /* 0x040ff00000001818 */
[C---:B------:R-:W-:Y:S08]  /*4a20*/  HMMA.16816.F32 R20, R68.reuse, R60, R20 ;  /* 0x0000003c4414723c */ /* 0x040ff00000001814 */
[C---:B------:R-:W-:Y:S08]  /*4a30*/  HMMA.16816.F32 R16, R68.reuse, R62, R16 ;  /* 0x0000003e4410723c */ /* 0x040ff00000001810 */
[C---:B------:R-:W-:Y:S08]  /*4a40*/  HMMA.16816.F32 R12, R68.reuse, R56, R12 ;  /* 0x00000038440c723c */ /* 0x040ff0000000180c */
[C---:B------:R-:W-:Y:S08]  /*4a50*/  HMMA.16816.F32 R8, R68.reuse, R58, R8 ;  /* 0x0000003a4408723c */ /* 0x040ff00000001808 */
[C---:B----4-:R-:W-:Y:S08]  /*4a60*/  HMMA.16816.F32 R108, R68.reuse, R52, R108 ;  /* 0x00000034446c723c */ /* 0x050ff0000000186c */
[C---:B------:R-:W-:Y:S08]  /*4a70*/  HMMA.16816.F32 R104, R68.reuse, R54, R104 ;  /* 0x000000364468723c */ /* 0x040ff00000001868 */
[C---:B------:R-:W-:Y:S08]  /*4a80*/  HMMA.16816.F32 R100, R68.reuse, R48, R100 ;  /* 0x000000304464723c */ /* 0x040ff00000001864 */
[C---:B------:R-:W-:Y:S08]  /*4a90*/  HMMA.16816.F32 R96, R68.reuse, R50, R96 ;  /* 0x000000324460723c */ /* 0x040ff00000001860 */
[C---:B---3--:R-:W-:Y:S08]  /*4aa0*/  HMMA.16816.F32 R92, R68.reuse, R44, R92 ;  /* 0x0000002c445c723c */ /* 0x048ff0000000185c */
[C---:B------:R-:W-:Y:S08]  /*4ab0*/  HMMA.16816.F32 R88, R68.reuse, R46, R88 ;  /* 0x0000002e4458723c */ /* 0x040ff00000001858 */
[C---:B-1----:R-:W-:Y:S08]  /*4ac0*/  HMMA.16816.F32 R84, R68.reuse, R40, R84 ;  /* 0x000000284454723c */ /* 0x042ff00000001854 */
[C---:B------:R-:W-:Y:S08]  /*4ad0*/  HMMA.16816.F32 R80, R68.reuse, R42, R80 ;  /* 0x0000002a4450723c */ /* 0x040ff00000001850 */
[C---:B--2---:R-:W-:Y:S08]  /*4ae0*/  HMMA.16816.F32 R76, R68.reuse, R32, R76 ;  /* 0x00000020444c723c */ /* 0x044ff0000000184c */
[----:B------:R-:W-:Y:S01]  /*4af0*/  HMMA.16816.F32 R72, R68, R34, R72 ;  /* 0x000000224448723c */ /* 0x000fe20000001848 */
[----:B------:R-:W-:Y:S06]  /*4b00*/  BAR.SYNC.DEFER_BLOCKING 0x0 ;  /* 0x0000000000007b1d */ /* 0x000fec0000010000 */
[----:B------:R-:W-:Y:S01]  /*4b10*/  @!UPT UIADD3 URZ, URZ, URZ, URZ ;  /* 0x0000003f3f3ff290 */ /* 0x000fe2000fffe03f */
[----:B------:R-:W-:Y:S11]  /*4b20*/  @!P4 BRA `(.L_x_732) ;  /* 0x00000e200000c947 */ /* 0x000ff60003800000 */
[----:B------:R-:W-:Y:S05]  /*4b30*/  @!P0 BRA `(.L_x_733) ;  /* 0x0000039000008947 */ /* 0x000fea0003800000 */
[----:B------:R-:W1:Y:S01]  /*4b40*/  I2F.RP R35, R135 ;  /* 0x0000008700237306 */ /* 0x000e620000209400 */
[----:B------:R-:W-:-:S02]  /*4b50*/  IADD3 R34, R7, -0x80, RZ ;  /* 0xffffff8007227810 */ /* 0x000fc40007ffe0ff */
[----:B------:R-:W-:Y:S02]  /*4b60*/  IABS R5, R7 ;  /* 0x0000000700057213 */ /* 0x000fe40000000000 */
[----:B------:R-:W-:Y:S02]  /*4b70*/  IABS R3, R34 ;  /* 0x0000002200037213 */ /* 0x000fe40000000000 */
[----:B------:R-:W-:Y:S01]  /*4b80*/  LOP3.LUT R34, R34, c[0x0][0x2d0], RZ, 0x3c, !PT ;  /* 0x0000b40022227a12 */ /* 0x000fe200078e3cff */
[----:B-1----:R-:W1:Y:S02]  /*4b90*/  MUFU.RCP R32, R35 ;  /* 0x0000002300207308 */ /* 0x002e640000001000 */
[----:B-1----:R-:W-:-:S06]  /*4ba0*/  IADD3 R32, R32, 0xffffffe, RZ ;  /* 0x0ffffffe20207810 */ /* 0x002fcc0007ffe0ff */
[----:B------:R-:W1:Y:S02]  /*4bb0*/  F2I.FTZ.U32.TRUNC.NTZ R33, R32 ;  /* 0x0000002000217305 */ /* 0x000e64000021f000 */
[----:B-1----:R-:W-:Y:S02]  /*4bc0*/  IMAD.MOV R6, RZ, RZ, -R33 ;  /* 0x000000ffff067224 */ /* 0x002fe400078e0a21 */
[----:B------:R-:W-:Y:S02]  /*4bd0*/  IMAD.MOV.U32 R32, RZ, RZ, RZ ;  /* 0x000000ffff207224 */ /* 0x000fe400078e00ff */
[----:B------:R-:W-:-:S04]  /*4be0*/  IMAD R6, R6, R135, RZ ;  /* 0x0000008706067224 */ /* 0x000fc800078e02ff */
[----:B------:R-:W-:-:S06]  /*4bf0*/  IMAD.HI.U32 R6, R33, R6, R32 ;  /* 0x0000000621067227 */ /* 0x000fcc00078e0020 */
[----:B------:R-:W-:-:S04]  /*4c00*/  IMAD.HI.U32 R35, R6, R5, RZ ;  /* 0x0000000506237227 */ /* 0x000fc800078e00ff */
[----:B------:R-:W-:Y:S01]  /*4c10*/  IMAD.HI.U32 R33, R6, R3, RZ ;  /* 0x0000000306217227 */ /* 0x000fe200078e00ff */
[----:B------:R-:W-:-:S03]  /*4c20*/  IADD3 R32, -R35, RZ, RZ ;  /* 0x000000ff23207210 */ /* 0x000fc60007ffe1ff */
[----:B------:R-:W-:Y:S02]  /*4c30*/  IMAD.MOV R6, RZ, RZ, -R33 ;  /* 0x000000ffff067224 */ /* 0x000fe400078e0a21 */
[C---:B------:R-:W-:Y:S02]  /*4c40*/  IMAD R32, R135.reuse, R32, R5 ;  /* 0x0000002087207224 */ /* 0x040fe400078e0205 */
[----:B------:R-:W-:Y:S01]  /*4c50*/  IMAD R6, R135, R6, R3 ;  /* 0x0000000687067224 */ /* 0x000fe200078e0203 */
[----:B------:R-:W-:Y:S02]  /*4c60*/  LOP3.LUT R3, R7, c[0x0][0x2d0], RZ, 0x3c, !PT ;  /* 0x0000b40007037a12 */ /* 0x000fe400078e3cff */
[C---:B------:R-:W-:Y:S02]  /*4c70*/  ISETP.GT.U32.AND P1, PT, R135.reuse, R32, PT ;  /* 0x000000208700720c */ /* 0x040fe40003f24070 */
[----:B------:R-:W-:Y:S02]  /*4c80*/  ISETP.GT.U32.AND P2, PT, R135, R6, PT ;  /* 0x000000068700720c */ /* 0x000fe40003f44070 */
[----:B------:R-:W-:-:S09]  /*4c90*/  ISETP.GE.AND P3, PT, R3, RZ, PT ;  /* 0x000000ff0300720c */ /* 0x000fd20003f66270 */
[----:B------:R-:W-:Y:S01]  /*4ca0*/  @!P1 IMAD.IADD R32, R32, 0x1, -R135 ;  /* 0x0000000120209824 */ /* 0x000fe200078e0a87 */
[----:B------:R-:W-:Y:S02]  /*4cb0*/  @!P1 IADD3 R35, R35, 0x1, RZ ;  /* 0x0000000123239810 */ /* 0x000fe40007ffe0ff */
[-C--:B------:R-:W-:Y:S02]  /*4cc0*/  @!P2 IADD3 R6, R6, -R135.reuse, RZ ;  /* 0x800000870606a210 */ /* 0x080fe40007ffe0ff */
[-C--:B------:R-:W-:Y:S02]  /*4cd0*/  ISETP.GE.U32.AND P6, PT, R32, R135.reuse, PT ;  /* 0x000000872000720c */ /* 0x080fe40003fc6070 */
[----:B------:R-:W-:Y:S02]  /*4ce0*/  ISETP.GE.U32.AND P5, PT, R6, R135, PT ;  /* 0x000000870600720c */ /* 0x000fe40003fa6070 */
[----:B------:R-:W-:Y:S02]  /*4cf0*/  ISETP.GE.AND P1, PT, R34, RZ, PT ;  /* 0x000000ff2200720c */ /* 0x000fe40003f26270 */
[----:B------:R-:W-:-:S02]  /*4d00*/  @!P2 IADD3 R33, R33, 0x1, RZ ;  /* 0x000000012121a810 */ /* 0x000fc40007ffe0ff */
[----:B------:R-:W-:Y:S02]  /*4d10*/  ISETP.NE.AND P2, PT, RZ, c[0x0][0x2d0], PT ;  /* 0x0000b400ff007a0c */ /* 0x000fe40003f45270 */
[----:B------:R-:W-:-:S03]  /*4d20*/  LOP3.LUT R6, RZ, c[0x0][0x2d0], RZ, 0x33, !PT ;  /* 0x0000b400ff067a12 */ /* 0x000fc600078e33ff */
[----:B------:R-:W-:Y:S02]  /*4d30*/  @P6 IADD3 R35, R35, 0x1, RZ ;  /* 0x0000000123236810 */ /* 0x000fe40007ffe0ff */
[----:B------:R-:W-:-:S03]  /*4d40*/  @P5 IADD3 R33, R33, 0x1, RZ ;  /* 0x0000000121215810 */ /* 0x000fc60007ffe0ff */
[----:B------:R-:W-:Y:S02]  /*4d50*/  @!P3 IMAD.MOV R35, RZ, RZ, -R35 ;  /* 0x000000ffff23b224 */ /* 0x000fe400078e0a23 */
[----:B------:R-:W-:-:S03]  /*4d60*/  @!P1 IMAD.MOV R33, RZ, RZ, -R33 ;  /* 0x000000ffff219224 */ /* 0x000fc600078e0a21 */
[C---:B------:R-:W-:Y:S02]  /*4d70*/  SEL R3, R6.reuse, R35, !P2 ;  /* 0x0000002306037207 */ /* 0x040fe40005000000 */
[----:B------:R-:W-:-:S03]  /*4d80*/  SEL R6, R6, R33, !P2 ;  /* 0x0000002106067207 */ /* 0x000fc60005000000 */
[----:B------:R-:W-:-:S04]  /*4d90*/  IMAD.WIDE R42, R3, 0x4, R224 ;  /* 0x00000004032a7825 */ /* 0x000fc800078e02e0 */
[----:B------:R-:W-:Y:S01]  /*4da0*/  IMAD.WIDE R40, R6, 0x4, R224 ;  /* 0x0000000406287825 */ /* 0x000fe200078e02e0 */
[----:B------:R-:W2:Y:S04]  /*4db0*/  LDG.E R5, [R42.64] ;  /* 0x0000000c2a057981 */ /* 0x000ea8000c1e1900 */
[----:B------:R-:W2:Y:S01]  /*4dc0*/  LDG.E R32, [R40.64] ;  /* 0x0000000c28207981 */ /* 0x000ea2000c1e1900 */
[----:B------:R-:W-:Y:S01]  /*4dd0*/  IADD3 R3, R3, -R6, RZ ;  /* 0x8000000603037210 */ /* 0x000fe20007ffe0ff */
[----:B------:R-:W-:-:S04]  /*4de0*/  IMAD.MOV.U32 R6, RZ, RZ, c[0x0][0x2d0] ;  /* 0x0000b400ff067624 */ /* 0x000fc800078e00ff */
[----:B------:R-:W-:-:S04]  /*4df0*/  IMAD R6, R3, R6, -0x80 ;  /* 0xffffff8003067424 */ /* 0x000fc800078e0206 */
[----:B------:R-:W-:Y:S01]  /*4e00*/  IMAD.WIDE.U32 R34, R6, c[0x0][0x198], RZ ;  /* 0x0000660006227a25 */ /* 0x000fe200078e00ff */
[----:B------:R-:W-:-:S05]  /*4e10*/  SHF.R.S32.HI R3, RZ, 0x1f, R6 ;  /* 0x0000001fff037819 */ /* 0x000fca0000011406 */
[----:B------:R-:W-:-:S04]  /*4e20*/  IMAD R3, R3, c[0x0][0x198], RZ ;  /* 0x0000660003037a24 */ /* 0x000fc800078e02ff */
[----:B------:R-:W-:-:S05]  /*4e30*/  IMAD R3, R6, c[0x0][0x19c], R3 ;  /* 0x0000670006037a24 */ /* 0x000fca00078e0203 */
[----:B------:R-:W-:Y:S01]  /*4e40*/  IADD3 R35, R35, R3, RZ ;  /* 0x0000000323237210 */ /* 0x000fe20007ffe0ff */
[----:B--2---:R-:W-:-:S05]  /*4e50*/  IMAD.IADD R32, R32, 0x1, -R5 ;  /* 0x0000000120207824 */ /* 0x004fca00078e0a05 */
[----:B------:R-:W-:-:S05]  /*4e60*/  SHF.R.S32.HI R5, RZ, 0x1f, R32 ;  /* 0x0000001fff057819 */ /* 0x000fca0000011420 */
[----:B------:R-:W-:-:S04]  /*4e70*/  IMAD R5, R5, c[0x0][0x180], RZ ;  /* 0x0000600005057a24 */ /* 0x000fc800078e02ff */
[C---:B------:R-:W-:Y:S02]  /*4e80*/  IMAD R5, R32.reuse, c[0x0][0x184], R5 ;  /* 0x0000610020057a24 */ /* 0x040fe400078e0205 */
[----:B------:R-:W-:-:S04]  /*4e90*/  IMAD.WIDE.U32 R32, R32, c[0x0][0x180], R34 ;  /* 0x0000600020207a25 */ /* 0x000fc800078e0022 */
[----:B------:R-:W-:Y:S01]  /*4ea0*/  IMAD.IADD R34, R33, 0x1, R5 ;  /* 0x0000000121227824 */ /* 0x000fe200078e0205 */
[----:B------:R-:W-:Y:S01]  /*4eb0*/  MOV R33, R32 ;  /* 0x0000002000217202 */ /* 0x000fe20000000f00 */
[----:B------:R-:W-:Y:S05]  /*4ec0*/  BRA `(.L_x_734) ;  /* 0x0000002000007947 */ /* 0x000fea0003800000 */
.L_x_733:
[----:B------:R-:W-:-:S04]  /*4ed0*/  LEA R33, -R133, RZ, 0x7 ;  /* 0x000000ff85217211 */ /* 0x000fc800078e39ff */
[----:B------:R-:W-:Y:S02]  /*4ee0*/  SHF.R.S32.HI R34, RZ, 0x1f, R33 ;  /* 0x0000001fff227819 */ /* 0x000fe40000011421 */
.L_x_734:
[----:B------:R-:W-:Y:S01]  /*4ef0*/  ISETP.GE.AND P3, PT, R218, c[0x0][0x220], PT ;  /* 0x00008800da007a0c */ /* 0x000fe20003f66270 */
[----:B------:R-:W-:Y:S01]  /*4f00*/  BSSY B0, `(.L_x_735) ;  /* 0x00000a1000007945 */ /* 0x000fe20003800000 */
[----:B------:R-:W-:Y:S02]  /*4f10*/  ISETP.GE.AND P2, PT, R209, c[0x0][0x220], PT ;  /* 0x00008800d1007a0c */ /* 0x000fe40003f46270 */
[----:B------:R-:W-:-:S05]  /*4f20*/  IADD3 R35, P5, R211, R33, RZ ;  /* 0x00000021d3237210 */ /* 0x000fca0007fbe0ff */
[----:B------:R-:W-:-:S04]  /*4f30*/  IMAD.X R6, R210, 0x1, R34, P5 ;  /* 0x00000001d2067824 */ /* 0x000fc800028e0622 */
[CC--:B------:R-:W-:Y:S01]  /*4f40*/  @!P3 IADD3 R40, P1, R33.reuse, R188.reuse, RZ ;  /* 0x000000bc2128b210 */ /* 0x0c0fe20007f3e0ff */
[----:B------:R1:W-:Y:S03]  /*4f50*/  @P3 STS.128 [R216+0x4000], RZ ;  /* 0x004000ffd8003388 */ /* 0x0003e60000000c00 */
[----:B------:R-:W-:Y:S01]  /*4f60*/  @!P3 LEA R62, P6, R40, c[0x0][0x168], 0x1 ;  /* 0x00005a00283eba11 */ /* 0x000fe200078c08ff */
[----:B------:R-:W-:Y:S01]  /*4f70*/  @!P3 IMAD.X R3, R34, 0x1, R189, P1 ;  /* 0x000000012203b824 */ /* 0x000fe200008e06bd */
[----:B------:R-:W-:-:S04]  /*4f80*/  @!P2 IADD3 R32, P1, R33, R188, RZ ;  /* 0x000000bc2120a210 */ /* 0x000fc80007f3e0ff */
[----:B------:R-:W-:Y:S01]  /*4f90*/  @!P3 LEA.HI.X R63, R40, c[0x0][0x16c], R3, 0x1, P6 ;  /* 0x00005b00283fba11 */ /* 0x000fe200030f0c03 */
[--C-:B------:R-:W-:Y:S01]  /*4fa0*/  @!P2 IMAD.X R5, R34, 0x1, R189.reuse, P1 ;  /* 0x000000012205a824 */ /* 0x100fe200008e06bd */
[CC--:B------:R-:W-:Y:S02]  /*4fb0*/  @!P3 IADD3 R40, P5, R35.reuse, R188.reuse, RZ ;  /* 0x000000bc2328b210 */ /* 0x0c0fe40007fbe0ff */
[----:B------:R-:W-:Y:S01]  /*4fc0*/  @!P2 LEA R50, P1, R32, c[0x0][0x168], 0x1 ;  /* 0x00005a002032aa11 */ /* 0x000fe200078208ff */
[----:B------:R-:W-:Y:S01]  /*4fd0*/  @!PT LDS RZ, [RZ] ;  /* 0x00000000fffff984 */ /* 0x000fe20000000800 */
[----:B------:R-:W-:Y:S01]  /*4fe0*/  @!PT LDS RZ, [RZ] ;  /* 0x00000000fffff984 */ /* 0x000fe20000000800 */
[----:B------:R-:W-:Y:S01]  /*4ff0*/  @!PT LDS RZ, [RZ] ;  /* 0x00000000fffff984 */ /* 0x000fe20000000800 */
[----:B------:R2:W-:Y:S01]  /*5000*/  @!P3 LDGSTS.E.BYPASS.LTC128B.128 [R216+0x4000], [R62.64] ;  /* 0x040000003ed8bfae */ /* 0x0005e2000b901d4c */
[----:B------:R-:W-:Y:S01]  /*5010*/  @!P3 LEA R60, P6, R40, c[0x0][0x168], 0x1 ;  /* 0x00005a00283cba11 */ /* 0x000fe200078c08ff */
[----:B------:R-:W-:Y:S01]  /*5020*/  @!P3 IMAD.X R3, R6, 0x1, R189, P5 ;  /* 0x000000010603b824 */ /* 0x000fe200028e06bd */
[----:B------:R-:W-:Y:S01]  /*5030*/  @!P2 LEA.HI.X R51, R32, c[0x0][0x16c], R5, 0x1, P1 ;  /* 0x00005b002033aa11 */ /* 0x000fe200008f0c05 */
[----:B------:R1:W-:Y:S01]  /*5040*/  @P2 STS.128 [R216+0x8000], RZ ;  /* 0x008000ffd8002388 */ /* 0x0003e20000000c00 */
[----:B------:R-:W-:-:S02]  /*5050*/  @!P2 IADD3 R32, P1, R35, R188, RZ ;  /* 0x000000bc2320a210 */ /* 0x000fc40007f3e0ff */
[----:B------:R-:W-:Y:S01]  /*5060*/  IADD3 R35, P5, R211, R35, RZ ;  /* 0x00000023d3237210 */ /* 0x000fe20007fbe0ff */
[----:B------:R-:W-:Y:S01]  /*5070*/  @!PT LDS RZ, [RZ] ;  /* 0x00000000fffff984 */ /* 0x000fe20000000800 */
[----:B------:R-:W-:Y:S01]  /*5080*/  @!PT LDS RZ, [RZ] ;  /* 0x00000000fffff984 */ /* 0x000fe20000000800 */
[----:B------:R-:W-:Y:S01]  /*5090*/  @!PT LDS RZ, [RZ] ;  /* 0x00000000fffff984 */ /* 0x000fe20000000800 */
[----:B------:R1:W-:Y:S01]  /*50a0*/  @!P2 LDGSTS.E.BYPASS.LTC128B.128 [R216+0x8000], [R50.64+0x80] ;  /* 0x0800008032d8afae */ /* 0x0003e2000b901d4c */
[----:B------:R-:W-:Y:S01]  /*50b0*/  @!P3 LEA.HI.X R61, R40, c[0x0][0x16c], R3, 0x1, P6 ;  /* 0x00005b00283dba11 */ /* 0x000fe200030f0c03 */
[----:B------:R-:W-:Y:S01]  /*50c0*/  @!P2 IMAD.X R3, R6, 0x1, R189, P1 ;  /* 0x000000010603a824 */ /* 0x000fe200008e06bd */
[----:B------:R-:W-:Y:S01]  /*50d0*/  @!P2 LEA R48, P1, R32, c[0x0][0x168], 0x1 ;  /* 0x00005a002030aa11 */ /* 0x000fe200078208ff */
[----:B------:R-:W-:Y:S01]  /*50e0*/  IMAD.X R6, R210, 0x1, R6, P5 ;  /* 0x00000001d2067824 */ /* 0x000fe200028e0606 */
[CC--:B------:R-:W-:Y:S01]  /*50f0*/  @!P3 IADD3 R40, P5, R35.reuse, R188.reuse, RZ ;  /* 0x000000bc2328b210 */ /* 0x0c0fe20007fbe0ff */
[----:B------:R1:W-:Y:S01]  /*5100*/  @P3 STS.128 [R216+0x4800], RZ ;  /* 0x004800ffd8003388 */ /* 0x0003e20000000c00 */
[----:B------:R-:W-:Y:S02]  /*5110*/  @!P2 LEA.HI.X R49, R32, c[0x0][0x16c], R3, 0x1, P1 ;  /* 0x00005b002031aa11 */ /* 0x000fe400008f0c03 */
[----:B------:R-:W-:Y:S01]  /*5120*/  @!P3 LEA R58, P6, R40, c[0x0][0x168], 0x1 ;  /* 0x00005a00283aba11 */ /* 0x000fe200078c08ff */
[----:B------:R-:W-:Y:S01]  /*5130*/  @!P3 IMAD.X R3, R6, 0x1, R189, P5 ;  /* 0x000000010603b824 */ /* 0x000fe200028e06bd */
[----:B------:R-:W-:Y:S01]  /*5140*/  @!P2 IADD3 R32, P1, R35, R188, RZ ;  /* 0x000000bc2320a210 */ /* 0x000fe20007f3e0ff */
[----:B------:R-:W-:Y:S01]  /*5150*/  @!PT LDS RZ, [RZ] ;  /* 0x00000000fffff984 */ /* 0x000fe20000000800 */
[----:B------:R-:W-:Y:S01]  /*5160*/  @!PT LDS RZ, [RZ] ;  /* 0x00000000fffff984 */ /* 0x000fe20000000800 */
[----:B------:R-:W-:Y:S01]  /*5170*/  @!PT LDS RZ, [RZ] ;  /* 0x00000000fffff984 */ /* 0x000fe20000000800 */
[----:B------:R1:W-:Y:S01]  /*5180*/  @!P3 LDGSTS.E.BYPASS.LTC128B.128 [R216+0x4800], [R60.64] ;  /* 0x048000003cd8bfae */ /* 0x0003e2000b901d4c */
[----:B------:R-:W-:-:S02]  /*5190*/  IADD3 R35, P5, R211, R35, RZ ;  /* 0x00000023d3237210 */ /* 0x000fc40007fbe0ff */
[----:B------:R-:W-:Y:S01]  /*51a0*/  @!P3 LEA.HI.X R59, R40, c[0x0][0x16c], R3, 0x1, P6 ;  /* 0x00005b00283bba11 */ /* 0x000fe200030f0c03 */
[----:B------:R-:W-:Y:S01]  /*51b0*/  @!P2 IMAD.X R3, R6, 0x1, R189, P1 ;  /* 0x000000010603a824 */ /* 0x000fe200008e06bd */
[----:B------:R-:W-:Y:S01]  /*51c0*/  @!P2 LEA R46, P1, R32, c[0x0][0x168], 0x1 ;  /* 0x00005a00202eaa11 */ /* 0x000fe200078208ff */
[----:B------:R-:W-:Y:S01]  /*51d0*/  IMAD.X R6, R210, 0x1, R6, P5 ;  /* 0x00000001d2067824 */ /* 0x000fe200028e0606 */
[-C--:B------:R-:W-:Y:S01]  /*51e0*/  @!P3 IADD3 R40, P5, R35, R188.reuse, RZ ;  /* 0x000000bc2328b210 */ /* 0x080fe20007fbe0ff */
[----:B------:R1:W-:Y:S01]  /*51f0*/  @P2 STS.128 [R216+0x8800], RZ ;  /* 0x008800ffd8002388 */ /* 0x0003e20000000c00 */
[----:B------:R-:W-:Y:S02]  /*5200*/  @!P2 LEA.HI.X R47, R32, c[0x0][0x16c], R3, 0x1, P1 ;  /* 0x00005b00202faa11 */ /* 0x000fe400008f0c03 */
[----:B------:R-:W-:Y:S01]  /*5210*/  @!P3 LEA R56, P6, R40, c[0x0][0x168], 0x1 ;  /* 0x00005a002838ba11 */ /* 0x000fe200078c08ff */
[----:B------:R-:W-:Y:S01]  /*5220*/  @!P3 IMAD.X R5, R6, 0x1, R189, P5 ;  /* 0x000000010605b824 */ /* 0x000fe200028e06bd */
[----:B------:R-:W-:Y:S01]  /*5230*/  IADD3 R3, P5, R211, R35, RZ ;  /* 0x00000023d3037210 */ /* 0x000fe20007fbe0ff */
[----:B------:R-:W-:Y:S01]  /*5240*/  @!PT LDS RZ, [RZ] ;  /* 0x00000000fffff984 */ /* 0x000fe20000000800 */
[----:B------:R-:W-:Y:S01]  /*5250*/  @!PT LDS RZ, [RZ] ;  /* 0x00000000fffff984 */ /* 0x000fe20000000800 */
[----:B------:R-:W-:Y:S01]  /*5260*/  @!PT LDS RZ, [RZ] ;  /* 0x00000000fffff984 */ /* 0x000fe20000000800 */
[----:B------:R1:W-:Y:S01]  /*5270*/  @!P2 LDGSTS.E.BYPASS.LTC128B.128 [R216+0x8800], [R48.64+0x80] ;  /* 0x0880008030d8afae */ /* 0x0003e2000b901d4c */
[----:B------:R-:W-:-:S02]  /*5280*/  @!P2 IADD3 R32, P1, R35, R188, RZ ;  /* 0x000000bc2320a210 */ /* 0x000fc40007f3e0ff */
[----:B------:R-:W-:Y:S01]  /*5290*/  @!P3 LEA.HI.X R57, R40, c[0x0][0x16c], R5, 0x1, P6 ;  /* 0x00005b002839ba11 */ /* 0x000fe200030f0c05 */
[----:B------:R-:W-:Y:S01]  /*52a0*/  IMAD.X R42, R210, 0x1, R6, P5 ;  /* 0x00000001d22a7824 */ /* 0x000fe200028e0606 */
[----:B------:R-:W-:Y:S01]  /*52b0*/  @!P3 IADD3 R35, P5, R3, R188, RZ ;  /* 0x000000bc0323b210 */ /* 0x000fe20007fbe0ff */
[--C-:B------:R-:W-:Y:S01]  /*52c0*/  @!P2 IMAD.X R5, R6, 0x1, R189.reuse, P1 ;  /* 0x000000010605a824 */ /* 0x100fe200008e06bd */
[----:B------:R-:W-:Y:S01]  /*52d0*/  @!P2 LEA R44, P1, R32, c[0x0][0x168], 0x1 ;  /* 0x00005a00202caa11 */ /* 0x000fe200078208ff */
[----:B------:R1:W-:Y:S02]  /*52e0*/  @P3 STS.128 [R216+0x5000], RZ ;  /* 0x005000ffd8003388 */ /* 0x0003e40000000c00 */
[----:B------:R-:W-:Y:S01]  /*52f0*/  @!P3 IMAD.X R6, R42, 0x1, R189, P5 ;  /* 0x000000012a06b824 */ /* 0x000fe200028e06bd */
[----:B------:R-:W-:Y:S01]  /*5300*/  @!P2 LEA.HI.X R45, R32, c[0x0][0x16c], R5, 0x1, P1 ;  /* 0x00005b00202daa11 */ /* 0x000fe200008f0c05 */
[----:B------:R-:W-:Y:S01]  /*5310*/  @!PT LDS RZ, [RZ] ;  /* 0x00000000fffff984 */ /* 0x000fe20000000800 */
[----:B------:R-:W-:Y:S01]  /*5320*/  @!PT LDS RZ, [RZ] ;  /* 0x00000000fffff984 */ /* 0x000fe20000000800 */
[----:B------:R-:W-:Y:S01]  /*5330*/  @!PT LDS RZ, [RZ] ;  /* 0x00000000fffff984 */ /* 0x000fe20000000800 */
[----:B------:R1:W-:Y:S01]  /*5340*/  @!P3 LDGSTS.E.BYPASS.LTC128B.128 [R216+0x5000], [R58.64] ;  /* 0x050000003ad8bfae */ /* 0x0003e2000b901d4c */
[----:B------:R-:W-:-:S02]  /*5350*/  @!P3 LEA R54, P5, R35, c[0x0][0x168], 0x1 ;  /* 0x00005a002336ba11 */ /* 0x000fc400078a08ff */
[----:B------:R-:W-:Y:S01]  /*5360*/  IADD3 R5, P1, R211, R3, RZ ;  /* 0x00000003d3057210 */ /* 0x000fe20007f3e0ff */
[----:B------:R1:W-:Y:S01]  /*5370*/  @P2 STS.128 [R216+0x9000], RZ ;  /* 0x009000ffd8002388 */ /* 0x0003e20000000c00 */
[----:B------:R-:W-:Y:S02]  /*5380*/  @!P3 LEA.HI.X R55, R35, c[0x0][0x16c], R6, 0x1, P5 ;  /* 0x00005b002337ba11 */ /* 0x000fe400028f0c06 */
[-C--:B------:R-:W-:Y:S01]  /*5390*/  @!P2 IADD3 R6, P5, R3, R188.reuse, RZ ;  /* 0x000000bc0306a210 */ /* 0x080fe20007fbe0ff */
[----:B------:R-:W-:Y:S01]  /*53a0*/  IMAD.X R32, R210, 0x1, R42, P1 ;  /* 0x00000001d2207824 */ /* 0x000fe200008e062a */
[----:B------:R-:W-:Y:S01]  /*53b0*/  @!P3 IADD3 R40, P1, R5, R188, RZ ;  /* 0x000000bc0528b210 */ /* 0x000fe20007f3e0ff */
[----:B------:R-:W-:Y:S01]  /*53c0*/  @!PT LDS RZ, [RZ] ;  /* 0x00000000fffff984 */ /* 0x000fe20000000800 */
[----:B------:R-:W-:Y:S01]  /*53d0*/  @!PT LDS RZ, [RZ] ;  /* 0x00000000fffff984 */ /* 0x000fe20000000800 */
[----:B------:R-:W-:Y:S01]  /*53e0*/  @!PT LDS RZ, [RZ] ;  /* 0x00000000fffff984 */ /* 0x000fe20000000800 */
[----:B------:R1:W-:Y:S02]  /*53f0*/  @!P2 LDGSTS.E.BYPASS.LTC128B.128 [R216+0x9000], [R46.64+0x80] ;  /* 0x090000802ed8afae */ /* 0x0003e4000b901d4c */
[--C-:B------:R-:W-:Y:S01]  /*5400*/  @!P2 IMAD.X R3, R42, 0x1, R189.reuse, P5 ;  /* 0x000000012a03a824 */ /* 0x100fe200028e06bd */
[----:B------:R-:W-:Y:S01]  /*5410*/  @!P2 LEA R42, P5, R6, c[0x0][0x168], 0x1 ;  /* 0x00005a00062aaa11 */ /* 0x000fe200078a08ff */
[----:B------:R-:W-:Y:S01]  /*5420*/  @!P3 IMAD.X R35, R32, 0x1, R189, P1 ;  /* 0x000000012023b824 */ /* 0x000fe200008e06bd */
[----:B------:R-:W-:Y:S01]  /*5430*/  @!P3 LEA R52, P1, R40, c[0x0][0x168], 0x1 ;  /* 0x00005a002834ba11 */ /* 0x000fe200078208ff */
[----:B------:R1:W-:Y:S01]  /*5440*/  @P3 STS.128 [R216+0x5800], RZ ;  /* 0x005800ffd8003388 */ /* 0x0003e20000000c00 */
[----:B------:R-:W-:-:S02]  /*5450*/  @!P2 LEA.HI.X R43, R6, c[0x0][0x16c], R3, 0x1, P5 ;  /* 0x00005b00062baa11 */ /* 0x000fc400028f0c03 */
[----:B------:R-:W-:Y:S01]  /*5460*/  @!P3 LEA.HI.X R53, R40, c[0x0][0x16c], R35, 0x1, P1 ;  /* 0x00005b002835ba11 */ /* 0x000fe200008f0c23 */
[----:B------:R-:W-:Y:S01]  /*5470*/  @!PT LDS RZ, [RZ] ;  /* 0x00000000fffff984 */ /* 0x000fe20000000800 */
[----:B------:R-:W-:Y:S01]  /*5480*/  @!PT LDS RZ, [RZ] ;  /* 0x00000000fffff984 */ /* 0x000fe20000000800 */
[----:B------:R-:W-:Y:S01]  /*5490*/  @!PT LDS RZ, [RZ] ;  /* 0x00000000fffff984 */ /* 0x000fe20000000800 */
[----:B------:R1:W-:Y:S01]  /*54a0*/  @!P3 LDGSTS.E.BYPASS.LTC128B.128 [R216+0x5800], [R56.64] ;  /* 0x0580000038d8bfae */ /* 0x0003e2000b901d4c */
[----:B------:R-:W-:Y:S02]  /*54b0*/  IADD3 R3, P5, R211, R5, RZ ;  /* 0x00000005d3037210 */ /* 0x000fe40007fbe0ff */
[-C--:B------:R-:W-:Y:S01]  /*54c0*/  @!P2 IADD3 R5, P1, R5, R188.reuse, RZ ;  /* 0x000000bc0505a210 */ /* 0x080fe20007f3e0ff */
[----:B------:R1:W-:Y:S02]  /*54d0*/  @P2 STS.128 [R216+0x9800], RZ ;  /* 0x009800ffd8002388 */ /* 0x0003e40000000c00 */
[----:B------:R-:W-:Y:S01]  /*54e0*/  IMAD.X R6, R210, 0x1, R32, P5 ;  /* 0x00000001d2067824 */ /* 0x000fe200028e0620 */
[-C--:B------:R-:W-:Y:S01]  /*54f0*/  @!P3 IADD3 R35, P5, R3, R188.reuse, RZ ;  /* 0x000000bc0323b210 */ /* 0x080fe20007fbe0ff */
[--C-:B------:R-:W-:Y:S01]  /*5500*/  @!P2 IMAD.X R32, R32, 0x1, R189.reuse, P1 ;  /* 0x000000012020a824 */ /* 0x100fe200008e06bd */
[----:B------:R-:W-:Y:S01]  /*5510*/  @!P2 LEA R64, P1, R5, c[0x0][0x168], 0x1 ;  /* 0x00005a000540aa11 */ /* 0x000fe200078208ff */
[----:B------:R-:W-:Y:S01]  /*5520*/  @!PT LDS RZ, [RZ] ;  /* 0x00000000fffff984 */ /* 0x000fe20000000800 */
[----:B------:R-:W-:Y:S01]  /*5530*/  @!PT LDS RZ, [RZ] ;  /* 0x00000000fffff984 */ /* 0x000fe20000000800 */
[----:B------:R-:W-:Y:S01]  /*5540*/  @!PT LDS RZ, [RZ] ;  /* 0x00000000fffff984 */ /* 0x000fe20000000800 */
[----:B------:R1:W-:Y:S01]  /*5550*/  @!P2 LDGSTS.E.BYPASS.LTC128B.128 [R216+0x9800], [R44.64+0x80] ;  /* 0x098000802cd8afae */ /* 0x0003e2000b901d4c */
        /* <DEDUP_REMOVED lines=9> */
[----:B------:R1:W-:Y:S01]  /*55f0*/  @!P3 LDGSTS.E.BYPASS.LTC128B.128 [R216+0x6000], [R54.64] ;  /* 0x0600000036d8bfae */ /* 0x0003e2000b901d4c */
[----:B------:R-:W-:Y:S01]  /*5600*/  @!P3 LEA.HI.X R67, R35, c[0x0][0x16c], R40, 0x1, P6 ;  /* 0x00005b002343ba11 */ /* 0x000fe200030f0c28 */
[--C-:B------:R-:W-:Y:S01]  /*5610*/  @!P2 IMAD.X R32, R6, 0x1, R189.reuse, P1 ;  /* 0x000000010620a824 */ /* 0x100fe200008e06bd */
[----:B------:R-:W-:Y:S01]  /*5620*/  @!P2 LEA R40, P1, R5, c[0x0][0x168], 0x1 ;  /* 0x00005a000528aa11 */ /* 0x000fe200078208ff */
[----:B------:R-:W-:Y:S01]  /*5630*/  IMAD.X R6, R210, 0x1, R6, P5 ;  /* 0x00000001d2067824 */ /* 0x000fe200028e0606 */
[----:B------:R-:W-:Y:S01]  /*5640*/  @!P3 IADD3 R35, P5, R3, R188, RZ ;  /* 0x000000bc0323b210 */ /* 0x000fe20007fbe0ff */
[----:B------:R1:W-:Y:S01]  /*5650*/  @P2 STS.128 [R216+0xa000], RZ ;  /* 0x00a000ffd8002388 */ /* 0x0003e20000000c00 */
[----:B------:R-:W-:Y:S02]  /*5660*/  @!P2 LEA.HI.X R41, R5, c[0x0][0x16c], R32, 0x1, P1 ;  /* 0x00005b000529aa11 */ /* 0x000fe400008f0c20 */
[C---:B--2---:R-:W-:Y:S01]  /*5670*/  @!P3 LEA R62, P1, R35.reuse, c[0x0][0x168], 0x1 ;  /* 0x00005a00233eba11 */ /* 0x044fe200078208ff */
[----:B------:R-:W-:Y:S01]  /*5680*/  @!P3 IMAD.X R32, R6, 0x1, R189, P5 ;  /* 0x000000010620b824 */ /* 0x000fe200028e06bd */
[----:B------:R-:W-:Y:S01]  /*5690*/  @!PT LDS RZ, [RZ] ;  /* 0x00000000fffff984 */ /* 0x000fe20000000800 */
[----:B------:R-:W-:Y:S01]  /*56a0*/  @!PT LDS RZ, [RZ] ;  /* 0x00000000fffff984 */ /* 0x000fe20000000800 */
[----:B------:R-:W-:Y:S01]  /*56b0*/  @!PT LDS RZ, [RZ] ;  /* 0x00000000fffff984 */ /* 0x000fe20000000800 */
[----:B------:R1:W-:Y:S04]  /*56c0*/  @!P2 LDGSTS.E.BYPASS.LTC128B.128 [R216+0xa000], [R42.64+0x80] ;  /* 0x0a0000802ad8afae */ /* 0x0003e8000b901d4c */
[----:B------:R1:W-:Y:S01]  /*56d0*/  @P3 STS.128 [R216+0x6800], RZ ;  /* 0x006800ffd8003388 */ /* 0x0003e20000000c00 */
[----:B------:R-:W-:-:S03]  /*56e0*/  @!P3 LEA.HI.X R63, R35, c[0x0][0x16c], R32, 0x1, P1 ;  /* 0x00005b00233fba11 */ /* 0x000fc600008f0c20 */
[----:B------:R-:W-:Y:S01]  /*56f0*/  @!PT LDS RZ, [RZ] ;  /* 0x00000000fffff984 */ /* 0x000fe20000000800 */
[----:B------:R-:W-:Y:S01]  /*5700*/  @!PT LDS RZ, [RZ] ;  /* 0x00000000fffff984 */ /* 0x000fe20000000800 */
[----:B------:R-:W-:Y:S01]  /*5710*/  @!PT LDS RZ, [RZ] ;  /* 0x00000000fffff984 */ /* 0x000fe20000000800 */
[----:B------:R1:W-:Y:S04]  /*5720*/  @!P3 LDGSTS.E.BYPASS.LTC128B.128 [R216+0x6800], [R52.64] ;  /* 0x0680000034d8bfae */ /* 0x0003e8000b901d4c */
[----:B------:R1:W-:Y:S04]  /*5730*/  @P2 STS.128 [R216+0xa800], RZ ;  /* 0x00a800ffd8002388 */ /* 0x0003e80000000c00 */
[----:B------:R-:W-:Y:S01]  /*5740*/  @!PT LDS RZ, [RZ] ;  /* 0x00000000fffff984 */ /* 0x000fe20000000800 */
[----:B------:R-:W-:Y:S01]  /*5750*/  @!PT LDS RZ, [RZ] ;  /* 0x00000000fffff984 */ /* 0x000fe20000000800 */
[----:B------:R-:W-:Y:S01]  /*5760*/  @!PT LDS RZ, [RZ] ;  /* 0x00000000fffff984 */ /* 0x000fe20000000800 */
[----:B------:R1:W-:Y:S04]  /*5770*/  @!P2 LDGSTS.E.BYPASS.LTC128B.128 [R216+0xa800], [R64.64+0x80] ;  /* 0x0a80008040d8afae */ /* 0x0003e8000b901d4c */
[----:B------:R1:W-:Y:S04]  /*5780*/  @P3 STS.128 [R216+0x7000], RZ ;  /* 0x007000ffd8003388 */ /* 0x0003e80000000c00 */
        /* <DEDUP_REMOVED lines=14> */
[----:B------:R1:W-:Y:S01]  /*5870*/  @P2 STS.128 [R216+0xb800], RZ ;  /* 0x00b800ffd8002388 */ /* 0x0003e20000000c00 */
[----:B------:R-:W-:Y:S05]  /*5880*/  @P2 BRA `(.L_x_736) ;  /* 0x0000008000002947 */ /* 0x000fea0003800000 */
[----:B------:R-:W-:-:S05]  /*5890*/  IADD3 R3, P1, R3, R188, RZ ;  /* 0x000000bc03037210 */ /* 0x000fca0007f3e0ff */
[----:B------:R-:W-:Y:S01]  /*58a0*/  IMAD.X R6, R6, 0x1, R189, P1 ;  /* 0x0000000106067824 */ /* 0x000fe200008e06bd */
[----:B-1----:R-:W-:-:S04]  /*58b0*/  LEA R40, P1, R3, c[0x0][0x168], 0x1 ;  /* 0x00005a0003287a11 */ /* 0x002fc800078208ff */
[----:B------:R-:W-:-:S05]  /*58c0*/  LEA.HI.X R41, R3, c[0x0][0x16c], R6, 0x1, P1 ;  /* 0x00005b0003297a11 */ /* 0x000fca00008f0c06 */
[----:B------:R-:W-:Y:S01]  /*58d0*/  @!PT LDS RZ, [RZ] ;  /* 0x00000000fffff984 */ /* 0x000fe20000000800 */
[----:B------:R-:W-:Y:S01]  /*58e0*/  @!PT LDS RZ, [RZ] ;  /* 0x00000000fffff984 */ /* 0x000fe20000000800 */
[----:B------:R-:W-:Y:S01]  /*58f0*/  @!PT LDS RZ, [RZ] ;  /* 0x00000000fffff984 */ /* 0x000fe20000000800 */
[----:B------:R1:W-:Y:S04]  /*5900*/  LDGSTS.E.BYPASS.LTC128B.128 [R216+0xb800], [R40.64+0x80] ;  /* 0x0b80008028d87fae */ /* 0x0003e8000b901d4c */
.L_x_736:
[----:B------:R-:W-:Y:S05]  /*5910*/  BSYNC B0 ;  /* 0x0000000000007941 */ /* 0x000fea0003800000 */
.L_x_735:
[----:B------:R-:W0:Y:S01]  /*5920*/  LDGDEPBAR ;  /* 0x00000000000079af */ /* 0x000e220000000000 */
[----:B------:R-:W-:-:S04]  /*5930*/  IADD3 R188, P1, R33, R188, RZ ;  /* 0x000000bc21bc7210 */ /* 0x000fc80007f3e0ff */
[----:B------:R-:W-:Y:S02]  /*5940*/  IADD3.X R189, R34, R189, RZ, P1, !PT ;  /* 0x000000bd22bd7210 */ /* 0x000fe40000ffe4ff */
.L_x_732:
[----:B------:R-:W-:Y:S02]  /*5950*/  IMAD.IADD R3, R7, 0x1, R190 ;  /* 0x0000000107037824 */ /* 0x000fe400078e02be */
[----:B------:R-:W-:-:S03]  /*5960*/  IMAD.SHL.U32 R200, R4, 0x2, RZ ;  /* 0x0000000204c87824 */ /* 0x000fc600078e00ff */
[C---:B------:R-:W-:Y:S01]  /*5970*/  IADD3 R6, R3.reuse, 0x1, RZ ;  /* 0x0000000103067810 */ /* 0x040fe20007ffe0ff */
[--C-:B------:R-:W-:Y:S01]  /*5980*/  IMAD R198, R2, 0x2, R200.reuse ;  /* 0x0000000202c67824 */ /* 0x100fe200078e02c8 */
[----:B------:R-:W-:Y:S01]  /*5990*/  IADD3 R5, R3, 0x8, RZ ;  /* 0x0000000803057810 */ /* 0x000fe20007ffe0ff */
[----:B------:R-:W-:Y:S01]  /*59a0*/  IMAD R197, R0, 0x2, R200 ;  /* 0x0000000200c57824 */ /* 0x000fe200078e02c8 */
[-C--:B------:R-:W-:Y:S01]  /*59b0*/  ISETP.GE.AND P3, PT, R6, R193.reuse, PT ;  /* 0x000000c10600720c */ /* 0x080fe20003f66270 */
[----:B------:R-:W-:Y:S01]  /*59c0*/  IMAD R196, R0, 0x2, R198 ;  /* 0x0000000200c47824 */ /* 0x000fe200078e02c6 */
[-C--:B------:R-:W-:Y:S01]  /*59d0*/  ISETP.GE.AND P1, PT, R6, R192.reuse, PT ;  /* 0x000000c00600720c */ /* 0x080fe20003f26270 */
[----:B------:R-:W-:Y:S01]  /*59e0*/  LDSM.16.MT88.4 R68, [R200+0xc000] ;  /* 0x00c00000c844783b */ /* 0x000fe20000004200 */
[C---:B------:R-:W-:Y:S02]  /*59f0*/  ISETP.GE.AND P2, PT, R5.reuse, R193, PT ;  /* 0x000000c10500720c */ /* 0x040fe40003f46270 */
[----:B------:R-:W-:Y:S01]  /*5a00*/  ISETP.GE.AND P5, PT, R5, R192, PT ;  /* 0x000000c00500720c */ /* 0x000fe20003fa6270 */
[----:B------:R-:W-:Y:S01]  /*5a10*/  LDSM.16.MT88.4 R124, [R198+0x10000] ;  /* 0x01000000c67c783b */ /* 0x000fe20000004200 */
[----:B------:R-:W-:-:S02]  /*5a20*/  IADD3 R6, R3, 0x9, RZ ;  /* 0x0000000903067810 */ /* 0x000fc40007ffe0ff */
[----:B------:R-:W-:Y:S01]  /*5a30*/  IADD3 R5, R3, 0x10, RZ ;  /* 0x0000001003057810 */ /* 0x000fe20007ffe0ff */
[----:B------:R-:W-:Y:S01]  /*5a40*/  LDSM.16.MT88.4 R112, [R197+0x10000] ;  /* 0x01000000c570783b */ /* 0x000fe20000004200 */
[----:B-1----:R-:W-:Y:S02]  /*5a50*/  FSEL R49, R24, -INF , !P2 ;  /* 0xff80000018317808 */ /* 0x002fe40005000000 */
[----:B------:R-:W-:Y:S02]  /*5a60*/  FSEL R47, R26, -INF , !P5 ;  /* 0xff8000001a2f7808 */ /* 0x000fe40006800000 */
[CC--:B------:R-:W-:Y:S02]  /*5a70*/  ISETP.GE.AND P6, PT, R6.reuse, R193.reuse, PT ;  /* 0x000000c10600720c */ /* 0x0c0fe40003fc6270 */
[----:B------:R-:W-:Y:S02]  /*5a80*/  ISETP.GE.AND P2, PT, R6, R192, PT ;  /* 0x000000c00600720c */ /* 0x000fe40003f46270 */
[----:B------:R-:W-:-:S02]  /*5a90*/  ISETP.GE.AND P5, PT, R5, R193, PT ;  /* 0x000000c10500720c */ /* 0x000fc40003fa6270 */
[----:B------:R-:W-:Y:S02]  /*5aa0*/  IADD3 R6, R3, 0x11, RZ ;  /* 0x0000001103067810 */ /* 0x000fe40007ffe0ff */
[----:B------:R-:W-:Y:S02]  /*5ab0*/  FSEL R51, R25, -INF , !P6 ;  /* 0xff80000019337808 */ /* 0x000fe40007000000 */
[----:B------:R-:W-:Y:S02]  /*5ac0*/  FSEL R27, R27, -INF , !P2 ;  /* 0xff8000001b1b7808 */ /* 0x000fe40005000000 */
[----:B------:R-:W-:Y:S02]  /*5ad0*/  FSEL R7, R20, -INF , !P5 ;  /* 0xff80000014077808 */ /* 0x000fe40006800000 */
[----:B------:R-:W-:Y:S02]  /*5ae0*/  ISETP.GE.AND P6, PT, R5, R192, PT ;  /* 0x000000c00500720c */ /* 0x000fe40003fc6270 */
[----:B------:R-:W-:-:S02]  /*5af0*/  ISETP.GE.AND P2, PT, R6, R193, PT ;  /* 0x000000c10600720c */ /* 0x000fc40003f46270 */
[----:B------:R-:W-:Y:S02]  /*5b00*/  ISETP.GE.AND P5, PT, R6, R192, PT ;  /* 0x000000c00600720c */ /* 0x000fe40003fa6270 */
[C---:B------:R-:W-:Y:S02]  /*5b10*/  IADD3 R5, R3.reuse, 0x18, RZ ;  /* 0x0000001803057810 */ /* 0x040fe40007ffe0ff */
[----:B------:R-:W-:Y:S02]  /*5b20*/  IADD3 R6, R3, 0x19, RZ ;  /* 0x0000001903067810 */ /* 0x000fe40007ffe0ff */
[----:B------:R-:W-:Y:S02]  /*5b30*/  FSEL R25, R22, -INF , !P6 ;  /* 0xff80000016197808 */ /* 0x000fe40007000000 */
[----:B------:R-:W-:Y:S02]  /*5b40*/  FSEL R21, R21, -INF , !P2 ;  /* 0xff80000015157808 */ /* 0x000fe40005000000 */
[----:B------:R-:W-:-:S02]  /*5b50*/  FSEL R23, R23, -INF , !P5 ;  /* 0xff80000017177808 */ /* 0x000fc40006800000 */
[CC--:B------:R-:W-:Y:S02]  /*5b60*/  ISETP.GE.AND P6, PT, R5.reuse, R193.reuse, PT ;  /* 0x000000c10500720c */ /* 0x0c0fe40003fc6270 */
[----:B------:R-:W-:Y:S02]  /*5b70*/  ISETP.GE.AND P2, PT, R5, R192, PT ;  /* 0x000000c00500720c */ /* 0x000fe40003f46270 */
[----:B------:R-:W-:Y:S02]  /*5b80*/  ISETP.GE.AND P5, PT, R6, R193, PT ;  /* 0x000000c10600720c */ /* 0x000fe40003fa6270 */
[----:B------:R-:W-:Y:S02]  /*5b90*/  IADD3 R20, R3, 0x20, RZ ;  /* 0x0000002003147810 */ /* 0x000fe40007ffe0ff */
[----:B------:R-:W-:Y:S02]  /*5ba0*/  FSEL R5, R16, -INF , !P6 ;  /* 0xff80000010057808 */ /* 0x000fe40007000000 */
[----:B------:R-:W-:-:S02]  /*5bb0*/  FSEL R35, R18, -INF , !P2 ;  /* 0xff80000012237808 */ /* 0x000fc40005000000 */
[----:B------:R-:W-:Y:S02]  /*5bc0*/  FSEL R17, R17, -INF , !P5 ;  /* 0xff80000011117808 */ /* 0x000fe40006800000 */
[-C--:B------:R-:W-:Y:S02]  /*5bd0*/  ISETP.GE.AND P6, PT, R6, R192.reuse, PT ;  /* 0x000000c00600720c */ /* 0x080fe40003fc6270 */
[C---:B------:R-:W-:Y:S02]  /*5be0*/  ISETP.GE.AND P2, PT, R20.reuse, R193, PT ;  /* 0x000000c11400720c */ /* 0x040fe40003f46270 */
[----:B------:R-:W-:Y:S02]  /*5bf0*/  ISETP.GE.AND P5, PT, R20, R192, PT ;  /* 0x000000c01400720c */ /* 0x000fe40003fa6270 */
[C---:B------:R-:W-:Y:S02]  /*5c00*/  IADD3 R6, R3.reuse, 0x21, RZ ;  /* 0x0000002103067810 */ /* 0x040fe40007ffe0ff */
[----:B------:R-:W-:-:S02]  /*5c10*/  IADD3 R16, R3, 0x28, RZ ;  /* 0x0000002803107810 */ /* 0x000fc40007ffe0ff */
[----:B------:R-:W-:Y:S02]  /*5c20*/  FSEL R33, R19, -INF , !P6 ;  /* 0xff80000013217808 */ /* 0x000fe40007000000 */
[----:B------:R-:W-:Y:S02]  /*5c30*/  FSEL R45, R12, -INF , !P2 ;  /* 0xff8000000c2d7808 */ /* 0x000fe40005000000 */
[----:B------:R-:W-:Y:S02]  /*5c40*/  FSEL R43, R14, -INF , !P5 ;  /* 0xff8000000e2b7808 */ /* 0x000fe40006800000 */
[CC--:B------:R-:W-:Y:S02]  /*5c50*/  ISETP.GE.AND P6, PT, R6.reuse, R193.reuse, PT ;  /* 0x000000c10600720c */ /* 0x0c0fe40003fc6270 */
[----:B------:R-:W-:Y:S02]  /*5c60*/  ISETP.GE.AND P2, PT, R6, R192, PT ;  /* 0x000000c00600720c */ /* 0x000fe40003f46270 */
[----:B------:R-:W-:-:S02]  /*5c70*/  ISETP.GE.AND P5, PT, R16, R193, PT ;  /* 0x000000c11000720c */ /* 0x000fc40003fa6270 */
[----:B------:R-:W-:Y:S02]  /*5c80*/  IADD3 R6, R3, 0x29, RZ ;  /* 0x0000002903067810 */ /* 0x000fe40007ffe0ff */
[----:B------:R-:W-:Y:S02]  /*5c90*/  FSEL R251, R15, -INF , !P2 ;  /* 0xff8000000ffb7808 */ /* 0x000fe40005000000 */
[----:B------:R-:W-:Y:S02]  /*5ca0*/  FSEL R64, R8, -INF , !P5 ;  /* 0xff80000008407808 */ /* 0x000fe40006800000 */
[C---:B------:R-:W-:Y:S02]  /*5cb0*/  ISETP.GE.AND P2, PT, R6.reuse, R193, PT ;  /* 0x000000c10600720c */ /* 0x040fe40003f46270 */
[----:B------:R-:W-:Y:S02]  /*5cc0*/  ISETP.GE.AND P5, PT, R6, R192, PT ;  /* 0x000000c00600720c */ /* 0x000fe40003fa6270 */
[----:B------:R-:W-:-:S02]  /*5cd0*/  IADD3 R6, R3, 0x31, RZ ;  /* 0x0000003103067810 */ /* 0x000fc40007ffe0ff */
[----:B------:R-:W-:Y:S02]  /*5ce0*/  FSEL R249, R11, -INF , !P5 ;  /* 0xff8000000bf97808 */ /* 0x000fe40006800000 */
[----:B------:R-:W-:Y:S02]  /*5cf0*/  ISETP.GE.AND P5, PT, R6, R193, PT ;  /* 0x000000c10600720c */ /* 0x000fe40003fa6270 */
[C---:B------:R-:W-:Y:S02]  /*5d00*/  IADD3 R12, R3.reuse, 0x30, RZ ;  /* 0x00000030030c7810 */ /* 0x040fe40007ffe0ff */
[----:B------:R-:W-:Y:S02]  /*5d10*/  IADD3 R8, R3, 0x38, RZ ;  /* 0x0000003803087810 */ /* 0x000fe40007ffe0ff */
[----:B------:R-:W-:Y:S02]  /*5d20*/  FSEL R40, R9, -INF , !P2 ;  /* 0xff80000009287808 */ /* 0x000fe40005000000 */
[----:B------:R-:W-:-:S02]  /*5d30*/  FSEL R141, R109, -INF , !P5 ;  /* 0xff8000006d8d7808 */ /* 0x000fc40006800000 */
[-C--:B------:R-:W-:Y:S02]  /*5d40*/  ISETP.GE.AND P2, PT, R12, R192.reuse, PT ;  /* 0x000000c00c00720c */ /* 0x080fe40003f46270 */
[----:B------:R-:W-:Y:S02]  /*5d50*/  ISETP.GE.AND P5, PT, R8, R192, PT ;  /* 0x000000c00800720c */ /* 0x000fe40003fa6270 */
[----:B------:R-:W-:Y:S02]  /*5d60*/  FSEL R149, R110, -INF , !P2 ;  /* 0xff8000006e957808 */ /* 0x000fe40005000000 */
[----:B------:R-:W-:Y:S02]  /*5d70*/  FSEL R241, R106, -INF , !P5 ;  /* 0xff8000006af17808 */ /* 0x000fe40006800000 */
[-C--:B------:R-:W-:Y:S02]  /*5d80*/  ISETP.GE.AND P2, PT, R8, R193.reuse, PT ;  /* 0x000000c10800720c */ /* 0x080fe40003f46270 */
[----:B------:R-:W-:-:S02]  /*5d90*/  ISETP.GE.AND P5, PT, R3, R193, PT ;  /* 0x000000c10300720c */ /* 0x000fc40003fa6270 */
[----:B------:R-:W-:Y:S02]  /*5da0*/  IADD3 R8, R3, 0x41, RZ ;  /* 0x0000004103087810 */ /* 0x000fe40007ffe0ff */
[----:B------:R-:W-:Y:S02]  /*5db0*/  FSEL R28, R28, -INF , !P5 ;  /* 0xff8000001c1c7808 */ /* 0x000fe40006800000 */
[----:B------:R-:W-:Y:S02]  /*5dc0*/  ISETP.GE.AND P5, PT, R8, R193, PT ;  /* 0x000000c10800720c */ /* 0x000fe40003fa6270 */
[----:B------:R-:W-:Y:S02]  /*5dd0*/  FSEL R29, R29, -INF , !P3 ;  /* 0xff8000001d1d7808 */ /* 0x000fe40005800000 */
[----:B------:R-:W-:Y:S02]  /*5de0*/  FSEL R171, R101, -INF , !P5 ;  /* 0xff80000065ab7808 */ /* 0x000fe40006800000 */
[----:B------:R-:W-:-:S02]  /*5df0*/  ISETP.GE.AND P5, PT, R3, R192, PT ;  /* 0x000000c00300720c */ /* 0x000fc40003fa6270 */
[----:B------:R-:W-:Y:S02]  /*5e00*/  FSEL R41, R13, -INF , !P6 ;  /* 0xff8000000d297808 */ /* 0x000fe40007000000 */
[-C--:B------:R-:W-:Y:S02]  /*5e10*/  ISETP.GE.AND P6, PT, R16, R192.reuse, PT ;  /* 0x000000c01000720c */ /* 0x080fe40003fc6270 */
[----:B------:R-:W-:Y:S02]  /*5e20*/  ISETP.GE.AND P3, PT, R8, R192, PT ;  /* 0x000000c00800720c */ /* 0x000fe40003f66270 */
[----:B------:R-:W-:Y:S02]  /*5e30*/  FMNMX.FTZ R8, R28, R29, !PT ;  /* 0x0000001d1c087209 */ /* 0x000fe40007810000 */
[----:B------:R-:W-:Y:S02]  /*5e40*/  FSEL R31, R31, -INF , !P1 ;  /* 0xff8000001f1f7808 */ /* 0x000fe40004800000 */
[----:B------:R-:W-:-:S02]  /*5e50*/  FSEL R30, R30, -INF , !P5 ;  /* 0xff8000001e1e7808 */ /* 0x000fc40006800000 */
[----:B------:R-:W-:Y:S02]  /*5e60*/  FSEL R37, R10, -INF , !P6 ;  /* 0xff8000000a257808 */ /* 0x000fe40007000000 */
[----:B------:R-:W-:Y:S02]  /*5e70*/  ISETP.GE.AND P6, PT, R12, R193, PT ;  /* 0x000000c10c00720c */ /* 0x000fe40003fc6270 */
[----:B------:R-:W-:Y:S02]  /*5e80*/  FMNMX.FTZ R8, R49, R8, !PT ;  /* 0x0000000831087209 */ /* 0x000fe40007810000 */
[----:B------:R-:W-:Y:S02]  /*5e90*/  FMNMX.FTZ R12, R30, R31, !PT ;  /* 0x0000001f1e0c7209 */ /* 0x000fe40007810000 */
[----:B------:R-:W-:Y:S02]  /*5ea0*/  FMNMX.FTZ R8, R51, R8, !PT ;  /* 0x0000000833087209 */ /* 0x000fe40007810000 */
[----:B------:R-:W-:-:S02]  /*5eb0*/  FMNMX.FTZ R12, R47, R12, !PT ;  /* 0x0000000c2f0c7209 */ /* 0x000fc40007810000 */
[----:B------:R-:W-:Y:S02]  /*5ec0*/  FSEL R247, R108, -INF , !P6 ;  /* 0xff8000006cf77808 */ /* 0x000fe40007000000 */
[----:B------:R-:W-:Y:S02]  /*5ed0*/  ISETP.GE.AND P6, PT, R6, R192, PT ;  /* 0x000000c00600720c */ /* 0x000fe40003fc6270 */
[----:B------:R-:W-:Y:S02]  /*5ee0*/  IADD3 R6, R3, 0x39, RZ ;  /* 0x0000003903067810 */ /* 0x000fe40007ffe0ff */
[----:B------:R-:W-:Y:S02]  /*5ef0*/  FMNMX.FTZ R8, R7, R8, !PT ;  /* 0x0000000807087209 */ /* 0x000fe40007810000 */
[----:B------:R-:W-:Y:S02]  /*5f00*/  FMNMX.FTZ R12, R27, R12, !PT ;  /* 0x0000000c1b0c7209 */ /* 0x000fe40007810000 */
[----:B------:R-:W-:-:S02]  /*5f10*/  FSEL R243, R111, -INF , !P6 ;  /* 0xff8000006ff37808 */ /* 0x000fc40007000000 */
[----:B------:R-:W-:Y:S02]  /*5f20*/  FSEL R143, R104, -INF , !P2 ;  /* 0xff800000688f7808 */ /* 0x000fe40005000000 */
[C---:B------:R-:W-:Y:S02]  /*5f30*/  ISETP.GE.AND P6, PT, R6.reuse, R193, PT ;  /* 0x000000c10600720c */ /* 0x040fe40003fc6270 */
[----:B------:R-:W-:Y:S02]  /*5f40*/  ISETP.GE.AND P2, PT, R6, R192, PT ;  /* 0x000000c00600720c */ /* 0x000fe40003f46270 */
[----:B------:R-:W-:Y:S02]  /*5f50*/  FMNMX.FTZ R8, R21, R8, !PT ;  /* 0x0000000815087209 */ /* 0x000fe40007810000 */
[----:B------:R-:W-:Y:S02]  /*5f60*/  IADD3 R6, R3, 0x40, RZ ;  /* 0x0000004003067810 */ /* 0x000fe40007ffe0ff */
[----:B------:R-:W-:-:S02]  /*5f70*/  FMNMX.FTZ R12, R25, R12, !PT ;  /* 0x0000000c190c7209 */ /* 0x000fc40007810000 */
[----:B------:R-:W-:Y:S02]  /*5f80*/  FSEL R245, R105, -INF , !P6 ;  /* 0xff80000069f57808 */ /* 0x000fe40007000000 */
[----:B------:R-:W-:Y:S02]  /*5f90*/  FSEL R157, R107, -INF , !P2 ;  /* 0xff8000006b9d7808 */ /* 0x000fe40005000000 */
[----:B------:R-:W-:Y:S02]  /*5fa0*/  FMNMX.FTZ R8, R5, R8, !PT ;  /* 0x0000000805087209 */ /* 0x000fe40007810000 */
[C---:B------:R-:W-:Y:S02]  /*5fb0*/  ISETP.GE.AND P6, PT, R6.reuse, R193, PT ;  /* 0x000000c10600720c */ /* 0x040fe40003fc6270 */
[----:B------:R-:W-:Y:S02]  /*5fc0*/  ISETP.GE.AND P2, PT, R6, R192, PT ;  /* 0x000000c00600720c */ /* 0x000fe40003f46270 */
[----:B------:R-:W-:-:S02]  /*5fd0*/  FMNMX.FTZ R12, R23, R12, !PT ;  /* 0x0000000c170c7209 */ /* 0x000fc40007810000 */
[----:B------:R-:W-:Y:S02]  /*5fe0*/  IADD3 R6, R3, 0x48, RZ ;  /* 0x0000004803067810 */ /* 0x000fe40007ffe0ff */
[----:B------:R-:W-:Y:S02]  /*5ff0*/  FMNMX.FTZ R8, R17, R8, !PT ;  /* 0x0000000811087209 */ /* 0x000fe40007810000 */
[----:B------:R-:W-:Y:S02]  /*6000*/  FSEL R239, R100, -INF , !P6 ;  /* 0xff80000064ef7808 */ /* 0x000fe40007000000 */
[----:B------:R-:W-:Y:S02]  /*6010*/  FSEL R235, R102, -INF , !P2 ;  /* 0xff80000066eb7808 */ /* 0x000fe40005000000 */
[----:B------:R-:W-:Y:S02]  /*6020*/  FMNMX.FTZ R12, R35, R12, !PT ;  /* 0x0000000c230c7209 */ /* 0x000fe40007810000 */
[----:B------:R-:W-:-:S02]  /*6030*/  ISETP.GE.AND P6, PT, R6, R193, PT ;  /* 0x000000c10600720c */ /* 0x000fc40003fc6270 */
[----:B------:R-:W-:Y:S02]  /*6040*/  ISETP.GE.AND P2, PT, R6, R192, PT ;  /* 0x000000c00600720c */ /* 0x000fe40003f46270 */
[----:B------:R-:W-:Y:S02]  /*6050*/  IADD3 R9, R3, 0x50, RZ ;  /* 0x0000005003097810 */ /* 0x000fe40007ffe0ff */
[----:B------:R-:W-:Y:S02]  /*6060*/  FMNMX.FTZ R8, R45, R8, !PT ;  /* 0x000000082d087209 */ /* 0x000fe40007810000 */
[----:B------:R-:W-:Y:S02]  /*6070*/  FMNMX.FTZ R12, R33, R12, !PT ;  /* 0x0000000c210c7209 */ /* 0x000fe40007810000 */
[----:B------:R-:W-:Y:S02]  /*6080*/  FSEL R175, R96, -INF , !P6 ;  /* 0xff80000060af7808 */ /* 0x000fe40007000000 */
[----:B------:R-:W-:-:S02]  /*6090*/  FSEL R181, R98, -INF , !P2 ;  /* 0xff80000062b57808 */ /* 0x000fc40005000000 */
[C---:B------:R-:W-:Y:S02]  /*60a0*/  ISETP.GE.AND P6, PT, R9.reuse, R193, PT ;  /* 0x000000c10900720c */ /* 0x040fe40003fc6270 */
[----:B------:R-:W-:Y:S02]  /*60b0*/  ISETP.GE.AND P2, PT, R9, R192, PT ;  /* 0x000000c00900720c */ /* 0x000fe40003f46270 */
[----:B------:R-:W-:Y:S02]  /*60c0*/  FMNMX.FTZ R9, R41, R8, !PT ;  /* 0x0000000829097209 */ /* 0x000fe40007810000 */
[----:B------:R-:W-:Y:S02]  /*60d0*/  FMNMX.FTZ R12, R43, R12, !PT ;  /* 0x0000000c2b0c7209 */ /* 0x000fe40007810000 */
[----:B------:R-:W-:Y:S02]  /*60e0*/  FMNMX.FTZ R9, R64, R9, !PT ;  /* 0x0000000940097209 */ /* 0x000fe40007810000 */
[----:B------:R-:W-:-:S02]  /*60f0*/  FMNMX.FTZ R12, R251, R12, !PT ;  /* 0x0000000cfb0c7209 */ /* 0x000fc40007810000 */
[----:B------:R-:W-:Y:S02]  /*6100*/  FMNMX.FTZ R14, R40, R9, !PT ;  /* 0x00000009280e7209 */ /* 0x000fe40007810000 */
[----:B------:R-:W-:Y:S02]  /*6110*/  FMNMX.FTZ R12, R37, R12, !PT ;  /* 0x0000000c250c7209 */ /* 0x000fe40007810000 */
        /* <DEDUP_REMOVED lines=8> */
[----:B------:R-:W-:Y:S02]  /*61a0*/  IADD3 R6, R3, 0x49, RZ ;  /* 0x0000004903067810 */ /* 0x000fe40007ffe0ff */
[----:B------:R-:W-:-:S02]  /*61b0*/  FMNMX.FTZ R14, R239, R14, !PT ;  /* 0x0000000eef0e7209 */ /* 0x000fc40007810000 */
[----:B------:R-:W-:Y:S02]  /*61c0*/  FSEL R177, R103, -INF , !P3 ;  /* 0xff80000067b17808 */ /* 0x000fe40005800000 */
[----:B------:R-:W-:Y:S01]  /*61d0*/  FMNMX.FTZ R12, R157, R12, !PT ;  /* 0x0000000c9d0c7209 */ /* 0x000fe20007810000 */
[----:B------:R-:W-:Y:S01]  /*61e0*/  LDSM.16.MT88.4 R100, [R200+0x10000] ;  /* 0x01000000c864783b */ /* 0x000fe20000004200 */
[C---:B------:R-:W-:Y:S02]  /*61f0*/  ISETP.GE.AND P1, PT, R6.reuse, R193, PT ;  /* 0x000000c10600720c */ /* 0x040fe40003f26270 */
[----:B------:R-:W-:Y:S02]  /*6200*/  ISETP.GE.AND P3, PT, R6, R192, PT ;  /* 0x000000c00600720c */ /* 0x000fe40003f66270 */
[----:B------:R-:W-:Y:S02]  /*6210*/  IADD3 R6, R3, 0x51, RZ ;  /* 0x0000005103067810 */ /* 0x000fe40007ffe0ff */
[----:B------:R-:W-:-:S02]  /*6220*/  FMNMX.FTZ R14, R171, R14, !PT ;  /* 0x0000000eab0e7209 */ /* 0x000fc40007810000 */
[----:B------:R-:W-:Y:S02]  /*6230*/  FMNMX.FTZ R12, R235, R12, !PT ;  /* 0x0000000ceb0c7209 */ /* 0x000fe40007810000 */
[----:B------:R-:W-:Y:S02]  /*6240*/  FSEL R237, R97, -INF , !P1 ;  /* 0xff80000061ed7808 */ /* 0x000fe40004800000 */
[C---:B------:R-:W-:Y:S02]  /*6250*/  ISETP.GE.AND P5, PT, R6.reuse, R193, PT ;  /* 0x000000c10600720c */ /* 0x040fe40003fa6270 */
[----:B------:R-:W-:Y:S02]  /*6260*/  ISETP.GE.AND P1, PT, R6, R192, PT ;  /* 0x000000c00600720c */ /* 0x000fe40003f26270 */
[----:B------:R-:W-:Y:S02]  /*6270*/  IADD3 R6, R3, 0x58, RZ ;  /* 0x0000005803067810 */ /* 0x000fe40007ffe0ff */
[----:B------:R-:W-:-:S02]  /*6280*/  FMNMX.FTZ R14, R175, R14, !PT ;  /* 0x0000000eaf0e7209 */ /* 0x000fc40007810000 */
[----:B------:R-:W-:Y:S02]  /*6290*/  FMNMX.FTZ R12, R177, R12, !PT ;  /* 0x0000000cb10c7209 */ /* 0x000fe40007810000 */
[----:B------:R-:W-:Y:S02]  /*62a0*/  FSEL R233, R99, -INF , !P3 ;  /* 0xff80000063e97808 */ /* 0x000fe40005800000 */
[----:B------:R-:W-:Y:S02]  /*62b0*/  FSEL R231, R92, -INF , !P6 ;  /* 0xff8000005ce77808 */ /* 0x000fe40007000000 */
        /* <DEDUP_REMOVED lines=10> */
[----:B------:R-:W-:Y:S02]  /*6360*/  FMNMX.FTZ R12, R233, R12, !PT ;  /* 0x0000000ce90c7209 */ /* 0x000fe40007810000 */
[----:B------:R-:W-:Y:S02]  /*6370*/  IADD3 R6, R3, 0x60, RZ ;  /* 0x0000006003067810 */ /* 0x000fe40007ffe0ff */
[----:B------:R-:W-:Y:S02]  /*6380*/  FSEL R227, R88, -INF , !P3 ;  /* 0xff80000058e37808 */ /* 0x000fe40005800000 */
[----:B------:R-:W-:Y:S02]  /*6390*/  FMNMX.FTZ R14, R229, R14, !PT ;  /* 0x0000000ee50e7209 */ /* 0x000fe40007810000 */
[----:B------:R-:W-:-:S02]  /*63a0*/  FSEL R185, R95, -INF , !P1 ;  /* 0xff8000005fb97808 */ /* 0x000fc40004800000 */
[----:B------:R-:W-:Y:S01]  /*63b0*/  FMNMX.FTZ R12, R187, R12, !PT ;  /* 0x0000000cbb0c7209 */ /* 0x000fe20007810000 */
[----:B------:R-:W-:Y:S01]  /*63c0*/  LDSM.16.MT88.4 R92, [R196+0xc000] ;  /* 0x00c00000c45c783b */ /* 0x000fe20000004200 */
[C---:B------:R-:W-:Y:S02]  /*63d0*/  ISETP.GE.AND P1, PT, R6.reuse, R193, PT ;  /* 0x000000c10600720c */ /* 0x040fe40003f26270 */
[----:B------:R-:W-:Y:S02]  /*63e0*/  ISETP.GE.AND P3, PT, R6, R192, PT ;  /* 0x000000c00600720c */ /* 0x000fe40003f66270 */
[----:B------:R-:W-:Y:S02]  /*63f0*/  IADD3 R6, R3, 0x61, RZ ;  /* 0x0000006103067810 */ /* 0x000fe40007ffe0ff */
[----:B------:R-:W-:Y:S02]  /*6400*/  FSEL R195, R89, -INF , !P2 ;  /* 0xff80000059c37808 */ /* 0x000fe40005000000 */
[----:B------:R-:W-:-:S02]  /*6410*/  FMNMX.FTZ R14, R227, R14, !PT ;  /* 0x0000000ee30e7209 */ /* 0x000fc40007810000 */
[----:B------:R-:W-:Y:S02]  /*6420*/  FSEL R183, R90, -INF , !P6 ;  /* 0xff8000005ab77808 */ /* 0x000fe40007000000 */
[----:B------:R-:W-:Y:S02]  /*6430*/  FMNMX.FTZ R12, R185, R12, !PT ;  /* 0x0000000cb90c7209 */ /* 0x000fe40007810000 */
[C---:B------:R-:W-:Y:S02]  /*6440*/  ISETP.GE.AND P6, PT, R6.reuse, R193, PT ;  /* 0x000000c10600720c */ /* 0x040fe40003fc6270 */
[----:B------:R-:W-:Y:S02]  /*6450*/  ISETP.GE.AND P2, PT, R6, R192, PT ;  /* 0x000000c00600720c */ /* 0x000fe40003f46270 */
[----:B------:R-:W-:Y:S02]  /*6460*/  IADD3 R6, R3, 0x68, RZ ;  /* 0x0000006803067810 */ /* 0x000fe40007ffe0ff */
[----:B------:R-:W-:-:S02]  /*6470*/  FSEL R169, R84, -INF , !P1 ;  /* 0xff80000054a97808 */ /* 0x000fc40004800000 */
[----:B------:R-:W-:Y:S02]  /*6480*/  FMNMX.FTZ R14, R195, R14, !PT ;  /* 0x0000000ec30e7209 */ /* 0x000fe40007810000 */
[----:B------:R-:W-:Y:S02]  /*6490*/  FSEL R179, R91, -INF , !P5 ;  /* 0xff8000005bb37808 */ /* 0x000fe40006800000 */
[----:B------:R-:W-:Y:S02]  /*64a0*/  FMNMX.FTZ R12, R183, R12, !PT ;  /* 0x0000000cb70c7209 */ /* 0x000fe40007810000 */
[----:B------:R-:W-:Y:S02]  /*64b0*/  ISETP.GE.AND P5, PT, R6, R193, PT ;  /* 0x000000c10600720c */ /* 0x000fe40003fa6270 */
[----:B------:R-:W-:Y:S02]  /*64c0*/  IADD3 R10, R3, 0x69, RZ ;  /* 0x00000069030a7810 */ /* 0x000fe40007ffe0ff */
[----:B------:R-:W-:-:S02]  /*64d0*/  FSEL R167, R85, -INF , !P6 ;  /* 0xff80000055a77808 */ /* 0x000fc40007000000 */
[----:B------:R-:W-:Y:S02]  /*64e0*/  FMNMX.FTZ R14, R169, R14, !PT ;  /* 0x0000000ea90e7209 */ /* 0x000fe40007810000 */
[----:B------:R-:W-:Y:S02]  /*64f0*/  FSEL R161, R86, -INF , !P3 ;  /* 0xff80000056a17808 */ /* 0x000fe40005800000 */
[----:B------:R-:W-:Y:S02]  /*6500*/  FMNMX.FTZ R12, R179, R12, !PT ;  /* 0x0000000cb30c7209 */ /* 0x000fe40007810000 */
[----:B------:R-:W-:Y:S02]  /*6510*/  IADD3 R9, R3, 0x70, RZ ;  /* 0x0000007003097810 */ /* 0x000fe40007ffe0ff */
[----:B------:R-:W-:Y:S02]  /*6520*/  ISETP.GE.AND P3, PT, R10, R193, PT ;  /* 0x000000c10a00720c */ /* 0x000fe40003f66270 */
[----:B------:R-:W-:-:S02]  /*6530*/  FSEL R165, R80, -INF , !P5 ;  /* 0xff80000050a57808 */ /* 0x000fc40006800000 */
[----:B------:R-:W-:Y:S02]  /*6540*/  FMNMX.FTZ R14, R167, R14, !PT ;  /* 0x0000000ea70e7209 */ /* 0x000fe40007810000 */
[----:B------:R-:W-:Y:S02]  /*6550*/  ISETP.GE.AND P1, PT, R6, R192, PT ;  /* 0x000000c00600720c */ /* 0x000fe40003f26270 */
[----:B------:R-:W-:Y:S02]  /*6560*/  FSEL R159, R87, -INF , !P2 ;  /* 0xff800000579f7808 */ /* 0x000fe40005000000 */
[----:B------:R-:W-:Y:S01]  /*6570*/  FMNMX.FTZ R12, R161, R12, !PT ;  /* 0x0000000ca10c7209 */ /* 0x000fe20007810000 */
[----:B------:R-:W-:Y:S01]  /*6580*/  LDSM.16.MT88.4 R84, [R197+0xc000] ;  /* 0x00c00000c554783b */ /* 0x000fe20000004200 */
[----:B------:R-:W-:Y:S02]  /*6590*/  IADD3 R8, R3, 0x71, RZ ;  /* 0x0000007103087810 */ /* 0x000fe40007ffe0ff */
[----:B------:R-:W-:-:S02]  /*65a0*/  ISETP.GE.AND P5, PT, R9, R193, PT ;  /* 0x000000c10900720c */ /* 0x000fc40003fa6270 */
[----:B------:R-:W-:Y:S02]  /*65b0*/  FSEL R163, R81, -INF , !P3 ;  /* 0xff80000051a37808 */ /* 0x000fe40005800000 */
[----:B------:R-:W-:Y:S02]  /*65c0*/  FMNMX.FTZ R14, R165, R14, !PT ;  /* 0x0000000ea50e7209 */ /* 0x000fe40007810000 */
[----:B------:R-:W-:Y:S02]  /*65d0*/  ISETP.GE.AND P2, PT, R10, R192, PT ;  /* 0x000000c00a00720c */ /* 0x000fe40003f46270 */
[----:B------:R-:W-:Y:S02]  /*65e0*/  FSEL R155, R82, -INF , !P1 ;  /* 0xff800000529b7808 */ /* 0x000fe40004800000 */
[----:B------:R-:W-:Y:S02]  /*65f0*/  FMNMX.FTZ R12, R159, R12, !PT ;  /* 0x0000000c9f0c7209 */ /* 0x000fe40007810000 */
[----:B------:R-:W-:-:S02]  /*6600*/  IADD3 R6, R3, 0x78, RZ ;  /* 0x0000007803067810 */ /* 0x000fc40007ffe0ff */
[----:B------:R-:W-:Y:S02]  /*6610*/  ISETP.GE.AND P3, PT, R8, R193, PT ;  /* 0x000000c10800720c */ /* 0x000fe40003f66270 */
[----:B------:R-:W-:Y:S02]  /*6620*/  FSEL R151, R76, -INF , !P5 ;  /* 0xff8000004c977808 */ /* 0x000fe40006800000 */
[----:B------:R-:W-:Y:S02]  /*6630*/  FMNMX.FTZ R14, R163, R14, !PT ;  /* 0x0000000ea30e7209 */ /* 0x000fe40007810000 */
[----:B------:R-:W-:Y:S02]  /*6640*/  ISETP.GE.AND P1, PT, R9, R192, PT ;  /* 0x000000c00900720c */ /* 0x000fe40003f26270 */
[----:B------:R-:W-:Y:S02]  /*6650*/  FSEL R153, R83, -INF , !P2 ;  /* 0xff80000053997808 */ /* 0x000fe40005000000 */
[----:B------:R-:W-:-:S02]  /*6660*/  FMNMX.FTZ R12, R155, R12, !PT ;  /* 0x0000000c9b0c7209 */ /* 0x000fc40007810000 */
[----:B------:R-:W-:Y:S02]  /*6670*/  IADD3 R3, R3, 0x79, RZ ;  /* 0x0000007903037810 */ /* 0x000fe40007ffe0ff */
[----:B------:R-:W-:Y:S02]  /*6680*/  ISETP.GE.AND P5, PT, R6, R193, PT ;  /* 0x000000c10600720c */ /* 0x000fe40003fa6270 */
[----:B------:R-:W-:Y:S02]  /*6690*/  FSEL R147, R77, -INF , !P3 ;  /* 0xff8000004d937808 */ /* 0x000fe40005800000 */
[----:B------:R-:W-:Y:S02]  /*66a0*/  FMNMX.FTZ R14, R151, R14, !PT ;  /* 0x0000000e970e7209 */ /* 0x000fe40007810000 */
[----:B------:R-:W-:Y:S02]  /*66b0*/  ISETP.GE.AND P2, PT, R8, R192, PT ;  /* 0x000000c00800720c */ /* 0x000fe40003f46270 */
[----:B------:R-:W-:-:S02]  /*66c0*/  FSEL R137, R78, -INF , !P1 ;  /* 0xff8000004e897808 */ /* 0x000fc40004800000 */
[----:B------:R-:W-:Y:S02]  /*66d0*/  FMNMX.FTZ R12, R153, R12, !PT ;  /* 0x0000000c990c7209 */ /* 0x000fe40007810000 */
[----:B------:R-:W-:Y:S02]  /*66e0*/  ISETP.GE.AND P3, PT, R3, R193, PT ;  /* 0x000000c10300720c */ /* 0x000fe40003f66270 */
[----:B------:R-:W-:Y:S02]  /*66f0*/  FSEL R145, R72, -INF , !P5 ;  /* 0xff80000048917808 */ /* 0x000fe40006800000 */
[----:B------:R-:W-:Y:S02]  /*6700*/  FMNMX.FTZ R14, R147, R14, !PT ;  /* 0x0000000e930e7209 */ /* 0x000fe40007810000 */
[----:B------:R-:W-:Y:S02]  /*6710*/  ISETP.GE.AND P1, PT, R6, R192, PT ;  /* 0x000000c00600720c */ /* 0x000fe40003f26270 */
[----:B------:R-:W-:-:S02]  /*6720*/  FSEL R67, R79, -INF , !P2 ;  /* 0xff8000004f437808 */ /* 0x000fc40005000000 */
[----:B------:R-:W-:Y:S01]  /*6730*/  FMNMX.FTZ R12, R137, R12, !PT ;  /* 0x0000000c890c7209 */ /* 0x000fe20007810000 */
[----:B------:R-:W-:Y:S01]  /*6740*/  LDSM.16.MT88.4 R76, [R198+0xc000] ;  /* 0x00c00000c64c783b */ /* 0x000fe20000004200 */
[----:B------:R-:W-:Y:S02]  /*6750*/  FSEL R139, R73, -INF , !P3 ;  /* 0xff800000498b7808 */ /* 0x000fe40005800000 */
[----:B------:R-:W-:Y:S02]  /*6760*/  FMNMX.FTZ R14, R145, R14, !PT ;  /* 0x0000000e910e7209 */ /* 0x000fe40007810000 */
[----:B------:R-:W-:Y:S02]  /*6770*/  ISETP.GE.AND P2, PT, R3, R192, PT ;  /* 0x000000c00300720c */ /* 0x000fe40003f46270 */
[----:B------:R-:W-:Y:S02]  /*6780*/  FSEL R65, R74, -INF , !P1 ;  /* 0xff8000004a417808 */ /* 0x000fe40004800000 */
[----:B------:R-:W-:-:S02]  /*6790*/  FMNMX.FTZ R12, R67, R12, !PT ;  /* 0x0000000c430c7209 */ /* 0x000fc40007810000 */
[----:B------:R-:W-:Y:S02]  /*67a0*/  FMNMX.FTZ R10, R139, R14, !PT ;  /* 0x0000000e8b0a7209 */ /* 0x000fe40007810000 */
[----:B------:R-:W-:Y:S02]  /*67b0*/  FSEL R63, R75, -INF , !P2 ;  /* 0xff8000004b3f7808 */ /* 0x000fe40005000000 */
[----:B------:R-:W-:Y:S01]  /*67c0*/  FMNMX.FTZ R8, R65, R12, !PT ;  /* 0x0000000c41087209 */ /* 0x000fe20007810000 */
[----:B------:R-:W1:Y:S03]  /*67d0*/  SHFL.BFLY PT, R9, R10, 0x2, 0x1f ;  /* 0x0c401f000a097f89 */ /* 0x000e6600000e0000 */
[----:B------:R-:W-:Y:S01]  /*67e0*/  FMNMX.FTZ R8, R63, R8, !PT ;  /* 0x000000083f087209 */ /* 0x000fe20007810000 */
[----:B------:R-:W-:Y:S04]  /*67f0*/  LDSM.16.MT88.4 R12, [R196+0xc800] ;  /* 0x00c80000c40c783b */ /* 0x000fe80000004200 */
[----:B------:R-:W2:Y:S01]  /*6800*/  SHFL.BFLY PT, R3, R8, 0x2, 0x1f ;  /* 0x0c401f0008037f89 */ /* 0x000ea200000e0000 */
[----:B-1----:R-:W-:-:S05]  /*6810*/  FMNMX.FTZ R9, R10, R9, !PT ;  /* 0x000000090a097209 */ /* 0x002fca0007810000 */
[----:B------:R-:W1:Y:S01]  /*6820*/  SHFL.BFLY PT, R132, R9, 0x1, 0x1f ;  /* 0x0c201f0009847f89 */ /* 0x000e6200000e0000 */
[----:B--2---:R-:W-:-:S05]  /*6830*/  FMNMX.FTZ R6, R8, R3, !PT ;  /* 0x0000000308067209 */ /* 0x004fca0007810000 */
[----:B------:R-:W2:Y:S01]  /*6840*/  SHFL.BFLY PT, R3, R6, 0x1, 0x1f ;  /* 0x0c201f0006037f89 */ /* 0x000ea200000e0000 */
[----:B-1----:R-:W-:-:S03]  /*6850*/  FMNMX.FTZ R132, R9, R132, !PT ;  /* 0x0000008409847209 */ /* 0x002fc60007810000 */
[----:B------:R-:W-:Y:S01]  /*6860*/  LDSM.16.MT88.4 R8, [R200+0x10800] ;  /* 0x01080000c808783b */ /* 0x000fe20000004200 */
[C---:B------:R-:W-:Y:S01]  /*6870*/  FSETP.NEU.FTZ.AND P1, PT, R132.reuse, -INF , PT ;  /* 0xff8000008400780b */ /* 0x040fe20003f3d000 */
[----:B------:R-:W-:Y:S01]  /*6880*/  FMUL.FTZ R62, R132, c[0x0][0x23c] ;  /* 0x00008f00843e7a20 */ /* 0x000fe20000410000 */
[----:B--2---:R-:W-:-:S04]  /*6890*/  FMNMX.FTZ R3, R6, R3, !PT ;  /* 0x0000000306037209 */ /* 0x004fc80007810000 */
[----:B------:R-:W-:Y:S02]  /*68a0*/  FSEL R62, R62, RZ, P1 ;  /* 0x000000ff3e3e7208 */ /* 0x000fe40000800000 */
[C---:B------:R-:W-:Y:S01]  /*68b0*/  FSETP.NEU.FTZ.AND P1, PT, R3.reuse, -INF , PT ;  /* 0xff8000000300780b */ /* 0x040fe20003f3d000 */
[----:B------:R-:W-:Y:S02]  /*68c0*/  FMUL.FTZ R60, R3, c[0x0][0x23c] ;  /* 0x00008f00033c7a20 */ /* 0x000fe40000410000 */
[--C-:B------:R-:W-:Y:S02]  /*68d0*/  FFMA.FTZ R57, R28, c[0x0][0x23c], -R62.reuse ;  /* 0x00008f001c397a23 */ /* 0x100fe4000001083e */
[--C-:B------:R-:W-:Y:S01]  /*68e0*/  FFMA.FTZ R56, R29, c[0x0][0x23c], -R62.reuse ;  /* 0x00008f001d387a23 */ /* 0x100fe2000001083e */
[----:B------:R-:W-:Y:S01]  /*68f0*/  FSEL R60, R60, RZ, P1 ;  /* 0x000000ff3c3c7208 */ /* 0x000fe20000800000 */
[--C-:B------:R-:W-:Y:S01]  /*6900*/  FFMA.FTZ R54, R49, c[0x0][0x23c], -R62.reuse ;  /* 0x00008f0031367a23 */ /* 0x100fe2000001083e */
[----:B------:R-:W-:Y:S01]  /*6910*/  LEA R230, P1, R188, c[0x0][0x168], 0x1 ;  /* 0x00005a00bce67a11 */ /* 0x000fe200078208ff */
[----:B------:R-:W-:Y:S01]  /*6920*/  FFMA.FTZ R51, R51, c[0x0][0x23c], -R62 ;  /* 0x00008f0033337a23 */ /* 0x000fe2000001083e */
[----:B------:R-:W-:Y:S01]  /*6930*/  MUFU.EX2 R57, R57 ;  /* 0x0000003900397308 */ /* 0x000fe20000000800 */
[----:B------:R-:W-:-:S02]  /*6940*/  FFMA.FTZ R61, R30, c[0x0][0x23c], -R60 ;  /* 0x00008f001e3d7a23 */ /* 0x000fc4000001083c */
[--C-:B------:R-:W-:Y:S02]  /*6950*/  FFMA.FTZ R58, R31, c[0x0][0x23c], -R60.reuse ;  /* 0x00008f001f3a7a23 */ /* 0x100fe4000001083c */
[--C-:B------:R-:W-:Y:S01]  /*6960*/  FFMA.FTZ R59, R47, c[0x0][0x23c], -R60.reuse ;  /* 0x00008f002f3b7a23 */ /* 0x100fe2000001083c */
[----:B------:R-:W-:Y:S01]  /*6970*/  LDSM.16.MT88.4 R28, [R197+0x10800] ;  /* 0x01080000c51c783b */ /* 0x000fe20000004200 */
[----:B------:R-:W-:Y:S01]  /*6980*/  FFMA.FTZ R52, R27, c[0x0][0x23c], -R60 ;  /* 0x00008f001b347a23 */ /* 0x000fe2000001083c */
[----:B------:R-:W1:Y:S01]  /*6990*/  MUFU.EX2 R56, R56 ;  /* 0x0000003800387308 */ /* 0x000e620000000800 */
[--C-:B------:R-:W-:Y:S02]  /*69a0*/  FFMA.FTZ R55, R7, c[0x0][0x23c], -R62.reuse ;  /* 0x00008f0007377a23 */ /* 0x100fe4000001083e */
[--C-:B------:R-:W-:Y:S02]  /*69b0*/  FFMA.FTZ R49, R5, c[0x0][0x23c], -R62.reuse ;  /* 0x00008f0005317a23 */ /* 0x100fe4000001083e */
[----:B------:R-:W2:Y:S01]  /*69c0*/  LDSM.16.MT88.4 R4, [R196+0x10000] ;  /* 0x01000000c404783b */ /* 0x000ea20000004200 */
[----:B------:R-:W-:-:S02]  /*69d0*/  FFMA.FTZ R50, R21, c[0x0][0x23c], -R62 ;  /* 0x00008f0015327a23 */ /* 0x000fc4000001083e */
[----:B------:R-:W-:Y:S01]  /*69e0*/  MUFU.EX2 R54, R54 ;  /* 0x0000003600367308 */ /* 0x000fe20000000800 */
[----:B------:R-:W-:Y:S02]  /*69f0*/  FFMA.FTZ R46, R17, c[0x0][0x23c], -R62 ;  /* 0x00008f00112e7a23 */ /* 0x000fe4000001083e */
[--C-:B------:R-:W-:Y:S01]  /*6a00*/  FFMA.FTZ R53, R25, c[0x0][0x23c], -R60.reuse ;  /* 0x00008f0019357a23 */ /* 0x100fe2000001083c */
[----:B------:R-:W3:Y:S01]  /*6a10*/  LDSM.16.MT88.4 R16, [R197+0xc800] ;  /* 0x00c80000c510783b */ /* 0x000ee20000004200 */
[--C-:B------:R-:W-:Y:S02]  /*6a20*/  FFMA.FTZ R48, R23, c[0x0][0x23c], -R60.reuse ;  /* 0x00008f0017307a23 */ /* 0x100fe4000001083c */
[--C-:B------:R-:W-:Y:S01]  /*6a30*/  FFMA.FTZ R47, R35, c[0x0][0x23c], -R60.reuse ;  /* 0x00008f00232f7a23 */ /* 0x100fe2000001083c */
[----:B------:R-:W4:Y:S01]  /*6a40*/  MUFU.EX2 R51, R51 ;  /* 0x0000003300337308 */ /* 0x000f220000000800 */
[----:B-1----:R-:W-:Y:S01]  /*6a50*/  F2FP.PACK_AB R116, R56, R57 ;  /* 0x000000393874723e */ /* 0x002fe200000000ff */
[----:B------:R-:W-:Y:S01]  /*6a60*/  FFMA.FTZ R44, R33, c[0x0][0x23c], -R60 ;  /* 0x00008f00212c7a23 */ /* 0x000fe2000001083c */
[----:B------:R-:W1:Y:S01]  /*6a70*/  LDSM.16.MT88.4 R24, [R200+0xc800] ;  /* 0x00c80000c818783b */ /* 0x000e620000004200 */
[----:B------:R-:W-:-:S02]  /*6a80*/  FFMA.FTZ R42, R41, c[0x0][0x23c], -R62 ;  /* 0x00008f00292a7a23 */ /* 0x000fc4000001083e */
[--C-:B------:R-:W-:Y:S01]  /*6a90*/  FFMA.FTZ R2, R40, c[0x0][0x23c], -R62.reuse ;  /* 0x00008f0028027a23 */ /* 0x100fe2000001083e */
[----:B------:R-:W-:Y:S01]  /*6aa0*/  LDSM.16.MT88.4 R20, [R198+0xc800] ;  /* 0x00c80000c614783b */ /* 0x000fe20000004200 */
[----:B------:R-:W-:Y:S01]  /*6ab0*/  MUFU.EX2 R61, R61 ;  /* 0x0000003d003d7308 */ /* 0x000fe20000000800 */
[--C-:B------:R-:W-:Y:S02]  /*6ac0*/  FFMA.FTZ R45, R45, c[0x0][0x23c], -R62.reuse ;  /* 0x00008f002d2d7a23 */ /* 0x100fe4000001083e */
[----:B------:R-:W-:Y:S01]  /*6ad0*/  LDSM.16.MT88.4 R32, [R198+0x10800] ;  /* 0x01080000c620783b */ /* 0x000fe20000004200 */
[----:B------:R-:W-:Y:S02]  /*6ae0*/  FFMA.FTZ R41, R64, c[0x0][0x23c], -R62 ;  /* 0x00008f0040297a23 */ /* 0x000fe4000001083e */
[--C-:B------:R-:W-:Y:S02]  /*6af0*/  FFMA.FTZ R43, R43, c[0x0][0x23c], -R60.reuse ;  /* 0x00008f002b2b7a23 */ /* 0x100fe4000001083c */
[----:B------:R-:W5:Y:S01]  /*6b00*/  MUFU.EX2 R58, R58 ;  /* 0x0000003a003a7308 */ /* 0x000f620000000800 */
[----:B----4-:R-:W-:Y:S01]  /*6b10*/  F2FP.PACK_AB R118, R51, R54 ;  /* 0x000000363376723e */ /* 0x010fe200000000ff */
[----:B------:R-:W-:-:S02]  /*6b20*/  FFMA.FTZ R40, R251, c[0x0][0x23c], -R60 ;  /* 0x00008f00fb287a23 */ /* 0x000fc4000001083c */
[--C-:B------:R-:W-:Y:S02]  /*6b30*/  FFMA.FTZ R37, R37, c[0x0][0x23c], -R60.reuse ;  /* 0x00008f0025257a23 */ /* 0x100fe4000001083c */
[--C-:B------:R-:W-:Y:S02]  /*6b40*/  FFMA.FTZ R0, R249, c[0x0][0x23c], -R60.reuse ;  /* 0x00008f00f9007a23 */ /* 0x100fe4000001083c */
[----:B------:R-:W-:Y:S01]  /*6b50*/  MUFU.EX2 R59, R59 ;  /* 0x0000003b003b7308 */ /* 0x000fe20000000800 */
[----:B------:R-:W-:Y:S02]  /*6b60*/  FFMA.FTZ R136, R149, c[0x0][0x23c], -R60 ;  /* 0x00008f0095887a23 */ /* 0x000fe4000001083c */
[--C-:B------:R-:W-:Y:S02]  /*6b70*/  FFMA.FTZ R64, R247, c[0x0][0x23c], -R62.reuse ;  /* 0x00008f00f7407a23 */ /* 0x100fe4000001083e */
[--C-:B------:R-:W-:Y:S02]  /*6b80*/  FFMA.FTZ R141, R141, c[0x0][0x23c], -R62.reuse ;  /* 0x00008f008d8d7a23 */ /* 0x100fe4000001083e */
[--C-:B------:R-:W-:Y:S01]  /*6b90*/  FFMA.FTZ R143, R143, c[0x0][0x23c], -R62.reuse ;  /* 0x00008f008f8f7a23 */ /* 0x100fe2000001083e */
[----:B------:R-:W4:Y:S01]  /*6ba0*/  MUFU.EX2 R52, R52 ;  /* 0x0000003400347308 */ /* 0x000f220000000800 */
[----:B-----5:R-:W-:Y:S01]  /*6bb0*/  F2FP.PACK_AB R117, R58, R61 ;  /* 0x0000003d3a75723e */ /* 0x020fe200000000ff */
[----:B------:R-:W-:-:S02]  /*6bc0*/  FFMA.FTZ R66, R245, c[0x0][0x23c], -R62 ;  /* 0x00008f00f5427a23 */ /* 0x000fc4000001083e */
[--C-:B------:R-:W-:Y:S02]  /*6bd0*/  FFMA.FTZ R149, R243, c[0x0][0x23c], -R60.reuse ;  /* 0x00008f00f3957a23 */ /* 0x100fe4000001083c */
[--C-:B------:R-:W-:Y:S02]  /*6be0*/  FFMA.FTZ R138, R241, c[0x0][0x23c], -R60.reuse ;  /* 0x00008f00f18a7a23 */ /* 0x100fe4000001083c */
[----:B------:R-:W-:Y:S01]  /*6bf0*/  MUFU.EX2 R55, R55 ;  /* 0x0000003700377308 */ /* 0x000fe20000000800 */
[--C-:B------:R-:W-:Y:S02]  /*6c00*/  FFMA.FTZ R157, R157, c[0x0][0x23c], -R60.reuse ;  /* 0x00008f009d9d7a23 */ /* 0x100fe4000001083c */
[----:B------:R-:W-:Y:S02]  /*6c10*/  FFMA.FTZ R146, R181, c[0x0][0x23c], -R60 ;  /* 0x00008f00b5927a23 */ /* 0x000fe4000001083c */
[--C-:B------:R-:W-:Y:S02]  /*6c20*/  FFMA.FTZ R140, R239, c[0x0][0x23c], -R62.reuse ;  /* 0x00008f00ef8c7a23 */ /* 0x100fe4000001083e */
[--C-:B------:R-:W-:Y:S01]  /*6c30*/  FFMA.FTZ R171, R171, c[0x0][0x23c], -R62.reuse ;  /* 0x00008f00abab7a23 */ /* 0x100fe2000001083e */
[----:B----4-:R-:W-:Y:S01]  /*6c40*/  F2FP.PACK_AB R119, R52, R59 ;  /* 0x0000003b3477723e */ /* 0x010fe200000000ff */
[----:B------:R-:W4:Y:S01]  /*6c50*/  MUFU.EX2 R50, R50 ;  /* 0x0000003200327308 */ /* 0x000f220000000800 */
[----:B------:R-:W-:-:S02]  /*6c60*/  FFMA.FTZ R175, R175, c[0x0][0x23c], -R62 ;  /* 0x00008f00afaf7a23 */ /* 0x000fc4000001083e */
[----:B------:R-:W-:Y:S02]  /*6c70*/  FFMA.FTZ R142, R237, c[0x0][0x23c], -R62 ;  /* 0x00008f00ed8e7a23 */ /* 0x000fe4000001083e */
[--C-:B------:R-:W-:Y:S01]  /*6c80*/  FFMA.FTZ R144, R235, c[0x0][0x23c], -R60.reuse ;  /* 0x00008f00eb907a23 */ /* 0x100fe2000001083c */
[C---:B------:R-:W-:Y:S01]  /*6c90*/  HMMA.16816.F32 R88, R116.reuse, R92, RZ ;  /* 0x0000005c7458723c */ /* 0x040fe200000018ff */
[--C-:B------:R-:W-:Y:S01]  /*6ca0*/  FFMA.FTZ R177, R177, c[0x0][0x23c], -R60.reuse ;  /* 0x00008f00b1b17a23 */ /* 0x100fe2000001083c */
[----:B------:R-:W-:Y:S01]  /*6cb0*/  MUFU.EX2 R49, R49 ;  /* 0x0000003100317308 */ /* 0x000fe20000000800 */
[----:B------:R-:W-:Y:S02]  /*6cc0*/  FFMA.FTZ R181, R233, c[0x0][0x23c], -R60 ;  /* 0x00008f00e9b57a23 */ /* 0x000fe4000001083c */
[--C-:B------:R-:W-:Y:S01]  /*6cd0*/  FFMA.FTZ R148, R231, c[0x0][0x23c], -R62.reuse ;  /* 0x00008f00e7947a23 */ /* 0x100fe2000001083e */
[----:B------:R-:W-:Y:S01]  /*6ce0*/  LEA.HI.X R231, R188, c[0x0][0x16c], R189, 0x1, P1 ;  /* 0x00005b00bce77a11 */ /* 0x000fe200008f0cbd */
[--C-:B------:R-:W-:Y:S01]  /*6cf0*/  FFMA.FTZ R229, R229, c[0x0][0x23c], -R62.reuse ;  /* 0x00008f00e5e57a23 */ /* 0x100fe2000001083e */
[----:B------:R-:W-:Y:S01]  /*6d00*/  HMMA.16816.F32 R92, R116, R94, RZ ;  /* 0x0000005e745c723c */ /* 0x000fe200000018ff */
[--C-:B------:R-:W-:Y:S01]  /*6d10*/  FFMA.FTZ R150, R227, c[0x0][0x23c], -R62.reuse ;  /* 0x00008f00e3967a23 */ /* 0x100fe2000001083e */
[----:B------:R-:W-:Y:S01]  /*6d20*/  MUFU.EX2 R46, R46 ;  /* 0x0000002e002e7308 */ /* 0x000fe20000000800 */
[----:B------:R-:W-:-:S02]  /*6d30*/  FFMA.FTZ R195, R195, c[0x0][0x23c], -R62 ;  /* 0x00008f00c3c37a23 */ /* 0x000fc4000001083e */
[--C-:B------:R-:W-:Y:S02]  /*6d40*/  FFMA.FTZ R152, R187, c[0x0][0x23c], -R60.reuse ;  /* 0x00008f00bb987a23 */ /* 0x100fe4000001083c */
[--C-:B------:R-:W-:Y:S01]  /*6d50*/  FFMA.FTZ R185, R185, c[0x0][0x23c], -R60.reuse ;  /* 0x00008f00b9b97a23 */ /* 0x100fe2000001083c */
[C---:B------:R-:W-:Y:S01]  /*6d60*/  HMMA.16816.F32 R128, R116.reuse, R68, RZ ;  /* 0x000000447480723c */ /* 0x040fe200000018ff */
[--C-:B------:R-:W-:Y:S01]  /*6d70*/  FFMA.FTZ R154, R183, c[0x0][0x23c], -R60.reuse ;  /* 0x00008f00b79a7a23 */ /* 0x100fe2000001083c */
[----:B------:R-:W-:Y:S01]  /*6d80*/  MUFU.EX2 R53, R53 ;  /* 0x0000003500357308 */ /* 0x000fe20000000800 */
[----:B------:R-:W-:Y:S02]  /*6d90*/  FFMA.FTZ R179, R179, c[0x0][0x23c], -R60 ;  /* 0x00008f00b3b37a23 */ /* 0x000fe4000001083c */
[--C-:B------:R-:W-:Y:S02]  /*6da0*/  FFMA.FTZ R156, R169, c[0x0][0x23c], -R62.reuse ;  /* 0x00008f00a99c7a23 */ /* 0x100fe4000001083e */
[--C-:B------:R-:W-:Y:S01]  /*6db0*/  FFMA.FTZ R167, R167, c[0x0][0x23c], -R62.reuse ;  /* 0x00008f00a7a77a23 */ /* 0x100fe2000001083e */
[----:B------:R-:W-:Y:S01]  /*6dc0*/  HMMA.16816.F32 R72, R116, R76, RZ ;  /* 0x0000004c7448723c */ /* 0x000fe200000018ff */
[--C-:B------:R-:W-:Y:S01]  /*6dd0*/  FFMA.FTZ R158, R165, c[0x0][0x23c], -R62.reuse ;  /* 0x00008f00a59e7a23 */ /* 0x100fe2000001083e */
[----:B------:R-:W5:Y:S01]  /*6de0*/  MUFU.EX2 R48, R48 ;  /* 0x0000003000307308 */ /* 0x000f620000000800 */
[----:B------:R-:W-:-:S02]  /*6df0*/  FFMA.FTZ R163, R163, c[0x0][0x23c], -R62 ;  /* 0x00008f00a3a37a23 */ /* 0x000fc4000001083e */
[--C-:B------:R-:W-:Y:S02]  /*6e00*/  FFMA.FTZ R160, R161, c[0x0][0x23c], -R60.reuse ;  /* 0x00008f00a1a07a23 */ /* 0x100fe4000001083c */
[--C-:B------:R-:W-:Y:S01]  /*6e10*/  FFMA.FTZ R159, R159, c[0x0][0x23c], -R60.reuse ;  /* 0x00008f009f9f7a23 */ /* 0x100fe2000001083c */
[C---:B------:R-:W-:Y:S01]  /*6e20*/  HMMA.16816.F32 R80, R116.reuse, R84, RZ ;  /* 0x000000547450723c */ /* 0x040fe200000018ff */
[--C-:B------:R-:W-:Y:S01]  /*6e30*/  FFMA.FTZ R155, R155, c[0x0][0x23c], -R60.reuse ;  /* 0x00008f009b9b7a23 */ /* 0x100fe2000001083c */
[----:B------:R-:W-:Y:S01]  /*6e40*/  MUFU.EX2 R47, R47 ;  /* 0x0000002f002f7308 */ /* 0x000fe20000000800 */
[----:B------:R-:W-:Y:S02]  /*6e50*/  FFMA.FTZ R153, R153, c[0x0][0x23c], -R60 ;  /* 0x00008f0099997a23 */ /* 0x000fe4000001083c */
[----:B------:R-:W-:Y:S02]  /*6e60*/  FFMA.FTZ R235, R139, c[0x0][0x23c], -R62 ;  /* 0x00008f008beb7a23 */ /* 0x000fe4000001083e */
[----:B------:R-:W-:Y:S01]  /*6e70*/  FADD.FTZ R57, R57, R56 ;  /* 0x0000003839397221 */ /* 0x000fe20000010000 */
[----:B------:R-:W-:Y:S01]  /*6e80*/  HMMA.16816.F32 R96, R116, R100, RZ ;  /* 0x000000647460723c */ /* 0x000fe200000018ff */
[----:B------:R-:W-:Y:S01]  /*6e90*/  FADD.FTZ R58, R61, R58 ;  /* 0x0000003a3d3a7221 */ /* 0x000fe20000010000 */
[----:B------:R-:W1:Y:S01]  /*6ea0*/  MUFU.EX2 R44, R44 ;  /* 0x0000002c002c7308 */ /* 0x000e620000000800 */
[----:B------:R-:W-:-:S02]  /*6eb0*/  FADD.FTZ R54, R54, R57 ;  /* 0x0000003936367221 */ /* 0x000fc40000010000 */
[----:B------:R-:W-:Y:S02]  /*6ec0*/  FADD.FTZ R59, R59, R58 ;  /* 0x0000003a3b3b7221 */ /* 0x000fe40000010000 */
[----:B------:R-:W-:Y:S01]  /*6ed0*/  FADD.FTZ R54, R51, R54 ;  /* 0x0000003633367221 */ /* 0x000fe20000010000 */
[C---:B------:R-:W-:Y:S01]  /*6ee0*/  HMMA.16816.F32 R104, R116.reuse, R124, RZ ;  /* 0x0000007c7468723c */ /* 0x040fe200000018ff */
[----:B------:R-:W-:Y:S01]  /*6ef0*/  FADD.FTZ R52, R52, R59 ;  /* 0x0000003b34347221 */ /* 0x000fe20000010000 */
[----:B------:R-:W-:Y:S06]  /*6f00*/  MUFU.EX2 R45, R45 ;  /* 0x0000002d002d7308 */ /* 0x000fec0000000800 */
[C---:B------:R-:W-:Y:S02]  /*6f10*/  HMMA.16816.F32 R108, R116.reuse, R112, RZ ;  /* 0x00000070746c723c */ /* 0x040fe400000018ff */
[----:B------:R-:W1:Y:S06]  /*6f20*/  MUFU.EX2 R42, R42 ;  /* 0x0000002a002a7308 */ /* 0x000e6c0000000800 */
[C---:B------:R-:W-:Y:S02]  /*6f30*/  HMMA.16816.F32 R68, R116.reuse, R70, RZ ;  /* 0x000000467444723c */ /* 0x040fe400000018ff */
        /* <DEDUP_REMOVED lines=11> */
[C---:B--2---:R-:W-:Y:S02]  /*6ff0*/  HMMA.16816.F32 R120, R116.reuse, R4, RZ ;  /* 0x000000047478723c */ /* 0x044fe400000018ff */
[----:B------:R-:W-:Y:S05]  /*7000*/  MUFU.EX2 R64, R64 ;  /* 0x0000004000407308 */ /* 0x000fea0000000800 */
[----:B----4-:R-:W-:Y:S01]  /*7010*/  F2FP.PACK_AB R4, R50, R55 ;  /* 0x000000373204723e */ /* 0x010fe200000000ff */
[----:B------:R-:W-:Y:S01]  /*7020*/  HMMA.16816.F32 R116, R116, R6, RZ ;  /* 0x000000067474723c */ /* 0x000fe200000018ff */
[----:B-----5:R-:W-:Y:S01]  /*7030*/  F2FP.PACK_AB R5, R48, R53 ;  /* 0x000000353005723e */ /* 0x020fe200000000ff */
[----:B------:R-:W2:Y:S01]  /*7040*/  MUFU.EX2 R141, R141 ;  /* 0x0000008d008d7308 */ /* 0x000ea20000000800 */
[----:B------:R-:W-:-:S02]  /*7050*/  FADD.FTZ R55, R55, R54 ;  /* 0x0000003637377221 */ /* 0x000fc40000010000 */
[----:B------:R-:W-:Y:S02]  /*7060*/  FADD.FTZ R53, R53, R52 ;  /* 0x0000003435357221 */ /* 0x000fe40000010000 */
[----:B------:R-:W-:Y:S01]  /*7070*/  F2FP.PACK_AB R6, R46, R49 ;  /* 0x000000312e06723e */ /* 0x000fe200000000ff */
[----:B------:R-:W-:Y:S01]  /*7080*/  FADD.FTZ R50, R50, R55 ;  /* 0x0000003732327221 */ /* 0x000fe20000010000 */
[----:B-1----:R-:W-:Y:S01]  /*7090*/  F2FP.PACK_AB R7, R44, R47 ;  /* 0x0000002f2c07723e */ /* 0x002fe200000000ff */
[----:B------:R-:W-:Y:S01]  /*70a0*/  MUFU.EX2 R143, R143 ;  /* 0x0000008f008f7308 */ /* 0x000fe20000000800 */
[----:B------:R-:W-:Y:S02]  /*70b0*/  FADD.FTZ R48, R48, R53 ;  /* 0x0000003530307221 */ /* 0x000fe40000010000 */
[----:B------:R-:W-:Y:S02]  /*70c0*/  FADD.FTZ R49, R49, R50 ;  /* 0x0000003231317221 */ /* 0x000fe40000010000 */
[----:B------:R-:W-:Y:S01]  /*70d0*/  FADD.FTZ R47, R47, R48 ;  /* 0x000000302f2f7221 */ /* 0x000fe20000010000 */
[----:B------:R-:W-:Y:S01]  /*70e0*/  HMMA.16816.F32 R88, R4, R12, R88 ;  /* 0x0000000c0458723c */ /* 0x000fe20000001858 */
[----:B------:R-:W-:Y:S01]  /*70f0*/  FADD.FTZ R46, R46, R49 ;  /* 0x000000312e2e7221 */ /* 0x000fe20000010000 */
[----:B------:R-:W1:Y:S01]  /*7100*/  MUFU.EX2 R66, R66 ;  /* 0x0000004200427308 */ /* 0x000e620000000800 */
[----:B------:R-:W-:-:S05]  /*7110*/  FADD.FTZ R44, R44, R47 ;  /* 0x0000002f2c2c7221 */ /* 0x000fca0000010000 */
[C---:B------:R-:W-:Y:S01]  /*7120*/  HMMA.16816.F32 R92, R4.reuse, R14, R92 ;  /* 0x0000000e045c723c */ /* 0x040fe2000000185c */
[----:B------:R-:W4:Y:S01]  /*7130*/  LDSM.16.MT88.4 R12, [R196+0x10800] ;  /* 0x01080000c40c783b */ /* 0x000f220000004200 */
[----:B------:R-:W-:Y:S06]  /*7140*/  MUFU.EX2 R136, R136 ;  /* 0x0000008800887308 */ /* 0x000fec0000000800 */
[C---:B------:R-:W-:Y:S02]  /*7150*/  HMMA.16816.F32 R96, R4.reuse, R8, R96 ;  /* 0x000000080460723c */ /* 0x040fe40000001860 */
[----:B------:R-:W5:Y:S06]  /*7160*/  MUFU.EX2 R149, R149 ;  /* 0x0000009500957308 */ /* 0x000f6c0000000800 */
[C---:B------:R-:W-:Y:S01]  /*7170*/  HMMA.16816.F32 R100, R4.reuse, R10, R100 ;  /* 0x0000000a0464723c */ /* 0x040fe20000001864 */
[----:B------:R-:W1:Y:S01]  /*7180*/  LDSM.16.MT88.4 R8, [R196+0xd000] ;  /* 0x00d00000c408783b */ /* 0x000e620000004200 */
[----:B------:R-:W-:Y:S06]  /*7190*/  MUFU.EX2 R138, R138 ;  /* 0x0000008a008a7308 */ /* 0x000fec0000000800 */
[C---:B---3--:R-:W-:Y:S02]  /*71a0*/  HMMA.16816.F32 R80, R4.reuse, R16, R80 ;  /* 0x000000100450723c */ /* 0x048fe40000001850 */
[----:B------:R-:W3:Y:S06]  /*71b0*/  MUFU.EX2 R157, R157 ;  /* 0x0000009d009d7308 */ /* 0x000eec0000000800 */
[C---:B------:R-:W-:Y:S01]  /*71c0*/  HMMA.16816.F32 R84, R4.reuse, R18, R84 ;  /* 0x000000120454723c */ /* 0x040fe20000001854 */
[----:B------:R-:W-:Y:S01]  /*71d0*/  LDSM.16.MT88.4 R16, [R197+0xd000] ;  /* 0x00d00000c510783b */ /* 0x000fe20000004200 */
[----:B------:R-:W1:Y:S06]  /*71e0*/  MUFU.EX2 R140, R140 ;  /* 0x0000008c008c7308 */ /* 0x000e6c0000000800 */
[C---:B------:R-:W-:Y:S02]  /*71f0*/  HMMA.16816.F32 R128, R4.reuse, R24, R128 ;  /* 0x000000180480723c */ /* 0x040fe40000001880 */
[----:B------:R-:W1:Y:S06]  /*7200*/  MUFU.EX2 R171, R171 ;  /* 0x000000ab00ab7308 */ /* 0x000e6c0000000800 */
[C---:B----4-:R-:W-:Y:S02]  /*7210*/  HMMA.16816.F32 R120, R4.reuse, R12, R120 ;  /* 0x0000000c0478723c */ /* 0x050fe40000001878 */
[----:B------:R-:W-:Y:S06]  /*7220*/  MUFU.EX2 R175, R175 ;  /* 0x000000af00af7308 */ /* 0x000fec0000000800 */
[C---:B------:R-:W-:Y:S01]  /*7230*/  HMMA.16816.F32 R116, R4.reuse, R14, R116 ;  /* 0x0000000e0474723c */ /* 0x040fe20000001874 */
[----:B------:R-:W4:Y:S01]  /*7240*/  LDSM.16.MT88.4 R12, [R200+0x11000] ;  /* 0x01100000c80c783b */ /* 0x000f220000004200 */
[----:B------:R-:W1:Y:S06]  /*7250*/  MUFU.EX2 R142, R142 ;  /* 0x0000008e008e7308 */ /* 0x000e6c0000000800 */
[C---:B------:R-:W-:Y:S01]  /*7260*/  HMMA.16816.F32 R68, R4.reuse, R26, R68 ;  /* 0x0000001a0444723c */ /* 0x040fe20000001844 */
[----:B------:R-:W1:Y:S01]  /*7270*/  LDSM.16.MT88.4 R24, [R200+0xd000] ;  /* 0x00d00000c818783b */ /* 0x000e620000004200 */
[----:B------:R-:W-:Y:S06]  /*7280*/  MUFU.EX2 R144, R144 ;  /* 0x0000009000907308 */ /* 0x000fec0000000800 */
[C---:B------:R-:W-:Y:S02]  /*7290*/  HMMA.16816.F32 R72, R4.reuse, R20, R72 ;  /* 0x000000140448723c */ /* 0x040fe40000001848 */
[----:B------:R-:W1:Y:S06]  /*72a0*/  MUFU.EX2 R177, R177 ;  /* 0x000000b100b17308 */ /* 0x000e6c0000000800 */
[C---:B------:R-:W-:Y:S01]  /*72b0*/  HMMA.16816.F32 R76, R4.reuse, R22, R76 ;  /* 0x00000016044c723c */ /* 0x040fe2000000184c */
[----:B------:R-:W1:Y:S01]  /*72c0*/  LDSM.16.MT88.4 R20, [R198+0xd000] ;  /* 0x00d00000c614783b */ /* 0x000e620000004200 */
[----:B------:R-:W-:Y:S06]  /*72d0*/  MUFU.EX2 R146, R146 ;  /* 0x0000009200927308 */ /* 0x000fec0000000800 */
[C---:B------:R-:W-:Y:S02]  /*72e0*/  HMMA.16816.F32 R104, R4.reuse, R32, R104 ;  /* 0x000000200468723c */ /* 0x040fe40000001868 */
[----:B------:R-:W1:Y:S06]  /*72f0*/  MUFU.EX2 R181, R181 ;  /* 0x000000b500b57308 */ /* 0x000e6c0000000800 */
[C---:B------:R-:W-:Y:S01]  /*7300*/  HMMA.16816.F32 R124, R4.reuse, R34, R124 ;  /* 0x00000022047c723c */ /* 0x040fe2000000187c */
[----:B------:R-:W2:Y:S01]  /*7310*/  LDSM.16.MT88.4 R32, [R198+0x11000] ;  /* 0x01100000c620783b */ /* 0x000ea20000004200 */
[----:B------:R-:W-:Y:S06]  /*7320*/  MUFU.EX2 R148, R148 ;  /* 0x0000009400947308 */ /* 0x000fec0000000800 */
[C---:B------:R-:W-:Y:S02]  /*7330*/  HMMA.16816.F32 R108, R4.reuse, R28, R108 ;  /* 0x0000001c046c723c */ /* 0x040fe4000000186c */
[----:B------:R-:W1:Y:S06]  /*7340*/  MUFU.EX2 R229, R229 ;  /* 0x000000e500e57308 */ /* 0x000e6c0000000800 */
[----:B------:R-:W-:Y:S01]  /*7350*/  HMMA.16816.F32 R112, R4, R30, R112 ;  /* 0x0000001e0470723c */ /* 0x000fe20000001870 */
[----:B------:R-:W2:Y:S01]  /*7360*/  LDSM.16.MT88.4 R28, [R197+0x11000] ;  /* 0x01100000c51c783b */ /* 0x000ea20000004200 */
[----:B------:R-:W-:Y:S05]  /*7370*/  MUFU.EX2 R150, R150 ;  /* 0x0000009600967308 */ /* 0x000fea0000000800 */
[----:B------:R-:W-:Y:S01]  /*7380*/  F2FP.PACK_AB R4, R42, R45 ;  /* 0x0000002d2a04723e */ /* 0x000fe200000000ff */
[----:B------:R-:W-:Y:S01]  /*7390*/  FADD.FTZ R45, R45, R46 ;  /* 0x0000002e2d2d7221 */ /* 0x000fe20000010000 */
[----:B------:R-:W-:Y:S01]  /*73a0*/  F2FP.PACK_AB R6, R2, R41 ;  /* 0x000000290206723e */ /* 0x000fe200000000ff */
[----:B------:R-:W2:Y:S01]  /*73b0*/  MUFU.EX2 R195, R195 ;  /* 0x000000c300c37308 */ /* 0x000ea20000000800 */
[----:B------:R-:W-:Y:S01]  /*73c0*/  F2FP.PACK_AB R5, R40, R43 ;  /* 0x0000002b2805723e */ /* 0x000fe200000000ff */
[----:B------:R-:W-:Y:S01]  /*73d0*/  FADD.FTZ R43, R43, R44 ;  /* 0x0000002c2b2b7221 */ /* 0x000fe20000010000 */
[----:B------:R-:W-:Y:S01]  /*73e0*/  F2FP.PACK_AB R7, R0, R37 ;  /* 0x000000250007723e */ /* 0x000fe200000000ff */
[----:B------:R-:W-:-:S02]  /*73f0*/  FADD.FTZ R42, R42, R45 ;  /* 0x0000002d2a2a7221 */ /* 0x000fc40000010000 */
[----:B------:R-:W-:Y:S02]  /*7400*/  FADD.FTZ R40, R40, R43 ;  /* 0x0000002b28287221 */ /* 0x000fe40000010000 */
[----:B------:R-:W-:Y:S01]  /*7410*/  MUFU.EX2 R152, R152 ;  /* 0x0000009800987308 */ /* 0x000fe20000000800 */
[----:B------:R-:W-:Y:S01]  /*7420*/  FADD.FTZ R41, R41, R42 ;  /* 0x0000002a29297221 */ /* 0x000fe20000010000 */
[C---:B-1----:R-:W-:Y:S01]  /*7430*/  HMMA.16816.F32 R88, R4.reuse, R8, R88 ;  /* 0x000000080458723c */ /* 0x042fe20000001858 */
[----:B------:R-:W-:Y:S02]  /*7440*/  FADD.FTZ R37, R37, R40 ;  /* 0x0000002825257221 */ /* 0x000fe40000010000 */
[----:B------:R-:W-:Y:S02]  /*7450*/  FADD.FTZ R41, R2, R41 ;  /* 0x0000002902297221 */ /* 0x000fe40000010000 */
[----:B------:R-:W-:Y:S01]  /*7460*/  FADD.FTZ R37, R0, R37 ;  /* 0x0000002500257221 */ /* 0x000fe20000010000 */
[----:B------:R-:W1:Y:S02]  /*7470*/  MUFU.EX2 R185, R185 ;  /* 0x000000b900b97308 */ /* 0x000e640000000800 */
[C---:B------:R-:W-:Y:S01]  /*7480*/  HMMA.16816.F32 R92, R4.reuse, R10, R92 ;  /* 0x0000000a045c723c */ /* 0x040fe2000000185c */
[----:B------:R-:W1:Y:S05]  /*7490*/  LDSM.16.MT88.4 R8, [R196+0x11000] ;  /* 0x01100000c408783b */ /* 0x000e6a0000004200 */
[----:B------:R-:W-:Y:S02]  /*74a0*/  MUFU.EX2 R154, R154 ;  /* 0x0000009a009a7308 */ /* 0x000fe40000000800 */
[C---:B----4-:R-:W-:Y:S06]  /*74b0*/  HMMA.16816.F32 R96, R4.reuse, R12, R96 ;  /* 0x0000000c0460723c */ /* 0x050fec0000001860 */
[----:B------:R-:W4:Y:S02]  /*74c0*/  MUFU.EX2 R179, R179 ;  /* 0x000000b300b37308 */ /* 0x000f240000000800 */
[C---:B------:R-:W-:Y:S01]  /*74d0*/  HMMA.16816.F32 R100, R4.reuse, R14, R100 ;  /* 0x0000000e0464723c */ /* 0x040fe20000001864 */
[----:B------:R-:W1:Y:S05]  /*74e0*/  LDSM.16.MT88.4 R12, [R197+0xd800] ;  /* 0x00d80000c50c783b */ /* 0x000e6a0000004200 */
[----:B------:R-:W-:Y:S02]  /*74f0*/  MUFU.EX2 R156, R156 ;  /* 0x0000009c009c7308 */ /* 0x000fe40000000800 */
[C---:B------:R-:W-:Y:S06]  /*7500*/  HMMA.16816.F32 R80, R4.reuse, R16, R80 ;  /* 0x000000100450723c */ /* 0x040fec0000001850 */
[----:B------:R-:W1:Y:S02]  /*7510*/  MUFU.EX2 R167, R167 ;  /* 0x000000a700a77308 */ /* 0x000e640000000800 */
[C---:B------:R-:W-:Y:S01]  /*7520*/  HMMA.16816.F32 R84, R4.reuse, R18, R84 ;  /* 0x000000120454723c */ /* 0x040fe20000001854 */
[----:B------:R-:W1:Y:S05]  /*7530*/  LDSM.16.MT88.4 R16, [R196+0xd800] ;  /* 0x00d80000c410783b */ /* 0x000e6a0000004200 */
[----:B------:R-:W-:Y:S02]  /*7540*/  MUFU.EX2 R158, R158 ;  /* 0x0000009e009e7308 */ /* 0x000fe40000000800 */
[C---:B------:R-:W-:Y:S06]  /*7550*/  HMMA.16816.F32 R128, R4.reuse, R24, R128 ;  /* 0x000000180480723c */ /* 0x040fec0000001880 */
[----:B------:R-:W1:Y:S02]  /*7560*/  MUFU.EX2 R163, R163 ;  /* 0x000000a300a37308 */ /* 0x000e640000000800 */
[C---:B------:R-:W-:Y:S01]  /*7570*/  HMMA.16816.F32 R68, R4.reuse, R26, R68 ;  /* 0x0000001a0444723c */ /* 0x040fe20000001844 */
[----:B------:R-:W-:Y:S05]  /*7580*/  LDSM.16.MT88.4 R24, [R200+0xd800] ;  /* 0x00d80000c818783b */ /* 0x000fea0000004200 */
[----:B------:R-:W-:Y:S02]  /*7590*/  MUFU.EX2 R160, R160 ;  /* 0x000000a000a07308 */ /* 0x000fe40000000800 */
[C---:B------:R-:W-:Y:S06]  /*75a0*/  HMMA.16816.F32 R72, R4.reuse, R20, R72 ;  /* 0x000000140448723c */ /* 0x040fec0000001848 */
[----:B------:R-:W1:Y:S02]  /*75b0*/  MUFU.EX2 R159, R159 ;  /* 0x0000009f009f7308 */ /* 0x000e640000000800 */
[C---:B------:R-:W-:Y:S01]  /*75c0*/  HMMA.16816.F32 R76, R4.reuse, R22, R76 ;  /* 0x00000016044c723c */ /* 0x040fe2000000184c */
[----:B------:R-:W-:Y:S05]  /*75d0*/  LDSM.16.MT88.4 R20, [R198+0xd800] ;  /* 0x00d80000c614783b */ /* 0x000fea0000004200 */
[----:B------:R-:W-:Y:S02]  /*75e0*/  MUFU.EX2 R155, R155 ;  /* 0x0000009b009b7308 */ /* 0x000fe40000000800 */
[C---:B--2---:R-:W-:Y:S06]  /*75f0*/  HMMA.16816.F32 R104, R4.reuse, R32, R104 ;  /* 0x000000200468723c */ /* 0x044fec0000001868 */
[----:B------:R-:W-:Y:S02]  /*7600*/  MUFU.EX2 R235, R235 ;  /* 0x000000eb00eb7308 */ /* 0x000fe40000000800 */
[C---:B------:R-:W-:Y:S01]  /*7610*/  HMMA.16816.F32 R124, R4.reuse, R34, R124 ;  /* 0x00000022047c723c */ /* 0x040fe2000000187c */
[----:B------:R-:W-:Y:S07]  /*7620*/  LDSM.16.MT88.4 R32, [R197+0x12800] ;  /* 0x01280000c520783b */ /* 0x000fee0000004200 */
[C---:B------:R-:W-:Y:S08]  /*7630*/  HMMA.16816.F32 R108, R4.reuse, R28, R108 ;  /* 0x0000001c046c723c */ /* 0x040ff0000000186c */
[C---:B------:R-:W-:Y:S01]  /*7640*/  HMMA.16816.F32 R112, R4.reuse, R30, R112 ;  /* 0x0000001e0470723c */ /* 0x040fe20000001870 */
[----:B------:R-:W-:Y:S07]  /*7650*/  LDSM.16.MT88.4 R28, [R197+0x11800] ;  /* 0x01180000c51c783b */ /* 0x000fee0000004200 */
[C---:B-1----:R-:W-:Y:S08]  /*7660*/  HMMA.16816.F32 R120, R4.reuse, R8, R120 ;  /* 0x000000080478723c */ /* 0x042ff00000001878 */
[----:B------:R-:W-:Y:S01]  /*7670*/  HMMA.16816.F32 R116, R4, R10, R116 ;  /* 0x0000000a0474723c */ /* 0x000fe20000001874 */
[----:B------:R-:W1:Y:S06]  /*7680*/  LDSM.16.MT88.4 R8, [R200+0x11800] ;  /* 0x01180000c808783b */ /* 0x000e6c0000004200 */
[----:B------:R-:W-:Y:S01]  /*7690*/  F2FP.PACK_AB R4, R141, R64 ;  /* 0x000000408d04723e */ /* 0x000fe200000000ff */
[----:B------:R-:W-:Y:S01]  /*76a0*/  FADD.FTZ R64, R64, R41 ;  /* 0x0000002940407221 */ /* 0x000fe20000010000 */
[----:B------:R-:W-:-:S02]  /*76b0*/  F2FP.PACK_AB R6, R66, R143 ;  /* 0x0000008f4206723e */ /* 0x000fc400000000ff */
[----:B-----5:R-:W-:Y:S01]  /*76c0*/  F2FP.PACK_AB R5, R149, R136 ;  /* 0x000000889505723e */ /* 0x020fe200000000ff */
[----:B------:R-:W-:Y:S01]  /*76d0*/  FADD.FTZ R136, R136, R37 ;  /* 0x0000002588887221 */ /* 0x000fe20000010000 */
[----:B---3--:R-:W-:Y:S01]  /*76e0*/  F2FP.PACK_AB R7, R157, R138 ;  /* 0x0000008a9d07723e */ /* 0x008fe200000000ff */
[----:B------:R-:W-:Y:S02]  /*76f0*/  FADD.FTZ R64, R141, R64 ;  /* 0x000000408d407221 */ /* 0x000fe40000010000 */
[----:B------:R-:W-:Y:S02]  /*7700*/  FADD.FTZ R149, R149, R136 ;  /* 0x0000008895957221 */ /* 0x000fe40000010000 */
[----:B------:R-:W-:Y:S02]  /*7710*/  FADD.FTZ R143, R143, R64 ;  /* 0x000000408f8f7221 */ /* 0x000fe40000010000 */
[----:B------:R-:W-:Y:S01]  /*7720*/  HMMA.16816.F32 R80, R4, R12, R80 ;  /* 0x0000000c0450723c */ /* 0x000fe20000001850 */
[----:B------:R-:W-:-:S02]  /*7730*/  FADD.FTZ R138, R138, R149 ;  /* 0x000000958a8a7221 */ /* 0x000fc40000010000 */
[----:B------:R-:W-:Y:S02]  /*7740*/  FADD.FTZ R143, R66, R143 ;  /* 0x0000008f428f7221 */ /* 0x000fe40000010000 */
[----:B------:R-:W-:Y:S02]  /*7750*/  FADD.FTZ R157, R157, R138 ;  /* 0x0000008a9d9d7221 */ /* 0x000fe40000010000 */
[----:B------:R-:W-:Y:S01]  /*7760*/  FADD.FTZ R0, R140, R143 ;  /* 0x0000008f8c007221 */ /* 0x000fe20000010000 */
[----:B------:R-:W-:Y:S01]  /*7770*/  HMMA.16816.F32 R84, R4, R14, R84 ;  /* 0x0000000e0454723c */ /* 0x000fe20000001854 */
[----:B------:R-:W2:Y:S02]  /*7780*/  LDSM.16.MT88.4 R12, [R198+0x11800] ;  /* 0x01180000c60c783b */ /* 0x000ea40000004200 */
[----:B------:R-:W-:-:S05]  /*7790*/  FADD.FTZ R0, R171, R0 ;  /* 0x00000000ab007221 */ /* 0x000fca0000010000 */
[C---:B------:R-:W-:Y:S08]  /*77a0*/  HMMA.16816.F32 R88, R4.reuse, R16, R88 ;  /* 0x000000100458723c */ /* 0x040ff00000001858 */
[C---:B------:R-:W-:Y:S01]  /*77b0*/  HMMA.16816.F32 R92, R4.reuse, R18, R92 ;  /* 0x00000012045c723c */ /* 0x040fe2000000185c */
[----:B------:R-:W3:Y:S07]  /*77c0*/  LDSM.16.MT88.4 R16, [R196+0x11800] ;  /* 0x01180000c410783b */ /* 0x000eee0000004200 */
[C---:B-1----:R-:W-:Y:S08]  /*77d0*/  HMMA.16816.F32 R96, R4.reuse, R8, R96 ;  /* 0x000000080460723c */ /* 0x042ff00000001860 */
[C---:B------:R-:W-:Y:S01]  /*77e0*/  HMMA.16816.F32 R100, R4.reuse, R10, R100 ;  /* 0x0000000a0464723c */ /* 0x040fe20000001864 */
[----:B------:R-:W1:Y:S07]  /*77f0*/  LDSM.16.MT88.4 R8, [R197+0xe000] ;  /* 0x00e00000c508783b */ /* 0x000e6e0000004200 */
[C---:B------:R-:W-:Y:S08]  /*7800*/  HMMA.16816.F32 R72, R4.reuse, R20, R72 ;  /* 0x000000140448723c */ /* 0x040ff00000001848 */
[C---:B--2---:R-:W-:Y:S08]  /*7810*/  HMMA.16816.F32 R104, R4.reuse, R12, R104 ;  /* 0x0000000c0468723c */ /* 0x044ff00000001868 */
[C---:B------:R-:W-:Y:S01]  /*7820*/  HMMA.16816.F32 R124, R4.reuse, R14, R124 ;  /* 0x0000000e047c723c */ /* 0x040fe2000000187c */
[----:B------:R-:W2:Y:S07]  /*7830*/  LDSM.16.MT88.4 R12, [R196+0xe000] ;  /* 0x00e00000c40c783b */ /* 0x000eae0000004200 */
[C---:B------:R-:W-:Y:S01]  /*7840*/  HMMA.16816.F32 R76, R4.reuse, R22, R76 ;  /* 0x00000016044c723c */ /* 0x040fe2000000184c */
[----:B------:R-:W5:Y:S07]  /*7850*/  LDSM.16.MT88.4 R20, [R198+0xe000] ;  /* 0x00e00000c614783b */ /* 0x000f6e0000004200 */
[C---:B------:R-:W-:Y:S08]  /*7860*/  HMMA.16816.F32 R128, R4.reuse, R24, R128 ;  /* 0x000000180480723c */ /* 0x040ff00000001880 */
[C---:B------:R-:W-:Y:S01]  /*7870*/  HMMA.16816.F32 R68, R4.reuse, R26, R68 ;  /* 0x0000001a0444723c */ /* 0x040fe20000001844 */
[----:B------:R-:W-:Y:S07]  /*7880*/  LDSM.16.MT88.4 R24, [R200+0xe000] ;  /* 0x00e00000c818783b */ /* 0x000fee0000004200 */
[C---:B------:R-:W-:Y:S08]  /*7890*/  HMMA.16816.F32 R108, R4.reuse, R28, R108 ;  /* 0x0000001c046c723c */ /* 0x040ff0000000186c */
[C---:B------:R-:W-:Y:S01]  /*78a0*/  HMMA.16816.F32 R112, R4.reuse, R30, R112 ;  /* 0x0000001e0470723c */ /* 0x040fe20000001870 */
[----:B------:R-:W-:Y:S07]  /*78b0*/  LDSM.16.MT88.4 R28, [R200+0xf000] ;  /* 0x00f00000c81c783b */ /* 0x000fee0000004200 */
[C---:B---3--:R-:W-:Y:S08]  /*78c0*/  HMMA.16816.F32 R120, R4.reuse, R16, R120 ;  /* 0x000000100478723c */ /* 0x048ff00000001878 */
[----:B------:R-:W-:Y:S01]  /*78d0*/  HMMA.16816.F32 R116, R4, R18, R116 ;  /* 0x000000120474723c */ /* 0x000fe20000001874 */
[----:B------:R-:W3:Y:S06]  /*78e0*/  LDSM.16.MT88.4 R16, [R200+0x12000] ;  /* 0x01200000c810783b */ /* 0x000eec0000004200 */
[----:B------:R-:W-:-:S02]  /*78f0*/  F2FP.PACK_AB R4, R171, R140 ;  /* 0x0000008cab04723e */ /* 0x000fc400000000ff */
[----:B------:R-:W-:Y:S02]  /*7900*/  F2FP.PACK_AB R6, R142, R175 ;  /* 0x000000af8e06723e */ /* 0x000fe400000000ff */
[----:B------:R-:W-:Y:S01]  /*7910*/  F2FP.PACK_AB R5, R177, R144 ;  /* 0x00000090b105723e */ /* 0x000fe200000000ff */
[----:B------:R-:W-:Y:S01]  /*7920*/  FADD.FTZ R144, R144, R157 ;  /* 0x0000009d90907221 */ /* 0x000fe20000010000 */
[----:B------:R-:W-:-:S03]  /*7930*/  F2FP.PACK_AB R7, R181, R146 ;  /* 0x00000092b507723e */ /* 0x000fc600000000ff */
[----:B------:R-:W-:-:S04]  /*7940*/  FADD.FTZ R177, R177, R144 ;  /* 0x00000090b1b17221 */ /* 0x000fc80000010000 */
[----:B-1----:R-:W-:Y:S01]  /*7950*/  HMMA.16816.F32 R80, R4, R8, R80 ;  /* 0x000000080450723c */ /* 0x002fe20000001850 */
[----:B------:R-:W-:-:S04]  /*7960*/  FADD.FTZ R146, R146, R177 ;  /* 0x000000b192927221 */ /* 0x000fc80000010000 */
[----:B------:R-:W-:-:S03]  /*7970*/  FADD.FTZ R181, R181, R146 ;  /* 0x00000092b5b57221 */ /* 0x000fc60000010000 */
[C---:B------:R-:W-:Y:S01]  /*7980*/  HMMA.16816.F32 R84, R4.reuse, R10, R84 ;  /* 0x0000000a0454723c */ /* 0x040fe20000001854 */
[----:B------:R-:W1:Y:S07]  /*7990*/  LDSM.16.MT88.4 R8, [R197+0x12000] ;  /* 0x01200000c508783b */ /* 0x000e6e0000004200 */
[C---:B--2---:R-:W-:Y:S08]  /*79a0*/  HMMA.16816.F32 R88, R4.reuse, R12, R88 ;  /* 0x0000000c0458723c */ /* 0x044ff00000001858 */
[C---:B------:R-:W-:Y:S01]  /*79b0*/  HMMA.16816.F32 R92, R4.reuse, R14, R92 ;  /* 0x0000000e045c723c */ /* 0x040fe2000000185c */
[----:B------:R-:W2:Y:S07]  /*79c0*/  LDSM.16.MT88.4 R12, [R196+0x12000] ;  /* 0x01200000c40c783b */ /* 0x000eae0000004200 */
[C---:B-----5:R-:W-:Y:S08]  /*79d0*/  HMMA.16816.F32 R72, R4.reuse, R20, R72 ;  /* 0x000000140448723c */ /* 0x060ff00000001848 */
[C---:B------:R-:W-:Y:S01]  /*79e0*/  HMMA.16816.F32 R76, R4.reuse, R22, R76 ;  /* 0x00000016044c723c */ /* 0x040fe2000000184c */
[----:B------:R-:W5:Y:S07]  /*79f0*/  LDSM.16.MT88.4 R20, [R198+0x12000] ;  /* 0x01200000c614783b */ /* 0x000f6e0000004200 */
[C---:B---3--:R-:W-:Y:S08]  /*7a00*/  HMMA.16816.F32 R96, R4.reuse, R16, R96 ;  /* 0x000000100460723c */ /* 0x048ff00000001860 */
[C---:B------:R-:W-:Y:S01]  /*7a10*/  HMMA.16816.F32 R100, R4.reuse, R18, R100 ;  /* 0x000000120464723c */ /* 0x040fe20000001864 */
[----:B------:R-:W3:Y:S07]  /*7a20*/  LDSM.16.MT88.4 R16, [R198+0xe800] ;  /* 0x00e80000c610783b */ /* 0x000eee0000004200 */
[C---:B-1----:R-:W-:Y:S08]  /*7a30*/  HMMA.16816.F32 R108, R4.reuse, R8, R108 ;  /* 0x00000008046c723c */ /* 0x042ff0000000186c */
        /* <DEDUP_REMOVED lines=8> */
[C---:B------:R-:W-:Y:S08]  /*7ac0*/  HMMA.16816.F32 R128, R4.reuse, R24, R128 ;  /* 0x000000180480723c */ /* 0x040ff00000001880 */
[----:B------:R-:W-:Y:S01]  /*7ad0*/  HMMA.16816.F32 R68, R4, R26, R68 ;  /* 0x0000001a0444723c */ /* 0x000fe20000001844 */
[----:B------:R-:W2:Y:S06]  /*7ae0*/  LDSM.16.MT88.4 R24, [R200+0xe800] ;  /* 0x00e80000c818783b */ /* 0x000eac0000004200 */
[----:B------:R-:W-:-:S02]  /*7af0*/  F2FP.PACK_AB R4, R229, R148 ;  /* 0x00000094e504723e */ /* 0x000fc400000000ff */
[----:B------:R-:W-:Y:S02]  /*7b00*/  F2FP.PACK_AB R6, R195, R150 ;  /* 0x00000096c306723e */ /* 0x000fe400000000ff */
[----:B------:R-:W-:Y:S01]  /*7b10*/  F2FP.PACK_AB R5, R185, R152 ;  /* 0x00000098b905723e */ /* 0x000fe200000000ff */
[----:B------:R-:W-:Y:S01]  /*7b20*/  FADD.FTZ R152, R152, R181 ;  /* 0x000000b598987221 */ /* 0x000fe20000010000 */
[----:B----4-:R-:W-:-:S03]  /*7b30*/  F2FP.PACK_AB R7, R179, R154 ;  /* 0x0000009ab307723e */ /* 0x010fc600000000ff */
[----:B------:R-:W-:-:S04]  /*7b40*/  FADD.FTZ R185, R185, R152 ;  /* 0x00000098b9b97221 */ /* 0x000fc80000010000 */
[----:B---3--:R-:W-:Y:S01]  /*7b50*/  HMMA.16816.F32 R72, R4, R16, R72 ;  /* 0x000000100448723c */ /* 0x008fe20000001848 */
[----:B------:R-:W-:-:S04]  /*7b60*/  FADD.FTZ R154, R154, R185 ;  /* 0x000000b99a9a7221 */ /* 0x000fc80000010000 */
[----:B------:R-:W-:-:S03]  /*7b70*/  FADD.FTZ R179, R179, R154 ;  /* 0x0000009ab3b37221 */ /* 0x000fc60000010000 */
        /* <DEDUP_REMOVED lines=10> */
[----:B------:R-:W4:Y:S07]  /*7c20*/  LDSM.16.MT88.4 R20, [R196+0xf000] ;  /* 0x00f00000c414783b */ /* 0x000f2e0000004200 */
[C---:B------:R-:W-:Y:S01]  /*7c30*/  HMMA.16816.F32 R108, R4.reuse, R32, R108 ;  /* 0x00000020046c723c */ /* 0x040fe2000000186c */
[----:B------:R-:W5:Y:S07]  /*7c40*/  MUFU.EX2 R32, R153 ;  /* 0x0000009900207308 */ /* 0x000f6e0000000800 */
[C---:B------:R-:W-:Y:S08]  /*7c50*/  HMMA.16816.F32 R128, R4.reuse, R24, R128 ;  /* 0x000000180480723c */ /* 0x040ff00000001880 */
[C---:B------:R-:W-:Y:S01]  /*7c60*/  HMMA.16816.F32 R68, R4.reuse, R26, R68 ;  /* 0x0000001a0444723c */ /* 0x040fe20000001844 */
[----:B------:R-:W-:Y:S07]  /*7c70*/  LDSM.16.MT88.4 R24, [R198+0xf000] ;  /* 0x00f00000c618783b */ /* 0x000fee0000004200 */
[C---:B---3--:R-:W-:Y:S08]  /*7c80*/  HMMA.16816.F32 R104, R4.reuse, R16, R104 ;  /* 0x000000100468723c */ /* 0x048ff00000001868 */
[C---:B------:R-:W-:Y:S01]  /*7c90*/  HMMA.16816.F32 R124, R4.reuse, R18, R124 ;  /* 0x00000012047c723c */ /* 0x040fe2000000187c */
[----:B------:R-:W3:Y:S07]  /*7ca0*/  LDSM.16.MT88.4 R16, [R200+0x13000] ;  /* 0x01300000c810783b */ /* 0x000eee0000004200 */
[C---:B------:R-:W-:Y:S08]  /*7cb0*/  HMMA.16816.F32 R112, R4.reuse, R34, R112 ;  /* 0x000000220470723c */ /* 0x040ff00000001870 */
[C---:B-1----:R-:W-:Y:S08]  /*7cc0*/  HMMA.16816.F32 R120, R4.reuse, R8, R120 ;  /* 0x000000080478723c */ /* 0x042ff00000001878 */
[----:B------:R-:W-:Y:S01]  /*7cd0*/  HMMA.16816.F32 R116, R4, R10, R116 ;  /* 0x0000000a0474723c */ /* 0x000fe20000001874 */
[----:B------:R-:W1:Y:S06]  /*7ce0*/  LDSM.16.MT88.4 R8, [R198+0x13000] ;  /* 0x01300000c608783b */ /* 0x000e6c0000004200 */
[----:B------:R-:W-:-:S02]  /*7cf0*/  F2FP.PACK_AB R4, R167, R156 ;  /* 0x0000009ca704723e */ /* 0x000fc400000000ff */
[----:B------:R-:W-:Y:S02]  /*7d00*/  F2FP.PACK_AB R6, R163, R158 ;  /* 0x0000009ea306723e */ /* 0x000fe400000000ff */
[----:B------:R-:W-:Y:S01]  /*7d10*/  F2FP.PACK_AB R5, R159, R160 ;  /* 0x000000a09f05723e */ /* 0x000fe200000000ff */
[----:B------:R-:W-:Y:S01]  /*7d20*/  FADD.FTZ R160, R160, R179 ;  /* 0x000000b3a0a07221 */ /* 0x000fe20000010000 */
[----:B-----5:R-:W-:-:S03]  /*7d30*/  F2FP.PACK_AB R7, R32, R155 ;  /* 0x0000009b2007723e */ /* 0x020fc600000000ff */
[----:B------:R-:W-:-:S04]  /*7d40*/  FADD.FTZ R160, R159, R160 ;  /* 0x000000a09fa07221 */ /* 0x000fc80000010000 */
[----:B--2---:R-:W-:Y:S01]  /*7d50*/  HMMA.16816.F32 R80, R4, R12, R80 ;  /* 0x0000000c0450723c */ /* 0x004fe20000001850 */
[----:B------:R-:W-:-:S04]  /*7d60*/  FADD.FTZ R155, R155, R160 ;  /* 0x000000a09b9b7221 */ /* 0x000fc80000010000 */
[----:B------:R-:W-:-:S03]  /*7d70*/  FADD.FTZ R32, R32, R155 ;  /* 0x0000009b20207221 */ /* 0x000fc60000010000 */
[C---:B------:R-:W-:Y:S01]  /*7d80*/  HMMA.16816.F32 R84, R4.reuse, R14, R84 ;  /* 0x0000000e0454723c */ /* 0x040fe20000001854 */
[----:B------:R-:W2:Y:S07]  /*7d90*/  LDSM.16.MT88.4 R12, [R197+0x13000] ;  /* 0x01300000c50c783b */ /* 0x000eae0000004200 */
[C---:B----4-:R-:W-:Y:S08]  /*7da0*/  HMMA.16816.F32 R88, R4.reuse, R20, R88 ;  /* 0x000000140458723c */ /* 0x050ff00000001858 */
[C---:B------:R-:W-:Y:S01]  /*7db0*/  HMMA.16816.F32 R92, R4.reuse, R22, R92 ;  /* 0x00000016045c723c */ /* 0x040fe2000000185c */
[----:B------:R-:W4:Y:S07]  /*7dc0*/  LDSM.16.MT88.4 R20, [R196+0x13000] ;  /* 0x01300000c414783b */ /* 0x000f2e0000004200 */
[C---:B---3--:R-:W-:Y:S08]  /*7dd0*/  HMMA.16816.F32 R96, R4.reuse, R16, R96 ;  /* 0x000000100460723c */ /* 0x048ff00000001860 */
[C---:B------:R-:W-:Y:S01]  /*7de0*/  HMMA.16816.F32 R100, R4.reuse, R18, R100 ;  /* 0x000000120464723c */ /* 0x040fe20000001864 */
[----:B------:R-:W-:Y:S07]  /*7df0*/  LDSM.16.MT88.4 R16, [R198+0xf800] ;  /* 0x00f80000c610783b */ /* 0x000fee0000004200 */
[C---:B-1----:R-:W-:Y:S08]  /*7e00*/  HMMA.16816.F32 R104, R4.reuse, R8, R104 ;  /* 0x000000080468723c */ /* 0x042ff00000001868 */
[C---:B--2---:R-:W-:Y:S08]  /*7e10*/  HMMA.16816.F32 R108, R4.reuse, R12, R108 ;  /* 0x0000000c046c723c */ /* 0x044ff0000000186c */
[C---:B------:R-:W-:Y:S01]  /*7e20*/  HMMA.16816.F32 R112, R4.reuse, R14, R112 ;  /* 0x0000000e0470723c */ /* 0x040fe20000001870 */
[----:B------:R-:W1:Y:S07]  /*7e30*/  LDSM.16.MT88.4 R12, [R197+0xf800] ;  /* 0x00f80000c50c783b */ /* 0x000e6e0000004200 */
[C---:B------:R-:W-:Y:S01]  /*7e40*/  HMMA.16816.F32 R124, R4.reuse, R10, R124 ;  /* 0x0000000a047c723c */ /* 0x040fe2000000187c */
[----:B------:R-:W2:Y:S07]  /*7e50*/  LDSM.16.MT88.4 R8, [R200+0xf800] ;  /* 0x00f80000c808783b */ /* 0x000eae0000004200 */
[C---:B------:R-:W-:Y:S07]  /*7e60*/  HMMA.16816.F32 R128, R4.reuse, R28, R128 ;  /* 0x0000001c0480723c */ /* 0x040fee0000001880 */
[--C-:B------:R-:W-:Y:S01]  /*7e70*/  FFMA.FTZ R28, R67, c[0x0][0x23c], -R60.reuse ;  /* 0x00008f00431c7a23 */ /* 0x100fe2000001083c */
[----:B------:R-:W-:Y:S01]  /*7e80*/  HMMA.16816.F32 R68, R4, R30, R68 ;  /* 0x0000001e0444723c */ /* 0x000fe20000001844 */
[----:B------:R-:W-:-:S04]  /*7e90*/  FFMA.FTZ R29, R65, c[0x0][0x23c], -R60 ;  /* 0x00008f00411d7a23 */ /* 0x000fc8000001083c */
[----:B------:R-:W-:Y:S02]  /*7ea0*/  MUFU.EX2 R28, R28 ;  /* 0x0000001c001c7308 */ /* 0x000fe40000000800 */
[----:B------:R-:W-:Y:S01]  /*7eb0*/  FFMA.FTZ R30, R63, c[0x0][0x23c], -R60 ;  /* 0x00008f003f1e7a23 */ /* 0x000fe2000001083c */
[C---:B------:R-:W-:Y:S05]  /*7ec0*/  HMMA.16816.F32 R72, R4.reuse, R24, R72 ;  /* 0x000000180448723c */ /* 0x040fea0000001848 */
[----:B------:R-:W-:Y:S02]  /*7ed0*/  MUFU.EX2 R29, R29 ;  /* 0x0000001d001d7308 */ /* 0x000fe40000000800 */
[--C-:B------:R-:W-:Y:S01]  /*7ee0*/  FFMA.FTZ R24, R151, c[0x0][0x23c], -R62.reuse ;  /* 0x00008f0097187a23 */ /* 0x100fe2000001083e */
[----:B------:R-:W-:Y:S01]  /*7ef0*/  HMMA.16816.F32 R76, R4, R26, R76 ;  /* 0x0000001a044c723c */ /* 0x000fe2000000184c */
[----:B------:R-:W-:-:S04]  /*7f00*/  FFMA.FTZ R25, R147, c[0x0][0x23c], -R62 ;  /* 0x00008f0093197a23 */ /* 0x000fc8000001083e */
[----:B------:R-:W-:Y:S02]  /*7f10*/  MUFU.EX2 R24, R24 ;  /* 0x0000001800187308 */ /* 0x000fe40000000800 */
[----:B------:R-:W-:Y:S01]  /*7f20*/  FFMA.FTZ R26, R145, c[0x0][0x23c], -R62 ;  /* 0x00008f00911a7a23 */ /* 0x000fe2000001083e */
[----:B----4-:R-:W-:Y:S01]  /*7f30*/  HMMA.16816.F32 R120, R4, R20, R120 ;  /* 0x000000140478723c */ /* 0x010fe20000001878 */
[----:B------:R-:W-:-:S04]  /*7f40*/  FFMA.FTZ R27, R137, c[0x0][0x23c], -R60 ;  /* 0x00008f00891b7a23 */ /* 0x000fc8000001083c */
[----:B------:R-:W3:Y:S03]  /*7f50*/  MUFU.EX2 R25, R25 ;  /* 0x0000001900197308 */ /* 0x000ee60000000800 */
[----:B------:R-:W-:Y:S05]  /*7f60*/  HMMA.16816.F32 R116, R4, R22, R116 ;  /* 0x000000160474723c */ /* 0x000fea0000001874 */
[----:B------:R-:W4:Y:S08]  /*7f70*/  MUFU.EX2 R26, R26 ;  /* 0x0000001a001a7308 */ /* 0x000f300000000800 */
[----:B------:R-:W5:Y:S01]  /*7f80*/  MUFU.EX2 R27, R27 ;  /* 0x0000001b001b7308 */ /* 0x000f620000000800 */
[----:B---3--:R-:W-:-:S07]  /*7f90*/  F2FP.PACK_AB R4, R25, R24 ;  /* 0x000000181904723e */ /* 0x008fce00000000ff */
[----:B------:R-:W3:Y:S01]  /*7fa0*/  MUFU.EX2 R30, R30 ;  /* 0x0000001e001e7308 */ /* 0x000ee20000000800 */
[----:B----4-:R-:W-:Y:S02]  /*7fb0*/  F2FP.PACK_AB R6, R235, R26 ;  /* 0x0000001aeb06723e */ /* 0x010fe400000000ff */
[----:B-----5:R-:W-:Y:S01]  /*7fc0*/  F2FP.PACK_AB R5, R28, R27 ;  /* 0x0000001b1c05723e */ /* 0x020fe200000000ff */
[----:B------:R-:W-:-:S04]  /*7fd0*/  FADD.FTZ R27, R27, R32 ;  /* 0x000000201b1b7221 */ /* 0x000fc80000010000 */
[----:B------:R-:W-:Y:S01]  /*7fe0*/  FADD.FTZ R28, R28, R27 ;  /* 0x0000001b1c1c7221 */ /* 0x000fe20000010000 */
[----:B---3--:R-:W-:-:S03]  /*7ff0*/  F2FP.PACK_AB R7, R30, R29 ;  /* 0x0000001d1e07723e */ /* 0x008fc600000000ff */
[----:B------:R-:W-:-:S04]  /*8000*/  FADD.FTZ R29, R29, R28 ;  /* 0x0000001c1d1d7221 */ /* 0x000fc80000010000 */
[----:B------:R-:W-:Y:S01]  /*8010*/  FADD.FTZ R233, R30, R29 ;  /* 0x0000001d1ee97221 */ /* 0x000fe20000010000 */
[C---:B-1----:R-:W-:Y:S08]  /*8020*/  HMMA.16816.F32 R80, R4.reuse, R12, R80 ;  /* 0x0000000c0450723c */ /* 0x042ff00000001850 */
[C---:B------:R-:W-:Y:S01]  /*8030*/  HMMA.16816.F32 R84, R4.reuse, R14, R84 ;  /* 0x0000000e0454723c */ /* 0x040fe20000001854 */
[----:B------:R-:W1:Y:S07]  /*8040*/  LDSM.16.MT88.4 R12, [R198+0x13800] ;  /* 0x01380000c60c783b */ /* 0x000e6e0000004200 */
[C---:B--2---:R-:W-:Y:S08]  /*8050*/  HMMA.16816.F32 R128, R4.reuse, R8, R128 ;  /* 0x000000080480723c */ /* 0x044ff00000001880 */
[C---:B------:R-:W-:Y:S01]  /*8060*/  HMMA.16816.F32 R68, R4.reuse, R10, R68 ;  /* 0x0000000a0444723c */ /* 0x040fe20000001844 */
[----:B------:R-:W2:Y:S07]  /*8070*/  LDSM.16.MT88.4 R8, [R196+0xf800] ;  /* 0x00f80000c408783b */ /* 0x000eae0000004200 */
[C---:B------:R-:W-:Y:S08]  /*8080*/  HMMA.16816.F32 R72, R4.reuse, R16, R72 ;  /* 0x000000100448723c */ /* 0x040ff00000001848 */
[C---:B------:R-:W-:Y:S01]  /*8090*/  HMMA.16816.F32 R76, R4.reuse, R18, R76 ;  /* 0x00000012044c723c */ /* 0x040fe2000000184c */
[----:B------:R-:W3:Y:S07]  /*80a0*/  LDSM.16.MT88.4 R16, [R200+0x13800] ;  /* 0x01380000c810783b */ /* 0x000eee0000004200 */
[C---:B-1----:R-:W-:Y:S07]  /*80b0*/  HMMA.16816.F32 R104, R4.reuse, R12, R104 ;  /* 0x0000000c0468723c */ /* 0x042fee0000001868 */
[----:B------:R-:W-:Y:S01]  /*80c0*/  FADD.FTZ R13, R175, R0 ;  /* 0x00000000af0d7221 */ /* 0x000fe20000010000 */
[----:B------:R-:W-:Y:S03]  /*80d0*/  HMMA.16816.F32 R124, R4, R14, R124 ;  /* 0x0000000e047c723c */ /* 0x000fe6000000187c */
[----:B------:R-:W-:-:S04]  /*80e0*/  FADD.FTZ R13, R142, R13 ;  /* 0x0000000d8e0d7221 */ /* 0x000fc80000010000 */
[----:B------:R-:W-:Y:S01]  /*80f0*/  FADD.FTZ R148, R148, R13 ;  /* 0x0000000d94947221 */ /* 0x000fe20000010000 */
[----:B--2---:R-:W-:Y:S03]  /*8100*/  HMMA.16816.F32 R88, R4, R8, R88 ;  /* 0x000000080458723c */ /* 0x004fe60000001858 */
[----:B------:R-:W-:-:S04]  /*8110*/  FADD.FTZ R229, R229, R148 ;  /* 0x00000094e5e57221 */ /* 0x000fc80000010000 */
[----:B------:R-:W-:Y:S01]  /*8120*/  FADD.FTZ R150, R150, R229 ;  /* 0x000000e596967221 */ /* 0x000fe20000010000 */
[----:B------:R-:W-:Y:S01]  /*8130*/  HMMA.16816.F32 R92, R4, R10, R92 ;  /* 0x0000000a045c723c */ /* 0x000fe2000000185c */
[----:B------:R-:W1:Y:S02]  /*8140*/  LDSM.16.MT88.4 R8, [R197+0x13800] ;  /* 0x01380000c508783b */ /* 0x000e640000004200 */
[----:B------:R-:W-:-:S04]  /*8150*/  FADD.FTZ R195, R195, R150 ;  /* 0x00000096c3c37221 */ /* 0x000fc80000010000 */
[----:B------:R-:W-:Y:S01]  /*8160*/  FADD.FTZ R156, R156, R195 ;  /* 0x000000c39c9c7221 */ /* 0x000fe20000010000 */
[----:B---3--:R-:W-:Y:S03]  /*8170*/  HMMA.16816.F32 R96, R4, R16, R96 ;  /* 0x000000100460723c */ /* 0x008fe60000001860 */
[----:B------:R-:W-:-:S04]  /*8180*/  FADD.FTZ R167, R167, R156 ;  /* 0x0000009ca7a77221 */ /* 0x000fc80000010000 */
[----:B------:R-:W-:Y:S01]  /*8190*/  FADD.FTZ R158, R158, R167 ;  /* 0x000000a79e9e7221 */ /* 0x000fe20000010000 */
[----:B------:R-:W-:Y:S01]  /*81a0*/  HMMA.16816.F32 R100, R4, R18, R100 ;  /* 0x000000120464723c */ /* 0x000fe20000001864 */
[----:B------:R-:W2:Y:S02]  /*81b0*/  LDSM.16.MT88.4 R16, [R196+0x13800] ;  /* 0x01380000c410783b */ /* 0x000ea40000004200 */
[----:B------:R-:W-:-:S04]  /*81c0*/  FADD.FTZ R163, R163, R158 ;  /* 0x0000009ea3a37221 */ /* 0x000fc80000010000 */
[----:B------:R-:W-:-:S04]  /*81d0*/  FADD.FTZ R24, R24, R163 ;  /* 0x000000a318187221 */ /* 0x000fc80000010000 */
[----:B------:R-:W-:-:S04]  /*81e0*/  FADD.FTZ R25, R25, R24 ;  /* 0x0000001819197221 */ /* 0x000fc80000010000 */
[----:B------:R-:W-:-:S04]  /*81f0*/  FADD.FTZ R26, R26, R25 ;  /* 0x000000191a1a7221 */ /* 0x000fc80000010000 */
[----:B------:R-:W-:Y:S01]  /*8200*/  FADD.FTZ R235, R235, R26 ;  /* 0x0000001aebeb7221 */ /* 0x000fe20000010000 */
[C---:B-1----:R-:W-:Y:S08]  /*8210*/  HMMA.16816.F32 R108, R4.reuse, R8, R108 ;  /* 0x00000008046c723c */ /* 0x042ff0000000186c */
[C---:B------:R-:W-:Y:S08]  /*8220*/  HMMA.16816.F32 R112, R4.reuse, R10, R112 ;  /* 0x0000000a0470723c */ /* 0x040ff00000001870 */
[C---:B--2---:R-:W-:Y:S08]  /*8230*/  HMMA.16816.F32 R120, R4.reuse, R16, R120 ;  /* 0x000000100478723c */ /* 0x044ff00000001878 */
[----:B------:R-:W-:Y:S01]  /*8240*/  HMMA.16816.F32 R116, R4, R18, R116 ;  /* 0x000000120474723c */ /* 0x000fe20000001874 */
[----:B------:R-:W-:Y:S07]  /*8250*/  @!P4 BRA `(.L_x_737) ;  /* 0x000054900000c947 */ /* 0x000fee0003800000 */
[----:B------:R-:W-:-:S04]  /*8260*/  DEPBAR.LE SB0, 0x0 ;  /* 0x000080000000791a */ /* 0x000fc80000000000 */
[----:B------:R-:W-:Y:S01]  /*8270*/  IADD3 R215, R134, -0x2, RZ ;  /* 0xfffffffe86d77810 */ /* 0x000fe20007ffe0ff */
[----:B------:R-:W-:Y:S06]  /*8280*/  BAR.SYNC.DEFER_BLOCKING 0x0 ;  /* 0x0000000000007b1d */ /* 0x000fec0000010000 */
[----:B------:R-:W-:Y:S05]  /*8290*/  @!P0 BRA `(.L_x_738) ;  /* 0x000003a000008947 */ /* 0x000fea0003800000 */
[----:B------:R-:W1:Y:S01]  /*82a0*/  I2F.RP R6, R135 ;  /* 0x0000008700067306 */ /* 0x000e620000209400 */
[----:B------:R-:W-:-:S05]  /*82b0*/  IMAD.SHL.U32 R0, R215, 0x80, RZ ;  /* 0x00000080d7007824 */ /* 0x000fca00078e00ff */
[C---:B------:R-:W-:Y:S02]  /*82c0*/  IADD3 R9, R0.reuse, 0x80, RZ ;  /* 0x0000008000097810 */ /* 0x040fe40007ffe0ff */
[----:B------:R-:W-:Y:S02]  /*82d0*/  IABS R4, R0 ;  /* 0x0000000000047213 */ /* 0x000fe40000000000 */
[----:B------:R-:W-:Y:S02]  /*82e0*/  IABS R5, R9 ;  /* 0x0000000900057213 */ /* 0x000fe40000000000 */
[----:B------:R-:W-:Y:S02]  /*82f0*/  LOP3.LUT R9, R9, c[0x0][0x2d0], RZ, 0x3c, !PT ;  /* 0x0000b40009097a12 */ /* 0x000fe400078e3cff */
[----:B------:R-:W-:Y:S01]  /*8300*/  LOP3.LUT R0, R0, c[0x0][0x2d0], RZ, 0x3c, !PT ;  /* 0x0000b40000007a12 */ /* 0x000fe200078e3cff */
[----:B-1----:R-:W1:Y:S01]  /*8310*/  MUFU.RCP R10, R6 ;  /* 0x00000006000a7308 */ /* 0x002e620000001000 */
[----:B------:R-:W-:-:S02]  /*8320*/  ISETP.GE.AND P3, PT, R9, RZ, PT ;  /* 0x000000ff0900720c */ /* 0x000fc40003f66270 */
[----:B------:R-:W-:Y:S02]  /*8330*/  ISETP.GE.AND P1, PT, R0, RZ, PT ;  /* 0x000000ff0000720c */ /* 0x000fe40003f26270 */
[----:B------:R-:W-:Y:S02]  /*8340*/  LOP3.LUT R0, RZ, c[0x0][0x2d0], RZ, 0x33, !PT ;  /* 0x0000b400ff007a12 */ /* 0x000fe400078e33ff */
[----:B-1----:R-:W-:-:S04]  /*8350*/  IADD3 R10, R10, 0xffffffe, RZ ;  /* 0x0ffffffe0a0a7810 */ /* 0x002fc80007ffe0ff */
        /* <DEDUP_REMOVED lines=10> */
[----:B------:R-:W-:-:S03]  /*8400*/  IMAD R2, R135, R2, R4 ;  /* 0x0000000287027224 */ /* 0x000fc600078e0204 */
[C---:B------:R-:W-:Y:S02]  /*8410*/  ISETP.GT.U32.AND P4, PT, R135.reuse, R6, PT ;  /* 0x000000068700720c */ /* 0x040fe40003f84070 */
[----:B------:R-:W-:-:S11]  /*8420*/  ISETP.GT.U32.AND P2, PT, R135, R2, PT ;  /* 0x000000028700720c */ /* 0x000fd60003f44070 */
[----:B------:R-:W-:Y:S01]  /*8430*/  @!P4 IMAD.IADD R6, R6, 0x1, -R135 ;  /* 0x000000010606c824 */ /* 0x000fe200078e0a87 */
[----:B------:R-:W-:Y:S02]  /*8440*/  @!P4 IADD3 R8, R8, 0x1, RZ ;  /* 0x000000010808c810 */ /* 0x000fe40007ffe0ff */
[-C--:B------:R-:W-:Y:S02]  /*8450*/  @!P2 IADD3 R2, R2, -R135.reuse, RZ ;  /* 0x800000870202a210 */ /* 0x080fe40007ffe0ff */
[-C--:B------:R-:W-:Y:S02]  /*8460*/  ISETP.GE.U32.AND P6, PT, R6, R135.reuse, PT ;  /* 0x000000870600720c */ /* 0x080fe40003fc6070 */
[----:B------:R-:W-:Y:S02]  /*8470*/  ISETP.GE.U32.AND P5, PT, R2, R135, PT ;  /* 0x000000870200720c */ /* 0x000fe40003fa6070 */
[----:B------:R-:W-:Y:S02]  /*8480*/  @!P2 IADD3 R7, R7, 0x1, RZ ;  /* 0x000000010707a810 */ /* 0x000fe40007ffe0ff */
[----:B------:R-:W-:-:S07]  /*8490*/  ISETP.NE.AND P2, PT, RZ, c[0x0][0x2d0], PT ;  /* 0x0000b400ff007a0c */ /* 0x000fce0003f45270 */
        /* <DEDUP_REMOVED lines=12> */
[----:B------:R-:W-:-:S05]  /*8560*/  IMAD R5, R0, R5, -0x80 ;  /* 0xffffff8000057424 */ /* 0x000fca00078e0205 */
[----:B------:R-:W-:-:S05]  /*8570*/  SHF.R.S32.HI R0, RZ, 0x1f, R5 ;  /* 0x0000001fff007819 */ /* 0x000fca0000011405 */
[----:B------:R-:W-:-:S04]  /*8580*/  IMAD R0, R0, c[0x0][0x1a0], RZ ;  /* 0x0000680000007a24 */ /* 0x000fc800078e02ff */
[C---:B------:R-:W-:Y:S02]  /*8590*/  IMAD R0, R5.reuse, c[0x0][0x1a4], R0 ;  /* 0x0000690005007a24 */ /* 0x040fe400078e0200 */
[----:B--2---:R-:W-:Y:S02]  /*85a0*/  IMAD.IADD R4, R4, 0x1, -R7 ;  /* 0x0000000104047824 */ /* 0x004fe400078e0a07 */
[----:B------:R-:W-:-:S03]  /*85b0*/  IMAD.WIDE.U32 R6, R5, c[0x0][0x1a0], RZ ;  /* 0x0000680005067a25 */ /* 0x000fc600078e00ff */
[----:B------:R-:W-:Y:S02]  /*85c0*/  SHF.R.S32.HI R2, RZ, 0x1f, R4 ;  /* 0x0000001fff027819 */ /* 0x000fe40000011404 */
[----:B------:R-:W-:-:S03]  /*85d0*/  IADD3 R7, R7, R0, RZ ;  /* 0x0000000007077210 */ /* 0x000fc60007ffe0ff */
[----:B------:R-:W-:Y:S02]  /*85e0*/  IMAD R5, R2, c[0x0][0x188], RZ ;  /* 0x0000620002057a24 */ /* 0x000fe400078e02ff */
[----:B------:R-:W-:-:S04]  /*85f0*/  IMAD.WIDE.U32 R6, R4, c[0x0][0x188], R6 ;  /* 0x0000620004067a25 */ /* 0x000fc800078e0006 */
[----:B------:R-:W-:Y:S01]  /*8600*/  IMAD R5, R4, c[0x0][0x18c], R5 ;  /* 0x0000630004057a24 */ /* 0x000fe200078e0205 */
[----:B------:R-:W-:-:S03]  /*8610*/  MOV R4, R6 ;  /* 0x0000000600047202 */ /* 0x000fc60000000f00 */
[----:B------:R-:W-:Y:S01]  /*8620*/  IMAD.IADD R5, R7, 0x1, R5 ;  /* 0x0000000107057824 */ /* 0x000fe200078e0205 */
[----:B------:R-:W-:Y:S05]  /*8630*/  BRA `(.L_x_739) ;  /* 0x0000002000007947 */ /* 0x000fea0003800000 */
.L_x_738:
[----:B------:R-:W-:-:S04]  /*8640*/  LEA R4, -R191, RZ, 0x7 ;  /* 0x000000ffbf047211 */ /* 0x000fc800078e39ff */
[----:B------:R-:W-:Y:S02]  /*8650*/  SHF.R.S32.HI R5, RZ, 0x1f, R4 ;  /* 0x0000001fff057819 */ /* 0x000fe40000011404 */
.L_x_739:
[----:B------:R-:W-:Y:S01]  /*8660*/  ISETP.GE.AND P1, PT, R209, c[0x0][0x220], PT ;  /* 0x00008800d1007a0c */ /* 0x000fe20003f26270 */
[----:B------:R-:W-:Y:S01]  /*8670*/  IMAD R190, R215, 0x80, R190 ;  /* 0x00000080d7be7824 */ /* 0x000fe200078e02be */
[----:B------:R-:W-:Y:S02]  /*8680*/  LEA R194, P3, R4, R172, 0x1 ;  /* 0x000000ac04c27211 */ /* 0x000fe400078608ff */
[----:B------:R-:W-:Y:S02]  /*8690*/  ISETP.GE.AND P2, PT, R218, c[0x0][0x220], PT ;  /* 0x00008800da007a0c */ /* 0x000fe40003f46270 */
[----:B------:R-:W-:-:S07]  /*86a0*/  LEA.HI.X R195, R4, R173, R5, 0x1, P3 ;  /* 0x000000ad04c37211 */ /* 0x000fce00018f0c05 */
[----:B------:R-:W-:Y:S02]  /*86b0*/  @!P1 IADD3 R7, P4, R4, R38, RZ ;  /* 0x0000002604079210 */ /* 0x000fe40007f9e0ff */
[----:B------:R-:W-:Y:S02]  /*86c0*/  IADD3 R4, P3, R221, R4, RZ ;  /* 0x00000004dd047210 */ /* 0x000fe40007f7e0ff */
[----:B------:R-:W-:Y:S01]  /*86d0*/  @P2 STS.128 [R216+0xc000], RZ ;  /* 0x00c000ffd8002388 */ /* 0x000fe20000000c00 */
[----:B------:R-:W-:Y:S01]  /*86e0*/  @!P1 IMAD.X R0, R5, 0x1, R36, P4 ;  /* 0x0000000105009824 */ /* 0x000fe200020e0624 */
[C---:B------:R-:W-:Y:S01]  /*86f0*/  @!P1 LEA R26, P4, R7.reuse, c[0x0][0x170], 0x1 ;  /* 0x00005c00071a9a11 */ /* 0x040fe200078808ff */
[----:B------:R-:W-:Y:S01]  /*8700*/  IMAD.X R5, R220, 0x1, R5, P3 ;  /* 0x00000001dc057824 */ /* 0x000fe200018e0605 */
[----:B------:R-:W-:Y:S01]  /*8710*/  @!P1 IADD3 R9, P3, R4, R38, RZ ;  /* 0x0000002604099210 */ /* 0x000fe20007f7e0ff */
[----:B------:R-:W-:Y:S01]  /*8720*/  @!PT LDS RZ, [RZ] ;  /* 0x00000000fffff984 */ /* 0x000fe20000000800 */
[----:B------:R-:W-:Y:S01]  /*8730*/  @!PT LDS RZ, [RZ] ;  /* 0x00000000fffff984 */ /* 0x000fe20000000800 */
[----:B------:R-:W-:Y:S01]  /*8740*/  @!PT LDS RZ, [RZ] ;  /* 0x00000000fffff984 */ /* 0x000fe20000000800 */
[----:B------:R1:W-:Y:S01]  /*8750*/  @!P2 LDGSTS.E.BYPASS.LTC128B.128 [R216+0xc000], [R194.64] ;  /* 0x0c000000c2d8afae */ /* 0x0003e2000b901d4c */
[----:B------:R-:W-:-:S02]  /*8760*/  @!P1 LEA.HI.X R27, R7, c[0x0][0x174], R0, 0x1, P4 ;  /* 0x00005d00071b9a11 */ /* 0x000fc400020f0c00 */
[C---:B------:R-:W-:Y:S01]  /*8770*/  @!P2 LEA R24, P5, R4.reuse, R172, 0x1 ;  /* 0x000000ac0418a211 */ /* 0x040fe200078a08ff */
[----:B------:R-:W-:Y:S01]  /*8780*/  @!P1 IMAD.X R0, R5, 0x1, R36, P3 ;  /* 0x0000000105009824 */ /* 0x000fe200018e0624 */
[----:B------:R-:W-:Y:S01]  /*8790*/  IADD3 R2, P4, R221, R4, RZ ;  /* 0x00000004dd027210 */ /* 0x000fe20007f9e0ff */
[----:B------:R-:W-:Y:S01]  /*87a0*/  @P1 STS.128 [R216+0x10000], RZ ;  /* 0x010000ffd8001388 */ /* 0x000fe20000000c00 */
[C---:B------:R-:W-:Y:S02]  /*87b0*/  @!P1 LEA R22, P3, R9.reuse, c[0x0][0x170], 0x1 ;  /* 0x00005c0009169a11 */ /* 0x040fe400078608ff */
[--C-:B------:R-:W-:Y:S01]  /*87c0*/  @!P2 LEA.HI.X R25, R4, R173, R5.reuse, 0x1, P5 ;  /* 0x000000ad0419a211 */ /* 0x100fe200028f0c05 */
[----:B------:R-:W-:Y:S01]  /*87d0*/  IMAD.X R5, R220, 0x1, R5, P4 ;  /* 0x00000001dc057824 */ /* 0x000fe200020e0605 */
[----:B------:R-:W-:Y:S01]  /*87e0*/  @!P1 IADD3 R7, P4, R2, R38, RZ ;  /* 0x0000002602079210 */ /* 0x000fe20007f9e0ff */
[----:B------:R-:W-:Y:S01]  /*87f0*/  @!PT LDS RZ, [RZ] ;  /* 0x00000000fffff984 */ /* 0x000fe20000000800 */
[----:B------:R-:W-:Y:S01]  /*8800*/  @!PT LDS RZ, [RZ] ;  /* 0x00000000fffff984 */ /* 0x000fe20000000800 */
[----:B------:R-:W-:Y:S01]  /*8810*/  @!PT LDS RZ, [RZ] ;  /* 0x00000000fffff984 */ /* 0x000fe20000000800 */
[----:B------:R2:W-:Y:S01]  /*8820*/  @!P1 LDGSTS.E.BYPASS.LTC128B.128 [R216+0x10000], [R26.64+0x80] ;  /* 0x100000801ad89fae */ /* 0x0005e2000b901d4c */
[----:B------:R-:W-:-:S02]  /*8830*/  @!P1 LEA.HI.X R23, R9, c[0x0][0x174], R0, 0x1, P3 ;  /* 0x00005d0009179a11 */ /* 0x000fc400018f0c00 */
[C---:B------:R-:W-:Y:S01]  /*8840*/  @!P2 LEA R18, P5, R2.reuse, R172, 0x1 ;  /* 0x000000ac0212a211 */ /* 0x040fe200078a08ff */
[----:B------:R-:W-:Y:S01]  /*8850*/  @!P1 IMAD.X R0, R5, 0x1, R36, P4 ;  /* 0x0000000105009824 */ /* 0x000fe200020e0624 */
[----:B------:R-:W-:Y:S01]  /*8860*/  IADD3 R4, P3, R221, R2, RZ ;  /* 0x00000002dd047210 */ /* 0x000fe20007f7e0ff */
[----:B------:R-:W-:Y:S01]  /*8870*/  @P2 STS.128 [R216+0xc800], RZ ;  /* 0x00c800ffd8002388 */ /* 0x000fe20000000c00 */
[--C-:B------:R-:W-:Y:S02]  /*8880*/  @!P2 LEA.HI.X R19, R2, R173, R5.reuse, 0x1, P5 ;  /* 0x000000ad0213a211 */ /* 0x100fe400028f0c05 */
        /* <DEDUP_REMOVED lines=34> */
[----:B------:R-:W-:Y:S01]  /*8ab0*/  @!P1 LEA R28, P4, R2, c[0x0][0x170], 0x1 ;  /* 0x00005c00021c9a11 */ /* 0x000fe200078808ff */
[----:B------:R-:W-:Y:S01]  /*8ac0*/  @!P1 IMAD.X R7, R5, 0x1, R36, P3 ;  /* 0x0000000105079824 */ /* 0x000fe200018e0624 */
[----:B------:R-:W-:Y:S01]  /*8ad0*/  @!P2 LEA R30, P5, R0, R172, 0x1 ;  /* 0x000000ac001ea211 */ /* 0x000fe200078a08ff */
[----:B------:R-:W-:Y:S01]  /*8ae0*/  @P1 STS.128 [R216+0x11000], RZ ;  /* 0x011000ffd8001388 */ /* 0x000fe20000000c00 */
[C---:B------:R-:W-:Y:S02]  /*8af0*/  IADD3 R4, P3, R221.reuse, R0, RZ ;  /* 0x00000000dd047210 */ /* 0x040fe40007f7e0ff */
[----:B------:R-:W-:Y:S01]  /*8b00*/  @!P1 LEA.HI.X R29, R2, c[0x0][0x174], R7, 0x1, P4 ;  /* 0x00005d00021d9a11 */ /* 0x000fe200020f0c07 */
[----:B------:R-:W-:Y:S01]  /*8b10*/  @!PT LDS RZ, [RZ] ;  /* 0x00000000fffff984 */ /* 0x000fe20000000800 */
[----:B------:R-:W-:Y:S01]  /*8b20*/  @!PT LDS RZ, [RZ] ;  /* 0x00000000fffff984 */ /* 0x000fe20000000800 */
[----:B------:R-:W-:Y:S01]  /*8b30*/  @!PT LDS RZ, [RZ] ;  /* 0x00000000fffff984 */ /* 0x000fe20000000800 */
[----:B------:R5:W-:Y:S01]  /*8b40*/  @!P1 LDGSTS.E.BYPASS.LTC128B.128 [R216+0x11000], [R16.64+0x80] ;  /* 0x1100008010d89fae */ /* 0x000be2000b901d4c */
[--C-:B------:R-:W-:Y:S01]  /*8b50*/  @!P2 LEA.HI.X R31, R0, R173, R5.reuse, 0x1, P5 ;  /* 0x000000ad001fa211 */ /* 0x100fe200028f0c05 */
[----:B------:R-:W-:Y:S01]  /*8b60*/  IMAD.X R5, R220, 0x1, R5, P3 ;  /* 0x00000001dc057824 */ /* 0x000fe200018e0605 */
[----:B------:R-:W-:Y:S01]  /*8b70*/  IADD3 R7, P4, R221, R4, RZ ;  /* 0x00000004dd077210 */ /* 0x000fe20007f9e0ff */
[----:B------:R-:W-:Y:S01]  /*8b80*/  @P2 STS.128 [R216+0xd800], RZ ;  /* 0x00d800ffd8002388 */ /* 0x000fe20000000c00 */
[----:B------:R-:W-:-:S02]  /*8b90*/  @!P1 IADD3 R0, P5, R4, R38, RZ ;  /* 0x0000002604009210 */ /* 0x000fc40007fbe0ff */
[----:B------:R-:W-:Y:S01]  /*8ba0*/  @!P2 LEA R32, P6, R4, R172, 0x1 ;  /* 0x000000ac0420a211 */ /* 0x000fe200078c08ff */
[----:B------:R-:W-:Y:S01]  /*8bb0*/  @!PT LDS RZ, [RZ] ;  /* 0x00000000fffff984 */ /* 0x000fe20000000800 */
[----:B------:R-:W-:Y:S01]  /*8bc0*/  @!PT LDS RZ, [RZ] ;  /* 0x00000000fffff984 */ /* 0x000fe20000000800 */
[----:B------:R-:W-:Y:S01]  /*8bd0*/  @!PT LDS RZ, [RZ] ;  /* 0x00000000fffff984 */ /* 0x000fe20000000800 */
[----:B------:R1:W-:Y:S01]  /*8be0*/  @!P2 LDGSTS.E.BYPASS.LTC128B.128 [R216+0xd800], [R14.64] ;  /* 0x0d8000000ed8afae */ /* 0x0003e2000b901d4c */
[----:B------:R-:W-:Y:S01]  /*8bf0*/  @!P1 IADD3 R38, P3, R7, R38, RZ ;  /* 0x0000002607269210 */ /* 0x000fe20007f7e0ff */
[--C-:B------:R-:W-:Y:S01]  /*8c00*/  @!P1 IMAD.X R21, R5, 0x1, R36.reuse, P5 ;  /* 0x0000000105159824 */ /* 0x100fe200028e0624 */
[----:B--2---:R-:W-:Y:S01]  /*8c10*/  @!P1 LEA R26, P5, R0, c[0x0][0x170], 0x1 ;  /* 0x00005c00001a9a11 */ /* 0x004fe200078a08ff */
[----:B------:R-:W-:Y:S01]  /*8c20*/  @P1 STS.128 [R216+0x11800], RZ ;  /* 0x011800ffd8001388 */ /* 0x000fe20000000c00 */
[--C-:B------:R-:W-:Y:S01]  /*8c30*/  IMAD.X R2, R220, 0x1, R5.reuse, P4 ;  /* 0x00000001dc027824 */ /* 0x100fe200020e0605 */
[----:B------:R-:W-:Y:S02]  /*8c40*/  @!P2 LEA.HI.X R33, R4, R173, R5, 0x1, P6 ;  /* 0x000000ad0421a211 */ /* 0x000fe400030f0c05 */
[----:B------:R-:W-:Y:S01]  /*8c50*/  @!PT LDS RZ, [RZ] ;  /* 0x00000000fffff984 */ /* 0x000fe20000000800 */
[----:B------:R-:W-:Y:S01]  /*8c60*/  @!PT LDS RZ, [RZ] ;  /* 0x00000000fffff984 */ /* 0x000fe20000000800 */
[----:B------:R-:W-:Y:S01]  /*8c70*/  @!PT LDS RZ, [RZ] ;  /* 0x00000000fffff984 */ /* 0x000fe20000000800 */
[----:B------:R1:W-:Y:S01]  /*8c80*/  @!P1 LDGSTS.E.BYPASS.LTC128B.128 [R216+0x11800], [R12.64+0x80] ;  /* 0x118000800cd89fae */ /* 0x0003e2000b901d4c */
[----:B------:R-:W-:Y:S01]  /*8c90*/  @!P2 LEA R34, P4, R7, R172, 0x1 ;  /* 0x000000ac0722a211 */ /* 0x000fe200078808ff */
[----:B------:R-:W-:Y:S01]  /*8ca0*/  @!P1 IMAD.X R5, R2, 0x1, R36, P3 ;  /* 0x0000000102059824 */ /* 0x000fe200018e0624 */
[----:B------:R-:W-:Y:S01]  /*8cb0*/  @!P1 LEA.HI.X R27, R0, c[0x0][0x174], R21, 0x1, P5 ;  /* 0x00005d00001b9a11 */ /* 0x000fe200028f0c15 */
[----:B------:R-:W-:Y:S01]  /*8cc0*/  @P2 STS.128 [R216+0xe000], RZ ;  /* 0x00e000ffd8002388 */ /* 0x000fe20000000c00 */
[----:B------:R-:W-:-:S02]  /*8cd0*/  @!P1 LEA R36, P3, R38, c[0x0][0x170], 0x1 ;  /* 0x00005c0026249a11 */ /* 0x000fc400078608ff */
[----:B------:R-:W-:Y:S01]  /*8ce0*/  @!P2 LEA.HI.X R35, R7, R173, R2, 0x1, P4 ;  /* 0x000000ad0723a211 */ /* 0x000fe200020f0c02 */
[----:B------:R-:W-:Y:S01]  /*8cf0*/  @!PT LDS RZ, [RZ] ;  /* 0x00000000fffff984 */ /* 0x000fe20000000800 */
[----:B------:R-:W-:Y:S01]  /*8d00*/  @!PT LDS RZ, [RZ] ;  /* 0x00000000fffff984 */ /* 0x000fe20000000800 */
[----:B------:R-:W-:Y:S01]  /*8d10*/  @!PT LDS RZ, [RZ] ;  /* 0x00000000fffff984 */ /* 0x000fe20000000800 */
[----:B------:R2:W-:Y:S01]  /*8d20*/  @!P2 LDGSTS.E.BYPASS.LTC128B.128 [R216+0xe000], [R10.64] ;  /* 0x0e0000000ad8afae */ /* 0x0005e2000b901d4c */
[----:B------:R-:W-:Y:S02]  /*8d30*/  @!P1 LEA.HI.X R37, R38, c[0x0][0x174], R5, 0x1, P3 ;  /* 0x00005d0026259a11 */ /* 0x000fe400018f0c05 */
[C---:B------:R-:W-:Y:S01]  /*8d40*/  IADD3 R2, R190.reuse, 0x8, RZ ;  /* 0x00000008be027810 */ /* 0x040fe20007ffe0ff */
[----:B------:R-:W-:Y:S01]  /*8d50*/  @P1 STS.128 [R216+0x12000], RZ ;  /* 0x012000ffd8001388 */ /* 0x000fe20000000c00 */
[CC--:B------:R-:W-:Y:S02]  /*8d60*/  ISETP.GE.AND P6, PT, R190.reuse, R193.reuse, PT ;  /* 0x000000c1be00720c */ /* 0x0c0fe40003fc6270 */
[----:B------:R-:W-:Y:S01]  /*8d70*/  IADD3 R0, R190, 0x9, RZ ;  /* 0x00000009be007810 */ /* 0x000fe20007ffe0ff */
[----:B------:R-:W-:Y:S01]  /*8d80*/  @!PT LDS RZ, [RZ] ;  /* 0x00000000fffff984 */ /* 0x000fe20000000800 */
[----:B------:R-:W-:Y:S01]  /*8d90*/  @!PT LDS RZ, [RZ] ;  /* 0x00000000fffff984 */ /* 0x000fe20000000800 */
[----:B------:R-:W-:Y:S01]  /*8da0*/  @!PT LDS RZ, [RZ] ;  /* 0x00000000fffff984 */ /* 0x000fe20000000800 */
[----:B------:R2:W-:Y:S01]  /*8db0*/  @!P1 LDGSTS.E.BYPASS.LTC128B.128 [R216+0x12000], [R8.64+0x80] ;  /* 0x1200008008d89fae */ /* 0x0005e2000b901d4c */
[----:B------:R-:W-:-:S02]  /*8dc0*/  ISETP.GE.AND P5, PT, R2, R193, PT ;  /* 0x000000c10200720c */ /* 0x000fc40003fa6270 */
[----:B------:R-:W-:Y:S01]  /*8dd0*/  ISETP.GE.AND P3, PT, R134, 0x3, PT ;  /* 0x000000038600780c */ /* 0x000fe20003f66270 */
[----:B------:R-:W-:Y:S04]  /*8de0*/  @P2 STS.128 [R216+0xe800], RZ ;  /* 0x00e800ffd8002388 */ /* 0x000fe80000000c00 */
[----:B------:R-:W-:Y:S01]  /*8df0*/  @!PT LDS RZ, [RZ] ;  /* 0x00000000fffff984 */ /* 0x000fe20000000800 */
[----:B------:R-:W-:Y:S01]  /*8e00*/  @!PT LDS RZ, [RZ] ;  /* 0x00000000fffff984 */ /* 0x000fe20000000800 */
[----:B------:R-:W-:Y:S01]  /*8e10*/  @!PT LDS RZ, [RZ] ;  /* 0x00000000fffff984 */ /* 0x000fe20000000800 */
[----:B------:R1:W-:Y:S04]  /*8e20*/  @!P2 LDGSTS.E.BYPASS.LTC128B.128 [R216+0xe800], [R30.64] ;  /* 0x0e8000001ed8afae */ /* 0x0003e8000b901d4c */
[----:B------:R-:W-:Y:S04]  /*8e30*/  @P1 STS.128 [R216+0x12800], RZ ;  /* 0x012800ffd8001388 */ /* 0x000fe80000000c00 */
[----:B------:R-:W-:Y:S01]  /*8e40*/  @!PT LDS RZ, [RZ] ;  /* 0x00000000fffff984 */ /* 0x000fe20000000800 */
[----:B------:R-:W-:Y:S01]  /*8e50*/  @!PT LDS RZ, [RZ] ;  /* 0x00000000fffff984 */ /* 0x000fe20000000800 */
[----:B------:R-:W-:Y:S01]  /*8e60*/  @!PT LDS RZ, [RZ] ;  /* 0x00000000fffff984 */ /* 0x000fe20000000800 */
[----:B------:R1:W-:Y:S04]  /*8e70*/  @!P1 LDGSTS.E.BYPASS.LTC128B.128 [R216+0x12800], [R28.64+0x80] ;  /* 0x128000801cd89fae */ /* 0x0003e8000b901d4c */
        /* <DEDUP_REMOVED lines=20> */
[----:B------:R-:W-:Y:S04]  /*8fc0*/  LDSM.16.M88.4 R56, [R207] ;  /* 0x00000000cf38783b */ /* 0x000fe80000000200 */
[----:B----4-:R-:W3:Y:S04]  /*8fd0*/  LDSM.16.M88.4 R20, [R206+0x4000] ;  /* 0x00400000ce14783b */ /* 0x010ee80000000200 */
[----:B-1----:R-:W5:Y:S04]  /*8fe0*/  LDSM.16.M88.4 R12, [R206+0x4800] ;  /* 0x00480000ce0c783b */ /* 0x002f680000000200 */
[----:B------:R-:W1:Y:S04]  /*8ff0*/  LDSM.16.M88.4 R4, [R206+0x5000] ;  /* 0x00500000ce04783b */ /* 0x000e680000000200 */
[----:B------:R-:W4:Y:S04]  /*9000*/  LDSM.16.M88.4 R156, [R206+0x5800] ;  /* 0x00580000ce9c783b */ /* 0x000f280000000200 */
[----:B------:R-:W1:Y:S04]  /*9010*/  LDSM.16.M88.4 R140, [R206+0x6800] ;  /* 0x00680000ce8c783b */ /* 0x000e680000000200 */
[----:B------:R-:W1:Y:S04]  /*9020*/  LDSM.16.M88.4 R148, [R206+0x6000] ;  /* 0x00600000ce94783b */ /* 0x000e680000000200 */
[----:B------:R-:W1:Y:S04]  /*9030*/  LDSM.16.M88.4 R64, [R206+0x7000] ;  /* 0x00700000ce40783b */ /* 0x000e680000000200 */
[----:B------:R-:W4:Y:S04]  /*9040*/  LDSM.16.M88.4 R28, [R206+0x7800] ;  /* 0x00780000ce1c783b */ /* 0x000f280000000200 */
[----:B------:R-:W-:Y:S04]  /*9050*/  LDSM.16.M88.4 R44, [R205] ;  /* 0x00000000cd2c783b */ /* 0x000fe80000000200 */
[----:B--2---:R-:W2:Y:S04]  /*9060*/  LDSM.16.M88.4 R36, [R204] ;  /* 0x00000000cc24783b */ /* 0x004ea80000000200 */
[----:B------:R-:W2:Y:S01]  /*9070*/  LDSM.16.M88.4 R176, [R204+0x800] ;  /* 0x00080000ccb0783b */ /* 0x000ea20000000200 */
[C---:B---3--:R-:W-:Y:S03]  /*9080*/  HMMA.16816.F32 R24, R56.reuse, R20, RZ ;  /* 0x000000143818723c */ /* 0x048fe600000018ff */
[----:B------:R-:W3:Y:S04]  /*9090*/  LDSM.16.M88.4 R172, [R204+0x1000] ;  /* 0x00100000ccac783b */ /* 0x000ee80000000200 */
[----:B------:R-:W2:Y:S01]  /*90a0*/  LDSM.16.M88.4 R168, [R204+0x1800] ;  /* 0x00180000cca8783b */ /* 0x000ea20000000200 */
[C---:B------:R-:W-:Y:S03]  /*90b0*/  HMMA.16816.F32 R20, R56.reuse, R22, RZ ;  /* 0x000000163814723c */ /* 0x040fe600000018ff */
[----:B------:R-:W2:Y:S04]  /*90c0*/  LDSM.16.M88.4 R32, [R204+0x2800] ;  /* 0x00280000cc20783b */ /* 0x000ea80000000200 */
[----:B------:R-:W2:Y:S01]  /*90d0*/  LDSM.16.M88.4 R164, [R204+0x2000] ;  /* 0x00200000cca4783b */ /* 0x000ea20000000200 */
[C---:B-----5:R-:W-:Y:S03]  /*90e0*/  HMMA.16816.F32 R16, R56.reuse, R12, RZ ;  /* 0x0000000c3810723c */ /* 0x060fe600000018ff */
[----:B------:R-:W5:Y:S04]  /*90f0*/  LDSM.16.M88.4 R52, [R204+0x3000] ;  /* 0x00300000cc34783b */ /* 0x000f680000000200 */
[----:B------:R-:W2:Y:S01]  /*9100*/  LDSM.16.M88.4 R48, [R204+0x3800] ;  /* 0x00380000cc30783b */ /* 0x000ea20000000200 */
[C---:B-1----:R-:W-:Y:S03]  /*9110*/  HMMA.16816.F32 R8, R56.reuse, R4, RZ ;  /* 0x000000043808723c */ /* 0x042fe600000018ff */
[----:B------:R-:W-:Y:S04]  /*9120*/  LDSM.16.M88.4 R40, [R199+0x4000] ;  /* 0x00400000c728783b */ /* 0x000fe80000000200 */
[----:B------:R-:W-:Y:S01]  /*9130*/  LDSM.16.M88.4 R184, [R199+0x5000] ;  /* 0x00500000c7b8783b */ /* 0x000fe20000000200 */
[C---:B----4-:R-:W-:Y:S03]  /*9140*/  HMMA.16816.F32 R160, R56.reuse, R156, RZ ;  /* 0x0000009c38a0723c */ /* 0x050fe600000018ff */
[----:B------:R-:W-:Y:S04]  /*9150*/  LDSM.16.M88.4 R180, [R199+0x5800] ;  /* 0x00580000c7b4783b */ /* 0x000fe80000000200 */
[----:B------:R-:W0:Y:S01]  /*9160*/  LDGDEPBAR ;  /* 0x00000000000079af */ /* 0x000e220000000000 */
        /* <DEDUP_REMOVED lines=11> */
[----:B------:R-:W-:Y:S07]  /*9220*/  LDSM.16.M88.4 R28, [R203] ;  /* 0x00000000cb1c783b */ /* 0x000fee0000000200 */
[C---:B--2---:R-:W-:Y:S08]  /*9230*/  HMMA.16816.F32 R24, R44.reuse, R36, R24 ;  /* 0x000000242c18723c */ /* 0x044ff00000001818 */
[C---:B------:R-:W-:Y:S01]  /*9240*/  HMMA.16816.F32 R20, R44.reuse, R38, R20 ;  /* 0x000000262c14723c */ /* 0x040fe20000001814 */
[----:B------:R-:W1:Y:S07]  /*9250*/  LDSM.16.M88.4 R36, [R199+0x4800] ;  /* 0x00480000c724783b */ /* 0x000e6e0000000200 */
[C---:B------:R-:W-:Y:S08]  /*9260*/  HMMA.16816.F32 R16, R44.reuse, R176, R16 ;  /* 0x000000b02c10723c */ /* 0x040ff00000001810 */
[C---:B------:R-:W-:Y:S01]  /*9270*/  HMMA.16816.F32 R12, R44.reuse, R178, R12 ;  /* 0x000000b22c0c723c */ /* 0x040fe2000000180c */
[----:B------:R-:W2:Y:S07]  /*9280*/  LDSM.16.M88.4 R176, [R199+0x6000] ;  /* 0x00600000c7b0783b */ /* 0x000eae0000000200 */
[C---:B---3--:R-:W-:Y:S08]  /*9290*/  HMMA.16816.F32 R8, R44.reuse, R172, R8 ;  /* 0x000000ac2c08723c */ /* 0x048ff00000001808 */
[C---:B------:R-:W-:Y:S01]  /*92a0*/  HMMA.16816.F32 R4, R44.reuse, R174, R4 ;  /* 0x000000ae2c04723c */ /* 0x040fe20000001804 */
[----:B------:R-:W3:Y:S07]  /*92b0*/  LDSM.16.M88.4 R172, [R199+0x6800] ;  /* 0x00680000c7ac783b */ /* 0x000eee0000000200 */
[C---:B------:R-:W-:Y:S08]  /*92c0*/  HMMA.16816.F32 R160, R44.reuse, R168, R160 ;  /* 0x000000a82ca0723c */ /* 0x040ff000000018a0 */
[C---:B------:R-:W-:Y:S01]  /*92d0*/  HMMA.16816.F32 R156, R44.reuse, R170, R156 ;  /* 0x000000aa2c9c723c */ /* 0x040fe2000000189c */
[----:B------:R-:W-:Y:S07]  /*92e0*/  LDSM.16.M88.4 R168, [R199+0x7800] ;  /* 0x00780000c7a8783b */ /* 0x000fee0000000200 */
[C---:B------:R-:W-:Y:S08]  /*92f0*/  HMMA.16816.F32 R144, R44.reuse, R32, R144 ;  /* 0x000000202c90723c */ /* 0x040ff00000001890 */
[C---:B------:R-:W-:Y:S01]  /*9300*/  HMMA.16816.F32 R140, R44.reuse, R34, R140 ;  /* 0x000000222c8c723c */ /* 0x040fe2000000188c */
[----:B------:R-:W4:Y:S07]  /*9310*/  LDSM.16.M88.4 R32, [R199+0x7000] ;  /* 0x00700000c720783b */ /* 0x000f2e0000000200 */
[C---:B------:R-:W-:Y:S08]  /*9320*/  HMMA.16816.F32 R152, R44.reuse, R164, R152 ;  /* 0x000000a42c98723c */ /* 0x040ff00000001898 */
[C---:B------:R-:W-:Y:S01]  /*9330*/  HMMA.16816.F32 R148, R44.reuse, R166, R148 ;  /* 0x000000a62c94723c */ /* 0x040fe20000001894 */
[----:B------:R-:W-:Y:S07]  /*9340*/  LDSM.16.M88.4 R164, [R201] ;  /* 0x00000000c9a4783b */ /* 0x000fee0000000200 */
[C---:B-----5:R-:W-:Y:S08]  /*9350*/  HMMA.16816.F32 R136, R44.reuse, R52, R136 ;  /* 0x000000342c88723c */ /* 0x060ff00000001888 */
[C---:B------:R-:W-:Y:S01]  /*9360*/  HMMA.16816.F32 R64, R44.reuse, R54, R64 ;  /* 0x000000362c40723c */ /* 0x040fe20000001840 */
[----:B------:R-:W-:Y:S07]  /*9370*/  LDSM.16.M88.4 R52, [R201+0x800] ;  /* 0x00080000c934783b */ /* 0x000fee0000000200 */
[C---:B------:R-:W-:Y:S08]  /*9380*/  HMMA.16816.F32 R60, R44.reuse, R48, R60 ;  /* 0x000000302c3c723c */ /* 0x040ff0000000183c */
[----:B------:R-:W-:Y:S01]  /*9390*/  HMMA.16816.F32 R56, R44, R50, R56 ;  /* 0x000000322c38723c */ /* 0x000fe20000001838 */
[----:B------:R-:W-:Y:S04]  /*93a0*/  LDSM.16.M88.4 R48, [R202] ;  /* 0x00000000ca30783b */ /* 0x000fe80000000200 */
[----:B------:R-:W5:Y:S03]  /*93b0*/  LDSM.16.M88.4 R44, [R201+0x1000] ;  /* 0x00100000c92c783b */ /* 0x000f660000000200 */
[C---:B-1----:R-:W-:Y:S08]  /*93c0*/  HMMA.16816.F32 R16, R28.reuse, R36, R16 ;  /* 0x000000241c10723c */ /* 0x042ff00000001810 */
[C---:B------:R-:W-:Y:S01]  /*93d0*/  HMMA.16816.F32 R12, R28.reuse, R38, R12 ;  /* 0x000000261c0c723c */ /* 0x040fe2000000180c */
[----:B------:R-:W1:Y:S07]  /*93e0*/  LDSM.16.M88.4 R36, [R201+0x2000] ;  /* 0x00200000c924783b */ /* 0x000e6e0000000200 */
        /* <DEDUP_REMOVED lines=8> */
[----:B------:R-:W-:Y:S07]  /*9470*/  LDSM.16.M88.4 R180, [R199+0x9800] ;  /* 0x00980000c7b4783b */ /* 0x000fee0000000200 */
[C---:B--2---:R-:W-:Y:S08]  /*9480*/  HMMA.16816.F32 R152, R28.reuse, R176, R152 ;  /* 0x000000b01c98723c */ /* 0x044ff00000001898 */
[C---:B------:R-:W-:Y:S01]  /*9490*/  HMMA.16816.F32 R148, R28.reuse, R178, R148 ;  /* 0x000000b21c94723c */ /* 0x040fe20000001894 */
[----:B------:R-:W-:Y:S07]  /*94a0*/  LDSM.16.M88.4 R176, [R199+0xa000] ;  /* 0x00a00000c7b0783b */ /* 0x000fee0000000200 */
[C---:B---3--:R-:W-:Y:S08]  /*94b0*/  HMMA.16816.F32 R144, R28.reuse, R172, R144 ;  /* 0x000000ac1c90723c */ /* 0x048ff00000001890 */
[C---:B------:R-:W-:Y:S01]  /*94c0*/  HMMA.16816.F32 R140, R28.reuse, R174, R140 ;  /* 0x000000ae1c8c723c */ /* 0x040fe2000000188c */
[----:B------:R-:W-:Y:S07]  /*94d0*/  LDSM.16.M88.4 R172, [R204+0x4000] ;  /* 0x00400000ccac783b */ /* 0x000fee0000000200 */
[C---:B----4-:R-:W-:Y:S08]  /*94e0*/  HMMA.16816.F32 R136, R28.reuse, R32, R136 ;  /* 0x000000201c88723c */ /* 0x050ff00000001888 */
[C---:B------:R-:W-:Y:S01]  /*94f0*/  HMMA.16816.F32 R64, R28.reuse, R34, R64 ;  /* 0x000000221c40723c */ /* 0x040fe20000001840 */
[----:B------:R-:W-:Y:S07]  /*9500*/  LDSM.16.M88.4 R32, [R201+0x2800] ;  /* 0x00280000c920783b */ /* 0x000fee0000000200 */
[C---:B------:R-:W-:Y:S08]  /*9510*/  HMMA.16816.F32 R60, R28.reuse, R168, R60 ;  /* 0x000000a81c3c723c */ /* 0x040ff0000000183c */
[----:B------:R-:W-:Y:S01]  /*9520*/  HMMA.16816.F32 R56, R28, R170, R56 ;  /* 0x000000aa1c38723c */ /* 0x000fe20000001838 */
[----:B------:R-:W2:Y:S04]  /*9530*/  LDSM.16.M88.4 R28, [R201+0x3000] ;  /* 0x00300000c91c783b */ /* 0x000ea80000000200 */
[----:B------:R-:W3:Y:S03]  /*9540*/  LDSM.16.M88.4 R168, [R201+0x3800] ;  /* 0x00380000c9a8783b */ /* 0x000ee60000000200 */
[C---:B-----5:R-:W-:Y:S08]  /*9550*/  HMMA.16816.F32 R8, R48.reuse, R44, R8 ;  /* 0x0000002c3008723c */ /* 0x060ff00000001808 */
[C---:B------:R-:W-:Y:S01]  /*9560*/  HMMA.16816.F32 R4, R48.reuse, R46, R4 ;  /* 0x0000002e3004723c */ /* 0x040fe20000001804 */
[----:B------:R-:W-:Y:S07]  /*9570*/  LDSM.16.M88.4 R44, [R206+0x8000] ;  /* 0x00800000ce2c783b */ /* 0x000fee0000000200 */
[C---:B-1----:R-:W-:Y:S08]  /*9580*/  HMMA.16816.F32 R152, R48.reuse, R36, R152 ;  /* 0x000000243098723c */ /* 0x042ff00000001898 */
[C---:B------:R-:W-:Y:S01]  /*9590*/  HMMA.16816.F32 R148, R48.reuse, R38, R148 ;  /* 0x000000263094723c */ /* 0x040fe20000001894 */
[----:B------:R-:W1:Y:S07]  /*95a0*/  LDSM.16.M88.4 R36, [R207+0x2000] ;  /* 0x00200000cf24783b */ /* 0x000e6e0000000200 */
[C---:B------:R-:W-:Y:S08]  /*95b0*/  HMMA.16816.F32 R160, R48.reuse, R40, R160 ;  /* 0x0000002830a0723c */ /* 0x040ff000000018a0 */
[C---:B------:R-:W-:Y:S01]  /*95c0*/  HMMA.16816.F32 R156, R48.reuse, R42, R156 ;  /* 0x0000002a309c723c */ /* 0x040fe2000000189c */
[----:B------:R-:W4:Y:S07]  /*95d0*/  LDSM.16.M88.4 R40, [R206+0x9800] ;  /* 0x00980000ce28783b */ /* 0x000f2e0000000200 */
[C---:B--2---:R-:W-:Y:S08]  /*95e0*/  HMMA.16816.F32 R136, R48.reuse, R28, R136 ;  /* 0x0000001c3088723c */ /* 0x044ff00000001888 */
[C---:B------:R-:W-:Y:S01]  /*95f0*/  HMMA.16816.F32 R64, R48.reuse, R30, R64 ;  /* 0x0000001e3040723c */ /* 0x040fe20000001840 */
[----:B------:R-:W2:Y:S07]  /*9600*/  LDSM.16.M88.4 R28, [R206+0xa800] ;  /* 0x00a80000ce1c783b */ /* 0x000eae0000000200 */
[C---:B------:R-:W-:Y:S08]  /*9610*/  HMMA.16816.F32 R144, R48.reuse, R32, R144 ;  /* 0x000000203090723c */ /* 0x040ff00000001890 */
[C---:B------:R-:W-:Y:S01]  /*9620*/  HMMA.16816.F32 R140, R48.reuse, R34, R140 ;  /* 0x00000022308c723c */ /* 0x040fe2000000188c */
[----:B------:R-:W5:Y:S07]  /*9630*/  LDSM.16.M88.4 R32, [R206+0xa000] ;  /* 0x00a00000ce20783b */ /* 0x000f6e0000000200 */
[C---:B------:R-:W-:Y:S08]  /*9640*/  HMMA.16816.F32 R24, R48.reuse, R164, R24 ;  /* 0x000000a43018723c */ /* 0x040ff00000001818 */
[C---:B------:R-:W-:Y:S01]  /*9650*/  HMMA.16816.F32 R20, R48.reuse, R166, R20 ;  /* 0x000000a63014723c */ /* 0x040fe20000001814 */
[----:B------:R-:W-:Y:S07]  /*9660*/  LDSM.16.M88.4 R164, [R206+0x8800] ;  /* 0x00880000cea4783b */ /* 0x000fee0000000200 */
[C---:B------:R-:W-:Y:S08]  /*9670*/  HMMA.16816.F32 R16, R48.reuse, R52, R16 ;  /* 0x000000343010723c */ /* 0x040ff00000001810 */
[C---:B------:R-:W-:Y:S01]  /*9680*/  HMMA.16816.F32 R12, R48.reuse, R54, R12 ;  /* 0x00000036300c723c */ /* 0x040fe2000000180c */
[----:B------:R-:W2:Y:S07]  /*9690*/  LDSM.16.M88.4 R52, [R206+0x9000] ;  /* 0x00900000ce34783b */ /* 0x000eae0000000200 */
[C---:B---3--:R-:W-:Y:S08]  /*96a0*/  HMMA.16816.F32 R60, R48.reuse, R168, R60 ;  /* 0x000000a8303c723c */ /* 0x048ff0000000183c */
[----:B------:R-:W-:Y:S01]  /*96b0*/  HMMA.16816.F32 R56, R48, R170, R56 ;  /* 0x000000aa3038723c */ /* 0x000fe20000001838 */
[----:B------:R-:W3:Y:S04]  /*96c0*/  LDSM.16.M88.4 R48, [R206+0xb000] ;  /* 0x00b00000ce30783b */ /* 0x000ee80000000200 */
[----:B------:R-:W-:Y:S03]  /*96d0*/  LDSM.16.M88.4 R168, [R204+0x4800] ;  /* 0x00480000cca8783b */ /* 0x000fe60000000200 */
[C---:B-1----:R-:W-:Y:S08]  /*96e0*/  HMMA.16816.F32 R24, R36.reuse, R44, R24 ;  /* 0x0000002c2418723c */ /* 0x042ff00000001818 */
[C---:B------:R-:W-:Y:S01]  /*96f0*/  HMMA.16816.F32 R20, R36.reuse, R46, R20 ;  /* 0x0000002e2414723c */ /* 0x040fe20000001814 */
[----:B------:R-:W1:Y:S07]  /*9700*/  LDSM.16.M88.4 R44, [R206+0xb800] ;  /* 0x00b80000ce2c783b */ /* 0x000e6e0000000200 */
[C---:B----4-:R-:W-:Y:S08]  /*9710*/  HMMA.16816.F32 R160, R36.reuse, R40, R160 ;  /* 0x0000002824a0723c */ /* 0x050ff000000018a0 */
[C---:B------:R-:W-:Y:S01]  /*9720*/  HMMA.16816.F32 R156, R36.reuse, R42, R156 ;  /* 0x0000002a249c723c */ /* 0x040fe2000000189c */
[----:B------:R-:W-:Y:S07]  /*9730*/  LDSM.16.M88.4 R40, [R205+0x2000] ;  /* 0x00200000cd28783b */ /* 0x000fee0000000200 */
[C---:B--2---:R-:W-:Y:S08]  /*9740*/  HMMA.16816.F32 R144, R36.reuse, R28, R144 ;  /* 0x0000001c2490723c */ /* 0x044ff00000001890 */
[C---:B------:R-:W-:Y:S01]  /*9750*/  HMMA.16816.F32 R140, R36.reuse, R30, R140 ;  /* 0x0000001e248c723c */ /* 0x040fe2000000188c */
[----:B------:R-:W2:Y:S07]  /*9760*/  LDSM.16.M88.4 R28, [R204+0x5800] ;  /* 0x00580000cc1c783b */ /* 0x000eae0000000200 */
[C---:B-----5:R-:W-:Y:S08]  /*9770*/  HMMA.16816.F32 R152, R36.reuse, R32, R152 ;  /* 0x000000202498723c */ /* 0x060ff00000001898 */
[C---:B------:R-:W-:Y:S01]  /*9780*/  HMMA.16816.F32 R148, R36.reuse, R34, R148 ;  /* 0x000000222494723c */ /* 0x040fe20000001894 */
[----:B------:R-:W4:Y:S07]  /*9790*/  LDSM.16.M88.4 R32, [R204+0x5000] ;  /* 0x00500000cc20783b */ /* 0x000f2e0000000200 */
[C---:B------:R-:W-:Y:S08]  /*97a0*/  HMMA.16816.F32 R8, R36.reuse, R52, R8 ;  /* 0x000000342408723c */ /* 0x040ff00000001808 */
[C---:B------:R-:W-:Y:S01]  /*97b0*/  HMMA.16816.F32 R4, R36.reuse, R54, R4 ;  /* 0x000000362404723c */ /* 0x040fe20000001804 */
[----:B------:R-:W5:Y:S07]  /*97c0*/  LDSM.16.M88.4 R52, [R204+0x6800] ;  /* 0x00680000cc34783b */ /* 0x000f6e0000000200 */
[C---:B---3--:R-:W-:Y:S08]  /*97d0*/  HMMA.16816.F32 R136, R36.reuse, R48, R136 ;  /* 0x000000302488723c */ /* 0x048ff00000001888 */
[C---:B------:R-:W-:Y:S01]  /*97e0*/  HMMA.16816.F32 R64, R36.reuse, R50, R64 ;  /* 0x000000322440723c */ /* 0x040fe20000001840 */
[----:B------:R-:W3:Y:S07]  /*97f0*/  LDSM.16.M88.4 R48, [R204+0x7000] ;  /* 0x00700000cc30783b */ /* 0x000eee0000000200 */
[C---:B------:R-:W-:Y:S08]  /*9800*/  HMMA.16816.F32 R16, R36.reuse, R164, R16 ;  /* 0x000000a42410723c */ /* 0x040ff00000001810 */
[C---:B------:R-:W-:Y:S01]  /*9810*/  HMMA.16816.F32 R12, R36.reuse, R166, R12 ;  /* 0x000000a6240c723c */ /* 0x040fe2000000180c */
[----:B------:R-:W3:Y:S07]  /*9820*/  LDSM.16.M88.4 R164, [R204+0x6000] ;  /* 0x00600000cca4783b */ /* 0x000eee0000000200 */
[C---:B-1----:R-:W-:Y:S08]  /*9830*/  HMMA.16816.F32 R60, R36.reuse, R44, R60 ;  /* 0x0000002c243c723c */ /* 0x042ff0000000183c */
[----:B------:R-:W-:Y:S01]  /*9840*/  HMMA.16816.F32 R56, R36, R46, R56 ;  /* 0x0000002e2438723c */ /* 0x000fe20000001838 */
[----:B------:R-:W1:Y:S04]  /*9850*/  LDSM.16.M88.4 R36, [R199+0x8000] ;  /* 0x00800000c724783b */ /* 0x000e680000000200 */
[----:B------:R-:W1:Y:S03]  /*9860*/  LDSM.16.M88.4 R44, [R204+0x7800] ;  /* 0x00780000cc2c783b */ /* 0x000e660000000200 */
[C---:B--2---:R-:W-:Y:S08]  /*9870*/  HMMA.16816.F32 R160, R40.reuse, R28, R160 ;  /* 0x0000001c28a0723c */ /* 0x044ff000000018a0 */
[C---:B------:R-:W-:Y:S01]  /*9880*/  HMMA.16816.F32 R156, R40.reuse, R30, R156 ;  /* 0x0000001e289c723c */ /* 0x040fe2000000189c */
[----:B------:R-:W2:Y:S07]  /*9890*/  LDSM.16.M88.4 R28, [R199+0x9000] ;  /* 0x00900000c71c783b */ /* 0x000eae0000000200 */
[C---:B----4-:R-:W-:Y:S08]  /*98a0*/  HMMA.16816.F32 R8, R40.reuse, R32, R8 ;  /* 0x000000202808723c */ /* 0x050ff00000001808 */
[C---:B------:R-:W-:Y:S01]  /*98b0*/  HMMA.16816.F32 R4, R40.reuse, R34, R4 ;  /* 0x000000222804723c */ /* 0x040fe20000001804 */
[----:B------:R-:W4:Y:S07]  /*98c0*/  LDSM.16.M88.4 R32, [R199+0x8800] ;  /* 0x00880000c720783b */ /* 0x000f2e0000000200 */
[C---:B------:R-:W-:Y:S08]  /*98d0*/  HMMA.16816.F32 R24, R40.reuse, R172, R24 ;  /* 0x000000ac2818723c */ /* 0x040ff00000001818 */
[C---:B------:R-:W-:Y:S01]  /*98e0*/  HMMA.16816.F32 R20, R40.reuse, R174, R20 ;  /* 0x000000ae2814723c */ /* 0x040fe20000001814 */
[----:B------:R-:W1:Y:S07]  /*98f0*/  LDSM.16.M88.4 R172, [R199+0xa800] ;  /* 0x00a80000c7ac783b */ /* 0x000e6e0000000200 */
[C---:B------:R-:W-:Y:S08]  /*9900*/  HMMA.16816.F32 R16, R40.reuse, R168, R16 ;  /* 0x000000a82810723c */ /* 0x040ff00000001810 */
[C---:B------:R-:W-:Y:S01]  /*9910*/  HMMA.16816.F32 R12, R40.reuse, R170, R12 ;  /* 0x000000aa280c723c */ /* 0x040fe2000000180c */
[----:B------:R-:W-:Y:S07]  /*9920*/  LDSM.16.M88.4 R168, [R199+0xb000] ;  /* 0x00b00000c7a8783b */ /* 0x000fee0000000200 */
[C---:B-----5:R-:W-:Y:S08]  /*9930*/  HMMA.16816.F32 R144, R40.reuse, R52, R144 ;  /* 0x000000342890723c */ /* 0x060ff00000001890 */
[C---:B------:R-:W-:Y:S01]  /*9940*/  HMMA.16816.F32 R140, R40.reuse, R54, R140 ;  /* 0x00000036288c723c */ /* 0x040fe2000000188c */
[----:B------:R-:W-:Y:S07]  /*9950*/  LDSM.16.M88.4 R52, [R202+0x2000] ;  /* 0x00200000ca34783b */ /* 0x000fee0000000200 */
[C---:B---3--:R-:W-:Y:S08]  /*9960*/  HMMA.16816.F32 R136, R40.reuse, R48, R136 ;  /* 0x000000302888723c */ /* 0x048ff00000001888 */
[C---:B------:R-:W-:Y:S01]  /*9970*/  HMMA.16816.F32 R64, R40.reuse, R50, R64 ;  /* 0x000000322840723c */ /* 0x040fe20000001840 */
[----:B------:R-:W3:Y:S07]  /*9980*/  LDSM.16.M88.4 R48, [R201+0x4000] ;  /* 0x00400000c930783b */ /* 0x000eee0000000200 */
[C---:B------:R-:W-:Y:S08]  /*9990*/  HMMA.16816.F32 R152, R40.reuse, R164, R152 ;  /* 0x000000a42898723c */ /* 0x040ff00000001898 */
[----:B------:R-:W-:Y:S01]  /*99a0*/  HMMA.16816.F32 R148, R40, R166, R148 ;  /* 0x000000a62894723c */ /* 0x000fe20000001894 */
[----:B------:R-:W-:Y:S07]  /*99b0*/  LDSM.16.M88.4 R164, [R199+0xb800] ;  /* 0x00b80000c7a4783b */ /* 0x000fee0000000200 */
[----:B-1----:R-:W-:Y:S08]  /*99c0*/  HMMA.16816.F32 R24, R184, R36, R24 ;  /* 0x00000024b818723c */ /* 0x002ff00000001818 */
[C---:B------:R-:W-:Y:S08]  /*99d0*/  HMMA.16816.F32 R60, R40.reuse, R44, R60 ;  /* 0x0000002c283c723c */ /* 0x040ff0000000183c */
[----:B------:R-:W-:Y:S01]  /*99e0*/  HMMA.16816.F32 R56, R40, R46, R56 ;  /* 0x0000002e2838723c */ /* 0x000fe20000001838 */
[----:B------:R-:W1:Y:S04]  /*99f0*/  LDSM.16.M88.4 R40, [R201+0x5000] ;  /* 0x00500000c928783b */ /* 0x000e680000000200 */
[----:B------:R-:W5:Y:S03]  /*9a00*/  LDSM.16.M88.4 R44, [R201+0x4800] ;  /* 0x00480000c92c783b */ /* 0x000f660000000200 */
[C---:B------:R-:W-:Y:S01]  /*9a10*/  HMMA.16816.F32 R20, R184.reuse, R38, R20 ;  /* 0x00000026b814723c */ /* 0x040fe20000001814 */
[----:B------:R-:W-:Y:S07]  /*9a20*/  LDSM.16.M88.4 R36, [R201+0x5800] ;  /* 0x00580000c924783b */ /* 0x000fee0000000200 */
[C---:B--2---:R-:W-:Y:S08]  /*9a30*/  HMMA.16816.F32 R8, R184.reuse, R28, R8 ;  /* 0x0000001cb808723c */ /* 0x044ff00000001808 */
[C---:B------:R-:W-:Y:S01]  /*9a40*/  HMMA.16816.F32 R4, R184.reuse, R30, R4 ;  /* 0x0000001eb804723c */ /* 0x040fe20000001804 */
[----:B------:R-:W2:Y:S07]  /*9a50*/  LDSM.16.M88.4 R28, [R201+0x6800] ;  /* 0x00680000c91c783b */ /* 0x000eae0000000200 */
[C---:B----4-:R-:W-:Y:S08]  /*9a60*/  HMMA.16816.F32 R16, R184.reuse, R32, R16 ;  /* 0x00000020b810723c */ /* 0x050ff00000001810 */
[C---:B------:R-:W-:Y:S01]  /*9a70*/  HMMA.16816.F32 R12, R184.reuse, R34, R12 ;  /* 0x00000022b80c723c */ /* 0x040fe2000000180c */
[----:B------:R-:W4:Y:S07]  /*9a80*/  LDSM.16.M88.4 R32, [R201+0x6000] ;  /* 0x00600000c920783b */ /* 0x000f2e0000000200 */
[C---:B------:R-:W-:Y:S07]  /*9a90*/  HMMA.16816.F32 R144, R184.reuse, R172, R144 ;  /* 0x000000acb890723c */ /* 0x040fee0000001890 */
[----:B------:R-:W-:Y:S01]  /*9aa0*/  IMAD.MOV.U32 R172, RZ, RZ, R194 ;  /* 0x000000ffffac7224 */ /* 0x000fe200078e00c2 */
[----:B------:R-:W-:Y:S01]  /*9ab0*/  HMMA.16816.F32 R152, R184, R176, R152 ;  /* 0x000000b0b898723c */ /* 0x000fe20000001898 */
[----:B------:R-:W-:-:S07]  /*9ac0*/  IMAD.MOV.U32 R173, RZ, RZ, R195 ;  /* 0x000000ffffad7224 */ /* 0x000fce00078e00c3 */
[----:B------:R-:W-:Y:S08]  /*9ad0*/  HMMA.16816.F32 R148, R184, R178, R148 ;  /* 0x000000b2b894723c */ /* 0x000ff00000001894 */
[C---:B---3--:R-:W-:Y:S08]  /*9ae0*/  HMMA.16816.F32 R24, R52.reuse, R48, R24 ;  /* 0x000000303418723c */ /* 0x048ff00000001818 */
[----:B------:R-:W-:Y:S08]  /*9af0*/  HMMA.16816.F32 R20, R52, R50, R20 ;  /* 0x000000323414723c */ /* 0x000ff00000001814 */
[----:B------:R-:W-:Y:S08]  /*9b00*/  HMMA.16816.F32 R156, R184, R182, R156 ;  /* 0x000000b6b89c723c */ /* 0x000ff0000000189c */
[----:B-1----:R-:W-:Y:S01]  /*9b10*/  HMMA.16816.F32 R8, R52, R40, R8 ;  /* 0x000000283408723c */ /* 0x002fe20000001808 */
[----:B------:R-:W-:-:S02]  /*9b20*/  FSEL R51, R24, -INF , !P6 ;  /* 0xff80000018337808 */ /* 0x000fc40007000000 */
[----:B------:R-:W-:Y:S02]  /*9b30*/  ISETP.GE.AND P6, PT, R0, R193, PT ;  /* 0x000000c10000720c */ /* 0x000fe40003fc6270 */
[----:B------:R-:W-:-:S03]  /*9b40*/  IADD3 R24, R190, 0x19, RZ ;  /* 0x00000019be187810 */ /* 0x000fc60007ffe0ff */
[C---:B------:R-:W-:Y:S01]  /*9b50*/  HMMA.16816.F32 R4, R52.reuse, R42, R4 ;  /* 0x0000002a3404723c */ /* 0x040fe20000001804 */
[----:B------:R-:W1:Y:S07]  /*9b60*/  LDSM.16.M88.4 R40, [R201+0x7000] ;  /* 0x00700000c928783b */ /* 0x000e6e0000000200 */
[C---:B-----5:R-:W-:Y:S07]  /*9b70*/  HMMA.16816.F32 R16, R52.reuse, R44, R16 ;  /* 0x0000002c3410723c */ /* 0x060fee0000001810 */
[----:B------:R-:W-:Y:S01]  /*9b80*/  FSEL R45, R20, -INF , !P5 ;  /* 0xff800000142d7808 */ /* 0x000fe20006800000 */
[----:B--2---:R-:W-:Y:S01]  /*9b90*/  HMMA.16816.F32 R144, R52, R28, R144 ;  /* 0x0000001c3490723c */ /* 0x004fe20000001890 */
[----:B------:R-:W-:-:S02]  /*9ba0*/  ISETP.GE.AND P5, PT, R190, R192, PT ;  /* 0x000000c0be00720c */ /* 0x000fc40003fa6270 */
[----:B------:R-:W-:Y:S02]  /*9bb0*/  IADD3 R20, R190, 0x10, RZ ;  /* 0x00000010be147810 */ /* 0x000fe40007ffe0ff */
[----:B------:R-:W-:Y:S02]  /*9bc0*/  FSEL R26, R26, -INF , !P5 ;  /* 0xff8000001a1a7808 */ /* 0x000fe40006800000 */
[----:B------:R-:W-:Y:S01]  /*9bd0*/  IADD3 R28, R190, 0x1, RZ ;  /* 0x00000001be1c7810 */ /* 0x000fe20007ffe0ff */
[----:B----4-:R-:W-:Y:S01]  /*9be0*/  HMMA.16816.F32 R152, R52, R32, R152 ;  /* 0x000000203498723c */ /* 0x010fe20000001898 */
[----:B------:R-:W-:Y:S02]  /*9bf0*/  FSEL R29, R21, -INF , !P6 ;  /* 0xff800000151d7808 */ /* 0x000fe40007000000 */
[----:B------:R-:W-:Y:S02]  /*9c00*/  ISETP.GE.AND P4, PT, R28, R193, PT ;  /* 0x000000c11c00720c */ /* 0x000fe40003f86270 */
[----:B------:R-:W-:-:S02]  /*9c10*/  ISETP.GE.AND P6, PT, R2, R192, PT ;  /* 0x000000c00200720c */ /* 0x000fc40003fc6270 */
[----:B------:R-:W-:Y:S01]  /*9c20*/  ISETP.GE.AND P5, PT, R0, R192, PT ;  /* 0x000000c00000720c */ /* 0x000fe20003fa6270 */
[----:B------:R-:W-:Y:S01]  /*9c30*/  HMMA.16816.F32 R148, R52, R34, R148 ;  /* 0x000000223494723c */ /* 0x000fe20000001894 */
[----:B------:R-:W2:Y:S01]  /*9c40*/  LDSM.16.M88.4 R32, [R201+0x7800] ;  /* 0x00780000c920783b */ /* 0x000ea20000000200 */
[----:B------:R-:W-:Y:S01]  /*9c50*/  FSEL R0, R22, -INF , !P6 ;  /* 0xff80000016007808 */ /* 0x000fe20007000000 */
[----:B------:R-:W-:-:S04]  /*9c60*/  DEPBAR.LE SB0, 0x0 ;  /* 0x000080000000791a */ /* 0x000fc80000000000 */
[----:B------:R-:W-:Y:S01]  /*9c70*/  ISETP.GE.AND P6, PT, R20, R192, PT ;  /* 0x000000c01400720c */ /* 0x000fe20003fc6270 */
[----:B------:R-:W-:Y:S01]  /*9c80*/  HMMA.16816.F32 R12, R52, R46, R12 ;  /* 0x0000002e340c723c */ /* 0x000fe2000000180c */
[----:B------:R-:W-:-:S06]  /*9c90*/  IADD3 R22, R190, 0x18, RZ ;  /* 0x00000018be167810 */ /* 0x000fcc0007ffe0ff */
[----:B------:R-:W-:Y:S01]  /*9ca0*/  FSEL R47, R25, -INF , !P4 ;  /* 0xff800000192f7808 */ /* 0x000fe20006000000 */
[C---:B------:R-:W-:Y:S01]  /*9cb0*/  HMMA.16816.F32 R160, R184.reuse, R180, R160 ;  /* 0x000000b4b8a0723c */ /* 0x040fe200000018a0 */
[----:B------:R-:W-:Y:S02]  /*9cc0*/  ISETP.GE.AND P4, PT, R28, R192, PT ;  /* 0x000000c01c00720c */ /* 0x000fe40003f86270 */
[----:B------:R-:W-:Y:S02]  /*9cd0*/  IADD3 R28, R190, 0x48, RZ ;  /* 0x00000048be1c7810 */ /* 0x000fe40007ffe0ff */
[----:B------:R-:W-:Y:S02]  /*9ce0*/  FSEL R2, R27, -INF , !P4 ;  /* 0xff8000001b027808 */ /* 0x000fe40006000000 */
[----:B------:R-:W-:Y:S01]  /*9cf0*/  ISETP.GE.AND P4, PT, R20, R193, PT ;  /* 0x000000c11400720c */ /* 0x000fe20003f86270 */
[----:B------:R-:W-:Y:S01]  /*9d00*/  HMMA.16816.F32 R136, R184, R168, R136 ;  /* 0x000000a8b888723c */ /* 0x000fe20000001888 */
[----:B------:R-:W-:-:S02]  /*9d10*/  IADD3 R20, R190, 0x11, RZ ;  /* 0x00000011be147810 */ /* 0x000fc40007ffe0ff */
[----:B------:R-:W-:Y:S02]  /*9d20*/  FSEL R27, R16, -INF , !P4 ;  /* 0xff800000101b7808 */ /* 0x000fe40006000000 */
[-C--:B------:R-:W-:Y:S02]  /*9d30*/  ISETP.GE.AND P4, PT, R22, R193.reuse, PT ;  /* 0x000000c11600720c */ /* 0x080fe40003f86270 */
[----:B------:R-:W-:Y:S01]  /*9d40*/  IADD3 R16, R190, 0x58, RZ ;  /* 0x00000058be107810 */ /* 0x000fe20007ffe0ff */
[----:B------:R-:W-:Y:S07]  /*9d50*/  HMMA.16816.F32 R156, R52, R38, R156 ;  /* 0x00000026349c723c */ /* 0x000fee000000189c */
[----:B------:R-:W-:Y:S01]  /*9d60*/  FSEL R38, R23, -INF , !P5 ;  /* 0xff80000017267808 */ /* 0x000fe20006800000 */
[----:B------:R-:W-:Y:S01]  /*9d70*/  HMMA.16816.F32 R140, R184, R174, R140 ;  /* 0x000000aeb88c723c */ /* 0x000fe2000000188c */
[----:B------:R-:W-:-:S02]  /*9d80*/  ISETP.GE.AND P5, PT, R20, R193, PT ;  /* 0x000000c11400720c */ /* 0x000fc40003fa6270 */
[----:B------:R-:W-:Y:S02]  /*9d90*/  FSEL R23, R12, -INF , !P4 ;  /* 0xff8000000c177808 */ /* 0x000fe40006000000 */
[----:B------:R-:W-:Y:S02]  /*9da0*/  FSEL R25, R17, -INF , !P5 ;  /* 0xff80000011197808 */ /* 0x000fe40006800000 */
[----:B------:R-:W-:Y:S01]  /*9db0*/  ISETP.GE.AND P5, PT, R24, R193, PT ;  /* 0x000000c11800720c */ /* 0x000fe20003fa6270 */
[----:B------:R-:W-:Y:S01]  /*9dc0*/  HMMA.16816.F32 R60, R184, R164, R60 ;  /* 0x000000a4b83c723c */ /* 0x000fe2000000183c */
[-C--:B------:R-:W-:Y:S02]  /*9dd0*/  ISETP.GE.AND P4, PT, R20, R192.reuse, PT ;  /* 0x000000c01400720c */ /* 0x080fe40003f86270 */
[----:B------:R-:W-:Y:S02]  /*9de0*/  FSEL R21, R13, -INF , !P5 ;  /* 0xff8000000d157808 */ /* 0x000fe40006800000 */
[----:B------:R-:W-:-:S02]  /*9df0*/  ISETP.GE.AND P5, PT, R22, R192, PT ;  /* 0x000000c01600720c */ /* 0x000fc40003fa6270 */
[----:B------:R-:W-:Y:S01]  /*9e00*/  IADD3 R12, R190, 0x20, RZ ;  /* 0x00000020be0c7810 */ /* 0x000fe20007ffe0ff */
[C---:B------:R-:W-:Y:S01]  /*9e10*/  HMMA.16816.F32 R56, R184.reuse, R166, R56 ;  /* 0x000000a6b838723c */ /* 0x040fe20000001838 */
[----:B------:R-:W-:Y:S02]  /*9e20*/  FSEL R22, R18, -INF , !P6 ;  /* 0xff80000012167808 */ /* 0x000fe40007000000 */
[----:B------:R-:W-:Y:S02]  /*9e30*/  ISETP.GE.AND P6, PT, R24, R192, PT ;  /* 0x000000c01800720c */ /* 0x000fe40003fc6270 */
[----:B------:R-:W-:Y:S02]  /*9e40*/  FSEL R24, R19, -INF , !P4 ;  /* 0xff80000013187808 */ /* 0x000fe40006000000 */
[----:B------:R-:W-:Y:S01]  /*9e50*/  ISETP.GE.AND P4, PT, R12, R193, PT ;  /* 0x000000c10c00720c */ /* 0x000fe20003f86270 */
[----:B------:R-:W-:Y:S01]  /*9e60*/  HMMA.16816.F32 R64, R184, R170, R64 ;  /* 0x000000aab840723c */ /* 0x000fe20000001840 */
[----:B------:R-:W-:-:S02]  /*9e70*/  IADD3 R13, R190, 0x21, RZ ;  /* 0x00000021be0d7810 */ /* 0x000fc40007ffe0ff */
[----:B------:R-:W-:Y:S02]  /*9e80*/  FSEL R20, R14, -INF , !P5 ;  /* 0xff8000000e147808 */ /* 0x000fe40006800000 */
[----:B------:R-:W-:Y:S02]  /*9e90*/  ISETP.GE.AND P5, PT, R12, R192, PT ;  /* 0x000000c00c00720c */ /* 0x000fe40003fa6270 */
[----:B------:R-:W-:Y:S01]  /*9ea0*/  IADD3 R19, R190, 0x49, RZ ;  /* 0x00000049be137810 */ /* 0x000fe20007ffe0ff */
[----:B------:R-:W-:Y:S01]  /*9eb0*/  HMMA.16816.F32 R160, R52, R36, R160 ;  /* 0x0000002434a0723c */ /* 0x000fe200000018a0 */
[----:B------:R-:W-:Y:S02]  /*9ec0*/  FSEL R180, R10, -INF , !P5 ;  /* 0xff8000000ab47808 */ /* 0x000fe40006800000 */
[C---:B------:R-:W-:Y:S02]  /*9ed0*/  IADD3 R18, R190.reuse, 0x50, RZ ;  /* 0x00000050be127810 */ /* 0x040fe40007ffe0ff */
[----:B------:R-:W-:-:S02]  /*9ee0*/  IADD3 R17, R190, 0x51, RZ ;  /* 0x00000051be117810 */ /* 0x000fc40007ffe0ff */
[----:B------:R-:W-:Y:S01]  /*9ef0*/  FSEL R37, R8, -INF , !P4 ;  /* 0xff80000008257808 */ /* 0x000fe20006000000 */
[C---:B-1----:R-:W-:Y:S01]  /*9f00*/  HMMA.16816.F32 R136, R52.reuse, R40, R136 ;  /* 0x000000283488723c */ /* 0x042fe20000001888 */
[----:B------:R-:W-:Y:S02]  /*9f10*/  ISETP.GE.AND P4, PT, R13, R192, PT ;  /* 0x000000c00d00720c */ /* 0x000fe40003f86270 */
[----:B------:R-:W-:Y:S02]  /*9f20*/  FSEL R36, R15, -INF , !P6 ;  /* 0xff8000000f247808 */ /* 0x000fe40007000000 */
[----:B------:R-:W-:Y:S02]  /*9f30*/  FSEL R178, R11, -INF , !P4 ;  /* 0xff8000000bb27808 */ /* 0x000fe40006000000 */
[C---:B------:R-:W-:Y:S01]  /*9f40*/  IADD3 R41, R190.reuse, 0x28, RZ ;  /* 0x00000028be297810 */ /* 0x040fe20007ffe0ff */
[----:B------:R-:W-:Y:S01]  /*9f50*/  HMMA.16816.F32 R140, R52, R30, R140 ;  /* 0x0000001e348c723c */ /* 0x000fe2000000188c */
[----:B------:R-:W-:-:S02]  /*9f60*/  IADD3 R40, R190, 0x29, RZ ;  /* 0x00000029be287810 */ /* 0x000fc40007ffe0ff */
[-C--:B------:R-:W-:Y:S02]  /*9f70*/  ISETP.GE.AND P6, PT, R13, R193.reuse, PT ;  /* 0x000000c10d00720c */ /* 0x080fe40003fc6270 */
[-C--:B------:R-:W-:Y:S02]  /*9f80*/  ISETP.GE.AND P5, PT, R41, R193.reuse, PT ;  /* 0x000000c12900720c */ /* 0x080fe40003fa6270 */
[----:B------:R-:W-:Y:S01]  /*9f90*/  ISETP.GE.AND P4, PT, R40, R193, PT ;  /* 0x000000c12800720c */ /* 0x000fe20003f86270 */
[----:B--2---:R-:W-:Y:S01]  /*9fa0*/  HMMA.16816.F32 R60, R52, R32, R60 ;  /* 0x00000020343c723c */ /* 0x004fe2000000183c */
[----:B------:R-:W-:Y:S02]  /*9fb0*/  FSEL R39, R9, -INF , !P6 ;  /* 0xff80000009277808 */ /* 0x000fe40007000000 */
[----:B------:R-:W-:Y:S02]  /*9fc0*/  FSEL R227, R4, -INF , !P5 ;  /* 0xff80000004e37808 */ /* 0x000fe40006800000 */
[----:B------:R-:W-:-:S02]  /*9fd0*/  FSEL R187, R5, -INF , !P4 ;  /* 0xff80000005bb7808 */ /* 0x000fc40006000000 */
[C---:B------:R-:W-:Y:S01]  /*9fe0*/  IADD3 R33, R190.reuse, 0x38, RZ ;  /* 0x00000038be217810 */ /* 0x040fe20007ffe0ff */
[C---:B------:R-:W-:Y:S01]  /*9ff0*/  HMMA.16816.F32 R56, R52.reuse, R34, R56 ;  /* 0x000000223438723c */ /* 0x040fe20000001838 */
[C---:B------:R-:W-:Y:S02]  /*a000*/  IADD3 R32, R190.reuse, 0x39, RZ ;  /* 0x00000039be207810 */ /* 0x040fe40007ffe0ff */
[----:B------:R-:W-:Y:S02]  /*a010*/  ISETP.GE.AND P4, PT, R33, R193, PT ;  /* 0x000000c12100720c */ /* 0x000fe40003f86270 */
[C---:B------:R-:W-:Y:S02]  /*a020*/  IADD3 R31, R190.reuse, 0x40, RZ ;  /* 0x00000040be1f7810 */ /* 0x040fe40007ffe0ff */
[C---:B------:R-:W-:Y:S01]  /*a030*/  IADD3 R35, R190.reuse, 0x30, RZ ;  /* 0x00000030be237810 */ /* 0x040fe20007ffe0ff */
[----:B------:R-:W-:Y:S01]  /*a040*/  HMMA.16816.F32 R64, R52, R42, R64 ;  /* 0x0000002a3440723c */ /* 0x000fe20000001840 */
[----:B------:R-:W-:-:S02]  /*a050*/  IADD3 R34, R190, 0x31, RZ ;  /* 0x00000031be227810 */ /* 0x000fc40007ffe0ff */
[-C--:B------:R-:W-:Y:S02]  /*a060*/  ISETP.GE.AND P6, PT, R35, R193.reuse, PT ;  /* 0x000000c12300720c */ /* 0x080fe40003fc6270 */
[----:B------:R-:W-:Y:S02]  /*a070*/  ISETP.GE.AND P5, PT, R34, R193, PT ;  /* 0x000000c12200720c */ /* 0x000fe40003fa6270 */
[----:B------:R-:W-:Y:S02]  /*a080*/  IADD3 R30, R190, 0x41, RZ ;  /* 0x00000041be1e7810 */ /* 0x000fe40007ffe0ff */
[----:B------:R-:W-:Y:S02]  /*a090*/  FSEL R185, R160, -INF , !P6 ;  /* 0xff800000a0b97808 */ /* 0x000fe40007000000 */
[----:B------:R-:W-:Y:S02]  /*a0a0*/  FSEL R183, R161, -INF , !P5 ;  /* 0xff800000a1b77808 */ /* 0x000fe40006800000 */
[----:B------:R-:W-:-:S02]  /*a0b0*/  FSEL R181, R156, -INF , !P4 ;  /* 0xff8000009cb57808 */ /* 0x000fc40006000000 */
[-C--:B------:R-:W-:Y:S02]  /*a0c0*/  ISETP.GE.AND P6, PT, R32, R193.reuse, PT ;  /* 0x000000c12000720c */ /* 0x080fe40003fc6270 */
[-C--:B------:R-:W-:Y:S02]  /*a0d0*/  ISETP.GE.AND P5, PT, R31, R193.reuse, PT ;  /* 0x000000c11f00720c */ /* 0x080fe40003fa6270 */
[----:B------:R-:W-:Y:S02]  /*a0e0*/  ISETP.GE.AND P4, PT, R30, R193, PT ;  /* 0x000000c11e00720c */ /* 0x000fe40003f86270 */
[----:B------:R-:W-:Y:S02]  /*a0f0*/  FSEL R179, R157, -INF , !P6 ;  /* 0xff8000009db37808 */ /* 0x000fe40007000000 */
[----:B------:R-:W-:Y:S02]  /*a100*/  FSEL R177, R152, -INF , !P5 ;  /* 0xff80000098b17808 */ /* 0x000fe40006800000 */
[----:B------:R-:W-:-:S02]  /*a110*/  FSEL R171, R153, -INF , !P4 ;  /* 0xff80000099ab7808 */ /* 0x000fc40006000000 */
[-C--:B------:R-:W-:Y:S02]  /*a120*/  ISETP.GE.AND P6, PT, R28, R193.reuse, PT ;  /* 0x000000c11c00720c */ /* 0x080fe40003fc6270 */
[-C--:B------:R-:W-:Y:S02]  /*a130*/  ISETP.GE.AND P5, PT, R19, R193.reuse, PT ;  /* 0x000000c11300720c */ /* 0x080fe40003fa6270 */
[----:B------:R-:W-:Y:S02]  /*a140*/  ISETP.GE.AND P4, PT, R18, R193, PT ;  /* 0x000000c11200720c */ /* 0x000fe40003f86270 */
[----:B------:R-:W-:Y:S02]  /*a150*/  IADD3 R15, R190, 0x59, RZ ;  /* 0x00000059be0f7810 */ /* 0x000fe40007ffe0ff */
[----:B------:R-:W-:Y:S02]  /*a160*/  FSEL R175, R148, -INF , !P6 ;  /* 0xff80000094af7808 */ /* 0x000fe40007000000 */
[----:B------:R-:W-:-:S02]  /*a170*/  FSEL R169, R149, -INF , !P5 ;  /* 0xff80000095a97808 */ /* 0x000fc40006800000 */
[----:B------:R-:W-:Y:S02]  /*a180*/  FSEL R167, R144, -INF , !P4 ;  /* 0xff80000090a77808 */ /* 0x000fe40006000000 */
[-C--:B------:R-:W-:Y:S02]  /*a190*/  ISETP.GE.AND P6, PT, R17, R193.reuse, PT ;  /* 0x000000c11100720c */ /* 0x080fe40003fc6270 */
[-C--:B------:R-:W-:Y:S02]  /*a1a0*/  ISETP.GE.AND P5, PT, R16, R193.reuse, PT ;  /* 0x000000c11000720c */ /* 0x080fe40003fa6270 */
[----:B------:R-:W-:Y:S02]  /*a1b0*/  ISETP.GE.AND P4, PT, R15, R193, PT ;  /* 0x000000c10f00720c */ /* 0x000fe40003f86270 */
[C---:B------:R-:W-:Y:S02]  /*a1c0*/  IADD3 R14, R190.reuse, 0x60, RZ ;  /* 0x00000060be0e7810 */ /* 0x040fe40007ffe0ff */
[----:B------:R-:W-:-:S02]  /*a1d0*/  IADD3 R13, R190, 0x61, RZ ;  /* 0x00000061be0d7810 */ /* 0x000fc40007ffe0ff */
[----:B------:R-:W-:Y:S02]  /*a1e0*/  IADD3 R12, R190, 0x68, RZ ;  /* 0x00000068be0c7810 */ /* 0x000fe40007ffe0ff */
[----:B------:R-:W-:Y:S02]  /*a1f0*/  FSEL R165, R145, -INF , !P6 ;  /* 0xff80000091a57808 */ /* 0x000fe40007000000 */
[----:B------:R-:W-:Y:S02]  /*a200*/  FSEL R161, R140, -INF , !P5 ;  /* 0xff8000008ca17808 */ /* 0x000fe40006800000 */
[----:B------:R-:W-:Y:S01]  /*a210*/  FSEL R157, R141, -INF , !P4 ;  /* 0xff8000008d9d7808 */ /* 0x000fe20006000000 */
[----:B------:R-:W-:Y:S01]  /*a220*/  BAR.SYNC.DEFER_BLOCKING 0x0 ;  /* 0x0000000000007b1d */ /* 0x000fe20000010000 */
[-C--:B------:R-:W-:Y:S02]  /*a230*/  ISETP.GE.AND P6, PT, R14, R193.reuse, PT ;  /* 0x000000c10e00720c */ /* 0x080fe40003fc6270 */
[----:B------:R-:W-:-:S02]  /*a240*/  ISETP.GE.AND P5, PT, R13, R193, PT ;  /* 0x000000c10d00720c */ /* 0x000fc40003fa6270 */
[----:B------:R-:W-:Y:S02]  /*a250*/  ISETP.GE.AND P4, PT, R12, R193, PT ;  /* 0x000000c10c00720c */ /* 0x000fe40003f86270 */
[C---:B------:R-:W-:Y:S02]  /*a260*/  IADD3 R11, R190.reuse, 0x69, RZ ;  /* 0x00000069be0b7810 */ /* 0x040fe40007ffe0ff */
[C---:B------:R-:W-:Y:S02]  /*a270*/  IADD3 R10, R190.reuse, 0x70, RZ ;  /* 0x00000070be0a7810 */ /* 0x040fe40007ffe0ff */
[----:B------:R-:W-:Y:S02]  /*a280*/  IADD3 R9, R190, 0x71, RZ ;  /* 0x00000071be097810 */ /* 0x000fe40007ffe0ff */
[----:B------:R-:W-:Y:S02]  /*a290*/  FSEL R153, R136, -INF , !P6 ;  /* 0xff80000088997808 */ /* 0x000fe40007000000 */
[----:B------:R-:W-:-:S02]  /*a2a0*/  FSEL R149, R137, -INF , !P5 ;  /* 0xff80000089957808 */ /* 0x000fc40006800000 */
[----:B------:R-:W-:Y:S02]  /*a2b0*/  FSEL R145, R64, -INF , !P4 ;  /* 0xff80000040917808 */ /* 0x000fe40006000000 */
[----:B------:R-:W-:Y:S02]  /*a2c0*/  IADD3 R8, R190, 0x78, RZ ;  /* 0x00000078be087810 */ /* 0x000fe40007ffe0ff */
[-C--:B------:R-:W-:Y:S02]  /*a2d0*/  ISETP.GE.AND P6, PT, R11, R193.reuse, PT ;  /* 0x000000c10b00720c */ /* 0x080fe40003fc6270 */
[-C--:B------:R-:W-:Y:S02]  /*a2e0*/  ISETP.GE.AND P5, PT, R10, R193.reuse, PT ;  /* 0x000000c10a00720c */ /* 0x080fe40003fa6270 */
[----:B------:R-:W-:Y:S02]  /*a2f0*/  ISETP.GE.AND P4, PT, R9, R193, PT ;  /* 0x000000c10900720c */ /* 0x000fe40003f86270 */
[----:B------:R-:W-:-:S02]  /*a300*/  IADD3 R190, R190, 0x79, RZ ;  /* 0x00000079bebe7810 */ /* 0x000fc40007ffe0ff */
[----:B------:R-:W-:Y:S02]  /*a310*/  FSEL R141, R65, -INF , !P6 ;  /* 0xff800000418d7808 */ /* 0x000fe40007000000 */
[----:B------:R-:W-:Y:S02]  /*a320*/  FSEL R53, R60, -INF , !P5 ;  /* 0xff8000003c357808 */ /* 0x000fe40006800000 */
[----:B------:R-:W-:Y:S02]  /*a330*/  FSEL R52, R61, -INF , !P4 ;  /* 0xff8000003d347808 */ /* 0x000fe40006000000 */
[-C--:B------:R-:W-:Y:S02]  /*a340*/  ISETP.GE.AND P6, PT, R8, R193.reuse, PT ;  /* 0x000000c10800720c */ /* 0x080fe40003fc6270 */
[----:B------:R-:W-:Y:S02]  /*a350*/  ISETP.GE.AND P5, PT, R190, R193, PT ;  /* 0x000000c1be00720c */ /* 0x000fe40003fa6270 */
[----:B------:R-:W-:-:S02]  /*a360*/  ISETP.GE.AND P4, PT, R41, R192, PT ;  /* 0x000000c02900720c */ /* 0x000fc40003f86270 */
[----:B------:R-:W-:Y:S02]  /*a370*/  FSEL R43, R56, -INF , !P6 ;  /* 0xff800000382b7808 */ /* 0x000fe40007000000 */
[----:B------:R-:W-:Y:S02]  /*a380*/  FSEL R41, R57, -INF , !P5 ;  /* 0xff80000039297808 */ /* 0x000fe40006800000 */
[----:B------:R-:W-:Y:S02]  /*a390*/  FSEL R148, R6, -INF , !P4 ;  /* 0xff80000006947808 */ /* 0x000fe40006000000 */
[-C--:B------:R-:W-:Y:S02]  /*a3a0*/  ISETP.GE.AND P6, PT, R40, R192.reuse, PT ;  /* 0x000000c02800720c */ /* 0x080fe40003fc6270 */
[-C--:B------:R-:W-:Y:S02]  /*a3b0*/  ISETP.GE.AND P5, PT, R35, R192.reuse, PT ;  /* 0x000000c02300720c */ /* 0x080fe40003fa6270 */
        /* <DEDUP_REMOVED lines=39> */
[----:B------:R-:W-:Y:S01]  /*a630*/  FSEL R42, R59, -INF , !P4 ;  /* 0xff8000003b2a7808 */ /* 0x000fe20006000000 */
[----:B------:R-:W-:Y:S05]  /*a640*/  @!P3 BRA `(.L_x_740) ;  /* 0x00000d200000b947 */ /* 0x000fea0003800000 */
[----:B------:R-:W-:Y:S05]  /*a650*/  @!P0 BRA `(.L_x_741) ;  /* 0x000003b000008947 */ /* 0x000fea0003800000 */
[----:B------:R-:W1:Y:S01]  /*a660*/  I2F.RP R6, R135 ;  /* 0x0000008700067306 */ /* 0x000e620000209400 */
[----:B------:R-:W-:-:S05]  /*a670*/  IMAD.SHL.U32 R5, R215, 0x80, RZ ;  /* 0x00000080d7057824 */ /* 0x000fca00078e00ff */
[----:B------:R-:W-:Y:S02]  /*a680*/  IABS R7, R5 ;  /* 0x0000000500077213 */ /* 0x000fe40000000000 */
[C---:B------:R-:W-:Y:S02]  /*a690*/  IADD3 R9, R5.reuse, -0x80, RZ ;  /* 0xffffff8005097810 */ /* 0x040fe40007ffe0ff */
[----:B------:R-:W-:Y:S01]  /*a6a0*/  LOP3.LUT R5, R5, c[0x0][0x2d0], RZ, 0x3c, !PT ;  /* 0x0000b40005057a12 */ /* 0x000fe200078e3cff */
[----:B-1----:R-:W1:Y:S02]  /*a6b0*/  MUFU.RCP R10, R6 ;  /* 0x00000006000a7308 */ /* 0x002e640000001000 */
[----:B-1----:R-:W-:Y:S02]  /*a6c0*/  IADD3 R10, R10, 0xffffffe, RZ ;  /* 0x0ffffffe0a0a7810 */ /* 0x002fe40007ffe0ff */
[----:B------:R-:W-:-:S04]  /*a6d0*/  IABS R6, R9 ;  /* 0x0000000900067213 */ /* 0x000fc80000000000 */
[----:B------:R-:W1:Y:S01]  /*a6e0*/  F2I.FTZ.U32.TRUNC.NTZ R11, R10 ;  /* 0x0000000a000b7305 */ /* 0x000e62000021f000 */
[----:B------:R-:W-:Y:S01]  /*a6f0*/  LOP3.LUT R9, R9, c[0x0][0x2d0], RZ, 0x3c, !PT ;  /* 0x0000b40009097a12 */ /* 0x000fe200078e3cff */
[----:B-1----:R-:W-:Y:S01]  /*a700*/  IMAD.MOV R4, RZ, RZ, -R11 ;  /* 0x000000ffff047224 */ /* 0x002fe200078e0a0b */
[----:B------:R-:W-:-:S03]  /*a710*/  MOV R10, RZ ;  /* 0x000000ff000a7202 */ /* 0x000fc60000000f00 */
[----:B------:R-:W-:-:S04]  /*a720*/  IMAD R4, R4, R135, RZ ;  /* 0x0000008704047224 */ /* 0x000fc800078e02ff */
[----:B------:R-:W-:-:S06]  /*a730*/  IMAD.HI.U32 R4, R11, R4, R10 ;  /* 0x000000040b047227 */ /* 0x000fcc00078e000a */
[----:B------:R-:W-:-:S04]  /*a740*/  IMAD.HI.U32 R10, R4, R7, RZ ;  /* 0x00000007040a7227 */ /* 0x000fc800078e00ff */
[----:B------:R-:W-:Y:S02]  /*a750*/  IMAD.MOV R8, RZ, RZ, -R10 ;  /* 0x000000ffff087224 */ /* 0x000fe400078e0a0a */
[----:B------:R-:W-:-:S04]  /*a760*/  IMAD.HI.U32 R4, R4, R6, RZ ;  /* 0x0000000604047227 */ /* 0x000fc800078e00ff */
[----:B------:R-:W-:Y:S02]  /*a770*/  IMAD R8, R135, R8, R7 ;  /* 0x0000000887087224 */ /* 0x000fe400078e0207 */
[----:B------:R-:W-:-:S03]  /*a780*/  IMAD.MOV R7, RZ, RZ, -R4 ;  /* 0x000000ffff077224 */ /* 0x000fc600078e0a04 */
[C---:B------:R-:W-:Y:S01]  /*a790*/  ISETP.GT.U32.AND P5, PT, R135.reuse, R8, PT ;  /* 0x000000088700720c */ /* 0x040fe20003fa4070 */
[----:B------:R-:W-:-:S05]  /*a7a0*/  IMAD R6, R135, R7, R6 ;  /* 0x0000000787067224 */ /* 0x000fca00078e0206 */
[----:B------:R-:W-:-:S07]  /*a7b0*/  ISETP.GT.U32.AND P4, PT, R135, R6, PT ;  /* 0x000000068700720c */ /* 0x000fce0003f84070 */
[-C--:B------:R-:W-:Y:S02]  /*a7c0*/  @!P5 IADD3 R8, R8, -R135.reuse, RZ ;  /* 0x800000870808d210 */ /* 0x080fe40007ffe0ff */
[----:B------:R-:W-:Y:S02]  /*a7d0*/  @!P5 IADD3 R10, R10, 0x1, RZ ;  /* 0x000000010a0ad810 */ /* 0x000fe40007ffe0ff */
[-C--:B------:R-:W-:Y:S02]  /*a7e0*/  ISETP.GE.U32.AND P3, PT, R8, R135.reuse, PT ;  /* 0x000000870800720c */ /* 0x080fe40003f66070 */
[----:B------:R-:W-:Y:S01]  /*a7f0*/  @!P4 IMAD.IADD R6, R6, 0x1, -R135 ;  /* 0x000000010606c824 */ /* 0x000fe200078e0a87 */
[----:B------:R-:W-:Y:S02]  /*a800*/  ISETP.GE.AND P5, PT, R5, RZ, PT ;  /* 0x000000ff0500720c */ /* 0x000fe40003fa6270 */
[----:B------:R-:W-:Y:S02]  /*a810*/  @!P4 IADD3 R4, R4, 0x1, RZ ;  /* 0x000000010404c810 */ /* 0x000fe40007ffe0ff */
[----:B------:R-:W-:-:S02]  /*a820*/  ISETP.GE.U32.AND P6, PT, R6, R135, PT ;  /* 0x000000870600720c */ /* 0x000fc40003fc6070 */
[----:B------:R-:W-:-:S04]  /*a830*/  ISETP.NE.AND P4, PT, RZ, c[0x0][0x2d0], PT ;  /* 0x0000b400ff007a0c */ /* 0x000fc80003f85270 */
[----:B------:R-:W-:Y:S02]  /*a840*/  @P3 IADD3 R10, R10, 0x1, RZ ;  /* 0x000000010a0a3810 */ /* 0x000fe40007ffe0ff */
[----:B------:R-:W-:Y:S02]  /*a850*/  ISETP.GE.AND P3, PT, R9, RZ, PT ;  /* 0x000000ff0900720c */ /* 0x000fe40003f66270 */
[----:B------:R-:W-:-:S03]  /*a860*/  @!P5 IADD3 R10, -R10, RZ, RZ ;  /* 0x000000ff0a0ad210 */ /* 0x000fc60007ffe1ff */
[----:B------:R-:W-:-:S05]  /*a870*/  @P6 IADD3 R4, R4, 0x1, RZ ;  /* 0x0000000104046810 */ /* 0x000fca0007ffe0ff */
[----:B------:R-:W-:Y:S01]  /*a880*/  IMAD.MOV.U32 R5, RZ, RZ, R4 ;  /* 0x000000ffff057224 */ /* 0x000fe200078e0004 */
[----:B------:R-:W-:-:S03]  /*a890*/  LOP3.LUT R4, RZ, c[0x0][0x2d0], RZ, 0x33, !PT ;  /* 0x0000b400ff047a12 */ /* 0x000fc600078e33ff */
[----:B------:R-:W-:Y:S01]  /*a8a0*/  @!P3 IMAD.MOV R5, RZ, RZ, -R5 ;  /* 0x000000ffff05b224 */ /* 0x000fe200078e0a05 */
[----:B------:R-:W-:-:S04]  /*a8b0*/  SEL R7, R4, R10, !P4 ;  /* 0x0000000a04077207 */ /* 0x000fc80006000000 */
[----:B------:R-:W-:Y:S01]  /*a8c0*/  SEL R4, R4, R5, !P4 ;  /* 0x0000000504047207 */ /* 0x000fe20006000000 */
[----:B------:R-:W-:-:S04]  /*a8d0*/  IMAD.WIDE R12, R7, 0x4, R224 ;  /* 0x00000004070c7825 */ /* 0x000fc800078e02e0 */
[----:B------:R-:W-:Y:S01]  /*a8e0*/  IMAD.WIDE R10, R4, 0x4, R224 ;  /* 0x00000004040a7825 */ /* 0x000fe200078e02e0 */
[----:B------:R-:W2:Y:S04]  /*a8f0*/  LDG.E R5, [R12.64] ;  /* 0x0000000c0c057981 */ /* 0x000ea8000c1e1900 */
[----:B------:R-:W2:Y:S01]  /*a900*/  LDG.E R6, [R10.64] ;  /* 0x0000000c0a067981 */ /* 0x000ea2000c1e1900 */
[----:B------:R-:W-:Y:S01]  /*a910*/  IMAD.IADD R4, R7, 0x1, -R4 ;  /* 0x0000000107047824 */ /* 0x000fe200078e0a04 */
[----:B------:R-:W-:-:S05]  /*a920*/  MOV R7, c[0x0][0x2d0] ;  /* 0x0000b40000077a02 */ /* 0x000fca0000000f00 */
        /* <DEDUP_REMOVED lines=14> */
.L_x_741:
[----:B------:R-:W-:-:S04]  /*aa10*/  LEA R9, -R133, RZ, 0x7 ;  /* 0x000000ff85097211 */ /* 0x000fc800078e39ff */
[----:B------:R-:W-:Y:S02]  /*aa20*/  SHF.R.S32.HI R8, RZ, 0x1f, R9 ;  /* 0x0000001fff087819 */ /* 0x000fe40000011409 */
.L_x_742:
[CC--:B------:R-:W-:Y:S01]  /*aa30*/  @!P1 IADD3 R5, P3, R188.reuse, R9.reuse, RZ ;  /* 0x00000009bc059210 */ /* 0x0c0fe20007f7e0ff */
[----:B------:R1:W-:Y:S01]  /*aa40*/  @P2 STS.128 [R216+0x4000], RZ ;  /* 0x004000ffd8002388 */ /* 0x0003e20000000c00 */
[-C--:B------:R-:W-:Y:S01]  /*aa50*/  @!P1 IADD3 R11, P5, P4, R188, R9.reuse, R211 ;  /* 0x00000009bc0b9210 */ /* 0x080fe20007cbe0d3 */
[----:B------:R-:W-:Y:S01]  /*aa60*/  BSSY B0, `(.L_x_743) ;  /* 0x000008d000007945 */ /* 0x000fe20003800000 */
[----:B------:R-:W-:Y:S01]  /*aa70*/  @!P2 IADD3 R7, P6, R211, R9, RZ ;  /* 0x00000009d307a210 */ /* 0x000fe20007fde0ff */
[----:B------:R-:W-:Y:S01]  /*aa80*/  @!P1 IMAD.X R4, R189, 0x1, R8, P3 ;  /* 0x00000001bd049824 */ /* 0x000fe200018e0608 */
[----:B------:R-:W-:Y:S02]  /*aa90*/  @!P1 LEA R54, P3, R5, c[0x0][0x168], 0x1 ;  /* 0x00005a0005369a11 */ /* 0x000fe400078608ff */
[----:B------:R-:W-:Y:S02]  /*aaa0*/  @!P1 IADD3.X R6, R189, R8, R210, P5, P4 ;  /* 0x00000008bd069210 */ /* 0x000fe40002fe84d2 */
[----:B------:R-:W-:Y:S01]  /*aab0*/  @!P1 LEA.HI.X R55, R5, c[0x0][0x16c], R4, 0x1, P3 ;  /* 0x00005b0005379a11 */ /* 0x000fe200018f0c04 */
[----:B------:R-:W-:Y:S01]  /*aac0*/  @!P2 IMAD.X R4, R210, 0x1, R8, P6 ;  /* 0x00000001d204a824 */ /* 0x000fe200030e0608 */
[----:B------:R-:W-:-:S02]  /*aad0*/  @!P2 LEA R12, P3, R9, R230, 0x1 ;  /* 0x000000e6090ca211 */ /* 0x000fc400078608ff */
[----:B------:R-:W-:Y:S02]  /*aae0*/  @!P1 LEA R32, P5, R11, c[0x0][0x168], 0x1 ;  /* 0x00005a000b209a11 */ /* 0x000fe400078a08ff */
[----:B------:R-:W-:Y:S02]  /*aaf0*/  @!P2 LEA.HI.X R13, R9, R231, R8, 0x1, P3 ;  /* 0x000000e7090da211 */ /* 0x000fe400018f0c08 */
[----:B------:R-:W-:Y:S02]  /*ab00*/  IADD3 R5, P4, P3, R211, R9, R211 ;  /* 0x00000009d3057210 */ /* 0x000fe40007b9e0d3 */
[----:B------:R-:W-:Y:S01]  /*ab10*/  @!P1 LEA.HI.X R33, R11, c[0x0][0x16c], R6, 0x1, P5 ;  /* 0x00005b000b219a11 */ /* 0x000fe200028f0c06 */
[----:B------:R-:W-:Y:S01]  /*ab20*/  @!PT LDS RZ, [RZ] ;  /* 0x00000000fffff984 */ /* 0x000fe20000000800 */
[----:B------:R-:W-:Y:S01]  /*ab30*/  @!PT LDS RZ, [RZ] ;  /* 0x00000000fffff984 */ /* 0x000fe20000000800 */
[----:B------:R-:W-:Y:S01]  /*ab40*/  @!PT LDS RZ, [RZ] ;  /* 0x00000000fffff984 */ /* 0x000fe20000000800 */
[----:B------:R2:W-:Y:S01]  /*ab50*/  @!P2 LDGSTS.E.BYPASS.LTC128B.128 [R216+0x4000], [R12.64] ;  /* 0x040000000cd8afae */ /* 0x0005e2000b901d4c */
[----:B------:R-:W-:Y:S02]  /*ab60*/  @!P2 LEA R34, P6, R7, R230, 0x1 ;  /* 0x000000e60722a211 */ /* 0x000fe400078c08ff */
[----:B------:R-:W-:Y:S01]  /*ab70*/  IADD3.X R6, R210, R8, R210, P4, P3 ;  /* 0x00000008d2067210 */ /* 0x000fe200027e64d2 */
[----:B------:R1:W-:Y:S01]  /*ab80*/  @P1 STS.128 [R216+0x8000], RZ ;  /* 0x008000ffd8001388 */ /* 0x0003e20000000c00 */
[----:B------:R-:W-:-:S02]  /*ab90*/  @!P1 IADD3 R11, P3, R188, R5, RZ ;  /* 0x00000005bc0b9210 */ /* 0x000fc40007f7e0ff */
[----:B------:R-:W-:Y:S01]  /*aba0*/  @!P2 LEA.HI.X R35, R7, R231, R4, 0x1, P6 ;  /* 0x000000e70723a211 */ /* 0x000fe200030f0c04 */
[----:B------:R-:W-:Y:S01]  /*abb0*/  @!PT LDS RZ, [RZ] ;  /* 0x00000000fffff984 */ /* 0x000fe20000000800 */
[----:B------:R-:W-:Y:S01]  /*abc0*/  @!PT LDS RZ, [RZ] ;  /* 0x00000000fffff984 */ /* 0x000fe20000000800 */
[----:B------:R-:W-:Y:S01]  /*abd0*/  @!PT LDS RZ, [RZ] ;  /* 0x00000000fffff984 */ /* 0x000fe20000000800 */
[----:B------:R1:W-:Y:S01]  /*abe0*/  @!P1 LDGSTS.E.BYPASS.LTC128B.128 [R216+0x8000], [R54.64+0x80] ;  /* 0x0800008036d89fae */ /* 0x0003e2000b901d4c */
[----:B------:R-:W-:Y:S01]  /*abf0*/  @!P2 LEA R30, P5, R5, R230, 0x1 ;  /* 0x000000e6051ea211 */ /* 0x000fe200078a08ff */
[--C-:B------:R-:W-:Y:S01]  /*ac00*/  @!P1 IMAD.X R4, R189, 0x1, R6.reuse, P3 ;  /* 0x00000001bd049824 */ /* 0x100fe200018e0606 */
[----:B------:R-:W-:Y:S01]  /*ac10*/  IADD3 R7, P4, R211, R5, RZ ;  /* 0x00000005d3077210 */ /* 0x000fe20007f9e0ff */
[----:B------:R1:W-:Y:S01]  /*ac20*/  @P2 STS.128 [R216+0x4800], RZ ;  /* 0x004800ffd8002388 */ /* 0x0003e20000000c00 */
[----:B------:R-:W-:Y:S02]  /*ac30*/  @!P1 LEA R18, P3, R11, c[0x0][0x168], 0x1 ;  /* 0x00005a000b129a11 */ /* 0x000fe400078608ff */
[--C-:B------:R-:W-:Y:S01]  /*ac40*/  @!P2 LEA.HI.X R31, R5, R231, R6.reuse, 0x1, P5 ;  /* 0x000000e7051fa211 */ /* 0x100fe200028f0c06 */
[----:B------:R-:W-:Y:S01]  /*ac50*/  IMAD.X R6, R210, 0x1, R6, P4 ;  /* 0x00000001d2067824 */ /* 0x000fe200020e0606 */
[----:B------:R-:W-:Y:S01]  /*ac60*/  IADD3 R5, P4, R211, R7, RZ ;  /* 0x00000007d3057210 */ /* 0x000fe20007f9e0ff */
[----:B------:R-:W-:Y:S01]  /*ac70*/  @!PT LDS RZ, [RZ] ;  /* 0x00000000fffff984 */ /* 0x000fe20000000800 */
[----:B------:R-:W-:Y:S01]  /*ac80*/  @!PT LDS RZ, [RZ] ;  /* 0x00000000fffff984 */ /* 0x000fe20000000800 */
[----:B------:R-:W-:Y:S01]  /*ac90*/  @!PT LDS RZ, [RZ] ;  /* 0x00000000fffff984 */ /* 0x000fe20000000800 */
[----:B------:R1:W-:Y:S01]  /*aca0*/  @!P2 LDGSTS.E.BYPASS.LTC128B.128 [R216+0x4800], [R34.64] ;  /* 0x0480000022d8afae */ /* 0x0003e2000b901d4c */
[----:B------:R-:W-:-:S02]  /*acb0*/  @!P1 LEA.HI.X R19, R11, c[0x0][0x16c], R4, 0x1, P3 ;  /* 0x00005b000b139a11 */ /* 0x000fc400018f0c04 */
[----:B------:R-:W-:Y:S01]  /*acc0*/  @!P1 IADD3 R11, P3, R188, R7, RZ ;  /* 0x00000007bc0b9210 */ /* 0x000fe20007f7e0ff */
[--C-:B------:R-:W-:Y:S01]  /*acd0*/  IMAD.X R4, R210, 0x1, R6.reuse, P4 ;  /* 0x00000001d2047824 */ /* 0x100fe200020e0606 */
[----:B------:R-:W-:Y:S01]  /*ace0*/  @!P2 LEA R16, P5, R7, R230, 0x1 ;  /* 0x000000e60710a211 */ /* 0x000fe200078a08ff */
[----:B------:R1:W-:Y:S02]  /*acf0*/  @P1 STS.128 [R216+0x8800], RZ ;  /* 0x008800ffd8001388 */ /* 0x0003e40000000c00 */
[--C-:B------:R-:W-:Y:S01]  /*ad00*/  @!P1 IMAD.X R10, R189, 0x1, R6.reuse, P3 ;  /* 0x00000001bd0a9824 */ /* 0x100fe200018e0606 */
[----:B--2---:R-:W-:Y:S01]  /*ad10*/  @!P1 IADD3 R12, P4, R188, R5, RZ ;  /* 0x00000005bc0c9210 */ /* 0x004fe20007f9e0ff */
[----:B------:R-:W-:Y:S01]  /*ad20*/  @!PT LDS RZ, [RZ] ;  /* 0x00000000fffff984 */ /* 0x000fe20000000800 */
[----:B------:R-:W-:Y:S01]  /*ad30*/  @!PT LDS RZ, [RZ] ;  /* 0x00000000fffff984 */ /* 0x000fe20000000800 */
[----:B------:R-:W-:Y:S01]  /*ad40*/  @!PT LDS RZ, [RZ] ;  /* 0x00000000fffff984 */ /* 0x000fe20000000800 */
[----:B------:R1:W-:Y:S01]  /*ad50*/  @!P1 LDGSTS.E.BYPASS.LTC128B.128 [R216+0x8800], [R32.64+0x80] ;  /* 0x0880008020d89fae */ /* 0x0003e2000b901d4c */
[----:B------:R-:W-:Y:S02]  /*ad60*/  @!P1 LEA R14, P3, R11, c[0x0][0x168], 0x1 ;  /* 0x00005a000b0e9a11 */ /* 0x000fe400078608ff */
[----:B------:R-:W-:Y:S01]  /*ad70*/  @!P2 LEA.HI.X R17, R7, R231, R6, 0x1, P5 ;  /* 0x000000e70711a211 */ /* 0x000fe200028f0c06 */
[----:B------:R-:W-:Y:S01]  /*ad80*/  @!P1 IMAD.X R7, R189, 0x1, R4, P4 ;  /* 0x00000001bd079824 */ /* 0x000fe200020e0604 */
[----:B------:R-:W-:Y:S01]  /*ad90*/  @!P1 LEA.HI.X R15, R11, c[0x0][0x16c], R10, 0x1, P3 ;  /* 0x00005b000b0f9a11 */ /* 0x000fe200018f0c0a */
[----:B------:R1:W-:Y:S01]  /*ada0*/  @P2 STS.128 [R216+0x5000], RZ ;  /* 0x005000ffd8002388 */ /* 0x0003e20000000c00 */
[----:B------:R-:W-:-:S02]  /*adb0*/  @!P1 LEA R58, P4, R12, c[0x0][0x168], 0x1 ;  /* 0x00005a000c3a9a11 */ /* 0x000fc400078808ff */
[----:B------:R-:W-:Y:S01]  /*adc0*/  IADD3 R6, P3, R211, R5, RZ ;  /* 0x00000005d3067210 */ /* 0x000fe20007f7e0ff */
[----:B------:R-:W-:Y:S01]  /*add0*/  @!PT LDS RZ, [RZ] ;  /* 0x00000000fffff984 */ /* 0x000fe20000000800 */
[----:B------:R-:W-:Y:S01]  /*ade0*/  @!PT LDS RZ, [RZ] ;  /* 0x00000000fffff984 */ /* 0x000fe20000000800 */
[----:B------:R-:W-:Y:S01]  /*adf0*/  @!PT LDS RZ, [RZ] ;  /* 0x00000000fffff984 */ /* 0x000fe20000000800 */
[----:B------:R1:W-:Y:S01]  /*ae00*/  @!P2 LDGSTS.E.BYPASS.LTC128B.128 [R216+0x5000], [R30.64] ;  /* 0x050000001ed8afae */ /* 0x0003e2000b901d4c */
[C---:B------:R-:W-:Y:S02]  /*ae10*/  @!P2 LEA R60, P5, R5.reuse, R230, 0x1 ;  /* 0x000000e6053ca211 */ /* 0x040fe400078a08ff */
[----:B------:R-:W-:Y:S01]  /*ae20*/  @!P1 LEA.HI.X R59, R12, c[0x0][0x16c], R7, 0x1, P4 ;  /* 0x00005b000c3b9a11 */ /* 0x000fe200020f0c07 */
[--C-:B------:R-:W-:Y:S01]  /*ae30*/  IMAD.X R7, R210, 0x1, R4.reuse, P3 ;  /* 0x00000001d2077824 */ /* 0x100fe200018e0604 */
[----:B------:R-:W-:Y:S01]  /*ae40*/  @!P2 LEA.HI.X R61, R5, R231, R4, 0x1, P5 ;  /* 0x000000e7053da211 */ /* 0x000fe200028f0c04 */
[----:B------:R1:W-:Y:S01]  /*ae50*/  @P1 STS.128 [R216+0x9000], RZ ;  /* 0x009000ffd8001388 */ /* 0x0003e20000000c00 */
[-C--:B------:R-:W-:Y:S02]  /*ae60*/  IADD3 R5, P3, R211, R6.reuse, RZ ;  /* 0x00000006d3057210 */ /* 0x080fe40007f7e0ff */
[----:B------:R-:W-:Y:S01]  /*ae70*/  @!P1 IADD3 R11, P4, R188, R6, RZ ;  /* 0x00000006bc0b9210 */ /* 0x000fe20007f9e0ff */
[----:B------:R-:W-:Y:S01]  /*ae80*/  @!PT LDS RZ, [RZ] ;  /* 0x00000000fffff984 */ /* 0x000fe20000000800 */
[----:B------:R-:W-:Y:S01]  /*ae90*/  @!PT LDS RZ, [RZ] ;  /* 0x00000000fffff984 */ /* 0x000fe20000000800 */
[----:B------:R-:W-:Y:S01]  /*aea0*/  @!PT LDS RZ, [RZ] ;  /* 0x00000000fffff984 */ /* 0x000fe20000000800 */
[----:B------:R1:W-:Y:S01]  /*aeb0*/  @!P1 LDGSTS.E.BYPASS.LTC128B.128 [R216+0x9000], [R18.64+0x80] ;  /* 0x0900008012d89fae */ /* 0x0003e2000b901d4c */
[----:B------:R-:W-:Y:S01]  /*aec0*/  @!P2 LEA R64, P5, R6, R230, 0x1 ;  /* 0x000000e60640a211 */ /* 0x000fe200078a08ff */
[--C-:B------:R-:W-:Y:S01]  /*aed0*/  IMAD.X R4, R210, 0x1, R7.reuse, P3 ;  /* 0x00000001d2047824 */ /* 0x100fe200018e0607 */
[----:B------:R-:W-:Y:S01]  /*aee0*/  @!P1 IADD3 R12, P3, R188, R5, RZ ;  /* 0x00000005bc0c9210 */ /* 0x000fe20007f7e0ff */
[--C-:B------:R-:W-:Y:S01]  /*aef0*/  @!P1 IMAD.X R10, R189, 0x1, R7.reuse, P4 ;  /* 0x00000001bd0a9824 */ /* 0x100fe200020e0607 */
[----:B------:R-:W-:Y:S01]  /*af00*/  @!P2 LEA.HI.X R65, R6, R231, R7, 0x1, P5 ;  /* 0x000000e70641a211 */ /* 0x000fe200028f0c07 */
[----:B------:R1:W-:Y:S01]  /*af10*/  @P2 STS.128 [R216+0x5800], RZ ;  /* 0x005800ffd8002388 */ /* 0x0003e20000000c00 */
[----:B------:R-:W-:Y:S01]  /*af20*/  @!P1 LEA R62, P4, R11, c[0x0][0x168], 0x1 ;  /* 0x00005a000b3e9a11 */ /* 0x000fe200078808ff */
[----:B------:R-:W-:Y:S01]  /*af30*/  @!P1 IMAD.X R7, R189, 0x1, R4, P3 ;  /* 0x00000001bd079824 */ /* 0x000fe200018e0604 */
[----:B------:R-:W-:Y:S01]  /*af40*/  @!P1 LEA R6, P3, R12, c[0x0][0x168], 0x1 ;  /* 0x00005a000c069a11 */ /* 0x000fe200078608ff */
[----:B------:R-:W-:Y:S01]  /*af50*/  @!PT LDS RZ, [RZ] ;  /* 0x00000000fffff984 */ /* 0x000fe20000000800 */
[----:B------:R-:W-:Y:S01]  /*af60*/  @!PT LDS RZ, [RZ] ;  /* 0x00000000fffff984 */ /* 0x000fe20000000800 */
[----:B------:R-:W-:Y:S01]  /*af70*/  @!PT LDS RZ, [RZ] ;  /* 0x00000000fffff984 */ /* 0x000fe20000000800 */
[----:B------:R2:W-:Y:S01]  /*af80*/  @!P2 LDGSTS.E.BYPASS.LTC128B.128 [R216+0x5800], [R16.64] ;  /* 0x0580000010d8afae */ /* 0x0005e2000b901d4c */
[----:B------:R-:W-:-:S02]  /*af90*/  @!P1 LEA.HI.X R63, R11, c[0x0][0x16c], R10, 0x1, P4 ;  /* 0x00005b000b3f9a11 */ /* 0x000fc400020f0c0a */
[----:B------:R-:W-:Y:S01]  /*afa0*/  @!P1 LEA.HI.X R7, R12, c[0x0][0x16c], R7, 0x1, P3 ;  /* 0x00005b000c079a11 */ /* 0x000fe200018f0c07 */
[----:B------:R1:W-:Y:S01]  /*afb0*/  @P1 STS.128 [R216+0x9800], RZ ;  /* 0x009800ffd8001388 */ /* 0x0003e20000000c00 */
[----:B------:R-:W-:Y:S02]  /*afc0*/  @!P2 LEA R12, P4, R5, R230, 0x1 ;  /* 0x000000e6050ca211 */ /* 0x000fe400078808ff */
[----:B------:R-:W-:Y:S01]  /*afd0*/  IADD3 R11, P3, R211, R5, RZ ;  /* 0x00000005d30b7210 */ /* 0x000fe20007f7e0ff */
[----:B------:R-:W-:Y:S01]  /*afe0*/  @!PT LDS RZ, [RZ] ;  /* 0x00000000fffff984 */ /* 0x000fe20000000800 */
[----:B------:R-:W-:Y:S01]  /*aff0*/  @!PT LDS RZ, [RZ] ;  /* 0x00000000fffff984 */ /* 0x000fe20000000800 */
[----:B------:R-:W-:Y:S01]  /*b000*/  @!PT LDS RZ, [RZ] ;  /* 0x00000000fffff984 */ /* 0x000fe20000000800 */
[----:B------:R1:W-:Y:S01]  /*b010*/  @!P1 LDGSTS.E.BYPASS.LTC128B.128 [R216+0x9800], [R14.64+0x80] ;  /* 0x098000800ed89fae */ /* 0x0003e2000b901d4c */
[----:B------:R-:W-:-:S03]  /*b020*/  @!P2 LEA.HI.X R13, R5, R231, R4, 0x1, P4 ;  /* 0x000000e7050da211 */ /* 0x000fc600020f0c04 */
[----:B------:R1:W-:Y:S01]  /*b030*/  @P2 STS.128 [R216+0x6000], RZ ;  /* 0x006000ffd8002388 */ /* 0x0003e20000000c00 */
[----:B------:R-:W-:-:S03]  /*b040*/  IMAD.X R4, R210, 0x1, R4, P3 ;  /* 0x00000001d2047824 */ /* 0x000fc600018e0604 */
        /* <DEDUP_REMOVED lines=8> */
[----:B------:R1:W-:Y:S01]  /*b0d0*/  @!P1 LDGSTS.E.BYPASS.LTC128B.128 [R216+0xa000], [R58.64+0x80] ;  /* 0x0a0000803ad89fae */ /* 0x0003e2000b901d4c */
[----:B--2---:R-:W-:-:S03]  /*b0e0*/  @!P2 LEA R16, P3, R11, R230, 0x1 ;  /* 0x000000e60b10a211 */ /* 0x004fc600078608ff */
[----:B------:R1:W-:Y:S01]  /*b0f0*/  @P2 STS.128 [R216+0x6800], RZ ;  /* 0x006800ffd8002388 */ /* 0x0003e20000000c00 */
[----:B------:R-:W-:-:S03]  /*b100*/  @!P2 LEA.HI.X R17, R11, R231, R4, 0x1, P3 ;  /* 0x000000e70b11a211 */ /* 0x000fc600018f0c04 */
        /* <DEDUP_REMOVED lines=34> */
.L_x_744:
[----:B------:R-:W-:Y:S05]  /*b330*/  BSYNC B0 ;  /* 0x0000000000007941 */ /* 0x000fea0003800000 */
.L_x_743:
[----:B------:R-:W0:Y:S01]  /*b340*/  LDGDEPBAR ;  /* 0x00000000000079af */ /* 0x000e220000000000 */
[----:B------:R-:W-:-:S04]  /*b350*/  LEA R230, P1, R9, R230, 0x1 ;  /* 0x000000e609e67211 */ /* 0x000fc800078208ff */
[----:B------:R-:W-:Y:S02]  /*b360*/  LEA.HI.X R231, R9, R231, R8, 0x1, P1 ;  /* 0x000000e709e77211 */ /* 0x000fe400008f0c08 */
.L_x_740:
[----:B------:R-:W-:Y:S01]  /*b370*/  FMNMX.FTZ R4, R132, R51, !PT ;  /* 0x0000003384047209 */ /* 0x000fe20007810000 */
[----:B-1----:R-:W-:Y:S01]  /*b380*/  LDSM.16.MT88.4 R12, [R200+0xc000] ;  /* 0x00c00000c80c783b */ /* 0x002fe20000004200 */
[----:B------:R-:W-:Y:S02]  /*b390*/  FMNMX.FTZ R7, R3, R26, !PT ;  /* 0x0000001a03077209 */ /* 0x000fe40007810000 */
[----:B------:R-:W-:Y:S01]  /*b3a0*/  FMNMX.FTZ R4, R47, R4, !PT ;  /* 0x000000042f047209 */ /* 0x000fe20007810000 */
[----:B------:R-:W-:Y:S01]  /*b3b0*/  LDSM.16.MT88.4 R8, [R198+0xc000] ;  /* 0x00c00000c608783b */ /* 0x000fe20000004200 */
[----:B------:R-:W-:Y:S02]  /*b3c0*/  FMNMX.FTZ R7, R2, R7, !PT ;  /* 0x0000000702077209 */ /* 0x000fe40007810000 */
[----:B------:R-:W-:Y:S01]  /*b3d0*/  FMNMX.FTZ R4, R45, R4, !PT ;  /* 0x000000042d047209 */ /* 0x000fe20007810000 */
[----:B------:R-:W-:Y:S01]  /*b3e0*/  LDSM.16.MT88.4 R16, [R197+0xc000] ;  /* 0x00c00000c510783b */ /* 0x000fe20000004200 */
        /* <DEDUP_REMOVED lines=58> */
[----:B------:R-:W-:-:S03]  /*b790*/  FMNMX.FTZ R7, R42, R7, !PT ;  /* 0x000000072a077209 */ /* 0x000fc60007810000 */
[----:B------:R-:W1:Y:S04]  /*b7a0*/  SHFL.BFLY PT, R5, R6, 0x2, 0x1f ;  /* 0x0c401f0006057f89 */ /* 0x000e6800000e0000 */
[----:B------:R-:W2:Y:S01]  /*b7b0*/  SHFL.BFLY PT, R4, R7, 0x2, 0x1f ;  /* 0x0c401f0007047f89 */ /* 0x000ea200000e0000 */
[----:B-1----:R-:W-:Y:S02]  /*b7c0*/  FMNMX.FTZ R5, R6, R5, !PT ;  /* 0x0000000506057209 */ /* 0x002fe40007810000 */
[----:B--2---:R-:W-:-:S03]  /*b7d0*/  FMNMX.FTZ R4, R7, R4, !PT ;  /* 0x0000000407047209 */ /* 0x004fc60007810000 */
[----:B------:R-:W1:Y:S04]  /*b7e0*/  SHFL.BFLY PT, R34, R5, 0x1, 0x1f ;  /* 0x0c201f0005227f89 */ /* 0x000e6800000e0000 */
[----:B------:R-:W2:Y:S01]  /*b7f0*/  SHFL.BFLY PT, R33, R4, 0x1, 0x1f ;  /* 0x0c201f0004217f89 */ /* 0x000ea200000e0000 */
[----:B-1----:R-:W-:-:S04]  /*b800*/  FMNMX.FTZ R34, R5, R34, !PT ;  /* 0x0000002205227209 */ /* 0x002fc80007810000 */
[C---:B------:R-:W-:Y:S01]  /*b810*/  FSETP.NEU.FTZ.AND P2, PT, R34.reuse, -INF , PT ;  /* 0xff8000002200780b */ /* 0x040fe20003f5d000 */
[----:B------:R-:W-:Y:S01]  /*b820*/  FMUL.FTZ R60, R34, c[0x0][0x23c] ;  /* 0x00008f00223c7a20 */ /* 0x000fe20000410000 */
[----:B--2---:R-:W-:Y:S02]  /*b830*/  FMNMX.FTZ R33, R4, R33, !PT ;  /* 0x0000002104217209 */ /* 0x004fe40007810000 */
[----:B------:R-:W-:Y:S02]  /*b840*/  FSEL R5, R34, RZ, P2 ;  /* 0x000000ff22057208 */ /* 0x000fe40001000000 */
[----:B------:R-:W-:Y:S02]  /*b850*/  FSEL R60, R60, RZ, P2 ;  /* 0x000000ff3c3c7208 */ /* 0x000fe40001000000 */
[----:B------:R-:W-:Y:S01]  /*b860*/  FSETP.NEU.FTZ.AND P1, PT, R33, -INF , PT ;  /* 0xff8000002100780b */ /* 0x000fe20003f3d000 */
[----:B------:R-:W-:Y:S02]  /*b870*/  FADD.FTZ R4, R132, -R5 ;  /* 0x8000000584047221 */ /* 0x000fe40000010000 */
[----:B------:R-:W-:Y:S01]  /*b880*/  FFMA.FTZ R32, R51, c[0x0][0x23c], -R60 ;  /* 0x00008f0033207a23 */ /* 0x000fe2000001083c */
[C---:B------:R-:W-:Y:S01]  /*b890*/  FSEL R6, R33.reuse, RZ, P1 ;  /* 0x000000ff21067208 */ /* 0x040fe20000800000 */
[----:B------:R-:W-:-:S02]  /*b8a0*/  FMUL.FTZ R51, R33, c[0x0][0x23c] ;  /* 0x00008f0021337a20 */ /* 0x000fc40000410000 */
[----:B------:R-:W-:Y:S02]  /*b8b0*/  FFMA.FTZ R31, R47, c[0x0][0x23c], -R60 ;  /* 0x00008f002f1f7a23 */ /* 0x000fe4000001083c */
[----:B------:R-:W-:Y:S01]  /*b8c0*/  FADD.FTZ R6, R3, -R6 ;  /* 0x8000000603067221 */ /* 0x000fe20000010000 */
[----:B------:R-:W-:Y:S01]  /*b8d0*/  FSEL R51, R51, RZ, P1 ;  /* 0x000000ff33337208 */ /* 0x000fe20000800000 */
[--C-:B------:R-:W-:Y:S01]  /*b8e0*/  FFMA.FTZ R30, R45, c[0x0][0x23c], -R60.reuse ;  /* 0x00008f002d1e7a23 */ /* 0x100fe2000001083c */
[----:B------:R-:W-:Y:S01]  /*b8f0*/  MUFU.EX2 R32, R32 ;  /* 0x0000002000207308 */ /* 0x000fe20000000800 */
[----:B------:R-:W-:Y:S01]  /*b900*/  FFMA.FTZ R29, R29, c[0x0][0x23c], -R60 ;  /* 0x00008f001d1d7a23 */ /* 0x000fe2000001083c */
[----:B------:R-:W-:Y:S01]  /*b910*/  LDSM.16.MT88.4 R44, [R198+0x10800] ;  /* 0x01080000c62c783b */ /* 0x000fe20000004200 */
[--C-:B------:R-:W-:Y:S02]  /*b920*/  FFMA.FTZ R28, R26, c[0x0][0x23c], -R51.reuse ;  /* 0x00008f001a1c7a23 */ /* 0x100fe40000010833 */
[----:B------:R-:W-:-:S02]  /*b930*/  FFMA.FTZ R2, R2, c[0x0][0x23c], -R51 ;  /* 0x00008f0002027a23 */ /* 0x000fc40000010833 */
[--C-:B------:R-:W-:Y:S01]  /*b940*/  FFMA.FTZ R0, R0, c[0x0][0x23c], -R51.reuse ;  /* 0x00008f0000007a23 */ /* 0x100fe20000010833 */
[----:B------:R-:W1:Y:S01]  /*b950*/  MUFU.EX2 R31, R31 ;  /* 0x0000001f001f7308 */ /* 0x000e620000000800 */
[----:B------:R-:W-:Y:S02]  /*b960*/  FFMA.FTZ R35, R38, c[0x0][0x23c], -R51 ;  /* 0x00008f0026237a23 */ /* 0x000fe40000010833 */
[----:B------:R-:W-:Y:S02]  /*b970*/  FMUL.FTZ R40, R4, c[0x0][0x23c] ;  /* 0x00008f0004287a20 */ /* 0x000fe40000410000 */
[----:B------:R-:W-:Y:S02]  /*b980*/  FMUL.FTZ R3, R6, c[0x0][0x23c] ;  /* 0x00008f0006037a20 */ /* 0x000fe40000410000 */
[--C-:B------:R-:W-:Y:S01]  /*b990*/  FFMA.FTZ R55, R23, c[0x0][0x23c], -R60.reuse ;  /* 0x00008f0017377a23 */ /* 0x100fe2000001083c */
[----:B------:R-:W-:Y:S01]  /*b9a0*/  MUFU.EX2 R30, R30 ;  /* 0x0000001e001e7308 */ /* 0x000fe20000000800 */
[----:B------:R-:W-:-:S02]  /*b9b0*/  FFMA.FTZ R62, R21, c[0x0][0x23c], -R60 ;  /* 0x00008f00153e7a23 */ /* 0x000fc4000001083c */
[--C-:B------:R-:W-:Y:S02]  /*b9c0*/  FFMA.FTZ R64, R22, c[0x0][0x23c], -R51.reuse ;  /* 0x00008f0016407a23 */ /* 0x100fe40000010833 */
[--C-:B------:R-:W-:Y:S02]  /*b9d0*/  FFMA.FTZ R63, R20, c[0x0][0x23c], -R51.reuse ;  /* 0x00008f00143f7a23 */ /* 0x100fe40000010833 */
[----:B------:R-:W-:Y:S01]  /*b9e0*/  LDSM.16.MT88.4 R20, [R198+0xc800] ;  /* 0x00c80000c614783b */ /* 0x000fe20000004200 */
[----:B------:R-:W2:Y:S01]  /*b9f0*/  MUFU.EX2 R29, R29 ;  /* 0x0000001d001d7308 */ /* 0x000ea20000000800 */
[----:B-1----:R-:W-:Y:S01]  /*ba00*/  F2FP.PACK_AB R4, R31, R32 ;  /* 0x000000201f04723e */ /* 0x002fe200000000ff */
[--C-:B------:R-:W-:Y:S02]  /*ba10*/  FFMA.FTZ R54, R27, c[0x0][0x23c], -R60.reuse ;  /* 0x00008f001b367a23 */ /* 0x100fe4000001083c */
[----:B------:R-:W-:Y:S02]  /*ba20*/  FFMA.FTZ R61, R25, c[0x0][0x23c], -R60 ;  /* 0x00008f00193d7a23 */ /* 0x000fe4000001083c */
[----:B------:R-:W-:-:S02]  /*ba30*/  FFMA.FTZ R65, R24, c[0x0][0x23c], -R51 ;  /* 0x00008f0018417a23 */ /* 0x000fc40000010833 */
[----:B------:R-:W-:Y:S01]  /*ba40*/  MUFU.EX2 R28, R28 ;  /* 0x0000001c001c7308 */ /* 0x000fe20000000800 */
[--C-:B------:R-:W-:Y:S01]  /*ba50*/  FFMA.FTZ R66, R36, c[0x0][0x23c], -R51.reuse ;  /* 0x00008f0024427a23 */ /* 0x100fe20000010833 */
[----:B------:R-:W-:Y:S01]  /*ba60*/  LDSM.16.MT88.4 R24, [R200+0xc800] ;  /* 0x00c80000c818783b */ /* 0x000fe20000004200 */
[--C-:B------:R-:W-:Y:S02]  /*ba70*/  FFMA.FTZ R67, R37, c[0x0][0x23c], -R60.reuse ;  /* 0x00008f0025437a23 */ /* 0x100fe4000001083c */
[----:B------:R-:W-:Y:S02]  /*ba80*/  FFMA.FTZ R132, R39, c[0x0][0x23c], -R60 ;  /* 0x00008f0027847a23 */ /* 0x000fe4000001083c */
[----:B------:R-:W-:Y:S01]  /*ba90*/  LDSM.16.MT88.4 R36, [R197+0x10800] ;  /* 0x01080000c524783b */ /* 0x000fe20000004200 */
[----:B------:R-:W1:Y:S01]  /*baa0*/  MUFU.EX2 R2, R2 ;  /* 0x0000000200027308 */ /* 0x000e620000000800 */
[----:B--2---:R-:W-:Y:S01]  /*bab0*/  F2FP.PACK_AB R6, R29, R30 ;  /* 0x0000001e1d06723e */ /* 0x004fe200000000ff */
[----:B------:R-:W-:-:S02]  /*bac0*/  FFMA.FTZ R142, R56, c[0x0][0x23c], -R51 ;  /* 0x00008f00388e7a23 */ /* 0x000fc40000010833 */
[--C-:B------:R-:W-:Y:S01]  /*bad0*/  FFMA.FTZ R135, R227, c[0x0][0x23c], -R60.reuse ;  /* 0x00008f00e3877a23 */ /* 0x100fe2000001083c */
[----:B------:R-:W-:Y:S01]  /*bae0*/  LDSM.16.MT88.4 R56, [R197+0x11000] ;  /* 0x01100000c538783b */ /* 0x000fe20000004200 */
[--C-:B------:R-:W-:Y:S02]  /*baf0*/  FFMA.FTZ R134, R187, c[0x0][0x23c], -R60.reuse ;  /* 0x00008f00bb867a23 */ /* 0x100fe4000001083c */
[----:B------:R-:W-:Y:S01]  /*bb00*/  MUFU.EX2 R0, R0 ;  /* 0x0000000000007308 */ /* 0x000fe20000000800 */
[--C-:B------:R-:W-:Y:S02]  /*bb10*/  FFMA.FTZ R137, R180, c[0x0][0x23c], -R51.reuse ;  /* 0x00008f00b4897a23 */ /* 0x100fe40000010833 */
[--C-:B------:R-:W-:Y:S02]  /*bb20*/  FFMA.FTZ R140, R178, c[0x0][0x23c], -R51.reuse ;  /* 0x00008f00b28c7a23 */ /* 0x100fe40000010833 */
[----:B------:R-:W-:Y:S02]  /*bb30*/  FFMA.FTZ R139, R148, c[0x0][0x23c], -R51 ;  /* 0x00008f00948b7a23 */ /* 0x000fe40000010833 */
[--C-:B------:R-:W-:Y:S01]  /*bb40*/  FFMA.FTZ R143, R185, c[0x0][0x23c], -R60.reuse ;  /* 0x00008f00b98f7a23 */ /* 0x100fe2000001083c */
[----:B------:R-:W2:Y:S01]  /*bb50*/  MUFU.EX2 R35, R35 ;  /* 0x0000002300237308 */ /* 0x000ea20000000800 */
[----:B-1----:R-:W-:Y:S01]  /*bb60*/  F2FP.PACK_AB R5, R2, R28 ;  /* 0x0000001c0205723e */ /* 0x002fe200000000ff */
[----:B------:R-:W-:-:S02]  /*bb70*/  FFMA.FTZ R148, R183, c[0x0][0x23c], -R60 ;  /* 0x00008f00b7947a23 */ /* 0x000fc4000001083c */
[--C-:B------:R-:W-:Y:S02]  /*bb80*/  FFMA.FTZ R150, R181, c[0x0][0x23c], -R60.reuse ;  /* 0x00008f00b5967a23 */ /* 0x100fe4000001083c */
[--C-:B------:R-:W-:Y:S02]  /*bb90*/  FFMA.FTZ R147, R179, c[0x0][0x23c], -R60.reuse ;  /* 0x00008f00b3937a23 */ /* 0x100fe4000001083c */
[----:B------:R-:W1:Y:S01]  /*bba0*/  MUFU.EX2 R40, R40 ;  /* 0x0000002800287308 */ /* 0x000e620000000800 */
[--C-:B------:R-:W-:Y:S02]  /*bbb0*/  FFMA.FTZ R151, R176, c[0x0][0x23c], -R51.reuse ;  /* 0x00008f00b0977a23 */ /* 0x100fe40000010833 */
[--C-:B------:R-:W-:Y:S02]  /*bbc0*/  FFMA.FTZ R160, R160, c[0x0][0x23c], -R51.reuse ;  /* 0x00008f00a0a07a23 */ /* 0x100fe40000010833 */
[--C-:B------:R-:W-:Y:S02]  /*bbd0*/  FFMA.FTZ R155, R174, c[0x0][0x23c], -R51.reuse ;  /* 0x00008f00ae9b7a23 */ /* 0x100fe40000010833 */
[----:B------:R-:W-:Y:S01]  /*bbe0*/  FFMA.FTZ R162, R162, c[0x0][0x23c], -R51 ;  /* 0x00008f00a2a27a23 */ /* 0x000fe20000010833 */
[----:B------:R-:W3:Y:S01]  /*bbf0*/  MUFU.EX2 R3, R3 ;  /* 0x0000000300037308 */ /* 0x000ee20000000800 */
[----:B--2---:R-:W-:Y:S01]  /*bc00*/  F2FP.PACK_AB R7, R35, R0 ;  /* 0x000000002307723e */ /* 0x004fe200000000ff */
[----:B------:R-:W-:-:S02]  /*bc10*/  FFMA.FTZ R176, R169, c[0x0][0x23c], -R60 ;  /* 0x00008f00a9b07a23 */ /* 0x000fc4000001083c */
[--C-:B------:R-:W-:Y:S02]  /*bc20*/  FFMA.FTZ R159, R177, c[0x0][0x23c], -R60.reuse ;  /* 0x00008f00b19f7a23 */ /* 0x100fe4000001083c */
[----:B------:R-:W-:Y:S02]  /*bc30*/  FFMA.FTZ R174, R171, c[0x0][0x23c], -R60 ;  /* 0x00008f00abae7a23 */ /* 0x000fe4000001083c */
[-C--:B-1----:R-:W-:Y:S01]  /*bc40*/  FMUL.FTZ R128, R128, R40.reuse ;  /* 0x0000002880807220 */ /* 0x082fe20000410000 */
[----:B------:R-:W-:Y:S01]  /*bc50*/  MUFU.EX2 R54, R54 ;  /* 0x0000003600367308 */ /* 0x000fe20000000800 */
[-C--:B------:R-:W-:Y:S02]  /*bc60*/  FMUL.FTZ R129, R129, R40.reuse ;  /* 0x0000002881817220 */ /* 0x080fe40000410000 */
[-C--:B------:R-:W-:Y:S02]  /*bc70*/  FMUL.FTZ R68, R68, R40.reuse ;  /* 0x0000002844447220 */ /* 0x080fe40000410000 */
[----:B------:R-:W-:-:S02]  /*bc80*/  FMUL.FTZ R69, R69, R40 ;  /* 0x0000002845457220 */ /* 0x000fc40000410000 */
[-C--:B---3--:R-:W-:Y:S01]  /*bc90*/  FMUL.FTZ R130, R130, R3.reuse ;  /* 0x0000000382827220 */ /* 0x088fe20000410000 */
[----:B------:R-:W1:Y:S01]  /*bca0*/  MUFU.EX2 R61, R61 ;  /* 0x0000003d003d7308 */ /* 0x000e620000000800 */
[-C--:B------:R-:W-:Y:S02]  /*bcb0*/  FMUL.FTZ R131, R131, R3.reuse ;  /* 0x0000000383837220 */ /* 0x080fe40000410000 */
[-C--:B------:R-:W-:Y:S02]  /*bcc0*/  FMUL.FTZ R70, R70, R3.reuse ;  /* 0x0000000346467220 */ /* 0x080fe40000410000 */
[-C--:B------:R-:W-:Y:S02]  /*bcd0*/  FMUL.FTZ R71, R71, R3.reuse ;  /* 0x0000000347477220 */ /* 0x080fe40000410000 */
[-C--:B------:R-:W-:Y:S01]  /*bce0*/  FMUL.FTZ R72, R72, R40.reuse ;  /* 0x0000002848487220 */ /* 0x080fe20000410000 */
[----:B------:R-:W-:Y:S01]  /*bcf0*/  HMMA.16816.F32 R128, R4, R12, R128 ;  /* 0x0000000c0480723c */ /* 0x000fe20000001880 */
[----:B------:R-:W-:Y:S01]  /*bd00*/  FMUL.FTZ R73, R73, R40 ;  /* 0x0000002849497220 */ /* 0x000fe20000410000 */
[----:B------:R-:W-:Y:S01]  /*bd10*/  MUFU.EX2 R55, R55 ;  /* 0x0000003700377308 */ /* 0x000fe20000000800 */
[----:B------:R-:W-:-:S02]  /*bd20*/  FMUL.FTZ R74, R74, R3 ;  /* 0x000000034a4a7220 */ /* 0x000fc40000410000 */
[-C--:B------:R-:W-:Y:S02]  /*bd30*/  FMUL.FTZ R75, R75, R3.reuse ;  /* 0x000000034b4b7220 */ /* 0x080fe40000410000 */
[-C--:B------:R-:W-:Y:S01]  /*bd40*/  FMUL.FTZ R76, R76, R40.reuse ;  /* 0x000000284c4c7220 */ /* 0x080fe20000410000 */
[C---:B------:R-:W-:Y:S01]  /*bd50*/  HMMA.16816.F32 R68, R4.reuse, R14, R68 ;  /* 0x0000000e0444723c */ /* 0x040fe20000001844 */
[-C--:B------:R-:W-:Y:S01]  /*bd60*/  FMUL.FTZ R77, R77, R40.reuse ;  /* 0x000000284d4d7220 */ /* 0x080fe20000410000 */
[----:B------:R-:W2:Y:S01]  /*bd70*/  LDSM.16.MT88.4 R12, [R196+0xc000] ;  /* 0x00c00000c40c783b */ /* 0x000ea20000004200 */
[-C--:B------:R-:W-:Y:S01]  /*bd80*/  FMUL.FTZ R78, R78, R3.reuse ;  /* 0x000000034e4e7220 */ /* 0x080fe20000410000 */
[----:B------:R-:W-:Y:S01]  /*bd90*/  MUFU.EX2 R62, R62 ;  /* 0x0000003e003e7308 */ /* 0x000fe20000000800 */
[----:B------:R-:W-:Y:S02]  /*bda0*/  FMUL.FTZ R79, R79, R3 ;  /* 0x000000034f4f7220 */ /* 0x000fe40000410000 */
[-C--:B------:R-:W-:Y:S01]  /*bdb0*/  FMUL.FTZ R80, R80, R40.reuse ;  /* 0x0000002850507220 */ /* 0x080fe20000410000 */
[----:B------:R-:W-:Y:S01]  /*bdc0*/  HMMA.16816.F32 R72, R4, R8, R72 ;  /* 0x000000080448723c */ /* 0x000fe20000001848 */
[----:B------:R-:W-:-:S02]  /*bdd0*/  FMUL.FTZ R81, R81, R40 ;  /* 0x0000002851517220 */ /* 0x000fc40000410000 */
[-C--:B------:R-:W-:Y:S01]  /*bde0*/  FMUL.FTZ R82, R82, R3.reuse ;  /* 0x0000000352527220 */ /* 0x080fe20000410000 */
[----:B------:R-:W-:Y:S01]  /*bdf0*/  MUFU.EX2 R64, R64 ;  /* 0x0000004000407308 */ /* 0x000fe20000000800 */
[-C--:B------:R-:W-:Y:S02]  /*be00*/  FMUL.FTZ R83, R83, R3.reuse ;  /* 0x0000000353537220 */ /* 0x080fe40000410000 */
[-C--:B------:R-:W-:Y:S01]  /*be10*/  FMUL.FTZ R84, R84, R40.reuse ;  /* 0x0000002854547220 */ /* 0x080fe20000410000 */
[----:B------:R-:W-:Y:S01]  /*be20*/  HMMA.16816.F32 R76, R4, R10, R76 ;  /* 0x0000000a044c723c */ /* 0x000fe2000000184c */
[----:B------:R-:W3:Y:S01]  /*be30*/  LDSM.16.MT88.4 R8, [R200+0x10000] ;  /* 0x01000000c808783b */ /* 0x000ee20000004200 */
[----:B------:R-:W-:Y:S02]  /*be40*/  FMUL.FTZ R85, R85, R40 ;  /* 0x0000002855557220 */ /* 0x000fe40000410000 */
[-C--:B------:R-:W-:Y:S01]  /*be50*/  FMUL.FTZ R86, R86, R3.reuse ;  /* 0x0000000356567220 */ /* 0x080fe20000410000 */
[----:B------:R-:W4:Y:S01]  /*be60*/  MUFU.EX2 R65, R65 ;  /* 0x0000004100417308 */ /* 0x000f220000000800 */
[----:B------:R-:W-:-:S02]  /*be70*/  FMUL.FTZ R87, R87, R3 ;  /* 0x0000000357577220 */ /* 0x000fc40000410000 */
[-C--:B------:R-:W-:Y:S01]  /*be80*/  FMUL.FTZ R88, R88, R40.reuse ;  /* 0x0000002858587220 */ /* 0x080fe20000410000 */
[C---:B------:R-:W-:Y:S01]  /*be90*/  HMMA.16816.F32 R80, R4.reuse, R16, R80 ;  /* 0x000000100450723c */ /* 0x040fe20000001850 */
[-C--:B------:R-:W-:Y:S02]  /*bea0*/  FMUL.FTZ R89, R89, R40.reuse ;  /* 0x0000002859597220 */ /* 0x080fe40000410000 */
[-C--:B------:R-:W-:Y:S01]  /*beb0*/  FMUL.FTZ R90, R90, R3.reuse ;  /* 0x000000035a5a7220 */ /* 0x080fe20000410000 */
[----:B------:R-:W-:Y:S01]  /*bec0*/  MUFU.EX2 R63, R63 ;  /* 0x0000003f003f7308 */ /* 0x000fe20000000800 */
[-C--:B------:R-:W-:Y:S02]  /*bed0*/  FMUL.FTZ R91, R91, R3.reuse ;  /* 0x000000035b5b7220 */ /* 0x080fe40000410000 */
[-C--:B------:R-:W-:Y:S01]  /*bee0*/  FMUL.FTZ R92, R92, R40.reuse ;  /* 0x000000285c5c7220 */ /* 0x080fe20000410000 */
[----:B------:R-:W-:Y:S01]  /*bef0*/  HMMA.16816.F32 R84, R4, R18, R84 ;  /* 0x000000120454723c */ /* 0x000fe20000001854 */
[----:B------:R-:W-:Y:S01]  /*bf00*/  FMUL.FTZ R93, R93, R40 ;  /* 0x000000285d5d7220 */ /* 0x000fe20000410000 */
[----:B------:R-:W5:Y:S01]  /*bf10*/  LDSM.16.MT88.4 R16, [R198+0x10000] ;  /* 0x01000000c610783b */ /* 0x000f620000004200 */
[-C--:B------:R-:W-:Y:S01]  /*bf20*/  FMUL.FTZ R94, R94, R3.reuse ;  /* 0x000000035e5e7220 */ /* 0x080fe20000410000 */
[----:B------:R-:W1:Y:S01]  /*bf30*/  MUFU.EX2 R66, R66 ;  /* 0x0000004200427308 */ /* 0x000e620000000800 */
[----:B------:R-:W-:-:S02]  /*bf40*/  FMUL.FTZ R95, R95, R3 ;  /* 0x000000035f5f7220 */ /* 0x000fc40000410000 */
[-C--:B------:R-:W-:Y:S01]  /*bf50*/  FMUL.FTZ R96, R96, R40.reuse ;  /* 0x0000002860607220 */ /* 0x080fe20000410000 */
[C---:B--2---:R-:W-:Y:S01]  /*bf60*/  HMMA.16816.F32 R88, R4.reuse, R12, R88 ;  /* 0x0000000c0458723c */ /* 0x044fe20000001858 */
[-C--:B------:R-:W-:Y:S02]  /*bf70*/  FMUL.FTZ R97, R97, R40.reuse ;  /* 0x0000002861617220 */ /* 0x080fe40000410000 */
[-C--:B------:R-:W-:Y:S01]  /*bf80*/  FMUL.FTZ R98, R98, R3.reuse ;  /* 0x0000000362627220 */ /* 0x080fe20000410000 */
[----:B------:R-:W-:Y:S01]  /*bf90*/  MUFU.EX2 R67, R67 ;  /* 0x0000004300437308 */ /* 0x000fe20000000800 */
[-C--:B------:R-:W-:Y:S02]  /*bfa0*/  FMUL.FTZ R99, R99, R3.reuse ;  /* 0x0000000363637220 */ /* 0x080fe40000410000 */
[-C--:B------:R-:W-:Y:S01]  /*bfb0*/  FMUL.FTZ R100, R100, R40.reuse ;  /* 0x0000002864647220 */ /* 0x080fe20000410000 */
[----:B------:R-:W-:Y:S01]  /*bfc0*/  HMMA.16816.F32 R92, R4, R14, R92 ;  /* 0x0000000e045c723c */ /* 0x000fe2000000185c */
[----:B------:R-:W-:Y:S01]  /*bfd0*/  FMUL.FTZ R101, R101, R40 ;  /* 0x0000002865657220 */ /* 0x000fe20000410000 */
[----:B------:R-:W2:Y:S01]  /*bfe0*/  LDSM.16.MT88.4 R12, [R197+0x10000] ;  /* 0x01000000c50c783b */ /* 0x000ea20000004200 */
[-C--:B------:R-:W-:Y:S01]  /*bff0*/  FMUL.FTZ R102, R102, R3.reuse ;  /* 0x0000000366667220 */ /* 0x080fe20000410000 */
[----:B------:R-:W1:Y:S01]  /*c000*/  MUFU.EX2 R132, R132 ;  /* 0x0000008400847308 */ /* 0x000e620000000800 */
[----:B------:R-:W-:-:S02]  /*c010*/  FMUL.FTZ R103, R103, R3 ;  /* 0x0000000367677220 */ /* 0x000fc40000410000 */
[-C--:B------:R-:W-:Y:S01]  /*c020*/  FMUL.FTZ R104, R104, R40.reuse ;  /* 0x0000002868687220 */ /* 0x080fe20000410000 */
[C---:B---3--:R-:W-:Y:S01]  /*c030*/  HMMA.16816.F32 R96, R4.reuse, R8, R96 ;  /* 0x000000080460723c */ /* 0x048fe20000001860 */
[-C--:B------:R-:W-:Y:S02]  /*c040*/  FMUL.FTZ R105, R105, R40.reuse ;  /* 0x0000002869697220 */ /* 0x080fe40000410000 */
[-C--:B------:R-:W-:Y:S01]  /*c050*/  FMUL.FTZ R106, R106, R3.reuse ;  /* 0x000000036a6a7220 */ /* 0x080fe20000410000 */
[----:B------:R-:W-:Y:S01]  /*c060*/  MUFU.EX2 R135, R135 ;  /* 0x0000008700877308 */ /* 0x000fe20000000800 */
[----:B------:R-:W-:Y:S02]  /*c070*/  FMUL.FTZ R107, R107, R3 ;  /* 0x000000036b6b7220 */ /* 0x000fe40000410000 */
[-C--:B------:R-:W-:Y:S01]  /*c080*/  FMUL.FTZ R124, R124, R40.reuse ;  /* 0x000000287c7c7220 */ /* 0x080fe20000410000 */
[----:B------:R-:W-:Y:S01]  /*c090*/  HMMA.16816.F32 R100, R4, R10, R100 ;  /* 0x0000000a0464723c */ /* 0x000fe20000001864 */
[----:B------:R-:W3:Y:S01]  /*c0a0*/  LDSM.16.MT88.4 R8, [R196+0x10000] ;  /* 0x01000000c408783b */ /* 0x000ee20000004200 */
[----:B------:R-:W-:-:S02]  /*c0b0*/  FMUL.FTZ R125, R125, R40 ;  /* 0x000000287d7d7220 */ /* 0x000fc40000410000 */
[-C--:B------:R-:W-:Y:S01]  /*c0c0*/  FMUL.FTZ R126, R126, R3.reuse ;  /* 0x000000037e7e7220 */ /* 0x080fe20000410000 */
[----:B------:R-:W-:Y:S01]  /*c0d0*/  MUFU.EX2 R134, R134 ;  /* 0x0000008600867308 */ /* 0x000fe20000000800 */
[-C--:B------:R-:W-:Y:S02]  /*c0e0*/  FMUL.FTZ R127, R127, R3.reuse ;  /* 0x000000037f7f7220 */ /* 0x080fe40000410000 */
[-C--:B------:R-:W-:Y:S01]  /*c0f0*/  FMUL.FTZ R108, R108, R40.reuse ;  /* 0x000000286c6c7220 */ /* 0x080fe20000410000 */
[----:B-----5:R-:W-:Y:S01]  /*c100*/  HMMA.16816.F32 R104, R4, R16, R104 ;  /* 0x000000100468723c */ /* 0x020fe20000001868 */
[----:B------:R-:W-:Y:S02]  /*c110*/  FMUL.FTZ R109, R109, R40 ;  /* 0x000000286d6d7220 */ /* 0x000fe40000410000 */
[-C--:B------:R-:W-:Y:S01]  /*c120*/  FMUL.FTZ R110, R110, R3.reuse ;  /* 0x000000036e6e7220 */ /* 0x080fe20000410000 */
[----:B------:R-:W-:Y:S01]  /*c130*/  MUFU.EX2 R137, R137 ;  /* 0x0000008900897308 */ /* 0x000fe20000000800 */
[----:B------:R-:W-:-:S02]  /*c140*/  FMUL.FTZ R111, R111, R3 ;  /* 0x000000036f6f7220 */ /* 0x000fc40000410000 */
[-C--:B------:R-:W-:Y:S01]  /*c150*/  FMUL.FTZ R112, R112, R40.reuse ;  /* 0x0000002870707220 */ /* 0x080fe20000410000 */
[C---:B------:R-:W-:Y:S01]  /*c160*/  HMMA.16816.F32 R124, R4.reuse, R18, R124 ;  /* 0x00000012047c723c */ /* 0x040fe2000000187c */
[-C--:B------:R-:W-:Y:S01]  /*c170*/  FMUL.FTZ R113, R113, R40.reuse ;  /* 0x0000002871717220 */ /* 0x080fe20000410000 */
[----:B------:R-:W5:Y:S01]  /*c180*/  LDSM.16.MT88.4 R16, [R197+0xc800] ;  /* 0x00c80000c510783b */ /* 0x000f620000004200 */
[-C--:B------:R-:W-:Y:S01]  /*c190*/  FMUL.FTZ R114, R114, R3.reuse ;  /* 0x0000000372727220 */ /* 0x080fe20000410000 */
[----:B------:R-:W1:Y:S01]  /*c1a0*/  MUFU.EX2 R140, R140 ;  /* 0x0000008c008c7308 */ /* 0x000e620000000800 */
[----:B------:R-:W-:Y:S02]  /*c1b0*/  FMUL.FTZ R115, R115, R3 ;  /* 0x0000000373737220 */ /* 0x000fe40000410000 */
[-C--:B------:R-:W-:Y:S01]  /*c1c0*/  FMUL.FTZ R120, R120, R40.reuse ;  /* 0x0000002878787220 */ /* 0x080fe20000410000 */
[----:B--2---:R-:W-:Y:S01]  /*c1d0*/  HMMA.16816.F32 R108, R4, R12, R108 ;  /* 0x0000000c046c723c */ /* 0x004fe2000000186c */
[----:B------:R-:W-:-:S02]  /*c1e0*/  FMUL.FTZ R121, R121, R40 ;  /* 0x0000002879797220 */ /* 0x000fc40000410000 */
[-C--:B------:R-:W-:Y:S01]  /*c1f0*/  FMUL.FTZ R122, R122, R3.reuse ;  /* 0x000000037a7a7220 */ /* 0x080fe20000410000 */
[----:B------:R-:W-:Y:S01]  /*c200*/  MUFU.EX2 R139, R139 ;  /* 0x0000008b008b7308 */ /* 0x000fe20000000800 */
[-C--:B------:R-:W-:Y:S02]  /*c210*/  FMUL.FTZ R123, R123, R3.reuse ;  /* 0x000000037b7b7220 */ /* 0x080fe40000410000 */
[-C--:B------:R-:W-:Y:S01]  /*c220*/  FMUL.FTZ R116, R116, R40.reuse ;  /* 0x0000002874747220 */ /* 0x080fe20000410000 */
[----:B------:R-:W-:Y:S01]  /*c230*/  HMMA.16816.F32 R112, R4, R14, R112 ;  /* 0x0000000e0470723c */ /* 0x000fe20000001870 */
[----:B------:R-:W2:Y:S01]  /*c240*/  LDSM.16.MT88.4 R12, [R196+0xc800] ;  /* 0x00c80000c40c783b */ /* 0x000ea20000004200 */
[----:B------:R-:W-:Y:S02]  /*c250*/  FMUL.FTZ R117, R117, R40 ;  /* 0x0000002875757220 */ /* 0x000fe40000410000 */
[-C--:B------:R-:W-:Y:S01]  /*c260*/  FMUL.FTZ R118, R118, R3.reuse ;  /* 0x0000000376767220 */ /* 0x080fe20000410000 */
[----:B------:R-:W1:Y:S01]  /*c270*/  MUFU.EX2 R142, R142 ;  /* 0x0000008e008e7308 */ /* 0x000e620000000800 */
[----:B------:R-:W-:-:S02]  /*c280*/  FMUL.FTZ R119, R119, R3 ;  /* 0x0000000377777220 */ /* 0x000fc40000410000 */
[C---:B---3--:R-:W-:Y:S01]  /*c290*/  HMMA.16816.F32 R120, R4.reuse, R8, R120 ;  /* 0x000000080478723c */ /* 0x048fe20000001878 */
[--C-:B------:R-:W-:Y:S02]  /*c2a0*/  FFMA.FTZ R163, R175, c[0x0][0x23c], -R60.reuse ;  /* 0x00008f00afa37a23 */ /* 0x100fe4000001083c */
[--C-:B------:R-:W-:Y:S02]  /*c2b0*/  FFMA.FTZ R169, R170, c[0x0][0x23c], -R51.reuse ;  /* 0x00008f00aaa97a23 */ /* 0x100fe40000010833 */
[----:B------:R-:W3:Y:S01]  /*c2c0*/  MUFU.EX2 R143, R143 ;  /* 0x0000008f008f7308 */ /* 0x000ee20000000800 */
[----:B------:R-:W-:Y:S02]  /*c2d0*/  FFMA.FTZ R168, R168, c[0x0][0x23c], -R51 ;  /* 0x00008f00a8a87a23 */ /* 0x000fe40000010833 */
[----:B------:R-:W-:Y:S01]  /*c2e0*/  HMMA.16816.F32 R116, R4, R10, R116 ;  /* 0x0000000a0474723c */ /* 0x000fe20000001874 */
[----:B------:R-:W2:Y:S01]  /*c2f0*/  LDSM.16.MT88.4 R8, [R200+0x10800] ;  /* 0x01080000c808783b */ /* 0x000ea20000004200 */
[----:B------:R-:W-:-:S02]  /*c300*/  FFMA.FTZ R161, R161, c[0x0][0x23c], -R60 ;  /* 0x00008f00a1a17a23 */ /* 0x000fc4000001083c */
[--C-:B------:R-:W-:Y:S01]  /*c310*/  FFMA.FTZ R156, R156, c[0x0][0x23c], -R51.reuse ;  /* 0x00008f009c9c7a23 */ /* 0x100fe20000010833 */
[----:B------:R-:W2:Y:S01]  /*c320*/  MUFU.EX2 R148, R148 ;  /* 0x0000009400947308 */ /* 0x000ea20000000800 */
[--C-:B------:R-:W-:Y:S01]  /*c330*/  FFMA.FTZ R154, R154, c[0x0][0x23c], -R51.reuse ;  /* 0x00008f009a9a7a23 */ /* 0x100fe20000010833 */
[----:B-1----:R-:W-:Y:S01]  /*c340*/  F2FP.PACK_AB R4, R61, R54 ;  /* 0x000000363d04723e */ /* 0x002fe200000000ff */
[--C-:B------:R-:W-:Y:S01]  /*c350*/  FFMA.FTZ R149, R149, c[0x0][0x23c], -R60.reuse ;  /* 0x00008f0095957a23 */ /* 0x100fe2000001083c */
[----:B----4-:R-:W-:Y:S01]  /*c360*/  F2FP.PACK_AB R5, R65, R64 ;  /* 0x000000404105723e */ /* 0x010fe200000000ff */
[----:B------:R-:W-:Y:S01]  /*c370*/  FFMA.FTZ R145, R145, c[0x0][0x23c], -R60 ;  /* 0x00008f0091917a23 */ /* 0x000fe2000001083c */
[----:B------:R-:W-:Y:S01]  /*c380*/  F2FP.PACK_AB R6, R62, R55 ;  /* 0x000000373e06723e */ /* 0x000fe200000000ff */
[--C-:B------:R-:W-:Y:S01]  /*c390*/  FFMA.FTZ R144, R144, c[0x0][0x23c], -R51.reuse ;  /* 0x00008f0090907a23 */ /* 0x100fe20000010833 */
[----:B------:R-:W-:Y:S01]  /*c3a0*/  F2FP.PACK_AB R7, R66, R63 ;  /* 0x0000003f4207723e */ /* 0x000fe200000000ff */
[----:B------:R-:W1:Y:S01]  /*c3b0*/  MUFU.EX2 R150, R150 ;  /* 0x0000009600967308 */ /* 0x000e620000000800 */
[----:B------:R-:W-:-:S02]  /*c3c0*/  FFMA.FTZ R138, R138, c[0x0][0x23c], -R51 ;  /* 0x00008f008a8a7a23 */ /* 0x000fc40000010833 */
[----:B------:R-:W-:Y:S02]  /*c3d0*/  FFMA.FTZ R136, R136, c[0x0][0x23c], -R51 ;  /* 0x00008f0088887a23 */ /* 0x000fe40000010833 */
[----:B------:R-:W-:Y:S01]  /*c3e0*/  FFMA.FTZ R32, R235, R40, R32 ;  /* 0x00000028eb207223 */ /* 0x000fe20000010020 */
[C---:B------:R-:W-:Y:S01]  /*c3f0*/  HMMA.16816.F32 R72, R4.reuse, R20, R72 ;  /* 0x000000140448723c */ /* 0x040fe20000001848 */
[----:B------:R-:W-:Y:S01]  /*c400*/  FFMA.FTZ R3, R233, R3, R28 ;  /* 0x00000003e9037223 */ /* 0x000fe2000001001c */
[----:B------:R-:W4:Y:S01]  /*c410*/  MUFU.EX2 R147, R147 ;  /* 0x0000009300937308 */ /* 0x000f220000000800 */
[----:B------:R-:W-:Y:S02]  /*c420*/  FADD.FTZ R31, R31, R32 ;  /* 0x000000201f1f7221 */ /* 0x000fe40000010000 */
[----:B------:R-:W-:Y:S02]  /*c430*/  FADD.FTZ R3, R2, R3 ;  /* 0x0000000302037221 */ /* 0x000fe40000010000 */
[----:B------:R-:W-:Y:S01]  /*c440*/  FADD.FTZ R30, R30, R31 ;  /* 0x0000001f1e1e7221 */ /* 0x000fe20000010000 */
[----:B------:R-:W-:Y:S01]  /*c450*/  HMMA.16816.F32 R76, R4, R22, R76 ;  /* 0x00000016044c723c */ /* 0x000fe2000000184c */
[----:B------:R-:W1:Y:S01]  /*c460*/  LDSM.16.MT88.4 R20, [R196+0x10800] ;  /* 0x01080000c414783b */ /* 0x000e620000004200 */
[----:B------:R-:W-:Y:S01]  /*c470*/  MUFU.EX2 R151, R151 ;  /* 0x0000009700977308 */ /* 0x000fe20000000800 */
[----:B------:R-:W-:-:S02]  /*c480*/  FADD.FTZ R0, R0, R3 ;  /* 0x0000000300007221 */ /* 0x000fc40000010000 */
[----:B------:R-:W-:Y:S02]  /*c490*/  FADD.FTZ R29, R29, R30 ;  /* 0x0000001e1d1d7221 */ /* 0x000fe40000010000 */
[----:B------:R-:W-:Y:S01]  /*c4a0*/  FADD.FTZ R35, R35, R0 ;  /* 0x0000000023237221 */ /* 0x000fe20000010000 */
[C---:B-----5:R-:W-:Y:S01]  /*c4b0*/  HMMA.16816.F32 R80, R4.reuse, R16, R80 ;  /* 0x000000100450723c */ /* 0x060fe20000001850 */
[----:B------:R-:W-:Y:S01]  /*c4c0*/  FADD.FTZ R0, R54, R29 ;  /* 0x0000001d36007221 */ /* 0x000fe20000010000 */
[----:B------:R-:W5:Y:S01]  /*c4d0*/  MUFU.EX2 R160, R160 ;  /* 0x000000a000a07308 */ /* 0x000f620000000800 */
        /* <DEDUP_REMOVED lines=9> */
[C---:B--2---:R-:W-:Y:S01]  /*c570*/  HMMA.16816.F32 R88, R4.reuse, R12, R88 ;  /* 0x0000000c0458723c */ /* 0x044fe20000001858 */
[----:B------:R-:W-:Y:S01]  /*c580*/  FADD.FTZ R66, R66, R63 ;  /* 0x0000003f42427221 */ /* 0x000fe20000010000 */
[----:B------:R-:W2:Y:S06]  /*c590*/  MUFU.EX2 R162, R162 ;  /* 0x000000a200a27308 */ /* 0x000eac0000000800 */
[C---:B------:R-:W-:Y:S01]  /*c5a0*/  HMMA.16816.F32 R92, R4.reuse, R14, R92 ;  /* 0x0000000e045c723c */ /* 0x040fe2000000185c */
[----:B------:R-:W1:Y:S01]  /*c5b0*/  LDSM.16.MT88.4 R12, [R197+0xd000] ;  /* 0x00d00000c50c783b */ /* 0x000e620000004200 */
[----:B------:R-:W-:Y:S06]  /*c5c0*/  MUFU.EX2 R159, R159 ;  /* 0x0000009f009f7308 */ /* 0x000fec0000000800 */
[C---:B------:R-:W-:Y:S02]  /*c5d0*/  HMMA.16816.F32 R96, R4.reuse, R8, R96 ;  /* 0x000000080460723c */ /* 0x040fe40000001860 */
[----:B------:R-:W-:Y:S06]  /*c5e0*/  MUFU.EX2 R174, R174 ;  /* 0x000000ae00ae7308 */ /* 0x000fec0000000800 */
[C---:B------:R-:W-:Y:S01]  /*c5f0*/  HMMA.16816.F32 R100, R4.reuse, R10, R100 ;  /* 0x0000000a0464723c */ /* 0x040fe20000001864 */
[----:B------:R-:W1:Y:S01]  /*c600*/  LDSM.16.MT88.4 R8, [R196+0xd000] ;  /* 0x00d00000c408783b */ /* 0x000e620000004200 */
[----:B------:R-:W-:Y:S06]  /*c610*/  MUFU.EX2 R163, R163 ;  /* 0x000000a300a37308 */ /* 0x000fec0000000800 */
[C---:B------:R-:W-:Y:S02]  /*c620*/  HMMA.16816.F32 R104, R4.reuse, R44, R104 ;  /* 0x0000002c0468723c */ /* 0x040fe40000001868 */
[----:B------:R-:W-:Y:S06]  /*c630*/  MUFU.EX2 R176, R176 ;  /* 0x000000b000b07308 */ /* 0x000fec0000000800 */
[C---:B------:R-:W-:Y:S01]  /*c640*/  HMMA.16816.F32 R124, R4.reuse, R46, R124 ;  /* 0x0000002e047c723c */ /* 0x040fe2000000187c */
[----:B------:R-:W2:Y:S01]  /*c650*/  LDSM.16.MT88.4 R44, [R198+0x11000] ;  /* 0x01100000c62c783b */ /* 0x000ea20000004200 */
[----:B------:R-:W1:Y:S06]  /*c660*/  MUFU.EX2 R169, R169 ;  /* 0x000000a900a97308 */ /* 0x000e6c0000000800 */
[C---:B------:R-:W-:Y:S02]  /*c670*/  HMMA.16816.F32 R108, R4.reuse, R36, R108 ;  /* 0x00000024046c723c */ /* 0x040fe4000000186c */
[----:B------:R-:W1:Y:S06]  /*c680*/  MUFU.EX2 R168, R168 ;  /* 0x000000a800a87308 */ /* 0x000e6c0000000800 */
[C---:B------:R-:W-:Y:S01]  /*c690*/  HMMA.16816.F32 R112, R4.reuse, R38, R112 ;  /* 0x000000260470723c */ /* 0x040fe20000001870 */
[----:B------:R-:W-:Y:S01]  /*c6a0*/  LDSM.16.MT88.4 R36, [R196+0x11000] ;  /* 0x01100000c424783b */ /* 0x000fe20000004200 */
[----:B------:R-:W-:Y:S06]  /*c6b0*/  MUFU.EX2 R161, R161 ;  /* 0x000000a100a17308 */ /* 0x000fec0000000800 */
[C---:B------:R-:W-:Y:S02]  /*c6c0*/  HMMA.16816.F32 R128, R4.reuse, R24, R128 ;  /* 0x000000180480723c */ /* 0x040fe40000001880 */
[----:B------:R-:W-:Y:S06]  /*c6d0*/  MUFU.EX2 R156, R156 ;  /* 0x0000009c009c7308 */ /* 0x000fec0000000800 */
[C---:B------:R-:W-:Y:S01]  /*c6e0*/  HMMA.16816.F32 R68, R4.reuse, R26, R68 ;  /* 0x0000001a0444723c */ /* 0x040fe20000001844 */
[----:B------:R-:W2:Y:S01]  /*c6f0*/  LDSM.16.MT88.4 R24, [R200+0xd000] ;  /* 0x00d00000c818783b */ /* 0x000ea20000004200 */
[----:B------:R-:W-:Y:S06]  /*c700*/  MUFU.EX2 R154, R154 ;  /* 0x0000009a009a7308 */ /* 0x000fec0000000800 */
[C---:B-1----:R-:W-:Y:S02]  /*c710*/  HMMA.16816.F32 R120, R4.reuse, R20, R120 ;  /* 0x000000140478723c */ /* 0x042fe40000001878 */
[----:B------:R-:W-:Y:S06]  /*c720*/  MUFU.EX2 R149, R149 ;  /* 0x0000009500957308 */ /* 0x000fec0000000800 */
[----:B------:R-:W-:Y:S01]  /*c730*/  HMMA.16816.F32 R116, R4, R22, R116 ;  /* 0x000000160474723c */ /* 0x000fe20000001874 */
[----:B------:R-:W1:Y:S01]  /*c740*/  LDSM.16.MT88.4 R20, [R200+0x11000] ;  /* 0x01100000c814783b */ /* 0x000e620000004200 */
[----:B------:R-:W-:Y:S05]  /*c750*/  MUFU.EX2 R145, R145 ;  /* 0x0000009100917308 */ /* 0x000fea0000000800 */
[----:B------:R-:W-:Y:S01]  /*c760*/  F2FP.PACK_AB R4, R132, R67 ;  /* 0x000000438404723e */ /* 0x000fe200000000ff */
[----:B------:R-:W-:Y:S01]  /*c770*/  FADD.FTZ R67, R67, R62 ;  /* 0x0000003e43437221 */ /* 0x000fe20000010000 */
[----:B------:R-:W-:Y:S01]  /*c780*/  F2FP.PACK_AB R5, R140, R137 ;  /* 0x000000898c05723e */ /* 0x000fe200000000ff */
[----:B------:R-:W-:Y:S01]  /*c790*/  MUFU.EX2 R144, R144 ;  /* 0x0000009000907308 */ /* 0x000fe20000000800 */
[----:B------:R-:W-:Y:S01]  /*c7a0*/  F2FP.PACK_AB R6, R134, R135 ;  /* 0x000000878606723e */ /* 0x000fe200000000ff */
[----:B------:R-:W-:Y:S01]  /*c7b0*/  FADD.FTZ R137, R137, R66 ;  /* 0x0000004289897221 */ /* 0x000fe20000010000 */
[----:B------:R-:W-:Y:S01]  /*c7c0*/  F2FP.PACK_AB R7, R142, R139 ;  /* 0x0000008b8e07723e */ /* 0x000fe200000000ff */
[----:B------:R-:W-:-:S02]  /*c7d0*/  FADD.FTZ R132, R132, R67 ;  /* 0x0000004384847221 */ /* 0x000fc40000010000 */
[----:B------:R-:W-:Y:S02]  /*c7e0*/  FADD.FTZ R140, R140, R137 ;  /* 0x000000898c8c7221 */ /* 0x000fe40000010000 */
[----:B------:R-:W-:Y:S01]  /*c7f0*/  MUFU.EX2 R138, R138 ;  /* 0x0000008a008a7308 */ /* 0x000fe20000000800 */
[----:B------:R-:W-:Y:S01]  /*c800*/  FADD.FTZ R135, R135, R132 ;  /* 0x0000008487877221 */ /* 0x000fe20000010000 */
[C---:B------:R-:W-:Y:S01]  /*c810*/  HMMA.16816.F32 R72, R4.reuse, R16, R72 ;  /* 0x000000100448723c */ /* 0x040fe20000001848 */
[----:B------:R-:W-:Y:S01]  /*c820*/  FADD.FTZ R139, R139, R140 ;  /* 0x0000008c8b8b7221 */ /* 0x000fe20000010000 */
[----:B------:R-:W-:Y:S01]  /*c830*/  MOV R132, R34 ;  /* 0x0000002200847202 */ /* 0x000fe20000000f00 */
[----:B------:R-:W-:Y:S02]  /*c840*/  FADD.FTZ R134, R134, R135 ;  /* 0x0000008786867221 */ /* 0x000fe40000010000 */
[----:B------:R-:W-:Y:S02]  /*c850*/  FADD.FTZ R142, R142, R139 ;  /* 0x0000008b8e8e7221 */ /* 0x000fe40000010000 */
[----:B---3--:R-:W-:Y:S01]  /*c860*/  FADD.FTZ R3, R143, R134 ;  /* 0x000000868f037221 */ /* 0x008fe20000010000 */
[----:B------:R-:W-:Y:S01]  /*c870*/  HMMA.16816.F32 R76, R4, R18, R76 ;  /* 0x00000012044c723c */ /* 0x000fe2000000184c */
[----:B------:R-:W3:Y:S02]  /*c880*/  LDSM.16.MT88.4 R16, [R198+0xd800] ;  /* 0x00d80000c610783b */ /* 0x000ee40000004200 */
[----:B------:R-:W-:-:S04]  /*c890*/  FADD.FTZ R3, R148, R3 ;  /* 0x0000000394037221 */ /* 0x000fc80000010000 */
[----:B------:R-:W-:Y:S01]  /*c8a0*/  FADD.FTZ R0, R150, R3 ;  /* 0x0000000396007221 */ /* 0x000fe20000010000 */
[----:B------:R-:W-:Y:S03]  /*c8b0*/  HMMA.16816.F32 R80, R4, R12, R80 ;  /* 0x0000000c0450723c */ /* 0x000fe60000001850 */
[----:B----4-:R-:W-:-:S05]  /*c8c0*/  FADD.FTZ R0, R147, R0 ;  /* 0x0000000093007221 */ /* 0x010fca0000010000 */
[C---:B------:R-:W-:Y:S01]  /*c8d0*/  HMMA.16816.F32 R84, R4.reuse, R14, R84 ;  /* 0x0000000e0454723c */ /* 0x040fe20000001854 */
[----:B------:R-:W4:Y:S07]  /*c8e0*/  LDSM.16.MT88.4 R12, [R197+0xd800] ;  /* 0x00d80000c50c783b */ /* 0x000f2e0000004200 */
[C---:B------:R-:W-:Y:S08]  /*c8f0*/  HMMA.16816.F32 R88, R4.reuse, R8, R88 ;  /* 0x000000080458723c */ /* 0x040ff00000001858 */
[C---:B------:R-:W-:Y:S01]  /*c900*/  HMMA.16816.F32 R92, R4.reuse, R10, R92 ;  /* 0x0000000a045c723c */ /* 0x040fe2000000185c */
[----:B------:R-:W1:Y:S07]  /*c910*/  LDSM.16.MT88.4 R8, [R196+0xd800] ;  /* 0x00d80000c408783b */ /* 0x000e6e0000004200 */
[C---:B------:R-:W-:Y:S08]  /*c920*/  HMMA.16816.F32 R108, R4.reuse, R56, R108 ;  /* 0x00000038046c723c */ /* 0x040ff0000000186c */
[C---:B------:R-:W-:Y:S01]  /*c930*/  HMMA.16816.F32 R112, R4.reuse, R58, R112 ;  /* 0x0000003a0470723c */ /* 0x040fe20000001870 */
[----:B------:R-:W3:Y:S07]  /*c940*/  LDSM.16.MT88.4 R56, [R198+0x11800] ;  /* 0x01180000c638783b */ /* 0x000eee0000004200 */
[C---:B--2---:R-:W-:Y:S08]  /*c950*/  HMMA.16816.F32 R104, R4.reuse, R44, R104 ;  /* 0x0000002c0468723c */ /* 0x044ff00000001868 */
[C---:B------:R-:W-:Y:S08]  /*c960*/  HMMA.16816.F32 R128, R4.reuse, R24, R128 ;  /* 0x000000180480723c */ /* 0x040ff00000001880 */
[C---:B------:R-:W-:Y:S01]  /*c970*/  HMMA.16816.F32 R68, R4.reuse, R26, R68 ;  /* 0x0000001a0444723c */ /* 0x040fe20000001844 */
[----:B------:R-:W2:Y:S07]  /*c980*/  LDSM.16.MT88.4 R24, [R200+0xd800] ;  /* 0x00d80000c818783b */ /* 0x000eae0000004200 */
[C---:B-1----:R-:W-:Y:S08]  /*c990*/  HMMA.16816.F32 R96, R4.reuse, R20, R96 ;  /* 0x000000140460723c */ /* 0x042ff00000001860 */
[C---:B------:R-:W-:Y:S01]  /*c9a0*/  HMMA.16816.F32 R100, R4.reuse, R22, R100 ;  /* 0x000000160464723c */ /* 0x040fe20000001864 */
[----:B------:R-:W1:Y:S07]  /*c9b0*/  LDSM.16.MT88.4 R20, [R200+0x11800] ;  /* 0x01180000c814783b */ /* 0x000e6e0000004200 */
[C---:B------:R-:W-:Y:S01]  /*c9c0*/  HMMA.16816.F32 R124, R4.reuse, R46, R124 ;  /* 0x0000002e047c723c */ /* 0x040fe2000000187c */
[----:B------:R-:W1:Y:S07]  /*c9d0*/  LDSM.16.MT88.4 R44, [R197+0x11800] ;  /* 0x01180000c52c783b */ /* 0x000e6e0000004200 */
[C---:B------:R-:W-:Y:S08]  /*c9e0*/  HMMA.16816.F32 R120, R4.reuse, R36, R120 ;  /* 0x000000240478723c */ /* 0x040ff00000001878 */
[----:B------:R-:W-:Y:S01]  /*c9f0*/  HMMA.16816.F32 R116, R4, R38, R116 ;  /* 0x000000260474723c */ /* 0x000fe20000001874 */
[----:B------:R-:W1:Y:S06]  /*ca00*/  LDSM.16.MT88.4 R36, [R196+0x11800] ;  /* 0x01180000c424783b */ /* 0x000e6c0000004200 */
[----:B------:R-:W-:-:S02]  /*ca10*/  F2FP.PACK_AB R4, R148, R143 ;  /* 0x0000008f9404723e */ /* 0x000fc400000000ff */
[----:B-----5:R-:W-:Y:S01]  /*ca20*/  F2FP.PACK_AB R5, R160, R151 ;  /* 0x00000097a005723e */ /* 0x020fe200000000ff */
[----:B------:R-:W-:Y:S01]  /*ca30*/  FADD.FTZ R151, R151, R142 ;  /* 0x0000008e97977221 */ /* 0x000fe20000010000 */
[----:B------:R-:W-:Y:S02]  /*ca40*/  F2FP.PACK_AB R6, R147, R150 ;  /* 0x000000969306723e */ /* 0x000fe400000000ff */
[----:B------:R-:W-:Y:S01]  /*ca50*/  F2FP.PACK_AB R7, R162, R155 ;  /* 0x0000009ba207723e */ /* 0x000fe200000000ff */
[----:B------:R-:W-:-:S04]  /*ca60*/  FADD.FTZ R160, R160, R151 ;  /* 0x00000097a0a07221 */ /* 0x000fc80000010000 */
[----:B------:R-:W-:Y:S02]  /*ca70*/  FADD.FTZ R155, R155, R160 ;  /* 0x000000a09b9b7221 */ /* 0x000fe40000010000 */
[----:B---3--:R-:W-:Y:S02]  /*ca80*/  HMMA.16816.F32 R72, R4, R16, R72 ;  /* 0x000000100448723c */ /* 0x008fe40000001848 */
[----:B------:R-:W-:-:S04]  /*ca90*/  FADD.FTZ R162, R162, R155 ;  /* 0x0000009ba2a27221 */ /* 0x000fc80000010000 */
[----:B------:R-:W-:Y:S02]  /*caa0*/  FADD.FTZ R3, R169, R162 ;  /* 0x000000a2a9037221 */ /* 0x000fe40000010000 */
[----:B------:R-:W-:Y:S01]  /*cab0*/  HMMA.16816.F32 R76, R4, R18, R76 ;  /* 0x00000012044c723c */ /* 0x000fe2000000184c */
[----:B------:R-:W3:Y:S01]  /*cac0*/  LDSM.16.MT88.4 R16, [R198+0xe000] ;  /* 0x00e00000c610783b */ /* 0x000ee20000004200 */
[----:B------:R-:W-:-:S06]  /*cad0*/  FADD.FTZ R3, R168, R3 ;  /* 0x00000003a8037221 */ /* 0x000fcc0000010000 */
[C---:B----4-:R-:W-:Y:S08]  /*cae0*/  HMMA.16816.F32 R80, R4.reuse, R12, R80 ;  /* 0x0000000c0450723c */ /* 0x050ff00000001850 */
[C---:B------:R-:W-:Y:S01]  /*caf0*/  HMMA.16816.F32 R84, R4.reuse, R14, R84 ;  /* 0x0000000e0454723c */ /* 0x040fe20000001854 */
[----:B------:R-:W4:Y:S07]  /*cb00*/  LDSM.16.MT88.4 R12, [R197+0xe000] ;  /* 0x00e00000c50c783b */ /* 0x000f2e0000004200 */
[C---:B------:R-:W-:Y:S08]  /*cb10*/  HMMA.16816.F32 R88, R4.reuse, R8, R88 ;  /* 0x000000080458723c */ /* 0x040ff00000001858 */
[C---:B------:R-:W-:Y:S01]  /*cb20*/  HMMA.16816.F32 R92, R4.reuse, R10, R92 ;  /* 0x0000000a045c723c */ /* 0x040fe2000000185c */
[----:B------:R-:W5:Y:S07]  /*cb30*/  LDSM.16.MT88.4 R8, [R196+0xe000] ;  /* 0x00e00000c408783b */ /* 0x000f6e0000004200 */
[C---:B------:R-:W-:Y:S07]  /*cb40*/  HMMA.16816.F32 R104, R4.reuse, R56, R104 ;  /* 0x000000380468723c */ /* 0x040fee0000001868 */
[--C-:B------:R-:W-:Y:S01]  /*cb50*/  FFMA.FTZ R56, R164, c[0x0][0x23c], -R51.reuse ;  /* 0x00008f00a4387a23 */ /* 0x100fe20000010833 */
[----:B--2---:R-:W-:Y:S01]  /*cb60*/  HMMA.16816.F32 R128, R4, R24, R128 ;  /* 0x000000180480723c */ /* 0x004fe20000001880 */
[----:B------:R-:W-:-:S02]  /*cb70*/  FFMA.FTZ R57, R166, c[0x0][0x23c], -R51 ;  /* 0x00008f00a6397a23 */ /* 0x000fc40000010833 */
[--C-:B------:R-:W-:Y:S02]  /*cb80*/  FFMA.FTZ R164, R157, c[0x0][0x23c], -R60.reuse ;  /* 0x00008f009da47a23 */ /* 0x100fe4000001083c */
[----:B------:R-:W2:Y:S01]  /*cb90*/  MUFU.EX2 R56, R56 ;  /* 0x0000003800387308 */ /* 0x000ea20000000800 */
[--C-:B------:R-:W-:Y:S02]  /*cba0*/  FFMA.FTZ R157, R158, c[0x0][0x23c], -R51.reuse ;  /* 0x00008f009e9d7a23 */ /* 0x100fe40000010833 */
[C---:B------:R-:W-:Y:S01]  /*cbb0*/  HMMA.16816.F32 R68, R4.reuse, R26, R68 ;  /* 0x0000001a0444723c */ /* 0x040fe20000001844 */
[----:B------:R-:W2:Y:S01]  /*cbc0*/  LDSM.16.MT88.4 R24, [R200+0xe000] ;  /* 0x00e00000c818783b */ /* 0x000ea20000004200 */
[--C-:B------:R-:W-:Y:S02]  /*cbd0*/  FFMA.FTZ R158, R141, c[0x0][0x23c], -R60.reuse ;  /* 0x00008f008d9e7a23 */ /* 0x100fe4000001083c */
[----:B------:R-:W-:Y:S01]  /*cbe0*/  FFMA.FTZ R141, R146, c[0x0][0x23c], -R51 ;  /* 0x00008f00928d7a23 */ /* 0x000fe20000010833 */
[----:B------:R-:W2:Y:S03]  /*cbf0*/  MUFU.EX2 R57, R57 ;  /* 0x0000003900397308 */ /* 0x000ea60000000800 */
[C---:B-1----:R-:W-:Y:S05]  /*cc00*/  HMMA.16816.F32 R96, R4.reuse, R20, R96 ;  /* 0x000000140460723c */ /* 0x042fea0000001860 */
[----:B------:R-:W-:Y:S03]  /*cc10*/  MUFU.EX2 R164, R164 ;  /* 0x000000a400a47308 */ /* 0x000fe60000000800 */
[C---:B------:R-:W-:Y:S01]  /*cc20*/  HMMA.16816.F32 R100, R4.reuse, R22, R100 ;  /* 0x000000160464723c */ /* 0x040fe20000001864 */
[----:B------:R-:W1:Y:S04]  /*cc30*/  LDSM.16.MT88.4 R20, [R200+0x12000] ;  /* 0x01200000c814783b */ /* 0x000e680000004200 */
[----:B------:R-:W-:Y:S03]  /*cc40*/  MUFU.EX2 R157, R157 ;  /* 0x0000009d009d7308 */ /* 0x000fe60000000800 */
[C---:B------:R-:W-:Y:S05]  /*cc50*/  HMMA.16816.F32 R124, R4.reuse, R58, R124 ;  /* 0x0000003a047c723c */ /* 0x040fea000000187c */
[----:B------:R-:W-:Y:S02]  /*cc60*/  MUFU.EX2 R158, R158 ;  /* 0x0000009e009e7308 */ /* 0x000fe40000000800 */
[--C-:B------:R-:W-:Y:S01]  /*cc70*/  FFMA.FTZ R59, R165, c[0x0][0x23c], -R60.reuse ;  /* 0x00008f00a53b7a23 */ /* 0x100fe2000001083c */
[----:B------:R-:W-:Y:S01]  /*cc80*/  HMMA.16816.F32 R108, R4, R44, R108 ;  /* 0x0000002c046c723c */ /* 0x000fe2000000186c */
[----:B------:R-:W-:-:S02]  /*cc90*/  FFMA.FTZ R58, R167, c[0x0][0x23c], -R60 ;  /* 0x00008f00a73a7a23 */ /* 0x000fc4000001083c */
[----:B------:R-:W-:Y:S02]  /*cca0*/  FFMA.FTZ R165, R152, c[0x0][0x23c], -R51 ;  /* 0x00008f0098a57a23 */ /* 0x000fe40000010833 */
[----:B------:R-:W-:Y:S01]  /*ccb0*/  MUFU.EX2 R59, R59 ;  /* 0x0000003b003b7308 */ /* 0x000fe20000000800 */
[----:B------:R-:W-:Y:S02]  /*ccc0*/  FFMA.FTZ R152, R153, c[0x0][0x23c], -R60 ;  /* 0x00008f0099987a23 */ /* 0x000fe4000001083c */
[C---:B------:R-:W-:Y:S01]  /*ccd0*/  HMMA.16816.F32 R112, R4.reuse, R46, R112 ;  /* 0x0000002e0470723c */ /* 0x040fe20000001870 */
[----:B------:R-:W-:Y:S04]  /*cce0*/  LDSM.16.MT88.4 R44, [R197+0x12800] ;  /* 0x01280000c52c783b */ /* 0x000fe80000004200 */
[----:B------:R-:W1:Y:S03]  /*ccf0*/  MUFU.EX2 R58, R58 ;  /* 0x0000003a003a7308 */ /* 0x000e660000000800 */
[C---:B------:R-:W-:Y:S05]  /*cd00*/  HMMA.16816.F32 R120, R4.reuse, R36, R120 ;  /* 0x000000240478723c */ /* 0x040fea0000001878 */
[----:B------:R-:W1:Y:S03]  /*cd10*/  MUFU.EX2 R165, R165 ;  /* 0x000000a500a57308 */ /* 0x000e660000000800 */
[----:B------:R-:W-:Y:S01]  /*cd20*/  HMMA.16816.F32 R116, R4, R38, R116 ;  /* 0x000000260474723c */ /* 0x000fe20000001874 */
[----:B------:R-:W1:Y:S04]  /*cd30*/  LDSM.16.MT88.4 R36, [R198+0x12000] ;  /* 0x01200000c624783b */ /* 0x000e680000004200 */
[----:B------:R-:W1:Y:S02]  /*cd40*/  MUFU.EX2 R152, R152 ;  /* 0x0000009800987308 */ /* 0x000e640000000800 */
[----:B------:R-:W-:Y:S01]  /*cd50*/  F2FP.PACK_AB R4, R174, R159 ;  /* 0x0000009fae04723e */ /* 0x000fe200000000ff */
[----:B------:R-:W-:Y:S01]  /*cd60*/  FADD.FTZ R159, R159, R0 ;  /* 0x000000009f9f7221 */ /* 0x000fe20000010000 */
[----:B------:R-:W-:Y:S01]  /*cd70*/  F2FP.PACK_AB R5, R168, R169 ;  /* 0x000000a9a805723e */ /* 0x000fe200000000ff */
[----:B--2---:R-:W-:Y:S01]  /*cd80*/  FADD.FTZ R0, R56, R3 ;  /* 0x0000000338007221 */ /* 0x004fe20000010000 */
[----:B------:R-:W-:Y:S01]  /*cd90*/  F2FP.PACK_AB R6, R176, R163 ;  /* 0x000000a3b006723e */ /* 0x000fe200000000ff */
[----:B------:R-:W-:Y:S01]  /*cda0*/  FADD.FTZ R174, R174, R159 ;  /* 0x0000009faeae7221 */ /* 0x000fe20000010000 */
[C---:B------:R-:W-:Y:S01]  /*cdb0*/  F2FP.PACK_AB R7, R57.reuse, R56 ;  /* 0x000000383907723e */ /* 0x040fe200000000ff */
[----:B------:R-:W2:Y:S01]  /*cdc0*/  MUFU.EX2 R141, R141 ;  /* 0x0000008d008d7308 */ /* 0x000ea20000000800 */
[----:B------:R-:W-:-:S02]  /*cdd0*/  FADD.FTZ R0, R57, R0 ;  /* 0x0000000039007221 */ /* 0x000fc40000010000 */
[----:B------:R-:W-:-:S03]  /*cde0*/  FADD.FTZ R163, R163, R174 ;  /* 0x000000aea3a37221 */ /* 0x000fc60000010000 */
[----:B---3--:R-:W-:Y:S01]  /*cdf0*/  HMMA.16816.F32 R72, R4, R16, R72 ;  /* 0x000000100448723c */ /* 0x008fe20000001848 */
[----:B------:R-:W-:-:S07]  /*ce00*/  FADD.FTZ R3, R176, R163 ;  /* 0x000000a3b0037221 */ /* 0x000fce0000010000 */
[C---:B------:R-:W-:Y:S01]  /*ce10*/  HMMA.16816.F32 R76, R4.reuse, R18, R76 ;  /* 0x00000012044c723c */ /* 0x040fe2000000184c */
[----:B------:R-:W3:Y:S07]  /*ce20*/  LDSM.16.MT88.4 R16, [R197+0x12000] ;  /* 0x01200000c510783b */ /* 0x000eee0000004200 */
[C---:B----4-:R-:W-:Y:S08]  /*ce30*/  HMMA.16816.F32 R80, R4.reuse, R12, R80 ;  /* 0x0000000c0450723c */ /* 0x050ff00000001850 */
[C---:B------:R-:W-:Y:S01]  /*ce40*/  HMMA.16816.F32 R84, R4.reuse, R14, R84 ;  /* 0x0000000e0454723c */ /* 0x040fe20000001854 */
[----:B------:R-:W4:Y:S07]  /*ce50*/  LDSM.16.MT88.4 R12, [R196+0x12000] ;  /* 0x01200000c40c783b */ /* 0x000f2e0000004200 */
[C---:B-----5:R-:W-:Y:S08]  /*ce60*/  HMMA.16816.F32 R88, R4.reuse, R8, R88 ;  /* 0x000000080458723c */ /* 0x060ff00000001858 */
[C---:B------:R-:W-:Y:S01]  /*ce70*/  HMMA.16816.F32 R92, R4.reuse, R10, R92 ;  /* 0x0000000a045c723c */ /* 0x040fe2000000185c */
[----:B------:R-:W5:Y:S07]  /*ce80*/  LDSM.16.MT88.4 R8, [R198+0xe800] ;  /* 0x00e80000c608783b */ /* 0x000f6e0000004200 */
[C---:B------:R-:W-:Y:S08]  /*ce90*/  HMMA.16816.F32 R128, R4.reuse, R24, R128 ;  /* 0x000000180480723c */ /* 0x040ff00000001880 */
[C---:B------:R-:W-:Y:S01]  /*cea0*/  HMMA.16816.F32 R68, R4.reuse, R26, R68 ;  /* 0x0000001a0444723c */ /* 0x040fe20000001844 */
[----:B------:R-:W-:Y:S07]  /*ceb0*/  LDSM.16.MT88.4 R24, [R200+0xe800] ;  /* 0x00e80000c818783b */ /* 0x000fee0000004200 */
[C---:B-1----:R-:W-:Y:S08]  /*cec0*/  HMMA.16816.F32 R96, R4.reuse, R20, R96 ;  /* 0x000000140460723c */ /* 0x042ff00000001860 */
[C---:B------:R-:W-:Y:S01]  /*ced0*/  HMMA.16816.F32 R100, R4.reuse, R22, R100 ;  /* 0x000000160464723c */ /* 0x040fe20000001864 */
[----:B------:R-:W-:Y:S07]  /*cee0*/  LDSM.16.MT88.4 R20, [R197+0xe800] ;  /* 0x00e80000c514783b */ /* 0x000fee0000004200 */
[C---:B------:R-:W-:Y:S08]  /*cef0*/  HMMA.16816.F32 R104, R4.reuse, R36, R104 ;  /* 0x000000240468723c */ /* 0x040ff00000001868 */
[C---:B------:R-:W-:Y:S01]  /*cf00*/  HMMA.16816.F32 R124, R4.reuse, R38, R124 ;  /* 0x00000026047c723c */ /* 0x040fe2000000187c */
[----:B------:R-:W-:Y:S07]  /*cf10*/  LDSM.16.MT88.4 R36, [R200+0xf000] ;  /* 0x00f00000c824783b */ /* 0x000fee0000004200 */
[C---:B---3--:R-:W-:Y:S08]  /*cf20*/  HMMA.16816.F32 R108, R4.reuse, R16, R108 ;  /* 0x00000010046c723c */ /* 0x048ff0000000186c */
[C---:B------:R-:W-:Y:S01]  /*cf30*/  HMMA.16816.F32 R112, R4.reuse, R18, R112 ;  /* 0x000000120470723c */ /* 0x040fe20000001870 */
[----:B------:R-:W1:Y:S07]  /*cf40*/  LDSM.16.MT88.4 R16, [R196+0xe800] ;  /* 0x00e80000c410783b */ /* 0x000e6e0000004200 */
[C---:B----4-:R-:W-:Y:S08]  /*cf50*/  HMMA.16816.F32 R120, R4.reuse, R12, R120 ;  /* 0x0000000c0478723c */ /* 0x050ff00000001878 */
[----:B------:R-:W-:Y:S01]  /*cf60*/  HMMA.16816.F32 R116, R4, R14, R116 ;  /* 0x0000000e0474723c */ /* 0x000fe20000001874 */
[----:B------:R-:W3:Y:S06]  /*cf70*/  LDSM.16.MT88.4 R12, [R200+0x12800] ;  /* 0x01280000c80c783b */ /* 0x000eec0000004200 */
[----:B------:R-:W-:Y:S01]  /*cf80*/  F2FP.PACK_AB R4, R59, R58 ;  /* 0x0000003a3b04723e */ /* 0x000fe200000000ff */
[----:B------:R-:W-:Y:S01]  /*cf90*/  FADD.FTZ R58, R58, R3 ;  /* 0x000000033a3a7221 */ /* 0x000fe20000010000 */
[----:B------:R-:W-:Y:S01]  /*cfa0*/  F2FP.PACK_AB R5, R156, R157 ;  /* 0x0000009d9c05723e */ /* 0x000fe200000000ff */
[----:B------:R-:W-:Y:S01]  /*cfb0*/  FADD.FTZ R3, R157, R0 ;  /* 0x000000009d037221 */ /* 0x000fe20000010000 */
[----:B------:R-:W-:Y:S01]  /*cfc0*/  F2FP.PACK_AB R6, R164, R161 ;  /* 0x000000a1a406723e */ /* 0x000fe200000000ff */
[----:B------:R-:W-:Y:S01]  /*cfd0*/  FADD.FTZ R0, R59, R58 ;  /* 0x0000003a3b007221 */ /* 0x000fe20000010000 */
[----:B------:R-:W-:Y:S01]  /*cfe0*/  F2FP.PACK_AB R7, R165, R154 ;  /* 0x0000009aa507723e */ /* 0x000fe200000000ff */
[----:B------:R-:W-:-:S02]  /*cff0*/  FADD.FTZ R3, R156, R3 ;  /* 0x000000039c037221 */ /* 0x000fc40000010000 */
[----:B------:R-:W-:Y:S02]  /*d000*/  FADD.FTZ R161, R161, R0 ;  /* 0x00000000a1a17221 */ /* 0x000fe40000010000 */
[----:B------:R-:W-:Y:S02]  /*d010*/  FADD.FTZ R0, R154, R3 ;  /* 0x000000039a007221 */ /* 0x000fe40000010000 */
[----:B-----5:R-:W-:Y:S01]  /*d020*/  HMMA.16816.F32 R72, R4, R8, R72 ;  /* 0x000000080448723c */ /* 0x020fe20000001848 */
[----:B------:R-:W-:Y:S02]  /*d030*/  FADD.FTZ R3, R164, R161 ;  /* 0x000000a1a4037221 */ /* 0x000fe40000010000 */
[----:B------:R-:W-:-:S05]  /*d040*/  FADD.FTZ R0, R165, R0 ;  /* 0x00000000a5007221 */ /* 0x000fca0000010000 */
[C---:B------:R-:W-:Y:S01]  /*d050*/  HMMA.16816.F32 R76, R4.reuse, R10, R76 ;  /* 0x0000000a044c723c */ /* 0x040fe2000000184c */
[----:B------:R-:W4:Y:S07]  /*d060*/  LDSM.16.MT88.4 R8, [R198+0x12800] ;  /* 0x01280000c608783b */ /* 0x000f2e0000004200 */
[C---:B-1----:R-:W-:Y:S08]  /*d070*/  HMMA.16816.F32 R88, R4.reuse, R16, R88 ;  /* 0x000000100458723c */ /* 0x042ff00000001858 */
[C---:B------:R-:W-:Y:S01]  /*d080*/  HMMA.16816.F32 R92, R4.reuse, R18, R92 ;  /* 0x00000012045c723c */ /* 0x040fe2000000185c */
[----:B------:R-:W1:Y:S07]  /*d090*/  LDSM.16.MT88.4 R16, [R196+0x12800] ;  /* 0x01280000c410783b */ /* 0x000e6e0000004200 */
[C---:B------:R-:W-:Y:S08]  /*d0a0*/  HMMA.16816.F32 R80, R4.reuse, R20, R80 ;  /* 0x000000140450723c */ /* 0x040ff00000001850 */
[C---:B------:R-:W-:Y:S01]  /*d0b0*/  HMMA.16816.F32 R84, R4.reuse, R22, R84 ;  /* 0x000000160454723c */ /* 0x040fe20000001854 */
[----:B------:R-:W5:Y:S07]  /*d0c0*/  LDSM.16.MT88.4 R20, [R197+0xf000] ;  /* 0x00f00000c514783b */ /* 0x000f6e0000004200 */
[C---:B---3--:R-:W-:Y:S08]  /*d0d0*/  HMMA.16816.F32 R96, R4.reuse, R12, R96 ;  /* 0x0000000c0460723c */ /* 0x048ff00000001860 */
[C---:B----4-:R-:W-:Y:S08]  /*d0e0*/  HMMA.16816.F32 R104, R4.reuse, R8, R104 ;  /* 0x000000080468723c */ /* 0x050ff00000001868 */
[C---:B------:R-:W-:Y:S01]  /*d0f0*/  HMMA.16816.F32 R124, R4.reuse, R10, R124 ;  /* 0x0000000a047c723c */ /* 0x040fe2000000187c */
[----:B------:R-:W3:Y:S07]  /*d100*/  LDSM.16.MT88.4 R8, [R200+0x13000] ;  /* 0x01300000c808783b */ /* 0x000eee0000004200 */
[C---:B------:R-:W-:Y:S01]  /*d110*/  HMMA.16816.F32 R100, R4.reuse, R14, R100 ;  /* 0x0000000e0464723c */ /* 0x040fe20000001864 */
[----:B------:R-:W4:Y:S07]  /*d120*/  LDSM.16.MT88.4 R12, [R196+0xf000] ;  /* 0x00f00000c40c783b */ /* 0x000f2e0000004200 */
[C---:B------:R-:W-:Y:S01]  /*d130*/  HMMA.16816.F32 R108, R4.reuse, R44, R108 ;  /* 0x0000002c046c723c */ /* 0x040fe2000000186c */
[----:B------:R-:W1:Y:S07]  /*d140*/  MUFU.EX2 R45, R136 ;  /* 0x00000088002d7308 */ /* 0x000e6e0000000800 */
[C---:B------:R-:W-:Y:S08]  /*d150*/  HMMA.16816.F32 R128, R4.reuse, R24, R128 ;  /* 0x000000180480723c */ /* 0x040ff00000001880 */
[C---:B------:R-:W-:Y:S01]  /*d160*/  HMMA.16816.F32 R68, R4.reuse, R26, R68 ;  /* 0x0000001a0444723c */ /* 0x040fe20000001844 */
[----:B------:R-:W3:Y:S07]  /*d170*/  LDSM.16.MT88.4 R24, [R198+0xf000] ;  /* 0x00f00000c618783b */ /* 0x000eee0000004200 */
[C---:B------:R-:W-:Y:S08]  /*d180*/  HMMA.16816.F32 R112, R4.reuse, R46, R112 ;  /* 0x0000002e0470723c */ /* 0x040ff00000001870 */
[C---:B-1----:R-:W-:Y:S08]  /*d190*/  HMMA.16816.F32 R120, R4.reuse, R16, R120 ;  /* 0x000000100478723c */ /* 0x042ff00000001878 */
[----:B------:R-:W-:Y:S01]  /*d1a0*/  HMMA.16816.F32 R116, R4, R18, R116 ;  /* 0x000000120474723c */ /* 0x000fe20000001874 */
[----:B------:R-:W1:Y:S06]  /*d1b0*/  LDSM.16.MT88.4 R16, [R198+0x13000] ;  /* 0x01300000c610783b */ /* 0x000e6c0000004200 */
[----:B------:R-:W-:Y:S01]  /*d1c0*/  F2FP.PACK_AB R4, R149, R152 ;  /* 0x000000989504723e */ /* 0x000fe200000000ff */
[----:B------:R-:W-:Y:S01]  /*d1d0*/  FADD.FTZ R152, R152, R3 ;  /* 0x0000000398987221 */ /* 0x000fe20000010000 */
[----:B--2---:R-:W-:Y:S01]  /*d1e0*/  F2FP.PACK_AB R5, R144, R141 ;  /* 0x0000008d9005723e */ /* 0x004fe200000000ff */
        /* <DEDUP_REMOVED lines=11> */
[----:B------:R-:W2:Y:S07]  /*d2a0*/  LDSM.16.MT88.4 R20, [R197+0x13000] ;  /* 0x01300000c514783b */ /* 0x000eae0000004200 */
[C---:B---3--:R-:W-:Y:S08]  /*d2b0*/  HMMA.16816.F32 R96, R4.reuse, R8, R96 ;  /* 0x000000080460723c */ /* 0x048ff00000001860 */
[C---:B------:R-:W-:Y:S01]  /*d2c0*/  HMMA.16816.F32 R100, R4.reuse, R10, R100 ;  /* 0x0000000a0464723c */ /* 0x040fe20000001864 */
[----:B------:R-:W3:Y:S07]  /*d2d0*/  LDSM.16.MT88.4 R8, [R196+0x13000] ;  /* 0x01300000c408783b */ /* 0x000eee0000004200 */
[C---:B----4-:R-:W-:Y:S08]  /*d2e0*/  HMMA.16816.F32 R88, R4.reuse, R12, R88 ;  /* 0x0000000c0458723c */ /* 0x050ff00000001858 */
[C---:B------:R-:W-:Y:S01]  /*d2f0*/  HMMA.16816.F32 R92, R4.reuse, R14, R92 ;  /* 0x0000000e045c723c */ /* 0x040fe2000000185c */
[----:B------:R-:W4:Y:S07]  /*d300*/  LDSM.16.MT88.4 R12, [R198+0xf800] ;  /* 0x00f80000c60c783b */ /* 0x000f2e0000004200 */
[C---:B------:R-:W-:Y:S07]  /*d310*/  HMMA.16816.F32 R128, R4.reuse, R36, R128 ;  /* 0x000000240480723c */ /* 0x040fee0000001880 */
[--C-:B------:R-:W-:Y:S01]  /*d320*/  FFMA.FTZ R36, R50, c[0x0][0x23c], -R51.reuse ;  /* 0x00008f0032247a23 */ /* 0x100fe20000010833 */
[----:B------:R-:W-:Y:S01]  /*d330*/  HMMA.16816.F32 R68, R4, R38, R68 ;  /* 0x000000260444723c */ /* 0x000fe20000001844 */
[----:B------:R-:W-:-:S04]  /*d340*/  FFMA.FTZ R37, R49, c[0x0][0x23c], -R51 ;  /* 0x00008f0031257a23 */ /* 0x000fc80000010833 */
[----:B------:R-:W-:Y:S02]  /*d350*/  MUFU.EX2 R36, R36 ;  /* 0x0000002400247308 */ /* 0x000fe40000000800 */
        /* <DEDUP_REMOVED lines=9> */
[----:B-1----:R-:W-:Y:S01]  /*d3f0*/  HMMA.16816.F32 R104, R4, R16, R104 ;  /* 0x000000100468723c */ /* 0x002fe20000001868 */
[----:B------:R-:W-:-:S04]  /*d400*/  FFMA.FTZ R27, R41, c[0x0][0x23c], -R60 ;  /* 0x00008f00291b7a23 */ /* 0x000fc8000001083c */
[----:B------:R-:W1:Y:S03]  /*d410*/  MUFU.EX2 R25, R25 ;  /* 0x0000001900197308 */ /* 0x000e660000000800 */
[C---:B------:R-:W-:Y:S01]  /*d420*/  HMMA.16816.F32 R124, R4.reuse, R18, R124 ;  /* 0x00000012047c723c */ /* 0x040fe2000000187c */
[----:B------:R-:W5:Y:S04]  /*d430*/  LDSM.16.MT88.4 R16, [R200+0xf800] ;  /* 0x00f80000c810783b */ /* 0x000f680000004200 */
[----:B------:R-:W-:Y:S03]  /*d440*/  MUFU.EX2 R26, R26 ;  /* 0x0000001a001a7308 */ /* 0x000fe60000000800 */
[C---:B--2---:R-:W-:Y:S05]  /*d450*/  HMMA.16816.F32 R108, R4.reuse, R20, R108 ;  /* 0x00000014046c723c */ /* 0x044fea000000186c */
[----:B------:R-:W2:Y:S03]  /*d460*/  MUFU.EX2 R27, R27 ;  /* 0x0000001b001b7308 */ /* 0x000ea60000000800 */
[C---:B------:R-:W-:Y:S01]  /*d470*/  HMMA.16816.F32 R112, R4.reuse, R22, R112 ;  /* 0x000000160470723c */ /* 0x040fe20000001870 */
[----:B------:R-:W-:Y:S04]  /*d480*/  LDSM.16.MT88.4 R20, [R197+0xf800] ;  /* 0x00f80000c514783b */ /* 0x000fe80000004200 */
[----:B------:R-:W-:Y:S03]  /*d490*/  MUFU.EX2 R38, R38 ;  /* 0x0000002600267308 */ /* 0x000fe60000000800 */
[C---:B---3--:R-:W-:Y:S05]  /*d4a0*/  HMMA.16816.F32 R120, R4.reuse, R8, R120 ;  /* 0x000000080478723c */ /* 0x048fea0000001878 */
[----:B------:R-:W3:Y:S03]  /*d4b0*/  MUFU.EX2 R39, R39 ;  /* 0x0000002700277308 */ /* 0x000ee60000000800 */
[----:B------:R-:W-:Y:S01]  /*d4c0*/  HMMA.16816.F32 R116, R4, R10, R116 ;  /* 0x0000000a0474723c */ /* 0x000fe20000001874 */
[----:B------:R-:W5:Y:S06]  /*d4d0*/  LDSM.16.MT88.4 R8, [R196+0xf800] ;  /* 0x00f80000c408783b */ /* 0x000f6c0000004200 */
[----:B-1----:R-:W-:Y:S01]  /*d4e0*/  F2FP.PACK_AB R4, R25, R24 ;  /* 0x000000181904723e */ /* 0x002fe200000000ff */
[----:B------:R-:W-:Y:S01]  /*d4f0*/  FADD.FTZ R24, R24, R3 ;  /* 0x0000000318187221 */ /* 0x000fe20000010000 */
[----:B------:R-:W-:Y:S01]  /*d500*/  F2FP.PACK_AB R5, R37, R36 ;  /* 0x000000242505723e */ /* 0x000fe200000000ff */
[----:B------:R-:W-:Y:S01]  /*d510*/  FADD.FTZ R36, R36, R45 ;  /* 0x0000002d24247221 */ /* 0x000fe20000010000 */
[----:B--2---:R-:W-:Y:S01]  /*d520*/  F2FP.PACK_AB R6, R27, R26 ;  /* 0x0000001a1b06723e */ /* 0x004fe200000000ff */
[----:B------:R-:W-:Y:S01]  /*d530*/  FADD.FTZ R25, R25, R24 ;  /* 0x0000001819197221 */ /* 0x000fe20000010000 */
[----:B---3--:R-:W-:Y:S01]  /*d540*/  F2FP.PACK_AB R7, R39, R38 ;  /* 0x000000262707723e */ /* 0x008fe200000000ff */
[----:B------:R-:W-:Y:S01]  /*d550*/  FADD.FTZ R37, R37, R36 ;  /* 0x0000002425257221 */ /* 0x000fe20000010000 */
[----:B------:R-:W-:Y:S01]  /*d560*/  MOV R3, R33 ;  /* 0x0000002100037202 */ /* 0x000fe20000000f00 */
[----:B------:R-:W-:-:S02]  /*d570*/  FADD.FTZ R26, R26, R25 ;  /* 0x000000191a1a7221 */ /* 0x000fc40000010000 */
[----:B------:R-:W-:Y:S02]  /*d580*/  FADD.FTZ R38, R38, R37 ;  /* 0x0000002526267221 */ /* 0x000fe40000010000 */
[----:B----4-:R-:W-:Y:S01]  /*d590*/  HMMA.16816.F32 R72, R4, R12, R72 ;  /* 0x0000000c0448723c */ /* 0x010fe20000001848 */
[----:B------:R-:W-:Y:S02]  /*d5a0*/  FADD.FTZ R235, R27, R26 ;  /* 0x0000001a1beb7221 */ /* 0x000fe40000010000 */
[----:B------:R-:W-:-:S05]  /*d5b0*/  FADD.FTZ R233, R39, R38 ;  /* 0x0000002627e97221 */ /* 0x000fca0000010000 */
[C---:B------:R-:W-:Y:S01]  /*d5c0*/  HMMA.16816.F32 R76, R4.reuse, R14, R76 ;  /* 0x0000000e044c723c */ /* 0x040fe2000000184c */
[----:B------:R-:W1:Y:S07]  /*d5d0*/  LDSM.16.MT88.4 R12, [R200+0x13800] ;  /* 0x01380000c80c783b */ /* 0x000e6e0000004200 */
[C---:B-----5:R-:W-:Y:S08]  /*d5e0*/  HMMA.16816.F32 R128, R4.reuse, R16, R128 ;  /* 0x000000100480723c */ /* 0x060ff00000001880 */
[C---:B------:R-:W-:Y:S01]  /*d5f0*/  HMMA.16816.F32 R68, R4.reuse, R18, R68 ;  /* 0x000000120444723c */ /* 0x040fe20000001844 */
[----:B------:R-:W2:Y:S07]  /*d600*/  LDSM.16.MT88.4 R16, [R198+0x13800] ;  /* 0x01380000c610783b */ /* 0x000eae0000004200 */
[C---:B------:R-:W-:Y:S08]  /*d610*/  HMMA.16816.F32 R88, R4.reuse, R8, R88 ;  /* 0x000000080458723c */ /* 0x040ff00000001858 */
[C---:B------:R-:W-:Y:S01]  /*d620*/  HMMA.16816.F32 R92, R4.reuse, R10, R92 ;  /* 0x0000000a045c723c */ /* 0x040fe2000000185c */
[----:B------:R-:W3:Y:S07]  /*d630*/  LDSM.16.MT88.4 R8, [R197+0x13800] ;  /* 0x01380000c508783b */ /* 0x000eee0000004200 */
[C---:B------:R-:W-:Y:S08]  /*d640*/  HMMA.16816.F32 R80, R4.reuse, R20, R80 ;  /* 0x000000140450723c */ /* 0x040ff00000001850 */
[C---:B-1----:R-:W-:Y:S08]  /*d650*/  HMMA.16816.F32 R96, R4.reuse, R12, R96 ;  /* 0x0000000c0460723c */ /* 0x042ff00000001860 */
[C---:B------:R-:W-:Y:S01]  /*d660*/  HMMA.16816.F32 R100, R4.reuse, R14, R100 ;  /* 0x0000000e0464723c */ /* 0x040fe20000001864 */
[----:B------:R-:W1:Y:S07]  /*d670*/  LDSM.16.MT88.4 R12, [R196+0x13800] ;  /* 0x01380000c40c783b */ /* 0x000e6e0000004200 */
[C---:B------:R-:W-:Y:S08]  /*d680*/  HMMA.16816.F32 R84, R4.reuse, R22, R84 ;  /* 0x000000160454723c */ /* 0x040ff00000001854 */
[C---:B--2---:R-:W-:Y:S08]  /*d690*/  HMMA.16816.F32 R104, R4.reuse, R16, R104 ;  /* 0x000000100468723c */ /* 0x044ff00000001868 */
[C---:B------:R-:W-:Y:S08]  /*d6a0*/  HMMA.16816.F32 R124, R4.reuse, R18, R124 ;  /* 0x00000012047c723c */ /* 0x040ff0000000187c */
[C---:B---3--:R-:W-:Y:S08]  /*d6b0*/  HMMA.16816.F32 R108, R4.reuse, R8, R108 ;  /* 0x00000008046c723c */ /* 0x048ff0000000186c */
[C---:B------:R-:W-:Y:S08]  /*d6c0*/  HMMA.16816.F32 R112, R4.reuse, R10, R112 ;  /* 0x0000000a0470723c */ /* 0x040ff00000001870 */
[C---:B-1----:R-:W-:Y:S08]  /*d6d0*/  HMMA.16816.F32 R120, R4.reuse, R12, R120 ;  /* 0x0000000c0478723c */ /* 0x042ff00000001878 */
[----:B------:R-:W-:Y:S08]  /*d6e0*/  HMMA.16816.F32 R116, R4, R14, R116 ;  /* 0x0000000e0474723c */ /* 0x000ff00000001874 */
.L_x_737:
[----:B------:R-:W-:-:S13]  /*d6f0*/  ISETP.GE.AND P1, PT, R215, 0x1, PT ;  /* 0x00000001d700780c */ /* 0x000fda0003f26270 */
[----:B------:R-:W-:Y:S05]  /*d700*/  @!P1 BRA `(.L_x_745) ;  /* 0x000049a000009947 */ /* 0x000fea0003800000 */
[----:B------:R-:W-:Y:S01]  /*d710*/  IMAD.U32 R229, R191, -0x80, RZ ;  /* 0xffffff80bfe57824 */ /* 0x000fe200078e00ff */
[----:B------:R-:W-:Y:S01]  /*d720*/  MOV R0, R3 ;  /* 0x0000000300007202 */ /* 0x000fe20000000f00 */
[----:B------:R-:W-:Y:S01]  /*d730*/  IMAD.U32 R227, R133, -0x80, RZ ;  /* 0xffffff8085e37824 */ /* 0x000fe200078e00ff */
[----:B------:R-:W-:Y:S01]  /*d740*/  ULDC.64 UR6, c[0x0][0x198] ;  /* 0x0000660000067ab9 */ /* 0x000fe20000000a00 */
[----:B------:R-:W-:Y:S01]  /*d750*/  IMAD.MOV.U32 R133, RZ, RZ, R132 ;  /* 0x000000ffff857224 */ /* 0x000fe200078e0084 */
[----:B------:R-:W-:Y:S01]  /*d760*/  SHF.R.S32.HI R228, RZ, 0x1f, R229 ;  /* 0x0000001fffe47819 */ /* 0x000fe200000114e5 */
[----:B------:R-:W-:Y:S01]  /*d770*/  ULDC.64 UR8, c[0x0][0x1a0] ;  /* 0x0000680000087ab9 */ /* 0x000fe20000000a00 */
[----:B------:R-:W-:Y:S01]  /*d780*/  SHF.R.S32.HI R226, RZ, 0x1f, R227 ;  /* 0x0000001fffe27819 */ /* 0x000fe200000114e3 */
[----:B------:R-:W-:Y:S02]  /*d790*/  ULDC.64 UR4, c[0x0][0x1a0] ;  /* 0x0000680000047ab9 */ /* 0x000fe40000000a00 */
.L_x_749:
[----:B------:R-:W-:Y:S04]  /*d7a0*/  DEPBAR.LE SB0, 0x0 ;  /* 0x000080000000791a */ /* 0x000fe80000000000 */
[----:B------:R-:W-:Y:S01]  /*d7b0*/  BAR.SYNC.DEFER_BLOCKING 0x0 ;  /* 0x0000000000007b1d */ /* 0x000fe20000010000 */
[----:B------:R-:W-:Y:S02]  /*d7c0*/  MOV R58, R229 ;  /* 0x000000e5003a7202 */ /* 0x000fe40000000f00 */
[----:B------:R-:W-:Y:S03]  /*d7d0*/  MOV R56, R228 ;  /* 0x000000e400387202 */ /* 0x000fe60000000f00 */
[----:B------:R-:W-:Y:S02]  /*d7e0*/  UMOV UR11, UR4 ;  /* 0x00000004000b7c82 */ /* 0x000fe40008000000 */
[----:B------:R-:W-:Y:S01]  /*d7f0*/  UMOV UR10, UR5 ;  /* 0x00000005000a7c82 */ /* 0x000fe20008000000 */
[----:B------:R-:W-:-:S05]  /*d800*/  @!P0 BRA `(.L_x_746) ;  /* 0x000003d000008947 */ /* 0x000fca0003800000 */
[----:B------:R-:W-:Y:S01]  /*d810*/  IMAD.SHL.U32 R10, R215, 0x80, RZ ;  /* 0x00000080d70a7824 */ /* 0x000fe200078e00ff */
[----:B------:R-:W-:Y:S01]  /*d820*/  IABS R2, c[0x0][0x2d0] ;  /* 0x0000b40000027a13 */ /* 0x000fe20000000000 */
[----:B------:R-:W-:Y:S01]  /*d830*/  IMAD.MOV.U32 R58, RZ, RZ, c[0x0][0x2d0] ;  /* 0x0000b400ff3a7624 */ /* 0x000fe200078e00ff */
[----:B------:R-:W-:Y:S02]  /*d840*/  UMOV UR11, UR8 ;  /* 0x00000008000b7c82 */ /* 0x000fe40008000000 */
[----:B------:R-:W1:Y:S01]  /*d850*/  I2F.RP R7, R2 ;  /* 0x0000000200077306 */ /* 0x000e620000209400 */
[----:B------:R-:W-:Y:S01]  /*d860*/  IABS R6, R10 ;  /* 0x0000000a00067213 */ /* 0x000fe20000000000 */
[----:B------:R-:W-:Y:S08]  /*d870*/  UMOV UR10, UR9 ;  /* 0x00000009000a7c82 */ /* 0x000ff00008000000 */
[----:B-1----:R-:W1:Y:S02]  /*d880*/  MUFU.RCP R3, R7 ;  /* 0x0000000700037308 */ /* 0x002e640000001000 */
[----:B-1----:R-:W-:Y:S02]  /*d890*/  IADD3 R8, R3, 0xffffffe, RZ ;  /* 0x0ffffffe03087810 */ /* 0x002fe40007ffe0ff */
[C---:B------:R-:W-:Y:S06]  /*d8a0*/  IADD3 R3, R10.reuse, -0x80, RZ ;  /* 0xffffff800a037810 */ /* 0x040fec0007ffe0ff */
[----:B------:R-:W1:Y:S01]  /*d8b0*/  F2I.FTZ.U32.TRUNC.NTZ R9, R8 ;  /* 0x0000000800097305 */ /* 0x000e62000021f000 */
[----:B------:R-:W-:Y:S02]  /*d8c0*/  LOP3.LUT R10, R10, c[0x0][0x2d0], RZ, 0x3c, !PT ;  /* 0x0000b4000a0a7a12 */ /* 0x000fe400078e3cff */
[----:B------:R-:W-:Y:S02]  /*d8d0*/  IABS R4, R3 ;  /* 0x0000000300047213 */ /* 0x000fe40000000000 */
[----:B------:R-:W-:Y:S02]  /*d8e0*/  ISETP.GE.AND P3, PT, R10, RZ, PT ;  /* 0x000000ff0a00720c */ /* 0x000fe40003f66270 */
[----:B------:R-:W-:Y:S04]  /*d8f0*/  LOP3.LUT R3, R3, c[0x0][0x2d0], RZ, 0x3c, !PT ;  /* 0x0000b40003037a12 */ /* 0x000fe800078e3cff */
[----:B------:R-:W-:Y:S02]  /*d900*/  ISETP.GE.AND P1, PT, R3, RZ, PT ;  /* 0x000000ff0300720c */ /* 0x000fe40003f26270 */
[----:B------:R-:W-:Y:S01]  /*d910*/  LOP3.LUT R3, RZ, c[0x0][0x2d0], RZ, 0x33, !PT ;  /* 0x0000b400ff037a12 */ /* 0x000fe200078e33ff */
[--C-:B-1----:R-:W-:Y:S02]  /*d920*/  IMAD.MOV R5, RZ, RZ, -R9.reuse ;  /* 0x000000ffff057224 */ /* 0x102fe400078e0a09 */
[----:B------:R-:W-:Y:S02]  /*d930*/  IMAD.MOV.U32 R8, RZ, RZ, RZ ;  /* 0x000000ffff087224 */ /* 0x000fe400078e00ff */
[----:B------:R-:W-:Y:S04]  /*d940*/  IMAD R5, R5, R2, RZ ;  /* 0x0000000205057224 */ /* 0x000fe800078e02ff */
[----:B------:R-:W-:Y:S06]  /*d950*/  IMAD.HI.U32 R9, R9, R5, R8 ;  /* 0x0000000509097227 */ /* 0x000fec00078e0008 */
[C---:B------:R-:W-:Y:S04]  /*d960*/  IMAD.HI.U32 R8, R9.reuse, R4, RZ ;  /* 0x0000000409087227 */ /* 0x040fe800078e00ff */
[----:B------:R-:W-:Y:S04]  /*d970*/  IMAD.HI.U32 R9, R9, R6, RZ ;  /* 0x0000000609097227 */ /* 0x000fe800078e00ff */
[----:B------:R-:W-:Y:S02]  /*d980*/  IMAD.MOV R5, RZ, RZ, -R8 ;  /* 0x000000ffff057224 */ /* 0x000fe400078e0a08 */
[----:B------:R-:W-:Y:S02]  /*d990*/  IMAD.MOV R7, RZ, RZ, -R9 ;  /* 0x000000ffff077224 */ /* 0x000fe400078e0a09 */
[C---:B------:R-:W-:Y:S02]  /*d9a0*/  IMAD R4, R2.reuse, R5, R4 ;  /* 0x0000000502047224 */ /* 0x040fe400078e0204 */
[C---:B------:R-:W-:Y:S03]  /*d9b0*/  IMAD R6, R2.reuse, R7, R6 ;  /* 0x0000000702067224 */ /* 0x040fe600078e0206 */
[C---:B------:R-:W-:Y:S02]  /*d9c0*/  ISETP.GT.U32.AND P2, PT, R2.reuse, R4, PT ;  /* 0x000000040200720c */ /* 0x040fe40003f44070 */
[----:B------:R-:W-:Y:S11]  /*d9d0*/  ISETP.GT.U32.AND P4, PT, R2, R6, PT ;  /* 0x000000060200720c */ /* 0x000ff60003f84070 */
[--C-:B------:R-:W-:Y:S01]  /*d9e0*/  @!P2 IMAD.IADD R4, R4, 0x1, -R2.reuse ;  /* 0x000000010404a824 */ /* 0x100fe200078e0a02 */
[----:B------:R-:W-:Y:S01]  /*d9f0*/  @!P2 IADD3 R8, R8, 0x1, RZ ;  /* 0x000000010808a810 */ /* 0x000fe20007ffe0ff */
[----:B------:R-:W-:Y:S01]  /*da00*/  @!P4 IMAD.IADD R6, R6, 0x1, -R2 ;  /* 0x000000010606c824 */ /* 0x000fe200078e0a02 */
[----:B------:R-:W-:Y:S02]  /*da10*/  @!P4 IADD3 R9, R9, 0x1, RZ ;  /* 0x000000010909c810 */ /* 0x000fe40007ffe0ff */
[-C--:B------:R-:W-:Y:S02]  /*da20*/  ISETP.GE.U32.AND P5, PT, R4, R2.reuse, PT ;  /* 0x000000020400720c */ /* 0x080fe40003fa6070 */
[----:B------:R-:W-:Y:S02]  /*da30*/  ISETP.GE.U32.AND P6, PT, R6, R2, PT ;  /* 0x000000020600720c */ /* 0x000fe40003fc6070 */
[----:B------:R-:W-:Y:S09]  /*da40*/  ISETP.NE.AND P2, PT, RZ, c[0x0][0x2d0], PT ;  /* 0x0000b400ff007a0c */ /* 0x000ff20003f45270 */
[----:B------:R-:W-:Y:S02]  /*da50*/  @P5 IADD3 R8, R8, 0x1, RZ ;  /* 0x0000000108085810 */ /* 0x000fe40007ffe0ff */
[----:B------:R-:W-:Y:S03]  /*da60*/  @P6 IADD3 R9, R9, 0x1, RZ ;  /* 0x0000000109096810 */ /* 0x000fe60007ffe0ff */
[----:B------:R-:W-:Y:S02]  /*da70*/  @!P1 IMAD.MOV R8, RZ, RZ, -R8 ;  /* 0x000000ffff089224 */ /* 0x000fe400078e0a08 */
[----:B------:R-:W-:Y:S03]  /*da80*/  @!P3 IMAD.MOV R9, RZ, RZ, -R9 ;  /* 0x000000ffff09b224 */ /* 0x000fe600078e0a09 */
[C---:B------:R-:W-:Y:S02]  /*da90*/  SEL R7, R3.reuse, R8, !P2 ;  /* 0x0000000803077207 */ /* 0x040fe40005000000 */
[----:B------:R-:W-:Y:S02]  /*daa0*/  SEL R3, R3, R9, !P2 ;  /* 0x0000000903037207 */ /* 0x000fe40005000000 */
[-C--:B------:R-:W-:Y:S02]  /*dab0*/  LEA R12, P2, R7, R224.reuse, 0x2 ;  /* 0x000000e0070c7211 */ /* 0x080fe400078410ff */
[----:B------:R-:W-:Y:S02]  /*dac0*/  LEA R10, P1, R3, R224, 0x2 ;  /* 0x000000e0030a7211 */ /* 0x000fe400078210ff */
[-C--:B------:R-:W-:Y:S02]  /*dad0*/  LEA.HI.X.SX32 R13, R7, R225.reuse, 0x2, P2 ;  /* 0x000000e1070d7211 */ /* 0x080fe400010f16ff */
[C---:B------:R-:W-:Y:S01]  /*dae0*/  LEA.HI.X.SX32 R11, R3.reuse, R225, 0x2, P1 ;  /* 0x000000e1030b7211 */ /* 0x040fe200008f16ff */
[----:B------:R-:W-:Y:S02]  /*daf0*/  IMAD.IADD R3, R3, 0x1, -R7 ;  /* 0x0000000103037824 */ /* 0x000fe400078e0a07 */
[----:B------:R-:W2:Y:S02]  /*db00*/  LDG.E R4, [R12.64] ;  /* 0x0000000c0c047981 */ /* 0x000ea4000c1e1900 */
[----:B------:R-:W-:Y:S02]  /*db10*/  IMAD R58, R3, R58, -0x80 ;  /* 0xffffff80033a7424 */ /* 0x000fe400078e023a */
[----:B------:R-:W2:Y:S02]  /*db20*/  LDG.E R5, [R10.64] ;  /* 0x0000000c0a057981 */ /* 0x000ea4000c1e1900 */
[C---:B------:R-:W-:Y:S01]  /*db30*/  IMAD R2, R58.reuse, UR9, RZ ;  /* 0x000000093a027c24 */ /* 0x040fe2000f8e02ff */
[----:B------:R-:W-:Y:S01]  /*db40*/  SHF.R.S32.HI R3, RZ, 0x1f, R58 ;  /* 0x0000001fff037819 */ /* 0x000fe2000001143a */
[----:B------:R-:W-:Y:S04]  /*db50*/  IMAD.WIDE.U32 R58, R58, UR8, RZ ;  /* 0x000000083a3a7c25 */ /* 0x000fe8000f8e00ff */
[----:B------:R-:W-:Y:S04]  /*db60*/  IMAD R2, R3, UR8, R2 ;  /* 0x0000000803027c24 */ /* 0x000fe8000f8e0202 */
[----:B------:R-:W-:Y:S02]  /*db70*/  IMAD.IADD R59, R59, 0x1, R2 ;  /* 0x000000013b3b7824 */ /* 0x000fe400078e0202 */
[----:B--2---:R-:W-:Y:S04]  /*db80*/  IMAD.IADD R5, R4, 0x1, -R5 ;  /* 0x0000000104057824 */ /* 0x004fe800078e0a05 */
[----:B------:R-:W-:Y:S01]  /*db90*/  IMAD.WIDE.U32 R58, R5, c[0x0][0x188], R58 ;  /* 0x00006200053a7a25 */ /* 0x000fe200078e003a */
[----:B------:R-:W-:Y:S05]  /*dba0*/  SHF.R.S32.HI R3, RZ, 0x1f, R5 ;  /* 0x0000001fff037819 */ /* 0x000fea0000011405 */
[----:B------:R-:W-:Y:S04]  /*dbb0*/  IMAD R2, R3, c[0x0][0x188], RZ ;  /* 0x0000620003027a24 */ /* 0x000fe800078e02ff */
[----:B------:R-:W-:Y:S04]  /*dbc0*/  IMAD R2, R5, c[0x0][0x18c], R2 ;  /* 0x0000630005027a24 */ /* 0x000fe800078e0202 */
[----:B------:R-:W-:Y:S02]  /*dbd0*/  IMAD.IADD R56, R59, 0x1, R2 ;  /* 0x000000013b387824 */ /* 0x000fe400078e0202 */
.L_x_746:
[----:B------:R-:W-:Y:S02]  /*dbe0*/  ISETP.GE.AND P4, PT, R218, c[0x0][0x220], PT ;  /* 0x00008800da007a0c */ /* 0x000fe40003f86270 */
[----:B------:R-:W-:Y:S02]  /*dbf0*/  ISETP.GE.AND P3, PT, R209, c[0x0][0x220], PT ;  /* 0x00008800d1007a0c */ /* 0x000fe40003f66270 */
[C---:B------:R-:W-:Y:S02]  /*dc00*/  LEA R2, P2, R58.reuse, R172, 0x1 ;  /* 0x000000ac3a027211 */ /* 0x040fe400078408ff */
[C---:B------:R-:W-:Y:S02]  /*dc10*/  IADD3 R57, P1, R221.reuse, R58, RZ ;  /* 0x0000003add397210 */ /* 0x040fe40007f3e0ff */
[--C-:B------:R-:W-:Y:S02]  /*dc20*/  LEA.HI.X R3, R58, R173, R56.reuse, 0x1, P2 ;  /* 0x000000ad3a037211 */ /* 0x100fe400010f0c38 */
[----:B------:R-:W-:Y:S01]  /*dc30*/  IADD3 R59, P2, R221, R57, RZ ;  /* 0x00000039dd3b7210 */ /* 0x000fe20007f5e0ff */
[C---:B------:R-:W-:Y:S02]  /*dc40*/  IMAD.X R58, R220.reuse, 0x1, R56, P1 ;  /* 0x00000001dc3a7824 */ /* 0x040fe400008e0638 */
[----:B------:R-:W-:Y:S01]  /*dc50*/  @P4 STS.128 [R216+0xc000], RZ ;  /* 0x00c000ffd8004388 */ /* 0x000fe20000000c00 */
[CC--:B------:R-:W-:Y:S02]  /*dc60*/  @!P4 LEA R174, P5, R57.reuse, R172.reuse, 0x1 ;  /* 0x000000ac39aec211 */ /* 0x0c0fe400078a08ff */
[CC--:B------:R-:W-:Y:S01]  /*dc70*/  @!P3 LEA R64, P1, R57.reuse, R172.reuse, 0x1 ;  /* 0x000000ac3940b211 */ /* 0x0c0fe200078208ff */
[----:B------:R-:W-:Y:S01]  /*dc80*/  @!PT LDS RZ, [RZ] ;  /* 0x00000000fffff984 */ /* 0x000fe20000000800 */
[----:B------:R-:W-:Y:S01]  /*dc90*/  @!PT LDS RZ, [RZ] ;  /* 0x00000000fffff984 */ /* 0x000fe20000000800 */
[----:B------:R-:W-:Y:S01]  /*dca0*/  @!PT LDS RZ, [RZ] ;  /* 0x00000000fffff984 */ /* 0x000fe20000000800 */
[----:B------:R1:W-:Y:S01]  /*dcb0*/  @!P4 LDGSTS.E.BYPASS.LTC128B.128 [R216+0xc000], [R2.64] ;  /* 0x0c00000002d8cfae */ /* 0x0003e2000b901d4c */
[CCC-:B------:R-:W-:Y:S02]  /*dcc0*/  @!P4 LEA.HI.X R175, R57.reuse, R173.reuse, R58.reuse, 0x1, P5 ;  /* 0x000000ad39afc211 */ /* 0x1c0fe400028f0c3a */
[-CC-:B------:R-:W-:Y:S01]  /*dcd0*/  @!P3 LEA.HI.X R65, R57, R173.reuse, R58.reuse, 0x1, P1 ;  /* 0x000000ad3941b211 */ /* 0x180fe200008f0c3a */
[----:B------:R-:W-:Y:S01]  /*dce0*/  @P3 STS.128 [R216+0x10000], RZ ;  /* 0x010000ffd8003388 */ /* 0x000fe20000000c00 */
[C---:B------:R-:W-:Y:S01]  /*dcf0*/  IMAD.X R58, R220.reuse, 0x1, R58, P2 ;  /* 0x00000001dc3a7824 */ /* 0x040fe200010e063a */
[CC--:B------:R-:W-:Y:S02]  /*dd00*/  @!P4 LEA R134, P5, R59.reuse, R172.reuse, 0x1 ;  /* 0x000000ac3b86c211 */ /* 0x0c0fe400078a08ff */
[----:B------:R-:W-:Y:S01]  /*dd10*/  @!PT LDS RZ, [RZ] ;  /* 0x00000000fffff984 */ /* 0x000fe20000000800 */
[----:B------:R-:W-:Y:S01]  /*dd20*/  @!PT LDS RZ, [RZ] ;  /* 0x00000000fffff984 */ /* 0x000fe20000000800 */
[----:B------:R-:W-:Y:S01]  /*dd30*/  @!PT LDS RZ, [RZ] ;  /* 0x00000000fffff984 */ /* 0x000fe20000000800 */
[----:B------:R1:W-:Y:S01]  /*dd40*/  @!P3 LDGSTS.E.BYPASS.LTC128B.128 [R216+0x10000], [R2.64+0x80] ;  /* 0x1000008002d8bfae */ /* 0x0003e2000b901d4c */
[CC--:B------:R-:W-:Y:S02]  /*dd50*/  @!P3 LEA R62, P1, R59.reuse, R172.reuse, 0x1 ;  /* 0x000000ac3b3eb211 */ /* 0x0c0fe400078208ff */
[--C-:B------:R-:W-:Y:S01]  /*dd60*/  @!P4 LEA.HI.X R135, R59, R173, R58.reuse, 0x1, P5 ;  /* 0x000000ad3b87c211 */ /* 0x100fe200028f0c3a */
[----:B------:R-:W-:Y:S01]  /*dd70*/  @P4 STS.128 [R216+0xc800], RZ ;  /* 0x00c800ffd8004388 */ /* 0x000fe20000000c00 */
[----:B------:R-:W-:Y:S02]  /*dd80*/  IADD3 R57, P2, R221, R59, RZ ;  /* 0x0000003bdd397210 */ /* 0x000fe40007f5e0ff */
[--C-:B------:R-:W-:Y:S01]  /*dd90*/  @!P3 LEA.HI.X R63, R59, R173, R58.reuse, 0x1, P1 ;  /* 0x000000ad3b3fb211 */ /* 0x100fe200008f0c3a */
[----:B------:R-:W-:Y:S01]  /*dda0*/  @!PT LDS RZ, [RZ] ;  /* 0x00000000fffff984 */ /* 0x000fe20000000800 */
[----:B------:R-:W-:Y:S01]  /*ddb0*/  @!PT LDS RZ, [RZ] ;  /* 0x00000000fffff984 */ /* 0x000fe20000000800 */
[----:B------:R-:W-:Y:S01]  /*ddc0*/  @!PT LDS RZ, [RZ] ;  /* 0x00000000fffff984 */ /* 0x000fe20000000800 */
[----:B------:R2:W-:Y:S01]  /*ddd0*/  @!P4 LDGSTS.E.BYPASS.LTC128B.128 [R216+0xc800], [R174.64] ;  /* 0x0c800000aed8cfae */ /* 0x0005e2000b901d4c */
[CC--:B------:R-:W-:Y:S01]  /*dde0*/  @!P4 LEA R66, P5, R57.reuse, R172.reuse, 0x1 ;  /* 0x000000ac3942c211 */ /* 0x0c0fe200078a08ff */
[C---:B------:R-:W-:Y:S01]  /*ddf0*/  IMAD.X R58, R220.reuse, 0x1, R58, P2 ;  /* 0x00000001dc3a7824 */ /* 0x040fe200010e063a */
[-C--:B------:R-:W-:Y:S01]  /*de00*/  @!P3 LEA R60, P1, R57, R172.reuse, 0x1 ;  /* 0x000000ac393cb211 */ /* 0x080fe200078208ff */
[----:B------:R-:W-:Y:S01]  /*de10*/  @P3 STS.128 [R216+0x10800], RZ ;  /* 0x010800ffd8003388 */ /* 0x000fe20000000c00 */
[----:B------:R-:W-:Y:S02]  /*de20*/  IADD3 R59, P2, R221, R57, RZ ;  /* 0x00000039dd3b7210 */ /* 0x000fe40007f5e0ff */
[CCC-:B------:R-:W-:Y:S01]  /*de30*/  @!P4 LEA.HI.X R67, R57.reuse, R173.reuse, R58.reuse, 0x1, P5 ;  /* 0x000000ad3943c211 */ /* 0x1c0fe200028f0c3a */
[----:B------:R-:W-:Y:S01]  /*de40*/  @!PT LDS RZ, [RZ] ;  /* 0x00000000fffff984 */ /* 0x000fe20000000800 */
[----:B------:R-:W-:Y:S01]  /*de50*/  @!PT LDS RZ, [RZ] ;  /* 0x00000000fffff984 */ /* 0x000fe20000000800 */
[----:B------:R-:W-:Y:S01]  /*de60*/  @!PT LDS RZ, [RZ] ;  /* 0x00000000fffff984 */ /* 0x000fe20000000800 */
[----:B------:R3:W-:Y:S01]  /*de70*/  @!P3 LDGSTS.E.BYPASS.LTC128B.128 [R216+0x10800], [R64.64+0x80] ;  /* 0x1080008040d8bfae */ /* 0x0007e2000b901d4c */
[-CC-:B------:R-:W-:Y:S01]  /*de80*/  @!P3 LEA.HI.X R61, R57, R173.reuse, R58.reuse, 0x1, P1 ;  /* 0x000000ad393db211 */ /* 0x180fe200008f0c3a */
[C---:B------:R-:W-:Y:S01]  /*de90*/  IMAD.X R58, R220.reuse, 0x1, R58, P2 ;  /* 0x00000001dc3a7824 */ /* 0x040fe200010e063a */
[CC--:B------:R-:W-:Y:S01]  /*dea0*/  @!P4 LEA R178, P5, R59.reuse, R172.reuse, 0x1 ;  /* 0x000000ac3bb2c211 */ /* 0x0c0fe200078a08ff */
[----:B------:R-:W-:Y:S01]  /*deb0*/  @P4 STS.128 [R216+0xd000], RZ ;  /* 0x00d000ffd8004388 */ /* 0x000fe20000000c00 */
[CC--:B------:R-:W-:Y:S02]  /*dec0*/  @!P3 LEA R176, P1, R59.reuse, R172.reuse, 0x1 ;  /* 0x000000ac3bb0b211 */ /* 0x0c0fe400078208ff */
[--C-:B------:R-:W-:Y:S01]  /*ded0*/  @!P4 LEA.HI.X R179, R59, R173, R58.reuse, 0x1, P5 ;  /* 0x000000ad3bb3c211 */ /* 0x100fe200028f0c3a */
[----:B------:R-:W-:Y:S01]  /*dee0*/  @!PT LDS RZ, [RZ] ;  /* 0x00000000fffff984 */ /* 0x000fe20000000800 */
[----:B------:R-:W-:Y:S01]  /*def0*/  @!PT LDS RZ, [RZ] ;  /* 0x00000000fffff984 */ /* 0x000fe20000000800 */
[----:B------:R-:W-:Y:S01]  /*df00*/  @!PT LDS RZ, [RZ] ;  /* 0x00000000fffff984 */ /* 0x000fe20000000800 */
[----:B------:R1:W-:Y:S01]  /*df10*/  @!P4 LDGSTS.E.BYPASS.LTC128B.128 [R216+0xd000], [R134.64] ;  /* 0x0d00000086d8cfae */ /* 0x0003e2000b901d4c */
[----:B------:R-:W-:Y:S02]  /*df20*/  IADD3 R57, P2, R221, R59, RZ ;  /* 0x0000003bdd397210 */ /* 0x000fe40007f5e0ff */
[--C-:B------:R-:W-:Y:S01]  /*df30*/  @!P3 LEA.HI.X R177, R59, R173, R58.reuse, 0x1, P1 ;  /* 0x000000ad3bb1b211 */ /* 0x100fe200008f0c3a */
[----:B------:R-:W-:Y:S01]  /*df40*/  @P3 STS.128 [R216+0x11000], RZ ;  /* 0x011000ffd8003388 */ /* 0x000fe20000000c00 */
[CC--:B------:R-:W-:Y:S01]  /*df50*/  @!P4 LEA R182, P5, R57.reuse, R172.reuse, 0x1 ;  /* 0x000000ac39b6c211 */ /* 0x0c0fe200078a08ff */
[C---:B------:R-:W-:Y:S01]  /*df60*/  IMAD.X R58, R220.reuse, 0x1, R58, P2 ;  /* 0x00000001dc3a7824 */ /* 0x040fe200010e063a */
[-C--:B------:R-:W-:Y:S01]  /*df70*/  @!P3 LEA R180, P1, R57, R172.reuse, 0x1 ;  /* 0x000000ac39b4b211 */ /* 0x080fe200078208ff */
[----:B------:R-:W-:Y:S01]  /*df80*/  @!PT LDS RZ, [RZ] ;  /* 0x00000000fffff984 */ /* 0x000fe20000000800 */
[----:B------:R-:W-:Y:S01]  /*df90*/  @!PT LDS RZ, [RZ] ;  /* 0x00000000fffff984 */ /* 0x000fe20000000800 */
[----:B------:R-:W-:Y:S01]  /*dfa0*/  @!PT LDS RZ, [RZ] ;  /* 0x00000000fffff984 */ /* 0x000fe20000000800 */
[----:B------:R4:W-:Y:S01]  /*dfb0*/  @!P3 LDGSTS.E.BYPASS.LTC128B.128 [R216+0x11000], [R62.64+0x80] ;  /* 0x110000803ed8bfae */ /* 0x0009e2000b901d4c */
[----:B------:R-:W-:Y:S02]  /*dfc0*/  IADD3 R59, P2, R221, R57, RZ ;  /* 0x00000039dd3b7210 */ /* 0x000fe40007f5e0ff */
[CCC-:B------:R-:W-:Y:S01]  /*dfd0*/  @!P4 LEA.HI.X R183, R57.reuse, R173.reuse, R58.reuse, 0x1, P5 ;  /* 0x000000ad39b7c211 */ /* 0x1c0fe200028f0c3a */
[----:B------:R-:W-:Y:S01]  /*dfe0*/  @P4 STS.128 [R216+0xd800], RZ ;  /* 0x00d800ffd8004388 */ /* 0x000fe20000000c00 */
[-CC-:B------:R-:W-:Y:S01]  /*dff0*/  @!P3 LEA.HI.X R181, R57, R173.reuse, R58.reuse, 0x1, P1 ;  /* 0x000000ad39b5b211 */ /* 0x180fe200008f0c3a */
[C---:B------:R-:W-:Y:S01]  /*e000*/  IMAD.X R58, R220.reuse, 0x1, R58, P2 ;  /* 0x00000001dc3a7824 */ /* 0x040fe200010e063a */
[CC--:B------:R-:W-:Y:S01]  /*e010*/  @!P4 LEA R188, P6, R59.reuse, R172.reuse, 0x1 ;  /* 0x000000ac3bbcc211 */ /* 0x0c0fe200078c08ff */
[----:B------:R-:W-:Y:S01]  /*e020*/  @!PT LDS RZ, [RZ] ;  /* 0x00000000fffff984 */ /* 0x000fe20000000800 */
[----:B------:R-:W-:Y:S01]  /*e030*/  @!PT LDS RZ, [RZ] ;  /* 0x00000000fffff984 */ /* 0x000fe20000000800 */
[----:B------:R-:W-:Y:S01]  /*e040*/  @!PT LDS RZ, [RZ] ;  /* 0x00000000fffff984 */ /* 0x000fe20000000800 */
[----:B------:R3:W-:Y:S01]  /*e050*/  @!P4 LDGSTS.E.BYPASS.LTC128B.128 [R216+0xd800], [R66.64] ;  /* 0x0d80000042d8cfae */ /* 0x0007e2000b901d4c */
[CC--:B------:R-:W-:Y:S02]  /*e060*/  @!P3 LEA R184, P2, R59.reuse, R172.reuse, 0x1 ;  /* 0x000000ac3bb8b211 */ /* 0x0c0fe400078408ff */
[--C-:B------:R-:W-:Y:S01]  /*e070*/  @!P4 LEA.HI.X R189, R59, R173, R58.reuse, 0x1, P6 ;  /* 0x000000ad3bbdc211 */ /* 0x100fe200030f0c3a */
[----:B------:R-:W-:Y:S01]  /*e080*/  @P3 STS.128 [R216+0x11800], RZ ;  /* 0x011800ffd8003388 */ /* 0x000fe20000000c00 */
[----:B------:R-:W-:Y:S02]  /*e090*/  IADD3 R57, P1, R221, R59, RZ ;  /* 0x0000003bdd397210 */ /* 0x000fe40007f3e0ff */
[-CC-:B------:R-:W-:Y:S01]  /*e0a0*/  @!P3 LEA.HI.X R185, R59, R173.reuse, R58.reuse, 0x1, P2 ;  /* 0x000000ad3bb9b211 */ /* 0x180fe200010f0c3a */
[----:B------:R-:W-:Y:S01]  /*e0b0*/  @!PT LDS RZ, [RZ] ;  /* 0x00000000fffff984 */ /* 0x000fe20000000800 */
[----:B------:R-:W-:Y:S01]  /*e0c0*/  @!PT LDS RZ, [RZ] ;  /* 0x00000000fffff984 */ /* 0x000fe20000000800 */
[----:B------:R-:W-:Y:S01]  /*e0d0*/  @!PT LDS RZ, [RZ] ;  /* 0x00000000fffff984 */ /* 0x000fe20000000800 */
[----:B------:R4:W-:Y:S01]  /*e0e0*/  @!P3 LDGSTS.E.BYPASS.LTC128B.128 [R216+0x11800], [R60.64+0x80] ;  /* 0x118000803cd8bfae */ /* 0x0009e2000b901d4c */
[CC--:B------:R-:W-:Y:S01]  /*e0f0*/  @!P4 LEA R186, P5, R57.reuse, R172.reuse, 0x1 ;  /* 0x000000ac39bac211 */ /* 0x0c0fe200078a08ff */
[----:B------:R-:W-:Y:S01]  /*e100*/  IMAD.X R56, R220, 0x1, R58, P1 ;  /* 0x00000001dc387824 */ /* 0x000fe200008e063a */
[C---:B------:R-:W-:Y:S01]  /*e110*/  @!P3 LEA R172, P1, R57.reuse, R172, 0x1 ;  /* 0x000000ac39acb211 */ /* 0x040fe200078208ff */
[----:B------:R-:W-:Y:S03]  /*e120*/  @P4 STS.128 [R216+0xe000], RZ ;  /* 0x00e000ffd8004388 */ /* 0x000fe60000000c00 */
[CCC-:B------:R-:W-:Y:S01]  /*e130*/  @!P4 LEA.HI.X R187, R57.reuse, R173.reuse, R56.reuse, 0x1, P5 ;  /* 0x000000ad39bbc211 */ /* 0x1c0fe200028f0c38 */
[----:B------:R-:W-:Y:S01]  /*e140*/  @!PT LDS RZ, [RZ] ;  /* 0x00000000fffff984 */ /* 0x000fe20000000800 */
[----:B------:R-:W-:Y:S01]  /*e150*/  @!PT LDS RZ, [RZ] ;  /* 0x00000000fffff984 */ /* 0x000fe20000000800 */
[----:B------:R-:W-:Y:S01]  /*e160*/  @!PT LDS RZ, [RZ] ;  /* 0x00000000fffff984 */ /* 0x000fe20000000800 */
[----:B------:R5:W-:Y:S01]  /*e170*/  @!P4 LDGSTS.E.BYPASS.LTC128B.128 [R216+0xe000], [R178.64] ;  /* 0x0e000000b2d8cfae */ /* 0x000be2000b901d4c */
[----:B------:R-:W-:Y:S02]  /*e180*/  @!P3 LEA.HI.X R173, R57, R173, R56, 0x1, P1 ;  /* 0x000000ad39adb211 */ /* 0x000fe400008f0c38 */
[----:B------:R-:W-:Y:S01]  /*e190*/  ISETP.GE.AND P1, PT, R215, 0x2, PT ;  /* 0x00000002d700780c */ /* 0x000fe20003f26270 */
        /* <DEDUP_REMOVED lines=36> */
[----:B------:R-:W1:Y:S04]  /*e3e0*/  LDSM.16.M88.4 R140, [R206+0x4000] ;  /* 0x00400000ce8c783b */ /* 0x000e680000000200 */
[----:B------:R-:W3:Y:S04]  /*e3f0*/  LDSM.16.M88.4 R144, [R206+0x4800] ;  /* 0x00480000ce90783b */ /* 0x000ee80000000200 */
[----:B------:R-:W3:Y:S04]  /*e400*/  LDSM.16.M88.4 R148, [R206+0x5000] ;  /* 0x00500000ce94783b */ /* 0x000ee80000000200 */
[----:B------:R-:W0:Y:S04]  /*e410*/  LDGDEPBAR ;  /* 0x00000000000079af */ /* 0x000e280000000000 */
[----:B------:R-:W3:Y:S04]  /*e420*/  LDSM.16.M88.4 R152, [R206+0x5800] ;  /* 0x00580000ce98783b */ /* 0x000ee80000000200 */
[----:B------:R-:W4:Y:S04]  /*e430*/  LDSM.16.M88.4 R156, [R206+0x6000] ;  /* 0x00600000ce9c783b */ /* 0x000f280000000200 */
[----:B------:R-:W4:Y:S04]  /*e440*/  LDSM.16.M88.4 R160, [R206+0x6800] ;  /* 0x00680000cea0783b */ /* 0x000f280000000200 */
[----:B------:R-:W-:Y:S04]  /*e450*/  LDSM.16.M88.4 R164, [R204] ;  /* 0x00000000cca4783b */ /* 0x000fe80000000200 */
[----:B------:R-:W-:Y:S04]  /*e460*/  LDSM.16.M88.4 R168, [R204+0x800] ;  /* 0x00080000cca8783b */ /* 0x000fe80000000200 */
[----:B--2---:R-:W-:Y:S01]  /*e470*/  LDSM.16.M88.4 R172, [R206+0x8800] ;  /* 0x00880000ceac783b */ /* 0x004fe20000000200 */
[C---:B-1----:R-:W-:Y:S03]  /*e480*/  HMMA.16816.F32 R4, R136.reuse, R140, RZ ;  /* 0x0000008c8804723c */ /* 0x042fe600000018ff */
[----:B-----5:R-:W-:Y:S04]  /*e490*/  LDSM.16.M88.4 R176, [R206+0xa000] ;  /* 0x00a00000ceb0783b */ /* 0x020fe80000000200 */
[----:B------:R-:W-:Y:S01]  /*e4a0*/  LDSM.16.M88.4 R180, [R204+0x5800] ;  /* 0x00580000ccb4783b */ /* 0x000fe20000000200 */
[C---:B------:R-:W-:Y:S03]  /*e4b0*/  HMMA.16816.F32 R8, R136.reuse, R142, RZ ;  /* 0x0000008e8808723c */ /* 0x040fe600000018ff */
[----:B------:R-:W1:Y:S04]  /*e4c0*/  LDSM.16.M88.4 R140, [R206+0x7000] ;  /* 0x00700000ce8c783b */ /* 0x000e680000000200 */
[----:B------:R-:W-:Y:S01]  /*e4d0*/  LDSM.16.M88.4 R184, [R203+0x2000] ;  /* 0x00200000cbb8783b */ /* 0x000fe20000000200 */
[C---:B---3--:R-:W-:Y:S03]  /*e4e0*/  HMMA.16816.F32 R12, R136.reuse, R144, RZ ;  /* 0x00000090880c723c */ /* 0x048fe600000018ff */
[----:B------:R-:W-:Y:S04]  /*e4f0*/  LDSM.16.M88.4 R188, [R199+0x8000] ;  /* 0x00800000c7bc783b */ /* 0x000fe80000000200 */
[----:B------:R-:W-:Y:S01]  /*e500*/  LDSM.16.M88.4 R192, [R201+0x7000] ;  /* 0x00700000c9c0783b */ /* 0x000fe20000000200 */
[C---:B------:R-:W-:Y:S03]  /*e510*/  HMMA.16816.F32 R16, R136.reuse, R146, RZ ;  /* 0x000000928810723c */ /* 0x040fe600000018ff */
[----:B------:R-:W2:Y:S05]  /*e520*/  LDSM.16.M88.4 R144, [R206+0x7800] ;  /* 0x00780000ce90783b */ /* 0x000eaa0000000200 */
[C---:B------:R-:W-:Y:S08]  /*e530*/  HMMA.16816.F32 R20, R136.reuse, R148, RZ ;  /* 0x000000948814723c */ /* 0x040ff000000018ff */
[C---:B------:R-:W-:Y:S01]  /*e540*/  HMMA.16816.F32 R24, R136.reuse, R150, RZ ;  /* 0x000000968818723c */ /* 0x040fe200000018ff */
[----:B------:R-:W3:Y:S07]  /*e550*/  LDSM.16.M88.4 R148, [R205] ;  /* 0x00000000cd94783b */ /* 0x000eee0000000200 */
[C---:B------:R-:W-:Y:S08]  /*e560*/  HMMA.16816.F32 R28, R136.reuse, R152, RZ ;  /* 0x00000098881c723c */ /* 0x040ff000000018ff */
[C---:B------:R-:W-:Y:S01]  /*e570*/  HMMA.16816.F32 R32, R136.reuse, R154, RZ ;  /* 0x0000009a8820723c */ /* 0x040fe200000018ff */
[----:B------:R-:W5:Y:S07]  /*e580*/  LDSM.16.M88.4 R152, [R204+0x1000] ;  /* 0x00100000cc98783b */ /* 0x000f6e0000000200 */
[C---:B----4-:R-:W-:Y:S08]  /*e590*/  HMMA.16816.F32 R36, R136.reuse, R156, RZ ;  /* 0x0000009c8824723c */ /* 0x050ff000000018ff */
[C---:B------:R-:W-:Y:S01]  /*e5a0*/  HMMA.16816.F32 R40, R136.reuse, R158, RZ ;  /* 0x0000009e8828723c */ /* 0x040fe200000018ff */
[----:B------:R-:W4:Y:S07]  /*e5b0*/  LDSM.16.M88.4 R156, [R204+0x1800] ;  /* 0x00180000cc9c783b */ /* 0x000f2e0000000200 */
[C---:B------:R-:W-:Y:S08]  /*e5c0*/  HMMA.16816.F32 R44, R136.reuse, R160, RZ ;  /* 0x000000a0882c723c */ /* 0x040ff000000018ff */
[C---:B------:R-:W-:Y:S01]  /*e5d0*/  HMMA.16816.F32 R48, R136.reuse, R162, RZ ;  /* 0x000000a28830723c */ /* 0x040fe200000018ff */
[----:B------:R-:W-:Y:S07]  /*e5e0*/  LDSM.16.M88.4 R160, [R199+0x4000] ;  /* 0x00400000c7a0783b */ /* 0x000fee0000000200 */
[C---:B-1----:R-:W-:Y:S08]  /*e5f0*/  HMMA.16816.F32 R52, R136.reuse, R140, RZ ;  /* 0x0000008c8834723c */ /* 0x042ff000000018ff */
[C---:B------:R-:W-:Y:S01]  /*e600*/  HMMA.16816.F32 R56, R136.reuse, R142, RZ ;  /* 0x0000008e8838723c */ /* 0x040fe200000018ff */
[----:B------:R-:W-:Y:S07]  /*e610*/  LDSM.16.M88.4 R140, [R204+0x2800] ;  /* 0x00280000cc8c783b */ /* 0x000fee0000000200 */
[C---:B--2---:R-:W-:Y:S08]  /*e620*/  HMMA.16816.F32 R60, R136.reuse, R144, RZ ;  /* 0x00000090883c723c */ /* 0x044ff000000018ff */
[----:B------:R-:W-:Y:S01]  /*e630*/  HMMA.16816.F32 R64, R136, R146, RZ ;  /* 0x000000928840723c */ /* 0x000fe200000018ff */
[----:B------:R-:W1:Y:S04]  /*e640*/  LDSM.16.M88.4 R136, [R204+0x2000] ;  /* 0x00200000cc88783b */ /* 0x000e680000000200 */
[----:B------:R-:W2:Y:S03]  /*e650*/  LDSM.16.M88.4 R144, [R204+0x3000] ;  /* 0x00300000cc90783b */ /* 0x000ea60000000200 */
[C---:B---3--:R-:W-:Y:S08]  /*e660*/  HMMA.16816.F32 R4, R148.reuse, R164, R4 ;  /* 0x000000a49404723c */ /* 0x048ff00000001804 */
[C---:B------:R-:W-:Y:S01]  /*e670*/  HMMA.16816.F32 R8, R148.reuse, R166, R8 ;  /* 0x000000a69408723c */ /* 0x040fe20000001808 */
[----:B------:R-:W-:Y:S07]  /*e680*/  LDSM.16.M88.4 R164, [R201+0x1000] ;  /* 0x00100000c9a4783b */ /* 0x000fee0000000200 */
[C---:B------:R-:W-:Y:S08]  /*e690*/  HMMA.16816.F32 R12, R148.reuse, R168, R12 ;  /* 0x000000a8940c723c */ /* 0x040ff0000000180c */
[C---:B------:R-:W-:Y:S01]  /*e6a0*/  HMMA.16816.F32 R16, R148.reuse, R170, R16 ;  /* 0x000000aa9410723c */ /* 0x040fe20000001810 */
[----:B------:R-:W-:Y:S07]  /*e6b0*/  LDSM.16.M88.4 R168, [R206+0x8000] ;  /* 0x00800000cea8783b */ /* 0x000fee0000000200 */
[C---:B-----5:R-:W-:Y:S08]  /*e6c0*/  HMMA.16816.F32 R20, R148.reuse, R152, R20 ;  /* 0x000000989414723c */ /* 0x060ff00000001814 */
        /* <DEDUP_REMOVED lines=8> */
[C---:B------:R-:W-:Y:S08]  /*e750*/  HMMA.16816.F32 R44, R148.reuse, R140, R44 ;  /* 0x0000008c942c723c */ /* 0x040ff0000000182c */
[C---:B------:R-:W-:Y:S01]  /*e760*/  HMMA.16816.F32 R48, R148.reuse, R142, R48 ;  /* 0x0000008e9430723c */ /* 0x040fe20000001830 */
[----:B------:R-:W5:Y:S07]  /*e770*/  LDSM.16.M88.4 R140, [R199+0x5000] ;  /* 0x00500000c78c783b */ /* 0x000f6e0000000200 */
[C---:B--2---:R-:W-:Y:S08]  /*e780*/  HMMA.16816.F32 R52, R148.reuse, R144, R52 ;  /* 0x000000909434723c */ /* 0x044ff00000001834 */
[C---:B------:R-:W-:Y:S01]  /*e790*/  HMMA.16816.F32 R56, R148.reuse, R146, R56 ;  /* 0x000000929438723c */ /* 0x040fe20000001838 */
[----:B------:R-:W2:Y:S07]  /*e7a0*/  LDSM.16.M88.4 R144, [R199+0x5800] ;  /* 0x00580000c790783b */ /* 0x000eae0000000200 */
[C---:B---3--:R-:W-:Y:S08]  /*e7b0*/  HMMA.16816.F32 R60, R148.reuse, R152, R60 ;  /* 0x00000098943c723c */ /* 0x048ff0000000183c */
[----:B------:R-:W-:Y:S01]  /*e7c0*/  HMMA.16816.F32 R64, R148, R154, R64 ;  /* 0x0000009a9440723c */ /* 0x000fe20000001840 */
[----:B------:R-:W3:Y:S04]  /*e7d0*/  LDSM.16.M88.4 R148, [R199+0x6000] ;  /* 0x00600000c794783b */ /* 0x000ee80000000200 */
[----:B------:R-:W-:Y:S03]  /*e7e0*/  LDSM.16.M88.4 R152, [R202] ;  /* 0x00000000ca98783b */ /* 0x000fe60000000200 */
[C---:B----4-:R-:W-:Y:S08]  /*e7f0*/  HMMA.16816.F32 R4, R156.reuse, R160, R4 ;  /* 0x000000a09c04723c */ /* 0x050ff00000001804 */
[C---:B------:R-:W-:Y:S01]  /*e800*/  HMMA.16816.F32 R8, R156.reuse, R162, R8 ;  /* 0x000000a29c08723c */ /* 0x040fe20000001808 */
[----:B------:R-:W-:Y:S07]  /*e810*/  LDSM.16.M88.4 R160, [R201] ;  /* 0x00000000c9a0783b */ /* 0x000fee0000000200 */
[C---:B-1----:R-:W-:Y:S08]  /*e820*/  HMMA.16816.F32 R12, R156.reuse, R136, R12 ;  /* 0x000000889c0c723c */ /* 0x042ff0000000180c */
[C---:B------:R-:W-:Y:S01]  /*e830*/  HMMA.16816.F32 R16, R156.reuse, R138, R16 ;  /* 0x0000008a9c10723c */ /* 0x040fe20000001810 */
[----:B------:R-:W1:Y:S07]  /*e840*/  LDSM.16.M88.4 R136, [R199+0x6800] ;  /* 0x00680000c788783b */ /* 0x000e6e0000000200 */
[C---:B-----5:R-:W-:Y:S08]  /*e850*/  HMMA.16816.F32 R20, R156.reuse, R140, R20 ;  /* 0x0000008c9c14723c */ /* 0x060ff00000001814 */
[C---:B------:R-:W-:Y:S01]  /*e860*/  HMMA.16816.F32 R24, R156.reuse, R142, R24 ;  /* 0x0000008e9c18723c */ /* 0x040fe20000001818 */
[----:B------:R-:W4:Y:S07]  /*e870*/  LDSM.16.M88.4 R140, [R199+0x7000] ;  /* 0x00700000c78c783b */ /* 0x000f2e0000000200 */
[C---:B--2---:R-:W-:Y:S08]  /*e880*/  HMMA.16816.F32 R28, R156.reuse, R144, R28 ;  /* 0x000000909c1c723c */ /* 0x044ff0000000181c */
[C---:B------:R-:W-:Y:S01]  /*e890*/  HMMA.16816.F32 R32, R156.reuse, R146, R32 ;  /* 0x000000929c20723c */ /* 0x040fe20000001820 */
[----:B------:R-:W2:Y:S07]  /*e8a0*/  LDSM.16.M88.4 R144, [R199+0x7800] ;  /* 0x00780000c790783b */ /* 0x000eae0000000200 */
[C---:B---3--:R-:W-:Y:S08]  /*e8b0*/  HMMA.16816.F32 R36, R156.reuse, R148, R36 ;  /* 0x000000949c24723c */ /* 0x048ff00000001824 */
[C---:B------:R-:W-:Y:S01]  /*e8c0*/  HMMA.16816.F32 R40, R156.reuse, R150, R40 ;  /* 0x000000969c28723c */ /* 0x040fe20000001828 */
[----:B------:R-:W3:Y:S07]  /*e8d0*/  LDSM.16.M88.4 R148, [R201+0x800] ;  /* 0x00080000c994783b */ /* 0x000eee0000000200 */
[C---:B-1----:R-:W-:Y:S08]  /*e8e0*/  HMMA.16816.F32 R44, R156.reuse, R136, R44 ;  /* 0x000000889c2c723c */ /* 0x042ff0000000182c */
[C---:B------:R-:W-:Y:S01]  /*e8f0*/  HMMA.16816.F32 R48, R156.reuse, R138, R48 ;  /* 0x0000008a9c30723c */ /* 0x040fe20000001830 */
[----:B------:R-:W1:Y:S07]  /*e900*/  LDSM.16.M88.4 R136, [R201+0x1800] ;  /* 0x00180000c988783b */ /* 0x000e6e0000000200 */
[C---:B----4-:R-:W-:Y:S08]  /*e910*/  HMMA.16816.F32 R52, R156.reuse, R140, R52 ;  /* 0x0000008c9c34723c */ /* 0x050ff00000001834 */
[C---:B------:R-:W-:Y:S01]  /*e920*/  HMMA.16816.F32 R56, R156.reuse, R142, R56 ;  /* 0x0000008e9c38723c */ /* 0x040fe20000001838 */
[----:B------:R-:W4:Y:S07]  /*e930*/  LDSM.16.M88.4 R140, [R201+0x2000] ;  /* 0x00200000c98c783b */ /* 0x000f2e0000000200 */
[C---:B--2---:R-:W-:Y:S08]  /*e940*/  HMMA.16816.F32 R60, R156.reuse, R144, R60 ;  /* 0x000000909c3c723c */ /* 0x044ff0000000183c */
[----:B------:R-:W-:Y:S01]  /*e950*/  HMMA.16816.F32 R64, R156, R146, R64 ;  /* 0x000000929c40723c */ /* 0x000fe20000001840 */
[----:B------:R-:W2:Y:S04]  /*e960*/  LDSM.16.M88.4 R144, [R201+0x2800] ;  /* 0x00280000c990783b */ /* 0x000ea80000000200 */
[----:B------:R-:W-:Y:S03]  /*e970*/  LDSM.16.M88.4 R156, [R201+0x3800] ;  /* 0x00380000c99c783b */ /* 0x000fe60000000200 */
[C---:B------:R-:W-:Y:S08]  /*e980*/  HMMA.16816.F32 R4, R152.reuse, R160, R4 ;  /* 0x000000a09804723c */ /* 0x040ff00000001804 */
[C---:B------:R-:W-:Y:S01]  /*e990*/  HMMA.16816.F32 R8, R152.reuse, R162, R8 ;  /* 0x000000a29808723c */ /* 0x040fe20000001808 */
[----:B------:R-:W-:Y:S07]  /*e9a0*/  LDSM.16.M88.4 R160, [R207+0x2000] ;  /* 0x00200000cfa0783b */ /* 0x000fee0000000200 */
[C---:B---3--:R-:W-:Y:S08]  /*e9b0*/  HMMA.16816.F32 R12, R152.reuse, R148, R12 ;  /* 0x00000094980c723c */ /* 0x048ff0000000180c */
[C---:B------:R-:W-:Y:S01]  /*e9c0*/  HMMA.16816.F32 R16, R152.reuse, R150, R16 ;  /* 0x000000969810723c */ /* 0x040fe20000001810 */
[----:B------:R-:W3:Y:S07]  /*e9d0*/  LDSM.16.M88.4 R148, [R201+0x3000] ;  /* 0x00300000c994783b */ /* 0x000eee0000000200 */
[C---:B------:R-:W-:Y:S08]  /*e9e0*/  HMMA.16816.F32 R20, R152.reuse, R164, R20 ;  /* 0x000000a49814723c */ /* 0x040ff00000001814 */
[C---:B------:R-:W-:Y:S01]  /*e9f0*/  HMMA.16816.F32 R24, R152.reuse, R166, R24 ;  /* 0x000000a69818723c */ /* 0x040fe20000001818 */
[----:B------:R-:W5:Y:S07]  /*ea00*/  LDSM.16.M88.4 R164, [R206+0x9000] ;  /* 0x00900000cea4783b */ /* 0x000f6e0000000200 */
[C---:B-1----:R-:W-:Y:S08]  /*ea10*/  HMMA.16816.F32 R28, R152.reuse, R136, R28 ;  /* 0x00000088981c723c */ /* 0x042ff0000000181c */
[C---:B------:R-:W-:Y:S01]  /*ea20*/  HMMA.16816.F32 R32, R152.reuse, R138, R32 ;  /* 0x0000008a9820723c */ /* 0x040fe20000001820 */
[----:B------:R-:W1:Y:S07]  /*ea30*/  LDSM.16.M88.4 R136, [R206+0x9800] ;  /* 0x00980000ce88783b */ /* 0x000e6e0000000200 */
[C---:B----4-:R-:W-:Y:S08]  /*ea40*/  HMMA.16816.F32 R36, R152.reuse, R140, R36 ;  /* 0x0000008c9824723c */ /* 0x050ff00000001824 */
        /* <DEDUP_REMOVED lines=8> */
[C---:B------:R-:W-:Y:S08]  /*ead0*/  HMMA.16816.F32 R60, R152.reuse, R156, R60 ;  /* 0x0000009c983c723c */ /* 0x040ff0000000183c */
[----:B------:R-:W-:Y:S01]  /*eae0*/  HMMA.16816.F32 R64, R152, R158, R64 ;  /* 0x0000009e9840723c */ /* 0x000fe20000001840 */
[----:B------:R-:W-:Y:S04]  /*eaf0*/  LDSM.16.M88.4 R152, [R205+0x2000] ;  /* 0x00200000cd98783b */ /* 0x000fe80000000200 */
[----:B------:R-:W1:Y:S03]  /*eb00*/  LDSM.16.M88.4 R156, [R204+0x4000] ;  /* 0x00400000cc9c783b */ /* 0x000e660000000200 */
[C---:B------:R-:W-:Y:S08]  /*eb10*/  HMMA.16816.F32 R4, R160.reuse, R168, R4 ;  /* 0x000000a8a004723c */ /* 0x040ff00000001804 */
[C---:B------:R-:W-:Y:S01]  /*eb20*/  HMMA.16816.F32 R8, R160.reuse, R170, R8 ;  /* 0x000000aaa008723c */ /* 0x040fe20000001808 */
[----:B------:R-:W2:Y:S07]  /*eb30*/  LDSM.16.M88.4 R168, [R204+0x4800] ;  /* 0x00480000cca8783b */ /* 0x000eae0000000200 */
[C---:B------:R-:W-:Y:S08]  /*eb40*/  HMMA.16816.F32 R12, R160.reuse, R172, R12 ;  /* 0x000000aca00c723c */ /* 0x040ff0000000180c */
[C---:B------:R-:W-:Y:S01]  /*eb50*/  HMMA.16816.F32 R16, R160.reuse, R174, R16 ;  /* 0x000000aea010723c */ /* 0x040fe20000001810 */
[----:B------:R-:W2:Y:S07]  /*eb60*/  LDSM.16.M88.4 R172, [R204+0x5000] ;  /* 0x00500000ccac783b */ /* 0x000eae0000000200 */
        /* <DEDUP_REMOVED lines=8> */
[----:B------:R-:W5:Y:S07]  /*ebf0*/  LDSM.16.M88.4 R176, [R204+0x7000] ;  /* 0x00700000ccb0783b */ /* 0x000f6e0000000200 */
[C---:B----4-:R-:W-:Y:S08]  /*ec00*/  HMMA.16816.F32 R44, R160.reuse, R140, R44 ;  /* 0x0000008ca02c723c */ /* 0x050ff0000000182c */
[C---:B------:R-:W-:Y:S01]  /*ec10*/  HMMA.16816.F32 R48, R160.reuse, R142, R48 ;  /* 0x0000008ea030723c */ /* 0x040fe20000001830 */
[----:B------:R-:W4:Y:S07]  /*ec20*/  LDSM.16.M88.4 R140, [R204+0x7800] ;  /* 0x00780000cc8c783b */ /* 0x000f2e0000000200 */
[C---:B--2---:R-:W-:Y:S08]  /*ec30*/  HMMA.16816.F32 R52, R160.reuse, R144, R52 ;  /* 0x00000090a034723c */ /* 0x044ff00000001834 */
[C---:B------:R-:W-:Y:S01]  /*ec40*/  HMMA.16816.F32 R56, R160.reuse, R146, R56 ;  /* 0x00000092a038723c */ /* 0x040fe20000001838 */
[----:B------:R-:W2:Y:S07]  /*ec50*/  LDSM.16.M88.4 R144, [R199+0x8800] ;  /* 0x00880000c790783b */ /* 0x000eae0000000200 */
[C---:B---3--:R-:W-:Y:S08]  /*ec60*/  HMMA.16816.F32 R60, R160.reuse, R148, R60 ;  /* 0x00000094a03c723c */ /* 0x048ff0000000183c */
[----:B------:R-:W-:Y:S01]  /*ec70*/  HMMA.16816.F32 R64, R160, R150, R64 ;  /* 0x00000096a040723c */ /* 0x000fe20000001840 */
[----:B------:R-:W3:Y:S04]  /*ec80*/  LDSM.16.M88.4 R148, [R199+0x9000] ;  /* 0x00900000c794783b */ /* 0x000ee80000000200 */
[----:B------:R-:W-:Y:S03]  /*ec90*/  LDSM.16.M88.4 R160, [R199+0xb800] ;  /* 0x00b80000c7a0783b */ /* 0x000fe60000000200 */
        /* <DEDUP_REMOVED lines=12> */
[C---:B-1----:R-:W-:Y:S08]  /*ed60*/  HMMA.16816.F32 R36, R152.reuse, R136, R36 ;  /* 0x000000889824723c */ /* 0x042ff00000001824 */
        /* <DEDUP_REMOVED lines=8> */
[C---:B----4-:R-:W-:Y:S08]  /*edf0*/  HMMA.16816.F32 R60, R152.reuse, R140, R60 ;  /* 0x0000008c983c723c */ /* 0x050ff0000000183c */
[----:B------:R-:W-:Y:S01]  /*ee00*/  HMMA.16816.F32 R64, R152, R142, R64 ;  /* 0x0000008e9840723c */ /* 0x000fe20000001840 */
[----:B------:R-:W4:Y:S04]  /*ee10*/  LDSM.16.M88.4 R140, [R199+0xa000] ;  /* 0x00a00000c78c783b */ /* 0x000f280000000200 */
[----:B------:R-:W5:Y:S03]  /*ee20*/  LDSM.16.M88.4 R152, [R199+0xa800] ;  /* 0x00a80000c798783b */ /* 0x000f660000000200 */
[C---:B------:R-:W-:Y:S08]  /*ee30*/  HMMA.16816.F32 R4, R184.reuse, R188, R4 ;  /* 0x000000bcb804723c */ /* 0x040ff00000001804 */
[C---:B------:R-:W-:Y:S01]  /*ee40*/  HMMA.16816.F32 R8, R184.reuse, R190, R8 ;  /* 0x000000beb808723c */ /* 0x040fe20000001808 */
[----:B------:R-:W-:Y:S07]  /*ee50*/  LDSM.16.M88.4 R188, [R201+0x6800] ;  /* 0x00680000c9bc783b */ /* 0x000fee0000000200 */
[C---:B--2---:R-:W-:Y:S08]  /*ee60*/  HMMA.16816.F32 R12, R184.reuse, R144, R12 ;  /* 0x00000090b80c723c */ /* 0x044ff0000000180c */
[C---:B------:R-:W-:Y:S01]  /*ee70*/  HMMA.16816.F32 R16, R184.reuse, R146, R16 ;  /* 0x00000092b810723c */ /* 0x040fe20000001810 */
[----:B------:R-:W2:Y:S07]  /*ee80*/  LDSM.16.M88.4 R144, [R201+0x4800] ;  /* 0x00480000c990783b */ /* 0x000eae0000000200 */
[C---:B---3--:R-:W-:Y:S08]  /*ee90*/  HMMA.16816.F32 R20, R184.reuse, R148, R20 ;  /* 0x00000094b814723c */ /* 0x048ff00000001814 */
[C---:B------:R-:W-:Y:S01]  /*eea0*/  HMMA.16816.F32 R24, R184.reuse, R150, R24 ;  /* 0x00000096b818723c */ /* 0x040fe20000001818 */
[----:B------:R-:W3:Y:S01]  /*eeb0*/  LDSM.16.M88.4 R148, [R201+0x7800] ;  /* 0x00780000c994783b */ /* 0x000ee20000000200 */
[----:B------:R-:W-:Y:S04]  /*eec0*/  DEPBAR.LE SB0, 0x0 ;  /* 0x000080000000791a */ /* 0x000fe80000000000 */
[----:B------:R-:W-:Y:S02]  /*eed0*/  BAR.SYNC.DEFER_BLOCKING 0x0 ;  /* 0x0000000000007b1d */ /* 0x000fe40000010000 */
[C---:B-1----:R-:W-:Y:S08]  /*eee0*/  HMMA.16816.F32 R28, R184.reuse, R136, R28 ;  /* 0x00000088b81c723c */ /* 0x042ff0000000181c */
[C---:B------:R-:W-:Y:S08]  /*eef0*/  HMMA.16816.F32 R32, R184.reuse, R138, R32 ;  /* 0x0000008ab820723c */ /* 0x040ff00000001820 */
[C---:B----4-:R-:W-:Y:S08]  /*ef00*/  HMMA.16816.F32 R36, R184.reuse, R140, R36 ;  /* 0x0000008cb824723c */ /* 0x050ff00000001824 */
[C---:B------:R-:W-:Y:S08]  /*ef10*/  HMMA.16816.F32 R40, R184.reuse, R142, R40 ;  /* 0x0000008eb828723c */ /* 0x040ff00000001828 */
[C---:B-----5:R-:W-:Y:S08]  /*ef20*/  HMMA.16816.F32 R44, R184.reuse, R152, R44 ;  /* 0x00000098b82c723c */ /* 0x060ff0000000182c */
[C---:B------:R-:W-:Y:S08]  /*ef30*/  HMMA.16816.F32 R48, R184.reuse, R154, R48 ;  /* 0x0000009ab830723c */ /* 0x040ff00000001830 */
[C---:B------:R-:W-:Y:S08]  /*ef40*/  HMMA.16816.F32 R52, R184.reuse, R156, R52 ;  /* 0x0000009cb834723c */ /* 0x040ff00000001834 */
[C---:B------:R-:W-:Y:S08]  /*ef50*/  HMMA.16816.F32 R56, R184.reuse, R158, R56 ;  /* 0x0000009eb838723c */ /* 0x040ff00000001838 */
[C---:B------:R-:W-:Y:S08]  /*ef60*/  HMMA.16816.F32 R60, R184.reuse, R160, R60 ;  /* 0x000000a0b83c723c */ /* 0x040ff0000000183c */
[----:B------:R-:W-:Y:S08]  /*ef70*/  HMMA.16816.F32 R64, R184, R162, R64 ;  /* 0x000000a2b840723c */ /* 0x000ff00000001840 */
[C---:B------:R-:W-:Y:S08]  /*ef80*/  HMMA.16816.F32 R4, R164.reuse, R168, R4 ;  /* 0x000000a8a404723c */ /* 0x040ff00000001804 */
[C---:B------:R-:W-:Y:S08]  /*ef90*/  HMMA.16816.F32 R8, R164.reuse, R170, R8 ;  /* 0x000000aaa408723c */ /* 0x040ff00000001808 */
[C---:B--2---:R-:W-:Y:S08]  /*efa0*/  HMMA.16816.F32 R12, R164.reuse, R144, R12 ;  /* 0x00000090a40c723c */ /* 0x044ff0000000180c */
[C---:B------:R-:W-:Y:S08]  /*efb0*/  HMMA.16816.F32 R16, R164.reuse, R146, R16 ;  /* 0x00000092a410723c */ /* 0x040ff00000001810 */
[C---:B------:R-:W-:Y:S07]  /*efc0*/  HMMA.16816.F32 R20, R164.reuse, R172, R20 ;  /* 0x000000aca414723c */ /* 0x040fee0000001814 */
[----:B------:R-:W-:Y:S01]  /*efd0*/  IMAD.MOV.U32 R172, RZ, RZ, R2 ;  /* 0x000000ffffac7224 */ /* 0x000fe200078e0002 */
[C---:B------:R-:W-:Y:S04]  /*efe0*/  HMMA.16816.F32 R24, R164.reuse, R174, R24 ;  /* 0x000000aea418723c */ /* 0x040fe80000001818 */
[----:B------:R-:W-:Y:S04]  /*eff0*/  IMAD.MOV.U32 R173, RZ, RZ, R3 ;  /* 0x000000ffffad7224 */ /* 0x000fe800078e0003 */
[C---:B------:R-:W-:Y:S08]  /*f000*/  HMMA.16816.F32 R28, R164.reuse, R176, R28 ;  /* 0x000000b0a41c723c */ /* 0x040ff0000000181c */
[C---:B------:R-:W-:Y:S08]  /*f010*/  HMMA.16816.F32 R32, R164.reuse, R178, R32 ;  /* 0x000000b2a420723c */ /* 0x040ff00000001820 */
[C---:B------:R-:W-:Y:S08]  /*f020*/  HMMA.16816.F32 R36, R164.reuse, R180, R36 ;  /* 0x000000b4a424723c */ /* 0x040ff00000001824 */
[C---:B------:R-:W-:Y:S08]  /*f030*/  HMMA.16816.F32 R40, R164.reuse, R182, R40 ;  /* 0x000000b6a428723c */ /* 0x040ff00000001828 */
[C---:B------:R-:W-:Y:S08]  /*f040*/  HMMA.16816.F32 R44, R164.reuse, R188, R44 ;  /* 0x000000bca42c723c */ /* 0x040ff0000000182c */
[C---:B------:R-:W-:Y:S08]  /*f050*/  HMMA.16816.F32 R48, R164.reuse, R190, R48 ;  /* 0x000000bea430723c */ /* 0x040ff00000001830 */
[C---:B------:R-:W-:Y:S08]  /*f060*/  HMMA.16816.F32 R52, R164.reuse, R192, R52 ;  /* 0x000000c0a434723c */ /* 0x040ff00000001834 */
[C---:B------:R-:W-:Y:S08]  /*f070*/  HMMA.16816.F32 R56, R164.reuse, R194, R56 ;  /* 0x000000c2a438723c */ /* 0x040ff00000001838 */
[C---:B---3--:R-:W-:Y:S08]  /*f080*/  HMMA.16816.F32 R60, R164.reuse, R148, R60 ;  /* 0x00000094a43c723c */ /* 0x048ff0000000183c */
[----:B------:R-:W-:Y:S01]  /*f090*/  HMMA.16816.F32 R64, R164, R150, R64 ;  /* 0x00000096a440723c */ /* 0x000fe20000001840 */
[----:B------:R-:W-:Y:S02]  /*f0a0*/  @!UPT UIADD3 URZ, URZ, URZ, URZ ;  /* 0x0000003f3f3ff290 */ /* 0x000fe4000fffe03f */
[----:B------:R-:W-:-:S11]  /*f0b0*/  @!P1 BRA `(.L_x_747) ;  /* 0x00000c4000009947 */ /* 0x000fd60003800000 */
[----:B------:R-:W-:Y:S01]  /*f0c0*/  ULDC.64 UR8, c[0x0][0x198] ;  /* 0x0000660000087ab9 */ /* 0x000fe20000000a00 */
[----:B------:R-:W-:Y:S02]  /*f0d0*/  MOV R132, R227 ;  /* 0x000000e300847202 */ /* 0x000fe40000000f00 */
[----:B------:R-:W-:Y:S01]  /*f0e0*/  MOV R2, R226 ;  /* 0x000000e200027202 */ /* 0x000fe20000000f00 */
[----:B------:R-:W-:-:S06]  /*f0f0*/  @!P0 BRA `(.L_x_748) ;  /* 0x000003f000008947 */ /* 0x000fcc0003800000 */
[----:B------:R-:W-:Y:S01]  /*f100*/  IMAD.SHL.U32 R139, R215, 0x80, RZ ;  /* 0x00000080d78b7824 */ /* 0x000fe200078e00ff */
[----:B------:R-:W-:Y:S01]  /*f110*/  IABS R2, c[0x0][0x2d0] ;  /* 0x0000b40000027a13 */ /* 0x000fe20000000000 */
[----:B------:R-:W-:Y:S02]  /*f120*/  UMOV UR8, UR6 ;  /* 0x0000000600087c82 */ /* 0x000fe40008000000 */
[----:B------:R-:W-:Y:S01]  /*f130*/  UMOV UR9, UR7 ;  /* 0x0000000700097c82 */ /* 0x000fe20008000000 */
[----:B------:R-:W1:Y:S01]  /*f140*/  I2F.RP R135, R2 ;  /* 0x0000000200877306 */ /* 0x000e620000209400 */
[C---:B------:R-:W-:Y:S02]  /*f150*/  IADD3 R137, R139.reuse, -0x100, RZ ;  /* 0xffffff008b897810 */ /* 0x040fe40007ffe0ff */
[----:B------:R-:W-:Y:S02]  /*f160*/  IADD3 R139, R139, -0x80, RZ ;  /* 0xffffff808b8b7810 */ /* 0x000fe40007ffe0ff */
[----:B------:R-:W-:Y:S02]  /*f170*/  IABS R132, R137 ;  /* 0x0000008900847213 */ /* 0x000fe40000000000 */
[----:B------:R-:W-:Y:S02]  /*f180*/  IABS R134, R139 ;  /* 0x0000008b00867213 */ /* 0x000fe40000000000 */
[----:B------:R-:W-:Y:S02]  /*f190*/  LOP3.LUT R137, R137, c[0x0][0x2d0], RZ, 0x3c, !PT ;  /* 0x0000b40089897a12 */ /* 0x000fe400078e3cff */
[----:B------:R-:W-:Y:S01]  /*f1a0*/  LOP3.LUT R139, R139, c[0x0][0x2d0], RZ, 0x3c, !PT ;  /* 0x0000b4008b8b7a12 */ /* 0x000fe200078e3cff */
[----:B-1----:R-:W1:Y:S02]  /*f1b0*/  MUFU.RCP R3, R135 ;  /* 0x0000008700037308 */ /* 0x002e640000001000 */
[----:B-1----:R-:W-:Y:S08]  /*f1c0*/  IADD3 R140, R3, 0xffffffe, RZ ;  /* 0x0ffffffe038c7810 */ /* 0x002ff00007ffe0ff */
[----:B------:R-:W1:Y:S02]  /*f1d0*/  F2I.FTZ.U32.TRUNC.NTZ R141, R140 ;  /* 0x0000008c008d7305 */ /* 0x000e64000021f000 */
        /* <DEDUP_REMOVED lines=8> */
[C---:B------:R-:W-:Y:S01]  /*f260*/  IMAD R132, R2.reuse, R3, R132 ;  /* 0x0000000302847224 */ /* 0x040fe200078e0284 */
[----:B------:R-:W-:Y:S01]  /*f270*/  LOP3.LUT R3, RZ, c[0x0][0x2d0], RZ, 0x33, !PT ;  /* 0x0000b400ff037a12 */ /* 0x000fe200078e33ff */
[C---:B------:R-:W-:Y:S03]  /*f280*/  IMAD R134, R2.reuse, R135, R134 ;  /* 0x0000008702867224 */ /* 0x040fe600078e0286 */
[C---:B------:R-:W-:Y:S02]  /*f290*/  ISETP.GT.U32.AND P1, PT, R2.reuse, R132, PT ;  /* 0x000000840200720c */ /* 0x040fe40003f24070 */
[----:B------:R-:W-:Y:S11]  /*f2a0*/  ISETP.GT.U32.AND P2, PT, R2, R134, PT ;  /* 0x000000860200720c */ /* 0x000ff60003f44070 */
[--C-:B------:R-:W-:Y:S01]  /*f2b0*/  @!P1 IMAD.IADD R132, R132, 0x1, -R2.reuse ;  /* 0x0000000184849824 */ /* 0x100fe200078e0a02 */
[----:B------:R-:W-:Y:S01]  /*f2c0*/  @!P1 IADD3 R136, R136, 0x1, RZ ;  /* 0x0000000188889810 */ /* 0x000fe20007ffe0ff */
[----:B------:R-:W-:Y:S01]  /*f2d0*/  @!P2 IMAD.IADD R134, R134, 0x1, -R2 ;  /* 0x000000018686a824 */ /* 0x000fe200078e0a02 */
[----:B------:R-:W-:Y:S02]  /*f2e0*/  ISETP.GE.AND P1, PT, R137, RZ, PT ;  /* 0x000000ff8900720c */ /* 0x000fe40003f26270 */
[-C--:B------:R-:W-:Y:S01]  /*f2f0*/  ISETP.GE.U32.AND P5, PT, R132, R2.reuse, PT ;  /* 0x000000028400720c */ /* 0x080fe20003fa6070 */
[----:B------:R-:W-:Y:S01]  /*f300*/  IMAD.MOV.U32 R132, RZ, RZ, c[0x0][0x2d0] ;  /* 0x0000b400ff847624 */ /* 0x000fe200078e00ff */
[----:B------:R-:W-:Y:S02]  /*f310*/  ISETP.GE.U32.AND P6, PT, R134, R2, PT ;  /* 0x000000028600720c */ /* 0x000fe40003fc6070 */
[----:B------:R-:W-:Y:S02]  /*f320*/  @!P2 IADD3 R138, R138, 0x1, RZ ;  /* 0x000000018a8aa810 */ /* 0x000fe40007ffe0ff */
[----:B------:R-:W-:Y:S07]  /*f330*/  ISETP.GE.AND P2, PT, R139, RZ, PT ;  /* 0x000000ff8b00720c */ /* 0x000fee0003f46270 */
[----:B------:R-:W-:Y:S02]  /*f340*/  @P5 IADD3 R136, R136, 0x1, RZ ;  /* 0x0000000188885810 */ /* 0x000fe40007ffe0ff */
[----:B------:R-:W-:Y:S02]  /*f350*/  @P6 IADD3 R138, R138, 0x1, RZ ;  /* 0x000000018a8a6810 */ /* 0x000fe40007ffe0ff */
[----:B------:R-:W-:Y:S01]  /*f360*/  ISETP.NE.AND P5, PT, RZ, c[0x0][0x2d0], PT ;  /* 0x0000b400ff007a0c */ /* 0x000fe20003fa5270 */
        /* <DEDUP_REMOVED lines=18> */
[C---:B------:R-:W-:Y:S01]  /*f490*/  IMAD.WIDE.U32 R136, R134.reuse, c[0x0][0x180], R136 ;  /* 0x0000600086887a25 */ /* 0x040fe200078e0088 */
[----:B------:R-:W-:Y:S03]  /*f4a0*/  SHF.R.S32.HI R3, RZ, 0x1f, R134 ;  /* 0x0000001fff037819 */ /* 0x000fe60000011486 */
[----:B------:R-:W-:Y:S02]  /*f4b0*/  IMAD.MOV.U32 R132, RZ, RZ, R136 ;  /* 0x000000ffff847224 */ /* 0x000fe400078e0088 */
[----:B------:R-:W-:Y:S04]  /*f4c0*/  IMAD R3, R3, c[0x0][0x180], RZ ;  /* 0x0000600003037a24 */ /* 0x000fe800078e02ff */
[----:B------:R-:W-:Y:S04]  /*f4d0*/  IMAD R3, R134, c[0x0][0x184], R3 ;  /* 0x0000610086037a24 */ /* 0x000fe800078e0203 */
[----:B------:R-:W-:Y:S02]  /*f4e0*/  IMAD.IADD R2, R137, 0x1, R3 ;  /* 0x0000000189027824 */ /* 0x000fe400078e0203 */
.L_x_748:
[----:B------:R1:W-:Y:S01]  /*f4f0*/  @P4 STS.128 [R216+0x4000], RZ ;  /* 0x004000ffd8004388 */ /* 0x0003e20000000c00 */
[C---:B------:R-:W-:Y:S01]  /*f500*/  LEA R146, P2, R132.reuse, R230, 0x1 ;  /* 0x000000e684927211 */ /* 0x040fe200078408ff */
[----:B------:R-:W-:Y:S01]  /*f510*/  UMOV UR6, UR8 ;  /* 0x0000000800067c82 */ /* 0x000fe20008000000 */
[----:B------:R-:W-:Y:S01]  /*f520*/  IADD3 R3, P1, R211, R132, RZ ;  /* 0x00000084d3037210 */ /* 0x000fe20007f3e0ff */
[----:B------:R-:W-:Y:S01]  /*f530*/  UMOV UR7, UR9 ;  /* 0x0000000900077c82 */ /* 0x000fe20008000000 */
[--C-:B------:R-:W-:Y:S02]  /*f540*/  LEA.HI.X R147, R132, R231, R2.reuse, 0x1, P2 ;  /* 0x000000e784937211 */ /* 0x100fe400010f0c02 */
[CC--:B------:R-:W-:Y:S01]  /*f550*/  @!P4 LEA R148, P5, R3.reuse, R230.reuse, 0x1 ;  /* 0x000000e60394c211 */ /* 0x0c0fe200078a08ff */
[C---:B------:R-:W-:Y:S01]  /*f560*/  IMAD.X R132, R210.reuse, 0x1, R2, P1 ;  /* 0x00000001d2847824 */ /* 0x040fe200008e0602 */
[-C--:B------:R-:W-:Y:S01]  /*f570*/  @!P3 LEA R140, P1, R3, R230.reuse, 0x1 ;  /* 0x000000e6038cb211 */ /* 0x080fe200078208ff */
[----:B------:R-:W-:Y:S01]  /*f580*/  @!PT LDS RZ, [RZ] ;  /* 0x00000000fffff984 */ /* 0x000fe20000000800 */
[----:B------:R-:W-:Y:S01]  /*f590*/  @!PT LDS RZ, [RZ] ;  /* 0x00000000fffff984 */ /* 0x000fe20000000800 */
[----:B------:R-:W-:Y:S01]  /*f5a0*/  @!PT LDS RZ, [RZ] ;  /* 0x00000000fffff984 */ /* 0x000fe20000000800 */
[----:B------:R1:W-:Y:S01]  /*f5b0*/  @!P4 LDGSTS.E.BYPASS.LTC128B.128 [R216+0x4000], [R146.64] ;  /* 0x0400000092d8cfae */ /* 0x0003e2000b901d4c */
[----:B------:R-:W-:Y:S02]  /*f5c0*/  IADD3 R135, P2, R211, R3, RZ ;  /* 0x00000003d3877210 */ /* 0x000fe40007f5e0ff */
[CCC-:B------:R-:W-:Y:S01]  /*f5d0*/  @!P4 LEA.HI.X R149, R3.reuse, R231.reuse, R132.reuse, 0x1, P5 ;  /* 0x000000e70395c211 */ /* 0x1c0fe200028f0c84 */
[----:B------:R1:W-:Y:S01]  /*f5e0*/  @P3 STS.128 [R216+0x8000], RZ ;  /* 0x008000ffd8003388 */ /* 0x0003e20000000c00 */
[-CC-:B------:R-:W-:Y:S01]  /*f5f0*/  @!P3 LEA.HI.X R141, R3, R231.reuse, R132.reuse, 0x1, P1 ;  /* 0x000000e7038db211 */ /* 0x180fe200008f0c84 */
[C---:B------:R-:W-:Y:S01]  /*f600*/  IMAD.X R132, R210.reuse, 0x1, R132, P2 ;  /* 0x00000001d2847824 */ /* 0x040fe200010e0684 */
[CC--:B------:R-:W-:Y:S01]  /*f610*/  @!P4 LEA R144, P5, R135.reuse, R230.reuse, 0x1 ;  /* 0x000000e68790c211 */ /* 0x0c0fe200078a08ff */
[----:B------:R-:W-:Y:S01]  /*f620*/  @!PT LDS RZ, [RZ] ;  /* 0x00000000fffff984 */ /* 0x000fe20000000800 */
[----:B------:R-:W-:Y:S01]  /*f630*/  @!PT LDS RZ, [RZ] ;  /* 0x00000000fffff984 */ /* 0x000fe20000000800 */
[----:B------:R-:W-:Y:S01]  /*f640*/  @!PT LDS RZ, [RZ] ;  /* 0x00000000fffff984 */ /* 0x000fe20000000800 */
[----:B------:R1:W-:Y:S01]  /*f650*/  @!P3 LDGSTS.E.BYPASS.LTC128B.128 [R216+0x8000], [R146.64+0x80] ;  /* 0x0800008092d8bfae */ /* 0x0003e2000b901d4c */
[CC--:B------:R-:W-:Y:S02]  /*f660*/  @!P3 LEA R138, P1, R135.reuse, R230.reuse, 0x1 ;  /* 0x000000e6878ab211 */ /* 0x0c0fe400078208ff */
[CCC-:B------:R-:W-:Y:S01]  /*f670*/  @!P4 LEA.HI.X R145, R135.reuse, R231.reuse, R132.reuse, 0x1, P5 ;  /* 0x000000e78791c211 */ /* 0x1c0fe200028f0c84 */
[----:B------:R1:W-:Y:S01]  /*f680*/  @P4 STS.128 [R216+0x4800], RZ ;  /* 0x004800ffd8004388 */ /* 0x0003e20000000c00 */
[--C-:B------:R-:W-:Y:S02]  /*f690*/  @!P3 LEA.HI.X R139, R135, R231, R132.reuse, 0x1, P1 ;  /* 0x000000e7878bb211 */ /* 0x100fe400008f0c84 */
[----:B------:R-:W-:Y:S01]  /*f6a0*/  IADD3 R3, P2, R211, R135, RZ ;  /* 0x00000087d3037210 */ /* 0x000fe20007f5e0ff */
[----:B------:R-:W-:Y:S01]  /*f6b0*/  @!PT LDS RZ, [RZ] ;  /* 0x00000000fffff984 */ /* 0x000fe20000000800 */
[----:B------:R-:W-:Y:S01]  /*f6c0*/  @!PT LDS RZ, [RZ] ;  /* 0x00000000fffff984 */ /* 0x000fe20000000800 */
[----:B------:R-:W-:Y:S01]  /*f6d0*/  @!PT LDS RZ, [RZ] ;  /* 0x00000000fffff984 */ /* 0x000fe20000000800 */
[----:B------:R1:W-:Y:S03]  /*f6e0*/  @!P4 LDGSTS.E.BYPASS.LTC128B.128 [R216+0x4800], [R148.64] ;  /* 0x0480000094d8cfae */ /* 0x0003e6000b901d4c */
[CC--:B------:R-:W-:Y:S01]  /*f6f0*/  @!P4 LEA R142, P5, R3.reuse, R230.reuse, 0x1 ;  /* 0x000000e6038ec211 */ /* 0x0c0fe200078a08ff */
[----:B------:R1:W-:Y:S01]  /*f700*/  @P3 STS.128 [R216+0x8800], RZ ;  /* 0x008800ffd8003388 */ /* 0x0003e20000000c00 */
[-C--:B------:R-:W-:Y:S01]  /*f710*/  @!P3 LEA R136, P1, R3, R230.reuse, 0x1 ;  /* 0x000000e60388b211 */ /* 0x080fe200078208ff */
[C---:B------:R-:W-:Y:S01]  /*f720*/  IMAD.X R132, R210.reuse, 0x1, R132, P2 ;  /* 0x00000001d2847824 */ /* 0x040fe200010e0684 */
[----:B------:R-:W-:Y:S01]  /*f730*/  IADD3 R135, P2, R211, R3, RZ ;  /* 0x00000003d3877210 */ /* 0x000fe20007f5e0ff */
[----:B------:R-:W-:Y:S01]  /*f740*/  @!PT LDS RZ, [RZ] ;  /* 0x00000000fffff984 */ /* 0x000fe20000000800 */
[----:B------:R-:W-:Y:S01]  /*f750*/  @!PT LDS RZ, [RZ] ;  /* 0x00000000fffff984 */ /* 0x000fe20000000800 */
[----:B------:R-:W-:Y:S01]  /*f760*/  @!PT LDS RZ, [RZ] ;  /* 0x00000000fffff984 */ /* 0x000fe20000000800 */
[----:B------:R1:W-:Y:S03]  /*f770*/  @!P3 LDGSTS.E.BYPASS.LTC128B.128 [R216+0x8800], [R140.64+0x80] ;  /* 0x088000808cd8bfae */ /* 0x0003e6000b901d4c */
        /* <DEDUP_REMOVED lines=17> */
[----:B------:R1:W-:Y:S03]  /*f890*/  @!P3 LDGSTS.E.BYPASS.LTC128B.128 [R216+0x9000], [R138.64+0x80] ;  /* 0x090000808ad8bfae */ /* 0x0003e6000b901d4c */
        /* <DEDUP_REMOVED lines=8> */
[----:B------:R1:W-:Y:S03]  /*f920*/  @!P4 LDGSTS.E.BYPASS.LTC128B.128 [R216+0x5800], [R142.64] ;  /* 0x058000008ed8cfae */ /* 0x0003e6000b901d4c */
        /* <DEDUP_REMOVED lines=10> */
[--C-:B------:R-:W-:Y:S01]  /*f9d0*/  @!P4 LEA.HI.X R161, R135, R231, R132.reuse, 0x1, P6 ;  /* 0x000000e787a1c211 */ /* 0x100fe200030f0c84 */
[----:B------:R1:W-:Y:S01]  /*f9e0*/  @P4 STS.128 [R216+0x6000], RZ ;  /* 0x006000ffd8004388 */ /* 0x0003e20000000c00 */
[----:B------:R-:W-:Y:S02]  /*f9f0*/  IADD3 R3, P1, R211, R135, RZ ;  /* 0x00000087d3037210 */ /* 0x000fe40007f3e0ff */
[-CC-:B------:R-:W-:Y:S01]  /*fa00*/  @!P3 LEA.HI.X R135, R135, R231.reuse, R132.reuse, 0x1, P2 ;  /* 0x000000e78787b211 */ /* 0x180fe200010f0c84 */
[----:B------:R-:W-:Y:S01]  /*fa10*/  @!PT LDS RZ, [RZ] ;  /* 0x00000000fffff984 */ /* 0x000fe20000000800 */
[----:B------:R-:W-:Y:S01]  /*fa20*/  @!PT LDS RZ, [RZ] ;  /* 0x00000000fffff984 */ /* 0x000fe20000000800 */
[----:B------:R-:W-:Y:S01]  /*fa30*/  @!PT LDS RZ, [RZ] ;  /* 0x00000000fffff984 */ /* 0x000fe20000000800 */
[----:B------:R1:W-:Y:S01]  /*fa40*/  @!P4 LDGSTS.E.BYPASS.LTC128B.128 [R216+0x6000], [R152.64] ;  /* 0x0600000098d8cfae */ /* 0x0003e2000b901d4c */
[CC--:B------:R-:W-:Y:S01]  /*fa50*/  @!P4 LEA R158, P5, R3.reuse, R230.reuse, 0x1 ;  /* 0x000000e6039ec211 */ /* 0x0c0fe200078a08ff */
[----:B------:R-:W-:Y:S01]  /*fa60*/  IMAD.X R2, R210, 0x1, R132, P1 ;  /* 0x00000001d2027824 */ /* 0x000fe200008e0684 */
[C---:B------:R-:W-:Y:S01]  /*fa70*/  @!P3 LEA R162, P1, R3.reuse, R230, 0x1 ;  /* 0x000000e603a2b211 */ /* 0x040fe200078208ff */
[----:B------:R1:W-:Y:S01]  /*fa80*/  @P3 STS.128 [R216+0xa000], RZ ;  /* 0x00a000ffd8003388 */ /* 0x0003e20000000c00 */
[----:B------:R-:W-:Y:S02]  /*fa90*/  IMAD.MOV.U32 R230, RZ, RZ, R146 ;  /* 0x000000ffffe67224 */ /* 0x000fe400078e0092 */
[CCC-:B------:R-:W-:Y:S01]  /*faa0*/  @!P4 LEA.HI.X R159, R3.reuse, R231.reuse, R2.reuse, 0x1, P5 ;  /* 0x000000e7039fc211 */ /* 0x1c0fe200028f0c02 */
[----:B------:R-:W-:Y:S01]  /*fab0*/  @!PT LDS RZ, [RZ] ;  /* 0x00000000fffff984 */ /* 0x000fe20000000800 */
[----:B------:R-:W-:Y:S01]  /*fac0*/  @!PT LDS RZ, [RZ] ;  /* 0x00000000fffff984 */ /* 0x000fe20000000800 */
[----:B------:R-:W-:Y:S01]  /*fad0*/  @!PT LDS RZ, [RZ] ;  /* 0x00000000fffff984 */ /* 0x000fe20000000800 */
[----:B------:R1:W-:Y:S01]  /*fae0*/  @!P3 LDGSTS.E.BYPASS.LTC128B.128 [R216+0xa000], [R150.64+0x80] ;  /* 0x0a00008096d8bfae */ /* 0x0003e2000b901d4c */
[----:B------:R-:W-:Y:S01]  /*faf0*/  @!P3 LEA.HI.X R163, R3, R231, R2, 0x1, P1 ;  /* 0x000000e703a3b211 */ /* 0x000fe200008f0c02 */
[----:B------:R-:W-:Y:S02]  /*fb00*/  IMAD.MOV.U32 R231, RZ, RZ, R147 ;  /* 0x000000ffffe77224 */ /* 0x000fe400078e0093 */
        /* <DEDUP_REMOVED lines=30> */
[----:B------:R-:W0:Y:S02]  /*fcf0*/  LDGDEPBAR ;  /* 0x00000000000079af */ /* 0x000e240000000000 */
.L_x_747:
[----:B------:R-:W-:Y:S01]  /*fd00*/  FMNMX.FTZ R2, R4, R133, !PT ;  /* 0x0000008504027209 */ /* 0x000fe20007810000 */
[----:B-1----:R-:W-:Y:S01]  /*fd10*/  LDSM.16.MT88.4 R140, [R198+0xc000] ;  /* 0x00c00000c68c783b */ /* 0x002fe20000004200 */
[----:B------:R-:W-:Y:S01]  /*fd20*/  FMNMX.FTZ R132, R6, R0, !PT ;  /* 0x0000000006847209 */ /* 0x000fe20007810000 */
[----:B------:R-:W-:Y:S01]  /*fd30*/  UMOV UR8, UR11 ;  /* 0x0000000b00087c82 */ /* 0x000fe20008000000 */
[----:B------:R-:W-:Y:S01]  /*fd40*/  FMNMX.FTZ R3, R5, R2, !PT ;  /* 0x0000000205037209 */ /* 0x000fe20007810000 */
[----:B------:R-:W-:Y:S01]  /*fd50*/  UMOV UR9, UR10 ;  /* 0x0000000a00097c82 */ /* 0x000fe20008000000 */
[----:B------:R-:W-:Y:S02]  /*fd60*/  FMNMX.FTZ R135, R7, R132, !PT ;  /* 0x0000008407877209 */ /* 0x000fe40007810000 */
[----:B------:R-:W-:Y:S01]  /*fd70*/  FMNMX.FTZ R2, R8, R3, !PT ;  /* 0x0000000308027209 */ /* 0x000fe20007810000 */
[----:B------:R-:W-:Y:S01]  /*fd80*/  LDSM.16.MT88.4 R144, [R197+0xc000] ;  /* 0x00c00000c590783b */ /* 0x000fe20000004200 */
[----:B------:R-:W-:Y:S02]  /*fd90*/  FMNMX.FTZ R132, R10, R135, !PT ;  /* 0x000000870a847209 */ /* 0x000fe40007810000 */
        /* <DEDUP_REMOVED lines=52> */
[----:B------:R-:W-:Y:S04]  /*100e0*/  FMNMX.FTZ R3, R61, R2, !PT ;  /* 0x000000023d037209 */ /* 0x000fe80007810000 */
[----:B------:R-:W-:Y:S02]  /*100f0*/  FMNMX.FTZ R2, R64, R3, !PT ;  /* 0x0000000340027209 */ /* 0x000fe40007810000 */
[----:B------:R-:W-:Y:S02]  /*10100*/  FMNMX.FTZ R3, R63, R132, !PT ;  /* 0x000000843f037209 */ /* 0x000fe40007810000 */
[----:B------:R-:W-:Y:S02]  /*10110*/  FMNMX.FTZ R136, R65, R2, !PT ;  /* 0x0000000241887209 */ /* 0x000fe40007810000 */
[----:B------:R-:W-:Y:S03]  /*10120*/  FMNMX.FTZ R2, R66, R3, !PT ;  /* 0x0000000342027209 */ /* 0x000fe60007810000 */
[----:B------:R-:W-:Y:S01]  /*10130*/  SHFL.BFLY PT, R3, R136, 0x2, 0x1f ;  /* 0x0c401f0088037f89 */ /* 0x000fe200000e0000 */
[----:B------:R-:W-:Y:S07]  /*10140*/  FMNMX.FTZ R137, R67, R2, !PT ;  /* 0x0000000243897209 */ /* 0x000fee0007810000 */
[----:B------:R-:W1:Y:S02]  /*10150*/  SHFL.BFLY PT, R2, R137, 0x2, 0x1f ;  /* 0x0c401f0089027f89 */ /* 0x000e6400000e0000 */
[----:B-1----:R-:W-:Y:S02]  /*10160*/  FMNMX.FTZ R134, R137, R2, !PT ;  /* 0x0000000289867209 */ /* 0x002fe40007810000 */
[----:B------:R-:W-:Y:S04]  /*10170*/  FMNMX.FTZ R139, R136, R3, !PT ;  /* 0x00000003888b7209 */ /* 0x000fe80007810000 */
[----:B------:R-:W1:Y:S08]  /*10180*/  SHFL.BFLY PT, R3, R134, 0x1, 0x1f ;  /* 0x0c201f0086037f89 */ /* 0x000e7000000e0000 */
[----:B------:R-:W2:Y:S01]  /*10190*/  SHFL.BFLY PT, R132, R139, 0x1, 0x1f ;  /* 0x0c201f008b847f89 */ /* 0x000ea200000e0000 */
[----:B-1----:R-:W-:Y:S05]  /*101a0*/  FMNMX.FTZ R3, R134, R3, !PT ;  /* 0x0000000386037209 */ /* 0x002fea0007810000 */
[----:B------:R-:W-:Y:S01]  /*101b0*/  FMUL.FTZ R151, R3, c[0x0][0x23c] ;  /* 0x00008f0003977a20 */ /* 0x000fe20000410000 */
[----:B--2---:R-:W-:Y:S02]  /*101c0*/  FMNMX.FTZ R132, R139, R132, !PT ;  /* 0x000000848b847209 */ /* 0x004fe40007810000 */
[----:B------:R-:W1:Y:S02]  /*101d0*/  LDSM.16.MT88.4 R136, [R200+0xc000] ;  /* 0x00c00000c888783b */ /* 0x000e640000004200 */
[C---:B------:R-:W-:Y:S01]  /*101e0*/  FSETP.NEU.FTZ.AND P1, PT, R132.reuse, -INF , PT ;  /* 0xff8000008400780b */ /* 0x040fe20003f3d000 */
[C---:B------:R-:W-:Y:S02]  /*101f0*/  FADD.FTZ R2, -R132.reuse, R133 ;  /* 0x0000008584027221 */ /* 0x040fe40000010100 */
[----:B------:R-:W-:Y:S02]  /*10200*/  FMUL.FTZ R152, R132, c[0x0][0x23c] ;  /* 0x00008f0084987a20 */ /* 0x000fe40000410000 */
[----:B------:R-:W-:Y:S02]  /*10210*/  FMUL.FTZ R135, R2, c[0x0][0x23c] ;  /* 0x00008f0002877a20 */ /* 0x000fe40000410000 */
[C---:B------:R-:W-:Y:S01]  /*10220*/  FADD.FTZ R133, -R3.reuse, R0 ;  /* 0x0000000003857221 */ /* 0x040fe20000010100 */
[----:B------:R-:W-:Y:S01]  /*10230*/  FSEL R152, R152, RZ, P1 ;  /* 0x000000ff98987208 */ /* 0x000fe20000800000 */
[----:B------:R2:W3:Y:S01]  /*10240*/  MUFU.EX2 R2, R135 ;  /* 0x0000008700027308 */ /* 0x0004e20000000800 */
[----:B------:R-:W-:Y:S01]  /*10250*/  FSETP.NEU.FTZ.AND P1, PT, R3, -INF , PT ;  /* 0xff8000000300780b */ /* 0x000fe20003f3d000 */
[----:B------:R-:W-:Y:S01]  /*10260*/  FMUL.FTZ R0, R133, c[0x0][0x23c] ;  /* 0x00008f0085007a20 */ /* 0x000fe20000410000 */
[----:B------:R-:W-:Y:S01]  /*10270*/  MOV R133, R132 ;  /* 0x0000008400857202 */ /* 0x000fe20000000f00 */
[--C-:B------:R-:W-:Y:S01]  /*10280*/  FFMA.FTZ R134, R4, c[0x0][0x23c], -R152.reuse ;  /* 0x00008f0004867a23 */ /* 0x100fe20000010898 */
[----:B------:R-:W-:Y:S01]  /*10290*/  FSEL R151, R151, RZ, P1 ;  /* 0x000000ff97977208 */ /* 0x000fe20000800000 */
[--C-:B------:R-:W-:Y:S01]  /*102a0*/  FFMA.FTZ R5, R5, c[0x0][0x23c], -R152.reuse ;  /* 0x00008f0005057a23 */ /* 0x100fe20000010898 */
[----:B------:R-:W-:Y:S01]  /*102b0*/  ISETP.GT.AND P1, PT, R215, 0x1, PT ;  /* 0x00000001d700780c */ /* 0x000fe20003f24270 */
[--C-:B------:R-:W-:Y:S01]  /*102c0*/  FFMA.FTZ R148, R9, c[0x0][0x23c], -R152.reuse ;  /* 0x00008f0009947a23 */ /* 0x100fe20000010898 */
[----:B------:R-:W-:Y:S01]  /*102d0*/  IADD3 R215, R215, -0x1, RZ ;  /* 0xffffffffd7d77810 */ /* 0x000fe20007ffe0ff */
[--C-:B------:R-:W-:Y:S01]  /*102e0*/  FFMA.FTZ R149, R6, c[0x0][0x23c], -R151.reuse ;  /* 0x00008f0006957a23 */ /* 0x100fe20000010897 */
[----:B------:R-:W4:Y:S01]  /*102f0*/  MUFU.EX2 R0, R0 ;  /* 0x0000000000007308 */ /* 0x000f220000000800 */
[--C-:B------:R-:W-:Y:S02]  /*10300*/  FFMA.FTZ R6, R7, c[0x0][0x23c], -R151.reuse ;  /* 0x00008f0007067a23 */ /* 0x100fe40000010897 */
[--C-:B------:R-:W-:Y:S02]  /*10310*/  FFMA.FTZ R7, R8, c[0x0][0x23c], -R152.reuse ;  /* 0x00008f0008077a23 */ /* 0x100fe40000010898 */
[--C-:B------:R-:W-:Y:S02]  /*10320*/  FFMA.FTZ R150, R11, c[0x0][0x23c], -R151.reuse ;  /* 0x00008f000b967a23 */ /* 0x100fe40000010897 */
[--C-:B------:R-:W-:Y:S02]  /*10330*/  FFMA.FTZ R162, R20, c[0x0][0x23c], -R152.reuse ;  /* 0x00008f0014a27a23 */ /* 0x100fe40000010898 */
[--C-:B------:R-:W-:Y:S01]  /*10340*/  FFMA.FTZ R161, R21, c[0x0][0x23c], -R152.reuse ;  /* 0x00008f0015a17a23 */ /* 0x100fe20000010898 */
[----:B------:R-:W-:Y:S01]  /*10350*/  MUFU.EX2 R134, R134 ;  /* 0x0000008600867308 */ /* 0x000fe20000000800 */
[--C-:B------:R-:W-:Y:S02]  /*10360*/  FFMA.FTZ R164, R22, c[0x0][0x23c], -R151.reuse ;  /* 0x00008f0016a47a23 */ /* 0x100fe40000010897 */
[--C-:B--2---:R-:W-:Y:S02]  /*10370*/  FFMA.FTZ R135, R10, c[0x0][0x23c], -R151.reuse ;  /* 0x00008f000a877a23 */ /* 0x104fe40000010897 */
[C---:B---3--:R-:W-:Y:S02]  /*10380*/  FMUL.FTZ R8, R2.reuse, R128 ;  /* 0x0000008002087220 */ /* 0x048fe40000410000 */
[C---:B------:R-:W-:Y:S02]  /*10390*/  FMUL.FTZ R9, R2.reuse, R129 ;  /* 0x0000008102097220 */ /* 0x040fe40000410000 */
[C---:B------:R-:W-:Y:S01]  /*103a0*/  FMUL.FTZ R68, R2.reuse, R68 ;  /* 0x0000004402447220 */ /* 0x040fe20000410000 */
[----:B------:R-:W2:Y:S01]  /*103b0*/  MUFU.EX2 R5, R5 ;  /* 0x0000000500057308 */ /* 0x000ea20000000800 */
[C---:B------:R-:W-:Y:S02]  /*103c0*/  FMUL.FTZ R69, R2.reuse, R69 ;  /* 0x0000004502457220 */ /* 0x040fe40000410000 */
[----:B------:R-:W-:Y:S02]  /*103d0*/  FMUL.FTZ R72, R2, R72 ;  /* 0x0000004802487220 */ /* 0x000fe40000410000 */
[C---:B----4-:R-:W-:Y:S02]  /*103e0*/  FMUL.FTZ R10, R0.reuse, R130 ;  /* 0x00000082000a7220 */ /* 0x050fe40000410000 */
[C---:B------:R-:W-:Y:S02]  /*103f0*/  FMUL.FTZ R11, R0.reuse, R131 ;  /* 0x00000083000b7220 */ /* 0x040fe40000410000 */
[C---:B------:R-:W-:Y:S01]  /*10400*/  FMUL.FTZ R70, R0.reuse, R70 ;  /* 0x0000004600467220 */ /* 0x040fe20000410000 */
[----:B------:R-:W-:Y:S01]  /*10410*/  MUFU.EX2 R149, R149 ;  /* 0x0000009500957308 */ /* 0x000fe20000000800 */
[----:B------:R-:W-:Y:S02]  /*10420*/  FMUL.FTZ R71, R0, R71 ;  /* 0x0000004700477220 */ /* 0x000fe40000410000 */
[----:B------:R-:W-:Y:S02]  /*10430*/  FMUL.FTZ R73, R2, R73 ;  /* 0x0000004902497220 */ /* 0x000fe40000410000 */
[C---:B------:R-:W-:Y:S02]  /*10440*/  FMUL.FTZ R74, R0.reuse, R74 ;  /* 0x0000004a004a7220 */ /* 0x040fe40000410000 */
[----:B------:R-:W-:Y:S02]  /*10450*/  FMUL.FTZ R75, R0, R75 ;  /* 0x0000004b004b7220 */ /* 0x000fe40000410000 */
[C---:B------:R-:W-:Y:S01]  /*10460*/  FMUL.FTZ R76, R2.reuse, R76 ;  /* 0x0000004c024c7220 */ /* 0x040fe20000410000 */
[----:B------:R-:W3:Y:S01]  /*10470*/  MUFU.EX2 R6, R6 ;  /* 0x0000000600067308 */ /* 0x000ee20000000800 */
[----:B------:R-:W-:Y:S02]  /*10480*/  FMUL.FTZ R77, R2, R77 ;  /* 0x0000004d024d7220 */ /* 0x000fe40000410000 */
[C---:B------:R-:W-:Y:S01]  /*10490*/  FMUL.FTZ R78, R0.reuse, R78 ;  /* 0x0000004e004e7220 */ /* 0x040fe20000410000 */
[----:B--2---:R-:W-:Y:S01]  /*104a0*/  F2FP.PACK_AB R128, R5, R134 ;  /* 0x000000860580723e */ /* 0x004fe200000000ff */
[----:B------:R-:W-:Y:S02]  /*104b0*/  FMUL.FTZ R79, R0, R79 ;  /* 0x0000004f004f7220 */ /* 0x000fe40000410000 */
[C---:B------:R-:W-:Y:S02]  /*104c0*/  FMUL.FTZ R80, R2.reuse, R80 ;  /* 0x0000005002507220 */ /* 0x040fe40000410000 */
[----:B------:R-:W-:Y:S01]  /*104d0*/  FMUL.FTZ R81, R2, R81 ;  /* 0x0000005102517220 */ /* 0x000fe20000410000 */
[----:B------:R-:W-:Y:S01]  /*104e0*/  MUFU.EX2 R7, R7 ;  /* 0x0000000700077308 */ /* 0x000fe20000000800 */
[C---:B------:R-:W-:Y:S02]  /*104f0*/  FMUL.FTZ R82, R0.reuse, R82 ;  /* 0x0000005200527220 */ /* 0x040fe40000410000 */
[----:B------:R-:W-:Y:S02]  /*10500*/  FMUL.FTZ R83, R0, R83 ;  /* 0x0000005300537220 */ /* 0x000fe40000410000 */
[C---:B------:R-:W-:Y:S02]  /*10510*/  FMUL.FTZ R84, R2.reuse, R84 ;  /* 0x0000005402547220 */ /* 0x040fe40000410000 */
[----:B------:R-:W-:Y:S02]  /*10520*/  FMUL.FTZ R85, R2, R85 ;  /* 0x0000005502557220 */ /* 0x000fe40000410000 */
[C---:B------:R-:W-:Y:S01]  /*10530*/  FMUL.FTZ R86, R0.reuse, R86 ;  /* 0x0000005600567220 */ /* 0x040fe20000410000 */
[----:B------:R-:W2:Y:S01]  /*10540*/  MUFU.EX2 R148, R148 ;  /* 0x0000009400947308 */ /* 0x000ea20000000800 */
[----:B------:R-:W-:Y:S02]  /*10550*/  FMUL.FTZ R87, R0, R87 ;  /* 0x0000005700577220 */ /* 0x000fe40000410000 */
[----:B------:R-:W-:Y:S01]  /*10560*/  FMUL.FTZ R88, R2, R88 ;  /* 0x0000005802587220 */ /* 0x000fe20000410000 */
[----:B---3--:R-:W-:Y:S01]  /*10570*/  F2FP.PACK_AB R129, R6, R149 ;  /* 0x000000950681723e */ /* 0x008fe200000000ff */
[----:B------:R-:W-:Y:S02]  /*10580*/  FMUL.FTZ R89, R2, R89 ;  /* 0x0000005902597220 */ /* 0x000fe40000410000 */
[C---:B------:R-:W-:Y:S02]  /*10590*/  FMUL.FTZ R90, R0.reuse, R90 ;  /* 0x0000005a005a7220 */ /* 0x040fe40000410000 */
[----:B------:R-:W-:Y:S01]  /*105a0*/  FMUL.FTZ R91, R0, R91 ;  /* 0x0000005b005b7220 */ /* 0x000fe20000410000 */
[----:B------:R-:W-:Y:S01]  /*105b0*/  MUFU.EX2 R135, R135 ;  /* 0x0000008700877308 */ /* 0x000fe20000000800 */
[--C-:B------:R-:W-:Y:S02]  /*105c0*/  FFMA.FTZ R163, R23, c[0x0][0x23c], -R151.reuse ;  /* 0x00008f0017a37a23 */ /* 0x100fe40000010897 */
[----:B------:R-:W-:Y:S01]  /*105d0*/  LDSM.16.MT88.4 R20, [R198+0x10800] ;  /* 0x01080000c614783b */ /* 0x000fe20000004200 */
[--C-:B------:R-:W-:Y:S02]  /*105e0*/  FFMA.FTZ R165, R32, c[0x0][0x23c], -R152.reuse ;  /* 0x00008f0020a57a23 */ /* 0x100fe40000010898 */
[--C-:B------:R-:W-:Y:S02]  /*105f0*/  FFMA.FTZ R166, R33, c[0x0][0x23c], -R152.reuse ;  /* 0x00008f0021a67a23 */ /* 0x100fe40000010898 */
[--C-:B------:R-:W-:Y:S02]  /*10600*/  FFMA.FTZ R167, R34, c[0x0][0x23c], -R151.reuse ;  /* 0x00008f0022a77a23 */ /* 0x100fe40000010897 */
[----:B------:R-:W3:Y:S01]  /*10610*/  MUFU.EX2 R150, R150 ;  /* 0x0000009600967308 */ /* 0x000ee20000000800 */
[--C-:B------:R-:W-:Y:S02]  /*10620*/  FFMA.FTZ R168, R35, c[0x0][0x23c], -R151.reuse ;  /* 0x00008f0023a87a23 */ /* 0x100fe40000010897 */
[----:B------:R-:W-:Y:S01]  /*10630*/  LDSM.16.MT88.4 R32, [R198+0xd800] ;  /* 0x00d80000c620783b */ /* 0x000fe20000004200 */
[----:B--2---:R-:W-:Y:S01]  /*10640*/  F2FP.PACK_AB R130, R148, R7 ;  /* 0x000000079482723e */ /* 0x004fe200000000ff */
[--C-:B------:R-:W-:Y:S02]  /*10650*/  FFMA.FTZ R169, R40, c[0x0][0x23c], -R152.reuse ;  /* 0x00008f0028a97a23 */ /* 0x100fe40000010898 */
[--C-:B------:R-:W-:Y:S02]  /*10660*/  FFMA.FTZ R170, R41, c[0x0][0x23c], -R152.reuse ;  /* 0x00008f0029aa7a23 */ /* 0x100fe40000010898 */
[--C-:B------:R-:W-:Y:S01]  /*10670*/  FFMA.FTZ R171, R42, c[0x0][0x23c], -R151.reuse ;  /* 0x00008f002aab7a23 */ /* 0x100fe20000010897 */
[----:B------:R-:W-:Y:S01]  /*10680*/  MUFU.EX2 R162, R162 ;  /* 0x000000a200a27308 */ /* 0x000fe20000000800 */
[--C-:B------:R-:W-:Y:S02]  /*10690*/  FFMA.FTZ R174, R43, c[0x0][0x23c], -R151.reuse ;  /* 0x00008f002bae7a23 */ /* 0x100fe40000010897 */
[----:B------:R-:W-:Y:S01]  /*106a0*/  LDSM.16.MT88.4 R40, [R196+0x12000] ;  /* 0x01200000c428783b */ /* 0x000fe20000004200 */
[--C-:B------:R-:W-:Y:S02]  /*106b0*/  FFMA.FTZ R175, R48, c[0x0][0x23c], -R152.reuse ;  /* 0x00008f0030af7a23 */ /* 0x100fe40000010898 */
[--C-:B------:R-:W-:Y:S02]  /*106c0*/  FFMA.FTZ R176, R49, c[0x0][0x23c], -R152.reuse ;  /* 0x00008f0031b07a23 */ /* 0x100fe40000010898 */
[--C-:B------:R-:W-:Y:S02]  /*106d0*/  FFMA.FTZ R177, R50, c[0x0][0x23c], -R151.reuse ;  /* 0x00008f0032b17a23 */ /* 0x100fe40000010897 */
[--C-:B------:R-:W-:Y:S01]  /*106e0*/  FFMA.FTZ R178, R51, c[0x0][0x23c], -R151.reuse ;  /* 0x00008f0033b27a23 */ /* 0x100fe20000010897 */
[----:B------:R-:W-:Y:S01]  /*106f0*/  MUFU.EX2 R161, R161 ;  /* 0x000000a100a17308 */ /* 0x000fe20000000800 */
[----:B------:R-:W-:Y:S01]  /*10700*/  LDSM.16.MT88.4 R48, [R196+0x13000] ;  /* 0x01300000c430783b */ /* 0x000fe20000004200 */
[----:B------:R-:W-:Y:S01]  /*10710*/  FMUL.FTZ R92, R2, R92 ;  /* 0x0000005c025c7220 */ /* 0x000fe20000410000 */
[----:B---3--:R-:W-:Y:S01]  /*10720*/  F2FP.PACK_AB R131, R150, R135 ;  /* 0x000000879683723e */ /* 0x008fe200000000ff */
[----:B------:R-:W-:Y:S02]  /*10730*/  FMUL.FTZ R93, R2, R93 ;  /* 0x0000005d025d7220 */ /* 0x000fe40000410000 */
[C---:B------:R-:W-:Y:S02]  /*10740*/  FMUL.FTZ R94, R0.reuse, R94 ;  /* 0x0000005e005e7220 */ /* 0x040fe40000410000 */
[----:B------:R-:W-:Y:S02]  /*10750*/  FMUL.FTZ R95, R0, R95 ;  /* 0x0000005f005f7220 */ /* 0x000fe40000410000 */
[C---:B-1----:R-:W-:Y:S01]  /*10760*/  HMMA.16816.F32 R8, R128.reuse, R136, R8 ;  /* 0x000000888008723c */ /* 0x042fe20000001808 */
[----:B------:R-:W-:Y:S04]  /*10770*/  MUFU.EX2 R164, R164 ;  /* 0x000000a400a47308 */ /* 0x000fe80000000800 */
[C---:B------:R-:W-:Y:S02]  /*10780*/  FMUL.FTZ R96, R2.reuse, R96 ;  /* 0x0000006002607220 */ /* 0x040fe40000410000 */
[----:B------:R-:W-:Y:S01]  /*10790*/  FMUL.FTZ R97, R2, R97 ;  /* 0x0000006102617220 */ /* 0x000fe20000410000 */
[C---:B------:R-:W-:Y:S01]  /*107a0*/  HMMA.16816.F32 R68, R128.reuse, R138, R68 ;  /* 0x0000008a8044723c */ /* 0x040fe20000001844 */
[----:B------:R-:W1:Y:S02]  /*107b0*/  LDSM.16.MT88.4 R136, [R196+0xc000] ;  /* 0x00c00000c488783b */ /* 0x000e640000004200 */
[----:B------:R-:W-:Y:S01]  /*107c0*/  MUFU.EX2 R163, R163 ;  /* 0x000000a300a37308 */ /* 0x000fe20000000800 */
[C---:B------:R-:W-:Y:S02]  /*107d0*/  FMUL.FTZ R98, R0.reuse, R98 ;  /* 0x0000006200627220 */ /* 0x040fe40000410000 */
[----:B------:R-:W-:Y:S02]  /*107e0*/  FMUL.FTZ R99, R0, R99 ;  /* 0x0000006300637220 */ /* 0x000fe40000410000 */
[C---:B------:R-:W-:Y:S04]  /*107f0*/  HMMA.16816.F32 R72, R128.reuse, R140, R72 ;  /* 0x0000008c8048723c */ /* 0x040fe80000001848 */
[C---:B------:R-:W-:Y:S01]  /*10800*/  FMUL.FTZ R100, R2.reuse, R100 ;  /* 0x0000006402647220 */ /* 0x040fe20000410000 */
[----:B------:R-:W-:Y:S01]  /*10810*/  MUFU.EX2 R165, R165 ;  /* 0x000000a500a57308 */ /* 0x000fe20000000800 */
[----:B------:R-:W-:Y:S02]  /*10820*/  FMUL.FTZ R101, R2, R101 ;  /* 0x0000006502657220 */ /* 0x000fe40000410000 */
[C---:B------:R-:W-:Y:S01]  /*10830*/  HMMA.16816.F32 R76, R128.reuse, R142, R76 ;  /* 0x0000008e804c723c */ /* 0x040fe2000000184c */
[----:B------:R-:W2:Y:S03]  /*10840*/  LDSM.16.MT88.4 R140, [R200+0x10000] ;  /* 0x01000000c88c783b */ /* 0x000ea60000004200 */
[C---:B------:R-:W-:Y:S02]  /*10850*/  FMUL.FTZ R102, R0.reuse, R102 ;  /* 0x0000006600667220 */ /* 0x040fe40000410000 */
[----:B------:R-:W-:Y:S01]  /*10860*/  FMUL.FTZ R103, R0, R103 ;  /* 0x0000006700677220 */ /* 0x000fe20000410000 */
[----:B------:R-:W-:Y:S01]  /*10870*/  MUFU.EX2 R166, R166 ;  /* 0x000000a600a67308 */ /* 0x000fe20000000800 */
[C---:B------:R-:W-:Y:S04]  /*10880*/  HMMA.16816.F32 R80, R128.reuse, R144, R80 ;  /* 0x000000908050723c */ /* 0x040fe80000001850 */
[--C-:B------:R-:W-:Y:S02]  /*10890*/  FFMA.FTZ R153, R12, c[0x0][0x23c], -R152.reuse ;  /* 0x00008f000c997a23 */ /* 0x100fe40000010898 */
[C---:B------:R-:W-:Y:S02]  /*108a0*/  FMUL.FTZ R12, R2.reuse, R124 ;  /* 0x0000007c020c7220 */ /* 0x040fe40000410000 */
[C---:B------:R-:W-:Y:S01]  /*108b0*/  HMMA.16816.F32 R84, R128.reuse, R146, R84 ;  /* 0x000000928054723c */ /* 0x040fe20000001854 */
[----:B------:R-:W3:Y:S01]  /*108c0*/  LDSM.16.MT88.4 R144, [R198+0x10000] ;  /* 0x01000000c690783b */ /* 0x000ee20000004200 */
[----:B------:R-:W-:Y:S02]  /*108d0*/  MUFU.EX2 R153, R153 ;  /* 0x0000009900997308 */ /* 0x000fe40000000800 */
[--C-:B------:R-:W-:Y:S02]  /*108e0*/  FFMA.FTZ R154, R13, c[0x0][0x23c], -R152.reuse ;  /* 0x00008f000d9a7a23 */ /* 0x100fe40000010898 */
[----:B------:R-:W-:Y:S02]  /*108f0*/  FMUL.FTZ R13, R2, R125 ;  /* 0x0000007d020d7220 */ /* 0x000fe40000410000 */
[--C-:B------:R-:W-:Y:S01]  /*10900*/  FFMA.FTZ R155, R14, c[0x0][0x23c], -R151.reuse ;  /* 0x00008f000e9b7a23 */ /* 0x100fe20000010897 */
[C---:B-1----:R-:W-:Y:S03]  /*10910*/  HMMA.16816.F32 R88, R128.reuse, R136, R88 ;  /* 0x000000888058723c */ /* 0x042fe60000001858 */
[C---:B------:R-:W-:Y:S01]  /*10920*/  FMUL.FTZ R14, R0.reuse, R126 ;  /* 0x0000007e000e7220 */ /* 0x040fe20000410000 */
[----:B------:R-:W1:Y:S01]  /*10930*/  MUFU.EX2 R154, R154 ;  /* 0x0000009a009a7308 */ /* 0x000e620000000800 */
[--C-:B------:R-:W-:Y:S02]  /*10940*/  FFMA.FTZ R156, R15, c[0x0][0x23c], -R151.reuse ;  /* 0x00008f000f9c7a23 */ /* 0x100fe40000010897 */
[----:B------:R-:W-:Y:S01]  /*10950*/  FMUL.FTZ R15, R0, R127 ;  /* 0x0000007f000f7220 */ /* 0x000fe20000410000 */
[C---:B------:R-:W-:Y:S01]  /*10960*/  HMMA.16816.F32 R92, R128.reuse, R138, R92 ;  /* 0x0000008a805c723c */ /* 0x040fe2000000185c */
[----:B------:R-:W4:Y:S03]  /*10970*/  LDSM.16.MT88.4 R136, [R197+0x10000] ;  /* 0x01000000c588783b */ /* 0x000f260000004200 */
[C---:B------:R-:W-:Y:S02]  /*10980*/  FMUL.FTZ R104, R2.reuse, R104 ;  /* 0x0000006802687220 */ /* 0x040fe40000410000 */
[----:B------:R-:W-:Y:S01]  /*10990*/  FMUL.FTZ R105, R2, R105 ;  /* 0x0000006902697220 */ /* 0x000fe20000410000 */
[----:B------:R-:W-:Y:S01]  /*109a0*/  MUFU.EX2 R155, R155 ;  /* 0x0000009b009b7308 */ /* 0x000fe20000000800 */
[C---:B--2---:R-:W-:Y:S01]  /*109b0*/  HMMA.16816.F32 R96, R128.reuse, R140, R96 ;  /* 0x0000008c8060723c */ /* 0x044fe20000001860 */
[----:B------:R-:W2:Y:S03]  /*109c0*/  LDSM.16.MT88.4 R124, [R196+0x10000] ;  /* 0x01000000c47c783b */ /* 0x000ea60000004200 */
[C---:B------:R-:W-:Y:S02]  /*109d0*/  FMUL.FTZ R106, R0.reuse, R106 ;  /* 0x0000006a006a7220 */ /* 0x040fe40000410000 */
[----:B------:R-:W-:Y:S02]  /*109e0*/  FMUL.FTZ R107, R0, R107 ;  /* 0x0000006b006b7220 */ /* 0x000fe40000410000 */
[C---:B------:R-:W-:Y:S01]  /*109f0*/  HMMA.16816.F32 R100, R128.reuse, R142, R100 ;  /* 0x0000008e8064723c */ /* 0x040fe20000001864 */
[----:B------:R-:W5:Y:S01]  /*10a00*/  LDSM.16.MT88.4 R140, [R200+0xc800] ;  /* 0x00c80000c88c783b */ /* 0x000f620000004200 */
[----:B------:R-:W1:Y:S02]  /*10a10*/  MUFU.EX2 R156, R156 ;  /* 0x0000009c009c7308 */ /* 0x000e640000000800 */
[C---:B------:R-:W-:Y:S02]  /*10a20*/  FMUL.FTZ R108, R2.reuse, R108 ;  /* 0x0000006c026c7220 */ /* 0x040fe40000410000 */
[----:B------:R-:W-:Y:S02]  /*10a30*/  FMUL.FTZ R109, R2, R109 ;  /* 0x0000006d026d7220 */ /* 0x000fe40000410000 */
[C---:B---3--:R-:W-:Y:S04]  /*10a40*/  HMMA.16816.F32 R104, R128.reuse, R144, R104 ;  /* 0x000000908068723c */ /* 0x048fe80000001868 */
[C---:B------:R-:W-:Y:S01]  /*10a50*/  FMUL.FTZ R110, R0.reuse, R110 ;  /* 0x0000006e006e7220 */ /* 0x040fe20000410000 */
[----:B------:R-:W-:Y:S01]  /*10a60*/  MUFU.EX2 R167, R167 ;  /* 0x000000a700a77308 */ /* 0x000fe20000000800 */
[----:B------:R-:W-:Y:S02]  /*10a70*/  FMUL.FTZ R111, R0, R111 ;  /* 0x0000006f006f7220 */ /* 0x000fe40000410000 */
[C---:B------:R-:W-:Y:S01]  /*10a80*/  HMMA.16816.F32 R12, R128.reuse, R146, R12 ;  /* 0x00000092800c723c */ /* 0x040fe2000000180c */
[----:B------:R-:W-:Y:S03]  /*10a90*/  LDSM.16.MT88.4 R144, [R197+0xc800] ;  /* 0x00c80000c590783b */ /* 0x000fe60000004200 */
[--C-:B------:R-:W-:Y:S02]  /*10aa0*/  FFMA.FTZ R157, R16, c[0x0][0x23c], -R152.reuse ;  /* 0x00008f00109d7a23 */ /* 0x100fe40000010898 */
[--C-:B------:R-:W-:Y:S01]  /*10ab0*/  FFMA.FTZ R158, R17, c[0x0][0x23c], -R152.reuse ;  /* 0x00008f00119e7a23 */ /* 0x100fe20000010898 */
[----:B------:R-:W-:Y:S01]  /*10ac0*/  MUFU.EX2 R168, R168 ;  /* 0x000000a800a87308 */ /* 0x000fe20000000800 */
[--C-:B------:R-:W-:Y:S01]  /*10ad0*/  FFMA.FTZ R159, R18, c[0x0][0x23c], -R151.reuse ;  /* 0x00008f00129f7a23 */ /* 0x100fe20000010897 */
[C---:B----4-:R-:W-:Y:S03]  /*10ae0*/  HMMA.16816.F32 R108, R128.reuse, R136, R108 ;  /* 0x00000088806c723c */ /* 0x050fe6000000186c */
[--C-:B------:R-:W-:Y:S02]  /*10af0*/  FFMA.FTZ R160, R19, c[0x0][0x23c], -R151.reuse ;  /* 0x00008f0013a07a23 */ /* 0x100fe40000010897 */
[C---:B------:R-:W-:Y:S02]  /*10b00*/  FMUL.FTZ R112, R2.reuse, R112 ;  /* 0x0000007002707220 */ /* 0x040fe40000410000 */
[----:B------:R-:W-:Y:S01]  /*10b10*/  FMUL.FTZ R113, R2, R113 ;  /* 0x0000007102717220 */ /* 0x000fe20000410000 */
[----:B------:R-:W-:Y:S01]  /*10b20*/  MUFU.EX2 R157, R157 ;  /* 0x0000009d009d7308 */ /* 0x000fe20000000800 */
[C---:B------:R-:W-:Y:S03]  /*10b30*/  FMUL.FTZ R114, R0.reuse, R114 ;  /* 0x0000007200727220 */ /* 0x040fe60000410000 */
[----:B------:R-:W-:Y:S02]  /*10b40*/  FMUL.FTZ R115, R0, R115 ;  /* 0x0000007300737220 */ /* 0x000fe40000410000 */
[----:B------:R-:W-:Y:S01]  /*10b50*/  FMUL.FTZ R16, R2, R120 ;  /* 0x0000007802107220 */ /* 0x000fe20000410000 */
[----:B-1----:R-:W-:Y:S01]  /*10b60*/  F2FP.PACK_AB R120, R154, R153 ;  /* 0x000000999a78723e */ /* 0x002fe200000000ff */
[----:B------:R-:W-:Y:S01]  /*10b70*/  FMUL.FTZ R17, R2, R121 ;  /* 0x0000007902117220 */ /* 0x000fe20000410000 */
[----:B------:R-:W-:Y:S01]  /*10b80*/  F2FP.PACK_AB R121, R156, R155 ;  /* 0x0000009b9c79723e */ /* 0x000fe200000000ff */
[----:B------:R-:W1:Y:S01]  /*10b90*/  MUFU.EX2 R158, R158 ;  /* 0x0000009e009e7308 */ /* 0x000e620000000800 */
[C---:B------:R-:W-:Y:S01]  /*10ba0*/  HMMA.16816.F32 R112, R128.reuse, R138, R112 ;  /* 0x0000008a8070723c */ /* 0x040fe20000001870 */
[----:B------:R-:W3:Y:S02]  /*10bb0*/  LDSM.16.MT88.4 R136, [R198+0xc800] ;  /* 0x00c80000c688783b */ /* 0x000ee40000004200 */
[C---:B------:R-:W-:Y:S02]  /*10bc0*/  FMUL.FTZ R18, R0.reuse, R122 ;  /* 0x0000007a00127220 */ /* 0x040fe40000410000 */
[----:B------:R-:W-:Y:S02]  /*10bd0*/  FMUL.FTZ R19, R0, R123 ;  /* 0x0000007b00137220 */ /* 0x000fe40000410000 */
[C---:B------:R-:W-:Y:S02]  /*10be0*/  FMUL.FTZ R116, R2.reuse, R116 ;  /* 0x0000007402747220 */ /* 0x040fe40000410000 */
[----:B------:R-:W-:Y:S03]  /*10bf0*/  MUFU.EX2 R159, R159 ;  /* 0x0000009f009f7308 */ /* 0x000fe60000000800 */
[C---:B--2---:R-:W-:Y:S03]  /*10c00*/  HMMA.16816.F32 R16, R128.reuse, R124, R16 ;  /* 0x0000007c8010723c */ /* 0x044fe60000001810 */
[----:B------:R-:W-:Y:S02]  /*10c10*/  FMUL.FTZ R117, R2, R117 ;  /* 0x0000007502757220 */ /* 0x000fe40000410000 */
[C---:B------:R-:W-:Y:S02]  /*10c20*/  FMUL.FTZ R118, R0.reuse, R118 ;  /* 0x0000007600767220 */ /* 0x040fe40000410000 */
[----:B------:R-:W2:Y:S01]  /*10c30*/  MUFU.EX2 R160, R160 ;  /* 0x000000a000a07308 */ /* 0x000ea20000000800 */
[----:B------:R-:W-:Y:S01]  /*10c40*/  FMUL.FTZ R119, R0, R119 ;  /* 0x0000007700777220 */ /* 0x000fe20000410000 */
[----:B-1----:R-:W-:Y:S03]  /*10c50*/  F2FP.PACK_AB R122, R158, R157 ;  /* 0x0000009d9e7a723e */ /* 0x002fe600000000ff */
[--C-:B------:R-:W-:Y:S03]  /*10c60*/  FFMA.FTZ R52, R52, c[0x0][0x23c], -R152.reuse ;  /* 0x00008f0034347a23 */ /* 0x100fe60000010898 */
[----:B------:R-:W-:Y:S01]  /*10c70*/  HMMA.16816.F32 R116, R128, R126, R116 ;  /* 0x0000007e8074723c */ /* 0x000fe20000001874 */
[----:B------:R-:W1:Y:S01]  /*10c80*/  LDSM.16.MT88.4 R124, [R196+0xc800] ;  /* 0x00c80000c47c783b */ /* 0x000e620000004200 */
[----:B------:R-:W-:Y:S01]  /*10c90*/  MUFU.EX2 R169, R169 ;  /* 0x000000a900a97308 */ /* 0x000fe20000000800 */
[--C-:B------:R-:W-:Y:S02]  /*10ca0*/  FFMA.FTZ R53, R53, c[0x0][0x23c], -R152.reuse ;  /* 0x00008f0035357a23 */ /* 0x100fe40000010898 */
[--C-:B------:R-:W-:Y:S02]  /*10cb0*/  FFMA.FTZ R54, R54, c[0x0][0x23c], -R151.reuse ;  /* 0x00008f0036367a23 */ /* 0x100fe40000010897 */
[--C-:B------:R-:W-:Y:S02]  /*10cc0*/  FFMA.FTZ R55, R55, c[0x0][0x23c], -R151.reuse ;  /* 0x00008f0037377a23 */ /* 0x100fe40000010897 */
[----:B------:R-:W4:Y:S03]  /*10cd0*/  LDSM.16.MT88.4 R128, [R200+0x10800] ;  /* 0x01080000c880783b */ /* 0x000f260000004200 */
[----:B------:R-:W-:Y:S01]  /*10ce0*/  MUFU.EX2 R170, R170 ;  /* 0x000000aa00aa7308 */ /* 0x000fe20000000800 */
[--C-:B------:R-:W-:Y:S02]  /*10cf0*/  FFMA.FTZ R56, R56, c[0x0][0x23c], -R152.reuse ;  /* 0x00008f0038387a23 */ /* 0x100fe40000010898 */
[--C-:B------:R-:W-:Y:S01]  /*10d00*/  FFMA.FTZ R57, R57, c[0x0][0x23c], -R152.reuse ;  /* 0x00008f0039397a23 */ /* 0x100fe20000010898 */
[----:B--2---:R-:W-:Y:S01]  /*10d10*/  F2FP.PACK_AB R123, R160, R159 ;  /* 0x0000009fa07b723e */ /* 0x004fe200000000ff */
[--C-:B------:R-:W-:Y:S02]  /*10d20*/  FFMA.FTZ R58, R58, c[0x0][0x23c], -R151.reuse ;  /* 0x00008f003a3a7a23 */ /* 0x100fe40000010897 */
[--C-:B------:R-:W-:Y:S02]  /*10d30*/  FFMA.FTZ R59, R59, c[0x0][0x23c], -R151.reuse ;  /* 0x00008f003b3b7a23 */ /* 0x100fe40000010897 */
[--C-:B------:R-:W-:Y:S01]  /*10d40*/  FFMA.FTZ R60, R60, c[0x0][0x23c], -R152.reuse ;  /* 0x00008f003c3c7a23 */ /* 0x100fe20000010898 */
[----:B------:R-:W-:Y:S01]  /*10d50*/  MUFU.EX2 R171, R171 ;  /* 0x000000ab00ab7308 */ /* 0x000fe20000000800 */
[C---:B-----5:R-:W-:Y:S05]  /*10d60*/  HMMA.16816.F32 R8, R120.reuse, R140, R8 ;  /* 0x0000008c7808723c */ /* 0x060fea0000001808 */
[--C-:B------:R-:W-:Y:S02]  /*10d70*/  FFMA.FTZ R61, R61, c[0x0][0x23c], -R152.reuse ;  /* 0x00008f003d3d7a23 */ /* 0x100fe40000010898 */
[--C-:B------:R-:W-:Y:S01]  /*10d80*/  FFMA.FTZ R62, R62, c[0x0][0x23c], -R151.reuse ;  /* 0x00008f003e3e7a23 */ /* 0x100fe20000010897 */
[C---:B------:R-:W-:Y:S01]  /*10d90*/  HMMA.16816.F32 R68, R120.reuse, R142, R68 ;  /* 0x0000008e7844723c */ /* 0x040fe20000001844 */
[----:B------:R-:W-:Y:S01]  /*10da0*/  LDSM.16.MT88.4 R140, [R196+0x10800] ;  /* 0x01080000c48c783b */ /* 0x000fe20000004200 */
[----:B------:R-:W-:Y:S02]  /*10db0*/  MUFU.EX2 R174, R174 ;  /* 0x000000ae00ae7308 */ /* 0x000fe40000000800 */
[--C-:B------:R-:W-:Y:S02]  /*10dc0*/  FFMA.FTZ R63, R63, c[0x0][0x23c], -R151.reuse ;  /* 0x00008f003f3f7a23 */ /* 0x100fe40000010897 */
[----:B------:R-:W-:Y:S02]  /*10dd0*/  FFMA.FTZ R64, R64, c[0x0][0x23c], -R152 ;  /* 0x00008f0040407a23 */ /* 0x000fe40000010898 */
[C---:B---3--:R-:W-:Y:S04]  /*10de0*/  HMMA.16816.F32 R72, R120.reuse, R136, R72 ;  /* 0x000000887848723c */ /* 0x048fe80000001848 */
[----:B------:R-:W-:Y:S01]  /*10df0*/  MUFU.EX2 R175, R175 ;  /* 0x000000af00af7308 */ /* 0x000fe20000000800 */
[----:B------:R-:W-:Y:S02]  /*10e00*/  FFMA.FTZ R66, R66, c[0x0][0x23c], -R151 ;  /* 0x00008f0042427a23 */ /* 0x000fe40000010897 */
[----:B------:R-:W-:Y:S01]  /*10e10*/  FFMA.FTZ R134, R2, R235, R134 ;  /* 0x000000eb02867223 */ /* 0x000fe20000010086 */
[C---:B------:R-:W-:Y:S01]  /*10e20*/  HMMA.16816.F32 R76, R120.reuse, R138, R76 ;  /* 0x0000008a784c723c */ /* 0x040fe2000000184c */
[----:B------:R-:W2:Y:S03]  /*10e30*/  LDSM.16.MT88.4 R136, [R197+0x10800] ;  /* 0x01080000c588783b */ /* 0x000ea60000004200 */
[----:B------:R-:W-:Y:S01]  /*10e40*/  FFMA.FTZ R149, R0, R233, R149 ;  /* 0x000000e900957223 */ /* 0x000fe20000010095 */
[----:B------:R-:W-:Y:S01]  /*10e50*/  MOV R0, R3 ;  /* 0x0000000300007202 */ /* 0x000fe20000000f00 */
[----:B------:R-:W-:Y:S01]  /*10e60*/  MUFU.EX2 R176, R176 ;  /* 0x000000b000b07308 */ /* 0x000fe20000000800 */
[----:B------:R-:W-:Y:S01]  /*10e70*/  FADD.FTZ R134, R5, R134 ;  /* 0x0000008605867221 */ /* 0x000fe20000010000 */
[C---:B------:R-:W-:Y:S04]  /*10e80*/  HMMA.16816.F32 R80, R120.reuse, R144, R80 ;  /* 0x000000907850723c */ /* 0x040fe80000001850 */
[----:B------:R-:W-:Y:S02]  /*10e90*/  FADD.FTZ R6, R6, R149 ;  /* 0x0000009506067221 */ /* 0x000fe40000010000 */
[----:B------:R-:W-:Y:S02]  /*10ea0*/  FADD.FTZ R7, R7, R134 ;  /* 0x0000008607077221 */ /* 0x000fe40000010000 */
[C---:B------:R-:W-:Y:S01]  /*10eb0*/  HMMA.16816.F32 R84, R120.reuse, R146, R84 ;  /* 0x000000927854723c */ /* 0x040fe20000001854 */
[----:B------:R-:W-:Y:S03]  /*10ec0*/  MUFU.EX2 R177, R177 ;  /* 0x000000b100b17308 */ /* 0x000fe60000000800 */
[--C-:B------:R-:W-:Y:S02]  /*10ed0*/  FFMA.FTZ R144, R24, c[0x0][0x23c], -R152.reuse ;  /* 0x00008f0018907a23 */ /* 0x100fe40000010898 */
[----:B------:R-:W-:Y:S02]  /*10ee0*/  FFMA.FTZ R145, R25, c[0x0][0x23c], -R152 ;  /* 0x00008f0019917a23 */ /* 0x000fe40000010898 */
[C---:B-1----:R-:W-:Y:S03]  /*10ef0*/  HMMA.16816.F32 R88, R120.reuse, R124, R88 ;  /* 0x0000007c7858723c */ /* 0x042fe60000001858 */
[----:B------:R-:W-:Y:S01]  /*10f00*/  MUFU.EX2 R144, R144 ;  /* 0x0000009000907308 */ /* 0x000fe20000000800 */
[--C-:B------:R-:W-:Y:S02]  /*10f10*/  FFMA.FTZ R146, R26, c[0x0][0x23c], -R151.reuse ;  /* 0x00008f001a927a23 */ /* 0x100fe40000010897 */
[----:B------:R-:W-:Y:S02]  /*10f20*/  FFMA.FTZ R147, R27, c[0x0][0x23c], -R151 ;  /* 0x00008f001b937a23 */ /* 0x000fe40000010897 */
[C---:B------:R-:W-:Y:S01]  /*10f30*/  HMMA.16816.F32 R92, R120.reuse, R126, R92 ;  /* 0x0000007e785c723c */ /* 0x040fe2000000185c */
[----:B------:R-:W1:Y:S03]  /*10f40*/  LDSM.16.MT88.4 R124, [R200+0xd000] ;  /* 0x00d00000c87c783b */ /* 0x000e660000004200 */
[----:B------:R-:W-:Y:S01]  /*10f50*/  FADD.FTZ R135, R135, R6 ;  /* 0x0000000687877221 */ /* 0x000fe20000010000 */
[----:B------:R-:W3:Y:S01]  /*10f60*/  MUFU.EX2 R145, R145 ;  /* 0x0000009100917308 */ /* 0x000ee20000000800 */
[----:B------:R-:W-:Y:S02]  /*10f70*/  FADD.FTZ R148, R148, R7 ;  /* 0x0000000794947221 */ /* 0x000fe40000010000 */
[C---:B----4-:R-:W-:Y:S01]  /*10f80*/  HMMA.16816.F32 R96, R120.reuse, R128, R96 ;  /* 0x000000807860723c */ /* 0x050fe20000001860 */
[----:B------:R-:W4:Y:S03]  /*10f90*/  LDSM.16.MT88.4 R24, [R198+0xd000] ;  /* 0x00d00000c618783b */ /* 0x000f260000004200 */
[----:B------:R-:W-:Y:S02]  /*10fa0*/  FADD.FTZ R150, R150, R135 ;  /* 0x0000008796967221 */ /* 0x000fe40000010000 */
[----:B------:R-:W-:Y:S01]  /*10fb0*/  FADD.FTZ R153, R153, R148 ;  /* 0x0000009499997221 */ /* 0x000fe20000010000 */
[----:B------:R-:W-:Y:S01]  /*10fc0*/  MUFU.EX2 R146, R146 ;  /* 0x0000009200927308 */ /* 0x000fe20000000800 */
[C---:B------:R-:W-:Y:S01]  /*10fd0*/  HMMA.16816.F32 R100, R120.reuse, R130, R100 ;  /* 0x000000827864723c */ /* 0x040fe20000001864 */
[----:B------:R-:W-:Y:S03]  /*10fe0*/  LDSM.16.MT88.4 R128, [R196+0xd000] ;  /* 0x00d00000c480783b */ /* 0x000fe60000004200 */
[----:B------:R-:W-:Y:S02]  /*10ff0*/  FADD.FTZ R155, R155, R150 ;  /* 0x000000969b9b7221 */ /* 0x000fe40000010000 */
[----:B------:R-:W-:Y:S02]  /*11000*/  FADD.FTZ R154, R154, R153 ;  /* 0x000000999a9a7221 */ /* 0x000fe40000010000 */
[C---:B------:R-:W-:Y:S01]  /*11010*/  HMMA.16816.F32 R104, R120.reuse, R20, R104 ;  /* 0x000000147868723c */ /* 0x040fe20000001868 */
[----:B------:R-:W5:Y:S03]  /*11020*/  MUFU.EX2 R147, R147 ;  /* 0x0000009300937308 */ /* 0x000f660000000800 */
[----:B------:R-:W-:Y:S02]  /*11030*/  FADD.FTZ R156, R156, R155 ;  /* 0x0000009b9c9c7221 */ /* 0x000fe40000010000 */
[----:B------:R-:W-:Y:S01]  /*11040*/  FADD.FTZ R157, R157, R154 ;  /* 0x0000009a9d9d7221 */ /* 0x000fe20000010000 */
[----:B------:R-:W-:Y:S01]  /*11050*/  F2FP.PACK_AB R20, R161, R162 ;  /* 0x000000a2a114723e */ /* 0x000fe200000000ff */
[C---:B------:R-:W-:Y:S03]  /*11060*/  HMMA.16816.F32 R12, R120.reuse, R22, R12 ;  /* 0x00000016780c723c */ /* 0x040fe6000000180c */
[----:B------:R-:W-:Y:S01]  /*11070*/  MUFU.EX2 R178, R178 ;  /* 0x000000b200b27308 */ /* 0x000fe20000000800 */
[----:B------:R-:W-:Y:S01]  /*11080*/  F2FP.PACK_AB R21, R163, R164 ;  /* 0x000000a4a315723e */ /* 0x000fe200000000ff */
[----:B------:R-:W-:Y:S02]  /*11090*/  FADD.FTZ R159, R159, R156 ;  /* 0x0000009c9f9f7221 */ /* 0x000fe40000010000 */
[----:B---3--:R-:W-:Y:S01]  /*110a0*/  F2FP.PACK_AB R22, R145, R144 ;  /* 0x000000909116723e */ /* 0x008fe200000000ff */
[C---:B--2---:R-:W-:Y:S04]  /*110b0*/  HMMA.16816.F32 R108, R120.reuse, R136, R108 ;  /* 0x00000088786c723c */ /* 0x044fe8000000186c */
[----:B------:R-:W-:Y:S01]  /*110c0*/  FADD.FTZ R157, R158, R157 ;  /* 0x0000009d9e9d7221 */ /* 0x000fe20000010000 */
[----:B------:R-:W-:Y:S01]  /*110d0*/  MUFU.EX2 R52, R52 ;  /* 0x0000003400347308 */ /* 0x000fe20000000800 */
[----:B------:R-:W-:Y:S02]  /*110e0*/  FADD.FTZ R159, R160, R159 ;  /* 0x0000009fa09f7221 */ /* 0x000fe40000010000 */
[C---:B------:R-:W-:Y:S01]  /*110f0*/  HMMA.16816.F32 R112, R120.reuse, R138, R112 ;  /* 0x0000008a7870723c */ /* 0x040fe20000001870 */
[----:B------:R-:W-:Y:S03]  /*11100*/  LDSM.16.MT88.4 R136, [R196+0x11000] ;  /* 0x01100000c488783b */ /* 0x000fe60000004200 */
[----:B-----5:R-:W-:Y:S01]  /*11110*/  F2FP.PACK_AB R23, R147, R146 ;  /* 0x000000929317723e */ /* 0x020fe200000000ff */
[----:B------:R-:W-:Y:S02]  /*11120*/  FADD.FTZ R162, R162, R157 ;  /* 0x0000009da2a27221 */ /* 0x000fe40000010000 */
[----:B------:R-:W-:Y:S01]  /*11130*/  MUFU.EX2 R53, R53 ;  /* 0x0000003500357308 */ /* 0x000fe20000000800 */
[C---:B------:R-:W-:Y:S04]  /*11140*/  HMMA.16816.F32 R16, R120.reuse, R140, R16 ;  /* 0x0000008c7810723c */ /* 0x040fe80000001810 */
[----:B------:R-:W-:Y:S02]  /*11150*/  FADD.FTZ R164, R164, R159 ;  /* 0x0000009fa4a47221 */ /* 0x000fe40000010000 */
[----:B------:R-:W-:Y:S02]  /*11160*/  FADD.FTZ R161, R161, R162 ;  /* 0x000000a2a1a17221 */ /* 0x000fe40000010000 */
[----:B------:R-:W-:Y:S01]  /*11170*/  HMMA.16816.F32 R116, R120, R142, R116 ;  /* 0x0000008e7874723c */ /* 0x000fe20000001874 */
[----:B------:R-:W2:Y:S01]  /*11180*/  LDSM.16.MT88.4 R120, [R197+0xd000] ;  /* 0x00d00000c578783b */ /* 0x000ea20000004200 */
[----:B------:R-:W-:Y:S02]  /*11190*/  MUFU.EX2 R54, R54 ;  /* 0x0000003600367308 */ /* 0x000fe40000000800 */
[--C-:B------:R-:W-:Y:S02]  /*111a0*/  FFMA.FTZ R141, R28, c[0x0][0x23c], -R152.reuse ;  /* 0x00008f001c8d7a23 */ /* 0x100fe40000010898 */
[----:B------:R-:W-:Y:S02]  /*111b0*/  FFMA.FTZ R140, R29, c[0x0][0x23c], -R152 ;  /* 0x00008f001d8c7a23 */ /* 0x000fe40000010898 */
[C---:B-1----:R-:W-:Y:S04]  /*111c0*/  HMMA.16816.F32 R8, R20.reuse, R124, R8 ;  /* 0x0000007c1408723c */ /* 0x042fe80000001808 */
[----:B------:R-:W-:Y:S01]  /*111d0*/  MUFU.EX2 R141, R141 ;  /* 0x0000008d008d7308 */ /* 0x000fe20000000800 */
[--C-:B------:R-:W-:Y:S02]  /*111e0*/  FFMA.FTZ R143, R30, c[0x0][0x23c], -R151.reuse ;  /* 0x00008f001e8f7a23 */ /* 0x100fe40000010897 */
[----:B------:R-:W-:Y:S01]  /*111f0*/  FFMA.FTZ R142, R31, c[0x0][0x23c], -R151 ;  /* 0x00008f001f8e7a23 */ /* 0x000fe20000010897 */
[C---:B------:R-:W-:Y:S01]  /*11200*/  HMMA.16816.F32 R68, R20.reuse, R126, R68 ;  /* 0x0000007e1444723c */ /* 0x040fe20000001844 */
[----:B------:R-:W1:Y:S03]  /*11210*/  LDSM.16.MT88.4 R124, [R200+0x11000] ;  /* 0x01100000c87c783b */ /* 0x000e660000004200 */
[----:B------:R-:W-:Y:S02]  /*11220*/  FADD.FTZ R163, R163, R164 ;  /* 0x000000a4a3a37221 */ /* 0x000fe40000010000 */
[----:B------:R-:W3:Y:S01]  /*11230*/  MUFU.EX2 R140, R140 ;  /* 0x0000008c008c7308 */ /* 0x000ee20000000800 */
[----:B------:R-:W-:Y:S01]  /*11240*/  FADD.FTZ R144, R144, R161 ;  /* 0x000000a190907221 */ /* 0x000fe20000010000 */
[C---:B----4-:R-:W-:Y:S01]  /*11250*/  HMMA.16816.F32 R72, R20.reuse, R24, R72 ;  /* 0x000000181448723c */ /* 0x050fe20000001848 */
[----:B------:R-:W-:Y:S03]  /*11260*/  LDSM.16.MT88.4 R28, [R197+0x11000] ;  /* 0x01100000c51c783b */ /* 0x000fe60000004200 */
[----:B------:R-:W-:Y:S02]  /*11270*/  FADD.FTZ R146, R146, R163 ;  /* 0x000000a392927221 */ /* 0x000fe40000010000 */
[----:B------:R-:W-:Y:S02]  /*11280*/  FADD.FTZ R144, R145, R144 ;  /* 0x0000009091907221 */ /* 0x000fe40000010000 */
[C---:B------:R-:W-:Y:S01]  /*11290*/  HMMA.16816.F32 R76, R20.reuse, R26, R76 ;  /* 0x0000001a144c723c */ /* 0x040fe2000000184c */
[----:B------:R-:W4:Y:S01]  /*112a0*/  LDSM.16.MT88.4 R24, [R198+0x11000] ;  /* 0x01100000c618783b */ /* 0x000f220000004200 */
[----:B------:R-:W-:Y:S02]  /*112b0*/  MUFU.EX2 R143, R143 ;  /* 0x0000008f008f7308 */ /* 0x000fe40000000800 */
[----:B------:R-:W-:Y:S04]  /*112c0*/  FADD.FTZ R146, R147, R146 ;  /* 0x0000009293927221 */ /* 0x000fe80000010000 */
[C---:B--2---:R-:W-:Y:S04]  /*112d0*/  HMMA.16816.F32 R80, R20.reuse, R120, R80 ;  /* 0x000000781450723c */ /* 0x044fe80000001850 */
[----:B------:R-:W2:Y:S04]  /*112e0*/  MUFU.EX2 R142, R142 ;  /* 0x0000008e008e7308 */ /* 0x000ea80000000800 */
[C---:B------:R-:W-:Y:S01]  /*112f0*/  HMMA.16816.F32 R84, R20.reuse, R122, R84 ;  /* 0x0000007a1454723c */ /* 0x040fe20000001854 */
[----:B------:R-:W5:Y:S05]  /*11300*/  LDSM.16.MT88.4 R120, [R200+0xd800] ;  /* 0x00d80000c878783b */ /* 0x000f6a0000004200 */
[----:B------:R-:W-:Y:S02]  /*11310*/  MUFU.EX2 R55, R55 ;  /* 0x0000003700377308 */ /* 0x000fe40000000800 */
[C---:B------:R-:W-:Y:S08]  /*11320*/  HMMA.16816.F32 R88, R20.reuse, R128, R88 ;  /* 0x000000801458723c */ /* 0x040ff00000001858 */
[----:B------:R-:W-:Y:S01]  /*11330*/  MUFU.EX2 R56, R56 ;  /* 0x0000003800387308 */ /* 0x000fe20000000800 */
[C---:B------:R-:W-:Y:S08]  /*11340*/  HMMA.16816.F32 R92, R20.reuse, R130, R92 ;  /* 0x00000082145c723c */ /* 0x040ff0000000185c */
[C---:B-1----:R-:W-:Y:S01]  /*11350*/  HMMA.16816.F32 R96, R20.reuse, R124, R96 ;  /* 0x0000007c1460723c */ /* 0x042fe20000001860 */
[----:B------:R-:W-:Y:S07]  /*11360*/  MUFU.EX2 R57, R57 ;  /* 0x0000003900397308 */ /* 0x000fee0000000800 */
[C---:B------:R-:W-:Y:S01]  /*11370*/  HMMA.16816.F32 R100, R20.reuse, R126, R100 ;  /* 0x0000007e1464723c */ /* 0x040fe20000001864 */
[----:B------:R-:W-:Y:S02]  /*11380*/  LDSM.16.MT88.4 R124, [R196+0x11800] ;  /* 0x01180000c47c783b */ /* 0x000fe40000004200 */
[----:B------:R-:W-:Y:S05]  /*11390*/  MUFU.EX2 R58, R58 ;  /* 0x0000003a003a7308 */ /* 0x000fea0000000800 */
[C---:B----4-:R-:W-:Y:S05]  /*113a0*/  HMMA.16816.F32 R104, R20.reuse, R24, R104 ;  /* 0x000000181468723c */ /* 0x050fea0000001868 */
[----:B------:R-:W-:Y:S03]  /*113b0*/  MUFU.EX2 R59, R59 ;  /* 0x0000003b003b7308 */ /* 0x000fe60000000800 */
[C---:B------:R-:W-:Y:S01]  /*113c0*/  HMMA.16816.F32 R12, R20.reuse, R26, R12 ;  /* 0x0000001a140c723c */ /* 0x040fe2000000180c */
[----:B------:R-:W1:Y:S06]  /*113d0*/  LDSM.16.MT88.4 R24, [R197+0xd800] ;  /* 0x00d80000c518783b */ /* 0x000e6c0000004200 */
[----:B------:R-:W-:Y:S01]  /*113e0*/  MUFU.EX2 R60, R60 ;  /* 0x0000003c003c7308 */ /* 0x000fe20000000800 */
[C---:B------:R-:W-:Y:S08]  /*113f0*/  HMMA.16816.F32 R108, R20.reuse, R28, R108 ;  /* 0x0000001c146c723c */ /* 0x040ff0000000186c */
[C---:B------:R-:W-:Y:S01]  /*11400*/  HMMA.16816.F32 R112, R20.reuse, R30, R112 ;  /* 0x0000001e1470723c */ /* 0x040fe20000001870 */
[----:B------:R-:W4:Y:S01]  /*11410*/  LDSM.16.MT88.4 R28, [R196+0xd800] ;  /* 0x00d80000c41c783b */ /* 0x000f220000004200 */
[----:B------:R-:W-:Y:S06]  /*11420*/  MUFU.EX2 R61, R61 ;  /* 0x0000003d003d7308 */ /* 0x000fec0000000800 */
[C---:B------:R-:W-:Y:S04]  /*11430*/  HMMA.16816.F32 R16, R20.reuse, R136, R16 ;  /* 0x000000881410723c */ /* 0x040fe80000001810 */
[----:B------:R-:W-:Y:S03]  /*11440*/  MUFU.EX2 R62, R62 ;  /* 0x0000003e003e7308 */ /* 0x000fe60000000800 */
[--C-:B------:R-:W-:Y:S01]  /*11450*/  FFMA.FTZ R137, R36, c[0x0][0x23c], -R152.reuse ;  /* 0x00008f0024897a23 */ /* 0x100fe20000010898 */
[----:B------:R-:W-:Y:S04]  /*11460*/  HMMA.16816.F32 R116, R20, R138, R116 ;  /* 0x0000008a1474723c */ /* 0x000fe80000001874 */
[----:B------:R-:W-:Y:S02]  /*11470*/  FFMA.FTZ R136, R37, c[0x0][0x23c], -R152 ;  /* 0x00008f0025887a23 */ /* 0x000fe40000010898 */
[----:B------:R-:W-:Y:S01]  /*11480*/  MUFU.EX2 R137, R137 ;  /* 0x0000008900897308 */ /* 0x000fe20000000800 */
[----:B---3--:R-:W-:Y:S01]  /*11490*/  F2FP.PACK_AB R20, R140, R141 ;  /* 0x0000008d8c14723e */ /* 0x008fe200000000ff */
[--C-:B------:R-:W-:Y:S01]  /*114a0*/  FFMA.FTZ R139, R38, c[0x0][0x23c], -R151.reuse ;  /* 0x00008f00268b7a23 */ /* 0x100fe20000010897 */
[----:B--2---:R-:W-:Y:S03]  /*114b0*/  F2FP.PACK_AB R21, R142, R143 ;  /* 0x0000008f8e15723e */ /* 0x004fe600000000ff */
[----:B------:R-:W-:Y:S01]  /*114c0*/  F2FP.PACK_AB R22, R166, R165 ;  /* 0x000000a5a616723e */ /* 0x000fe200000000ff */
[----:B------:R-:W-:Y:S01]  /*114d0*/  FFMA.FTZ R138, R39, c[0x0][0x23c], -R151 ;  /* 0x00008f00278a7a23 */ /* 0x000fe20000010897 */
[----:B------:R-:W-:Y:S01]  /*114e0*/  F2FP.PACK_AB R23, R168, R167 ;  /* 0x000000a7a817723e */ /* 0x000fe200000000ff */
[----:B------:R-:W-:Y:S01]  /*114f0*/  LDSM.16.MT88.4 R36, [R198+0x11800] ;  /* 0x01180000c624783b */ /* 0x000fe20000004200 */
[----:B------:R-:W2:Y:S01]  /*11500*/  MUFU.EX2 R136, R136 ;  /* 0x0000008800887308 */ /* 0x000ea20000000800 */
[----:B------:R-:W-:Y:S02]  /*11510*/  FADD.FTZ R141, R141, R144 ;  /* 0x000000908d8d7221 */ /* 0x000fe40000010000 */
[----:B------:R-:W-:Y:S02]  /*11520*/  FADD.FTZ R143, R143, R146 ;  /* 0x000000928f8f7221 */ /* 0x000fe40000010000 */
[C---:B-----5:R-:W-:Y:S03]  /*11530*/  HMMA.16816.F32 R8, R20.reuse, R120, R8 ;  /* 0x000000781408723c */ /* 0x060fe60000001808 */
[----:B------:R-:W-:Y:S02]  /*11540*/  FADD.FTZ R140, R140, R141 ;  /* 0x0000008d8c8c7221 */ /* 0x000fe40000010000 */
[----:B------:R-:W-:Y:S01]  /*11550*/  MUFU.EX2 R139, R139 ;  /* 0x0000008b008b7308 */ /* 0x000fe20000000800 */
[----:B------:R-:W-:Y:S02]  /*11560*/  FADD.FTZ R142, R142, R143 ;  /* 0x0000008f8e8e7221 */ /* 0x000fe40000010000 */
[C---:B------:R-:W-:Y:S01]  /*11570*/  HMMA.16816.F32 R68, R20.reuse, R122, R68 ;  /* 0x0000007a1444723c */ /* 0x040fe20000001844 */
[----:B------:R-:W-:Y:S03]  /*11580*/  LDSM.16.MT88.4 R120, [R197+0x11800] ;  /* 0x01180000c578783b */ /* 0x000fe60000004200 */
[----:B------:R-:W-:Y:S02]  /*11590*/  FADD.FTZ R165, R165, R140 ;  /* 0x0000008ca5a57221 */ /* 0x000fe40000010000 */
[----:B------:R-:W-:Y:S01]  /*115a0*/  FADD.FTZ R167, R167, R142 ;  /* 0x0000008ea7a77221 */ /* 0x000fe20000010000 */
[----:B------:R-:W3:Y:S01]  /*115b0*/  MUFU.EX2 R138, R138 ;  /* 0x0000008a008a7308 */ /* 0x000ee20000000800 */
[C---:B------:R-:W-:Y:S04]  /*115c0*/  HMMA.16816.F32 R72, R20.reuse, R32, R72 ;  /* 0x000000201448723c */ /* 0x040fe80000001848 */
[----:B------:R-:W-:Y:S02]  /*115d0*/  FADD.FTZ R166, R166, R165 ;  /* 0x000000a5a6a67221 */ /* 0x000fe40000010000 */
[----:B------:R-:W-:Y:S02]  /*115e0*/  FADD.FTZ R168, R168, R167 ;  /* 0x000000a7a8a87221 */ /* 0x000fe40000010000 */
[C---:B------:R-:W-:Y:S01]  /*115f0*/  HMMA.16816.F32 R76, R20.reuse, R34, R76 ;  /* 0x00000022144c723c */ /* 0x040fe2000000184c */
[----:B------:R-:W5:Y:S01]  /*11600*/  LDSM.16.MT88.4 R32, [R200+0x11800] ;  /* 0x01180000c820783b */ /* 0x000f620000004200 */
[----:B------:R-:W-:Y:S06]  /*11610*/  MUFU.EX2 R63, R63 ;  /* 0x0000003f003f7308 */ /* 0x000fec0000000800 */
[C---:B-1----:R-:W-:Y:S04]  /*11620*/  HMMA.16816.F32 R80, R20.reuse, R24, R80 ;  /* 0x000000181450723c */ /* 0x042fe80000001850 */
[----:B------:R-:W-:Y:S04]  /*11630*/  MUFU.EX2 R64, R64 ;  /* 0x0000004000407308 */ /* 0x000fe80000000800 */
[C---:B------:R-:W-:Y:S01]  /*11640*/  HMMA.16816.F32 R84, R20.reuse, R26, R84 ;  /* 0x0000001a1454723c */ /* 0x040fe20000001854 */
[----:B------:R-:W1:Y:S05]  /*11650*/  LDSM.16.MT88.4 R24, [R200+0xe000] ;  /* 0x00e00000c818783b */ /* 0x000e6a0000004200 */
[----:B------:R-:W-:Y:S02]  /*11660*/  MUFU.EX2 R66, R66 ;  /* 0x0000004200427308 */ /* 0x000fe40000000800 */
        /* <DEDUP_REMOVED lines=8> */
[----:B------:R-:W1:Y:S07]  /*116f0*/  LDSM.16.MT88.4 R36, [R196+0xe000] ;  /* 0x00e00000c424783b */ /* 0x000e6e0000004200 */
[C---:B------:R-:W-:Y:S07]  /*11700*/  HMMA.16816.F32 R108, R20.reuse, R120, R108 ;  /* 0x00000078146c723c */ /* 0x040fee000000186c */
[--C-:B------:R-:W-:Y:S01]  /*11710*/  FFMA.FTZ R120, R44, c[0x0][0x23c], -R152.reuse ;  /* 0x00008f002c787a23 */ /* 0x100fe20000010898 */
[C---:B------:R-:W-:Y:S04]  /*11720*/  HMMA.16816.F32 R112, R20.reuse, R122, R112 ;  /* 0x0000007a1470723c */ /* 0x040fe80000001870 */
[--C-:B------:R-:W-:Y:S01]  /*11730*/  FFMA.FTZ R121, R45, c[0x0][0x23c], -R152.reuse ;  /* 0x00008f002d797a23 */ /* 0x100fe20000010898 */
[----:B------:R-:W-:Y:S01]  /*11740*/  MUFU.EX2 R120, R120 ;  /* 0x0000007800787308 */ /* 0x000fe20000000800 */
[----:B------:R-:W-:Y:S02]  /*11750*/  FFMA.FTZ R152, R65, c[0x0][0x23c], -R152 ;  /* 0x00008f0041987a23 */ /* 0x000fe40000010898 */
[C---:B------:R-:W-:Y:S04]  /*11760*/  HMMA.16816.F32 R16, R20.reuse, R124, R16 ;  /* 0x0000007c1410723c */ /* 0x040fe80000001810 */
[--C-:B------:R-:W-:Y:S02]  /*11770*/  FFMA.FTZ R122, R46, c[0x0][0x23c], -R151.reuse ;  /* 0x00008f002e7a7a23 */ /* 0x100fe40000010897 */
[--C-:B------:R-:W-:Y:S01]  /*11780*/  FFMA.FTZ R123, R47, c[0x0][0x23c], -R151.reuse ;  /* 0x00008f002f7b7a23 */ /* 0x100fe20000010897 */
[----:B------:R-:W4:Y:S01]  /*11790*/  MUFU.EX2 R121, R121 ;  /* 0x0000007900797308 */ /* 0x000f220000000800 */
[----:B------:R-:W-:Y:S01]  /*117a0*/  HMMA.16816.F32 R116, R20, R126, R116 ;  /* 0x0000007e1474723c */ /* 0x000fe20000001874 */
[----:B------:R-:W-:Y:S03]  /*117b0*/  LDSM.16.MT88.4 R44, [R198+0xe800] ;  /* 0x00e80000c62c783b */ /* 0x000fe60000004200 */
[----:B------:R-:W-:Y:S03]  /*117c0*/  FFMA.FTZ R151, R67, c[0x0][0x23c], -R151 ;  /* 0x00008f0043977a23 */ /* 0x000fe60000010897 */
[----:B--2---:R-:W-:Y:S01]  /*117d0*/  F2FP.PACK_AB R20, R136, R137 ;  /* 0x000000898814723e */ /* 0x004fe200000000ff */
[----:B------:R-:W-:Y:S01]  /*117e0*/  FADD.FTZ R137, R137, R166 ;  /* 0x000000a689897221 */ /* 0x000fe20000010000 */
[----:B---3--:R-:W-:Y:S01]  /*117f0*/  F2FP.PACK_AB R21, R138, R139 ;  /* 0x0000008b8a15723e */ /* 0x008fe200000000ff */
[----:B------:R-:W-:Y:S01]  /*11800*/  LDSM.16.MT88.4 R124, [R198+0x13800] ;  /* 0x01380000c67c783b */ /* 0x000fe20000004200 */
[----:B------:R-:W-:Y:S01]  /*11810*/  MUFU.EX2 R122, R122 ;  /* 0x0000007a007a7308 */ /* 0x000fe20000000800 */
[----:B------:R-:W-:Y:S01]  /*11820*/  F2FP.PACK_AB R22, R170, R169 ;  /* 0x000000a9aa16723e */ /* 0x000fe200000000ff */
[----:B------:R-:W-:Y:S01]  /*11830*/  FADD.FTZ R139, R139, R168 ;  /* 0x000000a88b8b7221 */ /* 0x000fe20000010000 */
[----:B------:R-:W-:Y:S01]  /*11840*/  F2FP.PACK_AB R23, R174, R171 ;  /* 0x000000abae17723e */ /* 0x000fe200000000ff */
[----:B------:R-:W-:Y:S02]  /*11850*/  FADD.FTZ R136, R136, R137 ;  /* 0x0000008988887221 */ /* 0x000fe40000010000 */
[----:B------:R-:W-:Y:S02]  /*11860*/  FADD.FTZ R138, R138, R139 ;  /* 0x0000008b8a8a7221 */ /* 0x000fe40000010000 */
[----:B------:R-:W-:Y:S02]  /*11870*/  FADD.FTZ R169, R169, R136 ;  /* 0x00000088a9a97221 */ /* 0x000fe40000010000 */
[C---:B-1----:R-:W-:Y:S01]  /*11880*/  HMMA.16816.F32 R8, R20.reuse, R24, R8 ;  /* 0x000000181408723c */ /* 0x042fe20000001808 */
[----:B------:R-:W1:Y:S02]  /*11890*/  MUFU.EX2 R123, R123 ;  /* 0x0000007b007b7308 */ /* 0x000e640000000800 */
[----:B------:R-:W-:Y:S02]  /*118a0*/  FADD.FTZ R171, R171, R138 ;  /* 0x0000008aabab7221 */ /* 0x000fe40000010000 */
[----:B------:R-:W-:Y:S02]  /*118b0*/  FADD.FTZ R169, R170, R169 ;  /* 0x000000a9aaa97221 */ /* 0x000fe40000010000 */
[----:B------:R-:W-:Y:S01]  /*118c0*/  FADD.FTZ R171, R174, R171 ;  /* 0x000000abaeab7221 */ /* 0x000fe20000010000 */
[C---:B------:R-:W-:Y:S01]  /*118d0*/  HMMA.16816.F32 R68, R20.reuse, R26, R68 ;  /* 0x0000001a1444723c */ /* 0x040fe20000001844 */
[----:B------:R-:W2:Y:S02]  /*118e0*/  LDSM.16.MT88.4 R24, [R200+0x12000] ;  /* 0x01200000c818783b */ /* 0x000ea40000004200 */
[----:B------:R-:W3:Y:S05]  /*118f0*/  MUFU.EX2 R65, R152 ;  /* 0x0000009800417308 */ /* 0x000eea0000000800 */
[C---:B----4-:R-:W-:Y:S05]  /*11900*/  HMMA.16816.F32 R72, R20.reuse, R28, R72 ;  /* 0x0000001c1448723c */ /* 0x050fea0000001848 */
[----:B------:R-:W4:Y:S03]  /*11910*/  MUFU.EX2 R151, R151 ;  /* 0x0000009700977308 */ /* 0x000f260000000800 */
[C---:B------:R-:W-:Y:S01]  /*11920*/  HMMA.16816.F32 R76, R20.reuse, R30, R76 ;  /* 0x0000001e144c723c */ /* 0x040fe2000000184c */
[----:B------:R-:W1:Y:S07]  /*11930*/  LDSM.16.MT88.4 R28, [R198+0x12000] ;  /* 0x01200000c61c783b */ /* 0x000e6e0000004200 */
[C---:B-----5:R-:W-:Y:S08]  /*11940*/  HMMA.16816.F32 R80, R20.reuse, R32, R80 ;  /* 0x000000201450723c */ /* 0x060ff00000001850 */
[C---:B------:R-:W-:Y:S01]  /*11950*/  HMMA.16816.F32 R84, R20.reuse, R34, R84 ;  /* 0x000000221454723c */ /* 0x040fe20000001854 */
[----:B------:R-:W5:Y:S07]  /*11960*/  LDSM.16.MT88.4 R32, [R197+0x12000] ;  /* 0x01200000c520783b */ /* 0x000f6e0000004200 */
[C---:B------:R-:W-:Y:S08]  /*11970*/  HMMA.16816.F32 R88, R20.reuse, R36, R88 ;  /* 0x000000241458723c */ /* 0x040ff00000001858 */
[C---:B------:R-:W-:Y:S01]  /*11980*/  HMMA.16816.F32 R92, R20.reuse, R38, R92 ;  /* 0x00000026145c723c */ /* 0x040fe2000000185c */
[----:B------:R-:W3:Y:S07]  /*11990*/  LDSM.16.MT88.4 R36, [R200+0xe800] ;  /* 0x00e80000c824783b */ /* 0x000eee0000004200 */
[C---:B--2---:R-:W-:Y:S08]  /*119a0*/  HMMA.16816.F32 R96, R20.reuse, R24, R96 ;  /* 0x000000181460723c */ /* 0x044ff00000001860 */
[C---:B------:R-:W-:Y:S01]  /*119b0*/  HMMA.16816.F32 R100, R20.reuse, R26, R100 ;  /* 0x0000001a1464723c */ /* 0x040fe20000001864 */
[----:B------:R-:W2:Y:S07]  /*119c0*/  LDSM.16.MT88.4 R24, [R197+0xe800] ;  /* 0x00e80000c518783b */ /* 0x000eae0000004200 */
[C---:B-1----:R-:W-:Y:S08]  /*119d0*/  HMMA.16816.F32 R104, R20.reuse, R28, R104 ;  /* 0x0000001c1468723c */ /* 0x042ff00000001868 */
[C---:B------:R-:W-:Y:S01]  /*119e0*/  HMMA.16816.F32 R12, R20.reuse, R30, R12 ;  /* 0x0000001e140c723c */ /* 0x040fe2000000180c */
[----:B------:R-:W1:Y:S07]  /*119f0*/  LDSM.16.MT88.4 R28, [R196+0xe800] ;  /* 0x00e80000c41c783b */ /* 0x000e6e0000004200 */
[C---:B-----5:R-:W-:Y:S08]  /*11a00*/  HMMA.16816.F32 R108, R20.reuse, R32, R108 ;  /* 0x00000020146c723c */ /* 0x060ff0000000186c */
[C---:B------:R-:W-:Y:S01]  /*11a10*/  HMMA.16816.F32 R112, R20.reuse, R34, R112 ;  /* 0x000000221470723c */ /* 0x040fe20000001870 */
[----:B------:R-:W5:Y:S07]  /*11a20*/  LDSM.16.MT88.4 R32, [R200+0x12800] ;  /* 0x01280000c820783b */ /* 0x000f6e0000004200 */
[C---:B------:R-:W-:Y:S08]  /*11a30*/  HMMA.16816.F32 R16, R20.reuse, R40, R16 ;  /* 0x000000281410723c */ /* 0x040ff00000001810 */
[----:B------:R-:W-:Y:S01]  /*11a40*/  HMMA.16816.F32 R116, R20, R42, R116 ;  /* 0x0000002a1474723c */ /* 0x000fe20000001874 */
[----:B------:R-:W-:Y:S06]  /*11a50*/  LDSM.16.MT88.4 R40, [R198+0x13000] ;  /* 0x01300000c628783b */ /* 0x000fec0000004200 */
[----:B------:R-:W-:Y:S01]  /*11a60*/  F2FP.PACK_AB R20, R121, R120 ;  /* 0x000000787914723e */ /* 0x000fe200000000ff */
[----:B------:R-:W-:Y:S01]  /*11a70*/  FADD.FTZ R120, R120, R169 ;  /* 0x000000a978787221 */ /* 0x000fe20000010000 */
[----:B------:R-:W-:Y:S03]  /*11a80*/  F2FP.PACK_AB R21, R123, R122 ;  /* 0x0000007a7b15723e */ /* 0x000fe600000000ff */
[----:B------:R-:W-:Y:S01]  /*11a90*/  F2FP.PACK_AB R22, R176, R175 ;  /* 0x000000afb016723e */ /* 0x000fe200000000ff */
[----:B------:R-:W-:Y:S01]  /*11aa0*/  FADD.FTZ R122, R122, R171 ;  /* 0x000000ab7a7a7221 */ /* 0x000fe20000010000 */
[----:B------:R-:W-:Y:S01]  /*11ab0*/  F2FP.PACK_AB R23, R178, R177 ;  /* 0x000000b1b217723e */ /* 0x000fe200000000ff */
[----:B------:R-:W-:Y:S02]  /*11ac0*/  FADD.FTZ R120, R121, R120 ;  /* 0x0000007879787221 */ /* 0x000fe40000010000 */
[----:B------:R-:W-:Y:S02]  /*11ad0*/  FADD.FTZ R122, R123, R122 ;  /* 0x0000007a7b7a7221 */ /* 0x000fe40000010000 */
[----:B------:R-:W-:Y:S02]  /*11ae0*/  FADD.FTZ R175, R175, R120 ;  /* 0x00000078afaf7221 */ /* 0x000fe40000010000 */
[C---:B---3--:R-:W-:Y:S03]  /*11af0*/  HMMA.16816.F32 R8, R20.reuse, R36, R8 ;  /* 0x000000241408723c */ /* 0x048fe60000001808 */
[----:B------:R-:W-:Y:S02]  /*11b00*/  FADD.FTZ R177, R177, R122 ;  /* 0x0000007ab1b17221 */ /* 0x000fe40000010000 */
[----:B------:R-:W-:Y:S02]  /*11b10*/  FADD.FTZ R175, R176, R175 ;  /* 0x000000afb0af7221 */ /* 0x000fe40000010000 */
[----:B------:R-:W-:Y:S01]  /*11b20*/  FADD.FTZ R177, R178, R177 ;  /* 0x000000b1b2b17221 */ /* 0x000fe20000010000 */
[C---:B------:R-:W-:Y:S01]  /*11b30*/  HMMA.16816.F32 R68, R20.reuse, R38, R68 ;  /* 0x000000261444723c */ /* 0x040fe20000001844 */
[----:B------:R-:W3:Y:S07]  /*11b40*/  LDSM.16.MT88.4 R36, [R198+0x12800] ;  /* 0x01280000c624783b */ /* 0x000eee0000004200 */
[C---:B------:R-:W-:Y:S08]  /*11b50*/  HMMA.16816.F32 R72, R20.reuse, R44, R72 ;  /* 0x0000002c1448723c */ /* 0x040ff00000001848 */
[C---:B------:R-:W-:Y:S01]  /*11b60*/  HMMA.16816.F32 R76, R20.reuse, R46, R76 ;  /* 0x0000002e144c723c */ /* 0x040fe2000000184c */
[----:B------:R-:W-:Y:S07]  /*11b70*/  LDSM.16.MT88.4 R44, [R197+0x13000] ;  /* 0x01300000c52c783b */ /* 0x000fee0000004200 */
        /* <DEDUP_REMOVED lines=9> */
[C---:B---3--:R-:W-:Y:S08]  /*11c10*/  HMMA.16816.F32 R104, R20.reuse, R36, R104 ;  /* 0x000000241468723c */ /* 0x048ff00000001868 */
[C---:B------:R-:W-:Y:S01]  /*11c20*/  HMMA.16816.F32 R12, R20.reuse, R38, R12 ;  /* 0x00000026140c723c */ /* 0x040fe2000000180c */
[----:B------:R-:W-:Y:S07]  /*11c30*/  LDSM.16.MT88.4 R36, [R196+0xf000] ;  /* 0x00f00000c424783b */ /* 0x000fee0000004200 */
[C---:B--2---:R-:W-:Y:S08]  /*11c40*/  HMMA.16816.F32 R108, R20.reuse, R24, R108 ;  /* 0x00000018146c723c */ /* 0x044ff0000000186c */
[C---:B------:R-:W-:Y:S01]  /*11c50*/  HMMA.16816.F32 R112, R20.reuse, R26, R112 ;  /* 0x0000001a1470723c */ /* 0x040fe20000001870 */
[----:B------:R-:W2:Y:S07]  /*11c60*/  LDSM.16.MT88.4 R24, [R198+0xf000] ;  /* 0x00f00000c618783b */ /* 0x000eae0000004200 */
[C---:B-1----:R-:W-:Y:S08]  /*11c70*/  HMMA.16816.F32 R16, R20.reuse, R28, R16 ;  /* 0x0000001c1410723c */ /* 0x042ff00000001810 */
[----:B------:R-:W-:Y:S01]  /*11c80*/  HMMA.16816.F32 R116, R20, R30, R116 ;  /* 0x0000001e1474723c */ /* 0x000fe20000001874 */
[----:B------:R-:W1:Y:S06]  /*11c90*/  LDSM.16.MT88.4 R28, [R197+0xf000] ;  /* 0x00f00000c51c783b */ /* 0x000e6c0000004200 */
        /* <DEDUP_REMOVED lines=9> */
[C---:B-----5:R-:W-:Y:S03]  /*11d30*/  HMMA.16816.F32 R8, R20.reuse, R32, R8 ;  /* 0x000000201408723c */ /* 0x060fe60000001808 */
[----:B------:R-:W-:Y:S02]  /*11d40*/  FADD.FTZ R58, R58, R55 ;  /* 0x000000373a3a7221 */ /* 0x000fe40000010000 */
[----:B------:R-:W-:Y:S02]  /*11d50*/  FADD.FTZ R57, R57, R56 ;  /* 0x0000003839397221 */ /* 0x000fe40000010000 */
[----:B------:R-:W-:Y:S01]  /*11d60*/  FADD.FTZ R59, R59, R58 ;  /* 0x0000003a3b3b7221 */ /* 0x000fe20000010000 */
        /* <DEDUP_REMOVED lines=8> */
[C---:B------:R-:W-:Y:S08]  /*11df0*/  HMMA.16816.F32 R88, R20.reuse, R36, R88 ;  /* 0x000000241458723c */ /* 0x040ff00000001858 */
[C---:B------:R-:W-:Y:S08]  /*11e00*/  HMMA.16816.F32 R92, R20.reuse, R38, R92 ;  /* 0x00000026145c723c */ /* 0x040ff0000000185c */
[C---:B---3--:R-:W-:Y:S08]  /*11e10*/  HMMA.16816.F32 R96, R20.reuse, R32, R96 ;  /* 0x000000201460723c */ /* 0x048ff00000001860 */
[C---:B------:R-:W-:Y:S01]  /*11e20*/  HMMA.16816.F32 R100, R20.reuse, R34, R100 ;  /* 0x000000221464723c */ /* 0x040fe20000001864 */
[----:B------:R-:W3:Y:S07]  /*11e30*/  LDSM.16.MT88.4 R32, [R197+0xf800] ;  /* 0x00f80000c520783b */ /* 0x000eee0000004200 */
[C---:B------:R-:W-:Y:S08]  /*11e40*/  HMMA.16816.F32 R104, R20.reuse, R40, R104 ;  /* 0x000000281468723c */ /* 0x040ff00000001868 */
[C---:B------:R-:W-:Y:S08]  /*11e50*/  HMMA.16816.F32 R12, R20.reuse, R42, R12 ;  /* 0x0000002a140c723c */ /* 0x040ff0000000180c */
[C---:B------:R-:W-:Y:S08]  /*11e60*/  HMMA.16816.F32 R108, R20.reuse, R44, R108 ;  /* 0x0000002c146c723c */ /* 0x040ff0000000186c */
[C---:B------:R-:W-:Y:S08]  /*11e70*/  HMMA.16816.F32 R112, R20.reuse, R46, R112 ;  /* 0x0000002e1470723c */ /* 0x040ff00000001870 */
[C---:B------:R-:W-:Y:S08]  /*11e80*/  HMMA.16816.F32 R16, R20.reuse, R48, R16 ;  /* 0x000000301410723c */ /* 0x040ff00000001810 */
[----:B------:R-:W-:Y:S07]  /*11e90*/  HMMA.16816.F32 R116, R20, R50, R116 ;  /* 0x000000321474723c */ /* 0x000fee0000001874 */
[----:B------:R-:W-:Y:S01]  /*11ea0*/  F2FP.PACK_AB R20, R61, R60 ;  /* 0x0000003c3d14723e */ /* 0x000fe200000000ff */
[----:B------:R-:W-:Y:S01]  /*11eb0*/  FADD.FTZ R60, R60, R57 ;  /* 0x000000393c3c7221 */ /* 0x000fe20000010000 */
[----:B------:R-:W-:Y:S03]  /*11ec0*/  F2FP.PACK_AB R21, R63, R62 ;  /* 0x0000003e3f15723e */ /* 0x000fe600000000ff */
[----:B------:R-:W-:Y:S01]  /*11ed0*/  F2FP.PACK_AB R22, R65, R64 ;  /* 0x000000404116723e */ /* 0x000fe200000000ff */
[----:B------:R-:W-:Y:S01]  /*11ee0*/  FADD.FTZ R62, R62, R59 ;  /* 0x0000003b3e3e7221 */ /* 0x000fe20000010000 */
[----:B----4-:R-:W-:Y:S01]  /*11ef0*/  F2FP.PACK_AB R23, R151, R66 ;  /* 0x000000429717723e */ /* 0x010fe200000000ff */
[----:B------:R-:W-:Y:S02]  /*11f00*/  FADD.FTZ R61, R61, R60 ;  /* 0x0000003c3d3d7221 */ /* 0x000fe40000010000 */
[----:B------:R-:W-:Y:S02]  /*11f10*/  FADD.FTZ R63, R63, R62 ;  /* 0x0000003e3f3f7221 */ /* 0x000fe40000010000 */
[----:B------:R-:W-:Y:S02]  /*11f20*/  FADD.FTZ R64, R64, R61 ;  /* 0x0000003d40407221 */ /* 0x000fe40000010000 */
[C---:B--2---:R-:W-:Y:S01]  /*11f30*/  HMMA.16816.F32 R128, R20.reuse, R24, R8 ;  /* 0x000000181480723c */ /* 0x044fe20000001808 */
[----:B------:R-:W2:Y:S02]  /*11f40*/  LDSM.16.MT88.4 R8, [R196+0xf800] ;  /* 0x00f80000c408783b */ /* 0x000ea40000004200 */
[----:B------:R-:W-:Y:S02]  /*11f50*/  FADD.FTZ R66, R66, R63 ;  /* 0x0000003f42427221 */ /* 0x000fe40000010000 */
[----:B------:R-:W-:Y:S02]  /*11f60*/  FADD.FTZ R235, R65, R64 ;  /* 0x0000004041eb7221 */ /* 0x000fe40000010000 */
[----:B------:R-:W-:Y:S01]  /*11f70*/  FADD.FTZ R233, R151, R66 ;  /* 0x0000004297e97221 */ /* 0x000fe20000010000 */
[C---:B------:R-:W-:Y:S01]  /*11f80*/  HMMA.16816.F32 R68, R20.reuse, R26, R68 ;  /* 0x0000001a1444723c */ /* 0x040fe20000001844 */
[----:B------:R-:W4:Y:S07]  /*11f90*/  LDSM.16.MT88.4 R24, [R200+0x13800] ;  /* 0x01380000c818783b */ /* 0x000f2e0000004200 */
[C---:B-1----:R-:W-:Y:S08]  /*11fa0*/  HMMA.16816.F32 R72, R20.reuse, R28, R72 ;  /* 0x0000001c1448723c */ /* 0x042ff00000001848 */
[C---:B------:R-:W-:Y:S08]  /*11fb0*/  HMMA.16816.F32 R76, R20.reuse, R30, R76 ;  /* 0x0000001e144c723c */ /* 0x040ff0000000184c */
[C---:B---3--:R-:W-:Y:S08]  /*11fc0*/  HMMA.16816.F32 R80, R20.reuse, R32, R80 ;  /* 0x000000201450723c */ /* 0x048ff00000001850 */
[C---:B------:R-:W-:Y:S08]  /*11fd0*/  HMMA.16816.F32 R84, R20.reuse, R34, R84 ;  /* 0x000000221454723c */ /* 0x040ff00000001854 */
[C---:B--2---:R-:W-:Y:S08]  /*11fe0*/  HMMA.16816.F32 R88, R20.reuse, R8, R88 ;  /* 0x000000081458723c */ /* 0x044ff00000001858 */
[C---:B------:R-:W-:Y:S01]  /*11ff0*/  HMMA.16816.F32 R92, R20.reuse, R10, R92 ;  /* 0x0000000a145c723c */ /* 0x040fe2000000185c */
[----:B------:R-:W1:Y:S07]  /*12000*/  LDSM.16.MT88.4 R8, [R197+0x13800] ;  /* 0x01380000c508783b */ /* 0x000e6e0000004200 */
[C---:B----4-:R-:W-:Y:S08]  /*12010*/  HMMA.16816.F32 R96, R20.reuse, R24, R96 ;  /* 0x000000181460723c */ /* 0x050ff00000001860 */
[C---:B------:R-:W-:Y:S01]  /*12020*/  HMMA.16816.F32 R100, R20.reuse, R26, R100 ;  /* 0x0000001a1464723c */ /* 0x040fe20000001864 */
[----:B------:R-:W2:Y:S07]  /*12030*/  LDSM.16.MT88.4 R24, [R196+0x13800] ;  /* 0x01380000c418783b */ /* 0x000eae0000004200 */
[C---:B------:R-:W-:Y:S08]  /*12040*/  HMMA.16816.F32 R104, R20.reuse, R124, R104 ;  /* 0x0000007c1468723c */ /* 0x040ff00000001868 */
[C---:B------:R-:W-:Y:S08]  /*12050*/  HMMA.16816.F32 R124, R20.reuse, R126, R12 ;  /* 0x0000007e147c723c */ /* 0x040ff0000000180c */
[C---:B-1----:R-:W-:Y:S08]  /*12060*/  HMMA.16816.F32 R108, R20.reuse, R8, R108 ;  /* 0x00000008146c723c */ /* 0x042ff0000000186c */
[C---:B------:R-:W-:Y:S08]  /*12070*/  HMMA.16816.F32 R112, R20.reuse, R10, R112 ;  /* 0x0000000a1470723c */ /* 0x040ff00000001870 */
[C---:B--2---:R-:W-:Y:S08]  /*12080*/  HMMA.16816.F32 R120, R20.reuse, R24, R16 ;  /* 0x000000181478723c */ /* 0x044ff00000001810 */
[----:B------:R-:W-:Y:S01]  /*12090*/  HMMA.16816.F32 R116, R20, R26, R116 ;  /* 0x0000001a1474723c */ /* 0x000fe20000001874 */
[----:B------:R-:W-:-:S07]  /*120a0*/  @P1 BRA `(.L_x_749) ;  /* 0xffffb6f000001947 */ /* 0x000fce000383ffff */
.L_x_745:
[----:B------:R-:W1:Y:S01]  /*120b0*/  SHFL.BFLY PT, R0, R235, 0x2, 0x1f ;  /* 0x0c401f00eb007f89 */ /* 0x000e6200000e0000 */
[----:B------:R-:W-:Y:S01]  /*120c0*/  MOV R10, 0x3f800000 ;  /* 0x3f800000000a7802 */ /* 0x000fe20000000f00 */
[----:B------:R-:W-:Y:S01]  /*120d0*/  BSSY B0, `(.L_x_750) ;  /* 0x00000e2000007945 */ /* 0x000fe20003800000 */
[----:B------:R-:W-:Y:S01]  /*120e0*/  MOV R11, 0x3f800000 ;  /* 0x3f800000000b7802 */ /* 0x000fe20000000f00 */
[----:B------:R-:W2:Y:S01]  /*120f0*/  SHFL.BFLY PT, R2, R233, 0x2, 0x1f ;  /* 0x0c401f00e9027f89 */ /* 0x000ea200000e0000 */
[----:B------:R-:W-:-:S03]  /*12100*/  LEA R213, R213, R214, 0x4 ;  /* 0x000000d6d5d57211 */ /* 0x000fc600078e20ff */
[----:B------:R-:W3:Y:S04]  /*12110*/  S2R R5, SR_TID.X ;  /* 0x0000000000057919 */ /* 0x000ee80000002100 */
[----:B------:R-:W4:Y:S01]  /*12120*/  S2R R40, SR_CTAID.Y ;  /* 0x0000000000287919 */ /* 0x000f220000002600 */
[----:B-1----:R-:W-:Y:S02]  /*12130*/  FADD.FTZ R0, R0, R235 ;  /* 0x000000eb00007221 */ /* 0x002fe40000010000 */
[----:B--2---:R-:W-:-:S03]  /*12140*/  FADD.FTZ R9, R2, R233 ;  /* 0x000000e902097221 */ /* 0x004fc60000010000 */
[----:B------:R-:W1:Y:S01]  /*12150*/  SHFL.BFLY PT, R7, R0, 0x1, 0x1f ;  /* 0x0c201f0000077f89 */ /* 0x000e6200000e0000 */
[----:B---3--:R-:W-:-:S03]  /*12160*/  SHF.R.S32.HI R4, RZ, 0x1f, R5 ;  /* 0x0000001fff047819 */ /* 0x008fc60000011405 */
[----:B------:R-:W2:Y:S01]  /*12170*/  SHFL.BFLY PT, R6, R9, 0x1, 0x1f ;  /* 0x0c201f0009067f89 */ /* 0x000ea200000e0000 */
[CC--:B------:R-:W-:Y:S02]  /*12180*/  LEA.HI R8, R4.reuse, R5.reuse, RZ, 0x2 ;  /* 0x0000000504087211 */ /* 0x0c0fe400078f10ff */
[----:B------:R-:W-:Y:S02]  /*12190*/  LEA.HI R2, R4, R5, RZ, 0x5 ;  /* 0x0000000504027211 */ /* 0x000fe400078f28ff */
[----:B------:R-:W-:Y:S02]  /*121a0*/  LOP3.LUT R12, R8, 0x3ffffffc, RZ, 0xc0, !PT ;  /* 0x3ffffffc080c7812 */ /* 0x000fe400078ec0ff */
[----:B------:R-:W-:-:S04]  /*121b0*/  LOP3.LUT R44, R2, 0xffffffe0, RZ, 0xc0, !PT ;  /* 0xffffffe0022c7812 */ /* 0x000fc800078ec0ff */
[----:B------:R-:W-:Y:S02]  /*121c0*/  IADD3 R41, -R44, R5, RZ ;  /* 0x000000052c297210 */ /* 0x000fe40007ffe1ff */
[----:B------:R-:W-:Y:S01]  /*121d0*/  MOV R44, 0x7f800000 ;  /* 0x7f800000002c7802 */ /* 0x000fe20000000f00 */
[----:B-1----:R-:W-:Y:S01]  /*121e0*/  FADD.FTZ R7, R0, R7 ;  /* 0x0000000700077221 */ /* 0x002fe20000010000 */
[----:B------:R-:W-:Y:S01]  /*121f0*/  SHF.R.S32.HI R0, RZ, 0x5, R2 ;  /* 0x00000005ff007819 */ /* 0x000fe20000011402 */
[----:B--2---:R-:W-:-:S03]  /*12200*/  FADD.FTZ R6, R9, R6 ;  /* 0x0000000609067221 */ /* 0x004fc60000010000 */
[----:B------:R-:W-:Y:S02]  /*12210*/  FSETP.NE.FTZ.AND P3, PT, R7, RZ, PT ;  /* 0x000000ff0700720b */ /* 0x000fe40003f75000 */
[----:B------:R-:W-:Y:S02]  /*12220*/  IADD3 R9, -R12, R5, RZ ;  /* 0x000000050c097210 */ /* 0x000fe40007ffe1ff */
[----:B------:R-:W-:Y:S02]  /*12230*/  FSETP.NE.FTZ.AND P0, PT, R6, RZ, PT ;  /* 0x000000ff0600720b */ /* 0x000fe40003f15000 */
[----:B------:R-:W-:Y:S02]  /*12240*/  LEA R0, R0, R9, 0x9 ;  /* 0x0000000900007211 */ /* 0x000fe400078e48ff */
[--C-:B------:R-:W-:Y:S02]  /*12250*/  SHF.R.S32.HI R9, RZ, 0x2, R8.reuse ;  /* 0x00000002ff097819 */ /* 0x100fe40000011408 */
[----:B------:R-:W-:-:S03]  /*12260*/  SHF.R.S32.HI R8, RZ, 0x1f, R8 ;  /* 0x0000001fff087819 */ /* 0x000fc60000011408 */
[----:B------:R-:W1:Y:S01]  /*12270*/  @P3 MUFU.RCP R10, R7 ;  /* 0x00000007000a3308 */ /* 0x000e620000001000 */
[----:B------:R-:W-:-:S04]  /*12280*/  LEA.HI R8, R8, R9, RZ, 0x3 ;  /* 0x0000000908087211 */ /* 0x000fc800078f18ff */
[----:B------:R-:W-:-:S03]  /*12290*/  LOP3.LUT R8, R8, 0xfffffff8, RZ, 0xc0, !PT ;  /* 0xfffffff808087812 */ /* 0x000fc600078ec0ff */
[----:B------:R-:W2:Y:S01]  /*122a0*/  @P0 MUFU.RCP R11, R6 ;  /* 0x00000006000b0308 */ /* 0x000ea20000001000 */
[----:B------:R-:W-:-:S04]  /*122b0*/  IADD3 R8, R9, -R8, RZ ;  /* 0x8000000809087210 */ /* 0x000fc80007ffe0ff */
[----:B------:R-:W-:Y:S01]  /*122c0*/  SHF.L.U32 R9, R8, 0x6, RZ ;  /* 0x0000000608097819 */ /* 0x000fe200000006ff */
[----:B-1----:R-:W-:-:S03]  /*122d0*/  FMUL.FTZ R128, R10, R128 ;  /* 0x000000800a807220 */ /* 0x002fc60000410000 */
[----:B------:R-:W-:Y:S01]  /*122e0*/  LOP3.LUT R9, R9, 0x1c0, RZ, 0xc0, !PT ;  /* 0x000001c009097812 */ /* 0x000fe200078ec0ff */
[C---:B------:R-:W-:Y:S01]  /*122f0*/  FMUL.FTZ R129, R10.reuse, R129 ;  /* 0x000000810a817220 */ /* 0x040fe20000410000 */
[----:B------:R-:W1:Y:S01]  /*12300*/  @P3 MUFU.LG2 R7, R7 ;  /* 0x0000000700073308 */ /* 0x000e620000000c00 */
[C---:B------:R-:W-:Y:S01]  /*12310*/  FMUL.FTZ R68, R10.reuse, R68 ;  /* 0x000000440a447220 */ /* 0x040fe20000410000 */
[----:B------:R-:W-:Y:S01]  /*12320*/  LEA.HI R9, R9, R9, RZ, 0x1d ;  /* 0x0000000909097211 */ /* 0x000fe200078fe8ff */
[C---:B------:R-:W-:Y:S01]  /*12330*/  FMUL.FTZ R69, R10.reuse, R69 ;  /* 0x000000450a457220 */ /* 0x040fe20000410000 */
[----:B------:R-:W-:Y:S01]  /*12340*/  F2FP.PACK_AB R128, R129, R128 ;  /* 0x000000808180723e */ /* 0x000fe200000000ff */
[----:B------:R-:W-:Y:S01]  /*12350*/  FMUL.FTZ R72, R10, R72 ;  /* 0x000000480a487220 */ /* 0x000fe20000410000 */
[----:B------:R-:W-:Y:S01]  /*12360*/  LEA R0, R0, R9, 0x1 ;  /* 0x0000000900007211 */ /* 0x000fe200078e08ff */
[C---:B------:R-:W-:Y:S01]  /*12370*/  FMUL.FTZ R73, R10.reuse, R73 ;  /* 0x000000490a497220 */ /* 0x040fe20000410000 */
[----:B------:R-:W-:Y:S01]  /*12380*/  F2FP.PACK_AB R68, R69, R68 ;  /* 0x000000444544723e */ /* 0x000fe200000000ff */
[----:B------:R-:W-:Y:S01]  /*12390*/  FMUL.FTZ R76, R10, R76 ;  /* 0x0000004c0a4c7220 */ /* 0x000fe20000410000 */
[----:B------:R-:W-:Y:S01]  /*123a0*/  SHF.L.U32 R9, R0, 0x1, RZ ;  /* 0x0000000100097819 */ /* 0x000fe200000006ff */
[C---:B------:R-:W-:Y:S01]  /*123b0*/  FMUL.FTZ R77, R10.reuse, R77 ;  /* 0x0000004d0a4d7220 */ /* 0x040fe20000410000 */
[----:B------:R-:W-:Y:S01]  /*123c0*/  MOV R0, 0x20 ;  /* 0x0000002000007802 */ /* 0x000fe20000000f00 */
[C---:B------:R-:W-:Y:S01]  /*123d0*/  FMUL.FTZ R80, R10.reuse, R80 ;  /* 0x000000500a507220 */ /* 0x040fe20000410000 */
[----:B------:R-:W-:Y:S01]  /*123e0*/  F2FP.PACK_AB R72, R73, R72 ;  /* 0x000000484948723e */ /* 0x000fe200000000ff */
[C---:B------:R-:W-:Y:S01]  /*123f0*/  FMUL.FTZ R81, R10.reuse, R81 ;  /* 0x000000510a517220 */ /* 0x040fe20000410000 */
[----:B------:R-:W-:Y:S01]  /*12400*/  F2FP.PACK_AB R76, R77, R76 ;  /* 0x0000004c4d4c723e */ /* 0x000fe200000000ff */
[C---:B------:R-:W-:Y:S01]  /*12410*/  FMUL.FTZ R84, R10.reuse, R84 ;  /* 0x000000540a547220 */ /* 0x040fe20000410000 */
[----:B------:R3:W-:Y:S01]  /*12420*/  STS [R9], R128 ;  /* 0x0000008009007388 */ /* 0x0007e20000000800 */
[C---:B------:R-:W-:Y:S01]  /*12430*/  FMUL.FTZ R85, R10.reuse, R85 ;  /* 0x000000550a557220 */ /* 0x040fe20000410000 */
[----:B------:R-:W-:Y:S01]  /*12440*/  F2FP.PACK_AB R80, R81, R80 ;  /* 0x000000505150723e */ /* 0x000fe200000000ff */
[C---:B------:R-:W-:Y:S01]  /*12450*/  FMUL.FTZ R88, R10.reuse, R88 ;  /* 0x000000580a587220 */ /* 0x040fe20000410000 */
[----:B------:R-:W5:Y:S01]  /*12460*/  @P0 MUFU.LG2 R6, R6 ;  /* 0x0000000600060308 */ /* 0x000f620000000c00 */
[C---:B------:R-:W-:Y:S01]  /*12470*/  FMUL.FTZ R89, R10.reuse, R89 ;  /* 0x000000590a597220 */ /* 0x040fe20000410000 */
[----:B------:R-:W-:Y:S01]  /*12480*/  F2FP.PACK_AB R84, R85, R84 ;  /* 0x000000545554723e */ /* 0x000fe200000000ff */
[----:B------:R-:W-:-:S02]  /*12490*/  FMUL.FTZ R92, R10, R92 ;  /* 0x0000005c0a5c7220 */ /* 0x000fc40000410000 */
[C---:B------:R-:W-:Y:S01]  /*124a0*/  FMUL.FTZ R93, R10.reuse, R93 ;  /* 0x0000005d0a5d7220 */ /* 0x040fe20000410000 */
[----:B------:R-:W-:Y:S01]  /*124b0*/  F2FP.PACK_AB R88, R89, R88 ;  /* 0x000000585958723e */ /* 0x000fe200000000ff */
[C---:B------:R-:W-:Y:S02]  /*124c0*/  FMUL.FTZ R96, R10.reuse, R96 ;  /* 0x000000600a607220 */ /* 0x040fe40000410000 */
[C---:B------:R-:W-:Y:S01]  /*124d0*/  FMUL.FTZ R97, R10.reuse, R97 ;  /* 0x000000610a617220 */ /* 0x040fe20000410000 */
[----:B------:R-:W-:Y:S01]  /*124e0*/  F2FP.PACK_AB R92, R93, R92 ;  /* 0x0000005c5d5c723e */ /* 0x000fe200000000ff */
[C---:B------:R-:W-:Y:S02]  /*124f0*/  FMUL.FTZ R100, R10.reuse, R100 ;  /* 0x000000640a647220 */ /* 0x040fe40000410000 */
        /* <DEDUP_REMOVED lines=18> */
[----:B------:R-:W-:Y:S01]  /*12620*/  FMUL.FTZ R117, R10, R117 ;  /* 0x000000750a757220 */ /* 0x000fe20000410000 */
[----:B------:R-:W-:Y:S01]  /*12630*/  LOP3.LUT R10, R8, 0x1, RZ, 0xc0, !PT ;  /* 0x00000001080a7812 */ /* 0x000fe200078ec0ff */
[----:B--2---:R-:W-:Y:S01]  /*12640*/  FMUL.FTZ R131, R11, R131 ;  /* 0x000000830b837220 */ /* 0x004fe20000410000 */
[----:B------:R-:W-:Y:S01]  /*12650*/  F2FP.PACK_AB R120, R121, R120 ;  /* 0x000000787978723e */ /* 0x000fe200000000ff */
[C---:B------:R-:W-:Y:S01]  /*12660*/  FMUL.FTZ R130, R11.reuse, R130 ;  /* 0x000000820b827220 */ /* 0x040fe20000410000 */
[----:B------:R-:W-:Y:S01]  /*12670*/  ISETP.NE.U32.AND P4, PT, R10, 0x1, PT ;  /* 0x000000010a00780c */ /* 0x000fe20003f85070 */
[----:B------:R-:W-:Y:S01]  /*12680*/  FMUL.FTZ R71, R11, R71 ;  /* 0x000000470b477220 */ /* 0x000fe20000410000 */
[----:B------:R-:W-:Y:S01]  /*12690*/  F2FP.PACK_AB R116, R117, R116 ;  /* 0x000000747574723e */ /* 0x000fe200000000ff */
[C---:B------:R-:W-:Y:S01]  /*126a0*/  FMUL.FTZ R70, R11.reuse, R70 ;  /* 0x000000460b467220 */ /* 0x040fe20000410000 */
[----:B------:R-:W-:Y:S01]  /*126b0*/  R2P PR, R8, 0x6 ;  /* 0x0000000608007804 */ /* 0x000fe20000000000 */
[C---:B------:R-:W-:Y:S01]  /*126c0*/  FMUL.FTZ R75, R11.reuse, R75 ;  /* 0x0000004b0b4b7220 */ /* 0x040fe20000410000 */
[----:B------:R-:W-:Y:S01]  /*126d0*/  MOV R8, 0x40 ;  /* 0x0000004000087802 */ /* 0x000fe20000000f00 */
[----:B------:R-:W-:Y:S01]  /*126e0*/  FMUL.FTZ R74, R11, R74 ;  /* 0x0000004a0b4a7220 */ /* 0x000fe20000410000 */
[----:B------:R-:W-:Y:S01]  /*126f0*/  F2FP.PACK_AB R130, R131, R130 ;  /* 0x000000828382723e */ /* 0x000fe200000000ff */
[C---:B------:R-:W-:Y:S01]  /*12700*/  FMUL.FTZ R79, R11.reuse, R79 ;  /* 0x0000004f0b4f7220 */ /* 0x040fe20000410000 */
[----:B------:R-:W-:Y:S01]  /*12710*/  SEL R0, R0, 0xffffffe0, !P1 ;  /* 0xffffffe000007807 */ /* 0x000fe20004800000 */
[C---:B------:R-:W-:Y:S01]  /*12720*/  FMUL.FTZ R78, R11.reuse, R78 ;  /* 0x0000004e0b4e7220 */ /* 0x040fe20000410000 */
[----:B------:R-:W-:Y:S01]  /*12730*/  SEL R8, R8, 0xffffffc0, !P2 ;  /* 0xffffffc008087807 */ /* 0x000fe20005000000 */
[----:B------:R-:W-:Y:S01]  /*12740*/  FMUL.FTZ R83, R11, R83 ;  /* 0x000000530b537220 */ /* 0x000fe20000410000 */
[----:B------:R-:W-:Y:S01]  /*12750*/  F2FP.PACK_AB R70, R71, R70 ;  /* 0x000000464746723e */ /* 0x000fe200000000ff */
[----:B------:R-:W-:Y:S01]  /*12760*/  FMUL.FTZ R82, R11, R82 ;  /* 0x000000520b527220 */ /* 0x000fe20000410000 */
[----:B------:R-:W-:Y:S01]  /*12770*/  F2FP.PACK_AB R74, R75, R74 ;  /* 0x0000004a4b4a723e */ /* 0x000fe200000000ff */
[----:B------:R-:W-:Y:S01]  /*12780*/  FMUL.FTZ R87, R11, R87 ;  /* 0x000000570b577220 */ /* 0x000fe20000410000 */
[----:B------:R-:W-:Y:S01]  /*12790*/  IADD3 R13, R9, R0, RZ ;  /* 0x00000000090d7210 */ /* 0x000fe20007ffe0ff */
        /* <DEDUP_REMOVED lines=8> */
[C---:B------:R-:W-:Y:S01]  /*12820*/  FMUL.FTZ R94, R11.reuse, R94 ;  /* 0x0000005e0b5e7220 */ /* 0x040fe20000410000 */
[----:B------:R3:W-:Y:S01]  /*12830*/  STS [R9+0x400], R130 ;  /* 0x0004008209007388 */ /* 0x0007e20000000800 */
        /* <DEDUP_REMOVED lines=8> */
[C---:B------:R-:W-:Y:S01]  /*128c0*/  FMUL.FTZ R107, R11.reuse, R107 ;  /* 0x0000006b0b6b7220 */ /* 0x040fe20000410000 */
[----:B------:R-:W-:Y:S01]  /*128d0*/  ISETP.NE.AND P2, PT, R212, -0x1, PT ;  /* 0xffffffffd400780c */ /* 0x000fe20003f45270 */
[----:B------:R-:W-:Y:S01]  /*128e0*/  FMUL.FTZ R106, R11, R106 ;  /* 0x0000006a0b6a7220 */ /* 0x000fe20000410000 */
[----:B------:R-:W-:Y:S01]  /*128f0*/  F2FP.PACK_AB R102, R103, R102 ;  /* 0x000000666766723e */ /* 0x000fe200000000ff */
[----:B------:R-:W-:-:S02]  /*12900*/  FMUL.FTZ R127, R11, R127 ;  /* 0x0000007f0b7f7220 */ /* 0x000fc40000410000 */
[----:B------:R-:W-:Y:S01]  /*12910*/  FMUL.FTZ R126, R11, R126 ;  /* 0x0000007e0b7e7220 */ /* 0x000fe20000410000 */
[----:B------:R-:W-:Y:S01]  /*12920*/  F2FP.PACK_AB R106, R107, R106 ;  /* 0x0000006a6b6a723e */ /* 0x000fe200000000ff */
[C---:B------:R-:W-:Y:S02]  /*12930*/  FMUL.FTZ R111, R11.reuse, R111 ;  /* 0x0000006f0b6f7220 */ /* 0x040fe40000410000 */
[----:B------:R-:W-:Y:S01]  /*12940*/  FMUL.FTZ R110, R11, R110 ;  /* 0x0000006e0b6e7220 */ /* 0x000fe20000410000 */
[----:B------:R-:W-:Y:S01]  /*12950*/  F2FP.PACK_AB R126, R127, R126 ;  /* 0x0000007e7f7e723e */ /* 0x000fe200000000ff */
[C---:B------:R-:W-:Y:S02]  /*12960*/  FMUL.FTZ R115, R11.reuse, R115 ;  /* 0x000000730b737220 */ /* 0x040fe40000410000 */
[----:B------:R-:W-:Y:S01]  /*12970*/  FMUL.FTZ R114, R11, R114 ;  /* 0x000000720b727220 */ /* 0x000fe20000410000 */
[----:B------:R-:W-:Y:S01]  /*12980*/  F2FP.PACK_AB R110, R111, R110 ;  /* 0x0000006e6f6e723e */ /* 0x000fe200000000ff */
[----:B------:R-:W-:-:S02]  /*12990*/  FMUL.FTZ R123, R11, R123 ;  /* 0x0000007b0b7b7220 */ /* 0x000fc40000410000 */
[----:B------:R-:W-:Y:S01]  /*129a0*/  FMUL.FTZ R122, R11, R122 ;  /* 0x0000007a0b7a7220 */ /* 0x000fe20000410000 */
[----:B------:R-:W-:Y:S01]  /*129b0*/  F2FP.PACK_AB R114, R115, R114 ;  /* 0x000000727372723e */ /* 0x000fe200000000ff */
[C---:B------:R-:W-:Y:S02]  /*129c0*/  FMUL.FTZ R119, R11.reuse, R119 ;  /* 0x000000770b777220 */ /* 0x040fe40000410000 */
[----:B------:R-:W-:Y:S01]  /*129d0*/  FMUL.FTZ R118, R11, R118 ;  /* 0x000000760b767220 */ /* 0x000fe20000410000 */
[C---:B------:R-:W-:Y:S01]  /*129e0*/  IADD3 R11, R9.reuse, -0x10, RZ ;  /* 0xfffffff0090b7810 */ /* 0x040fe20007ffe0ff */
[C---:B------:R-:W-:Y:S01]  /*129f0*/  @P2 IMAD.WIDE.U32 R42, R212.reuse, c[0x0][0x1e8], RZ ;  /* 0x00007a00d42a2a25 */ /* 0x040fe200078e00ff */
[----:B------:R-:W-:Y:S02]  /*12a00*/  @P4 IADD3 R11, R9, 0x10, RZ ;  /* 0x00000010090b4810 */ /* 0x000fe40007ffe0ff */
[----:B------:R-:W-:Y:S01]  /*12a10*/  F2FP.PACK_AB R122, R123, R122 ;  /* 0x0000007a7b7a723e */ /* 0x000fe200000000ff */
[----:B------:R-:W-:Y:S01]  /*12a20*/  @P2 IMAD R2, R212, c[0x0][0x1ec], R43 ;  /* 0x00007b00d4022a24 */ /* 0x000fe200078e022b */
[-C--:B------:R-:W-:Y:S01]  /*12a30*/  IADD3 R15, R0, R11.reuse, RZ ;  /* 0x0000000b000f7210 */ /* 0x080fe20007ffe0ff */
[----:B------:R3:W-:Y:S01]  /*12a40*/  STS [R11], R68 ;  /* 0x000000440b007388 */ /* 0x0007e20000000800 */
[----:B------:R-:W-:Y:S01]  /*12a50*/  IADD3 R21, R8, R11, RZ ;  /* 0x0000000b08157210 */ /* 0x000fe20007ffe0ff */
[----:B------:R-:W2:Y:S01]  /*12a60*/  LDC.U8 R0, c[0x0][0x328] ;  /* 0x0000ca00ff007b82 */ /* 0x000ea20000000000 */
[----:B------:R-:W-:Y:S01]  /*12a70*/  IADD3 R37, R15, R8, RZ ;  /* 0x000000080f257210 */ /* 0x000fe20007ffe0ff */
[----:B------:R3:W-:Y:S01]  /*12a80*/  STS [R11+0x400], R70 ;  /* 0x000400460b007388 */ /* 0x0007e20000000800 */
[----:B------:R-:W-:Y:S01]  /*12a90*/  F2FP.PACK_AB R118, R119, R118 ;  /* 0x000000767776723e */ /* 0x000fe200000000ff */
[----:B----4-:R-:W-:Y:S01]  /*12aa0*/  @!P2 IMAD.WIDE.U32 R46, R40, c[0x0][0x1e0], RZ ;  /* 0x00007800282eaa25 */ /* 0x010fe200078e00ff */
[----:B------:R-:W-:Y:S01]  /*12ab0*/  @!P2 SHF.R.S32.HI R43, RZ, 0x1f, R40 ;  /* 0x0000001fff2ba819 */ /* 0x000fe20000011428 */
[----:B------:R3:W-:Y:S02]  /*12ac0*/  STS [R13], R72 ;  /* 0x000000480d007388 */ /* 0x0007e40000000800 */
[----:B-1----:R-:W-:Y:S01]  /*12ad0*/  @P3 FMUL.FTZ R7, R7, 0.69314718246459960938 ;  /* 0x3f31721807073820 */ /* 0x002fe20000410000 */
[----:B------:R-:W-:Y:S01]  /*12ae0*/  @!P2 MOV R42, R46 ;  /* 0x0000002e002aa202 */ /* 0x000fe20000000f00 */
[----:B------:R3:W-:Y:S01]  /*12af0*/  STS [R13+0x400], R74 ;  /* 0x0004004a0d007388 */ /* 0x0007e20000000800 */
[----:B-----5:R-:W-:-:S03]  /*12b00*/  @P0 FMUL.FTZ R6, R6, 0.69314718246459960938 ;  /* 0x3f31721806060820 */ /* 0x020fc60000410000 */
[----:B------:R3:W-:Y:S01]  /*12b10*/  STS [R15], R76 ;  /* 0x0000004c0f007388 */ /* 0x0007e20000000800 */
[----:B------:R-:W-:-:S03]  /*12b20*/  @P0 FFMA.FTZ R44, R3, c[0x0][0x238], R6 ;  /* 0x00008e00032c0a23 */ /* 0x000fc60000010006 */
[----:B------:R3:W-:Y:S04]  /*12b30*/  STS [R15+0x400], R78 ;  /* 0x0004004e0f007388 */ /* 0x0007e80000000800 */
[----:B------:R3:W-:Y:S01]  /*12b40*/  STS [R17], R80 ;  /* 0x0000005011007388 */ /* 0x0007e20000000800 */
[----:B--2---:R-:W-:-:S03]  /*12b50*/  ISETP.NE.AND P4, PT, R0, RZ, PT ;  /* 0x000000ff0000720c */ /* 0x004fc60003f85270 */
[----:B------:R3:W-:Y:S01]  /*12b60*/  STS [R17+0x400], R82 ;  /* 0x0004005211007388 */ /* 0x0007e20000000800 */
[----:B------:R-:W-:-:S03]  /*12b70*/  ISETP.NE.OR P1, PT, R212, -0x1, !P4 ;  /* 0xffffffffd400780c */ /* 0x000fc60006725670 */
[----:B------:R3:W-:Y:S04]  /*12b80*/  STS [R21], R84 ;  /* 0x0000005415007388 */ /* 0x0007e80000000800 */
[----:B------:R3:W-:Y:S04]  /*12b90*/  STS [R21+0x400], R86 ;  /* 0x0004005615007388 */ /* 0x0007e80000000800 */
[----:B------:R3:W-:Y:S02]  /*12ba0*/  STS [R19], R88 ;  /* 0x0000005813007388 */ /* 0x0007e40000000800 */
[----:B------:R-:W-:-:S02]  /*12bb0*/  @!P1 IMAD R212, R40, c[0x0][0x214], RZ ;  /* 0x0000850028d49a24 */ /* 0x000fc400078e02ff */
[----:B------:R3:W-:Y:S01]  /*12bc0*/  STS [R19+0x400], R90 ;  /* 0x0004005a13007388 */ /* 0x0007e20000000800 */
[----:B------:R-:W-:Y:S01]  /*12bd0*/  LOP3.LUT P1, RZ, R41, 0x3, RZ, 0xc0, !PT ;  /* 0x0000000329ff7812 */ /* 0x000fe2000782c0ff */
[----:B------:R-:W-:Y:S01]  /*12be0*/  @!P2 IMAD R41, R43, c[0x0][0x1e0], RZ ;  /* 0x000078002b29aa24 */ /* 0x000fe200078e02ff */
[----:B------:R-:W-:Y:S01]  /*12bf0*/  MOV R43, 0x7f800000 ;  /* 0x7f800000002b7802 */ /* 0x000fe20000000f00 */
[----:B------:R3:W-:Y:S01]  /*12c00*/  STS [R37], R92 ;  /* 0x0000005c25007388 */ /* 0x0007e20000000800 */
[----:B------:R-:W-:Y:S02]  /*12c10*/  @P3 FFMA.FTZ R43, R132, c[0x0][0x238], R7 ;  /* 0x00008e00842b3a23 */ /* 0x000fe40000010007 */
[----:B------:R-:W-:Y:S01]  /*12c20*/  @!P2 IMAD R41, R40, c[0x0][0x1e4], R41 ;  /* 0x000079002829aa24 */ /* 0x000fe200078e0229 */
[----:B------:R3:W-:Y:S04]  /*12c30*/  STS [R37+0x400], R94 ;  /* 0x0004005e25007388 */ /* 0x0007e80000000800 */
[----:B------:R3:W-:Y:S01]  /*12c40*/  STS [R9+0x2000], R96 ;  /* 0x0020006009007388 */ /* 0x0007e20000000800 */
[----:B------:R-:W-:-:S03]  /*12c50*/  @!P2 IADD3 R2, R47, R41, RZ ;  /* 0x000000292f02a210 */ /* 0x000fc60007ffe0ff */
[----:B------:R3:W-:Y:S04]  /*12c60*/  STS [R9+0x2400], R98 ;  /* 0x0024006209007388 */ /* 0x0007e80000000800 */
        /* <DEDUP_REMOVED lines=14> */
[----:B------:R-:W-:Y:S06]  /*12d50*/  BAR.SYNC.DEFER_BLOCKING 0x0 ;  /* 0x0000000000007b1d */ /* 0x000fec0000010000 */
[----:B------:R-:W1:Y:S04]  /*12d60*/  S2R R0, SR_CTAID.Z ;  /* 0x0000000000007919 */ /* 0x000e680000002700 */
[----:B------:R3:W2:Y:S04]  /*12d70*/  LDS.128 R32, [R216] ;  /* 0x00000000d8207984 */ /* 0x0006a80000000c00 */
[----:B------:R3:W4:Y:S01]  /*12d80*/  LDS.128 R28, [R216+0x800] ;  /* 0x00080000d81c7984 */ /* 0x0007220000000c00 */
[----:B-1----:R-:W-:-:S03]  /*12d90*/  @!P4 IMAD R40, R40, c[0x0][0x1c0], R0 ;  /* 0x000070002828ca24 */ /* 0x002fc600078e0200 */
[----:B------:R3:W1:Y:S01]  /*12da0*/  LDS.128 R24, [R216+0x1000] ;  /* 0x00100000d8187984 */ /* 0x0006620000000c00 */
[----:B------:R-:W-:Y:S02]  /*12db0*/  @P4 IMAD R212, R0, c[0x0][0x234], R212 ;  /* 0x00008d0000d44a24 */ /* 0x000fe400078e02d4 */
[----:B------:R-:W-:Y:S01]  /*12dc0*/  @!P4 IMAD R212, R40, c[0x0][0x214], RZ ;  /* 0x0000850028d4ca24 */ /* 0x000fe200078e02ff */
[----:B------:R3:W1:Y:S04]  /*12dd0*/  LDS.128 R20, [R216+0x1800] ;  /* 0x00180000d8147984 */ /* 0x0006680000000c00 */
[----:B------:R3:W1:Y:S04]  /*12de0*/  LDS.128 R16, [R216+0x2000] ;  /* 0x00200000d8107984 */ /* 0x0006680000000c00 */
[----:B------:R3:W1:Y:S04]  /*12df0*/  LDS.128 R12, [R216+0x2800] ;  /* 0x00280000d80c7984 */ /* 0x0006680000000c00 */
[----:B------:R3:W1:Y:S04]  /*12e00*/  LDS.128 R8, [R216+0x3000] ;  /* 0x00300000d8087984 */ /* 0x0006680000000c00 */
[----:B------:R3:W1:Y:S01]  /*12e10*/  LDS.128 R36, [R216+0x3800] ;  /* 0x00380000d8247984 */ /* 0x0006620000000c00 */
[----:B------:R-:W-:Y:S05]  /*12e20*/  @P1 BRA `(.L_x_751) ;  /* 0x000000c000001947 */ /* 0x000fea0003800000 */
[----:B------:R-:W5:Y:S01]  /*12e30*/  S2R R3, SR_CTAID.X ;  /* 0x0000000000037919 */ /* 0x000f620000002500 */
[----:B------:R-:W-:-:S02]  /*12e40*/  IADD3 R7, R213, 0x8, RZ ;  /* 0x00000008d5077810 */ /* 0x000fc40007ffe0ff */
[-C--:B------:R-:W-:Y:S02]  /*12e50*/  ISETP.GE.AND P2, PT, R213, R208.reuse, PT ;  /* 0x000000d0d500720c */ /* 0x080fe40003f46270 */
[----:B------:R-:W-:Y:S01]  /*12e60*/  ISETP.GE.AND P1, PT, R7, R208, PT ;  /* 0x000000d00700720c */ /* 0x000fe20003f26270 */
[----:B-----5:R-:W-:-:S05]  /*12e70*/  IMAD R212, R3, 0x40, R212 ;  /* 0x0000004003d47824 */ /* 0x020fca00078e02d4 */
[----:B------:R-:W-:Y:S02]  /*12e80*/  SHF.R.S32.HI R6, RZ, 0x1f, R212 ;  /* 0x0000001fff067819 */ /* 0x000fe400000114d4 */
[----:B------:R-:W-:-:S04]  /*12e90*/  IADD3 R3, P0, R213, R212, RZ ;  /* 0x000000d4d5037210 */ /* 0x000fc80007f1e0ff */
[----:B------:R-:W-:Y:S02]  /*12ea0*/  LEA.HI.X.SX32 R6, R213, R6, 0x1, P0 ;  /* 0x00000006d5067211 */ /* 0x000fe400000f0eff */
[----:B------:R-:W-:-:S04]  /*12eb0*/  LEA R40, P0, R3, c[0x0][0x200], 0x2 ;  /* 0x0000800003287a11 */ /* 0x000fc800078010ff */
[----:B------:R-:W-:-:S05]  /*12ec0*/  LEA.HI.X R41, R3, c[0x0][0x204], R6, 0x2, P0 ;  /* 0x0000810003297a11 */ /* 0x000fca00000f1406 */
[----:B------:R3:W-:Y:S04]  /*12ed0*/  @!P2 STG.E [R40.64], R43 ;  /* 0x0000002b2800a986 */ /* 0x0007e8000c10190c */
[----:B------:R3:W-:Y:S02]  /*12ee0*/  @!P1 STG.E [R40.64+0x20], R44 ;  /* 0x0000202c28009986 */ /* 0x0007e4000c10190c */
.L_x_751:
[----:B------:R-:W-:Y:S05]  /*12ef0*/  BSYNC B0 ;  /* 0x0000000000007941 */ /* 0x000fea0003800000 */
.L_x_750:
[----:B------:R-:W5:Y:S01]  /*12f00*/  S2R R7, SR_CTAID.X ;  /* 0x0000000000077919 */ /* 0x000f620000002500 */
[----:B------:R-:W-:Y:S01]  /*12f10*/  LEA.HI R4, R4, R5, RZ, 0x3 ;  /* 0x0000000504047211 */ /* 0x000fe200078f18ff */
[----:B------:R-:W-:Y:S01]  /*12f20*/  BSSY B0, `(.L_x_752) ;  /* 0x000001c000007945 */ /* 0x000fe20003800000 */
[----:B------:R-:W-:Y:S02]  /*12f30*/  SHF.R.S32.HI R6, RZ, 0x1f, R0 ;  /* 0x0000001fff067819 */ /* 0x000fe40000011400 */
[----:B------:R-:W-:Y:S01]  /*12f40*/  SHF.R.S32.HI R4, RZ, 0x3, R4 ;  /* 0x00000003ff047819 */ /* 0x000fe20000011404 */
[----:B-----5:R-:W-:-:S04]  /*12f50*/  IMAD.SHL.U32 R7, R7, 0x40, RZ ;  /* 0x0000004007077824 */ /* 0x020fc800078e00ff */
[----:B---3--:R-:W-:Y:S01]  /*12f60*/  IMAD.WIDE.U32 R44, R7, c[0x0][0x1e8], R218 ;  /* 0x00007a00072c7a25 */ /* 0x008fe200078e00da */
[----:B------:R-:W-:-:S04]  /*12f70*/  SHF.R.S32.HI R40, RZ, 0x1f, R7 ;  /* 0x0000001fff287819 */ /* 0x000fc80000011407 */
[----:B------:R-:W-:Y:S01]  /*12f80*/  IADD3 R42, P0, R42, R44, RZ ;  /* 0x0000002c2a2a7210 */ /* 0x000fe20007f1e0ff */
[----:B------:R-:W-:-:S04]  /*12f90*/  IMAD R40, R40, c[0x0][0x1e8], RZ ;  /* 0x00007a0028287a24 */ /* 0x000fc800078e02ff */
[C---:B------:R-:W-:Y:S01]  /*12fa0*/  IMAD R3, R7.reuse, c[0x0][0x1ec], R40 ;  /* 0x00007b0007037a24 */ /* 0x040fe200078e0228 */
[----:B------:R-:W-:-:S04]  /*12fb0*/  IADD3 R7, -R7, R217, RZ ;  /* 0x000000d907077210 */ /* 0x000fc80007ffe1ff */
[----:B------:R-:W-:Y:S01]  /*12fc0*/  IADD3.X R43, R2, R45, R3, P0, !PT ;  /* 0x0000002d022b7210 */ /* 0x000fe200007fe403 */
[----:B------:R-:W-:Y:S01]  /*12fd0*/  IMAD R3, R6, c[0x0][0x1f0], RZ ;  /* 0x00007c0006037a24 */ /* 0x000fe200078e02ff */
[----:B------:R-:W-:-:S03]  /*12fe0*/  ISETP.GE.AND P0, PT, R4, R7, PT ;  /* 0x000000070400720c */ /* 0x000fc60003f06270 */
[C---:B------:R-:W-:Y:S02]  /*12ff0*/  IMAD R3, R0.reuse, c[0x0][0x1f4], R3 ;  /* 0x00007d0000037a24 */ /* 0x040fe400078e0203 */
[----:B------:R-:W-:-:S04]  /*13000*/  IMAD.WIDE.U32 R42, R0, c[0x0][0x1f0], R42 ;  /* 0x00007c00002a7a25 */ /* 0x000fc800078e002a */
[----:B------:R-:W-:-:S04]  /*13010*/  IMAD.IADD R7, R3, 0x1, R43 ;  /* 0x0000000103077824 */ /* 0x000fc800078e022b */
        /* <DEDUP_REMOVED lines=10> */
[----:B--2---:R2:W-:Y:S04]  /*130c0*/  @!P1 STG.E.128 [R2.64], R32 ;  /* 0x0000002002009986 */ /* 0x0045e8000c101d0c */
[----:B-1----:R2:W-:Y:S02]  /*130d0*/  @!P0 STG.E.128 [R2.64+0x80], R16 ;  /* 0x0000801002008986 */ /* 0x0025e4000c101d0c */
.L_x_753:
[----:B------:R-:W-:Y:S05]  /*130e0*/  BSYNC B0 ;  /* 0x0000000000007941 */ /* 0x000fea0003800000 */
.L_x_752:
[----:B--2---:R-:W-:Y:S01]  /*130f0*/  IADD3 R3, R4, 0x10, RZ ;  /* 0x0000001004037810 */ /* 0x004fe20007ffe0ff */
[----:B------:R-:W-:Y:S03]  /*13100*/  BSSY B0, `(.L_x_754) ;  /* 0x0000011000007945 */ /* 0x000fe60003800000 */
[----:B------:R-:W-:-:S13]  /*13110*/  ISETP.GE.AND P0, PT, R3, R208, PT ;  /* 0x000000d00300720c */ /* 0x000fda0003f06270 */
[----:B------:R-:W-:Y:S05]  /*13120*/  @P0 BRA `(.L_x_755) ;  /* 0x000000e000000947 */ /* 0x000fea0003800000 */
[----:B------:R-:W-:Y:S01]  /*13130*/  IADD3 R3, P0, R4, 0x10, RZ ;  /* 0x0000001004037810 */ /* 0x000fe20007f1e0ff */
[----:B-1----:R-:W-:Y:S01]  /*13140*/  IMAD.MOV.U32 R16, RZ, RZ, R42 ;  /* 0x000000ffff107224 */ /* 0x002fe200078e002a */
        /* <DEDUP_REMOVED lines=10> */
[----:B----4-:R1:W-:Y:S04]  /*131f0*/  @!P1 STG.E.128 [R2.64], R28 ;  /* 0x0000001c02009986 */ /* 0x0103e8000c101d0c */
[----:B------:R1:W-:Y:S02]  /*13200*/  @!P0 STG.E.128 [R2.64+0x80], R12 ;  /* 0x0000800c02008986 */ /* 0x0003e4000c101d0c */
.L_x_755:
[----:B------:R-:W-:Y:S05]  /*13210*/  BSYNC B0 ;  /* 0x0000000000007941 */ /* 0x000fea0003800000 */
.L_x_754:
        /* <DEDUP_REMOVED lines=16> */
[----:B------:R1:W-:Y:S04]  /*13320*/  @!P1 STG.E.128 [R2.64], R24 ;  /* 0x0000001802009986 */ /* 0x0003e8000c101d0c */
[----:B------:R1:W-:Y:S02]  /*13330*/  @!P0 STG.E.128 [R2.64+0x80], R8 ;  /* 0x0000800802008986 */ /* 0x0003e4000c101d0c */
.L_x_757:
[----:B------:R-:W-:Y:S05]  /*13340*/  BSYNC B0 ;  /* 0x0000000000007941 */ /* 0x000fea0003800000 */
.L_x_756:
[----:B-1----:R-:W-:-:S04]  /*13350*/  IADD3 R3, R4, 0x30, RZ ;  /* 0x0000003004037810 */ /* 0x002fc80007ffe0ff */
[----:B------:R-:W-:-:S13]  /*13360*/  ISETP.GE.AND P0, PT, R3, R208, PT ;  /* 0x000000d00300720c */ /* 0x000fda0003f06270 */
[----:B------:R-:W-:Y:S05]  /*13370*/  @P0 EXIT ;  /* 0x000000000000094d */ /* 0x000fea0003800000 */
[----:B------:R-:W-:Y:S02]  /*13380*/  IADD3 R4, P0, R4, 0x30, RZ ;  /* 0x0000003004047810 */ /* 0x000fe40007f1e0ff */
[----:B------:R-:W-:-:S03]  /*13390*/  MOV R6, R42 ;  /* 0x0000002a00067202 */ /* 0x000fc60000000f00 */
        /* <DEDUP_REMOVED lines=8> */
[----:B------:R1:W-:Y:S01]  /*13420*/  @!P0 STG.E.128 [R2.64], R20 ;  /* 0x0000001402008986 */ /* 0x0003e2000c101d0c */
[----:B------:R-:W-:-:S13]  /*13430*/  ISETP.GE.AND P0, PT, R209, c[0x0][0x220], PT ;  /* 0x00008800d1007a0c */ /* 0x000fda0003f06270 */
[----:B------:R-:W-:Y:S05]  /*13440*/  @P0 EXIT ;  /* 0x000000000000094d */ /* 0x000fea0003800000 */
[----:B------:R-:W-:Y:S01]  /*13450*/  STG.E.128 [R2.64+0x80], R36 ;  /* 0x0000802402007986 */ /* 0x000fe2000c101d0c */
[----:B------:R-:W-:Y:S05]  /*13460*/  EXIT ;  /* 0x000000000000794d */ /* 0x000fea0003800000 */
.L_x_758:
        /* <DEDUP_REMOVED lines=9> */
.L_x_8218:


//--------------------- .text._ZN5flash24flash_fwd_splitkv_kernelI23Flash_fwd_kernel_traitsILi128ELi64ELi128ELi4ELb0ELb0EN7cutlass6half_tE19Flash_kernel_traitsILi128ELi64ELi128ELi4ES3_EELb1ELb0ELb0ELb0ELb0ELb1ELb0ELb0EEEvNS_16Flash_fwd_paramsE --------------------------
	.section	.text._ZN5flash24flash_fwd_splitkv_kernelI23Flash_fwd_kernel_traitsILi128ELi64ELi128ELi4ELb0ELb0EN7cutlass6half_tE19Flash_kernel_traitsILi128ELi64ELi128ELi4ES3_EELb1ELb0ELb0ELb0ELb0ELb1ELb0ELb0EEEvNS_16Flash_fwd_paramsE,"ax",@progbits
	.sectioninfo	@"SHI_REGISTERS=255"
	.align	128
        .global         _ZN5flash24flash_fwd_splitkv_kernelI23Flash_fwd_kernel_traitsILi128ELi64ELi128ELi4ELb0ELb0EN7cutlass6half_tE19Flash_kernel_traitsILi128ELi64ELi128ELi4ES3_EELb1ELb0ELb0ELb0ELb0ELb1ELb0ELb0EEEvNS_16Flash_fwd_paramsE
        .type           _ZN5flash24flash_fwd_splitkv_kernelI23Flash_fwd_kernel_traitsILi128ELi64ELi128ELi4ELb0ELb0EN7cutlass6half_tE19Flash_kernel_traitsILi128ELi64ELi128ELi4ES3_EELb1ELb0ELb0ELb0ELb0ELb1ELb0ELb0EEEvNS_16Flash_fwd_paramsE,@function
        .size           _ZN5flash24flash_fwd_splitkv_kernelI23Flash_fwd_kernel_traitsILi128ELi64ELi128ELi4ELb0ELb0EN7cutlass6half_tE19Flash_kernel_traitsILi128ELi64ELi128ELi4ES3_EELb1ELb0ELb0ELb0ELb0ELb1ELb0ELb0EEEvNS_16Flash_fwd_paramsE,(.L_x_8219 - _ZN5flash24flash_fwd_splitkv_kernelI23Flash_fwd_kernel_traitsILi128ELi64ELi128ELi4ELb0ELb0EN7cutlass6half_tE19Flash_kernel_traitsILi128ELi64ELi128ELi4ES3_EELb1ELb0ELb0ELb0ELb0ELb1ELb0ELb0EEEvNS_16Flash_fwd_paramsE)
        .other          _ZN5flash24flash_fwd_splitkv_kernelI23Flash_fwd_kernel_traitsILi128ELi64ELi128ELi4ELb0ELb0EN7cutlass6half_tE19Flash_kernel_traitsILi128ELi64ELi128ELi4ES3_EELb1ELb0ELb0ELb0ELb0ELb1ELb0ELb0EEEvNS_16Flash_fwd_paramsE,@"STO_CUDA_ENTRY STV_DEFAULT"
_ZN5flash24flash_fwd_splitkv_kernelI23Flash_fwd_kernel_traitsILi128ELi64ELi128ELi4ELb0ELb0EN7cutlass6half_tE19Flash_kernel_traitsILi128ELi64ELi128ELi4ES3_EELb1ELb0ELb0ELb0ELb0ELb1ELb0ELb0EEEvNS_16Flash_fwd_paramsE:
.text._ZN5flash24flash_fwd_splitkv_kernelI23Flash_fwd_kernel_traitsILi128ELi64ELi128ELi4ELb0ELb0EN7cutlass6half_tE19Flash_kernel_traitsILi128ELi64ELi128ELi4ES3_EELb1ELb0ELb0ELb0ELb0ELb1ELb0ELb0EEEvNS_16Flash_fwd_paramsE:
        /* <DEDUP_REMOVED lines=33> */
.L_x_759:
[----:B-1-34-:R-:W-:Y:S02]  /*0210*/  MOV R2, c[0x0][0x218] ;  /* 0x0000860000027a02 */ /* 0x01afe40000000f00 */
.L_x_760:
        /* <DEDUP_REMOVED lines=78> */
.L_x_763:
[----:B------:R-:W-:Y:S05]  /*0700*/  BSYNC B0 ;  /* 0x0000000000007941 */ /* 0x000fea0003800000 */
.L_x_762:
        /* <DEDUP_REMOVED lines=18> */
.L_x_765:
[----:B------:R-:W-:Y:S05]  /*0830*/  BSYNC B0 ;  /* 0x0000000000007941 */ /* 0x000fea0003800000 */
.L_x_764:
        /* <DEDUP_REMOVED lines=18> */
.L_x_767:
[----:B------:R-:W-:Y:S05]  /*0960*/  BSYNC B0 ;  /* 0x0000000000007941 */ /* 0x000fea0003800000 */
.L_x_766:
        /* <DEDUP_REMOVED lines=17> */
.L_x_769:
[----:B------:R-:W-:Y:S05]  /*0a80*/  BSYNC B0 ;  /* 0x0000000000007941 */ /* 0x000fea0003800000 */
.L_x_768:
        /* <DEDUP_REMOVED lines=19> */
.L_x_761:
        /* <DEDUP_REMOVED lines=93> */
.L_x_770:
        /* <DEDUP_REMOVED lines=16> */
.L_x_772:
        /* <DEDUP_REMOVED lines=50> */
.L_x_771:
        /* <DEDUP_REMOVED lines=96> */
.L_x_774:
[----:B------:R-:W-:Y:S05]  /*1bb0*/  BSYNC B0 ;  /* 0x0000000000007941 */ /* 0x000fea0003800000 */
.L_x_773:
        /* <DEDUP_REMOVED lines=29> */
.L_x_776:
[----:B------:R-:W-:Y:S05]  /*1d90*/  BSYNC B0 ;  /* 0x0000000000007941 */ /* 0x000fea0003800000 */
.L_x_775:
        /* <DEDUP_REMOVED lines=29> */
.L_x_778:
[----:B------:R-:W-:Y:S05]  /*1f70*/  BSYNC B0 ;  /* 0x0000000000007941 */ /* 0x000fea0003800000 */
.L_x_777:
        /* <DEDUP_REMOVED lines=28> */
.L_x_780:
[----:B------:R-:W-:Y:S05]  /*2140*/  BSYNC B0 ;  /* 0x0000000000007941 */ /* 0x000fea0003800000 */
.L_x_779:
        /* <DEDUP_REMOVED lines=23> */
.L_x_782:
[----:B------:R-:W-:Y:S05]  /*22c0*/  BSYNC B0 ;  /* 0x0000000000007941 */ /* 0x000fea0003800000 */
.L_x_781:
        /* <DEDUP_REMOVED lines=25> */
.L_x_784:
[----:B------:R-:W-:Y:S05]  /*2460*/  BSYNC B0 ;  /* 0x0000000000007941 */ /* 0x000fea0003800000 */
.L_x_783:
        /* <DEDUP_REMOVED lines=23> */
.L_x_786:
[----:B------:R-:W-:Y:S05]  /*25e0*/  BSYNC B0 ;  /* 0x0000000000007941 */ /* 0x000fea0003800000 */
.L_x_785:
        /* <DEDUP_REMOVED lines=24> */
.L_x_788:
[----:B------:R-:W-:Y:S05]  /*2770*/  BSYNC B0 ;  /* 0x0000000000007941 */ /* 0x000fea0003800000 */
.L_x_787:
        /* <DEDUP_REMOVED lines=24> */
.L_x_790:
[----:B------:R-:W-:Y:S05]  /*2900*/  BSYNC B0 ;  /* 0x0000000000007941 */ /* 0x000fea0003800000 */
.L_x_789:
        /* <DEDUP_REMOVED lines=25> */
.L_x_792:
[----:B------:R-:W-:Y:S05]  /*2aa0*/  BSYNC B0 ;  /* 0x0000000000007941 */ /* 0x000fea0003800000 */
.L_x_791:
        /* <DEDUP_REMOVED lines=25> */
.L_x_794:
[----:B------:R-:W-:Y:S05]  /*2c40*/  BSYNC B0 ;  /* 0x0000000000007941 */ /* 0x000fea0003800000 */
.L_x_793:
        /* <DEDUP_REMOVED lines=25> */
.L_x_796:
[----:B------:R-:W-:Y:S05]  /*2de0*/  BSYNC B0 ;  /* 0x0000000000007941 */ /* 0x000fea0003800000 */
.L_x_795:
        /* <DEDUP_REMOVED lines=63> */
.L_x_798:
[----:B------:R-:W-:Y:S05]  /*31e0*/  BSYNC B0 ;  /* 0x0000000000007941 */ /* 0x000fea0003800000 */
.L_x_797:
        /* <DEDUP_REMOVED lines=25> */
.L_x_800:
[----:B------:R-:W-:Y:S05]  /*3380*/  BSYNC B0 ;  /* 0x0000000000007941 */ /* 0x000fea0003800000 */
.L_x_799:
        /* <DEDUP_REMOVED lines=25> */
.L_x_802:
[----:B------:R-:W-:Y:S05]  /*3520*/  BSYNC B0 ;  /* 0x0000000000007941 */ /* 0x000fea0003800000 */
.L_x_801:
        /* <DEDUP_REMOVED lines=26> */
.L_x_804:
[----:B------:R-:W-:Y:S05]  /*36d0*/  BSYNC B0 ;  /* 0x0000000000007941 */ /* 0x000fea0003800000 */
.L_x_803:
        /* <DEDUP_REMOVED lines=25> */
.L_x_806:
[----:B------:R-:W-:Y:S05]  /*3870*/  BSYNC B0 ;  /* 0x0000000000007941 */ /* 0x000fea0003800000 */
.L_x_805:
        /* <DEDUP_REMOVED lines=26> */
.L_x_808:
[----:B------:R-:W-:Y:S05]  /*3a20*/  BSYNC B0 ;  /* 0x0000000000007941 */ /* 0x000fea0003800000 */
.L_x_807:
        /* <DEDUP_REMOVED lines=26> */
.L_x_810:
[----:B------:R-:W-:Y:S05]  /*3bd0*/  BSYNC B0 ;  /* 0x0000000000007941 */ /* 0x000fea0003800000 */
.L_x_809:
        /* <DEDUP_REMOVED lines=26> */
.L_x_812:
[----:B------:R-:W-:Y:S05]  /*3d80*/  BSYNC B0 ;  /* 0x0000000000007941 */ /* 0x000fea0003800000 */
.L_x_811:
[----:B------:R-:W-:Y:S01]  /*3d90*/  SHF.L.U32 R210, R210, 0x1, RZ ;  /* 0x00000001d2d27819 */ /* 0x000fe200000006ff */
[----:B------:R-:W-:Y:S01]  /*3da0*/  LDSM.16.M88.4 R40, [R211] ;  /* 0x00000000d328783b */ /* 0x000fe20000000200 */
[-C--:B------:R-:W-:Y:S02]  /*3db0*/  LEA R209, R2, R211.reuse, 0x1 ;  /* 0x000000d302d17211 */ /* 0x080fe400078e08ff */
[-C--:B------:R-:W-:Y:S01]  /*3dc0*/  LEA R129, R6, R210.reuse, 0x1 ;  /* 0x000000d206817211 */ /* 0x080fe200078e08ff */
[----:B------:R-:W5:Y:S01]  /*3dd0*/  LDSM.16.M88.4 R28, [R210+0x4000] ;  /* 0x00400000d21c783b */ /* 0x000f620000000200 */
[----:B------:R-:W-:Y:S02]  /*3de0*/  LEA R207, R0, R211, 0x1 ;  /* 0x000000d300cf7211 */ /* 0x000fe400078e08ff */
[----:B------:R-:W-:Y:S01]  /*3df0*/  LEA R203, R3, R210, 0x1 ;  /* 0x000000d203cb7211 */ /* 0x000fe200078e08ff */
[----:B------:R-:W1:Y:S01]  /*3e00*/  LDSM.16.M88.4 R20, [R210+0x4800] ;  /* 0x00480000d214783b */ /* 0x000e620000000200 */
[----:B------:R-:W-:-:S02]  /*3e10*/  IADD3 R5, R210, 0x4000, RZ ;  /* 0x00004000d2057810 */ /* 0x000fc40007ffe0ff */
[----:B------:R-:W-:Y:S01]  /*3e20*/  LEA R206, R0, R209, 0x1 ;  /* 0x000000d100ce7211 */ /* 0x000fe200078e08ff */
[----:B-1----:R-:W1:Y:S01]  /*3e30*/  LDSM.16.M88.4 R12, [R210+0x5000] ;  /* 0x00500000d20c783b */ /* 0x002e620000000200 */
[----:B------:R-:W-:Y:S02]  /*3e40*/  LEA R208, R6, R5, 0x1 ;  /* 0x0000000506d07211 */ /* 0x000fe400078e08ff */
[----:B------:R-:W-:Y:S01]  /*3e50*/  ISETP.GE.AND P4, PT, R134, 0x2, PT ;  /* 0x000000028600780c */ /* 0x000fe20003f86270 */
[----:B------:R-:W2:Y:S01]  /*3e60*/  LDSM.16.M88.4 R56, [R210+0x5800] ;  /* 0x00580000d238783b */ /* 0x000ea20000000200 */
[----:B------:R-:W-:Y:S02]  /*3e70*/  LEA R205, R3, R208, 0x1 ;  /* 0x000000d003cd7211 */ /* 0x000fe400078e08ff */
[----:B------:R-:W-:Y:S01]  /*3e80*/  IMNMX R238, R37, R128, PT ;  /* 0x0000008025ee7217 */ /* 0x000fe20003800200 */
[----:B------:R-:W3:Y:S04]  /*3e90*/  LDSM.16.M88.4 R80, [R210+0x6000] ;  /* 0x00600000d250783b */ /* 0x000ee80000000200 */
[----:B------:R-:W4:Y:S04]  /*3ea0*/  LDSM.16.M88.4 R72, [R210+0x6800] ;  /* 0x00680000d248783b */ /* 0x000f280000000200 */
[----:B------:R-:W1:Y:S04]  /*3eb0*/  LDSM.16.M88.4 R48, [R210+0x7000] ;  /* 0x00700000d230783b */ /* 0x000e680000000200 */
[----:B------:R-:W1:Y:S04]  /*3ec0*/  LDSM.16.M88.4 R64, [R210+0x7800] ;  /* 0x00780000d240783b */ /* 0x000e680000000200 */
[----:B------:R-:W-:Y:S04]  /*3ed0*/  LDSM.16.M88.4 R100, [R209] ;  /* 0x00000000d164783b */ /* 0x000fe80000000200 */
[----:B------:R-:W2:Y:S04]  /*3ee0*/  LDSM.16.M88.4 R52, [R129+0x4000] ;  /* 0x004000008134783b */ /* 0x000ea80000000200 */
[----:B------:R-:W2:Y:S01]  /*3ef0*/  LDSM.16.M88.4 R60, [R129+0x4800] ;  /* 0x00480000813c783b */ /* 0x000ea20000000200 */
[C---:B-----5:R-:W-:Y:S03]  /*3f00*/  HMMA.16816.F32 R32, R40.reuse, R28, RZ ;  /* 0x0000001c2820723c */ /* 0x060fe600000018ff */
[----:B------:R-:W5:Y:S04]  /*3f10*/  LDSM.16.M88.4 R120, [R129+0x5000] ;  /* 0x005000008178783b */ /* 0x000f680000000200 */
[----:B------:R-:W2:Y:S01]  /*3f20*/  LDSM.16.M88.4 R116, [R129+0x5800] ;  /* 0x005800008174783b */ /* 0x000ea20000000200 */
[C---:B------:R-:W-:Y:S03]  /*3f30*/  HMMA.16816.F32 R24, R40.reuse, R20, RZ ;  /* 0x000000142818723c */ /* 0x040fe600000018ff */
[----:B------:R-:W-:Y:S04]  /*3f40*/  LDSM.16.M88.4 R112, [R129+0x6000] ;  /* 0x006000008170783b */ /* 0x000fe80000000200 */
[----:B------:R-:W-:Y:S01]  /*3f50*/  LDSM.16.M88.4 R92, [R203+0x4800] ;  /* 0x00480000cb5c783b */ /* 0x000fe20000000200 */
[C---:B------:R-:W-:Y:S03]  /*3f60*/  HMMA.16816.F32 R28, R40.reuse, R30, RZ ;  /* 0x0000001e281c723c */ /* 0x040fe600000018ff */
[----:B------:R-:W-:Y:S04]  /*3f70*/  LDSM.16.M88.4 R96, [R203+0x4000] ;  /* 0x00400000cb60783b */ /* 0x000fe80000000200 */
[----:B------:R-:W-:Y:S01]  /*3f80*/  LDSM.16.M88.4 R108, [R129+0x7000] ;  /* 0x00700000816c783b */ /* 0x000fe20000000200 */
[C---:B------:R-:W-:Y:S03]  /*3f90*/  HMMA.16816.F32 R20, R40.reuse, R22, RZ ;  /* 0x000000162814723c */ /* 0x040fe600000018ff */
[----:B------:R-:W-:Y:S04]  /*3fa0*/  LDSM.16.M88.4 R104, [R129+0x7800] ;  /* 0x007800008168783b */ /* 0x000fe80000000200 */
[----:B------:R-:W-:Y:S01]  /*3fb0*/  LDSM.16.M88.4 R88, [R203+0x5800] ;  /* 0x00580000cb58783b */ /* 0x000fe20000000200 */
[C---:B-1----:R-:W-:Y:S03]  /*3fc0*/  HMMA.16816.F32 R16, R40.reuse, R12, RZ ;  /* 0x0000000c2810723c */ /* 0x042fe600000018ff */
[----:B------:R-:W-:Y:S04]  /*3fd0*/  LDSM.16.M88.4 R124, [R203+0x7000] ;  /* 0x00700000cb7c783b */ /* 0x000fe80000000200 */
[----:B------:R-:W0:Y:S01]  /*3fe0*/  LDGDEPBAR ;  /* 0x00000000000079af */ /* 0x000e220000000000 */
[C---:B------:R-:W-:Y:S08]  /*3ff0*/  HMMA.16816.F32 R12, R40.reuse, R14, RZ ;  /* 0x0000000e280c723c */ /* 0x040ff000000018ff */
[C---:B--2---:R-:W-:Y:S08]  /*4000*/  HMMA.16816.F32 R8, R40.reuse, R56, RZ ;  /* 0x000000382808723c */ /* 0x044ff000000018ff */
[C---:B---3--:R-:W-:Y:S08]  /*4010*/  HMMA.16816.F32 R84, R40.reuse, R80, RZ ;  /* 0x000000502854723c */ /* 0x048ff000000018ff */
[C---:B----4-:R-:W-:Y:S08]  /*4020*/  HMMA.16816.F32 R76, R40.reuse, R72, RZ ;  /* 0x00000048284c723c */ /* 0x050ff000000018ff */
[C---:B------:R-:W-:Y:S08]  /*4030*/  HMMA.16816.F32 R68, R40.reuse, R48, RZ ;  /* 0x000000302844723c */ /* 0x040ff000000018ff */
[C---:B------:R-:W-:Y:S08]  /*4040*/  HMMA.16816.F32 R56, R40.reuse, R58, RZ ;  /* 0x0000003a2838723c */ /* 0x040ff000000018ff */
[C---:B------:R-:W-:Y:S08]  /*4050*/  HMMA.16816.F32 R80, R40.reuse, R82, RZ ;  /* 0x000000522850723c */ /* 0x040ff000000018ff */
[C---:B------:R-:W-:Y:S08]  /*4060*/  HMMA.16816.F32 R72, R40.reuse, R74, RZ ;  /* 0x0000004a2848723c */ /* 0x040ff000000018ff */
[C---:B------:R-:W-:Y:S08]  /*4070*/  HMMA.16816.F32 R48, R40.reuse, R50, RZ ;  /* 0x000000322830723c */ /* 0x040ff000000018ff */
[----:B------:R-:W-:Y:S08]  /*4080*/  HMMA.16816.F32 R44, R40, R64, RZ ;  /* 0x00000040282c723c */ /* 0x000ff000000018ff */
[C---:B------:R-:W-:Y:S08]  /*4090*/  HMMA.16816.F32 R32, R100.reuse, R52, R32 ;  /* 0x000000346420723c */ /* 0x040ff00000001820 */
[C---:B------:R-:W-:Y:S01]  /*40a0*/  HMMA.16816.F32 R28, R100.reuse, R54, R28 ;  /* 0x00000036641c723c */ /* 0x040fe2000000181c */
[----:B------:R-:W-:Y:S07]  /*40b0*/  LDSM.16.M88.4 R52, [R207] ;  /* 0x00000000cf34783b */ /* 0x000fee0000000200 */
[C---:B------:R-:W-:Y:S08]  /*40c0*/  HMMA.16816.F32 R24, R100.reuse, R60, R24 ;  /* 0x0000003c6418723c */ /* 0x040ff00000001818 */
[----:B------:R-:W-:Y:S01]  /*40d0*/  HMMA.16816.F32 R20, R100, R62, R20 ;  /* 0x0000003e6414723c */ /* 0x000fe20000001814 */
[----:B------:R-:W1:Y:S07]  /*40e0*/  LDSM.16.M88.4 R60, [R203+0x5000] ;  /* 0x00500000cb3c783b */ /* 0x000e6e0000000200 */
[----:B------:R-:W-:Y:S01]  /*40f0*/  HMMA.16816.F32 R40, R40, R66, RZ ;  /* 0x000000422828723c */ /* 0x000fe200000018ff */
[----:B------:R-:W2:Y:S07]  /*4100*/  LDSM.16.M88.4 R64, [R129+0x6800] ;  /* 0x006800008140783b */ /* 0x000eae0000000200 */
[C---:B-----5:R-:W-:Y:S08]  /*4110*/  HMMA.16816.F32 R16, R100.reuse, R120, R16 ;  /* 0x000000786410723c */ /* 0x060ff00000001810 */
[C---:B------:R-:W-:Y:S01]  /*4120*/  HMMA.16816.F32 R12, R100.reuse, R122, R12 ;  /* 0x0000007a640c723c */ /* 0x040fe2000000180c */
[----:B------:R-:W-:Y:S07]  /*4130*/  LDSM.16.M88.4 R120, [R203+0x7800] ;  /* 0x00780000cb78783b */ /* 0x000fee0000000200 */
[C---:B------:R-:W-:Y:S08]  /*4140*/  HMMA.16816.F32 R8, R100.reuse, R116, R8 ;  /* 0x000000746408723c */ /* 0x040ff00000001808 */
[----:B------:R-:W-:Y:S01]  /*4150*/  HMMA.16816.F32 R56, R100, R118, R56 ;  /* 0x000000766438723c */ /* 0x000fe20000001838 */
[----:B------:R-:W-:Y:S07]  /*4160*/  LDSM.16.M88.4 R116, [R206] ;  /* 0x00000000ce74783b */ /* 0x000fee0000000200 */
[C---:B-1----:R-:W-:Y:S08]  /*4170*/  HMMA.16816.F32 R16, R52.reuse, R60, R16 ;  /* 0x0000003c3410723c */ /* 0x042ff00000001810 */
[----:B------:R-:W-:Y:S01]  /*4180*/  HMMA.16816.F32 R12, R52, R62, R12 ;  /* 0x0000003e340c723c */ /* 0x000fe2000000180c */
[----:B------:R-:W1:Y:S07]  /*4190*/  LDSM.16.M88.4 R60, [R203+0x6800] ;  /* 0x00680000cb3c783b */ /* 0x000e6e0000000200 */
[C---:B--2---:R-:W-:Y:S08]  /*41a0*/  HMMA.16816.F32 R76, R100.reuse, R64, R76 ;  /* 0x00000040644c723c */ /* 0x044ff0000000184c */
[C---:B------:R-:W-:Y:S01]  /*41b0*/  HMMA.16816.F32 R72, R100.reuse, R66, R72 ;  /* 0x000000426448723c */ /* 0x040fe20000001848 */
[----:B------:R-:W2:Y:S07]  /*41c0*/  LDSM.16.M88.4 R64, [R203+0x6000] ;  /* 0x00600000cb40783b */ /* 0x000eae0000000200 */
[C---:B------:R-:W-:Y:S08]  /*41d0*/  HMMA.16816.F32 R84, R100.reuse, R112, R84 ;  /* 0x000000706454723c */ /* 0x040ff00000001854 */
[----:B------:R-:W-:Y:S01]  /*41e0*/  HMMA.16816.F32 R80, R100, R114, R80 ;  /* 0x000000726450723c */ /* 0x000fe20000001850 */
[----:B------:R-:W3:Y:S07]  /*41f0*/  LDSM.16.M88.4 R112, [R205] ;  /* 0x00000000cd70783b */ /* 0x000eee0000000200 */
[C---:B------:R-:W-:Y:S08]  /*4200*/  HMMA.16816.F32 R24, R52.reuse, R92, R24 ;  /* 0x0000005c3418723c */ /* 0x040ff00000001818 */
[C---:B------:R-:W-:Y:S01]  /*4210*/  HMMA.16816.F32 R20, R52.reuse, R94, R20 ;  /* 0x0000005e3414723c */ /* 0x040fe20000001814 */
[----:B------:R-:W4:Y:S07]  /*4220*/  LDSM.16.M88.4 R92, [R205+0x2800] ;  /* 0x00280000cd5c783b */ /* 0x000f2e0000000200 */
[C---:B------:R-:W-:Y:S08]  /*4230*/  HMMA.16816.F32 R32, R52.reuse, R96, R32 ;  /* 0x000000603420723c */ /* 0x040ff00000001820 */
[C---:B------:R-:W-:Y:S01]  /*4240*/  HMMA.16816.F32 R28, R52.reuse, R98, R28 ;  /* 0x00000062341c723c */ /* 0x040fe2000000181c */
[----:B------:R-:W5:Y:S07]  /*4250*/  LDSM.16.M88.4 R96, [R205+0x2000] ;  /* 0x00200000cd60783b */ /* 0x000f6e0000000200 */
[----:B-1----:R-:W-:Y:S08]  /*4260*/  HMMA.16816.F32 R76, R52, R60, R76 ;  /* 0x0000003c344c723c */ /* 0x002ff0000000184c */
[C---:B------:R-:W-:Y:S08]  /*4270*/  HMMA.16816.F32 R68, R100.reuse, R108, R68 ;  /* 0x0000006c6444723c */ /* 0x040ff00000001844 */
[C---:B------:R-:W-:Y:S01]  /*4280*/  HMMA.16816.F32 R48, R100.reuse, R110, R48 ;  /* 0x0000006e6430723c */ /* 0x040fe20000001830 */
[----:B------:R-:W-:Y:S07]  /*4290*/  LDSM.16.M88.4 R108, [R205+0x800] ;  /* 0x00080000cd6c783b */ /* 0x000fee0000000200 */
[C---:B------:R-:W-:Y:S08]  /*42a0*/  HMMA.16816.F32 R44, R100.reuse, R104, R44 ;  /* 0x00000068642c723c */ /* 0x040ff0000000182c */
[----:B------:R-:W-:Y:S01]  /*42b0*/  HMMA.16816.F32 R40, R100, R106, R40 ;  /* 0x0000006a6428723c */ /* 0x000fe20000001828 */
[----:B------:R-:W1:Y:S04]  /*42c0*/  LDSM.16.M88.4 R104, [R205+0x1000] ;  /* 0x00100000cd68783b */ /* 0x000e680000000200 */
[----:B------:R-:W-:Y:S03]  /*42d0*/  LDSM.16.M88.4 R100, [R205+0x1800] ;  /* 0x00180000cd64783b */ /* 0x000fe60000000200 */
[C---:B--2---:R-:W-:Y:S08]  /*42e0*/  HMMA.16816.F32 R84, R52.reuse, R64, R84 ;  /* 0x000000403454723c */ /* 0x044ff00000001854 */
[C---:B------:R-:W-:Y:S01]  /*42f0*/  HMMA.16816.F32 R80, R52.reuse, R66, R80 ;  /* 0x000000423450723c */ /* 0x040fe20000001850 */
[----:B------:R-:W-:Y:S07]  /*4300*/  LDSM.16.M88.4 R64, [R211+0x2000] ;  /* 0x00200000d340783b */ /* 0x000fee0000000200 */
[C---:B------:R-:W-:Y:S01]  /*4310*/  HMMA.16816.F32 R72, R52.reuse, R62, R72 ;  /* 0x0000003e3448723c */ /* 0x040fe20000001848 */
[----:B------:R-:W2:Y:S07]  /*4320*/  LDSM.16.M88.4 R60, [R210+0x8000] ;  /* 0x00800000d23c783b */ /* 0x000eae0000000200 */
[C---:B------:R-:W-:Y:S08]  /*4330*/  HMMA.16816.F32 R8, R52.reuse, R88, R8 ;  /* 0x000000583408723c */ /* 0x040ff00000001808 */
[----:B------:R-:W-:Y:S01]  /*4340*/  HMMA.16816.F32 R56, R52, R90, R56 ;  /* 0x0000005a3438723c */ /* 0x000fe20000001838 */
[----:B------:R-:W1:Y:S07]  /*4350*/  LDSM.16.M88.4 R88, [R205+0x3000] ;  /* 0x00300000cd58783b */ /* 0x000e6e0000000200 */
[C---:B---3--:R-:W-:Y:S08]  /*4360*/  HMMA.16816.F32 R32, R116.reuse, R112, R32 ;  /* 0x000000707420723c */ /* 0x048ff00000001820 */
[C---:B------:R-:W-:Y:S01]  /*4370*/  HMMA.16816.F32 R28, R116.reuse, R114, R28 ;  /* 0x00000072741c723c */ /* 0x040fe2000000181c */
[----:B------:R-:W-:Y:S07]  /*4380*/  LDSM.16.M88.4 R112, [R206+0x2000] ;  /* 0x00200000ce70783b */ /* 0x000fee0000000200 */
[----:B----4-:R-:W-:Y:S08]  /*4390*/  HMMA.16816.F32 R76, R116, R92, R76 ;  /* 0x0000005c744c723c */ /* 0x010ff0000000184c */
[C---:B------:R-:W-:Y:S08]  /*43a0*/  HMMA.16816.F32 R68, R52.reuse, R124, R68 ;  /* 0x0000007c3444723c */ /* 0x040ff00000001844 */
[C---:B------:R-:W-:Y:S08]  /*43b0*/  HMMA.16816.F32 R48, R52.reuse, R126, R48 ;  /* 0x0000007e3430723c */ /* 0x040ff00000001830 */
[C---:B------:R-:W-:Y:S08]  /*43c0*/  HMMA.16816.F32 R44, R52.reuse, R120, R44 ;  /* 0x00000078342c723c */ /* 0x040ff0000000182c */
[----:B------:R-:W-:Y:S01]  /*43d0*/  HMMA.16816.F32 R40, R52, R122, R40 ;  /* 0x0000007a3428723c */ /* 0x000fe20000001828 */
[----:B------:R-:W-:Y:S07]  /*43e0*/  LDSM.16.M88.4 R52, [R129+0x8000] ;  /* 0x008000008134783b */ /* 0x000fee0000000200 */
[C---:B------:R-:W-:Y:S01]  /*43f0*/  HMMA.16816.F32 R92, R116.reuse, R94, R72 ;  /* 0x0000005e745c723c */ /* 0x040fe20000001848 */
[----:B------:R-:W3:Y:S07]  /*4400*/  LDSM.16.M88.4 R72, [R209+0x2000] ;  /* 0x00200000d148783b */ /* 0x000eee0000000200 */
[C---:B-----5:R-:W-:Y:S08]  /*4410*/  HMMA.16816.F32 R84, R116.reuse, R96, R84 ;  /* 0x000000607454723c */ /* 0x060ff00000001854 */
[C---:B------:R-:W-:Y:S01]  /*4420*/  HMMA.16816.F32 R80, R116.reuse, R98, R80 ;  /* 0x000000627450723c */ /* 0x040fe20000001850 */
[----:B------:R-:W4:Y:S07]  /*4430*/  LDSM.16.M88.4 R96, [R205+0x3800] ;  /* 0x00380000cd60783b */ /* 0x000f2e0000000200 */
[C---:B-1----:R-:W-:Y:S08]  /*4440*/  HMMA.16816.F32 R16, R116.reuse, R104, R16 ;  /* 0x000000687410723c */ /* 0x042ff00000001810 */
[----:B------:R-:W-:Y:S01]  /*4450*/  HMMA.16816.F32 R12, R116, R106, R12 ;  /* 0x0000006a740c723c */ /* 0x000fe2000000180c */
[----:B------:R-:W1:Y:S07]  /*4460*/  LDSM.16.M88.4 R104, [R210+0x8800] ;  /* 0x00880000d268783b */ /* 0x000e6e0000000200 */
[C---:B--2---:R-:W-:Y:S08]  /*4470*/  HMMA.16816.F32 R32, R64.reuse, R60, R32 ;  /* 0x0000003c4020723c */ /* 0x044ff00000001820 */
[----:B------:R-:W-:Y:S01]  /*4480*/  HMMA.16816.F32 R28, R64, R62, R28 ;  /* 0x0000003e401c723c */ /* 0x000fe2000000181c */
[----:B------:R-:W-:Y:S07]  /*4490*/  LDSM.16.M88.4 R60, [R210+0x9000] ;  /* 0x00900000d23c783b */ /* 0x000fee0000000200 */
[C---:B------:R-:W-:Y:S08]  /*44a0*/  HMMA.16816.F32 R8, R116.reuse, R100, R8 ;  /* 0x000000647408723c */ /* 0x040ff00000001808 */
[C---:B------:R-:W-:Y:S08]  /*44b0*/  HMMA.16816.F32 R56, R116.reuse, R102, R56 ;  /* 0x000000667438723c */ /* 0x040ff00000001838 */
[C---:B------:R-:W-:Y:S08]  /*44c0*/  HMMA.16816.F32 R68, R116.reuse, R88, R68 ;  /* 0x000000587444723c */ /* 0x040ff00000001844 */
[C---:B------:R-:W-:Y:S01]  /*44d0*/  HMMA.16816.F32 R100, R116.reuse, R90, R48 ;  /* 0x0000005a7464723c */ /* 0x040fe20000001830 */
[----:B------:R-:W-:Y:S04]  /*44e0*/  LDSM.16.M88.4 R88, [R207+0x2000] ;  /* 0x00200000cf58783b */ /* 0x000fe80000000200 */
[----:B------:R-:W2:Y:S03]  /*44f0*/  LDSM.16.M88.4 R48, [R203+0x8000] ;  /* 0x00800000cb30783b */ /* 0x000ea60000000200 */
[C---:B------:R-:W-:Y:S08]  /*4500*/  HMMA.16816.F32 R24, R116.reuse, R108, R24 ;  /* 0x0000006c7418723c */ /* 0x040ff00000001818 */
[----:B------:R-:W-:Y:S01]  /*4510*/  HMMA.16816.F32 R20, R116, R110, R20 ;  /* 0x0000006e7414723c */ /* 0x000fe20000001814 */
[----:B------:R-:W-:Y:S07]  /*4520*/  LDSM.16.M88.4 R108, [R210+0x9800] ;  /* 0x00980000d26c783b */ /* 0x000fee0000000200 */
[C---:B---3--:R-:W-:Y:S08]  /*4530*/  HMMA.16816.F32 R32, R72.reuse, R52, R32 ;  /* 0x000000344820723c */ /* 0x048ff00000001820 */
[----:B------:R-:W-:Y:S01]  /*4540*/  HMMA.16816.F32 R28, R72, R54, R28 ;  /* 0x00000036481c723c */ /* 0x000fe2000000181c */
[----:B------:R-:W3:Y:S07]  /*4550*/  LDSM.16.M88.4 R52, [R129+0x8800] ;  /* 0x008800008134783b */ /* 0x000eee0000000200 */
[----:B----4-:R-:W-:Y:S01]  /*4560*/  HMMA.16816.F32 R120, R116, R96, R44 ;  /* 0x000000607478723c */ /* 0x010fe2000000182c */
[----:B------:R-:W4:Y:S07]  /*4570*/  LDSM.16.M88.4 R44, [R205+0x4000] ;  /* 0x00400000cd2c783b */ /* 0x000f2e0000000200 */
[----:B-1----:R-:W-:Y:S08]  /*4580*/  HMMA.16816.F32 R24, R64, R104, R24 ;  /* 0x000000684018723c */ /* 0x002ff00000001818 */
[----:B--2---:R-:W-:Y:S08]  /*4590*/  HMMA.16816.F32 R32, R88, R48, R32 ;  /* 0x000000305820723c */ /* 0x004ff00000001820 */
[C---:B------:R-:W-:Y:S08]  /*45a0*/  HMMA.16816.F32 R20, R64.reuse, R106, R20 ;  /* 0x0000006a4014723c */ /* 0x040ff00000001814 */
[C---:B------:R-:W-:Y:S08]  /*45b0*/  HMMA.16816.F32 R16, R64.reuse, R60, R16 ;  /* 0x0000003c4010723c */ /* 0x040ff00000001810 */
[----:B------:R-:W-:Y:S01]  /*45c0*/  HMMA.16816.F32 R12, R64, R62, R12 ;  /* 0x0000003e400c723c */ /* 0x000fe2000000180c */
[----:B------:R-:W-:Y:S07]  /*45d0*/  LDSM.16.M88.4 R60, [R129+0x9000] ;  /* 0x00900000813c783b */ /* 0x000fee0000000200 */
[----:B------:R-:W-:Y:S01]  /*45e0*/  HMMA.16816.F32 R28, R88, R50, R28 ;  /* 0x00000032581c723c */ /* 0x000fe2000000181c */
[----:B------:R-:W1:Y:S07]  /*45f0*/  LDSM.16.M88.4 R48, [R203+0x8800] ;  /* 0x00880000cb30783b */ /* 0x000e6e0000000200 */
[----:B---3--:R-:W-:Y:S08]  /*4600*/  HMMA.16816.F32 R24, R72, R52, R24 ;  /* 0x000000344818723c */ /* 0x008ff00000001818 */
[----:B----4-:R-:W-:Y:S08]  /*4610*/  HMMA.16816.F32 R32, R112, R44, R32 ;  /* 0x0000002c7020723c */ /* 0x010ff00000001820 */
[----:B------:R-:W-:Y:S01]  /*4620*/  HMMA.16816.F32 R52, R72, R54, R20 ;  /* 0x000000364834723c */ /* 0x000fe20000001814 */
[----:B------:R-:W2:Y:S07]  /*4630*/  LDSM.16.M88.4 R20, [R205+0x4800] ;  /* 0x00480000cd14783b */ /* 0x000eae0000000200 */
[----:B------:R-:W-:Y:S01]  /*4640*/  HMMA.16816.F32 R28, R112, R46, R28 ;  /* 0x0000002e701c723c */ /* 0x000fe2000000181c */
[----:B------:R-:W3:Y:S07]  /*4650*/  LDSM.16.M88.4 R44, [R203+0x9000] ;  /* 0x00900000cb2c783b */ /* 0x000eee0000000200 */
[----:B------:R-:W-:Y:S01]  /*4660*/  HMMA.16816.F32 R40, R116, R98, R40 ;  /* 0x000000627428723c */ /* 0x000fe20000001828 */
[----:B------:R-:W4:Y:S01]  /*4670*/  LDSM.16.M88.4 R96, [R210+0xa000] ;  /* 0x00a00000d260783b */ /* 0x000f220000000200 */
[----:B------:R-:W-:-:S02]  /*4680*/  FMUL.FTZ R3, R32, c[0x0][0x2ec] ;  /* 0x0000bb0020037a20 */ /* 0x000fc40000410000 */
[----:B------:R-:W-:Y:S02]  /*4690*/  FMUL.FTZ R6, R33, c[0x0][0x2ec] ;  /* 0x0000bb0021067a20 */ /* 0x000fe40000410000 */
[----:B------:R-:W-:Y:S02]  /*46a0*/  FMUL.FTZ R5, R34, c[0x0][0x2ec] ;  /* 0x0000bb0022057a20 */ /* 0x000fe40000410000 */
[----:B-1----:R-:W-:Y:S01]  /*46b0*/  HMMA.16816.F32 R24, R88, R48, R24 ;  /* 0x000000305818723c */ /* 0x002fe20000001818 */
[----:B------:R-:W1:Y:S06]  /*46c0*/  MUFU.TANH R3, R3 ;  /* 0x0000000300037308 */ /* 0x000e6c0000002400 */
[----:B------:R-:W-:Y:S01]  /*46d0*/  FMUL.FTZ R48, R35, c[0x0][0x2ec] ;  /* 0x0000bb0023307a20 */ /* 0x000fe20000410000 */
[C---:B------:R-:W-:Y:S01]  /*46e0*/  HMMA.16816.F32 R16, R72.reuse, R60, R16 ;  /* 0x0000003c4810723c */ /* 0x040fe20000001810 */
[----:B------:R-:W-:Y:S01]  /*46f0*/  LDSM.16.M88.4 R32, [R129+0x9800] ;  /* 0x009800008120783b */ /* 0x000fe20000000200 */
[----:B------:R-:W-:Y:S01]  /*4700*/  FMUL.FTZ R28, R28, c[0x0][0x2ec] ;  /* 0x0000bb001c1c7a20 */ /* 0x000fe20000410000 */
[----:B------:R-:W1:Y:S05]  /*4710*/  MUFU.TANH R6, R6 ;  /* 0x0000000600067308 */ /* 0x000e6a0000002400 */
[----:B------:R-:W-:Y:S01]  /*4720*/  HMMA.16816.F32 R60, R72, R62, R12 ;  /* 0x0000003e483c723c */ /* 0x000fe2000000180c */
[----:B------:R-:W5:Y:S02]  /*4730*/  LDSM.16.M88.4 R12, [R205+0x5000] ;  /* 0x00500000cd0c783b */ /* 0x000f640000000200 */
[----:B------:R1:W1:Y:S05]  /*4740*/  MUFU.TANH R49, R28 ;  /* 0x0000001c00317308 */ /* 0x00026a0000002400 */
[----:B--2---:R-:W-:Y:S03]  /*4750*/  HMMA.16816.F32 R24, R112, R20, R24 ;  /* 0x000000147018723c */ /* 0x004fe60000001818 */
[----:B------:R-:W2:Y:S05]  /*4760*/  MUFU.TANH R5, R5 ;  /* 0x0000000500057308 */ /* 0x000eaa0000002400 */
[C---:B---3--:R-:W-:Y:S03]  /*4770*/  HMMA.16816.F32 R16, R88.reuse, R44, R16 ;  /* 0x0000002c5810723c */ /* 0x048fe60000001810 */
[----:B------:R-:W3:Y:S05]  /*4780*/  MUFU.TANH R48, R48 ;  /* 0x0000003000307308 */ /* 0x000eea0000002400 */
[----:B------:R-:W-:Y:S07]  /*4790*/  HMMA.16816.F32 R52, R88, R50, R52 ;  /* 0x000000325834723c */ /* 0x000fee0000001834 */
[----:B------:R-:W-:Y:S01]  /*47a0*/  FMUL.FTZ R50, R29, c[0x0][0x2ec] ;  /* 0x0000bb001d327a20 */ /* 0x000fe20000410000 */
[----:B----4-:R-:W-:Y:S01]  /*47b0*/  HMMA.16816.F32 R84, R64, R96, R84 ;  /* 0x000000604054723c */ /* 0x010fe20000001854 */
[----:B------:R-:W-:-:S02]  /*47c0*/  FMUL.FTZ R51, R30, c[0x0][0x2ec] ;  /* 0x0000bb001e337a20 */ /* 0x000fc40000410000 */
[----:B------:R-:W-:Y:S02]  /*47d0*/  FMUL.FTZ R24, R24, c[0x0][0x2ec] ;  /* 0x0000bb0018187a20 */ /* 0x000fe40000410000 */
[----:B------:R-:W-:Y:S01]  /*47e0*/  FMUL.FTZ R25, R25, c[0x0][0x2ec] ;  /* 0x0000bb0019197a20 */ /* 0x000fe20000410000 */
[----:B------:R-:W4:Y:S01]  /*47f0*/  MUFU.TANH R50, R50 ;  /* 0x0000003200327308 */ /* 0x000f220000002400 */
[----:B------:R-:W-:Y:S01]  /*4800*/  FMUL.FTZ R96, R31, c[0x0][0x2ec] ;  /* 0x0000bb001f607a20 */ /* 0x000fe20000410000 */
[----:B------:R-:W-:Y:S01]  /*4810*/  HMMA.16816.F32 R8, R64, R108, R8 ;  /* 0x0000006c4008723c */ /* 0x000fe20000001808 */
[----:B-1----:R-:W1:Y:S01]  /*4820*/  LDSM.16.M88.4 R28, [R210+0xa800] ;  /* 0x00a80000d21c783b */ /* 0x002e620000000200 */
[----:B------:R-:W-:-:S04]  /*4830*/  FMUL.FTZ R104, R27, c[0x0][0x2ec] ;  /* 0x0000bb001b687a20 */ /* 0x000fc80000410000 */
[----:B------:R-:W1:Y:S02]  /*4840*/  MUFU.TANH R97, R24 ;  /* 0x0000001800617308 */ /* 0x000e640000002400 */
[C---:B-----5:R-:W-:Y:S06]  /*4850*/  HMMA.16816.F32 R16, R112.reuse, R12, R16 ;  /* 0x0000000c7010723c */ /* 0x060fec0000001810 */
[----:B------:R-:W1:Y:S02]  /*4860*/  MUFU.TANH R51, R51 ;  /* 0x0000003300337308 */ /* 0x000e640000002400 */
[----:B------:R-:W-:Y:S01]  /*4870*/  HMMA.16816.F32 R52, R112, R22, R52 ;  /* 0x000000167034723c */ /* 0x000fe20000001834 */
[----:B------:R-:W5:Y:S05]  /*4880*/  LDSM.16.M88.4 R20, [R203+0x9800] ;  /* 0x00980000cb14783b */ /* 0x000f6a0000000200 */
[----:B------:R-:W1:Y:S02]  /*4890*/  MUFU.TANH R96, R96 ;  /* 0x0000006000607308 */ /* 0x000e640000002400 */
[----:B------:R-:W-:Y:S06]  /*48a0*/  HMMA.16816.F32 R80, R64, R98, R80 ;  /* 0x000000624050723c */ /* 0x000fec0000001850 */
[----:B------:R1:W1:Y:S01]  /*48b0*/  MUFU.TANH R98, R25 ;  /* 0x0000001900627308 */ /* 0x0002620000002400 */
[----:B------:R-:W-:Y:S01]  /*48c0*/  FMUL.FTZ R99, R26, c[0x0][0x2ec] ;  /* 0x0000bb001a637a20 */ /* 0x000fe20000410000 */
[----:B------:R-:W-:Y:S01]  /*48d0*/  HMMA.16816.F32 R60, R88, R46, R60 ;  /* 0x0000002e583c723c */ /* 0x000fe2000000183c */
[----:B------:R-:W-:Y:S01]  /*48e0*/  FMUL.FTZ R16, R16, c[0x0][0x2ec] ;  /* 0x0000bb0010107a20 */ /* 0x000fe20000410000 */
[----:B------:R-:W-:Y:S04]  /*48f0*/  LDSM.16.M88.4 R44, [R205+0x5800] ;  /* 0x00580000cd2c783b */ /* 0x000fe80000000200 */
[----:B------:R-:W2:Y:S02]  /*4900*/  MUFU.TANH R99, R99 ;  /* 0x0000006300637308 */ /* 0x000ea40000002400 */
[----:B------:R-:W-:Y:S01]  /*4910*/  HMMA.16816.F32 R8, R72, R32, R8 ;  /* 0x000000204808723c */ /* 0x000fe20000001808 */
[----:B------:R-:W-:-:S02]  /*4920*/  FMUL.FTZ R52, R52, c[0x0][0x2ec] ;  /* 0x0000bb0034347a20 */ /* 0x000fc40000410000 */
[----:B------:R-:W-:Y:S01]  /*4930*/  FMUL.FTZ R53, R53, c[0x0][0x2ec] ;  /* 0x0000bb0035357a20 */ /* 0x000fe20000410000 */
[----:B-1----:R-:W1:Y:S02]  /*4940*/  LDSM.16.M88.4 R24, [R129+0xa000] ;  /* 0x00a000008118783b */ /* 0x002e640000000200 */
[----:B------:R-:W1:Y:S02]  /*4950*/  MUFU.TANH R104, R104 ;  /* 0x0000006800687308 */ /* 0x000e640000002400 */
[C---:B------:R-:W-:Y:S07]  /*4960*/  HMMA.16816.F32 R76, R64.reuse, R28, R76 ;  /* 0x0000001c404c723c */ /* 0x040fee000000184c */
[----:B------:R-:W-:Y:S01]  /*4970*/  FMUL.FTZ R28, R54, c[0x0][0x2ec] ;  /* 0x0000bb00361c7a20 */ /* 0x000fe20000410000 */
[----:B------:R-:W-:Y:S01]  /*4980*/  HMMA.16816.F32 R92, R64, R30, R92 ;  /* 0x0000001e405c723c */ /* 0x000fe2000000185c */
[----:B------:R-:W-:Y:S01]  /*4990*/  FMUL.FTZ R29, R55, c[0x0][0x2ec] ;  /* 0x0000bb00371d7a20 */ /* 0x000fe20000410000 */
[----:B------:R2:W1:Y:S01]  /*49a0*/  MUFU.TANH R54, R16 ;  /* 0x0000001000367308 */ /* 0x0004620000002400 */
[----:B------:R-:W-:-:S04]  /*49b0*/  FMUL.FTZ R55, R17, c[0x0][0x2ec] ;  /* 0x0000bb0011377a20 */ /* 0x000fc80000410000 */
[----:B------:R-:W-:Y:S01]  /*49c0*/  FMUL.FTZ R30, R18, c[0x0][0x2ec] ;  /* 0x0000bb00121e7a20 */ /* 0x000fe20000410000 */
[----:B------:R-:W-:Y:S01]  /*49d0*/  HMMA.16816.F32 R60, R112, R14, R60 ;  /* 0x0000000e703c723c */ /* 0x000fe2000000183c */
[----:B------:R-:W-:Y:S01]  /*49e0*/  FMUL.FTZ R31, R19, c[0x0][0x2ec] ;  /* 0x0000bb00131f7a20 */ /* 0x000fe20000410000 */
[----:B------:R-:W3:Y:S01]  /*49f0*/  LDSM.16.M88.4 R12, [R203+0xa000] ;  /* 0x00a00000cb0c783b */ /* 0x000ee20000000200 */
[----:B------:R-:W1:Y:S05]  /*4a00*/  MUFU.TANH R52, R52 ;  /* 0x0000003400347308 */ /* 0x000e6a0000002400 */
[----:B------:R-:W-:Y:S01]  /*4a10*/  HMMA.16816.F32 R56, R64, R110, R56 ;  /* 0x0000006e4038723c */ /* 0x000fe20000001838 */
[----:B--2---:R-:W2:Y:S02]  /*4a20*/  LDSM.16.M88.4 R16, [R129+0xa800] ;  /* 0x00a800008110783b */ /* 0x004ea40000000200 */
[----:B------:R-:W2:Y:S05]  /*4a30*/  MUFU.TANH R53, R53 ;  /* 0x0000003500357308 */ /* 0x000eaa0000002400 */
[----:B-----5:R-:W-:Y:S03]  /*4a40*/  HMMA.16816.F32 R8, R88, R20, R8 ;  /* 0x000000145808723c */ /* 0x020fe60000001808 */
[----:B------:R-:W2:Y:S05]  /*4a50*/  MUFU.TANH R28, R28 ;  /* 0x0000001c001c7308 */ /* 0x000eaa0000002400 */
[----:B-1----:R-:W-:Y:S01]  /*4a60*/  HMMA.16816.F32 R84, R72, R24, R84 ;  /* 0x000000184854723c */ /* 0x002fe20000001854 */
[----:B------:R-:W-:-:S02]  /*4a70*/  FMUL.FTZ R63, R63, c[0x0][0x2ec] ;  /* 0x0000bb003f3f7a20 */ /* 0x000fc40000410000 */
[----:B------:R-:W1:Y:S05]  /*4a80*/  MUFU.TANH R29, R29 ;  /* 0x0000001d001d7308 */ /* 0x000e6a0000002400 */
[C---:B------:R-:W-:Y:S01]  /*4a90*/  HMMA.16816.F32 R80, R72.reuse, R26, R80 ;  /* 0x0000001a4850723c */ /* 0x040fe20000001850 */
[----:B------:R-:W5:Y:S02]  /*4aa0*/  LDSM.16.M88.4 R24, [R203+0xa800] ;  /* 0x00a80000cb18783b */ /* 0x000f640000000200 */
[----:B------:R-:W1:Y:S05]  /*4ab0*/  MUFU.TANH R247, R63 ;  /* 0x0000003f00f77308 */ /* 0x000e6a0000002400 */
[----:B------:R-:W-:Y:S01]  /*4ac0*/  HMMA.16816.F32 R56, R72, R34, R56 ;  /* 0x000000224838723c */ /* 0x000fe20000001838 */
[----:B------:R-:W1:Y:S02]  /*4ad0*/  LDSM.16.M88.4 R32, [R210+0xb000] ;  /* 0x00b00000d220783b */ /* 0x000e640000000200 */
[----:B------:R-:W1:Y:S05]  /*4ae0*/  MUFU.TANH R55, R55 ;  /* 0x0000003700377308 */ /* 0x000e6a0000002400 */
[----:B------:R-:W-:Y:S03]  /*4af0*/  HMMA.16816.F32 R8, R112, R44, R8 ;  /* 0x0000002c7008723c */ /* 0x000fe60000001808 */
[----:B------:R-:W1:Y:S04]  /*4b00*/  MUFU.TANH R30, R30 ;  /* 0x0000001e001e7308 */ /* 0x000e680000002400 */
[----:B------:R-:W-:Y:S01]  /*4b10*/  FMUL.FTZ R44, R60, c[0x0][0x2ec] ;  /* 0x0000bb003c2c7a20 */ /* 0x000fe20000410000 */
[----:B---3--:R-:W-:Y:S01]  /*4b20*/  HMMA.16816.F32 R84, R88, R12, R84 ;  /* 0x0000000c5854723c */ /* 0x008fe20000001854 */
[----:B------:R-:W-:-:S02]  /*4b30*/  FMUL.FTZ R45, R61, c[0x0][0x2ec] ;  /* 0x0000bb003d2d7a20 */ /* 0x000fc40000410000 */
[----:B------:R-:W3:Y:S05]  /*4b40*/  MUFU.TANH R31, R31 ;  /* 0x0000001f001f7308 */ /* 0x000eea0000002400 */
[----:B--2---:R-:W-:Y:S03]  /*4b50*/  HMMA.16816.F32 R76, R72, R16, R76 ;  /* 0x00000010484c723c */ /* 0x004fe6000000184c */
[----:B------:R-:W2:Y:S05]  /*4b60*/  MUFU.TANH R44, R44 ;  /* 0x0000002c002c7308 */ /* 0x000eaa0000002400 */
[----:B------:R-:W-:Y:S01]  /*4b70*/  HMMA.16816.F32 R80, R88, R14, R80 ;  /* 0x0000000e5850723c */ /* 0x000fe20000001850 */
[----:B------:R-:W2:Y:S01]  /*4b80*/  LDSM.16.M88.4 R12, [R210+0xb800] ;  /* 0x00b80000d20c783b */ /* 0x000ea20000000200 */
[----:B------:R-:W-:Y:S01]  /*4b90*/  FMUL.FTZ R8, R8, c[0x0][0x2ec] ;  /* 0x0000bb0008087a20 */ /* 0x000fe20000410000 */
[----:B------:R-:W1:Y:S01]  /*4ba0*/  MUFU.TANH R45, R45 ;  /* 0x0000002d002d7308 */ /* 0x000e620000002400 */
[----:B------:R-:W-:-:S02]  /*4bb0*/  FMUL.FTZ R141, R9, c[0x0][0x2ec] ;  /* 0x0000bb00098d7a20 */ /* 0x000fc40000410000 */
[----:B------:R-:W-:Y:S02]  /*4bc0*/  FMUL.FTZ R241, R10, c[0x0][0x2ec] ;  /* 0x0000bb000af17a20 */ /* 0x000fe40000410000 */
[----:B------:R-:W-:Y:S01]  /*4bd0*/  HMMA.16816.F32 R92, R72, R18, R92 ;  /* 0x00000012485c723c */ /* 0x000fe2000000185c */
[----:B------:R-:W3:Y:S01]  /*4be0*/  LDSM.16.M88.4 R16, [R205+0x6800] ;  /* 0x00680000cd10783b */ /* 0x000ee20000000200 */
[----:B------:R-:W-:Y:S01]  /*4bf0*/  FMUL.FTZ R149, R11, c[0x0][0x2ec] ;  /* 0x0000bb000b957a20 */ /* 0x000fe20000410000 */
[----:B------:R1:W1:Y:S05]  /*4c00*/  MUFU.TANH R245, R8 ;  /* 0x0000000800f57308 */ /* 0x00026a0000002400 */
[C---:B------:R-:W-:Y:S01]  /*4c10*/  HMMA.16816.F32 R56, R88.reuse, R22, R56 ;  /* 0x000000165838723c */ /* 0x040fe20000001838 */
[----:B------:R-:W3:Y:S02]  /*4c20*/  LDSM.16.M88.4 R20, [R205+0x6000] ;  /* 0x00600000cd14783b */ /* 0x000ee40000000200 */
[----:B------:R-:W2:Y:S05]  /*4c30*/  MUFU.TANH R141, R141 ;  /* 0x0000008d008d7308 */ /* 0x000eaa0000002400 */
[C---:B-----5:R-:W-:Y:S01]  /*4c40*/  HMMA.16816.F32 R76, R88.reuse, R24, R76 ;  /* 0x00000018584c723c */ /* 0x060fe2000000184c */
[----:B-1----:R-:W-:Y:S02]  /*4c50*/  LDSM.16.M88.4 R8, [R129+0xb000] ;  /* 0x00b000008108783b */ /* 0x002fe40000000200 */
[----:B------:R-:W1:Y:S05]  /*4c60*/  MUFU.TANH R241, R241 ;  /* 0x000000f100f17308 */ /* 0x000e6a0000002400 */
[----:B------:R-:W-:Y:S01]  /*4c70*/  HMMA.16816.F32 R92, R88, R26, R92 ;  /* 0x0000001a585c723c */ /* 0x000fe2000000185c */
[----:B------:R-:W5:Y:S02]  /*4c80*/  LDSM.16.M88.4 R24, [R129+0xb800] ;  /* 0x00b800008118783b */ /* 0x000f640000000200 */
[----:B------:R-:W1:Y:S05]  /*4c90*/  MUFU.TANH R149, R149 ;  /* 0x0000009500957308 */ /* 0x000e6a0000002400 */
[C---:B------:R-:W-:Y:S07]  /*4ca0*/  HMMA.16816.F32 R68, R64.reuse, R32, R68 ;  /* 0x000000204044723c */ /* 0x040fee0000001844 */
[----:B------:R-:W-:Y:S01]  /*4cb0*/  FMUL.FTZ R32, R62, c[0x0][0x2ec] ;  /* 0x0000bb003e207a20 */ /* 0x000fe20000410000 */
[C---:B--2---:R-:W-:Y:S05]  /*4cc0*/  HMMA.16816.F32 R120, R64.reuse, R12, R120 ;  /* 0x0000000c4078723c */ /* 0x044fea0000001878 */
[----:B------:R-:W2:Y:S03]  /*4cd0*/  MUFU.TANH R32, R32 ;  /* 0x0000002000207308 */ /* 0x000ea60000002400 */
[C---:B------:R-:W-:Y:S08]  /*4ce0*/  HMMA.16816.F32 R100, R64.reuse, R34, R100 ;  /* 0x000000224064723c */ /* 0x040ff00000001864 */
[----:B------:R-:W-:Y:S01]  /*4cf0*/  HMMA.16816.F32 R40, R64, R14, R40 ;  /* 0x0000000e4028723c */ /* 0x000fe20000001828 */
[----:B------:R-:W-:Y:S07]  /*4d00*/  LDSM.16.M88.4 R12, [R205+0x7800] ;  /* 0x00780000cd0c783b */ /* 0x000fee0000000200 */
[C---:B---3--:R-:W-:Y:S08]  /*4d10*/  HMMA.16816.F32 R76, R112.reuse, R16, R76 ;  /* 0x00000010704c723c */ /* 0x048ff0000000184c */
[C---:B------:R-:W-:Y:S01]  /*4d20*/  HMMA.16816.F32 R92, R112.reuse, R18, R92 ;  /* 0x00000012705c723c */ /* 0x040fe2000000185c */
[----:B------:R-:W3:Y:S07]  /*4d30*/  LDSM.16.M88.4 R16, [R203+0xb800] ;  /* 0x00b80000cb10783b */ /* 0x000eee0000000200 */
[C---:B------:R-:W-:Y:S08]  /*4d40*/  HMMA.16816.F32 R84, R112.reuse, R20, R84 ;  /* 0x000000147054723c */ /* 0x040ff00000001854 */
[----:B------:R-:W-:Y:S01]  /*4d50*/  HMMA.16816.F32 R80, R112, R22, R80 ;  /* 0x000000167050723c */ /* 0x000fe20000001850 */
[----:B------:R-:W1:Y:S01]  /*4d60*/  LDSM.16.M88.4 R20, [R203+0xb000] ;  /* 0x00b00000cb14783b */ /* 0x000e620000000200 */
[----:B------:R-:W-:-:S02]  /*4d70*/  FMUL.FTZ R76, R76, c[0x0][0x2ec] ;  /* 0x0000bb004c4c7a20 */ /* 0x000fc40000410000 */
[----:B------:R-:W-:Y:S02]  /*4d80*/  FMUL.FTZ R77, R77, c[0x0][0x2ec] ;  /* 0x0000bb004d4d7a20 */ /* 0x000fe40000410000 */
[----:B------:R-:W-:Y:S01]  /*4d90*/  FMUL.FTZ R78, R78, c[0x0][0x2ec] ;  /* 0x0000bb004e4e7a20 */ /* 0x000fe20000410000 */
[----:B------:R1:W1:Y:S01]  /*4da0*/  MUFU.TANH R195, R76 ;  /* 0x0000004c00c37308 */ /* 0x0002620000002400 */
[C---:B-----5:R-:W-:Y:S01]  /*4db0*/  HMMA.16816.F32 R120, R72.reuse, R24, R120 ;  /* 0x000000184878723c */ /* 0x060fe20000001878 */
[----:B------:R-:W-:Y:S02]  /*4dc0*/  FMUL.FTZ R79, R79, c[0x0][0x2ec] ;  /* 0x0000bb004f4f7a20 */ /* 0x000fe40000410000 */
[----:B------:R-:W-:Y:S02]  /*4dd0*/  FMUL.FTZ R92, R92, c[0x0][0x2ec] ;  /* 0x0000bb005c5c7a20 */ /* 0x000fe40000410000 */
[----:B------:R-:W-:Y:S02]  /*4de0*/  FMUL.FTZ R93, R93, c[0x0][0x2ec] ;  /* 0x0000bb005d5d7a20 */ /* 0x000fe40000410000 */
[----:B------:R-:W-:Y:S01]  /*4df0*/  FMUL.FTZ R94, R94, c[0x0][0x2ec] ;  /* 0x0000bb005e5e7a20 */ /* 0x000fe20000410000 */
[----:B------:R-:W-:Y:S01]  /*4e00*/  HMMA.16816.F32 R68, R72, R8, R68 ;  /* 0x000000084844723c */ /* 0x000fe20000001844 */
[----:B------:R-:W-:Y:S01]  /*4e10*/  FMUL.FTZ R84, R84, c[0x0][0x2ec] ;  /* 0x0000bb0054547a20 */ /* 0x000fe20000410000 */
[----:B------:R1:W1:Y:S01]  /*4e20*/  MUFU.TANH R193, R77 ;  /* 0x0000004d00c17308 */ /* 0x0002620000002400 */
[----:B------:R-:W-:-:S02]  /*4e30*/  FMUL.FTZ R85, R85, c[0x0][0x2ec] ;  /* 0x0000bb0055557a20 */ /* 0x000fc40000410000 */
[----:B------:R-:W-:Y:S02]  /*4e40*/  FMUL.FTZ R86, R86, c[0x0][0x2ec] ;  /* 0x0000bb0056567a20 */ /* 0x000fe40000410000 */
[----:B------:R-:W-:Y:S01]  /*4e50*/  FMUL.FTZ R87, R87, c[0x0][0x2ec] ;  /* 0x0000bb0057577a20 */ /* 0x000fe20000410000 */
[----:B------:R-:W-:Y:S01]  /*4e60*/  HMMA.16816.F32 R100, R72, R10, R100 ;  /* 0x0000000a4864723c */ /* 0x000fe20000001864 */
[----:B------:R-:W5:Y:S01]  /*4e70*/  LDSM.16.M88.4 R8, [R205+0x7000] ;  /* 0x00700000cd08783b */ /* 0x000f620000000200 */
[----:B------:R-:W-:Y:S01]  /*4e80*/  FMUL.FTZ R80, R80, c[0x0][0x2ec] ;  /* 0x0000bb0050507a20 */ /* 0x000fe20000410000 */
[----:B------:R1:W1:Y:S01]  /*4e90*/  MUFU.TANH R237, R84 ;  /* 0x0000005400ed7308 */ /* 0x0002620000002400 */
[----:B------:R-:W-:Y:S01]  /*4ea0*/  FMUL.FTZ R81, R81, c[0x0][0x2ec] ;  /* 0x0000bb0051517a20 */ /* 0x000fe20000410000 */
[----:B------:R-:W-:-:S04]  /*4eb0*/  DEPBAR.LE SB0, 0x0 ;  /* 0x000080000000791a */ /* 0x000fc80000000000 */
[----:B------:R-:W-:Y:S01]  /*4ec0*/  HMMA.16816.F32 R40, R72, R26, R40 ;  /* 0x0000001a4828723c */ /* 0x000fe20000001828 */
[----:B------:R-:W-:Y:S01]  /*4ed0*/  FMUL.FTZ R82, R82, c[0x0][0x2ec] ;  /* 0x0000bb0052527a20 */ /* 0x000fe20000410000 */
[----:B------:R2:W2:Y:S01]  /*4ee0*/  MUFU.TANH R171, R85 ;  /* 0x0000005500ab7308 */ /* 0x0004a20000002400 */
[----:B------:R-:W-:Y:S02]  /*4ef0*/  FMUL.FTZ R83, R83, c[0x0][0x2ec] ;  /* 0x0000bb0053537a20 */ /* 0x000fe40000410000 */
[----:B------:R-:W-:-:S03]  /*4f00*/  FMUL.FTZ R95, R95, c[0x0][0x2ec] ;  /* 0x0000bb005f5f7a20 */ /* 0x000fc60000410000 */
[C---:B---3--:R-:W-:Y:S02]  /*4f10*/  HMMA.16816.F32 R120, R88.reuse, R16, R120 ;  /* 0x000000105878723c */ /* 0x048fe40000001878 */
[----:B------:R3:W2:Y:S06]  /*4f20*/  MUFU.TANH R199, R86 ;  /* 0x0000005600c77308 */ /* 0x0006ac0000002400 */
[C---:B-1----:R-:W-:Y:S02]  /*4f30*/  HMMA.16816.F32 R68, R88.reuse, R20, R68 ;  /* 0x000000145844723c */ /* 0x042fe40000001844 */
[----:B------:R3:W1:Y:S06]  /*4f40*/  MUFU.TANH R175, R87 ;  /* 0x0000005700af7308 */ /* 0x00066c0000002400 */
[C---:B------:R-:W-:Y:S02]  /*4f50*/  HMMA.16816.F32 R100, R88.reuse, R22, R100 ;  /* 0x000000165864723c */ /* 0x040fe40000001864 */
[----:B------:R3:W1:Y:S06]  /*4f60*/  MUFU.TANH R173, R80 ;  /* 0x0000005000ad7308 */ /* 0x00066c0000002400 */
[----:B------:R-:W-:Y:S02]  /*4f70*/  HMMA.16816.F32 R40, R88, R18, R40 ;  /* 0x000000125828723c */ /* 0x000fe40000001828 */
[----:B------:R3:W1:Y:S06]  /*4f80*/  MUFU.TANH R235, R81 ;  /* 0x0000005100eb7308 */ /* 0x00066c0000002400 */
[C---:B------:R-:W-:Y:S02]  /*4f90*/  HMMA.16816.F32 R120, R112.reuse, R12, R120 ;  /* 0x0000000c7078723c */ /* 0x040fe40000001878 */
[----:B------:R3:W1:Y:S06]  /*4fa0*/  MUFU.TANH R197, R82 ;  /* 0x0000005200c57308 */ /* 0x00066c0000002400 */
[C---:B------:R-:W-:Y:S02]  /*4fb0*/  HMMA.16816.F32 R56, R112.reuse, R46, R56 ;  /* 0x0000002e7038723c */ /* 0x040fe40000001838 */
[----:B------:R3:W1:Y:S06]  /*4fc0*/  MUFU.TANH R181, R83 ;  /* 0x0000005300b57308 */ /* 0x00066c0000002400 */
[C---:B-----5:R-:W-:Y:S02]  /*4fd0*/  HMMA.16816.F32 R68, R112.reuse, R8, R68 ;  /* 0x000000087044723c */ /* 0x060fe40000001844 */
[----:B------:R3:W1:Y:S05]  /*4fe0*/  MUFU.TANH R187, R78 ;  /* 0x0000004e00bb7308 */ /* 0x00066a0000002400 */
[----:B------:R-:W-:Y:S01]  /*4ff0*/  IADD3 R9, R37, 0x8, RZ ;  /* 0x0000000825097810 */ /* 0x000fe20007ffe0ff */
[----:B------:R-:W-:Y:S01]  /*5000*/  HMMA.16816.F32 R100, R112, R10, R100 ;  /* 0x0000000a7064723c */ /* 0x000fe20000001864 */
[----:B------:R-:W-:Y:S01]  /*5010*/  FMUL.FTZ R67, R123, c[0x0][0x2ec] ;  /* 0x0000bb007b437a20 */ /* 0x000fe20000410000 */
[----:B------:R3:W1:Y:S01]  /*5020*/  MUFU.TANH R185, R79 ;  /* 0x0000004f00b97308 */ /* 0x0006620000002400 */
[----:B------:R-:W-:Y:S01]  /*5030*/  FMUL.FTZ R120, R120, c[0x0][0x2ec] ;  /* 0x0000bb0078787a20 */ /* 0x000fe20000410000 */
[----:B------:R-:W-:Y:S01]  /*5040*/  IMNMX R236, R9, R128, PT ;  /* 0x0000008009ec7217 */ /* 0x000fe20003800200 */
[----:B------:R-:W-:-:S02]  /*5050*/  FMUL.FTZ R121, R121, c[0x0][0x2ec] ;  /* 0x0000bb0079797a20 */ /* 0x000fc40000410000 */
[----:B------:R-:W-:Y:S01]  /*5060*/  FMUL.FTZ R122, R122, c[0x0][0x2ec] ;  /* 0x0000bb007a7a7a20 */ /* 0x000fe20000410000 */
[----:B------:R-:W-:Y:S01]  /*5070*/  HMMA.16816.F32 R40, R112, R14, R40 ;  /* 0x0000000e7028723c */ /* 0x000fe20000001828 */
[----:B------:R-:W-:Y:S01]  /*5080*/  FMUL.FTZ R56, R56, c[0x0][0x2ec] ;  /* 0x0000bb0038387a20 */ /* 0x000fe20000410000 */
[----:B------:R3:W1:Y:S01]  /*5090*/  MUFU.TANH R191, R92 ;  /* 0x0000005c00bf7308 */ /* 0x0006620000002400 */
[----:B------:R-:W-:Y:S02]  /*50a0*/  FMUL.FTZ R57, R57, c[0x0][0x2ec] ;  /* 0x0000bb0039397a20 */ /* 0x000fe40000410000 */
[----:B------:R-:W-:Y:S02]  /*50b0*/  FMUL.FTZ R58, R58, c[0x0][0x2ec] ;  /* 0x0000bb003a3a7a20 */ /* 0x000fe40000410000 */
[----:B------:R-:W-:Y:S02]  /*50c0*/  FMUL.FTZ R59, R59, c[0x0][0x2ec] ;  /* 0x0000bb003b3b7a20 */ /* 0x000fe40000410000 */
[----:B------:R-:W-:Y:S01]  /*50d0*/  FMUL.FTZ R68, R68, c[0x0][0x2ec] ;  /* 0x0000bb0044447a20 */ /* 0x000fe20000410000 */
[----:B------:R3:W1:Y:S01]  /*50e0*/  MUFU.TANH R143, R56 ;  /* 0x00000038008f7308 */ /* 0x0006620000002400 */
[----:B------:R-:W-:-:S02]  /*50f0*/  FMUL.FTZ R69, R69, c[0x0][0x2ec] ;  /* 0x0000bb0045457a20 */ /* 0x000fc40000410000 */
[----:B------:R-:W-:Y:S02]  /*5100*/  FMUL.FTZ R70, R70, c[0x0][0x2ec] ;  /* 0x0000bb0046467a20 */ /* 0x000fe40000410000 */
[----:B------:R-:W-:Y:S02]  /*5110*/  FMUL.FTZ R71, R71, c[0x0][0x2ec] ;  /* 0x0000bb0047477a20 */ /* 0x000fe40000410000 */
[----:B------:R-:W-:Y:S01]  /*5120*/  FMUL.FTZ R100, R100, c[0x0][0x2ec] ;  /* 0x0000bb0064647a20 */ /* 0x000fe20000410000 */
[----:B------:R3:W1:Y:S01]  /*5130*/  MUFU.TANH R243, R57 ;  /* 0x0000003900f37308 */ /* 0x0006620000002400 */
[----:B------:R-:W-:Y:S02]  /*5140*/  FMUL.FTZ R101, R101, c[0x0][0x2ec] ;  /* 0x0000bb0065657a20 */ /* 0x000fe40000410000 */
[----:B------:R-:W-:Y:S02]  /*5150*/  FMUL.FTZ R102, R102, c[0x0][0x2ec] ;  /* 0x0000bb0066667a20 */ /* 0x000fe40000410000 */
[----:B------:R-:W-:-:S02]  /*5160*/  FMUL.FTZ R103, R103, c[0x0][0x2ec] ;  /* 0x0000bb0067677a20 */ /* 0x000fc40000410000 */
[----:B------:R-:W-:Y:S01]  /*5170*/  FMUL.FTZ R40, R40, c[0x0][0x2ec] ;  /* 0x0000bb0028287a20 */ /* 0x000fe20000410000 */
[----:B------:R3:W1:Y:S01]  /*5180*/  MUFU.TANH R239, R58 ;  /* 0x0000003a00ef7308 */ /* 0x0006620000002400 */
[----:B------:R-:W-:Y:S02]  /*5190*/  FMUL.FTZ R41, R41, c[0x0][0x2ec] ;  /* 0x0000bb0029297a20 */ /* 0x000fe40000410000 */
[----:B------:R-:W-:Y:S02]  /*51a0*/  FMUL.FTZ R42, R42, c[0x0][0x2ec] ;  /* 0x0000bb002a2a7a20 */ /* 0x000fe40000410000 */
[----:B------:R-:W-:-:S03]  /*51b0*/  FMUL.FTZ R43, R43, c[0x0][0x2ec] ;  /* 0x0000bb002b2b7a20 */ /* 0x000fc60000410000 */
[----:B------:R3:W1:Y:S08]  /*51c0*/  MUFU.TANH R157, R59 ;  /* 0x0000003b009d7308 */ /* 0x0006700000002400 */
        /* <DEDUP_REMOVED lines=14> */
[----:B------:R-:W1:Y:S08]  /*52b0*/  MUFU.TANH R67, R67 ;  /* 0x0000004300437308 */ /* 0x000e700000002400 */
[----:B------:R3:W1:Y:S08]  /*52c0*/  MUFU.TANH R145, R40 ;  /* 0x0000002800917308 */ /* 0x0006700000002400 */
[----:B------:R3:W1:Y:S08]  /*52d0*/  MUFU.TANH R139, R41 ;  /* 0x00000029008b7308 */ /* 0x0006700000002400 */
[----:B------:R3:W1:Y:S08]  /*52e0*/  MUFU.TANH R65, R42 ;  /* 0x0000002a00417308 */ /* 0x0006700000002400 */
[----:B------:R3:W1:Y:S01]  /*52f0*/  MUFU.TANH R63, R43 ;  /* 0x0000002b003f7308 */ /* 0x0006620000002400 */
[----:B------:R-:W-:Y:S06]  /*5300*/  BAR.SYNC.DEFER_BLOCKING 0x0 ;  /* 0x0000000000007b1d */ /* 0x000fec0000010000 */
[----:B------:R-:W-:Y:S05]  /*5310*/  @!P4 BRA `(.L_x_813) ;  /* 0x00000e200000c947 */ /* 0x000fea0003800000 */
[----:B--2-4-:R-:W-:Y:S05]  /*5320*/  @!P0 BRA `(.L_x_814) ;  /* 0x0000039000008947 */ /* 0x014fea0003800000 */
[----:B------:R-:W2:Y:S01]  /*5330*/  I2F.RP R8, R135 ;  /* 0x0000008700087306 */ /* 0x000ea20000209400 */
[----:B------:R-:W-:-:S02]  /*5340*/  IADD3 R13, R7, -0x80, RZ ;  /* 0xffffff80070d7810 */ /* 0x000fc40007ffe0ff */
[----:B------:R-:W-:Y:S02]  /*5350*/  IABS R11, R7 ;  /* 0x00000007000b7213 */ /* 0x000fe40000000000 */
[----:B------:R-:W-:Y:S02]  /*5360*/  IABS R9, R13 ;  /* 0x0000000d00097213 */ /* 0x000fe40000000000 */
[----:B------:R-:W-:Y:S01]  /*5370*/  LOP3.LUT R13, R13, c[0x0][0x2d0], RZ, 0x3c, !PT ;  /* 0x0000b4000d0d7a12 */ /* 0x000fe200078e3cff */
[----:B--2---:R-:W2:Y:S02]  /*5380*/  MUFU.RCP R14, R8 ;  /* 0x00000008000e7308 */ /* 0x004ea40000001000 */
[----:B--2---:R-:W-:-:S06]  /*5390*/  IADD3 R14, R14, 0xffffffe, RZ ;  /* 0x0ffffffe0e0e7810 */ /* 0x004fcc0007ffe0ff */
[----:B------:R-:W2:Y:S02]  /*53a0*/  F2I.FTZ.U32.TRUNC.NTZ R15, R14 ;  /* 0x0000000e000f7305 */ /* 0x000ea4000021f000 */
[----:B--2---:R-:W-:Y:S02]  /*53b0*/  IMAD.MOV R12, RZ, RZ, -R15 ;  /* 0x000000ffff0c7224 */ /* 0x004fe400078e0a0f */
        /* <DEDUP_REMOVED lines=16> */
[----:B------:R-:W-:Y:S02]  /*54c0*/  LOP3.LUT R8, R7, c[0x0][0x2d0], RZ, 0x3c, !PT ;  /* 0x0000b40007087a12 */ /* 0x000fe400078e3cff */
[----:B------:R-:W-:-:S02]  /*54d0*/  ISETP.GE.AND P1, PT, R13, RZ, PT ;  /* 0x000000ff0d00720c */ /* 0x000fc40003f26270 */
[----:B------:R-:W-:Y:S02]  /*54e0*/  ISETP.GE.AND P3, PT, R8, RZ, PT ;  /* 0x000000ff0800720c */ /* 0x000fe40003f66270 */
[----:B------:R-:W-:Y:S02]  /*54f0*/  @!P2 IADD3 R12, R12, 0x1, RZ ;  /* 0x000000010c0ca810 */ /* 0x000fe40007ffe0ff */
[----:B------:R-:W-:Y:S02]  /*5500*/  ISETP.NE.AND P2, PT, RZ, c[0x0][0x2d0], PT ;  /* 0x0000b400ff007a0c */ /* 0x000fe40003f45270 */
[----:B------:R-:W-:Y:S02]  /*5510*/  @P6 IADD3 R14, R14, 0x1, RZ ;  /* 0x000000010e0e6810 */ /* 0x000fe40007ffe0ff */
[----:B------:R-:W-:Y:S02]  /*5520*/  @P5 IADD3 R12, R12, 0x1, RZ ;  /* 0x000000010c0c5810 */ /* 0x000fe40007ffe0ff */
[----:B------:R-:W-:-:S03]  /*5530*/  LOP3.LUT R8, RZ, c[0x0][0x2d0], RZ, 0x33, !PT ;  /* 0x0000b400ff087a12 */ /* 0x000fc600078e33ff */
        /* <DEDUP_REMOVED lines=24> */
.L_x_814:
[----:B------:R-:W-:-:S04]  /*56c0*/  LEA R13, -R133, RZ, 0x7 ;  /* 0x000000ff850d7211 */ /* 0x000fc800078e39ff */
[----:B------:R-:W-:Y:S02]  /*56d0*/  SHF.R.S32.HI R12, RZ, 0x1f, R13 ;  /* 0x0000001fff0c7819 */ /* 0x000fe4000001140d */
.L_x_815:
[----:B------:R-:W-:Y:S01]  /*56e0*/  ISETP.GE.AND P3, PT, R222, c[0x0][0x220], PT ;  /* 0x00008800de007a0c */ /* 0x000fe20003f66270 */
[----:B------:R-:W-:Y:S01]  /*56f0*/  BSSY B0, `(.L_x_816) ;  /* 0x00000a1000007945 */ /* 0x000fe20003800000 */
[----:B------:R-:W-:Y:S02]  /*5700*/  ISETP.GE.AND P2, PT, R213, c[0x0][0x220], PT ;  /* 0x00008800d5007a0c */ /* 0x000fe40003f46270 */
[----:B------:R-:W-:-:S05]  /*5710*/  IADD3 R15, P5, R215, R13, RZ ;  /* 0x0000000dd70f7210 */ /* 0x000fca0007fbe0ff */
[----:B------:R-:W-:-:S04]  /*5720*/  IMAD.X R10, R214, 0x1, R12, P5 ;  /* 0x00000001d60a7824 */ /* 0x000fc800028e060c */
[-C--:B------:R-:W-:Y:S01]  /*5730*/  @!P3 IADD3 R9, P1, R13, R230.reuse, RZ ;  /* 0x000000e60d09b210 */ /* 0x080fe20007f3e0ff */
[----:B------:R2:W-:Y:S01]  /*5740*/  @P3 STS.128 [R220+0x4000], RZ ;  /* 0x004000ffdc003388 */ /* 0x0005e20000000c00 */
[-C--:B------:R-:W-:Y:S02]  /*5750*/  @!P3 IADD3 R11, P5, R15, R230.reuse, RZ ;  /* 0x000000e60f0bb210 */ /* 0x080fe40007fbe0ff */
[----:B---3--:R-:W-:Y:S01]  /*5760*/  @!P3 LEA R56, P6, R9, c[0x0][0x168], 0x1 ;  /* 0x00005a000938ba11 */ /* 0x008fe200078c08ff */
[----:B------:R-:W-:Y:S01]  /*5770*/  @!P3 IMAD.X R8, R12, 0x1, R231, P1 ;  /* 0x000000010c08b824 */ /* 0x000fe200008e06e7 */
[----:B------:R-:W-:-:S04]  /*5780*/  @!P2 IADD3 R14, P1, R13, R230, RZ ;  /* 0x000000e60d0ea210 */ /* 0x000fc80007f3e0ff */
[----:B------:R-:W-:Y:S01]  /*5790*/  @!P3 LEA.HI.X R57, R9, c[0x0][0x16c], R8, 0x1, P6 ;  /* 0x00005b000939ba11 */ /* 0x000fe200030f0c08 */
[--C-:B------:R-:W-:Y:S01]  /*57a0*/  @!P2 IMAD.X R9, R12, 0x1, R231.reuse, P1 ;  /* 0x000000010c09a824 */ /* 0x100fe200008e06e7 */
[----:B------:R-:W-:Y:S01]  /*57b0*/  @!P2 LEA R24, P1, R14, c[0x0][0x168], 0x1 ;  /* 0x00005a000e18aa11 */ /* 0x000fe200078208ff */
[----:B------:R-:W-:Y:S01]  /*57c0*/  @!P3 IMAD.X R8, R10, 0x1, R231, P5 ;  /* 0x000000010a08b824 */ /* 0x000fe200028e06e7 */
[----:B------:R-:W-:Y:S01]  /*57d0*/  @!P3 LEA R46, P6, R11, c[0x0][0x168], 0x1 ;  /* 0x00005a000b2eba11 */ /* 0x000fe200078c08ff */
[----:B------:R-:W-:Y:S01]  /*57e0*/  @!PT LDS RZ, [RZ] ;  /* 0x00000000fffff984 */ /* 0x000fe20000000800 */
[----:B------:R-:W-:Y:S01]  /*57f0*/  @!PT LDS RZ, [RZ] ;  /* 0x00000000fffff984 */ /* 0x000fe20000000800 */
[----:B------:R-:W-:Y:S01]  /*5800*/  @!PT LDS RZ, [RZ] ;  /* 0x00000000fffff984 */ /* 0x000fe20000000800 */
[----:B------:R2:W-:Y:S01]  /*5810*/  @!P3 LDGSTS.E.BYPASS.LTC128B.128 [R220+0x4000], [R56.64] ;  /* 0x0400000038dcbfae */ /* 0x0005e2000b901d4c */
[----:B------:R-:W-:Y:S02]  /*5820*/  @!P2 LEA.HI.X R25, R14, c[0x0][0x16c], R9, 0x1, P1 ;  /* 0x00005b000e19aa11 */ /* 0x000fe400008f0c09 */
[----:B------:R-:W-:Y:S01]  /*5830*/  @!P2 IADD3 R9, P1, R15, R230, RZ ;  /* 0x000000e60f09a210 */ /* 0x000fe20007f3e0ff */
[----:B------:R2:W-:Y:S01]  /*5840*/  @P2 STS.128 [R220+0x8000], RZ ;  /* 0x008000ffdc002388 */ /* 0x0005e20000000c00 */
[----:B------:R-:W-:-:S02]  /*5850*/  IADD3 R15, P5, R215, R15, RZ ;  /* 0x0000000fd70f7210 */ /* 0x000fc40007fbe0ff */
[----:B------:R-:W-:Y:S01]  /*5860*/  @!P3 LEA.HI.X R47, R11, c[0x0][0x16c], R8, 0x1, P6 ;  /* 0x00005b000b2fba11 */ /* 0x000fe200030f0c08 */
[--C-:B------:R-:W-:Y:S01]  /*5870*/  @!P2 IMAD.X R8, R10, 0x1, R231.reuse, P1 ;  /* 0x000000010a08a824 */ /* 0x100fe200008e06e7 */
[----:B------:R-:W-:Y:S01]  /*5880*/  @!P2 LEA R22, P1, R9, c[0x0][0x168], 0x1 ;  /* 0x00005a000916aa11 */ /* 0x000fe200078208ff */
[----:B------:R-:W-:Y:S01]  /*5890*/  IMAD.X R10, R214, 0x1, R10, P5 ;  /* 0x00000001d60a7824 */ /* 0x000fe200028e060a */
[-C--:B------:R-:W-:Y:S01]  /*58a0*/  @!P3 IADD3 R11, P5, R15, R230.reuse, RZ ;  /* 0x000000e60f0bb210 */ /* 0x080fe20007fbe0ff */
[----:B------:R-:W-:Y:S01]  /*58b0*/  @!PT LDS RZ, [RZ] ;  /* 0x00000000fffff984 */ /* 0x000fe20000000800 */
[----:B------:R-:W-:Y:S01]  /*58c0*/  @!PT LDS RZ, [RZ] ;  /* 0x00000000fffff984 */ /* 0x000fe20000000800 */
[----:B------:R-:W-:Y:S01]  /*58d0*/  @!PT LDS RZ, [RZ] ;  /* 0x00000000fffff984 */ /* 0x000fe20000000800 */
[----:B------:R2:W-:Y:S01]  /*58e0*/  @!P2 LDGSTS.E.BYPASS.LTC128B.128 [R220+0x8000], [R24.64+0x80] ;  /* 0x0800008018dcafae */ /* 0x0005e2000b901d4c */
[----:B------:R-:W-:Y:S02]  /*58f0*/  @!P2 LEA.HI.X R23, R9, c[0x0][0x16c], R8, 0x1, P1 ;  /* 0x00005b000917aa11 */ /* 0x000fe400008f0c08 */
[----:B------:R-:W-:Y:S01]  /*5900*/  @!P3 LEA R42, P6, R11, c[0x0][0x168], 0x1 ;  /* 0x00005a000b2aba11 */ /* 0x000fe200078c08ff */
[----:B------:R-:W-:Y:S01]  /*5910*/  @!P3 IMAD.X R8, R10, 0x1, R231, P5 ;  /* 0x000000010a08b824 */ /* 0x000fe200028e06e7 */
        /* <DEDUP_REMOVED lines=11> */
[----:B------:R2:W-:Y:S01]  /*59d0*/  @!P3 LDGSTS.E.BYPASS.LTC128B.128 [R220+0x4800], [R46.64] ;  /* 0x048000002edcbfae */ /* 0x0005e2000b901d4c */
[----:B------:R-:W-:Y:S02]  /*59e0*/  @!P2 LEA.HI.X R21, R9, c[0x0][0x16c], R8, 0x1, P1 ;  /* 0x00005b000915aa11 */ /* 0x000fe400008f0c08 */
[----:B------:R-:W-:Y:S01]  /*59f0*/  @!P3 LEA R40, P6, R11, c[0x0][0x168], 0x1 ;  /* 0x00005a000b28ba11 */ /* 0x000fe200078c08ff */
[----:B------:R-:W-:Y:S01]  /*5a00*/  @!P3 IMAD.X R8, R10, 0x1, R231, P5 ;  /* 0x000000010a08b824 */ /* 0x000fe200028e06e7 */
[----:B------:R-:W-:Y:S01]  /*5a10*/  IADD3 R9, P5, R215, R15, RZ ;  /* 0x0000000fd7097210 */ /* 0x000fe20007fbe0ff */
[----:B------:R2:W-:Y:S01]  /*5a20*/  @P2 STS.128 [R220+0x8800], RZ ;  /* 0x008800ffdc002388 */ /* 0x0005e20000000c00 */
[----:B------:R-:W-:-:S02]  /*5a30*/  @!P2 IADD3 R14, P1, R15, R230, RZ ;  /* 0x000000e60f0ea210 */ /* 0x000fc40007f3e0ff */
[----:B------:R-:W-:Y:S01]  /*5a40*/  @!P3 LEA.HI.X R41, R11, c[0x0][0x16c], R8, 0x1, P6 ;  /* 0x00005b000b29ba11 */ /* 0x000fe200030f0c08 */
[----:B------:R-:W-:Y:S01]  /*5a50*/  IMAD.X R8, R214, 0x1, R10, P5 ;  /* 0x00000001d6087824 */ /* 0x000fe200028e060a */
[----:B------:R-:W-:Y:S01]  /*5a60*/  @!P3 IADD3 R15, P5, R9, R230, RZ ;  /* 0x000000e6090fb210 */ /* 0x000fe20007fbe0ff */
[--C-:B------:R-:W-:Y:S01]  /*5a70*/  @!P2 IMAD.X R11, R10, 0x1, R231.reuse, P1 ;  /* 0x000000010a0ba824 */ /* 0x100fe200008e06e7 */
[----:B------:R-:W-:Y:S01]  /*5a80*/  @!P2 LEA R18, P1, R14, c[0x0][0x168], 0x1 ;  /* 0x00005a000e12aa11 */ /* 0x000fe200078208ff */
[----:B------:R-:W-:Y:S01]  /*5a90*/  @!PT LDS RZ, [RZ] ;  /* 0x00000000fffff984 */ /* 0x000fe20000000800 */
[----:B------:R-:W-:Y:S01]  /*5aa0*/  @!PT LDS RZ, [RZ] ;  /* 0x00000000fffff984 */ /* 0x000fe20000000800 */
[----:B------:R-:W-:Y:S01]  /*5ab0*/  @!PT LDS RZ, [RZ] ;  /* 0x00000000fffff984 */ /* 0x000fe20000000800 */
[----:B------:R2:W-:Y:S02]  /*5ac0*/  @!P2 LDGSTS.E.BYPASS.LTC128B.128 [R220+0x8800], [R22.64+0x80] ;  /* 0x0880008016dcafae */ /* 0x0005e4000b901d4c */
        /* <DEDUP_REMOVED lines=9> */
[----:B------:R-:W-:Y:S02]  /*5b60*/  @!P3 LEA.HI.X R35, R15, c[0x0][0x16c], R10, 0x1, P5 ;  /* 0x00005b000f23ba11 */ /* 0x000fe400028f0c0a */
[-C--:B------:R-:W-:Y:S01]  /*5b70*/  @!P2 IADD3 R9, P5, R9, R230.reuse, RZ ;  /* 0x000000e60909a210 */ /* 0x080fe20007fbe0ff */
[----:B------:R-:W-:Y:S01]  /*5b80*/  IMAD.X R10, R214, 0x1, R8, P1 ;  /* 0x00000001d60a7824 */ /* 0x000fe200008e0608 */
[----:B------:R-:W-:Y:S01]  /*5b90*/  @!P3 IADD3 R15, P1, R11, R230, RZ ;  /* 0x000000e60b0fb210 */ /* 0x000fe20007f3e0ff */
[----:B------:R2:W-:Y:S02]  /*5ba0*/  @P2 STS.128 [R220+0x9000], RZ ;  /* 0x009000ffdc002388 */ /* 0x0005e40000000c00 */
[--C-:B------:R-:W-:Y:S01]  /*5bb0*/  @!P2 IMAD.X R8, R8, 0x1, R231.reuse, P5 ;  /* 0x000000010808a824 */ /* 0x100fe200028e06e7 */
[----:B------:R-:W-:Y:S01]  /*5bc0*/  @!P2 LEA R16, P5, R9, c[0x0][0x168], 0x1 ;  /* 0x00005a000910aa11 */ /* 0x000fe200078a08ff */
[----:B------:R-:W-:Y:S01]  /*5bd0*/  @!P3 IMAD.X R14, R10, 0x1, R231, P1 ;  /* 0x000000010a0eb824 */ /* 0x000fe200008e06e7 */
[----:B------:R-:W-:Y:S01]  /*5be0*/  @!P3 LEA R26, P1, R15, c[0x0][0x168], 0x1 ;  /* 0x00005a000f1aba11 */ /* 0x000fe200078208ff */
[----:B------:R-:W-:Y:S01]  /*5bf0*/  @!PT LDS RZ, [RZ] ;  /* 0x00000000fffff984 */ /* 0x000fe20000000800 */
[----:B------:R-:W-:Y:S01]  /*5c00*/  @!PT LDS RZ, [RZ] ;  /* 0x00000000fffff984 */ /* 0x000fe20000000800 */
[----:B------:R-:W-:Y:S01]  /*5c10*/  @!PT LDS RZ, [RZ] ;  /* 0x00000000fffff984 */ /* 0x000fe20000000800 */
[----:B------:R2:W-:Y:S01]  /*5c20*/  @!P2 LDGSTS.E.BYPASS.LTC128B.128 [R220+0x9000], [R20.64+0x80] ;  /* 0x0900008014dcafae */ /* 0x0005e2000b901d4c */
[----:B------:R-:W-:-:S02]  /*5c30*/  @!P2 LEA.HI.X R17, R9, c[0x0][0x16c], R8, 0x1, P5 ;  /* 0x00005b000911aa11 */ /* 0x000fc400028f0c08 */
[----:B------:R-:W-:Y:S01]  /*5c40*/  @!P3 LEA.HI.X R27, R15, c[0x0][0x16c], R14, 0x1, P1 ;  /* 0x00005b000f1bba11 */ /* 0x000fe200008f0c0e */
[----:B------:R2:W-:Y:S01]  /*5c50*/  @P3 STS.128 [R220+0x5800], RZ ;  /* 0x005800ffdc003388 */ /* 0x0005e20000000c00 */
[----:B------:R-:W-:Y:S02]  /*5c60*/  IADD3 R9, P5, R215, R11, RZ ;  /* 0x0000000bd7097210 */ /* 0x000fe40007fbe0ff */
[-C--:B------:R-:W-:Y:S01]  /*5c70*/  @!P2 IADD3 R11, P1, R11, R230.reuse, RZ ;  /* 0x000000e60b0ba210 */ /* 0x080fe20007f3e0ff */
[----:B------:R-:W-:Y:S01]  /*5c80*/  @!PT LDS RZ, [RZ] ;  /* 0x00000000fffff984 */ /* 0x000fe20000000800 */
[----:B------:R-:W-:Y:S01]  /*5c90*/  @!PT LDS RZ, [RZ] ;  /* 0x00000000fffff984 */ /* 0x000fe20000000800 */
[----:B------:R-:W-:Y:S01]  /*5ca0*/  @!PT LDS RZ, [RZ] ;  /* 0x00000000fffff984 */ /* 0x000fe20000000800 */
[----:B------:R2:W-:Y:S02]  /*5cb0*/  @!P3 LDGSTS.E.BYPASS.LTC128B.128 [R220+0x5800], [R40.64] ;  /* 0x0580000028dcbfae */ /* 0x0005e4000b901d4c */
[----:B------:R-:W-:Y:S01]  /*5cc0*/  IMAD.X R8, R214, 0x1, R10, P5 ;  /* 0x00000001d6087824 */ /* 0x000fe200028e060a */
[-C--:B------:R-:W-:Y:S01]  /*5cd0*/  @!P3 IADD3 R14, P5, R9, R230.reuse, RZ ;  /* 0x000000e6090eb210 */ /* 0x080fe20007fbe0ff */
[--C-:B------:R-:W-:Y:S01]  /*5ce0*/  @!P2 IMAD.X R10, R10, 0x1, R231.reuse, P1 ;  /* 0x000000010a0aa824 */ /* 0x100fe200008e06e7 */
[C---:B------:R-:W-:Y:S01]  /*5cf0*/  @!P2 LEA R58, P1, R11.reuse, c[0x0][0x168], 0x1 ;  /* 0x00005a000b3aaa11 */ /* 0x040fe200078208ff */
[----:B------:R2:W-:Y:S01]  /*5d00*/  @P2 STS.128 [R220+0x9800], RZ ;  /* 0x009800ffdc002388 */ /* 0x0005e20000000c00 */
[----:B------:R-:W-:Y:S01]  /*5d10*/  @!P3 LEA R60, P6, R14, c[0x0][0x168], 0x1 ;  /* 0x00005a000e3cba11 */ /* 0x000fe200078c08ff */
[----:B------:R-:W-:Y:S01]  /*5d20*/  @!P3 IMAD.X R15, R8, 0x1, R231, P5 ;  /* 0x00000001080fb824 */ /* 0x000fe200028e06e7 */
[----:B------:R-:W-:Y:S01]  /*5d30*/  @!P2 LEA.HI.X R59, R11, c[0x0][0x16c], R10, 0x1, P1 ;  /* 0x00005b000b3baa11 */ /* 0x000fe200008f0c0a */
[----:B------:R-:W-:Y:S01]  /*5d40*/  @!PT LDS RZ, [RZ] ;  /* 0x00000000fffff984 */ /* 0x000fe20000000800 */
[----:B------:R-:W-:Y:S01]  /*5d50*/  @!PT LDS RZ, [RZ] ;  /* 0x00000000fffff984 */ /* 0x000fe20000000800 */
[----:B------:R-:W-:Y:S01]  /*5d60*/  @!PT LDS RZ, [RZ] ;  /* 0x00000000fffff984 */ /* 0x000fe20000000800 */
[----:B------:R2:W-:Y:S01]  /*5d70*/  @!P2 LDGSTS.E.BYPASS.LTC128B.128 [R220+0x9800], [R18.64+0x80] ;  /* 0x0980008012dcafae */ /* 0x0005e2000b901d4c */
[----:B------:R-:W-:-:S02]  /*5d80*/  @!P2 IADD3 R10, P1, R9, R230, RZ ;  /* 0x000000e6090aa210 */ /* 0x000fc40007f3e0ff */
[----:B------:R-:W-:Y:S01]  /*5d90*/  IADD3 R9, P5, R215, R9, RZ ;  /* 0x00000009d7097210 */ /* 0x000fe20007fbe0ff */
[----:B------:R2:W-:Y:S01]  /*5da0*/  @P3 STS.128 [R220+0x6000], RZ ;  /* 0x006000ffdc003388 */ /* 0x0005e20000000c00 */
[----:B------:R-:W-:Y:S01]  /*5db0*/  @!P3 LEA.HI.X R61, R14, c[0x0][0x16c], R15, 0x1, P6 ;  /* 0x00005b000e3dba11 */ /* 0x000fe200030f0c0f */
[----:B------:R-:W-:Y:S01]  /*5dc0*/  @!P2 IMAD.X R11, R8, 0x1, R231, P1 ;  /* 0x00000001080ba824 */ /* 0x000fe200008e06e7 */
[----:B------:R-:W-:Y:S01]  /*5dd0*/  @!P2 LEA R68, P1, R10, c[0x0][0x168], 0x1 ;  /* 0x00005a000a44aa11 */ /* 0x000fe200078208ff */
[----:B------:R-:W-:Y:S01]  /*5de0*/  IMAD.X R8, R214, 0x1, R8, P5 ;  /* 0x00000001d6087824 */ /* 0x000fe200028e0608 */
[----:B------:R-:W-:Y:S01]  /*5df0*/  @!P3 IADD3 R14, P5, R9, R230, RZ ;  /* 0x000000e6090eb210 */ /* 0x000fe20007fbe0ff */
[----:B------:R-:W-:Y:S01]  /*5e00*/  @!PT LDS RZ, [RZ] ;  /* 0x00000000fffff984 */ /* 0x000fe20000000800 */
[----:B------:R-:W-:Y:S01]  /*5e10*/  @!PT LDS RZ, [RZ] ;  /* 0x00000000fffff984 */ /* 0x000fe20000000800 */
[----:B------:R-:W-:Y:S01]  /*5e20*/  @!PT LDS RZ, [RZ] ;  /* 0x00000000fffff984 */ /* 0x000fe20000000800 */
[----:B------:R2:W-:Y:S01]  /*5e30*/  @!P3 LDGSTS.E.BYPASS.LTC128B.128 [R220+0x6000], [R34.64] ;  /* 0x0600000022dcbfae */ /* 0x0005e2000b901d4c */
[----:B------:R-:W-:Y:S02]  /*5e40*/  @!P2 LEA.HI.X R69, R10, c[0x0][0x16c], R11, 0x1, P1 ;  /* 0x00005b000a45aa11 */ /* 0x000fe400008f0c0b */
[----:B------:R-:W-:Y:S01]  /*5e50*/  @!P3 LEA R10, P1, R14, c[0x0][0x168], 0x1 ;  /* 0x00005a000e0aba11 */ /* 0x000fe200078208ff */
[----:B------:R2:W-:Y:S01]  /*5e60*/  @P2 STS.128 [R220+0xa000], RZ ;  /* 0x00a000ffdc002388 */ /* 0x0005e20000000c00 */
[----:B------:R-:W-:-:S03]  /*5e70*/  @!P3 IMAD.X R11, R8, 0x1, R231, P5 ;  /* 0x00000001080bb824 */ /* 0x000fc600028e06e7 */
[----:B------:R-:W-:Y:S01]  /*5e80*/  @!PT LDS RZ, [RZ] ;  /* 0x00000000fffff984 */ /* 0x000fe20000000800 */
[----:B------:R-:W-:Y:S01]  /*5e90*/  @!PT LDS RZ, [RZ] ;  /* 0x00000000fffff984 */ /* 0x000fe20000000800 */
[----:B------:R-:W-:Y:S01]  /*5ea0*/  @!PT LDS RZ, [RZ] ;  /* 0x00000000fffff984 */ /* 0x000fe20000000800 */
[----:B------:R2:W-:Y:S02]  /*5eb0*/  @!P2 LDGSTS.E.BYPASS.LTC128B.128 [R220+0xa000], [R16.64+0x80] ;  /* 0x0a00008010dcafae */ /* 0x0005e4000b901d4c */
[----:B------:R-:W-:Y:S02]  /*5ec0*/  @!P3 LEA.HI.X R11, R14, c[0x0][0x16c], R11, 0x1, P1 ;  /* 0x00005b000e0bba11 */ /* 0x000fe400008f0c0b */
        /* <DEDUP_REMOVED lines=29> */
[----:B--2---:R-:W-:-:S04]  /*60a0*/  LEA R10, P1, R9, c[0x0][0x168], 0x1 ;  /* 0x00005a00090a7a11 */ /* 0x004fc800078208ff */
[----:B------:R-:W-:-:S05]  /*60b0*/  LEA.HI.X R11, R9, c[0x0][0x16c], R8, 0x1, P1 ;  /* 0x00005b00090b7a11 */ /* 0x000fca00008f0c08 */
[----:B------:R-:W-:Y:S01]  /*60c0*/  @!PT LDS RZ, [RZ] ;  /* 0x00000000fffff984 */ /* 0x000fe20000000800 */
[----:B------:R-:W-:Y:S01]  /*60d0*/  @!PT LDS RZ, [RZ] ;  /* 0x00000000fffff984 */ /* 0x000fe20000000800 */
[----:B------:R-:W-:Y:S01]  /*60e0*/  @!PT LDS RZ, [RZ] ;  /* 0x00000000fffff984 */ /* 0x000fe20000000800 */
[----:B------:R2:W-:Y:S04]  /*60f0*/  LDGSTS.E.BYPASS.LTC128B.128 [R220+0xb800], [R10.64+0x80] ;  /* 0x0b8000800adc7fae */ /* 0x0005e8000b901d4c */
.L_x_817:
[----:B------:R-:W-:Y:S05]  /*6100*/  BSYNC B0 ;  /* 0x0000000000007941 */ /* 0x000fea0003800000 */
.L_x_816:
[----:B------:R-:W0:Y:S01]  /*6110*/  LDGDEPBAR ;  /* 0x00000000000079af */ /* 0x000e220000000000 */
[----:B------:R-:W-:-:S04]  /*6120*/  IADD3 R230, P1, R13, R230, RZ ;  /* 0x000000e60de67210 */ /* 0x000fc80007f3e0ff */
[----:B------:R-:W-:Y:S02]  /*6130*/  IADD3.X R231, R12, R231, RZ, P1, !PT ;  /* 0x000000e70ce77210 */ /* 0x000fe40000ffe4ff */
.L_x_813:
[----:B--2-4-:R-:W-:Y:S02]  /*6140*/  IMAD.IADD R27, R7, 0x1, R232 ;  /* 0x00000001071b7824 */ /* 0x014fe400078e02e8 */
[----:B------:R-:W-:-:S03]  /*6150*/  IMAD.SHL.U32 R204, R4, 0x2, RZ ;  /* 0x0000000204cc7824 */ /* 0x000fc600078e00ff */
[C---:B------:R-:W-:Y:S01]  /*6160*/  IADD3 R9, R27.reuse, 0x1, RZ ;  /* 0x000000011b097810 */ /* 0x040fe20007ffe0ff */
[--C-:B------:R-:W-:Y:S01]  /*6170*/  IMAD R202, R2, 0x2, R204.reuse ;  /* 0x0000000202ca7824 */ /* 0x100fe200078e02cc */
[----:B------:R-:W-:Y:S01]  /*6180*/  IADD3 R7, R27, 0x8, RZ ;  /* 0x000000081b077810 */ /* 0x000fe20007ffe0ff */
[C---:B------:R-:W-:Y:S01]  /*6190*/  IMAD R201, R0.reuse, 0x2, R204 ;  /* 0x0000000200c97824 */ /* 0x040fe200078e02cc */
[C---:B------:R-:W-:Y:S01]  /*61a0*/  ISETP.GE.AND P2, PT, R9.reuse, R238, PT ;  /* 0x000000ee0900720c */ /* 0x040fe20003f46270 */
[----:B------:R-:W-:Y:S01]  /*61b0*/  IMAD R200, R0, 0x2, R202 ;  /* 0x0000000200c87824 */ /* 0x000fe200078e02ca */
[----:B------:R-:W-:Y:S01]  /*61c0*/  ISETP.GE.AND P1, PT, R9, R236, PT ;  /* 0x000000ec0900720c */ /* 0x000fe20003f26270 */
[----:B------:R-:W-:Y:S01]  /*61d0*/  LDSM.16.MT88.4 R124, [R204+0xc000] ;  /* 0x00c00000cc7c783b */ /* 0x000fe20000004200 */
[----:B------:R-:W-:Y:S02]  /*61e0*/  IADD3 R9, R27, 0x9, RZ ;  /* 0x000000091b097810 */ /* 0x000fe40007ffe0ff */
[C---:B------:R-:W-:Y:S01]  /*61f0*/  ISETP.GE.AND P6, PT, R7.reuse, R238, PT ;  /* 0x000000ee0700720c */ /* 0x040fe20003fc6270 */
[----:B---3--:R-:W-:Y:S01]  /*6200*/  LDSM.16.MT88.4 R100, [R200+0xc000] ;  /* 0x00c00000c864783b */ /* 0x008fe20000004200 */
[----:B------:R-:W-:-:S02]  /*6210*/  ISETP.GE.AND P3, PT, R7, R236, PT ;  /* 0x000000ec0700720c */ /* 0x000fc40003f66270 */
[----:B------:R-:W-:Y:S01]  /*6220*/  IADD3 R7, R27, 0x10, RZ ;  /* 0x000000101b077810 */ /* 0x000fe20007ffe0ff */
[----:B------:R-:W-:Y:S01]  /*6230*/  LDSM.16.MT88.4 R116, [R202+0xc000] ;  /* 0x00c00000ca74783b */ /* 0x000fe20000004200 */
[----:B------:R-:W-:Y:S02]  /*6240*/  FSEL R23, R6, -INF , !P2 ;  /* 0xff80000006177808 */ /* 0x000fe40005000000 */
[C---:B------:R-:W-:Y:S01]  /*6250*/  ISETP.GE.AND P5, PT, R9.reuse, R238, PT ;  /* 0x000000ee0900720c */ /* 0x040fe20003fa6270 */
[----:B------:R-:W-:Y:S01]  /*6260*/  LDSM.16.MT88.4 R108, [R201+0xc000] ;  /* 0x00c00000c96c783b */ /* 0x000fe20000004200 */
[----:B------:R-:W-:Y:S02]  /*6270*/  ISETP.GE.AND P2, PT, R9, R236, PT ;  /* 0x000000ec0900720c */ /* 0x000fe40003f46270 */
[----:B------:R-:W-:Y:S01]  /*6280*/  IADD3 R9, R27, 0x11, RZ ;  /* 0x000000111b097810 */ /* 0x000fe20007ffe0ff */
[----:B------:R-:W-:Y:S01]  /*6290*/  LDSM.16.MT88.4 R92, [R204+0x10000] ;  /* 0x01000000cc5c783b */ /* 0x000fe20000004200 */
[----:B------:R-:W-:-:S02]  /*62a0*/  FSEL R21, R48, -INF , !P1 ;  /* 0xff80000030157808 */ /* 0x000fc40004800000 */
[----:B------:R-:W-:Y:S01]  /*62b0*/  FSEL R49, R49, -INF , !P6 ;  /* 0xff80000031317808 */ /* 0x000fe20007000000 */
[----:B------:R-:W-:Y:S01]  /*62c0*/  LDSM.16.MT88.4 R84, [R202+0x10000] ;  /* 0x01000000ca54783b */ /* 0x000fe20000004200 */
[C---:B------:R-:W-:Y:S02]  /*62d0*/  ISETP.GE.AND P1, PT, R7.reuse, R238, PT ;  /* 0x000000ee0700720c */ /* 0x040fe40003f26270 */
[----:B------:R-:W-:Y:S01]  /*62e0*/  ISETP.GE.AND P6, PT, R7, R236, PT ;  /* 0x000000ec0700720c */ /* 0x000fe20003fc6270 */
[----:B------:R-:W-:Y:S01]  /*62f0*/  LDSM.16.MT88.4 R76, [R201+0x10000] ;  /* 0x01000000c94c783b */ /* 0x000fe20000004200 */
[----:B------:R-:W-:Y:S02]  /*6300*/  IADD3 R7, R27, 0x18, RZ ;  /* 0x000000181b077810 */ /* 0x000fe40007ffe0ff */
[----:B------:R-:W-:Y:S02]  /*6310*/  FSEL R19, R51, -INF , !P3 ;  /* 0xff80000033137808 */ /* 0x000fe40005800000 */
[----:B------:R-:W-:-:S02]  /*6320*/  FSEL R25, R50, -INF , !P5 ;  /* 0xff80000032197808 */ /* 0x000fc40006800000 */
[C---:B------:R-:W-:Y:S02]  /*6330*/  ISETP.GE.AND P3, PT, R9.reuse, R238, PT ;  /* 0x000000ee0900720c */ /* 0x040fe40003f66270 */
[----:B------:R-:W-:Y:S02]  /*6340*/  ISETP.GE.AND P5, PT, R9, R236, PT ;  /* 0x000000ec0900720c */ /* 0x000fe40003fa6270 */
[----:B------:R-:W-:Y:S02]  /*6350*/  IADD3 R9, R27, 0x19, RZ ;  /* 0x000000191b097810 */ /* 0x000fe40007ffe0ff */
[----:B------:R-:W-:Y:S02]  /*6360*/  FSEL R17, R96, -INF , !P2 ;  /* 0xff80000060117808 */ /* 0x000fe40005000000 */
[----:B------:R-:W-:Y:S02]  /*6370*/  FSEL R97, R97, -INF , !P1 ;  /* 0xff80000061617808 */ /* 0x000fe40004800000 */
[----:B------:R-:W-:-:S02]  /*6380*/  ISETP.GE.AND P2, PT, R7, R238, PT ;  /* 0x000000ee0700720c */ /* 0x000fc40003f46270 */
[----:B------:R-:W-:Y:S02]  /*6390*/  ISETP.GE.AND P1, PT, R7, R236, PT ;  /* 0x000000ec0700720c */ /* 0x000fe40003f26270 */
[----:B------:R-:W-:Y:S02]  /*63a0*/  IADD3 R11, R27, 0x20, RZ ;  /* 0x000000201b0b7810 */ /* 0x000fe40007ffe0ff */
[----:B------:R-:W-:Y:S02]  /*63b0*/  FSEL R99, R99, -INF , !P6 ;  /* 0xff80000063637808 */ /* 0x000fe40007000000 */
[----:B------:R-:W-:Y:S02]  /*63c0*/  FSEL R7, R98, -INF , !P3 ;  /* 0xff80000062077808 */ /* 0x000fe40005800000 */
[C---:B------:R-:W-:Y:S02]  /*63d0*/  ISETP.GE.AND P6, PT, R9.reuse, R238, PT ;  /* 0x000000ee0900720c */ /* 0x040fe40003fc6270 */
[----:B------:R-:W-:-:S02]  /*63e0*/  ISETP.GE.AND P3, PT, R9, R236, PT ;  /* 0x000000ec0900720c */ /* 0x000fc40003f66270 */
[----:B------:R-:W-:Y:S02]  /*63f0*/  IADD3 R9, R27, 0x21, RZ ;  /* 0x000000211b097810 */ /* 0x000fe40007ffe0ff */
[----:B------:R-:W-:Y:S02]  /*6400*/  FSEL R13, R104, -INF , !P5 ;  /* 0xff800000680d7808 */ /* 0x000fe40006800000 */
[C---:B------:R-:W-:Y:S02]  /*6410*/  ISETP.GE.AND P5, PT, R11.reuse, R238, PT ;  /* 0x000000ee0b00720c */ /* 0x040fe40003fa6270 */
[----:B------:R-:W-:Y:S02]  /*6420*/  FSEL R15, R52, -INF , !P2 ;  /* 0xff800000340f7808 */ /* 0x000fe40005000000 */
[----:B------:R-:W-:Y:S02]  /*6430*/  ISETP.GE.AND P2, PT, R11, R236, PT ;  /* 0x000000ec0b00720c */ /* 0x000fe40003f46270 */
[----:B------:R-:W-:-:S02]  /*6440*/  IADD3 R33, R27, 0x28, RZ ;  /* 0x000000281b217810 */ /* 0x000fc40007ffe0ff */
[----:B------:R-:W-:Y:S02]  /*6450*/  FSEL R11, R28, -INF , !P1 ;  /* 0xff8000001c0b7808 */ /* 0x000fe40004800000 */
[----:B------:R-:W-:Y:S02]  /*6460*/  FSEL R53, R53, -INF , !P6 ;  /* 0xff80000035357808 */ /* 0x000fe40007000000 */
[C---:B------:R-:W-:Y:S02]  /*6470*/  ISETP.GE.AND P1, PT, R9.reuse, R238, PT ;  /* 0x000000ee0900720c */ /* 0x040fe40003f26270 */
[----:B------:R-:W-:Y:S02]  /*6480*/  ISETP.GE.AND P6, PT, R9, R236, PT ;  /* 0x000000ec0900720c */ /* 0x000fe40003fc6270 */
        /* <DEDUP_REMOVED lines=8> */
[-C--:B------:R-:W-:Y:S02]  /*6510*/  ISETP.GE.AND P3, PT, R33, R236.reuse, PT ;  /* 0x000000ec2100720c */ /* 0x080fe40003f66270 */
[----:B------:R-:W-:Y:S02]  /*6520*/  IADD3 R33, R27, 0x38, RZ ;  /* 0x000000381b217810 */ /* 0x000fe40007ffe0ff */
[----:B------:R-:W-:Y:S02]  /*6530*/  FSEL R245, R245, -INF , !P6 ;  /* 0xff800000f5f57808 */ /* 0x000fe40007000000 */
[----:B------:R-:W-:Y:S02]  /*6540*/  ISETP.GE.AND P6, PT, R33, R236, PT ;  /* 0x000000ec2100720c */ /* 0x000fe40003fc6270 */
[----:B------:R-:W-:Y:S02]  /*6550*/  IADD3 R35, R27, 0x29, RZ ;  /* 0x000000291b237810 */ /* 0x000fe40007ffe0ff */
[----:B-1----:R-:W-:-:S02]  /*6560*/  FSEL R239, R239, -INF , !P6 ;  /* 0xff800000efef7808 */ /* 0x002fc40007000000 */
[----:B------:R-:W-:Y:S02]  /*6570*/  FSEL R43, R30, -INF , !P2 ;  /* 0xff8000001e2b7808 */ /* 0x000fe40005000000 */
[----:B------:R-:W-:Y:S02]  /*6580*/  FSEL R29, R55, -INF , !P1 ;  /* 0xff800000371d7808 */ /* 0x000fe40004800000 */
[-C--:B------:R-:W-:Y:S02]  /*6590*/  ISETP.GE.AND P6, PT, R27, R238.reuse, PT ;  /* 0x000000ee1b00720c */ /* 0x080fe40003fc6270 */
[C---:B------:R-:W-:Y:S02]  /*65a0*/  ISETP.GE.AND P2, PT, R35.reuse, R238, PT ;  /* 0x000000ee2300720c */ /* 0x040fe40003f46270 */
[----:B------:R-:W-:Y:S02]  /*65b0*/  ISETP.GE.AND P1, PT, R35, R236, PT ;  /* 0x000000ec2300720c */ /* 0x000fe40003f26270 */
[----:B------:R-:W-:-:S02]  /*65c0*/  IADD3 R35, R27, 0x31, RZ ;  /* 0x000000311b237810 */ /* 0x000fc40007ffe0ff */
[----:B------:R-:W-:Y:S02]  /*65d0*/  FSEL R3, R3, -INF , !P6 ;  /* 0xff80000003037808 */ /* 0x000fe40007000000 */
[----:B------:R-:W-:Y:S02]  /*65e0*/  FSEL R37, R32, -INF , !P5 ;  /* 0xff80000020257808 */ /* 0x000fe40006800000 */
[----:B------:R-:W-:Y:S02]  /*65f0*/  FSEL R251, R45, -INF , !P2 ;  /* 0xff8000002dfb7808 */ /* 0x000fe40005000000 */
[C---:B------:R-:W-:Y:S02]  /*6600*/  ISETP.GE.AND P5, PT, R35.reuse, R238, PT ;  /* 0x000000ee2300720c */ /* 0x040fe40003fa6270 */
[----:B------:R-:W-:Y:S02]  /*6610*/  ISETP.GE.AND P2, PT, R35, R236, PT ;  /* 0x000000ec2300720c */ /* 0x000fe40003f46270 */
[----:B------:R-:W-:-:S02]  /*6620*/  IADD3 R35, R27, 0x39, RZ ;  /* 0x000000391b237810 */ /* 0x000fc40007ffe0ff */
[----:B------:R-:W-:Y:S02]  /*6630*/  FMNMX.FTZ R6, R3, R23, !PT ;  /* 0x0000001703067209 */ /* 0x000fe40007810000 */
[----:B------:R-:W-:Y:S02]  /*6640*/  FSEL R241, R241, -INF , !P3 ;  /* 0xff800000f1f17808 */ /* 0x000fe40005800000 */
[----:B------:R-:W-:Y:S02]  /*6650*/  FSEL R141, R141, -INF , !P5 ;  /* 0xff8000008d8d7808 */ /* 0x000fe40006800000 */
[C---:B------:R-:W-:Y:S02]  /*6660*/  ISETP.GE.AND P3, PT, R35.reuse, R238, PT ;  /* 0x000000ee2300720c */ /* 0x040fe40003f66270 */
[----:B------:R-:W-:Y:S02]  /*6670*/  ISETP.GE.AND P5, PT, R35, R236, PT ;  /* 0x000000ec2300720c */ /* 0x000fe40003fa6270 */
[----:B------:R-:W-:-:S02]  /*6680*/  IADD3 R35, R27, 0x41, RZ ;  /* 0x000000411b237810 */ /* 0x000fc40007ffe0ff */
[----:B------:R-:W-:Y:S02]  /*6690*/  FMNMX.FTZ R6, R49, R6, !PT ;  /* 0x0000000631067209 */ /* 0x000fe40007810000 */
[----:B------:R-:W-:Y:S02]  /*66a0*/  FSEL R157, R157, -INF , !P5 ;  /* 0xff8000009d9d7808 */ /* 0x000fe40006800000 */
[----:B------:R-:W-:Y:S02]  /*66b0*/  ISETP.GE.AND P5, PT, R35, R236, PT ;  /* 0x000000ec2300720c */ /* 0x000fe40003fa6270 */
[----:B------:R-:W-:Y:S02]  /*66c0*/  FMNMX.FTZ R6, R25, R6, !PT ;  /* 0x0000000619067209 */ /* 0x000fe40007810000 */
[----:B------:R-:W-:Y:S02]  /*66d0*/  FSEL R175, R175, -INF , !P5 ;  /* 0xff800000afaf7808 */ /* 0x000fe40006800000 */
[----:B------:R-:W-:-:S02]  /*66e0*/  FMNMX.FTZ R6, R97, R6, !PT ;  /* 0x0000000661067209 */ /* 0x000fc40007810000 */
[----:B------:R-:W-:Y:S02]  /*66f0*/  ISETP.GE.AND P5, PT, R27, R236, PT ;  /* 0x000000ec1b00720c */ /* 0x000fe40003fa6270 */
[----:B------:R-:W-:Y:S02]  /*6700*/  FMNMX.FTZ R6, R7, R6, !PT ;  /* 0x0000000607067209 */ /* 0x000fe40007810000 */
[----:B------:R-:W-:Y:S02]  /*6710*/  FSEL R5, R5, -INF , !P5 ;  /* 0xff80000005057808 */ /* 0x000fe40006800000 */
        /* <DEDUP_REMOVED lines=12> */
[----:B------:R-:W-:Y:S02]  /*67e0*/  FSEL R247, R247, -INF , !P1 ;  /* 0xff800000f7f77808 */ /* 0x000fe40004800000 */
[----:B------:R-:W-:Y:S02]  /*67f0*/  FMNMX.FTZ R6, R9, R6, !PT ;  /* 0x0000000609067209 */ /* 0x000fe40007810000 */
[----:B------:R-:W-:-:S02]  /*6800*/  ISETP.GE.AND P1, PT, R33, R238, PT ;  /* 0x000000ee2100720c */ /* 0x000fc40003f26270 */
[----:B------:R-:W-:Y:S02]  /*6810*/  FMNMX.FTZ R8, R245, R8, !PT ;  /* 0x00000008f5087209 */ /* 0x000fe40007810000 */
[----:B------:R-:W-:Y:S02]  /*6820*/  FMNMX.FTZ R6, R43, R6, !PT ;  /* 0x000000062b067209 */ /* 0x000fe40007810000 */
[----:B------:R-:W-:Y:S02]  /*6830*/  IADD3 R33, R27, 0x40, RZ ;  /* 0x000000401b217810 */ /* 0x000fe40007ffe0ff */
[----:B------:R-:W-:Y:S02]  /*6840*/  FSEL R143, R143, -INF , !P1 ;  /* 0xff8000008f8f7808 */ /* 0x000fe40004800000 */
[----:B------:R-:W-:Y:S02]  /*6850*/  FMNMX.FTZ R8, R141, R8, !PT ;  /* 0x000000088d087209 */ /* 0x000fe40007810000 */
[----:B------:R-:W-:-:S02]  /*6860*/  FMNMX.FTZ R6, R249, R6, !PT ;  /* 0x00000006f9067209 */ /* 0x000fc40007810000 */
[----:B------:R-:W-:Y:S02]  /*6870*/  FSEL R149, R149, -INF , !P2 ;  /* 0xff80000095957808 */ /* 0x000fe40005000000 */
[----:B------:R-:W-:Y:S02]  /*6880*/  ISETP.GE.AND P2, PT, R33, R238, PT ;  /* 0x000000ee2100720c */ /* 0x000fe40003f46270 */
[----:B------:R-:W-:Y:S02]  /*6890*/  FSEL R243, R243, -INF , !P3 ;  /* 0xff800000f3f37808 */ /* 0x000fe40005800000 */
[----:B------:R-:W-:Y:S02]  /*68a0*/  FMNMX.FTZ R8, R143, R8, !PT ;  /* 0x000000088f087209 */ /* 0x000fe40007810000 */
[----:B------:R-:W-:Y:S02]  /*68b0*/  FMNMX.FTZ R6, R37, R6, !PT ;  /* 0x0000000625067209 */ /* 0x000fe40007810000 */
[----:B------:R-:W-:-:S02]  /*68c0*/  ISETP.GE.AND P1, PT, R33, R236, PT ;  /* 0x000000ec2100720c */ /* 0x000fc40003f26270 */
[----:B------:R-:W-:Y:S02]  /*68d0*/  IADD3 R33, R27, 0x48, RZ ;  /* 0x000000481b217810 */ /* 0x000fe40007ffe0ff */
[----:B------:R-:W-:Y:S02]  /*68e0*/  ISETP.GE.AND P3, PT, R35, R238, PT ;  /* 0x000000ee2300720c */ /* 0x000fe40003f66270 */
[----:B------:R-:W-:Y:S02]  /*68f0*/  FSEL R237, R237, -INF , !P2 ;  /* 0xff800000eded7808 */ /* 0x000fe40005000000 */
[----:B------:R-:W-:Y:S02]  /*6900*/  FMNMX.FTZ R8, R243, R8, !PT ;  /* 0x00000008f3087209 */ /* 0x000fe40007810000 */
[----:B------:R-:W-:Y:S02]  /*6910*/  FMNMX.FTZ R6, R247, R6, !PT ;  /* 0x00000006f7067209 */ /* 0x000fe40007810000 */
[----:B------:R-:W-:-:S02]  /*6920*/  IADD3 R35, R27, 0x49, RZ ;  /* 0x000000491b237810 */ /* 0x000fc40007ffe0ff */
[----:B------:R-:W-:Y:S02]  /*6930*/  ISETP.GE.AND P6, PT, R33, R238, PT ;  /* 0x000000ee2100720c */ /* 0x000fe40003fc6270 */
[----:B------:R-:W-:Y:S02]  /*6940*/  FSEL R171, R171, -INF , !P3 ;  /* 0xff800000abab7808 */ /* 0x000fe40005800000 */
[----:B------:R-:W-:Y:S02]  /*6950*/  FMNMX.FTZ R8, R237, R8, !PT ;  /* 0x00000008ed087209 */ /* 0x000fe40007810000 */
[----:B------:R-:W-:Y:S02]  /*6960*/  FMNMX.FTZ R6, R241, R6, !PT ;  /* 0x00000006f1067209 */ /* 0x000fe40007810000 */
[----:B------:R-:W-:Y:S02]  /*6970*/  FSEL R199, R199, -INF , !P1 ;  /* 0xff800000c7c77808 */ /* 0x000fe40004800000 */
[----:B------:R-:W-:-:S02]  /*6980*/  ISETP.GE.AND P2, PT, R33, R236, PT ;  /* 0x000000ec2100720c */ /* 0x000fc40003f46270 */
[C---:B------:R-:W-:Y:S02]  /*6990*/  ISETP.GE.AND P1, PT, R35.reuse, R238, PT ;  /* 0x000000ee2300720c */ /* 0x040fe40003f26270 */
[----:B------:R-:W-:Y:S02]  /*69a0*/  ISETP.GE.AND P3, PT, R35, R236, PT ;  /* 0x000000ec2300720c */ /* 0x000fe40003f66270 */
[C---:B------:R-:W-:Y:S02]  /*69b0*/  IADD3 R35, R27.reuse, 0x50, RZ ;  /* 0x000000501b237810 */ /* 0x040fe40007ffe0ff */
[----:B------:R-:W-:Y:S02]  /*69c0*/  IADD3 R33, R27, 0x51, RZ ;  /* 0x000000511b217810 */ /* 0x000fe40007ffe0ff */
[----:B------:R-:W-:Y:S02]  /*69d0*/  FSEL R173, R173, -INF , !P6 ;  /* 0xff800000adad7808 */ /* 0x000fe40007000000 */
[----:B------:R-:W-:-:S02]  /*69e0*/  FMNMX.FTZ R8, R171, R8, !PT ;  /* 0x00000008ab087209 */ /* 0x000fc40007810000 */
[----:B------:R-:W-:Y:S02]  /*69f0*/  FMNMX.FTZ R6, R149, R6, !PT ;  /* 0x0000000695067209 */ /* 0x000fe40007810000 */
[----:B------:R-:W-:Y:S02]  /*6a00*/  FSEL R235, R235, -INF , !P1 ;  /* 0xff800000ebeb7808 */ /* 0x000fe40004800000 */
[-C--:B------:R-:W-:Y:S02]  /*6a10*/  ISETP.GE.AND P6, PT, R35, R238.reuse, PT ;  /* 0x000000ee2300720c */ /* 0x080fe40003fc6270 */
[C---:B------:R-:W-:Y:S02]  /*6a20*/  ISETP.GE.AND P5, PT, R33.reuse, R238, PT ;  /* 0x000000ee2100720c */ /* 0x040fe40003fa6270 */
[----:B------:R-:W-:Y:S02]  /*6a30*/  ISETP.GE.AND P1, PT, R33, R236, PT ;  /* 0x000000ec2100720c */ /* 0x000fe40003f26270 */
[----:B------:R-:W-:-:S02]  /*6a40*/  IADD3 R33, R27, 0x58, RZ ;  /* 0x000000581b217810 */ /* 0x000fc40007ffe0ff */
[----:B------:R-:W-:Y:S02]  /*6a50*/  FMNMX.FTZ R8, R173, R8, !PT ;  /* 0x00000008ad087209 */ /* 0x000fe40007810000 */
[----:B------:R-:W-:Y:S02]  /*6a60*/  FMNMX.FTZ R6, R239, R6, !PT ;  /* 0x00000006ef067209 */ /* 0x000fe40007810000 */
[----:B------:R-:W-:Y:S02]  /*6a70*/  FSEL R197, R197, -INF , !P2 ;  /* 0xff800000c5c57808 */ /* 0x000fe40005000000 */
[----:B------:R-:W-:Y:S02]  /*6a80*/  FSEL R181, R181, -INF , !P3 ;  /* 0xff800000b5b57808 */ /* 0x000fe40005800000 */
[----:B------:R-:W-:Y:S02]  /*6a90*/  FSEL R195, R195, -INF , !P6 ;  /* 0xff800000c3c37808 */ /* 0x000fe40007000000 */
[----:B------:R-:W-:-:S02]  /*6aa0*/  ISETP.GE.AND P2, PT, R35, R236, PT ;  /* 0x000000ec2300720c */ /* 0x000fc40003f46270 */
[C---:B------:R-:W-:Y:S02]  /*6ab0*/  ISETP.GE.AND P3, PT, R33.reuse, R238, PT ;  /* 0x000000ee2100720c */ /* 0x040fe40003f66270 */
[----:B------:R-:W-:Y:S02]  /*6ac0*/  ISETP.GE.AND P6, PT, R33, R236, PT ;  /* 0x000000ec2100720c */ /* 0x000fe40003fc6270 */
[----:B------:R-:W-:Y:S02]  /*6ad0*/  FMNMX.FTZ R8, R235, R8, !PT ;  /* 0x00000008eb087209 */ /* 0x000fe40007810000 */
[----:B------:R-:W-:Y:S02]  /*6ae0*/  FMNMX.FTZ R6, R157, R6, !PT ;  /* 0x000000069d067209 */ /* 0x000fe40007810000 */
[----:B------:R-:W-:Y:S02]  /*6af0*/  IADD3 R33, R27, 0x59, RZ ;  /* 0x000000591b217810 */ /* 0x000fe40007ffe0ff */
[----:B------:R-:W-:-:S02]  /*6b00*/  FSEL R187, R187, -INF , !P2 ;  /* 0xff800000bbbb7808 */ /* 0x000fc40005000000 */
[----:B------:R-:W-:Y:S02]  /*6b10*/  FSEL R193, R193, -INF , !P5 ;  /* 0xff800000c1c17808 */ /* 0x000fe40006800000 */
[----:B------:R-:W-:Y:S02]  /*6b20*/  FMNMX.FTZ R8, R195, R8, !PT ;  /* 0x00000008c3087209 */ /* 0x000fe40007810000 */
[----:B------:R-:W-:Y:S02]  /*6b30*/  FMNMX.FTZ R6, R199, R6, !PT ;  /* 0x00000006c7067209 */ /* 0x000fe40007810000 */
[C---:B------:R-:W-:Y:S02]  /*6b40*/  ISETP.GE.AND P2, PT, R33.reuse, R238, PT ;  /* 0x000000ee2100720c */ /* 0x040fe40003f46270 */
[----:B------:R-:W-:Y:S02]  /*6b50*/  ISETP.GE.AND P5, PT, R33, R236, PT ;  /* 0x000000ec2100720c */ /* 0x000fe40003fa6270 */
[----:B------:R-:W-:-:S02]  /*6b60*/  IADD3 R33, R27, 0x60, RZ ;  /* 0x000000601b217810 */ /* 0x000fc40007ffe0ff */
[----:B------:R-:W-:Y:S02]  /*6b70*/  FSEL R191, R191, -INF , !P3 ;  /* 0xff800000bfbf7808 */ /* 0x000fe40005800000 */
[----:B------:R-:W-:Y:S02]  /*6b80*/  FMNMX.FTZ R8, R193, R8, !PT ;  /* 0x00000008c1087209 */ /* 0x000fe40007810000 */
[----:B------:R-:W-:Y:S02]  /*6b90*/  FMNMX.FTZ R6, R175, R6, !PT ;  /* 0x00000006af067209 */ /* 0x000fe40007810000 */
[----:B------:R-:W-:Y:S02]  /*6ba0*/  FSEL R185, R185, -INF , !P1 ;  /* 0xff800000b9b97808 */ /* 0x000fe40004800000 */
[C---:B------:R-:W-:Y:S02]  /*6bb0*/  ISETP.GE.AND P1, PT, R33.reuse, R238, PT ;  /* 0x000000ee2100720c */ /* 0x040fe40003f26270 */
[----:B------:R-:W-:-:S02]  /*6bc0*/  ISETP.GE.AND P3, PT, R33, R236, PT ;  /* 0x000000ec2100720c */ /* 0x000fc40003f66270 */
[----:B------:R-:W-:Y:S02]  /*6bd0*/  IADD3 R33, R27, 0x61, RZ ;  /* 0x000000611b217810 */ /* 0x000fe40007ffe0ff */
[----:B------:R-:W-:Y:S02]  /*6be0*/  FSEL R189, R189, -INF , !P2 ;  /* 0xff800000bdbd7808 */ /* 0x000fe40005000000 */
[----:B------:R-:W-:Y:S02]  /*6bf0*/  FMNMX.FTZ R8, R191, R8, !PT ;  /* 0x00000008bf087209 */ /* 0x000fe40007810000 */
[----:B------:R-:W-:Y:S02]  /*6c00*/  FMNMX.FTZ R6, R197, R6, !PT ;  /* 0x00000006c5067209 */ /* 0x000fe40007810000 */
[----:B------:R-:W-:Y:S02]  /*6c10*/  FSEL R183, R183, -INF , !P6 ;  /* 0xff800000b7b77808 */ /* 0x000fe40007000000 */
[----:B------:R-:W-:-:S02]  /*6c20*/  ISETP.GE.AND P6, PT, R33, R238, PT ;  /* 0x000000ee2100720c */ /* 0x000fc40003fc6270 */
[----:B------:R-:W-:Y:S02]  /*6c30*/  ISETP.GE.AND P2, PT, R33, R236, PT ;  /* 0x000000ec2100720c */ /* 0x000fe40003f46270 */
[----:B------:R-:W-:Y:S02]  /*6c40*/  IADD3 R33, R27, 0x68, RZ ;  /* 0x000000681b217810 */ /* 0x000fe40007ffe0ff */
[----:B------:R-:W-:Y:S02]  /*6c50*/  FSEL R169, R169, -INF , !P1 ;  /* 0xff800000a9a97808 */ /* 0x000fe40004800000 */
[----:B------:R-:W-:Y:S02]  /*6c60*/  FMNMX.FTZ R8, R189, R8, !PT ;  /* 0x00000008bd087209 */ /* 0x000fe40007810000 */
[----:B------:R-:W-:Y:S02]  /*6c70*/  FMNMX.FTZ R6, R181, R6, !PT ;  /* 0x00000006b5067209 */ /* 0x000fe40007810000 */
[----:B------:R-:W-:-:S02]  /*6c80*/  FSEL R179, R179, -INF , !P5 ;  /* 0xff800000b3b37808 */ /* 0x000fc40006800000 */
[----:B------:R-:W-:Y:S02]  /*6c90*/  ISETP.GE.AND P5, PT, R33, R238, PT ;  /* 0x000000ee2100720c */ /* 0x000fe40003fa6270 */
[----:B------:R-:W-:Y:S02]  /*6ca0*/  IADD3 R47, R27, 0x69, RZ ;  /* 0x000000691b2f7810 */ /* 0x000fe40007ffe0ff */
[----:B------:R-:W-:Y:S02]  /*6cb0*/  FSEL R167, R167, -INF , !P6 ;  /* 0xff800000a7a77808 */ /* 0x000fe40007000000 */
[----:B------:R-:W-:Y:S02]  /*6cc0*/  FMNMX.FTZ R8, R169, R8, !PT ;  /* 0x00000008a9087209 */ /* 0x000fe40007810000 */
[----:B------:R-:W-:Y:S02]  /*6cd0*/  FMNMX.FTZ R6, R187, R6, !PT ;  /* 0x00000006bb067209 */ /* 0x000fe40007810000 */
[----:B------:R-:W-:-:S02]  /*6ce0*/  FSEL R161, R161, -INF , !P3 ;  /* 0xff800000a1a17808 */ /* 0x000fc40005800000 */
        /* <DEDUP_REMOVED lines=10> */
[----:B------:R-:W-:Y:S02]  /*6d90*/  ISETP.GE.AND P1, PT, R33, R236, PT ;  /* 0x000000ec2100720c */ /* 0x000fe40003f26270 */
[----:B------:R-:W-:-:S02]  /*6da0*/  IADD3 R33, R27, 0x78, RZ ;  /* 0x000000781b217810 */ /* 0x000fc40007ffe0ff */
[----:B------:R-:W-:Y:S02]  /*6db0*/  ISETP.GE.AND P3, PT, R35, R238, PT ;  /* 0x000000ee2300720c */ /* 0x000fe40003f66270 */
[----:B------:R-:W-:Y:S02]  /*6dc0*/  FSEL R151, R151, -INF , !P5 ;  /* 0xff80000097977808 */ /* 0x000fe40006800000 */
[----:B------:R-:W-:Y:S02]  /*6dd0*/  FMNMX.FTZ R8, R163, R8, !PT ;  /* 0x00000008a3087209 */ /* 0x000fe40007810000 */
[----:B------:R-:W-:Y:S02]  /*6de0*/  FMNMX.FTZ R6, R179, R6, !PT ;  /* 0x00000006b3067209 */ /* 0x000fe40007810000 */
[----:B------:R-:W-:Y:S02]  /*6df0*/  IADD3 R27, R27, 0x79, RZ ;  /* 0x000000791b1b7810 */ /* 0x000fe40007ffe0ff */
[----:B------:R-:W-:-:S02]  /*6e00*/  ISETP.GE.AND P5, PT, R33, R238, PT ;  /* 0x000000ee2100720c */ /* 0x000fc40003fa6270 */
[----:B------:R-:W-:Y:S02]  /*6e10*/  FSEL R147, R147, -INF , !P3 ;  /* 0xff80000093937808 */ /* 0x000fe40005800000 */
[----:B------:R-:W-:Y:S02]  /*6e20*/  FMNMX.FTZ R8, R151, R8, !PT ;  /* 0x0000000897087209 */ /* 0x000fe40007810000 */
        /* <DEDUP_REMOVED lines=8> */
[----:B------:R-:W-:Y:S02]  /*6eb0*/  FSEL R139, R139, -INF , !P3 ;  /* 0xff8000008b8b7808 */ /* 0x000fe40005800000 */
[----:B------:R-:W-:-:S02]  /*6ec0*/  FMNMX.FTZ R8, R145, R8, !PT ;  /* 0x0000000891087209 */ /* 0x000fc40007810000 */
[----:B------:R-:W-:Y:S02]  /*6ed0*/  ISETP.GE.AND P1, PT, R45, R236, PT ;  /* 0x000000ec2d00720c */ /* 0x000fe40003f26270 */
[----:B------:R-:W-:Y:S02]  /*6ee0*/  FSEL R153, R153, -INF , !P2 ;  /* 0xff80000099997808 */ /* 0x000fe40005000000 */
[----:B------:R-:W-:Y:S02]  /*6ef0*/  FMNMX.FTZ R10, R155, R10, !PT ;  /* 0x0000000a9b0a7209 */ /* 0x000fe40007810000 */
[----:B------:R-:W-:Y:S02]  /*6f00*/  FMNMX.FTZ R6, R139, R8, !PT ;  /* 0x000000088b067209 */ /* 0x000fe40007810000 */
[----:B------:R-:W-:Y:S02]  /*6f10*/  ISETP.GE.AND P2, PT, R35, R236, PT ;  /* 0x000000ec2300720c */ /* 0x000fe40003f46270 */
[----:B------:R-:W-:Y:S01]  /*6f20*/  FSEL R137, R137, -INF , !P1 ;  /* 0xff80000089897808 */ /* 0x000fe20004800000 */
[----:B------:R-:W1:Y:S01]  /*6f30*/  SHFL.BFLY PT, R45, R6, 0x2, 0x1f ;  /* 0x0c401f00062d7f89 */ /* 0x000e6200000e0000 */
[----:B------:R-:W-:-:S02]  /*6f40*/  FMNMX.FTZ R10, R153, R10, !PT ;  /* 0x0000000a990a7209 */ /* 0x000fc40007810000 */
[----:B------:R-:W-:Y:S02]  /*6f50*/  ISETP.GE.AND P1, PT, R33, R236, PT ;  /* 0x000000ec2100720c */ /* 0x000fe40003f26270 */
[----:B------:R-:W-:Y:S01]  /*6f60*/  FSEL R67, R67, -INF , !P2 ;  /* 0xff80000043437808 */ /* 0x000fe20005000000 */
[----:B------:R-:W-:Y:S01]  /*6f70*/  LDSM.16.MT88.4 R32, [R202+0x10800] ;  /* 0x01080000ca20783b */ /* 0x000fe20000004200 */
[----:B------:R-:W-:Y:S02]  /*6f80*/  FMNMX.FTZ R10, R137, R10, !PT ;  /* 0x0000000a890a7209 */ /* 0x000fe40007810000 */
[----:B------:R-:W-:Y:S02]  /*6f90*/  ISETP.GE.AND P2, PT, R27, R236, PT ;  /* 0x000000ec1b00720c */ /* 0x000fe40003f46270 */
[----:B------:R-:W-:Y:S02]  /*6fa0*/  FSEL R65, R65, -INF , !P1 ;  /* 0xff80000041417808 */ /* 0x000fe40004800000 */
[----:B------:R-:W-:-:S02]  /*6fb0*/  FMNMX.FTZ R10, R67, R10, !PT ;  /* 0x0000000a430a7209 */ /* 0x000fc40007810000 */
[----:B------:R-:W-:Y:S02]  /*6fc0*/  FSEL R63, R63, -INF , !P2 ;  /* 0xff8000003f3f7808 */ /* 0x000fe40005000000 */
[----:B------:R-:W-:-:S04]  /*6fd0*/  FMNMX.FTZ R8, R65, R10, !PT ;  /* 0x0000000a41087209 */ /* 0x000fc80007810000 */
[----:B------:R-:W-:Y:S02]  /*6fe0*/  FMNMX.FTZ R8, R63, R8, !PT ;  /* 0x000000083f087209 */ /* 0x000fe40007810000 */
[----:B-1----:R-:W-:-:S03]  /*6ff0*/  FMNMX.FTZ R45, R6, R45, !PT ;  /* 0x0000002d062d7209 */ /* 0x002fc60007810000 */
[----:B------:R-:W1:Y:S04]  /*7000*/  SHFL.BFLY PT, R27, R8, 0x2, 0x1f ;  /* 0x0c401f00081b7f89 */ /* 0x000e6800000e0000 */
[----:B------:R-:W2:Y:S01]  /*7010*/  SHFL.BFLY PT, R132, R45, 0x1, 0x1f ;  /* 0x0c201f002d847f89 */ /* 0x000ea200000e0000 */
[----:B-1----:R-:W-:Y:S02]  /*7020*/  FMNMX.FTZ R27, R8, R27, !PT ;  /* 0x0000001b081b7209 */ /* 0x002fe40007810000 */
[----:B--2---:R-:W-:-:S03]  /*7030*/  FMNMX.FTZ R132, R45, R132, !PT ;  /* 0x000000842d847209 */ /* 0x004fc60007810000 */
[----:B------:R-:W1:Y:S01]  /*7040*/  SHFL.BFLY PT, R6, R27, 0x1, 0x1f ;  /* 0x0c201f001b067f89 */ /* 0x000e6200000e0000 */
[C---:B------:R-:W-:Y:S01]  /*7050*/  FSETP.NEU.FTZ.AND P1, PT, R132.reuse, -INF , PT ;  /* 0xff8000008400780b */ /* 0x040fe20003f3d000 */
[----:B------:R-:W-:-:S05]  /*7060*/  FMUL.FTZ R62, R132, c[0x0][0x23c] ;  /* 0x00008f00843e7a20 */ /* 0x000fca0000410000 */
[----:B------:R-:W-:-:S05]  /*7070*/  FSEL R62, R62, RZ, P1 ;  /* 0x000000ff3e3e7208 */ /* 0x000fca0000800000 */
[--C-:B------:R-:W-:Y:S02]  /*7080*/  FFMA.FTZ R57, R3, c[0x0][0x23c], -R62.reuse ;  /* 0x00008f0003397a23 */ /* 0x100fe4000001083e */
[--C-:B------:R-:W-:Y:S02]  /*7090*/  FFMA.FTZ R56, R23, c[0x0][0x23c], -R62.reuse ;  /* 0x00008f0017387a23 */ /* 0x100fe4000001083e */
[--C-:B------:R-:W-:Y:S02]  /*70a0*/  FFMA.FTZ R54, R49, c[0x0][0x23c], -R62.reuse ;  /* 0x00008f0031367a23 */ /* 0x100fe4000001083e */
[--C-:B------:R-:W-:Y:S01]  /*70b0*/  FFMA.FTZ R51, R25, c[0x0][0x23c], -R62.reuse ;  /* 0x00008f0019337a23 */ /* 0x100fe2000001083e */
[----:B------:R-:W-:Y:S01]  /*70c0*/  MUFU.EX2 R57, R57 ;  /* 0x0000003900397308 */ /* 0x000fe20000000800 */
[--C-:B------:R-:W-:Y:S01]  /*70d0*/  FFMA.FTZ R50, R7, c[0x0][0x23c], -R62.reuse ;  /* 0x00008f0007327a23 */ /* 0x100fe2000001083e */
[----:B-1----:R-:W-:Y:S01]  /*70e0*/  FMNMX.FTZ R3, R27, R6, !PT ;  /* 0x000000061b037209 */ /* 0x002fe20007810000 */
[--C-:B------:R-:W-:Y:S01]  /*70f0*/  FFMA.FTZ R49, R15, c[0x0][0x23c], -R62.reuse ;  /* 0x00008f000f317a23 */ /* 0x100fe2000001083e */
[----:B------:R-:W-:Y:S01]  /*7100*/  LDSM.16.MT88.4 R24, [R204+0xc800] ;  /* 0x00c80000cc18783b */ /* 0x000fe20000004200 */
[--C-:B------:R-:W-:Y:S01]  /*7110*/  FFMA.FTZ R46, R53, c[0x0][0x23c], -R62.reuse ;  /* 0x00008f00352e7a23 */ /* 0x100fe2000001083e */
[C---:B------:R-:W-:Y:S01]  /*7120*/  FSETP.NEU.FTZ.AND P1, PT, R3.reuse, -INF , PT ;  /* 0xff8000000300780b */ /* 0x040fe20003f3d000 */
[----:B------:R-:W-:Y:S01]  /*7130*/  FMUL.FTZ R60, R3, c[0x0][0x23c] ;  /* 0x00008f00033c7a20 */ /* 0x000fe20000410000 */
[----:B------:R-:W1:Y:S01]  /*7140*/  MUFU.EX2 R56, R56 ;  /* 0x0000003800387308 */ /* 0x000e620000000800 */
[----:B------:R-:W-:-:S02]  /*7150*/  FFMA.FTZ R55, R97, c[0x0][0x23c], -R62 ;  /* 0x00008f0061377a23 */ /* 0x000fc4000001083e */
[--C-:B------:R-:W-:Y:S01]  /*7160*/  FFMA.FTZ R45, R41, c[0x0][0x23c], -R62.reuse ;  /* 0x00008f00292d7a23 */ /* 0x100fe2000001083e */
[----:B------:R-:W-:Y:S01]  /*7170*/  FSEL R60, R60, RZ, P1 ;  /* 0x000000ff3c3c7208 */ /* 0x000fe20000800000 */
[--C-:B------:R-:W-:Y:S01]  /*7180*/  FFMA.FTZ R42, R29, c[0x0][0x23c], -R62.reuse ;  /* 0x00008f001d2a7a23 */ /* 0x100fe2000001083e */
[----:B------:R-:W-:Y:S01]  /*7190*/  LEA R234, P1, R230, c[0x0][0x168], 0x1 ;  /* 0x00005a00e6ea7a11 */ /* 0x000fe200078208ff */
[----:B------:R-:W-:Y:S01]  /*71a0*/  FFMA.FTZ R41, R31, c[0x0][0x23c], -R62 ;  /* 0x00008f001f297a23 */ /* 0x000fe2000001083e */
[----:B------:R-:W-:Y:S01]  /*71b0*/  MUFU.EX2 R54, R54 ;  /* 0x0000003600367308 */ /* 0x000fe20000000800 */
[--C-:B------:R-:W-:Y:S01]  /*71c0*/  FFMA.FTZ R61, R5, c[0x0][0x23c], -R60.reuse ;  /* 0x00008f00053d7a23 */ /* 0x100fe2000001083c */
[----:B------:R-:W-:Y:S01]  /*71d0*/  LDSM.16.MT88.4 R28, [R201+0x10800] ;  /* 0x01080000c91c783b */ /* 0x000fe20000004200 */
[--C-:B------:R-:W-:Y:S02]  /*71e0*/  FFMA.FTZ R58, R21, c[0x0][0x23c], -R60.reuse ;  /* 0x00008f00153a7a23 */ /* 0x100fe4000001083c */
[--C-:B------:R-:W-:Y:S01]  /*71f0*/  FFMA.FTZ R59, R19, c[0x0][0x23c], -R60.reuse ;  /* 0x00008f00133b7a23 */ /* 0x100fe2000001083c */
[----:B------:R-:W2:Y:S01]  /*7200*/  LDSM.16.MT88.4 R4, [R200+0x10000] ;  /* 0x01000000c804783b */ /* 0x000ea20000004200 */
[--C-:B------:R-:W-:Y:S01]  /*7210*/  FFMA.FTZ R52, R17, c[0x0][0x23c], -R60.reuse ;  /* 0x00008f0011347a23 */ /* 0x100fe2000001083c */
[----:B------:R-:W3:Y:S01]  /*7220*/  MUFU.EX2 R51, R51 ;  /* 0x0000003300337308 */ /* 0x000ee20000000800 */
[--C-:B------:R-:W-:Y:S01]  /*7230*/  FFMA.FTZ R48, R13, c[0x0][0x23c], -R60.reuse ;  /* 0x00008f000d307a23 */ /* 0x100fe2000001083c */
[----:B-1----:R-:W-:Y:S01]  /*7240*/  F2FP.PACK_AB R68, R56, R57 ;  /* 0x000000393844723e */ /* 0x002fe200000000ff */
[----:B------:R-:W1:Y:S01]  /*7250*/  LDSM.16.MT88.4 R12, [R200+0xc800] ;  /* 0x00c80000c80c783b */ /* 0x000e620000004200 */
[----:B------:R-:W-:-:S02]  /*7260*/  FFMA.FTZ R53, R99, c[0x0][0x23c], -R60 ;  /* 0x00008f0063357a23 */ /* 0x000fc4000001083c */
[--C-:B------:R-:W-:Y:S01]  /*7270*/  FFMA.FTZ R47, R11, c[0x0][0x23c], -R60.reuse ;  /* 0x00008f000b2f7a23 */ /* 0x100fe2000001083c */
[----:B------:R-:W-:Y:S01]  /*7280*/  LDSM.16.MT88.4 R16, [R201+0xc800] ;  /* 0x00c80000c910783b */ /* 0x000fe20000004200 */
[----:B------:R-:W-:Y:S01]  /*7290*/  MUFU.EX2 R61, R61 ;  /* 0x0000003d003d7308 */ /* 0x000fe20000000800 */
[----:B------:R-:W-:Y:S02]  /*72a0*/  FFMA.FTZ R44, R9, c[0x0][0x23c], -R60 ;  /* 0x00008f00092c7a23 */ /* 0x000fe4000001083c */
[----:B------:R-:W4:Y:S01]  /*72b0*/  LDSM.16.MT88.4 R8, [R204+0x10800] ;  /* 0x01080000cc08783b */ /* 0x000f220000004200 */
[----:B------:R-:W-:Y:S02]  /*72c0*/  FFMA.FTZ R2, R251, c[0x0][0x23c], -R62 ;  /* 0x00008f00fb027a23 */ /* 0x000fe4000001083e */
[--C-:B------:R-:W-:Y:S01]  /*72d0*/  FFMA.FTZ R43, R43, c[0x0][0x23c], -R60.reuse ;  /* 0x00008f002b2b7a23 */ /* 0x100fe2000001083c */
[----:B------:R-:W-:Y:S01]  /*72e0*/  LDSM.16.MT88.4 R20, [R202+0xc800] ;  /* 0x00c80000ca14783b */ /* 0x000fe20000004200 */
[----:B------:R-:W5:Y:S01]  /*72f0*/  MUFU.EX2 R58, R58 ;  /* 0x0000003a003a7308 */ /* 0x000f620000000800 */
[----:B---3--:R-:W-:Y:S01]  /*7300*/  F2FP.PACK_AB R70, R51, R54 ;  /* 0x000000363346723e */ /* 0x008fe200000000ff */
[----:B------:R-:W-:-:S02]  /*7310*/  FFMA.FTZ R40, R249, c[0x0][0x23c], -R60 ;  /* 0x00008f00f9287a23 */ /* 0x000fc4000001083c */
[--C-:B------:R-:W-:Y:S02]  /*7320*/  FFMA.FTZ R37, R37, c[0x0][0x23c], -R60.reuse ;  /* 0x00008f0025257a23 */ /* 0x100fe4000001083c */
[----:B------:R-:W-:Y:S02]  /*7330*/  FFMA.FTZ R0, R247, c[0x0][0x23c], -R60 ;  /* 0x00008f00f7007a23 */ /* 0x000fe4000001083c */
[----:B------:R-:W-:Y:S01]  /*7340*/  MUFU.EX2 R59, R59 ;  /* 0x0000003b003b7308 */ /* 0x000fe20000000800 */
[--C-:B------:R-:W-:Y:S02]  /*7350*/  FFMA.FTZ R64, R245, c[0x0][0x23c], -R62.reuse ;  /* 0x00008f00f5407a23 */ /* 0x100fe4000001083e */
[--C-:B------:R-:W-:Y:S02]  /*7360*/  FFMA.FTZ R141, R141, c[0x0][0x23c], -R62.reuse ;  /* 0x00008f008d8d7a23 */ /* 0x100fe4000001083e */
[--C-:B------:R-:W-:Y:S02]  /*7370*/  FFMA.FTZ R143, R143, c[0x0][0x23c], -R62.reuse ;  /* 0x00008f008f8f7a23 */ /* 0x100fe4000001083e */
[----:B------:R-:W-:Y:S01]  /*7380*/  FFMA.FTZ R66, R243, c[0x0][0x23c], -R62 ;  /* 0x00008f00f3427a23 */ /* 0x000fe2000001083e */
[----:B------:R-:W3:Y:S01]  /*7390*/  MUFU.EX2 R52, R52 ;  /* 0x0000003400347308 */ /* 0x000ee20000000800 */
[----:B-----5:R-:W-:Y:S01]  /*73a0*/  F2FP.PACK_AB R69, R58, R61 ;  /* 0x0000003d3a45723e */ /* 0x020fe200000000ff */
        /* <DEDUP_REMOVED lines=8> */
[----:B---3--:R-:W-:Y:S01]  /*7430*/  F2FP.PACK_AB R71, R52, R59 ;  /* 0x0000003b3447723e */ /* 0x008fe200000000ff */
[----:B------:R-:W3:Y:S01]  /*7440*/  MUFU.EX2 R50, R50 ;  /* 0x0000003200327308 */ /* 0x000ee20000000800 */
[----:B------:R-:W-:Y:S01]  /*7450*/  FFMA.FTZ R142, R235, c[0x0][0x23c], -R62 ;  /* 0x00008f00eb8e7a23 */ /* 0x000fe2000001083e */
[----:B------:R-:W-:Y:S01]  /*7460*/  LEA.HI.X R235, R230, c[0x0][0x16c], R231, 0x1, P1 ;  /* 0x00005b00e6eb7a11 */ /* 0x000fe200008f0ce7 */
[----:B------:R-:W-:-:S02]  /*7470*/  FFMA.FTZ R144, R199, c[0x0][0x23c], -R60 ;  /* 0x00008f00c7907a23 */ /* 0x000fc4000001083c */
        /* <DEDUP_REMOVED lines=56> */
[----:B---3--:R-:W-:Y:S01]  /*7800*/  F2FP.PACK_AB R4, R50, R55 ;  /* 0x000000373204723e */ /* 0x008fe200000000ff */
        /* <DEDUP_REMOVED lines=17> */
[----:B------:R-:W3:Y:S01]  /*7920*/  LDSM.16.MT88.4 R12, [R200+0x10800] ;  /* 0x01080000c80c783b */ /* 0x000ee20000004200 */
[----:B------:R-:W-:Y:S06]  /*7930*/  MUFU.EX2 R136, R136 ;  /* 0x0000008800887308 */ /* 0x000fec0000000800 */
[C---:B----4-:R-:W-:Y:S02]  /*7940*/  HMMA.16816.F32 R96, R4.reuse, R8, R96 ;  /* 0x000000080460723c */ /* 0x050fe40000001860 */
[----:B------:R-:W4:Y:S06]  /*7950*/  MUFU.EX2 R149, R149 ;  /* 0x0000009500957308 */ /* 0x000f2c0000000800 */
[C---:B------:R-:W-:Y:S01]  /*7960*/  HMMA.16816.F32 R92, R4.reuse, R10, R92 ;  /* 0x0000000a045c723c */ /* 0x040fe2000000185c */
[----:B------:R-:W5:Y:S01]  /*7970*/  LDSM.16.MT88.4 R8, [R200+0xd000] ;  /* 0x00d00000c808783b */ /* 0x000f620000004200 */
[----:B------:R-:W-:Y:S06]  /*7980*/  MUFU.EX2 R138, R138 ;  /* 0x0000008a008a7308 */ /* 0x000fec0000000800 */
[C---:B------:R-:W-:Y:S02]  /*7990*/  HMMA.16816.F32 R112, R4.reuse, R16, R112 ;  /* 0x000000100470723c */ /* 0x040fe40000001870 */
[----:B------:R-:W1:Y:S06]  /*79a0*/  MUFU.EX2 R157, R157 ;  /* 0x0000009d009d7308 */ /* 0x000e6c0000000800 */
[C---:B------:R-:W-:Y:S01]  /*79b0*/  HMMA.16816.F32 R108, R4.reuse, R18, R108 ;  /* 0x00000012046c723c */ /* 0x040fe2000000186c */
[----:B------:R-:W-:Y:S01]  /*79c0*/  LDSM.16.MT88.4 R16, [R201+0xd000] ;  /* 0x00d00000c910783b */ /* 0x000fe20000004200 */
[----:B------:R-:W1:Y:S06]  /*79d0*/  MUFU.EX2 R140, R140 ;  /* 0x0000008c008c7308 */ /* 0x000e6c0000000800 */
[C---:B------:R-:W-:Y:S02]  /*79e0*/  HMMA.16816.F32 R128, R4.reuse, R24, R128 ;  /* 0x000000180480723c */ /* 0x040fe40000001880 */
[----:B------:R-:W1:Y:S06]  /*79f0*/  MUFU.EX2 R171, R171 ;  /* 0x000000ab00ab7308 */ /* 0x000e6c0000000800 */
[C---:B---3--:R-:W-:Y:S02]  /*7a00*/  HMMA.16816.F32 R72, R4.reuse, R12, R72 ;  /* 0x0000000c0448723c */ /* 0x048fe40000001848 */
[----:B------:R-:W-:Y:S06]  /*7a10*/  MUFU.EX2 R173, R173 ;  /* 0x000000ad00ad7308 */ /* 0x000fec0000000800 */
[C---:B------:R-:W-:Y:S01]  /*7a20*/  HMMA.16816.F32 R68, R4.reuse, R14, R68 ;  /* 0x0000000e0444723c */ /* 0x040fe20000001844 */
[----:B------:R-:W3:Y:S01]  /*7a30*/  LDSM.16.MT88.4 R12, [R204+0x11000] ;  /* 0x01100000cc0c783b */ /* 0x000ee20000004200 */
        /* <DEDUP_REMOVED lines=16> */
[----:B------:R-:W-:Y:S01]  /*7b40*/  HMMA.16816.F32 R76, R4, R30, R76 ;  /* 0x0000001e044c723c */ /* 0x000fe2000000184c */
[----:B------:R-:W1:Y:S01]  /*7b50*/  LDSM.16.MT88.4 R28, [R201+0x11000] ;  /* 0x01100000c91c783b */ /* 0x000e620000004200 */
[----:B------:R-:W-:Y:S05]  /*7b60*/  MUFU.EX2 R150, R150 ;  /* 0x0000009600967308 */ /* 0x000fea0000000800 */
[----:B------:R-:W-:Y:S01]  /*7b70*/  F2FP.PACK_AB R4, R42, R45 ;  /* 0x0000002d2a04723e */ /* 0x000fe200000000ff */
[----:B------:R-:W-:Y:S01]  /*7b80*/  FADD.FTZ R45, R45, R46 ;  /* 0x0000002e2d2d7221 */ /* 0x000fe20000010000 */
[----:B------:R-:W-:Y:S01]  /*7b90*/  F2FP.PACK_AB R6, R2, R41 ;  /* 0x000000290206723e */ /* 0x000fe200000000ff */
[----:B------:R-:W1:Y:S01]  /*7ba0*/  MUFU.EX2 R189, R189 ;  /* 0x000000bd00bd7308 */ /* 0x000e620000000800 */
[----:B------:R-:W-:Y:S01]  /*7bb0*/  F2FP.PACK_AB R5, R40, R43 ;  /* 0x0000002b2805723e */ /* 0x000fe200000000ff */
[----:B------:R-:W-:Y:S01]  /*7bc0*/  FADD.FTZ R43, R43, R44 ;  /* 0x0000002c2b2b7221 */ /* 0x000fe20000010000 */
[----:B------:R-:W-:Y:S01]  /*7bd0*/  F2FP.PACK_AB R7, R0, R37 ;  /* 0x000000250007723e */ /* 0x000fe200000000ff */
[----:B------:R-:W-:-:S02]  /*7be0*/  FADD.FTZ R42, R42, R45 ;  /* 0x0000002d2a2a7221 */ /* 0x000fc40000010000 */
[----:B------:R-:W-:Y:S02]  /*7bf0*/  FADD.FTZ R40, R40, R43 ;  /* 0x0000002b28287221 */ /* 0x000fe40000010000 */
[----:B------:R-:W-:Y:S01]  /*7c00*/  MUFU.EX2 R152, R152 ;  /* 0x0000009800987308 */ /* 0x000fe20000000800 */
[----:B------:R-:W-:Y:S01]  /*7c10*/  FADD.FTZ R41, R41, R42 ;  /* 0x0000002a29297221 */ /* 0x000fe20000010000 */
[C---:B-----5:R-:W-:Y:S01]  /*7c20*/  HMMA.16816.F32 R104, R4.reuse, R8, R104 ;  /* 0x000000080468723c */ /* 0x060fe20000001868 */
[----:B------:R-:W-:Y:S02]  /*7c30*/  FADD.FTZ R37, R37, R40 ;  /* 0x0000002825257221 */ /* 0x000fe40000010000 */
[----:B------:R-:W-:Y:S02]  /*7c40*/  FADD.FTZ R41, R2, R41 ;  /* 0x0000002902297221 */ /* 0x000fe40000010000 */
[----:B------:R-:W-:Y:S01]  /*7c50*/  FADD.FTZ R37, R0, R37 ;  /* 0x0000002500257221 */ /* 0x000fe20000010000 */
[----:B------:R-:W5:Y:S02]  /*7c60*/  MUFU.EX2 R185, R185 ;  /* 0x000000b900b97308 */ /* 0x000f640000000800 */
[C---:B------:R-:W-:Y:S01]  /*7c70*/  HMMA.16816.F32 R100, R4.reuse, R10, R100 ;  /* 0x0000000a0464723c */ /* 0x040fe20000001864 */
[----:B------:R-:W2:Y:S05]  /*7c80*/  LDSM.16.MT88.4 R8, [R200+0x11000] ;  /* 0x01100000c808783b */ /* 0x000eaa0000004200 */
[----:B------:R-:W-:Y:S02]  /*7c90*/  MUFU.EX2 R154, R154 ;  /* 0x0000009a009a7308 */ /* 0x000fe40000000800 */
[C---:B---3--:R-:W-:Y:S06]  /*7ca0*/  HMMA.16816.F32 R96, R4.reuse, R12, R96 ;  /* 0x0000000c0460723c */ /* 0x048fec0000001860 */
[----:B------:R-:W3:Y:S02]  /*7cb0*/  MUFU.EX2 R179, R179 ;  /* 0x000000b300b37308 */ /* 0x000ee40000000800 */
[C---:B------:R-:W-:Y:S01]  /*7cc0*/  HMMA.16816.F32 R92, R4.reuse, R14, R92 ;  /* 0x0000000e045c723c */ /* 0x040fe2000000185c */
[----:B------:R-:W2:Y:S05]  /*7cd0*/  LDSM.16.MT88.4 R12, [R201+0xd800] ;  /* 0x00d80000c90c783b */ /* 0x000eaa0000004200 */
[----:B------:R-:W-:Y:S02]  /*7ce0*/  MUFU.EX2 R156, R156 ;  /* 0x0000009c009c7308 */ /* 0x000fe40000000800 */
[C---:B------:R-:W-:Y:S06]  /*7cf0*/  HMMA.16816.F32 R112, R4.reuse, R16, R112 ;  /* 0x000000100470723c */ /* 0x040fec0000001870 */
[----:B------:R-:W2:Y:S02]  /*7d00*/  MUFU.EX2 R167, R167 ;  /* 0x000000a700a77308 */ /* 0x000ea40000000800 */
[C---:B------:R-:W-:Y:S01]  /*7d10*/  HMMA.16816.F32 R108, R4.reuse, R18, R108 ;  /* 0x00000012046c723c */ /* 0x040fe2000000186c */
[----:B------:R-:W2:Y:S05]  /*7d20*/  LDSM.16.MT88.4 R16, [R200+0xd800] ;  /* 0x00d80000c810783b */ /* 0x000eaa0000004200 */
[----:B------:R-:W-:Y:S02]  /*7d30*/  MUFU.EX2 R158, R158 ;  /* 0x0000009e009e7308 */ /* 0x000fe40000000800 */
[C---:B-1----:R-:W-:Y:S06]  /*7d40*/  HMMA.16816.F32 R128, R4.reuse, R24, R128 ;  /* 0x000000180480723c */ /* 0x042fec0000001880 */
        /* <DEDUP_REMOVED lines=9> */
[C---:B------:R-:W-:Y:S06]  /*7de0*/  HMMA.16816.F32 R88, R4.reuse, R32, R88 ;  /* 0x000000200458723c */ /* 0x040fec0000001858 */
[----:B------:R-:W-:Y:S02]  /*7df0*/  MUFU.EX2 R239, R239 ;  /* 0x000000ef00ef7308 */ /* 0x000fe40000000800 */
[C---:B------:R-:W-:Y:S01]  /*7e00*/  HMMA.16816.F32 R84, R4.reuse, R34, R84 ;  /* 0x000000220454723c */ /* 0x040fe20000001854 */
[----:B------:R-:W-:Y:S07]  /*7e10*/  LDSM.16.MT88.4 R32, [R201+0x12800] ;  /* 0x01280000c920783b */ /* 0x000fee0000004200 */
[C---:B------:R-:W-:Y:S08]  /*7e20*/  HMMA.16816.F32 R80, R4.reuse, R28, R80 ;  /* 0x0000001c0450723c */ /* 0x040ff00000001850 */
[C---:B------:R-:W-:Y:S01]  /*7e30*/  HMMA.16816.F32 R76, R4.reuse, R30, R76 ;  /* 0x0000001e044c723c */ /* 0x040fe2000000184c */
[----:B------:R-:W-:Y:S07]  /*7e40*/  LDSM.16.MT88.4 R28, [R201+0x11800] ;  /* 0x01180000c91c783b */ /* 0x000fee0000004200 */
[C---:B--2---:R-:W-:Y:S08]  /*7e50*/  HMMA.16816.F32 R72, R4.reuse, R8, R72 ;  /* 0x000000080448723c */ /* 0x044ff00000001848 */
[----:B------:R-:W-:Y:S01]  /*7e60*/  HMMA.16816.F32 R68, R4, R10, R68 ;  /* 0x0000000a0444723c */ /* 0x000fe20000001844 */
[----:B------:R-:W2:Y:S06]  /*7e70*/  LDSM.16.MT88.4 R8, [R204+0x11800] ;  /* 0x01180000cc08783b */ /* 0x000eac0000004200 */
[----:B------:R-:W-:Y:S01]  /*7e80*/  F2FP.PACK_AB R4, R141, R64 ;  /* 0x000000408d04723e */ /* 0x000fe200000000ff */
[----:B------:R-:W-:Y:S01]  /*7e90*/  FADD.FTZ R64, R64, R41 ;  /* 0x0000002940407221 */ /* 0x000fe20000010000 */
[----:B------:R-:W-:-:S02]  /*7ea0*/  F2FP.PACK_AB R6, R66, R143 ;  /* 0x0000008f4206723e */ /* 0x000fc400000000ff */
[----:B----4-:R-:W-:Y:S01]  /*7eb0*/  F2FP.PACK_AB R5, R149, R136 ;  /* 0x000000889505723e */ /* 0x010fe200000000ff */
[----:B------:R-:W-:Y:S01]  /*7ec0*/  FADD.FTZ R136, R136, R37 ;  /* 0x0000002588887221 */ /* 0x000fe20000010000 */
[----:B------:R-:W-:Y:S01]  /*7ed0*/  F2FP.PACK_AB R7, R157, R138 ;  /* 0x0000008a9d07723e */ /* 0x000fe200000000ff */
        /* <DEDUP_REMOVED lines=9> */
[----:B------:R-:W4:Y:S02]  /*7f70*/  LDSM.16.MT88.4 R12, [R202+0x11800] ;  /* 0x01180000ca0c783b */ /* 0x000f240000004200 */
[----:B------:R-:W-:-:S05]  /*7f80*/  FADD.FTZ R0, R171, R0 ;  /* 0x00000000ab007221 */ /* 0x000fca0000010000 */
[C---:B------:R-:W-:Y:S08]  /*7f90*/  HMMA.16816.F32 R104, R4.reuse, R16, R104 ;  /* 0x000000100468723c */ /* 0x040ff00000001868 */
[C---:B------:R-:W-:Y:S01]  /*7fa0*/  HMMA.16816.F32 R100, R4.reuse, R18, R100 ;  /* 0x000000120464723c */ /* 0x040fe20000001864 */
[----:B------:R-:W1:Y:S07]  /*7fb0*/  LDSM.16.MT88.4 R16, [R200+0x11800] ;  /* 0x01180000c810783b */ /* 0x000e6e0000004200 */
[C---:B--2---:R-:W-:Y:S08]  /*7fc0*/  HMMA.16816.F32 R96, R4.reuse, R8, R96 ;  /* 0x000000080460723c */ /* 0x044ff00000001860 */
[C---:B------:R-:W-:Y:S01]  /*7fd0*/  HMMA.16816.F32 R92, R4.reuse, R10, R92 ;  /* 0x0000000a045c723c */ /* 0x040fe2000000185c */
[----:B------:R-:W2:Y:S07]  /*7fe0*/  LDSM.16.MT88.4 R8, [R201+0xe000] ;  /* 0x00e00000c908783b */ /* 0x000eae0000004200 */
[C---:B------:R-:W-:Y:S08]  /*7ff0*/  HMMA.16816.F32 R120, R4.reuse, R20, R120 ;  /* 0x000000140478723c */ /* 0x040ff00000001878 */
[C---:B----4-:R-:W-:Y:S08]  /*8000*/  HMMA.16816.F32 R88, R4.reuse, R12, R88 ;  /* 0x0000000c0458723c */ /* 0x050ff00000001858 */
[C---:B------:R-:W-:Y:S01]  /*8010*/  HMMA.16816.F32 R84, R4.reuse, R14, R84 ;  /* 0x0000000e0454723c */ /* 0x040fe20000001854 */
[----:B------:R-:W4:Y:S07]  /*8020*/  LDSM.16.MT88.4 R12, [R200+0xe000] ;  /* 0x00e00000c80c783b */ /* 0x000f2e0000004200 */
[C---:B------:R-:W-:Y:S01]  /*8030*/  HMMA.16816.F32 R116, R4.reuse, R22, R116 ;  /* 0x000000160474723c */ /* 0x040fe20000001874 */
[----:B------:R-:W2:Y:S07]  /*8040*/  LDSM.16.MT88.4 R20, [R202+0xe000] ;  /* 0x00e00000ca14783b */ /* 0x000eae0000004200 */
[C---:B------:R-:W-:Y:S08]  /*8050*/  HMMA.16816.F32 R128, R4.reuse, R24, R128 ;  /* 0x000000180480723c */ /* 0x040ff00000001880 */
        /* <DEDUP_REMOVED lines=8> */
[----:B------:R-:W-:-:S02]  /*80e0*/  F2FP.PACK_AB R4, R171, R140 ;  /* 0x0000008cab04723e */ /* 0x000fc400000000ff */
[----:B------:R-:W-:Y:S02]  /*80f0*/  F2FP.PACK_AB R6, R142, R173 ;  /* 0x000000ad8e06723e */ /* 0x000fe400000000ff */
[----:B------:R-:W-:Y:S01]  /*8100*/  F2FP.PACK_AB R5, R175, R144 ;  /* 0x00000090af05723e */ /* 0x000fe200000000ff */
[----:B------:R-:W-:Y:S01]  /*8110*/  FADD.FTZ R144, R144, R157 ;  /* 0x0000009d90907221 */ /* 0x000fe20000010000 */
[----:B------:R-:W-:-:S03]  /*8120*/  F2FP.PACK_AB R7, R181, R146 ;  /* 0x00000092b507723e */ /* 0x000fc600000000ff */
        /* <DEDUP_REMOVED lines=9> */
[C---:B------:R-:W-:Y:S08]  /*81c0*/  HMMA.16816.F32 R120, R4.reuse, R20, R120 ;  /* 0x000000140478723c */ /* 0x040ff00000001878 */
        /* <DEDUP_REMOVED lines=8> */
[C---:B----4-:R-:W-:Y:S08]  /*8250*/  HMMA.16816.F32 R72, R4.reuse, R12, R72 ;  /* 0x0000000c0448723c */ /* 0x050ff00000001848 */
[C---:B------:R-:W-:Y:S01]  /*8260*/  HMMA.16816.F32 R68, R4.reuse, R14, R68 ;  /* 0x0000000e0444723c */ /* 0x040fe20000001844 */
[----:B------:R-:W4:Y:S07]  /*8270*/  LDSM.16.MT88.4 R12, [R204+0x12800] ;  /* 0x01280000cc0c783b */ /* 0x000f2e0000004200 */
[C---:B---3--:R-:W-:Y:S08]  /*8280*/  HMMA.16816.F32 R88, R4.reuse, R20, R88 ;  /* 0x000000140458723c */ /* 0x048ff00000001858 */
[C---:B------:R-:W-:Y:S01]  /*8290*/  HMMA.16816.F32 R84, R4.reuse, R22, R84 ;  /* 0x000000160454723c */ /* 0x040fe20000001854 */
[----:B------:R-:W3:Y:S07]  /*82a0*/  LDSM.16.MT88.4 R20, [R201+0xe800] ;  /* 0x00e80000c914783b */ /* 0x000eee0000004200 */
[C---:B------:R-:W-:Y:S08]  /*82b0*/  HMMA.16816.F32 R128, R4.reuse, R24, R128 ;  /* 0x000000180480723c */ /* 0x040ff00000001880 */
[----:B------:R-:W-:Y:S01]  /*82c0*/  HMMA.16816.F32 R124, R4, R26, R124 ;  /* 0x0000001a047c723c */ /* 0x000fe2000000187c */
[----:B------:R-:W3:Y:S06]  /*82d0*/  LDSM.16.MT88.4 R24, [R204+0xe800] ;  /* 0x00e80000cc18783b */ /* 0x000eec0000004200 */
[----:B------:R-:W-:-:S02]  /*82e0*/  F2FP.PACK_AB R4, R193, R148 ;  /* 0x00000094c104723e */ /* 0x000fc400000000ff */
[----:B------:R-:W-:Y:S02]  /*82f0*/  F2FP.PACK_AB R6, R189, R150 ;  /* 0x00000096bd06723e */ /* 0x000fe400000000ff */
[----:B-----5:R-:W-:Y:S01]  /*8300*/  F2FP.PACK_AB R5, R185, R152 ;  /* 0x00000098b905723e */ /* 0x020fe200000000ff */
        /* <DEDUP_REMOVED lines=17> */
[C---:B------:R-:W-:Y:S01]  /*8420*/  HMMA.16816.F32 R80, R4.reuse, R32, R80 ;  /* 0x000000200450723c */ /* 0x040fe20000001850 */
[----:B------:R-:W5:Y:S07]  /*8430*/  MUFU.EX2 R32, R153 ;  /* 0x0000009900207308 */ /* 0x000f6e0000000800 */
[C---:B------:R-:W-:Y:S08]  /*8440*/  HMMA.16816.F32 R128, R4.reuse, R24, R128 ;  /* 0x000000180480723c */ /* 0x040ff00000001880 */
[C---:B------:R-:W-:Y:S01]  /*8450*/  HMMA.16816.F32 R124, R4.reuse, R26, R124 ;  /* 0x0000001a047c723c */ /* 0x040fe2000000187c */
[----:B------:R-:W-:Y:S07]  /*8460*/  LDSM.16.MT88.4 R24, [R202+0xf000] ;  /* 0x00f00000ca18783b */ /* 0x000fee0000004200 */
[C---:B-1----:R-:W-:Y:S08]  /*8470*/  HMMA.16816.F32 R88, R4.reuse, R16, R88 ;  /* 0x000000100458723c */ /* 0x042ff00000001858 */
[C---:B------:R-:W-:Y:S01]  /*8480*/  HMMA.16816.F32 R84, R4.reuse, R18, R84 ;  /* 0x000000120454723c */ /* 0x040fe20000001854 */
[----:B------:R-:W1:Y:S07]  /*8490*/  LDSM.16.MT88.4 R16, [R204+0x13000] ;  /* 0x01300000cc10783b */ /* 0x000e6e0000004200 */
[C---:B------:R-:W-:Y:S08]  /*84a0*/  HMMA.16816.F32 R76, R4.reuse, R34, R76 ;  /* 0x00000022044c723c */ /* 0x040ff0000000184c */
[C---:B--2---:R-:W-:Y:S08]  /*84b0*/  HMMA.16816.F32 R72, R4.reuse, R8, R72 ;  /* 0x000000080448723c */ /* 0x044ff00000001848 */
[----:B------:R-:W-:Y:S01]  /*84c0*/  HMMA.16816.F32 R68, R4, R10, R68 ;  /* 0x0000000a0444723c */ /* 0x000fe20000001844 */
[----:B------:R-:W2:Y:S06]  /*84d0*/  LDSM.16.MT88.4 R8, [R202+0x13000] ;  /* 0x01300000ca08783b */ /* 0x000eac0000004200 */
[----:B------:R-:W-:-:S02]  /*84e0*/  F2FP.PACK_AB R4, R167, R156 ;  /* 0x0000009ca704723e */ /* 0x000fc400000000ff */
[----:B------:R-:W-:Y:S02]  /*84f0*/  F2FP.PACK_AB R6, R163, R158 ;  /* 0x0000009ea306723e */ /* 0x000fe400000000ff */
[----:B------:R-:W-:Y:S01]  /*8500*/  F2FP.PACK_AB R5, R159, R160 ;  /* 0x000000a09f05723e */ /* 0x000fe200000000ff */
[----:B------:R-:W-:Y:S01]  /*8510*/  FADD.FTZ R160, R160, R179 ;  /* 0x000000b3a0a07221 */ /* 0x000fe20000010000 */
[----:B-----5:R-:W-:-:S03]  /*8520*/  F2FP.PACK_AB R7, R32, R155 ;  /* 0x0000009b2007723e */ /* 0x020fc600000000ff */
[----:B------:R-:W-:-:S04]  /*8530*/  FADD.FTZ R160, R159, R160 ;  /* 0x000000a09fa07221 */ /* 0x000fc80000010000 */
[----:B----4-:R-:W-:Y:S01]  /*8540*/  HMMA.16816.F32 R112, R4, R12, R112 ;  /* 0x0000000c0470723c */ /* 0x010fe20000001870 */
[----:B------:R-:W-:-:S04]  /*8550*/  FADD.FTZ R155, R155, R160 ;  /* 0x000000a09b9b7221 */ /* 0x000fc80000010000 */
[----:B------:R-:W-:-:S03]  /*8560*/  FADD.FTZ R32, R32, R155 ;  /* 0x0000009b20207221 */ /* 0x000fc60000010000 */
[C---:B------:R-:W-:Y:S01]  /*8570*/  HMMA.16816.F32 R108, R4.reuse, R14, R108 ;  /* 0x0000000e046c723c */ /* 0x040fe2000000186c */
[----:B------:R-:W4:Y:S07]  /*8580*/  LDSM.16.MT88.4 R12, [R201+0x13000] ;  /* 0x01300000c90c783b */ /* 0x000f2e0000004200 */
[C---:B---3--:R-:W-:Y:S08]  /*8590*/  HMMA.16816.F32 R104, R4.reuse, R20, R104 ;  /* 0x000000140468723c */ /* 0x048ff00000001868 */
[C---:B------:R-:W-:Y:S01]  /*85a0*/  HMMA.16816.F32 R100, R4.reuse, R22, R100 ;  /* 0x000000160464723c */ /* 0x040fe20000001864 */
[----:B------:R-:W3:Y:S07]  /*85b0*/  LDSM.16.MT88.4 R20, [R200+0x13000] ;  /* 0x01300000c814783b */ /* 0x000eee0000004200 */
[C---:B-1----:R-:W-:Y:S08]  /*85c0*/  HMMA.16816.F32 R96, R4.reuse, R16, R96 ;  /* 0x000000100460723c */ /* 0x042ff00000001860 */
[C---:B------:R-:W-:Y:S01]  /*85d0*/  HMMA.16816.F32 R92, R4.reuse, R18, R92 ;  /* 0x00000012045c723c */ /* 0x040fe2000000185c */
[----:B------:R-:W-:Y:S07]  /*85e0*/  LDSM.16.MT88.4 R16, [R202+0xf800] ;  /* 0x00f80000ca10783b */ /* 0x000fee0000004200 */
[C---:B--2---:R-:W-:Y:S08]  /*85f0*/  HMMA.16816.F32 R88, R4.reuse, R8, R88 ;  /* 0x000000080458723c */ /* 0x044ff00000001858 */
[C---:B----4-:R-:W-:Y:S08]  /*8600*/  HMMA.16816.F32 R80, R4.reuse, R12, R80 ;  /* 0x0000000c0450723c */ /* 0x050ff00000001850 */
        /* <DEDUP_REMOVED lines=17> */
[----:B---3--:R-:W-:Y:S01]  /*8720*/  HMMA.16816.F32 R72, R4, R20, R72 ;  /* 0x000000140448723c */ /* 0x008fe20000001848 */
        /* <DEDUP_REMOVED lines=112> */
.L_x_819:
[----:B------:R-:W-:-:S04]  /*8e30*/  LEA R4, -R233, RZ, 0x7 ;  /* 0x000000ffe9047211 */ /* 0x000fc800078e39ff */
[----:B------:R-:W-:Y:S02]  /*8e40*/  SHF.R.S32.HI R5, RZ, 0x1f, R4 ;  /* 0x0000001fff057819 */ /* 0x000fe40000011404 */
.L_x_820:
[----:B------:R-:W-:Y:S02]  /*8e50*/  ISETP.GE.AND P1, PT, R213, c[0x0][0x220], PT ;  /* 0x00008800d5007a0c */ /* 0x000fe40003f26270 */
        /* <DEDUP_REMOVED lines=89> */
[----:B------:R-:W-:Y:S01]  /*93f0*/  @!P1 LEA R20, P5, R0, c[0x0][0x170], 0x1 ;  /* 0x00005c0000149a11 */ /* 0x000fe200078a08ff */
        /* <DEDUP_REMOVED lines=55> */
[----:B------:R-:W3:Y:S04]  /*9770*/  LDSM.16.M88.4 R140, [R210+0x5000] ;  /* 0x00500000d28c783b */ /* 0x000ee80000000200 */
[----:B------:R-:W5:Y:S04]  /*9780*/  LDSM.16.M88.4 R56, [R210+0x6000] ;  /* 0x00600000d238783b */ /* 0x000f680000000200 */
[----:B-1----:R-:W-:Y:S04]  /*9790*/  LDSM.16.M88.4 R8, [R209] ;  /* 0x00000000d108783b */ /* 0x002fe80000000200 */
[----:B------:R-:W1:Y:S04]  /*97a0*/  LDSM.16.M88.4 R28, [R208+0x1000] ;  /* 0x00100000d01c783b */ /* 0x000e680000000200 */
[----:B------:R-:W1:Y:S04]  /*97b0*/  LDSM.16.M88.4 R48, [R210+0x6800] ;  /* 0x00680000d230783b */ /* 0x000e680000000200 */
[----:B--2---:R-:W2:Y:S04]  /*97c0*/  LDSM.16.M88.4 R24, [R210+0x4000] ;  /* 0x00400000d218783b */ /* 0x004ea80000000200 */
[----:B------:R-:W1:Y:S04]  /*97d0*/  LDSM.16.M88.4 R148, [R210+0x4800] ;  /* 0x00480000d294783b */ /* 0x000e680000000200 */
[----:B------:R-:W1:Y:S04]  /*97e0*/  LDSM.16.M88.4 R64, [R210+0x5800] ;  /* 0x00580000d240783b */ /* 0x000e680000000200 */
[----:B------:R-:W1:Y:S04]  /*97f0*/  LDSM.16.M88.4 R40, [R210+0x7000] ;  /* 0x00700000d228783b */ /* 0x000e680000000200 */
[----:B------:R-:W2:Y:S01]  /*9800*/  LDSM.16.M88.4 R164, [R210+0x7800] ;  /* 0x00780000d2a4783b */ /* 0x000ea20000000200 */
[C---:B---3--:R-:W-:Y:S03]  /*9810*/  HMMA.16816.F32 R144, R184.reuse, R140, RZ ;  /* 0x0000008cb890723c */ /* 0x048fe600000018ff */
[----:B----4-:R-:W3:Y:S04]  /*9820*/  LDSM.16.M88.4 R16, [R208+0x2000] ;  /* 0x00200000d010783b */ /* 0x010ee80000000200 */
[----:B------:R-:W4:Y:S01]  /*9830*/  LDSM.16.M88.4 R4, [R208+0x2800] ;  /* 0x00280000d004783b */ /* 0x000f220000000200 */
[C---:B------:R-:W-:Y:S03]  /*9840*/  HMMA.16816.F32 R140, R184.reuse, R142, RZ ;  /* 0x0000008eb88c723c */ /* 0x040fe600000018ff */
[----:B------:R-:W2:Y:S04]  /*9850*/  LDSM.16.M88.4 R160, [R208] ;  /* 0x00000000d0a0783b */ /* 0x000ea80000000200 */
[----:B------:R-:W2:Y:S01]  /*9860*/  LDSM.16.M88.4 R156, [R208+0x800] ;  /* 0x00080000d09c783b */ /* 0x000ea20000000200 */
[C---:B-----5:R-:W-:Y:S03]  /*9870*/  HMMA.16816.F32 R60, R184.reuse, R56, RZ ;  /* 0x00000038b83c723c */ /* 0x060fe600000018ff */
[----:B------:R-:W5:Y:S04]  /*9880*/  LDSM.16.M88.4 R20, [R208+0x1800] ;  /* 0x00180000d014783b */ /* 0x000f680000000200 */
[----:B------:R-:W2:Y:S01]  /*9890*/  LDSM.16.M88.4 R32, [R208+0x3000] ;  /* 0x00300000d020783b */ /* 0x000ea20000000200 */
[----:B------:R-:W-:Y:S03]  /*98a0*/  HMMA.16816.F32 R56, R184, R58, RZ ;  /* 0x0000003ab838723c */ /* 0x000fe600000018ff */
[----:B------:R-:W-:Y:S04]  /*98b0*/  LDSM.16.M88.4 R172, [R203+0x4000] ;  /* 0x00400000cbac783b */ /* 0x000fe80000000200 */
[----:B------:R-:W-:Y:S01]  /*98c0*/  LDSM.16.M88.4 R168, [R203+0x4800] ;  /* 0x00480000cba8783b */ /* 0x000fe20000000200 */
[C---:B-1----:R-:W-:Y:S03]  /*98d0*/  HMMA.16816.F32 R144, R8.reuse, R28, R144 ;  /* 0x0000001c0890723c */ /* 0x042fe60000001890 */
[----:B------:R-:W-:Y:S04]  /*98e0*/  LDSM.16.M88.4 R188, [R206] ;  /* 0x00000000cebc783b */ /* 0x000fe80000000200 */
[----:B------:R-:W-:Y:S01]  /*98f0*/  LDSM.16.M88.4 R180, [R211+0x2000] ;  /* 0x00200000d3b4783b */ /* 0x000fe20000000200 */
[----:B------:R-:W-:Y:S03]  /*9900*/  HMMA.16816.F32 R140, R8, R30, R140 ;  /* 0x0000001e088c723c */ /* 0x000fe6000000188c */
[----:B------:R-:W1:Y:S04]  /*9910*/  LDSM.16.M88.4 R28, [R208+0x3800] ;  /* 0x00380000d01c783b */ /* 0x000e680000000200 */
[----:B------:R-:W-:Y:S01]  /*9920*/  LDSM.16.M88.4 R196, [R208+0x4000] ;  /* 0x00400000d0c4783b */ /* 0x000fe20000000200 */
[C---:B------:R-:W-:Y:S03]  /*9930*/  HMMA.16816.F32 R52, R184.reuse, R48, RZ ;  /* 0x00000030b834723c */ /* 0x040fe600000018ff */
[----:B------:R-:W-:Y:S04]  /*9940*/  LDSM.16.M88.4 R176, [R210+0x8800] ;  /* 0x00880000d2b0783b */ /* 0x000fe80000000200 */
[----:B------:R-:W-:Y:S01]  /*9950*/  LDSM.16.M88.4 R192, [R205+0x3800] ;  /* 0x00380000cdc0783b */ /* 0x000fe20000000200 */
[C---:B------:R-:W-:Y:S03]  /*9960*/  HMMA.16816.F32 R48, R184.reuse, R50, RZ ;  /* 0x00000032b830723c */ /* 0x040fe600000018ff */
[----:B------:R-:W0:Y:S05]  /*9970*/  LDGDEPBAR ;  /* 0x00000000000079af */ /* 0x000e2a0000000000 */
[C---:B--2---:R-:W-:Y:S08]  /*9980*/  HMMA.16816.F32 R12, R184.reuse, R24, RZ ;  /* 0x00000018b80c723c */ /* 0x044ff000000018ff */
        /* <DEDUP_REMOVED lines=9> */
[----:B------:R-:W-:Y:S07]  /*9a20*/  LDSM.16.M88.4 R164, [R203+0x5000] ;  /* 0x00500000cba4783b */ /* 0x000fee0000000200 */
[C---:B---3--:R-:W-:Y:S08]  /*9a30*/  HMMA.16816.F32 R60, R8.reuse, R16, R60 ;  /* 0x00000010083c723c */ /* 0x048ff0000000183c */
[C---:B------:R-:W-:Y:S01]  /*9a40*/  HMMA.16816.F32 R56, R8.reuse, R18, R56 ;  /* 0x000000120838723c */ /* 0x040fe20000001838 */
[----:B------:R-:W2:Y:S07]  /*9a50*/  LDSM.16.M88.4 R16, [R207] ;  /* 0x00000000cf10783b */ /* 0x000eae0000000200 */
[C---:B----4-:R-:W-:Y:S08]  /*9a60*/  HMMA.16816.F32 R52, R8.reuse, R4, R52 ;  /* 0x000000040834723c */ /* 0x050ff00000001834 */
[C---:B------:R-:W-:Y:S01]  /*9a70*/  HMMA.16816.F32 R48, R8.reuse, R6, R48 ;  /* 0x000000060830723c */ /* 0x040fe20000001830 */
[----:B------:R-:W3:Y:S07]  /*9a80*/  LDSM.16.M88.4 R4, [R203+0x6800] ;  /* 0x00680000cb04783b */ /* 0x000eee0000000200 */
[C---:B------:R-:W-:Y:S08]  /*9a90*/  HMMA.16816.F32 R12, R8.reuse, R160, R12 ;  /* 0x000000a0080c723c */ /* 0x040ff0000000180c */
[C---:B------:R-:W-:Y:S01]  /*9aa0*/  HMMA.16816.F32 R24, R8.reuse, R162, R24 ;  /* 0x000000a20818723c */ /* 0x040fe20000001818 */
[----:B------:R-:W-:Y:S07]  /*9ab0*/  LDSM.16.M88.4 R160, [R203+0x5800] ;  /* 0x00580000cba0783b */ /* 0x000fee0000000200 */
[C---:B------:R-:W-:Y:S08]  /*9ac0*/  HMMA.16816.F32 R152, R8.reuse, R156, R152 ;  /* 0x0000009c0898723c */ /* 0x040ff00000001898 */
[C---:B------:R-:W-:Y:S01]  /*9ad0*/  HMMA.16816.F32 R148, R8.reuse, R158, R148 ;  /* 0x0000009e0894723c */ /* 0x040fe20000001894 */
[----:B------:R-:W-:Y:S07]  /*9ae0*/  LDSM.16.M88.4 R156, [R203+0x7000] ;  /* 0x00700000cb9c783b */ /* 0x000fee0000000200 */
[C---:B-----5:R-:W-:Y:S08]  /*9af0*/  HMMA.16816.F32 R136, R8.reuse, R20, R136 ;  /* 0x000000140888723c */ /* 0x060ff00000001888 */
[C---:B------:R-:W-:Y:S01]  /*9b00*/  HMMA.16816.F32 R64, R8.reuse, R22, R64 ;  /* 0x000000160840723c */ /* 0x040fe20000001840 */
[----:B------:R-:W-:Y:S07]  /*9b10*/  LDSM.16.M88.4 R20, [R203+0x6000] ;  /* 0x00600000cb14783b */ /* 0x000fee0000000200 */
[C---:B------:R-:W-:Y:S08]  /*9b20*/  HMMA.16816.F32 R44, R8.reuse, R32, R44 ;  /* 0x00000020082c723c */ /* 0x040ff0000000182c */
[C---:B------:R-:W-:Y:S01]  /*9b30*/  HMMA.16816.F32 R40, R8.reuse, R34, R40 ;  /* 0x000000220828723c */ /* 0x040fe20000001828 */
[----:B------:R-:W-:Y:S07]  /*9b40*/  LDSM.16.M88.4 R32, [R203+0x7800] ;  /* 0x00780000cb20783b */ /* 0x000fee0000000200 */
[C---:B-1----:R-:W-:Y:S08]  /*9b50*/  HMMA.16816.F32 R36, R8.reuse, R28, R36 ;  /* 0x0000001c0824723c */ /* 0x042ff00000001824 */
[----:B------:R-:W-:Y:S01]  /*9b60*/  HMMA.16816.F32 R184, R8, R30, R184 ;  /* 0x0000001e08b8723c */ /* 0x000fe200000018b8 */
[----:B------:R-:W1:Y:S04]  /*9b70*/  LDSM.16.M88.4 R8, [R205] ;  /* 0x00000000cd08783b */ /* 0x000e680000000200 */
[----:B------:R-:W4:Y:S03]  /*9b80*/  LDSM.16.M88.4 R28, [R205+0x800] ;  /* 0x00080000cd1c783b */ /* 0x000f260000000200 */
[C---:B--2---:R-:W-:Y:S08]  /*9b90*/  HMMA.16816.F32 R12, R16.reuse, R172, R12 ;  /* 0x000000ac100c723c */ /* 0x044ff0000000180c */
[C---:B------:R-:W-:Y:S01]  /*9ba0*/  HMMA.16816.F32 R24, R16.reuse, R174, R24 ;  /* 0x000000ae1018723c */ /* 0x040fe20000001818 */
[----:B------:R-:W-:Y:S07]  /*9bb0*/  LDSM.16.M88.4 R172, [R210+0x9000] ;  /* 0x00900000d2ac783b */ /* 0x000fee0000000200 */
[C---:B------:R-:W-:Y:S08]  /*9bc0*/  HMMA.16816.F32 R152, R16.reuse, R168, R152 ;  /* 0x000000a81098723c */ /* 0x040ff00000001898 */
[C---:B------:R-:W-:Y:S01]  /*9bd0*/  HMMA.16816.F32 R148, R16.reuse, R170, R148 ;  /* 0x000000aa1094723c */ /* 0x040fe20000001894 */
[----:B------:R-:W-:Y:S07]  /*9be0*/  LDSM.16.M88.4 R168, [R210+0x9800] ;  /* 0x00980000d2a8783b */ /* 0x000fee0000000200 */
[C---:B---3--:R-:W-:Y:S08]  /*9bf0*/  HMMA.16816.F32 R52, R16.reuse, R4, R52 ;  /* 0x000000041034723c */ /* 0x048ff00000001834 */
[----:B------:R-:W-:Y:S01]  /*9c00*/  HMMA.16816.F32 R48, R16, R6, R48 ;  /* 0x000000061030723c */ /* 0x000fe20000001830 */
[----:B------:R-:W2:Y:S07]  /*9c10*/  LDSM.16.M88.4 R4, [R205+0x1000] ;  /* 0x00100000cd04783b */ /* 0x000eae0000000200 */
[C---:B-1----:R-:W-:Y:S08]  /*9c20*/  HMMA.16816.F32 R12, R188.reuse, R8, R12 ;  /* 0x00000008bc0c723c */ /* 0x042ff0000000180c */
[----:B------:R-:W-:Y:S01]  /*9c30*/  HMMA.16816.F32 R24, R188, R10, R24 ;  /* 0x0000000abc18723c */ /* 0x000fe20000001818 */
[----:B------:R-:W1:Y:S07]  /*9c40*/  LDSM.16.M88.4 R8, [R210+0x8000] ;  /* 0x00800000d208783b */ /* 0x000e6e0000000200 */
        /* <DEDUP_REMOVED lines=8> */
[----:B------:R-:W3:Y:S07]  /*9cd0*/  LDSM.16.M88.4 R20, [R205+0x1800] ;  /* 0x00180000cd14783b */ /* 0x000eee0000000200 */
[C---:B------:R-:W-:Y:S08]  /*9ce0*/  HMMA.16816.F32 R44, R16.reuse, R156, R44 ;  /* 0x0000009c102c723c */ /* 0x040ff0000000182c */
[C---:B------:R-:W-:Y:S01]  /*9cf0*/  HMMA.16816.F32 R40, R16.reuse, R158, R40 ;  /* 0x0000009e1028723c */ /* 0x040fe20000001828 */
[----:B------:R-:W-:Y:S07]  /*9d00*/  LDSM.16.M88.4 R156, [R210+0xb000] ;  /* 0x00b00000d29c783b */ /* 0x000fee0000000200 */
[C---:B------:R-:W-:Y:S08]  /*9d10*/  HMMA.16816.F32 R36, R16.reuse, R32, R36 ;  /* 0x000000201024723c */ /* 0x040ff00000001824 */
[----:B------:R-:W-:Y:S01]  /*9d20*/  HMMA.16816.F32 R184, R16, R34, R184 ;  /* 0x0000002210b8723c */ /* 0x000fe200000018b8 */
[----:B------:R-:W5:Y:S04]  /*9d30*/  LDSM.16.M88.4 R16, [R205+0x2000] ;  /* 0x00200000cd10783b */ /* 0x000f680000000200 */
[----:B------:R-:W-:Y:S03]  /*9d40*/  LDSM.16.M88.4 R32, [R209+0x2000] ;  /* 0x00200000d120783b */ /* 0x000fe60000000200 */
[C---:B----4-:R-:W-:Y:S08]  /*9d50*/  HMMA.16816.F32 R152, R188.reuse, R28, R152 ;  /* 0x0000001cbc98723c */ /* 0x050ff00000001898 */
[C---:B------:R-:W-:Y:S01]  /*9d60*/  HMMA.16816.F32 R148, R188.reuse, R30, R148 ;  /* 0x0000001ebc94723c */ /* 0x040fe20000001894 */
[----:B------:R-:W4:Y:S07]  /*9d70*/  LDSM.16.M88.4 R28, [R205+0x2800] ;  /* 0x00280000cd1c783b */ /* 0x000f2e0000000200 */
[C---:B--2---:R-:W-:Y:S08]  /*9d80*/  HMMA.16816.F32 R144, R188.reuse, R4, R144 ;  /* 0x00000004bc90723c */ /* 0x044ff00000001890 */
[----:B------:R-:W-:Y:S01]  /*9d90*/  HMMA.16816.F32 R140, R188, R6, R140 ;  /* 0x00000006bc8c723c */ /* 0x000fe2000000188c */
[----:B------:R-:W2:Y:S07]  /*9da0*/  LDSM.16.M88.4 R4, [R205+0x3000] ;  /* 0x00300000cd04783b */ /* 0x000eae0000000200 */
[C---:B-1----:R-:W-:Y:S08]  /*9db0*/  HMMA.16816.F32 R12, R180.reuse, R8, R12 ;  /* 0x00000008b40c723c */ /* 0x042ff0000000180c */
[----:B------:R-:W-:Y:S01]  /*9dc0*/  HMMA.16816.F32 R24, R180, R10, R24 ;  /* 0x0000000ab418723c */ /* 0x000fe20000001818 */
[----:B------:R-:W-:Y:S07]  /*9dd0*/  LDSM.16.M88.4 R8, [R206+0x2000] ;  /* 0x00200000ce08783b */ /* 0x000fee0000000200 */
[C---:B---3--:R-:W-:Y:S08]  /*9de0*/  HMMA.16816.F32 R136, R188.reuse, R20, R136 ;  /* 0x00000014bc88723c */ /* 0x048ff00000001888 */
[C---:B------:R-:W-:Y:S01]  /*9df0*/  HMMA.16816.F32 R64, R188.reuse, R22, R64 ;  /* 0x00000016bc40723c */ /* 0x040fe20000001840 */
[----:B------:R-:W-:Y:S07]  /*9e00*/  LDSM.16.M88.4 R20, [R207+0x2000] ;  /* 0x00200000cf14783b */ /* 0x000fee0000000200 */
[C---:B-----5:R-:W-:Y:S08]  /*9e10*/  HMMA.16816.F32 R60, R188.reuse, R16, R60 ;  /* 0x00000010bc3c723c */ /* 0x060ff0000000183c */
[C---:B------:R-:W-:Y:S01]  /*9e20*/  HMMA.16816.F32 R56, R188.reuse, R18, R56 ;  /* 0x00000012bc38723c */ /* 0x040fe20000001838 */
[----:B------:R-:W1:Y:S07]  /*9e30*/  LDSM.16.M88.4 R16, [R203+0x8000] ;  /* 0x00800000cb10783b */ /* 0x000e6e0000000200 */
[C---:B----4-:R-:W-:Y:S08]  /*9e40*/  HMMA.16816.F32 R52, R188.reuse, R28, R52 ;  /* 0x0000001cbc34723c */ /* 0x050ff00000001834 */
[----:B------:R-:W-:Y:S01]  /*9e50*/  HMMA.16816.F32 R48, R188, R30, R48 ;  /* 0x0000001ebc30723c */ /* 0x000fe20000001830 */
[----:B------:R-:W3:Y:S07]  /*9e60*/  LDSM.16.M88.4 R28, [R208+0x4800] ;  /* 0x00480000d01c783b */ /* 0x000eee0000000200 */
[C---:B------:R-:W-:Y:S08]  /*9e70*/  HMMA.16816.F32 R12, R32.reuse, R196, R12 ;  /* 0x000000c4200c723c */ /* 0x040ff0000000180c */
[----:B------:R-:W-:Y:S08]  /*9e80*/  HMMA.16816.F32 R24, R32, R198, R24 ;  /* 0x000000c62018723c */ /* 0x000ff00000001818 */
[C---:B------:R-:W-:Y:S08]  /*9e90*/  HMMA.16816.F32 R152, R180.reuse, R176, R152 ;  /* 0x000000b0b498723c */ /* 0x040ff00000001898 */
[----:B------:R-:W-:Y:S01]  /*9ea0*/  HMMA.16816.F32 R176, R180, R178, R148 ;  /* 0x000000b2b4b0723c */ /* 0x000fe20000001894 */
[----:B------:R-:W-:Y:S07]  /*9eb0*/  LDSM.16.M88.4 R148, [R203+0x8800] ;  /* 0x00880000cb94783b */ /* 0x000fee0000000200 */
[C---:B--2---:R-:W-:Y:S08]  /*9ec0*/  HMMA.16816.F32 R44, R188.reuse, R4, R44 ;  /* 0x00000004bc2c723c */ /* 0x044ff0000000182c */
[----:B------:R-:W-:Y:S01]  /*9ed0*/  HMMA.16816.F32 R40, R188, R6, R40 ;  /* 0x00000006bc28723c */ /* 0x000fe20000001828 */
[----:B------:R-:W2:Y:S07]  /*9ee0*/  LDSM.16.M88.4 R4, [R205+0x4000] ;  /* 0x00400000cd04783b */ /* 0x000eae0000000200 */
[C---:B-1----:R-:W-:Y:S08]  /*9ef0*/  HMMA.16816.F32 R12, R20.reuse, R16, R12 ;  /* 0x00000010140c723c */ /* 0x042ff0000000180c */
[----:B------:R-:W-:Y:S01]  /*9f00*/  HMMA.16816.F32 R24, R20, R18, R24 ;  /* 0x000000121418723c */ /* 0x000fe20000001818 */
[----:B------:R-:W1:Y:S07]  /*9f10*/  LDSM.16.M88.4 R16, [R208+0x5000] ;  /* 0x00500000d010783b */ /* 0x000e6e0000000200 */
[C---:B---3--:R-:W-:Y:S08]  /*9f20*/  HMMA.16816.F32 R152, R32.reuse, R28, R152 ;  /* 0x0000001c2098723c */ /* 0x048ff00000001898 */
[----:B------:R-:W-:Y:S01]  /*9f30*/  HMMA.16816.F32 R176, R32, R30, R176 ;  /* 0x0000001e20b0723c */ /* 0x000fe200000018b0 */
[----:B------:R-:W-:Y:S07]  /*9f40*/  LDSM.16.M88.4 R28, [R208+0x5800] ;  /* 0x00580000d01c783b */ /* 0x000fee0000000200 */
[C---:B------:R-:W-:Y:S08]  /*9f50*/  HMMA.16816.F32 R44, R180.reuse, R156, R44 ;  /* 0x0000009cb42c723c */ /* 0x040ff0000000182c */
[C---:B------:R-:W-:Y:S01]  /*9f60*/  HMMA.16816.F32 R156, R180.reuse, R158, R40 ;  /* 0x0000009eb49c723c */ /* 0x040fe20000001828 */
[----:B------:R-:W3:Y:S07]  /*9f70*/  LDSM.16.M88.4 R40, [R205+0x4800] ;  /* 0x00480000cd28783b */ /* 0x000eee0000000200 */
[C---:B------:R-:W-:Y:S08]  /*9f80*/  HMMA.16816.F32 R144, R180.reuse, R172, R144 ;  /* 0x000000acb490723c */ /* 0x040ff00000001890 */
[----:B------:R-:W-:Y:S08]  /*9f90*/  HMMA.16816.F32 R140, R180, R174, R140 ;  /* 0x000000aeb48c723c */ /* 0x000ff0000000188c */
[C---:B--2---:R-:W-:Y:S08]  /*9fa0*/  HMMA.16816.F32 R12, R8.reuse, R4, R12 ;  /* 0x00000004080c723c */ /* 0x044ff0000000180c */
[----:B------:R-:W-:Y:S01]  /*9fb0*/  HMMA.16816.F32 R24, R8, R6, R24 ;  /* 0x000000060818723c */ /* 0x000fe20000001818 */
[----:B------:R-:W2:Y:S07]  /*9fc0*/  LDSM.16.M88.4 R4, [R203+0x9000] ;  /* 0x00900000cb04783b */ /* 0x000eae0000000200 */
[C---:B------:R-:W-:Y:S08]  /*9fd0*/  HMMA.16816.F32 R152, R20.reuse, R148, R152 ;  /* 0x000000941498723c */ /* 0x040ff00000001898 */
[----:B------:R-:W-:Y:S01]  /*9fe0*/  HMMA.16816.F32 R176, R20, R150, R176 ;  /* 0x0000009614b0723c */ /* 0x000fe200000018b0 */
[----:B------:R-:W-:-:S02]  /*9ff0*/  FMUL.FTZ R13, R13, c[0x0][0x2ec] ;  /* 0x0000bb000d0d7a20 */ /* 0x000fc40000410000 */
[----:B------:R-:W-:Y:S02]  /*a000*/  FMUL.FTZ R0, R12, c[0x0][0x2ec] ;  /* 0x0000bb000c007a20 */ /* 0x000fe40000410000 */
[----:B------:R4:W-:Y:S01]  /*a010*/  MUFU.TANH R148, R13 ;  /* 0x0000000d00947308 */ /* 0x0009e20000002400 */
[----:B------:R-:W-:Y:S02]  /*a020*/  FMUL.FTZ R2, R14, c[0x0][0x2ec] ;  /* 0x0000bb000e027a20 */ /* 0x000fe40000410000 */
[C---:B-1----:R-:W-:Y:S01]  /*a030*/  HMMA.16816.F32 R144, R32.reuse, R16, R144 ;  /* 0x000000102090723c */ /* 0x042fe20000001890 */
[----:B------:R-:W-:Y:S02]  /*a040*/  FMUL.FTZ R24, R24, c[0x0][0x2ec] ;  /* 0x0000bb0018187a20 */ /* 0x000fe40000410000 */
[----:B------:R-:W-:Y:S02]  /*a050*/  FMUL.FTZ R25, R25, c[0x0][0x2ec] ;  /* 0x0000bb0019197a20 */ /* 0x000fe40000410000 */
[----:B------:R-:W-:Y:S03]  /*a060*/  MUFU.TANH R149, R24 ;  /* 0x0000001800957308 */ /* 0x000fe60000002400 */
[----:B------:R-:W-:Y:S01]  /*a070*/  HMMA.16816.F32 R140, R32, R18, R140 ;  /* 0x00000012208c723c */ /* 0x000fe2000000188c */
[----:B------:R-:W-:Y:S04]  /*a080*/  LDSM.16.M88.4 R16, [R208+0x6000] ;  /* 0x00600000d010783b */ /* 0x000fe80000000200 */
[----:B------:R-:W1:Y:S03]  /*a090*/  MUFU.TANH R0, R0 ;  /* 0x0000000000007308 */ /* 0x000e660000002400 */
[C---:B------:R-:W-:Y:S05]  /*a0a0*/  HMMA.16816.F32 R136, R180.reuse, R168, R136 ;  /* 0x000000a8b488723c */ /* 0x040fea0000001888 */
[----:B------:R-:W-:Y:S03]  /*a0b0*/  MUFU.TANH R2, R2 ;  /* 0x0000000200027308 */ /* 0x000fe60000002400 */
[----:B------:R-:W-:Y:S08]  /*a0c0*/  HMMA.16816.F32 R64, R180, R170, R64 ;  /* 0x000000aab440723c */ /* 0x000ff00000001840 */
[C---:B---3--:R-:W-:Y:S01]  /*a0d0*/  HMMA.16816.F32 R152, R8.reuse, R40, R152 ;  /* 0x000000280898723c */ /* 0x048fe20000001898 */
[----:B------:R3:W-:Y:S06]  /*a0e0*/  MUFU.TANH R40, R25 ;  /* 0x0000001900287308 */ /* 0x0007ec0000002400 */
[----:B------:R-:W-:Y:S01]  /*a0f0*/  FMUL.FTZ R41, R15, c[0x0][0x2ec] ;  /* 0x0000bb000f297a20 */ /* 0x000fe20000410000 */
[----:B------:R-:W-:Y:S01]  /*a100*/  HMMA.16816.F32 R176, R8, R42, R176 ;  /* 0x0000002a08b0723c */ /* 0x000fe200000018b0 */
[----:B----4-:R-:W4:Y:S04]  /*a110*/  LDSM.16.M88.4 R12, [R205+0x5000] ;  /* 0x00500000cd0c783b */ /* 0x010f280000000200 */
[----:B------:R-:W5:Y:S02]  /*a120*/  MUFU.TANH R41, R41 ;  /* 0x0000002900297308 */ /* 0x000f640000002400 */
[----:B------:R-:W-:Y:S01]  /*a130*/  FMUL.FTZ R42, R26, c[0x0][0x2ec] ;  /* 0x0000bb001a2a7a20 */ /* 0x000fe20000410000 */
[----:B--2---:R-:W-:Y:S01]  /*a140*/  HMMA.16816.F32 R144, R20, R4, R144 ;  /* 0x000000041490723c */ /* 0x004fe20000001890 */
[----:B------:R-:W-:-:S02]  /*a150*/  FMUL.FTZ R43, R27, c[0x0][0x2ec] ;  /* 0x0000bb001b2b7a20 */ /* 0x000fc40000410000 */
[----:B---3--:R-:W2:Y:S02]  /*a160*/  LDSM.16.M88.4 R24, [R203+0x9800] ;  /* 0x00980000cb18783b */ /* 0x008ea40000000200 */
[----:B------:R-:W3:Y:S03]  /*a170*/  MUFU.TANH R42, R42 ;  /* 0x0000002a002a7308 */ /* 0x000ee60000002400 */
[----:B------:R-:W-:Y:S01]  /*a180*/  HMMA.16816.F32 R140, R20, R6, R140 ;  /* 0x00000006148c723c */ /* 0x000fe2000000188c */
[----:B------:R-:W-:Y:S01]  /*a190*/  LDSM.16.M88.4 R4, [R208+0x6800] ;  /* 0x00680000d004783b */ /* 0x000fe20000000200 */
[----:B------:R-:W-:Y:S02]  /*a1a0*/  FMUL.FTZ R150, R152, c[0x0][0x2ec] ;  /* 0x0000bb0098967a20 */ /* 0x000fe40000410000 */
[----:B------:R-:W-:Y:S01]  /*a1b0*/  FMUL.FTZ R151, R153, c[0x0][0x2ec] ;  /* 0x0000bb0099977a20 */ /* 0x000fe20000410000 */
[----:B------:R-:W1:Y:S01]  /*a1c0*/  MUFU.TANH R43, R43 ;  /* 0x0000002b002b7308 */ /* 0x000e620000002400 */
[----:B------:R-:W-:-:S02]  /*a1d0*/  FMUL.FTZ R154, R154, c[0x0][0x2ec] ;  /* 0x0000bb009a9a7a20 */ /* 0x000fc40000410000 */
[C---:B------:R-:W-:Y:S01]  /*a1e0*/  HMMA.16816.F32 R136, R32.reuse, R28, R136 ;  /* 0x0000001c2088723c */ /* 0x040fe20000001888 */
[----:B------:R-:W-:Y:S02]  /*a1f0*/  FMUL.FTZ R152, R176, c[0x0][0x2ec] ;  /* 0x0000bb00b0987a20 */ /* 0x000fe40000410000 */
[----:B------:R-:W-:Y:S02]  /*a200*/  FMUL.FTZ R153, R177, c[0x0][0x2ec] ;  /* 0x0000bb00b1997a20 */ /* 0x000fe40000410000 */
[----:B------:R-:W1:Y:S01]  /*a210*/  MUFU.TANH R150, R150 ;  /* 0x0000009600967308 */ /* 0x000e620000002400 */
[----:B------:R-:W-:Y:S02]  /*a220*/  IMAD.MOV.U32 R176, RZ, RZ, R240 ;  /* 0x000000ffffb07224 */ /* 0x000fe400078e00f0 */
[----:B------:R-:W-:Y:S01]  /*a230*/  HMMA.16816.F32 R64, R32, R30, R64 ;  /* 0x0000001e2040723c */ /* 0x000fe20000001840 */
[----:B------:R-:W1:Y:S01]  /*a240*/  LDSM.16.M88.4 R28, [R205+0x5800] ;  /* 0x00580000cd1c783b */ /* 0x000e620000000200 */
[----:B------:R-:W-:-:S03]  /*a250*/  IMAD.MOV.U32 R177, RZ, RZ, R241 ;  /* 0x000000ffffb17224 */ /* 0x000fc600078e00f1 */
[----:B------:R-:W1:Y:S03]  /*a260*/  MUFU.TANH R151, R151 ;  /* 0x0000009700977308 */ /* 0x000e660000002400 */
[C---:B------:R-:W-:Y:S05]  /*a270*/  HMMA.16816.F32 R60, R180.reuse, R164, R60 ;  /* 0x000000a4b43c723c */ /* 0x040fea000000183c */
[----:B------:R-:W1:Y:S03]  /*a280*/  MUFU.TANH R152, R152 ;  /* 0x0000009800987308 */ /* 0x000e660000002400 */
[----:B------:R-:W-:Y:S05]  /*a290*/  HMMA.16816.F32 R56, R180, R166, R56 ;  /* 0x000000a6b438723c */ /* 0x000fea0000001838 */
[----:B------:R-:W1:Y:S03]  /*a2a0*/  MUFU.TANH R153, R153 ;  /* 0x0000009900997308 */ /* 0x000e660000002400 */
[C---:B------:R-:W-:Y:S05]  /*a2b0*/  HMMA.16816.F32 R36, R188.reuse, R192, R36 ;  /* 0x000000c0bc24723c */ /* 0x040fea0000001824 */
[----:B------:R-:W1:Y:S03]  /*a2c0*/  MUFU.TANH R154, R154 ;  /* 0x0000009a009a7308 */ /* 0x000e660000002400 */
[----:B------:R-:W-:Y:S01]  /*a2d0*/  HMMA.16816.F32 R184, R188, R194, R184 ;  /* 0x000000c2bcb8723c */ /* 0x000fe200000018b8 */
[----:B------:R-:W1:Y:S07]  /*a2e0*/  LDSM.16.M88.4 R188, [R210+0xb800] ;  /* 0x00b80000d2bc783b */ /* 0x000e6e0000000200 */
[C---:B----4-:R-:W-:Y:S08]  /*a2f0*/  HMMA.16816.F32 R144, R8.reuse, R12, R144 ;  /* 0x0000000c0890723c */ /* 0x050ff00000001890 */
[----:B------:R-:W-:Y:S01]  /*a300*/  HMMA.16816.F32 R140, R8, R14, R140 ;  /* 0x0000000e088c723c */ /* 0x000fe2000000188c */
[----:B------:R-:W4:Y:S07]  /*a310*/  LDSM.16.M88.4 R12, [R208+0x7000] ;  /* 0x00700000d00c783b */ /* 0x000f2e0000000200 */
[C---:B--2---:R-:W-:Y:S08]  /*a320*/  HMMA.16816.F32 R136, R20.reuse, R24, R136 ;  /* 0x000000181488723c */ /* 0x044ff00000001888 */
[----:B------:R-:W-:Y:S01]  /*a330*/  HMMA.16816.F32 R64, R20, R26, R64 ;  /* 0x0000001a1440723c */ /* 0x000fe20000001840 */
[----:B------:R-:W-:Y:S01]  /*a340*/  LDSM.16.M88.4 R24, [R208+0x7800] ;  /* 0x00780000d018783b */ /* 0x000fe20000000200 */
[----:B------:R-:W-:-:S02]  /*a350*/  FMUL.FTZ R144, R144, c[0x0][0x2ec] ;  /* 0x0000bb0090907a20 */ /* 0x000fc40000410000 */
[----:B------:R-:W-:Y:S02]  /*a360*/  FMUL.FTZ R147, R147, c[0x0][0x2ec] ;  /* 0x0000bb0093937a20 */ /* 0x000fe40000410000 */
[----:B------:R-:W-:Y:S02]  /*a370*/  FMUL.FTZ R145, R145, c[0x0][0x2ec] ;  /* 0x0000bb0091917a20 */ /* 0x000fe40000410000 */
[----:B------:R-:W-:Y:S01]  /*a380*/  HMMA.16816.F32 R60, R32, R16, R60 ;  /* 0x00000010203c723c */ /* 0x000fe2000000183c */
[----:B------:R-:W-:Y:S01]  /*a390*/  MUFU.TANH R144, R144 ;  /* 0x0000009000907308 */ /* 0x000fe20000002400 */
[----:B------:R-:W-:Y:S02]  /*a3a0*/  FMUL.FTZ R141, R141, c[0x0][0x2ec] ;  /* 0x0000bb008d8d7a20 */ /* 0x000fe40000410000 */
[----:B------:R-:W-:Y:S02]  /*a3b0*/  FMUL.FTZ R140, R140, c[0x0][0x2ec] ;  /* 0x0000bb008c8c7a20 */ /* 0x000fe40000410000 */
[----:B------:R-:W-:-:S02]  /*a3c0*/  FMUL.FTZ R146, R146, c[0x0][0x2ec] ;  /* 0x0000bb0092927a20 */ /* 0x000fc40000410000 */
[----:B------:R-:W-:Y:S01]  /*a3d0*/  HMMA.16816.F32 R56, R32, R18, R56 ;  /* 0x000000122038723c */ /* 0x000fe20000001838 */
[----:B------:R-:W2:Y:S01]  /*a3e0*/  LDSM.16.M88.4 R16, [R203+0xa000] ;  /* 0x00a00000cb10783b */ /* 0x000ea20000000200 */
[----:B------:R-:W-:Y:S06]  /*a3f0*/  MUFU.TANH R145, R145 ;  /* 0x0000009100917308 */ /* 0x000fec0000002400 */
[C---:B------:R-:W-:Y:S02]  /*a400*/  HMMA.16816.F32 R52, R180.reuse, R160, R52 ;  /* 0x000000a0b434723c */ /* 0x040fe40000001834 */
[----:B------:R-:W-:Y:S05]  /*a410*/  MUFU.TANH R164, R141 ;  /* 0x0000008d00a47308 */ /* 0x000fea0000002400 */
[----:B------:R-:W-:Y:S01]  /*a420*/  FMUL.FTZ R160, R155, c[0x0][0x2ec] ;  /* 0x0000bb009ba07a20 */ /* 0x000fe20000410000 */
[----:B------:R-:W-:Y:S01]  /*a430*/  HMMA.16816.F32 R48, R180, R162, R48 ;  /* 0x000000a2b430723c */ /* 0x000fe20000001830 */
[----:B------:R-:W-:Y:S01]  /*a440*/  FMUL.FTZ R155, R178, c[0x0][0x2ec] ;  /* 0x0000bb00b29b7a20 */ /* 0x000fe20000410000 */
[----:B------:R3:W-:Y:S01]  /*a450*/  MUFU.TANH R162, R147 ;  /* 0x0000009300a27308 */ /* 0x0007e20000002400 */
[----:B------:R-:W-:-:S04]  /*a460*/  FMUL.FTZ R161, R179, c[0x0][0x2ec] ;  /* 0x0000bb00b3a17a20 */ /* 0x000fc80000410000 */
[----:B------:R-:W-:Y:S01]  /*a470*/  FMUL.FTZ R163, R142, c[0x0][0x2ec] ;  /* 0x0000bb008ea37a20 */ /* 0x000fe20000410000 */
[C---:B-1----:R-:W-:Y:S02]  /*a480*/  HMMA.16816.F32 R136, R8.reuse, R28, R136 ;  /* 0x0000001c0888723c */ /* 0x042fe40000001888 */
[----:B------:R-:W1:Y:S06]  /*a490*/  MUFU.TANH R160, R160 ;  /* 0x000000a000a07308 */ /* 0x000e6c0000002400 */
[----:B------:R-:W-:Y:S01]  /*a4a0*/  HMMA.16816.F32 R64, R8, R30, R64 ;  /* 0x0000001e0840723c */ /* 0x000fe20000001840 */
[----:B------:R-:W1:Y:S01]  /*a4b0*/  LDSM.16.M88.4 R28, [R203+0xa800] ;  /* 0x00a80000cb1c783b */ /* 0x000e620000000200 */
[----:B------:R-:W1:Y:S01]  /*a4c0*/  MUFU.TANH R155, R155 ;  /* 0x0000009b009b7308 */ /* 0x000e620000002400 */
[----:B---3--:R-:W-:-:S05]  /*a4d0*/  FMUL.FTZ R147, R143, c[0x0][0x2ec] ;  /* 0x0000bb008f937a20 */ /* 0x008fca0000410000 */
[C---:B------:R-:W-:Y:S02]  /*a4e0*/  HMMA.16816.F32 R36, R180.reuse, R188, R36 ;  /* 0x000000bcb424723c */ /* 0x040fe40000001824 */
[----:B------:R-:W3:Y:S06]  /*a4f0*/  MUFU.TANH R161, R161 ;  /* 0x000000a100a17308 */ /* 0x000eec0000002400 */
[----:B------:R-:W-:Y:S01]  /*a500*/  HMMA.16816.F32 R184, R180, R190, R184 ;  /* 0x000000beb4b8723c */ /* 0x000fe200000018b8 */
[----:B------:R-:W-:Y:S01]  /*a510*/  FMUL.FTZ R143, R137, c[0x0][0x2ec] ;  /* 0x0000bb00898f7a20 */ /* 0x000fe20000410000 */
[----:B------:R-:W1:Y:S01]  /*a520*/  MUFU.TANH R140, R140 ;  /* 0x0000008c008c7308 */ /* 0x000e620000002400 */
[----:B------:R-:W-:-:S02]  /*a530*/  FMUL.FTZ R138, R138, c[0x0][0x2ec] ;  /* 0x0000bb008a8a7a20 */ /* 0x000fc40000410000 */
[----:B------:R-:W-:Y:S02]  /*a540*/  FMUL.FTZ R136, R136, c[0x0][0x2ec] ;  /* 0x0000bb0088887a20 */ /* 0x000fe40000410000 */
[----:B------:R-:W-:Y:S01]  /*a550*/  FMUL.FTZ R137, R139, c[0x0][0x2ec] ;  /* 0x0000bb008b897a20 */ /* 0x000fe20000410000 */
[----:B------:R-:W-:Y:S01]  /*a560*/  HMMA.16816.F32 R52, R32, R4, R52 ;  /* 0x000000042034723c */ /* 0x000fe20000001834 */
[----:B------:R-:W-:Y:S01]  /*a570*/  FMUL.FTZ R65, R65, c[0x0][0x2ec] ;  /* 0x0000bb0041417a20 */ /* 0x000fe20000410000 */
[----:B------:R-:W1:Y:S01]  /*a580*/  MUFU.TANH R143, R143 ;  /* 0x0000008f008f7308 */ /* 0x000e620000002400 */
[----:B------:R-:W-:Y:S02]  /*a590*/  FMUL.FTZ R64, R64, c[0x0][0x2ec] ;  /* 0x0000bb0040407a20 */ /* 0x000fe40000410000 */
[----:B------:R-:W-:-:S03]  /*a5a0*/  FMUL.FTZ R66, R66, c[0x0][0x2ec] ;  /* 0x0000bb0042427a20 */ /* 0x000fc60000410000 */
[C---:B------:R-:W-:Y:S01]  /*a5b0*/  HMMA.16816.F32 R48, R32.reuse, R6, R48 ;  /* 0x000000062030723c */ /* 0x040fe20000001830 */
[----:B------:R-:W1:Y:S01]  /*a5c0*/  LDSM.16.M88.4 R4, [R205+0x6000] ;  /* 0x00600000cd04783b */ /* 0x000e620000000200 */
[----:B------:R-:W-:Y:S06]  /*a5d0*/  MUFU.TANH R175, R138 ;  /* 0x0000008a00af7308 */ /* 0x000fec0000002400 */
[C---:B----4-:R-:W-:Y:S02]  /*a5e0*/  HMMA.16816.F32 R44, R32.reuse, R12, R44 ;  /* 0x0000000c202c723c */ /* 0x050fe4000000182c */
[----:B------:R-:W4:Y:S06]  /*a5f0*/  MUFU.TANH R142, R136 ;  /* 0x00000088008e7308 */ /* 0x000f2c0000002400 */
[----:B------:R-:W-:Y:S01]  /*a600*/  HMMA.16816.F32 R156, R32, R14, R156 ;  /* 0x0000000e209c723c */ /* 0x000fe2000000189c */
[----:B------:R-:W3:Y:S01]  /*a610*/  LDSM.16.M88.4 R12, [R203+0xb000] ;  /* 0x00b00000cb0c783b */ /* 0x000ee20000000200 */
[----:B------:R-:W1:Y:S06]  /*a620*/  MUFU.TANH R65, R65 ;  /* 0x0000004100417308 */ /* 0x000e6c0000002400 */
[C---:B--2---:R-:W-:Y:S02]  /*a630*/  HMMA.16816.F32 R60, R20.reuse, R16, R60 ;  /* 0x00000010143c723c */ /* 0x044fe4000000183c */
[----:B------:R-:W2:Y:S06]  /*a640*/  MUFU.TANH R64, R64 ;  /* 0x0000004000407308 */ /* 0x000eac0000002400 */
[----:B------:R-:W-:Y:S01]  /*a650*/  HMMA.16816.F32 R56, R20, R18, R56 ;  /* 0x000000121438723c */ /* 0x000fe20000001838 */
[----:B------:R-:W2:Y:S01]  /*a660*/  LDSM.16.M88.4 R16, [R205+0x6800] ;  /* 0x00680000cd10783b */ /* 0x000ea20000000200 */
[----:B------:R-:W-:Y:S06]  /*a670*/  MUFU.TANH R146, R146 ;  /* 0x0000009200927308 */ /* 0x000fec0000002400 */
[C---:B------:R-:W-:Y:S02]  /*a680*/  HMMA.16816.F32 R36, R32.reuse, R24, R36 ;  /* 0x000000182024723c */ /* 0x040fe40000001824 */
[----:B------:R-:W-:Y:S06]  /*a690*/  MUFU.TANH R163, R163 ;  /* 0x000000a300a37308 */ /* 0x000fec0000002400 */
[----:B------:R-:W-:Y:S01]  /*a6a0*/  HMMA.16816.F32 R184, R32, R26, R184 ;  /* 0x0000001a20b8723c */ /* 0x000fe200000018b8 */
[----:B------:R-:W2:Y:S01]  /*a6b0*/  LDSM.16.M88.4 R24, [R203+0xb800] ;  /* 0x00b80000cb18783b */ /* 0x000ea20000000200 */
[----:B------:R-:W-:Y:S06]  /*a6c0*/  MUFU.TANH R137, R137 ;  /* 0x0000008900897308 */ /* 0x000fec0000002400 */
[----:B-1----:R-:W-:Y:S02]  /*a6d0*/  HMMA.16816.F32 R52, R20, R28, R52 ;  /* 0x0000001c1434723c */ /* 0x002fe40000001834 */
[----:B------:R-:W-:Y:S05]  /*a6e0*/  MUFU.TANH R147, R147 ;  /* 0x0000009300937308 */ /* 0x000fea0000002400 */
[----:B------:R-:W-:Y:S01]  /*a6f0*/  IMAD R29, R219, 0x80, R232 ;  /* 0x00000080db1d7824 */ /* 0x000fe200078e02e8 */
[----:B------:R-:W-:Y:S01]  /*a700*/  HMMA.16816.F32 R60, R8, R4, R60 ;  /* 0x00000004083c723c */ /* 0x000fe2000000183c */
[----:B------:R-:W-:Y:S01]  /*a710*/  FMUL.FTZ R28, R67, c[0x0][0x2ec] ;  /* 0x0000bb00431c7a20 */ /* 0x000fe20000410000 */
[----:B------:R-:W-:Y:S02]  /*a720*/  MUFU.TANH R173, R66 ;  /* 0x0000004200ad7308 */ /* 0x000fe40000002400 */
[----:B------:R-:W-:-:S02]  /*a730*/  ISETP.GE.AND P6, PT, R29, R238, PT ;  /* 0x000000ee1d00720c */ /* 0x000fc40003fc6270 */
[C---:B------:R-:W-:Y:S02]  /*a740*/  IADD3 R139, R29.reuse, 0x39, RZ ;  /* 0x000000391d8b7810 */ /* 0x040fe40007ffe0ff */
[----:B------:R-:W-:Y:S01]  /*a750*/  HMMA.16816.F32 R56, R8, R6, R56 ;  /* 0x000000060838723c */ /* 0x000fe20000001838 */
[----:B------:R-:W1:Y:S01]  /*a760*/  LDSM.16.M88.4 R4, [R205+0x7000] ;  /* 0x00700000cd04783b */ /* 0x000e620000000200 */
[----:B------:R-:W-:Y:S06]  /*a770*/  MUFU.TANH R28, R28 ;  /* 0x0000001c001c7308 */ /* 0x000fec0000002400 */
[C---:B---3--:R-:W-:Y:S07]  /*a780*/  HMMA.16816.F32 R44, R20.reuse, R12, R44 ;  /* 0x0000000c142c723c */ /* 0x048fee000000182c */
[----:B------:R-:W-:Y:S01]  /*a790*/  IADD3 R13, R29, 0x1, RZ ;  /* 0x000000011d0d7810 */ /* 0x000fe20007ffe0ff */
[----:B------:R-:W-:Y:S01]  /*a7a0*/  HMMA.16816.F32 R48, R20, R30, R48 ;  /* 0x0000001e1430723c */ /* 0x000fe20000001830 */
[----:B------:R-:W-:-:S02]  /*a7b0*/  FMUL.FTZ R61, R61, c[0x0][0x2ec] ;  /* 0x0000bb003d3d7a20 */ /* 0x000fc40000410000 */
[C---:B------:R-:W-:Y:S01]  /*a7c0*/  ISETP.GE.AND P4, PT, R13.reuse, R238, PT ;  /* 0x000000ee0d00720c */ /* 0x040fe20003f86270 */
[----:B------:R-:W-:Y:S01]  /*a7d0*/  FMUL.FTZ R60, R60, c[0x0][0x2ec] ;  /* 0x0000bb003c3c7a20 */ /* 0x000fe20000410000 */
[----:B------:R-:W-:Y:S01]  /*a7e0*/  ISETP.GE.AND P5, PT, R13, R236, PT ;  /* 0x000000ec0d00720c */ /* 0x000fe20003fa6270 */
[----:B------:R3:W1:Y:S01]  /*a7f0*/  MUFU.TANH R170, R61 ;  /* 0x0000003d00aa7308 */ /* 0x0006620000002400 */
[----:B------:R-:W-:Y:S01]  /*a800*/  IADD3 R13, R29, 0x8, RZ ;  /* 0x000000081d0d7810 */ /* 0x000fe20007ffe0ff */
[----:B--2---:R-:W-:Y:S01]  /*a810*/  HMMA.16816.F32 R52, R8, R16, R52 ;  /* 0x000000100834723c */ /* 0x004fe20000001834 */
[----:B------:R-:W-:Y:S01]  /*a820*/  FMUL.FTZ R30, R57, c[0x0][0x2ec] ;  /* 0x0000bb00391e7a20 */ /* 0x000fe20000410000 */
[----:B------:R-:W-:Y:S01]  /*a830*/  IADD3 R57, R29, 0x49, RZ ;  /* 0x000000491d397810 */ /* 0x000fe20007ffe0ff */
[----:B------:R-:W-:Y:S02]  /*a840*/  FMUL.FTZ R56, R56, c[0x0][0x2ec] ;  /* 0x0000bb0038387a20 */ /* 0x000fe40000410000 */
[----:B------:R-:W-:Y:S01]  /*a850*/  FMUL.FTZ R63, R63, c[0x0][0x2ec] ;  /* 0x0000bb003f3f7a20 */ /* 0x000fe20000410000 */
[----:B------:R-:W2:Y:S01]  /*a860*/  MUFU.TANH R166, R60 ;  /* 0x0000003c00a67308 */ /* 0x000ea20000002400 */
[----:B------:R-:W-:Y:S01]  /*a870*/  FSEL R17, R0, -INF , !P6 ;  /* 0xff80000000117808 */ /* 0x000fe20007000000 */
[C---:B------:R-:W-:Y:S01]  /*a880*/  HMMA.16816.F32 R156, R20.reuse, R14, R156 ;  /* 0x0000000e149c723c */ /* 0x040fe2000000189c */
[----:B------:R-:W-:Y:S01]  /*a890*/  ISETP.GE.AND P6, PT, R13, R238, PT ;  /* 0x000000ee0d00720c */ /* 0x000fe20003fc6270 */
[----:B------:R-:W-:Y:S01]  /*a8a0*/  FMUL.FTZ R59, R59, c[0x0][0x2ec] ;  /* 0x0000bb003b3b7a20 */ /* 0x000fe20000410000 */
[----:B------:R-:W-:Y:S01]  /*a8b0*/  FSEL R16, R148, -INF , !P4 ;  /* 0xff80000094107808 */ /* 0x000fe20006000000 */
[----:B------:R-:W-:Y:S01]  /*a8c0*/  FMUL.FTZ R58, R58, c[0x0][0x2ec] ;  /* 0x0000bb003a3a7a20 */ /* 0x000fe20000410000 */
[----:B------:R-:W-:Y:S01]  /*a8d0*/  FSEL R0, R149, -INF , !P6 ;  /* 0xff80000095007808 */ /* 0x000fe20007000000 */
[----:B------:R-:W1:Y:S01]  /*a8e0*/  MUFU.TANH R30, R30 ;  /* 0x0000001e001e7308 */ /* 0x000e620000002400 */
[----:B------:R-:W-:Y:S01]  /*a8f0*/  ISETP.GE.AND P6, PT, R13, R236, PT ;  /* 0x000000ec0d00720c */ /* 0x000fe20003fc6270 */
[----:B------:R-:W-:Y:S01]  /*a900*/  HMMA.16816.F32 R36, R20, R24, R36 ;  /* 0x000000181424723c */ /* 0x000fe20000001824 */
[----:B------:R-:W2:Y:S01]  /*a910*/  LDSM.16.M88.4 R12, [R205+0x7800] ;  /* 0x00780000cd0c783b */ /* 0x000ea20000000200 */
[C---:B------:R-:W-:Y:S01]  /*a920*/  IADD3 R149, R29.reuse, 0x30, RZ ;  /* 0x000000301d957810 */ /* 0x040fe20007ffe0ff */
[----:B------:R-:W-:Y:S01]  /*a930*/  FMUL.FTZ R62, R62, c[0x0][0x2ec] ;  /* 0x0000bb003e3e7a20 */ /* 0x000fe20000410000 */
[----:B---3--:R-:W-:Y:S01]  /*a940*/  IADD3 R61, R29, 0x41, RZ ;  /* 0x000000411d3d7810 */ /* 0x008fe20007ffe0ff */
[----:B------:R-:W-:-:S04]  /*a950*/  DEPBAR.LE SB0, 0x0 ;  /* 0x000080000000791a */ /* 0x000fc80000000000 */
[----:B------:R-:W-:Y:S01]  /*a960*/  HMMA.16816.F32 R184, R20, R26, R184 ;  /* 0x0000001a14b8723c */ /* 0x000fe200000018b8 */
[----:B------:R-:W-:Y:S01]  /*a970*/  FMUL.FTZ R33, R53, c[0x0][0x2ec] ;  /* 0x0000bb0035217a20 */ /* 0x000fe20000410000 */
[----:B------:R-:W-:Y:S01]  /*a980*/  IADD3 R53, R29, 0x31, RZ ;  /* 0x000000311d357810 */ /* 0x000fe20007ffe0ff */
[----:B------:R-:W-:Y:S01]  /*a990*/  FMUL.FTZ R32, R52, c[0x0][0x2ec] ;  /* 0x0000bb0034207a20 */ /* 0x000fe20000410000 */
[----:B------:R3:W2:Y:S01]  /*a9a0*/  MUFU.TANH R168, R56 ;  /* 0x0000003800a87308 */ /* 0x0006a20000002400 */
[----:B------:R-:W-:Y:S02]  /*a9b0*/  FMUL.FTZ R31, R55, c[0x0][0x2ec] ;  /* 0x0000bb00371f7a20 */ /* 0x000fe40000410000 */
[C---:B------:R-:W-:Y:S01]  /*a9c0*/  IADD3 R21, R29.reuse, 0x9, RZ ;  /* 0x000000091d157810 */ /* 0x040fe20007ffe0ff */
[----:B------:R-:W-:Y:S01]  /*a9d0*/  HMMA.16816.F32 R48, R8, R18, R48 ;  /* 0x000000120830723c */ /* 0x000fe20000001830 */
[----:B------:R-:W-:Y:S02]  /*a9e0*/  IADD3 R23, R29, 0x10, RZ ;  /* 0x000000101d177810 */ /* 0x000fe40007ffe0ff */
[----:B------:R-:W-:Y:S01]  /*a9f0*/  ISETP.GE.AND P4, PT, R21, R238, PT ;  /* 0x000000ee1500720c */ /* 0x000fe20003f86270 */
[----:B------:R-:W-:Y:S01]  /*aa00*/  MUFU.TANH R169, R63 ;  /* 0x0000003f00a97308 */ /* 0x000fe20000002400 */
[----:B-----5:R-:W-:-:S02]  /*aa10*/  FSEL R27, R41, -INF , !P5 ;  /* 0xff800000291b7808 */ /* 0x020fc40006800000 */
[----:B------:R-:W-:Y:S01]  /*aa20*/  FSEL R40, R40, -INF , !P4 ;  /* 0xff80000028287808 */ /* 0x000fe20006000000 */
[----:B-1----:R-:W-:Y:S01]  /*aa30*/  HMMA.16816.F32 R44, R8, R4, R44 ;  /* 0x00000004082c723c */ /* 0x002fe2000000182c */
[-C--:B------:R-:W-:Y:S01]  /*aa40*/  ISETP.GE.AND P4, PT, R29, R236.reuse, PT ;  /* 0x000000ec1d00720c */ /* 0x080fe20003f86270 */
[----:B------:R-:W-:Y:S01]  /*aa50*/  FMUL.FTZ R18, R54, c[0x0][0x2ec] ;  /* 0x0000bb0036127a20 */ /* 0x000fe20000410000 */
[----:B------:R-:W-:Y:S01]  /*aa60*/  FSEL R19, R42, -INF , !P6 ;  /* 0xff8000002a137808 */ /* 0x000fe20007000000 */
[----:B------:R-:W1:Y:S01]  /*aa70*/  MUFU.TANH R33, R33 ;  /* 0x0000002100217308 */ /* 0x000e620000002400 */
[----:B------:R-:W-:Y:S02]  /*aa80*/  FSEL R2, R2, -INF , !P4 ;  /* 0xff80000002027808 */ /* 0x000fe40006000000 */
[----:B------:R-:W-:Y:S02]  /*aa90*/  ISETP.GE.AND P4, PT, R21, R236, PT ;  /* 0x000000ec1500720c */ /* 0x000fe40003f86270 */
[----:B------:R-:W-:-:S02]  /*aaa0*/  ISETP.GE.AND P5, PT, R23, R238, PT ;  /* 0x000000ee1700720c */ /* 0x000fc40003fa6270 */
[----:B------:R-:W-:Y:S01]  /*aab0*/  ISETP.GE.AND P6, PT, R23, R236, PT ;  /* 0x000000ec1700720c */ /* 0x000fe20003fc6270 */
[----:B------:R-:W5:Y:S01]  /*aac0*/  MUFU.TANH R32, R32 ;  /* 0x0000002000207308 */ /* 0x000f620000002400 */
[----:B------:R-:W-:Y:S02]  /*aad0*/  IADD3 R23, R29, 0x11, RZ ;  /* 0x000000111d177810 */ /* 0x000fe40007ffe0ff */
[----:B------:R-:W-:Y:S01]  /*aae0*/  FSEL R35, R43, -INF , !P4 ;  /* 0xff8000002b237808 */ /* 0x000fe20006000000 */
[C---:B--2---:R-:W-:Y:S01]  /*aaf0*/  HMMA.16816.F32 R36, R8.reuse, R12, R36 ;  /* 0x0000000c0824723c */ /* 0x044fe20000001824 */
[-C--:B------:R-:W-:Y:S01]  /*ab00*/  ISETP.GE.AND P4, PT, R23, R238.reuse, PT ;  /* 0x000000ee1700720c */ /* 0x080fe20003f86270 */
[----:B------:R-:W-:Y:S01]  /*ab10*/  FMUL.FTZ R49, R49, c[0x0][0x2ec] ;  /* 0x0000bb0031317a20 */ /* 0x000fe20000410000 */
[C---:B------:R-:W-:Y:S01]  /*ab20*/  IADD3 R5, R29.reuse, 0x18, RZ ;  /* 0x000000181d057810 */ /* 0x040fe20007ffe0ff */
[----:B------:R-:W-:Y:S01]  /*ab30*/  FMUL.FTZ R48, R48, c[0x0][0x2ec] ;  /* 0x0000bb0030307a20 */ /* 0x000fe20000410000 */
[----:B------:R-:W-:Y:S01]  /*ab40*/  IADD3 R21, R29, 0x19, RZ ;  /* 0x000000191d157810 */ /* 0x000fe20007ffe0ff */
[----:B------:R-:W-:Y:S01]  /*ab50*/  MUFU.TANH R165, R59 ;  /* 0x0000003b00a57308 */ /* 0x000fe20000002400 */
[----:B------:R-:W-:Y:S01]  /*ab60*/  FSEL R26, R150, -INF , !P5 ;  /* 0xff800000961a7808 */ /* 0x000fe20006800000 */
[----:B------:R-:W-:Y:S01]  /*ab70*/  HMMA.16816.F32 R184, R8, R14, R184 ;  /* 0x0000000e08b8723c */ /* 0x000fe200000018b8 */
[----:B------:R-:W-:Y:S01]  /*ab80*/  FSEL R24, R151, -INF , !P4 ;  /* 0xff80000097187808 */ /* 0x000fe20006000000 */
[----:B------:R-:W-:Y:S01]  /*ab90*/  FMUL.FTZ R51, R51, c[0x0][0x2ec] ;  /* 0x0000bb0033337a20 */ /* 0x000fe20000410000 */
[-C--:B------:R-:W-:Y:S01]  /*aba0*/  ISETP.GE.AND P5, PT, R5, R238.reuse, PT ;  /* 0x000000ee0500720c */ /* 0x080fe20003fa6270 */
[----:B------:R-:W-:Y:S01]  /*abb0*/  FMUL.FTZ R44, R44, c[0x0][0x2ec] ;  /* 0x0000bb002c2c7a20 */ /* 0x000fe20000410000 */
[----:B------:R-:W-:Y:S01]  /*abc0*/  ISETP.GE.AND P4, PT, R21, R238, PT ;  /* 0x000000ee1500720c */ /* 0x000fe20003f86270 */
[----:B------:R-:W-:Y:S01]  /*abd0*/  MUFU.TANH R167, R58 ;  /* 0x0000003a00a77308 */ /* 0x000fe20000002400 */
[----:B------:R-:W-:Y:S01]  /*abe0*/  FSEL R22, R152, -INF , !P5 ;  /* 0xff80000098167808 */ /* 0x000fe20006800000 */
[----:B------:R-:W-:Y:S01]  /*abf0*/  FMUL.FTZ R50, R50, c[0x0][0x2ec] ;  /* 0x0000bb0032327a20 */ /* 0x000fe20000410000 */
[----:B------:R-:W-:Y:S01]  /*ac00*/  FSEL R20, R153, -INF , !P4 ;  /* 0xff80000099147808 */ /* 0x000fe20006000000 */
[----:B------:R-:W-:Y:S01]  /*ac10*/  FMUL.FTZ R46, R46, c[0x0][0x2ec] ;  /* 0x0000bb002e2e7a20 */ /* 0x000fe20000410000 */
[----:B------:R-:W-:-:S02]  /*ac20*/  ISETP.GE.AND P5, PT, R23, R236, PT ;  /* 0x000000ec1700720c */ /* 0x000fc40003fa6270 */
[-C--:B------:R-:W-:Y:S01]  /*ac30*/  ISETP.GE.AND P4, PT, R5, R236.reuse, PT ;  /* 0x000000ec0500720c */ /* 0x080fe20003f86270 */
[----:B------:R-:W-:Y:S01]  /*ac40*/  MUFU.TANH R153, R51 ;  /* 0x0000003300997308 */ /* 0x000fe20000002400 */
[----:B------:R-:W-:Y:S01]  /*ac50*/  IADD3 R41, R29, 0x20, RZ ;  /* 0x000000201d297810 */ /* 0x000fe20007ffe0ff */
[----:B------:R-:W-:Y:S01]  /*ac60*/  HMMA.16816.F32 R4, R8, R6, R156 ;  /* 0x000000060804723c */ /* 0x000fe2000000189c */
[----:B------:R-:W-:Y:S01]  /*ac70*/  FSEL R25, R154, -INF , !P6 ;  /* 0xff8000009a197808 */ /* 0x000fe20007000000 */
[----:B------:R-:W-:Y:S01]  /*ac80*/  FMUL.FTZ R37, R37, c[0x0][0x2ec] ;  /* 0x0000bb0025257a20 */ /* 0x000fe20000410000 */
[----:B------:R-:W-:Y:S01]  /*ac90*/  ISETP.GE.AND P6, PT, R21, R236, PT ;  /* 0x000000ec1500720c */ /* 0x000fe20003fc6270 */
[----:B------:R-:W-:Y:S01]  /*aca0*/  FMUL.FTZ R36, R36, c[0x0][0x2ec] ;  /* 0x0000bb0024247a20 */ /* 0x000fe20000410000 */
[----:B------:R-:W-:Y:S01]  /*acb0*/  FSEL R23, R160, -INF , !P5 ;  /* 0xff800000a0177808 */ /* 0x000fe20006800000 */
[----:B------:R-:W2:Y:S01]  /*acc0*/  MUFU.TANH R156, R49 ;  /* 0x00000031009c7308 */ /* 0x000ea20000002400 */
[----:B------:R-:W-:Y:S01]  /*acd0*/  FSEL R21, R155, -INF , !P4 ;  /* 0xff8000009b157808 */ /* 0x000fe20006000000 */
[----:B------:R-:W-:Y:S01]  /*ace0*/  FMUL.FTZ R8, R47, c[0x0][0x2ec] ;  /* 0x0000bb002f087a20 */ /* 0x000fe20000410000 */
[C---:B------:R-:W-:Y:S01]  /*acf0*/  ISETP.GE.AND P5, PT, R41.reuse, R238, PT ;  /* 0x000000ee2900720c */ /* 0x040fe20003fa6270 */
[----:B---3--:R-:W-:Y:S01]  /*ad00*/  FMUL.FTZ R56, R184, c[0x0][0x2ec] ;  /* 0x0000bb00b8387a20 */ /* 0x008fe20000410000 */
[-C--:B------:R-:W-:Y:S01]  /*ad10*/  ISETP.GE.AND P4, PT, R41, R236.reuse, PT ;  /* 0x000000ec2900720c */ /* 0x080fe20003f86270 */
[----:B------:R-:W-:Y:S01]  /*ad20*/  FMUL.FTZ R39, R39, c[0x0][0x2ec] ;  /* 0x0000bb0027277a20 */ /* 0x000fe20000410000 */
[----:B------:R-:W-:Y:S01]  /*ad30*/  IADD3 R41, R29, 0x21, RZ ;  /* 0x000000211d297810 */ /* 0x000fe20007ffe0ff */
[----:B------:R3:W1:Y:S01]  /*ad40*/  MUFU.TANH R158, R48 ;  /* 0x00000030009e7308 */ /* 0x0006620000002400 */
[----:B------:R-:W-:Y:S01]  /*ad50*/  FSEL R138, R144, -INF , !P5 ;  /* 0xff800000908a7808 */ /* 0x000fe20006800000 */
[----:B------:R-:W-:Y:S01]  /*ad60*/  FMUL.FTZ R144, R45, c[0x0][0x2ec] ;  /* 0x0000bb002d907a20 */ /* 0x000fe20000410000 */
[----:B------:R-:W-:Y:S01]  /*ad70*/  ISETP.GE.AND P5, PT, R41, R236, PT ;  /* 0x000000ec2900720c */ /* 0x000fe20003fa6270 */
[----:B------:R-:W-:Y:S01]  /*ad80*/  FMUL.FTZ R186, R186, c[0x0][0x2ec] ;  /* 0x0000bb00baba7a20 */ /* 0x000fe20000410000 */
[----:B------:R-:W-:-:S02]  /*ad90*/  IADD3 R151, R29, 0x29, RZ ;  /* 0x000000291d977810 */ /* 0x000fc40007ffe0ff */
[----:B------:R-:W-:Y:S01]  /*ada0*/  FSEL R67, R161, -INF , !P6 ;  /* 0xff800000a1437808 */ /* 0x000fe20007000000 */
[----:B------:R-:W1:Y:S01]  /*adb0*/  MUFU.TANH R144, R144 ;  /* 0x0000009000907308 */ /* 0x000e620000002400 */
[-C--:B------:R-:W-:Y:S01]  /*adc0*/  ISETP.GE.AND P6, PT, R41, R238.reuse, PT ;  /* 0x000000ee2900720c */ /* 0x080fe20003fc6270 */
[----:B------:R-:W-:Y:S01]  /*add0*/  FMUL.FTZ R5, R5, c[0x0][0x2ec] ;  /* 0x0000bb0005057a20 */ /* 0x000fe20000410000 */
[----:B------:R-:W-:Y:S01]  /*ade0*/  IADD3 R13, R29, 0x28, RZ ;  /* 0x000000281d0d7810 */ /* 0x000fe20007ffe0ff */
[----:B------:R-:W-:Y:S01]  /*adf0*/  FMUL.FTZ R4, R4, c[0x0][0x2ec] ;  /* 0x0000bb0004047a20 */ /* 0x000fe20000410000 */
[----:B------:R-:W-:Y:S01]  /*ae00*/  FSEL R141, R162, -INF , !P5 ;  /* 0xff800000a28d7808 */ /* 0x000fe20006800000 */
[----:B------:R-:W-:Y:S01]  /*ae10*/  FMUL.FTZ R7, R7, c[0x0][0x2ec] ;  /* 0x0000bb0007077a20 */ /* 0x000fe20000410000 */
[-C--:B------:R-:W-:Y:S01]  /*ae20*/  ISETP.GE.AND P5, PT, R151, R238.reuse, PT ;  /* 0x000000ee9700720c */ /* 0x080fe20003fa6270 */
[----:B---3--:R-:W-:Y:S01]  /*ae30*/  FMUL.FTZ R48, R185, c[0x0][0x2ec] ;  /* 0x0000bb00b9307a20 */ /* 0x008fe20000410000 */
[----:B------:R-:W-:Y:S01]  /*ae40*/  FSEL R134, R145, -INF , !P6 ;  /* 0xff80000091867808 */ /* 0x000fe20007000000 */
[----:B------:R-:W-:Y:S01]  /*ae50*/  MUFU.TANH R4, R4 ;  /* 0x0000000400047308 */ /* 0x000fe20000002400 */
[----:B------:R-:W-:-:S02]  /*ae60*/  ISETP.GE.AND P6, PT, R13, R238, PT ;  /* 0x000000ee0d00720c */ /* 0x000fc40003fc6270 */
[----:B------:R-:W-:Y:S02]  /*ae70*/  FSEL R136, R164, -INF , !P5 ;  /* 0xff800000a4887808 */ /* 0x000fe40006800000 */
[-C--:B------:R-:W-:Y:S02]  /*ae80*/  ISETP.GE.AND P5, PT, R53, R238.reuse, PT ;  /* 0x000000ee3500720c */ /* 0x080fe40003fa6270 */
[----:B------:R-:W-:Y:S01]  /*ae90*/  FSEL R152, R140, -INF , !P6 ;  /* 0xff8000008c987808 */ /* 0x000fe20007000000 */
[----:B------:R-:W-:Y:S01]  /*aea0*/  MUFU.TANH R58, R37 ;  /* 0x00000025003a7308 */ /* 0x000fe20000002400 */
[----:B------:R-:W-:Y:S02]  /*aeb0*/  ISETP.GE.AND P6, PT, R149, R238, PT ;  /* 0x000000ee9500720c */ /* 0x000fe40003fc6270 */
[----:B------:R-:W-:Y:S02]  /*aec0*/  IADD3 R145, R29, 0x38, RZ ;  /* 0x000000381d917810 */ /* 0x000fe40007ffe0ff */
[----:B------:R-:W-:-:S02]  /*aed0*/  FSEL R54, R143, -INF , !P5 ;  /* 0xff8000008f367808 */ /* 0x000fc40006800000 */
[-C--:B------:R-:W-:Y:S01]  /*aee0*/  ISETP.GE.AND P5, PT, R139, R238.reuse, PT ;  /* 0x000000ee8b00720c */ /* 0x080fe20003fa6270 */
[----:B------:R-:W-:Y:S01]  /*aef0*/  MUFU.TANH R140, R5 ;  /* 0x00000005008c7308 */ /* 0x000fe20000002400 */
[----:B----4-:R-:W-:Y:S02]  /*af00*/  FSEL R148, R142, -INF , !P6 ;  /* 0xff8000008e947808 */ /* 0x010fe40007000000 */
[-C--:B------:R-:W-:Y:S02]  /*af10*/  ISETP.GE.AND P6, PT, R145, R238.reuse, PT ;  /* 0x000000ee9100720c */ /* 0x080fe40003fc6270 */
[----:B------:R-:W-:Y:S02]  /*af20*/  IADD3 R63, R29, 0x40, RZ ;  /* 0x000000401d3f7810 */ /* 0x000fe40007ffe0ff */
[----:B------:R-:W-:Y:S01]  /*af30*/  FSEL R150, R65, -INF , !P5 ;  /* 0xff80000041967808 */ /* 0x000fe20006800000 */
[----:B------:R-:W-:Y:S01]  /*af40*/  MUFU.TANH R171, R62 ;  /* 0x0000003e00ab7308 */ /* 0x000fe20000002400 */
[----:B------:R-:W-:-:S02]  /*af50*/  ISETP.GE.AND P5, PT, R61, R238, PT ;  /* 0x000000ee3d00720c */ /* 0x000fc40003fa6270 */
[----:B------:R-:W-:Y:S02]  /*af60*/  FSEL R52, R64, -INF , !P6 ;  /* 0xff80000040347808 */ /* 0x000fe40007000000 */
[-C--:B------:R-:W-:Y:S02]  /*af70*/  ISETP.GE.AND P6, PT, R63, R238.reuse, PT ;  /* 0x000000ee3f00720c */ /* 0x080fe40003fc6270 */
[----:B------:R-:W-:Y:S01]  /*af80*/  IADD3 R59, R29, 0x48, RZ ;  /* 0x000000481d3b7810 */ /* 0x000fe20007ffe0ff */
[----:B------:R-:W-:Y:S01]  /*af90*/  MUFU.TANH R62, R36 ;  /* 0x00000024003e7308 */ /* 0x000fe20000002400 */
[----:B------:R-:W-:Y:S02]  /*afa0*/  FSEL R170, R170, -INF , !P5 ;  /* 0xff800000aaaa7808 */ /* 0x000fe40006800000 */
[----:B------:R-:W-:Y:S02]  /*afb0*/  ISETP.GE.AND P5, PT, R57, R238, PT ;  /* 0x000000ee3900720c */ /* 0x000fe40003fa6270 */
[----:B------:R-:W-:-:S02]  /*afc0*/  IADD3 R49, R29, 0x51, RZ ;  /* 0x000000511d317810 */ /* 0x000fc40007ffe0ff */
[----:B------:R-:W-:Y:S01]  /*afd0*/  FSEL R166, R166, -INF , !P6 ;  /* 0xff800000a6a67808 */ /* 0x000fe20007000000 */
[----:B------:R-:W-:Y:S01]  /*afe0*/  MUFU.TANH R48, R48 ;  /* 0x0000003000307308 */ /* 0x000fe20000002400 */
[-C--:B------:R-:W-:Y:S02]  /*aff0*/  ISETP.GE.AND P6, PT, R59, R238.reuse, PT ;  /* 0x000000ee3b00720c */ /* 0x080fe40003fc6270 */
[----:B------:R-:W-:Y:S02]  /*b000*/  IADD3 R51, R29, 0x50, RZ ;  /* 0x000000501d337810 */ /* 0x000fe40007ffe0ff */
[----:B------:R-:W-:Y:S02]  /*b010*/  FSEL R164, R30, -INF , !P5 ;  /* 0xff8000001ea47808 */ /* 0x000fe40006800000 */
[----:B------:R-:W-:Y:S01]  /*b020*/  FSEL R55, R146, -INF , !P4 ;  /* 0xff80000092377808 */ /* 0x000fe20006000000 */
[----:B------:R-:W-:Y:S01]  /*b030*/  MUFU.TANH R56, R56 ;  /* 0x0000003800387308 */ /* 0x000fe20000002400 */
[----:B------:R-:W-:-:S02]  /*b040*/  ISETP.GE.AND P5, PT, R49, R238, PT ;  /* 0x000000ee3100720c */ /* 0x000fc40003fa6270 */
[----:B------:R-:W-:Y:S02]  /*b050*/  IADD3 R45, R29, 0x59, RZ ;  /* 0x000000591d2d7810 */ /* 0x000fe40007ffe0ff */
[----:B------:R-:W-:Y:S02]  /*b060*/  FSEL R168, R168, -INF , !P6 ;  /* 0xff800000a8a87808 */ /* 0x000fe40007000000 */
[-C--:B------:R-:W-:Y:S01]  /*b070*/  ISETP.GE.AND P6, PT, R51, R238.reuse, PT ;  /* 0x000000ee3300720c */ /* 0x080fe20003fc6270 */
[----:B------:R-:W3:Y:S01]  /*b080*/  MUFU.TANH R146, R44 ;  /* 0x0000002c00927308 */ /* 0x000ee20000002400 */
[----:B------:R-:W-:Y:S02]  /*b090*/  IADD3 R47, R29, 0x58, RZ ;  /* 0x000000581d2f7810 */ /* 0x000fe40007ffe0ff */
[----:B-1----:R-:W-:Y:S02]  /*b0a0*/  FSEL R160, R33, -INF , !P5 ;  /* 0xff80000021a07808 */ /* 0x002fe40006800000 */
[----:B------:R-:W-:-:S02]  /*b0b0*/  ISETP.GE.AND P5, PT, R45, R238, PT ;  /* 0x000000ee2d00720c */ /* 0x000fc40003fa6270 */
[----:B------:R-:W-:Y:S01]  /*b0c0*/  IADD3 R41, R29, 0x61, RZ ;  /* 0x000000611d297810 */ /* 0x000fe20007ffe0ff */
[----:B------:R-:W1:Y:S01]  /*b0d0*/  MUFU.TANH R155, R50 ;  /* 0x00000032009b7308 */ /* 0x000e620000002400 */
[----:B-----5:R-:W-:Y:S02]  /*b0e0*/  FSEL R162, R32, -INF , !P6 ;  /* 0xff80000020a27808 */ /* 0x020fe40007000000 */
[----:B------:R-:W-:Y:S02]  /*b0f0*/  ISETP.GE.AND P6, PT, R47, R238, PT ;  /* 0x000000ee2f00720c */ /* 0x000fe40003fc6270 */
[----:B------:R-:W-:Y:S02]  /*b100*/  IADD3 R43, R29, 0x60, RZ ;  /* 0x000000601d2b7810 */ /* 0x000fe40007ffe0ff */
[----:B--2---:R-:W-:Y:S01]  /*b110*/  FSEL R156, R156, -INF , !P5 ;  /* 0xff8000009c9c7808 */ /* 0x004fe20006800000 */
[----:B------:R-:W2:Y:S01]  /*b120*/  MUFU.TANH R31, R31 ;  /* 0x0000001f001f7308 */ /* 0x000ea20000002400 */
[----:B------:R-:W-:-:S02]  /*b130*/  ISETP.GE.AND P4, PT, R13, R236, PT ;  /* 0x000000ec0d00720c */ /* 0x000fc40003f86270 */
[-C--:B------:R-:W-:Y:S02]  /*b140*/  ISETP.GE.AND P5, PT, R41, R238.reuse, PT ;  /* 0x000000ee2900720c */ /* 0x080fe40003fa6270 */
[----:B------:R-:W-:Y:S02]  /*b150*/  IADD3 R13, R29, 0x69, RZ ;  /* 0x000000691d0d7810 */ /* 0x000fe40007ffe0ff */
[----:B------:R-:W-:Y:S01]  /*b160*/  FSEL R158, R158, -INF , !P6 ;  /* 0xff8000009e9e7808 */ /* 0x000fe20007000000 */
[----:B------:R-:W4:Y:S01]  /*b170*/  MUFU.TANH R18, R18 ;  /* 0x0000001200127308 */ /* 0x000f220000002400 */
[----:B------:R-:W-:Y:S02]  /*b180*/  ISETP.GE.AND P6, PT, R43, R238, PT ;  /* 0x000000ee2b00720c */ /* 0x000fe40003fc6270 */
[----:B------:R-:W-:Y:S02]  /*b190*/  IADD3 R15, R29, 0x68, RZ ;  /* 0x000000681d0f7810 */ /* 0x000fe40007ffe0ff */
[----:B------:R-:W-:-:S02]  /*b1a0*/  FSEL R144, R144, -INF , !P5 ;  /* 0xff80000090907808 */ /* 0x000fc40006800000 */
[-C--:B------:R-:W-:Y:S01]  /*b1b0*/  ISETP.GE.AND P5, PT, R13, R238.reuse, PT ;  /* 0x000000ee0d00720c */ /* 0x080fe20003fa6270 */
[----:B------:R-:W5:Y:S01]  /*b1c0*/  MUFU.TANH R46, R46 ;  /* 0x0000002e002e7308 */ /* 0x000f620000002400 */
[----:B------:R-:W-:Y:S02]  /*b1d0*/  IADD3 R9, R29, 0x71, RZ ;  /* 0x000000711d097810 */ /* 0x000fe40007ffe0ff */
[----:B---3--:R-:W-:Y:S01]  /*b1e0*/  FSEL R146, R146, -INF , !P6 ;  /* 0xff80000092927808 */ /* 0x008fe20007000000 */
[----:B------:R-:W-:Y:S01]  /*b1f0*/  BAR.SYNC.DEFER_BLOCKING 0x0 ;  /* 0x0000000000007b1d */ /* 0x000fe20000010000 */
[----:B------:R-:W-:Y:S02]  /*b200*/  ISETP.GE.AND P6, PT, R15, R238, PT ;  /* 0x000000ee0f00720c */ /* 0x000fe40003fc6270 */
[C---:B------:R-:W-:Y:S02]  /*b210*/  IADD3 R11, R29.reuse, 0x70, RZ ;  /* 0x000000701d0b7810 */ /* 0x040fe40007ffe0ff */
[----:B------:R-:W-:Y:S01]  /*b220*/  FSEL R140, R140, -INF , !P5 ;  /* 0xff8000008c8c7808 */ /* 0x000fe20006800000 */
[----:B------:R-:W3:Y:S01]  /*b230*/  MUFU.TANH R8, R8 ;  /* 0x0000000800087308 */ /* 0x000ee20000002400 */
[----:B------:R-:W-:-:S02]  /*b240*/  IADD3 R5, R29, 0x78, RZ ;  /* 0x000000781d057810 */ /* 0x000fc40007ffe0ff */
[-C--:B------:R-:W-:Y:S02]  /*b250*/  ISETP.GE.AND P5, PT, R9, R238.reuse, PT ;  /* 0x000000ee0900720c */ /* 0x080fe40003fa6270 */
[----:B------:R-:W-:Y:S02]  /*b260*/  IADD3 R29, R29, 0x79, RZ ;  /* 0x000000791d1d7810 */ /* 0x000fe40007ffe0ff */
[----:B------:R-:W-:Y:S01]  /*b270*/  FSEL R142, R4, -INF , !P6 ;  /* 0xff800000048e7808 */ /* 0x000fe20007000000 */
[----:B------:R-:W-:Y:S01]  /*b280*/  FMUL.FTZ R4, R6, c[0x0][0x2ec] ;  /* 0x0000bb0006047a20 */ /* 0x000fe20000410000 */
[----:B------:R-:W-:Y:S01]  /*b290*/  ISETP.GE.AND P6, PT, R11, R238, PT ;  /* 0x000000ee0b00720c */ /* 0x000fe20003fc6270 */
[----:B------:R-:W-:Y:S01]  /*b2a0*/  FMUL.FTZ R6, R38, c[0x0][0x2ec] ;  /* 0x0000bb0026067a20 */ /* 0x000fe20000410000 */
[----:B------:R-:W-:Y:S02]  /*b2b0*/  FSEL R143, R163, -INF , !P4 ;  /* 0xff800000a38f7808 */ /* 0x000fe40006000000 */
[----:B------:R-:W-:Y:S01]  /*b2c0*/  FSEL R58, R58, -INF , !P5 ;  /* 0xff8000003a3a7808 */ /* 0x000fe20006800000 */
[----:B------:R-:W1:Y:S01]  /*b2d0*/  MUFU.TANH R4, R4 ;  /* 0x0000000400047308 */ /* 0x000e620000002400 */
[----:B------:R-:W-:-:S02]  /*b2e0*/  ISETP.GE.AND P4, PT, R53, R236, PT ;  /* 0x000000ec3500720c */ /* 0x000fc40003f86270 */
[-C--:B------:R-:W-:Y:S02]  /*b2f0*/  ISETP.GE.AND P5, PT, R29, R238.reuse, PT ;  /* 0x000000ee1d00720c */ /* 0x080fe40003fa6270 */
[----:B------:R-:W-:Y:S02]  /*b300*/  FSEL R62, R62, -INF , !P6 ;  /* 0xff8000003e3e7808 */ /* 0x000fe40007000000 */
[----:B------:R-:W-:Y:S01]  /*b310*/  ISETP.GE.AND P6, PT, R5, R238, PT ;  /* 0x000000ee0500720c */ /* 0x000fe20003fc6270 */
[----:B------:R-:W-:Y:S01]  /*b320*/  MUFU.TANH R6, R6 ;  /* 0x0000000600067308 */ /* 0x000fe20000002400 */
[----:B------:R-:W-:Y:S02]  /*b330*/  FSEL R159, R137, -INF , !P4 ;  /* 0xff800000899f7808 */ /* 0x000fe40006000000 */
[----:B------:R-:W-:Y:S02]  /*b340*/  FSEL R48, R48, -INF , !P5 ;  /* 0xff80000030307808 */ /* 0x000fe40006800000 */
[----:B------:R-:W-:-:S02]  /*b350*/  ISETP.GE.AND P4, PT, R63, R236, PT ;  /* 0x000000ec3f00720c */ /* 0x000fc40003f86270 */
[-C--:B------:R-:W-:Y:S01]  /*b360*/  ISETP.GE.AND P5, PT, R149, R236.reuse, PT ;  /* 0x000000ec9500720c */ /* 0x080fe20003fa6270 */
[----:B------:R-:W1:Y:S01]  /*b370*/  MUFU.TANH R137, R7 ;  /* 0x0000000700897308 */ /* 0x000e620000002400 */
[----:B------:R-:W-:Y:S02]  /*b380*/  FSEL R56, R56, -INF , !P6 ;  /* 0xff80000038387808 */ /* 0x000fe40007000000 */
[-C--:B------:R-:W-:Y:S02]  /*b390*/  ISETP.GE.AND P6, PT, R151, R236.reuse, PT ;  /* 0x000000ec9700720c */ /* 0x080fe40003fc6270 */
[----:B------:R-:W-:Y:S02]  /*b3a0*/  FSEL R171, R171, -INF , !P4 ;  /* 0xff800000abab7808 */ /* 0x000fe40006000000 */
[----:B------:R-:W-:Y:S02]  /*b3b0*/  FSEL R175, R175, -INF , !P5 ;  /* 0xff800000afaf7808 */ /* 0x000fe40006800000 */
[----:B------:R-:W-:-:S02]  /*b3c0*/  ISETP.GE.AND P4, PT, R57, R236, PT ;  /* 0x000000ec3900720c */ /* 0x000fc40003f86270 */
[-C--:B------:R-:W-:Y:S02]  /*b3d0*/  ISETP.GE.AND P5, PT, R139, R236.reuse, PT ;  /* 0x000000ec8b00720c */ /* 0x080fe40003fa6270 */
        /* <DEDUP_REMOVED lines=8> */
[----:B-1----:R-:W-:Y:S02]  /*b460*/  FSEL R155, R155, -INF , !P4 ;  /* 0xff8000009b9b7808 */ /* 0x002fe40006000000 */
[----:B------:R-:W-:Y:S02]  /*b470*/  FSEL R167, R167, -INF , !P5 ;  /* 0xff800000a7a77808 */ /* 0x000fe40006800000 */
[-C--:B------:R-:W-:Y:S01]  /*b480*/  ISETP.GE.AND P4, PT, R41, R236.reuse, PT ;  /* 0x000000ec2900720c */ /* 0x080fe20003f86270 */
[----:B------:R-:W-:Y:S01]  /*b490*/  FMUL.FTZ R41, R187, c[0x0][0x2ec] ;  /* 0x0000bb00bb297a20 */ /* 0x000fe20000410000 */
[----:B------:R-:W-:-:S02]  /*b4a0*/  ISETP.GE.AND P5, PT, R49, R236, PT ;  /* 0x000000ec3100720c */ /* 0x000fc40003fa6270 */
[----:B------:R-:W-:Y:S01]  /*b4b0*/  FSEL R169, R169, -INF , !P6 ;  /* 0xff800000a9a97808 */ /* 0x000fe20007000000 */
[----:B------:R-:W1:Y:S01]  /*b4c0*/  MUFU.TANH R49, R39 ;  /* 0x0000002700317308 */ /* 0x000e620000002400 */
[-C--:B------:R-:W-:Y:S02]  /*b4d0*/  ISETP.GE.AND P6, PT, R51, R236.reuse, PT ;  /* 0x000000ec3300720c */ /* 0x080fe40003fc6270 */
[----:B--2---:R-:W-:Y:S02]  /*b4e0*/  FSEL R157, R31, -INF , !P5 ;  /* 0xff8000001f9d7808 */ /* 0x004fe40006800000 */
[-C--:B------:R-:W-:Y:S02]  /*b4f0*/  ISETP.GE.AND P5, PT, R43, R236.reuse, PT ;  /* 0x000000ec2b00720c */ /* 0x080fe40003fa6270 */
[----:B----4-:R-:W-:Y:S01]  /*b500*/  FSEL R161, R18, -INF , !P6 ;  /* 0xff80000012a17808 */ /* 0x010fe20007000000 */
[----:B------:R-:W2:Y:S01]  /*b510*/  MUFU.TANH R43, R186 ;  /* 0x000000ba002b7308 */ /* 0x000ea20000002400 */
[----:B------:R-:W-:-:S02]  /*b520*/  ISETP.GE.AND P6, PT, R45, R236, PT ;  /* 0x000000ec2d00720c */ /* 0x000fc40003fc6270 */
[----:B-----5:R-:W-:Y:S02]  /*b530*/  FSEL R147, R46, -INF , !P5 ;  /* 0xff8000002e937808 */ /* 0x020fe40006800000 */
[----:B------:R-:W-:Y:S02]  /*b540*/  FSEL R153, R153, -INF , !P6 ;  /* 0xff80000099997808 */ /* 0x000fe40007000000 */
[----:B---3--:R-:W-:Y:S01]  /*b550*/  FSEL R145, R8, -INF , !P4 ;  /* 0xff80000008917808 */ /* 0x008fe20006000000 */
[----:B------:R-:W3:Y:S01]  /*b560*/  MUFU.TANH R41, R41 ;  /* 0x0000002900297308 */ /* 0x000ee20000002400 */
        /* <DEDUP_REMOVED lines=9> */
[----:B-1----:R-:W-:Y:S02]  /*b600*/  FSEL R49, R49, -INF , !P6 ;  /* 0xff80000031317808 */ /* 0x002fe40007000000 */
[----:B--2---:R-:W-:Y:S02]  /*b610*/  FSEL R43, R43, -INF , !P5 ;  /* 0xff8000002b2b7808 */ /* 0x004fe40006800000 */
[----:B---3--:R-:W-:Y:S01]  /*b620*/  FSEL R41, R41, -INF , !P4 ;  /* 0xff80000029297808 */ /* 0x008fe20006000000 */
        /* <DEDUP_REMOVED lines=61> */
.L_x_822:
[----:B------:R-:W-:-:S04]  /*ba00*/  LEA R9, -R133, RZ, 0x7 ;  /* 0x000000ff85097211 */ /* 0x000fc800078e39ff */
[----:B------:R-:W-:Y:S02]  /*ba10*/  SHF.R.S32.HI R8, RZ, 0x1f, R9 ;  /* 0x0000001fff087819 */ /* 0x000fe40000011409 */
.L_x_823:
        /* <DEDUP_REMOVED lines=144> */
.L_x_825:
[----:B------:R-:W-:Y:S05]  /*c320*/  BSYNC B0 ;  /* 0x0000000000007941 */ /* 0x000fea0003800000 */
.L_x_824:
[----:B------:R-:W0:Y:S01]  /*c330*/  LDGDEPBAR ;  /* 0x00000000000079af */ /* 0x000e220000000000 */
[----:B------:R-:W-:-:S04]  /*c340*/  LEA R234, P1, R9, R234, 0x1 ;  /* 0x000000ea09ea7211 */ /* 0x000fc800078208ff */
[----:B------:R-:W-:Y:S02]  /*c350*/  LEA.HI.X R235, R9, R235, R8, 0x1, P1 ;  /* 0x000000eb09eb7211 */ /* 0x000fe400008f0c08 */
.L_x_821:
        /* <DEDUP_REMOVED lines=9> */
[----:B------:R-:W-:Y:S01]  /*c3f0*/  FMNMX.FTZ R5, R40, R5, !PT ;  /* 0x0000000528057209 */ /* 0x000fe20007810000 */
[----:B------:R-:W-:Y:S01]  /*c400*/  LDSM.16.MT88.4 R36, [R201+0x10800] ;  /* 0x01080000c924783b */ /* 0x000fe20000004200 */
        /* <DEDUP_REMOVED lines=63> */
[----:B-1----:R-:W-:Y:S02]  /*c800*/  FMNMX.FTZ R34, R5, R34, !PT ;  /* 0x0000002205227209 */ /* 0x002fe40007810000 */
[----:B--2---:R-:W-:-:S03]  /*c810*/  FMNMX.FTZ R33, R4, R33, !PT ;  /* 0x0000002104217209 */ /* 0x004fc60007810000 */
[C---:B------:R-:W-:Y:S01]  /*c820*/  FMUL.FTZ R61, R34.reuse, c[0x0][0x23c] ;  /* 0x00008f00223d7a20 */ /* 0x040fe20000410000 */
[C---:B------:R-:W-:Y:S02]  /*c830*/  FSETP.NEU.FTZ.AND P2, PT, R34.reuse, -INF , PT ;  /* 0xff8000002200780b */ /* 0x040fe40003f5d000 */
[C---:B------:R-:W-:Y:S01]  /*c840*/  FSETP.NEU.FTZ.AND P1, PT, R33.reuse, -INF , PT ;  /* 0xff8000002100780b */ /* 0x040fe20003f3d000 */
[C---:B------:R-:W-:Y:S01]  /*c850*/  FMUL.FTZ R42, R33.reuse, c[0x0][0x23c] ;  /* 0x00008f00212a7a20 */ /* 0x040fe20000410000 */
[----:B------:R-:W-:Y:S02]  /*c860*/  FSEL R5, R34, RZ, P2 ;  /* 0x000000ff22057208 */ /* 0x000fe40001000000 */
[----:B------:R-:W-:Y:S02]  /*c870*/  FSEL R6, R33, RZ, P1 ;  /* 0x000000ff21067208 */ /* 0x000fe40000800000 */
[----:B------:R-:W-:Y:S01]  /*c880*/  FSEL R61, R61, RZ, P2 ;  /* 0x000000ff3d3d7208 */ /* 0x000fe20001000000 */
[----:B------:R-:W-:Y:S01]  /*c890*/  FADD.FTZ R4, R132, -R5 ;  /* 0x8000000584047221 */ /* 0x000fe20000010000 */
[----:B------:R-:W-:Y:S01]  /*c8a0*/  FSEL R42, R42, RZ, P1 ;  /* 0x000000ff2a2a7208 */ /* 0x000fe20000800000 */
[----:B------:R-:W-:-:S02]  /*c8b0*/  FADD.FTZ R6, R3, -R6 ;  /* 0x8000000603067221 */ /* 0x000fc40000010000 */
[--C-:B------:R-:W-:Y:S02]  /*c8c0*/  FFMA.FTZ R30, R0, c[0x0][0x23c], -R61.reuse ;  /* 0x00008f00001e7a23 */ /* 0x100fe4000001083d */
[--C-:B------:R-:W-:Y:S02]  /*c8d0*/  FFMA.FTZ R29, R40, c[0x0][0x23c], -R61.reuse ;  /* 0x00008f00281d7a23 */ /* 0x100fe4000001083d */
[--C-:B------:R-:W-:Y:S02]  /*c8e0*/  FFMA.FTZ R28, R2, c[0x0][0x23c], -R42.reuse ;  /* 0x00008f00021c7a23 */ /* 0x100fe4000001082a */
[--C-:B------:R-:W-:Y:S01]  /*c8f0*/  FFMA.FTZ R32, R17, c[0x0][0x23c], -R61.reuse ;  /* 0x00008f0011207a23 */ /* 0x100fe2000001083d */
[----:B------:R-:W-:Y:S01]  /*c900*/  MUFU.EX2 R30, R30 ;  /* 0x0000001e001e7308 */ /* 0x000fe20000000800 */
[----:B------:R-:W-:Y:S02]  /*c910*/  FFMA.FTZ R31, R16, c[0x0][0x23c], -R61 ;  /* 0x00008f00101f7a23 */ /* 0x000fe4000001083d */
[----:B------:R-:W-:-:S02]  /*c920*/  FFMA.FTZ R2, R27, c[0x0][0x23c], -R42 ;  /* 0x00008f001b027a23 */ /* 0x000fc4000001082a */
[--C-:B------:R-:W-:Y:S02]  /*c930*/  FFMA.FTZ R0, R19, c[0x0][0x23c], -R42.reuse ;  /* 0x00008f0013007a23 */ /* 0x100fe4000001082a */
[--C-:B------:R-:W-:Y:S01]  /*c940*/  FFMA.FTZ R35, R35, c[0x0][0x23c], -R42.reuse ;  /* 0x00008f0023237a23 */ /* 0x100fe2000001082a */
[----:B------:R-:W-:Y:S01]  /*c950*/  MUFU.EX2 R32, R32 ;  /* 0x0000002000207308 */ /* 0x000fe20000000800 */
[----:B------:R-:W-:Y:S01]  /*c960*/  FMUL.FTZ R40, R4, c[0x0][0x23c] ;  /* 0x00008f0004287a20 */ /* 0x000fe20000410000 */
[----:B------:R-:W1:Y:S01]  /*c970*/  LDSM.16.MT88.4 R16, [R201+0xc000] ;  /* 0x00c00000c910783b */ /* 0x000e620000004200 */
[----:B------:R-:W-:Y:S02]  /*c980*/  FMUL.FTZ R3, R6, c[0x0][0x23c] ;  /* 0x00008f0006037a20 */ /* 0x000fe40000410000 */
[--C-:B------:R-:W-:Y:S02]  /*c990*/  FFMA.FTZ R57, R22, c[0x0][0x23c], -R61.reuse ;  /* 0x00008f0016397a23 */ /* 0x100fe4000001083d */
[----:B------:R-:W-:Y:S01]  /*c9a0*/  FFMA.FTZ R60, R20, c[0x0][0x23c], -R61 ;  /* 0x00008f00143c7a23 */ /* 0x000fe2000001083d */
[----:B------:R-:W2:Y:S01]  /*c9b0*/  MUFU.EX2 R31, R31 ;  /* 0x0000001f001f7308 */ /* 0x000ea20000000800 */
[----:B------:R-:W-:-:S02]  /*c9c0*/  FFMA.FTZ R65, R23, c[0x0][0x23c], -R42 ;  /* 0x00008f0017417a23 */ /* 0x000fc4000001082a */
[--C-:B------:R-:W-:Y:S02]  /*c9d0*/  FFMA.FTZ R63, R21, c[0x0][0x23c], -R42.reuse ;  /* 0x00008f00153f7a23 */ /* 0x100fe4000001082a */
[----:B------:R-:W-:Y:S01]  /*c9e0*/  LDSM.16.MT88.4 R20, [R202+0xc800] ;  /* 0x00c80000ca14783b */ /* 0x000fe20000004200 */
[--C-:B------:R-:W-:Y:S02]  /*c9f0*/  FFMA.FTZ R50, R26, c[0x0][0x23c], -R61.reuse ;  /* 0x00008f001a327a23 */ /* 0x100fe4000001083d */
[----:B------:R-:W3:Y:S01]  /*ca00*/  MUFU.EX2 R29, R29 ;  /* 0x0000001d001d7308 */ /* 0x000ee20000000800 */
[--C-:B------:R-:W-:Y:S02]  /*ca10*/  FFMA.FTZ R59, R24, c[0x0][0x23c], -R61.reuse ;  /* 0x00008f00183b7a23 */ /* 0x100fe4000001083d */
[--C-:B------:R-:W-:Y:S02]  /*ca20*/  FFMA.FTZ R64, R25, c[0x0][0x23c], -R42.reuse ;  /* 0x00008f0019407a23 */ /* 0x100fe4000001082a */
[----:B------:R-:W-:Y:S01]  /*ca30*/  FFMA.FTZ R66, R67, c[0x0][0x23c], -R42 ;  /* 0x00008f0043427a23 */ /* 0x000fe2000001082a */
[----:B------:R-:W-:Y:S01]  /*ca40*/  LDSM.16.MT88.4 R24, [R204+0xc800] ;  /* 0x00c80000cc18783b */ /* 0x000fe20000004200 */
[--C-:B------:R-:W-:Y:S01]  /*ca50*/  FFMA.FTZ R67, R138, c[0x0][0x23c], -R61.reuse ;  /* 0x00008f008a437a23 */ /* 0x100fe2000001083d */
[----:B------:R-:W-:Y:S01]  /*ca60*/  MUFU.EX2 R28, R28 ;  /* 0x0000001c001c7308 */ /* 0x000fe20000000800 */
[----:B--2---:R-:W-:Y:S01]  /*ca70*/  F2FP.PACK_AB R4, R31, R32 ;  /* 0x000000201f04723e */ /* 0x004fe200000000ff */
[----:B------:R-:W-:-:S02]  /*ca80*/  FFMA.FTZ R132, R134, c[0x0][0x23c], -R61 ;  /* 0x00008f0086847a23 */ /* 0x000fc4000001083d */
[--C-:B------:R-:W-:Y:S02]  /*ca90*/  FFMA.FTZ R134, R136, c[0x0][0x23c], -R61.reuse ;  /* 0x00008f0088867a23 */ /* 0x100fe4000001083d */
[--C-:B------:R-:W-:Y:S02]  /*caa0*/  FFMA.FTZ R138, R143, c[0x0][0x23c], -R42.reuse ;  /* 0x00008f008f8a7a23 */ /* 0x100fe4000001082a */
[----:B------:R-:W2:Y:S01]  /*cab0*/  MUFU.EX2 R2, R2 ;  /* 0x0000000200027308 */ /* 0x000ea20000000800 */
[----:B---3--:R-:W-:Y:S01]  /*cac0*/  F2FP.PACK_AB R6, R29, R30 ;  /* 0x0000001e1d06723e */ /* 0x008fe200000000ff */
[--C-:B------:R-:W-:Y:S02]  /*cad0*/  FFMA.FTZ R136, R55, c[0x0][0x23c], -R42.reuse ;  /* 0x00008f0037887a23 */ /* 0x100fe4000001082a */
[----:B------:R-:W-:Y:S02]  /*cae0*/  FFMA.FTZ R143, R53, c[0x0][0x23c], -R42 ;  /* 0x00008f00358f7a23 */ /* 0x000fe4000001082a */
[----:B------:R-:W-:-:S02]  /*caf0*/  FFMA.FTZ R149, R54, c[0x0][0x23c], -R61 ;  /* 0x00008f0036957a23 */ /* 0x000fc4000001083d */
[----:B------:R-:W-:Y:S01]  /*cb00*/  MUFU.EX2 R0, R0 ;  /* 0x0000000000007308 */ /* 0x000fe20000000800 */
[--C-:B------:R-:W-:Y:S02]  /*cb10*/  FFMA.FTZ R151, R52, c[0x0][0x23c], -R61.reuse ;  /* 0x00008f0034977a23 */ /* 0x100fe4000001083d */
[--C-:B------:R-:W-:Y:S01]  /*cb20*/  FFMA.FTZ R135, R152, c[0x0][0x23c], -R61.reuse ;  /* 0x00008f0098877a23 */ /* 0x100fe2000001083d */
[----:B------:R-:W-:Y:S01]  /*cb30*/  LDSM.16.MT88.4 R52, [R201+0x11000] ;  /* 0x01100000c934783b */ /* 0x000fe20000004200 */
[----:B------:R-:W-:Y:S02]  /*cb40*/  FFMA.FTZ R141, R141, c[0x0][0x23c], -R42 ;  /* 0x00008f008d8d7a23 */ /* 0x000fe4000001082a */
[--C-:B------:R-:W-:Y:S01]  /*cb50*/  FFMA.FTZ R148, R148, c[0x0][0x23c], -R61.reuse ;  /* 0x00008f0094947a23 */ /* 0x100fe2000001083d */
[----:B------:R-:W3:Y:S01]  /*cb60*/  MUFU.EX2 R35, R35 ;  /* 0x0000002300237308 */ /* 0x000ee20000000800 */
[----:B--2---:R-:W-:Y:S01]  /*cb70*/  F2FP.PACK_AB R5, R2, R28 ;  /* 0x0000001c0205723e */ /* 0x004fe200000000ff */
[----:B------:R-:W-:-:S02]  /*cb80*/  FFMA.FTZ R150, R150, c[0x0][0x23c], -R61 ;  /* 0x00008f0096967a23 */ /* 0x000fc4000001083d */
[--C-:B------:R-:W-:Y:S02]  /*cb90*/  FFMA.FTZ R152, R175, c[0x0][0x23c], -R42.reuse ;  /* 0x00008f00af987a23 */ /* 0x100fe4000001082a */
[--C-:B------:R-:W-:Y:S02]  /*cba0*/  FFMA.FTZ R159, R159, c[0x0][0x23c], -R42.reuse ;  /* 0x00008f009f9f7a23 */ /* 0x100fe4000001082a */
[----:B------:R-:W2:Y:S01]  /*cbb0*/  MUFU.EX2 R40, R40 ;  /* 0x0000002800287308 */ /* 0x000ea20000000800 */
[--C-:B------:R-:W-:Y:S02]  /*cbc0*/  FFMA.FTZ R154, R173, c[0x0][0x23c], -R42.reuse ;  /* 0x00008f00ad9a7a23 */ /* 0x100fe4000001082a */
[----:B------:R-:W-:Y:S02]  /*cbd0*/  FFMA.FTZ R163, R163, c[0x0][0x23c], -R42 ;  /* 0x00008f00a3a37a23 */ /* 0x000fe4000001082a */
[--C-:B------:R-:W-:Y:S02]  /*cbe0*/  FFMA.FTZ R175, R164, c[0x0][0x23c], -R61.reuse ;  /* 0x00008f00a4af7a23 */ /* 0x100fe4000001083d */
[--C-:B------:R-:W-:Y:S01]  /*cbf0*/  FFMA.FTZ R166, R166, c[0x0][0x23c], -R61.reuse ;  /* 0x00008f00a6a67a23 */ /* 0x100fe2000001083d */
[----:B------:R-:W4:Y:S01]  /*cc00*/  MUFU.EX2 R3, R3 ;  /* 0x0000000300037308 */ /* 0x000f220000000800 */
[----:B---3--:R-:W-:Y:S01]  /*cc10*/  F2FP.PACK_AB R7, R35, R0 ;  /* 0x000000002307723e */ /* 0x008fe200000000ff */
[----:B------:R-:W-:-:S02]  /*cc20*/  FFMA.FTZ R173, R170, c[0x0][0x23c], -R61 ;  /* 0x00008f00aaad7a23 */ /* 0x000fc4000001083d */
[----:B------:R-:W-:Y:S02]  /*cc30*/  FFMA.FTZ R168, R168, c[0x0][0x23c], -R61 ;  /* 0x00008f00a8a87a23 */ /* 0x000fe4000001083d */
[----:B------:R-:W-:Y:S02]  /*cc40*/  FFMA.FTZ R164, R171, c[0x0][0x23c], -R42 ;  /* 0x00008f00aba47a23 */ /* 0x000fe4000001082a */
[-C--:B--2---:R-:W-:Y:S01]  /*cc50*/  FMUL.FTZ R128, R128, R40.reuse ;  /* 0x0000002880807220 */ /* 0x084fe20000410000 */
[----:B------:R-:W-:Y:S01]  /*cc60*/  MUFU.EX2 R50, R50 ;  /* 0x0000003200327308 */ /* 0x000fe20000000800 */
[-C--:B------:R-:W-:Y:S02]  /*cc70*/  FMUL.FTZ R129, R129, R40.reuse ;  /* 0x0000002881817220 */ /* 0x080fe40000410000 */
[-C--:B------:R-:W-:Y:S02]  /*cc80*/  FMUL.FTZ R124, R124, R40.reuse ;  /* 0x000000287c7c7220 */ /* 0x080fe40000410000 */
[----:B------:R-:W-:-:S02]  /*cc90*/  FMUL.FTZ R125, R125, R40 ;  /* 0x000000287d7d7220 */ /* 0x000fc40000410000 */
[-C--:B----4-:R-:W-:Y:S01]  /*cca0*/  FMUL.FTZ R130, R130, R3.reuse ;  /* 0x0000000382827220 */ /* 0x090fe20000410000 */
[----:B------:R-:W2:Y:S01]  /*ccb0*/  MUFU.EX2 R59, R59 ;  /* 0x0000003b003b7308 */ /* 0x000ea20000000800 */
        /* <DEDUP_REMOVED lines=12> */
[----:B------:R-:W3:Y:S01]  /*cd80*/  LDSM.16.MT88.4 R12, [R200+0xc000] ;  /* 0x00c00000c80c783b */ /* 0x000ee20000004200 */
        /* <DEDUP_REMOVED lines=11> */
[----:B------:R-:W4:Y:S01]  /*ce40*/  LDSM.16.MT88.4 R8, [R204+0x10000] ;  /* 0x01000000cc08783b */ /* 0x000f220000004200 */
[----:B------:R-:W-:Y:S02]  /*ce50*/  FMUL.FTZ R109, R109, R40 ;  /* 0x000000286d6d7220 */ /* 0x000fe40000410000 */
[-C--:B------:R-:W-:Y:S01]  /*ce60*/  FMUL.FTZ R110, R110, R3.reuse ;  /* 0x000000036e6e7220 */ /* 0x080fe20000410000 */
[----:B------:R-:W5:Y:S01]  /*ce70*/  MUFU.EX2 R65, R65 ;  /* 0x0000004100417308 */ /* 0x000f620000000800 */
[----:B------:R-:W-:-:S02]  /*ce80*/  FMUL.FTZ R111, R111, R3 ;  /* 0x000000036f6f7220 */ /* 0x000fc40000410000 */
[-C--:B------:R-:W-:Y:S01]  /*ce90*/  FMUL.FTZ R104, R104, R40.reuse ;  /* 0x0000002868687220 */ /* 0x080fe20000410000 */
[C---:B-1----:R-:W-:Y:S01]  /*cea0*/  HMMA.16816.F32 R112, R4.reuse, R16, R112 ;  /* 0x000000100470723c */ /* 0x042fe20000001870 */
[-C--:B------:R-:W-:Y:S02]  /*ceb0*/  FMUL.FTZ R105, R105, R40.reuse ;  /* 0x0000002869697220 */ /* 0x080fe40000410000 */
[-C--:B------:R-:W-:Y:S01]  /*cec0*/  FMUL.FTZ R106, R106, R3.reuse ;  /* 0x000000036a6a7220 */ /* 0x080fe20000410000 */
[----:B------:R-:W-:Y:S01]  /*ced0*/  MUFU.EX2 R63, R63 ;  /* 0x0000003f003f7308 */ /* 0x000fe20000000800 */
[-C--:B------:R-:W-:Y:S02]  /*cee0*/  FMUL.FTZ R107, R107, R3.reuse ;  /* 0x000000036b6b7220 */ /* 0x080fe40000410000 */
[-C--:B------:R-:W-:Y:S01]  /*cef0*/  FMUL.FTZ R100, R100, R40.reuse ;  /* 0x0000002864647220 */ /* 0x080fe20000410000 */
[----:B------:R-:W-:Y:S01]  /*cf00*/  HMMA.16816.F32 R108, R4, R18, R108 ;  /* 0x00000012046c723c */ /* 0x000fe2000000186c */
[----:B------:R-:W-:Y:S01]  /*cf10*/  FMUL.FTZ R101, R101, R40 ;  /* 0x0000002865657220 */ /* 0x000fe20000410000 */
[----:B------:R-:W1:Y:S01]  /*cf20*/  LDSM.16.MT88.4 R16, [R202+0x10000] ;  /* 0x01000000ca10783b */ /* 0x000e620000004200 */
        /* <DEDUP_REMOVED lines=8> */
[-C--:B------:R-:W-:Y:S02]  /*cfb0*/  FMUL.FTZ R99, R99, R3.reuse ;  /* 0x0000000363637220 */ /* 0x080fe40000410000 */
[-C--:B------:R-:W-:Y:S01]  /*cfc0*/  FMUL.FTZ R92, R92, R40.reuse ;  /* 0x000000285c5c7220 */ /* 0x080fe20000410000 */
[----:B------:R-:W-:Y:S01]  /*cfd0*/  HMMA.16816.F32 R100, R4, R14, R100 ;  /* 0x0000000e0464723c */ /* 0x000fe20000001864 */
[----:B------:R-:W-:Y:S01]  /*cfe0*/  FMUL.FTZ R93, R93, R40 ;  /* 0x000000285d5d7220 */ /* 0x000fe20000410000 */
[----:B------:R-:W3:Y:S01]  /*cff0*/  LDSM.16.MT88.4 R12, [R201+0x10000] ;  /* 0x01000000c90c783b */ /* 0x000ee20000004200 */
[-C--:B------:R-:W-:Y:S01]  /*d000*/  FMUL.FTZ R94, R94, R3.reuse ;  /* 0x000000035e5e7220 */ /* 0x080fe20000410000 */
[----:B------:R-:W1:Y:S01]  /*d010*/  MUFU.EX2 R132, R132 ;  /* 0x0000008400847308 */ /* 0x000e620000000800 */
[----:B------:R-:W-:-:S02]  /*d020*/  FMUL.FTZ R95, R95, R3 ;  /* 0x000000035f5f7220 */ /* 0x000fc40000410000 */
[-C--:B------:R-:W-:Y:S01]  /*d030*/  FMUL.FTZ R88, R88, R40.reuse ;  /* 0x0000002858587220 */ /* 0x080fe20000410000 */
[C---:B----4-:R-:W-:Y:S01]  /*d040*/  HMMA.16816.F32 R96, R4.reuse, R8, R96 ;  /* 0x000000080460723c */ /* 0x050fe20000001860 */
[-C--:B------:R-:W-:Y:S02]  /*d050*/  FMUL.FTZ R89, R89, R40.reuse ;  /* 0x0000002859597220 */ /* 0x080fe40000410000 */
[-C--:B------:R-:W-:Y:S01]  /*d060*/  FMUL.FTZ R90, R90, R3.reuse ;  /* 0x000000035a5a7220 */ /* 0x080fe20000410000 */
[----:B------:R-:W-:Y:S01]  /*d070*/  MUFU.EX2 R135, R135 ;  /* 0x0000008700877308 */ /* 0x000fe20000000800 */
[----:B------:R-:W-:Y:S02]  /*d080*/  FMUL.FTZ R91, R91, R3 ;  /* 0x000000035b5b7220 */ /* 0x000fe40000410000 */
[-C--:B------:R-:W-:Y:S01]  /*d090*/  FMUL.FTZ R84, R84, R40.reuse ;  /* 0x0000002854547220 */ /* 0x080fe20000410000 */
[----:B------:R-:W-:Y:S01]  /*d0a0*/  HMMA.16816.F32 R92, R4, R10, R92 ;  /* 0x0000000a045c723c */ /* 0x000fe2000000185c */
[----:B------:R-:W4:Y:S01]  /*d0b0*/  LDSM.16.MT88.4 R8, [R200+0x10000] ;  /* 0x01000000c808783b */ /* 0x000f220000004200 */
[----:B------:R-:W-:-:S02]  /*d0c0*/  FMUL.FTZ R85, R85, R40 ;  /* 0x0000002855557220 */ /* 0x000fc40000410000 */
[-C--:B------:R-:W-:Y:S01]  /*d0d0*/  FMUL.FTZ R86, R86, R3.reuse ;  /* 0x0000000356567220 */ /* 0x080fe20000410000 */
[----:B------:R-:W-:Y:S01]  /*d0e0*/  MUFU.EX2 R134, R134 ;  /* 0x0000008600867308 */ /* 0x000fe20000000800 */
[-C--:B------:R-:W-:Y:S02]  /*d0f0*/  FMUL.FTZ R87, R87, R3.reuse ;  /* 0x0000000357577220 */ /* 0x080fe40000410000 */
[-C--:B------:R-:W-:Y:S01]  /*d100*/  FMUL.FTZ R80, R80, R40.reuse ;  /* 0x0000002850507220 */ /* 0x080fe20000410000 */
[----:B-1----:R-:W-:Y:S01]  /*d110*/  HMMA.16816.F32 R88, R4, R16, R88 ;  /* 0x000000100458723c */ /* 0x002fe20000001858 */
[----:B------:R-:W-:Y:S02]  /*d120*/  FMUL.FTZ R81, R81, R40 ;  /* 0x0000002851517220 */ /* 0x000fe40000410000 */
[-C--:B------:R-:W-:Y:S01]  /*d130*/  FMUL.FTZ R82, R82, R3.reuse ;  /* 0x0000000352527220 */ /* 0x080fe20000410000 */
[----:B------:R-:W-:Y:S01]  /*d140*/  MUFU.EX2 R136, R136 ;  /* 0x0000008800887308 */ /* 0x000fe20000000800 */
[----:B------:R-:W-:-:S02]  /*d150*/  FMUL.FTZ R83, R83, R3 ;  /* 0x0000000353537220 */ /* 0x000fc40000410000 */
[-C--:B------:R-:W-:Y:S01]  /*d160*/  FMUL.FTZ R76, R76, R40.reuse ;  /* 0x000000284c4c7220 */ /* 0x080fe20000410000 */
[C---:B------:R-:W-:Y:S01]  /*d170*/  HMMA.16816.F32 R84, R4.reuse, R18, R84 ;  /* 0x000000120454723c */ /* 0x040fe20000001854 */
[-C--:B------:R-:W-:Y:S01]  /*d180*/  FMUL.FTZ R77, R77, R40.reuse ;  /* 0x000000284d4d7220 */ /* 0x080fe20000410000 */
[----:B------:R-:W1:Y:S01]  /*d190*/  LDSM.16.MT88.4 R16, [R201+0xc800] ;  /* 0x00c80000c910783b */ /* 0x000e620000004200 */
[-C--:B------:R-:W-:Y:S01]  /*d1a0*/  FMUL.FTZ R78, R78, R3.reuse ;  /* 0x000000034e4e7220 */ /* 0x080fe20000410000 */
[----:B------:R-:W1:Y:S01]  /*d1b0*/  MUFU.EX2 R141, R141 ;  /* 0x0000008d008d7308 */ /* 0x000e620000000800 */
[----:B------:R-:W-:Y:S02]  /*d1c0*/  FMUL.FTZ R79, R79, R3 ;  /* 0x000000034f4f7220 */ /* 0x000fe40000410000 */
[-C--:B------:R-:W-:Y:S01]  /*d1d0*/  FMUL.FTZ R72, R72, R40.reuse ;  /* 0x0000002848487220 */ /* 0x080fe20000410000 */
[----:B---3--:R-:W-:Y:S01]  /*d1e0*/  HMMA.16816.F32 R80, R4, R12, R80 ;  /* 0x0000000c0450723c */ /* 0x008fe20000001850 */
        /* <DEDUP_REMOVED lines=9> */
[----:B------:R-:W1:Y:S01]  /*d280*/  MUFU.EX2 R143, R143 ;  /* 0x0000008f008f7308 */ /* 0x000e620000000800 */
[----:B------:R-:W-:-:S02]  /*d290*/  FMUL.FTZ R71, R71, R3 ;  /* 0x0000000347477220 */ /* 0x000fc40000410000 */
[C---:B----4-:R-:W-:Y:S01]  /*d2a0*/  HMMA.16816.F32 R72, R4.reuse, R8, R72 ;  /* 0x000000080448723c */ /* 0x050fe20000001848 */
[--C-:B------:R-:W-:Y:S02]  /*d2b0*/  FFMA.FTZ R169, R169, c[0x0][0x23c], -R42.reuse ;  /* 0x00008f00a9a97a23 */ /* 0x100fe4000001082a */
[----:B------:R-:W-:Y:S02]  /*d2c0*/  FFMA.FTZ R158, R158, c[0x0][0x23c], -R61 ;  /* 0x00008f009e9e7a23 */ /* 0x000fe4000001083d */
[----:B------:R-:W4:Y:S01]  /*d2d0*/  MUFU.EX2 R148, R148 ;  /* 0x0000009400947308 */ /* 0x000f220000000800 */
[--C-:B------:R-:W-:Y:S02]  /*d2e0*/  FFMA.FTZ R157, R157, c[0x0][0x23c], -R42.reuse ;  /* 0x00008f009d9d7a23 */ /* 0x100fe4000001082a */
[----:B------:R-:W-:Y:S01]  /*d2f0*/  HMMA.16816.F32 R68, R4, R10, R68 ;  /* 0x0000000a0444723c */ /* 0x000fe20000001844 */
[----:B------:R-:W3:Y:S01]  /*d300*/  LDSM.16.MT88.4 R8, [R204+0x10800] ;  /* 0x01080000cc08783b */ /* 0x000ee20000004200 */
[----:B------:R-:W-:-:S02]  /*d310*/  FFMA.FTZ R155, R155, c[0x0][0x23c], -R42 ;  /* 0x00008f009b9b7a23 */ /* 0x000fc4000001082a */
[--C-:B------:R-:W-:Y:S01]  /*d320*/  FFMA.FTZ R146, R146, c[0x0][0x23c], -R61.reuse ;  /* 0x00008f0092927a23 */ /* 0x100fe2000001083d */
[----:B------:R-:W1:Y:S01]  /*d330*/  MUFU.EX2 R149, R149 ;  /* 0x0000009500957308 */ /* 0x000e620000000800 */
[----:B------:R-:W-:Y:S01]  /*d340*/  FFMA.FTZ R142, R142, c[0x0][0x23c], -R61 ;  /* 0x00008f008e8e7a23 */ /* 0x000fe2000001083d */
[----:B--2---:R-:W-:Y:S01]  /*d350*/  F2FP.PACK_AB R4, R59, R50 ;  /* 0x000000323b04723e */ /* 0x004fe200000000ff */
[--C-:B------:R-:W-:Y:S01]  /*d360*/  FFMA.FTZ R145, R145, c[0x0][0x23c], -R42.reuse ;  /* 0x00008f0091917a23 */ /* 0x100fe2000001082a */
[----:B-----5:R-:W-:Y:S01]  /*d370*/  F2FP.PACK_AB R5, R65, R64 ;  /* 0x000000404105723e */ /* 0x020fe200000000ff */
[--C-:B------:R-:W-:Y:S01]  /*d380*/  FFMA.FTZ R139, R139, c[0x0][0x23c], -R42.reuse ;  /* 0x00008f008b8b7a23 */ /* 0x100fe2000001082a */
[----:B------:R-:W-:Y:S01]  /*d390*/  F2FP.PACK_AB R6, R60, R57 ;  /* 0x000000393c06723e */ /* 0x000fe200000000ff */
[----:B------:R-:W-:Y:S01]  /*d3a0*/  FFMA.FTZ R137, R137, c[0x0][0x23c], -R42 ;  /* 0x00008f0089897a23 */ /* 0x000fe2000001082a */
[----:B------:R-:W-:Y:S01]  /*d3b0*/  F2FP.PACK_AB R7, R66, R63 ;  /* 0x0000003f4207723e */ /* 0x000fe200000000ff */
[----:B------:R-:W2:Y:S01]  /*d3c0*/  MUFU.EX2 R151, R151 ;  /* 0x0000009700977308 */ /* 0x000ea20000000800 */
[----:B------:R-:W-:-:S02]  /*d3d0*/  FFMA.FTZ R32, R239, R40, R32 ;  /* 0x00000028ef207223 */ /* 0x000fc40000010020 */
[----:B------:R-:W-:Y:S02]  /*d3e0*/  FFMA.FTZ R3, R237, R3, R28 ;  /* 0x00000003ed037223 */ /* 0x000fe4000001001c */
[----:B------:R-:W-:Y:S01]  /*d3f0*/  FADD.FTZ R31, R31, R32 ;  /* 0x000000201f1f7221 */ /* 0x000fe20000010000 */
[C---:B------:R-:W-:Y:S01]  /*d400*/  HMMA.16816.F32 R120, R4.reuse, R20, R120 ;  /* 0x000000140478723c */ /* 0x040fe20000001878 */
[----:B------:R-:W-:Y:S01]  /*d410*/  FADD.FTZ R3, R2, R3 ;  /* 0x0000000302037221 */ /* 0x000fe20000010000 */
[----:B------:R-:W5:Y:S01]  /*d420*/  MUFU.EX2 R150, R150 ;  /* 0x0000009600967308 */ /* 0x000f620000000800 */
[----:B------:R-:W-:Y:S02]  /*d430*/  FADD.FTZ R30, R30, R31 ;  /* 0x0000001f1e1e7221 */ /* 0x000fe40000010000 */
[----:B------:R-:W-:Y:S02]  /*d440*/  FADD.FTZ R0, R0, R3 ;  /* 0x0000000300007221 */ /* 0x000fe40000010000 */
[----:B------:R-:W-:Y:S01]  /*d450*/  FADD.FTZ R29, R29, R30 ;  /* 0x0000001e1d1d7221 */ /* 0x000fe20000010000 */
[----:B------:R-:W-:Y:S01]  /*d460*/  HMMA.16816.F32 R116, R4, R22, R116 ;  /* 0x000000160474723c */ /* 0x000fe20000001874 */
[----:B------:R-:W2:Y:S01]  /*d470*/  LDSM.16.MT88.4 R20, [R200+0x10800] ;  /* 0x01080000c814783b */ /* 0x000ea20000004200 */
[----:B------:R-:W-:Y:S01]  /*d480*/  MUFU.EX2 R152, R152 ;  /* 0x0000009800987308 */ /* 0x000fe20000000800 */
[----:B------:R-:W-:-:S02]  /*d490*/  FADD.FTZ R35, R35, R0 ;  /* 0x0000000023237221 */ /* 0x000fc40000010000 */
[----:B------:R-:W-:Y:S02]  /*d4a0*/  FADD.FTZ R0, R50, R29 ;  /* 0x0000001d32007221 */ /* 0x000fe40000010000 */
[----:B------:R-:W-:Y:S01]  /*d4b0*/  FADD.FTZ R2, R64, R35 ;  /* 0x0000002340027221 */ /* 0x000fe20000010000 */
[C---:B-1----:R-:W-:Y:S01]  /*d4c0*/  HMMA.16816.F32 R112, R4.reuse, R16, R112 ;  /* 0x000000100470723c */ /* 0x042fe20000001870 */
[----:B------:R-:W-:Y:S01]  /*d4d0*/  FADD.FTZ R0, R59, R0 ;  /* 0x000000003b007221 */ /* 0x000fe20000010000 */
[----:B------:R-:W1:Y:S01]  /*d4e0*/  MUFU.EX2 R159, R159 ;  /* 0x0000009f009f7308 */ /* 0x000e620000000800 */
[----:B------:R-:W-:Y:S02]  /*d4f0*/  FADD.FTZ R2, R65, R2 ;  /* 0x0000000241027221 */ /* 0x000fe40000010000 */
[----:B------:R-:W-:Y:S02]  /*d500*/  FADD.FTZ R57, R57, R0 ;  /* 0x0000000039397221 */ /* 0x000fe40000010000 */
[----:B------:R-:W-:Y:S01]  /*d510*/  FADD.FTZ R3, R63, R2 ;  /* 0x000000023f037221 */ /* 0x000fe20000010000 */
[----:B------:R-:W-:Y:S01]  /*d520*/  HMMA.16816.F32 R108, R4, R18, R108 ;  /* 0x00000012046c723c */ /* 0x000fe2000000186c */
[----:B------:R-:W1:Y:S01]  /*d530*/  LDSM.16.MT88.4 R16, [R202+0xd000] ;  /* 0x00d00000ca10783b */ /* 0x000e620000004200 */
[----:B------:R-:W-:Y:S01]  /*d540*/  MUFU.EX2 R154, R154 ;  /* 0x0000009a009a7308 */ /* 0x000fe20000000800 */
[----:B------:R-:W-:-:S02]  /*d550*/  FADD.FTZ R60, R60, R57 ;  /* 0x000000393c3c7221 */ /* 0x000fc40000010000 */
[----:B------:R-:W-:-:S03]  /*d560*/  FADD.FTZ R3, R66, R3 ;  /* 0x0000000342037221 */ /* 0x000fc60000010000 */
[C---:B---3--:R-:W-:Y:S02]  /*d570*/  HMMA.16816.F32 R104, R4.reuse, R12, R104 ;  /* 0x0000000c0468723c */ /* 0x048fe40000001868 */
[----:B------:R-:W3:Y:S06]  /*d580*/  MUFU.EX2 R163, R163 ;  /* 0x000000a300a37308 */ /* 0x000eec0000000800 */
        /* <DEDUP_REMOVED lines=21> */
[----:B------:R-:W3:Y:S01]  /*d6e0*/  LDSM.16.MT88.4 R24, [R204+0xd000] ;  /* 0x00d00000cc18783b */ /* 0x000ee20000004200 */
[----:B------:R-:W-:Y:S06]  /*d6f0*/  MUFU.EX2 R155, R155 ;  /* 0x0000009b009b7308 */ /* 0x000fec0000000800 */
[C---:B--2---:R-:W-:Y:S02]  /*d700*/  HMMA.16816.F32 R72, R4.reuse, R20, R72 ;  /* 0x000000140448723c */ /* 0x044fe40000001848 */
[----:B------:R-:W-:Y:S06]  /*d710*/  MUFU.EX2 R146, R146 ;  /* 0x0000009200927308 */ /* 0x000fec0000000800 */
[----:B------:R-:W-:Y:S01]  /*d720*/  HMMA.16816.F32 R68, R4, R22, R68 ;  /* 0x000000160444723c */ /* 0x000fe20000001844 */
[----:B------:R-:W2:Y:S01]  /*d730*/  LDSM.16.MT88.4 R20, [R204+0x11000] ;  /* 0x01100000cc14783b */ /* 0x000ea20000004200 */
        /* <DEDUP_REMOVED lines=13> */
[----:B------:R-:W-:Y:S01]  /*d810*/  FADD.FTZ R138, R138, R141 ;  /* 0x0000008d8a8a7221 */ /* 0x000fe20000010000 */
[----:B------:R-:W-:Y:S01]  /*d820*/  MOV R132, R34 ;  /* 0x0000002200847202 */ /* 0x000fe20000000f00 */
[----:B------:R-:W-:Y:S02]  /*d830*/  FADD.FTZ R3, R134, R3 ;  /* 0x0000000386037221 */ /* 0x000fe40000010000 */
[----:B------:R-:W-:Y:S02]  /*d840*/  FADD.FTZ R143, R143, R138 ;  /* 0x0000008a8f8f7221 */ /* 0x000fe40000010000 */
[----:B----4-:R-:W-:Y:S01]  /*d850*/  FADD.FTZ R0, R148, R3 ;  /* 0x0000000394007221 */ /* 0x010fe20000010000 */
[----:B------:R-:W-:Y:S01]  /*d860*/  HMMA.16816.F32 R116, R4, R18, R116 ;  /* 0x000000120474723c */ /* 0x000fe20000001874 */
[----:B------:R-:W1:Y:S02]  /*d870*/  LDSM.16.MT88.4 R16, [R202+0xd800] ;  /* 0x00d80000ca10783b */ /* 0x000e640000004200 */
[----:B------:R-:W-:-:S04]  /*d880*/  FADD.FTZ R0, R149, R0 ;  /* 0x0000000095007221 */ /* 0x000fc80000010000 */
[----:B------:R-:W-:Y:S01]  /*d890*/  FADD.FTZ R3, R151, R0 ;  /* 0x0000000097037221 */ /* 0x000fe20000010000 */
[----:B------:R-:W-:Y:S03]  /*d8a0*/  HMMA.16816.F32 R112, R4, R12, R112 ;  /* 0x0000000c0470723c */ /* 0x000fe60000001870 */
[----:B-----5:R-:W-:-:S05]  /*d8b0*/  FADD.FTZ R3, R150, R3 ;  /* 0x0000000396037221 */ /* 0x020fca0000010000 */
[C---:B------:R-:W-:Y:S01]  /*d8c0*/  HMMA.16816.F32 R108, R4.reuse, R14, R108 ;  /* 0x0000000e046c723c */ /* 0x040fe2000000186c */
[----:B------:R-:W4:Y:S07]  /*d8d0*/  LDSM.16.MT88.4 R12, [R201+0xd800] ;  /* 0x00d80000c90c783b */ /* 0x000f2e0000004200 */
[C---:B------:R-:W-:Y:S08]  /*d8e0*/  HMMA.16816.F32 R104, R4.reuse, R8, R104 ;  /* 0x000000080468723c */ /* 0x040ff00000001868 */
[C---:B------:R-:W-:Y:S01]  /*d8f0*/  HMMA.16816.F32 R100, R4.reuse, R10, R100 ;  /* 0x0000000a0464723c */ /* 0x040fe20000001864 */
[----:B------:R-:W5:Y:S07]  /*d900*/  LDSM.16.MT88.4 R8, [R200+0xd800] ;  /* 0x00d80000c808783b */ /* 0x000f6e0000004200 */
[C---:B------:R-:W-:Y:S08]  /*d910*/  HMMA.16816.F32 R80, R4.reuse, R52, R80 ;  /* 0x000000340450723c */ /* 0x040ff00000001850 */
[C---:B------:R-:W-:Y:S01]  /*d920*/  HMMA.16816.F32 R76, R4.reuse, R54, R76 ;  /* 0x00000036044c723c */ /* 0x040fe2000000184c */
[----:B------:R-:W1:Y:S07]  /*d930*/  LDSM.16.MT88.4 R52, [R202+0x11800] ;  /* 0x01180000ca34783b */ /* 0x000e6e0000004200 */
[C---:B------:R-:W-:Y:S08]  /*d940*/  HMMA.16816.F32 R88, R4.reuse, R44, R88 ;  /* 0x0000002c0458723c */ /* 0x040ff00000001858 */
[C---:B---3--:R-:W-:Y:S08]  /*d950*/  HMMA.16816.F32 R128, R4.reuse, R24, R128 ;  /* 0x000000180480723c */ /* 0x048ff00000001880 */
[C---:B------:R-:W-:Y:S01]  /*d960*/  HMMA.16816.F32 R124, R4.reuse, R26, R124 ;  /* 0x0000001a047c723c */ /* 0x040fe2000000187c */
[----:B------:R-:W3:Y:S07]  /*d970*/  LDSM.16.MT88.4 R24, [R204+0xd800] ;  /* 0x00d80000cc18783b */ /* 0x000eee0000004200 */
[C---:B--2---:R-:W-:Y:S08]  /*d980*/  HMMA.16816.F32 R96, R4.reuse, R20, R96 ;  /* 0x000000140460723c */ /* 0x044ff00000001860 */
[C---:B------:R-:W-:Y:S01]  /*d990*/  HMMA.16816.F32 R92, R4.reuse, R22, R92 ;  /* 0x00000016045c723c */ /* 0x040fe2000000185c */
[----:B------:R-:W2:Y:S07]  /*d9a0*/  LDSM.16.MT88.4 R20, [R204+0x11800] ;  /* 0x01180000cc14783b */ /* 0x000eae0000004200 */
[C---:B------:R-:W-:Y:S01]  /*d9b0*/  HMMA.16816.F32 R84, R4.reuse, R46, R84 ;  /* 0x0000002e0454723c */ /* 0x040fe20000001854 */
[----:B------:R-:W2:Y:S07]  /*d9c0*/  LDSM.16.MT88.4 R44, [R201+0x11800] ;  /* 0x01180000c92c783b */ /* 0x000eae0000004200 */
[C---:B------:R-:W-:Y:S08]  /*d9d0*/  HMMA.16816.F32 R72, R4.reuse, R36, R72 ;  /* 0x000000240448723c */ /* 0x040ff00000001848 */
[----:B------:R-:W-:Y:S01]  /*d9e0*/  HMMA.16816.F32 R68, R4, R38, R68 ;  /* 0x000000260444723c */ /* 0x000fe20000001844 */
[----:B------:R-:W2:Y:S06]  /*d9f0*/  LDSM.16.MT88.4 R36, [R200+0x11800] ;  /* 0x01180000c824783b */ /* 0x000eac0000004200 */
[----:B------:R-:W-:-:S02]  /*da00*/  F2FP.PACK_AB R4, R149, R148 ;  /* 0x000000949504723e */ /* 0x000fc400000000ff */
[----:B------:R-:W-:Y:S01]  /*da10*/  F2FP.PACK_AB R5, R159, R152 ;  /* 0x000000989f05723e */ /* 0x000fe200000000ff */
[----:B------:R-:W-:Y:S01]  /*da20*/  FADD.FTZ R152, R152, R143 ;  /* 0x0000008f98987221 */ /* 0x000fe20000010000 */
[----:B------:R-:W-:Y:S02]  /*da30*/  F2FP.PACK_AB R6, R150, R151 ;  /* 0x000000979606723e */ /* 0x000fe400000000ff */
[----:B------:R-:W-:Y:S01]  /*da40*/  F2FP.PACK_AB R7, R163, R154 ;  /* 0x0000009aa307723e */ /* 0x000fe200000000ff */
[----:B------:R-:W-:-:S04]  /*da50*/  FADD.FTZ R159, R159, R152 ;  /* 0x000000989f9f7221 */ /* 0x000fc80000010000 */
[----:B------:R-:W-:Y:S02]  /*da60*/  FADD.FTZ R154, R154, R159 ;  /* 0x0000009f9a9a7221 */ /* 0x000fe40000010000 */
[----:B-1----:R-:W-:Y:S02]  /*da70*/  HMMA.16816.F32 R120, R4, R16, R120 ;  /* 0x000000100478723c */ /* 0x002fe40000001878 */
[----:B------:R-:W-:-:S06]  /*da80*/  FADD.FTZ R163, R163, R154 ;  /* 0x0000009aa3a37221 */ /* 0x000fcc0000010000 */
[C---:B------:R-:W-:Y:S01]  /*da90*/  HMMA.16816.F32 R116, R4.reuse, R18, R116 ;  /* 0x000000120474723c */ /* 0x040fe20000001874 */
[----:B------:R-:W1:Y:S07]  /*daa0*/  LDSM.16.MT88.4 R16, [R202+0xe000] ;  /* 0x00e00000ca10783b */ /* 0x000e6e0000004200 */
[C---:B----4-:R-:W-:Y:S08]  /*dab0*/  HMMA.16816.F32 R112, R4.reuse, R12, R112 ;  /* 0x0000000c0470723c */ /* 0x050ff00000001870 */
[C---:B------:R-:W-:Y:S01]  /*dac0*/  HMMA.16816.F32 R108, R4.reuse, R14, R108 ;  /* 0x0000000e046c723c */ /* 0x040fe2000000186c */
[----:B------:R-:W4:Y:S07]  /*dad0*/  LDSM.16.MT88.4 R12, [R201+0xe000] ;  /* 0x00e00000c90c783b */ /* 0x000f2e0000004200 */
[C---:B-----5:R-:W-:Y:S08]  /*dae0*/  HMMA.16816.F32 R104, R4.reuse, R8, R104 ;  /* 0x000000080468723c */ /* 0x060ff00000001868 */
[C---:B------:R-:W-:Y:S01]  /*daf0*/  HMMA.16816.F32 R100, R4.reuse, R10, R100 ;  /* 0x0000000a0464723c */ /* 0x040fe20000001864 */
[----:B------:R-:W5:Y:S07]  /*db00*/  LDSM.16.MT88.4 R8, [R200+0xe000] ;  /* 0x00e00000c808783b */ /* 0x000f6e0000004200 */
[C---:B------:R-:W-:Y:S07]  /*db10*/  HMMA.16816.F32 R88, R4.reuse, R52, R88 ;  /* 0x000000340458723c */ /* 0x040fee0000001858 */
[--C-:B------:R-:W-:Y:S01]  /*db20*/  FFMA.FTZ R52, R167, c[0x0][0x23c], -R42.reuse ;  /* 0x00008f00a7347a23 */ /* 0x100fe2000001082a */
[----:B---3--:R-:W-:Y:S01]  /*db30*/  HMMA.16816.F32 R128, R4, R24, R128 ;  /* 0x000000180480723c */ /* 0x008fe20000001880 */
[----:B------:R-:W-:-:S02]  /*db40*/  FFMA.FTZ R53, R165, c[0x0][0x23c], -R42 ;  /* 0x00008f00a5357a23 */ /* 0x000fc4000001082a */
[--C-:B------:R-:W-:Y:S02]  /*db50*/  FFMA.FTZ R165, R156, c[0x0][0x23c], -R61.reuse ;  /* 0x00008f009ca57a23 */ /* 0x100fe4000001083d */
[----:B------:R-:W-:Y:S01]  /*db60*/  MUFU.EX2 R52, R52 ;  /* 0x0000003400347308 */ /* 0x000fe20000000800 */
[--C-:B------:R-:W-:Y:S02]  /*db70*/  FFMA.FTZ R156, R161, c[0x0][0x23c], -R42.reuse ;  /* 0x00008f00a19c7a23 */ /* 0x100fe4000001082a */
[C---:B------:R-:W-:Y:S01]  /*db80*/  HMMA.16816.F32 R124, R4.reuse, R26, R124 ;  /* 0x0000001a047c723c */ /* 0x040fe2000000187c */
[----:B------:R-:W3:Y:S01]  /*db90*/  LDSM.16.MT88.4 R24, [R204+0xe000] ;  /* 0x00e00000cc18783b */ /* 0x000ee20000004200 */
[--C-:B------:R-:W-:Y:S02]  /*dba0*/  FFMA.FTZ R161, R140, c[0x0][0x23c], -R61.reuse ;  /* 0x00008f008ca17a23 */ /* 0x100fe4000001083d */
[----:B------:R-:W-:Y:S01]  /*dbb0*/  FFMA.FTZ R140, R147, c[0x0][0x23c], -R42 ;  /* 0x00008f00938c7a23 */ /* 0x000fe2000001082a */
[----:B------:R-:W1:Y:S03]  /*dbc0*/  MUFU.EX2 R53, R53 ;  /* 0x0000003500357308 */ /* 0x000e660000000800 */
[C---:B--2---:R-:W-:Y:S05]  /*dbd0*/  HMMA.16816.F32 R96, R4.reuse, R20, R96 ;  /* 0x000000140460723c */ /* 0x044fea0000001860 */
[----:B------:R-:W-:Y:S03]  /*dbe0*/  MUFU.EX2 R165, R165 ;  /* 0x000000a500a57308 */ /* 0x000fe60000000800 */
[C---:B------:R-:W-:Y:S01]  /*dbf0*/  HMMA.16816.F32 R92, R4.reuse, R22, R92 ;  /* 0x00000016045c723c */ /* 0x040fe2000000185c */
[----:B------:R-:W2:Y:S04]  /*dc00*/  LDSM.16.MT88.4 R20, [R204+0x12000] ;  /* 0x01200000cc14783b */ /* 0x000ea80000004200 */
[----:B------:R-:W1:Y:S03]  /*dc10*/  MUFU.EX2 R156, R156 ;  /* 0x0000009c009c7308 */ /* 0x000e660000000800 */
        /* <DEDUP_REMOVED lines=10> */
[----:B------:R-:W-:Y:S03]  /*dcc0*/  MUFU.EX2 R54, R54 ;  /* 0x0000003600367308 */ /* 0x000fe60000000800 */
[C---:B------:R-:W-:Y:S05]  /*dcd0*/  HMMA.16816.F32 R72, R4.reuse, R36, R72 ;  /* 0x000000240448723c */ /* 0x040fea0000001848 */
[----:B------:R-:W1:Y:S03]  /*dce0*/  MUFU.EX2 R160, R160 ;  /* 0x000000a000a07308 */ /* 0x000e660000000800 */
[----:B------:R-:W-:Y:S01]  /*dcf0*/  HMMA.16816.F32 R68, R4, R38, R68 ;  /* 0x000000260444723c */ /* 0x000fe20000001844 */
[----:B------:R-:W2:Y:S04]  /*dd00*/  LDSM.16.MT88.4 R36, [R202+0x12000] ;  /* 0x01200000ca24783b */ /* 0x000ea80000004200 */
[----:B------:R-:W-:Y:S02]  /*dd10*/  MUFU.EX2 R153, R153 ;  /* 0x0000009900997308 */ /* 0x000fe40000000800 */
[----:B------:R-:W-:Y:S01]  /*dd20*/  F2FP.PACK_AB R4, R173, R166 ;  /* 0x000000a6ad04723e */ /* 0x000fe200000000ff */
[----:B------:R-:W-:Y:S01]  /*dd30*/  FADD.FTZ R166, R166, R3 ;  /* 0x00000003a6a67221 */ /* 0x000fe20000010000 */
[----:B------:R-:W-:Y:S01]  /*dd40*/  F2FP.PACK_AB R5, R169, R164 ;  /* 0x000000a4a905723e */ /* 0x000fe200000000ff */
[----:B------:R-:W-:Y:S01]  /*dd50*/  FADD.FTZ R164, R164, R163 ;  /* 0x000000a3a4a47221 */ /* 0x000fe20000010000 */
[----:B------:R-:W-:Y:S01]  /*dd60*/  F2FP.PACK_AB R6, R175, R168 ;  /* 0x000000a8af06723e */ /* 0x000fe200000000ff */
[----:B------:R-:W-:Y:S01]  /*dd70*/  FADD.FTZ R173, R173, R166 ;  /* 0x000000a6adad7221 */ /* 0x000fe20000010000 */
[----:B-1----:R-:W-:Y:S01]  /*dd80*/  F2FP.PACK_AB R7, R53, R52 ;  /* 0x000000343507723e */ /* 0x002fe200000000ff */
[----:B------:R-:W1:Y:S01]  /*dd90*/  MUFU.EX2 R140, R140 ;  /* 0x0000008c008c7308 */ /* 0x000e620000000800 */
[----:B------:R-:W-:-:S02]  /*dda0*/  FADD.FTZ R169, R169, R164 ;  /* 0x000000a4a9a97221 */ /* 0x000fc40000010000 */
[----:B------:R-:W-:Y:S02]  /*ddb0*/  FADD.FTZ R168, R168, R173 ;  /* 0x000000ada8a87221 */ /* 0x000fe40000010000 */
[----:B------:R-:W-:Y:S01]  /*ddc0*/  FADD.FTZ R52, R52, R169 ;  /* 0x000000a934347221 */ /* 0x000fe20000010000 */
[----:B------:R-:W-:Y:S01]  /*ddd0*/  HMMA.16816.F32 R120, R4, R16, R120 ;  /* 0x000000100478723c */ /* 0x000fe20000001878 */
[----:B------:R-:W-:Y:S02]  /*dde0*/  FADD.FTZ R175, R175, R168 ;  /* 0x000000a8afaf7221 */ /* 0x000fe40000010000 */
[----:B------:R-:W-:-:S04]  /*ddf0*/  FADD.FTZ R53, R53, R52 ;  /* 0x0000003435357221 */ /* 0x000fc80000010000 */
[----:B------:R-:W-:Y:S01]  /*de00*/  FADD.FTZ R0, R156, R53 ;  /* 0x000000359c007221 */ /* 0x000fe20000010000 */
[----:B------:R-:W-:Y:S01]  /*de10*/  HMMA.16816.F32 R116, R4, R18, R116 ;  /* 0x000000120474723c */ /* 0x000fe20000001874 */
[----:B------:R-:W2:Y:S02]  /*de20*/  LDSM.16.MT88.4 R16, [R201+0x12000] ;  /* 0x01200000c910783b */ /* 0x000ea40000004200 */
[----:B------:R-:W-:-:S04]  /*de30*/  FADD.FTZ R0, R157, R0 ;  /* 0x000000009d007221 */ /* 0x000fc80000010000 */
[----:B------:R-:W-:Y:S01]  /*de40*/  FADD.FTZ R3, R155, R0 ;  /* 0x000000009b037221 */ /* 0x000fe20000010000 */
[----:B----4-:R-:W-:Y:S03]  /*de50*/  HMMA.16816.F32 R112, R4, R12, R112 ;  /* 0x0000000c0470723c */ /* 0x010fe60000001870 */
[----:B------:R-:W-:-:S04]  /*de60*/  FADD.FTZ R3, R160, R3 ;  /* 0x00000003a0037221 */ /* 0x000fc80000010000 */
[----:B-1----:R-:W-:Y:S01]  /*de70*/  FADD.FTZ R0, R140, R3 ;  /* 0x000000038c007221 */ /* 0x002fe20000010000 */
[----:B------:R-:W-:Y:S01]  /*de80*/  HMMA.16816.F32 R108, R4, R14, R108 ;  /* 0x0000000e046c723c */ /* 0x000fe2000000186c */
[----:B------:R-:W1:Y:S02]  /*de90*/  LDSM.16.MT88.4 R12, [R200+0x12000] ;  /* 0x01200000c80c783b */ /* 0x000e640000004200 */
[----:B------:R-:W-:-:S04]  /*dea0*/  FADD.FTZ R0, R145, R0 ;  /* 0x0000000091007221 */ /* 0x000fc80000010000 */
[----:B------:R-:W-:Y:S01]  /*deb0*/  FADD.FTZ R3, R139, R0 ;  /* 0x000000008b037221 */ /* 0x000fe20000010000 */
[C---:B-----5:R-:W-:Y:S08]  /*dec0*/  HMMA.16816.F32 R104, R4.reuse, R8, R104 ;  /* 0x000000080468723c */ /* 0x060ff00000001868 */
[C---:B------:R-:W-:Y:S01]  /*ded0*/  HMMA.16816.F32 R100, R4.reuse, R10, R100 ;  /* 0x0000000a0464723c */ /* 0x040fe20000001864 */
[----:B------:R-:W4:Y:S07]  /*dee0*/  LDSM.16.MT88.4 R8, [R202+0xe800] ;  /* 0x00e80000ca08783b */ /* 0x000f2e0000004200 */
[C---:B---3--:R-:W-:Y:S08]  /*def0*/  HMMA.16816.F32 R128, R4.reuse, R24, R128 ;  /* 0x000000180480723c */ /* 0x048ff00000001880 */
[C---:B------:R-:W-:Y:S01]  /*df00*/  HMMA.16816.F32 R124, R4.reuse, R26, R124 ;  /* 0x0000001a047c723c */ /* 0x040fe2000000187c */
[----:B------:R-:W-:Y:S07]  /*df10*/  LDSM.16.MT88.4 R24, [R204+0xe800] ;  /* 0x00e80000cc18783b */ /* 0x000fee0000004200 */
[C---:B--2---:R-:W-:Y:S08]  /*df20*/  HMMA.16816.F32 R96, R4.reuse, R20, R96 ;  /* 0x000000140460723c */ /* 0x044ff00000001860 */
[C---:B------:R-:W-:Y:S01]  /*df30*/  HMMA.16816.F32 R92, R4.reuse, R22, R92 ;  /* 0x00000016045c723c */ /* 0x040fe2000000185c */
[----:B------:R-:W-:Y:S07]  /*df40*/  LDSM.16.MT88.4 R20, [R201+0xe800] ;  /* 0x00e80000c914783b */ /* 0x000fee0000004200 */
[C---:B------:R-:W-:Y:S08]  /*df50*/  HMMA.16816.F32 R88, R4.reuse, R36, R88 ;  /* 0x000000240458723c */ /* 0x040ff00000001858 */
[C---:B------:R-:W-:Y:S01]  /*df60*/  HMMA.16816.F32 R84, R4.reuse, R38, R84 ;  /* 0x000000260454723c */ /* 0x040fe20000001854 */
[----:B------:R-:W-:Y:S07]  /*df70*/  LDSM.16.MT88.4 R36, [R204+0xf000] ;  /* 0x00f00000cc24783b */ /* 0x000fee0000004200 */
[C---:B------:R-:W-:Y:S08]  /*df80*/  HMMA.16816.F32 R80, R4.reuse, R16, R80 ;  /* 0x000000100450723c */ /* 0x040ff00000001850 */
[C---:B------:R-:W-:Y:S01]  /*df90*/  HMMA.16816.F32 R76, R4.reuse, R18, R76 ;  /* 0x00000012044c723c */ /* 0x040fe2000000184c */
[----:B------:R-:W2:Y:S07]  /*dfa0*/  LDSM.16.MT88.4 R16, [R200+0xe800] ;  /* 0x00e80000c810783b */ /* 0x000eae0000004200 */
[C---:B-1----:R-:W-:Y:S08]  /*dfb0*/  HMMA.16816.F32 R72, R4.reuse, R12, R72 ;  /* 0x0000000c0448723c */ /* 0x042ff00000001848 */
[----:B------:R-:W-:Y:S01]  /*dfc0*/  HMMA.16816.F32 R68, R4, R14, R68 ;  /* 0x0000000e0444723c */ /* 0x000fe20000001844 */
[----:B------:R-:W1:Y:S06]  /*dfd0*/  LDSM.16.MT88.4 R12, [R204+0x12800] ;  /* 0x01280000cc0c783b */ /* 0x000e6c0000004200 */
[----:B------:R-:W-:Y:S01]  /*dfe0*/  F2FP.PACK_AB R4, R55, R54 ;  /* 0x000000363704723e */ /* 0x000fe200000000ff */
[----:B------:R-:W-:Y:S01]  /*dff0*/  FADD.FTZ R54, R54, R175 ;  /* 0x000000af36367221 */ /* 0x000fe20000010000 */
[----:B------:R-:W-:-:S02]  /*e000*/  F2FP.PACK_AB R5, R157, R156 ;  /* 0x0000009c9d05723e */ /* 0x000fc400000000ff */
[----:B------:R-:W-:Y:S01]  /*e010*/  F2FP.PACK_AB R6, R165, R158 ;  /* 0x0000009ea506723e */ /* 0x000fe200000000ff */
[----:B------:R-:W-:Y:S01]  /*e020*/  FADD.FTZ R55, R55, R54 ;  /* 0x0000003637377221 */ /* 0x000fe20000010000 */
[----:B------:R-:W-:-:S03]  /*e030*/  F2FP.PACK_AB R7, R160, R155 ;  /* 0x0000009ba007723e */ /* 0x000fc600000000ff */
[----:B------:R-:W-:-:S04]  /*e040*/  FADD.FTZ R158, R158, R55 ;  /* 0x000000379e9e7221 */ /* 0x000fc80000010000 */
[----:B----4-:R-:W-:Y:S01]  /*e050*/  HMMA.16816.F32 R120, R4, R8, R120 ;  /* 0x000000080478723c */ /* 0x010fe20000001878 */
[----:B------:R-:W-:-:S07]  /*e060*/  FADD.FTZ R165, R165, R158 ;  /* 0x0000009ea5a57221 */ /* 0x000fce0000010000 */
[C---:B------:R-:W-:Y:S01]  /*e070*/  HMMA.16816.F32 R116, R4.reuse, R10, R116 ;  /* 0x0000000a0474723c */ /* 0x040fe20000001874 */
[----:B------:R-:W3:Y:S07]  /*e080*/  LDSM.16.MT88.4 R8, [R202+0x12800] ;  /* 0x01280000ca08783b */ /* 0x000eee0000004200 */
[C---:B--2---:R-:W-:Y:S08]  /*e090*/  HMMA.16816.F32 R104, R4.reuse, R16, R104 ;  /* 0x000000100468723c */ /* 0x044ff00000001868 */
[C---:B------:R-:W-:Y:S01]  /*e0a0*/  HMMA.16816.F32 R100, R4.reuse, R18, R100 ;  /* 0x000000120464723c */ /* 0x040fe20000001864 */
[----:B------:R-:W2:Y:S07]  /*e0b0*/  LDSM.16.MT88.4 R16, [R200+0x12800] ;  /* 0x01280000c810783b */ /* 0x000eae0000004200 */
[C---:B------:R-:W-:Y:S08]  /*e0c0*/  HMMA.16816.F32 R112, R4.reuse, R20, R112 ;  /* 0x000000140470723c */ /* 0x040ff00000001870 */
[C---:B------:R-:W-:Y:S01]  /*e0d0*/  HMMA.16816.F32 R108, R4.reuse, R22, R108 ;  /* 0x00000016046c723c */ /* 0x040fe2000000186c */
[----:B------:R-:W4:Y:S07]  /*e0e0*/  LDSM.16.MT88.4 R20, [R201+0xf000] ;  /* 0x00f00000c914783b */ /* 0x000f2e0000004200 */
[C---:B-1----:R-:W-:Y:S08]  /*e0f0*/  HMMA.16816.F32 R96, R4.reuse, R12, R96 ;  /* 0x0000000c0460723c */ /* 0x042ff00000001860 */
[C---:B---3--:R-:W-:Y:S08]  /*e100*/  HMMA.16816.F32 R88, R4.reuse, R8, R88 ;  /* 0x000000080458723c */ /* 0x048ff00000001858 */
[C---:B------:R-:W-:Y:S01]  /*e110*/  HMMA.16816.F32 R84, R4.reuse, R10, R84 ;  /* 0x0000000a0454723c */ /* 0x040fe20000001854 */
[----:B------:R-:W1:Y:S07]  /*e120*/  LDSM.16.MT88.4 R8, [R204+0x13000] ;  /* 0x01300000cc08783b */ /* 0x000e6e0000004200 */
[C---:B------:R-:W-:Y:S01]  /*e130*/  HMMA.16816.F32 R92, R4.reuse, R14, R92 ;  /* 0x0000000e045c723c */ /* 0x040fe2000000185c */
[----:B------:R-:W3:Y:S07]  /*e140*/  LDSM.16.MT88.4 R12, [R200+0xf000] ;  /* 0x00f00000c80c783b */ /* 0x000eee0000004200 */
[C---:B------:R-:W-:Y:S01]  /*e150*/  HMMA.16816.F32 R80, R4.reuse, R44, R80 ;  /* 0x0000002c0450723c */ /* 0x040fe20000001850 */
[----:B------:R-:W5:Y:S07]  /*e160*/  MUFU.EX2 R44, R137 ;  /* 0x00000089002c7308 */ /* 0x000f6e0000000800 */
[C---:B------:R-:W-:Y:S08]  /*e170*/  HMMA.16816.F32 R128, R4.reuse, R24, R128 ;  /* 0x000000180480723c */ /* 0x040ff00000001880 */
[----:B------:R-:W-:Y:S01]  /*e180*/  HMMA.16816.F32 R124, R4, R26, R124 ;  /* 0x0000001a047c723c */ /* 0x000fe2000000187c */
[----:B------:R-:W1:Y:S01]  /*e190*/  LDSM.16.MT88.4 R24, [R202+0xf000] ;  /* 0x00f00000ca18783b */ /* 0x000e620000004200 */
[----:B-----5:R-:W-:-:S06]  /*e1a0*/  FADD.FTZ R3, R44, R3 ;  /* 0x000000032c037221 */ /* 0x020fcc0000010000 */
[C---:B------:R-:W-:Y:S08]  /*e1b0*/  HMMA.16816.F32 R76, R4.reuse, R46, R76 ;  /* 0x0000002e044c723c */ /* 0x040ff0000000184c */
[C---:B--2---:R-:W-:Y:S08]  /*e1c0*/  HMMA.16816.F32 R72, R4.reuse, R16, R72 ;  /* 0x000000100448723c */ /* 0x044ff00000001848 */
[----:B------:R-:W-:Y:S01]  /*e1d0*/  HMMA.16816.F32 R68, R4, R18, R68 ;  /* 0x000000120444723c */ /* 0x000fe20000001844 */
[----:B------:R-:W2:Y:S06]  /*e1e0*/  LDSM.16.MT88.4 R16, [R202+0x13000] ;  /* 0x01300000ca10783b */ /* 0x000eac0000004200 */
        /* <DEDUP_REMOVED lines=10> */
[----:B------:R-:W4:Y:S07]  /*e290*/  LDSM.16.MT88.4 R20, [R201+0x13000] ;  /* 0x01300000c914783b */ /* 0x000f2e0000004200 */
[C---:B-1----:R-:W-:Y:S08]  /*e2a0*/  HMMA.16816.F32 R96, R4.reuse, R8, R96 ;  /* 0x000000080460723c */ /* 0x042ff00000001860 */
[C---:B------:R-:W-:Y:S01]  /*e2b0*/  HMMA.16816.F32 R92, R4.reuse, R10, R92 ;  /* 0x0000000a045c723c */ /* 0x040fe2000000185c */
[----:B------:R-:W1:Y:S07]  /*e2c0*/  LDSM.16.MT88.4 R8, [R200+0x13000] ;  /* 0x01300000c808783b */ /* 0x000e6e0000004200 */
[C---:B---3--:R-:W-:Y:S08]  /*e2d0*/  HMMA.16816.F32 R104, R4.reuse, R12, R104 ;  /* 0x0000000c0468723c */ /* 0x048ff00000001868 */
[C---:B------:R-:W-:Y:S01]  /*e2e0*/  HMMA.16816.F32 R100, R4.reuse, R14, R100 ;  /* 0x0000000e0464723c */ /* 0x040fe20000001864 */
[----:B------:R-:W3:Y:S07]  /*e2f0*/  LDSM.16.MT88.4 R12, [R202+0xf800] ;  /* 0x00f80000ca0c783b */ /* 0x000eee0000004200 */
        /* <DEDUP_REMOVED lines=14> */
[----:B--2---:R-:W-:Y:S01]  /*e3e0*/  HMMA.16816.F32 R88, R4, R16, R88 ;  /* 0x000000100458723c */ /* 0x004fe20000001858 */
[----:B------:R-:W-:-:S04]  /*e3f0*/  FFMA.FTZ R27, R48, c[0x0][0x23c], -R61 ;  /* 0x00008f00301b7a23 */ /* 0x000fc8000001083d */
[----:B------:R-:W2:Y:S03]  /*e400*/  MUFU.EX2 R25, R25 ;  /* 0x0000001900197308 */ /* 0x000ea60000000800 */
[C---:B------:R-:W-:Y:S01]  /*e410*/  HMMA.16816.F32 R84, R4.reuse, R18, R84 ;  /* 0x000000120454723c */ /* 0x040fe20000001854 */
[----:B------:R-:W5:Y:S04]  /*e420*/  LDSM.16.MT88.4 R16, [R204+0xf800] ;  /* 0x00f80000cc10783b */ /* 0x000f680000004200 */
[----:B------:R-:W-:Y:S03]  /*e430*/  MUFU.EX2 R26, R26 ;  /* 0x0000001a001a7308 */ /* 0x000fe60000000800 */
[C---:B----4-:R-:W-:Y:S05]  /*e440*/  HMMA.16816.F32 R80, R4.reuse, R20, R80 ;  /* 0x000000140450723c */ /* 0x050fea0000001850 */
[----:B------:R-:W4:Y:S03]  /*e450*/  MUFU.EX2 R27, R27 ;  /* 0x0000001b001b7308 */ /* 0x000f260000000800 */
[C---:B------:R-:W-:Y:S01]  /*e460*/  HMMA.16816.F32 R76, R4.reuse, R22, R76 ;  /* 0x00000016044c723c */ /* 0x040fe2000000184c */
[----:B------:R-:W-:Y:S04]  /*e470*/  LDSM.16.MT88.4 R20, [R201+0xf800] ;  /* 0x00f80000c914783b */ /* 0x000fe80000004200 */
[----:B------:R-:W-:Y:S03]  /*e480*/  MUFU.EX2 R38, R38 ;  /* 0x0000002600267308 */ /* 0x000fe60000000800 */
[C---:B-1----:R-:W-:Y:S05]  /*e490*/  HMMA.16816.F32 R72, R4.reuse, R8, R72 ;  /* 0x000000080448723c */ /* 0x042fea0000001848 */
[----:B------:R-:W1:Y:S03]  /*e4a0*/  MUFU.EX2 R39, R39 ;  /* 0x0000002700277308 */ /* 0x000e660000000800 */
[----:B------:R-:W-:Y:S01]  /*e4b0*/  HMMA.16816.F32 R68, R4, R10, R68 ;  /* 0x0000000a0444723c */ /* 0x000fe20000001844 */
[----:B------:R-:W5:Y:S06]  /*e4c0*/  LDSM.16.MT88.4 R8, [R200+0xf800] ;  /* 0x00f80000c808783b */ /* 0x000f6c0000004200 */
[----:B--2---:R-:W-:Y:S01]  /*e4d0*/  F2FP.PACK_AB R4, R25, R24 ;  /* 0x000000181904723e */ /* 0x004fe200000000ff */
[----:B------:R-:W-:Y:S01]  /*e4e0*/  FADD.FTZ R24, R24, R161 ;  /* 0x000000a118187221 */ /* 0x000fe20000010000 */
[----:B------:R-:W-:Y:S01]  /*e4f0*/  F2FP.PACK_AB R5, R37, R36 ;  /* 0x000000242505723e */ /* 0x000fe200000000ff */
[----:B------:R-:W-:Y:S01]  /*e500*/  FADD.FTZ R36, R36, R3 ;  /* 0x0000000324247221 */ /* 0x000fe20000010000 */
[----:B----4-:R-:W-:Y:S01]  /*e510*/  F2FP.PACK_AB R6, R27, R26 ;  /* 0x0000001a1b06723e */ /* 0x010fe200000000ff */
[----:B------:R-:W-:Y:S01]  /*e520*/  FADD.FTZ R25, R25, R24 ;  /* 0x0000001819197221 */ /* 0x000fe20000010000 */
[----:B-1----:R-:W-:Y:S01]  /*e530*/  F2FP.PACK_AB R7, R39, R38 ;  /* 0x000000262707723e */ /* 0x002fe200000000ff */
[----:B------:R-:W-:Y:S01]  /*e540*/  FADD.FTZ R37, R37, R36 ;  /* 0x0000002425257221 */ /* 0x000fe20000010000 */
[----:B------:R-:W-:Y:S01]  /*e550*/  MOV R3, R33 ;  /* 0x0000002100037202 */ /* 0x000fe20000000f00 */
[----:B------:R-:W-:-:S02]  /*e560*/  FADD.FTZ R26, R26, R25 ;  /* 0x000000191a1a7221 */ /* 0x000fc40000010000 */
[----:B------:R-:W-:Y:S02]  /*e570*/  FADD.FTZ R38, R38, R37 ;  /* 0x0000002526267221 */ /* 0x000fe40000010000 */
[----:B---3--:R-:W-:Y:S01]  /*e580*/  HMMA.16816.F32 R120, R4, R12, R120 ;  /* 0x0000000c0478723c */ /* 0x008fe20000001878 */
        /* <DEDUP_REMOVED lines=21> */
.L_x_818:
        /* <DEDUP_REMOVED lines=11> */
.L_x_830:
        /* <DEDUP_REMOVED lines=68> */
.L_x_827:
[----:B------:R-:W-:Y:S02]  /*ebd0*/  ISETP.GE.AND P4, PT, R222, c[0x0][0x220], PT ;  /* 0x00008800de007a0c */ /* 0x000fe40003f86270 */
[C---:B------:R-:W-:Y:S02]  /*ebe0*/  LEA R2, P2, R34.reuse, R176, 0x1 ;  /* 0x000000b022027211 */ /* 0x040fe400078408ff */
[----:B------:R-:W-:Y:S02]  /*ebf0*/  ISETP.GE.AND P3, PT, R213, c[0x0][0x220], PT ;  /* 0x00008800d5007a0c */ /* 0x000fe40003f66270 */
[----:B------:R-:W-:Y:S02]  /*ec00*/  LEA.HI.X R3, R34, R177, R32, 0x1, P2 ;  /* 0x000000b122037211 */ /* 0x000fe400010f0c20 */
[----:B------:R-:W-:Y:S04]  /*ec10*/  IADD3 R33, P1, R225, R34, RZ ;  /* 0x00000022e1217210 */ /* 0x000fe80007f3e0ff */
[C---:B------:R-:W-:Y:S01]  /*ec20*/  IADD3.X R34, R224.reuse, R32, RZ, P1, !PT ;  /* 0x00000020e0227210 */ /* 0x040fe20000ffe4ff */
[----:B------:R-:W-:Y:S01]  /*ec30*/  @P4 STS.128 [R220+0xc000], RZ ;  /* 0x00c000ffdc004388 */ /* 0x000fe20000000c00 */
[-C--:B------:R-:W-:Y:S02]  /*ec40*/  @!P4 LEA R46, P5, R33, R176.reuse, 0x1 ;  /* 0x000000b0212ec211 */ /* 0x080fe400078a08ff */
[----:B------:R-:W-:Y:S02]  /*ec50*/  IADD3 R35, P2, R225, R33, RZ ;  /* 0x00000021e1237210 */ /* 0x000fe40007f5e0ff */
[CCC-:B------:R-:W-:Y:S02]  /*ec60*/  @!P4 LEA.HI.X R47, R33.reuse, R177.reuse, R34.reuse, 0x1, P5 ;  /* 0x000000b1212fc211 */ /* 0x1c0fe400028f0c22 */
[----:B------:R-:W-:Y:S01]  /*ec70*/  @!PT LDS RZ, [RZ] ;  /* 0x00000000fffff984 */ /* 0x000fe20000000800 */
[----:B------:R-:W-:Y:S01]  /*ec80*/  @!PT LDS RZ, [RZ] ;  /* 0x00000000fffff984 */ /* 0x000fe20000000800 */
[----:B------:R-:W-:Y:S01]  /*ec90*/  @!PT LDS RZ, [RZ] ;  /* 0x00000000fffff984 */ /* 0x000fe20000000800 */
[----:B------:R1:W-:Y:S01]  /*eca0*/  @!P4 LDGSTS.E.BYPASS.LTC128B.128 [R220+0xc000], [R2.64] ;  /* 0x0c00000002dccfae */ /* 0x0003e2000b901d4c */
[-C--:B------:R-:W-:Y:S02]  /*ecb0*/  @!P3 LEA R40, P1, R33, R176.reuse, 0x1 ;  /* 0x000000b02128b211 */ /* 0x080fe400078208ff */
[----:B------:R-:W-:Y:S02]  /*ecc0*/  @!P4 LEA R44, P5, R35, R176, 0x1 ;  /* 0x000000b0232cc211 */ /* 0x000fe400078a08ff */
[-C--:B------:R-:W-:Y:S02]  /*ecd0*/  @!P3 LEA.HI.X R41, R33, R177.reuse, R34, 0x1, P1 ;  /* 0x000000b12129b211 */ /* 0x080fe400008f0c22 */
[----:B------:R-:W-:Y:S01]  /*ece0*/  @P3 STS.128 [R220+0x10000], RZ ;  /* 0x010000ffdc003388 */ /* 0x000fe20000000c00 */
[C---:B------:R-:W-:Y:S02]  /*ecf0*/  IADD3.X R34, R224.reuse, R34, RZ, P2, !PT ;  /* 0x00000022e0227210 */ /* 0x040fe400017fe4ff */
[CC--:B------:R-:W-:Y:S02]  /*ed00*/  @!P3 LEA R38, P1, R35.reuse, R176.reuse, 0x1 ;  /* 0x000000b02326b211 */ /* 0x0c0fe400078208ff */
[CCC-:B------:R-:W-:Y:S02]  /*ed10*/  @!P4 LEA.HI.X R45, R35.reuse, R177.reuse, R34.reuse, 0x1, P5 ;  /* 0x000000b1232dc211 */ /* 0x1c0fe400028f0c22 */
[----:B------:R-:W-:Y:S01]  /*ed20*/  @!PT LDS RZ, [RZ] ;  /* 0x00000000fffff984 */ /* 0x000fe20000000800 */
[----:B------:R-:W-:Y:S01]  /*ed30*/  @!PT LDS RZ, [RZ] ;  /* 0x00000000fffff984 */ /* 0x000fe20000000800 */
[----:B------:R-:W-:Y:S01]  /*ed40*/  @!PT LDS RZ, [RZ] ;  /* 0x00000000fffff984 */ /* 0x000fe20000000800 */
[----:B------:R1:W-:Y:S01]  /*ed50*/  @!P3 LDGSTS.E.BYPASS.LTC128B.128 [R220+0x10000], [R2.64+0x80] ;  /* 0x1000008002dcbfae */ /* 0x0003e2000b901d4c */
[----:B------:R-:W-:Y:S02]  /*ed60*/  @!P3 LEA.HI.X R39, R35, R177, R34, 0x1, P1 ;  /* 0x000000b12327b211 */ /* 0x000fe400008f0c22 */
[----:B------:R-:W-:Y:S04]  /*ed70*/  IADD3 R33, P2, R225, R35, RZ ;  /* 0x00000023e1217210 */ /* 0x000fe80007f5e0ff */
[----:B------:R-:W-:Y:S01]  /*ed80*/  @P4 STS.128 [R220+0xc800], RZ ;  /* 0x00c800ffdc004388 */ /* 0x000fe20000000c00 */
[C---:B------:R-:W-:Y:S02]  /*ed90*/  @!P4 LEA R42, P5, R33.reuse, R176, 0x1 ;  /* 0x000000b0212ac211 */ /* 0x040fe400078a08ff */
[C---:B------:R-:W-:Y:S02]  /*eda0*/  IADD3.X R34, R224.reuse, R34, RZ, P2, !PT ;  /* 0x00000022e0227210 */ /* 0x040fe400017fe4ff */
[CC--:B------:R-:W-:Y:S02]  /*edb0*/  @!P3 LEA R36, P1, R33.reuse, R176.reuse, 0x1 ;  /* 0x000000b02124b211 */ /* 0x0c0fe400078208ff */
[----:B------:R-:W-:Y:S01]  /*edc0*/  @!PT LDS RZ, [RZ] ;  /* 0x00000000fffff984 */ /* 0x000fe20000000800 */
[----:B------:R-:W-:Y:S01]  /*edd0*/  @!PT LDS RZ, [RZ] ;  /* 0x00000000fffff984 */ /* 0x000fe20000000800 */
[----:B------:R-:W-:Y:S01]  /*ede0*/  @!PT LDS RZ, [RZ] ;  /* 0x00000000fffff984 */ /* 0x000fe20000000800 */
[----:B------:R2:W-:Y:S01]  /*edf0*/  @!P4 LDGSTS.E.BYPASS.LTC128B.128 [R220+0xc800], [R46.64] ;  /* 0x0c8000002edccfae */ /* 0x0005e2000b901d4c */
[CCC-:B------:R-:W-:Y:S02]  /*ee00*/  @!P4 LEA.HI.X R43, R33.reuse, R177.reuse, R34.reuse, 0x1, P5 ;  /* 0x000000b1212bc211 */ /* 0x1c0fe400028f0c22 */
[----:B------:R-:W-:Y:S02]  /*ee10*/  @!P3 LEA.HI.X R37, R33, R177, R34, 0x1, P1 ;  /* 0x000000b12125b211 */ /* 0x000fe400008f0c22 */
[----:B------:R-:W-:Y:S02]  /*ee20*/  IADD3 R35, P2, R225, R33, RZ ;  /* 0x00000021e1237210 */ /* 0x000fe40007f5e0ff */
[----:B------:R-:W-:Y:S02]  /*ee30*/  @P3 STS.128 [R220+0x10800], RZ ;  /* 0x010800ffdc003388 */ /* 0x000fe40000000c00 */
[C---:B------:R-:W-:Y:S02]  /*ee40*/  @!P4 LEA R50, P5, R35.reuse, R176, 0x1 ;  /* 0x000000b02332c211 */ /* 0x040fe400078a08ff */
[C---:B------:R-:W-:Y:S02]  /*ee50*/  IADD3.X R34, R224.reuse, R34, RZ, P2, !PT ;  /* 0x00000022e0227210 */ /* 0x040fe400017fe4ff */
[CC--:B------:R-:W-:Y:S01]  /*ee60*/  @!P3 LEA R48, P1, R35.reuse, R176.reuse, 0x1 ;  /* 0x000000b02330b211 */ /* 0x0c0fe200078208ff */
[----:B------:R-:W-:Y:S01]  /*ee70*/  @!PT LDS RZ, [RZ] ;  /* 0x00000000fffff984 */ /* 0x000fe20000000800 */
[----:B------:R-:W-:Y:S01]  /*ee80*/  @!PT LDS RZ, [RZ] ;  /* 0x00000000fffff984 */ /* 0x000fe20000000800 */
[----:B------:R-:W-:Y:S01]  /*ee90*/  @!PT LDS RZ, [RZ] ;  /* 0x00000000fffff984 */ /* 0x000fe20000000800 */
[----:B------:R3:W-:Y:S01]  /*eea0*/  @!P3 LDGSTS.E.BYPASS.LTC128B.128 [R220+0x10800], [R40.64+0x80] ;  /* 0x1080008028dcbfae */ /* 0x0007e2000b901d4c */
        /* <DEDUP_REMOVED lines=27> */
[----:B------:R-:W-:Y:S02]  /*f060*/  IADD3.X R32, R224, R34, RZ, P1, !PT ;  /* 0x00000022e0207210 */ /* 0x000fe40000ffe4ff */
[C---:B------:R-:W-:Y:S01]  /*f070*/  @!P3 LEA R62, P1, R33.reuse, R176, 0x1 ;  /* 0x000000b0213eb211 */ /* 0x040fe200078208ff */
[----:B------:R-:W-:Y:S01]  /*f080*/  @!PT LDS RZ, [RZ] ;  /* 0x00000000fffff984 */ /* 0x000fe20000000800 */
[----:B------:R-:W-:Y:S01]  /*f090*/  @!PT LDS RZ, [RZ] ;  /* 0x00000000fffff984 */ /* 0x000fe20000000800 */
[----:B------:R-:W-:Y:S01]  /*f0a0*/  @!PT LDS RZ, [RZ] ;  /* 0x00000000fffff984 */ /* 0x000fe20000000800 */
[----:B------:R3:W-:Y:S01]  /*f0b0*/  @!P4 LDGSTS.E.BYPASS.LTC128B.128 [R220+0xd800], [R42.64] ;  /* 0x0d8000002adccfae */ /* 0x0007e2000b901d4c */
[CCC-:B------:R-:W-:Y:S02]  /*f0c0*/  @!P4 LEA.HI.X R59, R33.reuse, R177.reuse, R32.reuse, 0x1, P5 ;  /* 0x000000b1213bc211 */ /* 0x1c0fe400028f0c20 */
[----:B------:R-:W-:Y:S02]  /*f0d0*/  @!P3 LEA.HI.X R63, R33, R177, R32, 0x1, P1 ;  /* 0x000000b1213fb211 */ /* 0x000fe400008f0c20 */
[----:B------:R-:W-:Y:S02]  /*f0e0*/  ISETP.GE.AND P1, PT, R219, 0x2, PT ;  /* 0x00000002db00780c */ /* 0x000fe40003f26270 */
[----:B------:R-:W-:Y:S07]  /*f0f0*/  @P3 STS.128 [R220+0x11800], RZ ;  /* 0x011800ffdc003388 */ /* 0x000fee0000000c00 */
[----:B------:R-:W-:Y:S01]  /*f100*/  @!PT LDS RZ, [RZ] ;  /* 0x00000000fffff984 */ /* 0x000fe20000000800 */
[----:B------:R-:W-:Y:S01]  /*f110*/  @!PT LDS RZ, [RZ] ;  /* 0x00000000fffff984 */ /* 0x000fe20000000800 */
[----:B------:R-:W-:Y:S01]  /*f120*/  @!PT LDS RZ, [RZ] ;  /* 0x00000000fffff984 */ /* 0x000fe20000000800 */
[----:B------:R4:W-:Y:S07]  /*f130*/  @!P3 LDGSTS.E.BYPASS.LTC128B.128 [R220+0x11800], [R36.64+0x80] ;  /* 0x1180008024dcbfae */ /* 0x0009ee000b901d4c */
[----:B------:R-:W-:Y:S07]  /*f140*/  @P4 STS.128 [R220+0xe000], RZ ;  /* 0x00e000ffdc004388 */ /* 0x000fee0000000c00 */
[----:B------:R-:W-:Y:S01]  /*f150*/  @!PT LDS RZ, [RZ] ;  /* 0x00000000fffff984 */ /* 0x000fe20000000800 */
[----:B------:R-:W-:Y:S01]  /*f160*/  @!PT LDS RZ, [RZ] ;  /* 0x00000000fffff984 */ /* 0x000fe20000000800 */
[----:B------:R-:W-:Y:S01]  /*f170*/  @!PT LDS RZ, [RZ] ;  /* 0x00000000fffff984 */ /* 0x000fe20000000800 */
[----:B------:R5:W-:Y:S07]  /*f180*/  @!P4 LDGSTS.E.BYPASS.LTC128B.128 [R220+0xe000], [R50.64] ;  /* 0x0e00000032dccfae */ /* 0x000bee000b901d4c */
        /* <DEDUP_REMOVED lines=35> */
[----:B------:R-:W-:Y:S07]  /*f3c0*/  LDSM.16.M88.4 R136, [R211] ;  /* 0x00000000d388783b */ /* 0x000fee0000000200 */
[----:B------:R-:W1:Y:S07]  /*f3d0*/  LDSM.16.M88.4 R140, [R210+0x4000] ;  /* 0x00400000d28c783b */ /* 0x000e6e0000000200 */
[----:B------:R-:W2:Y:S07]  /*f3e0*/  LDSM.16.M88.4 R144, [R210+0x4800] ;  /* 0x00480000d290783b */ /* 0x000eae0000000200 */
[----:B------:R-:W2:Y:S07]  /*f3f0*/  LDSM.16.M88.4 R148, [R210+0x5000] ;  /* 0x00500000d294783b */ /* 0x000eae0000000200 */
[----:B------:R-:W0:Y:S07]  /*f400*/  LDGDEPBAR ;  /* 0x00000000000079af */ /* 0x000e2e0000000000 */
[----:B------:R-:W3:Y:S07]  /*f410*/  LDSM.16.M88.4 R152, [R210+0x5800] ;  /* 0x00580000d298783b */ /* 0x000eee0000000200 */
[----:B------:R-:W4:Y:S01]  /*f420*/  LDSM.16.M88.4 R156, [R210+0x6000] ;  /* 0x00600000d29c783b */ /* 0x000f220000000200 */
[C---:B-1----:R-:W-:Y:S06]  /*f430*/  HMMA.16816.F32 R4, R136.reuse, R140, RZ ;  /* 0x0000008c8804723c */ /* 0x042fec00000018ff */
[----:B------:R-:W1:Y:S02]  /*f440*/  LDSM.16.M88.4 R160, [R210+0x6800] ;  /* 0x00680000d2a0783b */ /* 0x000e640000000200 */
[C---:B------:R-:W-:Y:S05]  /*f450*/  HMMA.16816.F32 R8, R136.reuse, R142, RZ ;  /* 0x0000008e8808723c */ /* 0x040fea00000018ff */
[----:B------:R-:W1:Y:S03]  /*f460*/  LDSM.16.M88.4 R164, [R210+0x7000] ;  /* 0x00700000d2a4783b */ /* 0x000e660000000200 */
[C---:B--2---:R-:W-:Y:S04]  /*f470*/  HMMA.16816.F32 R12, R136.reuse, R144, RZ ;  /* 0x00000090880c723c */ /* 0x044fe800000018ff */
[----:B------:R-:W2:Y:S04]  /*f480*/  LDSM.16.M88.4 R140, [R210+0x7800] ;  /* 0x00780000d28c783b */ /* 0x000ea80000000200 */
[C---:B------:R-:W-:Y:S03]  /*f490*/  HMMA.16816.F32 R16, R136.reuse, R146, RZ ;  /* 0x000000928810723c */ /* 0x040fe600000018ff */
[----:B------:R-:W-:Y:S05]  /*f4a0*/  LDSM.16.M88.4 R144, [R209] ;  /* 0x00000000d190783b */ /* 0x000fea0000000200 */
[C---:B------:R-:W-:Y:S02]  /*f4b0*/  HMMA.16816.F32 R20, R136.reuse, R148, RZ ;  /* 0x000000948814723c */ /* 0x040fe400000018ff */
[----:B------:R-:W-:Y:S06]  /*f4c0*/  LDSM.16.M88.4 R168, [R208+0x800] ;  /* 0x00080000d0a8783b */ /* 0x000fec0000000200 */
[C---:B------:R-:W-:Y:S01]  /*f4d0*/  HMMA.16816.F32 R24, R136.reuse, R150, RZ ;  /* 0x000000968818723c */ /* 0x040fe200000018ff */
[----:B------:R-:W2:Y:S07]  /*f4e0*/  LDSM.16.M88.4 R148, [R208] ;  /* 0x00000000d094783b */ /* 0x000eae0000000200 */
[C---:B---3--:R-:W-:Y:S01]  /*f4f0*/  HMMA.16816.F32 R28, R136.reuse, R152, RZ ;  /* 0x00000098881c723c */ /* 0x048fe200000018ff */
[----:B------:R-:W3:Y:S07]  /*f500*/  LDSM.16.M88.4 R172, [R208+0x1000] ;  /* 0x00100000d0ac783b */ /* 0x000eee0000000200 */
[C---:B------:R-:W-:Y:S01]  /*f510*/  HMMA.16816.F32 R32, R136.reuse, R154, RZ ;  /* 0x0000009a8820723c */ /* 0x040fe200000018ff */
[----:B------:R-:W2:Y:S07]  /*f520*/  LDSM.16.M88.4 R152, [R208+0x1800] ;  /* 0x00180000d098783b */ /* 0x000eae0000000200 */
[C---:B----4-:R-:W-:Y:S01]  /*f530*/  HMMA.16816.F32 R36, R136.reuse, R156, RZ ;  /* 0x0000009c8824723c */ /* 0x050fe200000018ff */
[----:B------:R-:W-:Y:S07]  /*f540*/  LDSM.16.M88.4 R176, [R208+0x3000] ;  /* 0x00300000d0b0783b */ /* 0x000fee0000000200 */
[C---:B------:R-:W-:Y:S01]  /*f550*/  HMMA.16816.F32 R40, R136.reuse, R158, RZ ;  /* 0x0000009e8828723c */ /* 0x040fe200000018ff */
[----:B------:R-:W4:Y:S07]  /*f560*/  LDSM.16.M88.4 R156, [R208+0x2000] ;  /* 0x00200000d09c783b */ /* 0x000f2e0000000200 */
[C---:B-1----:R-:W-:Y:S01]  /*f570*/  HMMA.16816.F32 R44, R136.reuse, R160, RZ ;  /* 0x000000a0882c723c */ /* 0x042fe200000018ff */
[----:B------:R-:W-:Y:S07]  /*f580*/  LDSM.16.M88.4 R180, [R208+0x3800] ;  /* 0x00380000d0b4783b */ /* 0x000fee0000000200 */
[C---:B-----5:R-:W-:Y:S01]  /*f590*/  HMMA.16816.F32 R48, R136.reuse, R162, RZ ;  /* 0x000000a28830723c */ /* 0x060fe200000018ff */
[----:B------:R-:W1:Y:S07]  /*f5a0*/  LDSM.16.M88.4 R160, [R208+0x2800] ;  /* 0x00280000d0a0783b */ /* 0x000e6e0000000200 */
[C---:B------:R-:W-:Y:S01]  /*f5b0*/  HMMA.16816.F32 R52, R136.reuse, R164, RZ ;  /* 0x000000a48834723c */ /* 0x040fe200000018ff */
[----:B------:R-:W-:Y:S07]  /*f5c0*/  LDSM.16.M88.4 R184, [R207] ;  /* 0x00000000cfb8783b */ /* 0x000fee0000000200 */
[C---:B------:R-:W-:Y:S01]  /*f5d0*/  HMMA.16816.F32 R56, R136.reuse, R166, RZ ;  /* 0x000000a68838723c */ /* 0x040fe200000018ff */
[----:B------:R-:W5:Y:S07]  /*f5e0*/  LDSM.16.M88.4 R164, [R203+0x4000] ;  /* 0x00400000cba4783b */ /* 0x000f6e0000000200 */
[C---:B--2---:R-:W-:Y:S01]  /*f5f0*/  HMMA.16816.F32 R60, R136.reuse, R140, RZ ;  /* 0x0000008c883c723c */ /* 0x044fe200000018ff */
[----:B------:R-:W-:Y:S07]  /*f600*/  LDSM.16.M88.4 R188, [R208+0x4000] ;  /* 0x00400000d0bc783b */ /* 0x000fee0000000200 */
[----:B------:R-:W-:Y:S01]  /*f610*/  HMMA.16816.F32 R64, R136, R142, RZ ;  /* 0x0000008e8840723c */ /* 0x000fe200000018ff */
[----:B------:R-:W2:Y:S07]  /*f620*/  LDSM.16.M88.4 R136, [R203+0x4800] ;  /* 0x00480000cb88783b */ /* 0x000eae0000000200 */
[C---:B------:R-:W-:Y:S01]  /*f630*/  HMMA.16816.F32 R4, R144.reuse, R148, R4 ;  /* 0x000000949004723c */ /* 0x040fe20000001804 */
[----:B------:R-:W1:Y:S07]  /*f640*/  LDSM.16.M88.4 R140, [R203+0x5000] ;  /* 0x00500000cb8c783b */ /* 0x000e6e0000000200 */
[C---:B------:R-:W-:Y:S01]  /*f650*/  HMMA.16816.F32 R8, R144.reuse, R150, R8 ;  /* 0x000000969008723c */ /* 0x040fe20000001808 */
[----:B------:R-:W1:Y:S07]  /*f660*/  LDSM.16.M88.4 R148, [R203+0x5800] ;  /* 0x00580000cb94783b */ /* 0x000e6e0000000200 */
[C---:B------:R-:W-:Y:S01]  /*f670*/  HMMA.16816.F32 R12, R144.reuse, R168, R12 ;  /* 0x000000a8900c723c */ /* 0x040fe2000000180c */
[----:B------:R-:W-:Y:S07]  /*f680*/  LDSM.16.M88.4 R192, [R206+0x2000] ;  /* 0x00200000cec0783b */ /* 0x000fee0000000200 */
[C---:B------:R-:W-:Y:S01]  /*f690*/  HMMA.16816.F32 R16, R144.reuse, R170, R16 ;  /* 0x000000aa9010723c */ /* 0x040fe20000001810 */
[----:B------:R-:W-:Y:S07]  /*f6a0*/  LDSM.16.M88.4 R168, [R203+0x6800] ;  /* 0x00680000cba8783b */ /* 0x000fee0000000200 */
[C---:B---3--:R-:W-:Y:S01]  /*f6b0*/  HMMA.16816.F32 R20, R144.reuse, R172, R20 ;  /* 0x000000ac9014723c */ /* 0x048fe20000001814 */
[----:B------:R-:W-:Y:S07]  /*f6c0*/  LDSM.16.M88.4 R196, [R205+0x4000] ;  /* 0x00400000cdc4783b */ /* 0x000fee0000000200 */
[C---:B------:R-:W-:Y:S01]  /*f6d0*/  HMMA.16816.F32 R24, R144.reuse, R174, R24 ;  /* 0x000000ae9018723c */ /* 0x040fe20000001818 */
[----:B------:R-:W-:Y:S07]  /*f6e0*/  LDSM.16.M88.4 R172, [R205] ;  /* 0x00000000cdac783b */ /* 0x000fee0000000200 */
[C---:B------:R-:W-:Y:S08]  /*f6f0*/  HMMA.16816.F32 R28, R144.reuse, R152, R28 ;  /* 0x00000098901c723c */ /* 0x040ff0000000181c */
[C---:B------:R-:W-:Y:S01]  /*f700*/  HMMA.16816.F32 R32, R144.reuse, R154, R32 ;  /* 0x0000009a9020723c */ /* 0x040fe20000001820 */
[----:B------:R-:W3:Y:S07]  /*f710*/  LDSM.16.M88.4 R152, [R203+0x6000] ;  /* 0x00600000cb98783b */ /* 0x000eee0000000200 */
[C---:B----4-:R-:W-:Y:S08]  /*f720*/  HMMA.16816.F32 R36, R144.reuse, R156, R36 ;  /* 0x0000009c9024723c */ /* 0x050ff00000001824 */
[C---:B------:R-:W-:Y:S01]  /*f730*/  HMMA.16816.F32 R40, R144.reuse, R158, R40 ;  /* 0x0000009e9028723c */ /* 0x040fe20000001828 */
[----:B------:R-:W-:Y:S07]  /*f740*/  LDSM.16.M88.4 R156, [R203+0x7800] ;  /* 0x00780000cb9c783b */ /* 0x000fee0000000200 */
[C---:B-1----:R-:W-:Y:S08]  /*f750*/  HMMA.16816.F32 R44, R144.reuse, R160, R44 ;  /* 0x000000a0902c723c */ /* 0x042ff0000000182c */
[C---:B------:R-:W-:Y:S01]  /*f760*/  HMMA.16816.F32 R48, R144.reuse, R162, R48 ;  /* 0x000000a29030723c */ /* 0x040fe20000001830 */
[----:B------:R-:W-:Y:S07]  /*f770*/  LDSM.16.M88.4 R160, [R206] ;  /* 0x00000000cea0783b */ /* 0x000fee0000000200 */
[C---:B------:R-:W-:Y:S08]  /*f780*/  HMMA.16816.F32 R52, R144.reuse, R176, R52 ;  /* 0x000000b09034723c */ /* 0x040ff00000001834 */
[C---:B------:R-:W-:Y:S01]  /*f790*/  HMMA.16816.F32 R56, R144.reuse, R178, R56 ;  /* 0x000000b29038723c */ /* 0x040fe20000001838 */
[----:B------:R-:W-:Y:S07]  /*f7a0*/  LDSM.16.M88.4 R176, [R205+0x800] ;  /* 0x00080000cdb0783b */ /* 0x000fee0000000200 */
[C---:B------:R-:W-:Y:S08]  /*f7b0*/  HMMA.16816.F32 R60, R144.reuse, R180, R60 ;  /* 0x000000b4903c723c */ /* 0x040ff0000000183c */
[----:B------:R-:W-:Y:S01]  /*f7c0*/  HMMA.16816.F32 R64, R144, R182, R64 ;  /* 0x000000b69040723c */ /* 0x000fe20000001840 */
[----:B------:R-:W1:Y:S07]  /*f7d0*/  LDSM.16.M88.4 R144, [R203+0x7000] ;  /* 0x00700000cb90783b */ /* 0x000e6e0000000200 */
[C---:B-----5:R-:W-:Y:S01]  /*f7e0*/  HMMA.16816.F32 R4, R184.reuse, R164, R4 ;  /* 0x000000a4b804723c */ /* 0x060fe20000001804 */
[----:B------:R-:W-:Y:S07]  /*f7f0*/  LDSM.16.M88.4 R180, [R210+0xb800] ;  /* 0x00b80000d2b4783b */ /* 0x000fee0000000200 */
        /* <DEDUP_REMOVED lines=17> */
[C---:B-1----:R-:W-:Y:S08]  /*f910*/  HMMA.16816.F32 R52, R184.reuse, R144, R52 ;  /* 0x00000090b834723c */ /* 0x042ff00000001834 */
[C---:B------:R-:W-:Y:S01]  /*f920*/  HMMA.16816.F32 R56, R184.reuse, R146, R56 ;  /* 0x00000092b838723c */ /* 0x040fe20000001838 */
[----:B------:R-:W1:Y:S07]  /*f930*/  LDSM.16.M88.4 R144, [R205+0x3800] ;  /* 0x00380000cd90783b */ /* 0x000e6e0000000200 */
[C---:B------:R-:W-:Y:S08]  /*f940*/  HMMA.16816.F32 R60, R184.reuse, R156, R60 ;  /* 0x0000009cb83c723c */ /* 0x040ff0000000183c */
[----:B------:R-:W-:Y:S01]  /*f950*/  HMMA.16816.F32 R64, R184, R158, R64 ;  /* 0x0000009eb840723c */ /* 0x000fe20000001840 */
[----:B------:R-:W1:Y:S07]  /*f960*/  LDSM.16.M88.4 R156, [R211+0x2000] ;  /* 0x00200000d39c783b */ /* 0x000e6e0000000200 */
[C---:B------:R-:W-:Y:S01]  /*f970*/  HMMA.16816.F32 R4, R160.reuse, R172, R4 ;  /* 0x000000aca004723c */ /* 0x040fe20000001804 */
[----:B------:R-:W-:Y:S07]  /*f980*/  LDSM.16.M88.4 R184, [R209+0x2000] ;  /* 0x00200000d1b8783b */ /* 0x000fee0000000200 */
[C---:B------:R-:W-:Y:S01]  /*f990*/  HMMA.16816.F32 R8, R160.reuse, R174, R8 ;  /* 0x000000aea008723c */ /* 0x040fe20000001808 */
[----:B------:R-:W1:Y:S07]  /*f9a0*/  LDSM.16.M88.4 R172, [R210+0x8800] ;  /* 0x00880000d2ac783b */ /* 0x000e6e0000000200 */
[C---:B------:R-:W-:Y:S08]  /*f9b0*/  HMMA.16816.F32 R12, R160.reuse, R176, R12 ;  /* 0x000000b0a00c723c */ /* 0x040ff0000000180c */
        /* <DEDUP_REMOVED lines=8> */
[C---:B-----5:R-:W-:Y:S08]  /*fa40*/  HMMA.16816.F32 R36, R160.reuse, R140, R36 ;  /* 0x0000008ca024723c */ /* 0x060ff00000001824 */
        /* <DEDUP_REMOVED lines=8> */
[C---:B-1----:R-:W-:Y:S08]  /*fad0*/  HMMA.16816.F32 R60, R160.reuse, R144, R60 ;  /* 0x00000090a03c723c */ /* 0x042ff0000000183c */
[----:B------:R-:W-:Y:S01]  /*fae0*/  HMMA.16816.F32 R64, R160, R146, R64 ;  /* 0x00000092a040723c */ /* 0x000fe20000001840 */
[----:B------:R-:W1:Y:S07]  /*faf0*/  LDSM.16.M88.4 R144, [R208+0x5000] ;  /* 0x00500000d090783b */ /* 0x000e6e0000000200 */
[----:B------:R-:W1:Y:S01]  /*fb00*/  LDSM.16.M88.4 R160, [R208+0x5800] ;  /* 0x00580000d0a0783b */ /* 0x000e620000000200 */
        /* <DEDUP_REMOVED lines=21> */
[C---:B------:R-:W-:Y:S08]  /*fc60*/  HMMA.16816.F32 R60, R156.reuse, R180, R60 ;  /* 0x000000b49c3c723c */ /* 0x040ff0000000183c */
[----:B------:R-:W-:Y:S01]  /*fc70*/  HMMA.16816.F32 R64, R156, R182, R64 ;  /* 0x000000b69c40723c */ /* 0x000fe20000001840 */
[----:B------:R-:W-:Y:S07]  /*fc80*/  LDSM.16.M88.4 R156, [R207+0x2000] ;  /* 0x00200000cf9c783b */ /* 0x000fee0000000200 */
[----:B------:R-:W-:Y:S01]  /*fc90*/  LDSM.16.M88.4 R180, [R203+0xa800] ;  /* 0x00a80000cbb4783b */ /* 0x000fe20000000200 */
[C---:B------:R-:W-:Y:S08]  /*fca0*/  HMMA.16816.F32 R4, R184.reuse, R188, R4 ;  /* 0x000000bcb804723c */ /* 0x040ff00000001804 */
[C---:B------:R-:W-:Y:S01]  /*fcb0*/  HMMA.16816.F32 R8, R184.reuse, R190, R8 ;  /* 0x000000beb808723c */ /* 0x040fe20000001808 */
[----:B------:R-:W-:Y:S07]  /*fcc0*/  LDSM.16.M88.4 R188, [R203+0xb000] ;  /* 0x00b00000cbbc783b */ /* 0x000fee0000000200 */
[C---:B---3--:R-:W-:Y:S08]  /*fcd0*/  HMMA.16816.F32 R12, R184.reuse, R152, R12 ;  /* 0x00000098b80c723c */ /* 0x048ff0000000180c */
[C---:B------:R-:W-:Y:S01]  /*fce0*/  HMMA.16816.F32 R16, R184.reuse, R154, R16 ;  /* 0x0000009ab810723c */ /* 0x040fe20000001810 */
[----:B------:R-:W3:Y:S07]  /*fcf0*/  LDSM.16.M88.4 R152, [R208+0x7800] ;  /* 0x00780000d098783b */ /* 0x000eee0000000200 */
[C---:B-1----:R-:W-:Y:S08]  /*fd00*/  HMMA.16816.F32 R20, R184.reuse, R144, R20 ;  /* 0x00000090b814723c */ /* 0x042ff00000001814 */
[C---:B------:R-:W-:Y:S01]  /*fd10*/  HMMA.16816.F32 R24, R184.reuse, R146, R24 ;  /* 0x00000092b818723c */ /* 0x040fe20000001818 */
[----:B------:R-:W1:Y:S07]  /*fd20*/  LDSM.16.M88.4 R144, [R203+0x8800] ;  /* 0x00880000cb90783b */ /* 0x000e6e0000000200 */
[C---:B------:R-:W-:Y:S08]  /*fd30*/  HMMA.16816.F32 R28, R184.reuse, R160, R28 ;  /* 0x000000a0b81c723c */ /* 0x040ff0000000181c */
[C---:B------:R-:W-:Y:S01]  /*fd40*/  HMMA.16816.F32 R32, R184.reuse, R162, R32 ;  /* 0x000000a2b820723c */ /* 0x040fe20000001820 */
[----:B------:R-:W1:Y:S07]  /*fd50*/  LDSM.16.M88.4 R160, [R203+0xb800] ;  /* 0x00b80000cba0783b */ /* 0x000e6e0000000200 */
[C---:B--2---:R-:W-:Y:S08]  /*fd60*/  HMMA.16816.F32 R36, R184.reuse, R136, R36 ;  /* 0x00000088b824723c */ /* 0x044ff00000001824 */
[C---:B------:R-:W-:Y:S01]  /*fd70*/  HMMA.16816.F32 R40, R184.reuse, R138, R40 ;  /* 0x0000008ab828723c */ /* 0x040fe20000001828 */
[----:B------:R-:W2:Y:S07]  /*fd80*/  LDSM.16.M88.4 R136, [R205+0x4800] ;  /* 0x00480000cd88783b */ /* 0x000eae0000000200 */
[C---:B----4-:R-:W-:Y:S08]  /*fd90*/  HMMA.16816.F32 R44, R184.reuse, R140, R44 ;  /* 0x0000008cb82c723c */ /* 0x050ff0000000182c */
[C---:B------:R-:W-:Y:S01]  /*fda0*/  HMMA.16816.F32 R48, R184.reuse, R142, R48 ;  /* 0x0000008eb830723c */ /* 0x040fe20000001830 */
[----:B------:R-:W4:Y:S07]  /*fdb0*/  LDSM.16.M88.4 R140, [R205+0x5000] ;  /* 0x00500000cd8c783b */ /* 0x000f2e0000000200 */
[C---:B-----5:R-:W-:Y:S08]  /*fdc0*/  HMMA.16816.F32 R52, R184.reuse, R148, R52 ;  /* 0x00000094b834723c */ /* 0x060ff00000001834 */
[C---:B------:R-:W-:Y:S08]  /*fdd0*/  HMMA.16816.F32 R56, R184.reuse, R150, R56 ;  /* 0x00000096b838723c */ /* 0x040ff00000001838 */
[C---:B---3--:R-:W-:Y:S08]  /*fde0*/  HMMA.16816.F32 R60, R184.reuse, R152, R60 ;  /* 0x00000098b83c723c */ /* 0x048ff0000000183c */
[----:B------:R-:W-:Y:S08]  /*fdf0*/  HMMA.16816.F32 R64, R184, R154, R64 ;  /* 0x0000009ab840723c */ /* 0x000ff00000001840 */
[C---:B------:R-:W-:Y:S08]  /*fe00*/  HMMA.16816.F32 R4, R156.reuse, R164, R4 ;  /* 0x000000a49c04723c */ /* 0x040ff00000001804 */
[C---:B------:R-:W-:Y:S08]  /*fe10*/  HMMA.16816.F32 R8, R156.reuse, R166, R8 ;  /* 0x000000a69c08723c */ /* 0x040ff00000001808 */
[C---:B-1----:R-:W-:Y:S08]  /*fe20*/  HMMA.16816.F32 R12, R156.reuse, R144, R12 ;  /* 0x000000909c0c723c */ /* 0x042ff0000000180c */
        /* <DEDUP_REMOVED lines=16> */
[C---:B------:R-:W-:Y:S01]  /*ff30*/  HMMA.16816.F32 R16, R192.reuse, R138, R16 ;  /* 0x0000008ac010723c */ /* 0x040fe20000001810 */
[----:B------:R-:W1:Y:S03]  /*ff40*/  LDSM.16.M88.4 R136, [R205+0x5800] ;  /* 0x00580000cd88783b */ /* 0x000e660000000200 */
[----:B------:R-:W-:Y:S02]  /*ff50*/  FMUL.FTZ R133, R5, c[0x0][0x2ec] ;  /* 0x0000bb0005857a20 */ /* 0x000fe40000410000 */
[----:B------:R-:W-:Y:S02]  /*ff60*/  FMUL.FTZ R177, R4, c[0x0][0x2ec] ;  /* 0x0000bb0004b17a20 */ /* 0x000fe40000410000 */
[----:B------:R2:W3:Y:S01]  /*ff70*/  MUFU.TANH R160, R133 ;  /* 0x0000008500a07308 */ /* 0x0004e20000002400 */
[C---:B----4-:R-:W-:Y:S03]  /*ff80*/  HMMA.16816.F32 R20, R192.reuse, R140, R20 ;  /* 0x0000008cc014723c */ /* 0x050fe60000001814 */
[----:B------:R-:W-:Y:S02]  /*ff90*/  FMUL.FTZ R176, R7, c[0x0][0x2ec] ;  /* 0x0000bb0007b07a20 */ /* 0x000fe40000410000 */
[----:B------:R-:W-:Y:S02]  /*ffa0*/  FMUL.FTZ R134, R8, c[0x0][0x2ec] ;  /* 0x0000bb0008867a20 */ /* 0x000fe40000410000 */
[----:B------:R-:W-:Y:S01]  /*ffb0*/  FMUL.FTZ R180, R9, c[0x0][0x2ec] ;  /* 0x0000bb0009b47a20 */ /* 0x000fe20000410000 */
[C---:B------:R-:W-:Y:S01]  /*ffc0*/  HMMA.16816.F32 R24, R192.reuse, R142, R24 ;  /* 0x0000008ec018723c */ /* 0x040fe20000001818 */
[----:B------:R4:W3:Y:S01]  /*ffd0*/  MUFU.TANH R164, R177 ;  /* 0x000000b100a47308 */ /* 0x0008e20000002400 */
[----:B------:R-:W5:Y:S02]  /*ffe0*/  LDSM.16.M88.4 R140, [R205+0x6000] ;  /* 0x00600000cd8c783b */ /* 0x000f640000000200 */
[----:B------:R-:W-:Y:S02]  /*fff0*/  FMUL.FTZ R132, R6, c[0x0][0x2ec] ;  /* 0x0000bb0006847a20 */ /* 0x000fe40000410000 */
[----:B------:R-:W-:Y:S02]  /*10000*/  FMUL.FTZ R178, R13, c[0x0][0x2ec] ;  /* 0x0000bb000db27a20 */ /* 0x000fe40000410000 */
[----:B------:R-:W-:Y:S03]  /*10010*/  FMUL.FTZ R179, R12, c[0x0][0x2ec] ;  /* 0x0000bb000cb37a20 */ /* 0x000fe60000410000 */
[----:B------:R3:W3:Y:S01]  /*10020*/  MUFU.TANH R151, R176 ;  /* 0x000000b000977308 */ /* 0x0006e20000002400 */
[----:B--2---:R-:W-:Y:S09]  /*10030*/  FMUL.FTZ R133, R10, c[0x0][0x2ec] ;  /* 0x0000bb000a857a20 */ /* 0x004ff20000410000 */
[----:B------:R2:W2:Y:S01]  /*10040*/  MUFU.TANH R10, R133 ;  /* 0x00000085000a7308 */ /* 0x0004a20000002400 */
[C---:B-1----:R-:W-:Y:S03]  /*10050*/  HMMA.16816.F32 R28, R192.reuse, R136, R28 ;  /* 0x00000088c01c723c */ /* 0x042fe6000000181c */
[----:B----4-:R-:W-:Y:S06]  /*10060*/  FMUL.FTZ R177, R14, c[0x0][0x2ec] ;  /* 0x0000bb000eb17a20 */ /* 0x010fec0000410000 */
[----:B------:R1:W4:Y:S01]  /*10070*/  MUFU.TANH R149, R134 ;  /* 0x0000008600957308 */ /* 0x0003220000002400 */
[C---:B------:R-:W-:Y:S01]  /*10080*/  HMMA.16816.F32 R32, R192.reuse, R138, R32 ;  /* 0x0000008ac020723c */ /* 0x040fe20000001820 */
[----:B------:R-:W4:Y:S02]  /*10090*/  LDSM.16.M88.4 R136, [R205+0x6800] ;  /* 0x00680000cd88783b */ /* 0x000f240000000200 */
[----:B---3--:R-:W-:Y:S06]  /*100a0*/  FMUL.FTZ R176, R15, c[0x0][0x2ec] ;  /* 0x0000bb000fb07a20 */ /* 0x008fec0000410000 */
[----:B------:R3:W3:Y:S01]  /*100b0*/  MUFU.TANH R8, R180 ;  /* 0x000000b400087308 */ /* 0x0006e20000002400 */
[C---:B-----5:R-:W-:Y:S03]  /*100c0*/  HMMA.16816.F32 R36, R192.reuse, R140, R36 ;  /* 0x0000008cc024723c */ /* 0x060fe60000001824 */
[----:B--2---:R-:W-:Y:S05]  /*100d0*/  FMUL.FTZ R133, R18, c[0x0][0x2ec] ;  /* 0x0000bb0012857a20 */ /* 0x004fea0000410000 */
[C---:B------:R-:W-:Y:S01]  /*100e0*/  HMMA.16816.F32 R40, R192.reuse, R142, R40 ;  /* 0x0000008ec028723c */ /* 0x040fe20000001828 */
[----:B------:R2:W2:Y:S03]  /*100f0*/  MUFU.TANH R171, R133 ;  /* 0x0000008500ab7308 */ /* 0x0004a60000002400 */
[----:B-1----:R-:W-:Y:S02]  /*10100*/  FMUL.FTZ R134, R16, c[0x0][0x2ec] ;  /* 0x0000bb0010867a20 */ /* 0x002fe40000410000 */
[----:B------:R-:W-:Y:S02]  /*10110*/  FMUL.FTZ R33, R33, c[0x0][0x2ec] ;  /* 0x0000bb0021217a20 */ /* 0x000fe40000410000 */
[----:B------:R-:W-:Y:S03]  /*10120*/  FMUL.FTZ R34, R34, c[0x0][0x2ec] ;  /* 0x0000bb0022227a20 */ /* 0x000fe60000410000 */
[----:B------:R-:W1:Y:S01]  /*10130*/  MUFU.TANH R252, R33 ;  /* 0x0000002100fc7308 */ /* 0x000e620000002400 */
[----:B------:R-:W-:Y:S02]  /*10140*/  FMUL.FTZ R35, R35, c[0x0][0x2ec] ;  /* 0x0000bb0023237a20 */ /* 0x000fe40000410000 */
[----:B---3--:R-:W-:Y:S02]  /*10150*/  FMUL.FTZ R180, R17, c[0x0][0x2ec] ;  /* 0x0000bb0011b47a20 */ /* 0x008fe40000410000 */
[----:B------:R-:W-:Y:S02]  /*10160*/  FMUL.FTZ R37, R37, c[0x0][0x2ec] ;  /* 0x0000bb0025257a20 */ /* 0x000fe40000410000 */
[----:B------:R-:W-:Y:S03]  /*10170*/  FMUL.FTZ R38, R38, c[0x0][0x2ec] ;  /* 0x0000bb0026267a20 */ /* 0x000fe60000410000 */
[----:B------:R-:W3:Y:S01]  /*10180*/  MUFU.TANH R250, R34 ;  /* 0x0000002200fa7308 */ /* 0x000ee20000002400 */
[----:B------:R-:W-:Y:S01]  /*10190*/  FMUL.FTZ R39, R39, c[0x0][0x2ec] ;  /* 0x0000bb0027277a20 */ /* 0x000fe20000410000 */
[C---:B----4-:R-:W-:Y:S03]  /*101a0*/  HMMA.16816.F32 R44, R192.reuse, R136, R44 ;  /* 0x00000088c02c723c */ /* 0x050fe6000000182c */
[----:B------:R-:W-:Y:S02]  /*101b0*/  FMUL.FTZ R248, R36, c[0x0][0x2ec] ;  /* 0x0000bb0024f87a20 */ /* 0x000fe40000410000 */
[----:B--2---:R-:W-:Y:S02]  /*101c0*/  FMUL.FTZ R133, R26, c[0x0][0x2ec] ;  /* 0x0000bb001a857a20 */ /* 0x004fe40000410000 */
[----:B------:R-:W-:Y:S01]  /*101d0*/  FMUL.FTZ R244, R40, c[0x0][0x2ec] ;  /* 0x0000bb0028f47a20 */ /* 0x000fe20000410000 */
[----:B------:R-:W2:Y:S01]  /*101e0*/  MUFU.TANH R251, R35 ;  /* 0x0000002300fb7308 */ /* 0x000ea20000002400 */
[C---:B------:R-:W-:Y:S03]  /*101f0*/  HMMA.16816.F32 R48, R192.reuse, R138, R48 ;  /* 0x0000008ac030723c */ /* 0x040fe60000001830 */
[----:B------:R-:W-:Y:S02]  /*10200*/  FMUL.FTZ R41, R41, c[0x0][0x2ec] ;  /* 0x0000bb0029297a20 */ /* 0x000fe40000410000 */
[----:B------:R-:W-:Y:S02]  /*10210*/  FMUL.FTZ R42, R42, c[0x0][0x2ec] ;  /* 0x0000bb002a2a7a20 */ /* 0x000fe40000410000 */
[----:B------:R-:W-:Y:S02]  /*10220*/  FMUL.FTZ R43, R43, c[0x0][0x2ec] ;  /* 0x0000bb002b2b7a20 */ /* 0x000fe40000410000 */
[----:B------:R4:W1:Y:S06]  /*10230*/  MUFU.TANH R157, R133 ;  /* 0x00000085009d7308 */ /* 0x00086c0000002400 */
[----:B------:R-:W-:Y:S02]  /*10240*/  FMUL.FTZ R240, R44, c[0x0][0x2ec] ;  /* 0x0000bb002cf07a20 */ /* 0x000fe40000410000 */
[----:B------:R-:W-:Y:S02]  /*10250*/  FMUL.FTZ R45, R45, c[0x0][0x2ec] ;  /* 0x0000bb002d2d7a20 */ /* 0x000fe40000410000 */
[----:B------:R-:W1:Y:S01]  /*10260*/  MUFU.TANH R246, R37 ;  /* 0x0000002500f67308 */ /* 0x000e620000002400 */
[----:B------:R-:W-:Y:S02]  /*10270*/  FMUL.FTZ R46, R46, c[0x0][0x2ec] ;  /* 0x0000bb002e2e7a20 */ /* 0x000fe40000410000 */
[----:B------:R-:W-:Y:S02]  /*10280*/  FMUL.FTZ R47, R47, c[0x0][0x2ec] ;  /* 0x0000bb002f2f7a20 */ /* 0x000fe40000410000 */
[----:B------:R-:W-:Y:S02]  /*10290*/  FMUL.FTZ R236, R48, c[0x0][0x2ec] ;  /* 0x0000bb0030ec7a20 */ /* 0x000fe40000410000 */
[----:B------:R-:W-:Y:S02]  /*102a0*/  FMUL.FTZ R49, R49, c[0x0][0x2ec] ;  /* 0x0000bb0031317a20 */ /* 0x000fe40000410000 */
[----:B------:R-:W-:Y:S01]  /*102b0*/  FMUL.FTZ R50, R50, c[0x0][0x2ec] ;  /* 0x0000bb0032327a20 */ /* 0x000fe20000410000 */
[----:B------:R-:W1:Y:S01]  /*102c0*/  MUFU.TANH R249, R38 ;  /* 0x0000002600f97308 */ /* 0x000e620000002400 */
[----:B------:R-:W-:Y:S02]  /*102d0*/  FMUL.FTZ R51, R51, c[0x0][0x2ec] ;  /* 0x0000bb0033337a20 */ /* 0x000fe40000410000 */
[----:B----4-:R-:W-:Y:S02]  /*102e0*/  FMUL.FTZ R133, R32, c[0x0][0x2ec] ;  /* 0x0000bb0020857a20 */ /* 0x010fe40000410000 */
[----:B------:R-:W4:Y:S05]  /*102f0*/  LDSM.16.M88.4 R32, [R205+0x7000] ;  /* 0x00700000cd20783b */ /* 0x000f2a0000000200 */
[----:B------:R5:W1:Y:S10]  /*10300*/  MUFU.TANH R247, R39 ;  /* 0x0000002700f77308 */ /* 0x000a740000002400 */
[----:B------:R1:W1:Y:S10]  /*10310*/  MUFU.TANH R156, R132 ;  /* 0x00000084009c7308 */ /* 0x0002740000002400 */
[----:B------:R2:W2:Y:S01]  /*10320*/  MUFU.TANH R147, R177 ;  /* 0x000000b100937308 */ /* 0x0004a20000002400 */
[----:B-----5:R-:W5:Y:S01]  /*10330*/  LDSM.16.M88.4 R36, [R205+0x7800] ;  /* 0x00780000cd24783b */ /* 0x020f620000000200 */
[----:B------:R-:W-:Y:S08]  /*10340*/  DEPBAR.LE SB0, 0x0 ;  /* 0x000080000000791a */ /* 0x000ff00000000000 */
[----:B------:R3:W3:Y:S01]  /*10350*/  MUFU.TANH R153, R176 ;  /* 0x000000b000997308 */ /* 0x0006e20000002400 */
[----:B------:R-:W-:Y:S01]  /*10360*/  BAR.SYNC.DEFER_BLOCKING 0x0 ;  /* 0x0000000000007b1d */ /* 0x000fe20000010000 */
[----:B-1----:R-:W-:Y:S01]  /*10370*/  FMUL.FTZ R132, R11, c[0x0][0x2ec] ;  /* 0x0000bb000b847a20 */ /* 0x002fe20000410000 */
[C---:B----4-:R-:W-:Y:S07]  /*10380*/  HMMA.16816.F32 R52, R192.reuse, R32, R52 ;  /* 0x00000020c034723c */ /* 0x050fee0000001834 */
[----:B------:R1:W4:Y:S01]  /*10390*/  MUFU.TANH R146, R178 ;  /* 0x000000b200927308 */ /* 0x0003220000002400 */
[C---:B------:R-:W-:Y:S04]  /*103a0*/  HMMA.16816.F32 R56, R192.reuse, R34, R56 ;  /* 0x00000022c038723c */ /* 0x040fe80000001838 */
[----:B--2---:R-:W-:Y:S05]  /*103b0*/  FMUL.FTZ R177, R22, c[0x0][0x2ec] ;  /* 0x0000bb0016b17a20 */ /* 0x004fea0000410000 */
[----:B------:R2:W2:Y:S03]  /*103c0*/  MUFU.TANH R175, R134 ;  /* 0x0000008600af7308 */ /* 0x0004a60000002400 */
[----:B---3--:R-:W-:Y:S07]  /*103d0*/  FMUL.FTZ R176, R23, c[0x0][0x2ec] ;  /* 0x0000bb0017b07a20 */ /* 0x008fee0000410000 */
[----:B------:R3:W3:Y:S01]  /*103e0*/  MUFU.TANH R173, R180 ;  /* 0x000000b400ad7308 */ /* 0x0006e20000002400 */
[----:B------:R-:W-:Y:S02]  /*103f0*/  FMUL.FTZ R190, R52, c[0x0][0x2ec] ;  /* 0x0000bb0034be7a20 */ /* 0x000fe40000410000 */
[----:B------:R-:W-:Y:S01]  /*10400*/  FMUL.FTZ R53, R53, c[0x0][0x2ec] ;  /* 0x0000bb0035357a20 */ /* 0x000fe20000410000 */
[C---:B-----5:R-:W-:Y:S03]  /*10410*/  HMMA.16816.F32 R60, R192.reuse, R36, R60 ;  /* 0x00000024c03c723c */ /* 0x060fe6000000183c */
[----:B-1----:R-:W-:Y:S02]  /*10420*/  FMUL.FTZ R178, R21, c[0x0][0x2ec] ;  /* 0x0000bb0015b27a20 */ /* 0x002fe40000410000 */
[----:B------:R-:W-:Y:S01]  /*10430*/  FMUL.FTZ R188, R56, c[0x0][0x2ec] ;  /* 0x0000bb0038bc7a20 */ /* 0x000fe20000410000 */
[----:B------:R1:W1:Y:S01]  /*10440*/  MUFU.TANH R9, R132 ;  /* 0x0000008400097308 */ /* 0x0002620000002400 */
[----:B------:R-:W-:Y:S01]  /*10450*/  FMUL.FTZ R54, R54, c[0x0][0x2ec] ;  /* 0x0000bb0036367a20 */ /* 0x000fe20000410000 */
[----:B------:R-:W-:Y:S04]  /*10460*/  HMMA.16816.F32 R64, R192, R38, R64 ;  /* 0x00000026c040723c */ /* 0x000fe80000001840 */
[----:B--2---:R-:W-:Y:S02]  /*10470*/  FMUL.FTZ R134, R24, c[0x0][0x2ec] ;  /* 0x0000bb0018867a20 */ /* 0x004fe40000410000 */
[----:B------:R-:W-:Y:S02]  /*10480*/  FMUL.FTZ R55, R55, c[0x0][0x2ec] ;  /* 0x0000bb0037377a20 */ /* 0x000fe40000410000 */
[----:B------:R2:W2:Y:S01]  /*10490*/  MUFU.TANH R165, R177 ;  /* 0x000000b100a57308 */ /* 0x0004a20000002400 */
[----:B------:R-:W-:Y:S03]  /*104a0*/  FMUL.FTZ R57, R57, c[0x0][0x2ec] ;  /* 0x0000bb0039397a20 */ /* 0x000fe60000410000 */
[----:B---3--:R-:W-:Y:S02]  /*104b0*/  FMUL.FTZ R180, R25, c[0x0][0x2ec] ;  /* 0x0000bb0019b47a20 */ /* 0x008fe40000410000 */
[----:B------:R-:W-:Y:S02]  /*104c0*/  FMUL.FTZ R58, R58, c[0x0][0x2ec] ;  /* 0x0000bb003a3a7a20 */ /* 0x000fe40000410000 */
[----:B------:R-:W-:Y:S02]  /*104d0*/  FMUL.FTZ R182, R60, c[0x0][0x2ec] ;  /* 0x0000bb003cb67a20 */ /* 0x000fe40000410000 */
[----:B------:R3:W3:Y:S01]  /*104e0*/  MUFU.TANH R163, R176 ;  /* 0x000000b000a37308 */ /* 0x0006e20000002400 */
[----:B------:R-:W-:Y:S02]  /*104f0*/  FMUL.FTZ R59, R59, c[0x0][0x2ec] ;  /* 0x0000bb003b3b7a20 */ /* 0x000fe40000410000 */
[----:B------:R-:W-:Y:S02]  /*10500*/  FMUL.FTZ R61, R61, c[0x0][0x2ec] ;  /* 0x0000bb003d3d7a20 */ /* 0x000fe40000410000 */
[----:B-1----:R-:W-:Y:S02]  /*10510*/  FMUL.FTZ R132, R19, c[0x0][0x2ec] ;  /* 0x0000bb0013847a20 */ /* 0x002fe40000410000 */
[----:B------:R-:W-:Y:S02]  /*10520*/  FMUL.FTZ R62, R62, c[0x0][0x2ec] ;  /* 0x0000bb003e3e7a20 */ /* 0x000fe40000410000 */
[----:B------:R-:W-:Y:S01]  /*10530*/  FMUL.FTZ R63, R63, c[0x0][0x2ec] ;  /* 0x0000bb003f3f7a20 */ /* 0x000fe20000410000 */
[----:B------:R1:W1:Y:S01]  /*10540*/  MUFU.TANH R150, R179 ;  /* 0x000000b300967308 */ /* 0x0002620000002400 */
[----:B------:R-:W-:Y:S02]  /*10550*/  FMUL.FTZ R65, R65, c[0x0][0x2ec] ;  /* 0x0000bb0041417a20 */ /* 0x000fe40000410000 */
[----:B------:R-:W-:Y:S02]  /*10560*/  FMUL.FTZ R66, R66, c[0x0][0x2ec] ;  /* 0x0000bb0042427a20 */ /* 0x000fe40000410000 */
[----:B--2---:R-:W-:Y:S02]  /*10570*/  FMUL.FTZ R177, R29, c[0x0][0x2ec] ;  /* 0x0000bb001db17a20 */ /* 0x004fe40000410000 */
[----:B------:R-:W-:Y:S03]  /*10580*/  FMUL.FTZ R67, R67, c[0x0][0x2ec] ;  /* 0x0000bb0043437a20 */ /* 0x000fe60000410000 */
[----:B------:R2:W2:Y:S01]  /*10590*/  MUFU.TANH R174, R178 ;  /* 0x000000b200ae7308 */ /* 0x0004a20000002400 */
[----:B---3--:R-:W-:Y:S09]  /*105a0*/  FMUL.FTZ R176, R30, c[0x0][0x2ec] ;  /* 0x0000bb001eb07a20 */ /* 0x008ff20000410000 */
[----:B------:R3:W3:Y:S01]  /*105b0*/  MUFU.TANH R170, R134 ;  /* 0x0000008600aa7308 */ /* 0x0006e20000002400 */
[----:B-1----:R-:W-:Y:S09]  /*105c0*/  FMUL.FTZ R179, R20, c[0x0][0x2ec] ;  /* 0x0000bb0014b37a20 */ /* 0x002ff20000410000 */
[----:B------:R1:W1:Y:S01]  /*105d0*/  MUFU.TANH R154, R180 ;  /* 0x000000b4009a7308 */ /* 0x0002620000002400 */
[----:B--2---:R-:W-:Y:S09]  /*105e0*/  FMUL.FTZ R178, R28, c[0x0][0x2ec] ;  /* 0x0000bb001cb27a20 */ /* 0x004ff20000410000 */
[----:B------:R2:W2:Y:S01]  /*105f0*/  MUFU.TANH R169, R132 ;  /* 0x0000008400a97308 */ /* 0x0004a20000002400 */
[----:B---3--:R-:W-:Y:S09]  /*10600*/  FMUL.FTZ R134, R31, c[0x0][0x2ec] ;  /* 0x0000bb001f867a20 */ /* 0x008ff20000410000 */
[----:B------:R3:W3:Y:S01]  /*10610*/  MUFU.TANH R158, R177 ;  /* 0x000000b1009e7308 */ /* 0x0006e20000002400 */
[----:B-1----:R-:W-:Y:S09]  /*10620*/  FMUL.FTZ R180, R64, c[0x0][0x2ec] ;  /* 0x0000bb0040b47a20 */ /* 0x002ff20000410000 */
[----:B------:R1:W1:Y:S01]  /*10630*/  MUFU.TANH R159, R176 ;  /* 0x000000b0009f7308 */ /* 0x0002620000002400 */
[----:B--2---:R-:W-:Y:S09]  /*10640*/  FMUL.FTZ R132, R27, c[0x0][0x2ec] ;  /* 0x0000bb001b847a20 */ /* 0x004ff20000410000 */
[----:B------:R2:W2:Y:S01]  /*10650*/  MUFU.TANH R167, R179 ;  /* 0x000000b300a77308 */ /* 0x0004a20000002400 */
[----:B---3--:R-:W-:Y:S09]  /*10660*/  MOV R177, R3 ;  /* 0x0000000300b17202 */ /* 0x008ff20000000f00 */
[----:B------:R3:W2:Y:S01]  /*10670*/  MUFU.TANH R155, R132 ;  /* 0x00000084009b7308 */ /* 0x0006a20000002400 */
[----:B-1----:R-:W-:Y:S09]  /*10680*/  MOV R176, R2 ;  /* 0x0000000200b07202 */ /* 0x002ff20000000f00 */
[----:B------:R3:W1:Y:S10]  /*10690*/  MUFU.TANH R166, R178 ;  /* 0x000000b200a67308 */ /* 0x0006740000002400 */
[----:B------:R3:W1:Y:S10]  /*106a0*/  MUFU.TANH R161, R134 ;  /* 0x0000008600a17308 */ /* 0x0006740000002400 */
[----:B------:R3:W1:Y:S10]  /*106b0*/  MUFU.TANH R162, R133 ;  /* 0x0000008500a27308 */ /* 0x0006740000002400 */
[----:B------:R-:W1:Y:S10]  /*106c0*/  MUFU.TANH R248, R248 ;  /* 0x000000f800f87308 */ /* 0x000e740000002400 */
[----:B------:R-:W1:Y:S10]  /*106d0*/  MUFU.TANH R244, R244 ;  /* 0x000000f400f47308 */ /* 0x000e740000002400 */
[----:B------:R3:W1:Y:S10]  /*106e0*/  MUFU.TANH R242, R41 ;  /* 0x0000002900f27308 */ /* 0x0006740000002400 */
[----:B------:R3:W1:Y:S10]  /*106f0*/  MUFU.TANH R245, R42 ;  /* 0x0000002a00f57308 */ /* 0x0006740000002400 */
[----:B------:R3:W1:Y:S10]  /*10700*/  MUFU.TANH R243, R43 ;  /* 0x0000002b00f37308 */ /* 0x0006740000002400 */
        /* <DEDUP_REMOVED lines=23> */
[----:B------:R3:W1:Y:S01]  /*10880*/  MUFU.TANH R133, R67 ;  /* 0x0000004300857308 */ /* 0x0006620000002400 */
[----:B------:R-:W-:-:S05]  /*10890*/  @!P1 BRA `(.L_x_828) ;  /* 0x00000c3000009947 */ /* 0x000fca0003800000 */
[----:B--2-4-:R-:W-:Y:S01]  /*108a0*/  ULDC.64 UR8, c[0x0][0x198] ;  /* 0x0000660000087ab9 */ /* 0x014fe20000000a00 */
[----:B------:R-:W-:Y:S02]  /*108b0*/  MOV R4, R231 ;  /* 0x000000e700047202 */ /* 0x000fe40000000f00 */
[----:B------:R-:W-:Y:S01]  /*108c0*/  MOV R2, R230 ;  /* 0x000000e600027202 */ /* 0x000fe20000000f00 */
[----:B------:R-:W-:-:S05]  /*108d0*/  @!P0 BRA `(.L_x_829) ;  /* 0x000003e000008947 */ /* 0x000fca0003800000 */
[----:B------:R-:W-:Y:S01]  /*108e0*/  IMAD.SHL.U32 R13, R219, 0x80, RZ ;  /* 0x00000080db0d7824 */ /* 0x000fe200078e00ff */
[----:B------:R-:W-:Y:S01]  /*108f0*/  IABS R2, c[0x0][0x2d0] ;  /* 0x0000b40000027a13 */ /* 0x000fe20000000000 */
[----:B------:R-:W-:Y:S02]  /*10900*/  UMOV UR8, UR6 ;  /* 0x0000000600087c82 */ /* 0x000fe40008000000 */
[----:B------:R-:W-:Y:S01]  /*10910*/  UMOV UR9, UR7 ;  /* 0x0000000700097c82 */ /* 0x000fe20008000000 */
[----:B------:R-:W2:Y:S01]  /*10920*/  I2F.RP R5, R2 ;  /* 0x0000000200057306 */ /* 0x000ea20000209400 */
[C---:B------:R-:W-:Y:S02]  /*10930*/  IADD3 R11, R13.reuse, -0x100, RZ ;  /* 0xffffff000d0b7810 */ /* 0x040fe40007ffe0ff */
[----:B------:R-:W-:Y:S02]  /*10940*/  IADD3 R13, R13, -0x80, RZ ;  /* 0xffffff800d0d7810 */ /* 0x000fe40007ffe0ff */
[----:B------:R-:W-:Y:S02]  /*10950*/  IABS R4, R11 ;  /* 0x0000000b00047213 */ /* 0x000fe40000000000 */
[----:B------:R-:W-:Y:S02]  /*10960*/  IABS R6, R13 ;  /* 0x0000000d00067213 */ /* 0x000fe40000000000 */
[----:B------:R-:W-:Y:S02]  /*10970*/  LOP3.LUT R11, R11, c[0x0][0x2d0], RZ, 0x3c, !PT ;  /* 0x0000b4000b0b7a12 */ /* 0x000fe400078e3cff */
[----:B------:R-:W-:Y:S01]  /*10980*/  LOP3.LUT R13, R13, c[0x0][0x2d0], RZ, 0x3c, !PT ;  /* 0x0000b4000d0d7a12 */ /* 0x000fe200078e3cff */
[----:B--2---:R-:W2:Y:S02]  /*10990*/  MUFU.RCP R3, R5 ;  /* 0x0000000500037308 */ /* 0x004ea40000001000 */
[----:B--2---:R-:W-:Y:S08]  /*109a0*/  IADD3 R14, R3, 0xffffffe, RZ ;  /* 0x0ffffffe030e7810 */ /* 0x004ff00007ffe0ff */
[----:B------:R-:W2:Y:S02]  /*109b0*/  F2I.FTZ.U32.TRUNC.NTZ R15, R14 ;  /* 0x0000000e000f7305 */ /* 0x000ea4000021f000 */
[--C-:B--2---:R-:W-:Y:S02]  /*109c0*/  IMAD.MOV R3, RZ, RZ, -R15.reuse ;  /* 0x000000ffff037224 */ /* 0x104fe400078e0a0f */
        /* <DEDUP_REMOVED lines=37> */
[----:B------:R-:W-:Y:S05]  /*10c20*/  SHF.R.S32.HI R3, RZ, 0x1f, R4 ;  /* 0x0000001fff037819 */ /* 0x000fea0000011404 */
[----:B------:R-:W-:Y:S02]  /*10c30*/  IMAD R2, R3, UR6, R2 ;  /* 0x0000000603027c24 */ /* 0x000fe4000f8e0202 */
[----:B--2---:R-:W-:Y:S02]  /*10c40*/  IMAD.IADD R7, R5, 0x1, -R6 ;  /* 0x0000000105077824 */ /* 0x004fe400078e0a06 */
[----:B------:R-:W-:Y:S03]  /*10c50*/  IMAD.WIDE.U32 R4, R4, UR6, RZ ;  /* 0x0000000604047c25 */ /* 0x000fe6000f8e00ff */
[----:B------:R-:W-:Y:S01]  /*10c60*/  SHF.R.S32.HI R3, RZ, 0x1f, R7 ;  /* 0x0000001fff037819 */ /* 0x000fe20000011407 */
[----:B------:R-:W-:Y:S04]  /*10c70*/  IMAD.IADD R5, R5, 0x1, R2 ;  /* 0x0000000105057824 */ /* 0x000fe800078e0202 */
[----:B------:R-:W-:Y:S02]  /*10c80*/  IMAD R2, R3, c[0x0][0x180], RZ ;  /* 0x0000600003027a24 */ /* 0x000fe400078e02ff */
[C---:B------:R-:W-:Y:S04]  /*10c90*/  IMAD.WIDE.U32 R4, R7.reuse, c[0x0][0x180], R4 ;  /* 0x0000600007047a25 */ /* 0x040fe800078e0004 */
[----:B------:R-:W-:Y:S04]  /*10ca0*/  IMAD R2, R7, c[0x0][0x184], R2 ;  /* 0x0000610007027a24 */ /* 0x000fe800078e0202 */
[----:B------:R-:W-:Y:S02]  /*10cb0*/  IMAD.IADD R2, R5, 0x1, R2 ;  /* 0x0000000105027824 */ /* 0x000fe400078e0202 */
.L_x_829:
        /* <DEDUP_REMOVED lines=88> */
[----:B------:R-:W-:Y:S01]  /*11240*/  IMAD.X R2, R214, 0x1, R4, P1 ;  /* 0x00000001d6027824 */ /* 0x000fe200008e0604 */
[C---:B------:R-:W-:Y:S01]  /*11250*/  @!P3 LEA R38, P1, R3.reuse, R234, 0x1 ;  /* 0x000000ea0326b211 */ /* 0x040fe200078208ff */
[----:B------:R-:W-:Y:S01]  /*11260*/  IMAD.MOV.U32 R234, RZ, RZ, R20 ;  /* 0x000000ffffea7224 */ /* 0x000fe200078e0014 */
[----:B------:R-:W-:Y:S01]  /*11270*/  @!PT LDS RZ, [RZ] ;  /* 0x00000000fffff984 */ /* 0x000fe20000000800 */
[----:B------:R-:W-:Y:S01]  /*11280*/  @!PT LDS RZ, [RZ] ;  /* 0x00000000fffff984 */ /* 0x000fe20000000800 */
[----:B------:R-:W-:Y:S01]  /*11290*/  @!PT LDS RZ, [RZ] ;  /* 0x00000000fffff984 */ /* 0x000fe20000000800 */
[----:B------:R2:W-:Y:S02]  /*112a0*/  @!P3 LDGSTS.E.BYPASS.LTC128B.128 [R220+0xa000], [R24.64+0x80] ;  /* 0x0a00008018dcbfae */ /* 0x0005e4000b901d4c */
[CCC-:B------:R-:W-:Y:S02]  /*112b0*/  @!P4 LEA.HI.X R35, R3.reuse, R235.reuse, R2.reuse, 0x1, P5 ;  /* 0x000000eb0323c211 */ /* 0x1c0fe400028f0c02 */
[----:B------:R2:W-:Y:S01]  /*112c0*/  @P4 STS.128 [R220+0x6800], RZ ;  /* 0x006800ffdc004388 */ /* 0x0005e20000000c00 */
[----:B------:R-:W-:Y:S01]  /*112d0*/  @!P3 LEA.HI.X R39, R3, R235, R2, 0x1, P1 ;  /* 0x000000eb0327b211 */ /* 0x000fe200008f0c02 */
[----:B------:R-:W-:Y:S02]  /*112e0*/  IMAD.MOV.U32 R235, RZ, RZ, R21 ;  /* 0x000000ffffeb7224 */ /* 0x000fe400078e0015 */
        /* <DEDUP_REMOVED lines=30> */
.L_x_828:
[----:B--2-4-:R-:W-:Y:S01]  /*114d0*/  FMNMX.FTZ R3, R164, R135, !PT ;  /* 0x00000087a4037209 */ /* 0x014fe20007810000 */
[----:B------:R-:W-:Y:S01]  /*114e0*/  LDSM.16.MT88.4 R20, [R202+0xc000] ;  /* 0x00c00000ca14783b */ /* 0x000fe20000004200 */
        /* <DEDUP_REMOVED lines=10> */
[----:B------:R-:W-:Y:S01]  /*11590*/  FMNMX.FTZ R3, R150, R3, !PT ;  /* 0x0000000396037209 */ /* 0x000fe20007810000 */
[----:B------:R-:W-:Y:S01]  /*115a0*/  LDSM.16.MT88.4 R36, [R200+0xc000] ;  /* 0x00c00000c824783b */ /* 0x000fe20000004200 */
[----:B------:R-:W-:Y:S02]  /*115b0*/  FMNMX.FTZ R2, R147, R2, !PT ;  /* 0x0000000293027209 */ /* 0x000fe40007810000 */
[----:B------:R-:W-:Y:S02]  /*115c0*/  FMNMX.FTZ R4, R146, R3, !PT ;  /* 0x0000000392047209 */ /* 0x000fe40007810000 */
[----:B------:R-:W-:Y:S02]  /*115d0*/  FMNMX.FTZ R2, R153, R2, !PT ;  /* 0x0000000299027209 */ /* 0x000fe40007810000 */
[----:B------:R-:W-:Y:S01]  /*115e0*/  FMNMX.FTZ R4, R175, R4, !PT ;  /* 0x00000004af047209 */ /* 0x000fe20007810000 */
[----:B---3--:R-:W-:Y:S01]  /*115f0*/  LDSM.16.MT88.4 R44, [R204+0x10000] ;  /* 0x01000000cc2c783b */ /* 0x008fe20000004200 */
        /* <DEDUP_REMOVED lines=13> */
[----:B-1----:R-:W-:Y:S02]  /*116d0*/  FMNMX.FTZ R13, R166, R13, !PT ;  /* 0x0000000da60d7209 */ /* 0x002fe40007810000 */
        /* <DEDUP_REMOVED lines=38> */
[----:B------:R-:W-:Y:S01]  /*11940*/  FMNMX.FTZ R7, R133, R2, !PT ;  /* 0x0000000285077209 */ /* 0x000fe20007810000 */
[----:B------:R-:W-:Y:S08]  /*11950*/  LDSM.16.MT88.4 R12, [R204+0xc000] ;  /* 0x00c00000cc0c783b */ /* 0x000ff00000004200 */
[----:B------:R-:W-:Y:S08]  /*11960*/  SHFL.BFLY PT, R6, R5, 0x2, 0x1f ;  /* 0x0c401f0005067f89 */ /* 0x000ff000000e0000 */
[----:B------:R-:W1:Y:S02]  /*11970*/  SHFL.BFLY PT, R2, R7, 0x2, 0x1f ;  /* 0x0c401f0007027f89 */ /* 0x000e6400000e0000 */
[----:B-1----:R-:W-:Y:S02]  /*11980*/  FMNMX.FTZ R4, R7, R2, !PT ;  /* 0x0000000207047209 */ /* 0x002fe40007810000 */
[----:B------:R-:W-:Y:S04]  /*11990*/  FMNMX.FTZ R11, R5, R6, !PT ;  /* 0x00000006050b7209 */ /* 0x000fe80007810000 */
[----:B------:R-:W1:Y:S08]  /*119a0*/  SHFL.BFLY PT, R3, R4, 0x1, 0x1f ;  /* 0x0c201f0004037f89 */ /* 0x000e7000000e0000 */
[----:B------:R-:W2:Y:S01]  /*119b0*/  SHFL.BFLY PT, R132, R11, 0x1, 0x1f ;  /* 0x0c201f000b847f89 */ /* 0x000ea200000e0000 */
[----:B-1----:R-:W-:Y:S05]  /*119c0*/  FMNMX.FTZ R3, R4, R3, !PT ;  /* 0x0000000304037209 */ /* 0x002fea0007810000 */
[C---:B------:R-:W-:Y:S02]  /*119d0*/  FMUL.FTZ R144, R3.reuse, c[0x0][0x23c] ;  /* 0x00008f0003907a20 */ /* 0x040fe40000410000 */
[----:B------:R-:W-:Y:S01]  /*119e0*/  FADD.FTZ R5, -R3, R0 ;  /* 0x0000000003057221 */ /* 0x000fe20000010100 */
[----:B--2---:R-:W-:Y:S03]  /*119f0*/  FMNMX.FTZ R132, R11, R132, !PT ;  /* 0x000000840b847209 */ /* 0x004fe60007810000 */
[----:B------:R-:W-:Y:S01]  /*11a00*/  FMUL.FTZ R0, R5, c[0x0][0x23c] ;  /* 0x00008f0005007a20 */ /* 0x000fe20000410000 */
[C---:B------:R-:W-:Y:S01]  /*11a10*/  FSETP.NEU.FTZ.AND P1, PT, R132.reuse, -INF , PT ;  /* 0xff8000008400780b */ /* 0x040fe20003f3d000 */
[C---:B------:R-:W-:Y:S02]  /*11a20*/  FMUL.FTZ R145, R132.reuse, c[0x0][0x23c] ;  /* 0x00008f0084917a20 */ /* 0x040fe40000410000 */
[----:B------:R-:W-:Y:S01]  /*11a30*/  FADD.FTZ R2, -R132, R135 ;  /* 0x0000008784027221 */ /* 0x000fe20000010100 */
[----:B------:R-:W-:Y:S01]  /*11a40*/  MOV R135, R132 ;  /* 0x0000008400877202 */ /* 0x000fe20000000f00 */
[----:B------:R-:W1:Y:S01]  /*11a50*/  MUFU.EX2 R0, R0 ;  /* 0x0000000000007308 */ /* 0x000e620000000800 */
[----:B------:R-:W-:Y:S01]  /*11a60*/  FSEL R145, R145, RZ, P1 ;  /* 0x000000ff91917208 */ /* 0x000fe20000800000 */
[----:B------:R-:W-:Y:S01]  /*11a70*/  FMUL.FTZ R6, R2, c[0x0][0x23c] ;  /* 0x00008f0002067a20 */ /* 0x000fe20000410000 */
[----:B------:R-:W-:Y:S03]  /*11a80*/  FSETP.NEU.FTZ.AND P1, PT, R3, -INF , PT ;  /* 0xff8000000300780b */ /* 0x000fe60003f3d000 */
[--C-:B------:R-:W-:Y:S01]  /*11a90*/  FFMA.FTZ R139, R8, c[0x0][0x23c], -R145.reuse ;  /* 0x00008f00088b7a23 */ /* 0x100fe20000010891 */
[----:B------:R-:W-:Y:S01]  /*11aa0*/  FSEL R144, R144, RZ, P1 ;  /* 0x000000ff90907208 */ /* 0x000fe20000800000 */
[--C-:B------:R-:W-:Y:S01]  /*11ab0*/  FFMA.FTZ R142, R164, c[0x0][0x23c], -R145.reuse ;  /* 0x00008f00a48e7a23 */ /* 0x100fe20000010891 */
[C---:B------:R-:W-:Y:S01]  /*11ac0*/  ISETP.GT.AND P1, PT, R219.reuse, 0x1, PT ;  /* 0x00000001db00780c */ /* 0x040fe20003f24270 */
[--C-:B------:R-:W-:Y:S01]  /*11ad0*/  FFMA.FTZ R141, R160, c[0x0][0x23c], -R145.reuse ;  /* 0x00008f00a08d7a23 */ /* 0x100fe20000010891 */
[----:B------:R-:W2:Y:S01]  /*11ae0*/  MUFU.EX2 R2, R6 ;  /* 0x0000000600027308 */ /* 0x000ea20000000800 */
[--C-:B------:R-:W-:Y:S01]  /*11af0*/  FFMA.FTZ R137, R10, c[0x0][0x23c], -R144.reuse ;  /* 0x00008f000a897a23 */ /* 0x100fe20000010890 */
[----:B------:R-:W-:Y:S01]  /*11b00*/  IADD3 R219, R219, -0x1, RZ ;  /* 0xffffffffdbdb7810 */ /* 0x000fe20007ffe0ff */
[--C-:B------:R-:W-:Y:S02]  /*11b10*/  FFMA.FTZ R136, R9, c[0x0][0x23c], -R144.reuse ;  /* 0x00008f0009887a23 */ /* 0x100fe40000010890 */
[--C-:B------:R-:W-:Y:S02]  /*11b20*/  FFMA.FTZ R143, R156, c[0x0][0x23c], -R144.reuse ;  /* 0x00008f009c8f7a23 */ /* 0x100fe40000010890 */
[--C-:B------:R-:W-:Y:S02]  /*11b30*/  FFMA.FTZ R138, R151, c[0x0][0x23c], -R144.reuse ;  /* 0x00008f00978a7a23 */ /* 0x100fe40000010890 */
[--C-:B------:R-:W-:Y:S01]  /*11b40*/  FFMA.FTZ R140, R149, c[0x0][0x23c], -R145.reuse ;  /* 0x00008f00958c7a23 */ /* 0x100fe20000010891 */
[----:B------:R-:W-:Y:S01]  /*11b50*/  MUFU.EX2 R142, R142 ;  /* 0x0000008e008e7308 */ /* 0x000fe20000000800 */
[--C-:B------:R-:W-:Y:S02]  /*11b60*/  FFMA.FTZ R148, R167, c[0x0][0x23c], -R145.reuse ;  /* 0x00008f00a7947a23 */ /* 0x100fe40000010891 */
[C---:B-1----:R-:W-:Y:S02]  /*11b70*/  FMUL.FTZ R7, R0.reuse, R131 ;  /* 0x0000008300077220 */ /* 0x042fe40000410000 */
[C---:B------:R-:W-:Y:S02]  /*11b80*/  FMUL.FTZ R10, R0.reuse, R126 ;  /* 0x0000007e000a7220 */ /* 0x040fe40000410000 */
[C---:B------:R-:W-:Y:S02]  /*11b90*/  FMUL.FTZ R11, R0.reuse, R127 ;  /* 0x0000007f000b7220 */ /* 0x040fe40000410000 */
[C---:B------:R-:W-:Y:S01]  /*11ba0*/  FMUL.FTZ R18, R0.reuse, R118 ;  /* 0x0000007600127220 */ /* 0x040fe20000410000 */
[----:B------:R-:W1:Y:S01]  /*11bb0*/  MUFU.EX2 R141, R141 ;  /* 0x0000008d008d7308 */ /* 0x000e620000000800 */
[C---:B------:R-:W-:Y:S02]  /*11bc0*/  FMUL.FTZ R19, R0.reuse, R119 ;  /* 0x0000007700137220 */ /* 0x040fe40000410000 */
[----:B------:R-:W-:Y:S02]  /*11bd0*/  FMUL.FTZ R26, R0, R110 ;  /* 0x0000006e001a7220 */ /* 0x000fe40000410000 */
[C---:B--2---:R-:W-:Y:S02]  /*11be0*/  FMUL.FTZ R4, R2.reuse, R128 ;  /* 0x0000008002047220 */ /* 0x044fe40000410000 */
[----:B------:R-:W-:Y:S02]  /*11bf0*/  FMUL.FTZ R5, R2, R129 ;  /* 0x0000008102057220 */ /* 0x000fe40000410000 */
[----:B------:R-:W-:Y:S01]  /*11c00*/  FMUL.FTZ R6, R0, R130 ;  /* 0x0000008200067220 */ /* 0x000fe20000410000 */
[----:B------:R-:W-:Y:S01]  /*11c10*/  MUFU.EX2 R143, R143 ;  /* 0x0000008f008f7308 */ /* 0x000fe20000000800 */
[C---:B------:R-:W-:Y:S02]  /*11c20*/  FMUL.FTZ R8, R2.reuse, R124 ;  /* 0x0000007c02087220 */ /* 0x040fe40000410000 */
[C---:B------:R-:W-:Y:S02]  /*11c30*/  FMUL.FTZ R9, R2.reuse, R125 ;  /* 0x0000007d02097220 */ /* 0x040fe40000410000 */
[C---:B------:R-:W-:Y:S01]  /*11c40*/  FMUL.FTZ R16, R2.reuse, R116 ;  /* 0x0000007402107220 */ /* 0x040fe20000410000 */
[----:B------:R-:W-:Y:S01]  /*11c50*/  LDSM.16.MT88.4 R124, [R204+0xf800] ;  /* 0x00f80000cc7c783b */ /* 0x000fe20000004200 */
[C---:B------:R-:W-:Y:S02]  /*11c60*/  FMUL.FTZ R17, R2.reuse, R117 ;  /* 0x0000007502117220 */ /* 0x040fe40000410000 */
[C---:B------:R-:W-:Y:S01]  /*11c70*/  FMUL.FTZ R24, R2.reuse, R108 ;  /* 0x0000006c02187220 */ /* 0x040fe20000410000 */
[----:B------:R-:W2:Y:S01]  /*11c80*/  MUFU.EX2 R138, R138 ;  /* 0x0000008a008a7308 */ /* 0x000ea20000000800 */
[----:B------:R-:W-:Y:S02]  /*11c90*/  FMUL.FTZ R25, R2, R109 ;  /* 0x0000006d02197220 */ /* 0x000fe40000410000 */
[----:B------:R-:W-:Y:S01]  /*11ca0*/  FMUL.FTZ R27, R0, R111 ;  /* 0x0000006f001b7220 */ /* 0x000fe20000410000 */
[----:B-1----:R-:W-:Y:S01]  /*11cb0*/  F2FP.PACK_AB R128, R141, R142 ;  /* 0x0000008e8d80723e */ /* 0x002fe200000000ff */
[C---:B------:R-:W-:Y:S01]  /*11cc0*/  FMUL.FTZ R32, R2.reuse, R100 ;  /* 0x0000006402207220 */ /* 0x040fe20000410000 */
[----:B------:R-:W-:Y:S01]  /*11cd0*/  LDSM.16.MT88.4 R116, [R202+0xf800] ;  /* 0x00f80000ca74783b */ /* 0x000fe20000004200 */
[----:B------:R-:W-:Y:S02]  /*11ce0*/  FMUL.FTZ R33, R2, R101 ;  /* 0x0000006502217220 */ /* 0x000fe40000410000 */
[C---:B------:R-:W-:Y:S01]  /*11cf0*/  FMUL.FTZ R34, R0.reuse, R102 ;  /* 0x0000006600227220 */ /* 0x040fe20000410000 */
[----:B------:R-:W-:Y:S01]  /*11d00*/  MUFU.EX2 R140, R140 ;  /* 0x0000008c008c7308 */ /* 0x000fe20000000800 */
[----:B------:R-:W-:Y:S02]  /*11d10*/  FMUL.FTZ R35, R0, R103 ;  /* 0x0000006700237220 */ /* 0x000fe40000410000 */
[C---:B------:R-:W-:Y:S01]  /*11d20*/  FMUL.FTZ R40, R2.reuse, R92 ;  /* 0x0000005c02287220 */ /* 0x040fe20000410000 */
[----:B------:R-:W-:Y:S01]  /*11d30*/  LDSM.16.MT88.4 R108, [R201+0xf800] ;  /* 0x00f80000c96c783b */ /* 0x000fe20000004200 */
[----:B------:R-:W-:Y:S02]  /*11d40*/  FMUL.FTZ R41, R2, R93 ;  /* 0x0000005d02297220 */ /* 0x000fe40000410000 */
[C---:B------:R-:W-:Y:S02]  /*11d50*/  FMUL.FTZ R42, R0.reuse, R94 ;  /* 0x0000005e002a7220 */ /* 0x040fe40000410000 */
[----:B------:R-:W-:Y:S01]  /*11d60*/  FMUL.FTZ R43, R0, R95 ;  /* 0x0000005f002b7220 */ /* 0x000fe20000410000 */
[----:B------:R-:W1:Y:S01]  /*11d70*/  MUFU.EX2 R139, R139 ;  /* 0x0000008b008b7308 */ /* 0x000e620000000800 */
[C---:B------:R-:W-:Y:S01]  /*11d80*/  FMUL.FTZ R48, R2.reuse, R84 ;  /* 0x0000005402307220 */ /* 0x040fe20000410000 */
[----:B------:R-:W-:Y:S01]  /*11d90*/  LDSM.16.MT88.4 R92, [R200+0x11000] ;  /* 0x01100000c85c783b */ /* 0x000fe20000004200 */
[----:B------:R-:W-:Y:S01]  /*11da0*/  FMUL.FTZ R49, R2, R85 ;  /* 0x0000005502317220 */ /* 0x000fe20000410000 */
[----:B--2---:R-:W-:Y:S01]  /*11db0*/  F2FP.PACK_AB R129, R138, R143 ;  /* 0x0000008f8a81723e */ /* 0x004fe200000000ff */
[C---:B------:R-:W-:Y:S02]  /*11dc0*/  FMUL.FTZ R50, R0.reuse, R86 ;  /* 0x0000005600327220 */ /* 0x040fe40000410000 */
[----:B------:R-:W-:Y:S02]  /*11dd0*/  FMUL.FTZ R51, R0, R87 ;  /* 0x0000005700337220 */ /* 0x000fe40000410000 */
[C---:B------:R-:W-:Y:S01]  /*11de0*/  FMUL.FTZ R56, R2.reuse, R76 ;  /* 0x0000004c02387220 */ /* 0x040fe20000410000 */
[----:B------:R-:W-:Y:S01]  /*11df0*/  MUFU.EX2 R137, R137 ;  /* 0x0000008900897308 */ /* 0x000fe20000000800 */
[----:B------:R-:W2:Y:S01]  /*11e00*/  LDSM.16.MT88.4 R84, [R200+0x10000] ;  /* 0x01000000c854783b */ /* 0x000ea20000004200 */
[----:B------:R-:W-:Y:S02]  /*11e10*/  FMUL.FTZ R57, R2, R77 ;  /* 0x0000004d02397220 */ /* 0x000fe40000410000 */
[C---:B------:R-:W-:Y:S02]  /*11e20*/  FMUL.FTZ R58, R0.reuse, R78 ;  /* 0x0000004e003a7220 */ /* 0x040fe40000410000 */
[----:B------:R-:W-:Y:S02]  /*11e30*/  FMUL.FTZ R59, R0, R79 ;  /* 0x0000004f003b7220 */ /* 0x000fe40000410000 */
[C---:B------:R-:W-:Y:S01]  /*11e40*/  FMUL.FTZ R64, R2.reuse, R68 ;  /* 0x0000004402407220 */ /* 0x040fe20000410000 */
[----:B------:R-:W3:Y:S01]  /*11e50*/  LDSM.16.MT88.4 R76, [R204+0xc800] ;  /* 0x00c80000cc4c783b */ /* 0x000ee20000004200 */
[----:B------:R-:W4:Y:S01]  /*11e60*/  MUFU.EX2 R136, R136 ;  /* 0x0000008800887308 */ /* 0x000f220000000800 */
[----:B------:R-:W-:Y:S02]  /*11e70*/  FMUL.FTZ R65, R2, R69 ;  /* 0x0000004502417220 */ /* 0x000fe40000410000 */
[C---:B------:R-:W-:Y:S01]  /*11e80*/  FMUL.FTZ R66, R0.reuse, R70 ;  /* 0x0000004600427220 */ /* 0x040fe20000410000 */
[----:B-1----:R-:W-:Y:S01]  /*11e90*/  F2FP.PACK_AB R130, R139, R140 ;  /* 0x0000008c8b82723e */ /* 0x002fe200000000ff */
[----:B------:R-:W-:Y:S02]  /*11ea0*/  FMUL.FTZ R67, R0, R71 ;  /* 0x0000004700437220 */ /* 0x000fe40000410000 */
[----:B------:R-:W-:Y:S01]  /*11eb0*/  LDSM.16.MT88.4 R100, [R200+0xf800] ;  /* 0x00f80000c864783b */ /* 0x000fe20000004200 */
[--C-:B------:R-:W-:Y:S02]  /*11ec0*/  FFMA.FTZ R149, R174, c[0x0][0x23c], -R145.reuse ;  /* 0x00008f00ae957a23 */ /* 0x100fe40000010891 */
[----:B------:R-:W-:Y:S01]  /*11ed0*/  MUFU.EX2 R148, R148 ;  /* 0x0000009400947308 */ /* 0x000fe20000000800 */
[--C-:B------:R-:W-:Y:S02]  /*11ee0*/  FFMA.FTZ R151, R163, c[0x0][0x23c], -R144.reuse ;  /* 0x00008f00a3977a23 */ /* 0x100fe40000010890 */
[--C-:B------:R-:W-:Y:S02]  /*11ef0*/  FFMA.FTZ R152, R170, c[0x0][0x23c], -R145.reuse ;  /* 0x00008f00aa987a23 */ /* 0x100fe40000010891 */
[--C-:B------:R-:W-:Y:S02]  /*11f00*/  FFMA.FTZ R155, R155, c[0x0][0x23c], -R144.reuse ;  /* 0x00008f009b9b7a23 */ /* 0x100fe40000010890 */
[--C-:B------:R-:W-:Y:S02]  /*11f10*/  FFMA.FTZ R156, R158, c[0x0][0x23c], -R145.reuse ;  /* 0x00008f009e9c7a23 */ /* 0x100fe40000010891 */
[--C-:B------:R-:W-:Y:S01]  /*11f20*/  FFMA.FTZ R159, R159, c[0x0][0x23c], -R144.reuse ;  /* 0x00008f009f9f7a23 */ /* 0x100fe20000010890 */
[----:B------:R-:W-:Y:S01]  /*11f30*/  MUFU.EX2 R149, R149 ;  /* 0x0000009500957308 */ /* 0x000fe20000000800 */
[--C-:B------:R-:W-:Y:S02]  /*11f40*/  FFMA.FTZ R158, R161, c[0x0][0x23c], -R144.reuse ;  /* 0x00008f00a19e7a23 */ /* 0x100fe40000010890 */
[--C-:B------:R-:W-:Y:S01]  /*11f50*/  FFMA.FTZ R160, R162, c[0x0][0x23c], -R145.reuse ;  /* 0x00008f00a2a07a23 */ /* 0x100fe20000010891 */
[----:B----4-:R-:W-:Y:S01]  /*11f60*/  F2FP.PACK_AB R131, R136, R137 ;  /* 0x000000898883723e */ /* 0x010fe200000000ff */
[--C-:B------:R-:W-:Y:S02]  /*11f70*/  FFMA.FTZ R161, R252, c[0x0][0x23c], -R145.reuse ;  /* 0x00008f00fca17a23 */ /* 0x100fe40000010891 */
[--C-:B------:R-:W-:Y:S02]  /*11f80*/  FFMA.FTZ R162, R250, c[0x0][0x23c], -R144.reuse ;  /* 0x00008f00faa27a23 */ /* 0x100fe40000010890 */
[--C-:B------:R-:W-:Y:S01]  /*11f90*/  FFMA.FTZ R163, R251, c[0x0][0x23c], -R144.reuse ;  /* 0x00008f00fba37a23 */ /* 0x100fe20000010890 */
[----:B------:R-:W-:Y:S01]  /*11fa0*/  MUFU.EX2 R151, R151 ;  /* 0x0000009700977308 */ /* 0x000fe20000000800 */
[C---:B------:R-:W-:Y:S05]  /*11fb0*/  HMMA.16816.F32 R4, R128.reuse, R12, R4 ;  /* 0x0000000c8004723c */ /* 0x040fea0000001804 */
[--C-:B------:R-:W-:Y:S02]  /*11fc0*/  FFMA.FTZ R164, R246, c[0x0][0x23c], -R145.reuse ;  /* 0x00008f00f6a47a23 */ /* 0x100fe40000010891 */
[C---:B------:R-:W-:Y:S01]  /*11fd0*/  FMUL.FTZ R12, R2.reuse, R120 ;  /* 0x00000078020c7220 */ /* 0x040fe20000410000 */
[C---:B------:R-:W-:Y:S01]  /*11fe0*/  HMMA.16816.F32 R8, R128.reuse, R14, R8 ;  /* 0x0000000e8008723c */ /* 0x040fe20000001808 */
[----:B------:R-:W-:Y:S03]  /*11ff0*/  MUFU.EX2 R152, R152 ;  /* 0x0000009800987308 */ /* 0x000fe60000000800 */
[----:B------:R-:W-:Y:S02]  /*12000*/  FMUL.FTZ R13, R2, R121 ;  /* 0x00000079020d7220 */ /* 0x000fe40000410000 */
[--C-:B------:R-:W-:Y:S02]  /*12010*/  FFMA.FTZ R167, R249, c[0x0][0x23c], -R144.reuse ;  /* 0x00008f00f9a77a23 */ /* 0x100fe40000010890 */
[C---:B------:R-:W-:Y:S03]  /*12020*/  FMUL.FTZ R14, R0.reuse, R122 ;  /* 0x0000007a000e7220 */ /* 0x040fe60000410000 */
[----:B------:R-:W-:Y:S01]  /*12030*/  MUFU.EX2 R155, R155 ;  /* 0x0000009b009b7308 */ /* 0x000fe20000000800 */
[----:B------:R-:W-:Y:S02]  /*12040*/  FMUL.FTZ R15, R0, R123 ;  /* 0x0000007b000f7220 */ /* 0x000fe40000410000 */
[--C-:B------:R-:W-:Y:S02]  /*12050*/  FFMA.FTZ R168, R244, c[0x0][0x23c], -R145.reuse ;  /* 0x00008f00f4a87a23 */ /* 0x100fe40000010891 */
[--C-:B------:R-:W-:Y:S02]  /*12060*/  FFMA.FTZ R170, R245, c[0x0][0x23c], -R144.reuse ;  /* 0x00008f00f5aa7a23 */ /* 0x100fe40000010890 */
[--C-:B------:R-:W-:Y:S01]  /*12070*/  FFMA.FTZ R172, R240, c[0x0][0x23c], -R145.reuse ;  /* 0x00008f00f0ac7a23 */ /* 0x100fe20000010891 */
[C---:B------:R-:W-:Y:S02]  /*12080*/  HMMA.16816.F32 R12, R128.reuse, R20, R12 ;  /* 0x00000014800c723c */ /* 0x040fe4000000180c */
[----:B------:R-:W-:Y:S01]  /*12090*/  MUFU.EX2 R156, R156 ;  /* 0x0000009c009c7308 */ /* 0x000fe20000000800 */
[--C-:B------:R-:W-:Y:S02]  /*120a0*/  FFMA.FTZ R174, R241, c[0x0][0x23c], -R144.reuse ;  /* 0x00008f00f1ae7a23 */ /* 0x100fe40000010890 */
[--C-:B------:R-:W-:Y:S02]  /*120b0*/  FFMA.FTZ R192, R236, c[0x0][0x23c], -R145.reuse ;  /* 0x00008f00ecc07a23 */ /* 0x100fe40000010891 */
[C---:B------:R-:W-:Y:S01]  /*120c0*/  FMUL.FTZ R20, R2.reuse, R112 ;  /* 0x0000007002147220 */ /* 0x040fe20000410000 */
[C---:B------:R-:W-:Y:S04]  /*120d0*/  HMMA.16816.F32 R16, R128.reuse, R22, R16 ;  /* 0x000000168010723c */ /* 0x040fe80000001810 */
[----:B------:R-:W-:Y:S01]  /*120e0*/  FMUL.FTZ R21, R2, R113 ;  /* 0x0000007102157220 */ /* 0x000fe20000410000 */
[----:B------:R-:W-:Y:S01]  /*120f0*/  MUFU.EX2 R159, R159 ;  /* 0x0000009f009f7308 */ /* 0x000fe20000000800 */
[--C-:B------:R-:W-:Y:S02]  /*12100*/  FFMA.FTZ R113, R175, c[0x0][0x23c], -R145.reuse ;  /* 0x00008f00af717a23 */ /* 0x100fe40000010891 */
[C---:B------:R-:W-:Y:S04]  /*12110*/  FMUL.FTZ R22, R0.reuse, R114 ;  /* 0x0000007200167220 */ /* 0x040fe80000410000 */
[----:B------:R-:W-:Y:S02]  /*12120*/  FMUL.FTZ R23, R0, R115 ;  /* 0x0000007300177220 */ /* 0x000fe40000410000 */
[--C-:B------:R-:W-:Y:S01]  /*12130*/  FFMA.FTZ R112, R171, c[0x0][0x23c], -R144.reuse ;  /* 0x00008f00ab707a23 */ /* 0x100fe20000010890 */
[----:B------:R-:W-:Y:S01]  /*12140*/  MUFU.EX2 R113, R113 ;  /* 0x0000007100717308 */ /* 0x000fe20000000800 */
[--C-:B------:R-:W-:Y:S02]  /*12150*/  FFMA.FTZ R171, R243, c[0x0][0x23c], -R144.reuse ;  /* 0x00008f00f3ab7a23 */ /* 0x100fe40000010890 */
[--C-:B------:R-:W-:Y:S01]  /*12160*/  FFMA.FTZ R175, R199, c[0x0][0x23c], -R144.reuse ;  /* 0x00008f00c7af7a23 */ /* 0x100fe20000010890 */
[C---:B------:R-:W-:Y:S03]  /*12170*/  HMMA.16816.F32 R20, R128.reuse, R28, R20 ;  /* 0x0000001c8014723c */ /* 0x040fe60000001814 */
[--C-:B------:R-:W-:Y:S02]  /*12180*/  FFMA.FTZ R193, R198, c[0x0][0x23c], -R145.reuse ;  /* 0x00008f00c6c17a23 */ /* 0x100fe40000010891 */
[--C-:B------:R-:W-:Y:S01]  /*12190*/  FFMA.FTZ R194, R197, c[0x0][0x23c], -R144.reuse ;  /* 0x00008f00c5c27a23 */ /* 0x100fe20000010890 */
[----:B------:R-:W-:Y:S01]  /*121a0*/  MUFU.EX2 R112, R112 ;  /* 0x0000007000707308 */ /* 0x000fe20000000800 */
[C---:B------:R-:W-:Y:S01]  /*121b0*/  FMUL.FTZ R28, R2.reuse, R104 ;  /* 0x00000068021c7220 */ /* 0x040fe20000410000 */
[C---:B------:R-:W-:Y:S04]  /*121c0*/  HMMA.16816.F32 R24, R128.reuse, R30, R24 ;  /* 0x0000001e8018723c */ /* 0x040fe80000001818 */
[----:B------:R-:W-:Y:S02]  /*121d0*/  FMUL.FTZ R29, R2, R105 ;  /* 0x00000069021d7220 */ /* 0x000fe40000410000 */
[--C-:B------:R-:W-:Y:S02]  /*121e0*/  FFMA.FTZ R104, R150, c[0x0][0x23c], -R145.reuse ;  /* 0x00008f0096687a23 */ /* 0x100fe40000010891 */
[C---:B------:R-:W-:Y:S01]  /*121f0*/  FMUL.FTZ R30, R0.reuse, R106 ;  /* 0x0000006a001e7220 */ /* 0x040fe20000410000 */
[----:B------:R-:W-:Y:S03]  /*12200*/  MUFU.EX2 R158, R158 ;  /* 0x0000009e009e7308 */ /* 0x000fe60000000800 */
[----:B------:R-:W-:Y:S02]  /*12210*/  FMUL.FTZ R31, R0, R107 ;  /* 0x0000006b001f7220 */ /* 0x000fe40000410000 */
[--C-:B------:R-:W-:Y:S02]  /*12220*/  FFMA.FTZ R105, R146, c[0x0][0x23c], -R145.reuse ;  /* 0x00008f0092697a23 */ /* 0x100fe40000010891 */
[--C-:B------:R-:W-:Y:S02]  /*12230*/  FFMA.FTZ R146, R173, c[0x0][0x23c], -R145.reuse ;  /* 0x00008f00ad927a23 */ /* 0x100fe40000010891 */
[--C-:B------:R-:W-:Y:S01]  /*12240*/  FFMA.FTZ R107, R147, c[0x0][0x23c], -R144.reuse ;  /* 0x00008f00936b7a23 */ /* 0x100fe20000010890 */
[C---:B------:R-:W-:Y:S01]  /*12250*/  HMMA.16816.F32 R28, R128.reuse, R36, R28 ;  /* 0x00000024801c723c */ /* 0x040fe2000000181c */
[----:B------:R-:W-:Y:S02]  /*12260*/  MUFU.EX2 R104, R104 ;  /* 0x0000006800687308 */ /* 0x000fe40000000800 */
[--C-:B------:R-:W-:Y:S02]  /*12270*/  FFMA.FTZ R106, R153, c[0x0][0x23c], -R144.reuse ;  /* 0x00008f00996a7a23 */ /* 0x100fe40000010890 */
[--C-:B------:R-:W-:Y:S02]  /*12280*/  FFMA.FTZ R147, R169, c[0x0][0x23c], -R144.reuse ;  /* 0x00008f00a9937a23 */ /* 0x100fe40000010890 */
[C---:B------:R-:W-:Y:S01]  /*12290*/  FMUL.FTZ R36, R2.reuse, R96 ;  /* 0x0000006002247220 */ /* 0x040fe20000410000 */
[C---:B------:R-:W-:Y:S03]  /*122a0*/  HMMA.16816.F32 R32, R128.reuse, R38, R32 ;  /* 0x000000268020723c */ /* 0x040fe60000001820 */
[----:B------:R-:W1:Y:S01]  /*122b0*/  MUFU.EX2 R146, R146 ;  /* 0x0000009200927308 */ /* 0x000e620000000800 */
[----:B------:R-:W-:Y:S02]  /*122c0*/  FMUL.FTZ R37, R2, R97 ;  /* 0x0000006102257220 */ /* 0x000fe40000410000 */
[--C-:B------:R-:W-:Y:S02]  /*122d0*/  FFMA.FTZ R150, R165, c[0x0][0x23c], -R144.reuse ;  /* 0x00008f00a5967a23 */ /* 0x100fe40000010890 */
[C---:B------:R-:W-:Y:S04]  /*122e0*/  FMUL.FTZ R38, R0.reuse, R98 ;  /* 0x0000006200267220 */ /* 0x040fe80000410000 */
[----:B------:R-:W-:Y:S01]  /*122f0*/  FMUL.FTZ R39, R0, R99 ;  /* 0x0000006300277220 */ /* 0x000fe20000410000 */
[----:B------:R-:W4:Y:S01]  /*12300*/  MUFU.EX2 R105, R105 ;  /* 0x0000006900697308 */ /* 0x000f220000000800 */
[----:B------:R-:W-:Y:S01]  /*12310*/  LDSM.16.MT88.4 R96, [R200+0x13000] ;  /* 0x01300000c860783b */ /* 0x000fe20000004200 */
[--C-:B------:R-:W-:Y:S02]  /*12320*/  FFMA.FTZ R153, R154, c[0x0][0x23c], -R145.reuse ;  /* 0x00008f009a997a23 */ /* 0x100fe40000010891 */
[--C-:B------:R-:W-:Y:S02]  /*12330*/  FFMA.FTZ R154, R157, c[0x0][0x23c], -R144.reuse ;  /* 0x00008f009d9a7a23 */ /* 0x100fe40000010890 */
[C---:B------:R-:W-:Y:S03]  /*12340*/  HMMA.16816.F32 R36, R128.reuse, R44, R36 ;  /* 0x0000002c8024723c */ /* 0x040fe60000001824 */
[--C-:B------:R-:W-:Y:S01]  /*12350*/  FFMA.FTZ R157, R166, c[0x0][0x23c], -R145.reuse ;  /* 0x00008f00a69d7a23 */ /* 0x100fe20000010891 */
[----:B------:R-:W-:Y:S01]  /*12360*/  MUFU.EX2 R107, R107 ;  /* 0x0000006b006b7308 */ /* 0x000fe20000000800 */
[--C-:B------:R-:W-:Y:S02]  /*12370*/  FFMA.FTZ R165, R248, c[0x0][0x23c], -R145.reuse ;  /* 0x00008f00f8a57a23 */ /* 0x100fe40000010891 */
[C---:B------:R-:W-:Y:S01]  /*12380*/  FMUL.FTZ R44, R2.reuse, R88 ;  /* 0x00000058022c7220 */ /* 0x040fe20000410000 */
[C---:B------:R-:W-:Y:S04]  /*12390*/  HMMA.16816.F32 R40, R128.reuse, R46, R40 ;  /* 0x0000002e8028723c */ /* 0x040fe80000001828 */
[----:B------:R-:W-:Y:S01]  /*123a0*/  FMUL.FTZ R45, R2, R89 ;  /* 0x00000059022d7220 */ /* 0x000fe20000410000 */
[----:B-1----:R-:W-:Y:S01]  /*123b0*/  F2FP.PACK_AB R70, R146, R113 ;  /* 0x000000719246723e */ /* 0x002fe200000000ff */
[----:B------:R-:W1:Y:S01]  /*123c0*/  MUFU.EX2 R106, R106 ;  /* 0x0000006a006a7308 */ /* 0x000e620000000800 */
[C---:B------:R-:W-:Y:S02]  /*123d0*/  FMUL.FTZ R46, R0.reuse, R90 ;  /* 0x0000005a002e7220 */ /* 0x040fe40000410000 */
[----:B------:R-:W-:Y:S02]  /*123e0*/  FMUL.FTZ R47, R0, R91 ;  /* 0x0000005b002f7220 */ /* 0x000fe40000410000 */
[----:B------:R-:W-:Y:S01]  /*123f0*/  LDSM.16.MT88.4 R88, [R200+0x10800] ;  /* 0x01080000c858783b */ /* 0x000fe20000004200 */
[----:B----4-:R-:W-:Y:S01]  /*12400*/  F2FP.PACK_AB R68, R105, R104 ;  /* 0x000000686944723e */ /* 0x010fe200000000ff */
[--C-:B------:R-:W-:Y:S02]  /*12410*/  FFMA.FTZ R166, R247, c[0x0][0x23c], -R144.reuse ;  /* 0x00008f00f7a67a23 */ /* 0x100fe40000010890 */
[--C-:B------:R-:W-:Y:S01]  /*12420*/  FFMA.FTZ R169, R242, c[0x0][0x23c], -R145.reuse ;  /* 0x00008f00f2a97a23 */ /* 0x100fe20000010891 */
[C---:B------:R-:W-:Y:S01]  /*12430*/  HMMA.16816.F32 R44, R128.reuse, R52, R44 ;  /* 0x00000034802c723c */ /* 0x040fe2000000182c */
[----:B------:R-:W4:Y:S02]  /*12440*/  MUFU.EX2 R147, R147 ;  /* 0x0000009300937308 */ /* 0x000f240000000800 */
[--C-:B------:R-:W-:Y:S02]  /*12450*/  FFMA.FTZ R173, R238, c[0x0][0x23c], -R145.reuse ;  /* 0x00008f00eead7a23 */ /* 0x100fe40000010891 */
[--C-:B------:R-:W-:Y:S02]  /*12460*/  FFMA.FTZ R191, R191, c[0x0][0x23c], -R144.reuse ;  /* 0x00008f00bfbf7a23 */ /* 0x100fe40000010890 */
[C---:B------:R-:W-:Y:S01]  /*12470*/  FMUL.FTZ R52, R2.reuse, R80 ;  /* 0x0000005002347220 */ /* 0x040fe20000410000 */
[C---:B------:R-:W-:Y:S03]  /*12480*/  HMMA.16816.F32 R48, R128.reuse, R54, R48 ;  /* 0x000000368030723c */ /* 0x040fe60000001830 */
[----:B------:R-:W5:Y:S01]  /*12490*/  MUFU.EX2 R150, R150 ;  /* 0x0000009600967308 */ /* 0x000f620000000800 */
[----:B------:R-:W-:Y:S01]  /*124a0*/  FMUL.FTZ R53, R2, R81 ;  /* 0x0000005102357220 */ /* 0x000fe20000410000 */
[----:B-1----:R-:W-:Y:S02]  /*124b0*/  F2FP.PACK_AB R69, R106, R107 ;  /* 0x0000006b6a45723e */ /* 0x002fe400000000ff */
[C---:B------:R-:W-:Y:S02]  /*124c0*/  FMUL.FTZ R54, R0.reuse, R82 ;  /* 0x0000005200367220 */ /* 0x040fe40000410000 */
[----:B------:R-:W-:Y:S02]  /*124d0*/  FMUL.FTZ R55, R0, R83 ;  /* 0x0000005300377220 */ /* 0x000fe40000410000 */
[----:B------:R-:W-:Y:S01]  /*124e0*/  LDSM.16.MT88.4 R80, [R201+0xc800] ;  /* 0x00c80000c950783b */ /* 0x000fe20000004200 */
[--C-:B------:R-:W-:Y:S01]  /*124f0*/  FFMA.FTZ R190, R190, c[0x0][0x23c], -R145.reuse ;  /* 0x00008f00bebe7a23 */ /* 0x100fe20000010891 */
[----:B------:R-:W1:Y:S01]  /*12500*/  MUFU.EX2 R153, R153 ;  /* 0x0000009900997308 */ /* 0x000e620000000800 */
[--C-:B------:R-:W-:Y:S02]  /*12510*/  FFMA.FTZ R195, R196, c[0x0][0x23c], -R145.reuse ;  /* 0x00008f00c4c37a23 */ /* 0x100fe40000010891 */
[C---:B------:R-:W-:Y:S03]  /*12520*/  HMMA.16816.F32 R52, R128.reuse, R60, R52 ;  /* 0x0000003c8034723c */ /* 0x040fe60000001834 */
[----:B----4-:R-:W-:Y:S01]  /*12530*/  F2FP.PACK_AB R71, R147, R112 ;  /* 0x000000709347723e */ /* 0x010fe200000000ff */
[--C-:B------:R-:W-:Y:S02]  /*12540*/  FFMA.FTZ R189, R189, c[0x0][0x23c], -R144.reuse ;  /* 0x00008f00bdbd7a23 */ /* 0x100fe40000010890 */
[--C-:B------:R-:W-:Y:S01]  /*12550*/  FFMA.FTZ R196, R187, c[0x0][0x23c], -R144.reuse ;  /* 0x00008f00bbc47a23 */ /* 0x100fe20000010890 */
[----:B------:R-:W4:Y:S01]  /*12560*/  MUFU.EX2 R154, R154 ;  /* 0x0000009a009a7308 */ /* 0x000f220000000800 */
[C---:B------:R-:W-:Y:S04]  /*12570*/  HMMA.16816.F32 R56, R128.reuse, R62, R56 ;  /* 0x0000003e8038723c */ /* 0x040fe80000001838 */
[C---:B------:R-:W-:Y:S02]  /*12580*/  FMUL.FTZ R60, R2.reuse, R72 ;  /* 0x00000048023c7220 */ /* 0x040fe40000410000 */
[----:B------:R-:W-:Y:S02]  /*12590*/  FMUL.FTZ R61, R2, R73 ;  /* 0x00000049023d7220 */ /* 0x000fe40000410000 */
[C---:B------:R-:W-:Y:S01]  /*125a0*/  FMUL.FTZ R62, R0.reuse, R74 ;  /* 0x0000004a003e7220 */ /* 0x040fe20000410000 */
[----:B------:R-:W1:Y:S03]  /*125b0*/  MUFU.EX2 R157, R157 ;  /* 0x0000009d009d7308 */ /* 0x000e660000000800 */
[----:B------:R-:W-:Y:S02]  /*125c0*/  FMUL.FTZ R63, R0, R75 ;  /* 0x0000004b003f7220 */ /* 0x000fe40000410000 */
[----:B------:R-:W1:Y:S01]  /*125d0*/  LDSM.16.MT88.4 R72, [R202+0xc800] ;  /* 0x00c80000ca48783b */ /* 0x000e620000004200 */
[--C-:B------:R-:W-:Y:S02]  /*125e0*/  FFMA.FTZ R187, R188, c[0x0][0x23c], -R145.reuse ;  /* 0x00008f00bcbb7a23 */ /* 0x100fe40000010891 */
[--C-:B------:R-:W-:Y:S02]  /*125f0*/  FFMA.FTZ R186, R186, c[0x0][0x23c], -R145.reuse ;  /* 0x00008f00baba7a23 */ /* 0x100fe40000010891 */
[C---:B--2---:R-:W-:Y:S01]  /*12600*/  HMMA.16816.F32 R60, R128.reuse, R84, R60 ;  /* 0x00000054803c723c */ /* 0x044fe2000000183c */
[----:B------:R-:W-:Y:S02]  /*12610*/  MUFU.EX2 R160, R160 ;  /* 0x000000a000a07308 */ /* 0x000fe40000000800 */
[--C-:B------:R-:W-:Y:S02]  /*12620*/  FFMA.FTZ R185, R185, c[0x0][0x23c], -R144.reuse ;  /* 0x00008f00b9b97a23 */ /* 0x100fe40000010890 */
[--C-:B------:R-:W-:Y:S02]  /*12630*/  FFMA.FTZ R188, R183, c[0x0][0x23c], -R144.reuse ;  /* 0x00008f00b7bc7a23 */ /* 0x100fe40000010890 */
[--C-:B------:R-:W-:Y:S01]  /*12640*/  FFMA.FTZ R182, R182, c[0x0][0x23c], -R145.reuse ;  /* 0x00008f00b6b67a23 */ /* 0x100fe20000010891 */
[----:B------:R-:W-:Y:S01]  /*12650*/  HMMA.16816.F32 R64, R128, R86, R64 ;  /* 0x000000568040723c */ /* 0x000fe20000001840 */
[----:B------:R-:W2:Y:S02]  /*12660*/  LDSM.16.MT88.4 R84, [R200+0xc800] ;  /* 0x00c80000c854783b */ /* 0x000ea40000004200 */
[----:B------:R-:W1:Y:S01]  /*12670*/  MUFU.EX2 R161, R161 ;  /* 0x000000a100a17308 */ /* 0x000e620000000800 */
[--C-:B------:R-:W-:Y:S02]  /*12680*/  FFMA.FTZ R183, R184, c[0x0][0x23c], -R145.reuse ;  /* 0x00008f00b8b77a23 */ /* 0x100fe40000010891 */
[--C-:B------:R-:W-:Y:S02]  /*12690*/  FFMA.FTZ R181, R181, c[0x0][0x23c], -R144.reuse ;  /* 0x00008f00b5b57a23 */ /* 0x100fe40000010890 */
[C---:B---3--:R-:W-:Y:S05]  /*126a0*/  HMMA.16816.F32 R4, R68.reuse, R76, R4 ;  /* 0x0000004c4404723c */ /* 0x048fea0000001804 */
[----:B------:R-:W-:Y:S01]  /*126b0*/  MUFU.EX2 R162, R162 ;  /* 0x000000a200a27308 */ /* 0x000fe20000000800 */
[--C-:B------:R-:W-:Y:S02]  /*126c0*/  FFMA.FTZ R184, R179, c[0x0][0x23c], -R144.reuse ;  /* 0x00008f00b3b87a23 */ /* 0x100fe40000010890 */
[C---:B------:R-:W-:Y:S01]  /*126d0*/  HMMA.16816.F32 R8, R68.reuse, R78, R8 ;  /* 0x0000004e4408723c */ /* 0x040fe20000001808 */
[----:B------:R-:W3:Y:S03]  /*126e0*/  LDSM.16.MT88.4 R76, [R204+0x10800] ;  /* 0x01080000cc4c783b */ /* 0x000ee60000004200 */
[--C-:B------:R-:W-:Y:S02]  /*126f0*/  FFMA.FTZ R179, R180, c[0x0][0x23c], -R145.reuse ;  /* 0x00008f00b4b37a23 */ /* 0x100fe40000010891 */
[--C-:B------:R-:W-:Y:S01]  /*12700*/  FFMA.FTZ R134, R134, c[0x0][0x23c], -R144.reuse ;  /* 0x00008f0086867a23 */ /* 0x100fe20000010890 */
[----:B------:R-:W2:Y:S01]  /*12710*/  MUFU.EX2 R163, R163 ;  /* 0x000000a300a37308 */ /* 0x000ea20000000800 */
[----:B------:R-:W-:Y:S01]  /*12720*/  FFMA.FTZ R145, R178, c[0x0][0x23c], -R145 ;  /* 0x00008f00b2917a23 */ /* 0x000fe20000010891 */
[C---:B-1----:R-:W-:Y:S03]  /*12730*/  HMMA.16816.F32 R12, R68.reuse, R72, R12 ;  /* 0x00000048440c723c */ /* 0x042fe6000000180c */
[----:B------:R-:W-:Y:S02]  /*12740*/  FFMA.FTZ R144, R133, c[0x0][0x23c], -R144 ;  /* 0x00008f0085907a23 */ /* 0x000fe40000010890 */
[----:B------:R-:W-:Y:S03]  /*12750*/  FFMA.FTZ R142, R2, R239, R142 ;  /* 0x000000ef028e7223 */ /* 0x000fe6000001008e */
[----:B------:R-:W-:Y:S01]  /*12760*/  MUFU.EX2 R165, R165 ;  /* 0x000000a500a57308 */ /* 0x000fe20000000800 */
[----:B------:R-:W-:Y:S01]  /*12770*/  FFMA.FTZ R143, R0, R237, R143 ;  /* 0x000000ed008f7223 */ /* 0x000fe2000001008f */
[C---:B------:R-:W-:Y:S01]  /*12780*/  HMMA.16816.F32 R16, R68.reuse, R74, R16 ;  /* 0x0000004a4410723c */ /* 0x040fe20000001810 */
[----:B------:R-:W1:Y:S02]  /*12790*/  LDSM.16.MT88.4 R72, [R202+0x10800] ;  /* 0x01080000ca48783b */ /* 0x000e640000004200 */
[----:B------:R-:W-:Y:S02]  /*127a0*/  FADD.FTZ R141, R141, R142 ;  /* 0x0000008e8d8d7221 */ /* 0x000fe40000010000 */
[----:B------:R-:W-:Y:S03]  /*127b0*/  FADD.FTZ R138, R138, R143 ;  /* 0x0000008f8a8a7221 */ /* 0x000fe60000010000 */
[C---:B------:R-:W-:Y:S01]  /*127c0*/  HMMA.16816.F32 R20, R68.reuse, R80, R20 ;  /* 0x000000504414723c */ /* 0x040fe20000001814 */
[----:B------:R-:W1:Y:S03]  /*127d0*/  MUFU.EX2 R164, R164 ;  /* 0x000000a400a47308 */ /* 0x000e660000000800 */
[----:B------:R-:W-:Y:S02]  /*127e0*/  FADD.FTZ R140, R140, R141 ;  /* 0x0000008d8c8c7221 */ /* 0x000fe40000010000 */
[----:B------:R-:W-:Y:S02]  /*127f0*/  FADD.FTZ R137, R137, R138 ;  /* 0x0000008a89897221 */ /* 0x000fe40000010000 */
[C---:B------:R-:W-:Y:S01]  /*12800*/  HMMA.16816.F32 R24, R68.reuse, R82, R24 ;  /* 0x000000524418723c */ /* 0x040fe20000001818 */
[----:B------:R-:W4:Y:S02]  /*12810*/  LDSM.16.MT88.4 R80, [R201+0x10800] ;  /* 0x01080000c950783b */ /* 0x000f240000004200 */
[----:B------:R-:W-:Y:S01]  /*12820*/  MUFU.EX2 R167, R167 ;  /* 0x000000a700a77308 */ /* 0x000fe20000000800 */
[----:B------:R-:W-:Y:S02]  /*12830*/  FADD.FTZ R139, R139, R140 ;  /* 0x0000008c8b8b7221 */ /* 0x000fe40000010000 */
[----:B------:R-:W-:Y:S02]  /*12840*/  FADD.FTZ R136, R136, R137 ;  /* 0x0000008988887221 */ /* 0x000fe40000010000 */
[C---:B--2---:R-:W-:Y:S04]  /*12850*/  HMMA.16816.F32 R28, R68.reuse, R84, R28 ;  /* 0x00000054441c723c */ /* 0x044fe8000000181c */
[----:B------:R-:W-:Y:S01]  /*12860*/  FADD.FTZ R104, R104, R139 ;  /* 0x0000008b68687221 */ /* 0x000fe20000010000 */
[----:B------:R-:W2:Y:S01]  /*12870*/  MUFU.EX2 R166, R166 ;  /* 0x000000a600a67308 */ /* 0x000ea20000000800 */
[----:B------:R-:W-:Y:S02]  /*12880*/  FADD.FTZ R107, R107, R136 ;  /* 0x000000886b6b7221 */ /* 0x000fe40000010000 */
[C---:B------:R-:W-:Y:S01]  /*12890*/  HMMA.16816.F32 R32, R68.reuse, R86, R32 ;  /* 0x000000564420723c */ /* 0x040fe20000001820 */
[----:B------:R-:W2:Y:S03]  /*128a0*/  LDSM.16.MT88.4 R84, [R204+0xd000] ;  /* 0x00d00000cc54783b */ /* 0x000ea60000004200 */
[----:B------:R-:W-:Y:S02]  /*128b0*/  FADD.FTZ R104, R105, R104 ;  /* 0x0000006869687221 */ /* 0x000fe40000010000 */
[----:B------:R-:W-:Y:S01]  /*128c0*/  FADD.FTZ R107, R106, R107 ;  /* 0x0000006b6a6b7221 */ /* 0x000fe20000010000 */
[----:B------:R-:W-:Y:S01]  /*128d0*/  MUFU.EX2 R168, R168 ;  /* 0x000000a800a87308 */ /* 0x000fe20000000800 */
[C---:B---3--:R-:W-:Y:S04]  /*128e0*/  HMMA.16816.F32 R36, R68.reuse, R76, R36 ;  /* 0x0000004c4424723c */ /* 0x048fe80000001824 */
[----:B------:R-:W-:Y:S04]  /*128f0*/  FADD.FTZ R0, R112, R107 ;  /* 0x0000006b70007221 */ /* 0x000fe80000010000 */
[C---:B------:R-:W-:Y:S01]  /*12900*/  HMMA.16816.F32 R40, R68.reuse, R78, R40 ;  /* 0x0000004e4428723c */ /* 0x040fe20000001828 */
[----:B------:R-:W3:Y:S01]  /*12910*/  LDSM.16.MT88.4 R76, [R202+0xd000] ;  /* 0x00d00000ca4c783b */ /* 0x000ee20000004200 */
[----:B------:R-:W2:Y:S02]  /*12920*/  MUFU.EX2 R169, R169 ;  /* 0x000000a900a97308 */ /* 0x000ea40000000800 */
[----:B------:R-:W-:Y:S01]  /*12930*/  FADD.FTZ R147, R147, R0 ;  /* 0x0000000093937221 */ /* 0x000fe20000010000 */
[----:B------:R-:W-:Y:S03]  /*12940*/  MOV R0, R3 ;  /* 0x0000000300007202 */ /* 0x000fe60000000f00 */
[C---:B-1----:R-:W-:Y:S04]  /*12950*/  HMMA.16816.F32 R44, R68.reuse, R72, R44 ;  /* 0x00000048442c723c */ /* 0x042fe8000000182c */
[----:B------:R-:W-:Y:S04]  /*12960*/  MUFU.EX2 R170, R170 ;  /* 0x000000aa00aa7308 */ /* 0x000fe80000000800 */
[C---:B------:R-:W-:Y:S01]  /*12970*/  HMMA.16816.F32 R48, R68.reuse, R74, R48 ;  /* 0x0000004a4430723c */ /* 0x040fe20000001830 */
[----:B------:R-:W1:Y:S05]  /*12980*/  LDSM.16.MT88.4 R72, [R201+0xd000] ;  /* 0x00d00000c948783b */ /* 0x000e6a0000004200 */
[----:B------:R-:W1:Y:S02]  /*12990*/  MUFU.EX2 R171, R171 ;  /* 0x000000ab00ab7308 */ /* 0x000e640000000800 */
[C---:B----4-:R-:W-:Y:S08]  /*129a0*/  HMMA.16816.F32 R52, R68.reuse, R80, R52 ;  /* 0x000000504434723c */ /* 0x050ff00000001834 */
[C---:B------:R-:W-:Y:S01]  /*129b0*/  HMMA.16816.F32 R56, R68.reuse, R82, R56 ;  /* 0x000000524438723c */ /* 0x040fe20000001838 */
[----:B------:R-:W4:Y:S01]  /*129c0*/  LDSM.16.MT88.4 R80, [R200+0xd000] ;  /* 0x00d00000c850783b */ /* 0x000f220000004200 */
[----:B------:R-:W-:Y:S06]  /*129d0*/  MUFU.EX2 R172, R172 ;  /* 0x000000ac00ac7308 */ /* 0x000fec0000000800 */
[C---:B------:R-:W-:Y:S04]  /*129e0*/  HMMA.16816.F32 R60, R68.reuse, R88, R60 ;  /* 0x00000058443c723c */ /* 0x040fe8000000183c */
[----:B------:R-:W1:Y:S04]  /*129f0*/  MUFU.EX2 R173, R173 ;  /* 0x000000ad00ad7308 */ /* 0x000e680000000800 */
[----:B------:R-:W-:Y:S01]  /*12a00*/  HMMA.16816.F32 R64, R68, R90, R64 ;  /* 0x0000005a4440723c */ /* 0x000fe20000001840 */
[----:B------:R-:W-:Y:S05]  /*12a10*/  LDSM.16.MT88.4 R88, [R201+0x11000] ;  /* 0x01100000c958783b */ /* 0x000fea0000004200 */
[----:B------:R-:W-:Y:S01]  /*12a20*/  MUFU.EX2 R174, R174 ;  /* 0x000000ae00ae7308 */ /* 0x000fe20000000800 */
[----:B------:R-:W-:Y:S02]  /*12a30*/  F2FP.PACK_AB R68, R149, R148 ;  /* 0x000000949544723e */ /* 0x000fe400000000ff */
[----:B-----5:R-:W-:Y:S03]  /*12a40*/  F2FP.PACK_AB R69, R151, R150 ;  /* 0x000000969745723e */ /* 0x020fe600000000ff */
[----:B------:R-:W-:Y:S01]  /*12a50*/  F2FP.PACK_AB R70, R153, R152 ;  /* 0x000000989946723e */ /* 0x000fe200000000ff */
[----:B------:R-:W-:Y:S01]  /*12a60*/  FADD.FTZ R150, R150, R147 ;  /* 0x0000009396967221 */ /* 0x000fe20000010000 */
[----:B------:R-:W-:Y:S02]  /*12a70*/  F2FP.PACK_AB R71, R155, R154 ;  /* 0x0000009a9b47723e */ /* 0x000fe400000000ff */
[----:B------:R-:W5:Y:S01]  /*12a80*/  MUFU.EX2 R175, R175 ;  /* 0x000000af00af7308 */ /* 0x000f620000000800 */
[----:B------:R-:W-:Y:S04]  /*12a90*/  FADD.FTZ R151, R151, R150 ;  /* 0x0000009697977221 */ /* 0x000fe80000010000 */
[C---:B--2---:R-:W-:Y:S03]  /*12aa0*/  HMMA.16816.F32 R4, R68.reuse, R84, R4 ;  /* 0x000000544404723c */ /* 0x044fe60000001804 */
[----:B------:R-:W-:Y:S02]  /*12ab0*/  FADD.FTZ R154, R154, R151 ;  /* 0x000000979a9a7221 */ /* 0x000fe40000010000 */
[----:B------:R-:W-:Y:S02]  /*12ac0*/  MUFU.EX2 R192, R192 ;  /* 0x000000c000c07308 */ /* 0x000fe40000000800 */
[----:B------:R-:W-:Y:S01]  /*12ad0*/  FADD.FTZ R154, R155, R154 ;  /* 0x0000009a9b9a7221 */ /* 0x000fe20000010000 */
[C---:B------:R-:W-:Y:S01]  /*12ae0*/  HMMA.16816.F32 R8, R68.reuse, R86, R8 ;  /* 0x000000564408723c */ /* 0x040fe20000001808 */
[----:B------:R-:W2:Y:S06]  /*12af0*/  LDSM.16.MT88.4 R84, [R204+0x11000] ;  /* 0x01100000cc54783b */ /* 0x000eac0000004200 */
[----:B------:R-:W2:Y:S01]  /*12b00*/  MUFU.EX2 R193, R193 ;  /* 0x000000c100c17308 */ /* 0x000ea20000000800 */
[C---:B---3--:R-:W-:Y:S08]  /*12b10*/  HMMA.16816.F32 R12, R68.reuse, R76, R12 ;  /* 0x0000004c440c723c */ /* 0x048ff0000000180c */
[C---:B------:R-:W-:Y:S01]  /*12b20*/  HMMA.16816.F32 R16, R68.reuse, R78, R16 ;  /* 0x0000004e4410723c */ /* 0x040fe20000001810 */
[----:B------:R-:W3:Y:S01]  /*12b30*/  LDSM.16.MT88.4 R76, [R202+0x11000] ;  /* 0x01100000ca4c783b */ /* 0x000ee20000004200 */
[----:B------:R-:W-:Y:S06]  /*12b40*/  MUFU.EX2 R194, R194 ;  /* 0x000000c200c27308 */ /* 0x000fec0000000800 */
[C---:B-1----:R-:W-:Y:S04]  /*12b50*/  HMMA.16816.F32 R20, R68.reuse, R72, R20 ;  /* 0x000000484414723c */ /* 0x042fe80000001814 */
[----:B------:R-:W1:Y:S04]  /*12b60*/  MUFU.EX2 R191, R191 ;  /* 0x000000bf00bf7308 */ /* 0x000e680000000800 */
[C---:B------:R-:W-:Y:S01]  /*12b70*/  HMMA.16816.F32 R24, R68.reuse, R74, R24 ;  /* 0x0000004a4418723c */ /* 0x040fe20000001818 */
[----:B------:R-:W1:Y:S05]  /*12b80*/  LDSM.16.MT88.4 R72, [R204+0xd800] ;  /* 0x00d80000cc48783b */ /* 0x000e6a0000004200 */
[----:B------:R-:W-:Y:S02]  /*12b90*/  MUFU.EX2 R190, R190 ;  /* 0x000000be00be7308 */ /* 0x000fe40000000800 */
[C---:B----4-:R-:W-:Y:S08]  /*12ba0*/  HMMA.16816.F32 R28, R68.reuse, R80, R28 ;  /* 0x00000050441c723c */ /* 0x050ff0000000181c */
[C---:B------:R-:W-:Y:S01]  /*12bb0*/  HMMA.16816.F32 R32, R68.reuse, R82, R32 ;  /* 0x000000524420723c */ /* 0x040fe20000001820 */
[----:B------:R-:W4:Y:S01]  /*12bc0*/  LDSM.16.MT88.4 R80, [R202+0xd800] ;  /* 0x00d80000ca50783b */ /* 0x000f220000004200 */
[----:B------:R-:W1:Y:S06]  /*12bd0*/  MUFU.EX2 R195, R195 ;  /* 0x000000c300c37308 */ /* 0x000e6c0000000800 */
[C---:B--2---:R-:W-:Y:S04]  /*12be0*/  HMMA.16816.F32 R36, R68.reuse, R84, R36 ;  /* 0x000000544424723c */ /* 0x044fe80000001824 */
[----:B------:R-:W-:Y:S04]  /*12bf0*/  MUFU.EX2 R189, R189 ;  /* 0x000000bd00bd7308 */ /* 0x000fe80000000800 */
[C---:B------:R-:W-:Y:S01]  /*12c00*/  HMMA.16816.F32 R40, R68.reuse, R86, R40 ;  /* 0x000000564428723c */ /* 0x040fe20000001828 */
[----:B------:R-:W-:Y:S05]  /*12c10*/  LDSM.16.MT88.4 R84, [R200+0xd800] ;  /* 0x00d80000c854783b */ /* 0x000fea0000004200 */
[----:B------:R-:W2:Y:S02]  /*12c20*/  MUFU.EX2 R196, R196 ;  /* 0x000000c400c47308 */ /* 0x000ea40000000800 */
[C---:B---3--:R-:W-:Y:S08]  /*12c30*/  HMMA.16816.F32 R44, R68.reuse, R76, R44 ;  /* 0x0000004c442c723c */ /* 0x048ff0000000182c */
[C---:B------:R-:W-:Y:S01]  /*12c40*/  HMMA.16816.F32 R48, R68.reuse, R78, R48 ;  /* 0x0000004e4430723c */ /* 0x040fe20000001830 */
[----:B------:R-:W3:Y:S01]  /*12c50*/  LDSM.16.MT88.4 R76, [R201+0xd800] ;  /* 0x00d80000c94c783b */ /* 0x000ee20000004200 */
[----:B------:R-:W-:Y:S06]  /*12c60*/  MUFU.EX2 R187, R187 ;  /* 0x000000bb00bb7308 */ /* 0x000fec0000000800 */
[C---:B------:R-:W-:Y:S04]  /*12c70*/  HMMA.16816.F32 R52, R68.reuse, R88, R52 ;  /* 0x000000584434723c */ /* 0x040fe80000001834 */
[----:B------:R-:W1:Y:S04]  /*12c80*/  MUFU.EX2 R186, R186 ;  /* 0x000000ba00ba7308 */ /* 0x000e680000000800 */
[C---:B------:R-:W-:Y:S01]  /*12c90*/  HMMA.16816.F32 R56, R68.reuse, R90, R56 ;  /* 0x0000005a4438723c */ /* 0x040fe20000001838 */
[----:B------:R-:W-:Y:S05]  /*12ca0*/  LDSM.16.MT88.4 R88, [R201+0x11800] ;  /* 0x01180000c958783b */ /* 0x000fea0000004200 */
[----:B------:R-:W-:Y:S02]  /*12cb0*/  MUFU.EX2 R185, R185 ;  /* 0x000000b900b97308 */ /* 0x000fe40000000800 */
[C---:B------:R-:W-:Y:S08]  /*12cc0*/  HMMA.16816.F32 R60, R68.reuse, R92, R60 ;  /* 0x0000005c443c723c */ /* 0x040ff0000000183c */
[----:B------:R-:W-:Y:S01]  /*12cd0*/  HMMA.16816.F32 R64, R68, R94, R64 ;  /* 0x0000005e4440723c */ /* 0x000fe20000001840 */
[----:B------:R-:W-:Y:S01]  /*12ce0*/  LDSM.16.MT88.4 R92, [R200+0x12000] ;  /* 0x01200000c85c783b */ /* 0x000fe20000004200 */
[----:B------:R-:W2:Y:S05]  /*12cf0*/  MUFU.EX2 R188, R188 ;  /* 0x000000bc00bc7308 */ /* 0x000eaa0000000800 */
[----:B------:R-:W-:Y:S02]  /*12d00*/  F2FP.PACK_AB R68, R156, R157 ;  /* 0x0000009d9c44723e */ /* 0x000fe400000000ff */
[C---:B------:R-:W-:Y:S03]  /*12d10*/  F2FP.PACK_AB R69, R158.reuse, R159 ;  /* 0x0000009f9e45723e */ /* 0x040fe600000000ff */
[----:B------:R-:W-:Y:S01]  /*12d20*/  F2FP.PACK_AB R70, R161, R160 ;  /* 0x000000a0a146723e */ /* 0x000fe200000000ff */
[----:B------:R-:W-:Y:S01]  /*12d30*/  MUFU.EX2 R182, R182 ;  /* 0x000000b600b67308 */ /* 0x000fe20000000800 */
[----:B------:R-:W-:Y:S01]  /*12d40*/  F2FP.PACK_AB R71, R163, R162 ;  /* 0x000000a2a347723e */ /* 0x000fe200000000ff */
[----:B------:R-:W-:Y:S04]  /*12d50*/  FADD.FTZ R159, R159, R154 ;  /* 0x0000009a9f9f7221 */ /* 0x000fe80000010000 */
[----:B------:R-:W-:Y:S02]  /*12d60*/  FADD.FTZ R159, R158, R159 ;  /* 0x0000009f9e9f7221 */ /* 0x000fe40000010000 */
[C---:B-1----:R-:W-:Y:S02]  /*12d70*/  HMMA.16816.F32 R4, R68.reuse, R72, R4 ;  /* 0x000000484404723c */ /* 0x042fe40000001804 */
[----:B------:R-:W1:Y:S01]  /*12d80*/  MUFU.EX2 R183, R183 ;  /* 0x000000b700b77308 */ /* 0x000e620000000800 */
[----:B------:R-:W-:Y:S04]  /*12d90*/  FADD.FTZ R162, R162, R159 ;  /* 0x0000009fa2a27221 */ /* 0x000fe80000010000 */
[----:B------:R-:W-:Y:S01]  /*12da0*/  FADD.FTZ R162, R163, R162 ;  /* 0x000000a2a3a27221 */ /* 0x000fe20000010000 */
[C---:B------:R-:W-:Y:S01]  /*12db0*/  HMMA.16816.F32 R8, R68.reuse, R74, R8 ;  /* 0x0000004a4408723c */ /* 0x040fe20000001808 */
[----:B------:R-:W1:Y:S03]  /*12dc0*/  LDSM.16.MT88.4 R72, [R204+0x11800] ;  /* 0x01180000cc48783b */ /* 0x000e660000004200 */
[----:B------:R-:W-:Y:S04]  /*12dd0*/  MUFU.EX2 R181, R181 ;  /* 0x000000b500b57308 */ /* 0x000fe80000000800 */
[C---:B----4-:R-:W-:Y:S06]  /*12de0*/  HMMA.16816.F32 R12, R68.reuse, R80, R12 ;  /* 0x00000050440c723c */ /* 0x050fec000000180c */
[----:B------:R-:W4:Y:S02]  /*12df0*/  MUFU.EX2 R184, R184 ;  /* 0x000000b800b87308 */ /* 0x000f240000000800 */
[C---:B------:R-:W-:Y:S01]  /*12e00*/  HMMA.16816.F32 R16, R68.reuse, R82, R16 ;  /* 0x000000524410723c */ /* 0x040fe20000001810 */
[----:B------:R-:W2:Y:S07]  /*12e10*/  LDSM.16.MT88.4 R80, [R202+0x11800] ;  /* 0x01180000ca50783b */ /* 0x000eae0000004200 */
[C---:B---3--:R-:W-:Y:S01]  /*12e20*/  HMMA.16816.F32 R20, R68.reuse, R76, R20 ;  /* 0x0000004c4414723c */ /* 0x048fe20000001814 */
[----:B------:R-:W-:Y:S07]  /*12e30*/  MUFU.EX2 R179, R179 ;  /* 0x000000b300b37308 */ /* 0x000fee0000000800 */
[C---:B------:R-:W-:Y:S01]  /*12e40*/  HMMA.16816.F32 R24, R68.reuse, R78, R24 ;  /* 0x0000004e4418723c */ /* 0x040fe20000001818 */
[----:B------:R-:W3:Y:S02]  /*12e50*/  LDSM.16.MT88.4 R76, [R200+0x11800] ;  /* 0x01180000c84c783b */ /* 0x000ee40000004200 */
[----:B------:R-:W2:Y:S05]  /*12e60*/  MUFU.EX2 R178, R145 ;  /* 0x0000009100b27308 */ /* 0x000eaa0000000800 */
[C---:B------:R-:W-:Y:S05]  /*12e70*/  HMMA.16816.F32 R28, R68.reuse, R84, R28 ;  /* 0x00000054441c723c */ /* 0x040fea000000181c */
[----:B------:R-:W-:Y:S03]  /*12e80*/  MUFU.EX2 R134, R134 ;  /* 0x0000008600867308 */ /* 0x000fe60000000800 */
[C---:B------:R-:W-:Y:S01]  /*12e90*/  HMMA.16816.F32 R32, R68.reuse, R86, R32 ;  /* 0x000000564420723c */ /* 0x040fe20000001820 */
[----:B------:R-:W3:Y:S06]  /*12ea0*/  LDSM.16.MT88.4 R84, [R204+0xe000] ;  /* 0x00e00000cc54783b */ /* 0x000eec0000004200 */
[----:B------:R-:W3:Y:S01]  /*12eb0*/  MUFU.EX2 R133, R144 ;  /* 0x0000009000857308 */ /* 0x000ee20000000800 */
[C---:B-1----:R-:W-:Y:S08]  /*12ec0*/  HMMA.16816.F32 R36, R68.reuse, R72, R36 ;  /* 0x000000484424723c */ /* 0x042ff00000001824 */
[C---:B------:R-:W-:Y:S01]  /*12ed0*/  HMMA.16816.F32 R40, R68.reuse, R74, R40 ;  /* 0x0000004a4428723c */ /* 0x040fe20000001828 */
[----:B------:R-:W1:Y:S07]  /*12ee0*/  LDSM.16.MT88.4 R72, [R202+0xe000] ;  /* 0x00e00000ca48783b */ /* 0x000e6e0000004200 */
[C---:B--2---:R-:W-:Y:S08]  /*12ef0*/  HMMA.16816.F32 R44, R68.reuse, R80, R44 ;  /* 0x00000050442c723c */ /* 0x044ff0000000182c */
[C---:B------:R-:W-:Y:S01]  /*12f00*/  HMMA.16816.F32 R48, R68.reuse, R82, R48 ;  /* 0x000000524430723c */ /* 0x040fe20000001830 */
[----:B------:R-:W-:Y:S07]  /*12f10*/  LDSM.16.MT88.4 R80, [R200+0xe000] ;  /* 0x00e00000c850783b */ /* 0x000fee0000004200 */
[C---:B------:R-:W-:Y:S08]  /*12f20*/  HMMA.16816.F32 R52, R68.reuse, R88, R52 ;  /* 0x000000584434723c */ /* 0x040ff00000001834 */
[C---:B------:R-:W-:Y:S01]  /*12f30*/  HMMA.16816.F32 R56, R68.reuse, R90, R56 ;  /* 0x0000005a4438723c */ /* 0x040fe20000001838 */
[----:B------:R-:W-:Y:S07]  /*12f40*/  LDSM.16.MT88.4 R88, [R201+0x12000] ;  /* 0x01200000c958783b */ /* 0x000fee0000004200 */
[C---:B---3--:R-:W-:Y:S08]  /*12f50*/  HMMA.16816.F32 R60, R68.reuse, R76, R60 ;  /* 0x0000004c443c723c */ /* 0x048ff0000000183c */
[----:B------:R-:W-:Y:S01]  /*12f60*/  HMMA.16816.F32 R64, R68, R78, R64 ;  /* 0x0000004e4440723c */ /* 0x000fe20000001840 */
[----:B------:R-:W2:Y:S06]  /*12f70*/  LDSM.16.MT88.4 R76, [R201+0xe000] ;  /* 0x00e00000c94c783b */ /* 0x000eac0000004200 */
[----:B------:R-:W-:Y:S02]  /*12f80*/  F2FP.PACK_AB R68, R164, R165 ;  /* 0x000000a5a444723e */ /* 0x000fe400000000ff */
[C---:B------:R-:W-:Y:S03]  /*12f90*/  F2FP.PACK_AB R69, R166.reuse, R167 ;  /* 0x000000a7a645723e */ /* 0x040fe600000000ff */
[----:B------:R-:W-:Y:S01]  /*12fa0*/  F2FP.PACK_AB R70, R169, R168 ;  /* 0x000000a8a946723e */ /* 0x000fe200000000ff */
[----:B------:R-:W-:Y:S01]  /*12fb0*/  FADD.FTZ R167, R167, R162 ;  /* 0x000000a2a7a77221 */ /* 0x000fe20000010000 */
[C---:B------:R-:W-:Y:S03]  /*12fc0*/  F2FP.PACK_AB R71, R171.reuse, R170 ;  /* 0x000000aaab47723e */ /* 0x040fe600000000ff */
[----:B------:R-:W-:Y:S04]  /*12fd0*/  FADD.FTZ R167, R166, R167 ;  /* 0x000000a7a6a77221 */ /* 0x000fe80000010000 */
[C---:B------:R-:W-:Y:S03]  /*12fe0*/  HMMA.16816.F32 R4, R68.reuse, R84, R4 ;  /* 0x000000544404723c */ /* 0x040fe60000001804 */
[----:B------:R-:W-:Y:S04]  /*12ff0*/  FADD.FTZ R170, R170, R167 ;  /* 0x000000a7aaaa7221 */ /* 0x000fe80000010000 */
[----:B------:R-:W-:Y:S01]  /*13000*/  FADD.FTZ R171, R171, R170 ;  /* 0x000000aaabab7221 */ /* 0x000fe20000010000 */
        /* <DEDUP_REMOVED lines=10> */
[----:B------:R-:W2:Y:S07]  /*130b0*/  LDSM.16.MT88.4 R80, [R202+0xe800] ;  /* 0x00e80000ca50783b */ /* 0x000eae0000004200 */
[C---:B---3--:R-:W-:Y:S08]  /*130c0*/  HMMA.16816.F32 R36, R68.reuse, R84, R36 ;  /* 0x000000544424723c */ /* 0x048ff00000001824 */
[C---:B------:R-:W-:Y:S01]  /*130d0*/  HMMA.16816.F32 R40, R68.reuse, R86, R40 ;  /* 0x000000564428723c */ /* 0x040fe20000001828 */
[----:B------:R-:W3:Y:S07]  /*130e0*/  LDSM.16.MT88.4 R84, [R201+0xe800] ;  /* 0x00e80000c954783b */ /* 0x000eee0000004200 */
[C---:B-1----:R-:W-:Y:S08]  /*130f0*/  HMMA.16816.F32 R44, R68.reuse, R72, R44 ;  /* 0x00000048442c723c */ /* 0x042ff0000000182c */
[C---:B------:R-:W-:Y:S01]  /*13100*/  HMMA.16816.F32 R48, R68.reuse, R74, R48 ;  /* 0x0000004a4430723c */ /* 0x040fe20000001830 */
[----:B------:R-:W1:Y:S07]  /*13110*/  LDSM.16.MT88.4 R72, [R200+0xe800] ;  /* 0x00e80000c848783b */ /* 0x000e6e0000004200 */
[C---:B------:R-:W-:Y:S08]  /*13120*/  HMMA.16816.F32 R52, R68.reuse, R88, R52 ;  /* 0x000000584434723c */ /* 0x040ff00000001834 */
[C---:B------:R-:W-:Y:S01]  /*13130*/  HMMA.16816.F32 R56, R68.reuse, R90, R56 ;  /* 0x0000005a4438723c */ /* 0x040fe20000001838 */
[----:B------:R-:W1:Y:S07]  /*13140*/  LDSM.16.MT88.4 R88, [R204+0x12800] ;  /* 0x01280000cc58783b */ /* 0x000e6e0000004200 */
[C---:B------:R-:W-:Y:S08]  /*13150*/  HMMA.16816.F32 R60, R68.reuse, R92, R60 ;  /* 0x0000005c443c723c */ /* 0x040ff0000000183c */
[----:B------:R-:W-:Y:S01]  /*13160*/  HMMA.16816.F32 R64, R68, R94, R64 ;  /* 0x0000005e4440723c */ /* 0x000fe20000001840 */
[----:B------:R-:W-:Y:S06]  /*13170*/  LDSM.16.MT88.4 R92, [R201+0x13000] ;  /* 0x01300000c95c783b */ /* 0x000fec0000004200 */
[----:B------:R-:W-:Y:S02]  /*13180*/  F2FP.PACK_AB R68, R173, R172 ;  /* 0x000000acad44723e */ /* 0x000fe400000000ff */
[----:B-----5:R-:W-:Y:S03]  /*13190*/  F2FP.PACK_AB R69, R175, R174 ;  /* 0x000000aeaf45723e */ /* 0x020fe600000000ff */
[----:B------:R-:W-:Y:S01]  /*131a0*/  F2FP.PACK_AB R70, R193, R192 ;  /* 0x000000c0c146723e */ /* 0x000fe200000000ff */
[----:B------:R-:W-:Y:S01]  /*131b0*/  FADD.FTZ R174, R174, R171 ;  /* 0x000000abaeae7221 */ /* 0x000fe20000010000 */
[----:B------:R-:W-:Y:S03]  /*131c0*/  F2FP.PACK_AB R71, R191, R194 ;  /* 0x000000c2bf47723e */ /* 0x000fe600000000ff */
[----:B------:R-:W-:Y:S04]  /*131d0*/  FADD.FTZ R175, R175, R174 ;  /* 0x000000aeafaf7221 */ /* 0x000fe80000010000 */
[C---:B--2---:R-:W-:Y:S03]  /*131e0*/  HMMA.16816.F32 R4, R68.reuse, R76, R4 ;  /* 0x0000004c4404723c */ /* 0x044fe60000001804 */
[----:B------:R-:W-:Y:S04]  /*131f0*/  FADD.FTZ R194, R194, R175 ;  /* 0x000000afc2c27221 */ /* 0x000fe80000010000 */
[----:B------:R-:W-:Y:S01]  /*13200*/  FADD.FTZ R194, R191, R194 ;  /* 0x000000c2bfc27221 */ /* 0x000fe20000010000 */
[C---:B------:R-:W-:Y:S01]  /*13210*/  HMMA.16816.F32 R8, R68.reuse, R78, R8 ;  /* 0x0000004e4408723c */ /* 0x040fe20000001808 */
[----:B------:R-:W2:Y:S07]  /*13220*/  LDSM.16.MT88.4 R76, [R202+0x12800] ;  /* 0x01280000ca4c783b */ /* 0x000eae0000004200 */
[C---:B------:R-:W-:Y:S08]  /*13230*/  HMMA.16816.F32 R12, R68.reuse, R80, R12 ;  /* 0x00000050440c723c */ /* 0x040ff0000000180c */
[C---:B------:R-:W-:Y:S01]  /*13240*/  HMMA.16816.F32 R16, R68.reuse, R82, R16 ;  /* 0x000000524410723c */ /* 0x040fe20000001810 */
[----:B------:R-:W5:Y:S07]  /*13250*/  LDSM.16.MT88.4 R80, [R201+0x12800] ;  /* 0x01280000c950783b */ /* 0x000f6e0000004200 */
[C---:B---3--:R-:W-:Y:S08]  /*13260*/  HMMA.16816.F32 R20, R68.reuse, R84, R20 ;  /* 0x000000544414723c */ /* 0x048ff00000001814 */
[C---:B------:R-:W-:Y:S01]  /*13270*/  HMMA.16816.F32 R24, R68.reuse, R86, R24 ;  /* 0x000000564418723c */ /* 0x040fe20000001818 */
[----:B------:R-:W-:Y:S07]  /*13280*/  LDSM.16.MT88.4 R84, [R200+0xf000] ;  /* 0x00f00000c854783b */ /* 0x000fee0000004200 */
[C---:B-1----:R-:W-:Y:S08]  /*13290*/  HMMA.16816.F32 R28, R68.reuse, R72, R28 ;  /* 0x00000048441c723c */ /* 0x042ff0000000181c */
[C---:B------:R-:W-:Y:S01]  /*132a0*/  HMMA.16816.F32 R32, R68.reuse, R74, R32 ;  /* 0x0000004a4420723c */ /* 0x040fe20000001820 */
[----:B------:R-:W1:Y:S07]  /*132b0*/  LDSM.16.MT88.4 R72, [R200+0x12800] ;  /* 0x01280000c848783b */ /* 0x000e6e0000004200 */
[C---:B------:R-:W-:Y:S08]  /*132c0*/  HMMA.16816.F32 R36, R68.reuse, R88, R36 ;  /* 0x000000584424723c */ /* 0x040ff00000001824 */
[C---:B------:R-:W-:Y:S01]  /*132d0*/  HMMA.16816.F32 R40, R68.reuse, R90, R40 ;  /* 0x0000005a4428723c */ /* 0x040fe20000001828 */
[----:B------:R-:W-:Y:S07]  /*132e0*/  LDSM.16.MT88.4 R88, [R202+0x13000] ;  /* 0x01300000ca58783b */ /* 0x000fee0000004200 */
[C---:B--2---:R-:W-:Y:S08]  /*132f0*/  HMMA.16816.F32 R44, R68.reuse, R76, R44 ;  /* 0x0000004c442c723c */ /* 0x044ff0000000182c */
[C---:B------:R-:W-:Y:S01]  /*13300*/  HMMA.16816.F32 R48, R68.reuse, R78, R48 ;  /* 0x0000004e4430723c */ /* 0x040fe20000001830 */
[----:B------:R-:W2:Y:S07]  /*13310*/  LDSM.16.MT88.4 R76, [R204+0xf000] ;  /* 0x00f00000cc4c783b */ /* 0x000eae0000004200 */
[C---:B-----5:R-:W-:Y:S08]  /*13320*/  HMMA.16816.F32 R52, R68.reuse, R80, R52 ;  /* 0x000000504434723c */ /* 0x060ff00000001834 */
[C---:B------:R-:W-:Y:S01]  /*13330*/  HMMA.16816.F32 R56, R68.reuse, R82, R56 ;  /* 0x000000524438723c */ /* 0x040fe20000001838 */
[----:B------:R-:W3:Y:S07]  /*13340*/  LDSM.16.MT88.4 R80, [R202+0xf000] ;  /* 0x00f00000ca50783b */ /* 0x000eee0000004200 */
[C---:B-1----:R-:W-:Y:S08]  /*13350*/  HMMA.16816.F32 R60, R68.reuse, R72, R60 ;  /* 0x00000048443c723c */ /* 0x042ff0000000183c */
[----:B------:R-:W-:Y:S01]  /*13360*/  HMMA.16816.F32 R64, R68, R74, R64 ;  /* 0x0000004a4440723c */ /* 0x000fe20000001840 */
[----:B------:R-:W1:Y:S06]  /*13370*/  LDSM.16.MT88.4 R72, [R201+0xf000] ;  /* 0x00f00000c948783b */ /* 0x000e6c0000004200 */
[----:B------:R-:W-:Y:S02]  /*13380*/  F2FP.PACK_AB R68, R195, R190 ;  /* 0x000000bec344723e */ /* 0x000fe400000000ff */
[----:B------:R-:W-:Y:S03]  /*13390*/  F2FP.PACK_AB R69, R196, R189 ;  /* 0x000000bdc445723e */ /* 0x000fe600000000ff */
        /* <DEDUP_REMOVED lines=9> */
[C---:B---3--:R-:W-:Y:S08]  /*13430*/  HMMA.16816.F32 R12, R68.reuse, R80, R12 ;  /* 0x00000050440c723c */ /* 0x048ff0000000180c */
[C---:B------:R-:W-:Y:S08]  /*13440*/  HMMA.16816.F32 R16, R68.reuse, R82, R16 ;  /* 0x000000524410723c */ /* 0x040ff00000001810 */
[C---:B-1----:R-:W-:Y:S08]  /*13450*/  HMMA.16816.F32 R20, R68.reuse, R72, R20 ;  /* 0x000000484414723c */ /* 0x042ff00000001814 */
[C---:B------:R-:W-:Y:S08]  /*13460*/  HMMA.16816.F32 R24, R68.reuse, R74, R24 ;  /* 0x0000004a4418723c */ /* 0x040ff00000001818 */
[C---:B------:R-:W-:Y:S08]  /*13470*/  HMMA.16816.F32 R28, R68.reuse, R84, R28 ;  /* 0x00000054441c723c */ /* 0x040ff0000000181c */
[C---:B------:R-:W-:Y:S01]  /*13480*/  HMMA.16816.F32 R32, R68.reuse, R86, R32 ;  /* 0x000000564420723c */ /* 0x040fe20000001820 */
[----:B------:R-:W-:Y:S07]  /*13490*/  LDSM.16.MT88.4 R84, [R202+0x13800] ;  /* 0x01380000ca54783b */ /* 0x000fee0000004200 */
[C---:B--2---:R-:W-:Y:S08]  /*134a0*/  HMMA.16816.F32 R36, R68.reuse, R76, R36 ;  /* 0x0000004c4424723c */ /* 0x044ff00000001824 */
[C---:B------:R-:W-:Y:S01]  /*134b0*/  HMMA.16816.F32 R40, R68.reuse, R78, R40 ;  /* 0x0000004e4428723c */ /* 0x040fe20000001828 */
[----:B------:R-:W-:Y:S07]  /*134c0*/  LDSM.16.MT88.4 R76, [R201+0x13800] ;  /* 0x01380000c94c783b */ /* 0x000fee0000004200 */
[C---:B------:R-:W-:Y:S08]  /*134d0*/  HMMA.16816.F32 R44, R68.reuse, R88, R44 ;  /* 0x00000058442c723c */ /* 0x040ff0000000182c */
[C---:B------:R-:W-:Y:S08]  /*134e0*/  HMMA.16816.F32 R48, R68.reuse, R90, R48 ;  /* 0x0000005a4430723c */ /* 0x040ff00000001830 */
[C---:B------:R-:W-:Y:S08]  /*134f0*/  HMMA.16816.F32 R52, R68.reuse, R92, R52 ;  /* 0x0000005c4434723c */ /* 0x040ff00000001834 */
[C---:B------:R-:W-:Y:S01]  /*13500*/  HMMA.16816.F32 R56, R68.reuse, R94, R56 ;  /* 0x0000005e4438723c */ /* 0x040fe20000001838 */
[----:B------:R-:W1:Y:S07]  /*13510*/  LDSM.16.MT88.4 R92, [R204+0x13800] ;  /* 0x01380000cc5c783b */ /* 0x000e6e0000004200 */
[C---:B------:R-:W-:Y:S08]  /*13520*/  HMMA.16816.F32 R60, R68.reuse, R96, R60 ;  /* 0x00000060443c723c */ /* 0x040ff0000000183c */
[----:B------:R-:W-:Y:S07]  /*13530*/  HMMA.16816.F32 R64, R68, R98, R64 ;  /* 0x000000624440723c */ /* 0x000fee0000001840 */
[----:B------:R-:W-:Y:S02]  /*13540*/  F2FP.PACK_AB R68, R183, R182 ;  /* 0x000000b6b744723e */ /* 0x000fe400000000ff */
[----:B----4-:R-:W-:Y:S03]  /*13550*/  F2FP.PACK_AB R69, R184, R181 ;  /* 0x000000b5b845723e */ /* 0x010fe600000000ff */
[----:B------:R-:W-:Y:S01]  /*13560*/  F2FP.PACK_AB R70, R178, R179 ;  /* 0x000000b3b246723e */ /* 0x000fe200000000ff */
[----:B------:R-:W-:Y:S01]  /*13570*/  FADD.FTZ R181, R181, R188 ;  /* 0x000000bcb5b57221 */ /* 0x000fe20000010000 */
[----:B------:R-:W-:Y:S03]  /*13580*/  F2FP.PACK_AB R71, R133, R134 ;  /* 0x000000868547723e */ /* 0x000fe600000000ff */
[----:B------:R-:W-:Y:S04]  /*13590*/  FADD.FTZ R181, R184, R181 ;  /* 0x000000b5b8b57221 */ /* 0x000fe80000010000 */
[C---:B------:R-:W-:Y:S03]  /*135a0*/  HMMA.16816.F32 R128, R68.reuse, R124, R4 ;  /* 0x0000007c4480723c */ /* 0x040fe60000001804 */
[----:B------:R-:W-:Y:S04]  /*135b0*/  FADD.FTZ R134, R134, R181 ;  /* 0x000000b586867221 */ /* 0x000fe80000010000 */
[----:B------:R-:W-:Y:S01]  /*135c0*/  FADD.FTZ R5, R113, R104 ;  /* 0x0000006871057221 */ /* 0x000fe20000010000 */
[C---:B------:R-:W-:Y:S04]  /*135d0*/  HMMA.16816.F32 R124, R68.reuse, R126, R8 ;  /* 0x0000007e447c723c */ /* 0x040fe80000001808 */
[----:B------:R-:W-:Y:S02]  /*135e0*/  FADD.FTZ R5, R146, R5 ;  /* 0x0000000592057221 */ /* 0x000fe40000010000 */
[----:B------:R-:W-:Y:S02]  /*135f0*/  FADD.FTZ R237, R133, R134 ;  /* 0x0000008685ed7221 */ /* 0x000fe40000010000 */
[C---:B------:R-:W-:Y:S04]  /*13600*/  HMMA.16816.F32 R120, R68.reuse, R116, R12 ;  /* 0x000000744478723c */ /* 0x040fe8000000180c */
[----:B------:R-:W-:Y:S02]  /*13610*/  FADD.FTZ R148, R148, R5 ;  /* 0x0000000594947221 */ /* 0x000fe40000010000 */
[----:B------:R-:W2:Y:S02]  /*13620*/  LDSM.16.MT88.4 R4, [R200+0x13800] ;  /* 0x01380000c804783b */ /* 0x000ea40000004200 */
[C---:B------:R-:W-:Y:S04]  /*13630*/  HMMA.16816.F32 R116, R68.reuse, R118, R16 ;  /* 0x000000764474723c */ /* 0x040fe80000001810 */
[----:B------:R-:W-:Y:S04]  /*13640*/  FADD.FTZ R149, R149, R148 ;  /* 0x0000009495957221 */ /* 0x000fe80000010000 */
        /* <DEDUP_REMOVED lines=8> */
[C---:B-1----:R-:W-:Y:S04]  /*136d0*/  HMMA.16816.F32 R96, R68.reuse, R92, R36 ;  /* 0x0000005c4460723c */ /* 0x042fe80000001824 */
        /* <DEDUP_REMOVED lines=9> */
[----:B------:R-:W-:Y:S01]  /*13770*/  FADD.FTZ R169, R169, R168 ;  /* 0x000000a8a9a97221 */ /* 0x000fe20000010000 */
[C---:B------:R-:W-:Y:S03]  /*13780*/  HMMA.16816.F32 R76, R68.reuse, R78, R56 ;  /* 0x0000004e444c723c */ /* 0x040fe60000001838 */
[----:B------:R-:W-:Y:S04]  /*13790*/  FADD.FTZ R172, R172, R169 ;  /* 0x000000a9acac7221 */ /* 0x000fe80000010000 */
[----:B------:R-:W-:Y:S01]  /*137a0*/  FADD.FTZ R173, R173, R172 ;  /* 0x000000acadad7221 */ /* 0x000fe20000010000 */
[C---:B--2---:R-:W-:Y:S04]  /*137b0*/  HMMA.16816.F32 R72, R68.reuse, R4, R60 ;  /* 0x000000044448723c */ /* 0x044fe8000000183c */
[----:B------:R-:W-:Y:S04]  /*137c0*/  FADD.FTZ R192, R192, R173 ;  /* 0x000000adc0c07221 */ /* 0x000fe80000010000 */
[----:B------:R-:W-:Y:S01]  /*137d0*/  FADD.FTZ R193, R193, R192 ;  /* 0x000000c0c1c17221 */ /* 0x000fe20000010000 */
[----:B------:R-:W-:Y:S03]  /*137e0*/  HMMA.16816.F32 R68, R68, R6, R64 ;  /* 0x000000064444723c */ /* 0x000fe60000001840 */
[----:B------:R-:W-:Y:S04]  /*137f0*/  FADD.FTZ R190, R190, R193 ;  /* 0x000000c1bebe7221 */ /* 0x000fe80000010000 */
[----:B------:R-:W-:Y:S05]  /*13800*/  FADD.FTZ R190, R195, R190 ;  /* 0x000000bec3be7221 */ /* 0x000fea0000010000 */
[----:B------:R-:W-:Y:S04]  /*13810*/  FADD.FTZ R187, R187, R190 ;  /* 0x000000bebbbb7221 */ /* 0x000fe80000010000 */
[----:B------:R-:W-:Y:S04]  /*13820*/  FADD.FTZ R187, R186, R187 ;  /* 0x000000bbbabb7221 */ /* 0x000fe80000010000 */
[----:B------:R-:W-:Y:S04]  /*13830*/  FADD.FTZ R182, R182, R187 ;  /* 0x000000bbb6b67221 */ /* 0x000fe80000010000 */
[----:B------:R-:W-:Y:S04]  /*13840*/  FADD.FTZ R182, R183, R182 ;  /* 0x000000b6b7b67221 */ /* 0x000fe80000010000 */
[----:B------:R-:W-:Y:S04]  /*13850*/  FADD.FTZ R179, R179, R182 ;  /* 0x000000b6b3b37221 */ /* 0x000fe80000010000 */
[----:B------:R-:W-:Y:S01]  /*13860*/  FADD.FTZ R239, R178, R179 ;  /* 0x000000b3b2ef7221 */ /* 0x000fe20000010000 */
[----:B------:R-:W-:-:S05]  /*13870*/  @P1 BRA `(.L_x_830) ;  /* 0xffffaf1000001947 */ /* 0x000fca000383ffff */
.L_x_826:
        /* <DEDUP_REMOVED lines=228> */
.L_x_832:
[----:B------:R-:W-:Y:S05]  /*146c0*/  BSYNC B0 ;  /* 0x0000000000007941 */ /* 0x000fea0003800000 */
.L_x_831:
        /* <DEDUP_REMOVED lines=30> */
.L_x_834:
[----:B------:R-:W-:Y:S05]  /*148b0*/  BSYNC B0 ;  /* 0x0000000000007941 */ /* 0x000fea0003800000 */
.L_x_833:
        /* <DEDUP_REMOVED lines=18> */
.L_x_836:
[----:B------:R-:W-:Y:S05]  /*149e0*/  BSYNC B0 ;  /* 0x0000000000007941 */ /* 0x000fea0003800000 */
.L_x_835:
        /* <DEDUP_REMOVED lines=18> */
.L_x_838:
[----:B------:R-:W-:Y:S05]  /*14b10*/  BSYNC B0 ;  /* 0x0000000000007941 */ /* 0x000fea0003800000 */
.L_x_837:
        /* <DEDUP_REMOVED lines=18> */
.L_x_839:
        /* <DEDUP_REMOVED lines=12> */
.L_x_8219:


//--------------------- .text._ZN5flash24flash_fwd_splitkv_kernelI23Flash_fwd_kernel_traitsILi128ELi64ELi128ELi4ELb0ELb0EN7cutlass6half_tE19Flash_kernel_traitsILi128ELi64ELi128ELi4ES3_EELb1ELb0ELb0ELb0ELb0ELb0ELb0ELb1EEEvNS_16Flash_fwd_paramsE --------------------------
	.section	.text._ZN5flash24flash_fwd_splitkv_kernelI23Flash_fwd_kernel_traitsILi128ELi64ELi128ELi4ELb0ELb0EN7cutlass6half_tE19Flash_kernel_traitsILi128ELi64ELi128ELi4ES3_EELb1ELb0ELb0ELb0ELb0ELb0ELb0ELb1EEEvNS_16Flash_fwd_paramsE,"ax",@progbits
	.sectioninfo	@"SHI_REGISTERS=252"
	.align	128
        .global         _ZN5flash24flash_fwd_splitkv_kernelI23Flash_fwd_kernel_traitsILi128ELi64ELi128ELi4ELb0ELb0EN7cutlass6half_tE19Flash_kernel_traitsILi128ELi64ELi128ELi4ES3_EELb1ELb0ELb0ELb0ELb0ELb0ELb0ELb1EEEvNS_16Flash_fwd_paramsE
        .type           _ZN5flash24flash_fwd_splitkv_kernelI23Flash_fwd_kernel_traitsILi128ELi64ELi128ELi4ELb0ELb0EN7cutlass6half_tE19Flash_kernel_traitsILi128ELi64ELi128ELi4ES3_EELb1ELb0ELb0ELb0ELb0ELb0ELb0ELb1EEEvNS_16Flash_fwd_paramsE,@function
        .size           _ZN5flash24flash_fwd_splitkv_kernelI23Flash_fwd_kernel_traitsILi128ELi64ELi128ELi4ELb0ELb0EN7cutlass6half_tE19Flash_kernel_traitsILi128ELi64ELi128ELi4ES3_EELb1ELb0ELb0ELb0ELb0ELb0ELb0ELb1EEEvNS_16Flash_fwd_paramsE,(.L_x_8175 - _ZN5flash24flash_fwd_splitkv_kernelI23Flash_fwd_kernel_traitsILi128ELi64ELi128ELi4ELb0ELb0EN7cutlass6half_tE19Flash_kernel_traitsILi128ELi64ELi128ELi4ES3_EELb1ELb0ELb0ELb0ELb0ELb0ELb0ELb1EEEvNS_16Flash_fwd_paramsE)
        .other          _ZN5flash24flash_fwd_splitkv_kernelI23Flash_fwd_kernel_traitsILi128ELi64ELi128ELi4ELb0ELb0EN7cutlass6half_tE19Flash_kernel_traitsILi128ELi64ELi128ELi4ES3_EELb1ELb0ELb0ELb0ELb0ELb0ELb0ELb1EEEvNS_16Flash_fwd_paramsE,@"STO_CUDA_ENTRY STV_DEFAULT"
_ZN5flash24flash_fwd_splitkv_kernelI23Flash_fwd_kernel_traitsILi128ELi64ELi128ELi4ELb0ELb0EN7cutlass6half_tE19Flash_kernel_traitsILi128ELi64ELi128ELi4ES3_EELb1ELb0ELb0ELb0ELb0ELb0ELb0ELb1EEEvNS_16Flash_fwd_paramsE:
.text._ZN5flash24flash_fwd_splitkv_kernelI23Flash_fwd_kernel_traitsILi128ELi64ELi128ELi4ELb0ELb0EN7cutlass6half_tE19Flash_kernel_traitsILi128ELi64ELi128ELi4ES3_EELb1ELb0ELb0ELb0ELb0ELb0ELb0ELb1EEEvNS_16Flash_fwd_paramsE:
[----:B------:R-:W-:Y:S02]  /*0000*/  MOV R1, c[0x0][0x28] ;  /* 0x00000a0000017a02 */ /* 0x000fe40000000f00 */
[----:B------:R-:W1:Y:S01]  /*0010*/  S2R R232, SR_CTAID.X ;  /* 0x0000000000e87919 */ /* 0x000e620000002500 */
[----:B------:R-:W-:Y:S01]  /*0020*/  ULDC.64 UR4, c[0x0][0x40] ;  /* 0x0000100000047ab9 */ /* 0x000fe20000000a00 */
[----:B------:R-:W-:Y:S01]  /*0030*/  BSSY B4, `(.L_x_840) ;  /* 0x0000007000047945 */ /* 0x000fe20003800000 */
[----:B------:R-:W-:Y:S01]  /*0040*/  UIADD3 UR4, UP0, UR4, 0x160, URZ ;  /* 0x0000016004047890 */ /* 0x000fe2000ff1e03f */
[----:B------:R-:W2:Y:S01]  /*0050*/  S2R R231, SR_CTAID.Y ;  /* 0x0000000000e77919 */ /* 0x000ea20000002600 */
[----:B------:R-:W-:Y:S02]  /*0060*/  MOV R230, 0xa0 ;  /* 0x000000a000e67802 */ /* 0x000fe40000000f00 */
[----:B------:R-:W-:Y:S01]  /*0070*/  UIADD3.X UR5, URZ, UR5, URZ, UP0, !UPT ;  /* 0x000000053f057290 */ /* 0x000fe200087fe43f */
[----:B------:R-:W3:Y:S06]  /*0080*/  S2R R229, SR_CTAID.Z ;  /* 0x0000000000e57919 */ /* 0x000eec0000002700 */
[----:B-123--:R-:W-:Y:S05]  /*0090*/  CALL.REL.NOINC `($_ZN5flash24flash_fwd_splitkv_kernelI23Flash_fwd_kernel_traitsILi128ELi64ELi128ELi4ELb0ELb0EN7cutlass6half_tE19Flash_kernel_traitsILi128ELi64ELi128ELi4ES3_EELb1ELb0ELb0ELb0ELb0ELb0ELb0ELb1EEEvNS_16Flash_fwd_paramsE$_ZN5flash30compute_attn_1rowblock_splitkvI23Flash_fwd_kernel_traitsILi128ELi64ELi128ELi4ELb0ELb0EN7cutlass6half_tE19Flash_kernel_traitsILi128ELi64ELi128ELi4ES3_EELb1ELb0ELb0ELb0ELb0ELb0ELb0ELb1ENS_16Flash_fwd_paramsEEEvRKT8_iiiii) ;  /* 0x0000002000007944 */ /* 0x00efea0003c00000 */
[----:B------:R-:W-:Y:S05]  /*00a0*/  BSYNC B4 ;  /* 0x0000000000047941 */ /* 0x000fea0003800000 */
.L_x_840:
[----:B------:R-:W-:Y:S05]  /*00b0*/  EXIT ;  /* 0x000000000000794d */ /* 0x000fea0003800000 */
        .type           $_ZN5flash24flash_fwd_splitkv_kernelI23Flash_fwd_kernel_traitsILi128ELi64ELi128ELi4ELb0ELb0EN7cutlass6half_tE19Flash_kernel_traitsILi128ELi64ELi128ELi4ES3_EELb1ELb0ELb0ELb0ELb0ELb0ELb0ELb1EEEvNS_16Flash_fwd_paramsE$_ZN5flash30compute_attn_1rowblock_splitkvI23Flash_fwd_kernel_traitsILi128ELi64ELi128ELi4ELb0ELb0EN7cutlass6half_tE19Flash_kernel_traitsILi128ELi64ELi128ELi4ES3_EELb1ELb0ELb0ELb0ELb0ELb0ELb0ELb1ENS_16Flash_fwd_paramsEEEvRKT8_iiiii,@function
        .size           $_ZN5flash24flash_fwd_splitkv_kernelI23Flash_fwd_kernel_traitsILi128ELi64ELi128ELi4ELb0ELb0EN7cutlass6half_tE19Flash_kernel_traitsILi128ELi64ELi128ELi4ES3_EELb1ELb0ELb0ELb0ELb0ELb0ELb0ELb1EEEvNS_16Flash_fwd_paramsE$_ZN5flash30compute_attn_1rowblock_splitkvI23Flash_fwd_kernel_traitsILi128ELi64ELi128ELi4ELb0ELb0EN7cutlass6half_tE19Flash_kernel_traitsILi128ELi64ELi128ELi4ES3_EELb1ELb0ELb0ELb0ELb0ELb0ELb0ELb1ENS_16Flash_fwd_paramsEEEvRKT8_iiiii,($__internal_14_$__cuda_sm70_shflsync_bfly_p - $_ZN5flash24flash_fwd_splitkv_kernelI23Flash_fwd_kernel_traitsILi128ELi64ELi128ELi4ELb0ELb0EN7cutlass6half_tE19Flash_kernel_traitsILi128ELi64ELi128ELi4ES3_EELb1ELb0ELb0ELb0ELb0ELb0ELb0ELb1EEEvNS_16Flash_fwd_paramsE$_ZN5flash30compute_attn_1rowblock_splitkvI23Flash_fwd_kernel_traitsILi128ELi64ELi128ELi4ELb0ELb0EN7cutlass6half_tE19Flash_kernel_traitsILi128ELi64ELi128ELi4ES3_EELb1ELb0ELb0ELb0ELb0ELb0ELb0ELb1ENS_16Flash_fwd_paramsEEEvRKT8_iiiii)
$_ZN5flash24flash_fwd_splitkv_kernelI23Flash_fwd_kernel_traitsILi128ELi64ELi128ELi4ELb0ELb0EN7cutlass6half_tE19Flash_kernel_traitsILi128ELi64ELi128ELi4ES3_EELb1ELb0ELb0ELb0ELb0ELb0ELb0ELb1EEEvNS_16Flash_fwd_paramsE$_ZN5flash30compute_attn_1rowblock_splitkvI23Flash_fwd_kernel_traitsILi128ELi64ELi128ELi4ELb0ELb0EN7cutlass6half_tE19Flash_kernel_traitsILi128ELi64ELi128ELi4ES3_EELb1ELb0ELb0ELb0ELb0ELb0ELb0ELb1ENS_16Flash_fwd_paramsEEEvRKT8_iiiii:
[----:B------:R-:W-:Y:S01]  /*00c0*/  IMAD.U32 R10, RZ, RZ, UR4 ;  /* 0x00000004ff0a7e24 */ /* 0x000fe2000f8e00ff */
[----:B------:R-:W-:Y:S01]  /*00d0*/  ULDC.64 UR6, c[0x0][0x118] ;  /* 0x0000460000067ab9 */ /* 0x000fe20000000a00 */
[----:B------:R-:W-:-:S05]  /*00e0*/  IMAD.U32 R11, RZ, RZ, UR5 ;  /* 0x00000005ff0b7e24 */ /* 0x000fca000f8e00ff */
[----:B------:R-:W2:Y:S04]  /*00f0*/  LD.E.64 R2, [R10.64+0xe0] ;  /* 0x0000e0060a027980 */ /* 0x000ea8000c101b00 */
[----:B------:R-:W3:Y:S01]  /*0100*/  LD.E.64 R4, [R10.64+0xe8] ;  /* 0x0000e8060a047980 */ /* 0x000ee2000c101b00 */
[----:B------:R-:W-:Y:S02]  /*0110*/  MOV R234, 0xffffffff ;  /* 0xffffffff00ea7802 */ /* 0x000fe40000000f00 */
[----:B--2---:R-:W-:-:S04]  /*0120*/  ISETP.NE.U32.AND P1, PT, R2, RZ, PT ;  /* 0x000000ff0200720c */ /* 0x004fc80003f25070 */
[----:B------:R-:W-:Y:S01]  /*0130*/  ISETP.NE.AND.EX P1, PT, R3, RZ, PT, P1 ;  /* 0x000000ff0300720c */ /* 0x000fe20003f25310 */
[----:B------:R-:W-:-:S12]  /*0140*/  IMAD.WIDE R2, R231, 0x4, R2 ;  /* 0x00000004e7027825 */ /* 0x000fd800078e0202 */
[----:B------:R1:W5:Y:S01]  /*0150*/  @P1 LD.E R234, [R2.64] ;  /* 0x0000000602ea1980 */ /* 0x000362000c101900 */
[----:B---3--:R-:W-:Y:S01]  /*0160*/  ISETP.NE.U32.AND P0, PT, R4, RZ, PT ;  /* 0x000000ff0400720c */ /* 0x008fe20003f05070 */
[----:B------:R-:W-:Y:S01]  /*0170*/  BSSY B0, `(.L_x_841) ;  /* 0x0000009000007945 */ /* 0x000fe20003800000 */
[----:B------:R-:W-:Y:S02]  /*0180*/  IMAD.MOV.U32 R15, RZ, RZ, -0x1 ;  /* 0xffffffffff0f7424 */ /* 0x000fe400078e00ff */
[----:B------:R-:W-:Y:S01]  /*0190*/  ISETP.NE.AND.EX P0, PT, R5, RZ, PT, P0 ;  /* 0x000000ff0500720c */ /* 0x000fe20003f05300 */
[----:B------:R-:W-:-:S12]  /*01a0*/  IMAD.WIDE R4, R231, 0x4, R4 ;  /* 0x00000004e7047825 */ /* 0x000fd800078e0204 */
[----:B------:R-:W-:Y:S05]  /*01b0*/  @!P0 BRA `(.L_x_842) ;  /* 0x0000004000008947 */ /* 0x000fea0003800000 */
[----:B------:R-:W2:Y:S02]  /*01c0*/  LD.E.U8 R0, [R10.64+0x1b2] ;  /* 0x0001b2060a007980 */ /* 0x000ea4000c101100 */
[----:B--2---:R-:W-:-:S13]  /*01d0*/  ISETP.NE.AND P2, PT, R0, RZ, PT ;  /* 0x000000ff0000720c */ /* 0x004fda0003f45270 */
[----:B------:R-:W-:Y:S05]  /*01e0*/  @!P2 BRA `(.L_x_842) ;  /* 0x000000100000a947 */ /* 0x000fea0003800000 */
[----:B------:R2:W5:Y:S02]  /*01f0*/  LD.E R15, [R4.64] ;  /* 0x00000006040f7980 */ /* 0x000564000c101900 */
.L_x_842:
[----:B------:R-:W-:Y:S05]  /*0200*/  BSYNC B0 ;  /* 0x0000000000007941 */ /* 0x000fea0003800000 */
.L_x_841:
[----:B------:R-:W3:Y:S04]  /*0210*/  LD.E.64 R20, [R10.64+0xf0] ;  /* 0x0000f0060a147980 */ /* 0x000ee8000c101b00 */
[----:B------:R-:W4:Y:S01]  /*0220*/  @P1 LD.E R233, [R2.64+0x4] ;  /* 0x0000040602e91980 */ /* 0x000f22000c101900 */
[----:B------:R-:W-:Y:S01]  /*0230*/  IMAD.MOV.U32 R14, RZ, RZ, RZ ;  /* 0x000000ffff0e7224 */ /* 0x000fe200078e00ff */
[----:B---3--:R-:W-:-:S04]  /*0240*/  ISETP.NE.U32.AND P4, PT, R20, RZ, PT ;  /* 0x000000ff1400720c */ /* 0x008fc80003f85070 */
[----:B------:R-:W-:Y:S01]  /*0250*/  ISETP.NE.AND.EX P4, PT, R21, RZ, PT, P4 ;  /* 0x000000ff1500720c */ /* 0x000fe20003f85340 */
[----:B------:R-:W-:Y:S01]  /*0260*/  IMAD.WIDE R20, R231, 0x4, R20 ;  /* 0x00000004e7147825 */ /* 0x000fe200078e0214 */
[----:B----45:R-:W-:-:S06]  /*0270*/  @P1 IADD3 R233, -R234, R233, RZ ;  /* 0x000000e9eae91210 */ /* 0x030fcc0007ffe1ff */
[----:B------:R3:W5:Y:S05]  /*0280*/  @!P1 LD.E R233, [R10.64+0xb4] ;  /* 0x0000b4060ae99980 */ /* 0x00076a000c101900 */
[----:B------:R3:W5:Y:S01]  /*0290*/  @P4 LD.E R14, [R20.64] ;  /* 0x00000006140e4980 */ /* 0x000762000c101900 */
[----:B------:R-:W-:Y:S01]  /*02a0*/  BSSY B0, `(.L_x_843) ;  /* 0x0000009000007945 */ /* 0x000fe20003800000 */
[----:B------:R-:W-:Y:S05]  /*02b0*/  @!P0 BRA `(.L_x_844) ;  /* 0x0000006000008947 */ /* 0x000fea0003800000 */
[----:B------:R-:W4:Y:S02]  /*02c0*/  LD.E.U8 R0, [R10.64+0x1b2] ;  /* 0x0001b2060a007980 */ /* 0x000f24000c101100 */
[----:B----4-:R-:W-:-:S13]  /*02d0*/  ISETP.NE.AND P0, PT, R0, RZ, PT ;  /* 0x000000ff0000720c */ /* 0x010fda0003f05270 */
[----:B------:R-:W4:Y:S02]  /*02e0*/  @P0 LD.E R0, [R4.64+0x4] ;  /* 0x0000040604000980 */ /* 0x000f24000c101900 */
[----:B-1--4-:R-:W-:-:S06]  /*02f0*/  @P0 IADD3 R3, R0, -R15, RZ ;  /* 0x8000000f00030210 */ /* 0x012fcc0007ffe0ff */
[----:B------:R1:W5:Y:S01]  /*0300*/  @!P0 LD.E R3, [R4.64] ;  /* 0x0000000604038980 */ /* 0x000362000c101900 */
[----:B------:R-:W-:Y:S05]  /*0310*/  BRA `(.L_x_845) ;  /* 0x0000001000007947 */ /* 0x000fea0003800000 */
.L_x_844:
[----:B-1----:R1:W5:Y:S02]  /*0320*/  LD.E R3, [R10.64+0xb8] ;  /* 0x0000b8060a037980 */ /* 0x002364000c101900 */
.L_x_845:
[----:B------:R-:W-:Y:S05]  /*0330*/  BSYNC B0 ;  /* 0x0000000000007941 */ /* 0x000fea0003800000 */
.L_x_843:
[----:B-12---:R-:W2:Y:S01]  /*0340*/  LD.E.64 R4, [R10.64+0xf8] ;  /* 0x0000f8060a047980 */ /* 0x006ea2000c101b00 */
[----:B------:R-:W-:Y:S01]  /*0350*/  BSSY B1, `(.L_x_846) ;  /* 0x0000012000017945 */ /* 0x000fe20003800000 */
[----:B-----5:R-:W-:Y:S01]  /*0360*/  IMAD.IADD R88, R3, 0x1, -R14 ;  /* 0x0000000103587824 */ /* 0x020fe200078e0a0e */
[----:B--2---:R-:W-:-:S04]  /*0370*/  ISETP.NE.U32.AND P0, PT, R4, RZ, PT ;  /* 0x000000ff0400720c */ /* 0x004fc80003f05070 */
[----:B------:R-:W-:-:S13]  /*0380*/  ISETP.NE.AND.EX P0, PT, R5, RZ, PT, P0 ;  /* 0x000000ff0500720c */ /* 0x000fda0003f05300 */
[----:B------:R-:W-:Y:S05]  /*0390*/  @!P0 BRA `(.L_x_847) ;  /* 0x0000004000008947 */ /* 0x000fea0003800000 */
[----:B------:R-:W-:-:S05]  /*03a0*/  IMAD.WIDE R4, R231, 0x4, R4 ;  /* 0x00000004e7047825 */ /* 0x000fca00078e0204 */
[----:B------:R-:W2:Y:S02]  /*03b0*/  LD.E R3, [R4.64] ;  /* 0x0000000604037980 */ /* 0x000ea4000c101900 */
[----:B--2---:R-:W-:Y:S01]  /*03c0*/  IADD3 R64, R3, -R14, RZ ;  /* 0x8000000e03407210 */ /* 0x004fe20007ffe0ff */
[----:B------:R-:W-:Y:S05]  /*03d0*/  BRA `(.L_x_848) ;  /* 0x0000009000007947 */ /* 0x000fea0003800000 */
.L_x_847:
[----:B------:R-:W2:Y:S01]  /*03e0*/  LD.E.64 R2, [R10.64+0x108] ;  /* 0x000108060a027980 */ /* 0x000ea2000c101b00 */
[----:B------:R-:W-:Y:S01]  /*03f0*/  BSSY B0, `(.L_x_849) ;  /* 0x0000006000007945 */ /* 0x000fe20003800000 */
[----:B--2---:R-:W-:-:S04]  /*0400*/  ISETP.NE.U32.AND P0, PT, R2, RZ, PT ;  /* 0x000000ff0200720c */ /* 0x004fc80003f05070 */
[----:B------:R-:W-:Y:S01]  /*0410*/  ISETP.NE.AND.EX P0, PT, R3, RZ, PT, P0 ;  /* 0x000000ff0300720c */ /* 0x000fe20003f05300 */
[----:B------:R-:W-:-:S12]  /*0420*/  IMAD.MOV.U32 R3, RZ, RZ, RZ ;  /* 0x000000ffff037224 */ /* 0x000fd800078e00ff */
[----:B------:R-:W-:Y:S05]  /*0430*/  @!P0 BRA `(.L_x_850) ;  /* 0x0000001000008947 */ /* 0x000fea0003800000 */
[----:B------:R1:W5:Y:S02]  /*0440*/  LD.E R3, [R10.64+0xbc] ;  /* 0x0000bc060a037980 */ /* 0x000364000c101900 */
.L_x_850:
[----:B------:R-:W-:Y:S05]  /*0450*/  BSYNC B0 ;  /* 0x0000000000007941 */ /* 0x000fea0003800000 */
.L_x_849:
[----:B-----5:R-:W-:Y:S02]  /*0460*/  IADD3 R64, R88, R3, RZ ;  /* 0x0000000358407210 */ /* 0x020fe40007ffe0ff */
.L_x_848:
[----:B------:R-:W-:Y:S05]  /*0470*/  BSYNC B1 ;  /* 0x0000000000017941 */ /* 0x000fea0003800000 */
.L_x_846:
[----:B------:R-:W-:Y:S01]  /*0480*/  IMAD.SHL.U32 R58, R232, 0x40, RZ ;  /* 0x00000040e83a7824 */ /* 0x000fe200078e00ff */
[----:B------:R-:W-:Y:S01]  /*0490*/  MOV R2, R230 ;  /* 0x000000e600027202 */ /* 0x000fe20000000f00 */
[----:B------:R-:W-:-:S03]  /*04a0*/  IMAD.MOV.U32 R3, RZ, RZ, 0x0 ;  /* 0x00000000ff037424 */ /* 0x000fc600078e00ff */
[----:B------:R-:W-:-:S13]  /*04b0*/  ISETP.GT.AND P0, PT, R233, R58, PT ;  /* 0x0000003ae900720c */ /* 0x000fda0003f04270 */
[----:B------:R-:W-:Y:S05]  /*04c0*/  @!P0 RET.REL.NODEC R2 `(_ZN5flash24flash_fwd_splitkv_kernelI23Flash_fwd_kernel_traitsILi128ELi64ELi128ELi4ELb0ELb0EN7cutlass6half_tE19Flash_kernel_traitsILi128ELi64ELi128ELi4ES3_EELb1ELb0ELb0ELb0ELb0ELb0ELb0ELb1EEEvNS_16Flash_fwd_paramsE) ;  /* 0xfffffb3002008950 */ /* 0x000fea0003c3ffff */
[----:B------:R-:W2:Y:S04]  /*04d0*/  LD.E R7, [R10.64+0xb8] ;  /* 0x0000b8060a077980 */ /* 0x000ea8000c101900 */
[----:B------:R-:W4:Y:S01]  /*04e0*/  LD.E R3, [R10.64+0x188] ;  /* 0x000188060a037980 */ /* 0x000f22000c101900 */
[----:B------:R-:W-:Y:S02]  /*04f0*/  IADD3 R0, -R233, 0xbf, R58 ;  /* 0x000000bfe9007810 */ /* 0x000fe40007ffe13a */
[----:B------:R-:W-:Y:S01]  /*0500*/  IADD3 R5, R64, 0x7f, RZ ;  /* 0x0000007f40057810 */ /* 0x000fe20007ffe0ff */
[----:B------:R-:W1:Y:S03]  /*0510*/  S2R R147, SR_TID.X ;  /* 0x0000000000937919 */ /* 0x000e660000002100 */
[----:B------:R-:W-:-:S04]  /*0520*/  SHF.R.S32.HI R2, RZ, 0x1f, R5 ;  /* 0x0000001fff027819 */ /* 0x000fc80000011405 */
[----:B------:R-:W-:-:S04]  /*0530*/  LEA.HI R2, R2, R5, RZ, 0x7 ;  /* 0x0000000502027211 */ /* 0x000fc800078f38ff */
[----:B------:R-:W-:Y:S02]  /*0540*/  SHF.R.S32.HI R2, RZ, 0x7, R2 ;  /* 0x00000007ff027819 */ /* 0x000fe40000011402 */
[----:B--2---:R-:W-:Y:S02]  /*0550*/  IADD3 R7, R7, 0x7f, RZ ;  /* 0x0000007f07077810 */ /* 0x004fe40007ffe0ff */
[----:B----4-:R-:W-:Y:S02]  /*0560*/  IADD3 R3, R3, R0, R64 ;  /* 0x0000000003037210 */ /* 0x010fe40007ffe040 */
[----:B------:R-:W-:Y:S02]  /*0570*/  SHF.R.S32.HI R4, RZ, 0x1f, R7 ;  /* 0x0000001fff047819 */ /* 0x000fe40000011407 */
[----:B------:R-:W-:Y:S02]  /*0580*/  SHF.R.S32.HI R0, RZ, 0x1f, R3 ;  /* 0x0000001fff007819 */ /* 0x000fe40000011403 */
[----:B------:R-:W-:-:S02]  /*0590*/  LEA.HI R4, R4, R7, RZ, 0x7 ;  /* 0x0000000704047211 */ /* 0x000fc400078f38ff */
[----:B------:R-:W-:Y:S02]  /*05a0*/  LEA.HI R0, R0, R3, RZ, 0x7 ;  /* 0x0000000300007211 */ /* 0x000fe400078f38ff */
[----:B------:R-:W-:Y:S02]  /*05b0*/  SHF.R.S32.HI R3, RZ, 0x7, R4 ;  /* 0x00000007ff037819 */ /* 0x000fe40000011404 */
[----:B------:R-:W-:Y:S02]  /*05c0*/  SHF.R.S32.HI R0, RZ, 0x7, R0 ;  /* 0x00000007ff007819 */ /* 0x000fe40000011400 */
[----:B------:R-:W-:-:S04]  /*05d0*/  IMNMX R3, R3, R2, PT ;  /* 0x0000000203037217 */ /* 0x000fc80003800200 */
[----:B------:R-:W-:-:S04]  /*05e0*/  IMNMX R48, R3, R0, PT ;  /* 0x0000000003307217 */ /* 0x000fc80003800200 */
[----:B------:R-:W-:-:S13]  /*05f0*/  ISETP.GT.AND P0, PT, R48, RZ, PT ;  /* 0x000000ff3000720c */ /* 0x000fda0003f04270 */
[----:B------:R-:W-:Y:S05]  /*0600*/  @P0 BRA `(.L_x_851) ;  /* 0x0000086000000947 */ /* 0x000fea0003800000 */
[----:B-1----:R-:W-:Y:S01]  /*0610*/  ISETP.NE.AND P0, PT, R234, -0x1, PT ;  /* 0xffffffffea00780c */ /* 0x002fe20003f05270 */
[----:B------:R1:W2:Y:S04]  /*0620*/  LD.E.64 R16, [R10.64+0x88] ;  /* 0x000088060a107980 */ /* 0x0002a8000c101b00 */
[----:B------:R1:W4:Y:S04]  /*0630*/  LD.E.64 R4, [R10.64+0x90] ;  /* 0x000090060a047980 */ /* 0x000328000c101b00 */
[----:B---3--:R1:W3:Y:S04]  /*0640*/  LD.E R2, [R10.64+0x60] ;  /* 0x000060060a027980 */ /* 0x0082e8000c101900 */
[----:B------:R1:W3:Y:S04]  /*0650*/  @!P0 LD.E.64 R14, [R10.64+0x80] ;  /* 0x000080060a0e8980 */ /* 0x0002e8000c101b00 */
[----:B------:R1:W4:Y:S01]  /*0660*/  LD.E R3, [R10.64+0xb4] ;  /* 0x0000b4060a037980 */ /* 0x000322000c101900 */
[----:B------:R-:W-:-:S03]  /*0670*/  SHF.R.S32.HI R6, RZ, 0x1f, R147 ;  /* 0x0000001fff067819 */ /* 0x000fc60000011493 */
[----:B------:R1:W5:Y:S01]  /*0680*/  LD.E R0, [R10.64+0xc0] ;  /* 0x0000c0060a007980 */ /* 0x000362000c101900 */
[----:B------:R-:W-:-:S03]  /*0690*/  LEA.HI R6, R6, R147, RZ, 0x3 ;  /* 0x0000009306067211 */ /* 0x000fc600078f18ff */
[----:B------:R1:W5:Y:S01]  /*06a0*/  LD.E.64 R12, [R10.64+0x70] ;  /* 0x000070060a0c7980 */ /* 0x000362000c101b00 */
[----:B------:R-:W-:-:S03]  /*06b0*/  LOP3.LUT R8, R6, 0xfffffff8, RZ, 0xc0, !PT ;  /* 0xfffffff806087812 */ /* 0x000fc600078ec0ff */
[----:B------:R1:W5:Y:S02]  /*06c0*/  LD.E.64 R18, [R10.64+0xa0] ;  /* 0x0000a0060a127980 */ /* 0x000364000c101b00 */
[----:B------:R-:W-:Y:S01]  /*06d0*/  IMAD.IADD R147, R147, 0x1, -R8 ;  /* 0x0000000193937824 */ /* 0x000fe200078e0a08 */
[----:B------:R-:W-:-:S03]  /*06e0*/  @!P0 SHF.R.S32.HI R8, RZ, 0x1f, R231 ;  /* 0x0000001fff088819 */ /* 0x000fc600000114e7 */
[----:B------:R-:W-:-:S05]  /*06f0*/  IMAD.SHL.U32 R20, R147, 0x8, RZ ;  /* 0x0000000893147824 */ /* 0x000fca00078e00ff */
[----:B------:R-:W-:Y:S02]  /*0700*/  SHF.R.S32.HI R21, RZ, 0x1f, R20 ;  /* 0x0000001fff157819 */ /* 0x000fe40000011414 */
[----:B------:R-:W-:Y:S02]  /*0710*/  IADD3 R233, -R58, R233, RZ ;  /* 0x000000e93ae97210 */ /* 0x000fe40007ffe1ff */
[----:B------:R-:W-:Y:S02]  /*0720*/  SHF.R.S32.HI R6, RZ, 0x3, R6 ;  /* 0x00000003ff067819 */ /* 0x000fe40000011406 */
[----:B-1----:R-:W-:Y:S01]  /*0730*/  SHF.R.S32.HI R11, RZ, 0x1f, R58 ;  /* 0x0000001fff0b7819 */ /* 0x002fe2000001143a */
[----:B------:R-:W-:Y:S01]  /*0740*/  BSSY B0, `(.L_x_852) ;  /* 0x0000025000007945 */ /* 0x000fe20003800000 */
[-C--:B--2---:R-:W-:Y:S02]  /*0750*/  @P0 IMAD R7, R17, R234.reuse, RZ ;  /* 0x000000ea11070224 */ /* 0x084fe400078e02ff */
[----:B------:R-:W-:-:S04]  /*0760*/  @P0 IMAD.WIDE.U32 R234, R16, R234, RZ ;  /* 0x000000ea10ea0225 */ /* 0x000fc800078e00ff */
[----:B---3--:R-:W-:-:S04]  /*0770*/  @!P0 IMAD R9, R15, R231, RZ ;  /* 0x000000e70f098224 */ /* 0x008fc800078e02ff */
[C---:B------:R-:W-:Y:S02]  /*0780*/  @!P0 IMAD R8, R14.reuse, R8, R9 ;  /* 0x000000080e088224 */ /* 0x040fe400078e0209 */
[----:B------:R-:W-:Y:S01]  /*0790*/  @!P0 IMAD.WIDE.U32 R14, R14, R231, RZ ;  /* 0x000000e70e0e8225 */ /* 0x000fe200078e00ff */
[----:B------:R-:W-:-:S03]  /*07a0*/  @P0 IADD3 R7, R235, R7, RZ ;  /* 0x00000007eb070210 */ /* 0x000fc60007ffe0ff */
[----:B------:R-:W-:Y:S01]  /*07b0*/  @P0 IMAD.MOV.U32 R10, RZ, RZ, R234 ;  /* 0x000000ffff0a0224 */ /* 0x000fe200078e00ea */
[----:B------:R-:W-:Y:S01]  /*07c0*/  @!P0 MOV R10, R14 ;  /* 0x0000000e000a8202 */ /* 0x000fe20000000f00 */
[----:B------:R-:W-:Y:S02]  /*07d0*/  IMAD R9, R17, R58, RZ ;  /* 0x0000003a11097224 */ /* 0x000fe400078e02ff */
[----:B------:R-:W-:-:S04]  /*07e0*/  IMAD.WIDE.U32 R22, R58, R16, R20 ;  /* 0x000000103a167225 */ /* 0x000fc800078e0014 */
[----:B------:R-:W-:Y:S02]  /*07f0*/  IMAD R14, R16, R11, R9 ;  /* 0x0000000b100e7224 */ /* 0x000fe400078e0209 */
[----:B------:R-:W-:Y:S01]  /*0800*/  @!P0 IMAD.IADD R7, R15, 0x1, R8 ;  /* 0x000000010f078824 */ /* 0x000fe200078e0208 */
[----:B------:R-:W-:-:S04]  /*0810*/  IADD3 R10, P0, R10, R22, RZ ;  /* 0x000000160a0a7210 */ /* 0x000fc80007f1e0ff */
[----:B------:R-:W-:Y:S02]  /*0820*/  IADD3.X R11, R7, R23, R14, P0, !PT ;  /* 0x00000017070b7210 */ /* 0x000fe400007fe40e */
[----:B------:R-:W-:Y:S01]  /*0830*/  ISETP.GE.AND P0, PT, R6, R233, PT ;  /* 0x000000e90600720c */ /* 0x000fe20003f06270 */
[----:B----4-:R-:W-:Y:S01]  /*0840*/  IMAD R5, R5, R229, RZ ;  /* 0x000000e505057224 */ /* 0x010fe200078e02ff */
[--C-:B------:R-:W-:Y:S01]  /*0850*/  SHF.R.S32.HI R7, RZ, 0x1f, R229.reuse ;  /* 0x0000001fff077819 */ /* 0x100fe200000114e5 */
[----:B------:R-:W-:Y:S02]  /*0860*/  IMAD R2, R231, R2, R229 ;  /* 0x00000002e7027224 */ /* 0x000fe400078e02e5 */
[----:B------:R-:W-:-:S04]  /*0870*/  IMAD.WIDE.U32 R14, R229, R4, R10 ;  /* 0x00000004e50e7225 */ /* 0x000fc800078e000a */
[----:B------:R-:W-:Y:S01]  /*0880*/  IMAD R5, R4, R7, R5 ;  /* 0x0000000704057224 */ /* 0x000fe200078e0205 */
[----:B------:R-:W-:Y:S01]  /*0890*/  IADD3 R7, R20, 0x40, RZ ;  /* 0x0000004014077810 */ /* 0x000fe20007ffe0ff */
[----:B------:R-:W-:Y:S01]  /*08a0*/  IMAD R2, R3, R2, R58 ;  /* 0x0000000203027224 */ /* 0x000fe200078e023a */
[----:B------:R-:W-:Y:S02]  /*08b0*/  SHF.R.S32.HI R3, RZ, 0x1f, R6 ;  /* 0x0000001fff037819 */ /* 0x000fe40000011406 */
[----:B------:R-:W-:Y:S01]  /*08c0*/  IADD3 R23, R15, R5, RZ ;  /* 0x000000050f177210 */ /* 0x000fe20007ffe0ff */
[----:B------:R-:W-:Y:S05]  /*08d0*/  @P0 BRA `(.L_x_853) ;  /* 0x000000b000000947 */ /* 0x000fea0003800000 */
[----:B------:R-:W-:Y:S01]  /*08e0*/  IMAD R4, R17, R6, RZ ;  /* 0x0000000611047224 */ /* 0x000fe200078e02ff */
[-C--:B-----5:R-:W-:Y:S01]  /*08f0*/  ISETP.GE.AND P2, PT, R20, R0.reuse, PT ;  /* 0x000000001400720c */ /* 0x0a0fe20003f46270 */
[----:B------:R-:W-:Y:S01]  /*0900*/  IMAD.MOV.U32 R22, RZ, RZ, R14 ;  /* 0x000000ffff167224 */ /* 0x000fe200078e000e */
[----:B------:R-:W-:Y:S01]  /*0910*/  ISETP.GE.AND P1, PT, R7, R0, PT ;  /* 0x000000000700720c */ /* 0x000fe20003f26270 */
[----:B------:R-:W-:-:S02]  /*0920*/  IMAD R4, R16, R3, R4 ;  /* 0x0000000310047224 */ /* 0x000fc400078e0204 */
[----:B------:R-:W-:-:S05]  /*0930*/  IMAD.WIDE.U32 R8, R16, R6, R22 ;  /* 0x0000000610087225 */ /* 0x000fca00078e0016 */
[----:B------:R-:W-:Y:S02]  /*0940*/  IADD3 R5, R9, R4, RZ ;  /* 0x0000000409057210 */ /* 0x000fe40007ffe0ff */
[----:B------:R-:W-:-:S04]  /*0950*/  LEA R4, P0, R8, R12, 0x1 ;  /* 0x0000000c08047211 */ /* 0x000fc800078008ff */
[----:B------:R-:W-:-:S05]  /*0960*/  LEA.HI.X R5, R8, R13, R5, 0x1, P0 ;  /* 0x0000000d08057211 */ /* 0x000fca00000f0c05 */
[----:B------:R1:W-:Y:S04]  /*0970*/  @!P2 ST.E.128 [R4.64], RZ ;  /* 0x000000ff0400a985 */ /* 0x0003e8000c101d06 */
[----:B------:R1:W-:Y:S02]  /*0980*/  @!P1 ST.E.128 [R4.64+0x80], RZ ;  /* 0x000080ff04009985 */ /* 0x0003e4000c101d06 */
.L_x_853:
[----:B------:R-:W-:Y:S05]  /*0990*/  BSYNC B0 ;  /* 0x0000000000007941 */ /* 0x000fea0003800000 */
.L_x_852:
[----:B------:R-:W-:Y:S01]  /*09a0*/  IADD3 R10, R6, 0x10, RZ ;  /* 0x00000010060a7810 */ /* 0x000fe20007ffe0ff */
[----:B------:R-:W-:Y:S03]  /*09b0*/  BSSY B0, `(.L_x_854) ;  /* 0x0000011000007945 */ /* 0x000fe60003800000 */
[----:B------:R-:W-:-:S13]  /*09c0*/  ISETP.GE.AND P0, PT, R10, R233, PT ;  /* 0x000000e90a00720c */ /* 0x000fda0003f06270 */
[----:B------:R-:W-:Y:S05]  /*09d0*/  @P0 BRA `(.L_x_855) ;  /* 0x000000e000000947 */ /* 0x000fea0003800000 */
[----:B------:R-:W-:Y:S01]  /*09e0*/  IADD3 R9, P0, R6, 0x10, RZ ;  /* 0x0000001006097810 */ /* 0x000fe20007f1e0ff */
[----:B------:R-:W-:Y:S01]  /*09f0*/  IMAD.MOV.U32 R24, RZ, RZ, R14 ;  /* 0x000000ffff187224 */ /* 0x000fe200078e000e */
[----:B------:R-:W-:Y:S02]  /*0a00*/  MOV R25, R23 ;  /* 0x0000001700197202 */ /* 0x000fe40000000f00 */
[-C--:B-----5:R-:W-:Y:S01]  /*0a10*/  ISETP.GE.AND P1, PT, R20, R0.reuse, PT ;  /* 0x000000001400720c */ /* 0x0a0fe20003f26270 */
[----:B-1----:R-:W-:Y:S01]  /*0a20*/  IMAD.X R5, RZ, RZ, R3, P0 ;  /* 0x000000ffff057224 */ /* 0x002fe200000e0603 */
[----:B------:R-:W-:Y:S01]  /*0a30*/  ISETP.GE.AND P0, PT, R7, R0, PT ;  /* 0x000000000700720c */ /* 0x000fe20003f06270 */
[----:B------:R-:W-:-:S04]  /*0a40*/  IMAD.WIDE.U32 R24, R16, R9, R24 ;  /* 0x0000000910187225 */ /* 0x000fc800078e0018 */
[----:B------:R-:W-:Y:S01]  /*0a50*/  IMAD R5, R5, R16, RZ ;  /* 0x0000001005057224 */ /* 0x000fe200078e02ff */
[----:B------:R-:W-:-:S03]  /*0a60*/  LEA R4, P2, R24, R12, 0x1 ;  /* 0x0000000c18047211 */ /* 0x000fc600078408ff */
[----:B------:R-:W-:-:S04]  /*0a70*/  IMAD R5, R17, R9, R5 ;  /* 0x0000000911057224 */ /* 0x000fc800078e0205 */
[----:B------:R-:W-:-:S05]  /*0a80*/  IMAD.IADD R5, R25, 0x1, R5 ;  /* 0x0000000119057824 */ /* 0x000fca00078e0205 */
[----:B------:R-:W-:-:S05]  /*0a90*/  LEA.HI.X R5, R24, R13, R5, 0x1, P2 ;  /* 0x0000000d18057211 */ /* 0x000fca00010f0c05 */
[----:B------:R1:W-:Y:S04]  /*0aa0*/  @!P1 ST.E.128 [R4.64], RZ ;  /* 0x000000ff04009985 */ /* 0x0003e8000c101d06 */
[----:B------:R1:W-:Y:S02]  /*0ab0*/  @!P0 ST.E.128 [R4.64+0x80], RZ ;  /* 0x000080ff04008985 */ /* 0x0003e4000c101d06 */
.L_x_855:
[----:B------:R-:W-:Y:S05]  /*0ac0*/  BSYNC B0 ;  /* 0x0000000000007941 */ /* 0x000fea0003800000 */
.L_x_854:
        /* <DEDUP_REMOVED lines=18> */
.L_x_857:
[----:B------:R-:W-:Y:S05]  /*0bf0*/  BSYNC B0 ;  /* 0x0000000000007941 */ /* 0x000fea0003800000 */
.L_x_856:
[----:B-1----:R-:W-:Y:S01]  /*0c00*/  IADD3 R4, R6, 0x30, RZ ;  /* 0x0000003006047810 */ /* 0x002fe20007ffe0ff */
[----:B------:R-:W-:Y:S03]  /*0c10*/  BSSY B0, `(.L_x_858) ;  /* 0x0000010000007945 */ /* 0x000fe60003800000 */
[----:B------:R-:W-:-:S13]  /*0c20*/  ISETP.GE.AND P0, PT, R4, R233, PT ;  /* 0x000000e90400720c */ /* 0x000fda0003f06270 */
[----:B------:R-:W-:Y:S05]  /*0c30*/  @P0 BRA `(.L_x_859) ;  /* 0x000000d000000947 */ /* 0x000fea0003800000 */
[----:B------:R-:W-:Y:S02]  /*0c40*/  IADD3 R9, P0, R6, 0x30, RZ ;  /* 0x0000003006097810 */ /* 0x000fe40007f1e0ff */
[----:B------:R-:W-:Y:S02]  /*0c50*/  MOV R15, R23 ;  /* 0x00000017000f7202 */ /* 0x000fe40000000f00 */
[-C--:B-----5:R-:W-:Y:S01]  /*0c60*/  ISETP.GE.AND P1, PT, R20, R0.reuse, PT ;  /* 0x000000001400720c */ /* 0x0a0fe20003f26270 */
[----:B------:R-:W-:Y:S01]  /*0c70*/  IMAD.X R5, RZ, RZ, R3, P0 ;  /* 0x000000ffff057224 */ /* 0x000fe200000e0603 */
        /* <DEDUP_REMOVED lines=9> */
.L_x_859:
[----:B------:R-:W-:Y:S05]  /*0d10*/  BSYNC B0 ;  /* 0x0000000000007941 */ /* 0x000fea0003800000 */
.L_x_858:
[----:B------:R-:W-:Y:S01]  /*0d20*/  ISETP.NE.AND P4, PT, R147, RZ, PT ;  /* 0x000000ff9300720c */ /* 0x000fe20003f85270 */
[----:B------:R-:W-:Y:S01]  /*0d30*/  IMAD.MOV.U32 R231, RZ, RZ, 0x0 ;  /* 0x00000000ffe77424 */ /* 0x000fe200078e00ff */
[----:B------:R-:W-:Y:S02]  /*0d40*/  IADD3 R5, P0, R2, R6, RZ ;  /* 0x0000000602057210 */ /* 0x000fe40007f1e0ff */
[-C--:B------:R-:W-:Y:S02]  /*0d50*/  ISETP.GE.OR P3, PT, R6, R233.reuse, P4 ;  /* 0x000000e90600720c */ /* 0x080fe40002766670 */
[----:B------:R-:W-:-:S02]  /*0d60*/  ISETP.GE.OR P2, PT, R10, R233, P4 ;  /* 0x000000e90a00720c */ /* 0x000fc40002746670 */
[-C--:B------:R-:W-:Y:S02]  /*0d70*/  ISETP.GE.OR P1, PT, R8, R233.reuse, P4 ;  /* 0x000000e90800720c */ /* 0x080fe40002726670 */
[----:B------:R-:W-:Y:S02]  /*0d80*/  ISETP.GE.OR P4, PT, R4, R233, P4 ;  /* 0x000000e90400720c */ /* 0x000fe40002786670 */
[----:B------:R-:W-:Y:S02]  /*0d90*/  LEA.HI.X.SX32 R2, R2, R3, 0x1, P0 ;  /* 0x0000000302027211 */ /* 0x000fe400000f0eff */
[----:B-----5:R-:W-:-:S03]  /*0da0*/  LEA R6, P0, R5, R18, 0x2 ;  /* 0x0000001205067211 */ /* 0x020fc600078010ff */
[----:B------:R-:W-:Y:S01]  /*0db0*/  @!P3 IMAD.MOV.U32 R9, RZ, RZ, 0x7f800000 ;  /* 0x7f800000ff09b424 */ /* 0x000fe200078e00ff */
[----:B------:R-:W-:Y:S01]  /*0dc0*/  LEA.HI.X R7, R5, R19, R2, 0x2, P0 ;  /* 0x0000001305077211 */ /* 0x000fe200000f1402 */
[----:B------:R-:W-:Y:S02]  /*0dd0*/  @!P2 IMAD.MOV.U32 R5, RZ, RZ, 0x7f800000 ;  /* 0x7f800000ff05a424 */ /* 0x000fe400078e00ff */
[----:B------:R-:W-:Y:S02]  /*0de0*/  @!P1 IMAD.MOV.U32 R3, RZ, RZ, 0x7f800000 ;  /* 0x7f800000ff039424 */ /* 0x000fe400078e00ff */
[----:B------:R2:W-:Y:S04]  /*0df0*/  @!P3 ST.E [R6.64], R9 ;  /* 0x000000090600b985 */ /* 0x0005e8000c101906 */
[----:B------:R2:W-:Y:S04]  /*0e00*/  @!P2 ST.E [R6.64+0x40], R5 ;  /* 0x000040050600a985 */ /* 0x0005e8000c101906 */
[----:B------:R2:W-:Y:S01]  /*0e10*/  @!P1 ST.E [R6.64+0x80], R3 ;  /* 0x0000800306009985 */ /* 0x0005e2000c101906 */
[----:B------:R-:W-:Y:S05]  /*0e20*/  @P4 RET.REL.NODEC R230 `(_ZN5flash24flash_fwd_splitkv_kernelI23Flash_fwd_kernel_traitsILi128ELi64ELi128ELi4ELb0ELb0EN7cutlass6half_tE19Flash_kernel_traitsILi128ELi64ELi128ELi4ES3_EELb1ELb0ELb0ELb0ELb0ELb0ELb0ELb1EEEvNS_16Flash_fwd_paramsE) ;  /* 0xfffff1d0e6004950 */ /* 0x000fea0003c3ffff */
[----:B--2---:R-:W-:Y:S02]  /*0e30*/  MOV R3, 0x7f800000 ;  /* 0x7f80000000037802 */ /* 0x004fe40000000f00 */
[----:B------:R-:W-:-:S03]  /*0e40*/  MOV R231, 0x0 ;  /* 0x0000000000e77802 */ /* 0x000fc60000000f00 */
[----:B------:R2:W-:Y:S01]  /*0e50*/  ST.E [R6.64+0xc0], R3 ;  /* 0x0000c00306007985 */ /* 0x0005e2000c101906 */
[----:B------:R-:W-:Y:S05]  /*0e60*/  RET.REL.NODEC R230 `(_ZN5flash24flash_fwd_splitkv_kernelI23Flash_fwd_kernel_traitsILi128ELi64ELi128ELi4ELb0ELb0EN7cutlass6half_tE19Flash_kernel_traitsILi128ELi64ELi128ELi4ES3_EELb1ELb0ELb0ELb0ELb0ELb0ELb0ELb1EEEvNS_16Flash_fwd_paramsE) ;  /* 0xfffff190e6007950 */ /* 0x000fea0003c3ffff */
.L_x_851:
[----:B-1----:R-:W2:Y:S04]  /*0e70*/  LD.E.64 R6, [R10.64+0x160] ;  /* 0x000160060a067980 */ /* 0x002ea8000c101b00 */
[----:B------:R-:W4:Y:S01]  /*0e80*/  LD.E.64 R8, [R10.64+0x158] ;  /* 0x000158060a087980 */ /* 0x000f22000c101b00 */
[----:B--2---:R-:W-:-:S04]  /*0e90*/  ISETP.NE.U32.AND P1, PT, R6, RZ, PT ;  /* 0x000000ff0600720c */ /* 0x004fc80003f25070 */
[----:B------:R-:W-:-:S13]  /*0ea0*/  ISETP.NE.AND.EX P1, PT, R7, RZ, PT, P1 ;  /* 0x000000ff0700720c */ /* 0x000fda0003f25310 */
[----:B------:R-:W2:Y:S01]  /*0eb0*/  @P1 LD.E.64 R4, [R10.64+0x168] ;  /* 0x000168060a041980 */ /* 0x000ea2000c101b00 */
[----:B----4-:R-:W-:Y:S01]  /*0ec0*/  ISETP.NE.U32.AND P0, PT, R8, RZ, PT ;  /* 0x000000ff0800720c */ /* 0x010fe20003f05070 */
[----:B------:R-:W-:-:S03]  /*0ed0*/  IMAD.MOV.U32 R13, RZ, RZ, R231 ;  /* 0x000000ffff0d7224 */ /* 0x000fc600078e00e7 */
[----:B------:R-:W-:Y:S02]  /*0ee0*/  ISETP.NE.AND.EX P0, PT, R9, RZ, PT, P0 ;  /* 0x000000ff0900720c */ /* 0x000fe40003f05300 */
[----:B------:R-:W-:Y:S01]  /*0ef0*/  @P1 SHF.R.S32.HI R0, RZ, 0x1f, R231 ;  /* 0x0000001fff001819 */ /* 0x000fe200000114e7 */
[----:B------:R-:W-:-:S10]  /*0f00*/  CS2R R236, SRZ ;  /* 0x0000000000ec7805 */ /* 0x000fd4000001ff00 */
[----:B------:R-:W-:-:S05]  /*0f10*/  @P0 IMAD.WIDE R8, R231, 0x4, R8 ;  /* 0x00000004e7080825 */ /* 0x000fca00078e0208 */
[----:B------:R1:W5:Y:S01]  /*0f20*/  @P0 LD.E R13, [R8.64] ;  /* 0x00000006080d0980 */ /* 0x000362000c101900 */
[----:B------:R-:W-:Y:S01]  /*0f30*/  BSSY B0, `(.L_x_860) ;  /* 0x00000ae000007945 */ /* 0x000fe20003800000 */
[-C--:B--2---:R-:W-:Y:S02]  /*0f40*/  @P1 IMAD R5, R5, R231.reuse, RZ ;  /* 0x000000e705051224 */ /* 0x084fe400078e02ff */
[----:B------:R-:W-:-:S04]  /*0f50*/  @P1 IMAD.WIDE.U32 R2, R4, R231, RZ ;  /* 0x000000e704021225 */ /* 0x000fc800078e00ff */
[----:B------:R-:W-:Y:S01]  /*0f60*/  @P1 IMAD R0, R4, R0, R5 ;  /* 0x0000000004001224 */ /* 0x000fe200078e0205 */
[----:B------:R-:W-:-:S03]  /*0f70*/  @P1 LEA R236, P0, R2, R6, 0x2 ;  /* 0x0000000602ec1211 */ /* 0x000fc600078010ff */
[----:B------:R-:W-:-:S05]  /*0f80*/  @P1 IMAD.IADD R0, R3, 0x1, R0 ;  /* 0x0000000103001824 */ /* 0x000fca00078e0200 */
[----:B------:R-:W-:Y:S02]  /*0f90*/  @P1 LEA.HI.X R237, R2, R7, R0, 0x2, P0 ;  /* 0x0000000702ed1211 */ /* 0x000fe400000f1400 */
[----:B------:R-:W-:-:S04]  /*0fa0*/  ISETP.NE.U32.AND P0, PT, R236, RZ, PT ;  /* 0x000000ffec00720c */ /* 0x000fc80003f05070 */
[----:B------:R-:W-:-:S13]  /*0fb0*/  ISETP.NE.AND.EX P0, PT, R237, RZ, PT, P0 ;  /* 0x000000ffed00720c */ /* 0x000fda0003f05300 */
[----:B------:R-:W-:Y:S05]  /*0fc0*/  @!P0 BRA `(.L_x_861) ;  /* 0x0000053000008947 */ /* 0x000fea0003800000 */
[----:B-1----:R-:W2:Y:S04]  /*0fd0*/  LD.E R2, [R10.64+0x170] ;  /* 0x000170060a027980 */ /* 0x002ea8000c101900 */
[----:B------:R-:W4:Y:S01]  /*0fe0*/  LD.E R6, [R10.64+0x68] ;  /* 0x000068060a067980 */ /* 0x000f22000c101900 */
[----:B------:R-:W-:-:S03]  /*0ff0*/  LEA R5, R48, 0xffffff80, 0x7 ;  /* 0xffffff8030057811 */ /* 0x000fc600078e38ff */
[----:B---3--:R-:W3:Y:S04]  /*1000*/  LD.E.64 R18, [R10.64+0x20] ;  /* 0x000020060a127980 */ /* 0x008ee8000c101b00 */
[----:B------:R-:W3:Y:S04]  /*1010*/  LD.E.64 R60, [R10.64+0x38] ;  /* 0x000038060a3c7980 */ /* 0x000ee8000c101b00 */
[----:B------:R-:W3:Y:S04]  /*1020*/  LD.E.64 R14, [R10.64+0x50] ;  /* 0x000050060a0e7980 */ /* 0x000ee8000c101b00 */
[----:B------:R1:W5:Y:S04]  /*1030*/  LD.E.64 R24, [R10.64+0x58] ;  /* 0x000058060a187980 */ /* 0x000368000c101b00 */
[----:B------:R1:W5:Y:S01]  /*1040*/  LD.E.64 R62, [R10.64+0x40] ;  /* 0x000040060a3e7980 */ /* 0x000362000c101b00 */
[----:B--2---:R-:W-:-:S04]  /*1050*/  IABS R4, R2 ;  /* 0x0000000200047213 */ /* 0x004fc80000000000 */
[----:B------:R-:W2:Y:S08]  /*1060*/  I2F.RP R7, R4 ;  /* 0x0000000400077306 */ /* 0x000eb00000209400 */
[----:B--2---:R-:W2:Y:S02]  /*1070*/  MUFU.RCP R12, R7 ;  /* 0x00000007000c7308 */ /* 0x004ea40000001000 */
[----:B--2---:R-:W-:-:S06]  /*1080*/  IADD3 R12, R12, 0xffffffe, RZ ;  /* 0x0ffffffe0c0c7810 */ /* 0x004fcc0007ffe0ff */
[----:B-----5:R-:W2:Y:S01]  /*1090*/  F2I.FTZ.U32.TRUNC.NTZ R13, R12 ;  /* 0x0000000c000d7305 */ /* 0x020ea2000021f000 */
[----:B------:R-:W-:Y:S01]  /*10a0*/  IABS R0, R2 ;  /* 0x0000000200007213 */ /* 0x000fe20000000000 */
[----:B--2---:R-:W-:Y:S02]  /*10b0*/  IMAD.MOV R3, RZ, RZ, -R13 ;  /* 0x000000ffff037224 */ /* 0x004fe400078e0a0d */
[----:B------:R-:W-:Y:S02]  /*10c0*/  IMAD.MOV.U32 R12, RZ, RZ, RZ ;  /* 0x000000ffff0c7224 */ /* 0x000fe400078e00ff */
[----:B------:R-:W-:Y:S01]  /*10d0*/  IMAD R8, R3, R4, RZ ;  /* 0x0000000403087224 */ /* 0x000fe200078e02ff */
[----:B------:R-:W-:-:S03]  /*10e0*/  IABS R3, R5 ;  /* 0x0000000500037213 */ /* 0x000fc60000000000 */
[----:B------:R-:W-:Y:S01]  /*10f0*/  IMAD.HI.U32 R8, R13, R8, R12 ;  /* 0x000000080d087227 */ /* 0x000fe200078e000c */
[----:B------:R-:W-:Y:S01]  /*1100*/  IADD3 R0, RZ, -R0, RZ ;  /* 0x80000000ff007210 */ /* 0x000fe20007ffe0ff */
[----:B------:R-:W2:Y:S04]  /*1110*/  LD.E.64 R12, [R10.64+0x28] ;  /* 0x000028060a0c7980 */ /* 0x000ea8000c101b00 */
[----:B------:R-:W-:-:S04]  /*1120*/  IMAD.HI.U32 R9, R8, R3, RZ ;  /* 0x0000000308097227 */ /* 0x000fc800078e00ff */
[----:B------:R-:W-:-:S05]  /*1130*/  IMAD R3, R9, R0, R3 ;  /* 0x0000000009037224 */ /* 0x000fca00078e0203 */
[----:B------:R-:W-:Y:S02]  /*1140*/  ISETP.GT.U32.AND P1, PT, R4, R3, PT ;  /* 0x000000030400720c */ /* 0x000fe40003f24070 */
[----:B------:R-:W-:-:S11]  /*1150*/  LOP3.LUT R0, R5, R2, RZ, 0x3c, !PT ;  /* 0x0000000205007212 */ /* 0x000fd600078e3cff */
[----:B------:R-:W-:-:S05]  /*1160*/  @!P1 IMAD.IADD R3, R3, 0x1, -R4 ;  /* 0x0000000103039824 */ /* 0x000fca00078e0a04 */
[----:B------:R-:W-:Y:S02]  /*1170*/  ISETP.GE.U32.AND P2, PT, R3, R4, PT ;  /* 0x000000040300720c */ /* 0x000fe40003f46070 */
[----:B------:R-:W-:Y:S02]  /*1180*/  ISETP.GE.AND P0, PT, R0, RZ, PT ;  /* 0x000000ff0000720c */ /* 0x000fe40003f06270 */
[----:B------:R-:W-:Y:S02]  /*1190*/  @!P1 IADD3 R9, R9, 0x1, RZ ;  /* 0x0000000109099810 */ /* 0x000fe40007ffe0ff */
[----:B------:R-:W-:-:S07]  /*11a0*/  ISETP.NE.AND P1, PT, R2, RZ, PT ;  /* 0x000000ff0200720c */ /* 0x000fce0003f25270 */
[----:B------:R-:W-:-:S05]  /*11b0*/  @P2 IADD3 R9, R9, 0x1, RZ ;  /* 0x0000000109092810 */ /* 0x000fca0007ffe0ff */
[----:B------:R-:W-:Y:S01]  /*11c0*/  @!P0 IMAD.MOV R9, RZ, RZ, -R9 ;  /* 0x000000ffff098224 */ /* 0x000fe200078e0a09 */
[----:B------:R-:W-:-:S05]  /*11d0*/  @!P1 LOP3.LUT R9, RZ, R2, RZ, 0x33, !PT ;  /* 0x00000002ff099212 */ /* 0x000fca00078e33ff */
[----:B------:R-:W-:-:S05]  /*11e0*/  IMAD.WIDE R22, R9, 0x4, R236 ;  /* 0x0000000409167825 */ /* 0x000fca00078e02ec */
[----:B------:R1:W2:Y:S01]  /*11f0*/  LD.E R3, [R22.64] ;  /* 0x0000000616037980 */ /* 0x0002a2000c101900 */
[----:B----4-:R-:W-:-:S04]  /*1200*/  IABS R8, R6 ;  /* 0x0000000600087213 */ /* 0x010fc80000000000 */
[----:B------:R-:W4:Y:S08]  /*1210*/  I2F.RP R16, R8 ;  /* 0x0000000800107306 */ /* 0x000f300000209400 */
[----:B----4-:R-:W4:Y:S02]  /*1220*/  MUFU.RCP R4, R16 ;  /* 0x0000001000047308 */ /* 0x010f240000001000 */
[----:B----4-:R-:W-:-:S06]  /*1230*/  IADD3 R4, R4, 0xffffffe, RZ ;  /* 0x0ffffffe04047810 */ /* 0x010fcc0007ffe0ff */
[----:B-1----:R-:W1:Y:S01]  /*1240*/  F2I.FTZ.U32.TRUNC.NTZ R23, R4 ;  /* 0x0000000400177305 */ /* 0x002e62000021f000 */
[----:B------:R-:W-:Y:S01]  /*1250*/  IMAD.MOV.U32 R22, RZ, RZ, RZ ;  /* 0x000000ffff167224 */ /* 0x000fe200078e00ff */
[----:B------:R-:W-:Y:S02]  /*1260*/  IABS R7, R6 ;  /* 0x0000000600077213 */ /* 0x000fe40000000000 */
[----:B-1----:R-:W-:-:S05]  /*1270*/  IADD3 R0, RZ, -R23, RZ ;  /* 0x80000017ff007210 */ /* 0x002fca0007ffe0ff */
[----:B------:R-:W-:Y:S01]  /*1280*/  IMAD R17, R0, R8, RZ ;  /* 0x0000000800117224 */ /* 0x000fe200078e02ff */
[----:B------:R-:W-:-:S03]  /*1290*/  IABS R0, R229 ;  /* 0x000000e500007213 */ /* 0x000fc60000000000 */
[----:B------:R-:W-:-:S04]  /*12a0*/  IMAD.HI.U32 R17, R23, R17, R22 ;  /* 0x0000001117117227 */ /* 0x000fc800078e0016 */
[----:B------:R-:W-:Y:S02]  /*12b0*/  IMAD.MOV R7, RZ, RZ, -R7 ;  /* 0x000000ffff077224 */ /* 0x000fe400078e0a07 */
[----:B------:R-:W-:-:S04]  /*12c0*/  IMAD.HI.U32 R4, R17, R0, RZ ;  /* 0x0000000011047227 */ /* 0x000fc800078e00ff */
[----:B------:R-:W-:-:S05]  /*12d0*/  IMAD R7, R4, R7, R0 ;  /* 0x0000000704077224 */ /* 0x000fca00078e0200 */
[----:B------:R-:W-:Y:S01]  /*12e0*/  ISETP.GT.U32.AND P1, PT, R8, R7, PT ;  /* 0x000000070800720c */ /* 0x000fe20003f24070 */
[----:B------:R-:W-:-:S12]  /*12f0*/  IMAD.MOV R9, RZ, RZ, -R9 ;  /* 0x000000ffff097224 */ /* 0x000fd800078e0a09 */
[----:B------:R-:W-:-:S04]  /*1300*/  @!P1 IADD3 R7, R7, -R8, RZ ;  /* 0x8000000807079210 */ /* 0x000fc80007ffe0ff */
[----:B------:R-:W-:Y:S02]  /*1310*/  ISETP.GE.U32.AND P2, PT, R7, R8, PT ;  /* 0x000000080700720c */ /* 0x000fe40003f46070 */
[----:B------:R-:W-:Y:S02]  /*1320*/  LOP3.LUT R8, R229, R6, RZ, 0x3c, !PT ;  /* 0x00000006e5087212 */ /* 0x000fe400078e3cff */
[----:B------:R-:W-:Y:S02]  /*1330*/  @!P1 IADD3 R4, R4, 0x1, RZ ;  /* 0x0000000104049810 */ /* 0x000fe40007ffe0ff */
[----:B------:R-:W-:Y:S02]  /*1340*/  ISETP.GE.AND P0, PT, R8, RZ, PT ;  /* 0x000000ff0800720c */ /* 0x000fe40003f06270 */
[----:B------:R-:W-:Y:S01]  /*1350*/  ISETP.NE.AND P1, PT, R6, RZ, PT ;  /* 0x000000ff0600720c */ /* 0x000fe20003f25270 */
[----:B------:R-:W-:-:S04]  /*1360*/  IMAD R2, R2, R9, R5 ;  /* 0x0000000902027224 */ /* 0x000fc800078e0205 */
[----:B------:R-:W-:Y:S01]  /*1370*/  @P2 IADD3 R4, R4, 0x1, RZ ;  /* 0x0000000104042810 */ /* 0x000fe20007ffe0ff */
[----:B---3--:R-:W-:-:S05]  /*1380*/  IMAD R8, R61, R2, RZ ;  /* 0x000000023d087224 */ /* 0x008fca00078e02ff */
[----:B------:R-:W-:Y:S02]  /*1390*/  @!P0 IMAD.MOV R4, RZ, RZ, -R4 ;  /* 0x000000ffff048224 */ /* 0x000fe400078e0a04 */
[----:B------:R-:W-:-:S05]  /*13a0*/  @!P1 LOP3.LUT R4, RZ, R6, RZ, 0x33, !PT ;  /* 0x00000006ff049212 */ /* 0x000fca00078e33ff */
[----:B------:R-:W-:Y:S01]  /*13b0*/  IMAD R6, R15, R4, RZ ;  /* 0x000000040f067224 */ /* 0x000fe200078e02ff */
[----:B--2---:R-:W-:Y:S01]  /*13c0*/  SHF.R.S32.HI R0, RZ, 0x1f, R3 ;  /* 0x0000001fff007819 */ /* 0x004fe20000011403 */
[-C--:B------:R-:W-:Y:S02]  /*13d0*/  IMAD R7, R19, R3.reuse, RZ ;  /* 0x0000000313077224 */ /* 0x080fe400078e02ff */
[----:B------:R-:W-:-:S04]  /*13e0*/  IMAD.WIDE.U32 R16, R18, R3, RZ ;  /* 0x0000000312107225 */ /* 0x000fc800078e00ff */
[----:B------:R-:W-:-:S05]  /*13f0*/  IMAD R7, R18, R0, R7 ;  /* 0x0000000012077224 */ /* 0x000fca00078e0207 */
[----:B------:R-:W-:Y:S02]  /*1400*/  IADD3 R17, R17, R7, RZ ;  /* 0x0000000711117210 */ /* 0x000fe40007ffe0ff */
[----:B------:R-:W-:-:S03]  /*1410*/  SHF.R.S32.HI R7, RZ, 0x1f, R2 ;  /* 0x0000001fff077819 */ /* 0x000fc60000011402 */
[----:B------:R-:W-:-:S04]  /*1420*/  IMAD.WIDE.U32 R16, R2, R60, R16 ;  /* 0x0000003c02107225 */ /* 0x000fc800078e0010 */
[----:B------:R-:W-:Y:S02]  /*1430*/  IMAD R8, R60, R7, R8 ;  /* 0x000000073c087224 */ /* 0x000fe400078e0208 */
[-C--:B------:R-:W-:Y:S01]  /*1440*/  IMAD R9, R13, R3.reuse, RZ ;  /* 0x000000030d097224 */ /* 0x080fe200078e02ff */
[----:B------:R-:W-:Y:S02]  /*1450*/  SHF.R.S32.HI R13, RZ, 0x1f, R4 ;  /* 0x0000001fff0d7819 */ /* 0x000fe40000011404 */
[----:B------:R-:W-:Y:S01]  /*1460*/  IADD3 R17, R17, R8, RZ ;  /* 0x0000000811117210 */ /* 0x000fe20007ffe0ff */
[----:B------:R-:W-:-:S04]  /*1470*/  IMAD.WIDE.U32 R18, R12, R3, RZ ;  /* 0x000000030c127225 */ /* 0x000fc800078e00ff */
[----:B------:R-:W-:Y:S02]  /*1480*/  IMAD R3, R14, R13, R6 ;  /* 0x0000000d0e037224 */ /* 0x000fe400078e0206 */
[----:B------:R-:W-:Y:S02]  /*1490*/  IMAD R9, R12, R0, R9 ;  /* 0x000000000c097224 */ /* 0x000fe400078e0209 */
[----:B------:R-:W-:-:S03]  /*14a0*/  IMAD.WIDE.U32 R14, R4, R14, R16 ;  /* 0x0000000e040e7225 */ /* 0x000fc600078e0010 */
[----:B------:R-:W-:Y:S01]  /*14b0*/  IADD3 R9, R19, R9, RZ ;  /* 0x0000000913097210 */ /* 0x000fe20007ffe0ff */
[----:B------:R-:W-:Y:S01]  /*14c0*/  IMAD.MOV.U32 R6, RZ, RZ, R18 ;  /* 0x000000ffff067224 */ /* 0x000fe200078e0012 */
[----:B------:R-:W-:Y:S01]  /*14d0*/  MOV R0, R14 ;  /* 0x0000000e00007202 */ /* 0x000fe20000000f00 */
[----:B------:R-:W-:Y:S01]  /*14e0*/  IMAD.IADD R3, R15, 0x1, R3 ;  /* 0x000000010f037824 */ /* 0x000fe200078e0203 */
[----:B------:R-:W-:Y:S05]  /*14f0*/  BRA `(.L_x_862) ;  /* 0x0000051000007947 */ /* 0x000fea0003800000 */
.L_x_861:
[----:B-1----:R-:W2:Y:S01]  /*1500*/  LD.E R4, [R10.64+0x68] ;  /* 0x000068060a047980 */ /* 0x002ea2000c101900 */
[----:B------:R-:W-:-:S03]  /*1510*/  ISETP.NE.AND P3, PT, R15, -0x1, PT ;  /* 0xffffffff0f00780c */ /* 0x000fc60003f65270 */
[----:B------:R-:W4:Y:S04]  /*1520*/  LD.E.64 R60, [R10.64+0x38] ;  /* 0x000038060a3c7980 */ /* 0x000f28000c101b00 */
[----:B---3--:R-:W3:Y:S04]  /*1530*/  LD.E.64 R62, [R10.64+0x40] ;  /* 0x000040060a3e7980 */ /* 0x008ee8000c101b00 */
[----:B------:R-:W3:Y:S04]  /*1540*/  LD.E.64 R16, [R10.64+0x50] ;  /* 0x000050060a107980 */ /* 0x000ee8000c101b00 */
[----:B------:R-:W3:Y:S04]  /*1550*/  @!P3 LD.E.64 R22, [R10.64+0x20] ;  /* 0x000020060a16b980 */ /* 0x000ee8000c101b00 */
[----:B------:R-:W3:Y:S04]  /*1560*/  @!P3 LD.E.64 R18, [R10.64+0x28] ;  /* 0x000028060a12b980 */ /* 0x000ee8000c101b00 */
[----:B------:R1:W5:Y:S01]  /*1570*/  LD.E.64 R24, [R10.64+0x58] ;  /* 0x000058060a187980 */ /* 0x000362000c101b00 */
[----:B------:R-:W-:Y:S01]  /*1580*/  IMAD.MOV.U32 R8, RZ, RZ, RZ ;  /* 0x000000ffff087224 */ /* 0x000fe200078e00ff */
[----:B--2---:R-:W-:-:S04]  /*1590*/  IABS R3, R4 ;  /* 0x0000000400037213 */ /* 0x004fc80000000000 */
[----:B------:R-:W2:Y:S08]  /*15a0*/  I2F.RP R6, R3 ;  /* 0x0000000300067306 */ /* 0x000eb00000209400 */
[----:B--2---:R-:W2:Y:S02]  /*15b0*/  MUFU.RCP R2, R6 ;  /* 0x0000000600027308 */ /* 0x004ea40000001000 */
[----:B--2---:R-:W-:-:S06]  /*15c0*/  IADD3 R2, R2, 0xffffffe, RZ ;  /* 0x0ffffffe02027810 */ /* 0x004fcc0007ffe0ff */
[----:B------:R-:W2:Y:S01]  /*15d0*/  F2I.FTZ.U32.TRUNC.NTZ R9, R2 ;  /* 0x0000000200097305 */ /* 0x000ea2000021f000 */
[----:B------:R-:W-:Y:S02]  /*15e0*/  IABS R7, R4 ;  /* 0x0000000400077213 */ /* 0x000fe40000000000 */
[----:B--2---:R-:W-:-:S05]  /*15f0*/  IADD3 R0, RZ, -R9, RZ ;  /* 0x80000009ff007210 */ /* 0x004fca0007ffe0ff */
[----:B------:R-:W-:Y:S01]  /*1600*/  IMAD R5, R0, R3, RZ ;  /* 0x0000000300057224 */ /* 0x000fe200078e02ff */
[----:B------:R-:W-:-:S03]  /*1610*/  IABS R0, R229 ;  /* 0x000000e500007213 */ /* 0x000fc60000000000 */
[----:B------:R-:W-:Y:S01]  /*1620*/  IMAD.HI.U32 R5, R9, R5, R8 ;  /* 0x0000000509057227 */ /* 0x000fe200078e0008 */
[----:B------:R-:W-:-:S05]  /*1630*/  IADD3 R7, RZ, -R7, RZ ;  /* 0x80000007ff077210 */ /* 0x000fca0007ffe0ff */
[----:B------:R-:W-:Y:S01]  /*1640*/  IMAD.HI.U32 R2, R5, R0, RZ ;  /* 0x0000000005027227 */ /* 0x000fe200078e00ff */
[----:B------:R-:W-:-:S03]  /*1650*/  @!P3 SHF.R.S32.HI R6, RZ, 0x1f, R14 ;  /* 0x0000001fff06b819 */ /* 0x000fc6000001140e */
[----:B------:R-:W-:Y:S02]  /*1660*/  IMAD R0, R2, R7, R0 ;  /* 0x0000000702007224 */ /* 0x000fe400078e0200 */
[----:B----4-:R-:W-:-:S03]  /*1670*/  @!P3 IMAD R5, R61, R14, RZ ;  /* 0x0000000e3d05b224 */ /* 0x010fc600078e02ff */
[----:B------:R-:W-:Y:S01]  /*1680*/  ISETP.GT.U32.AND P0, PT, R3, R0, PT ;  /* 0x000000000300720c */ /* 0x000fe20003f04070 */
[----:B------:R-:W-:Y:S02]  /*1690*/  @!P3 IMAD R5, R6, R60, R5 ;  /* 0x0000003c0605b224 */ /* 0x000fe400078e0205 */
[----:B------:R-:W-:Y:S01]  /*16a0*/  @!P3 IMAD.WIDE.U32 R26, R60, R14, RZ ;  /* 0x0000000e3c1ab225 */ /* 0x000fe200078e00ff */
[----:B-----5:R-:W-:-:S04]  /*16b0*/  @!P3 SHF.R.S32.HI R6, RZ, 0x1f, R13 ;  /* 0x0000001fff06b819 */ /* 0x020fc8000001140d */
[----:B------:R-:W-:Y:S01]  /*16c0*/  @!P3 IADD3 R27, R27, R5, RZ ;  /* 0x000000051b1bb210 */ /* 0x000fe20007ffe0ff */
[----:B---3--:R-:W-:Y:S02]  /*16d0*/  @!P3 IMAD R5, R23, R13, RZ ;  /* 0x0000000d1705b224 */ /* 0x008fe400078e02ff */
[----:B------:R-:W-:Y:S02]  /*16e0*/  @P3 IMAD.IADD R7, R14, 0x1, R15 ;  /* 0x000000010e073824 */ /* 0x000fe400078e020f */
[----:B------:R-:W-:Y:S02]  /*16f0*/  @!P3 IMAD R5, R22, R6, R5 ;  /* 0x000000061605b224 */ /* 0x000fe400078e0205 */
[----:B------:R-:W-:Y:S02]  /*1700*/  @!P0 IMAD.IADD R0, R0, 0x1, -R3 ;  /* 0x0000000100008824 */ /* 0x000fe400078e0a03 */
[-C--:B------:R-:W-:Y:S02]  /*1710*/  @P3 IMAD R9, R61, R7.reuse, RZ ;  /* 0x000000073d093224 */ /* 0x080fe400078e02ff */
[----:B------:R-:W-:-:S04]  /*1720*/  @P3 IMAD.WIDE.U32 R28, R60, R7, RZ ;  /* 0x000000073c1c3225 */ /* 0x000fc800078e00ff */
[----:B------:R-:W-:Y:S01]  /*1730*/  @!P3 IMAD.WIDE.U32 R22, R22, R13, R26 ;  /* 0x0000000d1616b225 */ /* 0x000fe200078e001a */
[----:B------:R-:W-:Y:S02]  /*1740*/  ISETP.GE.U32.AND P2, PT, R0, R3, PT ;  /* 0x000000030000720c */ /* 0x000fe40003f46070 */
[----:B------:R-:W-:Y:S01]  /*1750*/  @P3 MOV R12, R28 ;  /* 0x0000001c000c3202 */ /* 0x000fe20000000f00 */
[----:B------:R-:W-:Y:S01]  /*1760*/  @P3 IMAD.IADD R9, R29, 0x1, R9 ;  /* 0x000000011d093824 */ /* 0x000fe200078e0209 */
[----:B------:R-:W-:Y:S02]  /*1770*/  @!P3 IADD3 R9, R23, R5, RZ ;  /* 0x000000051709b210 */ /* 0x000fe40007ffe0ff */
[----:B------:R-:W-:Y:S02]  /*1780*/  LEA R5, R48, 0xffffff80, 0x7 ;  /* 0xffffff8030057811 */ /* 0x000fe400078e38ff */
[----:B------:R-:W-:Y:S02]  /*1790*/  @!P3 MOV R12, R22 ;  /* 0x00000016000cb202 */ /* 0x000fe40000000f00 */
[----:B------:R-:W-:Y:S01]  /*17a0*/  LOP3.LUT R0, R229, R4, RZ, 0x3c, !PT ;  /* 0x00000004e5007212 */ /* 0x000fe200078e3cff */
[----:B------:R-:W-:Y:S01]  /*17b0*/  IMAD R8, R61, R5, RZ ;  /* 0x000000053d087224 */ /* 0x000fe200078e02ff */
[----:B------:R-:W-:Y:S01]  /*17c0*/  SHF.R.S32.HI R7, RZ, 0x1f, R5 ;  /* 0x0000001fff077819 */ /* 0x000fe20000011405 */
[----:B------:R-:W-:Y:S01]  /*17d0*/  IMAD.MOV.U32 R22, RZ, RZ, R12 ;  /* 0x000000ffff167224 */ /* 0x000fe200078e000c */
[----:B------:R-:W-:-:S02]  /*17e0*/  MOV R23, R9 ;  /* 0x0000000900177202 */ /* 0x000fc40000000f00 */
[----:B------:R-:W-:Y:S02]  /*17f0*/  ISETP.GE.AND P1, PT, R0, RZ, PT ;  /* 0x000000ff0000720c */ /* 0x000fe40003f26270 */
[----:B------:R-:W-:Y:S01]  /*1800*/  @!P0 IADD3 R2, R2, 0x1, RZ ;  /* 0x0000000102028810 */ /* 0x000fe20007ffe0ff */
[----:B------:R-:W-:Y:S01]  /*1810*/  @!P3 IMAD R6, R63, R14, RZ ;  /* 0x0000000e3f06b224 */ /* 0x000fe200078e02ff */
[----:B------:R-:W-:Y:S01]  /*1820*/  @!P3 SHF.R.S32.HI R3, RZ, 0x1f, R14 ;  /* 0x0000001fff03b819 */ /* 0x000fe2000001140e */
[----:B------:R-:W-:Y:S01]  /*1830*/  IMAD R8, R7, R60, R8 ;  /* 0x0000003c07087224 */ /* 0x000fe200078e0208 */
[----:B------:R-:W-:Y:S01]  /*1840*/  ISETP.NE.AND P0, PT, R4, RZ, PT ;  /* 0x000000ff0400720c */ /* 0x000fe20003f05270 */
[----:B------:R-:W-:Y:S01]  /*1850*/  IMAD.WIDE.U32 R22, R60, R5, R22 ;  /* 0x000000053c167225 */ /* 0x000fe200078e0016 */
[----:B------:R-:W-:-:S03]  /*1860*/  @P2 IADD3 R2, R2, 0x1, RZ ;  /* 0x0000000102022810 */ /* 0x000fc60007ffe0ff */
[----:B------:R-:W-:Y:S01]  /*1870*/  @!P3 IMAD R3, R3, R62, R6 ;  /* 0x0000003e0303b224 */ /* 0x000fe200078e0206 */
[----:B------:R-:W-:Y:S01]  /*1880*/  IADD3 R23, R23, R8, RZ ;  /* 0x0000000817177210 */ /* 0x000fe20007ffe0ff */
[----:B------:R-:W-:Y:S01]  /*1890*/  @!P3 IMAD.WIDE.U32 R26, R62, R14, RZ ;  /* 0x0000000e3e1ab225 */ /* 0x000fe200078e00ff */
[----:B------:R-:W-:-:S03]  /*18a0*/  MOV R8, R2 ;  /* 0x0000000200087202 */ /* 0x000fc60000000f00 */
[----:B------:R-:W-:Y:S01]  /*18b0*/  @!P3 IMAD.IADD R27, R27, 0x1, R3 ;  /* 0x000000011b1bb824 */ /* 0x000fe200078e0203 */
[----:B------:R-:W-:Y:S01]  /*18c0*/  @!P3 SHF.R.S32.HI R3, RZ, 0x1f, R13 ;  /* 0x0000001fff03b819 */ /* 0x000fe2000001140d */
[----:B------:R-:W-:Y:S02]  /*18d0*/  @!P3 IMAD R0, R19, R13, RZ ;  /* 0x0000000d1300b224 */ /* 0x000fe400078e02ff */
[----:B------:R-:W-:Y:S01]  /*18e0*/  @!P1 IMAD.MOV R8, RZ, RZ, -R8 ;  /* 0x000000ffff089224 */ /* 0x000fe200078e0a08 */
[----:B------:R-:W-:Y:S01]  /*18f0*/  @!P0 LOP3.LUT R8, RZ, R4, RZ, 0x33, !PT ;  /* 0x00000004ff088212 */ /* 0x000fe200078e33ff */
[----:B------:R-:W-:Y:S01]  /*1900*/  @!P3 IMAD R0, R18, R3, R0 ;  /* 0x000000031200b224 */ /* 0x000fe200078e0200 */
[----:B------:R-:W-:Y:S01]  /*1910*/  @P3 IADD3 R14, R14, R15, RZ ;  /* 0x0000000f0e0e3210 */ /* 0x000fe20007ffe0ff */
[----:B------:R-:W-:Y:S01]  /*1920*/  @!P3 IMAD.WIDE.U32 R18, R18, R13, R26 ;  /* 0x0000000d1212b225 */ /* 0x000fe200078e001a */
[----:B------:R-:W-:-:S03]  /*1930*/  SHF.R.S32.HI R13, RZ, 0x1f, R8 ;  /* 0x0000001fff0d7819 */ /* 0x000fc60000011408 */
[----:B------:R-:W-:Y:S02]  /*1940*/  IMAD R2, R17, R8, RZ ;  /* 0x0000000811027224 */ /* 0x000fe400078e02ff */
[-C--:B------:R-:W-:Y:S02]  /*1950*/  @P3 IMAD R9, R63, R14.reuse, RZ ;  /* 0x0000000e3f093224 */ /* 0x080fe400078e02ff */
[----:B------:R-:W-:-:S04]  /*1960*/  @P3 IMAD.WIDE.U32 R14, R62, R14, RZ ;  /* 0x0000000e3e0e3225 */ /* 0x000fc800078e00ff */
[----:B------:R-:W-:Y:S01]  /*1970*/  IMAD.WIDE.U32 R22, R16, R8, R22 ;  /* 0x0000000810167225 */ /* 0x000fe200078e0016 */
[----:B------:R-:W-:-:S03]  /*1980*/  @P3 IADD3 R9, R15, R9, RZ ;  /* 0x000000090f093210 */ /* 0x000fc60007ffe0ff */
[----:B------:R-:W-:Y:S01]  /*1990*/  IMAD R2, R16, R13, R2 ;  /* 0x0000000d10027224 */ /* 0x000fe200078e0202 */
[----:B------:R-:W-:Y:S01]  /*19a0*/  @P3 MOV R6, R14 ;  /* 0x0000000e00063202 */ /* 0x000fe20000000f00 */
[----:B------:R-:W-:Y:S01]  /*19b0*/  @!P3 IMAD.IADD R9, R19, 0x1, R0 ;  /* 0x000000011309b824 */ /* 0x000fe200078e0200 */
[----:B------:R-:W-:Y:S01]  /*19c0*/  @!P3 MOV R6, R18 ;  /* 0x000000120006b202 */ /* 0x000fe20000000f00 */
[----:B------:R-:W-:Y:S01]  /*19d0*/  IMAD.IADD R3, R23, 0x1, R2 ;  /* 0x0000000117037824 */ /* 0x000fe200078e0202 */
[----:B------:R-:W-:Y:S02]  /*19e0*/  MOV R0, R22 ;  /* 0x0000001600007202 */ /* 0x000fe40000000f00 */
[----:B------:R-:W-:Y:S02]  /*19f0*/  MOV R2, R5 ;  /* 0x0000000500027202 */ /* 0x000fe40000000f00 */
[----:B------:R-:W-:Y:S02]  /*1a00*/  MOV R4, R8 ;  /* 0x0000000800047202 */ /* 0x000fe40000000f00 */
.L_x_862:
[----:B-1----:R-:W-:Y:S05]  /*1a10*/  BSYNC B0 ;  /* 0x0000000000007941 */ /* 0x002fea0003800000 */
.L_x_860:
[----:B------:R-:W-:Y:S01]  /*1a20*/  ISETP.NE.AND P0, PT, R234, -0x1, PT ;  /* 0xffffffffea00780c */ /* 0x000fe20003f05270 */
[----:B------:R-:W2:Y:S04]  /*1a30*/  LD.E.64 R218, [R10.64+0x30] ;  /* 0x000030060ada7980 */ /* 0x000ea8000c101b00 */
[----:B------:R-:W3:Y:S04]  /*1a40*/  LD.E.64 R22, [R10.64+0x48] ;  /* 0x000048060a167980 */ /* 0x000ee8000c101b00 */
[----:B------:R-:W4:Y:S04]  /*1a50*/  LD.E R171, [R10.64+0xc0] ;  /* 0x0000c0060aab7980 */ /* 0x000f28000c101900 */
[----:B------:R-:W3:Y:S04]  /*1a60*/  @!P0 LD.E.64 R16, [R10.64+0x18] ;  /* 0x000018060a108980 */ /* 0x000ee8000c101b00 */
[----:B------:R-:W4:Y:S04]  /*1a70*/  LD.E.64 R14, [R10.64+0x10] ;  /* 0x000010060a0e7980 */ /* 0x000f28000c101b00 */
[----:B------:R-:W4:Y:S04]  /*1a80*/  LD.E.64 R216, [R10.64+0x8] ;  /* 0x000008060ad87980 */ /* 0x000f28000c101b00 */
[----:B------:R1:W5:Y:S04]  /*1a90*/  @P4 LD.E R12, [R20.64] ;  /* 0x00000006140c4980 */ /* 0x000368000c101900 */
[----:B------:R1:W5:Y:S01]  /*1aa0*/  LD.E.64 R220, [R10.64] ;  /* 0x000000060adc7980 */ /* 0x000362000c101b00 */
[----:B------:R-:W-:-:S04]  /*1ab0*/  SHF.R.S32.HI R56, RZ, 0x1f, R147 ;  /* 0x0000001fff387819 */ /* 0x000fc80000011493 */
[----:B------:R-:W-:-:S04]  /*1ac0*/  LEA.HI R212, R56, R147, RZ, 0x3 ;  /* 0x0000009338d47211 */ /* 0x000fc800078f18ff */
[----:B------:R-:W-:-:S05]  /*1ad0*/  LOP3.LUT R8, R212, 0xfffffff8, RZ, 0xc0, !PT ;  /* 0xfffffff8d4087812 */ /* 0x000fca00078ec0ff */
[----:B------:R-:W-:-:S04]  /*1ae0*/  IMAD.IADD R65, R147, 0x1, -R8 ;  /* 0x0000000193417824 */ /* 0x000fc800078e0a08 */
[----:B------:R-:W-:Y:S01]  /*1af0*/  IMAD.SHL.U32 R18, R65, 0x8, RZ ;  /* 0x0000000841127824 */ /* 0x000fe200078e00ff */
[----:B------:R-:W-:-:S04]  /*1b00*/  SHF.R.S32.HI R212, RZ, 0x3, R212 ;  /* 0x00000003ffd47819 */ /* 0x000fc800000114d4 */
[----:B------:R-:W-:Y:S02]  /*1b10*/  IADD3 R8, P1, R18, R6, RZ ;  /* 0x0000000612087210 */ /* 0x000fe40007f3e0ff */
[----:B------:R-:W-:Y:S01]  /*1b20*/  SHF.R.S32.HI R19, RZ, 0x1f, R18 ;  /* 0x0000001fff137819 */ /* 0x000fe20000011412 */
[-C--:B------:R-:W-:Y:S02]  /*1b30*/  IMAD R7, R7, R62.reuse, RZ ;  /* 0x0000003e07077224 */ /* 0x080fe400078e02ff */
[----:B------:R-:W-:Y:S02]  /*1b40*/  IMAD.SHL.U32 R6, R212, 0x40, RZ ;  /* 0x00000040d4067824 */ /* 0x000fe400078e00ff */
[----:B------:R-:W-:Y:S02]  /*1b50*/  IMAD.X R9, R19, 0x1, R9, P1 ;  /* 0x0000000113097824 */ /* 0x000fe400008e0609 */
[C---:B------:R-:W-:Y:S02]  /*1b60*/  IMAD R7, R2.reuse, R63, R7 ;  /* 0x0000003f02077224 */ /* 0x040fe400078e0207 */
[----:B------:R-:W-:Y:S01]  /*1b70*/  IMAD.WIDE.U32 R26, R2, R62, R8 ;  /* 0x0000003e021a7225 */ /* 0x000fe200078e0008 */
[----:B-1----:R-:W-:-:S03]  /*1b80*/  LOP3.LUT R21, R6, 0x1c0, RZ, 0xc0, !PT ;  /* 0x000001c006157812 */ /* 0x002fc600078ec0ff */
[----:B------:R-:W-:Y:S01]  /*1b90*/  IMAD R2, R25, R4, RZ ;  /* 0x0000000419027224 */ /* 0x000fe200078e02ff */
[----:B------:R-:W-:Y:S01]  /*1ba0*/  LEA.HI R174, R56, R147, RZ, 0x4 ;  /* 0x0000009338ae7211 */ /* 0x000fe200078f20ff */
[----:B------:R-:W-:Y:S02]  /*1bb0*/  IMAD.IADD R7, R27, 0x1, R7 ;  /* 0x000000011b077824 */ /* 0x000fe400078e0207 */
[----:B------:R-:W-:Y:S02]  /*1bc0*/  IMAD.MOV.U32 R6, RZ, RZ, R26 ;  /* 0x000000ffff067224 */ /* 0x000fe400078e001a */
[-C--:B------:R-:W-:Y:S02]  /*1bd0*/  IMAD R2, R13, R24.reuse, R2 ;  /* 0x000000180d027224 */ /* 0x080fe400078e0202 */
[----:B------:R-:W-:Y:S01]  /*1be0*/  IMAD.WIDE.U32 R24, R4, R24, R6 ;  /* 0x0000001804187225 */ /* 0x000fe200078e0006 */
[----:B------:R-:W-:Y:S02]  /*1bf0*/  LOP3.LUT R6, R174, 0xfffffff0, RZ, 0xc0, !PT ;  /* 0xfffffff0ae067812 */ /* 0x000fe400078ec0ff */
[----:B------:R-:W-:-:S02]  /*1c00*/  LOP3.LUT R9, R21, 0x38, R18, 0xf8, !PT ;  /* 0x0000003815097812 */ /* 0x000fc400078ef812 */
[----:B------:R-:W-:Y:S02]  /*1c10*/  SHF.R.U32.HI R176, RZ, 0x3, R21 ;  /* 0x00000003ffb07819 */ /* 0x000fe40000011615 */
[----:B------:R-:W-:Y:S02]  /*1c20*/  SHF.R.S32.HI R70, RZ, 0x1f, R231 ;  /* 0x0000001fff467819 */ /* 0x000fe400000114e7 */
[----:B------:R-:W-:Y:S01]  /*1c30*/  LOP3.LUT R176, R9, R176, RZ, 0x3c, !PT ;  /* 0x000000b009b07212 */ /* 0x000fe200078e3cff */
[----:B------:R-:W-:Y:S01]  /*1c40*/  IMAD.IADD R25, R25, 0x1, R2 ;  /* 0x0000000119197824 */ /* 0x000fe200078e0202 */
[----:B------:R-:W-:Y:S01]  /*1c50*/  SHF.R.S32.HI R213, RZ, 0x1f, R212 ;  /* 0x0000001fffd57819 */ /* 0x000fe200000114d4 */
[----:B------:R-:W-:Y:S01]  /*1c60*/  IMAD R149, R63, R212, RZ ;  /* 0x000000d43f957224 */ /* 0x000fe200078e02ff */
[----:B------:R-:W-:Y:S01]  /*1c70*/  SHF.R.S32.HI R87, RZ, 0x1f, R88 ;  /* 0x0000001fff577819 */ /* 0x000fe20000011458 */
[----:B------:R-:W-:Y:S01]  /*1c80*/  IMAD.WIDE.U32 R24, R212, R62, R24 ;  /* 0x0000003ed4187225 */ /* 0x000fe200078e0018 */
[----:B------:R-:W-:-:S03]  /*1c90*/  SHF.R.S32.HI R2, RZ, 0x1f, R229 ;  /* 0x0000001fff027819 */ /* 0x000fc600000114e5 */
[----:B------:R-:W-:Y:S01]  /*1ca0*/  IMAD R149, R213, R62, R149 ;  /* 0x0000003ed5957224 */ /* 0x000fe200078e0295 */
[----:B------:R-:W-:-:S03]  /*1cb0*/  LEA.HI R87, R87, R88, RZ, 0x7 ;  /* 0x0000005857577211 */ /* 0x000fc600078f38ff */
[----:B------:R-:W-:Y:S01]  /*1cc0*/  IMAD.IADD R149, R25, 0x1, R149 ;  /* 0x0000000119957824 */ /* 0x000fe200078e0295 */
[----:B------:R-:W-:-:S04]  /*1cd0*/  SHF.R.S32.HI R87, RZ, 0x7, R87 ;  /* 0x00000007ff577819 */ /* 0x000fc80000011457 */
[----:B------:R-:W-:Y:S01]  /*1ce0*/  IMNMX R87, RZ, R87, !PT ;  /* 0x00000057ff577217 */ /* 0x000fe20007800200 */
[----:B------:R-:W-:Y:S01]  /*1cf0*/  IMAD R177, R61, R212, RZ ;  /* 0x000000d43db17224 */ /* 0x000fe200078e02ff */
[CC--:B------:R-:W-:Y:S02]  /*1d00*/  LEA.HI R21, R56.reuse, R147.reuse, RZ, 0x6 ;  /* 0x0000009338157211 */ /* 0x0c0fe400078f30ff */
[----:B------:R-:W-:Y:S01]  /*1d10*/  LEA.HI R56, R56, R147, RZ, 0x5 ;  /* 0x0000009338387211 */ /* 0x000fe200078f28ff */
[----:B------:R-:W-:Y:S01]  /*1d20*/  IMAD R177, R213, R60, R177 ;  /* 0x0000003cd5b17224 */ /* 0x000fe200078e02b1 */
[----:B------:R-:W-:Y:S01]  /*1d30*/  SHF.L.U32 R21, R21, 0x3, RZ ;  /* 0x0000000315157819 */ /* 0x000fe200000006ff */
[----:B------:R-:W-:Y:S01]  /*1d40*/  IMAD.MOV.U32 R49, RZ, RZ, 0x10 ;  /* 0x00000010ff317424 */ /* 0x000fe200078e00ff */
[----:B------:R-:W-:Y:S01]  /*1d50*/  MOV R47, 0x20 ;  /* 0x00000020002f7802 */ /* 0x000fe20000000f00 */
[----:B------:R-:W-:Y:S01]  /*1d60*/  IMAD.SHL.U32 R225, R60, 0x10, RZ ;  /* 0x000000103ce17824 */ /* 0x000fe200078e00ff */
[----:B------:R-:W-:Y:S01]  /*1d70*/  LOP3.LUT R176, R176, 0xfffffe00, R21, 0xf8, !PT ;  /* 0xfffffe00b0b07812 */ /* 0x000fe200078ef815 */
[----:B------:R-:W-:Y:S01]  /*1d80*/  IMAD.SHL.U32 R223, R62, 0x10, RZ ;  /* 0x000000103edf7824 */ /* 0x000fe200078e00ff */
[----:B------:R-:W-:Y:S01]  /*1d90*/  SHF.L.U64.HI R226, R60, 0x4, R61 ;  /* 0x000000043ce27819 */ /* 0x000fe2000001023d */
[----:B------:R-:W-:Y:S01]  /*1da0*/  IMAD.SHL.U32 R170, R65, 0x4, RZ ;  /* 0x0000000441aa7824 */ /* 0x000fe200078e00ff */
[----:B------:R-:W-:Y:S01]  /*1db0*/  SHF.L.U64.HI R224, R62, 0x4, R63 ;  /* 0x000000043ee07819 */ /* 0x000fe2000001023f */
[----:B--2---:R-:W-:-:S04]  /*1dc0*/  @P0 IMAD.WIDE.U32 R28, R218, R234, RZ ;  /* 0x000000eada1c0225 */ /* 0x004fc800078e00ff */
[----:B------:R-:W-:Y:S02]  /*1dd0*/  @P0 IMAD R9, R219, R234, RZ ;  /* 0x000000eadb090224 */ /* 0x000fe400078e02ff */
[-C--:B---3--:R-:W-:Y:S02]  /*1de0*/  @!P0 IMAD R7, R17, R231.reuse, RZ ;  /* 0x000000e711078224 */ /* 0x088fe400078e02ff */
[----:B------:R-:W-:Y:S02]  /*1df0*/  IMAD.IADD R17, R147, 0x1, -R6 ;  /* 0x0000000193117824 */ /* 0x000fe400078e0a06 */
[----:B------:R-:W-:-:S03]  /*1e00*/  @!P0 IMAD.WIDE.U32 R26, R16, R231, RZ ;  /* 0x000000e7101a8225 */ /* 0x000fc600078e00ff */
[----:B------:R-:W-:Y:S01]  /*1e10*/  SHF.R.S32.HI R8, RZ, 0x1f, R17 ;  /* 0x0000001fff087819 */ /* 0x000fe20000011411 */
[----:B------:R-:W-:Y:S02]  /*1e20*/  @P0 IMAD.MOV.U32 R6, RZ, RZ, R28 ;  /* 0x000000ffff060224 */ /* 0x000fe400078e001c */
[----:B------:R-:W-:Y:S02]  /*1e30*/  @!P0 IMAD.MOV.U32 R6, RZ, RZ, R26 ;  /* 0x000000ffff068224 */ /* 0x000fe400078e001a */
[----:B------:R-:W-:Y:S01]  /*1e40*/  @!P0 IMAD R7, R16, R70, R7 ;  /* 0x0000004610078224 */ /* 0x000fe200078e0207 */
[----:B------:R-:W-:Y:S01]  /*1e50*/  LEA.HI R173, R8, R17, RZ, 0x3 ;  /* 0x0000001108ad7211 */ /* 0x000fe200078f18ff */
[----:B------:R-:W-:Y:S01]  /*1e60*/  @P0 IMAD.IADD R9, R29, 0x1, R9 ;  /* 0x000000011d090824 */ /* 0x000fe200078e0209 */
[----:B------:R-:W-:Y:S01]  /*1e70*/  IADD3 R8, P1, R18, R6, RZ ;  /* 0x0000000612087210 */ /* 0x000fe20007f3e0ff */
[----:B------:R-:W-:-:S04]  /*1e80*/  @!P0 IMAD.IADD R9, R27, 0x1, R7 ;  /* 0x000000011b098824 */ /* 0x000fc800078e0207 */
[----:B------:R-:W-:-:S04]  /*1e90*/  IMAD.X R9, R19, 0x1, R9, P1 ;  /* 0x0000000113097824 */ /* 0x000fc800008e0609 */
[----:B------:R-:W-:Y:S01]  /*1ea0*/  IMAD.WIDE.U32 R194, R229, R22, R8 ;  /* 0x00000016e5c27225 */ /* 0x000fe200078e0008 */
[----:B------:R-:W-:-:S04]  /*1eb0*/  IADD3 R9, R18, 0x40, RZ ;  /* 0x0000004012097810 */ /* 0x000fc80007ffe0ff */
[----:B----4-:R-:W-:Y:S01]  /*1ec0*/  ISETP.GE.AND P0, PT, R9, R171, PT ;  /* 0x000000ab0900720c */ /* 0x010fe20003f06270 */
[----:B------:R-:W-:Y:S01]  /*1ed0*/  IMAD R7, R23, R229, RZ ;  /* 0x000000e517077224 */ /* 0x000fe200078e02ff */
[----:B------:R-:W-:Y:S02]  /*1ee0*/  LOP3.LUT R172, R173, 0xfffffff8, RZ, 0xc0, !PT ;  /* 0xfffffff8adac7812 */ /* 0x000fe400078ec0ff */
[----:B------:R-:W-:Y:S02]  /*1ef0*/  SEL R146, RZ, 0xffffffff, P0 ;  /* 0xffffffffff927807 */ /* 0x000fe40000000000 */
[----:B------:R-:W-:Y:S01]  /*1f00*/  LEA R148, P0, R24, R14, 0x1 ;  /* 0x0000000e18947211 */ /* 0x000fe200078008ff */
[----:B------:R-:W-:Y:S01]  /*1f10*/  IMAD R2, R22, R2, R7 ;  /* 0x0000000216027224 */ /* 0x000fe200078e0207 */
[----:B------:R-:W-:Y:S01]  /*1f20*/  ISETP.GE.AND P1, PT, R18, R171, PT ;  /* 0x000000ab1200720c */ /* 0x000fe20003f26270 */
[----:B------:R-:W-:Y:S01]  /*1f30*/  IMAD.WIDE R6, R232, 0x40, R212 ;  /* 0x00000040e8067825 */ /* 0x000fe200078e02d4 */
[----:B------:R-:W-:-:S02]  /*1f40*/  LEA.HI.X R149, R24, R15, R149, 0x1, P0 ;  /* 0x0000000f18957211 */ /* 0x000fc400000f0c95 */
[----:B------:R-:W-:Y:S02]  /*1f50*/  IADD3 R172, R17, -R172, RZ ;  /* 0x800000ac11ac7210 */ /* 0x000fe40007ffe0ff */
[----:B------:R-:W-:Y:S01]  /*1f60*/  IADD3 R192, P0, R18, R0, RZ ;  /* 0x0000000012c07210 */ /* 0x000fe20007f1e0ff */
[----:B------:R-:W-:Y:S01]  /*1f70*/  IMAD R197, R7, R218, RZ ;  /* 0x000000da07c57224 */ /* 0x000fe200078e02ff */
[----:B------:R-:W-:Y:S02]  /*1f80*/  SEL R7, RZ, 0x1, P1 ;  /* 0x00000001ff077807 */ /* 0x000fe40000800000 */
[----:B------:R-:W-:Y:S02]  /*1f90*/  R2P PR, R172, 0x6 ;  /* 0x00000006ac007804 */ /* 0x000fe40000000000 */
[----:B------:R-:W-:Y:S01]  /*1fa0*/  ISETP.GT.AND P3, PT, R48, R87, PT ;  /* 0x000000573000720c */ /* 0x000fe20003f64270 */
[----:B------:R-:W-:Y:S02]  /*1fb0*/  IMAD.X R193, R19, 0x1, R3, P0 ;  /* 0x0000000113c17824 */ /* 0x000fe400000e0603 */
[----:B------:R-:W-:-:S02]  /*1fc0*/  IMAD.IADD R195, R195, 0x1, R2 ;  /* 0x00000001c3c37824 */ /* 0x000fc400078e0202 */
[----:B------:R-:W-:Y:S01]  /*1fd0*/  IMAD.WIDE.U32 R192, R212, R60, R192 ;  /* 0x0000003cd4c07225 */ /* 0x000fe200078e00c0 */
[----:B------:R-:W-:-:S03]  /*1fe0*/  LOP3.LUT R0, R56, 0xffffffe0, RZ, 0xc0, !PT ;  /* 0xffffffe038007812 */ /* 0x000fc600078ec0ff */
[----:B------:R-:W-:Y:S01]  /*1ff0*/  IMAD.SHL.U32 R146, R146, 0x2, RZ ;  /* 0x0000000292927824 */ /* 0x000fe200078e00ff */
[----:B------:R-:W-:Y:S01]  /*2000*/  LEA R228, P0, R192, R216, 0x1 ;  /* 0x000000d8c0e47211 */ /* 0x000fe200078008ff */
[----:B------:R-:W-:Y:S02]  /*2010*/  IMAD.IADD R177, R193, 0x1, R177 ;  /* 0x00000001c1b17824 */ /* 0x000fe400078e02b1 */
[C---:B------:R-:W-:Y:S02]  /*2020*/  IMAD R197, R6.reuse, R219, R197 ;  /* 0x000000db06c57224 */ /* 0x040fe400078e02c5 */
[----:B------:R-:W-:Y:S01]  /*2030*/  IMAD.WIDE.U32 R194, R6, R218, R194 ;  /* 0x000000da06c27225 */ /* 0x000fe200078e00c2 */
[----:B------:R-:W-:Y:S02]  /*2040*/  LOP3.LUT R146, R146, 0x2, R7, 0xe2, !PT ;  /* 0x0000000292927812 */ /* 0x000fe400078ee207 */
[----:B------:R-:W-:Y:S01]  /*2050*/  SHF.R.S32.HI R56, RZ, 0x5, R56 ;  /* 0x00000005ff387819 */ /* 0x000fe20000011438 */
[----:B------:R-:W-:Y:S01]  /*2060*/  @!P4 IMAD.MOV.U32 R12, RZ, RZ, RZ ;  /* 0x000000ffff0cc224 */ /* 0x000fe200078e00ff */
[----:B------:R-:W-:Y:S01]  /*2070*/  IADD3 R175, -R0, R147, RZ ;  /* 0x0000009300af7210 */ /* 0x000fe20007ffe1ff */
[----:B------:R-:W-:Y:S01]  /*2080*/  IMAD.IADD R197, R195, 0x1, R197 ;  /* 0x00000001c3c57824 */ /* 0x000fe200078e02c5 */
[----:B------:R-:W-:-:S02]  /*2090*/  SEL R49, R49, 0xfffffff0, !P1 ;  /* 0xfffffff031317807 */ /* 0x000fc40004800000 */
[----:B------:R-:W-:Y:S02]  /*20a0*/  SEL R47, R47, 0xffffffe0, !P2 ;  /* 0xffffffe02f2f7807 */ /* 0x000fe40005000000 */
[----:B------:R-:W-:Y:S01]  /*20b0*/  LEA.HI.X R227, R192, R217, R177, 0x1, P0 ;  /* 0x000000d9c0e37211 */ /* 0x000fe200000f0cb1 */
[----:B------:R-:W-:Y:S05]  /*20c0*/  @!P3 BRA `(.L_x_863) ;  /* 0x0000ce500000b947 */ /* 0x000fea0003800000 */
[----:B------:R-:W2:Y:S04]  /*20d0*/  LD.E.64 R28, [R10.64+0x120] ;  /* 0x000120060a1c7980 */ /* 0x000ea8000c101b00 */
[----:B------:R-:W3:Y:S04]  /*20e0*/  LD.E.64 R30, [R10.64+0x118] ;  /* 0x000118060a1e7980 */ /* 0x000ee8000c101b00 */
[----:B------:R-:W4:Y:S04]  /*20f0*/  LD.E.64 R198, [R10.64+0x130] ;  /* 0x000130060ac67980 */ /* 0x000f28000c101b00 */
[----:B------:R-:W3:Y:S04]  /*2100*/  LD.E.64 R214, [R10.64+0x128] ;  /* 0x000128060ad67980 */ /* 0x000ee8000c101b00 */
[----:B------:R-:W3:Y:S04]  /*2110*/  LD.E.64 R24, [R10.64+0x140] ;  /* 0x000140060a187980 */ /* 0x000ee8000c101b00 */
[----:B------:R-:W3:Y:S04]  /*2120*/  LD.E.64 R16, [R10.64+0x138] ;  /* 0x000138060a107980 */ /* 0x000ee8000c101b00 */
[----:B------:R-:W3:Y:S04]  /*2130*/  LD.E R8, [R10.64+0xd0] ;  /* 0x0000d0060a087980 */ /* 0x000ee8000c101900 */
[----:B------:R-:W3:Y:S04]  /*2140*/  LD.E.64 R22, [R10.64+0x110] ;  /* 0x000110060a167980 */ /* 0x000ee8000c101b00 */
[----:B------:R-:W3:Y:S04]  /*2150*/  LD.E.64 R20, [R10.64+0x108] ;  /* 0x000108060a147980 */ /* 0x000ee8000c101b00 */
[----:B------:R-:W3:Y:S04]  /*2160*/  LD.E.64 R14, [R10.64+0x150] ;  /* 0x000150060a0e7980 */ /* 0x000ee8000c101b00 */
[----:B------:R-:W3:Y:S01]  /*2170*/  LD.E.64 R6, [R10.64+0x148] ;  /* 0x000148060a067980 */ /* 0x000ee2000c101b00 */
[C---:B------:R-:W-:Y:S01]  /*2180*/  IMAD.SHL.U32 R81, R60.reuse, 0x40, RZ ;  /* 0x000000403c517824 */ /* 0x040fe200078e00ff */
[----:B------:R-:W-:Y:S01]  /*2190*/  SHF.L.U64.HI R82, R60, 0x6, R61 ;  /* 0x000000063c527819 */ /* 0x000fe2000001023d */
[----:B------:R-:W-:Y:S01]  /*21a0*/  IMAD.WIDE.U32 R182, R62, 0xa0, RZ ;  /* 0x000000a03eb67825 */ /* 0x000fe200078e00ff */
[----:B------:R-:W-:-:S02]  /*21b0*/  LOP3.LUT R167, R146, 0xffff, RZ, 0xc0, !PT ;  /* 0x0000ffff92a77812 */ /* 0x000fc400078ec0ff */
[C-C-:B------:R-:W-:Y:S01]  /*21c0*/  SHF.L.U64.HI R77, R62.reuse, 0x5, R63.reuse ;  /* 0x000000053e4d7819 */ /* 0x140fe2000001023f */
[----:B------:R-:W-:Y:S01]  /*21d0*/  IMAD R79, R61, 0x30, RZ ;  /* 0x000000303d4f7824 */ /* 0x000fe200078e02ff */
[C---:B------:R-:W-:Y:S01]  /*21e0*/  SHF.L.U32 R76, R62.reuse, 0x5, RZ ;  /* 0x000000053e4c7819 */ /* 0x040fe200000006ff */
[C---:B------:R-:W-:Y:S01]  /*21f0*/  IMAD.SHL.U32 R73, R62.reuse, 0x40, RZ ;  /* 0x000000403e497824 */ /* 0x040fe200078e00ff */
[C---:B------:R-:W-:Y:S01]  /*2200*/  SHF.L.U64.HI R74, R62.reuse, 0x6, R63 ;  /* 0x000000063e4a7819 */ /* 0x040fe2000001023f */
[----:B------:R-:W-:Y:S01]  /*2210*/  IMAD R71, R63, 0xc0, RZ ;  /* 0x000000c03f477824 */ /* 0x000fe200078e02ff */
[----:B------:R-:W-:Y:S01]  /*2220*/  LOP3.LUT R168, R167, 0x1, RZ, 0xc0, !PT ;  /* 0x00000001a7a87812 */ /* 0x000fe200078ec0ff */
[----:B------:R-:W-:Y:S01]  /*2230*/  IMAD.WIDE.U32 R180, R62, 0xc0, RZ ;  /* 0x000000c03eb47825 */ /* 0x000fe200078e00ff */
[----:B------:R-:W-:Y:S02]  /*2240*/  SHF.L.U64.HI R77, R76, 0x1, R77 ;  /* 0x000000014c4d7819 */ /* 0x000fe4000001024d */
[----:B------:R-:W-:Y:S01]  /*2250*/  SHF.L.U64.HI R74, R73, 0x1, R74 ;  /* 0x00000001494a7819 */ /* 0x000fe2000001024a */
[C---:B------:R-:W-:Y:S01]  /*2260*/  IMAD R75, R63.reuse, 0x60, RZ ;  /* 0x000000603f4b7824 */ /* 0x040fe200078e02ff */
[C---:B------:R-:W-:Y:S01]  /*2270*/  IADD3 R68, R212.reuse, 0x10, RZ ;  /* 0x00000010d4447810 */ /* 0x040fe20007ffe0ff */
[----:B------:R-:W-:Y:S01]  /*2280*/  IMAD R69, R63, 0xe0, RZ ;  /* 0x000000e03f457824 */ /* 0x000fe200078e02ff */
[----:B------:R-:W-:Y:S01]  /*2290*/  IADD3 R67, R212, 0x20, RZ ;  /* 0x00000020d4437810 */ /* 0x000fe20007ffe0ff */
[----:B------:R-:W-:Y:S01]  /*22a0*/  IMAD.WIDE.U32 R184, R62, 0x60, RZ ;  /* 0x000000603eb87825 */ /* 0x000fe200078e00ff */
[----:B------:R-:W-:-:S02]  /*22b0*/  IADD3 R66, R212, 0x30, RZ ;  /* 0x00000030d4427810 */ /* 0x000fc40007ffe0ff */
[----:B------:R-:W-:Y:S01]  /*22c0*/  IADD3 R166, R212, 0x40, RZ ;  /* 0x00000040d4a67810 */ /* 0x000fe20007ffe0ff */
[----:B------:R-:W-:Y:S01]  /*22d0*/  IMAD.WIDE.U32 R178, R62, 0xe0, RZ ;  /* 0x000000e03eb27825 */ /* 0x000fe200078e00ff */
[C---:B------:R-:W-:Y:S02]  /*22e0*/  IADD3 R165, R212.reuse, 0x50, RZ ;  /* 0x00000050d4a57810 */ /* 0x040fe40007ffe0ff */
[----:B------:R-:W-:Y:S01]  /*22f0*/  IADD3 R164, R212, 0x60, RZ ;  /* 0x00000060d4a47810 */ /* 0x000fe20007ffe0ff */
[----:B------:R-:W-:Y:S01]  /*2300*/  IMAD.SHL.U32 R85, R60, 0x20, RZ ;  /* 0x000000203c557824 */ /* 0x000fe200078e00ff */
[----:B------:R-:W-:Y:S01]  /*2310*/  IADD3 R162, R212, 0x70, RZ ;  /* 0x00000070d4a27810 */ /* 0x000fe20007ffe0ff */
[----:B------:R-:W-:Y:S01]  /*2320*/  IMAD.MOV.U32 R128, RZ, RZ, R228 ;  /* 0x000000ffff807224 */ /* 0x000fe200078e00e4 */
[----:B------:R-:W-:Y:S01]  /*2330*/  SHF.L.U64.HI R86, R60, 0x5, R61 ;  /* 0x000000053c567819 */ /* 0x000fe2000001023d */
[----:B------:R-:W-:Y:S01]  /*2340*/  IMAD.MOV.U32 R129, RZ, RZ, R227 ;  /* 0x000000ffff817224 */ /* 0x000fe200078e00e3 */
[----:B------:R-:W-:Y:S01]  /*2350*/  MOV R130, R148 ;  /* 0x0000009400827202 */ /* 0x000fe20000000f00 */
[----:B------:R-:W-:Y:S01]  /*2360*/  IMAD.MOV.U32 R131, RZ, RZ, R149 ;  /* 0x000000ffff837224 */ /* 0x000fe200078e0095 */
[----:B------:R-:W-:Y:S01]  /*2370*/  LOP3.LUT R167, R167, 0x2, RZ, 0xc0, !PT ;  /* 0x00000002a7a77812 */ /* 0x000fe200078ec0ff */
[----:B------:R-:W-:Y:S01]  /*2380*/  IMAD.SHL.U32 R76, R76, 0x2, RZ ;  /* 0x000000024c4c7824 */ /* 0x000fe200078e00ff */
[----:B------:R-:W-:Y:S01]  /*2390*/  SHF.L.U32 R73, R73, 0x1, RZ ;  /* 0x0000000149497819 */ /* 0x000fe200000006ff */
[----:B------:R-:W-:Y:S01]  /*23a0*/  IMAD.IADD R75, R185, 0x1, R75 ;  /* 0x00000001b94b7824 */ /* 0x000fe200078e024b */
[----:B------:R-:W-:Y:S01]  /*23b0*/  IADD3 R71, R181, R71, RZ ;  /* 0x00000047b5477210 */ /* 0x000fe20007ffe0ff */
[----:B------:R-:W-:-:S02]  /*23c0*/  IMAD.IADD R69, R179, 0x1, R69 ;  /* 0x00000001b3457824 */ /* 0x000fc400078e0245 */
[----:B--2---:R-:W-:-:S04]  /*23d0*/  IMAD R3, R29, R231, RZ ;  /* 0x000000e71d037224 */ /* 0x004fc800078e02ff */
[----:B------:R-:W-:Y:S02]  /*23e0*/  IMAD R0, R28, R70, R3 ;  /* 0x000000461c007224 */ /* 0x000fe400078e0203 */
[----:B------:R-:W-:Y:S01]  /*23f0*/  IMAD.WIDE.U32 R28, R231, R28, R18 ;  /* 0x0000001ce71c7225 */ /* 0x000fe200078e0012 */
[----:B----4-:R-:W-:-:S03]  /*2400*/  SHF.L.U64.HI R109, R198, 0x4, R199 ;  /* 0x00000004c66d7819 */ /* 0x010fc600000102c7 */
[----:B---3--:R-:W-:Y:S01]  /*2410*/  IMAD R3, R31, R231, RZ ;  /* 0x000000e71f037224 */ /* 0x008fe200078e02ff */
[----:B------:R-:W-:Y:S01]  /*2420*/  SHF.L.U32 R110, R198, 0x4, RZ ;  /* 0x00000004c66e7819 */ /* 0x000fe200000006ff */
[----:B------:R-:W-:Y:S01]  /*2430*/  IMAD.IADD R29, R29, 0x1, R0 ;  /* 0x000000011d1d7824 */ /* 0x000fe200078e0200 */
[----:B------:R-:W-:Y:S01]  /*2440*/  SHF.L.U32 R90, R214, 0x4, RZ ;  /* 0x00000004d65a7819 */ /* 0x000fe200000006ff */
[----:B------:R-:W-:Y:S01]  /*2450*/  IMAD R0, R30, R70, R3 ;  /* 0x000000461e007224 */ /* 0x000fe200078e0203 */
[----:B------:R-:W-:Y:S01]  /*2460*/  SHF.R.S32.HI R3, RZ, 0x1f, R5 ;  /* 0x0000001fff037819 */ /* 0x000fe20000011405 */
[----:B------:R-:W-:Y:S01]  /*2470*/  IMAD.WIDE.U32 R26, R231, R30, R18 ;  /* 0x0000001ee71a7225 */ /* 0x000fe200078e0012 */
[C-C-:B------:R-:W-:Y:S02]  /*2480*/  SHF.L.U64.HI R89, R214.reuse, 0x4, R215.reuse ;  /* 0x00000004d6597819 */ /* 0x140fe400000102d7 */
[----:B------:R-:W-:Y:S01]  /*2490*/  SHF.L.U64.HI R97, R214, 0x5, R215 ;  /* 0x00000005d6617819 */ /* 0x000fe200000102d7 */
[-C--:B------:R-:W-:Y:S01]  /*24a0*/  IMAD R2, R199, R5.reuse, RZ ;  /* 0x00000005c7027224 */ /* 0x080fe200078e02ff */
[C-C-:B------:R-:W-:Y:S01]  /*24b0*/  SHF.L.U64.HI R111, R198.reuse, 0x5, R199.reuse ;  /* 0x00000005c66f7819 */ /* 0x140fe200000102c7 */
[----:B------:R-:W-:Y:S01]  /*24c0*/  IMAD.IADD R27, R27, 0x1, R0 ;  /* 0x000000011b1b7824 */ /* 0x000fe200078e0200 */
[----:B------:R-:W-:Y:S01]  /*24d0*/  SHF.L.U64.HI R114, R198, 0x6, R199 ;  /* 0x00000006c6727819 */ /* 0x000fe200000102c7 */
[----:B------:R-:W-:Y:S01]  /*24e0*/  IMAD R0, R215, R5, RZ ;  /* 0x00000005d7007224 */ /* 0x000fe200078e02ff */
[----:B------:R-:W-:Y:S01]  /*24f0*/  LEA.HI R153, R8, R8, RZ, 0x1 ;  /* 0x0000000808997211 */ /* 0x000fe200078f08ff */
[----:B------:R-:W-:Y:S01]  /*2500*/  IMAD R2, R198, R3, R2 ;  /* 0x00000003c6027224 */ /* 0x000fe200078e0202 */
[----:B------:R-:W-:Y:S01]  /*2510*/  SHF.L.U64.HI R109, R110, 0x1, R109 ;  /* 0x000000016e6d7819 */ /* 0x000fe2000001026d */
[----:B------:R-:W-:Y:S01]  /*2520*/  IMAD.WIDE.U32 R28, R198, R5, R28 ;  /* 0x00000005c61c7225 */ /* 0x000fe200078e001c */
[----:B------:R-:W-:-:S02]  /*2530*/  SHF.R.S32.HI R153, RZ, 0x1, R153 ;  /* 0x00000001ff997819 */ /* 0x000fc40000011499 */
[C---:B------:R-:W-:Y:S01]  /*2540*/  SHF.L.U64.HI R95, R214.reuse, 0x6, R215 ;  /* 0x00000006d65f7819 */ /* 0x040fe200000102d7 */
[C---:B------:R-:W-:Y:S01]  /*2550*/  IMAD R0, R214.reuse, R3, R0 ;  /* 0x00000003d6007224 */ /* 0x040fe200078e0200 */
[----:B------:R-:W-:Y:S01]  /*2560*/  IADD3 R29, R29, R2, RZ ;  /* 0x000000021d1d7210 */ /* 0x000fe20007ffe0ff */
[----:B------:R-:W-:Y:S01]  /*2570*/  IMAD.WIDE.U32 R26, R214, R5, R26 ;  /* 0x00000005d61a7225 */ /* 0x000fe200078e001a */
[----:B------:R-:W-:Y:S02]  /*2580*/  IADD3 R3, P0, -R88, R212, RZ ;  /* 0x000000d458037210 */ /* 0x000fe40007f1e1ff */
[----:B------:R-:W-:Y:S01]  /*2590*/  SHF.L.U32 R163, R153, 0x5, RZ ;  /* 0x0000000599a37819 */ /* 0x000fe200000006ff */
[-C--:B------:R-:W-:Y:S02]  /*25a0*/  IMAD R2, R25, R4.reuse, RZ ;  /* 0x0000000419027224 */ /* 0x080fe400078e02ff */
[----:B------:R-:W-:Y:S01]  /*25b0*/  IMAD.IADD R27, R27, 0x1, R0 ;  /* 0x000000011b1b7824 */ /* 0x000fe200078e0200 */
[----:B------:R-:W-:Y:S01]  /*25c0*/  SHF.R.S32.HI R144, RZ, 0x1f, R163 ;  /* 0x0000001fff907819 */ /* 0x000fe200000114a3 */
[----:B------:R-:W-:Y:S01]  /*25d0*/  IMAD R0, R17, R4, RZ ;  /* 0x0000000411007224 */ /* 0x000fe200078e02ff */
[----:B------:R-:W-:Y:S01]  /*25e0*/  SHF.R.S32.HI R17, RZ, 0x1f, R88 ;  /* 0x0000001fff117819 */ /* 0x000fe20000011458 */
[----:B------:R-:W-:-:S02]  /*25f0*/  IMAD R2, R24, R13, R2 ;  /* 0x0000000d18027224 */ /* 0x000fc400078e0202 */
[----:B------:R-:W-:-:S04]  /*2600*/  IMAD.WIDE.U32 R24, R24, R4, R28 ;  /* 0x0000000418187225 */ /* 0x000fc800078e001c */
[----:B------:R-:W-:Y:S01]  /*2610*/  IMAD R0, R16, R13, R0 ;  /* 0x0000000d10007224 */ /* 0x000fe200078e0200 */
[----:B------:R-:W-:Y:S01]  /*2620*/  IADD3 R13, R25, R2, RZ ;  /* 0x00000002190d7210 */ /* 0x000fe20007ffe0ff */
[----:B------:R-:W-:Y:S02]  /*2630*/  IMAD.X R17, R213, 0x1, ~R17, P0 ;  /* 0x00000001d5117824 */ /* 0x000fe400000e0e11 */
[----:B-----5:R-:W-:Y:S01]  /*2640*/  IMAD.IADD R2, R12, 0x1, R5 ;  /* 0x000000010c027824 */ /* 0x020fe200078e0205 */
[----:B------:R-:W-:Y:S01]  /*2650*/  MOV R12, R24 ;  /* 0x00000018000c7202 */ /* 0x000fe20000000f00 */
[----:B------:R-:W-:Y:S02]  /*2660*/  IMAD R119, R17, R198, RZ ;  /* 0x000000c611777224 */ /* 0x000fe400078e02ff */
[----:B------:R-:W-:-:S04]  /*2670*/  IMAD.WIDE.U32 R26, R16, R4, R26 ;  /* 0x00000004101a7225 */ /* 0x000fc800078e001a */
[-C--:B------:R-:W-:Y:S02]  /*2680*/  IMAD R119, R199, R3.reuse, R119 ;  /* 0x00000003c7777224 */ /* 0x080fe400078e0277 */
[----:B------:R-:W-:-:S04]  /*2690*/  IMAD.WIDE.U32 R12, R198, R3, R12 ;  /* 0x00000003c60c7225 */ /* 0x000fc800078e000c */
[----:B------:R-:W-:Y:S01]  /*26a0*/  IMAD.IADD R25, R27, 0x1, R0 ;  /* 0x000000011b197824 */ /* 0x000fe200078e0200 */
[----:B------:R-:W-:Y:S01]  /*26b0*/  IADD3 R119, R13, R119, RZ ;  /* 0x000000770d777210 */ /* 0x000fe20007ffe0ff */
[----:B------:R-:W-:Y:S01]  /*26c0*/  IMAD.MOV.U32 R24, RZ, RZ, R26 ;  /* 0x000000ffff187224 */ /* 0x000fe200078e001a */
[C---:B------:R-:W-:Y:S01]  /*26d0*/  LEA R120, P1, R12.reuse, R22, 0x1 ;  /* 0x000000160c787211 */ /* 0x040fe200078208ff */
[----:B------:R-:W-:Y:S02]  /*26e0*/  IMAD R123, R17, R214, RZ ;  /* 0x000000d6117b7224 */ /* 0x000fe400078e02ff */
[----:B------:R-:W-:Y:S01]  /*26f0*/  IMAD R2, R153, R2, RZ ;  /* 0x0000000299027224 */ /* 0x000fe200078e02ff */
[----:B------:R-:W-:Y:S01]  /*2700*/  LEA.HI.X R119, R12, R23, R119, 0x1, P1 ;  /* 0x000000170c777211 */ /* 0x000fe200008f0c77 */
[----:B------:R-:W-:Y:S02]  /*2710*/  IMAD R5, R212, R153, R170 ;  /* 0x00000099d4057224 */ /* 0x000fe400078e02aa */
[-C--:B------:R-:W-:Y:S01]  /*2720*/  IMAD R123, R215, R3.reuse, R123 ;  /* 0x00000003d77b7224 */ /* 0x080fe200078e027b */
[----:B------:R-:W-:Y:S01]  /*2730*/  SHF.R.S32.HI R0, RZ, 0x1f, R2 ;  /* 0x0000001fff007819 */ /* 0x000fe20000011402 */
[----:B------:R-:W-:Y:S01]  /*2740*/  IMAD.WIDE.U32 R16, R214, R3, R24 ;  /* 0x00000003d6107225 */ /* 0x000fe200078e0018 */
[----:B------:R-:W-:-:S03]  /*2750*/  IADD3 R13, P3, R2, R5, RZ ;  /* 0x00000005020d7210 */ /* 0x000fc60007f7e0ff */
[----:B------:R-:W-:Y:S01]  /*2760*/  IMAD.IADD R3, R170, 0x1, R5 ;  /* 0x00000001aa037824 */ /* 0x000fe200078e0205 */
[----:B------:R-:W-:Y:S01]  /*2770*/  LEA R122, P0, R16, R20, 0x1 ;  /* 0x00000014107a7211 */ /* 0x000fe200078008ff */
[----:B------:R-:W-:Y:S02]  /*2780*/  IMAD.SHL.U32 R12, R13, 0x2, RZ ;  /* 0x000000020d0c7824 */ /* 0x000fe400078e00ff */
[----:B------:R-:W-:Y:S01]  /*2790*/  IMAD.IADD R123, R17, 0x1, R123 ;  /* 0x00000001117b7824 */ /* 0x000fe200078e027b */
[----:B------:R-:W-:Y:S01]  /*27a0*/  IADD3 R127, P2, R2, R3, RZ ;  /* 0x00000003027f7210 */ /* 0x000fe20007f5e0ff */
[----:B------:R-:W-:Y:S01]  /*27b0*/  IMAD.SHL.U32 R169, R153, 0x10, RZ ;  /* 0x0000001099a97824 */ /* 0x000fe200078e00ff */
[----:B------:R-:W-:Y:S01]  /*27c0*/  LEA.HI.X.SX32 R2, R5, R0, 0x1, P3 ;  /* 0x0000000005027211 */ /* 0x000fe200018f0eff */
[----:B------:R-:W-:Y:S01]  /*27d0*/  IMAD.SHL.U32 R98, R214, 0x20, RZ ;  /* 0x00000020d6627824 */ /* 0x000fe200078e00ff */
[-C--:B------:R-:W-:Y:S01]  /*27e0*/  IADD3 R50, P1, R14, R12.reuse, RZ ;  /* 0x0000000c0e327210 */ /* 0x080fe20007f3e0ff */
[C---:B------:R-:W-:Y:S01]  /*27f0*/  IMAD.SHL.U32 R112, R198.reuse, 0x20, RZ ;  /* 0x00000020c6707824 */ /* 0x040fe200078e00ff */
[----:B------:R-:W-:Y:S01]  /*2800*/  SHF.L.U64.HI R13, R13, 0x1, R2 ;  /* 0x000000010d0d7819 */ /* 0x000fe20000010202 */
[----:B------:R-:W-:Y:S01]  /*2810*/  IMAD.SHL.U32 R115, R198, 0x40, RZ ;  /* 0x00000040c6737824 */ /* 0x000fe200078e00ff */
[----:B------:R-:W-:Y:S01]  /*2820*/  LEA.HI.X R123, R16, R21, R123, 0x1, P0 ;  /* 0x00000015107b7211 */ /* 0x000fe200000f0c7b */
[----:B------:R-:W-:Y:S01]  /*2830*/  IMAD R161, R153, 0x30, RZ ;  /* 0x0000003099a17824 */ /* 0x000fe200078e02ff */
[----:B------:R-:W-:Y:S01]  /*2840*/  IADD3 R12, P0, R6, R12, RZ ;  /* 0x0000000c060c7210 */ /* 0x000fe20007f1e0ff */
[----:B------:R-:W-:Y:S01]  /*2850*/  IMAD.X R51, R15, 0x1, R13, P1 ;  /* 0x000000010f337824 */ /* 0x000fe200008e060d */
[----:B------:R-:W-:Y:S01]  /*2860*/  IADD3 R160, R169, 0x40, RZ ;  /* 0x00000040a9a07810 */ /* 0x000fe20007ffe0ff */
[----:B------:R-:W-:Y:S01]  /*2870*/  IMAD.SHL.U32 R159, R153, 0x40, RZ ;  /* 0x00000040999f7824 */ /* 0x000fe200078e00ff */
[----:B------:R-:W-:Y:S01]  /*2880*/  IADD3.X R13, R7, R13, RZ, P0, !PT ;  /* 0x0000000d070d7210 */ /* 0x000fe200007fe4ff */
[----:B------:R-:W-:Y:S01]  /*2890*/  IMAD R157, R153, 0x50, RZ ;  /* 0x00000050999d7824 */ /* 0x000fe200078e02ff */
[----:B------:R-:W-:Y:S01]  /*28a0*/  IADD3 R84, P0, R225, 0x40, RZ ;  /* 0x00000040e1547810 */ /* 0x000fe20007f1e0ff */
[----:B------:R-:W-:Y:S01]  /*28b0*/  IMAD R155, R153, 0x60, RZ ;  /* 0x00000060999b7824 */ /* 0x000fe200078e02ff */
[----:B------:R-:W-:Y:S01]  /*28c0*/  IADD3 R158, R169, R160, RZ ;  /* 0x000000a0a99e7210 */ /* 0x000fe20007ffe0ff */
[----:B------:R-:W-:Y:S01]  /*28d0*/  IMAD R113, R199, 0x60, RZ ;  /* 0x00000060c7717824 */ /* 0x000fe200078e02ff */
[-C--:B------:R-:W-:Y:S01]  /*28e0*/  IADD3 R210, P1, R84, R225.reuse, RZ ;  /* 0x000000e154d27210 */ /* 0x080fe20007f3e0ff */
[----:B------:R-:W-:Y:S01]  /*28f0*/  IMAD.X R83, RZ, RZ, R226, P0 ;  /* 0x000000ffff537224 */ /* 0x000fe200000e06e2 */
[----:B------:R-:W-:Y:S01]  /*2900*/  IADD3 R206, P0, R81, 0x40, RZ ;  /* 0x0000004051ce7810 */ /* 0x000fe20007f1e0ff */
[----:B------:R-:W-:Y:S01]  /*2910*/  IMAD.IADD R156, R169, 0x1, R158 ;  /* 0x00000001a99c7824 */ /* 0x000fe200078e029e */
[----:B------:R-:W-:Y:S01]  /*2920*/  LEA.HI.X.SX32 R0, R3, R0, 0x1, P2 ;  /* 0x0000000003007211 */ /* 0x000fe200010f0eff */
[----:B------:R-:W-:Y:S01]  /*2930*/  IMAD R3, R63, 0xa0, RZ ;  /* 0x000000a03f037824 */ /* 0x000fe200078e02ff */
[-C--:B------:R-:W-:Y:S01]  /*2940*/  IADD3.X R211, R83, R226.reuse, RZ, P1, !PT ;  /* 0x000000e253d37210 */ /* 0x080fe20000ffe4ff */
[----:B------:R-:W-:Y:S01]  /*2950*/  IMAD.X R207, RZ, RZ, R82, P0 ;  /* 0x000000ffffcf7224 */ /* 0x000fe200000e0652 */
[----:B------:R-:W-:Y:S01]  /*2960*/  IADD3 R91, P0, R90, 0x40, RZ ;  /* 0x000000405a5b7810 */ /* 0x000fe20007f1e0ff */
[----:B------:R-:W-:Y:S01]  /*2970*/  IMAD.IADD R154, R169, 0x1, R156 ;  /* 0x00000001a99a7824 */ /* 0x000fe200078e029c */
[----:B------:R-:W-:Y:S01]  /*2980*/  IADD3 R208, P1, R210, R225, RZ ;  /* 0x000000e1d2d07210 */ /* 0x000fe20007f3e0ff */
[----:B------:R-:W-:Y:S01]  /*2990*/  IMAD.IADD R72, R183, 0x1, R3 ;  /* 0x00000001b7487824 */ /* 0x000fe200078e0203 */
[----:B------:R-:W-:Y:S01]  /*29a0*/  SHF.L.U32 R126, R127, 0x1, RZ ;  /* 0x000000017f7e7819 */ /* 0x000fe200000006ff */
[----:B------:R-:W-:Y:S01]  /*29b0*/  IMAD.X R92, RZ, RZ, R89, P0 ;  /* 0x000000ffff5c7224 */ /* 0x000fe200000e0659 */
[----:B------:R-:W-:Y:S01]  /*29c0*/  IADD3.X R209, R211, R226, RZ, P1, !PT ;  /* 0x000000e2d3d17210 */ /* 0x000fe20000ffe4ff */
[----:B------:R-:W-:Y:S01]  /*29d0*/  IMAD.IADD R152, R169, 0x1, R154 ;  /* 0x00000001a9987824 */ /* 0x000fe200078e029a */
[----:B------:R-:W-:Y:S01]  /*29e0*/  IADD3 R99, P0, R98, R91, RZ ;  /* 0x0000005b62637210 */ /* 0x000fe20007f1e0ff */
[----:B------:R-:W-:Y:S01]  /*29f0*/  IMAD.WIDE.U32 R190, R60, 0x30, R210 ;  /* 0x000000303cbe7825 */ /* 0x000fe200078e00d2 */
[----:B------:R-:W-:-:S02]  /*2a00*/  IADD3 R94, P1, R91, R90, RZ ;  /* 0x0000005a5b5e7210 */ /* 0x000fc40007f3e0ff */
[----:B------:R-:W-:Y:S01]  /*2a10*/  IADD3 R151, R169, R152, RZ ;  /* 0x00000098a9977210 */ /* 0x000fe20007ffe0ff */
[----:B------:R-:W-:Y:S01]  /*2a20*/  IMAD.X R100, R97, 0x1, R92, P0 ;  /* 0x0000000161647824 */ /* 0x000fe200000e065c */
[----:B------:R-:W-:Y:S01]  /*2a30*/  IADD3.X R93, R92, R89, RZ, P1, !PT ;  /* 0x000000595c5d7210 */ /* 0x000fe20000ffe4ff */
[C---:B------:R-:W-:Y:S01]  /*2a40*/  IMAD R5, R199.reuse, 0xa0, RZ ;  /* 0x000000a0c7057824 */ /* 0x040fe200078e02ff */
[----:B------:R-:W-:Y:S01]  /*2a50*/  IADD3 R101, P1, R98, R94, RZ ;  /* 0x0000005e62657210 */ /* 0x000fe20007f3e0ff */
[----:B------:R-:W-:Y:S01]  /*2a60*/  IMAD R117, R199, 0xc0, RZ ;  /* 0x000000c0c7757824 */ /* 0x000fe200078e02ff */
[----:B------:R-:W-:Y:S01]  /*2a70*/  IADD3 R103, P0, R99, R98, RZ ;  /* 0x0000006263677210 */ /* 0x000fe20007f1e0ff */
[----:B------:R-:W-:Y:S01]  /*2a80*/  IMAD R3, R199, 0xe0, RZ ;  /* 0x000000e0c7037824 */ /* 0x000fe200078e02ff */
[----:B------:R-:W-:Y:S01]  /*2a90*/  SHF.L.U64.HI R127, R127, 0x1, R0 ;  /* 0x000000017f7f7819 */ /* 0x000fe20000010200 */
[----:B------:R-:W-:Y:S01]  /*2aa0*/  IMAD.WIDE.U32 R204, R198, 0x60, RZ ;  /* 0x00000060c6cc7825 */ /* 0x000fe200078e00ff */
[----:B------:R-:W-:-:S02]  /*2ab0*/  IADD3 R124, P3, R14, R126, RZ ;  /* 0x0000007e0e7c7210 */ /* 0x000fc40007f7e0ff */
[----:B------:R-:W-:Y:S01]  /*2ac0*/  IADD3.X R102, R97, R93, RZ, P1, !PT ;  /* 0x0000005d61667210 */ /* 0x000fe20000ffe4ff */
[----:B------:R-:W-:Y:S01]  /*2ad0*/  IMAD.WIDE.U32 R202, R198, 0xa0, RZ ;  /* 0x000000a0c6ca7825 */ /* 0x000fe200078e00ff */
[----:B------:R-:W-:Y:S02]  /*2ae0*/  IADD3.X R104, R100, R97, RZ, P0, !PT ;  /* 0x0000006164687210 */ /* 0x000fe400007fe4ff */
[----:B------:R-:W-:Y:S01]  /*2af0*/  IADD3 R126, P2, R6, R126, RZ ;  /* 0x0000007e067e7210 */ /* 0x000fe20007f5e0ff */
[----:B------:R-:W-:Y:S01]  /*2b00*/  IMAD.WIDE.U32 R200, R198, 0xc0, RZ ;  /* 0x000000c0c6c87825 */ /* 0x000fe200078e00ff */
[-C--:B------:R-:W-:Y:S02]  /*2b10*/  IADD3 R106, P1, R101, R98.reuse, RZ ;  /* 0x00000062656a7210 */ /* 0x080fe40007f3e0ff */
[----:B------:R-:W-:Y:S01]  /*2b20*/  IADD3 R108, P0, R103, R98, RZ ;  /* 0x00000062676c7210 */ /* 0x000fe20007f1e0ff */
[----:B------:R-:W-:Y:S01]  /*2b30*/  IMAD R153, R153, 0x70, RZ ;  /* 0x0000007099997824 */ /* 0x000fe200078e02ff */
[----:B------:R-:W-:Y:S01]  /*2b40*/  IADD3 R150, R169, R151, RZ ;  /* 0x00000097a9967210 */ /* 0x000fe20007ffe0ff */
[----:B------:R-:W-:Y:S01]  /*2b50*/  IMAD.WIDE.U32 R186, R60, 0x30, R206 ;  /* 0x000000303cba7825 */ /* 0x000fe200078e00ce */
[----:B------:R-:W-:-:S02]  /*2b60*/  SHF.L.U64.HI R111, R112, 0x1, R111 ;  /* 0x00000001706f7819 */ /* 0x000fc4000001026f */
[----:B------:R-:W-:Y:S01]  /*2b70*/  SHF.L.U64.HI R114, R115, 0x1, R114 ;  /* 0x0000000173727819 */ /* 0x000fe20000010272 */
[----:B------:R-:W-:Y:S01]  /*2b80*/  IMAD.WIDE.U32 R188, R60, 0x30, R208 ;  /* 0x000000303cbc7825 */ /* 0x000fe200078e00d0 */
[----:B------:R-:W-:Y:S02]  /*2b90*/  IADD3 R80, R191, R79, RZ ;  /* 0x0000004fbf507210 */ /* 0x000fe40007ffe0ff */
[----:B------:R-:W-:Y:S01]  /*2ba0*/  MOV R14, R48 ;  /* 0x00000030000e7202 */ /* 0x000fe20000000f00 */
[----:B------:R-:W-:Y:S01]  /*2bb0*/  IMAD.WIDE.U32 R198, R198, 0xe0, RZ ;  /* 0x000000e0c6c67825 */ /* 0x000fe200078e00ff */
[----:B------:R-:W-:Y:S02]  /*2bc0*/  SHF.L.U32 R112, R112, 0x1, RZ ;  /* 0x0000000170707819 */ /* 0x000fe400000006ff */
[----:B------:R-:W-:Y:S01]  /*2bd0*/  IADD3 R116, R203, R5, RZ ;  /* 0x00000005cb747210 */ /* 0x000fe20007ffe0ff */
[----:B------:R-:W-:Y:S01]  /*2be0*/  IMAD.X R125, R15, 0x1, R127, P3 ;  /* 0x000000010f7d7824 */ /* 0x000fe200018e067f */
[----:B------:R-:W-:Y:S01]  /*2bf0*/  SHF.R.S32.HI R145, RZ, 0x1f, R169 ;  /* 0x0000001fff917819 */ /* 0x000fe200000114a9 */
[----:B------:R-:W-:Y:S01]  /*2c00*/  IMAD.IADD R78, R79, 0x1, R187 ;  /* 0x000000014f4e7824 */ /* 0x000fe200078e02bb */
[----:B------:R-:W-:Y:S01]  /*2c10*/  SHF.R.S32.HI R142, RZ, 0x1f, R161 ;  /* 0x0000001fff8e7819 */ /* 0x000fe200000114a1 */
[----:B------:R-:W-:Y:S01]  /*2c20*/  IMAD.X R127, R7, 0x1, R127, P2 ;  /* 0x00000001077f7824 */ /* 0x000fe200010e067f */
[----:B------:R-:W-:Y:S01]  /*2c30*/  SHF.R.S32.HI R140, RZ, 0x1f, R159 ;  /* 0x0000001fff8c7819 */ /* 0x000fe2000001149f */
[----:B------:R-:W-:Y:S01]  /*2c40*/  IMAD.SHL.U32 R96, R214, 0x40, RZ ;  /* 0x00000040d6607824 */ /* 0x000fe200078e00ff */
[----:B------:R-:W-:Y:S01]  /*2c50*/  SHF.R.S32.HI R138, RZ, 0x1f, R157 ;  /* 0x0000001fff8a7819 */ /* 0x000fe2000001149d */
[----:B------:R-:W-:Y:S01]  /*2c60*/  IMAD.SHL.U32 R110, R110, 0x2, RZ ;  /* 0x000000026e6e7824 */ /* 0x000fe200078e00ff */
[----:B------:R-:W-:Y:S01]  /*2c70*/  SHF.R.S32.HI R136, RZ, 0x1f, R155 ;  /* 0x0000001fff887819 */ /* 0x000fe2000001149b */
[----:B------:R-:W-:Y:S01]  /*2c80*/  IMAD.SHL.U32 R115, R115, 0x2, RZ ;  /* 0x0000000273737824 */ /* 0x000fe200078e00ff */
[----:B------:R-:W-:Y:S01]  /*2c90*/  SHF.R.S32.HI R134, RZ, 0x1f, R153 ;  /* 0x0000001fff867819 */ /* 0x000fe20000011499 */
[----:B------:R-:W-:Y:S01]  /*2ca0*/  IMAD.IADD R113, R205, 0x1, R113 ;  /* 0x00000001cd717824 */ /* 0x000fe200078e0271 */
[----:B------:R-:W-:Y:S01]  /*2cb0*/  SHF.R.S32.HI R143, RZ, 0x1f, R160 ;  /* 0x0000001fff8f7819 */ /* 0x000fe200000114a0 */
[----:B------:R-:W-:Y:S01]  /*2cc0*/  IMAD.IADD R117, R201, 0x1, R117 ;  /* 0x00000001c9757824 */ /* 0x000fe200078e0275 */
[----:B------:R-:W-:Y:S01]  /*2cd0*/  IADD3 R79, R79, R189, RZ ;  /* 0x000000bd4f4f7210 */ /* 0x000fe20007ffe0ff */
[----:B------:R-:W-:Y:S01]  /*2ce0*/  IMAD.IADD R118, R199, 0x1, R3 ;  /* 0x00000001c7767824 */ /* 0x000fe200078e0203 */
[----:B------:R-:W-:Y:S01]  /*2cf0*/  SHF.R.S32.HI R141, RZ, 0x1f, R158 ;  /* 0x0000001fff8d7819 */ /* 0x000fe2000001149e */
[--C-:B------:R-:W-:Y:S01]  /*2d00*/  IMAD.X R105, R102, 0x1, R97.reuse, P1 ;  /* 0x0000000166697824 */ /* 0x100fe200008e0661 */
[----:B------:R-:W-:Y:S01]  /*2d10*/  SHF.R.S32.HI R139, RZ, 0x1f, R156 ;  /* 0x0000001fff8b7819 */ /* 0x000fe2000001149c */
[----:B------:R-:W-:Y:S01]  /*2d20*/  IMAD.X R107, R104, 0x1, R97, P0 ;  /* 0x00000001686b7824 */ /* 0x000fe200000e0661 */
[----:B------:R-:W-:-:S02]  /*2d30*/  SHF.R.S32.HI R137, RZ, 0x1f, R154 ;  /* 0x0000001fff897819 */ /* 0x000fc4000001149a */
[----:B------:R-:W-:Y:S02]  /*2d40*/  SHF.R.S32.HI R135, RZ, 0x1f, R152 ;  /* 0x0000001fff877819 */ /* 0x000fe40000011498 */
[----:B------:R-:W-:Y:S02]  /*2d50*/  SHF.R.S32.HI R133, RZ, 0x1f, R151 ;  /* 0x0000001fff857819 */ /* 0x000fe40000011497 */
[----:B------:R-:W-:Y:S02]  /*2d60*/  SHF.R.S32.HI R132, RZ, 0x1f, R150 ;  /* 0x0000001fff847819 */ /* 0x000fe40000011496 */
.L_x_997:
[----:B------:R-:W-:Y:S01]  /*2d70*/  IMAD.SHL.U32 R16, R14, 0x80, RZ ;  /* 0x000000800e107824 */ /* 0x000fe200078e00ff */
[----:B------:R-:W-:Y:S04]  /*2d80*/  BSSY B0, `(.L_x_864) ;  /* 0x0000010000007945 */ /* 0x000fe80003800000 */
[----:B------:R-:W-:Y:S05]  /*2d90*/  IADD3 R15, R16, -0x80, RZ ;  /* 0xffffff80100f7810 */ /* 0x000fea0007ffe0ff */
[--C-:B------:R-:W-:Y:S02]  /*2da0*/  IMAD.IADD R239, R64, 0x1, -R15.reuse ;  /* 0x0000000140ef7824 */ /* 0x100fe400078e0a0f */
[----:B------:R-:W-:Y:S03]  /*2db0*/  IMAD.IADD R235, R88, 0x1, -R15 ;  /* 0x0000000158eb7824 */ /* 0x000fe600078e0a0f */
[C---:B------:R-:W-:Y:S04]  /*2dc0*/  ISETP.GE.AND P2, PT, R212.reuse, R239, PT ;  /* 0x000000efd400720c */ /* 0x040fe80003f46270 */
[----:B------:R-:W-:Y:S11]  /*2dd0*/  ISETP.GE.AND P2, PT, R212, R235, !P2 ;  /* 0x000000ebd400720c */ /* 0x000ff60005746270 */
[----:B------:R-:W-:Y:S02]  /*2de0*/  @!UPT UIADD3 URZ, URZ, URZ, URZ ;  /* 0x0000003f3f3ff290 */ /* 0x000fe4000fffe03f */
[----:B----45:R-:W-:-:S05]  /*2df0*/  @!P2 BRA `(.L_x_865) ;  /* 0x000000800000a947 */ /* 0x030fca0003800000 */
[----:B------:R-:W-:Y:S02]  /*2e00*/  ISETP.NE.AND P1, PT, R168, RZ, PT ;  /* 0x000000ffa800720c */ /* 0x000fe40003f25270 */
[----:B------:R-:W-:Y:S11]  /*2e10*/  ISETP.NE.AND P0, PT, R167, RZ, PT ;  /* 0x000000ffa700720c */ /* 0x000ff60003f05270 */
[--C-:B------:R-:W-:Y:S05]  /*2e20*/  @P1 IMAD.MOV.U32 R121, RZ, RZ, R119.reuse ;  /* 0x000000ffff791224 */ /* 0x100fea00078e0077 */
[----:B------:R1:W2:Y:S02]  /*2e30*/  @P1 LD.E.128 R20, [R120.64] ;  /* 0x0000000678141980 */ /* 0x0002a4000c101d00 */
[----:B-1----:R-:W-:Y:S02]  /*2e40*/  @P0 IMAD.MOV.U32 R121, RZ, RZ, R119 ;  /* 0x000000ffff790224 */ /* 0x002fe400078e0077 */
[----:B--2---:R1:W-:Y:S04]  /*2e50*/  @P1 ST.E.128 [R130.64], R20 ;  /* 0x0000001482001985 */ /* 0x0043e8000c101d06 */
[----:B------:R-:W2:Y:S04]  /*2e60*/  @P0 LD.E.128 R4, [R120.64+0x80] ;  /* 0x0000800678040980 */ /* 0x000ea8000c101d00 */
[----:B--2---:R1:W-:Y:S02]  /*2e70*/  @P0 ST.E.128 [R130.64+0x80], R4 ;  /* 0x0000800482000985 */ /* 0x0043e4000c101d06 */
.L_x_865:
[----:B------:R-:W-:Y:S05]  /*2e80*/  BSYNC B0 ;  /* 0x0000000000007941 */ /* 0x000fea0003800000 */
.L_x_864:
[C---:B------:R-:W-:Y:S01]  /*2e90*/  ISETP.GE.AND P0, PT, R68.reuse, R239, PT ;  /* 0x000000ef4400720c */ /* 0x040fe20003f06270 */
[----:B------:R-:W-:Y:S03]  /*2ea0*/  BSSY B0, `(.L_x_866) ;  /* 0x000000e000007945 */ /* 0x000fe60003800000 */
[----:B------:R-:W-:Y:S11]  /*2eb0*/  ISETP.GE.AND P0, PT, R68, R235, !P0 ;  /* 0x000000eb4400720c */ /* 0x000ff60004706270 */
[----:B------:R-:W-:Y:S02]  /*2ec0*/  @!UPT UIADD3 URZ, URZ, URZ, URZ ;  /* 0x0000003f3f3ff290 */ /* 0x000fe4000fffe03f */
[----:B------:R-:W-:-:S05]  /*2ed0*/  @!P0 BRA `(.L_x_867) ;  /* 0x000000a000008947 */ /* 0x000fca0003800000 */
[----:B------:R-:W-:Y:S02]  /*2ee0*/  ISETP.NE.AND P1, PT, R168, RZ, PT ;  /* 0x000000ffa800720c */ /* 0x000fe40003f25270 */
[----:B------:R-:W-:Y:S02]  /*2ef0*/  IADD3 R24, P0, R120, R110, RZ ;  /* 0x0000006e78187210 */ /* 0x000fe40007f1e0ff */
[----:B------:R-:W-:Y:S03]  /*2f00*/  LEA R2, P3, R223, R130, 0x1 ;  /* 0x00000082df027211 */ /* 0x000fe600078608ff */
[----:B------:R-:W-:Y:S01]  /*2f10*/  IMAD.X R25, R119, 0x1, R109, P0 ;  /* 0x0000000177197824 */ /* 0x000fe200000e066d */
[----:B------:R-:W-:Y:S02]  /*2f20*/  ISETP.NE.AND P0, PT, R167, RZ, PT ;  /* 0x000000ffa700720c */ /* 0x000fe40003f05270 */
[----:B------:R-:W-:Y:S03]  /*2f30*/  LEA.HI.X R3, R223, R131, R224, 0x1, P3 ;  /* 0x00000083df037211 */ /* 0x000fe600018f0ce0 */
[----:B-1----:R-:W2:Y:S04]  /*2f40*/  @P1 LD.E.128 R20, [R24.64] ;  /* 0x0000000618141980 */ /* 0x002ea8000c101d00 */
[----:B--2---:R1:W-:Y:S04]  /*2f50*/  @P1 ST.E.128 [R2.64], R20 ;  /* 0x0000001402001985 */ /* 0x0043e8000c101d06 */
[----:B------:R-:W2:Y:S04]  /*2f60*/  @P0 LD.E.128 R4, [R24.64+0x80] ;  /* 0x0000800618040980 */ /* 0x000ea8000c101d00 */
[----:B--2---:R1:W-:Y:S02]  /*2f70*/  @P0 ST.E.128 [R2.64+0x80], R4 ;  /* 0x0000800402000985 */ /* 0x0043e4000c101d06 */
.L_x_867:
[----:B------:R-:W-:Y:S05]  /*2f80*/  BSYNC B0 ;  /* 0x0000000000007941 */ /* 0x000fea0003800000 */
.L_x_866:
[C---:B------:R-:W-:Y:S01]  /*2f90*/  ISETP.GE.AND P0, PT, R67.reuse, R239, PT ;  /* 0x000000ef4300720c */ /* 0x040fe20003f06270 */
[----:B------:R-:W-:Y:S03]  /*2fa0*/  BSSY B0, `(.L_x_868) ;  /* 0x000000e000007945 */ /* 0x000fe60003800000 */
[----:B------:R-:W-:Y:S11]  /*2fb0*/  ISETP.GE.AND P0, PT, R67, R235, !P0 ;  /* 0x000000eb4300720c */ /* 0x000ff60004706270 */
[----:B------:R-:W-:Y:S02]  /*2fc0*/  @!UPT UIADD3 URZ, URZ, URZ, URZ ;  /* 0x0000003f3f3ff290 */ /* 0x000fe4000fffe03f */
[----:B------:R-:W-:-:S05]  /*2fd0*/  @!P0 BRA `(.L_x_869) ;  /* 0x000000a000008947 */ /* 0x000fca0003800000 */
[----:B------:R-:W-:Y:S02]  /*2fe0*/  ISETP.NE.AND P1, PT, R168, RZ, PT ;  /* 0x000000ffa800720c */ /* 0x000fe40003f25270 */
[----:B------:R-:W-:Y:S02]  /*2ff0*/  IADD3 R24, P0, R120, R112, RZ ;  /* 0x0000007078187210 */ /* 0x000fe40007f1e0ff */
[----:B-1----:R-:W-:Y:S03]  /*3000*/  IADD3 R2, P3, R130, R76, RZ ;  /* 0x0000004c82027210 */ /* 0x002fe60007f7e0ff */
[----:B------:R-:W-:Y:S01]  /*3010*/  IMAD.X R25, R119, 0x1, R111, P0 ;  /* 0x0000000177197824 */ /* 0x000fe200000e066f */
[----:B------:R-:W-:Y:S01]  /*3020*/  ISETP.NE.AND P0, PT, R167, RZ, PT ;  /* 0x000000ffa700720c */ /* 0x000fe20003f05270 */
[----:B------:R-:W-:Y:S04]  /*3030*/  IMAD.X R3, R131, 0x1, R77, P3 ;  /* 0x0000000183037824 */ /* 0x000fe800018e064d */
[----:B------:R-:W2:Y:S04]  /*3040*/  @P1 LD.E.128 R20, [R24.64] ;  /* 0x0000000618141980 */ /* 0x000ea8000c101d00 */
[----:B--2---:R1:W-:Y:S04]  /*3050*/  @P1 ST.E.128 [R2.64], R20 ;  /* 0x0000001402001985 */ /* 0x0043e8000c101d06 */
[----:B------:R-:W2:Y:S04]  /*3060*/  @P0 LD.E.128 R4, [R24.64+0x80] ;  /* 0x0000800618040980 */ /* 0x000ea8000c101d00 */
[----:B--2---:R1:W-:Y:S02]  /*3070*/  @P0 ST.E.128 [R2.64+0x80], R4 ;  /* 0x0000800402000985 */ /* 0x0043e4000c101d06 */
.L_x_869:
[----:B------:R-:W-:Y:S05]  /*3080*/  BSYNC B0 ;  /* 0x0000000000007941 */ /* 0x000fea0003800000 */
.L_x_868:
        /* <DEDUP_REMOVED lines=15> */
.L_x_871:
[----:B------:R-:W-:Y:S05]  /*3180*/  BSYNC B0 ;  /* 0x0000000000007941 */ /* 0x000fea0003800000 */
.L_x_870:
        /* <DEDUP_REMOVED lines=15> */
.L_x_873:
[----:B------:R-:W-:Y:S05]  /*3280*/  BSYNC B0 ;  /* 0x0000000000007941 */ /* 0x000fea0003800000 */
.L_x_872:
        /* <DEDUP_REMOVED lines=15> */
.L_x_875:
[----:B------:R-:W-:Y:S05]  /*3380*/  BSYNC B0 ;  /* 0x0000000000007941 */ /* 0x000fea0003800000 */
.L_x_874:
        /* <DEDUP_REMOVED lines=15> */
.L_x_877:
[----:B------:R-:W-:Y:S05]  /*3480*/  BSYNC B0 ;  /* 0x0000000000007941 */ /* 0x000fea0003800000 */
.L_x_876:
        /* <DEDUP_REMOVED lines=15> */
.L_x_879:
[----:B------:R-:W-:Y:S05]  /*3580*/  BSYNC B0 ;  /* 0x0000000000007941 */ /* 0x000fea0003800000 */
.L_x_878:
[----:B------:R-:W2:Y:S01]  /*3590*/  LD.E R17, [R10.64+0xd0] ;  /* 0x0000d0060a117980 */ /* 0x000ea2000c101900 */
[----:B------:R-:W-:Y:S01]  /*35a0*/  IMAD.MOV.U32 R121, RZ, RZ, R119 ;  /* 0x000000ffff797224 */ /* 0x000fe200078e0077 */
[----:B------:R-:W-:Y:S02]  /*35b0*/  BSSY B3, `(.L_x_880) ;  /* 0x0000b30000037945 */ /* 0x000fe40003800000 */
[----:B-1----:R-:W3:Y:S01]  /*35c0*/  LD.E R3, [R10.64+0x130] ;  /* 0x000130060a037980 */ /* 0x002ee2000c101900 */
[----:B--2---:R-:W-:Y:S01]  /*35d0*/  ISETP.NE.AND P1, PT, R17, RZ, PT ;  /* 0x000000ff1100720c */ /* 0x004fe20003f25270 */
[----:B---3--:R-:W-:Y:S05]  /*35e0*/  IMAD.U32 R3, R3, -0x80, RZ ;  /* 0xffffff8003037824 */ /* 0x008fea00078e00ff */
[C---:B------:R-:W-:Y:S04]  /*35f0*/  LEA R120, P0, R3.reuse, R120, 0x1 ;  /* 0x0000007803787211 */ /* 0x040fe800078008ff */
[----:B------:R-:W-:Y:S03]  /*3600*/  LEA.HI.X.SX32 R119, R3, R121, 0x1, P0 ;  /* 0x0000007903777211 */ /* 0x000fe600000f0eff */
[----:B------:R-:W-:-:S05]  /*3610*/  @!P1 BRA `(.L_x_881) ;  /* 0x0000a8e000009947 */ /* 0x000fca0003800000 */
[----:B------:R-:W2:Y:S04]  /*3620*/  LD.E.U8 R0, [R10.64+0x1b3] ;  /* 0x0001b3060a007980 */ /* 0x000ea8000c101100 */
[----:B------:R1:W5:Y:S01]  /*3630*/  LD.E R121, [R10.64+0xc0] ;  /* 0x0000c0060a797980 */ /* 0x000362000c101900 */
[----:B--2---:R-:W-:Y:S11]  /*3640*/  ISETP.NE.AND P0, PT, R0, RZ, PT ;  /* 0x000000ff0000720c */ /* 0x004ff60003f05270 */
[----:B------:R-:W-:Y:S02]  /*3650*/  @!UPT UIADD3 URZ, URZ, URZ, URZ ;  /* 0x0000003f3f3ff290 */ /* 0x000fe4000fffe03f */
[----:B------:R-:W-:-:S05]  /*3660*/  @!P0 BRA `(.L_x_882) ;  /* 0x00003e9000008947 */ /* 0x000fca0003800000 */
[----:B-1----:R-:W-:Y:S01]  /*3670*/  BSSY B1, `(.L_x_883) ;  /* 0x000006e000017945 */ /* 0x002fe20003800000 */
[----:B------:R-:W-:-:S05]  /*3680*/  @!P2 BRA `(.L_x_884) ;  /* 0x000006c00000a947 */ /* 0x000fca0003800000 */
[----:B-----5:R-:W-:Y:S01]  /*3690*/  ISETP.GE.AND P0, PT, R18, R121, PT ;  /* 0x000000791200720c */ /* 0x020fe20003f06270 */
[----:B------:R-:W-:Y:S01]  /*36a0*/  @!UPT UIADD3 URZ, URZ, URZ, URZ ;  /* 0x0000003f3f3ff290 */ /* 0x000fe2000fffe03f */
[----:B------:R-:W-:Y:S11]  /*36b0*/  BSSY B0, `(.L_x_885) ;  /* 0x0000034000007945 */ /* 0x000ff60003800000 */
[----:B------:R-:W-:-:S05]  /*36c0*/  @P0 BRA `(.L_x_886) ;  /* 0x0000032000000947 */ /* 0x000fca0003800000 */
[----:B------:R-:W-:Y:S01]  /*36d0*/  ISETP.GE.AND P0, PT, R18, R17, PT ;  /* 0x000000111200720c */ /* 0x000fe20003f06270 */
[----:B------:R-:W2:Y:S11]  /*36e0*/  LD.E.128 R20, [R122.64] ;  /* 0x000000067a147980 */ /* 0x000eb6000c101d00 */
[----:B------:R-:W-:Y:S01]  /*36f0*/  @!UPT UIADD3 URZ, URZ, URZ, URZ ;  /* 0x0000003f3f3ff290 */ /* 0x000fe2000fffe03f */
[----:B------:R-:W3:Y:S06]  /*3700*/  @!P0 LD.E.64 R32, [R50.64] ;  /* 0x0000000632208980 */ /* 0x000eec000c101b00 */
[----:B------:R-:W4:Y:S02]  /*3710*/  @!P0 LD.E.64 R6, [R12.64] ;  /* 0x000000060c068980 */ /* 0x000f24000c101b00 */
[----:B----4-:R-:W-:Y:S01]  /*3720*/  @!P0 HADD2.F32 R24, -RZ, R6.H0_H0 ;  /* 0x20000006ff188230 */ /* 0x010fe20000004100 */
[----:B--2---:R-:W-:Y:S01]  /*3730*/  @!P0 MOV R26, R20 ;  /* 0x00000014001a8202 */ /* 0x004fe20000000f00 */
[----:B---3--:R-:W-:Y:S01]  /*3740*/  @!P0 HADD2.F32 R28, -RZ, R32.H0_H0 ;  /* 0x20000020ff1c8230 */ /* 0x008fe20000004100 */
[----:B------:R-:W-:Y:S01]  /*3750*/  @!P0 MOV R8, R21 ;  /* 0x0000001500088202 */ /* 0x000fe20000000f00 */
[----:B------:R-:W-:Y:S02]  /*3760*/  @!P0 HADD2.F32 R6, -RZ, R6.H1_H1 ;  /* 0x30000006ff068230 */ /* 0x000fe40000004100 */
[--C-:B------:R-:W-:Y:S02]  /*3770*/  @!P0 HADD2.F32 R25, -RZ, R26.reuse.H1_H1 ;  /* 0x3000001aff198230 */ /* 0x100fe40000004100 */
[----:B------:R-:W-:Y:S02]  /*3780*/  @!P0 HADD2.F32 R29, -RZ, R26.H0_H0 ;  /* 0x2000001aff1d8230 */ /* 0x000fe40000004100 */
[--C-:B------:R-:W-:Y:S01]  /*3790*/  @!P0 HADD2.F32 R5, -RZ, R7.reuse.H0_H0 ;  /* 0x20000007ff058230 */ /* 0x100fe20000004100 */
[C---:B------:R-:W-:Y:S01]  /*37a0*/  @!P0 FMUL.FTZ R35, R25.reuse, R28 ;  /* 0x0000001c19238220 */ /* 0x040fe20000410000 */
[----:B------:R-:W-:Y:S01]  /*37b0*/  @!P0 HADD2.F32 R7, -RZ, R7.H1_H1 ;  /* 0x30000007ff078230 */ /* 0x000fe20000004100 */
[----:B------:R-:W-:Y:S01]  /*37c0*/  @!P0 FMUL.FTZ R0, R25, R24 ;  /* 0x0000001819008220 */ /* 0x000fe20000410000 */
[----:B------:R-:W-:Y:S01]  /*37d0*/  @!P0 MOV R25, R22 ;  /* 0x0000001600198202 */ /* 0x000fe20000000f00 */
[----:B------:R-:W-:Y:S01]  /*37e0*/  @!P0 FFMA.FTZ R35, R29, R24, -R35 ;  /* 0x000000181d238223 */ /* 0x000fe20000010823 */
[----:B------:R-:W-:Y:S01]  /*37f0*/  @!P0 MOV R24, R23 ;  /* 0x0000001700188202 */ /* 0x000fe20000000f00 */
[----:B------:R-:W-:Y:S01]  /*3800*/  @!P0 FFMA.FTZ R0, R28, R29, R0 ;  /* 0x0000001d1c008223 */ /* 0x000fe20000010000 */
[----:B------:R-:W-:Y:S02]  /*3810*/  @!P0 HADD2.F32 R27, -RZ, R8.H1_H1 ;  /* 0x30000008ff1b8230 */ /* 0x000fe40000004100 */
[----:B------:R-:W-:Y:S02]  /*3820*/  @!P0 HADD2.F32 R26, -RZ, R25.H1_H1 ;  /* 0x30000019ff1a8230 */ /* 0x000fe40000004100 */
[----:B------:R-:W-:Y:S01]  /*3830*/  @!P0 HADD2.F32 R30, -RZ, R32.H1_H1 ;  /* 0x30000020ff1e8230 */ /* 0x000fe20000004100 */
[C---:B------:R-:W-:Y:S01]  /*3840*/  @!P0 FMUL.FTZ R2, R27.reuse, R6 ;  /* 0x000000061b028220 */ /* 0x040fe20000410000 */
[--C-:B------:R-:W-:Y:S01]  /*3850*/  @!P0 HADD2.F32 R31, -RZ, R33.reuse.H0_H0 ;  /* 0x20000021ff1f8230 */ /* 0x100fe20000004100 */
[C---:B------:R-:W-:Y:S01]  /*3860*/  @!P0 FMUL.FTZ R3, R26.reuse, R5 ;  /* 0x000000051a038220 */ /* 0x040fe20000410000 */
[----:B------:R-:W-:Y:S01]  /*3870*/  @!P0 HADD2.F32 R33, -RZ, R33.H1_H1 ;  /* 0x30000021ff218230 */ /* 0x000fe20000004100 */
[----:B------:R-:W-:Y:S01]  /*3880*/  @!P0 FMUL.FTZ R37, R27, R30 ;  /* 0x0000001e1b258220 */ /* 0x000fe20000410000 */
[----:B------:R-:W-:Y:S01]  /*3890*/  @!P0 HADD2.F32 R29, -RZ, R8.H0_H0 ;  /* 0x20000008ff1d8230 */ /* 0x000fe20000004100 */
[----:B------:R-:W-:Y:S01]  /*38a0*/  @!P0 FMUL.FTZ R34, R26, R31 ;  /* 0x0000001f1a228220 */ /* 0x000fe20000410000 */
[----:B------:R-:W-:Y:S01]  /*38b0*/  @!P0 F2FP.PACK_AB R35, R0, R35 ;  /* 0x000000230023823e */ /* 0x000fe200000000ff */
[--C-:B------:R-:W-:Y:S02]  /*38c0*/  @!P0 HADD2.F32 R8, -RZ, R24.reuse.H1_H1 ;  /* 0x30000018ff088230 */ /* 0x100fe40000004100 */
[----:B------:R-:W-:Y:S01]  /*38d0*/  @!P0 FFMA.FTZ R2, R30, R29, R2 ;  /* 0x0000001d1e028223 */ /* 0x000fe20000010002 */
[----:B------:R-:W-:Y:S01]  /*38e0*/  @!P0 MOV R20, R35 ;  /* 0x0000002300148202 */ /* 0x000fe20000000f00 */
[----:B------:R-:W-:Y:S01]  /*38f0*/  @!P0 FFMA.FTZ R37, R29, R6, -R37 ;  /* 0x000000061d258223 */ /* 0x000fe20000010825 */
[----:B------:R-:W-:Y:S01]  /*3900*/  @!P0 HADD2.F32 R28, -RZ, R25.H0_H0 ;  /* 0x20000019ff1c8230 */ /* 0x000fe20000004100 */
[C---:B------:R-:W-:Y:S01]  /*3910*/  @!P0 FMUL.FTZ R36, R8.reuse, R33 ;  /* 0x0000002108248220 */ /* 0x040fe20000410000 */
[----:B------:R-:W-:Y:S01]  /*3920*/  @!P0 HADD2.F32 R32, -RZ, R24.H0_H0 ;  /* 0x20000018ff208230 */ /* 0x000fe20000004100 */
[----:B------:R-:W-:Y:S01]  /*3930*/  @!P0 FMUL.FTZ R4, R8, R7 ;  /* 0x0000000708048220 */ /* 0x000fe20000410000 */
[----:B------:R-:W-:Y:S01]  /*3940*/  @!P0 F2FP.PACK_AB R38, R2, R37 ;  /* 0x000000250226823e */ /* 0x000fe200000000ff */
[----:B------:R-:W-:Y:S02]  /*3950*/  @!P0 FFMA.FTZ R3, R31, R28, R3 ;  /* 0x0000001c1f038223 */ /* 0x000fe40000010003 */
[----:B------:R-:W-:Y:S01]  /*3960*/  @!P0 FFMA.FTZ R34, R28, R5, -R34 ;  /* 0x000000051c228223 */ /* 0x000fe20000010822 */
[----:B------:R-:W-:Y:S01]  /*3970*/  @!P0 MOV R21, R38 ;  /* 0x0000002600158202 */ /* 0x000fe20000000f00 */
[----:B------:R-:W-:Y:S02]  /*3980*/  @!P0 FFMA.FTZ R36, R32, R7, -R36 ;  /* 0x0000000720248223 */ /* 0x000fe40000010824 */
[----:B------:R-:W-:Y:S01]  /*3990*/  @!P0 FFMA.FTZ R4, R33, R32, R4 ;  /* 0x0000002021048223 */ /* 0x000fe20000010004 */
[----:B------:R-:W-:Y:S04]  /*39a0*/  @!P0 F2FP.PACK_AB R34, R3, R34 ;  /* 0x000000220322823e */ /* 0x000fe800000000ff */
[----:B------:R-:W-:Y:S02]  /*39b0*/  @!P0 F2FP.PACK_AB R37, R4, R36 ;  /* 0x000000240425823e */ /* 0x000fe400000000ff */
[----:B------:R-:W-:Y:S02]  /*39c0*/  @!P0 MOV R22, R34 ;  /* 0x0000002200168202 */ /* 0x000fe40000000f00 */
[----:B------:R-:W-:Y:S05]  /*39d0*/  @!P0 MOV R23, R37 ;  /* 0x0000002500178202 */ /* 0x000fea0000000f00 */
[----:B------:R1:W-:Y:S02]  /*39e0*/  ST.E.128 [R128.64], R20 ;  /* 0x0000001480007985 */ /* 0x0003e4000c101d06 */
.L_x_886:
[----:B------:R-:W-:Y:S05]  /*39f0*/  BSYNC B0 ;  /* 0x0000000000007941 */ /* 0x000fea0003800000 */
.L_x_885:
[----:B------:R-:W-:Y:S11]  /*3a00*/  ISETP.GE.AND P0, PT, R9, R121, PT ;  /* 0x000000790900720c */ /* 0x000ff60003f06270 */
[----:B------:R-:W-:Y:S02]  /*3a10*/  @!UPT UIADD3 URZ, URZ, URZ, URZ ;  /* 0x0000003f3f3ff290 */ /* 0x000fe4000fffe03f */
[----:B------:R-:W-:-:S05]  /*3a20*/  @P0 BRA `(.L_x_884) ;  /* 0x0000032000000947 */ /* 0x000fca0003800000 */
[----:B------:R-:W-:Y:S01]  /*3a30*/  ISETP.GE.AND P0, PT, R9, R17, PT ;  /* 0x000000110900720c */ /* 0x000fe20003f06270 */
[----:B-1----:R-:W2:Y:S11]  /*3a40*/  LD.E.128 R20, [R122.64+0x80] ;  /* 0x000080067a147980 */ /* 0x002eb6000c101d00 */
[----:B------:R-:W-:Y:S01]  /*3a50*/  @!UPT UIADD3 URZ, URZ, URZ, URZ ;  /* 0x0000003f3f3ff290 */ /* 0x000fe2000fffe03f */
[----:B------:R-:W3:Y:S06]  /*3a60*/  @!P0 LD.E.64 R32, [R50.64+0x40] ;  /* 0x0000400632208980 */ /* 0x000eec000c101b00 */
[----:B------:R-:W4:Y:S02]  /*3a70*/  @!P0 LD.E.64 R6, [R12.64+0x40] ;  /* 0x000040060c068980 */ /* 0x000f24000c101b00 */
        /* <DEDUP_REMOVED lines=44> */
[----:B------:R1:W-:Y:S02]  /*3d40*/  ST.E.128 [R128.64+0x80], R20 ;  /* 0x0000801480007985 */ /* 0x0003e4000c101d06 */
.L_x_884:
[----:B------:R-:W-:Y:S05]  /*3d50*/  BSYNC B1 ;  /* 0x0000000000017941 */ /* 0x000fea0003800000 */
.L_x_883:
[C---:B------:R-:W-:Y:S01]  /*3d60*/  ISETP.GE.AND P0, PT, R68.reuse, R239, PT ;  /* 0x000000ef4400720c */ /* 0x040fe20003f06270 */
[----:B------:R-:W-:Y:S03]  /*3d70*/  BSSY B1, `(.L_x_887) ;  /* 0x000007b000017945 */ /* 0x000fe60003800000 */
[----:B------:R-:W-:Y:S11]  /*3d80*/  ISETP.GE.AND P0, PT, R68, R235, !P0 ;  /* 0x000000eb4400720c */ /* 0x000ff60004706270 */
[----:B------:R-:W-:Y:S02]  /*3d90*/  @!UPT UIADD3 URZ, URZ, URZ, URZ ;  /* 0x0000003f3f3ff290 */ /* 0x000fe4000fffe03f */
[----:B------:R-:W-:-:S05]  /*3da0*/  @!P0 BRA `(.L_x_888) ;  /* 0x0000077000008947 */ /* 0x000fca0003800000 */
[----:B-----5:R-:W-:Y:S01]  /*3db0*/  ISETP.GE.AND P0, PT, R18, R121, PT ;  /* 0x000000791200720c */ /* 0x020fe20003f06270 */
[C---:B------:R-:W-:Y:S01]  /*3dc0*/  IMAD.SHL.U32 R3, R169.reuse, 0x2, RZ ;  /* 0x00000002a9037824 */ /* 0x040fe200078e00ff */
[----:B------:R-:W-:Y:S01]  /*3dd0*/  SHF.L.U64.HI R0, R169, 0x1, R145 ;  /* 0x00000001a9007819 */ /* 0x000fe20000010291 */
[----:B------:R-:W-:Y:S03]  /*3de0*/  BSSY B0, `(.L_x_889) ;  /* 0x000003b000007945 */ /* 0x000fe60003800000 */
[C---:B------:R-:W-:Y:S02]  /*3df0*/  IADD3 R24, P2, R3.reuse, R12, RZ ;  /* 0x0000000c03187210 */ /* 0x040fe40007f5e0ff */
[----:B------:R-:W-:Y:S03]  /*3e00*/  IADD3 R36, P1, R3, R50, RZ ;  /* 0x0000003203247210 */ /* 0x000fe60007f3e0ff */
[C---:B------:R-:W-:Y:S02]  /*3e10*/  IMAD.X R25, R0.reuse, 0x1, R13, P2 ;  /* 0x0000000100197824 */ /* 0x040fe400010e060d */
[----:B------:R-:W-:Y:S01]  /*3e20*/  IMAD.X R37, R0, 0x1, R51, P1 ;  /* 0x0000000100257824 */ /* 0x000fe200008e0633 */
[----:B------:R-:W-:-:S05]  /*3e30*/  @P0 BRA `(.L_x_890) ;  /* 0x0000035000000947 */ /* 0x000fca0003800000 */
[----:B------:R-:W-:Y:S02]  /*3e40*/  LEA R38, P1, R90, R122, 0x1 ;  /* 0x0000007a5a267211 */ /* 0x000fe400078208ff */
[----:B------:R-:W-:Y:S02]  /*3e50*/  ISETP.GE.AND P0, PT, R18, R17, PT ;  /* 0x000000111200720c */ /* 0x000fe40003f06270 */
[----:B------:R-:W-:Y:S02]  /*3e60*/  LEA.HI.X R39, R90, R123, R89, 0x1, P1 ;  /* 0x0000007b5a277211 */ /* 0x000fe400008f0c59 */
[C---:B------:R-:W-:Y:S03]  /*3e70*/  LEA R44, P1, R225.reuse, R128, 0x1 ;  /* 0x00000080e12c7211 */ /* 0x040fe600078208ff */
[----:B-1----:R-:W2:Y:S01]  /*3e80*/  LD.E.128 R20, [R38.64] ;  /* 0x0000000626147980 */ /* 0x002ea2000c101d00 */
[----:B------:R-:W-:Y:S07]  /*3e90*/  LEA.HI.X R45, R225, R129, R226, 0x1, P1 ;  /* 0x00000081e12d7211 */ /* 0x000fee00008f0ce2 */
[----:B------:R-:W3:Y:S06]  /*3ea0*/  @!P0 LD.E.64 R34, [R36.64] ;  /* 0x0000000624228980 */ /* 0x000eec000c101b00 */
[----:B------:R-:W4:Y:S01]  /*3eb0*/  @!P0 LD.E.64 R6, [R24.64] ;  /* 0x0000000618068980 */ /* 0x000f22000c101b00 */
[--C-:B---3--:R-:W-:Y:S01]  /*3ec0*/  @!P0 HADD2.F32 R30, -RZ, R34.reuse.H0_H0 ;  /* 0x20000022ff1e8230 */ /* 0x108fe20000004100 */
[----:B--2---:R-:W-:Y:S01]  /*3ed0*/  @!P0 MOV R27, R20 ;  /* 0x00000014001b8202 */ /* 0x004fe20000000f00 */
[----:B------:R-:W-:Y:S01]  /*3ee0*/  @!P0 HADD2.F32 R32, -RZ, R34.H1_H1 ;  /* 0x30000022ff208230 */ /* 0x000fe20000004100 */
[----:B------:R-:W-:Y:S01]  /*3ef0*/  @!P0 MOV R8, R21 ;  /* 0x0000001500088202 */ /* 0x000fe20000000f00 */
[----:B------:R-:W-:Y:S02]  /*3f00*/  @!P0 HADD2.F32 R33, -RZ, R35.H0_H0 ;  /* 0x20000023ff218230 */ /* 0x000fe40000004100 */
[--C-:B------:R-:W-:Y:S02]  /*3f10*/  @!P0 HADD2.F32 R29, -RZ, R27.reuse.H1_H1 ;  /* 0x3000001bff1d8230 */ /* 0x100fe40000004100 */
[--C-:B----4-:R-:W-:Y:S02]  /*3f20*/  @!P0 HADD2.F32 R26, -RZ, R6.reuse.H0_H0 ;  /* 0x20000006ff1a8230 */ /* 0x110fe40000004100 */
[----:B------:R-:W-:Y:S01]  /*3f30*/  @!P0 HADD2.F32 R31, -RZ, R27.H0_H0 ;  /* 0x2000001bff1f8230 */ /* 0x000fe20000004100 */
[C---:B------:R-:W-:Y:S01]  /*3f40*/  @!P0 FMUL.FTZ R39, R29.reuse, R30 ;  /* 0x0000001e1d278220 */ /* 0x040fe20000410000 */
[----:B------:R-:W-:Y:S01]  /*3f50*/  @!P0 MOV R27, R22 ;  /* 0x00000016001b8202 */ /* 0x000fe20000000f00 */
[-C--:B------:R-:W-:Y:S01]  /*3f60*/  @!P0 FMUL.FTZ R0, R29, R26.reuse ;  /* 0x0000001a1d008220 */ /* 0x080fe20000410000 */
[----:B------:R-:W-:Y:S01]  /*3f70*/  @!P0 HADD2.F32 R6, -RZ, R6.H1_H1 ;  /* 0x30000006ff068230 */ /* 0x000fe20000004100 */
[----:B------:R-:W-:Y:S01]  /*3f80*/  @!P0 FFMA.FTZ R39, R31, R26, -R39 ;  /* 0x0000001a1f278223 */ /* 0x000fe20000010827 */
[----:B------:R-:W-:Y:S01]  /*3f90*/  @!P0 MOV R26, R23 ;  /* 0x00000017001a8202 */ /* 0x000fe20000000f00 */
[----:B------:R-:W-:Y:S01]  /*3fa0*/  @!P0 FFMA.FTZ R0, R30, R31, R0 ;  /* 0x0000001f1e008223 */ /* 0x000fe20000010000 */
[--C-:B------:R-:W-:Y:S02]  /*3fb0*/  @!P0 HADD2.F32 R29, -RZ, R8.reuse.H1_H1 ;  /* 0x30000008ff1d8230 */ /* 0x100fe40000004100 */
[----:B------:R-:W-:Y:S02]  /*3fc0*/  @!P0 HADD2.F32 R5, -RZ, R7.H0_H0 ;  /* 0x20000007ff058230 */ /* 0x000fe40000004100 */
[----:B------:R-:W-:Y:S01]  /*3fd0*/  @!P0 HADD2.F32 R28, -RZ, R27.H1_H1 ;  /* 0x3000001bff1c8230 */ /* 0x000fe20000004100 */
[C---:B------:R-:W-:Y:S01]  /*3fe0*/  @!P0 FMUL.FTZ R2, R29.reuse, R6 ;  /* 0x000000061d028220 */ /* 0x040fe20000410000 */
[----:B------:R-:W-:Y:S01]  /*3ff0*/  @!P0 HADD2.F32 R7, -RZ, R7.H1_H1 ;  /* 0x30000007ff078230 */ /* 0x000fe20000004100 */
[----:B------:R-:W-:Y:S01]  /*4000*/  @!P0 FMUL.FTZ R41, R29, R32 ;  /* 0x000000201d298220 */ /* 0x000fe20000410000 */
[----:B------:R-:W-:Y:S01]  /*4010*/  @!P0 HADD2.F32 R35, -RZ, R35.H1_H1 ;  /* 0x30000023ff238230 */ /* 0x000fe20000004100 */
[C---:B------:R-:W-:Y:S01]  /*4020*/  @!P0 FMUL.FTZ R3, R28.reuse, R5 ;  /* 0x000000051c038220 */ /* 0x040fe20000410000 */
        /* <DEDUP_REMOVED lines=22> */
.L_x_890:
[----:B------:R-:W-:Y:S05]  /*4190*/  BSYNC B0 ;  /* 0x0000000000007941 */ /* 0x000fea0003800000 */
.L_x_889:
[----:B------:R-:W-:Y:S11]  /*41a0*/  ISETP.GE.AND P0, PT, R9, R121, PT ;  /* 0x000000790900720c */ /* 0x000ff60003f06270 */
[----:B------:R-:W-:Y:S02]  /*41b0*/  @!UPT UIADD3 URZ, URZ, URZ, URZ ;  /* 0x0000003f3f3ff290 */ /* 0x000fe4000fffe03f */
[----:B------:R-:W-:-:S05]  /*41c0*/  @P0 BRA `(.L_x_888) ;  /* 0x0000035000000947 */ /* 0x000fca0003800000 */
[----:B------:R-:W-:Y:S02]  /*41d0*/  LEA R38, P1, R91, R122, 0x1 ;  /* 0x0000007a5b267211 */ /* 0x000fe400078208ff */
[----:B------:R-:W-:Y:S02]  /*41e0*/  ISETP.GE.AND P0, PT, R9, R17, PT ;  /* 0x000000110900720c */ /* 0x000fe40003f06270 */
[----:B------:R-:W-:Y:S02]  /*41f0*/  LEA.HI.X R39, R91, R123, R92, 0x1, P1 ;  /* 0x0000007b5b277211 */ /* 0x000fe400008f0c5c */
[C---:B-1----:R-:W-:Y:S03]  /*4200*/  LEA R44, P1, R84.reuse, R128, 0x1 ;  /* 0x00000080542c7211 */ /* 0x042fe600078208ff */
[----:B------:R-:W2:Y:S01]  /*4210*/  LD.E.128 R20, [R38.64] ;  /* 0x0000000626147980 */ /* 0x000ea2000c101d00 */
[----:B------:R-:W-:Y:S07]  /*4220*/  LEA.HI.X R45, R84, R129, R83, 0x1, P1 ;  /* 0x00000081542d7211 */ /* 0x000fee00008f0c53 */
[----:B------:R-:W3:Y:S06]  /*4230*/  @!P0 LD.E.64 R32, [R36.64+0x40] ;  /* 0x0000400624208980 */ /* 0x000eec000c101b00 */
[----:B------:R1:W4:Y:S01]  /*4240*/  @!P0 LD.E.64 R6, [R24.64+0x40] ;  /* 0x0000400618068980 */ /* 0x000322000c101b00 */
[--C-:B---3--:R-:W-:Y:S01]  /*4250*/  @!P0 HADD2.F32 R28, -RZ, R32.reuse.H0_H0 ;  /* 0x20000020ff1c8230 */ /* 0x108fe20000004100 */
[----:B--2---:R-:W-:Y:S01]  /*4260*/  @!P0 MOV R27, R20 ;  /* 0x00000014001b8202 */ /* 0x004fe20000000f00 */
[----:B------:R-:W-:Y:S01]  /*4270*/  @!P0 HADD2.F32 R30, -RZ, R32.H1_H1 ;  /* 0x30000020ff1e8230 */ /* 0x000fe20000004100 */
[----:B------:R-:W-:Y:S01]  /*4280*/  @!P0 MOV R8, R21 ;  /* 0x0000001500088202 */ /* 0x000fe20000000f00 */
[----:B------:R-:W-:Y:S01]  /*4290*/  @!P0 HADD2.F32 R32, -RZ, R33.H0_H0 ;  /* 0x20000021ff208230 */ /* 0x000fe20000004100 */
[----:B-1----:R-:W-:Y:S01]  /*42a0*/  @!P0 MOV R25, R22 ;  /* 0x0000001600198202 */ /* 0x002fe20000000f00 */
[--C-:B------:R-:W-:Y:S01]  /*42b0*/  @!P0 HADD2.F32 R29, -RZ, R27.reuse.H1_H1 ;  /* 0x3000001bff1d8230 */ /* 0x100fe20000004100 */
[----:B------:R-:W-:Y:S01]  /*42c0*/  @!P0 MOV R24, R23 ;  /* 0x0000001700188202 */ /* 0x000fe20000000f00 */
[--C-:B----4-:R-:W-:Y:S02]  /*42d0*/  @!P0 HADD2.F32 R26, -RZ, R6.reuse.H0_H0 ;  /* 0x20000006ff1a8230 */ /* 0x110fe40000004100 */
[----:B------:R-:W-:Y:S01]  /*42e0*/  @!P0 HADD2.F32 R31, -RZ, R27.H0_H0 ;  /* 0x2000001bff1f8230 */ /* 0x000fe20000004100 */
[C---:B------:R-:W-:Y:S01]  /*42f0*/  @!P0 FMUL.FTZ R35, R29.reuse, R28 ;  /* 0x0000001c1d238220 */ /* 0x040fe20000410000 */
[----:B------:R-:W-:Y:S01]  /*4300*/  @!P0 HADD2.F32 R6, -RZ, R6.H1_H1 ;  /* 0x30000006ff068230 */ /* 0x000fe20000004100 */
[-C--:B------:R-:W-:Y:S01]  /*4310*/  @!P0 FMUL.FTZ R0, R29, R26.reuse ;  /* 0x0000001a1d008220 */ /* 0x080fe20000410000 */
[--C-:B------:R-:W-:Y:S01]  /*4320*/  @!P0 HADD2.F32 R27, -RZ, R8.reuse.H1_H1 ;  /* 0x30000008ff1b8230 */ /* 0x100fe20000004100 */
[----:B------:R-:W-:Y:S01]  /*4330*/  @!P0 FFMA.FTZ R35, R31, R26, -R35 ;  /* 0x0000001a1f238223 */ /* 0x000fe20000010823 */
[----:B------:R-:W-:Y:S01]  /*4340*/  @!P0 HADD2.F32 R5, -RZ, R7.H0_H0 ;  /* 0x20000007ff058230 */ /* 0x000fe20000004100 */
[----:B------:R-:W-:Y:S01]  /*4350*/  @!P0 FFMA.FTZ R0, R28, R31, R0 ;  /* 0x0000001f1c008223 */ /* 0x000fe20000010000 */
        /* <DEDUP_REMOVED lines=28> */
.L_x_888:
[----:B------:R-:W-:Y:S05]  /*4520*/  BSYNC B1 ;  /* 0x0000000000017941 */ /* 0x000fea0003800000 */
.L_x_887:
        /* <DEDUP_REMOVED lines=17> */
[C---:B-1----:R-:W-:Y:S03]  /*4640*/  LEA R44, P1, R85.reuse, R128, 0x1 ;  /* 0x00000080552c7211 */ /* 0x042fe600078208ff */
[----:B------:R-:W2:Y:S01]  /*4650*/  LD.E.128 R20, [R38.64] ;  /* 0x0000000626147980 */ /* 0x000ea2000c101d00 */
        /* <DEDUP_REMOVED lines=48> */
.L_x_894:
[----:B------:R-:W-:Y:S05]  /*4960*/  BSYNC B0 ;  /* 0x0000000000007941 */ /* 0x000fea0003800000 */
.L_x_893:
[----:B------:R-:W-:Y:S11]  /*4970*/  ISETP.GE.AND P0, PT, R9, R121, PT ;  /* 0x000000790900720c */ /* 0x000ff60003f06270 */
[----:B------:R-:W-:Y:S02]  /*4980*/  @!UPT UIADD3 URZ, URZ, URZ, URZ ;  /* 0x0000003f3f3ff290 */ /* 0x000fe4000fffe03f */
[----:B------:R-:W-:-:S05]  /*4990*/  @P0 BRA `(.L_x_892) ;  /* 0x0000035000000947 */ /* 0x000fca0003800000 */
[C---:B------:R-:W-:Y:S02]  /*49a0*/  LEA R38, P1, R94.reuse, R122, 0x1 ;  /* 0x0000007a5e267211 */ /* 0x040fe400078208ff */
        /* <DEDUP_REMOVED lines=52> */
.L_x_892:
[----:B------:R-:W-:Y:S05]  /*4cf0*/  BSYNC B1 ;  /* 0x0000000000017941 */ /* 0x000fea0003800000 */
.L_x_891:
        /* <DEDUP_REMOVED lines=14> */
[----:B------:R-:W-:Y:S01]  /*4de0*/  IMAD R38, R215, 0x60, RZ ;  /* 0x00000060d7267824 */ /* 0x000fe200078e02ff */
[----:B------:R-:W-:Y:S01]  /*4df0*/  ISETP.GE.AND P0, PT, R18, R17, PT ;  /* 0x000000111200720c */ /* 0x000fe20003f06270 */
[----:B------:R-:W-:Y:S04]  /*4e00*/  IMAD.WIDE.U32 R40, R214, 0x60, R122 ;  /* 0x00000060d6287825 */ /* 0x000fe800078e007a */
[----:B------:R-:W-:Y:S01]  /*4e10*/  IMAD R42, R61, 0x60, RZ ;  /* 0x000000603d2a7824 */ /* 0x000fe200078e02ff */
[----:B------:R-:W-:Y:S01]  /*4e20*/  IADD3 R41, R41, R38, RZ ;  /* 0x0000002629297210 */ /* 0x000fe20007ffe0ff */
[----:B------:R-:W-:Y:S04]  /*4e30*/  IMAD.WIDE.U32 R52, R60, 0x60, R128 ;  /* 0x000000603c347825 */ /* 0x000fe800078e0080 */
[----:B-1----:R-:W2:Y:S01]  /*4e40*/  LD.E.128 R20, [R40.64] ;  /* 0x0000000628147980 */ /* 0x002ea2000c101d00 */
[----:B------:R-:W-:Y:S07]  /*4e50*/  IADD3 R53, R53, R42, RZ ;  /* 0x0000002a35357210 */ /* 0x000fee0007ffe0ff */
        /* <DEDUP_REMOVED lines=47> */
.L_x_898:
[----:B------:R-:W-:Y:S05]  /*5150*/  BSYNC B0 ;  /* 0x0000000000007941 */ /* 0x000fea0003800000 */
.L_x_897:
        /* <DEDUP_REMOVED lines=56> */
.L_x_896:
[----:B------:R-:W-:Y:S05]  /*54e0*/  BSYNC B1 ;  /* 0x0000000000017941 */ /* 0x000fea0003800000 */
.L_x_895:
        /* <DEDUP_REMOVED lines=67> */
.L_x_902:
[----:B------:R-:W-:Y:S05]  /*5920*/  BSYNC B0 ;  /* 0x0000000000007941 */ /* 0x000fea0003800000 */
.L_x_901:
        /* <DEDUP_REMOVED lines=56> */
.L_x_900:
[----:B------:R-:W-:Y:S05]  /*5cb0*/  BSYNC B1 ;  /* 0x0000000000017941 */ /* 0x000fea0003800000 */
.L_x_899:
        /* <DEDUP_REMOVED lines=19> */
[----:B-1----:R-:W-:Y:S04]  /*5df0*/  IMAD.WIDE.U32 R52, R60, 0xa0, R128 ;  /* 0x000000a03c347825 */ /* 0x002fe800078e0080 */
[----:B------:R-:W2:Y:S01]  /*5e00*/  LD.E.128 R20, [R40.64] ;  /* 0x0000000628147980 */ /* 0x000ea2000c101d00 */
        /* <DEDUP_REMOVED lines=48> */
.L_x_906:
[----:B------:R-:W-:Y:S05]  /*6110*/  BSYNC B0 ;  /* 0x0000000000007941 */ /* 0x000fea0003800000 */
.L_x_905:
        /* <DEDUP_REMOVED lines=56> */
.L_x_904:
[----:B------:R-:W-:Y:S05]  /*64a0*/  BSYNC B1 ;  /* 0x0000000000017941 */ /* 0x000fea0003800000 */
.L_x_903:
        /* <DEDUP_REMOVED lines=69> */
.L_x_910:
[----:B------:R-:W-:Y:S05]  /*6900*/  BSYNC B0 ;  /* 0x0000000000007941 */ /* 0x000fea0003800000 */
.L_x_909:
        /* <DEDUP_REMOVED lines=56> */
.L_x_908:
[----:B------:R-:W-:Y:S05]  /*6c90*/  BSYNC B1 ;  /* 0x0000000000017941 */ /* 0x000fea0003800000 */
.L_x_907:
        /* <DEDUP_REMOVED lines=69> */
.L_x_914:
[----:B------:R-:W-:Y:S05]  /*70f0*/  BSYNC B0 ;  /* 0x0000000000007941 */ /* 0x000fea0003800000 */
.L_x_913:
[----:B------:R-:W-:Y:S11]  /*7100*/  ISETP.GE.AND P0, PT, R9, R121, PT ;  /* 0x000000790900720c */ /* 0x000ff60003f06270 */
[----:B------:R-:W-:Y:S02]  /*7110*/  @!UPT UIADD3 URZ, URZ, URZ, URZ ;  /* 0x0000003f3f3ff290 */ /* 0x000fe4000fffe03f */
[----:B------:R-:W-:-:S05]  /*7120*/  @P0 BRA `(.L_x_912) ;  /* 0x0000035000000947 */ /* 0x000fca0003800000 */
[C---:B------:R-:W-:Y:S02]  /*7130*/  LEA R34, P1, R108.reuse, R122, 0x1 ;  /* 0x0000007a6c227211 */ /* 0x040fe400078208ff */
[----:B------:R-:W-:Y:S02]  /*7140*/  ISETP.GE.AND P0, PT, R9, R17, PT ;  /* 0x000000110900720c */ /* 0x000fe40003f06270 */
[----:B------:R-:W-:Y:S02]  /*7150*/  LEA.HI.X R35, R108, R123, R107, 0x1, P1 ;  /* 0x0000007b6c237211 */ /* 0x000fe400008f0c6b */
[C---:B------:R-:W-:Y:S03]  /*7160*/  LEA R42, P1, R186.reuse, R128, 0x1 ;  /* 0x00000080ba2a7211 */ /* 0x040fe600078208ff */
[----:B-1----:R-:W2:Y:S01]  /*7170*/  LD.E.128 R20, [R34.64] ;  /* 0x0000000622147980 */ /* 0x002ea2000c101d00 */
        /* <DEDUP_REMOVED lines=9> */
[----:B------:R-:W-:Y:S02]  /*7210*/  @!P0 HADD2.F32 R28, -RZ, R26.H1_H1 ;  /* 0x3000001aff1c8230 */ /* 0x000fe40000004100 */
[----:B----4-:R-:W-:Y:S02]  /*7220*/  @!P0 HADD2.F32 R17, -RZ, R6.H0_H0 ;  /* 0x20000006ff118230 */ /* 0x010fe40000004100 */
[----:B------:R-:W-:Y:S01]  /*7230*/  @!P0 HADD2.F32 R30, -RZ, R26.H0_H0 ;  /* 0x2000001aff1e8230 */ /* 0x000fe20000004100 */
[C---:B------:R-:W-:Y:S01]  /*7240*/  @!P0 FMUL.FTZ R35, R28.reuse, R27 ;  /* 0x0000001b1c238220 */ /* 0x040fe20000410000 */
[----:B------:R-:W-:Y:S01]  /*7250*/  @!P0 HADD2.F32 R6, -RZ, R6.H1_H1 ;  /* 0x30000006ff068230 */ /* 0x000fe20000004100 */
[-C--:B------:R-:W-:Y:S01]  /*7260*/  @!P0 FMUL.FTZ R0, R28, R17.reuse ;  /* 0x000000111c008220 */ /* 0x080fe20000410000 */
[--C-:B------:R-:W-:Y:S01]  /*7270*/  @!P0 HADD2.F32 R5, -RZ, R7.reuse.H0_H0 ;  /* 0x20000007ff058230 */ /* 0x100fe20000004100 */
[----:B------:R-:W-:Y:S01]  /*7280*/  @!P0 FFMA.FTZ R35, R30, R17, -R35 ;  /* 0x000000111e238223 */ /* 0x000fe20000010823 */
[----:B------:R-:W-:Y:S01]  /*7290*/  @!P0 MOV R17, R23 ;  /* 0x0000001700118202 */ /* 0x000fe20000000f00 */
[----:B------:R-:W-:Y:S01]  /*72a0*/  @!P0 FFMA.FTZ R0, R27, R30, R0 ;  /* 0x0000001e1b008223 */ /* 0x000fe20000010000 */
[----:B------:R-:W-:Y:S02]  /*72b0*/  @!P0 HADD2.F32 R25, -RZ, R8.H1_H1 ;  /* 0x30000008ff198230 */ /* 0x000fe40000004100 */
[----:B------:R-:W-:Y:S02]  /*72c0*/  @!P0 HADD2.F32 R26, -RZ, R24.H1_H1 ;  /* 0x30000018ff1a8230 */ /* 0x000fe40000004100 */
[----:B------:R-:W-:Y:S01]  /*72d0*/  @!P0 HADD2.F32 R7, -RZ, R7.H1_H1 ;  /* 0x30000007ff078230 */ /* 0x000fe20000004100 */
[C---:B------:R-:W-:Y:S01]  /*72e0*/  @!P0 FMUL.FTZ R2, R25.reuse, R6 ;  /* 0x0000000619028220 */ /* 0x040fe20000410000 */
[----:B------:R-:W-:Y:S01]  /*72f0*/  @!P0 HADD2.F32 R33, -RZ, R33.H1_H1 ;  /* 0x30000021ff218230 */ /* 0x000fe20000004100 */
[C---:B------:R-:W-:Y:S01]  /*7300*/  @!P0 FMUL.FTZ R3, R26.reuse, R5 ;  /* 0x000000051a038220 */ /* 0x040fe20000410000 */
[----:B------:R-:W-:Y:S01]  /*7310*/  @!P0 HADD2.F32 R27, -RZ, R8.H0_H0 ;  /* 0x20000008ff1b8230 */ /* 0x000fe20000004100 */
[----:B------:R-:W-:Y:S01]  /*7320*/  @!P0 FMUL.FTZ R39, R25, R29 ;  /* 0x0000001d19278220 */ /* 0x000fe20000410000 */
[--C-:B------:R-:W-:Y:S01]  /*7330*/  @!P0 HADD2.F32 R8, -RZ, R17.reuse.H1_H1 ;  /* 0x30000011ff088230 */ /* 0x100fe20000004100 */
[----:B------:R-:W-:Y:S01]  /*7340*/  @!P0 FMUL.FTZ R34, R26, R31 ;  /* 0x0000001f1a228220 */ /* 0x000fe20000410000 */
[----:B------:R-:W-:Y:S01]  /*7350*/  @!P0 F2FP.PACK_AB R35, R0, R35 ;  /* 0x000000230023823e */ /* 0x000fe200000000ff */
[----:B------:R-:W-:Y:S01]  /*7360*/  @!P0 FFMA.FTZ R2, R29, R27, R2 ;  /* 0x0000001b1d028223 */ /* 0x000fe20000010002 */
[----:B------:R-:W-:Y:S01]  /*7370*/  @!P0 HADD2.F32 R30, -RZ, R24.H0_H0 ;  /* 0x20000018ff1e8230 */ /* 0x000fe20000004100 */
[C---:B------:R-:W-:Y:S01]  /*7380*/  @!P0 FMUL.FTZ R38, R8.reuse, R33 ;  /* 0x0000002108268220 */ /* 0x040fe20000410000 */
[----:B------:R-:W-:Y:S01]  /*7390*/  @!P0 MOV R20, R35 ;  /* 0x0000002300148202 */ /* 0x000fe20000000f00 */
[----:B------:R-:W-:Y:S01]  /*73a0*/  @!P0 HADD2.F32 R32, -RZ, R17.H0_H0 ;  /* 0x20000011ff208230 */ /* 0x000fe20000004100 */
[----:B------:R-:W-:Y:S02]  /*73b0*/  @!P0 FMUL.FTZ R4, R8, R7 ;  /* 0x0000000708048220 */ /* 0x000fe40000410000 */
[----:B------:R-:W-:Y:S02]  /*73c0*/  @!P0 FFMA.FTZ R3, R31, R30, R3 ;  /* 0x0000001e1f038223 */ /* 0x000fe40000010003 */
[----:B------:R-:W-:Y:S02]  /*73d0*/  @!P0 FFMA.FTZ R39, R27, R6, -R39 ;  /* 0x000000061b278223 */ /* 0x000fe40000010827 */
[----:B------:R-:W-:Y:S02]  /*73e0*/  @!P0 FFMA.FTZ R34, R30, R5, -R34 ;  /* 0x000000051e228223 */ /* 0x000fe40000010822 */
[----:B------:R-:W-:Y:S01]  /*73f0*/  @!P0 FFMA.FTZ R38, R32, R7, -R38 ;  /* 0x0000000720268223 */ /* 0x000fe20000010826 */
[----:B------:R-:W-:Y:S01]  /*7400*/  @!P0 F2FP.PACK_AB R40, R2, R39 ;  /* 0x000000270228823e */ /* 0x000fe200000000ff */
[----:B------:R-:W-:Y:S01]  /*7410*/  @!P0 FFMA.FTZ R4, R33, R32, R4 ;  /* 0x0000002021048223 */ /* 0x000fe20000010004 */
[----:B------:R-:W-:Y:S02]  /*7420*/  @!P0 F2FP.PACK_AB R34, R3, R34 ;  /* 0x000000220322823e */ /* 0x000fe400000000ff */
[----:B------:R-:W-:Y:S02]  /*7430*/  @!P0 MOV R21, R40 ;  /* 0x0000002800158202 */ /* 0x000fe40000000f00 */
[----:B------:R-:W-:Y:S02]  /*7440*/  @!P0 F2FP.PACK_AB R39, R4, R38 ;  /* 0x000000260427823e */ /* 0x000fe400000000ff */
[----:B------:R-:W-:Y:S02]  /*7450*/  @!P0 MOV R22, R34 ;  /* 0x0000002200168202 */ /* 0x000fe40000000f00 */
[----:B------:R-:W-:Y:S05]  /*7460*/  @!P0 MOV R23, R39 ;  /* 0x0000002700178202 */ /* 0x000fea0000000f00 */
[----:B------:R1:W-:Y:S02]  /*7470*/  ST.E.128 [R42.64], R20 ;  /* 0x000000142a007985 */ /* 0x0003e4000c101d06 */
.L_x_912:
[----:B------:R-:W-:Y:S05]  /*7480*/  BSYNC B1 ;  /* 0x0000000000017941 */ /* 0x000fea0003800000 */
.L_x_911:
[----:B------:R-:W2:Y:S02]  /*7490*/  LD.E R3, [R10.64+0xd0] ;  /* 0x0000d0060a037980 */ /* 0x000ea4000c101900 */
[----:B--2---:R-:W-:Y:S05]  /*74a0*/  IMAD.U32 R3, R3, -0x40, RZ ;  /* 0xffffffc003037824 */ /* 0x004fea00078e00ff */
[C---:B------:R-:W-:Y:S02]  /*74b0*/  LEA R12, P1, R3.reuse, R12, 0x1 ;  /* 0x0000000c030c7211 */ /* 0x040fe400078208ff */
[C---:B------:R-:W-:Y:S02]  /*74c0*/  LEA R50, P0, R3.reuse, R50, 0x1 ;  /* 0x0000003203327211 */ /* 0x040fe400078008ff */
[C---:B------:R-:W-:Y:S02]  /*74d0*/  LEA.HI.X.SX32 R13, R3.reuse, R13, 0x1, P1 ;  /* 0x0000000d030d7211 */ /* 0x040fe400008f0eff */
[----:B------:R-:W-:Y:S01]  /*74e0*/  LEA.HI.X.SX32 R51, R3, R51, 0x1, P0 ;  /* 0x0000003303337211 */ /* 0x000fe200000f0eff */
[----:B------:R-:W-:-:S05]  /*74f0*/  BRA `(.L_x_915) ;  /* 0x000073b000007947 */ /* 0x000fca0003800000 */
.L_x_882:
[----:B-1----:R-:W-:Y:S01]  /*7500*/  BSSY B2, `(.L_x_916) ;  /* 0x00000c2000027945 */ /* 0x002fe20003800000 */
[----:B------:R-:W-:-:S05]  /*7510*/  @!P2 BRA `(.L_x_917) ;  /* 0x00000c000000a947 */ /* 0x000fca0003800000 */
[----:B-----5:R-:W-:Y:S01]  /*7520*/  ISETP.GE.AND P0, PT, R18, R121, PT ;  /* 0x000000791200720c */ /* 0x020fe20003f06270 */
[----:B------:R-:W-:Y:S01]  /*7530*/  @!UPT UIADD3 URZ, URZ, URZ, URZ ;  /* 0x0000003f3f3ff290 */ /* 0x000fe2000fffe03f */
[----:B------:R-:W-:Y:S11]  /*7540*/  BSSY B1, `(.L_x_918) ;  /* 0x000005e000017945 */ /* 0x000ff60003800000 */
[----:B------:R-:W-:-:S05]  /*7550*/  @P0 BRA `(.L_x_919) ;  /* 0x000005c000000947 */ /* 0x000fca0003800000 */
[----:B------:R1:W5:Y:S01]  /*7560*/  LD.E.128 R36, [R122.64] ;  /* 0x000000067a247980 */ /* 0x000362000c101d00 */
[----:B------:R-:W-:Y:S01]  /*7570*/  ISETP.GE.AND P0, PT, R18, R17, PT ;  /* 0x000000111200720c */ /* 0x000fe20003f06270 */
[----:B------:R-:W-:Y:S01]  /*7580*/  @!UPT UIADD3 URZ, URZ, URZ, URZ ;  /* 0x0000003f3f3ff290 */ /* 0x000fe2000fffe03f */
[----:B------:R-:W-:Y:S11]  /*7590*/  BSSY B0, `(.L_x_920) ;  /* 0x0000057000007945 */ /* 0x000ff60003800000 */
[----:B------:R-:W-:-:S05]  /*75a0*/  @P0 BRA `(.L_x_921) ;  /* 0x0000055000000947 */ /* 0x000fca0003800000 */
[--C-:B-----5:R-:W-:Y:S01]  /*75b0*/  HADD2.F32 R35, -RZ, R36.reuse.H0_H0 ;  /* 0x20000024ff237230 */ /* 0x120fe20000004100 */
[----:B------:R-:W-:Y:S02]  /*75c0*/  LEA.HI R247, R17, R17, RZ, 0x1 ;  /* 0x0000001111f77211 */ /* 0x000fe400078f08ff */
[----:B------:R-:W-:Y:S02]  /*75d0*/  MOV R241, RZ ;  /* 0x000000ff00f17202 */ /* 0x000fe40000000f00 */
[----:B------:R-:W-:Y:S02]  /*75e0*/  SHF.R.S32.HI R247, RZ, 0x1, R247 ;  /* 0x00000001fff77819 */ /* 0x000fe400000114f7 */
[----:B------:R-:W-:Y:S02]  /*75f0*/  MOV R245, RZ ;  /* 0x000000ff00f57202 */ /* 0x000fe40000000f00 */
[-C--:B------:R-:W-:Y:S02]  /*7600*/  ISETP.GE.AND P2, PT, R18, R247.reuse, PT ;  /* 0x000000f71200720c */ /* 0x080fe40003f46270 */
[----:B------:R-:W-:Y:S02]  /*7610*/  MOV R243, R247 ;  /* 0x000000f700f37202 */ /* 0x000fe40000000f00 */
[----:B------:R-:W-:Y:S01]  /*7620*/  MOV R59, R37 ;  /* 0x00000025003b7202 */ /* 0x000fe20000000f00 */
[----:B------:R-:W-:Y:S01]  /*7630*/  HADD2.F32 R37, -RZ, R36.H1_H1 ;  /* 0x30000024ff257230 */ /* 0x000fe20000004100 */
[----:B------:R-:W-:Y:S02]  /*7640*/  MOV R46, R38 ;  /* 0x00000026002e7202 */ /* 0x000fe40000000f00 */
[----:B------:R-:W-:Y:S05]  /*7650*/  MOV R57, R39 ;  /* 0x0000002700397202 */ /* 0x000fea0000000f00 */
[C---:B------:R-:W-:Y:S02]  /*7660*/  @P2 IADD3 R243, -R247.reuse, RZ, RZ ;  /* 0x000000fff7f32210 */ /* 0x040fe40007ffe1ff */
[----:B------:R-:W-:Y:S02]  /*7670*/  @P2 IADD3 R241, -R247, RZ, RZ ;  /* 0x000000fff7f12210 */ /* 0x000fe40007ffe1ff */
[----:B------:R-:W-:Y:S02]  /*7680*/  LEA R20, P1, R243, R122, 0x1 ;  /* 0x0000007af3147211 */ /* 0x000fe400078208ff */
[----:B------:R-:W-:Y:S02]  /*7690*/  LEA R248, P0, R241, R124, 0x1 ;  /* 0x0000007cf1f87211 */ /* 0x000fe400078008ff */
[----:B------:R-:W-:Y:S02]  /*76a0*/  LEA.HI.X.SX32 R21, R243, R123, 0x1, P1 ;  /* 0x0000007bf3157211 */ /* 0x000fe400008f0eff */
[----:B------:R-:W-:Y:S02]  /*76b0*/  LEA.HI.X.SX32 R249, R241, R125, 0x1, P0 ;  /* 0x0000007df1f97211 */ /* 0x000fe400000f0eff */
[----:B------:R-:W-:Y:S02]  /*76c0*/  @P2 IADD3 R245, -R247, RZ, RZ ;  /* 0x000000fff7f52210 */ /* 0x000fe40007ffe1ff */
[----:B------:R-:W2:Y:S02]  /*76d0*/  LD.E.128 R20, [R20.64] ;  /* 0x0000000614147980 */ /* 0x000ea4000c101d00 */
[C---:B------:R-:W-:Y:S04]  /*76e0*/  LEA R40, P0, R245.reuse, R126, 0x1 ;  /* 0x0000007ef5287211 */ /* 0x040fe800078008ff */
[----:B------:R-:W-:Y:S02]  /*76f0*/  LEA.HI.X.SX32 R41, R245, R127, 0x1, P0 ;  /* 0x0000007ff5297211 */ /* 0x000fe400000f0eff */
[----:B------:R-:W3:Y:S08]  /*7700*/  LD.E.128 R240, [R248.64] ;  /* 0x00000006f8f07980 */ /* 0x000ef0000c101d00 */
[----:B------:R4:W2:Y:S02]  /*7710*/  LD.E.128 R52, [R40.64] ;  /* 0x0000000628347980 */ /* 0x0008a4000c101d00 */
[----:B----4-:R-:W-:Y:S02]  /*7720*/  HADD2.F32 R40, -RZ, R59.H0_H0 ;  /* 0x2000003bff287230 */ /* 0x010fe40000004100 */
[--C-:B---3--:R-:W-:Y:S01]  /*7730*/  HADD2.F32 R32, -RZ, R240.reuse.H0_H0 ;  /* 0x200000f0ff207230 */ /* 0x108fe20000004100 */
[----:B--2---:R-:W-:Y:S01]  /*7740*/  MOV R34, R20 ;  /* 0x0000001400227202 */ /* 0x004fe20000000f00 */
[----:B------:R-:W-:Y:S01]  /*7750*/  HADD2.F32 R30, -RZ, R240.H1_H1 ;  /* 0x300000f0ff1e7230 */ /* 0x000fe20000004100 */
[----:B------:R-:W-:Y:S01]  /*7760*/  MOV R27, R21 ;  /* 0x00000015001b7202 */ /* 0x000fe20000000f00 */
[--C-:B------:R-:W-:Y:S01]  /*7770*/  HADD2.F32 R26, -RZ, R241.reuse.H1_H1 ;  /* 0x300000f1ff1a7230 */ /* 0x100fe20000004100 */
[----:B------:R-:W-:Y:S01]  /*7780*/  @!P2 FADD.FTZ R32, -R32, -RZ ;  /* 0x800000ff2020a221 */ /* 0x000fe20000010100 */
[----:B------:R-:W-:Y:S01]  /*7790*/  HADD2.F32 R28, -RZ, R241.H0_H0 ;  /* 0x200000f1ff1c7230 */ /* 0x000fe20000004100 */
[----:B------:R-:W-:Y:S01]  /*77a0*/  MOV R24, R22 ;  /* 0x0000001600187202 */ /* 0x000fe20000000f00 */
[--C-:B------:R-:W-:Y:S01]  /*77b0*/  HADD2.F32 R33, -RZ, R34.reuse.H0_H0 ;  /* 0x20000022ff217230 */ /* 0x100fe20000004100 */
[----:B------:R-:W-:Y:S01]  /*77c0*/  @!P2 FADD.FTZ R30, -R30, -RZ ;  /* 0x800000ff1e1ea221 */ /* 0x000fe20000010100 */
[----:B------:R-:W-:Y:S01]  /*77d0*/  HADD2.F32 R31, -RZ, R34.H1_H1 ;  /* 0x30000022ff1f7230 */ /* 0x000fe20000004100 */
[----:B------:R-:W-:Y:S01]  /*77e0*/  MOV R25, R23 ;  /* 0x0000001700197202 */ /* 0x000fe20000000f00 */
[--C-:B------:R-:W-:Y:S01]  /*77f0*/  HADD2.F32 R29, -RZ, R27.reuse.H0_H0 ;  /* 0x2000001bff1d7230 */ /* 0x100fe20000004100 */
[----:B------:R-:W-:Y:S01]  /*7800*/  @!P2 FADD.FTZ R26, -R26, -RZ ;  /* 0x800000ff1a1aa221 */ /* 0x000fe20000010100 */
[----:B------:R-:W-:Y:S01]  /*7810*/  HADD2.F32 R27, -RZ, R27.H1_H1 ;  /* 0x3000001bff1b7230 */ /* 0x000fe20000004100 */
[----:B------:R-:W-:Y:S01]  /*7820*/  @!P2 FADD.FTZ R28, -R28, -RZ ;  /* 0x800000ff1c1ca221 */ /* 0x000fe20000010100 */
[----:B------:R-:W-:Y:S01]  /*7830*/  HADD2.F32 R23, -RZ, R242.H0_H0 ;  /* 0x200000f2ff177230 */ /* 0x000fe20000004100 */
[----:B------:R-:W-:Y:S01]  /*7840*/  FMUL.FTZ R0, R33, R32 ;  /* 0x0000002021007220 */ /* 0x000fe20000410000 */
[----:B------:R-:W-:Y:S01]  /*7850*/  HADD2.F32 R36, -RZ, R52.H0_H0 ;  /* 0x20000034ff247230 */ /* 0x000fe20000004100 */
[----:B------:R-:W-:Y:S01]  /*7860*/  FMUL.FTZ R2, R31, R30 ;  /* 0x0000001e1f027220 */ /* 0x000fe20000410000 */
[----:B------:R-:W-:Y:S01]  /*7870*/  HADD2.F32 R22, -RZ, R242.H1_H1 ;  /* 0x300000f2ff167230 */ /* 0x000fe20000004100 */
[----:B------:R-:W-:Y:S01]  /*7880*/  FMUL.FTZ R4, R27, R26 ;  /* 0x0000001a1b047220 */ /* 0x000fe20000410000 */
[----:B------:R-:W-:Y:S01]  /*7890*/  HADD2.F32 R38, -RZ, R52.H1_H1 ;  /* 0x30000034ff267230 */ /* 0x000fe20000004100 */
[----:B------:R-:W-:Y:S01]  /*78a0*/  FMUL.FTZ R3, R29, R28 ;  /* 0x0000001c1d037220 */ /* 0x000fe20000410000 */
[----:B------:R-:W-:Y:S01]  /*78b0*/  HADD2.F32 R21, -RZ, R243.H0_H0 ;  /* 0x200000f3ff157230 */ /* 0x000fe20000004100 */
[----:B------:R-:W-:Y:S01]  /*78c0*/  @!P2 FADD.FTZ R23, -R23, -RZ ;  /* 0x800000ff1717a221 */ /* 0x000fe20000010100 */
[--C-:B------:R-:W-:Y:S01]  /*78d0*/  HADD2.F32 R26, -RZ, R24.reuse.H0_H0 ;  /* 0x20000018ff1a7230 */ /* 0x100fe20000004100 */
[----:B------:R-:W-:Y:S01]  /*78e0*/  FFMA.FTZ R0, R35, R36, R0 ;  /* 0x0000002423007223 */ /* 0x000fe20000010000 */
[----:B------:R-:W-:Y:S01]  /*78f0*/  HADD2.F32 R39, -RZ, R53.H0_H0 ;  /* 0x20000035ff277230 */ /* 0x000fe20000004100 */
[----:B------:R-:W-:Y:S01]  /*7900*/  @!P2 FADD.FTZ R22, -R22, -RZ ;  /* 0x800000ff1616a221 */ /* 0x000fe20000010100 */
[----:B------:R-:W-:Y:S01]  /*7910*/  HADD2.F32 R20, -RZ, R243.H1_H1 ;  /* 0x300000f3ff147230 */ /* 0x000fe20000004100 */
[----:B------:R-:W-:Y:S01]  /*7920*/  FFMA.FTZ R2, R37, R38, R2 ;  /* 0x0000002625027223 */ /* 0x000fe20000010002 */
[----:B------:R-:W-:Y:S01]  /*7930*/  HADD2.F32 R27, -RZ, R24.H1_H1 ;  /* 0x30000018ff1b7230 */ /* 0x000fe20000004100 */
[----:B------:R-:W-:Y:S01]  /*7940*/  @!P2 FADD.FTZ R21, -R21, -RZ ;  /* 0x800000ff1515a221 */ /* 0x000fe20000010100 */
[----:B------:R-:W-:Y:S01]  /*7950*/  HADD2.F32 R41, -RZ, R53.H1_H1 ;  /* 0x30000035ff297230 */ /* 0x000fe20000004100 */
[----:B------:R-:W-:Y:S01]  /*7960*/  FMUL.FTZ R5, R26, R23 ;  /* 0x000000171a057220 */ /* 0x000fe20000410000 */
[----:B------:R-:W-:Y:S01]  /*7970*/  HADD2.F32 R35, -RZ, R59.H1_H1 ;  /* 0x3000003bff237230 */ /* 0x000fe20000004100 */
[----:B------:R-:W-:Y:S01]  /*7980*/  FFMA.FTZ R3, R40, R39, R3 ;  /* 0x0000002728037223 */ /* 0x000fe20000010003 */
[--C-:B------:R-:W-:Y:S01]  /*7990*/  HADD2.F32 R24, -RZ, R25.reuse.H0_H0 ;  /* 0x20000019ff187230 */ /* 0x100fe20000004100 */
[----:B------:R-:W-:Y:S01]  /*79a0*/  @!P2 FADD.FTZ R20, -R20, -RZ ;  /* 0x800000ff1414a221 */ /* 0x000fe20000010100 */
[----:B------:R-:W-:Y:S01]  /*79b0*/  HADD2.F32 R42, -RZ, R54.H0_H0 ;  /* 0x20000036ff2a7230 */ /* 0x000fe20000004100 */
[----:B------:R-:W-:Y:S01]  /*79c0*/  FMUL.FTZ R6, R27, R22 ;  /* 0x000000161b067220 */ /* 0x000fe20000410000 */
[----:B------:R-:W-:Y:S01]  /*79d0*/  HADD2.F32 R36, -RZ, R46.H0_H0 ;  /* 0x2000002eff247230 */ /* 0x000fe20000004100 */
[----:B------:R-:W-:Y:S01]  /*79e0*/  FFMA.FTZ R4, R35, R41, R4 ;  /* 0x0000002923047223 */ /* 0x000fe20000010004 */
[----:B------:R-:W-:Y:S01]  /*79f0*/  HADD2.F32 R25, -RZ, R25.H1_H1 ;  /* 0x30000019ff197230 */ /* 0x000fe20000004100 */
[----:B------:R-:W-:Y:S01]  /*7a00*/  FMUL.FTZ R7, R24, R21 ;  /* 0x0000001518077220 */ /* 0x000fe20000410000 */
[----:B------:R-:W-:Y:S01]  /*7a10*/  HADD2.F32 R43, -RZ, R54.H1_H1 ;  /* 0x30000036ff2b7230 */ /* 0x000fe20000004100 */
[----:B------:R-:W-:Y:S01]  /*7a20*/  FFMA.FTZ R5, R36, R42, R5 ;  /* 0x0000002a24057223 */ /* 0x000fe20000010005 */
[----:B------:R-:W-:Y:S01]  /*7a30*/  HADD2.F32 R37, -RZ, R46.H1_H1 ;  /* 0x3000002eff257230 */ /* 0x000fe20000004100 */
[----:B------:R-:W-:Y:S01]  /*7a40*/  FMUL.FTZ R8, R25, R20 ;  /* 0x0000001419087220 */ /* 0x000fe20000410000 */
[----:B------:R-:W-:Y:S01]  /*7a50*/  HADD2.F32 R44, -RZ, R55.H0_H0 ;  /* 0x20000037ff2c7230 */ /* 0x000fe20000004100 */
[----:B------:R-:W-:Y:S01]  /*7a60*/  F2FP.PACK_AB R36, R2, R0 ;  /* 0x000000000224723e */ /* 0x000fe200000000ff */
[----:B------:R-:W-:Y:S01]  /*7a70*/  HADD2.F32 R38, -RZ, R57.H0_H0 ;  /* 0x20000039ff267230 */ /* 0x000fe20000004100 */
[----:B------:R-:W-:Y:S01]  /*7a80*/  FFMA.FTZ R6, R37, R43, R6 ;  /* 0x0000002b25067223 */ /* 0x000fe20000010006 */
[----:B------:R-:W-:Y:S01]  /*7a90*/  F2FP.PACK_AB R37, R4, R3 ;  /* 0x000000030425723e */ /* 0x000fe200000000ff */
[----:B------:R-:W-:Y:S02]  /*7aa0*/  HADD2.F32 R45, -RZ, R55.H1_H1 ;  /* 0x30000037ff2d7230 */ /* 0x000fe40000004100 */
[----:B------:R-:W-:Y:S01]  /*7ab0*/  HADD2.F32 R39, -RZ, R57.H1_H1 ;  /* 0x30000039ff277230 */ /* 0x000fe20000004100 */
[----:B------:R-:W-:Y:S01]  /*7ac0*/  FFMA.FTZ R7, R38, R44, R7 ;  /* 0x0000002c26077223 */ /* 0x000fe20000010007 */
[----:B------:R-:W-:Y:S03]  /*7ad0*/  F2FP.PACK_AB R38, R6, R5 ;  /* 0x000000050626723e */ /* 0x000fe600000000ff */
[----:B------:R-:W-:Y:S05]  /*7ae0*/  FFMA.FTZ R8, R39, R45, R8 ;  /* 0x0000002d27087223 */ /* 0x000fea0000010008 */
[----:B------:R-:W-:Y:S02]  /*7af0*/  F2FP.PACK_AB R39, R8, R7 ;  /* 0x000000070827723e */ /* 0x000fe400000000ff */
.L_x_921:
[----:B------:R-:W-:Y:S05]  /*7b00*/  BSYNC B0 ;  /* 0x0000000000007941 */ /* 0x000fea0003800000 */
.L_x_920:
[----:B-----5:R2:W-:Y:S02]  /*7b10*/  ST.E.128 [R128.64], R36 ;  /* 0x0000002480007985 */ /* 0x0205e4000c101d06 */
.L_x_919:
[----:B------:R-:W-:Y:S05]  /*7b20*/  BSYNC B1 ;  /* 0x0000000000017941 */ /* 0x000fea0003800000 */
.L_x_918:
[----:B------:R-:W-:Y:S11]  /*7b30*/  ISETP.GE.AND P0, PT, R9, R121, PT ;  /* 0x000000790900720c */ /* 0x000ff60003f06270 */
[----:B------:R-:W-:Y:S02]  /*7b40*/  @!UPT UIADD3 URZ, URZ, URZ, URZ ;  /* 0x0000003f3f3ff290 */ /* 0x000fe4000fffe03f */
[----:B------:R-:W-:-:S05]  /*7b50*/  @P0 BRA `(.L_x_917) ;  /* 0x000005c000000947 */ /* 0x000fca0003800000 */
[----:B--2---:R2:W5:Y:S01]  /*7b60*/  LD.E.128 R36, [R122.64+0x80] ;  /* 0x000080067a247980 */ /* 0x004562000c101d00 */
        /* <DEDUP_REMOVED lines=16> */
[C---:B------:R-:W-:Y:S02]  /*7c70*/  @P2 IADD3 R241, -R222.reuse, RZ, RZ ;  /* 0x000000ffdef12210 */ /* 0x040fe40007ffe1ff */
[----:B------:R-:W-:Y:S02]  /*7c80*/  LEA R20, P1, R243, R122, 0x1 ;  /* 0x0000007af3147211 */ /* 0x000fe400078208ff */
[----:B------:R-:W-:Y:S02]  /*7c90*/  LEA R246, P0, R241, R124, 0x1 ;  /* 0x0000007cf1f67211 */ /* 0x000fe400078008ff */
[----:B------:R-:W-:Y:S02]  /*7ca0*/  LEA.HI.X.SX32 R21, R243, R123, 0x1, P1 ;  /* 0x0000007bf3157211 */ /* 0x000fe400008f0eff */
[----:B------:R-:W-:Y:S02]  /*7cb0*/  LEA.HI.X.SX32 R247, R241, R125, 0x1, P0 ;  /* 0x0000007df1f77211 */ /* 0x000fe400000f0eff */
[----:B------:R-:W-:Y:S02]  /*7cc0*/  @P2 IADD3 R245, -R222, RZ, RZ ;  /* 0x000000ffdef52210 */ /* 0x000fe40007ffe1ff */
[----:B------:R-:W3:Y:S02]  /*7cd0*/  LD.E.128 R20, [R20.64+0x80] ;  /* 0x0000800614147980 */ /* 0x000ee4000c101d00 */
[C---:B------:R-:W-:Y:S04]  /*7ce0*/  LEA R40, P0, R245.reuse, R126, 0x1 ;  /* 0x0000007ef5287211 */ /* 0x040fe800078008ff */
[----:B------:R-:W-:Y:S02]  /*7cf0*/  LEA.HI.X.SX32 R41, R245, R127, 0x1, P0 ;  /* 0x0000007ff5297211 */ /* 0x000fe400000f0eff */
[----:B------:R-:W4:Y:S08]  /*7d00*/  LD.E.128 R240, [R246.64+0x80] ;  /* 0x00008006f6f07980 */ /* 0x000f30000c101d00 */
[----:B--2---:R1:W2:Y:S02]  /*7d10*/  LD.E.128 R52, [R40.64+0x80] ;  /* 0x0000800628347980 */ /* 0x0042a4000c101d00 */
[----:B-1----:R-:W-:Y:S02]  /*7d20*/  HADD2.F32 R40, -RZ, R59.H0_H0 ;  /* 0x2000003bff287230 */ /* 0x002fe40000004100 */
[--C-:B----4-:R-:W-:Y:S01]  /*7d30*/  HADD2.F32 R32, -RZ, R240.reuse.H0_H0 ;  /* 0x200000f0ff207230 */ /* 0x110fe20000004100 */
[----:B---3--:R-:W-:Y:S01]  /*7d40*/  MOV R34, R20 ;  /* 0x0000001400227202 */ /* 0x008fe20000000f00 */
        /* <DEDUP_REMOVED lines=16> */
[----:B--2---:R-:W-:Y:S01]  /*7e50*/  HADD2.F32 R36, -RZ, R52.H0_H0 ;  /* 0x20000034ff247230 */ /* 0x004fe20000004100 */
        /* <DEDUP_REMOVED lines=42> */
.L_x_923:
[----:B------:R-:W-:Y:S05]  /*8100*/  BSYNC B0 ;  /* 0x0000000000007941 */ /* 0x000fea0003800000 */
.L_x_922:
[----:B-----5:R3:W-:Y:S02]  /*8110*/  ST.E.128 [R128.64+0x80], R36 ;  /* 0x0000802480007985 */ /* 0x0207e4000c101d06 */
.L_x_917:
[----:B------:R-:W-:Y:S05]  /*8120*/  BSYNC B2 ;  /* 0x0000000000027941 */ /* 0x000fea0003800000 */
.L_x_916:
[C---:B------:R-:W-:Y:S01]  /*8130*/  ISETP.GE.AND P0, PT, R68.reuse, R239, PT ;  /* 0x000000ef4400720c */ /* 0x040fe20003f06270 */
[----:B------:R-:W-:Y:S03]  /*8140*/  BSSY B2, `(.L_x_924) ;  /* 0x00000d2000027945 */ /* 0x000fe60003800000 */
[----:B------:R-:W-:Y:S11]  /*8150*/  ISETP.GE.AND P0, PT, R68, R235, !P0 ;  /* 0x000000eb4400720c */ /* 0x000ff60004706270 */
[----:B------:R-:W-:Y:S02]  /*8160*/  @!UPT UIADD3 URZ, URZ, URZ, URZ ;  /* 0x0000003f3f3ff290 */ /* 0x000fe4000fffe03f */
[----:B------:R-:W-:-:S05]  /*8170*/  @!P0 BRA `(.L_x_925) ;  /* 0x00000ce000008947 */ /* 0x000fca0003800000 */
[----:B-----5:R-:W-:Y:S01]  /*8180*/  ISETP.GE.AND P0, PT, R18, R121, PT ;  /* 0x000000791200720c */ /* 0x020fe20003f06270 */
[----:B------:R-:W-:Y:S01]  /*8190*/  @!UPT UIADD3 URZ, URZ, URZ, URZ ;  /* 0x0000003f3f3ff290 */ /* 0x000fe2000fffe03f */
[----:B------:R-:W-:Y:S11]  /*81a0*/  BSSY B1, `(.L_x_926) ;  /* 0x0000065000017945 */ /* 0x000ff60003800000 */
[----:B------:R-:W-:-:S05]  /*81b0*/  @P0 BRA `(.L_x_927) ;  /* 0x0000063000000947 */ /* 0x000fca0003800000 */
[C---:B------:R-:W-:Y:S01]  /*81c0*/  LEA R242, P0, R90.reuse, R122, 0x1 ;  /* 0x0000007a5af27211 */ /* 0x040fe200078008ff */
[----:B------:R-:W-:Y:S03]  /*81d0*/  BSSY B0, `(.L_x_928) ;  /* 0x000005e000007945 */ /* 0x000fe60003800000 */
[----:B------:R-:W-:Y:S02]  /*81e0*/  LEA.HI.X R243, R90, R123, R89, 0x1, P0 ;  /* 0x0000007b5af37211 */ /* 0x000fe400000f0c59 */
[----:B------:R-:W-:Y:S03]  /*81f0*/  ISETP.GE.AND P0, PT, R18, R17, PT ;  /* 0x000000111200720c */ /* 0x000fe60003f06270 */
[----:B--23--:R2:W5:Y:S10]  /*8200*/  LD.E.128 R36, [R242.64] ;  /* 0x00000006f2247980 */ /* 0x00c574000c101d00 */
[----:B------:R-:W-:-:S05]  /*8210*/  @P0 BRA `(.L_x_929) ;  /* 0x0000059000000947 */ /* 0x000fca0003800000 */
[--C-:B-----5:R-:W-:Y:S01]  /*8220*/  HADD2.F32 R35, -RZ, R36.reuse.H0_H0 ;  /* 0x20000024ff237230 */ /* 0x120fe20000004100 */
[----:B------:R-:W-:Y:S01]  /*8230*/  LEA.HI R245, R17, R17, RZ, 0x1 ;  /* 0x0000001111f57211 */ /* 0x000fe200078f08ff */
[----:B------:R-:W-:Y:S01]  /*8240*/  IMAD.MOV.U32 R59, RZ, RZ, R37 ;  /* 0x000000ffff3b7224 */ /* 0x000fe200078e0025 */
[----:B------:R-:W-:Y:S01]  /*8250*/  HADD2.F32 R37, -RZ, R36.H1_H1 ;  /* 0x30000024ff257230 */ /* 0x000fe20000004100 */
[----:B------:R-:W-:Y:S02]  /*8260*/  MOV R238, RZ ;  /* 0x000000ff00ee7202 */ /* 0x000fe40000000f00 */
[----:B------:R-:W-:Y:S02]  /*8270*/  SHF.R.S32.HI R245, RZ, 0x1, R245 ;  /* 0x00000001fff57819 */ /* 0x000fe400000114f5 */
[----:B------:R-:W-:Y:S02]  /*8280*/  MOV R46, R38 ;  /* 0x00000026002e7202 */ /* 0x000fe40000000f00 */
[-C--:B------:R-:W-:Y:S02]  /*8290*/  ISETP.GE.AND P1, PT, R18, R245.reuse, PT ;  /* 0x000000f51200720c */ /* 0x080fe40003f26270 */
[----:B------:R-:W-:Y:S02]  /*82a0*/  MOV R240, R245 ;  /* 0x000000f500f07202 */ /* 0x000fe40000000f00 */
[----:B------:R-:W-:Y:S09]  /*82b0*/  MOV R57, R39 ;  /* 0x0000002700397202 */ /* 0x000ff20000000f00 */
[----:B------:R-:W-:Y:S01]  /*82c0*/  @P1 IMAD.MOV R238, RZ, RZ, -R245 ;  /* 0x000000ffffee1224 */ /* 0x000fe200078e0af5 */
[----:B------:R-:W-:Y:S04]  /*82d0*/  @P1 IADD3 R240, -R245, RZ, RZ ;  /* 0x000000fff5f01210 */ /* 0x000fe80007ffe1ff */
[C---:B------:R-:W-:Y:S02]  /*82e0*/  LEA R20, P0, R240.reuse, R242, 0x1 ;  /* 0x000000f2f0147211 */ /* 0x040fe400078008ff */
[----:B------:R-:W-:Y:S02]  /*82f0*/  IADD3 R222, P2, R169, R238, RZ ;  /* 0x000000eea9de7210 */ /* 0x000fe40007f5e0ff */
[----:B------:R-:W-:Y:S02]  /*8300*/  LEA.HI.X.SX32 R21, R240, R243, 0x1, P0 ;  /* 0x000000f3f0157211 */ /* 0x000fe400000f0eff */
[----:B--2---:R-:W-:Y:S02]  /*8310*/  LEA R242, P0, R222, R124, 0x1 ;  /* 0x0000007cdef27211 */ /* 0x004fe400078008ff */
[----:B------:R-:W-:Y:S02]  /*8320*/  LEA.HI.X.SX32 R238, R238, R145, 0x1, P2 ;  /* 0x00000091eeee7211 */ /* 0x000fe400010f0eff */
[----:B------:R-:W2:Y:S02]  /*8330*/  LD.E.128 R20, [R20.64] ;  /* 0x0000000614147980 */ /* 0x000ea4000c101d00 */
[----:B------:R-:W-:Y:S02]  /*8340*/  LEA.HI.X R243, R222, R125, R238, 0x1, P0 ;  /* 0x0000007ddef37211 */ /* 0x000fe400000f0cee */
[----:B------:R-:W-:Y:S02]  /*8350*/  MOV R222, RZ ;  /* 0x000000ff00de7202 */ /* 0x000fe40000000f00 */
[----:B------:R-:W-:Y:S02]  /*8360*/  @P1 IADD3 R222, -R245, RZ, RZ ;  /* 0x000000fff5de1210 */ /* 0x000fe40007ffe1ff */
[----:B------:R-:W3:Y:S02]  /*8370*/  LD.E.128 R240, [R242.64] ;  /* 0x00000006f2f07980 */ /* 0x000ee4000c101d00 */
[----:B------:R-:W-:Y:S04]  /*8380*/  IADD3 R245, P0, R169, R222, RZ ;  /* 0x000000dea9f57210 */ /* 0x000fe80007f1e0ff */
[----:B------:R-:W-:Y:S02]  /*8390*/  LEA.HI.X.SX32 R222, R222, R145, 0x1, P0 ;  /* 0x00000091dede7211 */ /* 0x000fe400000f0eff */
[C---:B------:R-:W-:Y:S04]  /*83a0*/  LEA R40, P0, R245.reuse, R126, 0x1 ;  /* 0x0000007ef5287211 */ /* 0x040fe800078008ff */
[----:B------:R-:W-:Y:S05]  /*83b0*/  LEA.HI.X R41, R245, R127, R222, 0x1, P0 ;  /* 0x0000007ff5297211 */ /* 0x000fea00000f0cde */
[----:B------:R4:W2:Y:S02]  /*83c0*/  LD.E.128 R52, [R40.64] ;  /* 0x0000000628347980 */ /* 0x0008a4000c101d00 */
[----:B----4-:R-:W-:Y:S02]  /*83d0*/  HADD2.F32 R40, -RZ, R59.H0_H0 ;  /* 0x2000003bff287230 */ /* 0x010fe40000004100 */
[--C-:B---3--:R-:W-:Y:S01]  /*83e0*/  HADD2.F32 R32, -RZ, R240.reuse.H0_H0 ;  /* 0x200000f0ff207230 */ /* 0x108fe20000004100 */
[----:B--2---:R-:W-:Y:S01]  /*83f0*/  IMAD.MOV.U32 R34, RZ, RZ, R20 ;  /* 0x000000ffff227224 */ /* 0x004fe200078e0014 */
        /* <DEDUP_REMOVED lines=59> */
.L_x_929:
[----:B------:R-:W-:Y:S05]  /*87b0*/  BSYNC B0 ;  /* 0x0000000000007941 */ /* 0x000fea0003800000 */
.L_x_928:
[C---:B------:R-:W-:Y:S04]  /*87c0*/  LEA R2, P0, R225.reuse, R128, 0x1 ;  /* 0x00000080e1027211 */ /* 0x040fe800078008ff */
[----:B------:R-:W-:Y:S05]  /*87d0*/  LEA.HI.X R3, R225, R129, R226, 0x1, P0 ;  /* 0x00000081e1037211 */ /* 0x000fea00000f0ce2 */
[----:B-----5:R3:W-:Y:S04]  /*87e0*/  ST.E.128 [R2.64], R36 ;  /* 0x0000002402007985 */ /* 0x0207e8000c101d06 */
.L_x_927:
[----:B------:R-:W-:Y:S05]  /*87f0*/  BSYNC B1 ;  /* 0x0000000000017941 */ /* 0x000fea0003800000 */
.L_x_926:
[----:B------:R-:W-:Y:S11]  /*8800*/  ISETP.GE.AND P0, PT, R9, R121, PT ;  /* 0x000000790900720c */ /* 0x000ff60003f06270 */
[----:B------:R-:W-:Y:S02]  /*8810*/  @!UPT UIADD3 URZ, URZ, URZ, URZ ;  /* 0x0000003f3f3ff290 */ /* 0x000fe4000fffe03f */
[----:B------:R-:W-:-:S05]  /*8820*/  @P0 BRA `(.L_x_925) ;  /* 0x0000063000000947 */ /* 0x000fca0003800000 */
[C---:B--2---:R-:W-:Y:S01]  /*8830*/  LEA R242, P0, R91.reuse, R122, 0x1 ;  /* 0x0000007a5bf27211 */ /* 0x044fe200078008ff */
[----:B------:R-:W-:Y:S03]  /*8840*/  BSSY B0, `(.L_x_930) ;  /* 0x000005e000007945 */ /* 0x000fe60003800000 */
[----:B------:R-:W-:Y:S02]  /*8850*/  LEA.HI.X R243, R91, R123, R92, 0x1, P0 ;  /* 0x0000007b5bf37211 */ /* 0x000fe400000f0c5c */
[----:B------:R-:W-:Y:S03]  /*8860*/  ISETP.GE.AND P0, PT, R9, R17, PT ;  /* 0x000000110900720c */ /* 0x000fe60003f06270 */
[----:B---3--:R2:W5:Y:S10]  /*8870*/  LD.E.128 R36, [R242.64] ;  /* 0x00000006f2247980 */ /* 0x008574000c101d00 */
        /* <DEDUP_REMOVED lines=16> */
[----:B------:R-:W-:Y:S02]  /*8980*/  LEA.HI.X.SX32 R240, R240, R143, 0x1, P2 ;  /* 0x0000008ff0f07211 */ /* 0x000fe400010f0eff */
[C---:B--2---:R-:W-:Y:S02]  /*8990*/  LEA R242, P0, R238.reuse, R124, 0x1 ;  /* 0x0000007ceef27211 */ /* 0x044fe400078008ff */
        /* <DEDUP_REMOVED lines=72> */
.L_x_931:
[----:B------:R-:W-:Y:S05]  /*8e20*/  BSYNC B0 ;  /* 0x0000000000007941 */ /* 0x000fea0003800000 */
.L_x_930:
[C---:B------:R-:W-:Y:S04]  /*8e30*/  LEA R2, P0, R84.reuse, R128, 0x1 ;  /* 0x0000008054027211 */ /* 0x040fe800078008ff */
[----:B------:R-:W-:Y:S05]  /*8e40*/  LEA.HI.X R3, R84, R129, R83, 0x1, P0 ;  /* 0x0000008154037211 */ /* 0x000fea00000f0c53 */
[----:B-----5:R3:W-:Y:S04]  /*8e50*/  ST.E.128 [R2.64], R36 ;  /* 0x0000002402007985 */ /* 0x0207e8000c101d06 */
.L_x_925:
[----:B------:R-:W-:Y:S05]  /*8e60*/  BSYNC B2 ;  /* 0x0000000000027941 */ /* 0x000fea0003800000 */
.L_x_924:
        /* <DEDUP_REMOVED lines=104> */
.L_x_937:
[----:B------:R-:W-:Y:S05]  /*94f0*/  BSYNC B0 ;  /* 0x0000000000007941 */ /* 0x000fea0003800000 */
.L_x_936:
[C---:B------:R-:W-:Y:S04]  /*9500*/  LEA R2, P0, R85.reuse, R128, 0x1 ;  /* 0x0000008055027211 */ /* 0x040fe800078008ff */
[----:B------:R-:W-:Y:S05]  /*9510*/  LEA.HI.X R3, R85, R129, R86, 0x1, P0 ;  /* 0x0000008155037211 */ /* 0x000fea00000f0c56 */
[----:B-----5:R3:W-:Y:S04]  /*9520*/  ST.E.128 [R2.64], R36 ;  /* 0x0000002402007985 */ /* 0x0207e8000c101d06 */
.L_x_935:
[----:B------:R-:W-:Y:S05]  /*9530*/  BSYNC B1 ;  /* 0x0000000000017941 */ /* 0x000fea0003800000 */
.L_x_934:
        /* <DEDUP_REMOVED lines=98> */
.L_x_939:
[----:B------:R-:W-:Y:S05]  /*9b60*/  BSYNC B0 ;  /* 0x0000000000007941 */ /* 0x000fea0003800000 */
.L_x_938:
[C---:B------:R-:W-:Y:S04]  /*9b70*/  LEA R2, P0, R210.reuse, R128, 0x1 ;  /* 0x00000080d2027211 */ /* 0x040fe800078008ff */
[----:B------:R-:W-:Y:S05]  /*9b80*/  LEA.HI.X R3, R210, R129, R211, 0x1, P0 ;  /* 0x00000081d2037211 */ /* 0x000fea00000f0cd3 */
[----:B-----5:R3:W-:Y:S04]  /*9b90*/  ST.E.128 [R2.64], R36 ;  /* 0x0000002402007985 */ /* 0x0207e8000c101d06 */
.L_x_933:
[----:B------:R-:W-:Y:S05]  /*9ba0*/  BSYNC B2 ;  /* 0x0000000000027941 */ /* 0x000fea0003800000 */
.L_x_932:
        /* <DEDUP_REMOVED lines=9> */
[----:B--2---:R-:W-:Y:S01]  /*9c40*/  IMAD.WIDE.U32 R242, R214, 0x60, R122 ;  /* 0x00000060d6f27825 */ /* 0x004fe200078e007a */
[----:B------:R-:W-:Y:S01]  /*9c50*/  ISETP.GE.AND P0, PT, R18, R17, PT ;  /* 0x000000111200720c */ /* 0x000fe20003f06270 */
[----:B------:R-:W-:Y:S02]  /*9c60*/  BSSY B0, `(.L_x_944) ;  /* 0x000005e000007945 */ /* 0x000fe40003800000 */
[----:B------:R-:W-:Y:S05]  /*9c70*/  IMAD R0, R215, 0x60, RZ ;  /* 0x00000060d7007824 */ /* 0x000fea00078e02ff */
[----:B------:R-:W-:Y:S05]  /*9c80*/  IADD3 R243, R243, R0, RZ ;  /* 0x00000000f3f37210 */ /* 0x000fea0007ffe0ff */
[----:B---3--:R2:W5:Y:S01]  /*9c90*/  LD.E.128 R36, [R242.64] ;  /* 0x00000006f2247980 */ /* 0x008562000c101d00 */
        /* <DEDUP_REMOVED lines=90> */
.L_x_945:
[----:B------:R-:W-:Y:S05]  /*a240*/  BSYNC B0 ;  /* 0x0000000000007941 */ /* 0x000fea0003800000 */
.L_x_944:
[----:B------:R-:W-:Y:S02]  /*a250*/  IMAD R0, R61, 0x60, RZ ;  /* 0x000000603d007824 */ /* 0x000fe400078e02ff */
[----:B------:R-:W-:Y:S05]  /*a260*/  IMAD.WIDE.U32 R2, R60, 0x60, R128 ;  /* 0x000000603c027825 */ /* 0x000fea00078e0080 */
[----:B------:R-:W-:Y:S05]  /*a270*/  IADD3 R3, R3, R0, RZ ;  /* 0x0000000003037210 */ /* 0x000fea0007ffe0ff */
[----:B-----5:R3:W-:Y:S02]  /*a280*/  ST.E.128 [R2.64], R36 ;  /* 0x0000002402007985 */ /* 0x0207e4000c101d06 */
.L_x_943:
[----:B------:R-:W-:Y:S05]  /*a290*/  BSYNC B1 ;  /* 0x0000000000017941 */ /* 0x000fea0003800000 */
.L_x_942:
        /* <DEDUP_REMOVED lines=98> */
.L_x_947:
[----:B------:R-:W-:Y:S05]  /*a8c0*/  BSYNC B0 ;  /* 0x0000000000007941 */ /* 0x000fea0003800000 */
.L_x_946:
[C---:B------:R-:W-:Y:S04]  /*a8d0*/  LEA R2, P0, R208.reuse, R128, 0x1 ;  /* 0x00000080d0027211 */ /* 0x040fe800078008ff */
[----:B------:R-:W-:Y:S05]  /*a8e0*/  LEA.HI.X R3, R208, R129, R209, 0x1, P0 ;  /* 0x00000081d0037211 */ /* 0x000fea00000f0cd1 */
[----:B-----5:R3:W-:Y:S04]  /*a8f0*/  ST.E.128 [R2.64], R36 ;  /* 0x0000002402007985 */ /* 0x0207e8000c101d06 */
.L_x_941:
[----:B------:R-:W-:Y:S05]  /*a900*/  BSYNC B2 ;  /* 0x0000000000027941 */ /* 0x000fea0003800000 */
.L_x_940:
        /* <DEDUP_REMOVED lines=104> */
.L_x_953:
[----:B------:R-:W-:Y:S05]  /*af90*/  BSYNC B0 ;  /* 0x0000000000007941 */ /* 0x000fea0003800000 */
.L_x_952:
[C---:B------:R-:W-:Y:S04]  /*afa0*/  LEA R2, P0, R81.reuse, R128, 0x1 ;  /* 0x0000008051027211 */ /* 0x040fe800078008ff */
[----:B------:R-:W-:Y:S05]  /*afb0*/  LEA.HI.X R3, R81, R129, R82, 0x1, P0 ;  /* 0x0000008151037211 */ /* 0x000fea00000f0c52 */
[----:B-----5:R3:W-:Y:S04]  /*afc0*/  ST.E.128 [R2.64], R36 ;  /* 0x0000002402007985 */ /* 0x0207e8000c101d06 */
.L_x_951:
[----:B------:R-:W-:Y:S05]  /*afd0*/  BSYNC B1 ;  /* 0x0000000000017941 */ /* 0x000fea0003800000 */
.L_x_950:
        /* <DEDUP_REMOVED lines=98> */
.L_x_955:
[----:B------:R-:W-:Y:S05]  /*b600*/  BSYNC B0 ;  /* 0x0000000000007941 */ /* 0x000fea0003800000 */
.L_x_954:
[C---:B------:R-:W-:Y:S04]  /*b610*/  LEA R2, P0, R206.reuse, R128, 0x1 ;  /* 0x00000080ce027211 */ /* 0x040fe800078008ff */
[----:B------:R-:W-:Y:S05]  /*b620*/  LEA.HI.X R3, R206, R129, R207, 0x1, P0 ;  /* 0x00000081ce037211 */ /* 0x000fea00000f0ccf */
[----:B-----5:R3:W-:Y:S04]  /*b630*/  ST.E.128 [R2.64], R36 ;  /* 0x0000002402007985 */ /* 0x0207e8000c101d06 */
.L_x_949:
[----:B------:R-:W-:Y:S05]  /*b640*/  BSYNC B2 ;  /* 0x0000000000027941 */ /* 0x000fea0003800000 */
.L_x_948:
        /* <DEDUP_REMOVED lines=9> */
[----:B------:R-:W-:Y:S01]  /*b6e0*/  IMAD.WIDE.U32 R6, R214, 0xa0, R122 ;  /* 0x000000a0d6067825 */ /* 0x000fe200078e007a */
[----:B------:R-:W-:Y:S01]  /*b6f0*/  ISETP.GE.AND P0, PT, R18, R17, PT ;  /* 0x000000111200720c */ /* 0x000fe20003f06270 */
[----:B------:R-:W-:Y:S02]  /*b700*/  BSSY B0, `(.L_x_960) ;  /* 0x000005e000007945 */ /* 0x000fe40003800000 */
[----:B------:R-:W-:Y:S05]  /*b710*/  IMAD R0, R215, 0xa0, RZ ;  /* 0x000000a0d7007824 */ /* 0x000fea00078e02ff */
[----:B------:R-:W-:Y:S05]  /*b720*/  IADD3 R7, R7, R0, RZ ;  /* 0x0000000007077210 */ /* 0x000fea0007ffe0ff */
[----:B------:R4:W5:Y:S01]  /*b730*/  LD.E.128 R28, [R6.64] ;  /* 0x00000006061c7980 */ /* 0x000962000c101d00 */
[----:B------:R-:W-:-:S05]  /*b740*/  @P0 BRA `(.L_x_961) ;  /* 0x0000059000000947 */ /* 0x000fca0003800000 */
[----:B---3--:R-:W-:Y:S01]  /*b750*/  LEA.HI R3, R17, R17, RZ, 0x1 ;  /* 0x0000001111037211 */ /* 0x008fe200078f08ff */
[----:B-----5:R-:W-:Y:S01]  /*b760*/  IMAD.MOV.U32 R43, RZ, RZ, R29 ;  /* 0x000000ffff2b7224 */ /* 0x020fe200078e001d */
[----:B------:R-:W-:Y:S01]  /*b770*/  HADD2.F32 R29, -RZ, R28.H1_H1 ;  /* 0x3000001cff1d7230 */ /* 0x000fe20000004100 */
[----:B------:R-:W-:Y:S02]  /*b780*/  MOV R2, RZ ;  /* 0x000000ff00027202 */ /* 0x000fe40000000f00 */
[----:B------:R-:W-:Y:S02]  /*b790*/  SHF.R.S32.HI R3, RZ, 0x1, R3 ;  /* 0x00000001ff037819 */ /* 0x000fe40000011403 */
[----:B------:R-:W-:Y:S01]  /*b7a0*/  MOV R40, R30 ;  /* 0x0000001e00287202 */ /* 0x000fe20000000f00 */
[----:B------:R-:W-:Y:S01]  /*b7b0*/  HADD2.F32 R30, -RZ, R43.H0_H0 ;  /* 0x2000002bff1e7230 */ /* 0x000fe20000004100 */
        /* <DEDUP_REMOVED lines=8> */
[----:B------:R-:W-:Y:S02]  /*b840*/  LEA R52, P0, R0, R124, 0x1 ;  /* 0x0000007c00347211 */ /* 0x000fe400078008ff */
[----:B------:R-:W-:Y:S01]  /*b850*/  LEA.HI.X.SX32 R2, R2, R138, 0x1, P2 ;  /* 0x0000008a02027211 */ /* 0x000fe200010f0eff */
[----:B------:R-:W3:Y:S03]  /*b860*/  LD.E.128 R24, [R20.64] ;  /* 0x0000000614187980 */ /* 0x000ee6000c101d00 */
[----:B------:R-:W-:Y:S02]  /*b870*/  LEA.HI.X R53, R0, R125, R2, 0x1, P0 ;  /* 0x0000007d00357211 */ /* 0x000fe400000f0c02 */
[----:B------:R-:W-:Y:S02]  /*b880*/  MOV R0, RZ ;  /* 0x000000ff00007202 */ /* 0x000fe40000000f00 */
[----:B------:R-:W-:Y:S02]  /*b890*/  @P1 IADD3 R0, -R3, RZ, RZ ;  /* 0x000000ff03001210 */ /* 0x000fe40007ffe1ff */
[----:B--2---:R-:W2:Y:S02]  /*b8a0*/  LD.E.128 R52, [R52.64] ;  /* 0x0000000634347980 */ /* 0x004ea4000c101d00 */
[----:B------:R-:W-:Y:S04]  /*b8b0*/  IADD3 R3, P0, R157, R0, RZ ;  /* 0x000000009d037210 */ /* 0x000fe80007f1e0ff */
[----:B------:R-:W-:Y:S02]  /*b8c0*/  LEA.HI.X.SX32 R0, R0, R138, 0x1, P0 ;  /* 0x0000008a00007211 */ /* 0x000fe400000f0eff */
[C---:B------:R-:W-:Y:S04]  /*b8d0*/  LEA R32, P0, R3.reuse, R126, 0x1 ;  /* 0x0000007e03207211 */ /* 0x040fe800078008ff */
[----:B------:R-:W-:Y:S05]  /*b8e0*/  LEA.HI.X R33, R3, R127, R0, 0x1, P0 ;  /* 0x0000007f03217211 */ /* 0x000fea00000f0c00 */
[----:B----4-:R-:W4:Y:S01]  /*b8f0*/  LD.E.128 R36, [R32.64] ;  /* 0x0000000620247980 */ /* 0x010f22000c101d00 */
[--C-:B--2---:R-:W-:Y:S01]  /*b900*/  HADD2.F32 R3, -RZ, R53.reuse.H0_H0 ;  /* 0x20000035ff037230 */ /* 0x104fe20000004100 */
[----:B---3--:R-:W-:Y:S01]  /*b910*/  IMAD.MOV.U32 R22, RZ, RZ, R24 ;  /* 0x000000ffff167224 */ /* 0x008fe200078e0018 */
[----:B------:R-:W-:Y:S01]  /*b920*/  HADD2.F32 R4, -RZ, R53.H1_H1 ;  /* 0x30000035ff047230 */ /* 0x000fe20000004100 */
[----:B------:R-:W-:Y:S01]  /*b930*/  MOV R23, R25 ;  /* 0x0000001900177202 */ /* 0x000fe20000000f00 */
[----:B------:R-:W-:Y:S01]  /*b940*/  HADD2.F32 R5, -RZ, R54.H0_H0 ;  /* 0x20000036ff057230 */ /* 0x000fe20000004100 */
[----:B------:R-:W-:Y:S01]  /*b950*/  MOV R20, R26 ;  /* 0x0000001a00147202 */ /* 0x000fe20000000f00 */
[--C-:B------:R-:W-:Y:S01]  /*b960*/  HADD2.F32 R25, -RZ, R22.reuse.H1_H1 ;  /* 0x30000016ff197230 */ /* 0x100fe20000004100 */
[----:B------:R-:W-:Y:S01]  /*b970*/  MOV R21, R27 ;  /* 0x0000001b00157202 */ /* 0x000fe20000000f00 */
[----:B------:R-:W-:Y:S01]  /*b980*/  HADD2.F32 R27, -RZ, R22.H0_H0 ;  /* 0x20000016ff1b7230 */ /* 0x000fe20000004100 */
[----:B------:R-:W-:Y:S01]  /*b990*/  @!P1 FADD.FTZ R3, -R3, -RZ ;  /* 0x800000ff03039221 */ /* 0x000fe20000010100 */
[--C-:B------:R-:W-:Y:S01]  /*b9a0*/  HADD2.F32 R22, -RZ, R23.reuse.H0_H0 ;  /* 0x20000017ff167230 */ /* 0x100fe20000004100 */
[----:B------:R-:W-:Y:S01]  /*b9b0*/  @!P1 FADD.FTZ R4, -R4, -RZ ;  /* 0x800000ff04049221 */ /* 0x000fe20000010100 */
[----:B------:R-:W-:Y:S01]  /*b9c0*/  HADD2.F32 R23, -RZ, R23.H1_H1 ;  /* 0x30000017ff177230 */ /* 0x000fe20000004100 */
[----:B------:R-:W-:Y:S01]  /*b9d0*/  @!P1 FADD.FTZ R5, -R5, -RZ ;  /* 0x800000ff05059221 */ /* 0x000fe20000010100 */
[----:B------:R-:W-:Y:S01]  /*b9e0*/  HADD2.F32 R6, -RZ, R54.H1_H1 ;  /* 0x30000036ff067230 */ /* 0x000fe20000004100 */
[----:B------:R-:W-:Y:S01]  /*b9f0*/  FMUL.FTZ R3, R22, R3 ;  /* 0x0000000316037220 */ /* 0x000fe20000410000 */
[--C-:B------:R-:W-:Y:S01]  /*ba00*/  HADD2.F32 R0, -RZ, R52.reuse.H0_H0 ;  /* 0x20000034ff007230 */ /* 0x100fe20000004100 */
[----:B------:R-:W-:Y:S01]  /*ba10*/  FMUL.FTZ R4, R23, R4 ;  /* 0x0000000417047220 */ /* 0x000fe20000410000 */
[----:B------:R-:W-:Y:S01]  /*ba20*/  HADD2.F32 R2, -RZ, R52.H1_H1 ;  /* 0x30000034ff027230 */ /* 0x000fe20000004100 */
[----:B------:R-:W-:Y:S01]  /*ba30*/  @!P1 FADD.FTZ R6, -R6, -RZ ;  /* 0x800000ff06069221 */ /* 0x000fe20000010100 */
[--C-:B------:R-:W-:Y:S01]  /*ba40*/  HADD2.F32 R22, -RZ, R20.reuse.H0_H0 ;  /* 0x20000014ff167230 */ /* 0x100fe20000004100 */
[----:B------:R-:W-:Y:S01]  /*ba50*/  @!P1 FADD.FTZ R0, -R0, -RZ ;  /* 0x800000ff00009221 */ /* 0x000fe20000010100 */
[----:B------:R-:W-:Y:S01]  /*ba60*/  HADD2.F32 R23, -RZ, R20.H1_H1 ;  /* 0x30000014ff177230 */ /* 0x000fe20000004100 */
[----:B------:R-:W-:Y:S01]  /*ba70*/  @!P1 FADD.FTZ R2, -R2, -RZ ;  /* 0x800000ff02029221 */ /* 0x000fe20000010100 */
[----:B------:R-:W-:Y:S01]  /*ba80*/  HADD2.F32 R7, -RZ, R55.H0_H0 ;  /* 0x20000037ff077230 */ /* 0x000fe20000004100 */
[----:B------:R-:W-:Y:S01]  /*ba90*/  FMUL.FTZ R5, R22, R5 ;  /* 0x0000000516057220 */ /* 0x000fe20000410000 */
[----:B----4-:R-:W-:Y:S01]  /*baa0*/  HADD2.F32 R22, -RZ, R36.H0_H0 ;  /* 0x20000024ff167230 */ /* 0x010fe20000004100 */
[----:B------:R-:W-:Y:S01]  /*bab0*/  FMUL.FTZ R6, R23, R6 ;  /* 0x0000000617067220 */ /* 0x000fe20000410000 */
[----:B------:R-:W-:Y:S01]  /*bac0*/  HADD2.F32 R23, -RZ, R28.H0_H0 ;  /* 0x2000001cff177230 */ /* 0x000fe20000004100 */
[----:B------:R-:W-:Y:S01]  /*bad0*/  FMUL.FTZ R0, R27, R0 ;  /* 0x000000001b007220 */ /* 0x000fe20000410000 */
[----:B------:R-:W-:Y:S01]  /*bae0*/  HADD2.F32 R28, -RZ, R36.H1_H1 ;  /* 0x30000024ff1c7230 */ /* 0x000fe20000004100 */
[----:B------:R-:W-:Y:S01]  /*baf0*/  FMUL.FTZ R2, R25, R2 ;  /* 0x0000000219027220 */ /* 0x000fe20000410000 */
[----:B------:R-:W-:Y:S01]  /*bb00*/  HADD2.F32 R31, -RZ, R37.H0_H0 ;  /* 0x20000025ff1f7230 */ /* 0x000fe20000004100 */
[----:B------:R-:W-:Y:S01]  /*bb10*/  FFMA.FTZ R0, R23, R22, R0 ;  /* 0x0000001617007223 */ /* 0x000fe20000010000 */
[----:B------:R-:W-:Y:S01]  /*bb20*/  HADD2.F32 R8, -RZ, R55.H1_H1 ;  /* 0x30000037ff087230 */ /* 0x000fe20000004100 */
[----:B------:R-:W-:Y:S01]  /*bb30*/  FFMA.FTZ R2, R29, R28, R2 ;  /* 0x0000001c1d027223 */ /* 0x000fe20000010002 */
[----:B------:R-:W-:Y:S01]  /*bb40*/  HADD2.F32 R32, -RZ, R37.H1_H1 ;  /* 0x30000025ff207230 */ /* 0x000fe20000004100 */
[----:B------:R-:W-:Y:S01]  /*bb50*/  @!P1 FADD.FTZ R7, -R7, -RZ ;  /* 0x800000ff07079221 */ /* 0x000fe20000010100 */
[----:B------:R-:W-:Y:S01]  /*bb60*/  HADD2.F32 R23, -RZ, R43.H1_H1 ;  /* 0x3000002bff177230 */ /* 0x000fe20000004100 */
[----:B------:R-:W-:Y:S01]  /*bb70*/  FFMA.FTZ R3, R30, R31, R3 ;  /* 0x0000001f1e037223 */ /* 0x000fe20000010003 */
[--C-:B------:R-:W-:Y:S01]  /*bb80*/  HADD2.F32 R20, -RZ, R21.reuse.H0_H0 ;  /* 0x20000015ff147230 */ /* 0x100fe20000004100 */
[----:B------:R-:W-:Y:S01]  /*bb90*/  @!P1 FADD.FTZ R8, -R8, -RZ ;  /* 0x800000ff08089221 */ /* 0x000fe20000010100 */
[----:B------:R-:W-:Y:S01]  /*bba0*/  HADD2.F32 R33, -RZ, R38.H0_H0 ;  /* 0x20000026ff217230 */ /* 0x000fe20000004100 */
[----:B------:R-:W-:Y:S01]  /*bbb0*/  FFMA.FTZ R4, R23, R32, R4 ;  /* 0x0000002017047223 */ /* 0x000fe20000010004 */
[----:B------:R-:W-:Y:S01]  /*bbc0*/  HADD2.F32 R22, -RZ, R40.H0_H0 ;  /* 0x20000028ff167230 */ /* 0x000fe20000004100 */
[----:B------:R-:W-:Y:S01]  /*bbd0*/  FMUL.FTZ R7, R20, R7 ;  /* 0x0000000714077220 */ /* 0x000fe20000410000 */
[----:B------:R-:W-:Y:S02]  /*bbe0*/  HADD2.F32 R21, -RZ, R21.H1_H1 ;  /* 0x30000015ff157230 */ /* 0x000fe40000004100 */
[----:B------:R-:W-:Y:S01]  /*bbf0*/  HADD2.F32 R34, -RZ, R38.H1_H1 ;  /* 0x30000026ff227230 */ /* 0x000fe20000004100 */
[----:B------:R-:W-:Y:S01]  /*bc00*/  FFMA.FTZ R5, R22, R33, R5 ;  /* 0x0000002116057223 */ /* 0x000fe20000010005 */
[----:B------:R-:W-:Y:S01]  /*bc10*/  HADD2.F32 R29, -RZ, R40.H1_H1 ;  /* 0x30000028ff1d7230 */ /* 0x000fe20000004100 */
[----:B------:R-:W-:Y:S01]  /*bc20*/  FMUL.FTZ R8, R21, R8 ;  /* 0x0000000815087220 */ /* 0x000fe20000410000 */
[----:B------:R-:W-:Y:S02]  /*bc30*/  HADD2.F32 R35, -RZ, R39.H0_H0 ;  /* 0x20000027ff237230 */ /* 0x000fe40000004100 */
[----:B------:R-:W-:Y:S01]  /*bc40*/  HADD2.F32 R28, -RZ, R41.H0_H0 ;  /* 0x20000029ff1c7230 */ /* 0x000fe20000004100 */
[----:B------:R-:W-:Y:S01]  /*bc50*/  FFMA.FTZ R6, R29, R34, R6 ;  /* 0x000000221d067223 */ /* 0x000fe20000010006 */
[----:B------:R-:W-:Y:S01]  /*bc60*/  F2FP.PACK_AB R29, R4, R3 ;  /* 0x00000003041d723e */ /* 0x000fe200000000ff */
[----:B------:R-:W-:Y:S02]  /*bc70*/  HADD2.F32 R36, -RZ, R39.H1_H1 ;  /* 0x30000027ff247230 */ /* 0x000fe40000004100 */
[----:B------:R-:W-:Y:S01]  /*bc80*/  HADD2.F32 R31, -RZ, R41.H1_H1 ;  /* 0x30000029ff1f7230 */ /* 0x000fe20000004100 */
[----:B------:R-:W-:Y:S01]  /*bc90*/  F2FP.PACK_AB R30, R6, R5 ;  /* 0x00000005061e723e */ /* 0x000fe200000000ff */
[----:B------:R-:W-:Y:S01]  /*bca0*/  FFMA.FTZ R7, R28, R35, R7 ;  /* 0x000000231c077223 */ /* 0x000fe20000010007 */
[----:B------:R-:W-:Y:S02]  /*bcb0*/  F2FP.PACK_AB R28, R2, R0 ;  /* 0x00000000021c723e */ /* 0x000fe400000000ff */
[----:B------:R-:W-:Y:S05]  /*bcc0*/  FFMA.FTZ R8, R31, R36, R8 ;  /* 0x000000241f087223 */ /* 0x000fea0000010008 */
[----:B------:R-:W-:Y:S02]  /*bcd0*/  F2FP.PACK_AB R31, R8, R7 ;  /* 0x00000007081f723e */ /* 0x000fe400000000ff */
.L_x_961:
[----:B------:R-:W-:Y:S05]  /*bce0*/  BSYNC B0 ;  /* 0x0000000000007941 */ /* 0x000fea0003800000 */
.L_x_960:
[----:B------:R-:W-:Y:S02]  /*bcf0*/  IMAD R0, R61, 0xa0, RZ ;  /* 0x000000a03d007824 */ /* 0x000fe400078e02ff */
[----:B---3--:R-:W-:Y:S05]  /*bd00*/  IMAD.WIDE.U32 R2, R60, 0xa0, R128 ;  /* 0x000000a03c027825 */ /* 0x008fea00078e0080 */
[----:B------:R-:W-:Y:S05]  /*bd10*/  IADD3 R3, R3, R0, RZ ;  /* 0x0000000003037210 */ /* 0x000fea0007ffe0ff */
[----:B-----5:R3:W-:Y:S02]  /*bd20*/  ST.E.128 [R2.64], R28 ;  /* 0x0000001c02007985 */ /* 0x0207e4000c101d06 */
.L_x_959:
[----:B------:R-:W-:Y:S05]  /*bd30*/  BSYNC B1 ;  /* 0x0000000000017941 */ /* 0x000fea0003800000 */
.L_x_958:
[----:B------:R-:W-:Y:S11]  /*bd40*/  ISETP.GE.AND P0, PT, R9, R121, PT ;  /* 0x000000790900720c */ /* 0x000ff60003f06270 */
[----:B------:R-:W-:Y:S02]  /*bd50*/  @!UPT UIADD3 URZ, URZ, URZ, URZ ;  /* 0x0000003f3f3ff290 */ /* 0x000fe4000fffe03f */
[----:B------:R-:W-:-:S05]  /*bd60*/  @P0 BRA `(.L_x_957) ;  /* 0x0000063000000947 */ /* 0x000fca0003800000 */
[C---:B---3--:R-:W-:Y:S01]  /*bd70*/  LEA R2, P0, R103.reuse, R122, 0x1 ;  /* 0x0000007a67027211 */ /* 0x048fe200078008ff */
[----:B------:R-:W-:Y:S03]  /*bd80*/  BSSY B0, `(.L_x_962) ;  /* 0x000005e000007945 */ /* 0x000fe60003800000 */
[----:B------:R-:W-:Y:S02]  /*bd90*/  LEA.HI.X R3, R103, R123, R104, 0x1, P0 ;  /* 0x0000007b67037211 */ /* 0x000fe400000f0c68 */
[----:B------:R-:W-:Y:S03]  /*bda0*/  ISETP.GE.AND P0, PT, R9, R17, PT ;  /* 0x000000110900720c */ /* 0x000fe60003f06270 */
[----:B------:R3:W5:Y:S10]  /*bdb0*/  LD.E.128 R24, [R2.64] ;  /* 0x0000000602187980 */ /* 0x000774000c101d00 */
[----:B------:R-:W-:-:S05]  /*bdc0*/  @P0 BRA `(.L_x_963) ;  /* 0x0000059000000947 */ /* 0x000fca0003800000 */
[----:B------:R-:W-:Y:S01]  /*bdd0*/  LEA.HI R0, R17, R17, RZ, 0x1 ;  /* 0x0000001111007211 */ /* 0x000fe200078f08ff */
[----:B-----5:R-:W-:Y:S01]  /*bde0*/  IMAD.MOV.U32 R35, RZ, RZ, R25 ;  /* 0x000000ffff237224 */ /* 0x020fe200078e0019 */
[----:B------:R-:W-:Y:S02]  /*bdf0*/  MOV R5, RZ ;  /* 0x000000ff00057202 */ /* 0x000fe40000000f00 */
[----:B------:R-:W-:Y:S02]  /*be00*/  SHF.R.S32.HI R0, RZ, 0x1, R0 ;  /* 0x00000001ff007819 */ /* 0x000fe40000011400 */
[----:B------:R-:W-:Y:S02]  /*be10*/  MOV R8, RZ ;  /* 0x000000ff00087202 */ /* 0x000fe40000000f00 */
[-C--:B------:R-:W-:Y:S02]  /*be20*/  ISETP.GE.AND P1, PT, R9, R0.reuse, PT ;  /* 0x000000000900720c */ /* 0x080fe40003f26270 */
[----:B----4-:R-:W-:Y:S02]  /*be30*/  MOV R6, R0 ;  /* 0x0000000000067202 */ /* 0x010fe40000000f00 */
[----:B------:R-:W-:Y:S02]  /*be40*/  MOV R33, R27 ;  /* 0x0000001b00217202 */ /* 0x000fe40000000f00 */
[----:B------:R-:W-:Y:S07]  /*be50*/  MOV R32, R26 ;  /* 0x0000001a00207202 */ /* 0x000fee0000000f00 */
[----:B------:R-:W-:Y:S01]  /*be60*/  @P1 IMAD.MOV R5, RZ, RZ, -R0 ;  /* 0x000000ffff051224 */ /* 0x000fe200078e0a00 */
[C---:B------:R-:W-:Y:S02]  /*be70*/  @P1 IADD3 R6, -R0.reuse, RZ, RZ ;  /* 0x000000ff00061210 */ /* 0x040fe40007ffe1ff */
[----:B------:R-:W-:Y:S02]  /*be80*/  @P1 IADD3 R8, -R0, RZ, RZ ;  /* 0x000000ff00081210 */ /* 0x000fe40007ffe1ff */
[----:B---3--:R-:W-:Y:S02]  /*be90*/  LEA R2, P0, R6, R2, 0x1 ;  /* 0x0000000206027211 */ /* 0x008fe400078008ff */
[----:B------:R-:W-:Y:S02]  /*bea0*/  IADD3 R4, P2, R152, R5, RZ ;  /* 0x0000000598047210 */ /* 0x000fe40007f5e0ff */
[----:B------:R-:W-:Y:S02]  /*beb0*/  LEA.HI.X.SX32 R3, R6, R3, 0x1, P0 ;  /* 0x0000000306037211 */ /* 0x000fe400000f0eff */
[----:B------:R-:W-:Y:S02]  /*bec0*/  LEA.HI.X.SX32 R5, R5, R135, 0x1, P2 ;  /* 0x0000008705057211 */ /* 0x000fe400010f0eff */
[C---:B--2---:R-:W-:Y:S04]  /*bed0*/  LEA R36, P0, R4.reuse, R124, 0x1 ;  /* 0x0000007c04247211 */ /* 0x044fe800078008ff */
[----:B------:R-:W-:Y:S02]  /*bee0*/  LEA.HI.X R37, R4, R125, R5, 0x1, P0 ;  /* 0x0000007d04257211 */ /* 0x000fe400000f0c05 */
[----:B------:R2:W3:Y:S01]  /*bef0*/  LD.E.128 R4, [R2.64] ;  /* 0x0000000602047980 */ /* 0x0004e2000c101d00 */
[----:B------:R-:W-:Y:S04]  /*bf00*/  IADD3 R21, P0, R152, R8, RZ ;  /* 0x0000000898157210 */ /* 0x000fe80007f1e0ff */
[----:B------:R-:W-:Y:S02]  /*bf10*/  LEA.HI.X.SX32 R0, R8, R135, 0x1, P0 ;  /* 0x0000008708007211 */ /* 0x000fe400000f0eff */
[C---:B------:R-:W-:Y:S01]  /*bf20*/  LEA R28, P0, R21.reuse, R126, 0x1 ;  /* 0x0000007e151c7211 */ /* 0x040fe200078008ff */
[----:B------:R-:W2:Y:S03]  /*bf30*/  LD.E.128 R36, [R36.64] ;  /* 0x0000000624247980 */ /* 0x000ea6000c101d00 */
[----:B------:R-:W-:Y:S06]  /*bf40*/  LEA.HI.X R29, R21, R127, R0, 0x1, P0 ;  /* 0x0000007f151d7211 */ /* 0x000fec00000f0c00 */
[----:B------:R-:W4:Y:S01]  /*bf50*/  LD.E.128 R28, [R28.64] ;  /* 0x000000061c1c7980 */ /* 0x000f22000c101d00 */
[--C-:B--2---:R-:W-:Y:S01]  /*bf60*/  HADD2.F32 R3, -RZ, R37.reuse.H0_H0 ;  /* 0x20000025ff037230 */ /* 0x104fe20000004100 */
[----:B---3--:R-:W-:Y:S01]  /*bf70*/  IMAD.MOV.U32 R22, RZ, RZ, R4 ;  /* 0x000000ffff167224 */ /* 0x008fe200078e0004 */
[----:B------:R-:W-:Y:S01]  /*bf80*/  HADD2.F32 R4, -RZ, R37.H1_H1 ;  /* 0x30000025ff047230 */ /* 0x000fe20000004100 */
[----:B------:R-:W-:Y:S01]  /*bf90*/  MOV R23, R5 ;  /* 0x0000000500177202 */ /* 0x000fe20000000f00 */
[----:B------:R-:W-:Y:S01]  /*bfa0*/  HADD2.F32 R8, -RZ, R39.H1_H1 ;  /* 0x30000027ff087230 */ /* 0x000fe20000004100 */
[----:B------:R-:W-:Y:S01]  /*bfb0*/  MOV R20, R6 ;  /* 0x0000000600147202 */ /* 0x000fe20000000f00 */
[--C-:B------:R-:W-:Y:S01]  /*bfc0*/  HADD2.F32 R27, -RZ, R22.reuse.H0_H0 ;  /* 0x20000016ff1b7230 */ /* 0x100fe20000004100 */
[----:B------:R-:W-:Y:S01]  /*bfd0*/  MOV R21, R7 ;  /* 0x0000000700157202 */ /* 0x000fe20000000f00 */
        /* <DEDUP_REMOVED lines=10> */
[--C-:B------:R-:W-:Y:S01]  /*c080*/  HADD2.F32 R5, -RZ, R38.reuse.H0_H0 ;  /* 0x20000026ff057230 */ /* 0x100fe20000004100 */
[----:B------:R-:W-:Y:S01]  /*c090*/  @!P1 FADD.FTZ R7, -R7, -RZ ;  /* 0x800000ff07079221 */ /* 0x000fe20000010100 */
[----:B------:R-:W-:Y:S01]  /*c0a0*/  HADD2.F32 R6, -RZ, R38.H1_H1 ;  /* 0x30000026ff067230 */ /* 0x000fe20000004100 */
[----:B------:R-:W-:Y:S01]  /*c0b0*/  @!P1 FADD.FTZ R0, -R0, -RZ ;  /* 0x800000ff00009221 */ /* 0x000fe20000010100 */
[----:B------:R-:W-:Y:S01]  /*c0c0*/  HADD2.F32 R2, -RZ, R36.H1_H1 ;  /* 0x30000024ff027230 */ /* 0x000fe20000004100 */
[----:B------:R-:W-:Y:S01]  /*c0d0*/  @!P1 FADD.FTZ R5, -R5, -RZ ;  /* 0x800000ff05059221 */ /* 0x000fe20000010100 */
[--C-:B------:R-:W-:Y:S01]  /*c0e0*/  HADD2.F32 R22, -RZ, R20.reuse.H0_H0 ;  /* 0x20000014ff167230 */ /* 0x100fe20000004100 */
[----:B------:R-:W-:Y:S01]  /*c0f0*/  @!P1 FADD.FTZ R6, -R6, -RZ ;  /* 0x800000ff06069221 */ /* 0x000fe20000010100 */
[----:B------:R-:W-:Y:S01]  /*c100*/  HADD2.F32 R23, -RZ, R20.H1_H1 ;  /* 0x30000014ff177230 */ /* 0x000fe20000004100 */
[----:B------:R-:W-:Y:S01]  /*c110*/  @!P1 FADD.FTZ R2, -R2, -RZ ;  /* 0x800000ff02029221 */ /* 0x000fe20000010100 */
[--C-:B------:R-:W-:Y:S01]  /*c120*/  HADD2.F32 R20, -RZ, R21.reuse.H0_H0 ;  /* 0x20000015ff147230 */ /* 0x100fe20000004100 */
[----:B------:R-:W-:Y:S01]  /*c130*/  FMUL.FTZ R0, R27, R0 ;  /* 0x000000001b007220 */ /* 0x000fe20000410000 */
[----:B------:R-:W-:Y:S01]  /*c140*/  HADD2.F32 R21, -RZ, R21.H1_H1 ;  /* 0x30000015ff157230 */ /* 0x000fe20000004100 */
[----:B------:R-:W-:Y:S01]  /*c150*/  FMUL.FTZ R5, R22, R5 ;  /* 0x0000000516057220 */ /* 0x000fe20000410000 */
[--C-:B----4-:R-:W-:Y:S01]  /*c160*/  HADD2.F32 R22, -RZ, R28.reuse.H1_H1 ;  /* 0x3000001cff167230 */ /* 0x110fe20000004100 */
[----:B------:R-:W-:Y:S01]  /*c170*/  FMUL.FTZ R7, R20, R7 ;  /* 0x0000000714077220 */ /* 0x000fe20000410000 */
[----:B------:R-:W-:Y:S01]  /*c180*/  HADD2.F32 R20, -RZ, R28.H0_H0 ;  /* 0x2000001cff147230 */ /* 0x000fe20000004100 */
[----:B------:R-:W-:Y:S01]  /*c190*/  FMUL.FTZ R8, R21, R8 ;  /* 0x0000000815087220 */ /* 0x000fe20000410000 */
[--C-:B------:R-:W-:Y:S01]  /*c1a0*/  HADD2.F32 R21, -RZ, R24.reuse.H0_H0 ;  /* 0x20000018ff157230 */ /* 0x100fe20000004100 */
[----:B------:R-:W-:Y:S01]  /*c1b0*/  FMUL.FTZ R6, R23, R6 ;  /* 0x0000000617067220 */ /* 0x000fe20000410000 */
[----:B------:R-:W-:Y:S01]  /*c1c0*/  HADD2.F32 R23, -RZ, R24.H1_H1 ;  /* 0x30000018ff177230 */ /* 0x000fe20000004100 */
[----:B------:R-:W-:Y:S01]  /*c1d0*/  FMUL.FTZ R2, R25, R2 ;  /* 0x0000000219027220 */ /* 0x000fe20000410000 */
[----:B------:R-:W-:Y:S01]  /*c1e0*/  HADD2.F32 R24, -RZ, R35.H0_H0 ;  /* 0x20000023ff187230 */ /* 0x000fe20000004100 */
[----:B------:R-:W-:Y:S01]  /*c1f0*/  FFMA.FTZ R0, R21, R20, R0 ;  /* 0x0000001415007223 */ /* 0x000fe20000010000 */
[--C-:B------:R-:W-:Y:S01]  /*c200*/  HADD2.F32 R25, -RZ, R29.reuse.H0_H0 ;  /* 0x2000001dff197230 */ /* 0x100fe20000004100 */
[----:B------:R-:W-:Y:S01]  /*c210*/  FFMA.FTZ R2, R23, R22, R2 ;  /* 0x0000001617027223 */ /* 0x000fe20000010002 */
[----:B------:R-:W-:Y:S02]  /*c220*/  HADD2.F32 R26, -RZ, R29.H1_H1 ;  /* 0x3000001dff1a7230 */ /* 0x000fe40000004100 */
[----:B------:R-:W-:Y:S01]  /*c230*/  HADD2.F32 R21, -RZ, R35.H1_H1 ;  /* 0x30000023ff157230 */ /* 0x000fe20000004100 */
[----:B------:R-:W-:Y:S01]  /*c240*/  FFMA.FTZ R3, R24, R25, R3 ;  /* 0x0000001918037223 */ /* 0x000fe20000010003 */
[----:B------:R-:W-:Y:S01]  /*c250*/  HADD2.F32 R27, -RZ, R30.H0_H0 ;  /* 0x2000001eff1b7230 */ /* 0x000fe20000004100 */
[----:B------:R-:W-:Y:S01]  /*c260*/  F2FP.PACK_AB R24, R2, R0 ;  /* 0x000000000218723e */ /* 0x000fe200000000ff */
[----:B------:R-:W-:Y:S01]  /*c270*/  HADD2.F32 R20, -RZ, R32.H0_H0 ;  /* 0x20000020ff147230 */ /* 0x000fe20000004100 */
[----:B------:R-:W-:Y:S01]  /*c280*/  FFMA.FTZ R4, R21, R26, R4 ;  /* 0x0000001a15047223 */ /* 0x000fe20000010004 */
[----:B------:R-:W-:Y:S02]  /*c290*/  HADD2.F32 R28, -RZ, R30.H1_H1 ;  /* 0x3000001eff1c7230 */ /* 0x000fe40000004100 */
[----:B------:R-:W-:Y:S01]  /*c2a0*/  HADD2.F32 R23, -RZ, R32.H1_H1 ;  /* 0x30000020ff177230 */ /* 0x000fe20000004100 */
[----:B------:R-:W-:Y:S01]  /*c2b0*/  FFMA.FTZ R5, R20, R27, R5 ;  /* 0x0000001b14057223 */ /* 0x000fe20000010005 */
[----:B------:R-:W-:Y:S02]  /*c2c0*/  HADD2.F32 R29, -RZ, R31.H0_H0 ;  /* 0x2000001fff1d7230 */ /* 0x000fe40000004100 */
[----:B------:R-:W-:Y:S01]  /*c2d0*/  HADD2.F32 R22, -RZ, R33.H0_H0 ;  /* 0x20000021ff167230 */ /* 0x000fe20000004100 */
[----:B------:R-:W-:Y:S01]  /*c2e0*/  FFMA.FTZ R6, R23, R28, R6 ;  /* 0x0000001c17067223 */ /* 0x000fe20000010006 */
[----:B------:R-:W-:Y:S02]  /*c2f0*/  HADD2.F32 R30, -RZ, R31.H1_H1 ;  /* 0x3000001fff1e7230 */ /* 0x000fe40000004100 */
[----:B------:R-:W-:Y:S01]  /*c300*/  HADD2.F32 R25, -RZ, R33.H1_H1 ;  /* 0x30000021ff197230 */ /* 0x000fe20000004100 */
[----:B------:R-:W-:Y:S01]  /*c310*/  FFMA.FTZ R7, R22, R29, R7 ;  /* 0x0000001d16077223 */ /* 0x000fe20000010007 */
[----:B------:R-:W-:Y:S03]  /*c320*/  F2FP.PACK_AB R26, R6, R5 ;  /* 0x00000005061a723e */ /* 0x000fe600000000ff */
[----:B------:R-:W-:Y:S01]  /*c330*/  FFMA.FTZ R8, R25, R30, R8 ;  /* 0x0000001e19087223 */ /* 0x000fe20000010008 */
[----:B------:R-:W-:Y:S04]  /*c340*/  F2FP.PACK_AB R25, R4, R3 ;  /* 0x000000030419723e */ /* 0x000fe800000000ff */
[----:B------:R-:W-:Y:S02]  /*c350*/  F2FP.PACK_AB R27, R8, R7 ;  /* 0x00000007081b723e */ /* 0x000fe400000000ff */
.L_x_963:
[----:B------:R-:W-:Y:S05]  /*c360*/  BSYNC B0 ;  /* 0x0000000000007941 */ /* 0x000fea0003800000 */
.L_x_962:
[C---:B---3--:R-:W-:Y:S04]  /*c370*/  LEA R2, P0, R190.reuse, R128, 0x1 ;  /* 0x00000080be027211 */ /* 0x048fe800078008ff */
[----:B------:R-:W-:Y:S05]  /*c380*/  LEA.HI.X R3, R190, R129, R80, 0x1, P0 ;  /* 0x00000081be037211 */ /* 0x000fea00000f0c50 */
[----:B-----5:R3:W-:Y:S04]  /*c390*/  ST.E.128 [R2.64], R24 ;  /* 0x0000001802007985 */ /* 0x0207e8000c101d06 */
.L_x_957:
[----:B------:R-:W-:Y:S05]  /*c3a0*/  BSYNC B2 ;  /* 0x0000000000027941 */ /* 0x000fea0003800000 */
.L_x_956:
        /* <DEDUP_REMOVED lines=9> */
[----:B---3--:R-:W-:Y:S01]  /*c440*/  IMAD.WIDE.U32 R2, R214, 0xc0, R122 ;  /* 0x000000c0d6027825 */ /* 0x008fe200078e007a */
[----:B------:R-:W-:Y:S01]  /*c450*/  ISETP.GE.AND P0, PT, R18, R17, PT ;  /* 0x000000111200720c */ /* 0x000fe20003f06270 */
[----:B------:R-:W-:Y:S02]  /*c460*/  BSSY B0, `(.L_x_968) ;  /* 0x000005e000007945 */ /* 0x000fe40003800000 */
[----:B------:R-:W-:Y:S05]  /*c470*/  IMAD R0, R215, 0xc0, RZ ;  /* 0x000000c0d7007824 */ /* 0x000fea00078e02ff */
[----:B------:R-:W-:Y:S05]  /*c480*/  IADD3 R3, R3, R0, RZ ;  /* 0x0000000003037210 */ /* 0x000fea0007ffe0ff */
[----:B------:R3:W5:Y:S01]  /*c490*/  LD.E.128 R24, [R2.64] ;  /* 0x0000000602187980 */ /* 0x000762000c101d00 */
[----:B------:R-:W-:-:S05]  /*c4a0*/  @P0 BRA `(.L_x_969) ;  /* 0x0000059000000947 */ /* 0x000fca0003800000 */
[----:B------:R-:W-:Y:S01]  /*c4b0*/  LEA.HI R21, R17, R17, RZ, 0x1 ;  /* 0x0000001111157211 */ /* 0x000fe200078f08ff */
[----:B-----5:R-:W-:Y:S01]  /*c4c0*/  IMAD.MOV.U32 R35, RZ, RZ, R25 ;  /* 0x000000ffff237224 */ /* 0x020fe200078e0019 */
        /* <DEDUP_REMOVED lines=8> */
[----:B---3--:R-:W-:Y:S02]  /*c550*/  LEA R2, P0, R5, R2, 0x1 ;  /* 0x0000000205027211 */ /* 0x008fe400078008ff */
[----:B------:R-:W-:Y:S02]  /*c560*/  IADD3 R0, P2, R155, R4, RZ ;  /* 0x000000049b007210 */ /* 0x000fe40007f5e0ff */
[----:B------:R-:W-:Y:S02]  /*c570*/  LEA.HI.X.SX32 R3, R5, R3, 0x1, P0 ;  /* 0x0000000305037211 */ /* 0x000fe400000f0eff */
[----:B------:R-:W-:Y:S02]  /*c580*/  LEA.HI.X.SX32 R4, R4, R136, 0x1, P2 ;  /* 0x0000008804047211 */ /* 0x000fe400010f0eff */
[C---:B--2---:R-:W-:Y:S04]  /*c590*/  LEA R36, P0, R0.reuse, R124, 0x1 ;  /* 0x0000007c00247211 */ /* 0x044fe800078008ff */
[----:B------:R-:W-:Y:S02]  /*c5a0*/  LEA.HI.X R37, R0, R125, R4, 0x1, P0 ;  /* 0x0000007d00257211 */ /* 0x000fe400000f0c04 */
[----:B------:R-:W-:Y:S01]  /*c5b0*/  MOV R0, RZ ;  /* 0x000000ff00007202 */ /* 0x000fe20000000f00 */
[----:B----4-:R2:W3:Y:S01]  /*c5c0*/  LD.E.128 R4, [R2.64] ;  /* 0x0000000602047980 */ /* 0x0104e2000c101d00 */
[----:B------:R-:W-:Y:S04]  /*c5d0*/  @P1 IADD3 R0, -R21, RZ, RZ ;  /* 0x000000ff15001210 */ /* 0x000fe80007ffe1ff */
[----:B------:R-:W-:Y:S03]  /*c5e0*/  IADD3 R21, P0, R155, R0, RZ ;  /* 0x000000009b157210 */ /* 0x000fe60007f1e0ff */
[----:B------:R-:W2:Y:S01]  /*c5f0*/  LD.E.128 R36, [R36.64] ;  /* 0x0000000624247980 */ /* 0x000ea2000c101d00 */
[----:B------:R-:W-:Y:S02]  /*c600*/  LEA.HI.X.SX32 R0, R0, R136, 0x1, P0 ;  /* 0x0000008800007211 */ /* 0x000fe400000f0eff */
[C---:B------:R-:W-:Y:S04]  /*c610*/  LEA R28, P0, R21.reuse, R126, 0x1 ;  /* 0x0000007e151c7211 */ /* 0x040fe800078008ff */
        /* <DEDUP_REMOVED lines=66> */
.L_x_969:
[----:B------:R-:W-:Y:S05]  /*ca40*/  BSYNC B0 ;  /* 0x0000000000007941 */ /* 0x000fea0003800000 */
.L_x_968:
[----:B------:R-:W-:Y:S02]  /*ca50*/  IMAD R0, R61, 0xc0, RZ ;  /* 0x000000c03d007824 */ /* 0x000fe400078e02ff */
[----:B---3--:R-:W-:Y:S05]  /*ca60*/  IMAD.WIDE.U32 R2, R60, 0xc0, R128 ;  /* 0x000000c03c027825 */ /* 0x008fea00078e0080 */
[----:B------:R-:W-:Y:S05]  /*ca70*/  IADD3 R3, R3, R0, RZ ;  /* 0x0000000003037210 */ /* 0x000fea0007ffe0ff */
[----:B-----5:R3:W-:Y:S02]  /*ca80*/  ST.E.128 [R2.64], R24 ;  /* 0x0000001802007985 */ /* 0x0207e4000c101d06 */
.L_x_967:
[----:B------:R-:W-:Y:S05]  /*ca90*/  BSYNC B1 ;  /* 0x0000000000017941 */ /* 0x000fea0003800000 */
.L_x_966:
        /* <DEDUP_REMOVED lines=11> */
[----:B----4-:R-:W-:Y:S02]  /*cb50*/  MOV R6, RZ ;  /* 0x000000ff00067202 */ /* 0x010fe40000000f00 */
[----:B------:R-:W-:Y:S02]  /*cb60*/  SHF.R.S32.HI R0, RZ, 0x1, R0 ;  /* 0x00000001ff007819 */ /* 0x000fe40000011400 */
[----:B------:R-:W-:Y:S02]  /*cb70*/  MOV R8, RZ ;  /* 0x000000ff00087202 */ /* 0x000fe40000000f00 */
[-C--:B------:R-:W-:Y:S02]  /*cb80*/  ISETP.GE.AND P1, PT, R9, R0.reuse, PT ;  /* 0x000000000900720c */ /* 0x080fe40003f26270 */
[----:B------:R-:W-:Y:S02]  /*cb90*/  MOV R5, R0 ;  /* 0x0000000000057202 */ /* 0x000fe40000000f00 */
        /* <DEDUP_REMOVED lines=82> */
.L_x_971:
[----:B------:R-:W-:Y:S05]  /*d0c0*/  BSYNC B0 ;  /* 0x0000000000007941 */ /* 0x000fea0003800000 */
.L_x_970:
[C---:B---3--:R-:W-:Y:S04]  /*d0d0*/  LEA R2, P0, R188.reuse, R128, 0x1 ;  /* 0x00000080bc027211 */ /* 0x048fe800078008ff */
[----:B------:R-:W-:Y:S05]  /*d0e0*/  LEA.HI.X R3, R188, R129, R79, 0x1, P0 ;  /* 0x00000081bc037211 */ /* 0x000fea00000f0c4f */
[----:B-----5:R3:W-:Y:S04]  /*d0f0*/  ST.E.128 [R2.64], R24 ;  /* 0x0000001802007985 */ /* 0x0207e8000c101d06 */
.L_x_965:
[----:B------:R-:W-:Y:S05]  /*d100*/  BSYNC B2 ;  /* 0x0000000000027941 */ /* 0x000fea0003800000 */
.L_x_964:
        /* <DEDUP_REMOVED lines=105> */
.L_x_977:
[----:B------:R-:W-:Y:S05]  /*d7a0*/  BSYNC B0 ;  /* 0x0000000000007941 */ /* 0x000fea0003800000 */
.L_x_976:
[----:B------:R-:W-:Y:S02]  /*d7b0*/  IMAD R0, R61, 0xe0, RZ ;  /* 0x000000e03d007824 */ /* 0x000fe400078e02ff */
[----:B---3--:R-:W-:Y:S05]  /*d7c0*/  IMAD.WIDE.U32 R2, R60, 0xe0, R128 ;  /* 0x000000e03c027825 */ /* 0x008fea00078e0080 */
[----:B------:R-:W-:Y:S05]  /*d7d0*/  IADD3 R3, R3, R0, RZ ;  /* 0x0000000003037210 */ /* 0x000fea0007ffe0ff */
[----:B-----5:R3:W-:Y:S02]  /*d7e0*/  ST.E.128 [R2.64], R24 ;  /* 0x0000001802007985 */ /* 0x0207e4000c101d06 */
.L_x_975:
[----:B------:R-:W-:Y:S05]  /*d7f0*/  BSYNC B1 ;  /* 0x0000000000017941 */ /* 0x000fea0003800000 */
.L_x_974:
[----:B------:R-:W-:Y:S11]  /*d800*/  ISETP.GE.AND P0, PT, R9, R121, PT ;  /* 0x000000790900720c */ /* 0x000ff60003f06270 */
[----:B------:R-:W-:Y:S02]  /*d810*/  @!UPT UIADD3 URZ, URZ, URZ, URZ ;  /* 0x0000003f3f3ff290 */ /* 0x000fe4000fffe03f */
[----:B------:R-:W-:-:S05]  /*d820*/  @P0 BRA `(.L_x_973) ;  /* 0x0000065000000947 */ /* 0x000fca0003800000 */
[C---:B---3--:R-:W-:Y:S01]  /*d830*/  LEA R2, P0, R108.reuse, R122, 0x1 ;  /* 0x0000007a6c027211 */ /* 0x048fe200078008ff */
[----:B------:R-:W-:Y:S03]  /*d840*/  BSSY B0, `(.L_x_978) ;  /* 0x0000060000007945 */ /* 0x000fe60003800000 */
[----:B------:R-:W-:Y:S02]  /*d850*/  LEA.HI.X R3, R108, R123, R107, 0x1, P0 ;  /* 0x0000007b6c037211 */ /* 0x000fe400000f0c6b */
[----:B------:R-:W-:Y:S03]  /*d860*/  ISETP.GE.AND P0, PT, R9, R17, PT ;  /* 0x000000110900720c */ /* 0x000fe60003f06270 */
[----:B----4-:R3:W5:Y:S10]  /*d870*/  LD.E.128 R4, [R2.64] ;  /* 0x0000000602047980 */ /* 0x010774000c101d00 */
[----:B------:R-:W-:-:S05]  /*d880*/  @P0 BRA `(.L_x_979) ;  /* 0x000005b000000947 */ /* 0x000fca0003800000 */
[----:B------:R-:W-:Y:S01]  /*d890*/  LEA.HI R0, R17, R17, RZ, 0x1 ;  /* 0x0000001111007211 */ /* 0x000fe200078f08ff */
[----:B-----5:R-:W-:Y:S01]  /*d8a0*/  IMAD.MOV.U32 R32, RZ, RZ, R6 ;  /* 0x000000ffff207224 */ /* 0x020fe200078e0006 */
[----:B------:R-:W-:Y:S02]  /*d8b0*/  MOV R21, RZ ;  /* 0x000000ff00157202 */ /* 0x000fe40000000f00 */
[----:B------:R-:W-:Y:S02]  /*d8c0*/  SHF.R.S32.HI R0, RZ, 0x1, R0 ;  /* 0x00000001ff007819 */ /* 0x000fe40000011400 */
[----:B------:R-:W-:Y:S02]  /*d8d0*/  MOV R27, RZ ;  /* 0x000000ff001b7202 */ /* 0x000fe40000000f00 */
[-C--:B------:R-:W-:Y:S02]  /*d8e0*/  ISETP.GE.AND P1, PT, R9, R0.reuse, PT ;  /* 0x000000000900720c */ /* 0x080fe40003f26270 */
[----:B------:R-:W-:Y:S02]  /*d8f0*/  MOV R20, R0 ;  /* 0x0000000000147202 */ /* 0x000fe40000000f00 */
[----:B------:R-:W-:Y:S02]  /*d900*/  MOV R26, R4 ;  /* 0x00000004001a7202 */ /* 0x000fe40000000f00 */
[----:B------:R-:W-:Y:S02]  /*d910*/  MOV R33, R7 ;  /* 0x0000000700217202 */ /* 0x000fe40000000f00 */
[----:B------:R-:W-:Y:S05]  /*d920*/  MOV R35, R5 ;  /* 0x0000000500237202 */ /* 0x000fea0000000f00 */
[--C-:B------:R-:W-:Y:S01]  /*d930*/  @P1 IMAD.MOV R20, RZ, RZ, -R0.reuse ;  /* 0x000000ffff141224 */ /* 0x100fe200078e0a00 */
[----:B------:R-:W-:Y:S01]  /*d940*/  @P1 IADD3 R21, -R0, RZ, RZ ;  /* 0x000000ff00151210 */ /* 0x000fe20007ffe1ff */
[----:B------:R-:W-:Y:S03]  /*d950*/  @P1 IMAD.MOV R27, RZ, RZ, -R0 ;  /* 0x000000ffff1b1224 */ /* 0x000fe600078e0a00 */
[----:B---3--:R-:W-:Y:S02]  /*d960*/  LEA R2, P0, R20, R2, 0x1 ;  /* 0x0000000214027211 */ /* 0x008fe400078008ff */
[----:B------:R-:W-:Y:S02]  /*d970*/  IADD3 R8, P2, R150, R21, RZ ;  /* 0x0000001596087210 */ /* 0x000fe40007f5e0ff */
[----:B------:R-:W-:Y:S02]  /*d980*/  LEA.HI.X.SX32 R3, R20, R3, 0x1, P0 ;  /* 0x0000000314037211 */ /* 0x000fe400000f0eff */
[----:B------:R-:W-:Y:S02]  /*d990*/  LEA.HI.X.SX32 R21, R21, R132, 0x1, P2 ;  /* 0x0000008415157211 */ /* 0x000fe400010f0eff */
[C---:B--2---:R-:W-:Y:S04]  /*d9a0*/  LEA R36, P0, R8.reuse, R124, 0x1 ;  /* 0x0000007c08247211 */ /* 0x044fe800078008ff */
[----:B------:R-:W-:Y:S02]  /*d9b0*/  LEA.HI.X R37, R8, R125, R21, 0x1, P0 ;  /* 0x0000007d08257211 */ /* 0x000fe400000f0c15 */
[----:B------:R-:W-:Y:S01]  /*d9c0*/  IADD3 R25, P0, R150, R27, RZ ;  /* 0x0000001b96197210 */ /* 0x000fe20007f1e0ff */
[----:B------:R2:W3:Y:S03]  /*d9d0*/  LD.E.128 R20, [R2.64] ;  /* 0x0000000602147980 */ /* 0x0004e6000c101d00 */
[----:B------:R-:W-:Y:S02]  /*d9e0*/  LEA.HI.X.SX32 R0, R27, R132, 0x1, P0 ;  /* 0x000000841b007211 */ /* 0x000fe400000f0eff */
[C---:B------:R-:W-:Y:S03]  /*d9f0*/  LEA R28, P0, R25.reuse, R126, 0x1 ;  /* 0x0000007e191c7211 */ /* 0x040fe600078008ff */
[----:B------:R-:W2:Y:S01]  /*da00*/  LD.E.128 R36, [R36.64] ;  /* 0x0000000624247980 */ /* 0x000ea2000c101d00 */
[----:B------:R-:W-:Y:S07]  /*da10*/  LEA.HI.X R29, R25, R127, R0, 0x1, P0 ;  /* 0x0000007f191d7211 */ /* 0x000fee00000f0c00 */
[----:B------:R-:W4:Y:S01]  /*da20*/  LD.E.128 R28, [R28.64] ;  /* 0x000000061c1c7980 */ /* 0x000f22000c101d00 */
[--C-:B--2---:R-:W-:Y:S01]  /*da30*/  HADD2.F32 R3, -RZ, R37.reuse.H0_H0 ;  /* 0x20000025ff037230 */ /* 0x104fe20000004100 */
[----:B---3--:R-:W-:Y:S01]  /*da40*/  MOV R24, R20 ;  /* 0x0000001400187202 */ /* 0x008fe20000000f00 */
[----:B------:R-:W-:Y:S01]  /*da50*/  HADD2.F32 R4, -RZ, R37.H1_H1 ;  /* 0x30000025ff047230 */ /* 0x000fe20000004100 */
[----:B------:R-:W-:Y:S01]  /*da60*/  IMAD.MOV.U32 R20, RZ, RZ, R22 ;  /* 0x000000ffff147224 */ /* 0x000fe200078e0016 */
[--C-:B------:R-:W-:Y:S01]  /*da70*/  HADD2.F32 R22, -RZ, R21.reuse.H0_H0 ;  /* 0x20000015ff167230 */ /* 0x100fe20000004100 */
[----:B------:R-:W-:Y:S01]  /*da80*/  MOV R17, R23 ;  /* 0x0000001700117202 */ /* 0x000fe20000000f00 */
[----:B------:R-:W-:Y:S01]  /*da90*/  HADD2.F32 R21, -RZ, R21.H1_H1 ;  /* 0x30000015ff157230 */ /* 0x000fe20000004100 */
[----:B------:R-:W-:Y:S01]  /*daa0*/  @!P1 FADD.FTZ R3, -R3, -RZ ;  /* 0x800000ff03039221 */ /* 0x000fe20000010100 */
[----:B------:R-:W-:Y:S01]  /*dab0*/  HADD2.F32 R6, -RZ, R38.H1_H1 ;  /* 0x30000026ff067230 */ /* 0x000fe20000004100 */
[----:B------:R-:W-:Y:S01]  /*dac0*/  @!P1 FADD.FTZ R4, -R4, -RZ ;  /* 0x800000ff04049221 */ /* 0x000fe20000010100 */
[----:B------:R-:W-:Y:S01]  /*dad0*/  HADD2.F32 R7, -RZ, R39.H0_H0 ;  /* 0x20000027ff077230 */ /* 0x000fe20000004100 */
[----:B------:R-:W-:Y:S01]  /*dae0*/  FMUL.FTZ R3, R22, R3 ;  /* 0x0000000316037220 */ /* 0x000fe20000410000 */
[--C-:B------:R-:W-:Y:S01]  /*daf0*/  HADD2.F32 R0, -RZ, R36.reuse.H0_H0 ;  /* 0x20000024ff007230 */ /* 0x100fe20000004100 */
[----:B------:R-:W-:Y:S01]  /*db00*/  FMUL.FTZ R4, R21, R4 ;  /* 0x0000000415047220 */ /* 0x000fe20000410000 */
[----:B------:R-:W-:Y:S01]  /*db10*/  HADD2.F32 R2, -RZ, R36.H1_H1 ;  /* 0x30000024ff027230 */ /* 0x000fe20000004100 */
[----:B------:R-:W-:Y:S01]  /*db20*/  @!P1 FADD.FTZ R6, -R6, -RZ ;  /* 0x800000ff06069221 */ /* 0x000fe20000010100 */
[----:B------:R-:W-:Y:S01]  /*db30*/  HADD2.F32 R5, -RZ, R38.H0_H0 ;  /* 0x20000026ff057230 */ /* 0x000fe20000004100 */
[----:B------:R-:W-:Y:S01]  /*db40*/  @!P1 FADD.FTZ R7, -R7, -RZ ;  /* 0x800000ff07079221 */ /* 0x000fe20000010100 */
[--C-:B------:R-:W-:Y:S01]  /*db50*/  HADD2.F32 R22, -RZ, R20.reuse.H0_H0 ;  /* 0x20000014ff167230 */ /* 0x100fe20000004100 */
[----:B------:R-:W-:Y:S01]  /*db60*/  @!P1 FADD.FTZ R0, -R0, -RZ ;  /* 0x800000ff00009221 */ /* 0x000fe20000010100 */
[----:B------:R-:W-:Y:S01]  /*db70*/  HADD2.F32 R21, -RZ, R20.H1_H1 ;  /* 0x30000014ff157230 */ /* 0x000fe20000004100 */
[----:B------:R-:W-:Y:S01]  /*db80*/  @!P1 FADD.FTZ R2, -R2, -RZ ;  /* 0x800000ff02029221 */ /* 0x000fe20000010100 */
[----:B------:R-:W-:Y:S01]  /*db90*/  HADD2.F32 R20, -RZ, R17.H0_H0 ;  /* 0x20000011ff147230 */ /* 0x000fe20000004100 */
[----:B------:R-:W-:Y:S01]  /*dba0*/  @!P1 FADD.FTZ R5, -R5, -RZ ;  /* 0x800000ff05059221 */ /* 0x000fe20000010100 */
[--C-:B------:R-:W-:Y:S01]  /*dbb0*/  HADD2.F32 R25, -RZ, R24.reuse.H0_H0 ;  /* 0x20000018ff197230 */ /* 0x100fe20000004100 */
[----:B------:R-:W-:Y:S01]  /*dbc0*/  FMUL.FTZ R6, R21, R6 ;  /* 0x0000000615067220 */ /* 0x000fe20000410000 */
[----:B------:R-:W-:Y:S01]  /*dbd0*/  HADD2.F32 R23, -RZ, R24.H1_H1 ;  /* 0x30000018ff177230 */ /* 0x000fe20000004100 */
[----:B------:R-:W-:Y:S01]  /*dbe0*/  FMUL.FTZ R7, R20, R7 ;  /* 0x0000000714077220 */ /* 0x000fe20000410000 */
[----:B------:R-:W-:Y:S01]  /*dbf0*/  HADD2.F32 R21, -RZ, R26.H0_H0 ;  /* 0x2000001aff157230 */ /* 0x000fe20000004100 */
[----:B------:R-:W-:Y:S01]  /*dc00*/  FMUL.FTZ R0, R25, R0 ;  /* 0x0000000019007220 */ /* 0x000fe20000410000 */
[----:B----4-:R-:W-:Y:S01]  /*dc10*/  HADD2.F32 R20, -RZ, R28.H0_H0 ;  /* 0x2000001cff147230 */ /* 0x010fe20000004100 */
[----:B------:R-:W-:Y:S01]  /*dc20*/  FMUL.FTZ R2, R23, R2 ;  /* 0x0000000217027220 */ /* 0x000fe20000410000 */
[----:B------:R-:W-:Y:S01]  /*dc30*/  HADD2.F32 R23, -RZ, R26.H1_H1 ;  /* 0x3000001aff177230 */ /* 0x000fe20000004100 */
[----:B------:R-:W-:Y:S01]  /*dc40*/  FMUL.FTZ R5, R22, R5 ;  /* 0x0000000516057220 */ /* 0x000fe20000410000 */
        /* <DEDUP_REMOVED lines=8> */
[----:B------:R-:W-:Y:S01]  /*dcd0*/  HADD2.F32 R21, -RZ, R35.H1_H1 ;  /* 0x30000023ff157230 */ /* 0x000fe20000004100 */
[----:B------:R-:W-:Y:S01]  /*dce0*/  @!P1 FADD.FTZ R8, -R8, -RZ ;  /* 0x800000ff08089221 */ /* 0x000fe20000010100 */
[----:B------:R-:W-:Y:S01]  /*dcf0*/  HADD2.F32 R27, -RZ, R30.H0_H0 ;  /* 0x2000001eff1b7230 */ /* 0x000fe20000004100 */
[----:B------:R-:W-:Y:S01]  /*dd00*/  F2FP.PACK_AB R0, R2, R0 ;  /* 0x000000000200723e */ /* 0x000fe200000000ff */
[----:B------:R-:W-:Y:S01]  /*dd10*/  HADD2.F32 R20, -RZ, R32.H0_H0 ;  /* 0x20000020ff147230 */ /* 0x000fe20000004100 */
[----:B------:R-:W-:Y:S01]  /*dd20*/  FFMA.FTZ R4, R21, R26, R4 ;  /* 0x0000001a15047223 */ /* 0x000fe20000010004 */
[----:B------:R-:W-:Y:S02]  /*dd30*/  HADD2.F32 R17, -RZ, R17.H1_H1 ;  /* 0x30000011ff117230 */ /* 0x000fe40000004100 */
[----:B------:R-:W-:Y:S01]  /*dd40*/  HADD2.F32 R28, -RZ, R30.H1_H1 ;  /* 0x3000001eff1c7230 */ /* 0x000fe20000004100 */
[----:B------:R-:W-:Y:S01]  /*dd50*/  FFMA.FTZ R5, R20, R27, R5 ;  /* 0x0000001b14057223 */ /* 0x000fe20000010005 */
[----:B------:R-:W-:Y:S01]  /*dd60*/  HADD2.F32 R23, -RZ, R32.H1_H1 ;  /* 0x30000020ff177230 */ /* 0x000fe20000004100 */
[----:B------:R-:W-:Y:S01]  /*dd70*/  F2FP.PACK_AB R3, R4, R3 ;  /* 0x000000030403723e */ /* 0x000fe200000000ff */
[----:B------:R-:W-:Y:S01]  /*dd80*/  HADD2.F32 R29, -RZ, R31.H0_H0 ;  /* 0x2000001fff1d7230 */ /* 0x000fe20000004100 */
[----:B------:R-:W-:Y:S01]  /*dd90*/  MOV R4, R0 ;  /* 0x0000000000047202 */ /* 0x000fe20000000f00 */
[----:B------:R-:W-:Y:S01]  /*dda0*/  FMUL.FTZ R8, R17, R8 ;  /* 0x0000000811087220 */ /* 0x000fe20000410000 */
[----:B------:R-:W-:Y:S01]  /*ddb0*/  HADD2.F32 R22, -RZ, R33.H0_H0 ;  /* 0x20000021ff167230 */ /* 0x000fe20000004100 */
[----:B------:R-:W-:Y:S01]  /*ddc0*/  FFMA.FTZ R6, R23, R28, R6 ;  /* 0x0000001c17067223 */ /* 0x000fe20000010006 */
[----:B------:R-:W-:Y:S02]  /*ddd0*/  HADD2.F32 R30, -RZ, R31.H1_H1 ;  /* 0x3000001fff1e7230 */ /* 0x000fe40000004100 */
[----:B------:R-:W-:Y:S01]  /*dde0*/  HADD2.F32 R25, -RZ, R33.H1_H1 ;  /* 0x30000021ff197230 */ /* 0x000fe20000004100 */
[----:B------:R-:W-:Y:S01]  /*ddf0*/  FFMA.FTZ R7, R22, R29, R7 ;  /* 0x0000001d16077223 */ /* 0x000fe20000010007 */
[----:B------:R-:W-:Y:S02]  /*de00*/  F2FP.PACK_AB R6, R6, R5 ;  /* 0x000000050606723e */ /* 0x000fe400000000ff */
[----:B------:R-:W-:Y:S01]  /*de10*/  MOV R5, R3 ;  /* 0x0000000300057202 */ /* 0x000fe20000000f00 */
[----:B------:R-:W-:Y:S05]  /*de20*/  FFMA.FTZ R8, R25, R30, R8 ;  /* 0x0000001e19087223 */ /* 0x000fea0000010008 */
[----:B------:R-:W-:Y:S02]  /*de30*/  F2FP.PACK_AB R7, R8, R7 ;  /* 0x000000070807723e */ /* 0x000fe400000000ff */
.L_x_979:
[----:B------:R-:W-:Y:S05]  /*de40*/  BSYNC B0 ;  /* 0x0000000000007941 */ /* 0x000fea0003800000 */
.L_x_978:
[C---:B---3--:R-:W-:Y:S04]  /*de50*/  LEA R2, P0, R186.reuse, R128, 0x1 ;  /* 0x00000080ba027211 */ /* 0x048fe800078008ff */
[----:B------:R-:W-:Y:S05]  /*de60*/  LEA.HI.X R3, R186, R129, R78, 0x1, P0 ;  /* 0x00000081ba037211 */ /* 0x000fea00000f0c4e */
[----:B-----5:R3:W-:Y:S04]  /*de70*/  ST.E.128 [R2.64], R4 ;  /* 0x0000000402007985 */ /* 0x0207e8000c101d06 */
.L_x_973:
[----:B------:R-:W-:Y:S05]  /*de80*/  BSYNC B2 ;  /* 0x0000000000027941 */ /* 0x000fea0003800000 */
.L_x_972:
[----:B---3--:R-:W3:Y:S02]  /*de90*/  LD.E R3, [R10.64+0xd0] ;  /* 0x0000d0060a037980 */ /* 0x008ee4000c101900 */
[----:B---3--:R-:W-:Y:S05]  /*dea0*/  IMAD.U32 R3, R3, -0x40, RZ ;  /* 0xffffffc003037824 */ /* 0x008fea00078e00ff */
[C---:B------:R-:W-:Y:S02]  /*deb0*/  LEA R126, P1, R3.reuse, R126, 0x1 ;  /* 0x0000007e037e7211 */ /* 0x040fe400078208ff */
[C---:B------:R-:W-:Y:S02]  /*dec0*/  LEA R124, P0, R3.reuse, R124, 0x1 ;  /* 0x0000007c037c7211 */ /* 0x040fe400078008ff */
[C---:B------:R-:W-:Y:S02]  /*ded0*/  LEA.HI.X.SX32 R127, R3.reuse, R127, 0x1, P1 ;  /* 0x0000007f037f7211 */ /* 0x040fe400008f0eff */
[----:B------:R-:W-:Y:S01]  /*dee0*/  LEA.HI.X.SX32 R125, R3, R125, 0x1, P0 ;  /* 0x0000007d037d7211 */ /* 0x000fe200000f0eff */
[----:B------:R-:W-:-:S05]  /*def0*/  BRA `(.L_x_915) ;  /* 0x000009b000007947 */ /* 0x000fca0003800000 */
.L_x_881:
[----:B------:R-:W-:Y:S01]  /*df00*/  BSSY B0, `(.L_x_980) ;  /* 0x0000008000007945 */ /* 0x000fe20003800000 */
[----:B------:R-:W-:-:S05]  /*df10*/  @!P2 BRA `(.L_x_981) ;  /* 0x000000600000a947 */ /* 0x000fca0003800000 */
[----:B------:R-:W-:Y:S02]  /*df20*/  ISETP.NE.AND P1, PT, R168, RZ, PT ;  /* 0x000000ffa800720c */ /* 0x000fe40003f25270 */
[----:B------:R-:W-:Y:S11]  /*df30*/  ISETP.NE.AND P0, PT, R167, RZ, PT ;  /* 0x000000ffa700720c */ /* 0x000ff60003f05270 */
[----:B------:R-:W2:Y:S04]  /*df40*/  @P1 LD.E.128 R20, [R122.64] ;  /* 0x000000067a141980 */ /* 0x000ea8000c101d00 */
[----:B--2---:R1:W-:Y:S04]  /*df50*/  @P1 ST.E.128 [R128.64], R20 ;  /* 0x0000001480001985 */ /* 0x0043e8000c101d06 */
[----:B------:R-:W2:Y:S04]  /*df60*/  @P0 LD.E.128 R4, [R122.64+0x80] ;  /* 0x000080067a040980 */ /* 0x000ea8000c101d00 */
[----:B--2---:R1:W-:Y:S02]  /*df70*/  @P0 ST.E.128 [R128.64+0x80], R4 ;  /* 0x0000800480000985 */ /* 0x0043e4000c101d06 */
.L_x_981:
[----:B------:R-:W-:Y:S05]  /*df80*/  BSYNC B0 ;  /* 0x0000000000007941 */ /* 0x000fea0003800000 */
.L_x_980:
[C---:B------:R-:W-:Y:S01]  /*df90*/  ISETP.GE.AND P0, PT, R68.reuse, R239, PT ;  /* 0x000000ef4400720c */ /* 0x040fe20003f06270 */
[----:B------:R-:W-:Y:S03]  /*dfa0*/  BSSY B0, `(.L_x_982) ;  /* 0x0000012000007945 */ /* 0x000fe60003800000 */
[----:B------:R-:W-:Y:S11]  /*dfb0*/  ISETP.GE.AND P0, PT, R68, R235, !P0 ;  /* 0x000000eb4400720c */ /* 0x000ff60004706270 */
[----:B------:R-:W-:Y:S02]  /*dfc0*/  @!UPT UIADD3 URZ, URZ, URZ, URZ ;  /* 0x0000003f3f3ff290 */ /* 0x000fe4000fffe03f */
[----:B------:R-:W-:-:S05]  /*dfd0*/  @!P0 BRA `(.L_x_983) ;  /* 0x000000e000008947 */ /* 0x000fca0003800000 */
[----:B------:R-:W-:Y:S02]  /*dfe0*/  ISETP.NE.AND P3, PT, R168, RZ, PT ;  /* 0x000000ffa800720c */ /* 0x000fe40003f65270 */
[----:B------:R-:W-:Y:S11]  /*dff0*/  ISETP.NE.AND P1, PT, R167, RZ, PT ;  /* 0x000000ffa700720c */ /* 0x000ff60003f25270 */
[C---:B------:R-:W-:Y:S02]  /*e000*/  @P3 LEA R28, P0, R90.reuse, R122, 0x1 ;  /* 0x0000007a5a1c3211 */ /* 0x040fe400078008ff */
[----:B------:R-:W-:Y:S02]  /*e010*/  @P3 LEA R24, P2, R225, R128, 0x1 ;  /* 0x00000080e1183211 */ /* 0x000fe400078408ff */
[----:B------:R-:W-:Y:S02]  /*e020*/  @P3 LEA.HI.X R29, R90, R123, R89, 0x1, P0 ;  /* 0x0000007b5a1d3211 */ /* 0x000fe400000f0c59 */
[----:B------:R-:W-:Y:S02]  /*e030*/  @P1 LEA R2, P0, R91, R122, 0x1 ;  /* 0x0000007a5b021211 */ /* 0x000fe400078008ff */
[----:B------:R-:W-:Y:S01]  /*e040*/  @P3 LEA.HI.X R25, R225, R129, R226, 0x1, P2 ;  /* 0x00000081e1193211 */ /* 0x000fe200010f0ce2 */
[----:B-1----:R-:W2:Y:S01]  /*e050*/  @P3 LD.E.128 R20, [R28.64] ;  /* 0x000000061c143980 */ /* 0x002ea2000c101d00 */
[----:B------:R-:W-:Y:S02]  /*e060*/  @P1 LEA.HI.X R3, R91, R123, R92, 0x1, P0 ;  /* 0x0000007b5b031211 */ /* 0x000fe400000f0c5c */
[C---:B------:R-:W-:Y:S04]  /*e070*/  @P1 LEA R26, P0, R84.reuse, R128, 0x1 ;  /* 0x00000080541a1211 */ /* 0x040fe800078008ff */
[----:B------:R-:W-:Y:S01]  /*e080*/  @P1 LEA.HI.X R27, R84, R129, R83, 0x1, P0 ;  /* 0x00000081541b1211 */ /* 0x000fe200000f0c53 */
[----:B--2---:R1:W-:Y:S04]  /*e090*/  @P3 ST.E.128 [R24.64], R20 ;  /* 0x0000001418003985 */ /* 0x0043e8000c101d06 */
[----:B------:R-:W2:Y:S04]  /*e0a0*/  @P1 LD.E.128 R4, [R2.64] ;  /* 0x0000000602041980 */ /* 0x000ea8000c101d00 */
[----:B--2---:R1:W-:Y:S02]  /*e0b0*/  @P1 ST.E.128 [R26.64], R4 ;  /* 0x000000041a001985 */ /* 0x0043e4000c101d06 */
.L_x_983:
[----:B------:R-:W-:Y:S05]  /*e0c0*/  BSYNC B0 ;  /* 0x0000000000007941 */ /* 0x000fea0003800000 */
.L_x_982:
        /* <DEDUP_REMOVED lines=8> */
[C---:B-1----:R-:W-:Y:S02]  /*e150*/  @P3 LEA R24, P2, R85.reuse, R128, 0x1 ;  /* 0x0000008055183211 */ /* 0x042fe400078408ff */
[----:B------:R-:W-:Y:S02]  /*e160*/  @P3 LEA.HI.X R29, R98, R123, R97, 0x1, P0 ;  /* 0x0000007b621d3211 */ /* 0x000fe400000f0c61 */
[C---:B------:R-:W-:Y:S02]  /*e170*/  @P1 LEA R2, P0, R94.reuse, R122, 0x1 ;  /* 0x0000007a5e021211 */ /* 0x040fe400078008ff */
[----:B------:R-:W-:Y:S01]  /*e180*/  @P3 LEA.HI.X R25, R85, R129, R86, 0x1, P2 ;  /* 0x0000008155193211 */ /* 0x000fe200010f0c56 */
[----:B------:R-:W2:Y:S01]  /*e190*/  @P3 LD.E.128 R20, [R28.64] ;  /* 0x000000061c143980 */ /* 0x000ea2000c101d00 */
[----:B------:R-:W-:Y:S02]  /*e1a0*/  @P1 LEA.HI.X R3, R94, R123, R93, 0x1, P0 ;  /* 0x0000007b5e031211 */ /* 0x000fe400000f0c5d */
[C---:B------:R-:W-:Y:S04]  /*e1b0*/  @P1 LEA R26, P0, R210.reuse, R128, 0x1 ;  /* 0x00000080d21a1211 */ /* 0x040fe800078008ff */
[----:B------:R-:W-:Y:S01]  /*e1c0*/  @P1 LEA.HI.X R27, R210, R129, R211, 0x1, P0 ;  /* 0x00000081d21b1211 */ /* 0x000fe200000f0cd3 */
[----:B--2---:R1:W-:Y:S04]  /*e1d0*/  @P3 ST.E.128 [R24.64], R20 ;  /* 0x0000001418003985 */ /* 0x0043e8000c101d06 */
[----:B------:R-:W2:Y:S04]  /*e1e0*/  @P1 LD.E.128 R4, [R2.64] ;  /* 0x0000000602041980 */ /* 0x000ea8000c101d00 */
[----:B--2---:R1:W-:Y:S02]  /*e1f0*/  @P1 ST.E.128 [R26.64], R4 ;  /* 0x000000041a001985 */ /* 0x0043e4000c101d06 */
.L_x_985:
[----:B------:R-:W-:Y:S05]  /*e200*/  BSYNC B0 ;  /* 0x0000000000007941 */ /* 0x000fea0003800000 */
.L_x_984:
[C---:B------:R-:W-:Y:S01]  /*e210*/  ISETP.GE.AND P0, PT, R66.reuse, R239, PT ;  /* 0x000000ef4200720c */ /* 0x040fe20003f06270 */
[----:B------:R-:W-:Y:S03]  /*e220*/  BSSY B0, `(.L_x_986) ;  /* 0x0000014000007945 */ /* 0x000fe60003800000 */
[----:B------:R-:W-:Y:S11]  /*e230*/  ISETP.GE.AND P0, PT, R66, R235, !P0 ;  /* 0x000000eb4200720c */ /* 0x000ff60004706270 */
[----:B------:R-:W-:Y:S02]  /*e240*/  @!UPT UIADD3 URZ, URZ, URZ, URZ ;  /* 0x0000003f3f3ff290 */ /* 0x000fe4000fffe03f */
[----:B------:R-:W-:-:S05]  /*e250*/  @!P0 BRA `(.L_x_987) ;  /* 0x0000010000008947 */ /* 0x000fca0003800000 */
[----:B------:R-:W-:Y:S02]  /*e260*/  ISETP.NE.AND P2, PT, R168, RZ, PT ;  /* 0x000000ffa800720c */ /* 0x000fe40003f45270 */
[----:B------:R-:W-:Y:S11]  /*e270*/  ISETP.NE.AND P1, PT, R167, RZ, PT ;  /* 0x000000ffa700720c */ /* 0x000ff60003f25270 */
[----:B------:R-:W-:Y:S04]  /*e280*/  @P2 IMAD.WIDE.U32 R2, R214, 0x60, R122 ;  /* 0x00000060d6022825 */ /* 0x000fe800078e007a */
[----:B------:R-:W-:Y:S02]  /*e290*/  @P2 IMAD R0, R215, 0x60, RZ ;  /* 0x00000060d7002824 */ /* 0x000fe400078e02ff */
[----:B-1----:R-:W-:Y:S04]  /*e2a0*/  @P2 IMAD.WIDE.U32 R24, R60, 0x60, R128 ;  /* 0x000000603c182825 */ /* 0x002fe800078e0080 */
[----:B------:R-:W-:Y:S02]  /*e2b0*/  @P2 IMAD.IADD R3, R3, 0x1, R0 ;  /* 0x0000000103032824 */ /* 0x000fe400078e0200 */
[----:B------:R-:W-:Y:S03]  /*e2c0*/  @P2 IMAD R0, R61, 0x60, RZ ;  /* 0x000000603d002824 */ /* 0x000fe600078e02ff */
[----:B------:R1:W2:Y:S01]  /*e2d0*/  @P2 LD.E.128 R20, [R2.64] ;  /* 0x0000000602142980 */ /* 0x0002a2000c101d00 */
[----:B------:R-:W-:Y:S01]  /*e2e0*/  @P2 IMAD.IADD R25, R25, 0x1, R0 ;  /* 0x0000000119192824 */ /* 0x000fe200078e0200 */
[C---:B-1----:R-:W-:Y:S04]  /*e2f0*/  @P1 LEA R2, P0, R99.reuse, R122, 0x1 ;  /* 0x0000007a63021211 */ /* 0x042fe800078008ff */
[----:B------:R-:W-:Y:S02]  /*e300*/  @P1 LEA.HI.X R3, R99, R123, R100, 0x1, P0 ;  /* 0x0000007b63031211 */ /* 0x000fe400000f0c64 */
[C---:B------:R-:W-:Y:S04]  /*e310*/  @P1 LEA R26, P0, R208.reuse, R128, 0x1 ;  /* 0x00000080d01a1211 */ /* 0x040fe800078008ff */
[----:B------:R-:W-:Y:S01]  /*e320*/  @P1 LEA.HI.X R27, R208, R129, R209, 0x1, P0 ;  /* 0x00000081d01b1211 */ /* 0x000fe200000f0cd1 */
[----:B--2---:R1:W-:Y:S04]  /*e330*/  @P2 ST.E.128 [R24.64], R20 ;  /* 0x0000001418002985 */ /* 0x0043e8000c101d06 */
[----:B------:R-:W2:Y:S04]  /*e340*/  @P1 LD.E.128 R4, [R2.64] ;  /* 0x0000000602041980 */ /* 0x000ea8000c101d00 */
[----:B--2---:R1:W-:Y:S02]  /*e350*/  @P1 ST.E.128 [R26.64], R4 ;  /* 0x000000041a001985 */ /* 0x0043e4000c101d06 */
.L_x_987:
[----:B------:R-:W-:Y:S05]  /*e360*/  BSYNC B0 ;  /* 0x0000000000007941 */ /* 0x000fea0003800000 */
.L_x_986:
        /* <DEDUP_REMOVED lines=8> */
[----:B-1----:R-:W-:Y:S02]  /*e3f0*/  @P3 LEA R24, P2, R81, R128, 0x1 ;  /* 0x0000008051183211 */ /* 0x002fe400078408ff */
[----:B------:R-:W-:Y:S02]  /*e400*/  @P3 LEA.HI.X R29, R96, R123, R95, 0x1, P0 ;  /* 0x0000007b601d3211 */ /* 0x000fe400000f0c5f */
[----:B------:R-:W-:Y:S02]  /*e410*/  @P1 LEA R2, P0, R101, R122, 0x1 ;  /* 0x0000007a65021211 */ /* 0x000fe400078008ff */
        /* <DEDUP_REMOVED lines=8> */
.L_x_989:
[----:B------:R-:W-:Y:S05]  /*e4a0*/  BSYNC B0 ;  /* 0x0000000000007941 */ /* 0x000fea0003800000 */
.L_x_988:
        /* <DEDUP_REMOVED lines=21> */
.L_x_991:
[----:B------:R-:W-:Y:S05]  /*e600*/  BSYNC B0 ;  /* 0x0000000000007941 */ /* 0x000fea0003800000 */
.L_x_990:
        /* <DEDUP_REMOVED lines=21> */
.L_x_993:
[----:B------:R-:W-:Y:S05]  /*e760*/  BSYNC B0 ;  /* 0x0000000000007941 */ /* 0x000fea0003800000 */
.L_x_992:
[C---:B------:R-:W-:Y:S04]  /*e770*/  ISETP.GE.AND P0, PT, R162.reuse, R239, PT ;  /* 0x000000efa200720c */ /* 0x040fe80003f06270 */
        /* <DEDUP_REMOVED lines=19> */
.L_x_915:
[----:B------:R-:W-:Y:S05]  /*e8b0*/  BSYNC B3 ;  /* 0x0000000000037941 */ /* 0x000fea0003800000 */
.L_x_880:
[----:B------:R-:W-:Y:S01]  /*e8c0*/  ISETP.NE.U32.AND P1, PT, R236, RZ, PT ;  /* 0x000000ffec00720c */ /* 0x000fe20003f25070 */
[----:B------:R-:W3:Y:S01]  /*e8d0*/  LD.E R3, [R10.64+0x128] ;  /* 0x000128060a037980 */ /* 0x000ee2000c101900 */
[----:B------:R-:W-:Y:S02]  /*e8e0*/  BSSY B0, `(.L_x_994) ;  /* 0x000005f000007945 */ /* 0x000fe40003800000 */
[----:B------:R-:W-:Y:S01]  /*e8f0*/  ISETP.NE.AND.EX P1, PT, R237, RZ, PT, P1 ;  /* 0x000000ffed00720c */ /* 0x000fe20003f25310 */
[----:B---3--:R-:W-:Y:S05]  /*e900*/  IMAD.U32 R3, R3, -0x80, RZ ;  /* 0xffffff8003037824 */ /* 0x008fea00078e00ff */
[C---:B-12---:R-:W-:Y:S04]  /*e910*/  LEA R122, P0, R3.reuse, R122, 0x1 ;  /* 0x0000007a037a7211 */ /* 0x046fe800078008ff */
[----:B------:R-:W-:Y:S03]  /*e920*/  LEA.HI.X.SX32 R123, R3, R123, 0x1, P0 ;  /* 0x0000007b037b7211 */ /* 0x000fe600000f0eff */
[----:B------:R-:W-:-:S05]  /*e930*/  @!P1 BRA `(.L_x_995) ;  /* 0x0000051000009947 */ /* 0x000fca0003800000 */
[----:B------:R-:W-:Y:S04]  /*e940*/  IADD3 R0, R14, -0x1, RZ ;  /* 0xffffffff0e007810 */ /* 0x000fe80007ffe0ff */
[----:B------:R-:W-:Y:S11]  /*e950*/  ISETP.GT.AND P0, PT, R0, R87, PT ;  /* 0x000000570000720c */ /* 0x000ff60003f04270 */
[----:B------:R-:W-:Y:S02]  /*e960*/  @!UPT UIADD3 URZ, URZ, URZ, URZ ;  /* 0x0000003f3f3ff290 */ /* 0x000fe4000fffe03f */
[----:B------:R-:W-:-:S05]  /*e970*/  @!P0 BRA `(.L_x_996) ;  /* 0x0000055000008947 */ /* 0x000fca0003800000 */
[----:B------:R-:W-:Y:S01]  /*e980*/  IMAD.MOV.U32 R20, RZ, RZ, RZ ;  /* 0x000000ffff147224 */ /* 0x000fe200078e00ff */
[----:B------:R-:W2:Y:S01]  /*e990*/  LD.E R2, [R10.64+0x170] ;  /* 0x000170060a027980 */ /* 0x000ea2000c101900 */
[----:B------:R-:W-:Y:S03]  /*e9a0*/  IABS R8, R15 ;  /* 0x0000000f00087213 */ /* 0x000fe60000000000 */
[----:B------:R-:W3:Y:S06]  /*e9b0*/  LD.E.64 R24, [R10.64+0x40] ;  /* 0x000040060a187980 */ /* 0x000eec000c101b00 */
[----:B----4-:R-:W4:Y:S01]  /*e9c0*/  LD.E.64 R22, [R10.64+0x20] ;  /* 0x000020060a167980 */ /* 0x010f22000c101b00 */
[-C--:B--2---:R-:W-:Y:S02]  /*e9d0*/  IABS R3, R2.reuse ;  /* 0x0000000200037213 */ /* 0x084fe40000000000 */
[----:B------:R-:W-:Y:S02]  /*e9e0*/  IABS R7, R2 ;  /* 0x0000000200077213 */ /* 0x000fe40000000000 */
[----:B------:R-:W1:Y:S03]  /*e9f0*/  I2F.RP R17, R3 ;  /* 0x0000000300117306 */ /* 0x000e660000209400 */
[----:B------:R-:W-:Y:S07]  /*ea00*/  IMAD.MOV R7, RZ, RZ, -R7 ;  /* 0x000000ffff077224 */ /* 0x000fee00078e0a07 */
[----:B-1----:R-:W1:Y:S02]  /*ea10*/  MUFU.RCP R0, R17 ;  /* 0x0000001100007308 */ /* 0x002e640000001000 */
[----:B-1----:R-:W-:Y:S02]  /*ea20*/  IADD3 R4, R0, 0xffffffe, RZ ;  /* 0x0ffffffe00047810 */ /* 0x002fe40007ffe0ff */
[----:B------:R-:W-:Y:S06]  /*ea30*/  IADD3 R0, R16, -0x100, RZ ;  /* 0xffffff0010007810 */ /* 0x000fec0007ffe0ff */
[----:B------:R-:W1:Y:S01]  /*ea40*/  F2I.FTZ.U32.TRUNC.NTZ R21, R4 ;  /* 0x0000000400157305 */ /* 0x000e62000021f000 */
[----:B------:R-:W2:Y:S01]  /*ea50*/  LD.E.64 R16, [R10.64+0x38] ;  /* 0x000038060a107980 */ /* 0x000ea2000c101b00 */
[----:B------:R-:W-:Y:S01]  /*ea60*/  IABS R5, R0 ;  /* 0x0000000000057213 */ /* 0x000fe20000000000 */
[--C-:B-1----:R-:W-:Y:S04]  /*ea70*/  IMAD.MOV R6, RZ, RZ, -R21.reuse ;  /* 0x000000ffff067224 */ /* 0x102fe800078e0a15 */
[----:B------:R-:W-:Y:S04]  /*ea80*/  IMAD R6, R6, R3, RZ ;  /* 0x0000000306067224 */ /* 0x000fe800078e02ff */
[----:B------:R-:W-:Y:S02]  /*ea90*/  IMAD.HI.U32 R6, R21, R6, R20 ;  /* 0x0000000615067227 */ /* 0x000fe400078e0014 */
[----:B------:R-:W2:Y:S04]  /*eaa0*/  LD.E.64 R20, [R10.64+0x28] ;  /* 0x000028060a147980 */ /* 0x000ea8000c101b00 */
[C---:B------:R-:W-:Y:S04]  /*eab0*/  IMAD.HI.U32 R4, R6.reuse, R5, RZ ;  /* 0x0000000506047227 */ /* 0x040fe800078e00ff */
[----:B------:R-:W-:Y:S04]  /*eac0*/  IMAD.HI.U32 R6, R6, R8, RZ ;  /* 0x0000000806067227 */ /* 0x000fe800078e00ff */
[-C--:B------:R-:W-:Y:S02]  /*ead0*/  IMAD R5, R4, R7.reuse, R5 ;  /* 0x0000000704057224 */ /* 0x080fe400078e0205 */
[----:B------:R-:W-:Y:S03]  /*eae0*/  IMAD R8, R6, R7, R8 ;  /* 0x0000000706087224 */ /* 0x000fe600078e0208 */
        /* <DEDUP_REMOVED lines=8> */
[-C--:B------:R-:W-:Y:S02]  /*eb70*/  LOP3.LUT R5, R15, R2.reuse, RZ, 0x3c, !PT ;  /* 0x000000020f057212 */ /* 0x080fe400078e3cff */
[-C--:B------:R-:W-:Y:S02]  /*eb80*/  LOP3.LUT R3, R0, R2.reuse, RZ, 0x3c, !PT ;  /* 0x0000000200037212 */ /* 0x080fe400078e3cff */
[----:B------:R-:W-:Y:S02]  /*eb90*/  ISETP.GE.AND P2, PT, R5, RZ, PT ;  /* 0x000000ff0500720c */ /* 0x000fe40003f46270 */
[----:B------:R-:W-:Y:S02]  /*eba0*/  ISETP.GE.AND P1, PT, R3, RZ, PT ;  /* 0x000000ff0300720c */ /* 0x000fe40003f26270 */
[----:B------:R-:W-:Y:S02]  /*ebb0*/  ISETP.NE.AND P0, PT, R2, RZ, PT ;  /* 0x000000ff0200720c */ /* 0x000fe40003f05270 */
[----:B------:R-:W-:Y:S02]  /*ebc0*/  @P4 IADD3 R4, R4, 0x1, RZ ;  /* 0x0000000104044810 */ /* 0x000fe40007ffe0ff */
[----:B------:R-:W-:Y:S02]  /*ebd0*/  @P5 IADD3 R6, R6, 0x1, RZ ;  /* 0x0000000106065810 */ /* 0x000fe40007ffe0ff */
[----:B------:R-:W-:Y:S02]  /*ebe0*/  LOP3.LUT R3, RZ, R2, RZ, 0x33, !PT ;  /* 0x00000002ff037212 */ /* 0x000fe400078e33ff */
[----:B------:R-:W-:Y:S01]  /*ebf0*/  IADD3 R0, -R15, R0, RZ ;  /* 0x000000000f007210 */ /* 0x000fe20007ffe1ff */
[----:B------:R-:W-:Y:S02]  /*ec00*/  @!P2 IMAD.MOV R6, RZ, RZ, -R6 ;  /* 0x000000ffff06a224 */ /* 0x000fe400078e0a06 */
[----:B------:R-:W-:Y:S05]  /*ec10*/  @!P1 IMAD.MOV R4, RZ, RZ, -R4 ;  /* 0x000000ffff049224 */ /* 0x000fea00078e0a04 */
[C---:B------:R-:W-:Y:S02]  /*ec20*/  SEL R4, R3.reuse, R4, !P0 ;  /* 0x0000000403047207 */ /* 0x040fe40004000000 */
[----:B------:R-:W-:Y:S02]  /*ec30*/  SEL R3, R3, R6, !P0 ;  /* 0x0000000603037207 */ /* 0x000fe40004000000 */
[CC--:B------:R-:W-:Y:S02]  /*ec40*/  LEA R28, P1, R4.reuse, R236.reuse, 0x2 ;  /* 0x000000ec041c7211 */ /* 0x0c0fe400078210ff */
[C---:B------:R-:W-:Y:S02]  /*ec50*/  LEA R26, P0, R3.reuse, R236, 0x2 ;  /* 0x000000ec031a7211 */ /* 0x040fe400078010ff */
[-C--:B------:R-:W-:Y:S02]  /*ec60*/  LEA.HI.X.SX32 R29, R4, R237.reuse, 0x2, P1 ;  /* 0x000000ed041d7211 */ /* 0x080fe400008f16ff */
[C---:B------:R-:W-:Y:S01]  /*ec70*/  LEA.HI.X.SX32 R27, R3.reuse, R237, 0x2, P0 ;  /* 0x000000ed031b7211 */ /* 0x040fe200000f16ff */
[----:B------:R-:W-:Y:S02]  /*ec80*/  IMAD.IADD R3, R3, 0x1, -R4 ;  /* 0x0000000103037824 */ /* 0x000fe400078e0a04 */
[----:B------:R-:W2:Y:S02]  /*ec90*/  LD.E R5, [R28.64] ;  /* 0x000000061c057980 */ /* 0x000ea4000c101900 */
[----:B------:R-:W-:Y:S02]  /*eca0*/  IMAD R0, R3, R2, R0 ;  /* 0x0000000203007224 */ /* 0x000fe400078e0200 */
[----:B------:R1:W2:Y:S02]  /*ecb0*/  LD.E R6, [R26.64] ;  /* 0x000000061a067980 */ /* 0x0002a4000c101900 */
[-C--:B---3--:R-:W-:Y:S01]  /*ecc0*/  IMAD R4, R25, R0.reuse, RZ ;  /* 0x0000000019047224 */ /* 0x088fe200078e02ff */
[----:B------:R-:W-:Y:S01]  /*ecd0*/  SHF.R.S32.HI R3, RZ, 0x1f, R0 ;  /* 0x0000001fff037819 */ /* 0x000fe20000011400 */
[C---:B-1----:R-:W-:Y:S04]  /*ece0*/  IMAD.WIDE.U32 R26, R24.reuse, R0, RZ ;  /* 0x00000000181a7225 */ /* 0x042fe800078e00ff */
[----:B--2---:R-:W-:Y:S02]  /*ecf0*/  IMAD.IADD R6, R5, 0x1, -R6 ;  /* 0x0000000105067824 */ /* 0x004fe400078e0a06 */
[----:B------:R-:W-:Y:S02]  /*ed00*/  IMAD R5, R24, R3, R4 ;  /* 0x0000000318057224 */ /* 0x000fe400078e0204 */
[-C--:B----4-:R-:W-:Y:S01]  /*ed10*/  IMAD R4, R23, R6.reuse, RZ ;  /* 0x0000000617047224 */ /* 0x090fe200078e02ff */
[----:B------:R-:W-:Y:S01]  /*ed20*/  SHF.R.S32.HI R7, RZ, 0x1f, R6 ;  /* 0x0000001fff077819 */ /* 0x000fe20000011406 */
[C---:B------:R-:W-:Y:S04]  /*ed30*/  IMAD.WIDE.U32 R24, R22.reuse, R6, RZ ;  /* 0x0000000616187225 */ /* 0x040fe800078e00ff */
[-C--:B------:R-:W-:Y:S01]  /*ed40*/  IMAD R4, R22, R7.reuse, R4 ;  /* 0x0000000716047224 */ /* 0x080fe200078e0204 */
[----:B------:R-:W-:Y:S01]  /*ed50*/  MOV R22, R26 ;  /* 0x0000001a00167202 */ /* 0x000fe20000000f00 */
[----:B------:R-:W-:Y:S02]  /*ed60*/  IMAD.IADD R23, R27, 0x1, R5 ;  /* 0x000000011b177824 */ /* 0x000fe400078e0205 */
[----:B------:R-:W-:Y:S02]  /*ed70*/  IMAD.IADD R25, R25, 0x1, R4 ;  /* 0x0000000119197824 */ /* 0x000fe400078e0204 */
[----:B------:R-:W-:Y:S04]  /*ed80*/  IMAD.WIDE.U32 R22, R6, R20, R22 ;  /* 0x0000001406167225 */ /* 0x000fe800078e0016 */
[----:B------:R-:W-:Y:S01]  /*ed90*/  IMAD R6, R21, R6, RZ ;  /* 0x0000000615067224 */ /* 0x000fe200078e02ff */
[----:B------:R-:W-:Y:S01]  /*eda0*/  LEA R130, P1, R22, R130, 0x1 ;  /* 0x0000008216827211 */ /* 0x000fe200078208ff */
[----:B------:R-:W-:Y:S02]  /*edb0*/  IMAD R4, R17, R0, RZ ;  /* 0x0000000011047224 */ /* 0x000fe400078e02ff */
[----:B------:R-:W-:Y:S04]  /*edc0*/  IMAD.WIDE.U32 R24, R0, R16, R24 ;  /* 0x0000001000187225 */ /* 0x000fe800078e0018 */
[----:B------:R-:W-:Y:S01]  /*edd0*/  IMAD R6, R20, R7, R6 ;  /* 0x0000000714067224 */ /* 0x000fe200078e0206 */
[----:B------:R-:W-:Y:S01]  /*ede0*/  LEA R128, P0, R24, R128, 0x1 ;  /* 0x0000008018807211 */ /* 0x000fe200078008ff */
[----:B------:R-:W-:Y:S02]  /*edf0*/  IMAD R4, R16, R3, R4 ;  /* 0x0000000310047224 */ /* 0x000fe400078e0204 */
[----:B------:R-:W-:Y:S02]  /*ee00*/  IMAD.IADD R6, R23, 0x1, R6 ;  /* 0x0000000117067824 */ /* 0x000fe400078e0206 */
[----:B------:R-:W-:Y:S03]  /*ee10*/  IMAD.IADD R4, R25, 0x1, R4 ;  /* 0x0000000119047824 */ /* 0x000fe600078e0204 */
[----:B------:R-:W-:Y:S02]  /*ee20*/  LEA.HI.X R131, R22, R131, R6, 0x1, P1 ;  /* 0x0000008316837211 */ /* 0x000fe400008f0c06 */
[----:B------:R-:W-:Y:S01]  /*ee30*/  LEA.HI.X R129, R24, R129, R4, 0x1, P0 ;  /* 0x0000008118817211 */ /* 0x000fe200000f0c04 */
[----:B------:R-:W-:-:S05]  /*ee40*/  BRA `(.L_x_996) ;  /* 0x0000008000007947 */ /* 0x000fca0003800000 */
.L_x_995:
[----:B------:R-:W2:Y:S04]  /*ee50*/  LD.E R5, [R10.64+0x40] ;  /* 0x000040060a057980 */ /* 0x000ea8000c101900 */
[----:B------:R-:W3:Y:S02]  /*ee60*/  LD.E R3, [R10.64+0x38] ;  /* 0x000038060a037980 */ /* 0x000ee4000c101900 */
[----:B---3--:R-:W-:Y:S02]  /*ee70*/  IMAD.U32 R3, R3, -0x80, RZ ;  /* 0xffffff8003037824 */ /* 0x008fe400078e00ff */
[----:B--2---:R-:W-:Y:S03]  /*ee80*/  IMAD.U32 R5, R5, -0x80, RZ ;  /* 0xffffff8005057824 */ /* 0x004fe600078e00ff */
[----:B------:R-:W-:Y:S02]  /*ee90*/  LEA R128, P0, R3, R128, 0x1 ;  /* 0x0000008003807211 */ /* 0x000fe400078008ff */
[----:B------:R-:W-:Y:S02]  /*eea0*/  LEA R130, P1, R5, R130, 0x1 ;  /* 0x0000008205827211 */ /* 0x000fe400078208ff */
[----:B------:R-:W-:Y:S02]  /*eeb0*/  LEA.HI.X.SX32 R129, R3, R129, 0x1, P0 ;  /* 0x0000008103817211 */ /* 0x000fe400000f0eff */
[----:B------:R-:W-:Y:S04]  /*eec0*/  LEA.HI.X.SX32 R131, R5, R131, 0x1, P1 ;  /* 0x0000008305837211 */ /* 0x000fe800008f0eff */
.L_x_996:
[----:B------:R-:W-:Y:S05]  /*eed0*/  BSYNC B0 ;  /* 0x0000000000007941 */ /* 0x000fea0003800000 */
.L_x_994:
[----:B------:R-:W-:Y:S04]  /*eee0*/  IADD3 R14, R14, -0x1, RZ ;  /* 0xffffffff0e0e7810 */ /* 0x000fe80007ffe0ff */
[----:B------:R-:W-:Y:S11]  /*eef0*/  ISETP.GT.AND P0, PT, R14, R87, PT ;  /* 0x000000570e00720c */ /* 0x000ff60003f04270 */
[----:B------:R-:W-:Y:S02]  /*ef00*/  @!UPT UIADD3 URZ, URZ, URZ, URZ ;  /* 0x0000003f3f3ff290 */ /* 0x000fe4000fffe03f */
[----:B------:R-:W-:-:S05]  /*ef10*/  @P0 BRA `(.L_x_997) ;  /* 0xffff3e5000000947 */ /* 0x000fca000383ffff */
.L_x_863:
[----:B------:R-:W-:Y:S01]  /*ef20*/  WARPSYNC 0xffffffff ;  /* 0xffffffff00007948 */ /* 0x000fe20003800000 */
[----:B------:R-:W-:Y:S06]  /*ef30*/  BAR.SYNC.DEFER_BLOCKING 0x0 ;  /* 0x0000000000007b1d */ /* 0x000fec0000010000 */
[----:B------:R-:W2:Y:S01]  /*ef40*/  LD.E R0, [R10.64+0xd0] ;  /* 0x0000d0060a007980 */ /* 0x000ea2000c101900 */
[----:B------:R-:W-:Y:S01]  /*ef50*/  BSSY B3, `(.L_x_998) ;  /* 0x0000542000037945 */ /* 0x000fe20003800000 */
[----:B------:R-:W-:Y:S01]  /*ef60*/  IMAD.SHL.U32 R235, R176, 0x2, RZ ;  /* 0x00000002b0eb7824 */ /* 0x000fe200078e00ff */
[C---:B------:R-:W-:Y:S01]  /*ef70*/  SHF.L.U64.HI R15, R218.reuse, 0x4, R219 ;  /* 0x00000004da0f7819 */ /* 0x040fe200000102db */
[----:B------:R-:W-:Y:S01]  /*ef80*/  IMAD.SHL.U32 R5, R218, 0x10, RZ ;  /* 0x00000010da057824 */ /* 0x000fe200078e00ff */
[----:B--2---:R-:W-:-:S13]  /*ef90*/  ISETP.NE.AND P0, PT, R0, RZ, PT ;  /* 0x000000ff0000720c */ /* 0x004fda0003f05270 */
[----:B------:R-:W-:Y:S05]  /*efa0*/  @!P0 BRA `(.L_x_999) ;  /* 0x00004e1000008947 */ /* 0x000fea0003800000 */
[----:B------:R-:W2:Y:S01]  /*efb0*/  LD.E.64 R2, [R10.64+0xf0] ;  /* 0x0000f0060a027980 */ /* 0x000ea2000c101b00 */
[----:B------:R-:W-:-:S03]  /*efc0*/  IMAD.MOV.U32 R13, RZ, RZ, RZ ;  /* 0x000000ffff0d7224 */ /* 0x000fc600078e00ff */
[----:B------:R-:W3:Y:S04]  /*efd0*/  LD.E.U8 R4, [R10.64+0x1b3] ;  /* 0x0001b3060a047980 */ /* 0x000ee8000c101100 */
[----:B------:R1:W5:Y:S04]  /*efe0*/  LD.E.64 R28, [R10.64+0x148] ;  /* 0x000148060a1c7980 */ /* 0x000368000c101b00 */
[----:B------:R1:W5:Y:S01]  /*eff0*/  LD.E.64 R32, [R10.64+0x150] ;  /* 0x000150060a207980 */ /* 0x000362000c101b00 */
[----:B--2---:R-:W-:-:S04]  /*f000*/  ISETP.NE.U32.AND P1, PT, R2, RZ, PT ;  /* 0x000000ff0200720c */ /* 0x004fc80003f25070 */
[----:B------:R-:W-:-:S13]  /*f010*/  ISETP.NE.AND.EX P1, PT, R3, RZ, PT, P1 ;  /* 0x000000ff0300720c */ /* 0x000fda0003f25310 */
[C---:B------:R-:W-:Y:S02]  /*f020*/  @P1 LEA R16, P0, R231.reuse, R2, 0x2 ;  /* 0x00000002e7101211 */ /* 0x040fe400078010ff */
[----:B------:R1:W5:Y:S02]  /*f030*/  LD.E R2, [R10.64+0xc0] ;  /* 0x0000c0060a027980 */ /* 0x000364000c101900 */
[----:B------:R-:W-:-:S05]  /*f040*/  @P1 LEA.HI.X R17, R231, R3, R70, 0x2, P0 ;  /* 0x00000003e7111211 */ /* 0x000fca00000f1446 */
[----:B----4-:R2:W4:Y:S01]  /*f050*/  @P1 LD.E R13, [R16.64] ;  /* 0x00000006100d1980 */ /* 0x010522000c101900 */
[----:B------:R-:W-:Y:S02]  /*f060*/  IADD3 R5, P1, R5, R194, RZ ;  /* 0x000000c205057210 */ /* 0x000fe40007f3e0ff */
[----:B------:R-:W-:-:S03]  /*f070*/  LEA.HI R3, R0, R0, RZ, 0x1 ;  /* 0x0000000000037211 */ /* 0x000fc600078f08ff */
[----:B------:R-:W-:Y:S01]  /*f080*/  IMAD.X R8, R15, 0x1, R197, P1 ;  /* 0x000000010f087824 */ /* 0x000fe200008e06c5 */
[C---:B-----5:R-:W-:Y:S02]  /*f090*/  LEA R38, P1, R5.reuse, R220, 0x1 ;  /* 0x000000dc05267211 */ /* 0x060fe400078208ff */
[----:B------:R-:W-:Y:S02]  /*f0a0*/  SHF.R.S32.HI R3, RZ, 0x1, R3 ;  /* 0x00000001ff037819 */ /* 0x000fe40000011403 */
[----:B------:R-:W-:Y:S02]  /*f0b0*/  LEA R7, P0, R218, R194, 0x5 ;  /* 0x000000c2da077211 */ /* 0x000fe400078028ff */
[----:B---3--:R-:W-:Y:S01]  /*f0c0*/  ISETP.NE.AND P4, PT, R4, RZ, PT ;  /* 0x000000ff0400720c */ /* 0x008fe20003f85270 */
[----:B------:R-:W-:Y:S01]  /*f0d0*/  IMAD.MOV.U32 R196, RZ, RZ, R194 ;  /* 0x000000ffffc47224 */ /* 0x000fe200078e00c2 */
[-C--:B------:R-:W-:Y:S02]  /*f0e0*/  LEA R40, P2, R194, R220.reuse, 0x1 ;  /* 0x000000dcc2287211 */ /* 0x080fe400078408ff */
[----:B------:R-:W-:Y:S01]  /*f0f0*/  LEA.HI.X R39, R5, R221, R8, 0x1, P1 ;  /* 0x000000dd05277211 */ /* 0x000fe200008f0c08 */
[----:B------:R-:W-:Y:S01]  /*f100*/  IMAD R5, R212, R3, R170 ;  /* 0x00000003d4057224 */ /* 0x000fe200078e02aa */
[----:B------:R-:W-:Y:S01]  /*f110*/  LEA.HI.X R12, R218, R197, R219, 0x5, P0 ;  /* 0x000000c5da0c7211 */ /* 0x000fe200000f2cdb */
[----:B------:R-:W-:Y:S01]  /*f120*/  IMAD R6, R219, 0x30, RZ ;  /* 0x00000030db067824 */ /* 0x000fe200078e02ff */
[--C-:B------:R-:W-:Y:S01]  /*f130*/  LEA.HI.X R41, R194, R221, R197.reuse, 0x1, P2 ;  /* 0x000000ddc2297211 */ /* 0x100fe200010f0cc5 */
[----:B------:R-:W-:Y:S01]  /*f140*/  IMAD.WIDE.U32 R196, R218, 0x30, R196 ;  /* 0x00000030dac47825 */ /* 0x000fe200078e00c4 */
[----:B------:R-:W-:-:S03]  /*f150*/  LEA R36, P0, R7, R220, 0x1 ;  /* 0x000000dc07247211 */ /* 0x000fc600078008ff */
[----:B------:R-:W-:Y:S02]  /*f160*/  IMAD.IADD R31, R233, 0x1, -R58 ;  /* 0x00000001e91f7824 */ /* 0x000fe400078e0a3a */
[----:B--2---:R-:W-:Y:S01]  /*f170*/  IMAD.IADD R17, R170, 0x1, R5 ;  /* 0x00000001aa117824 */ /* 0x004fe200078e0205 */
[----:B------:R-:W-:Y:S01]  /*f180*/  LEA.HI.X R37, R7, R221, R12, 0x1, P0 ;  /* 0x000000dd07257211 */ /* 0x000fe200000f0c0c */
[----:B------:R-:W-:Y:S01]  /*f190*/  IMAD.IADD R7, R197, 0x1, R6 ;  /* 0x00000001c5077824 */ /* 0x000fe200078e0206 */
[----:B------:R-:W-:Y:S02]  /*f1a0*/  ISETP.GE.AND P0, PT, R212, R31, PT ;  /* 0x0000001fd400720c */ /* 0x000fe40003f06270 */
[C---:B------:R-:W-:Y:S01]  /*f1b0*/  LEA R34, P1, R196.reuse, R220, 0x1 ;  /* 0x000000dcc4227211 */ /* 0x040fe200078208ff */
[----:B------:R-:W-:Y:S01]  /*f1c0*/  IMAD.SHL.U32 R30, R3, 0x10, RZ ;  /* 0x00000010031e7824 */ /* 0x000fe200078e00ff */
[----:B------:R-:W-:Y:S02]  /*f1d0*/  ISETP.GT.AND P0, PT, R147, -0x8, !P0 ;  /* 0xfffffff89300780c */ /* 0x000fe40004704270 */
[----:B------:R-:W-:-:S02]  /*f1e0*/  LEA.HI.X R35, R196, R221, R7, 0x1, P1 ;  /* 0x000000ddc4237211 */ /* 0x000fc400008f0c07 */
[----:B----4-:R-:W-:-:S05]  /*f1f0*/  IADD3 R16, R13, R88, R58 ;  /* 0x000000580d107210 */ /* 0x010fca0007ffe03a */
[----:B------:R-:W-:-:S05]  /*f200*/  IMAD R16, R16, R3, RZ ;  /* 0x0000000310107224 */ /* 0x000fca00078e02ff */
[----:B------:R-:W-:Y:S02]  /*f210*/  SHF.R.S32.HI R4, RZ, 0x1f, R16 ;  /* 0x0000001fff047819 */ /* 0x000fe40000011410 */
[C---:B------:R-:W-:Y:S02]  /*f220*/  IADD3 R21, P3, R16.reuse, R5, RZ ;  /* 0x0000000510157210 */ /* 0x040fe40007f7e0ff */
[----:B------:R-:W-:Y:S02]  /*f230*/  IADD3 R16, P2, R16, R17, RZ ;  /* 0x0000001110107210 */ /* 0x000fe40007f5e0ff */
[-C--:B------:R-:W-:Y:S02]  /*f240*/  LEA.HI.X.SX32 R20, R5, R4.reuse, 0x1, P3 ;  /* 0x0000000405147211 */ /* 0x080fe400018f0eff */
[----:B------:R-:W-:Y:S01]  /*f250*/  LEA.HI.X.SX32 R17, R17, R4, 0x1, P2 ;  /* 0x0000000411117211 */ /* 0x000fe200010f0eff */
[----:B------:R-:W-:Y:S05]  /*f260*/  @!P4 BRA `(.L_x_1000) ;  /* 0x00001c000000c947 */ /* 0x000fea0003800000 */
[----:B-1----:R-:W-:Y:S01]  /*f270*/  BSSY B2, `(.L_x_1001) ;  /* 0x000006c000027945 */ /* 0x002fe20003800000 */
[----:B------:R-:W-:Y:S05]  /*f280*/  @!P0 BRA `(.L_x_1002) ;  /* 0x000006a000008947 */ /* 0x000fea0003800000 */
[----:B------:R-:W-:Y:S01]  /*f290*/  ISETP.GE.AND P2, PT, R18, R2, PT ;  /* 0x000000021200720c */ /* 0x000fe20003f46270 */
[C---:B------:R-:W-:Y:S01]  /*f2a0*/  IMAD.SHL.U32 R45, R21.reuse, 0x2, RZ ;  /* 0x00000002152d7824 */ /* 0x040fe200078e00ff */
[----:B------:R-:W-:Y:S01]  /*f2b0*/  SHF.L.U64.HI R5, R21, 0x1, R20 ;  /* 0x0000000115057819 */ /* 0x000fe20000010214 */
[----:B------:R-:W-:Y:S03]  /*f2c0*/  BSSY B1, `(.L_x_1003) ;  /* 0x0000035000017945 */ /* 0x000fe60003800000 */
[----:B------:R-:W-:-:S02]  /*f2d0*/  IADD3 R42, P1, R28, R45, RZ ;  /* 0x0000002d1c2a7210 */ /* 0x000fc40007f3e0ff */
[----:B------:R-:W-:-:S03]  /*f2e0*/  IADD3 R44, P0, R32, R45, RZ ;  /* 0x0000002d202c7210 */ /* 0x000fc60007f1e0ff */
[--C-:B------:R-:W-:Y:S02]  /*f2f0*/  IMAD.X R43, R29, 0x1, R5.reuse, P1 ;  /* 0x000000011d2b7824 */ /* 0x100fe400008e0605 */
[----:B------:R1:W-:Y:S01]  /*f300*/  @P2 STS.128 [R235], RZ ;  /* 0x000000ffeb002388 */ /* 0x0003e20000000c00 */
[----:B------:R-:W-:Y:S01]  /*f310*/  IMAD.X R45, R33, 0x1, R5, P0 ;  /* 0x00000001212d7824 */ /* 0x000fe200000e0605 */
[----:B------:R-:W-:Y:S05]  /*f320*/  @P2 BRA `(.L_x_1004) ;  /* 0x000002e000002947 */ /* 0x000fea0003800000 */
[----:B------:R2:W5:Y:S01]  /*f330*/  LD.E.128 R12, [R40.64] ;  /* 0x00000006280c7980 */ /* 0x000562000c101d00 */
[----:B------:R-:W-:Y:S01]  /*f340*/  ISETP.GE.AND P0, PT, R18, R0, PT ;  /* 0x000000001200720c */ /* 0x000fe20003f06270 */
[----:B------:R-:W-:-:S12]  /*f350*/  BSSY B0, `(.L_x_1005) ;  /* 0x000002a000007945 */ /* 0x000fd80003800000 */
[----:B------:R-:W-:Y:S05]  /*f360*/  @P0 BRA `(.L_x_1006) ;  /* 0x0000028000000947 */ /* 0x000fea0003800000 */
[----:B------:R-:W3:Y:S04]  /*f370*/  LD.E.64 R4, [R44.64] ;  /* 0x000000062c047980 */ /* 0x000ee8000c101b00 */
[----:B------:R-:W4:Y:S01]  /*f380*/  LD.E.64 R6, [R42.64] ;  /* 0x000000062a067980 */ /* 0x000f22000c101b00 */
[--C-:B-----5:R-:W-:Y:S01]  /*f390*/  HADD2.F32 R23, -RZ, R13.reuse.H0_H0 ;  /* 0x2000000dff177230 */ /* 0x120fe20000004100 */
[----:B------:R-:W-:Y:S01]  /*f3a0*/  MOV R22, R14 ;  /* 0x0000000e00167202 */ /* 0x000fe20000000f00 */
[----:B------:R-:W-:Y:S02]  /*f3b0*/  HADD2.F32 R24, -RZ, R13.H1_H1 ;  /* 0x3000000dff187230 */ /* 0x000fe40000004100 */
[--C-:B------:R-:W-:Y:S02]  /*f3c0*/  HADD2.F32 R17, -RZ, R15.reuse.H1_H1 ;  /* 0x3000000fff117230 */ /* 0x100fe40000004100 */
[----:B------:R-:W-:-:S02]  /*f3d0*/  HADD2.F32 R27, -RZ, R15.H0_H0 ;  /* 0x2000000fff1b7230 */ /* 0x000fc40000004100 */
[----:B---3--:R-:W-:Y:S02]  /*f3e0*/  HADD2.F32 R13, -RZ, R4.H1_H1 ;  /* 0x30000004ff0d7230 */ /* 0x008fe40000004100 */
[----:B------:R-:W-:Y:S02]  /*f3f0*/  HADD2.F32 R8, -RZ, R5.H1_H1 ;  /* 0x30000005ff087230 */ /* 0x000fe40000004100 */
[--C-:B----4-:R-:W-:Y:S01]  /*f400*/  HADD2.F32 R16, -RZ, R6.reuse.H1_H1 ;  /* 0x30000006ff107230 */ /* 0x110fe20000004100 */
[CC--:B------:R-:W-:Y:S01]  /*f410*/  FMUL.FTZ R25, R24.reuse, R13.reuse ;  /* 0x0000000d18197220 */ /* 0x0c0fe20000410000 */
[----:B------:R-:W-:Y:S01]  /*f420*/  HADD2.F32 R14, -RZ, R7.H1_H1 ;  /* 0x30000007ff0e7230 */ /* 0x000fe20000004100 */
[C---:B------:R-:W-:Y:S01]  /*f430*/  FMUL.FTZ R15, R17.reuse, R8 ;  /* 0x00000008110f7220 */ /* 0x040fe20000410000 */
[----:B------:R-:W-:Y:S01]  /*f440*/  HADD2.F32 R6, -RZ, R6.H0_H0 ;  /* 0x20000006ff067230 */ /* 0x000fe20000004100 */
[----:B------:R-:W-:Y:S01]  /*f450*/  FMUL.FTZ R24, R24, R16 ;  /* 0x0000001018187220 */ /* 0x000fe20000410000 */
[----:B------:R-:W-:Y:S01]  /*f460*/  HADD2.F32 R4, -RZ, R4.H0_H0 ;  /* 0x20000004ff047230 */ /* 0x000fe20000004100 */
[-C--:B------:R-:W-:Y:S01]  /*f470*/  FMUL.FTZ R17, R17, R14.reuse ;  /* 0x0000000e11117220 */ /* 0x080fe20000410000 */
[----:B------:R-:W-:Y:S01]  /*f480*/  HADD2.F32 R5, -RZ, R5.H0_H0 ;  /* 0x20000005ff057230 */ /* 0x000fe20000004100 */
[----:B------:R-:W-:Y:S01]  /*f490*/  FFMA.FTZ R24, R23, R13, R24 ;  /* 0x0000000d17187223 */ /* 0x000fe20000010018 */
[----:B------:R-:W-:Y:S01]  /*f4a0*/  HADD2.F32 R13, -RZ, R12.H1_H1 ;  /* 0x3000000cff0d7230 */ /* 0x000fe20000004100 */
[C---:B------:R-:W-:Y:S01]  /*f4b0*/  FFMA.FTZ R15, R27.reuse, R14, -R15 ;  /* 0x0000000e1b0f7223 */ /* 0x040fe2000001080f */
[----:B------:R-:W-:Y:S01]  /*f4c0*/  HADD2.F32 R14, -RZ, R22.H1_H1 ;  /* 0x30000016ff0e7230 */ /* 0x000fe20000004100 */
[----:B------:R-:W-:Y:S01]  /*f4d0*/  FFMA.FTZ R8, R27, R8, R17 ;  /* 0x000000081b087223 */ /* 0x000fe20000010011 */
[----:B------:R-:W-:Y:S01]  /*f4e0*/  HADD2.F32 R7, -RZ, R7.H0_H0 ;  /* 0x20000007ff077230 */ /* 0x000fe20000004100 */
[----:B------:R-:W-:Y:S01]  /*f4f0*/  FFMA.FTZ R25, R23, R16, -R25 ;  /* 0x0000001017197223 */ /* 0x000fe20000010819 */
[----:B------:R-:W-:Y:S01]  /*f500*/  HADD2.F32 R17, -RZ, R12.H0_H0 ;  /* 0x2000000cff117230 */ /* 0x000fe20000004100 */
[C---:B------:R-:W-:Y:S01]  /*f510*/  FMUL.FTZ R12, R13.reuse, R4 ;  /* 0x000000040d0c7220 */ /* 0x040fe20000410000 */
[----:B------:R-:W-:Y:S01]  /*f520*/  HADD2.F32 R22, -RZ, R22.H0_H0 ;  /* 0x20000016ff167230 */ /* 0x000fe20000004100 */
[----:B------:R-:W-:Y:S01]  /*f530*/  FMUL.FTZ R16, R13, R6 ;  /* 0x000000060d107220 */ /* 0x000fe20000410000 */
[----:B------:R-:W-:Y:S01]  /*f540*/  F2FP.PACK_AB R24, R24, R25 ;  /* 0x000000191818723e */ /* 0x000fe200000000ff */
[----:B------:R-:W-:Y:S01]  /*f550*/  FMUL.FTZ R13, R14, R5 ;  /* 0x000000050e0d7220 */ /* 0x000fe20000410000 */
[----:B------:R-:W-:Y:S01]  /*f560*/  F2FP.PACK_AB R15, R8, R15 ;  /* 0x0000000f080f723e */ /* 0x000fe200000000ff */
[----:B------:R-:W-:-:S02]  /*f570*/  FMUL.FTZ R14, R14, R7 ;  /* 0x000000070e0e7220 */ /* 0x000fc40000410000 */
[C---:B------:R-:W-:Y:S02]  /*f580*/  FFMA.FTZ R12, R17.reuse, R6, -R12 ;  /* 0x00000006110c7223 */ /* 0x040fe4000001080c */
[C---:B------:R-:W-:Y:S02]  /*f590*/  FFMA.FTZ R13, R22.reuse, R7, -R13 ;  /* 0x00000007160d7223 */ /* 0x040fe4000001080d */
[----:B------:R-:W-:Y:S02]  /*f5a0*/  FFMA.FTZ R14, R22, R5, R14 ;  /* 0x00000005160e7223 */ /* 0x000fe4000001000e */
[----:B------:R-:W-:-:S03]  /*f5b0*/  FFMA.FTZ R17, R17, R4, R16 ;  /* 0x0000000411117223 */ /* 0x000fc60000010010 */
[----:B------:R-:W-:Y:S02]  /*f5c0*/  F2FP.PACK_AB R14, R14, R13 ;  /* 0x0000000d0e0e723e */ /* 0x000fe400000000ff */
[----:B------:R-:W-:Y:S02]  /*f5d0*/  F2FP.PACK_AB R12, R17, R12 ;  /* 0x0000000c110c723e */ /* 0x000fe400000000ff */
[----:B------:R-:W-:Y:S02]  /*f5e0*/  MOV R13, R24 ;  /* 0x00000018000d7202 */ /* 0x000fe40000000f00 */
.L_x_1006:
[----:B------:R-:W-:Y:S05]  /*f5f0*/  BSYNC B0 ;  /* 0x0000000000007941 */ /* 0x000fea0003800000 */
.L_x_1005:
[----:B-----5:R3:W-:Y:S02]  /*f600*/  STS.128 [R235], R12 ;  /* 0x0000000ceb007388 */ /* 0x0207e40000000c00 */
.L_x_1004:
[----:B------:R-:W-:Y:S05]  /*f610*/  BSYNC B1 ;  /* 0x0000000000017941 */ /* 0x000fea0003800000 */
.L_x_1003:
[----:B------:R-:W-:-:S13]  /*f620*/  ISETP.GE.AND P0, PT, R9, R2, PT ;  /* 0x000000020900720c */ /* 0x000fda0003f06270 */
[----:B------:R4:W-:Y:S01]  /*f630*/  @P0 STS.128 [R235+0x2000], RZ ;  /* 0x002000ffeb000388 */ /* 0x0009e20000000c00 */
[----:B------:R-:W-:Y:S05]  /*f640*/  @P0 BRA `(.L_x_1002) ;  /* 0x000002e000000947 */ /* 0x000fea0003800000 */
[----:B---3--:R3:W5:Y:S01]  /*f650*/  LD.E.128 R12, [R40.64+0x80] ;  /* 0x00008006280c7980 */ /* 0x008762000c101d00 */
[----:B------:R-:W-:Y:S01]  /*f660*/  ISETP.GE.AND P0, PT, R9, R0, PT ;  /* 0x000000000900720c */ /* 0x000fe20003f06270 */
[----:B------:R-:W-:-:S12]  /*f670*/  BSSY B0, `(.L_x_1007) ;  /* 0x000002a000007945 */ /* 0x000fd80003800000 */
[----:B------:R-:W-:Y:S05]  /*f680*/  @P0 BRA `(.L_x_1008) ;  /* 0x0000028000000947 */ /* 0x000fea0003800000 */
[----:B--2---:R-:W2:Y:S04]  /*f690*/  LD.E.64 R4, [R44.64+0x40] ;  /* 0x000040062c047980 */ /* 0x004ea8000c101b00 */
[----:B---3--:R-:W3:Y:S01]  /*f6a0*/  LD.E.64 R6, [R42.64+0x40] ;  /* 0x000040062a067980 */ /* 0x008ee2000c101b00 */
[--C-:B-----5:R-:W-:Y:S01]  /*f6b0*/  HADD2.F32 R23, -RZ, R13.reuse.H0_H0 ;  /* 0x2000000dff177230 */ /* 0x120fe20000004100 */
[----:B------:R-:W-:Y:S01]  /*f6c0*/  MOV R22, R14 ;  /* 0x0000000e00167202 */ /* 0x000fe20000000f00 */
[----:B------:R-:W-:Y:S02]  /*f6d0*/  HADD2.F32 R24, -RZ, R13.H1_H1 ;  /* 0x3000000dff187230 */ /* 0x000fe40000004100 */
[--C-:B------:R-:W-:Y:S02]  /*f6e0*/  HADD2.F32 R17, -RZ, R15.reuse.H1_H1 ;  /* 0x3000000fff117230 */ /* 0x100fe40000004100 */
[----:B------:R-:W-:-:S02]  /*f6f0*/  HADD2.F32 R27, -RZ, R15.H0_H0 ;  /* 0x2000000fff1b7230 */ /* 0x000fc40000004100 */
[----:B--2---:R-:W-:Y:S02]  /*f700*/  HADD2.F32 R13, -RZ, R4.H1_H1 ;  /* 0x30000004ff0d7230 */ /* 0x004fe40000004100 */
[----:B------:R-:W-:Y:S02]  /*f710*/  HADD2.F32 R8, -RZ, R5.H1_H1 ;  /* 0x30000005ff087230 */ /* 0x000fe40000004100 */
[--C-:B---3--:R-:W-:Y:S01]  /*f720*/  HADD2.F32 R16, -RZ, R6.reuse.H1_H1 ;  /* 0x30000006ff107230 */ /* 0x108fe20000004100 */
        /* <DEDUP_REMOVED lines=30> */
.L_x_1008:
[----:B------:R-:W-:Y:S05]  /*f910*/  BSYNC B0 ;  /* 0x0000000000007941 */ /* 0x000fea0003800000 */
.L_x_1007:
[----:B-----5:R1:W-:Y:S02]  /*f920*/  STS.128 [R235+0x2000], R12 ;  /* 0x0020000ceb007388 */ /* 0x0203e40000000c00 */
.L_x_1002:
[----:B------:R-:W-:Y:S05]  /*f930*/  BSYNC B2 ;  /* 0x0000000000027941 */ /* 0x000fea0003800000 */
.L_x_1001:
[----:B------:R-:W-:Y:S01]  /*f940*/  IADD3 R8, R212, 0x10, RZ ;  /* 0x00000010d4087810 */ /* 0x000fe20007ffe0ff */
[----:B------:R-:W-:Y:S03]  /*f950*/  BSSY B2, `(.L_x_1009) ;  /* 0x0000070000027945 */ /* 0x000fe60003800000 */
[----:B------:R-:W-:-:S04]  /*f960*/  ISETP.GE.AND P0, PT, R8, R31, PT ;  /* 0x0000001f0800720c */ /* 0x000fc80003f06270 */
[----:B------:R-:W-:-:S13]  /*f970*/  ISETP.LT.OR P0, PT, R147, -0x87, P0 ;  /* 0xffffff799300780c */ /* 0x000fda0000701670 */
[----:B------:R-:W-:Y:S05]  /*f980*/  @P0 BRA `(.L_x_1010) ;  /* 0x000006c000000947 */ /* 0x000fea0003800000 */
[----:B------:R-:W-:Y:S01]  /*f990*/  ISETP.GE.AND P0, PT, R18, R2, PT ;  /* 0x000000021200720c */ /* 0x000fe20003f06270 */
[----:B------:R-:W-:Y:S01]  /*f9a0*/  BSSY B1, `(.L_x_1011) ;  /* 0x0000039000017945 */ /* 0x000fe20003800000 */
[----:B------:R-:W-:-:S04]  /*f9b0*/  IADD3 R5, P1, R30, R21, RZ ;  /* 0x000000151e057210 */ /* 0x000fc80007f3e0ff */
[----:B------:R-:W-:Y:S01]  /*f9c0*/  LEA.HI.X.SX32 R30, R30, R20, 0x1, P1 ;  /* 0x000000141e1e7211 */ /* 0x000fe200008f0eff */
[----:B------:R-:W-:-:S03]  /*f9d0*/  IMAD.SHL.U32 R43, R5, 0x2, RZ ;  /* 0x00000002052b7824 */ /* 0x000fc600078e00ff */
[----:B------:R-:W-:Y:S02]  /*f9e0*/  SHF.L.U64.HI R5, R5, 0x1, R30 ;  /* 0x0000000105057819 */ /* 0x000fe4000001021e */
[-C--:B--23--:R-:W-:Y:S01]  /*f9f0*/  IADD3 R40, P2, R28, R43.reuse, RZ ;  /* 0x0000002b1c287210 */ /* 0x08cfe20007f5e0ff */
[----:B------:R2:W-:Y:S01]  /*fa00*/  @P0 STS.128 [R235+0x800], RZ ;  /* 0x000800ffeb000388 */ /* 0x0005e20000000c00 */
[----:B------:R-:W-:-:S03]  /*fa10*/  IADD3 R42, P1, R32, R43, RZ ;  /* 0x0000002b202a7210 */ /* 0x000fc60007f3e0ff */
[--C-:B------:R-:W-:Y:S02]  /*fa20*/  IMAD.X R41, R29, 0x1, R5.reuse, P2 ;  /* 0x000000011d297824 */ /* 0x100fe400010e0605 */
[----:B------:R-:W-:Y:S01]  /*fa30*/  IMAD.X R43, R33, 0x1, R5, P1 ;  /* 0x00000001212b7824 */ /* 0x000fe200008e0605 */
[----:B------:R-:W-:Y:S05]  /*fa40*/  @P0 BRA `(.L_x_1012) ;  /* 0x000002e000000947 */ /* 0x000fea0003800000 */
[----:B-1----:R1:W5:Y:S01]  /*fa50*/  LD.E.128 R12, [R38.64] ;  /* 0x00000006260c7980 */ /* 0x002362000c101d00 */
[----:B------:R-:W-:Y:S01]  /*fa60*/  ISETP.GE.AND P0, PT, R18, R0, PT ;  /* 0x000000001200720c */ /* 0x000fe20003f06270 */
[----:B------:R-:W-:-:S12]  /*fa70*/  BSSY B0, `(.L_x_1013) ;  /* 0x000002a000007945 */ /* 0x000fd80003800000 */
[----:B------:R-:W-:Y:S05]  /*fa80*/  @P0 BRA `(.L_x_1014) ;  /* 0x0000028000000947 */ /* 0x000fea0003800000 */
[----:B------:R-:W3:Y:S04]  /*fa90*/  LD.E.64 R4, [R42.64] ;  /* 0x000000062a047980 */ /* 0x000ee8000c101b00 */
[----:B--2---:R-:W2:Y:S01]  /*faa0*/  LD.E.64 R6, [R40.64] ;  /* 0x0000000628067980 */ /* 0x004ea2000c101b00 */
[--C-:B-----5:R-:W-:Y:S01]  /*fab0*/  HADD2.F32 R24, -RZ, R13.reuse.H0_H0 ;  /* 0x2000000dff187230 */ /* 0x120fe20000004100 */
[----:B------:R-:W-:Y:S01]  /*fac0*/  MOV R23, R14 ;  /* 0x0000000e00177202 */ /* 0x000fe20000000f00 */
[----:B------:R-:W-:Y:S02]  /*fad0*/  HADD2.F32 R25, -RZ, R13.H1_H1 ;  /* 0x3000000dff197230 */ /* 0x000fe40000004100 */
[--C-:B------:R-:W-:Y:S02]  /*fae0*/  HADD2.F32 R22, -RZ, R15.reuse.H1_H1 ;  /* 0x3000000fff167230 */ /* 0x100fe40000004100 */
[----:B------:R-:W-:-:S02]  /*faf0*/  HADD2.F32 R30, -RZ, R15.H0_H0 ;  /* 0x2000000fff1e7230 */ /* 0x000fc40000004100 */
[----:B---3--:R-:W-:Y:S02]  /*fb00*/  HADD2.F32 R13, -RZ, R5.H1_H1 ;  /* 0x30000005ff0d7230 */ /* 0x008fe40000004100 */
[----:B------:R-:W-:Y:S02]  /*fb10*/  HADD2.F32 R14, -RZ, R4.H1_H1 ;  /* 0x30000004ff0e7230 */ /* 0x000fe40000004100 */
[----:B--2---:R-:W-:Y:S01]  /*fb20*/  HADD2.F32 R16, -RZ, R7.H1_H1 ;  /* 0x30000007ff107230 */ /* 0x004fe20000004100 */
[C---:B------:R-:W-:Y:S01]  /*fb30*/  FMUL.FTZ R15, R22.reuse, R13 ;  /* 0x0000000d160f7220 */ /* 0x040fe20000410000 */
[--C-:B------:R-:W-:Y:S01]  /*fb40*/  HADD2.F32 R17, -RZ, R6.reuse.H1_H1 ;  /* 0x30000006ff117230 */ /* 0x100fe20000004100 */
[C---:B------:R-:W-:Y:S01]  /*fb50*/  FMUL.FTZ R26, R25.reuse, R14 ;  /* 0x0000000e191a7220 */ /* 0x040fe20000410000 */
[----:B------:R-:W-:Y:S01]  /*fb60*/  HADD2.F32 R6, -RZ, R6.H0_H0 ;  /* 0x20000006ff067230 */ /* 0x000fe20000004100 */
[----:B------:R-:W-:Y:S01]  /*fb70*/  FMUL.FTZ R22, R22, R16 ;  /* 0x0000001016167220 */ /* 0x000fe20000410000 */
[----:B------:R-:W-:Y:S01]  /*fb80*/  HADD2.F32 R4, -RZ, R4.H0_H0 ;  /* 0x20000004ff047230 */ /* 0x000fe20000004100 */
[----:B------:R-:W-:Y:S01]  /*fb90*/  FMUL.FTZ R25, R25, R17 ;  /* 0x0000001119197220 */ /* 0x000fe20000410000 */
[----:B------:R-:W-:Y:S01]  /*fba0*/  HADD2.F32 R5, -RZ, R5.H0_H0 ;  /* 0x20000005ff057230 */ /* 0x000fe20000004100 */
[----:B------:R-:W-:Y:S01]  /*fbb0*/  FFMA.FTZ R22, R30, R13, R22 ;  /* 0x0000000d1e167223 */ /* 0x000fe20000010016 */
[--C-:B------:R-:W-:Y:S01]  /*fbc0*/  HADD2.F32 R13, -RZ, R12.reuse.H1_H1 ;  /* 0x3000000cff0d7230 */ /* 0x100fe20000004100 */
[C---:B------:R-:W-:Y:S01]  /*fbd0*/  FFMA.FTZ R25, R24.reuse, R14, R25 ;  /* 0x0000000e18197223 */ /* 0x040fe20000010019 */
[----:B------:R-:W-:Y:S01]  /*fbe0*/  HADD2.F32 R14, -RZ, R23.H1_H1 ;  /* 0x30000017ff0e7230 */ /* 0x000fe20000004100 */
[----:B------:R-:W-:Y:S01]  /*fbf0*/  FFMA.FTZ R26, R24, R17, -R26 ;  /* 0x00000011181a7223 */ /* 0x000fe2000001081a */
        /* <DEDUP_REMOVED lines=11> */
[----:B------:R-:W-:Y:S02]  /*fcb0*/  FFMA.FTZ R14, R16, R5, R14 ;  /* 0x00000005100e7223 */ /* 0x000fe4000001000e */
[C---:B------:R-:W-:Y:S02]  /*fcc0*/  FFMA.FTZ R12, R17.reuse, R6, -R12 ;  /* 0x00000006110c7223 */ /* 0x040fe4000001080c */
[----:B------:R-:W-:Y:S01]  /*fcd0*/  FFMA.FTZ R23, R17, R4, R23 ;  /* 0x0000000411177223 */ /* 0x000fe20000010017 */
[----:B------:R-:W-:Y:S02]  /*fce0*/  F2FP.PACK_AB R14, R14, R13 ;  /* 0x0000000d0e0e723e */ /* 0x000fe400000000ff */
[----:B------:R-:W-:Y:S02]  /*fcf0*/  MOV R13, R25 ;  /* 0x00000019000d7202 */ /* 0x000fe40000000f00 */
[----:B------:R-:W-:-:S02]  /*fd00*/  F2FP.PACK_AB R12, R23, R12 ;  /* 0x0000000c170c723e */ /* 0x000fc400000000ff */
.L_x_1014:
[----:B------:R-:W-:Y:S05]  /*fd10*/  BSYNC B0 ;  /* 0x0000000000007941 */ /* 0x000fea0003800000 */
.L_x_1013:
[----:B-----5:R3:W-:Y:S02]  /*fd20*/  STS.128 [R235+0x800], R12 ;  /* 0x0008000ceb007388 */ /* 0x0207e40000000c00 */
.L_x_1012:
[----:B------:R-:W-:Y:S05]  /*fd30*/  BSYNC B1 ;  /* 0x0000000000017941 */ /* 0x000fea0003800000 */
.L_x_1011:
[----:B------:R-:W-:-:S13]  /*fd40*/  ISETP.GE.AND P0, PT, R9, R2, PT ;  /* 0x000000020900720c */ /* 0x000fda0003f06270 */
[----:B------:R1:W-:Y:S01]  /*fd50*/  @P0 STS.128 [R235+0x2800], RZ ;  /* 0x002800ffeb000388 */ /* 0x0003e20000000c00 */
[----:B------:R-:W-:Y:S05]  /*fd60*/  @P0 BRA `(.L_x_1010) ;  /* 0x000002e000000947 */ /* 0x000fea0003800000 */
[----:B-1-3--:R1:W5:Y:S01]  /*fd70*/  LD.E.128 R12, [R38.64+0x80] ;  /* 0x00008006260c7980 */ /* 0x00a362000c101d00 */
[----:B------:R-:W-:Y:S01]  /*fd80*/  ISETP.GE.AND P0, PT, R9, R0, PT ;  /* 0x000000000900720c */ /* 0x000fe20003f06270 */
[----:B------:R-:W-:-:S12]  /*fd90*/  BSSY B0, `(.L_x_1015) ;  /* 0x000002a000007945 */ /* 0x000fd80003800000 */
[----:B------:R-:W-:Y:S05]  /*fda0*/  @P0 BRA `(.L_x_1016) ;  /* 0x0000028000000947 */ /* 0x000fea0003800000 */
[----:B------:R-:W3:Y:S04]  /*fdb0*/  LD.E.64 R4, [R42.64+0x40] ;  /* 0x000040062a047980 */ /* 0x000ee8000c101b00 */
[----:B--2---:R-:W2:Y:S01]  /*fdc0*/  LD.E.64 R6, [R40.64+0x40] ;  /* 0x0000400628067980 */ /* 0x004ea2000c101b00 */
        /* <DEDUP_REMOVED lines=38> */
.L_x_1016:
[----:B------:R-:W-:Y:S05]  /*10030*/  BSYNC B0 ;  /* 0x0000000000007941 */ /* 0x000fea0003800000 */
.L_x_1015:
[----:B-----5:R3:W-:Y:S02]  /*10040*/  STS.128 [R235+0x2800], R12 ;  /* 0x0028000ceb007388 */ /* 0x0207e40000000c00 */
.L_x_1010:
[----:B------:R-:W-:Y:S05]  /*10050*/  BSYNC B2 ;  /* 0x0000000000027941 */ /* 0x000fea0003800000 */
.L_x_1009:
[----:B------:R-:W-:Y:S01]  /*10060*/  IADD3 R30, R212, 0x20, RZ ;  /* 0x00000020d41e7810 */ /* 0x000fe20007ffe0ff */
[----:B------:R-:W-:Y:S03]  /*10070*/  BSSY B2, `(.L_x_1017) ;  /* 0x000006f000027945 */ /* 0x000fe60003800000 */
[----:B------:R-:W-:-:S04]  /*10080*/  ISETP.GE.AND P0, PT, R30, R31, PT ;  /* 0x0000001f1e00720c */ /* 0x000fc80003f06270 */
[----:B------:R-:W-:-:S13]  /*10090*/  ISETP.LT.OR P0, PT, R147, -0x107, P0 ;  /* 0xfffffef99300780c */ /* 0x000fda0000701670 */
[----:B------:R-:W-:Y:S05]  /*100a0*/  @P0 BRA `(.L_x_1018) ;  /* 0x000006b000000947 */ /* 0x000fea0003800000 */
[----:B------:R-:W-:Y:S01]  /*100b0*/  ISETP.GE.AND P0, PT, R18, R2, PT ;  /* 0x000000021200720c */ /* 0x000fe20003f06270 */
[----:B------:R-:W-:Y:S01]  /*100c0*/  IMAD.SHL.U32 R5, R3, 0x20, RZ ;  /* 0x0000002003057824 */ /* 0x000fe200078e00ff */
[----:B------:R-:W-:Y:S04]  /*100d0*/  BSSY B1, `(.L_x_1019) ;  /* 0x0000039000017945 */ /* 0x000fe80003800000 */
[----:B------:R-:W-:-:S04]  /*100e0*/  IADD3 R4, P1, R5, R21, RZ ;  /* 0x0000001505047210 */ /* 0x000fc80007f3e0ff */
[----:B------:R-:W-:Y:S01]  /*100f0*/  LEA.HI.X.SX32 R5, R5, R20, 0x1, P1 ;  /* 0x0000001405057211 */ /* 0x000fe200008f0eff */
[C---:B------:R-:W-:Y:S02]  /*10100*/  IMAD.SHL.U32 R43, R4.reuse, 0x2, RZ ;  /* 0x00000002042b7824 */ /* 0x040fe400078e00ff */
[----:B------:R1:W-:Y:S01]  /*10110*/  @P0 STS.128 [R235+0x1000], RZ ;  /* 0x001000ffeb000388 */ /* 0x0003e20000000c00 */
[----:B------:R-:W-:Y:S02]  /*10120*/  SHF.L.U64.HI R5, R4, 0x1, R5 ;  /* 0x0000000104057819 */ /* 0x000fe40000010205 */
[-C--:B--23--:R-:W-:Y:S02]  /*10130*/  IADD3 R40, P2, R28, R43.reuse, RZ ;  /* 0x0000002b1c287210 */ /* 0x08cfe40007f5e0ff */
        /* <DEDUP_REMOVED lines=8> */
[----:B------:R-:W2:Y:S04]  /*101c0*/  LD.E.64 R4, [R42.64] ;  /* 0x000000062a047980 */ /* 0x000ea8000c101b00 */
[----:B------:R-:W3:Y:S01]  /*101d0*/  LD.E.64 R6, [R40.64] ;  /* 0x0000000628067980 */ /* 0x000ee2000c101b00 */
[--C-:B-----5:R-:W-:Y:S01]  /*101e0*/  HADD2.F32 R24, -RZ, R13.reuse.H0_H0 ;  /* 0x2000000dff187230 */ /* 0x120fe20000004100 */
[----:B------:R-:W-:Y:S01]  /*101f0*/  MOV R23, R14 ;  /* 0x0000000e00177202 */ /* 0x000fe20000000f00 */
[----:B------:R-:W-:Y:S02]  /*10200*/  HADD2.F32 R25, -RZ, R13.H1_H1 ;  /* 0x3000000dff197230 */ /* 0x000fe40000004100 */
[--C-:B------:R-:W-:Y:S02]  /*10210*/  HADD2.F32 R22, -RZ, R15.reuse.H1_H1 ;  /* 0x3000000fff167230 */ /* 0x100fe40000004100 */
[----:B------:R-:W-:-:S02]  /*10220*/  HADD2.F32 R38, -RZ, R15.H0_H0 ;  /* 0x2000000fff267230 */ /* 0x000fc40000004100 */
[----:B--2---:R-:W-:Y:S02]  /*10230*/  HADD2.F32 R13, -RZ, R5.H1_H1 ;  /* 0x30000005ff0d7230 */ /* 0x004fe40000004100 */
[----:B------:R-:W-:Y:S02]  /*10240*/  HADD2.F32 R14, -RZ, R4.H1_H1 ;  /* 0x30000004ff0e7230 */ /* 0x000fe40000004100 */
[----:B---3--:R-:W-:Y:S01]  /*10250*/  HADD2.F32 R16, -RZ, R7.H1_H1 ;  /* 0x30000007ff107230 */ /* 0x008fe20000004100 */
        /* <DEDUP_REMOVED lines=30> */
.L_x_1022:
[----:B------:R-:W-:Y:S05]  /*10440*/  BSYNC B0 ;  /* 0x0000000000007941 */ /* 0x000fea0003800000 */
.L_x_1021:
[----:B-----5:R2:W-:Y:S02]  /*10450*/  STS.128 [R235+0x1000], R12 ;  /* 0x0010000ceb007388 */ /* 0x0205e40000000c00 */
.L_x_1020:
[----:B------:R-:W-:Y:S05]  /*10460*/  BSYNC B1 ;  /* 0x0000000000017941 */ /* 0x000fea0003800000 */
.L_x_1019:
[----:B------:R-:W-:-:S13]  /*10470*/  ISETP.GE.AND P0, PT, R9, R2, PT ;  /* 0x000000020900720c */ /* 0x000fda0003f06270 */
[----:B------:R3:W-:Y:S01]  /*10480*/  @P0 STS.128 [R235+0x3000], RZ ;  /* 0x003000ffeb000388 */ /* 0x0007e20000000c00 */
[----:B------:R-:W-:Y:S05]  /*10490*/  @P0 BRA `(.L_x_1018) ;  /* 0x000002c000000947 */ /* 0x000fea0003800000 */
[----:B-1----:R-:W5:Y:S01]  /*104a0*/  LD.E.128 R36, [R36.64+0x80] ;  /* 0x0000800624247980 */ /* 0x002f62000c101d00 */
[----:B------:R-:W-:Y:S01]  /*104b0*/  ISETP.GE.AND P0, PT, R9, R0, PT ;  /* 0x000000000900720c */ /* 0x000fe20003f06270 */
[----:B------:R-:W-:-:S12]  /*104c0*/  BSSY B0, `(.L_x_1023) ;  /* 0x0000028000007945 */ /* 0x000fd80003800000 */
[----:B------:R-:W-:Y:S05]  /*104d0*/  @P0 BRA `(.L_x_1024) ;  /* 0x0000026000000947 */ /* 0x000fea0003800000 */
[----:B--2---:R-:W2:Y:S04]  /*104e0*/  LD.E.64 R4, [R42.64+0x40] ;  /* 0x000040062a047980 */ /* 0x004ea8000c101b00 */
[----:B---3--:R-:W3:Y:S01]  /*104f0*/  LD.E.64 R6, [R40.64+0x40] ;  /* 0x0000400628067980 */ /* 0x008ee2000c101b00 */
[----:B-----5:R-:W-:Y:S02]  /*10500*/  HADD2.F32 R22, -RZ, R37.H1_H1 ;  /* 0x30000025ff167230 */ /* 0x020fe40000004100 */
[----:B------:R-:W-:Y:S02]  /*10510*/  HADD2.F32 R17, -RZ, R39.H1_H1 ;  /* 0x30000027ff117230 */ /* 0x000fe40000004100 */
[----:B------:R-:W-:Y:S02]  /*10520*/  HADD2.F32 R16, -RZ, R37.H0_H0 ;  /* 0x20000025ff107230 */ /* 0x000fe40000004100 */
[----:B------:R-:W-:-:S02]  /*10530*/  HADD2.F32 R39, -RZ, R39.H0_H0 ;  /* 0x20000027ff277230 */ /* 0x000fc40000004100 */
[----:B--2---:R-:W-:Y:S02]  /*10540*/  HADD2.F32 R13, -RZ, R4.H1_H1 ;  /* 0x30000004ff0d7230 */ /* 0x004fe40000004100 */
[----:B------:R-:W-:Y:S02]  /*10550*/  HADD2.F32 R12, -RZ, R5.H1_H1 ;  /* 0x30000005ff0c7230 */ /* 0x000fe40000004100 */
[--C-:B---3--:R-:W-:Y:S01]  /*10560*/  HADD2.F32 R15, -RZ, R6.reuse.H1_H1 ;  /* 0x30000006ff0f7230 */ /* 0x108fe20000004100 */
[C---:B------:R-:W-:Y:S01]  /*10570*/  FMUL.FTZ R24, R22.reuse, R13 ;  /* 0x0000000d16187220 */ /* 0x040fe20000410000 */
[----:B------:R-:W-:Y:S01]  /*10580*/  HADD2.F32 R14, -RZ, R7.H1_H1 ;  /* 0x30000007ff0e7230 */ /* 0x000fe20000004100 */
[C---:B------:R-:W-:Y:S01]  /*10590*/  FMUL.FTZ R23, R17.reuse, R12 ;  /* 0x0000000c11177220 */ /* 0x040fe20000410000 */
[----:B------:R-:W-:Y:S01]  /*105a0*/  HADD2.F32 R6, -RZ, R6.H0_H0 ;  /* 0x20000006ff067230 */ /* 0x000fe20000004100 */
[-C--:B------:R-:W-:Y:S01]  /*105b0*/  FMUL.FTZ R22, R22, R15.reuse ;  /* 0x0000000f16167220 */ /* 0x080fe20000410000 */
[----:B------:R-:W-:Y:S01]  /*105c0*/  HADD2.F32 R4, -RZ, R4.H0_H0 ;  /* 0x20000004ff047230 */ /* 0x000fe20000004100 */
[C---:B------:R-:W-:Y:S01]  /*105d0*/  FFMA.FTZ R24, R16.reuse, R15, -R24 ;  /* 0x0000000f10187223 */ /* 0x040fe20000010818 */
[----:B------:R-:W-:Y:S01]  /*105e0*/  HADD2.F32 R15, -RZ, R36.H1_H1 ;  /* 0x30000024ff0f7230 */ /* 0x000fe20000004100 */
[-C--:B------:R-:W-:Y:S01]  /*105f0*/  FMUL.FTZ R17, R17, R14.reuse ;  /* 0x0000000e11117220 */ /* 0x080fe20000410000 */
[----:B------:R-:W-:Y:S01]  /*10600*/  HADD2.F32 R5, -RZ, R5.H0_H0 ;  /* 0x20000005ff057230 */ /* 0x000fe20000004100 */
[C---:B------:R-:W-:Y:S01]  /*10610*/  FFMA.FTZ R23, R39.reuse, R14, -R23 ;  /* 0x0000000e27177223 */ /* 0x040fe20000010817 */
[----:B------:R-:W-:Y:S01]  /*10620*/  HADD2.F32 R14, -RZ, R38.H1_H1 ;  /* 0x30000026ff0e7230 */ /* 0x000fe20000004100 */
[----:B------:R-:W-:Y:S01]  /*10630*/  FFMA.FTZ R13, R16, R13, R22 ;  /* 0x0000000d100d7223 */ /* 0x000fe20000010016 */
[----:B------:R-:W-:Y:S01]  /*10640*/  HADD2.F32 R7, -RZ, R7.H0_H0 ;  /* 0x20000007ff077230 */ /* 0x000fe20000004100 */
[----:B------:R-:W-:Y:S01]  /*10650*/  FFMA.FTZ R12, R39, R12, R17 ;  /* 0x0000000c270c7223 */ /* 0x000fe20000010011 */
        /* <DEDUP_REMOVED lines=12> */
[----:B------:R-:W-:-:S04]  /*10720*/  F2FP.PACK_AB R36, R17, R16 ;  /* 0x000000101124723e */ /* 0x000fc800000000ff */
[----:B------:R-:W-:Y:S02]  /*10730*/  F2FP.PACK_AB R38, R14, R15 ;  /* 0x0000000f0e26723e */ /* 0x000fe400000000ff */
.L_x_1024:
[----:B------:R-:W-:Y:S05]  /*10740*/  BSYNC B0 ;  /* 0x0000000000007941 */ /* 0x000fea0003800000 */
.L_x_1023:
[----:B-----5:R1:W-:Y:S02]  /*10750*/  STS.128 [R235+0x3000], R36 ;  /* 0x00300024eb007388 */ /* 0x0203e40000000c00 */
.L_x_1018:
[----:B------:R-:W-:Y:S05]  /*10760*/  BSYNC B2 ;  /* 0x0000000000027941 */ /* 0x000fea0003800000 */
.L_x_1017:
[----:B-1----:R-:W-:-:S04]  /*10770*/  IADD3 R36, R212, 0x30, RZ ;  /* 0x00000030d4247810 */ /* 0x002fc80007ffe0ff */
[----:B------:R-:W-:-:S04]  /*10780*/  ISETP.GE.AND P0, PT, R36, R31, PT ;  /* 0x0000001f2400720c */ /* 0x000fc80003f06270 */
[----:B------:R-:W-:-:S13]  /*10790*/  ISETP.LT.OR P0, PT, R147, -0x187, P0 ;  /* 0xfffffe799300780c */ /* 0x000fda0000701670 */
[----:B------:R-:W-:Y:S05]  /*107a0*/  @P0 BRA `(.L_x_1025) ;  /* 0x00003bc000000947 */ /* 0x000fea0003800000 */
[----:B------:R-:W-:Y:S01]  /*107b0*/  ISETP.GE.AND P0, PT, R18, R2, PT ;  /* 0x000000021200720c */ /* 0x000fe20003f06270 */
[----:B------:R-:W-:Y:S01]  /*107c0*/  IMAD R4, R3, 0x30, RZ ;  /* 0x0000003003047824 */ /* 0x000fe200078e02ff */
[----:B------:R-:W-:Y:S04]  /*107d0*/  BSSY B1, `(.L_x_1026) ;  /* 0x0000039000017945 */ /* 0x000fe80003800000 */
[----:B------:R-:W-:-:S04]  /*107e0*/  IADD3 R3, P1, R4, R21, RZ ;  /* 0x0000001504037210 */ /* 0x000fc80007f3e0ff */
[----:B------:R-:W-:Y:S01]  /*107f0*/  LEA.HI.X.SX32 R4, R4, R20, 0x1, P1 ;  /* 0x0000001404047211 */ /* 0x000fe200008f0eff */
[C---:B------:R-:W-:Y:S02]  /*10800*/  IMAD.SHL.U32 R27, R3.reuse, 0x2, RZ ;  /* 0x00000002031b7824 */ /* 0x040fe400078e00ff */
[----:B------:R1:W-:Y:S01]  /*10810*/  @P0 STS.128 [R235+0x1800], RZ ;  /* 0x001800ffeb000388 */ /* 0x0003e20000000c00 */
[----:B------:R-:W-:Y:S02]  /*10820*/  SHF.L.U64.HI R3, R3, 0x1, R4 ;  /* 0x0000000103037819 */ /* 0x000fe40000010204 */
[-C--:B------:R-:W-:Y:S02]  /*10830*/  IADD3 R16, P2, R28, R27.reuse, RZ ;  /* 0x0000001b1c107210 */ /* 0x080fe40007f5e0ff */
[----:B------:R-:W-:-:S03]  /*10840*/  IADD3 R26, P1, R32, R27, RZ ;  /* 0x0000001b201a7210 */ /* 0x000fc60007f3e0ff */
[--C-:B------:R-:W-:Y:S02]  /*10850*/  IMAD.X R17, R29, 0x1, R3.reuse, P2 ;  /* 0x000000011d117824 */ /* 0x100fe400010e0603 */
[----:B------:R-:W-:Y:S01]  /*10860*/  IMAD.X R27, R33, 0x1, R3, P1 ;  /* 0x00000001211b7824 */ /* 0x000fe200008e0603 */
[----:B------:R-:W-:Y:S05]  /*10870*/  @P0 BRA `(.L_x_1027) ;  /* 0x000002e000000947 */ /* 0x000fea0003800000 */
[----:B--23--:R2:W5:Y:S01]  /*10880*/  LD.E.128 R12, [R34.64] ;  /* 0x00000006220c7980 */ /* 0x00c562000c101d00 */
[----:B------:R-:W-:Y:S01]  /*10890*/  ISETP.GE.AND P0, PT, R18, R0, PT ;  /* 0x000000001200720c */ /* 0x000fe20003f06270 */
[----:B------:R-:W-:-:S12]  /*108a0*/  BSSY B0, `(.L_x_1028) ;  /* 0x000002a000007945 */ /* 0x000fd80003800000 */
[----:B------:R-:W-:Y:S05]  /*108b0*/  @P0 BRA `(.L_x_1029) ;  /* 0x0000028000000947 */ /* 0x000fea0003800000 */
[----:B------:R-:W3:Y:S04]  /*108c0*/  LD.E.64 R4, [R26.64] ;  /* 0x000000061a047980 */ /* 0x000ee8000c101b00 */
[----:B--2---:R-:W2:Y:S01]  /*108d0*/  LD.E.64 R6, [R16.64] ;  /* 0x0000000610067980 */ /* 0x004ea2000c101b00 */
[----:B-----5:R-:W-:Y:S01]  /*108e0*/  MOV R20, R14 ;  /* 0x0000000e00147202 */ /* 0x020fe20000000f00 */
[----:B------:R-:W-:Y:S02]  /*108f0*/  HADD2.F32 R19, -RZ, R15.H1_H1 ;  /* 0x3000000fff137230 */ /* 0x000fe40000004100 */
[--C-:B------:R-:W-:Y:S02]  /*10900*/  HADD2.F32 R21, -RZ, R13.reuse.H0_H0 ;  /* 0x2000000dff157230 */ /* 0x100fe40000004100 */
[----:B------:R-:W-:-:S02]  /*10910*/  HADD2.F32 R22, -RZ, R13.H1_H1 ;  /* 0x3000000dff167230 */ /* 0x000fc40000004100 */
[----:B------:R-:W-:Y:S02]  /*10920*/  HADD2.F32 R24, -RZ, R15.H0_H0 ;  /* 0x2000000fff187230 */ /* 0x000fe40000004100 */
[----:B---3--:R-:W-:Y:S02]  /*10930*/  HADD2.F32 R3, -RZ, R5.H1_H1 ;  /* 0x30000005ff037230 */ /* 0x008fe40000004100 */
[----:B------:R-:W-:Y:S02]  /*10940*/  HADD2.F32 R13, -RZ, R4.H1_H1 ;  /* 0x30000004ff0d7230 */ /* 0x000fe40000004100 */
[----:B--2---:R-:W-:Y:S01]  /*10950*/  HADD2.F32 R14, -RZ, R7.H1_H1 ;  /* 0x30000007ff0e7230 */ /* 0x004fe20000004100 */
[C---:B------:R-:W-:Y:S01]  /*10960*/  FMUL.FTZ R15, R19.reuse, R3 ;  /* 0x00000003130f7220 */ /* 0x040fe20000410000 */
[--C-:B------:R-:W-:Y:S01]  /*10970*/  HADD2.F32 R18, -RZ, R6.reuse.H1_H1 ;  /* 0x30000006ff127230 */ /* 0x100fe20000004100 */
[----:B------:R-:W-:Y:S01]  /*10980*/  FMUL.FTZ R23, R22, R13 ;  /* 0x0000000d16177220 */ /* 0x000fe20000410000 */
[----:B------:R-:W-:Y:S01]  /*10990*/  HADD2.F32 R6, -RZ, R6.H0_H0 ;  /* 0x20000006ff067230 */ /* 0x000fe20000004100 */
[-C--:B------:R-:W-:Y:S01]  /*109a0*/  FMUL.FTZ R19, R19, R14.reuse ;  /* 0x0000000e13137220 */ /* 0x080fe20000410000 */
[----:B------:R-:W-:Y:S01]  /*109b0*/  HADD2.F32 R4, -RZ, R4.H0_H0 ;  /* 0x20000004ff047230 */ /* 0x000fe20000004100 */
[----:B------:R-:W-:Y:S01]  /*109c0*/  FFMA.FTZ R15, R24, R14, -R15 ;  /* 0x0000000e180f7223 */ /* 0x000fe2000001080f */
[----:B------:R-:W-:Y:S01]  /*109d0*/  HADD2.F32 R5, -RZ, R5.H0_H0 ;  /* 0x20000005ff057230 */ /* 0x000fe20000004100 */
[-C--:B------:R-:W-:Y:S01]  /*109e0*/  FMUL.FTZ R22, R22, R18.reuse ;  /* 0x0000001216167220 */ /* 0x080fe20000410000 */
[----:B------:R-:W-:Y:S01]  /*109f0*/  HADD2.F32 R14, -RZ, R20.H1_H1 ;  /* 0x30000014ff0e7230 */ /* 0x000fe20000004100 */
[----:B------:R-:W-:Y:S01]  /*10a00*/  FFMA.FTZ R24, R24, R3, R19 ;  /* 0x0000000318187223 */ /* 0x000fe20000010013 */
[--C-:B------:R-:W-:Y:S01]  /*10a10*/  HADD2.F32 R3, -RZ, R12.reuse.H1_H1 ;  /* 0x3000000cff037230 */ /* 0x100fe20000004100 */
[C---:B------:R-:W-:Y:S01]  /*10a20*/  FFMA.FTZ R22, R21.reuse, R13, R22 ;  /* 0x0000000d15167223 */ /* 0x040fe20000010016 */
        /* <DEDUP_REMOVED lines=17> */
.L_x_1029:
[----:B------:R-:W-:Y:S05]  /*10b40*/  BSYNC B0 ;  /* 0x0000000000007941 */ /* 0x000fea0003800000 */
.L_x_1028:
[----:B-----5:R3:W-:Y:S02]  /*10b50*/  STS.128 [R235+0x1800], R12 ;  /* 0x0018000ceb007388 */ /* 0x0207e40000000c00 */
.L_x_1027:
[----:B------:R-:W-:Y:S05]  /*10b60*/  BSYNC B1 ;  /* 0x0000000000017941 */ /* 0x000fea0003800000 */
.L_x_1026:
[----:B------:R-:W-:-:S13]  /*10b70*/  ISETP.GE.AND P0, PT, R9, R2, PT ;  /* 0x000000020900720c */ /* 0x000fda0003f06270 */
[----:B------:R1:W-:Y:S01]  /*10b80*/  @P0 STS.128 [R235+0x3800], RZ ;  /* 0x003800ffeb000388 */ /* 0x0003e20000000c00 */
[----:B------:R-:W-:Y:S05]  /*10b90*/  @P0 BRA `(.L_x_1025) ;  /* 0x000037d000000947 */ /* 0x000fea0003800000 */
[----:B--2---:R-:W5:Y:S01]  /*10ba0*/  LD.E.128 R32, [R34.64+0x80] ;  /* 0x0000800622207980 */ /* 0x004f62000c101d00 */
[----:B------:R-:W-:Y:S01]  /*10bb0*/  ISETP.GE.AND P0, PT, R9, R0, PT ;  /* 0x000000000900720c */ /* 0x000fe20003f06270 */
[----:B------:R-:W-:-:S12]  /*10bc0*/  BSSY B0, `(.L_x_1030) ;  /* 0x0000028000007945 */ /* 0x000fd80003800000 */
[----:B------:R-:W-:Y:S05]  /*10bd0*/  @P0 BRA `(.L_x_1031) ;  /* 0x0000026000000947 */ /* 0x000fea0003800000 */
[----:B------:R-:W2:Y:S04]  /*10be0*/  LD.E.64 R2, [R26.64+0x40] ;  /* 0x000040061a027980 */ /* 0x000ea8000c101b00 */
[----:B---3--:R-:W3:Y:S01]  /*10bf0*/  LD.E.64 R4, [R16.64+0x40] ;  /* 0x0000400610047980 */ /* 0x008ee2000c101b00 */
[----:B-----5:R-:W-:Y:S02]  /*10c00*/  HADD2.F32 R12, -RZ, R35.H1_H1 ;  /* 0x30000023ff0c7230 */ /* 0x020fe40000004100 */
[----:B------:R-:W-:Y:S02]  /*10c10*/  HADD2.F32 R15, -RZ, R33.H1_H1 ;  /* 0x30000021ff0f7230 */ /* 0x000fe40000004100 */
[----:B------:R-:W-:Y:S02]  /*10c20*/  HADD2.F32 R35, -RZ, R35.H0_H0 ;  /* 0x20000023ff237230 */ /* 0x000fe40000004100 */
[----:B------:R-:W-:-:S02]  /*10c30*/  HADD2.F32 R13, -RZ, R33.H0_H0 ;  /* 0x20000021ff0d7230 */ /* 0x000fc40000004100 */
[----:B--2---:R-:W-:Y:S02]  /*10c40*/  HADD2.F32 R0, -RZ, R3.H1_H1 ;  /* 0x30000003ff007230 */ /* 0x004fe40000004100 */
[----:B------:R-:W-:Y:S02]  /*10c50*/  HADD2.F32 R6, -RZ, R2.H1_H1 ;  /* 0x30000002ff067230 */ /* 0x000fe40000004100 */
[----:B---3--:R-:W-:Y:S01]  /*10c60*/  HADD2.F32 R7, -RZ, R5.H1_H1 ;  /* 0x30000005ff077230 */ /* 0x008fe20000004100 */
[C---:B------:R-:W-:Y:S01]  /*10c70*/  FMUL.FTZ R14, R12.reuse, R0 ;  /* 0x000000000c0e7220 */ /* 0x040fe20000410000 */
[--C-:B------:R-:W-:Y:S01]  /*10c80*/  HADD2.F32 R9, -RZ, R4.reuse.H1_H1 ;  /* 0x30000004ff097230 */ /* 0x100fe20000004100 */
[----:B------:R-:W-:Y:S01]  /*10c90*/  FMUL.FTZ R16, R15, R6 ;  /* 0x000000060f107220 */ /* 0x000fe20000410000 */
[----:B------:R-:W-:Y:S01]  /*10ca0*/  HADD2.F32 R4, -RZ, R4.H0_H0 ;  /* 0x20000004ff047230 */ /* 0x000fe20000004100 */
[-C--:B------:R-:W-:Y:S01]  /*10cb0*/  FMUL.FTZ R12, R12, R7.reuse ;  /* 0x000000070c0c7220 */ /* 0x080fe20000410000 */
[----:B------:R-:W-:Y:S01]  /*10cc0*/  HADD2.F32 R2, -RZ, R2.H0_H0 ;  /* 0x20000002ff027230 */ /* 0x000fe20000004100 */
[----:B------:R-:W-:Y:S01]  /*10cd0*/  FFMA.FTZ R14, R35, R7, -R14 ;  /* 0x00000007230e7223 */ /* 0x000fe2000001080e */
[----:B------:R-:W-:Y:S01]  /*10ce0*/  HADD2.F32 R7, -RZ, R32.H1_H1 ;  /* 0x30000020ff077230 */ /* 0x000fe20000004100 */
[-C--:B------:R-:W-:Y:S01]  /*10cf0*/  FMUL.FTZ R15, R15, R9.reuse ;  /* 0x000000090f0f7220 */ /* 0x080fe20000410000 */
[----:B------:R-:W-:Y:S01]  /*10d00*/  HADD2.F32 R3, -RZ, R3.H0_H0 ;  /* 0x20000003ff037230 */ /* 0x000fe20000004100 */
[----:B------:R-:W-:Y:S01]  /*10d10*/  FFMA.FTZ R35, R35, R0, R12 ;  /* 0x0000000023237223 */ /* 0x000fe2000001000c */
[----:B------:R-:W-:Y:S01]  /*10d20*/  HADD2.F32 R0, -RZ, R34.H1_H1 ;  /* 0x30000022ff007230 */ /* 0x000fe20000004100 */
[C---:B------:R-:W-:Y:S01]  /*10d30*/  FFMA.FTZ R16, R13.reuse, R9, -R16 ;  /* 0x000000090d107223 */ /* 0x040fe20000010810 */
[----:B------:R-:W-:Y:S01]  /*10d40*/  HADD2.F32 R5, -RZ, R5.H0_H0 ;  /* 0x20000005ff057230 */ /* 0x000fe20000004100 */
[----:B------:R-:W-:Y:S01]  /*10d50*/  FFMA.FTZ R15, R13, R6, R15 ;  /* 0x000000060d0f7223 */ /* 0x000fe2000001000f */
[----:B------:R-:W-:Y:S01]  /*10d60*/  HADD2.F32 R9, -RZ, R32.H0_H0 ;  /* 0x20000020ff097230 */ /* 0x000fe20000004100 */
[C---:B------:R-:W-:Y:S01]  /*10d70*/  FMUL.FTZ R6, R7.reuse, R2 ;  /* 0x0000000207067220 */ /* 0x040fe20000410000 */
[----:B------:R-:W-:Y:S01]  /*10d80*/  HADD2.F32 R34, -RZ, R34.H0_H0 ;  /* 0x20000022ff227230 */ /* 0x000fe20000004100 */
[----:B------:R-:W-:Y:S01]  /*10d90*/  FMUL.FTZ R12, R7, R4 ;  /* 0x00000004070c7220 */ /* 0x000fe20000410000 */
[----:B------:R-:W-:Y:S01]  /*10da0*/  F2FP.PACK_AB R33, R15, R16 ;  /* 0x000000100f21723e */ /* 0x000fe200000000ff */
[C---:B------:R-:W-:Y:S01]  /*10db0*/  FMUL.FTZ R7, R0.reuse, R3 ;  /* 0x0000000300077220 */ /* 0x040fe20000410000 */
        /* <DEDUP_REMOVED lines=8> */
.L_x_1031:
[----:B------:R-:W-:Y:S05]  /*10e40*/  BSYNC B0 ;  /* 0x0000000000007941 */ /* 0x000fea0003800000 */
.L_x_1030:
[----:B-----5:R2:W-:Y:S01]  /*10e50*/  STS.128 [R235+0x3800], R32 ;  /* 0x00380020eb007388 */ /* 0x0205e20000000c00 */
[----:B------:R-:W-:Y:S05]  /*10e60*/  BRA `(.L_x_1025) ;  /* 0x0000350000007947 */ /* 0x000fea0003800000 */
.L_x_1000:
[----:B-1----:R-:W-:Y:S01]  /*10e70*/  BSSY B2, `(.L_x_1032) ;  /* 0x00000b5000027945 */ /* 0x002fe20003800000 */
[----:B------:R-:W-:Y:S05]  /*10e80*/  @!P0 BRA `(.L_x_1033) ;  /* 0x00000b3000008947 */ /* 0x000fea0003800000 */
[----:B------:R-:W-:Y:S01]  /*10e90*/  ISETP.GE.AND P0, PT, R18, R2, PT ;  /* 0x000000021200720c */ /* 0x000fe20003f06270 */
[----:B------:R-:W-:-:S12]  /*10ea0*/  BSSY B1, `(.L_x_1034) ;  /* 0x0000059000017945 */ /* 0x000fd80003800000 */
[----:B------:R1:W-:Y:S01]  /*10eb0*/  @P0 STS.128 [R235], RZ ;  /* 0x000000ffeb000388 */ /* 0x0003e20000000c00 */
[----:B------:R-:W-:Y:S05]  /*10ec0*/  @P0 BRA `(.L_x_1035) ;  /* 0x0000056000000947 */ /* 0x000fea0003800000 */
[----:B------:R2:W5:Y:S01]  /*10ed0*/  LD.E.128 R24, [R40.64] ;  /* 0x0000000628187980 */ /* 0x000562000c101d00 */
[----:B------:R-:W-:Y:S01]  /*10ee0*/  ISETP.GE.AND P0, PT, R18, R0, PT ;  /* 0x000000001200720c */ /* 0x000fe20003f06270 */
[----:B------:R-:W-:-:S12]  /*10ef0*/  BSSY B0, `(.L_x_1036) ;  /* 0x0000052000007945 */ /* 0x000fd80003800000 */
[----:B------:R-:W-:Y:S05]  /*10f00*/  @P0 BRA `(.L_x_1037) ;  /* 0x0000050000000947 */ /* 0x000fea0003800000 */
[-C--:B------:R-:W-:Y:S02]  /*10f10*/  ISETP.GE.AND P1, PT, R18, R3.reuse, PT ;  /* 0x000000031200720c */ /* 0x080fe40003f26270 */
[----:B------:R-:W-:Y:S02]  /*10f20*/  MOV R5, RZ ;  /* 0x000000ff00057202 */ /* 0x000fe40000000f00 */
[----:B------:R-:W-:-:S09]  /*10f30*/  MOV R13, R3 ;  /* 0x00000003000d7202 */ /* 0x000fd20000000f00 */
[C---:B------:R-:W-:Y:S02]  /*10f40*/  @P1 IADD3 R5, -R3.reuse, RZ, RZ ;  /* 0x000000ff03051210 */ /* 0x040fe40007ffe1ff */
[----:B------:R-:W-:Y:S02]  /*10f50*/  @P1 IADD3 R13, -R3, RZ, RZ ;  /* 0x000000ff030d1210 */ /* 0x000fe40007ffe1ff */
[----:B------:R-:W-:-:S03]  /*10f60*/  IADD3 R7, P0, R5, R16, RZ ;  /* 0x0000001005077210 */ /* 0x000fc60007f1e0ff */
[----:B------:R-:W-:Y:S01]  /*10f70*/  IMAD.WIDE R20, R13, 0x2, R40 ;  /* 0x000000020d147825 */ /* 0x000fe200078e0228 */
[----:B------:R-:W-:Y:S02]  /*10f80*/  LEA.HI.X.SX32 R5, R5, R17, 0x1, P0 ;  /* 0x0000001105057211 */ /* 0x000fe400000f0eff */
[C---:B------:R-:W-:Y:S02]  /*10f90*/  LEA R4, P0, R7.reuse, R32, 0x1 ;  /* 0x0000002007047211 */ /* 0x040fe400078008ff */
[----:B------:R-:W-:Y:S01]  /*10fa0*/  MOV R13, RZ ;  /* 0x000000ff000d7202 */ /* 0x000fe20000000f00 */
[----:B------:R-:W3:Y:S01]  /*10fb0*/  LD.E.128 R20, [R20.64] ;  /* 0x0000000614147980 */ /* 0x000ee2000c101d00 */
[----:B------:R-:W-:Y:S02]  /*10fc0*/  LEA.HI.X R5, R7, R33, R5, 0x1, P0 ;  /* 0x0000002107057211 */ /* 0x000fe400000f0c05 */
[----:B------:R-:W-:-:S04]  /*10fd0*/  @P1 IADD3 R13, -R3, RZ, RZ ;  /* 0x000000ff030d1210 */ /* 0x000fc80007ffe1ff */
[----:B------:R-:W4:Y:S01]  /*10fe0*/  LD.E.128 R4, [R4.64] ;  /* 0x0000000604047980 */ /* 0x000f22000c101d00 */
[----:B------:R-:W-:-:S04]  /*10ff0*/  IADD3 R15, P0, R13, R16, RZ ;  /* 0x000000100d0f7210 */ /* 0x000fc80007f1e0ff */
[----:B------:R-:W-:Y:S02]  /*11000*/  LEA.HI.X.SX32 R13, R13, R17, 0x1, P0 ;  /* 0x000000110d0d7211 */ /* 0x000fe400000f0eff */
[----:B------:R-:W-:-:S04]  /*11010*/  LEA R12, P0, R15, R28, 0x1 ;  /* 0x0000001c0f0c7211 */ /* 0x000fc800078008ff */
[----:B------:R-:W-:-:S06]  /*11020*/  LEA.HI.X R13, R15, R29, R13, 0x1, P0 ;  /* 0x0000001d0f0d7211 */ /* 0x000fcc00000f0c0d */
[----:B--2---:R-:W2:Y:S01]  /*11030*/  LD.E.128 R12, [R12.64] ;  /* 0x000000060c0c7980 */ /* 0x004ea2000c101d00 */
[----:B---3--:R-:W-:Y:S02]  /*11040*/  HADD2.F32 R45, -RZ, R21.H0_H0 ;  /* 0x20000015ff2d7230 */ /* 0x008fe40000004100 */
[----:B------:R-:W-:Y:S02]  /*11050*/  HADD2.F32 R46, -RZ, R23.H0_H0 ;  /* 0x20000017ff2e7230 */ /* 0x000fe40000004100 */
[--C-:B----4-:R-:W-:Y:S02]  /*11060*/  HADD2.F32 R8, -RZ, R5.reuse.H0_H0 ;  /* 0x20000005ff087230 */ /* 0x110fe40000004100 */
[----:B------:R-:W-:Y:S02]  /*11070*/  HADD2.F32 R42, -RZ, R5.H1_H1 ;  /* 0x30000005ff2a7230 */ /* 0x000fe40000004100 */
[----:B------:R-:W-:Y:S01]  /*11080*/  HADD2.F32 R5, -RZ, R7.H0_H0 ;  /* 0x20000007ff057230 */ /* 0x000fe20000004100 */
[----:B------:R-:W-:Y:S01]  /*11090*/  @!P1 FADD.FTZ R8, -R8, -RZ ;  /* 0x800000ff08089221 */ /* 0x000fe20000010100 */
[----:B------:R-:W-:-:S02]  /*110a0*/  HADD2.F32 R43, -RZ, R4.H0_H0 ;  /* 0x20000004ff2b7230 */ /* 0x000fc40000004100 */
[----:B------:R-:W-:Y:S01]  /*110b0*/  HADD2.F32 R44, -RZ, R4.H1_H1 ;  /* 0x30000004ff2c7230 */ /* 0x000fe20000004100 */
[----:B------:R-:W-:Y:S01]  /*110c0*/  @!P1 FADD.FTZ R5, -R5, -RZ ;  /* 0x800000ff05059221 */ /* 0x000fe20000010100 */
[--C-:B------:R-:W-:Y:S02]  /*110d0*/  HADD2.F32 R4, -RZ, R6.reuse.H0_H0 ;  /* 0x20000006ff047230 */ /* 0x100fe40000004100 */
[----:B------:R-:W-:Y:S02]  /*110e0*/  HADD2.F32 R6, -RZ, R6.H1_H1 ;  /* 0x30000006ff067230 */ /* 0x000fe40000004100 */
[----:B------:R-:W-:Y:S01]  /*110f0*/  HADD2.F32 R7, -RZ, R7.H1_H1 ;  /* 0x30000007ff077230 */ /* 0x000fe20000004100 */
[----:B------:R-:W-:Y:S01]  /*11100*/  FMUL.FTZ R45, R45, R8 ;  /* 0x000000082d2d7220 */ /* 0x000fe20000410000 */
[----:B------:R-:W-:Y:S01]  /*11110*/  HADD2.F32 R8, -RZ, R20.H0_H0 ;  /* 0x20000014ff087230 */ /* 0x000fe20000004100 */
[----:B------:R-:W-:Y:S01]  /*11120*/  FMUL.FTZ R46, R46, R5 ;  /* 0x000000052e2e7220 */ /* 0x000fe20000410000 */
[----:B------:R-:W-:Y:S01]  /*11130*/  HADD2.F32 R5, -RZ, R22.H1_H1 ;  /* 0x30000016ff057230 */ /* 0x000fe20000004100 */
[----:B------:R-:W-:Y:S01]  /*11140*/  @!P1 FADD.FTZ R43, -R43, -RZ ;  /* 0x800000ff2b2b9221 */ /* 0x000fe20000010100 */
[----:B------:R-:W-:Y:S01]  /*11150*/  HADD2.F32 R50, -RZ, R23.H1_H1 ;  /* 0x30000017ff327230 */ /* 0x000fe20000004100 */
[----:B------:R-:W-:-:S02]  /*11160*/  @!P1 FADD.FTZ R6, -R6, -RZ ;  /* 0x800000ff06069221 */ /* 0x000fc40000010100 */
[----:B------:R-:W-:Y:S01]  /*11170*/  @!P1 FADD.FTZ R7, -R7, -RZ ;  /* 0x800000ff07079221 */ /* 0x000fe20000010100 */
[----:B------:R-:W-:Y:S01]  /*11180*/  HADD2.F32 R21, -RZ, R21.H1_H1 ;  /* 0x30000015ff157230 */ /* 0x000fe20000004100 */
[----:B------:R-:W-:Y:S01]  /*11190*/  FMUL.FTZ R43, R8, R43 ;  /* 0x0000002b082b7220 */ /* 0x000fe20000410000 */
[----:B-----5:R-:W-:Y:S01]  /*111a0*/  HADD2.F32 R8, -RZ, R25.H0_H0 ;  /* 0x20000019ff087230 */ /* 0x020fe20000004100 */
[----:B------:R-:W-:Y:S01]  /*111b0*/  FMUL.FTZ R6, R5, R6 ;  /* 0x0000000605067220 */ /* 0x000fe20000410000 */
[----:B--2---:R-:W-:Y:S01]  /*111c0*/  HADD2.F32 R5, -RZ, R13.H0_H0 ;  /* 0x2000000dff057230 */ /* 0x004fe20000004100 */
[----:B------:R-:W-:Y:S01]  /*111d0*/  FMUL.FTZ R50, R50, R7 ;  /* 0x0000000732327220 */ /* 0x000fe20000410000 */
[----:B------:R-:W-:Y:S01]  /*111e0*/  HADD2.F32 R7, -RZ, R22.H0_H0 ;  /* 0x20000016ff077230 */ /* 0x000fe20000004100 */
[----:B------:R-:W-:Y:S01]  /*111f0*/  @!P1 FADD.FTZ R42, -R42, -RZ ;  /* 0x800000ff2a2a9221 */ /* 0x000fe20000010100 */
[----:B------:R-:W-:Y:S01]  /*11200*/  HADD2.F32 R23, -RZ, R20.H1_H1 ;  /* 0x30000014ff177230 */ /* 0x000fe20000004100 */
[----:B------:R-:W-:Y:S01]  /*11210*/  @!P1 FADD.FTZ R4, -R4, -RZ ;  /* 0x800000ff04049221 */ /* 0x000fe20000010100 */
[----:B------:R-:W-:Y:S01]  /*11220*/  HADD2.F32 R20, -RZ, R25.H1_H1 ;  /* 0x30000019ff147230 */ /* 0x000fe20000004100 */
[----:B------:R-:W-:Y:S01]  /*11230*/  @!P1 FADD.FTZ R44, -R44, -RZ ;  /* 0x800000ff2c2c9221 */ /* 0x000fe20000010100 */
[----:B------:R-:W-:Y:S01]  /*11240*/  HADD2.F32 R22, -RZ, R13.H1_H1 ;  /* 0x3000000dff167230 */ /* 0x000fe20000004100 */
[----:B------:R-:W-:Y:S01]  /*11250*/  FMUL.FTZ R21, R21, R42 ;  /* 0x0000002a15157220 */ /* 0x000fe20000410000 */
[--C-:B------:R-:W-:Y:S01]  /*11260*/  HADD2.F32 R42, -RZ, R12.reuse.H0_H0 ;  /* 0x2000000cff2a7230 */ /* 0x100fe20000004100 */
[----:B------:R-:W-:Y:S01]  /*11270*/  FFMA.FTZ R5, R8, R5, R45 ;  /* 0x0000000508057223 */ /* 0x000fe2000001002d */
[----:B------:R-:W-:Y:S01]  /*11280*/  HADD2.F32 R25, -RZ, R12.H1_H1 ;  /* 0x3000000cff197230 */ /* 0x000fe20000004100 */
[----:B------:R-:W-:Y:S01]  /*11290*/  FMUL.FTZ R4, R7, R4 ;  /* 0x0000000407047220 */ /* 0x000fe20000410000 */
[----:B------:R-:W-:Y:S01]  /*112a0*/  HADD2.F32 R8, -RZ, R24.H0_H0 ;  /* 0x20000018ff087230 */ /* 0x000fe20000004100 */
[----:B------:R-:W-:Y:S01]  /*112b0*/  FMUL.FTZ R44, R23, R44 ;  /* 0x0000002c172c7220 */ /* 0x000fe20000410000 */
[----:B------:R-:W-:-:S02]  /*112c0*/  HADD2.F32 R7, -RZ, R27.H0_H0 ;  /* 0x2000001bff077230 */ /* 0x000fc40000004100 */
[--C-:B------:R-:W-:Y:S02]  /*112d0*/  HADD2.F32 R13, -RZ, R15.reuse.H0_H0 ;  /* 0x2000000fff0d7230 */ /* 0x100fe40000004100 */
[----:B------:R-:W-:Y:S02]  /*112e0*/  HADD2.F32 R24, -RZ, R24.H1_H1 ;  /* 0x30000018ff187230 */ /* 0x000fe40000004100 */
[----:B------:R-:W-:Y:S01]  /*112f0*/  HADD2.F32 R12, -RZ, R26.H0_H0 ;  /* 0x2000001aff0c7230 */ /* 0x000fe20000004100 */
[----:B------:R-:W-:Y:S01]  /*11300*/  FFMA.FTZ R20, R20, R22, R21 ;  /* 0x0000001614147223 */ /* 0x000fe20000010015 */
[----:B------:R-:W-:Y:S02]  /*11310*/  HADD2.F32 R15, -RZ, R15.H1_H1 ;  /* 0x3000000fff0f7230 */ /* 0x000fe40000004100 */
[--C-:B------:R-:W-:Y:S02]  /*11320*/  HADD2.F32 R23, -RZ, R14.reuse.H0_H0 ;  /* 0x2000000eff177230 */ /* 0x100fe40000004100 */
[----:B------:R-:W-:-:S02]  /*11330*/  HADD2.F32 R51, -RZ, R14.H1_H1 ;  /* 0x3000000eff337230 */ /* 0x000fc40000004100 */
[----:B------:R-:W-:Y:S02]  /*11340*/  HADD2.F32 R27, -RZ, R27.H1_H1 ;  /* 0x3000001bff1b7230 */ /* 0x000fe40000004100 */
[----:B------:R-:W-:Y:S01]  /*11350*/  HADD2.F32 R26, -RZ, R26.H1_H1 ;  /* 0x3000001aff1a7230 */ /* 0x000fe20000004100 */
[----:B------:R-:W-:Y:S02]  /*11360*/  FFMA.FTZ R8, R8, R42, R43 ;  /* 0x0000002a08087223 */ /* 0x000fe4000001002b */
[----:B------:R-:W-:Y:S01]  /*11370*/  FFMA.FTZ R25, R24, R25, R44 ;  /* 0x0000001918197223 */ /* 0x000fe2000001002c */
[----:B------:R-:W-:Y:S01]  /*11380*/  F2FP.PACK_AB R5, R20, R5 ;  /* 0x000000051405723e */ /* 0x000fe200000000ff */
[----:B------:R-:W-:Y:S02]  /*11390*/  FFMA.FTZ R7, R7, R13, R46 ;  /* 0x0000000d07077223 */ /* 0x000fe4000001002e */
[----:B------:R-:W-:Y:S02]  /*113a0*/  FFMA.FTZ R50, R27, R15, R50 ;  /* 0x0000000f1b327223 */ /* 0x000fe40000010032 */
[----:B------:R-:W-:-:S02]  /*113b0*/  FFMA.FTZ R4, R12, R23, R4 ;  /* 0x000000170c047223 */ /* 0x000fc40000010004 */
[----:B------:R-:W-:Y:S01]  /*113c0*/  FFMA.FTZ R51, R26, R51, R6 ;  /* 0x000000331a337223 */ /* 0x000fe20000010006 */
[----:B------:R-:W-:Y:S02]  /*113d0*/  F2FP.PACK_AB R24, R25, R8 ;  /* 0x000000081918723e */ /* 0x000fe400000000ff */
[----:B------:R-:W-:Y:S02]  /*113e0*/  F2FP.PACK_AB R27, R50, R7 ;  /* 0x00000007321b723e */ /* 0x000fe400000000ff */
[----:B------:R-:W-:Y:S02]  /*113f0*/  F2FP.PACK_AB R26, R51, R4 ;  /* 0x00000004331a723e */ /* 0x000fe400000000ff */
[----:B------:R-:W-:Y:S02]  /*11400*/  MOV R25, R5 ;  /* 0x0000000500197202 */ /* 0x000fe40000000f00 */
.L_x_1037:
[----:B------:R-:W-:Y:S05]  /*11410*/  BSYNC B0 ;  /* 0x0000000000007941 */ /* 0x000fea0003800000 */
.L_x_1036:
[----:B-----5:R3:W-:Y:S02]  /*11420*/  STS.128 [R235], R24 ;  /* 0x00000018eb007388 */ /* 0x0207e40000000c00 */
.L_x_1035:
[----:B------:R-:W-:Y:S05]  /*11430*/  BSYNC B1 ;  /* 0x0000000000017941 */ /* 0x000fea0003800000 */
.L_x_1034:
[----:B------:R-:W-:-:S13]  /*11440*/  ISETP.GE.AND P0, PT, R9, R2, PT ;  /* 0x000000020900720c */ /* 0x000fda0003f06270 */
[----:B------:R4:W-:Y:S01]  /*11450*/  @P0 STS.128 [R235+0x2000], RZ ;  /* 0x002000ffeb000388 */ /* 0x0009e20000000c00 */
[----:B------:R-:W-:Y:S05]  /*11460*/  @P0 BRA `(.L_x_1033) ;  /* 0x0000055000000947 */ /* 0x000fea0003800000 */
[----:B---3--:R3:W5:Y:S01]  /*11470*/  LD.E.128 R24, [R40.64+0x80] ;  /* 0x0000800628187980 */ /* 0x008762000c101d00 */
        /* <DEDUP_REMOVED lines=13> */
[----:B--2---:R-:W2:Y:S01]  /*11550*/  LD.E.128 R20, [R20.64+0x80] ;  /* 0x0000800614147980 */ /* 0x004ea2000c101d00 */
[----:B------:R-:W-:Y:S02]  /*11560*/  LEA.HI.X R5, R7, R33, R5, 0x1, P0 ;  /* 0x0000002107057211 */ /* 0x000fe400000f0c05 */
[----:B------:R-:W-:-:S04]  /*11570*/  @P1 IADD3 R13, -R3, RZ, RZ ;  /* 0x000000ff030d1210 */ /* 0x000fc80007ffe1ff */
[----:B---3--:R-:W3:Y:S01]  /*11580*/  LD.E.128 R4, [R4.64+0x80] ;  /* 0x0000800604047980 */ /* 0x008ee2000c101d00 */
[----:B------:R-:W-:-:S04]  /*11590*/  IADD3 R15, P0, R13, R16, RZ ;  /* 0x000000100d0f7210 */ /* 0x000fc80007f1e0ff */
[----:B------:R-:W-:Y:S02]  /*115a0*/  LEA.HI.X.SX32 R13, R13, R17, 0x1, P0 ;  /* 0x000000110d0d7211 */ /* 0x000fe400000f0eff */
[----:B------:R-:W-:-:S04]  /*115b0*/  LEA R12, P0, R15, R28, 0x1 ;  /* 0x0000001c0f0c7211 */ /* 0x000fc800078008ff */
[----:B------:R-:W-:-:S06]  /*115c0*/  LEA.HI.X R13, R15, R29, R13, 0x1, P0 ;  /* 0x0000001d0f0d7211 */ /* 0x000fcc00000f0c0d */
[----:B----4-:R-:W4:Y:S01]  /*115d0*/  LD.E.128 R12, [R12.64+0x80] ;  /* 0x000080060c0c7980 */ /* 0x010f22000c101d00 */
[----:B--2---:R-:W-:Y:S02]  /*115e0*/  HADD2.F32 R43, -RZ, R20.H0_H0 ;  /* 0x20000014ff2b7230 */ /* 0x004fe40000004100 */
[----:B------:R-:W-:Y:S02]  /*115f0*/  HADD2.F32 R45, -RZ, R21.H0_H0 ;  /* 0x20000015ff2d7230 */ /* 0x000fe40000004100 */
[--C-:B---3--:R-:W-:Y:S02]  /*11600*/  HADD2.F32 R8, -RZ, R4.reuse.H0_H0 ;  /* 0x20000004ff087230 */ /* 0x108fe40000004100 */
[----:B------:R-:W-:Y:S02]  /*11610*/  HADD2.F32 R40, -RZ, R4.H1_H1 ;  /* 0x30000004ff287230 */ /* 0x000fe40000004100 */
[--C-:B------:R-:W-:Y:S02]  /*11620*/  HADD2.F32 R4, -RZ, R5.reuse.H0_H0 ;  /* 0x20000005ff047230 */ /* 0x100fe40000004100 */
[----:B------:R-:W-:Y:S01]  /*11630*/  HADD2.F32 R41, -RZ, R5.H1_H1 ;  /* 0x30000005ff297230 */ /* 0x000fe20000004100 */
[----:B------:R-:W-:Y:S01]  /*11640*/  @!P1 FADD.FTZ R8, -R8, -RZ ;  /* 0x800000ff08089221 */ /* 0x000fe20000010100 */
[--C-:B------:R-:W-:Y:S01]  /*11650*/  HADD2.F32 R5, -RZ, R6.reuse.H0_H0 ;  /* 0x20000006ff057230 */ /* 0x100fe20000004100 */
[----:B------:R-:W-:Y:S01]  /*11660*/  @!P1 FADD.FTZ R4, -R4, -RZ ;  /* 0x800000ff04049221 */ /* 0x000fe20000010100 */
[----:B------:R-:W-:-:S02]  /*11670*/  HADD2.F32 R42, -RZ, R6.H1_H1 ;  /* 0x30000006ff2a7230 */ /* 0x000fc40000004100 */
[--C-:B------:R-:W-:Y:S02]  /*11680*/  HADD2.F32 R6, -RZ, R7.reuse.H0_H0 ;  /* 0x20000007ff067230 */ /* 0x100fe40000004100 */
[----:B------:R-:W-:Y:S02]  /*11690*/  HADD2.F32 R7, -RZ, R7.H1_H1 ;  /* 0x30000007ff077230 */ /* 0x000fe40000004100 */
[----:B------:R-:W-:Y:S01]  /*116a0*/  HADD2.F32 R51, -RZ, R20.H1_H1 ;  /* 0x30000014ff337230 */ /* 0x000fe20000004100 */
[----:B------:R-:W-:Y:S01]  /*116b0*/  @!P1 FADD.FTZ R41, -R41, -RZ ;  /* 0x800000ff29299221 */ /* 0x000fe20000010100 */
[----:B------:R-:W-:Y:S01]  /*116c0*/  HADD2.F32 R20, -RZ, R21.H1_H1 ;  /* 0x30000015ff147230 */ /* 0x000fe20000004100 */
[----:B------:R-:W-:Y:S01]  /*116d0*/  FMUL.FTZ R43, R43, R8 ;  /* 0x000000082b2b7220 */ /* 0x000fe20000410000 */
[----:B------:R-:W-:Y:S01]  /*116e0*/  HADD2.F32 R8, -RZ, R22.H0_H0 ;  /* 0x20000016ff087230 */ /* 0x000fe20000004100 */
[----:B------:R-:W-:Y:S01]  /*116f0*/  FMUL.FTZ R45, R45, R4 ;  /* 0x000000042d2d7220 */ /* 0x000fe20000410000 */
[----:B------:R-:W-:Y:S01]  /*11700*/  HADD2.F32 R4, -RZ, R23.H1_H1 ;  /* 0x30000017ff047230 */ /* 0x000fe20000004100 */
[----:B------:R-:W-:-:S02]  /*11710*/  @!P1 FADD.FTZ R5, -R5, -RZ ;  /* 0x800000ff05059221 */ /* 0x000fc40000010100 */
[----:B------:R-:W-:Y:S02]  /*11720*/  @!P1 FADD.FTZ R7, -R7, -RZ ;  /* 0x800000ff07079221 */ /* 0x000fe40000010100 */
[----:B------:R-:W-:Y:S01]  /*11730*/  FMUL.FTZ R20, R20, R41 ;  /* 0x0000002914147220 */ /* 0x000fe20000410000 */
[----:B------:R-:W-:Y:S01]  /*11740*/  HADD2.F32 R41, -RZ, R22.H1_H1 ;  /* 0x30000016ff297230 */ /* 0x000fe20000004100 */
[----:B------:R-:W-:Y:S01]  /*11750*/  @!P1 FADD.FTZ R40, -R40, -RZ ;  /* 0x800000ff28289221 */ /* 0x000fe20000010100 */
[----:B------:R-:W-:Y:S01]  /*11760*/  HADD2.F32 R21, -RZ, R23.H0_H0 ;  /* 0x20000017ff157230 */ /* 0x000fe20000004100 */
[----:B------:R-:W-:Y:S02]  /*11770*/  @!P1 FADD.FTZ R42, -R42, -RZ ;  /* 0x800000ff2a2a9221 */ /* 0x000fe40000010100 */
[----:B------:R-:W-:Y:S01]  /*11780*/  FMUL.FTZ R5, R8, R5 ;  /* 0x0000000508057220 */ /* 0x000fe20000410000 */
[----:B----4-:R-:W-:Y:S01]  /*11790*/  HADD2.F32 R8, -RZ, R12.H0_H0 ;  /* 0x2000000cff087230 */ /* 0x010fe20000004100 */
[----:B------:R-:W-:Y:S01]  /*117a0*/  FMUL.FTZ R7, R4, R7 ;  /* 0x0000000704077220 */ /* 0x000fe20000410000 */
[----:B-----5:R-:W-:Y:S01]  /*117b0*/  HADD2.F32 R4, -RZ, R24.H0_H0 ;  /* 0x20000018ff047230 */ /* 0x020fe20000004100 */
[----:B------:R-:W-:-:S02]  /*117c0*/  @!P1 FADD.FTZ R6, -R6, -RZ ;  /* 0x800000ff06069221 */ /* 0x000fc40000010100 */
[----:B------:R-:W-:Y:S01]  /*117d0*/  FMUL.FTZ R51, R51, R40 ;  /* 0x0000002833337220 */ /* 0x000fe20000410000 */
[--C-:B------:R-:W-:Y:S01]  /*117e0*/  HADD2.F32 R40, -RZ, R14.reuse.H0_H0 ;  /* 0x2000000eff287230 */ /* 0x100fe20000004100 */
[----:B------:R-:W-:Y:S01]  /*117f0*/  FMUL.FTZ R42, R41, R42 ;  /* 0x0000002a292a7220 */ /* 0x000fe20000410000 */
[----:B------:R-:W-:Y:S01]  /*11800*/  HADD2.F32 R41, -RZ, R14.H1_H1 ;  /* 0x3000000eff297230 */ /* 0x000fe20000004100 */
[----:B------:R-:W-:Y:S01]  /*11810*/  FMUL.FTZ R6, R21, R6 ;  /* 0x0000000615067220 */ /* 0x000fe20000410000 */
[----:B------:R-:W-:Y:S01]  /*11820*/  HADD2.F32 R21, -RZ, R12.H1_H1 ;  /* 0x3000000cff157230 */ /* 0x000fe20000004100 */
[----:B------:R-:W-:Y:S01]  /*11830*/  FFMA.FTZ R4, R4, R8, R43 ;  /* 0x0000000804047223 */ /* 0x000fe2000001002b */
[--C-:B------:R-:W-:Y:S02]  /*11840*/  HADD2.F32 R23, -RZ, R15.reuse.H0_H0 ;  /* 0x2000000fff177230 */ /* 0x100fe40000004100 */
[----:B------:R-:W-:Y:S02]  /*11850*/  HADD2.F32 R14, -RZ, R15.H1_H1 ;  /* 0x3000000fff0e7230 */ /* 0x000fe40000004100 */
[----:B------:R-:W-:-:S02]  /*11860*/  HADD2.F32 R22, -RZ, R25.H0_H0 ;  /* 0x20000019ff167230 */ /* 0x000fc40000004100 */
[----:B------:R-:W-:Y:S02]  /*11870*/  HADD2.F32 R12, -RZ, R13.H0_H0 ;  /* 0x2000000dff0c7230 */ /* 0x000fe40000004100 */
[----:B------:R-:W-:Y:S02]  /*11880*/  HADD2.F32 R8, -RZ, R26.H0_H0 ;  /* 0x2000001aff087230 */ /* 0x000fe40000004100 */
[----:B------:R-:W-:Y:S02]  /*11890*/  HADD2.F32 R15, -RZ, R27.H0_H0 ;  /* 0x2000001bff0f7230 */ /* 0x000fe40000004100 */
[----:B------:R-:W-:Y:S02]  /*118a0*/  HADD2.F32 R24, -RZ, R24.H1_H1 ;  /* 0x30000018ff187230 */ /* 0x000fe40000004100 */
[----:B------:R-:W-:Y:S02]  /*118b0*/  HADD2.F32 R13, -RZ, R13.H1_H1 ;  /* 0x3000000dff0d7230 */ /* 0x000fe40000004100 */
[----:B------:R-:W-:-:S02]  /*118c0*/  HADD2.F32 R25, -RZ, R25.H1_H1 ;  /* 0x30000019ff197230 */ /* 0x000fc40000004100 */
[----:B------:R-:W-:Y:S02]  /*118d0*/  HADD2.F32 R26, -RZ, R26.H1_H1 ;  /* 0x3000001aff1a7230 */ /* 0x000fe40000004100 */
[----:B------:R-:W-:Y:S01]  /*118e0*/  HADD2.F32 R27, -RZ, R27.H1_H1 ;  /* 0x3000001bff1b7230 */ /* 0x000fe20000004100 */
[----:B------:R-:W-:Y:S02]  /*118f0*/  FFMA.FTZ R21, R24, R21, R51 ;  /* 0x0000001518157223 */ /* 0x000fe40000010033 */
[----:B------:R-:W-:Y:S02]  /*11900*/  FFMA.FTZ R12, R22, R12, R45 ;  /* 0x0000000c160c7223 */ /* 0x000fe4000001002d */
[----:B------:R-:W-:Y:S02]  /*11910*/  FFMA.FTZ R13, R25, R13, R20 ;  /* 0x0000000d190d7223 */ /* 0x000fe40000010014 */
[----:B------:R-:W-:Y:S02]  /*11920*/  FFMA.FTZ R5, R8, R40, R5 ;  /* 0x0000002808057223 */ /* 0x000fe40000010005 */
[----:B------:R-:W-:-:S02]  /*11930*/  FFMA.FTZ R26, R26, R41, R42 ;  /* 0x000000291a1a7223 */ /* 0x000fc4000001002a */
[----:B------:R-:W-:Y:S02]  /*11940*/  FFMA.FTZ R6, R15, R23, R6 ;  /* 0x000000170f067223 */ /* 0x000fe40000010006 */
[----:B------:R-:W-:Y:S01]  /*11950*/  FFMA.FTZ R7, R27, R14, R7 ;  /* 0x0000000e1b077223 */ /* 0x000fe20000010007 */
[----:B------:R-:W-:Y:S02]  /*11960*/  F2FP.PACK_AB R24, R21, R4 ;  /* 0x000000041518723e */ /* 0x000fe400000000ff */
[----:B------:R-:W-:Y:S02]  /*11970*/  F2FP.PACK_AB R25, R13, R12 ;  /* 0x0000000c0d19723e */ /* 0x000fe400000000ff */
[----:B------:R-:W-:Y:S02]  /*11980*/  F2FP.PACK_AB R26, R26, R5 ;  /* 0x000000051a1a723e */ /* 0x000fe400000000ff */
[----:B------:R-:W-:Y:S02]  /*11990*/  F2FP.PACK_AB R27, R7, R6 ;  /* 0x00000006071b723e */ /* 0x000fe400000000ff */
.L_x_1039:
[----:B------:R-:W-:Y:S05]  /*119a0*/  BSYNC B0 ;  /* 0x0000000000007941 */ /* 0x000fea0003800000 */
.L_x_1038:
[----:B-----5:R1:W-:Y:S02]  /*119b0*/  STS.128 [R235+0x2000], R24 ;  /* 0x00200018eb007388 */ /* 0x0203e40000000c00 */
.L_x_1033:
[----:B------:R-:W-:Y:S05]  /*119c0*/  BSYNC B2 ;  /* 0x0000000000027941 */ /* 0x000fea0003800000 */
.L_x_1032:
[----:B------:R-:W-:Y:S01]  /*119d0*/  IADD3 R8, R212, 0x10, RZ ;  /* 0x00000010d4087810 */ /* 0x000fe20007ffe0ff */
[----:B------:R-:W-:Y:S03]  /*119e0*/  BSSY B2, `(.L_x_1040) ;  /* 0x00000bd000027945 */ /* 0x000fe60003800000 */
[----:B------:R-:W-:-:S04]  /*119f0*/  ISETP.GE.AND P0, PT, R8, R31, PT ;  /* 0x0000001f0800720c */ /* 0x000fc80003f06270 */
[----:B------:R-:W-:-:S13]  /*11a00*/  ISETP.LT.OR P0, PT, R147, -0x87, P0 ;  /* 0xffffff799300780c */ /* 0x000fda0000701670 */
[----:B------:R-:W-:Y:S05]  /*11a10*/  @P0 BRA `(.L_x_1041) ;  /* 0x00000b9000000947 */ /* 0x000fea0003800000 */
[----:B------:R-:W-:Y:S01]  /*11a20*/  ISETP.GE.AND P0, PT, R18, R2, PT ;  /* 0x000000021200720c */ /* 0x000fe20003f06270 */
[----:B------:R-:W-:-:S12]  /*11a30*/  BSSY B1, `(.L_x_1042) ;  /* 0x000005b000017945 */ /* 0x000fd80003800000 */
[----:B------:R1:W-:Y:S01]  /*11a40*/  @P0 STS.128 [R235+0x800], RZ ;  /* 0x000800ffeb000388 */ /* 0x0003e20000000c00 */
[----:B------:R-:W-:Y:S05]  /*11a50*/  @P0 BRA `(.L_x_1043) ;  /* 0x0000058000000947 */ /* 0x000fea0003800000 */
[----:B-1-3--:R1:W5:Y:S01]  /*11a60*/  LD.E.128 R24, [R38.64] ;  /* 0x0000000626187980 */ /* 0x00a362000c101d00 */
[----:B------:R-:W-:Y:S01]  /*11a70*/  ISETP.GE.AND P0, PT, R18, R0, PT ;  /* 0x000000001200720c */ /* 0x000fe20003f06270 */
[----:B------:R-:W-:-:S12]  /*11a80*/  BSSY B0, `(.L_x_1044) ;  /* 0x0000054000007945 */ /* 0x000fd80003800000 */
[----:B------:R-:W-:Y:S05]  /*11a90*/  @P0 BRA `(.L_x_1045) ;  /* 0x0000052000000947 */ /* 0x000fea0003800000 */
[-C--:B------:R-:W-:Y:S02]  /*11aa0*/  ISETP.GE.AND P0, PT, R18, R3.reuse, PT ;  /* 0x000000031200720c */ /* 0x080fe40003f06270 */
[----:B------:R-:W-:Y:S02]  /*11ab0*/  MOV R5, RZ ;  /* 0x000000ff00057202 */ /* 0x000fe40000000f00 */
[C---:B------:R-:W-:Y:S02]  /*11ac0*/  IADD3 R13, P1, R30.reuse, R16, RZ ;  /* 0x000000101e0d7210 */ /* 0x040fe40007f3e0ff */
[----:B------:R-:W-:Y:S02]  /*11ad0*/  MOV R15, R3 ;  /* 0x00000003000f7202 */ /* 0x000fe40000000f00 */
[----:B------:R-:W-:-:S05]  /*11ae0*/  LEA.HI.X.SX32 R12, R30, R17, 0x1, P1 ;  /* 0x000000111e0c7211 */ /* 0x000fca00008f0eff */
        /* <DEDUP_REMOVED lines=10> */
[----:B--2---:R-:W2:Y:S01]  /*11b90*/  LD.E.128 R4, [R4.64] ;  /* 0x0000000604047980 */ /* 0x004ea2000c101d00 */
[----:B------:R-:W-:-:S04]  /*11ba0*/  IADD3 R13, P1, R14, R13, RZ ;  /* 0x0000000d0e0d7210 */ /* 0x000fc80007f3e0ff */
[----:B------:R-:W-:Y:S02]  /*11bb0*/  LEA.HI.X.SX32 R12, R14, R12, 0x1, P1 ;  /* 0x0000000c0e0c7211 */ /* 0x000fe400008f0eff */
[----:B------:R-:W-:-:S04]  /*11bc0*/  LEA R14, P1, R13, R28, 0x1 ;  /* 0x0000001c0d0e7211 */ /* 0x000fc800078208ff */
[----:B------:R-:W-:-:S06]  /*11bd0*/  LEA.HI.X R15, R13, R29, R12, 0x1, P1 ;  /* 0x0000001d0d0f7211 */ /* 0x000fcc00008f0c0c */
[----:B----4-:R-:W4:Y:S01]  /*11be0*/  LD.E.128 R12, [R14.64] ;  /* 0x000000060e0c7980 */ /* 0x010f22000c101d00 */
[----:B---3--:R-:W-:Y:S01]  /*11bf0*/  MOV R40, R23 ;  /* 0x0000001700287202 */ /* 0x008fe20000000f00 */
[----:B------:R-:W-:Y:S02]  /*11c00*/  HADD2.F32 R44, -RZ, R20.H0_H0 ;  /* 0x20000014ff2c7230 */ /* 0x000fe40000004100 */
[--C-:B--2---:R-:W-:Y:S02]  /*11c10*/  HADD2.F32 R23, -RZ, R4.reuse.H0_H0 ;  /* 0x20000004ff177230 */ /* 0x104fe40000004100 */
[----:B------:R-:W-:Y:S02]  /*11c20*/  HADD2.F32 R41, -RZ, R4.H1_H1 ;  /* 0x30000004ff297230 */ /* 0x000fe40000004100 */
[--C-:B------:R-:W-:Y:S01]  /*11c30*/  HADD2.F32 R4, -RZ, R5.reuse.H0_H0 ;  /* 0x20000005ff047230 */ /* 0x100fe20000004100 */
[----:B------:R-:W-:Y:S01]  /*11c40*/  @!P0 FADD.FTZ R23, -R23, -RZ ;  /* 0x800000ff17178221 */ /* 0x000fe20000010100 */
[----:B------:R-:W-:-:S02]  /*11c50*/  HADD2.F32 R42, -RZ, R5.H1_H1 ;  /* 0x30000005ff2a7230 */ /* 0x000fc40000004100 */
[--C-:B------:R-:W-:Y:S02]  /*11c60*/  HADD2.F32 R5, -RZ, R6.reuse.H0_H0 ;  /* 0x20000006ff057230 */ /* 0x100fe40000004100 */
[----:B------:R-:W-:Y:S02]  /*11c70*/  HADD2.F32 R43, -RZ, R6.H1_H1 ;  /* 0x30000006ff2b7230 */ /* 0x000fe40000004100 */
[----:B------:R-:W-:Y:S01]  /*11c80*/  HADD2.F32 R6, -RZ, R7.H0_H0 ;  /* 0x20000007ff067230 */ /* 0x000fe20000004100 */
[----:B------:R-:W-:Y:S01]  /*11c90*/  @!P0 FADD.FTZ R4, -R4, -RZ ;  /* 0x800000ff04048221 */ /* 0x000fe20000010100 */
[----:B------:R-:W-:Y:S01]  /*11ca0*/  HADD2.F32 R45, -RZ, R21.H0_H0 ;  /* 0x20000015ff2d7230 */ /* 0x000fe20000004100 */
[----:B------:R-:W-:Y:S01]  /*11cb0*/  FMUL.FTZ R44, R44, R23 ;  /* 0x000000172c2c7220 */ /* 0x000fe20000410000 */
[----:B------:R-:W-:Y:S01]  /*11cc0*/  HADD2.F32 R20, -RZ, R20.H1_H1 ;  /* 0x30000014ff147230 */ /* 0x000fe20000004100 */
[----:B------:R-:W-:Y:S01]  /*11cd0*/  @!P0 FADD.FTZ R41, -R41, -RZ ;  /* 0x800000ff29298221 */ /* 0x000fe20000010100 */
[----:B------:R-:W-:Y:S01]  /*11ce0*/  HADD2.F32 R23, -RZ, R40.H0_H0 ;  /* 0x20000028ff177230 */ /* 0x000fe20000004100 */
[----:B------:R-:W-:Y:S01]  /*11cf0*/  @!P0 FADD.FTZ R6, -R6, -RZ ;  /* 0x800000ff06068221 */ /* 0x000fe20000010100 */
[----:B------:R-:W-:Y:S01]  /*11d00*/  HADD2.F32 R7, -RZ, R7.H1_H1 ;  /* 0x30000007ff077230 */ /* 0x000fe20000004100 */
[----:B------:R-:W-:Y:S01]  /*11d10*/  FMUL.FTZ R45, R45, R4 ;  /* 0x000000042d2d7220 */ /* 0x000fe20000410000 */
[----:B------:R-:W-:Y:S01]  /*11d20*/  HADD2.F32 R4, -RZ, R22.H0_H0 ;  /* 0x20000016ff047230 */ /* 0x000fe20000004100 */
[----:B------:R-:W-:Y:S01]  /*11d30*/  FMUL.FTZ R20, R20, R41 ;  /* 0x0000002914147220 */ /* 0x000fe20000410000 */
[----:B------:R-:W-:Y:S01]  /*11d40*/  HADD2.F32 R21, -RZ, R21.H1_H1 ;  /* 0x30000015ff157230 */ /* 0x000fe20000004100 */
[----:B------:R-:W-:Y:S01]  /*11d50*/  @!P0 FADD.FTZ R5, -R5, -RZ ;  /* 0x800000ff05058221 */ /* 0x000fe20000010100 */
[--C-:B-----5:R-:W-:Y:S01]  /*11d60*/  HADD2.F32 R41, -RZ, R24.reuse.H1_H1 ;  /* 0x30000018ff297230 */ /* 0x120fe20000004100 */
[----:B------:R-:W-:Y:S01]  /*11d70*/  FMUL.FTZ R6, R23, R6 ;  /* 0x0000000617067220 */ /* 0x000fe20000410000 */
[----:B------:R-:W-:Y:S01]  /*11d80*/  HADD2.F32 R23, -RZ, R24.H0_H0 ;  /* 0x20000018ff177230 */ /* 0x000fe20000004100 */
[----:B------:R-:W-:Y:S01]  /*11d90*/  @!P0 FADD.FTZ R42, -R42, -RZ ;  /* 0x800000ff2a2a8221 */ /* 0x000fe20000010100 */
[----:B------:R-:W-:Y:S01]  /*11da0*/  HADD2.F32 R22, -RZ, R22.H1_H1 ;  /* 0x30000016ff167230 */ /* 0x000fe20000004100 */
[----:B------:R-:W-:Y:S01]  /*11db0*/  @!P0 FADD.FTZ R43, -R43, -RZ ;  /* 0x800000ff2b2b8221 */ /* 0x000fe20000010100 */
[----:B------:R-:W-:Y:S01]  /*11dc0*/  HADD2.F32 R40, -RZ, R40.H1_H1 ;  /* 0x30000028ff287230 */ /* 0x000fe20000004100 */
[----:B------:R-:W-:Y:S01]  /*11dd0*/  @!P0 FADD.FTZ R7, -R7, -RZ ;  /* 0x800000ff07078221 */ /* 0x000fe20000010100 */
        /* <DEDUP_REMOVED lines=8> */
[--C-:B------:R-:W-:Y:S01]  /*11e60*/  HADD2.F32 R13, -RZ, R15.reuse.H0_H0 ;  /* 0x2000000fff0d7230 */ /* 0x100fe20000004100 */
[----:B------:R-:W-:Y:S01]  /*11e70*/  FFMA.FTZ R41, R41, R24, R20 ;  /* 0x0000001829297223 */ /* 0x000fe20000010014 */
[----:B------:R-:W-:-:S02]  /*11e80*/  HADD2.F32 R46, -RZ, R15.H1_H1 ;  /* 0x3000000fff2e7230 */ /* 0x000fc40000004100 */
[----:B------:R-:W-:Y:S02]  /*11e90*/  HADD2.F32 R22, -RZ, R25.H0_H0 ;  /* 0x20000019ff167230 */ /* 0x000fe40000004100 */
[----:B------:R-:W-:Y:S02]  /*11ea0*/  HADD2.F32 R40, -RZ, R14.H0_H0 ;  /* 0x2000000eff287230 */ /* 0x000fe40000004100 */
[----:B------:R-:W-:Y:S02]  /*11eb0*/  HADD2.F32 R15, -RZ, R26.H0_H0 ;  /* 0x2000001aff0f7230 */ /* 0x000fe40000004100 */
[----:B------:R-:W-:Y:S02]  /*11ec0*/  HADD2.F32 R20, -RZ, R27.H0_H0 ;  /* 0x2000001bff147230 */ /* 0x000fe40000004100 */
        /* <DEDUP_REMOVED lines=15> */
.L_x_1045:
[----:B------:R-:W-:Y:S05]  /*11fc0*/  BSYNC B0 ;  /* 0x0000000000007941 */ /* 0x000fea0003800000 */
.L_x_1044:
[----:B-----5:R3:W-:Y:S02]  /*11fd0*/  STS.128 [R235+0x800], R24 ;  /* 0x00080018eb007388 */ /* 0x0207e40000000c00 */
.L_x_1043:
[----:B------:R-:W-:Y:S05]  /*11fe0*/  BSYNC B1 ;  /* 0x0000000000017941 */ /* 0x000fea0003800000 */
.L_x_1042:
[----:B------:R-:W-:-:S13]  /*11ff0*/  ISETP.GE.AND P0, PT, R9, R2, PT ;  /* 0x000000020900720c */ /* 0x000fda0003f06270 */
[----:B------:R1:W-:Y:S01]  /*12000*/  @P0 STS.128 [R235+0x2800], RZ ;  /* 0x002800ffeb000388 */ /* 0x0003e20000000c00 */
[----:B------:R-:W-:Y:S05]  /*12010*/  @P0 BRA `(.L_x_1041) ;  /* 0x0000059000000947 */ /* 0x000fea0003800000 */
[----:B-1-3--:R1:W5:Y:S01]  /*12020*/  LD.E.128 R24, [R38.64+0x80] ;  /* 0x0000800626187980 */ /* 0x00a362000c101d00 */
[----:B------:R-:W-:Y:S01]  /*12030*/  ISETP.GE.AND P0, PT, R9, R0, PT ;  /* 0x000000000900720c */ /* 0x000fe20003f06270 */
[----:B------:R-:W-:-:S12]  /*12040*/  BSSY B0, `(.L_x_1046) ;  /* 0x0000055000007945 */ /* 0x000fd80003800000 */
[----:B------:R-:W-:Y:S05]  /*12050*/  @P0 BRA `(.L_x_1047) ;  /* 0x0000053000000947 */ /* 0x000fea0003800000 */
[-C--:B------:R-:W-:Y:S02]  /*12060*/  ISETP.GE.AND P0, PT, R9, R3.reuse, PT ;  /* 0x000000030900720c */ /* 0x080fe40003f06270 */
[----:B------:R-:W-:Y:S02]  /*12070*/  IADD3 R12, R30, 0x40, RZ ;  /* 0x000000401e0c7810 */ /* 0x000fe40007ffe0ff */
[----:B------:R-:W-:Y:S02]  /*12080*/  MOV R5, RZ ;  /* 0x000000ff00057202 */ /* 0x000fe40000000f00 */
[C---:B------:R-:W-:Y:S02]  /*12090*/  IADD3 R13, P1, R12.reuse, R16, RZ ;  /* 0x000000100c0d7210 */ /* 0x040fe40007f3e0ff */
[----:B------:R-:W-:Y:S02]  /*120a0*/  MOV R15, R3 ;  /* 0x00000003000f7202 */ /* 0x000fe40000000f00 */
[----:B------:R-:W-:-:S03]  /*120b0*/  LEA.HI.X.SX32 R12, R12, R17, 0x1, P1 ;  /* 0x000000110c0c7211 */ /* 0x000fc600008f0eff */
[C---:B------:R-:W-:Y:S02]  /*120c0*/  @P0 IADD3 R5, -R3.reuse, RZ, RZ ;  /* 0x000000ff03050210 */ /* 0x040fe40007ffe1ff */
[----:B------:R-:W-:Y:S02]  /*120d0*/  @P0 IADD3 R15, -R3, RZ, RZ ;  /* 0x000000ff030f0210 */ /* 0x000fe40007ffe1ff */
[----:B------:R-:W-:-:S03]  /*120e0*/  IADD3 R7, P1, R5, R13, RZ ;  /* 0x0000000d05077210 */ /* 0x000fc60007f3e0ff */
[----:B------:R-:W-:Y:S01]  /*120f0*/  IMAD.WIDE R20, R15, 0x2, R38 ;  /* 0x000000020f147825 */ /* 0x000fe200078e0226 */
[----:B------:R-:W-:Y:S02]  /*12100*/  LEA.HI.X.SX32 R5, R5, R12, 0x1, P1 ;  /* 0x0000000c05057211 */ /* 0x000fe400008f0eff */
[C---:B------:R-:W-:Y:S02]  /*12110*/  LEA R4, P1, R7.reuse, R32, 0x1 ;  /* 0x0000002007047211 */ /* 0x040fe400078208ff */
[----:B------:R-:W-:Y:S01]  /*12120*/  MOV R14, RZ ;  /* 0x000000ff000e7202 */ /* 0x000fe20000000f00 */
[----:B------:R-:W3:Y:S01]  /*12130*/  LD.E.128 R20, [R20.64+0x80] ;  /* 0x0000800614147980 */ /* 0x000ee2000c101d00 */
        /* <DEDUP_REMOVED lines=11> */
[----:B-1----:R-:W-:Y:S02]  /*121f0*/  HADD2.F32 R38, -RZ, R4.H1_H1 ;  /* 0x30000004ff267230 */ /* 0x002fe40000004100 */
[--C-:B------:R-:W-:Y:S02]  /*12200*/  HADD2.F32 R4, -RZ, R5.reuse.H0_H0 ;  /* 0x20000005ff047230 */ /* 0x100fe40000004100 */
[----:B------:R-:W-:-:S02]  /*12210*/  HADD2.F32 R39, -RZ, R5.H1_H1 ;  /* 0x30000005ff277230 */ /* 0x000fc40000004100 */
[--C-:B------:R-:W-:Y:S01]  /*12220*/  HADD2.F32 R5, -RZ, R6.reuse.H0_H0 ;  /* 0x20000006ff057230 */ /* 0x100fe20000004100 */
[----:B------:R-:W-:Y:S01]  /*12230*/  @!P0 FADD.FTZ R4, -R4, -RZ ;  /* 0x800000ff04048221 */ /* 0x000fe20000010100 */
[----:B------:R-:W-:Y:S02]  /*12240*/  HADD2.F32 R40, -RZ, R6.H1_H1 ;  /* 0x30000006ff287230 */ /* 0x000fe40000004100 */
[----:B------:R-:W-:Y:S01]  /*12250*/  HADD2.F32 R6, -RZ, R7.H0_H0 ;  /* 0x20000007ff067230 */ /* 0x000fe20000004100 */
[----:B------:R-:W-:Y:S01]  /*12260*/  FMUL.FTZ R41, R41, R4 ;  /* 0x0000000429297220 */ /* 0x000fe20000410000 */
[--C-:B------:R-:W-:Y:S02]  /*12270*/  HADD2.F32 R42, -RZ, R20.reuse.H0_H0 ;  /* 0x20000014ff2a7230 */ /* 0x100fe40000004100 */
[----:B------:R-:W-:Y:S01]  /*12280*/  HADD2.F32 R43, -RZ, R20.H1_H1 ;  /* 0x30000014ff2b7230 */ /* 0x000fe20000004100 */
[----:B------:R-:W-:Y:S01]  /*12290*/  @!P0 FADD.FTZ R23, -R23, -RZ ;  /* 0x800000ff17178221 */ /* 0x000fe20000010100 */
[----:B------:R-:W-:Y:S01]  /*122a0*/  HADD2.F32 R20, -RZ, R21.H1_H1 ;  /* 0x30000015ff147230 */ /* 0x000fe20000004100 */
[----:B------:R-:W-:Y:S01]  /*122b0*/  @!P0 FADD.FTZ R5, -R5, -RZ ;  /* 0x800000ff05058221 */ /* 0x000fe20000010100 */
[----:B------:R-:W-:Y:S01]  /*122c0*/  HADD2.F32 R7, -RZ, R7.H1_H1 ;  /* 0x30000007ff077230 */ /* 0x000fe20000004100 */
[----:B------:R-:W-:Y:S01]  /*122d0*/  @!P0 FADD.FTZ R6, -R6, -RZ ;  /* 0x800000ff06068221 */ /* 0x000fe20000010100 */
[----:B------:R-:W-:-:S02]  /*122e0*/  HADD2.F32 R4, -RZ, R22.H0_H0 ;  /* 0x20000016ff047230 */ /* 0x000fc40000004100 */
[--C-:B------:R-:W-:Y:S01]  /*122f0*/  HADD2.F32 R21, -RZ, R30.reuse.H0_H0 ;  /* 0x2000001eff157230 */ /* 0x100fe20000004100 */
[----:B------:R-:W-:Y:S01]  /*12300*/  FMUL.FTZ R42, R42, R23 ;  /* 0x000000172a2a7220 */ /* 0x000fe20000410000 */
[----:B------:R-:W-:Y:S01]  /*12310*/  HADD2.F32 R30, -RZ, R30.H1_H1 ;  /* 0x3000001eff1e7230 */ /* 0x000fe20000004100 */
[----:B------:R-:W-:Y:S01]  /*12320*/  @!P0 FADD.FTZ R7, -R7, -RZ ;  /* 0x800000ff07078221 */ /* 0x000fe20000010100 */
[----:B------:R-:W-:Y:S01]  /*12330*/  HADD2.F32 R23, -RZ, R22.H1_H1 ;  /* 0x30000016ff177230 */ /* 0x000fe20000004100 */
[----:B------:R-:W-:Y:S01]  /*12340*/  FMUL.FTZ R5, R4, R5 ;  /* 0x0000000504057220 */ /* 0x000fe20000410000 */
[----:B----4-:R-:W-:Y:S01]  /*12350*/  HADD2.F32 R4, -RZ, R12.H0_H0 ;  /* 0x2000000cff047230 */ /* 0x010fe20000004100 */
[----:B------:R-:W-:Y:S01]  /*12360*/  FMUL.FTZ R6, R21, R6 ;  /* 0x0000000615067220 */ /* 0x000fe20000410000 */
[----:B-----5:R-:W-:Y:S01]  /*12370*/  HADD2.F32 R21, -RZ, R24.H0_H0 ;  /* 0x20000018ff157230 */ /* 0x020fe20000004100 */
[----:B------:R-:W-:Y:S02]  /*12380*/  @!P0 FADD.FTZ R39, -R39, -RZ ;  /* 0x800000ff27278221 */ /* 0x000fe40000010100 */
[----:B------:R-:W-:Y:S01]  /*12390*/  @!P0 FADD.FTZ R40, -R40, -RZ ;  /* 0x800000ff28288221 */ /* 0x000fe20000010100 */
[--C-:B------:R-:W-:Y:S01]  /*123a0*/  HADD2.F32 R45, -RZ, R14.reuse.H1_H1 ;  /* 0x3000000eff2d7230 */ /* 0x100fe20000004100 */
[----:B------:R-:W-:Y:S01]  /*123b0*/  FMUL.FTZ R7, R30, R7 ;  /* 0x000000071e077220 */ /* 0x000fe20000410000 */
[----:B------:R-:W-:Y:S01]  /*123c0*/  HADD2.F32 R30, -RZ, R14.H0_H0 ;  /* 0x2000000eff1e7230 */ /* 0x000fe20000004100 */
[----:B------:R-:W-:Y:S01]  /*123d0*/  @!P0 FADD.FTZ R38, -R38, -RZ ;  /* 0x800000ff26268221 */ /* 0x000fe20000010100 */
[--C-:B------:R-:W-:Y:S01]  /*123e0*/  HADD2.F32 R14, -RZ, R15.reuse.H1_H1 ;  /* 0x3000000fff0e7230 */ /* 0x100fe20000004100 */
[----:B------:R-:W-:Y:S01]  /*123f0*/  FMUL.FTZ R20, R20, R39 ;  /* 0x0000002714147220 */ /* 0x000fe20000410000 */
[----:B------:R-:W-:Y:S01]  /*12400*/  HADD2.F32 R39, -RZ, R15.H0_H0 ;  /* 0x2000000fff277230 */ /* 0x000fe20000004100 */
[----:B------:R-:W-:Y:S01]  /*12410*/  FMUL.FTZ R40, R23, R40 ;  /* 0x0000002817287220 */ /* 0x000fe20000410000 */
[----:B------:R-:W-:Y:S01]  /*12420*/  HADD2.F32 R23, -RZ, R12.H1_H1 ;  /* 0x3000000cff177230 */ /* 0x000fe20000004100 */
[----:B------:R-:W-:Y:S01]  /*12430*/  FFMA.FTZ R4, R21, R4, R42 ;  /* 0x0000000415047223 */ /* 0x000fe2000001002a */
[----:B------:R-:W-:-:S02]  /*12440*/  HADD2.F32 R22, -RZ, R25.H0_H0 ;  /* 0x20000019ff167230 */ /* 0x000fc40000004100 */
[----:B------:R-:W-:Y:S02]  /*12450*/  HADD2.F32 R12, -RZ, R13.H0_H0 ;  /* 0x2000000dff0c7230 */ /* 0x000fe40000004100 */
[----:B------:R-:W-:Y:S02]  /*12460*/  HADD2.F32 R15, -RZ, R26.H0_H0 ;  /* 0x2000001aff0f7230 */ /* 0x000fe40000004100 */
[----:B------:R-:W-:Y:S01]  /*12470*/  HADD2.F32 R21, -RZ, R27.H0_H0 ;  /* 0x2000001bff157230 */ /* 0x000fe20000004100 */
[----:B------:R-:W-:Y:S01]  /*12480*/  FMUL.FTZ R43, R43, R38 ;  /* 0x000000262b2b7220 */ /* 0x000fe20000410000 */
        /* <DEDUP_REMOVED lines=16> */
.L_x_1047:
[----:B------:R-:W-:Y:S05]  /*12590*/  BSYNC B0 ;  /* 0x0000000000007941 */ /* 0x000fea0003800000 */
.L_x_1046:
[----:B-----5:R3:W-:Y:S02]  /*125a0*/  STS.128 [R235+0x2800], R24 ;  /* 0x00280018eb007388 */ /* 0x0207e40000000c00 */
.L_x_1041:
[----:B------:R-:W-:Y:S05]  /*125b0*/  BSYNC B2 ;  /* 0x0000000000027941 */ /* 0x000fea0003800000 */
.L_x_1040:
        /* <DEDUP_REMOVED lines=14> */
[----:B------:R-:W-:Y:S02]  /*126a0*/  SHF.L.U32 R12, R3, 0x5, RZ ;  /* 0x00000005030c7819 */ /* 0x000fe400000006ff */
        /* <DEDUP_REMOVED lines=81> */
.L_x_1053:
[----:B------:R-:W-:Y:S05]  /*12bc0*/  BSYNC B0 ;  /* 0x0000000000007941 */ /* 0x000fea0003800000 */
.L_x_1052:
[----:B-----5:R3:W-:Y:S02]  /*12bd0*/  STS.128 [R235+0x1000], R24 ;  /* 0x00100018eb007388 */ /* 0x0207e40000000c00 */
.L_x_1051:
[----:B------:R-:W-:Y:S05]  /*12be0*/  BSYNC B1 ;  /* 0x0000000000017941 */ /* 0x000fea0003800000 */
.L_x_1050:
        /* <DEDUP_REMOVED lines=8> */
[----:B------:R-:W-:Y:S02]  /*12c70*/  LEA R12, R3, 0x40, 0x5 ;  /* 0x00000040030c7811 */ /* 0x000fe400078e28ff */
        /* <DEDUP_REMOVED lines=20> */
[----:B-1-3--:R-:W-:Y:S01]  /*12dc0*/  MOV R36, R23 ;  /* 0x0000001700247202 */ /* 0x00afe20000000f00 */
        /* <DEDUP_REMOVED lines=60> */
.L_x_1055:
[----:B------:R-:W-:Y:S05]  /*13190*/  BSYNC B0 ;  /* 0x0000000000007941 */ /* 0x000fea0003800000 */
.L_x_1054:
[----:B-----5:R3:W-:Y:S02]  /*131a0*/  STS.128 [R235+0x3000], R24 ;  /* 0x00300018eb007388 */ /* 0x0207e40000000c00 */
.L_x_1049:
[----:B------:R-:W-:Y:S05]  /*131b0*/  BSYNC B2 ;  /* 0x0000000000027941 */ /* 0x000fea0003800000 */
.L_x_1048:
[----:B-1----:R-:W-:-:S04]  /*131c0*/  IADD3 R36, R212, 0x30, RZ ;  /* 0x00000030d4247810 */ /* 0x002fc80007ffe0ff */
[----:B------:R-:W-:-:S04]  /*131d0*/  ISETP.GE.AND P0, PT, R36, R31, PT ;  /* 0x0000001f2400720c */ /* 0x000fc80003f06270 */
[----:B------:R-:W-:-:S13]  /*131e0*/  ISETP.LT.OR P0, PT, R147, -0x187, P0 ;  /* 0xfffffe799300780c */ /* 0x000fda0000701670 */
[----:B------:R-:W-:Y:S05]  /*131f0*/  @P0 BRA `(.L_x_1025) ;  /* 0x0000117000000947 */ /* 0x000fea0003800000 */
[----:B------:R-:W-:Y:S01]  /*13200*/  ISETP.GE.AND P0, PT, R18, R2, PT ;  /* 0x000000021200720c */ /* 0x000fe20003f06270 */
[----:B------:R-:W-:-:S12]  /*13210*/  BSSY B1, `(.L_x_1056) ;  /* 0x000005b000017945 */ /* 0x000fd80003800000 */
[----:B------:R1:W-:Y:S01]  /*13220*/  @P0 STS.128 [R235+0x1800], RZ ;  /* 0x001800ffeb000388 */ /* 0x0003e20000000c00 */
[----:B------:R-:W-:Y:S05]  /*13230*/  @P0 BRA `(.L_x_1057) ;  /* 0x0000058000000947 */ /* 0x000fea0003800000 */
[----:B------:R1:W5:Y:S01]  /*13240*/  LD.E.128 R20, [R34.64] ;  /* 0x0000000622147980 */ /* 0x000362000c101d00 */
[----:B------:R-:W-:Y:S01]  /*13250*/  ISETP.GE.AND P0, PT, R18, R0, PT ;  /* 0x000000001200720c */ /* 0x000fe20003f06270 */
[----:B------:R-:W-:-:S12]  /*13260*/  BSSY B0, `(.L_x_1058) ;  /* 0x0000054000007945 */ /* 0x000fd80003800000 */
[----:B------:R-:W-:Y:S05]  /*13270*/  @P0 BRA `(.L_x_1059) ;  /* 0x0000052000000947 */ /* 0x000fea0003800000 */
[-C--:B------:R-:W-:Y:S01]  /*13280*/  ISETP.GE.AND P0, PT, R18, R3.reuse, PT ;  /* 0x000000031200720c */ /* 0x080fe20003f06270 */
[----:B------:R-:W-:Y:S01]  /*13290*/  IMAD R12, R3, 0x30, RZ ;  /* 0x00000030030c7824 */ /* 0x000fe200078e02ff */
[----:B------:R-:W-:Y:S02]  /*132a0*/  MOV R5, RZ ;  /* 0x000000ff00057202 */ /* 0x000fe40000000f00 */
[----:B------:R-:W-:Y:S02]  /*132b0*/  MOV R15, R3 ;  /* 0x00000003000f7202 */ /* 0x000fe40000000f00 */
[----:B------:R-:W-:-:S04]  /*132c0*/  IADD3 R13, P1, R12, R16, RZ ;  /* 0x000000100c0d7210 */ /* 0x000fc80007f3e0ff */
[----:B------:R-:W-:-:S03]  /*132d0*/  LEA.HI.X.SX32 R12, R12, R17, 0x1, P1 ;  /* 0x000000110c0c7211 */ /* 0x000fc600008f0eff */
[C---:B------:R-:W-:Y:S02]  /*132e0*/  @P0 IADD3 R5, -R3.reuse, RZ, RZ ;  /* 0x000000ff03050210 */ /* 0x040fe40007ffe1ff */
[----:B------:R-:W-:Y:S02]  /*132f0*/  @P0 IADD3 R15, -R3, RZ, RZ ;  /* 0x000000ff030f0210 */ /* 0x000fe40007ffe1ff */
[----:B------:R-:W-:Y:S02]  /*13300*/  IADD3 R7, P1, R5, R13, RZ ;  /* 0x0000000d05077210 */ /* 0x000fe40007f3e0ff */
[----:B------:R-:W-:Y:S01]  /*13310*/  MOV R14, RZ ;  /* 0x000000ff000e7202 */ /* 0x000fe20000000f00 */
[----:B---3--:R-:W-:Y:S01]  /*13320*/  IMAD.WIDE R24, R15, 0x2, R34 ;  /* 0x000000020f187825 */ /* 0x008fe200078e0222 */
[----:B------:R-:W-:Y:S02]  /*13330*/  LEA.HI.X.SX32 R5, R5, R12, 0x1, P1 ;  /* 0x0000000c05057211 */ /* 0x000fe400008f0eff */
[----:B------:R-:W-:-:S02]  /*13340*/  LEA R4, P1, R7, R32, 0x1 ;  /* 0x0000002007047211 */ /* 0x000fc400078208ff */
[----:B------:R-:W-:Y:S01]  /*13350*/  @P0 IADD3 R14, -R3, RZ, RZ ;  /* 0x000000ff030e0210 */ /* 0x000fe20007ffe1ff */
[----:B------:R-:W3:Y:S01]  /*13360*/  LD.E.128 R24, [R24.64] ;  /* 0x0000000618187980 */ /* 0x000ee2000c101d00 */
[----:B------:R-:W-:Y:S02]  /*13370*/  LEA.HI.X R5, R7, R33, R5, 0x1, P1 ;  /* 0x0000002107057211 */ /* 0x000fe400008f0c05 */
[----:B------:R-:W-:-:S04]  /*13380*/  IADD3 R13, P1, R14, R13, RZ ;  /* 0x0000000d0e0d7210 */ /* 0x000fc80007f3e0ff */
[----:B--2---:R-:W2:Y:S01]  /*13390*/  LD.E.128 R4, [R4.64] ;  /* 0x0000000604047980 */ /* 0x004ea2000c101d00 */
[----:B------:R-:W-:Y:S02]  /*133a0*/  LEA.HI.X.SX32 R12, R14, R12, 0x1, P1 ;  /* 0x0000000c0e0c7211 */ /* 0x000fe400008f0eff */
[----:B------:R-:W-:-:S04]  /*133b0*/  LEA R14, P1, R13, R28, 0x1 ;  /* 0x0000001c0d0e7211 */ /* 0x000fc800078208ff */
[----:B------:R-:W-:-:S06]  /*133c0*/  LEA.HI.X R15, R13, R29, R12, 0x1, P1 ;  /* 0x0000001d0d0f7211 */ /* 0x000fcc00008f0c0c */
[----:B----4-:R-:W4:Y:S01]  /*133d0*/  LD.E.128 R12, [R14.64] ;  /* 0x000000060e0c7980 */ /* 0x010f22000c101d00 */
[----:B---3--:R-:W-:Y:S02]  /*133e0*/  HADD2.F32 R39, -RZ, R24.H0_H0 ;  /* 0x20000018ff277230 */ /* 0x008fe40000004100 */
[----:B------:R-:W-:Y:S02]  /*133f0*/  HADD2.F32 R41, -RZ, R25.H0_H0 ;  /* 0x20000019ff297230 */ /* 0x000fe40000004100 */
[--C-:B--2---:R-:W-:Y:S02]  /*13400*/  HADD2.F32 R18, -RZ, R4.reuse.H0_H0 ;  /* 0x20000004ff127230 */ /* 0x104fe40000004100 */
        /* <DEDUP_REMOVED lines=8> */
[----:B------:R-:W-:Y:S01]  /*13490*/  HADD2.F32 R7, -RZ, R7.H1_H1 ;  /* 0x30000007ff077230 */ /* 0x000fe20000004100 */
[----:B------:R-:W-:Y:S01]  /*134a0*/  FMUL.FTZ R39, R39, R18 ;  /* 0x0000001227277220 */ /* 0x000fe20000410000 */
[----:B------:R-:W-:Y:S01]  /*134b0*/  HADD2.F32 R24, -RZ, R24.H1_H1 ;  /* 0x30000018ff187230 */ /* 0x000fe20000004100 */
[----:B------:R-:W-:Y:S01]  /*134c0*/  FMUL.FTZ R41, R41, R4 ;  /* 0x0000000429297220 */ /* 0x000fe20000410000 */
[----:B------:R-:W-:Y:S01]  /*134d0*/  HADD2.F32 R18, -RZ, R26.H0_H0 ;  /* 0x2000001aff127230 */ /* 0x000fe20000004100 */
[----:B------:R-:W-:Y:S01]  /*134e0*/  @!P0 FADD.FTZ R19, -R19, -RZ ;  /* 0x800000ff13138221 */ /* 0x000fe20000010100 */
[----:B------:R-:W-:Y:S01]  /*134f0*/  HADD2.F32 R4, -RZ, R27.H1_H1 ;  /* 0x3000001bff047230 */ /* 0x000fe20000004100 */
[----:B------:R-:W-:Y:S02]  /*13500*/  @!P0 FADD.FTZ R5, -R5, -RZ ;  /* 0x800000ff05058221 */ /* 0x000fe40000010100 */
[----:B------:R-:W-:-:S02]  /*13510*/  @!P0 FADD.FTZ R7, -R7, -RZ ;  /* 0x800000ff07078221 */ /* 0x000fc40000010100 */
[----:B------:R-:W-:Y:S01]  /*13520*/  FMUL.FTZ R24, R24, R19 ;  /* 0x0000001318187220 */ /* 0x000fe20000410000 */
[----:B------:R-:W-:Y:S01]  /*13530*/  HADD2.F32 R19, -RZ, R27.H0_H0 ;  /* 0x2000001bff137230 */ /* 0x000fe20000004100 */
[----:B------:R-:W-:Y:S01]  /*13540*/  FMUL.FTZ R5, R18, R5 ;  /* 0x0000000512057220 */ /* 0x000fe20000410000 */
[----:B------:R-:W-:Y:S01]  /*13550*/  HADD2.F32 R26, -RZ, R26.H1_H1 ;  /* 0x3000001aff1a7230 */ /* 0x000fe20000004100 */
[----:B------:R-:W-:Y:S01]  /*13560*/  FMUL.FTZ R7, R4, R7 ;  /* 0x0000000704077220 */ /* 0x000fe20000410000 */
[----:B-----5:R-:W-:Y:S01]  /*13570*/  HADD2.F32 R4, -RZ, R20.H0_H0 ;  /* 0x20000014ff047230 */ /* 0x020fe20000004100 */
[----:B------:R-:W-:Y:S01]  /*13580*/  @!P0 FADD.FTZ R6, -R6, -RZ ;  /* 0x800000ff06068221 */ /* 0x000fe20000010100 */
[--C-:B----4-:R-:W-:Y:S01]  /*13590*/  HADD2.F32 R18, -RZ, R12.reuse.H0_H0 ;  /* 0x2000000cff127230 */ /* 0x110fe20000004100 */
[----:B------:R-:W-:Y:S01]  /*135a0*/  @!P0 FADD.FTZ R37, -R37, -RZ ;  /* 0x800000ff25258221 */ /* 0x000fe20000010100 */
[----:B------:R-:W-:Y:S01]  /*135b0*/  HADD2.F32 R38, -RZ, R25.H1_H1 ;  /* 0x30000019ff267230 */ /* 0x000fe20000004100 */
[----:B------:R-:W-:Y:S01]  /*135c0*/  @!P0 FADD.FTZ R31, -R31, -RZ ;  /* 0x800000ff1f1f8221 */ /* 0x000fe20000010100 */
[----:B------:R-:W-:Y:S01]  /*135d0*/  HADD2.F32 R25, -RZ, R12.H1_H1 ;  /* 0x3000000cff197230 */ /* 0x000fe20000004100 */
        /* <DEDUP_REMOVED lines=10> */
[----:B------:R-:W-:Y:S01]  /*13680*/  HADD2.F32 R18, -RZ, R23.H0_H0 ;  /* 0x20000017ff127230 */ /* 0x000fe20000004100 */
[----:B------:R-:W-:Y:S01]  /*13690*/  FMUL.FTZ R38, R38, R31 ;  /* 0x0000001f26267220 */ /* 0x000fe20000410000 */
[----:B------:R-:W-:-:S02]  /*136a0*/  HADD2.F32 R13, -RZ, R13.H1_H1 ;  /* 0x3000000dff0d7230 */ /* 0x000fc40000004100 */
[----:B------:R-:W-:Y:S02]  /*136b0*/  HADD2.F32 R14, -RZ, R14.H1_H1 ;  /* 0x3000000eff0e7230 */ /* 0x000fe40000004100 */
[----:B------:R-:W-:Y:S02]  /*136c0*/  HADD2.F32 R21, -RZ, R21.H1_H1 ;  /* 0x30000015ff157230 */ /* 0x000fe40000004100 */
[----:B------:R-:W-:Y:S02]  /*136d0*/  HADD2.F32 R22, -RZ, R22.H1_H1 ;  /* 0x30000016ff167230 */ /* 0x000fe40000004100 */
[----:B------:R-:W-:Y:S01]  /*136e0*/  HADD2.F32 R23, -RZ, R23.H1_H1 ;  /* 0x30000017ff177230 */ /* 0x000fe20000004100 */
[----:B------:R-:W-:Y:S02]  /*136f0*/  FFMA.FTZ R19, R19, R25, R24 ;  /* 0x0000001913137223 */ /* 0x000fe40000010018 */
[----:B------:R-:W-:Y:S02]  /*13700*/  FFMA.FTZ R12, R20, R12, R41 ;  /* 0x0000000c140c7223 */ /* 0x000fe40000010029 */
[----:B------:R-:W-:-:S02]  /*13710*/  FFMA.FTZ R13, R21, R13, R38 ;  /* 0x0000000d150d7223 */ /* 0x000fc40000010026 */
[----:B------:R-:W-:Y:S02]  /*13720*/  FFMA.FTZ R5, R15, R26, R5 ;  /* 0x0000001a0f057223 */ /* 0x000fe40000010005 */
[----:B------:R-:W-:Y:S02]  /*13730*/  FFMA.FTZ R14, R22, R14, R37 ;  /* 0x0000000e160e7223 */ /* 0x000fe40000010025 */
[----:B------:R-:W-:Y:S02]  /*13740*/  FFMA.FTZ R6, R18, R27, R6 ;  /* 0x0000001b12067223 */ /* 0x000fe40000010006 */
[----:B------:R-:W-:Y:S01]  /*13750*/  FFMA.FTZ R7, R23, R40, R7 ;  /* 0x0000002817077223 */ /* 0x000fe20000010007 */
[----:B------:R-:W-:Y:S02]  /*13760*/  F2FP.PACK_AB R20, R19, R4 ;  /* 0x000000041314723e */ /* 0x000fe400000000ff */
[----:B------:R-:W-:Y:S02]  /*13770*/  F2FP.PACK_AB R21, R13, R12 ;  /* 0x0000000c0d15723e */ /* 0x000fe400000000ff */
[----:B------:R-:W-:-:S02]  /*13780*/  F2FP.PACK_AB R22, R14, R5 ;  /* 0x000000050e16723e */ /* 0x000fc400000000ff */
[----:B------:R-:W-:Y:S02]  /*13790*/  F2FP.PACK_AB R23, R7, R6 ;  /* 0x000000060717723e */ /* 0x000fe400000000ff */
.L_x_1059:
[----:B------:R-:W-:Y:S05]  /*137a0*/  BSYNC B0 ;  /* 0x0000000000007941 */ /* 0x000fea0003800000 */
.L_x_1058:
[----:B-----5:R1:W-:Y:S02]  /*137b0*/  STS.128 [R235+0x1800], R20 ;  /* 0x00180014eb007388 */ /* 0x0203e40000000c00 */
.L_x_1057:
[----:B------:R-:W-:Y:S05]  /*137c0*/  BSYNC B1 ;  /* 0x0000000000017941 */ /* 0x000fea0003800000 */
.L_x_1056:
[----:B------:R-:W-:-:S13]  /*137d0*/  ISETP.GE.AND P0, PT, R9, R2, PT ;  /* 0x000000020900720c */ /* 0x000fda0003f06270 */
[----:B------:R1:W-:Y:S01]  /*137e0*/  @P0 STS.128 [R235+0x3800], RZ ;  /* 0x003800ffeb000388 */ /* 0x0003e20000000c00 */
[----:B------:R-:W-:Y:S05]  /*137f0*/  @P0 BRA `(.L_x_1025) ;  /* 0x00000b7000000947 */ /* 0x000fea0003800000 */
[----:B-1----:R1:W5:Y:S01]  /*13800*/  LD.E.128 R20, [R34.64+0x80] ;  /* 0x0000800622147980 */ /* 0x002362000c101d00 */
[----:B------:R-:W-:Y:S01]  /*13810*/  ISETP.GE.AND P0, PT, R9, R0, PT ;  /* 0x000000000900720c */ /* 0x000fe20003f06270 */
[----:B------:R-:W-:Y:S01]  /*13820*/  BSSY B0, `(.L_x_1060) ;  /* 0x0000057000007945 */ /* 0x000fe20003800000 */
[----:B------:R-:W-:-:S05]  /*13830*/  IADD3 R12, P1, R34, 0x80, RZ ;  /* 0x00000080220c7810 */ /* 0x000fca0007f3e0ff */
[----:B------:R-:W-:-:S06]  /*13840*/  IMAD.X R13, RZ, RZ, R35, P1 ;  /* 0x000000ffff0d7224 */ /* 0x000fcc00008e0623 */
[----:B------:R-:W-:Y:S05]  /*13850*/  @P0 BRA `(.L_x_1061) ;  /* 0x0000053000000947 */ /* 0x000fea0003800000 */
[-C--:B------:R-:W-:Y:S02]  /*13860*/  ISETP.GE.AND P0, PT, R9, R3.reuse, PT ;  /* 0x000000030900720c */ /* 0x080fe40003f06270 */
[----:B------:R-:W-:Y:S02]  /*13870*/  MOV R2, 0x30 ;  /* 0x0000003000027802 */ /* 0x000fe40000000f00 */
[----:B------:R-:W-:Y:S02]  /*13880*/  MOV R5, RZ ;  /* 0x000000ff00057202 */ /* 0x000fe40000000f00 */
[----:B------:R-:W-:Y:S01]  /*13890*/  MOV R4, R3 ;  /* 0x0000000300047202 */ /* 0x000fe20000000f00 */
[----:B------:R-:W-:-:S05]  /*138a0*/  IMAD R2, R3, R2, 0x40 ;  /* 0x0000004003027424 */ /* 0x000fca00078e0202 */
[C---:B------:R-:W-:Y:S02]  /*138b0*/  IADD3 R0, P1, R2.reuse, R16, RZ ;  /* 0x0000001002007210 */ /* 0x040fe40007f3e0ff */
[----:B------:R-:W-:Y:S02]  /*138c0*/  @P0 IADD3 R5, -R3, RZ, RZ ;  /* 0x000000ff03050210 */ /* 0x000fe40007ffe1ff */
[----:B------:R-:W-:Y:S02]  /*138d0*/  LEA.HI.X.SX32 R2, R2, R17, 0x1, P1 ;  /* 0x0000001102027211 */ /* 0x000fe400008f0eff */
[----:B------:R-:W-:Y:S02]  /*138e0*/  IADD3 R7, P1, R5, R0, RZ ;  /* 0x0000000005077210 */ /* 0x000fe40007f3e0ff */
[----:B------:R-:W-:Y:S02]  /*138f0*/  @P0 IADD3 R4, -R3, RZ, RZ ;  /* 0x000000ff03040210 */ /* 0x000fe40007ffe1ff */
[----:B------:R-:W-:-:S02]  /*13900*/  LEA.HI.X.SX32 R5, R5, R2, 0x1, P1 ;  /* 0x0000000205057211 */ /* 0x000fc400008f0eff */
[----:B------:R-:W-:Y:S01]  /*13910*/  LEA R6, P1, R7, R32, 0x1 ;  /* 0x0000002007067211 */ /* 0x000fe200078208ff */
[----:B------:R-:W-:-:S03]  /*13920*/  IMAD.WIDE R16, R4, 0x2, R12 ;  /* 0x0000000204107825 */ /* 0x000fc600078e020c */
[----:B------:R-:W-:Y:S02]  /*13930*/  LEA.HI.X R7, R7, R33, R5, 0x1, P1 ;  /* 0x0000002107077211 */ /* 0x000fe400008f0c05 */
[----:B------:R-:W-:Y:S01]  /*13940*/  MOV R9, RZ ;  /* 0x000000ff00097202 */ /* 0x000fe20000000f00 */
[----:B--2---:R-:W2:Y:S01]  /*13950*/  LD.E.128 R16, [R16.64] ;  /* 0x0000000610107980 */ /* 0x004ea2000c101d00 */
[----:B------:R-:W-:-:S03]  /*13960*/  @P0 IADD3 R9, -R3, RZ, RZ ;  /* 0x000000ff03090210 */ /* 0x000fc60007ffe1ff */
[----:B---3--:R-:W3:Y:S01]  /*13970*/  LD.E.128 R4, [R6.64] ;  /* 0x0000000606047980 */ /* 0x008ee2000c101d00 */
[----:B------:R-:W-:-:S04]  /*13980*/  IADD3 R3, P1, R9, R0, RZ ;  /* 0x0000000009037210 */ /* 0x000fc80007f3e0ff */
[----:B------:R-:W-:Y:S02]  /*13990*/  LEA.HI.X.SX32 R2, R9, R2, 0x1, P1 ;  /* 0x0000000209027211 */ /* 0x000fe400008f0eff */
[----:B------:R-:W-:-:S04]  /*139a0*/  LEA R12, P1, R3, R28, 0x1 ;  /* 0x0000001c030c7211 */ /* 0x000fc800078208ff */
[----:B------:R-:W-:-:S06]  /*139b0*/  LEA.HI.X R13, R3, R29, R2, 0x1, P1 ;  /* 0x0000001d030d7211 */ /* 0x000fcc00008f0c02 */
[----:B----4-:R-:W4:Y:S01]  /*139c0*/  LD.E.128 R12, [R12.64] ;  /* 0x000000060c0c7980 */ /* 0x010f22000c101d00 */
[--C-:B--2---:R-:W-:Y:S02]  /*139d0*/  HADD2.F32 R25, -RZ, R16.reuse.H0_H0 ;  /* 0x20000010ff197230 */ /* 0x104fe40000004100 */
[----:B------:R-:W-:Y:S02]  /*139e0*/  HADD2.F32 R29, -RZ, R16.H1_H1 ;  /* 0x30000010ff1d7230 */ /* 0x000fe40000004100 */
[--C-:B---3--:R-:W-:Y:S02]  /*139f0*/  HADD2.F32 R2, -RZ, R5.reuse.H0_H0 ;  /* 0x20000005ff027230 */ /* 0x108fe40000004100 */
[----:B------:R-:W-:Y:S02]  /*13a00*/  HADD2.F32 R0, -RZ, R4.H0_H0 ;  /* 0x20000004ff007230 */ /* 0x000fe40000004100 */
        /* <DEDUP_REMOVED lines=9> */
[----:B------:R-:W-:Y:S01]  /*13aa0*/  @!P0 FADD.FTZ R3, -R3, -RZ ;  /* 0x800000ff03038221 */ /* 0x000fe20000010100 */
[--C-:B------:R-:W-:Y:S01]  /*13ab0*/  HADD2.F32 R6, -RZ, R7.reuse.H0_H0 ;  /* 0x20000007ff067230 */ /* 0x100fe20000004100 */
[----:B------:R-:W-:Y:S01]  /*13ac0*/  FMUL.FTZ R27, R27, R2 ;  /* 0x000000021b1b7220 */ /* 0x000fe20000410000 */
[----:B------:R-:W-:Y:S01]  /*13ad0*/  HADD2.F32 R4, -RZ, R4.H1_H1 ;  /* 0x30000004ff047230 */ /* 0x000fe20000004100 */
[----:B------:R-:W-:Y:S01]  /*13ae0*/  FMUL.FTZ R16, R16, R5 ;  /* 0x0000000510107220 */ /* 0x000fe20000410000 */
[----:B------:R-:W-:Y:S01]  /*13af0*/  HADD2.F32 R7, -RZ, R7.H1_H1 ;  /* 0x30000007ff077230 */ /* 0x000fe20000004100 */
[----:B------:R-:W-:Y:S01]  /*13b00*/  @!P0 FADD.FTZ R6, -R6, -RZ ;  /* 0x800000ff06068221 */ /* 0x000fe20000010100 */
[--C-:B------:R-:W-:Y:S01]  /*13b10*/  HADD2.F32 R2, -RZ, R18.reuse.H0_H0 ;  /* 0x20000012ff027230 */ /* 0x100fe20000004100 */
[----:B------:R-:W-:Y:S01]  /*13b20*/  @!P0 FADD.FTZ R4, -R4, -RZ ;  /* 0x800000ff04048221 */ /* 0x000fe20000010100 */
[--C-:B------:R-:W-:Y:S01]  /*13b30*/  HADD2.F32 R5, -RZ, R19.reuse.H0_H0 ;  /* 0x20000013ff057230 */ /* 0x100fe20000004100 */
[----:B------:R-:W-:Y:S01]  /*13b40*/  @!P0 FADD.FTZ R7, -R7, -RZ ;  /* 0x800000ff07078221 */ /* 0x000fe20000010100 */
[----:B------:R-:W-:Y:S01]  /*13b50*/  HADD2.F32 R0, -RZ, R19.H1_H1 ;  /* 0x30000013ff007230 */ /* 0x000fe20000004100 */
[----:B------:R-:W-:Y:S01]  /*13b60*/  FMUL.FTZ R29, R29, R4 ;  /* 0x000000041d1d7220 */ /* 0x000fe20000410000 */
[----:B------:R-:W-:Y:S01]  /*13b70*/  HADD2.F32 R18, -RZ, R18.H1_H1 ;  /* 0x30000012ff127230 */ /* 0x000fe20000004100 */
[----:B------:R-:W-:Y:S01]  /*13b80*/  FMUL.FTZ R3, R2, R3 ;  /* 0x0000000302037220 */ /* 0x000fe20000410000 */
[----:B-----5:R-:W-:Y:S01]  /*13b90*/  HADD2.F32 R4, -RZ, R21.H0_H0 ;  /* 0x20000015ff047230 */ /* 0x020fe20000004100 */
[----:B------:R-:W-:Y:S01]  /*13ba0*/  FMUL.FTZ R6, R5, R6 ;  /* 0x0000000605067220 */ /* 0x000fe20000410000 */
[----:B----4-:R-:W-:Y:S01]  /*13bb0*/  HADD2.F32 R2, -RZ, R12.H0_H0 ;  /* 0x2000000cff027230 */ /* 0x010fe20000004100 */
[----:B------:R-:W-:Y:S01]  /*13bc0*/  FMUL.FTZ R7, R0, R7 ;  /* 0x0000000700077220 */ /* 0x000fe20000410000 */
[----:B------:R-:W-:Y:S01]  /*13bd0*/  HADD2.F32 R0, -RZ, R20.H0_H0 ;  /* 0x20000014ff007230 */ /* 0x000fe20000004100 */
[----:B------:R-:W-:Y:S01]  /*13be0*/  @!P0 FADD.FTZ R9, -R9, -RZ ;  /* 0x800000ff09098221 */ /* 0x000fe20000010100 */
[----:B------:R-:W-:-:S02]  /*13bf0*/  HADD2.F32 R5, -RZ, R13.H0_H0 ;  /* 0x2000000dff057230 */ /* 0x000fc40000004100 */
[----:B------:R-:W-:Y:S01]  /*13c00*/  HADD2.F32 R20, -RZ, R20.H1_H1 ;  /* 0x30000014ff147230 */ /* 0x000fe20000004100 */
[----:B------:R-:W-:Y:S01]  /*13c10*/  FMUL.FTZ R9, R18, R9 ;  /* 0x0000000912097220 */ /* 0x000fe20000410000 */
[----:B------:R-:W-:Y:S01]  /*13c20*/  HADD2.F32 R18, -RZ, R14.H0_H0 ;  /* 0x2000000eff127230 */ /* 0x000fe20000004100 */
[----:B------:R-:W-:Y:S01]  /*13c30*/  FFMA.FTZ R0, R0, R2, R25 ;  /* 0x0000000200007223 */ /* 0x000fe20000010019 */
[----:B------:R-:W-:Y:S01]  /*13c40*/  HADD2.F32 R2, -RZ, R23.H0_H0 ;  /* 0x20000017ff027230 */ /* 0x000fe20000004100 */
[----:B------:R-:W-:Y:S01]  /*13c50*/  FFMA.FTZ R4, R4, R5, R27 ;  /* 0x0000000504047223 */ /* 0x000fe2000001001b */
[----:B------:R-:W-:Y:S02]  /*13c60*/  HADD2.F32 R5, -RZ, R22.H0_H0 ;  /* 0x20000016ff057230 */ /* 0x000fe40000004100 */
[----:B------:R-:W-:Y:S02]  /*13c70*/  HADD2.F32 R12, -RZ, R12.H1_H1 ;  /* 0x3000000cff0c7230 */ /* 0x000fe40000004100 */
[----:B------:R-:W-:Y:S01]  /*13c80*/  HADD2.F32 R13, -RZ, R13.H1_H1 ;  /* 0x3000000dff0d7230 */ /* 0x000fe20000004100 */
[----:B------:R-:W-:Y:S01]  /*13c90*/  FFMA.FTZ R3, R5, R18, R3 ;  /* 0x0000001205037223 */ /* 0x000fe20000010003 */
[----:B------:R-:W-:Y:S01]  /*13ca0*/  HADD2.F32 R14, -RZ, R14.H1_H1 ;  /* 0x3000000eff0e7230 */ /* 0x000fe20000004100 */
[----:B------:R-:W-:Y:S01]  /*13cb0*/  FFMA.FTZ R29, R20, R12, R29 ;  /* 0x0000000c141d7223 */ /* 0x000fe2000001001d */
[----:B------:R-:W-:-:S02]  /*13cc0*/  HADD2.F32 R17, -RZ, R15.H0_H0 ;  /* 0x2000000fff117230 */ /* 0x000fc40000004100 */
[----:B------:R-:W-:Y:S02]  /*13cd0*/  HADD2.F32 R24, -RZ, R15.H1_H1 ;  /* 0x3000000fff187230 */ /* 0x000fe40000004100 */
[----:B------:R-:W-:Y:S01]  /*13ce0*/  HADD2.F32 R21, -RZ, R21.H1_H1 ;  /* 0x30000015ff157230 */ /* 0x000fe20000004100 */
[----:B------:R-:W-:Y:S01]  /*13cf0*/  FFMA.FTZ R2, R2, R17, R6 ;  /* 0x0000001102027223 */ /* 0x000fe20000010006 */
[----:B------:R-:W-:Y:S01]  /*13d00*/  HADD2.F32 R23, -RZ, R23.H1_H1 ;  /* 0x30000017ff177230 */ /* 0x000fe20000004100 */
[----:B------:R-:W-:Y:S01]  /*13d10*/  F2FP.PACK_AB R20, R29, R0 ;  /* 0x000000001d14723e */ /* 0x000fe200000000ff */
[----:B------:R-:W-:Y:S01]  /*13d20*/  HADD2.F32 R22, -RZ, R22.H1_H1 ;  /* 0x30000016ff167230 */ /* 0x000fe20000004100 */
[----:B------:R-:W-:Y:S02]  /*13d30*/  FFMA.FTZ R13, R21, R13, R16 ;  /* 0x0000000d150d7223 */ /* 0x000fe40000010010 */
[----:B------:R-:W-:Y:S02]  /*13d40*/  FFMA.FTZ R7, R23, R24, R7 ;  /* 0x0000001817077223 */ /* 0x000fe40000010007 */
[----:B------:R-:W-:Y:S01]  /*13d50*/  FFMA.FTZ R14, R22, R14, R9 ;  /* 0x0000000e160e7223 */ /* 0x000fe20000010009 */
[----:B------:R-:W-:-:S02]  /*13d60*/  F2FP.PACK_AB R21, R13, R4 ;  /* 0x000000040d15723e */ /* 0x000fc400000000ff */
[----:B------:R-:W-:Y:S02]  /*13d70*/  F2FP.PACK_AB R23, R7, R2 ;  /* 0x000000020717723e */ /* 0x000fe400000000ff */
[----:B------:R-:W-:Y:S02]  /*13d80*/  F2FP.PACK_AB R22, R14, R3 ;  /* 0x000000030e16723e */ /* 0x000fe400000000ff */
.L_x_1061:
[----:B------:R-:W-:Y:S05]  /*13d90*/  BSYNC B0 ;  /* 0x0000000000007941 */ /* 0x000fea0003800000 */
.L_x_1060:
[----:B-----5:R1:W-:Y:S01]  /*13da0*/  STS.128 [R235+0x3800], R20 ;  /* 0x00380014eb007388 */ /* 0x0203e20000000c00 */
[----:B------:R-:W-:Y:S05]  /*13db0*/  BRA `(.L_x_1025) ;  /* 0x000005b000007947 */ /* 0x000fea0003800000 */
.L_x_999:
[----:B------:R-:W-:Y:S01]  /*13dc0*/  IMAD.IADD R3, R233, 0x1, -R58 ;  /* 0x00000001e9037824 */ /* 0x000fe200078e0a3a */
[----:B------:R-:W-:Y:S01]  /*13dd0*/  BSSY B0, `(.L_x_1062) ;  /* 0x0000014000007945 */ /* 0x000fe20003800000 */
[----:B------:R-:W-:-:S03]  /*13de0*/  ISETP.GE.AND P0, PT, R9, R171, PT ;  /* 0x000000ab0900720c */ /* 0x000fc60003f06270 */
[----:B------:R-:W-:-:S13]  /*13df0*/  ISETP.GE.AND P1, PT, R212, R3, PT ;  /* 0x00000003d400720c */ /* 0x000fda0003f26270 */
[----:B------:R-:W-:Y:S05]  /*13e00*/  @P1 BRA `(.L_x_1063) ;  /* 0x0000010000001947 */ /* 0x000fea0003800000 */
[----:B------:R-:W-:-:S13]  /*13e10*/  ISETP.GE.AND P2, PT, R18, R171, PT ;  /* 0x000000ab1200720c */ /* 0x000fda0003f46270 */
[C---:B----45:R-:W-:Y:S01]  /*13e20*/  @!P2 LEA R6, P1, R194.reuse, R220, 0x1 ;  /* 0x000000dcc206a211 */ /* 0x070fe200078208ff */
[----:B------:R1:W-:Y:S03]  /*13e30*/  @P2 STS.128 [R235], RZ ;  /* 0x000000ffeb002388 */ /* 0x0003e60000000c00 */
[----:B------:R-:W-:-:S05]  /*13e40*/  @!P2 LEA.HI.X R7, R194, R221, R197, 0x1, P1 ;  /* 0x000000ddc207a211 */ /* 0x000fca00008f0cc5 */
[----:B------:R-:W-:Y:S01]  /*13e50*/  @!PT LDS RZ, [RZ] ;  /* 0x00000000fffff984 */ /* 0x000fe20000000800 */
[----:B------:R-:W-:Y:S01]  /*13e60*/  @!PT LDS RZ, [RZ] ;  /* 0x00000000fffff984 */ /* 0x000fe20000000800 */
[----:B------:R-:W-:Y:S01]  /*13e70*/  @!PT LDS RZ, [RZ] ;  /* 0x00000000fffff984 */ /* 0x000fe20000000800 */
[----:B------:R1:W-:Y:S04]  /*13e80*/  @!P2 LDGSTS.E.BYPASS.LTC128B.128 [R235], [R6.64] ;  /* 0x0000000006ebafae */ /* 0x0003e8000b901d46 */
        /* <DEDUP_REMOVED lines=8> */
.L_x_1063:
[----:B------:R-:W-:Y:S05]  /*13f10*/  BSYNC B0 ;  /* 0x0000000000007941 */ /* 0x000fea0003800000 */
.L_x_1062:
[----:B------:R-:W-:Y:S01]  /*13f20*/  IADD3 R8, R212, 0x10, RZ ;  /* 0x00000010d4087810 */ /* 0x000fe20007ffe0ff */
[----:B------:R-:W-:Y:S03]  /*13f30*/  BSSY B0, `(.L_x_1064) ;  /* 0x0000015000007945 */ /* 0x000fe60003800000 */
[----:B------:R-:W-:-:S13]  /*13f40*/  ISETP.GE.AND P1, PT, R8, R3, PT ;  /* 0x000000030800720c */ /* 0x000fda0003f26270 */
[----:B------:R-:W-:Y:S05]  /*13f50*/  @P1 BRA `(.L_x_1065) ;  /* 0x0000012000001947 */ /* 0x000fea0003800000 */
[----:B------:R-:W-:Y:S02]  /*13f60*/  ISETP.GE.AND P2, PT, R18, R171, PT ;  /* 0x000000ab1200720c */ /* 0x000fe40003f46270 */
[----:B------:R-:W-:-:S05]  /*13f70*/  IADD3 R5, P1, R5, R194, RZ ;  /* 0x000000c205057210 */ /* 0x000fca0007f3e0ff */
[----:B------:R-:W-:-:S06]  /*13f80*/  IMAD.X R15, R15, 0x1, R197, P1 ;  /* 0x000000010f0f7824 */ /* 0x000fcc00008e06c5 */
[C---:B-1--45:R-:W-:Y:S01]  /*13f90*/  @!P2 LEA R6, P1, R5.reuse, R220, 0x1 ;  /* 0x000000dc0506a211 */ /* 0x072fe200078208ff */
        /* <DEDUP_REMOVED lines=8> */
[----:B------:R-:W-:-:S04]  /*14020*/  LEA R4, P1, R5, R220, 0x1 ;  /* 0x000000dc05047211 */ /* 0x000fc800078208ff */
[----:B------:R-:W-:-:S05]  /*14030*/  LEA.HI.X R5, R5, R221, R15, 0x1, P1 ;  /* 0x000000dd05057211 */ /* 0x000fca00008f0c0f */
[----:B------:R-:W-:Y:S01]  /*14040*/  @!PT LDS RZ, [RZ] ;  /* 0x00000000fffff984 */ /* 0x000fe20000000800 */
[----:B------:R-:W-:Y:S01]  /*14050*/  @!PT LDS RZ, [RZ] ;  /* 0x00000000fffff984 */ /* 0x000fe20000000800 */
[----:B------:R-:W-:Y:S01]  /*14060*/  @!PT LDS RZ, [RZ] ;  /* 0x00000000fffff984 */ /* 0x000fe20000000800 */
[----:B------:R2:W-:Y:S04]  /*14070*/  LDGSTS.E.BYPASS.LTC128B.128 [R235+0x2800], [R4.64+0x80] ;  /* 0x0280008004eb7fae */ /* 0x0005e8000b901d46 */
.L_x_1065:
[----:B------:R-:W-:Y:S05]  /*14080*/  BSYNC B0 ;  /* 0x0000000000007941 */ /* 0x000fea0003800000 */
.L_x_1064:
[----:B------:R-:W-:Y:S01]  /*14090*/  IADD3 R30, R212, 0x20, RZ ;  /* 0x00000020d41e7810 */ /* 0x000fe20007ffe0ff */
[----:B------:R-:W-:Y:S03]  /*140a0*/  BSSY B0, `(.L_x_1066) ;  /* 0x0000015000007945 */ /* 0x000fe60003800000 */
[----:B------:R-:W-:-:S13]  /*140b0*/  ISETP.GE.AND P1, PT, R30, R3, PT ;  /* 0x000000031e00720c */ /* 0x000fda0003f26270 */
[----:B------:R-:W-:Y:S05]  /*140c0*/  @P1 BRA `(.L_x_1067) ;  /* 0x0000012000001947 */ /* 0x000fea0003800000 */
[----:B------:R-:W-:Y:S02]  /*140d0*/  ISETP.GE.AND P2, PT, R18, R171, PT ;  /* 0x000000ab1200720c */ /* 0x000fe40003f46270 */
[----:B-1--4-:R-:W-:-:S04]  /*140e0*/  LEA R7, P1, R218, R194, 0x5 ;  /* 0x000000c2da077211 */ /* 0x012fc800078228ff */
[----:B--2---:R-:W-:-:S07]  /*140f0*/  LEA.HI.X R5, R218, R197, R219, 0x5, P1 ;  /* 0x000000c5da057211 */ /* 0x004fce00008f2cdb */
[C---:B-----5:R-:W-:Y:S01]  /*14100*/  @!P2 LEA R12, P1, R7.reuse, R220, 0x1 ;  /* 0x000000dc070ca211 */ /* 0x060fe200078208ff */
        /* <DEDUP_REMOVED lines=14> */
.L_x_1067:
[----:B------:R-:W-:Y:S05]  /*141f0*/  BSYNC B0 ;  /* 0x0000000000007941 */ /* 0x000fea0003800000 */
.L_x_1066:
[----:B------:R-:W-:-:S04]  /*14200*/  IADD3 R36, R212, 0x30, RZ ;  /* 0x00000030d4247810 */ /* 0x000fc80007ffe0ff */
[----:B------:R-:W-:-:S13]  /*14210*/  ISETP.GE.AND P1, PT, R36, R3, PT ;  /* 0x000000032400720c */ /* 0x000fda0003f26270 */
[----:B------:R-:W-:Y:S05]  /*14220*/  @P1 BRA `(.L_x_1025) ;  /* 0x0000014000001947 */ /* 0x000fea0003800000 */
[----:B------:R-:W-:Y:S01]  /*14230*/  ISETP.GE.AND P1, PT, R18, R171, PT ;  /* 0x000000ab1200720c */ /* 0x000fe20003f26270 */
[----:B------:R-:W-:Y:S02]  /*14240*/  IMAD.MOV.U32 R195, RZ, RZ, R197 ;  /* 0x000000ffffc37224 */ /* 0x000fe400078e00c5 */
[----:B------:R-:W-:Y:S02]  /*14250*/  IMAD R0, R219, 0x30, RZ ;  /* 0x00000030db007824 */ /* 0x000fe400078e02ff */
[----:B------:R-:W-:-:S05]  /*14260*/  IMAD.WIDE.U32 R218, R218, 0x30, R194 ;  /* 0x00000030dada7825 */ /* 0x000fca00078e00c2 */
[----:B------:R-:W-:-:S03]  /*14270*/  IADD3 R3, R0, R219, RZ ;  /* 0x000000db00037210 */ /* 0x000fc60007ffe0ff */
[C---:B--2--5:R-:W-:Y:S01]  /*14280*/  @!P1 LEA R4, P2, R218.reuse, R220, 0x1 ;  /* 0x000000dcda049211 */ /* 0x064fe200078408ff */
        /* <DEDUP_REMOVED lines=14> */
.L_x_1025:
[----:B------:R-:W-:Y:S05]  /*14370*/  BSYNC B3 ;  /* 0x0000000000037941 */ /* 0x000fea0003800000 */
.L_x_998:
[----:B------:R-:W-:Y:S01]  /*14380*/  IADD3 R238, R48, -0x1, RZ ;  /* 0xffffffff30ee7810 */ /* 0x000fe20007ffe0ff */
[----:B------:R-:W-:Y:S01]  /*14390*/  BSSY B0, `(.L_x_1068) ;  /* 0x0000017000007945 */ /* 0x000fe20003800000 */
[----:B------:R-:W-:-:S03]  /*143a0*/  LOP3.LUT R239, R146, 0xff, RZ, 0xc0, !PT ;  /* 0x000000ff92ef7812 */ /* 0x000fc600078ec0ff */
[----:B---3--:R-:W-:-:S04]  /*143b0*/  IMAD.SHL.U32 R3, R238, 0x80, RZ ;  /* 0x00000080ee037824 */ /* 0x008fc800078e00ff */
[----:B--2---:R-:W-:-:S05]  /*143c0*/  IMAD.IADD R5, R64, 0x1, -R3 ;  /* 0x0000000140057824 */ /* 0x004fca00078e0a03 */
[----:B------:R-:W-:-:S13]  /*143d0*/  ISETP.GE.AND P0, PT, R212, R5, PT ;  /* 0x00000005d400720c */ /* 0x000fda0003f06270 */
[----:B------:R-:W-:Y:S05]  /*143e0*/  @P0 BRA `(.L_x_1069) ;  /* 0x0000011000000947 */ /* 0x000fea0003800000 */
[C---:B------:R-:W-:Y:S02]  /*143f0*/  LOP3.LUT R0, R239.reuse, 0x1, RZ, 0xc0, !PT ;  /* 0x00000001ef007812 */ /* 0x040fe400078ec0ff */
[----:B------:R-:W-:Y:S02]  /*14400*/  LOP3.LUT P0, RZ, R239, 0x2, RZ, 0xc0, !PT ;  /* 0x00000002efff7812 */ /* 0x000fe4000780c0ff */
[----:B------:R-:W-:-:S11]  /*14410*/  ISETP.NE.U32.AND P1, PT, R0, 0x1, PT ;  /* 0x000000010000780c */ /* 0x000fd60003f25070 */
[----:B-1--4-:R-:W-:Y:S02]  /*14420*/  @P0 IMAD.MOV.U32 R6, RZ, RZ, R228 ;  /* 0x000000ffff060224 */ /* 0x012fe400078e00e4 */
[----:B-----5:R-:W-:Y:S01]  /*14430*/  @!P1 MOV R12, R228 ;  /* 0x000000e4000c9202 */ /* 0x020fe20000000f00 */
[--C-:B------:R-:W-:Y:S02]  /*14440*/  @!P1 IMAD.MOV.U32 R13, RZ, RZ, R227.reuse ;  /* 0x000000ffff0d9224 */ /* 0x100fe400078e00e3 */
[----:B------:R-:W-:-:S03]  /*14450*/  @P0 IMAD.MOV.U32 R7, RZ, RZ, R227 ;  /* 0x000000ffff070224 */ /* 0x000fc600078e00e3 */
        /* <DEDUP_REMOVED lines=8> */
[----:B------:R1:W-:Y:S04]  /*144e0*/  @P0 LDGSTS.E.BYPASS.LTC128B.128 [R235+0x8000], [R6.64+0x80] ;  /* 0x0800008006eb0fae */ /* 0x0003e8000b901d46 */
[----:B------:R1:W-:Y:S02]  /*144f0*/  @!P0 STS.128 [R235+0x8000], RZ ;  /* 0x008000ffeb008388 */ /* 0x0003e40000000c00 */
.L_x_1069:
[----:B------:R-:W-:Y:S05]  /*14500*/  BSYNC B0 ;  /* 0x0000000000007941 */ /* 0x000fea0003800000 */
.L_x_1068:
[----:B------:R-:W-:Y:S01]  /*14510*/  ISETP.GE.AND P0, PT, R8, R5, PT ;  /* 0x000000050800720c */ /* 0x000fe20003f06270 */
[----:B------:R-:W-:-:S12]  /*14520*/  BSSY B0, `(.L_x_1070) ;  /* 0x0000015000007945 */ /* 0x000fd80003800000 */
[----:B------:R-:W-:Y:S05]  /*14530*/  @P0 BRA `(.L_x_1071) ;  /* 0x0000013000000947 */ /* 0x000fea0003800000 */
[C---:B------:R-:W-:Y:S02]  /*14540*/  LOP3.LUT R0, R239.reuse, 0x1, RZ, 0xc0, !PT ;  /* 0x00000001ef007812 */ /* 0x040fe400078ec0ff */
[----:B------:R-:W-:Y:S02]  /*14550*/  LOP3.LUT P0, RZ, R239, 0x2, RZ, 0xc0, !PT ;  /* 0x00000002efff7812 */ /* 0x000fe4000780c0ff */
[----:B------:R-:W-:-:S11]  /*14560*/  ISETP.NE.U32.AND P1, PT, R0, 0x1, PT ;  /* 0x000000010000780c */ /* 0x000fd60003f25070 */
[C---:B------:R-:W-:Y:S02]  /*14570*/  @P0 IADD3 R9, P2, R225.reuse, R192, RZ ;  /* 0x000000c0e1090210 */ /* 0x040fe40007f5e0ff */
[----:B-1---5:R-:W-:-:S03]  /*14580*/  @!P1 LEA R12, P3, R225, R228, 0x1 ;  /* 0x000000e4e10c9211 */ /* 0x022fc600078608ff */
[--C-:B----4-:R-:W-:Y:S01]  /*14590*/  @P0 IMAD.X R7, R177, 0x1, R226.reuse, P2 ;  /* 0x00000001b1070824 */ /* 0x110fe200010e06e2 */
[----:B------:R-:W-:Y:S02]  /*145a0*/  @P0 LEA R6, P2, R9, R216, 0x1 ;  /* 0x000000d809060211 */ /* 0x000fe400078408ff */
[----:B------:R-:W-:Y:S02]  /*145b0*/  @!P1 LEA.HI.X R13, R225, R227, R226, 0x1, P3 ;  /* 0x000000e3e10d9211 */ /* 0x000fe400018f0ce2 */
[----:B------:R-:W-:-:S03]  /*145c0*/  @P0 LEA.HI.X R7, R9, R217, R7, 0x1, P2 ;  /* 0x000000d909070211 */ /* 0x000fc600010f0c07 */
        /* <DEDUP_REMOVED lines=10> */
.L_x_1071:
[----:B------:R-:W-:Y:S05]  /*14670*/  BSYNC B0 ;  /* 0x0000000000007941 */ /* 0x000fea0003800000 */
.L_x_1070:
[----:B------:R-:W-:Y:S01]  /*14680*/  ISETP.GE.AND P0, PT, R30, R5, PT ;  /* 0x000000051e00720c */ /* 0x000fe20003f06270 */
[----:B------:R-:W-:-:S12]  /*14690*/  BSSY B0, `(.L_x_1072) ;  /* 0x0000017000007945 */ /* 0x000fd80003800000 */
[----:B------:R-:W-:Y:S05]  /*146a0*/  @P0 BRA `(.L_x_1073) ;  /* 0x0000015000000947 */ /* 0x000fea0003800000 */
[C---:B------:R-:W-:Y:S01]  /*146b0*/  LOP3.LUT R0, R239.reuse, 0x1, RZ, 0xc0, !PT ;  /* 0x00000001ef007812 */ /* 0x040fe200078ec0ff */
[----:B-1--4-:R-:W-:Y:S01]  /*146c0*/  IMAD.SHL.U32 R7, R60, 0x20, RZ ;  /* 0x000000203c077824 */ /* 0x012fe200078e00ff */
[----:B------:R-:W-:Y:S02]  /*146d0*/  LOP3.LUT P0, RZ, R239, 0x2, RZ, 0xc0, !PT ;  /* 0x00000002efff7812 */ /* 0x000fe4000780c0ff */
[----:B------:R-:W-:Y:S02]  /*146e0*/  ISETP.NE.U32.AND P1, PT, R0, 0x1, PT ;  /* 0x000000010000780c */ /* 0x000fe40003f25070 */
[----:B------:R-:W-:-:S09]  /*146f0*/  SHF.L.U64.HI R0, R60, 0x5, R61 ;  /* 0x000000053c007819 */ /* 0x000fd2000001023d */
[C---:B------:R-:W-:Y:S02]  /*14700*/  @P0 IADD3 R13, P2, R7.reuse, R192, RZ ;  /* 0x000000c0070d0210 */ /* 0x040fe40007f5e0ff */
[----:B------:R-:W-:-:S03]  /*14710*/  @!P1 LEA R14, P3, R7, R228, 0x1 ;  /* 0x000000e4070e9211 */ /* 0x000fc600078608ff */
[----:B------:R-:W-:Y:S01]  /*14720*/  @P0 IMAD.X R9, R0, 0x1, R177, P2 ;  /* 0x0000000100090824 */ /* 0x000fe200010e06b1 */
        /* <DEDUP_REMOVED lines=13> */
.L_x_1073:
[----:B------:R-:W-:Y:S05]  /*14800*/  BSYNC B0 ;  /* 0x0000000000007941 */ /* 0x000fea0003800000 */
.L_x_1072:
[----:B------:R-:W-:Y:S01]  /*14810*/  ISETP.GE.AND P0, PT, R36, R5, PT ;  /* 0x000000052400720c */ /* 0x000fe20003f06270 */
[----:B------:R-:W-:-:S12]  /*14820*/  BSSY B0, `(.L_x_1074) ;  /* 0x000001a000007945 */ /* 0x000fd80003800000 */
[----:B------:R-:W-:Y:S05]  /*14830*/  @P0 BRA `(.L_x_1075) ;  /* 0x0000018000000947 */ /* 0x000fea0003800000 */
[C---:B------:R-:W-:Y:S02]  /*14840*/  LOP3.LUT R0, R239.reuse, 0x1, RZ, 0xc0, !PT ;  /* 0x00000001ef007812 */ /* 0x040fe400078ec0ff */
[----:B------:R-:W-:Y:S02]  /*14850*/  LOP3.LUT P0, RZ, R239, 0x2, RZ, 0xc0, !PT ;  /* 0x00000002efff7812 */ /* 0x000fe4000780c0ff */
[----:B------:R-:W-:-:S11]  /*14860*/  ISETP.NE.U32.AND P1, PT, R0, 0x1, PT ;  /* 0x000000010000780c */ /* 0x000fd60003f25070 */
[----:B------:R-:W-:Y:S02]  /*14870*/  @P0 IMAD.MOV.U32 R176, RZ, RZ, R192 ;  /* 0x000000ffffb00224 */ /* 0x000fe400078e00c0 */
[----:B-1---5:R-:W-:Y:S01]  /*14880*/  @!P1 MOV R12, R228 ;  /* 0x000000e4000c9202 */ /* 0x022fe20000000f00 */
[----:B------:R-:W-:Y:S02]  /*14890*/  @!P1 IMAD.MOV.U32 R13, RZ, RZ, R227 ;  /* 0x000000ffff0d9224 */ /* 0x000fe400078e00e3 */
[----:B------:R-:W-:Y:S02]  /*148a0*/  @P0 IMAD R0, R61, 0x30, RZ ;  /* 0x000000303d000824 */ /* 0x000fe400078e02ff */
[----:B----4-:R-:W-:-:S04]  /*148b0*/  @P0 IMAD.WIDE.U32 R6, R60, 0x30, R176 ;  /* 0x000000303c060825 */ /* 0x010fc800078e00b0 */
[----:B------:R-:W-:Y:S01]  /*148c0*/  @!P1 IMAD R2, R61, 0x60, RZ ;  /* 0x000000603d029824 */ /* 0x000fe200078e02ff */
[----:B------:R-:W-:Y:S01]  /*148d0*/  @P0 IADD3 R7, R0, R7, RZ ;  /* 0x0000000700070210 */ /* 0x000fe20007ffe0ff */
[----:B------:R-:W-:Y:S01]  /*148e0*/  @!P1 IMAD.WIDE.U32 R12, R60, 0x60, R12 ;  /* 0x000000603c0c9825 */ /* 0x000fe200078e000c */
[----:B------:R-:W-:-:S03]  /*148f0*/  @P0 LEA R14, P2, R6, R216, 0x1 ;  /* 0x000000d8060e0211 */ /* 0x000fc600078408ff */
[----:B------:R-:W-:Y:S01]  /*14900*/  @!P1 IMAD.IADD R13, R2, 0x1, R13 ;  /* 0x00000001020d9824 */ /* 0x000fe200078e020d */
[----:B------:R-:W-:-:S04]  /*14910*/  @P0 LEA.HI.X R15, R6, R217, R7, 0x1, P2 ;  /* 0x000000d9060f0211 */ /* 0x000fc800010f0c07 */
        /* <DEDUP_REMOVED lines=10> */
.L_x_1075:
[----:B------:R-:W-:Y:S05]  /*149c0*/  BSYNC B0 ;  /* 0x0000000000007941 */ /* 0x000fea0003800000 */
.L_x_1074:
[----:B-1---5:R-:W-:Y:S01]  /*149d0*/  IADD3 R12, R212, 0x40, RZ ;  /* 0x00000040d40c7810 */ /* 0x022fe20007ffe0ff */
[----:B------:R-:W-:Y:S03]  /*149e0*/  BSSY B0, `(.L_x_1076) ;  /* 0x0000018000007945 */ /* 0x000fe60003800000 */
[----:B------:R-:W-:-:S13]  /*149f0*/  ISETP.GE.AND P0, PT, R12, R5, PT ;  /* 0x000000050c00720c */ /* 0x000fda0003f06270 */
[----:B------:R-:W-:Y:S05]  /*14a00*/  @P0 BRA `(.L_x_1077) ;  /* 0x0000015000000947 */ /* 0x000fea0003800000 */
[C---:B------:R-:W-:Y:S01]  /*14a10*/  LOP3.LUT R0, R239.reuse, 0x1, RZ, 0xc0, !PT ;  /* 0x00000001ef007812 */ /* 0x040fe200078ec0ff */
[----:B----4-:R-:W-:Y:S01]  /*14a20*/  IMAD.SHL.U32 R7, R60, 0x40, RZ ;  /* 0x000000403c077824 */ /* 0x010fe200078e00ff */
        /* <DEDUP_REMOVED lines=19> */
.L_x_1077:
[----:B------:R-:W-:Y:S05]  /*14b60*/  BSYNC B0 ;  /* 0x0000000000007941 */ /* 0x000fea0003800000 */
.L_x_1076:
[----:B-1--4-:R-:W-:Y:S01]  /*14b70*/  IADD3 R6, R212, 0x50, RZ ;  /* 0x00000050d4067810 */ /* 0x012fe20007ffe0ff */
[----:B------:R-:W-:Y:S03]  /*14b80*/  BSSY B0, `(.L_x_1078) ;  /* 0x000001c000007945 */ /* 0x000fe60003800000 */
[----:B------:R-:W-:-:S13]  /*14b90*/  ISETP.GE.AND P0, PT, R6, R5, PT ;  /* 0x000000050600720c */ /* 0x000fda0003f06270 */
[----:B------:R-:W-:Y:S05]  /*14ba0*/  @P0 BRA `(.L_x_1079) ;  /* 0x0000019000000947 */ /* 0x000fea0003800000 */
[C---:B------:R-:W-:Y:S02]  /*14bb0*/  LOP3.LUT R0, R239.reuse, 0x1, RZ, 0xc0, !PT ;  /* 0x00000001ef007812 */ /* 0x040fe400078ec0ff */
[----:B------:R-:W-:Y:S02]  /*14bc0*/  LOP3.LUT P0, RZ, R239, 0x2, RZ, 0xc0, !PT ;  /* 0x00000002efff7812 */ /* 0x000fe4000780c0ff */
[----:B------:R-:W-:-:S11]  /*14bd0*/  ISETP.NE.U32.AND P1, PT, R0, 0x1, PT ;  /* 0x000000010000780c */ /* 0x000fd60003f25070 */
[----:B------:R-:W-:Y:S02]  /*14be0*/  @P0 IMAD.MOV.U32 R14, RZ, RZ, R192 ;  /* 0x000000ffff0e0224 */ /* 0x000fe400078e00c0 */
[----:B------:R-:W-:Y:S01]  /*14bf0*/  @P0 IMAD.MOV.U32 R15, RZ, RZ, R177 ;  /* 0x000000ffff0f0224 */ /* 0x000fe200078e00b1 */
[----:B------:R-:W-:Y:S01]  /*14c00*/  @!P1 MOV R16, R228 ;  /* 0x000000e400109202 */ /* 0x000fe20000000f00 */
[----:B------:R-:W-:Y:S02]  /*14c10*/  @!P1 IMAD.MOV.U32 R17, RZ, RZ, R227 ;  /* 0x000000ffff119224 */ /* 0x000fe400078e00e3 */
[----:B------:R-:W-:Y:S02]  /*14c20*/  @P0 IMAD R2, R61, 0x50, RZ ;  /* 0x000000503d020824 */ /* 0x000fe400078e02ff */
[----:B------:R-:W-:-:S04]  /*14c30*/  @P0 IMAD.WIDE.U32 R14, R60, 0x50, R14 ;  /* 0x000000503c0e0825 */ /* 0x000fc800078e000e */
[----:B------:R-:W-:Y:S01]  /*14c40*/  @!P1 IMAD R0, R61, 0xa0, RZ ;  /* 0x000000a03d009824 */ /* 0x000fe200078e02ff */
[----:B------:R-:W-:Y:S01]  /*14c50*/  @P0 IADD3 R7, R15, R2, RZ ;  /* 0x000000020f070210 */ /* 0x000fe20007ffe0ff */
[----:B------:R-:W-:Y:S01]  /*14c60*/  @!P1 IMAD.WIDE.U32 R16, R60, 0xa0, R16 ;  /* 0x000000a03c109825 */ /* 0x000fe200078e0010 */
[----:B------:R-:W-:-:S04]  /*14c70*/  @P0 LEA R18, P2, R14, R216, 0x1 ;  /* 0x000000d80e120211 */ /* 0x000fc800078408ff */
[----:B------:R-:W-:Y:S02]  /*14c80*/  @!P1 IADD3 R17, R0, R17, RZ ;  /* 0x0000001100119210 */ /* 0x000fe40007ffe0ff */
        /* <DEDUP_REMOVED lines=11> */
.L_x_1079:
[----:B------:R-:W-:Y:S05]  /*14d40*/  BSYNC B0 ;  /* 0x0000000000007941 */ /* 0x000fea0003800000 */
.L_x_1078:
[----:B------:R-:W-:Y:S01]  /*14d50*/  IADD3 R4, R212, 0x60, RZ ;  /* 0x00000060d4047810 */ /* 0x000fe20007ffe0ff */
        /* <DEDUP_REMOVED lines=8> */
[----:B-1----:R-:W-:Y:S01]  /*14de0*/  @!P1 MOV R16, R228 ;  /* 0x000000e400109202 */ /* 0x002fe20000000f00 */
        /* <DEDUP_REMOVED lines=19> */
.L_x_1081:
[----:B------:R-:W-:Y:S05]  /*14f20*/  BSYNC B0 ;  /* 0x0000000000007941 */ /* 0x000fea0003800000 */
.L_x_1080:
[----:B------:R-:W-:Y:S01]  /*14f30*/  IADD3 R0, R212, 0x70, RZ ;  /* 0x00000070d4007810 */ /* 0x000fe20007ffe0ff */
[----:B------:R-:W-:Y:S03]  /*14f40*/  BSSY B0, `(.L_x_1082) ;  /* 0x000001c000007945 */ /* 0x000fe60003800000 */
[----:B------:R-:W-:-:S13]  /*14f50*/  ISETP.GE.AND P0, PT, R0, R5, PT ;  /* 0x000000050000720c */ /* 0x000fda0003f06270 */
[----:B------:R-:W-:Y:S05]  /*14f60*/  @P0 BRA `(.L_x_1083) ;  /* 0x0000019000000947 */ /* 0x000fea0003800000 */
[C---:B------:R-:W-:Y:S01]  /*14f70*/  LOP3.LUT R2, R239.reuse, 0x1, RZ, 0xc0, !PT ;  /* 0x00000001ef027812 */ /* 0x040fe200078ec0ff */
[----:B------:R-:W-:Y:S01]  /*14f80*/  IMAD.MOV.U32 R14, RZ, RZ, R192 ;  /* 0x000000ffff0e7224 */ /* 0x000fe200078e00c0 */
[----:B------:R-:W-:Y:S01]  /*14f90*/  LOP3.LUT P0, RZ, R239, 0x2, RZ, 0xc0, !PT ;  /* 0x00000002efff7812 */ /* 0x000fe2000780c0ff */
[----:B------:R-:W-:Y:S01]  /*14fa0*/  IMAD.MOV.U32 R15, RZ, RZ, R177 ;  /* 0x000000ffff0f7224 */ /* 0x000fe200078e00b1 */
[----:B------:R-:W-:Y:S01]  /*14fb0*/  ISETP.NE.U32.AND P1, PT, R2, 0x1, PT ;  /* 0x000000010200780c */ /* 0x000fe20003f25070 */
[----:B------:R-:W-:Y:S02]  /*14fc0*/  IMAD R2, R61, 0x70, RZ ;  /* 0x000000703d027824 */ /* 0x000fe400078e02ff */
[----:B------:R-:W-:-:S05]  /*14fd0*/  IMAD.WIDE.U32 R14, R60, 0x70, R14 ;  /* 0x000000703c0e7825 */ /* 0x000fca00078e000e */
[----:B------:R-:W-:-:S03]  /*14fe0*/  IADD3 R7, R15, R2, RZ ;  /* 0x000000020f077210 */ /* 0x000fc60007ffe0ff */
[C---:B-1----:R-:W-:Y:S02]  /*14ff0*/  @P0 LEA R18, P2, R14.reuse, R216, 0x1 ;  /* 0x000000d80e120211 */ /* 0x042fe400078408ff */
[----:B------:R-:W-:Y:S01]  /*15000*/  @!P1 MOV R16, R228 ;  /* 0x000000e400109202 */ /* 0x000fe20000000f00 */
[----:B------:R-:W-:Y:S01]  /*15010*/  @!P1 IMAD.MOV.U32 R17, RZ, RZ, R227 ;  /* 0x000000ffff119224 */ /* 0x000fe200078e00e3 */
[----:B------:R-:W-:Y:S01]  /*15020*/  @P0 LEA.HI.X R19, R14, R217, R7, 0x1, P2 ;  /* 0x000000d90e130211 */ /* 0x000fe200010f0c07 */
[----:B------:R-:W-:Y:S02]  /*15030*/  @!P1 IMAD R61, R61, 0xe0, RZ ;  /* 0x000000e03d3d9824 */ /* 0x000fe400078e02ff */
[----:B------:R-:W-:-:S05]  /*15040*/  @!P1 IMAD.WIDE.U32 R16, R60, 0xe0, R16 ;  /* 0x000000e03c109825 */ /* 0x000fca00078e0010 */
[----:B------:R-:W-:-:S05]  /*15050*/  @!P1 IADD3 R17, R61, R17, RZ ;  /* 0x000000113d119210 */ /* 0x000fca0007ffe0ff */
        /* <DEDUP_REMOVED lines=10> */
.L_x_1083:
[----:B------:R-:W-:Y:S05]  /*15100*/  BSYNC B0 ;  /* 0x0000000000007941 */ /* 0x000fea0003800000 */
.L_x_1082:
[----:B------:R-:W0:Y:S04]  /*15110*/  LDGDEPBAR ;  /* 0x00000000000079af */ /* 0x000e280000000000 */
[----:B------:R2:W5:Y:S01]  /*15120*/  LD.E R2, [R10.64+0x188] ;  /* 0x000188060a027980 */ /* 0x000562000c101900 */
[----:B------:R-:W-:Y:S01]  /*15130*/  ISETP.GE.AND P0, PT, R212, R5, PT ;  /* 0x00000005d400720c */ /* 0x000fe20003f06270 */
[----:B------:R-:W-:Y:S01]  /*15140*/  IMAD.SHL.U32 R44, R147, 0x2, RZ ;  /* 0x00000002932c7824 */ /* 0x000fe200078e00ff */
[----:B------:R-:W-:Y:S01]  /*15150*/  SHF.R.S32.HI R14, RZ, 0x1f, R175 ;  /* 0x0000001fff0e7819 */ /* 0x000fe200000114af */
[----:B------:R-:W-:Y:S03]  /*15160*/  BSSY B0, `(.L_x_1084) ;  /* 0x0000018000007945 */ /* 0x000fe60003800000 */
[----:B------:R-:W-:-:S02]  /*15170*/  LEA.HI R14, R14, R175, RZ, 0x2 ;  /* 0x000000af0e0e7211 */ /* 0x000fc400078f10ff */
[----:B------:R-:W-:Y:S02]  /*15180*/  LOP3.LUT R44, R44, 0x6, RZ, 0xc0, !PT ;  /* 0x000000062c2c7812 */ /* 0x000fe400078ec0ff */
[----:B------:R-:W-:Y:S01]  /*15190*/  SHF.R.S32.HI R45, RZ, 0x2, R14 ;  /* 0x00000002ff2d7819 */ /* 0x000fe2000001140e */
[----:B------:R-:W-:-:S04]  /*151a0*/  DEPBAR.LE SB0, 0x0 ;  /* 0x000080000000791a */ /* 0x000fc80000000000 */
[----:B------:R-:W-:Y:S06]  /*151b0*/  BAR.SYNC.DEFER_BLOCKING 0x0 ;  /* 0x0000000000007b1d */ /* 0x000fec0000010000 */
[----:B------:R2:W-:Y:S04]  /*151c0*/  @P0 STS.128 [R235+0xc000], RZ ;  /* 0x00c000ffeb000388 */ /* 0x0005e80000000c00 */
[----:B------:R2:W-:Y:S01]  /*151d0*/  @P0 STS.128 [R235+0x10000], RZ ;  /* 0x010000ffeb000388 */ /* 0x0005e20000000c00 */
[----:B------:R-:W-:Y:S05]  /*151e0*/  @P0 BRA `(.L_x_1085) ;  /* 0x000000f000000947 */ /* 0x000fea0003800000 */
[C---:B------:R-:W-:Y:S02]  /*151f0*/  LOP3.LUT R7, R239.reuse, 0x1, RZ, 0xc0, !PT ;  /* 0x00000001ef077812 */ /* 0x040fe400078ec0ff */
[----:B------:R-:W-:-:S02]  /*15200*/  LOP3.LUT P0, RZ, R239, 0x2, RZ, 0xc0, !PT ;  /* 0x00000002efff7812 */ /* 0x000fc4000780c0ff */
[----:B------:R-:W-:-:S13]  /*15210*/  ISETP.NE.U32.AND P1, PT, R7, 0x1, PT ;  /* 0x000000010700780c */ /* 0x000fda0003f25070 */
[----:B------:R-:W-:Y:S02]  /*15220*/  @!P1 IMAD.MOV.U32 R14, RZ, RZ, R148 ;  /* 0x000000ffff0e9224 */ /* 0x000fe400078e0094 */
[----:B------:R-:W-:-:S05]  /*15230*/  @!P1 IMAD.MOV.U32 R15, RZ, RZ, R149 ;  /* 0x000000ffff0f9224 */ /* 0x000fca00078e0095 */
        /* <DEDUP_REMOVED lines=10> */
.L_x_1085:
[----:B------:R-:W-:Y:S05]  /*152e0*/  BSYNC B0 ;  /* 0x0000000000007941 */ /* 0x000fea0003800000 */
.L_x_1084:
[----:B------:R-:W-:Y:S01]  /*152f0*/  ISETP.GE.AND P0, PT, R8, R5, PT ;  /* 0x000000050800720c */ /* 0x000fe20003f06270 */
[----:B------:R-:W-:-:S12]  /*15300*/  BSSY B0, `(.L_x_1086) ;  /* 0x0000015000007945 */ /* 0x000fd80003800000 */
[----:B------:R4:W-:Y:S04]  /*15310*/  @P0 STS.128 [R235+0xc800], RZ ;  /* 0x00c800ffeb000388 */ /* 0x0009e80000000c00 */
[----:B------:R4:W-:Y:S01]  /*15320*/  @P0 STS.128 [R235+0x10800], RZ ;  /* 0x010800ffeb000388 */ /* 0x0009e20000000c00 */
[----:B------:R-:W-:Y:S05]  /*15330*/  @P0 BRA `(.L_x_1087) ;  /* 0x0000011000000947 */ /* 0x000fea0003800000 */
[C---:B------:R-:W-:Y:S02]  /*15340*/  LOP3.LUT R7, R239.reuse, 0x1, RZ, 0xc0, !PT ;  /* 0x00000001ef077812 */ /* 0x040fe400078ec0ff */
[----:B------:R-:W-:Y:S02]  /*15350*/  LOP3.LUT P1, RZ, R239, 0x2, RZ, 0xc0, !PT ;  /* 0x00000002efff7812 */ /* 0x000fe4000782c0ff */
[----:B------:R-:W-:-:S11]  /*15360*/  ISETP.NE.U32.AND P2, PT, R7, 0x1, PT ;  /* 0x000000010700780c */ /* 0x000fd60003f45070 */
[CC--:B------:R-:W-:Y:S02]  /*15370*/  @P1 LEA R8, P0, R223.reuse, R148.reuse, 0x1 ;  /* 0x00000094df081211 */ /* 0x0c0fe400078008ff */
[C---:B---3--:R-:W-:Y:S02]  /*15380*/  @!P2 LEA R14, P3, R223.reuse, R148, 0x1 ;  /* 0x00000094df0ea211 */ /* 0x048fe400078608ff */
[CCC-:B------:R-:W-:Y:S02]  /*15390*/  @P1 LEA.HI.X R9, R223.reuse, R149.reuse, R224.reuse, 0x1, P0 ;  /* 0x00000095df091211 */ /* 0x1c0fe400000f0ce0 */
[----:B------:R-:W-:-:S05]  /*153a0*/  @!P2 LEA.HI.X R15, R223, R149, R224, 0x1, P3 ;  /* 0x00000095df0fa211 */ /* 0x000fca00018f0ce0 */
        /* <DEDUP_REMOVED lines=10> */
.L_x_1087:
[----:B------:R-:W-:Y:S05]  /*15450*/  BSYNC B0 ;  /* 0x0000000000007941 */ /* 0x000fea0003800000 */
.L_x_1086:
[----:B------:R-:W-:Y:S01]  /*15460*/  ISETP.GE.AND P0, PT, R30, R5, PT ;  /* 0x000000051e00720c */ /* 0x000fe20003f06270 */
[----:B------:R-:W-:-:S12]  /*15470*/  BSSY B0, `(.L_x_1088) ;  /* 0x0000017000007945 */ /* 0x000fd80003800000 */
[----:B------:R1:W-:Y:S04]  /*15480*/  @P0 STS.128 [R235+0xd000], RZ ;  /* 0x00d000ffeb000388 */ /* 0x0003e80000000c00 */
[----:B------:R1:W-:Y:S01]  /*15490*/  @P0 STS.128 [R235+0x11000], RZ ;  /* 0x011000ffeb000388 */ /* 0x0003e20000000c00 */
[----:B------:R-:W-:Y:S05]  /*154a0*/  @P0 BRA `(.L_x_1089) ;  /* 0x0000013000000947 */ /* 0x000fea0003800000 */
[C---:B------:R-:W-:Y:S02]  /*154b0*/  LOP3.LUT R7, R239.reuse, 0x1, RZ, 0xc0, !PT ;  /* 0x00000001ef077812 */ /* 0x040fe400078ec0ff */
[----:B------:R-:W-:Y:S02]  /*154c0*/  LOP3.LUT P1, RZ, R239, 0x2, RZ, 0xc0, !PT ;  /* 0x00000002efff7812 */ /* 0x000fe4000782c0ff */
[----:B------:R-:W-:Y:S01]  /*154d0*/  ISETP.NE.U32.AND P2, PT, R7, 0x1, PT ;  /* 0x000000010700780c */ /* 0x000fe20003f45070 */
[C---:B------:R-:W-:Y:S01]  /*154e0*/  IMAD.SHL.U32 R7, R62.reuse, 0x20, RZ ;  /* 0x000000203e077824 */ /* 0x040fe200078e00ff */
[----:B---3--:R-:W-:-:S09]  /*154f0*/  SHF.L.U64.HI R8, R62, 0x5, R63 ;  /* 0x000000053e087819 */ /* 0x008fd2000001023f */
[CC--:B------:R-:W-:Y:S02]  /*15500*/  @P1 LEA R14, P0, R7.reuse, R148.reuse, 0x1 ;  /* 0x00000094070e1211 */ /* 0x0c0fe400078008ff */
[C---:B-1----:R-:W-:Y:S02]  /*15510*/  @!P2 LEA R16, P3, R7.reuse, R148, 0x1 ;  /* 0x000000940710a211 */ /* 0x042fe400078608ff */
        /* <DEDUP_REMOVED lines=12> */
.L_x_1089:
[----:B------:R-:W-:Y:S05]  /*155e0*/  BSYNC B0 ;  /* 0x0000000000007941 */ /* 0x000fea0003800000 */
.L_x_1088:
        /* <DEDUP_REMOVED lines=8> */
[C---:B------:R-:W-:Y:S02]  /*15670*/  @P0 IMAD R7, R63.reuse, 0x60, RZ ;  /* 0x000000603f070824 */ /* 0x040fe400078e02ff */
[----:B---3--:R-:W-:Y:S02]  /*15680*/  @!P1 IMAD R8, R63, 0x60, RZ ;  /* 0x000000603f089824 */ /* 0x008fe400078e02ff */
[----:B-1----:R-:W-:-:S04]  /*15690*/  @!P1 IMAD.WIDE.U32 R16, R62, 0x60, R148 ;  /* 0x000000603e109825 */ /* 0x002fc800078e0094 */
[----:B------:R-:W-:Y:S01]  /*156a0*/  @P0 IMAD.WIDE.U32 R14, R62, 0x60, R148 ;  /* 0x000000603e0e0825 */ /* 0x000fe200078e0094 */
[----:B------:R-:W-:-:S04]  /*156b0*/  @!P1 IADD3 R17, R8, R17, RZ ;  /* 0x0000001108119210 */ /* 0x000fc80007ffe0ff */
[----:B------:R-:W-:Y:S01]  /*156c0*/  @P0 IADD3 R15, R7, R15, RZ ;  /* 0x0000000f070f0210 */ /* 0x000fe20007ffe0ff */
        /* <DEDUP_REMOVED lines=10> */
.L_x_1091:
[----:B------:R-:W-:Y:S05]  /*15770*/  BSYNC B0 ;  /* 0x0000000000007941 */ /* 0x000fea0003800000 */
.L_x_1090:
        /* <DEDUP_REMOVED lines=24> */
.L_x_1093:
[----:B------:R-:W-:Y:S05]  /*15900*/  BSYNC B0 ;  /* 0x0000000000007941 */ /* 0x000fea0003800000 */
.L_x_1092:
        /* <DEDUP_REMOVED lines=9> */
[----:B------:R-:W-:Y:S02]  /*159a0*/  @!P1 IMAD R7, R63, 0xa0, RZ ;  /* 0x000000a03f079824 */ /* 0x000fe400078e02ff */
[----:B-1----:R-:W-:-:S04]  /*159b0*/  @!P1 IMAD.WIDE.U32 R12, R62, 0xa0, R148 ;  /* 0x000000a03e0c9825 */ /* 0x002fc800078e0094 */
[----:B---3--:R-:W-:Y:S01]  /*159c0*/  @P0 IMAD.WIDE.U32 R8, R62, 0xa0, R148 ;  /* 0x000000a03e080825 */ /* 0x008fe200078e0094 */
        /* <DEDUP_REMOVED lines=12> */
.L_x_1095:
[----:B------:R-:W-:Y:S05]  /*15a90*/  BSYNC B0 ;  /* 0x0000000000007941 */ /* 0x000fea0003800000 */
.L_x_1094:
        /* <DEDUP_REMOVED lines=24> */
.L_x_1097:
[----:B------:R-:W-:Y:S05]  /*15c20*/  BSYNC B0 ;  /* 0x0000000000007941 */ /* 0x000fea0003800000 */
.L_x_1096:
        /* <DEDUP_REMOVED lines=8> */
[----:B------:R-:W-:Y:S02]  /*15cb0*/  @P0 IMAD R0, R63, 0xe0, RZ ;  /* 0x000000e03f000824 */ /* 0x000fe400078e02ff */
[----:B------:R-:W-:-:S04]  /*15cc0*/  @!P1 IMAD.WIDE.U32 R6, R62, 0xe0, R148 ;  /* 0x000000e03e069825 */ /* 0x000fc800078e0094 */
[----:B------:R-:W-:Y:S02]  /*15cd0*/  @!P1 IMAD R63, R63, 0xe0, RZ ;  /* 0x000000e03f3f9824 */ /* 0x000fe400078e02ff */
[----:B------:R-:W-:-:S03]  /*15ce0*/  @P0 IMAD.WIDE.U32 R4, R62, 0xe0, R148 ;  /* 0x000000e03e040825 */ /* 0x000fc600078e0094 */
[----:B------:R-:W-:Y:S02]  /*15cf0*/  @!P1 IADD3 R7, R63, R7, RZ ;  /* 0x000000073f079210 */ /* 0x000fe40007ffe0ff */
[----:B------:R-:W-:-:S03]  /*15d00*/  @P0 IADD3 R5, R0, R5, RZ ;  /* 0x0000000500050210 */ /* 0x000fc60007ffe0ff */
        /* <DEDUP_REMOVED lines=10> */
.L_x_1099:
[----:B------:R-:W-:Y:S05]  /*15db0*/  BSYNC B0 ;  /* 0x0000000000007941 */ /* 0x000fea0003800000 */
.L_x_1098:
[----:B------:R-:W-:Y:S01]  /*15dc0*/  SHF.R.S32.HI R221, RZ, 0x4, R174 ;  /* 0x00000004ffdd7819 */ /* 0x000fe200000114ae */
[C---:B------:R-:W-:Y:S01]  /*15dd0*/  IMAD.SHL.U32 R0, R65.reuse, 0x40, RZ ;  /* 0x0000004041007824 */ /* 0x040fe200078e00ff */
[----:B------:R-:W-:Y:S01]  /*15de0*/  R2P PR, R65, 0x6 ;  /* 0x0000000641007804 */ /* 0x000fe20000000000 */
[----:B------:R-:W-:Y:S01]  /*15df0*/  IMAD.SHL.U32 R172, R172, 0x40, RZ ;  /* 0x00000040acac7824 */ /* 0x000fe200078e00ff */
[----:B-1----:R-:W-:Y:S01]  /*15e00*/  LEA.HI R4, R174, R221, RZ, 0x1 ;  /* 0x000000ddae047211 */ /* 0x002fe200078f08ff */
[----:B------:R-:W-:Y:S01]  /*15e10*/  IMAD.SHL.U32 R212, R212, 0x8, RZ ;  /* 0x00000008d4d47824 */ /* 0x000fe200078e00ff */
[----:B------:R-:W-:Y:S01]  /*15e20*/  LOP3.LUT R5, R0, 0x1c0, RZ, 0xc0, !PT ;  /* 0x000001c000057812 */ /* 0x000fe200078ec0ff */
[----:B---3--:R-:W-:Y:S01]  /*15e30*/  IMAD.SHL.U32 R9, R173, 0x40, RZ ;  /* 0x00000040ad097824 */ /* 0x008fe200078e00ff */
[----:B------:R-:W-:Y:S01]  /*15e40*/  LOP3.LUT R4, R4, 0xfffffffe, RZ, 0xc0, !PT ;  /* 0xfffffffe04047812 */ /* 0x000fe200078ec0ff */
[----:B------:R-:W-:Y:S01]  /*15e50*/  IMAD R45, R56, 0x10, R45 ;  /* 0x00000010382d7824 */ /* 0x000fe200078e022d */
[----:B------:R-:W-:Y:S01]  /*15e60*/  LOP3.LUT R7, R172, 0x1c0, RZ, 0xc0, !PT ;  /* 0x000001c0ac077812 */ /* 0x000fe200078ec0ff */
[----:B------:R-:W-:Y:S01]  /*15e70*/  IMAD.IADD R65, R3, 0x1, R44 ;  /* 0x0000000103417824 */ /* 0x000fe200078e022c */
[----:B------:R-:W-:Y:S01]  /*15e80*/  LOP3.LUT R212, R5, 0x8, R212, 0xf8, !PT ;  /* 0x0000000805d47812 */ /* 0x000fe200078ef8d4 */
[----:B------:R-:W-:Y:S01]  /*15e90*/  IMAD.IADD R221, R221, 0x1, -R4 ;  /* 0x00000001dddd7824 */ /* 0x000fe200078e0a04 */
[----:B------:R-:W-:Y:S01]  /*15ea0*/  LOP3.LUT R9, R9, 0xfffffe00, RZ, 0xc0, !PT ;  /* 0xfffffe0009097812 */ /* 0x000fe200078ec0ff */
[----:B------:R-:W0:Y:S01]  /*15eb0*/  LDGDEPBAR ;  /* 0x00000000000079af */ /* 0x000e220000000000 */
[----:B------:R-:W-:Y:S01]  /*15ec0*/  SHF.R.U32.HI R5, RZ, 0x3, R5 ;  /* 0x00000003ff057819 */ /* 0x000fe20000011605 */
[----:B------:R-:W-:Y:S01]  /*15ed0*/  IMAD.SHL.U32 R0, R221, 0x8, RZ ;  /* 0x00000008dd007824 */ /* 0x000fe200078e00ff */
[----:B------:R-:W-:Y:S01]  /*15ee0*/  IADD3 R58, R45, 0x1, R58 ;  /* 0x000000012d3a7810 */ /* 0x000fe20007ffe03a */
[----:B------:R-:W-:Y:S01]  /*15ef0*/  BSSY B1, `(.L_x_1100) ;  /* 0x0000258000017945 */ /* 0x000fe20003800000 */
[----:B------:R-:W-:Y:S01]  /*15f00*/  LOP3.LUT R212, R212, R5, RZ, 0x3c, !PT ;  /* 0x00000005d4d47212 */ /* 0x000fe200078e3cff */
[----:B------:R-:W-:Y:S01]  /*15f10*/  IMAD R5, R56, 0x400, R9 ;  /* 0x0000040038057824 */ /* 0x000fe200078e0209 */
[----:B------:R-:W-:-:S02]  /*15f20*/  LOP3.LUT R0, R7, 0x8, R0, 0xf8, !PT ;  /* 0x0000000807007812 */ /* 0x000fc400078ef800 */
[----:B------:R-:W-:Y:S01]  /*15f30*/  SHF.R.U32.HI R7, RZ, 0x3, R7 ;  /* 0x00000003ff077819 */ /* 0x000fe20000011607 */
[----:B------:R-:W-:-:S03]  /*15f40*/  IMAD R221, R221, 0x200, R212 ;  /* 0x00000200dddd7824 */ /* 0x000fc600078e02d4 */
[----:B------:R-:W-:Y:S01]  /*15f50*/  LOP3.LUT R8, R0, R7, RZ, 0x3c, !PT ;  /* 0x0000000700087212 */ /* 0x000fe200078e3cff */
[----:B------:R-:W-:-:S04]  /*15f60*/  IMAD.SHL.U32 R221, R221, 0x2, RZ ;  /* 0x00000002dddd7824 */ /* 0x000fc800078e00ff */
[----:B------:R-:W-:Y:S01]  /*15f70*/  IMAD.IADD R222, R8, 0x1, R5 ;  /* 0x0000000108de7824 */ /* 0x000fe200078e0205 */
[----:B------:R-:W-:Y:S01]  /*15f80*/  LDSM.16.M88.4 R88, [R221+0x4000] ;  /* 0x00400000dd58783b */ /* 0x000fe20000000200 */
[C---:B------:R-:W-:Y:S02]  /*15f90*/  IADD3 R0, R221.reuse, 0x4000, RZ ;  /* 0x00004000dd007810 */ /* 0x040fe40007ffe0ff */
[----:B------:R-:W-:Y:S01]  /*15fa0*/  IMAD.SHL.U32 R222, R222, 0x2, RZ ;  /* 0x00000002dede7824 */ /* 0x000fe200078e00ff */
[----:B------:R-:W-:Y:S01]  /*15fb0*/  IADD3 R219, R221, 0x4020, RZ ;  /* 0x00004020dddb7810 */ /* 0x000fe20007ffe0ff */
[----:B------:R-:W-:Y:S01]  /*15fc0*/  LDSM.16.M88.4 R80, [R221+0x4800] ;  /* 0x00480000dd50783b */ /* 0x000fe20000000200 */
[----:B------:R-:W-:Y:S01]  /*15fd0*/  @P1 IADD3 R219, R0, -0x20, RZ ;  /* 0xffffffe000db1810 */ /* 0x000fe20007ffe0ff */
[--C-:B------:R-:W-:Y:S02]  /*15fe0*/  IMAD R220, R49, 0x2, R222.reuse ;  /* 0x0000000231dc7824 */ /* 0x100fe400078e02de */
[----:B------:R-:W1:Y:S01]  /*15ff0*/  LDSM.16.M88.4 R124, [R222] ;  /* 0x00000000de7c783b */ /* 0x000e620000000200 */
[----:B------:R-:W-:Y:S01]  /*16000*/  IMAD.MOV.U32 R0, RZ, RZ, 0x40 ;  /* 0x00000040ff007424 */ /* 0x000fe200078e00ff */
[----:B------:R-:W-:Y:S01]  /*16010*/  IADD3 R211, R219, 0x800, RZ ;  /* 0x00000800dbd37810 */ /* 0x000fe20007ffe0ff */
[C---:B------:R-:W-:Y:S01]  /*16020*/  IMAD R218, R47.reuse, 0x2, R222 ;  /* 0x000000022fda7824 */ /* 0x040fe200078e02de */
[----:B------:R-:W3:Y:S01]  /*16030*/  LDSM.16.M88.4 R72, [R221+0x5000] ;  /* 0x00500000dd48783b */ /* 0x000ee20000000200 */
[----:B------:R-:W-:Y:S01]  /*16040*/  IMAD R217, R47, 0x2, R220 ;  /* 0x000000022fd97824 */ /* 0x000fe200078e02dc */
[----:B------:R-:W-:-:S02]  /*16050*/  SEL R0, R0, 0xffffffc0, !P2 ;  /* 0xffffffc000007807 */ /* 0x000fc40005000000 */
[----:B------:R-:W2:Y:S01]  /*16060*/  LDSM.16.M88.4 R60, [R221+0x5800] ;  /* 0x00580000dd3c783b */ /* 0x000ea20000000200 */
[----:B------:R-:W-:Y:S02]  /*16070*/  IADD3 R210, R219, 0x1000, RZ ;  /* 0x00001000dbd27810 */ /* 0x000fe40007ffe0ff */
[----:B------:R-:W-:Y:S01]  /*16080*/  IMAD.IADD R215, R221, 0x1, R0 ;  /* 0x00000001ddd77824 */ /* 0x000fe200078e0200 */
[----:B------:R-:W4:Y:S01]  /*16090*/  LDSM.16.M88.4 R40, [R221+0x6000] ;  /* 0x00600000dd28783b */ /* 0x000f220000000200 */
[----:B------:R-:W-:Y:S01]  /*160a0*/  IMAD.IADD R204, R0, 0x1, R219 ;  /* 0x0000000100cc7824 */ /* 0x000fe200078e02db */
[----:B------:R-:W-:Y:S02]  /*160b0*/  LOP3.LUT R0, R8, R9, RZ, 0xfc, !PT ;  /* 0x0000000908007212 */ /* 0x000fe400078efcff */
[----:B------:R-:W2:Y:S01]  /*160c0*/  LDSM.16.M88.4 R32, [R221+0x6800] ;  /* 0x00680000dd20783b */ /* 0x000ea20000000200 */
[C---:B------:R-:W-:Y:S02]  /*160d0*/  IADD3 R209, R219.reuse, 0x1800, RZ ;  /* 0x00001800dbd17810 */ /* 0x040fe40007ffe0ff */
[C---:B------:R-:W-:Y:S01]  /*160e0*/  IADD3 R208, R219.reuse, 0x2000, RZ ;  /* 0x00002000dbd07810 */ /* 0x040fe20007ffe0ff */
[----:B------:R-:W2:Y:S01]  /*160f0*/  LDSM.16.M88.4 R24, [R221+0x7000] ;  /* 0x00700000dd18783b */ /* 0x000ea20000000200 */
[----:B------:R-:W-:-:S02]  /*16100*/  IADD3 R207, R219, 0x2800, RZ ;  /* 0x00002800dbcf7810 */ /* 0x000fc40007ffe0ff */
[C---:B------:R-:W-:Y:S01]  /*16110*/  IADD3 R206, R219.reuse, 0x3000, RZ ;  /* 0x00003000dbce7810 */ /* 0x040fe20007ffe0ff */
[----:B------:R-:W2:Y:S01]  /*16120*/  LDSM.16.M88.4 R16, [R221+0x7800] ;  /* 0x00780000dd10783b */ /* 0x000ea20000000200 */
[C---:B------:R-:W-:Y:S02]  /*16130*/  IADD3 R205, R219.reuse, 0x3800, RZ ;  /* 0x00003800dbcd7810 */ /* 0x040fe40007ffe0ff */
[C---:B------:R-:W-:Y:S01]  /*16140*/  IADD3 R203, R219.reuse, 0x4000, RZ ;  /* 0x00004000dbcb7810 */ /* 0x040fe20007ffe0ff */
[----:B------:R-:W-:Y:S01]  /*16150*/  LDSM.16.M88.4 R12, [R219] ;  /* 0x00000000db0c783b */ /* 0x000fe20000000200 */
[C---:B------:R-:W-:Y:S02]  /*16160*/  IADD3 R202, R219.reuse, 0x4800, RZ ;  /* 0x00004800dbca7810 */ /* 0x040fe40007ffe0ff */
[C---:B------:R-:W-:Y:S01]  /*16170*/  IADD3 R201, R219.reuse, 0x5000, RZ ;  /* 0x00005000dbc97810 */ /* 0x040fe20007ffe0ff */
[----:B------:R-:W2:Y:S01]  /*16180*/  LDSM.16.M88.4 R20, [R220] ;  /* 0x00000000dc14783b */ /* 0x000ea20000000200 */
[----:B------:R-:W-:-:S02]  /*16190*/  IADD3 R200, R219, 0x5800, RZ ;  /* 0x00005800dbc87810 */ /* 0x000fc40007ffe0ff */
[C---:B------:R-:W-:Y:S01]  /*161a0*/  IADD3 R199, R219.reuse, 0x6000, RZ ;  /* 0x00006000dbc77810 */ /* 0x040fe20007ffe0ff */
[----:B------:R-:W4:Y:S01]  /*161b0*/  LDSM.16.M88.4 R96, [R219+0x800] ;  /* 0x00080000db60783b */ /* 0x000f220000000200 */
[C---:B------:R-:W-:Y:S02]  /*161c0*/  IADD3 R198, R219.reuse, 0x6800, RZ ;  /* 0x00006800dbc67810 */ /* 0x040fe40007ffe0ff */
[C---:B------:R-:W-:Y:S01]  /*161d0*/  IADD3 R197, R219.reuse, 0x7000, RZ ;  /* 0x00007000dbc57810 */ /* 0x040fe20007ffe0ff */
[----:B-1----:R-:W-:Y:S01]  /*161e0*/  HMMA.16816.F32 R92, R124, R88, RZ ;  /* 0x000000587c5c723c */ /* 0x002fe200000018ff */
[----:B------:R-:W1:Y:S01]  /*161f0*/  LDSM.16.M88.4 R4, [R219+0x1000] ;  /* 0x00100000db04783b */ /* 0x000e620000000200 */
[----:B------:R-:W-:-:S03]  /*16200*/  IADD3 R196, R219, 0x7800, RZ ;  /* 0x00007800dbc47810 */ /* 0x000fc60007ffe0ff */
[----:B------:R-:W1:Y:S03]  /*16210*/  LDSM.16.M88.4 R120, [R219+0x1800] ;  /* 0x00180000db78783b */ /* 0x000e660000000200 */
[C---:B------:R-:W-:Y:S01]  /*16220*/  HMMA.16816.F32 R88, R124.reuse, R90, RZ ;  /* 0x0000005a7c58723c */ /* 0x040fe200000018ff */
[----:B------:R-:W-:Y:S04]  /*16230*/  LDSM.16.M88.4 R116, [R219+0x2000] ;  /* 0x00200000db74783b */ /* 0x000fe80000000200 */
[----:B------:R-:W-:Y:S03]  /*16240*/  LDSM.16.M88.4 R112, [R219+0x2800] ;  /* 0x00280000db70783b */ /* 0x000fe60000000200 */
[C---:B------:R-:W-:Y:S01]  /*16250*/  HMMA.16816.F32 R84, R124.reuse, R80, RZ ;  /* 0x000000507c54723c */ /* 0x040fe200000018ff */
[----:B------:R-:W-:Y:S04]  /*16260*/  LDSM.16.M88.4 R108, [R219+0x3000] ;  /* 0x00300000db6c783b */ /* 0x000fe80000000200 */
[----:B------:R-:W-:Y:S03]  /*16270*/  LDSM.16.M88.4 R104, [R219+0x3800] ;  /* 0x00380000db68783b */ /* 0x000fe60000000200 */
[C---:B---3--:R-:W-:Y:S01]  /*16280*/  HMMA.16816.F32 R76, R124.reuse, R72, RZ ;  /* 0x000000487c4c723c */ /* 0x048fe200000018ff */
[----:B------:R-:W-:Y:S04]  /*16290*/  LDSM.16.M88.4 R100, [R215+0x4800] ;  /* 0x00480000d764783b */ /* 0x000fe80000000200 */
[----:B------:R-:W-:Y:S03]  /*162a0*/  LDSM.16.M88.4 R136, [R220+0x2000] ;  /* 0x00200000dc88783b */ /* 0x000fe60000000200 */
[C---:B--2---:R-:W-:Y:S01]  /*162b0*/  HMMA.16816.F32 R68, R124.reuse, R60, RZ ;  /* 0x0000003c7c44723c */ /* 0x044fe200000018ff */
[----:B------:R-:W-:Y:S07]  /*162c0*/  LDSM.16.M88.4 R132, [R219+0x7800] ;  /* 0x00780000db84783b */ /* 0x000fee0000000200 */
        /* <DEDUP_REMOVED lines=12> */
[C---:B------:R-:W-:Y:S08]  /*16390*/  HMMA.16816.F32 R92, R20.reuse, R12, R92 ;  /* 0x0000000c145c723c */ /* 0x040ff0000000185c */
[C---:B------:R-:W-:Y:S01]  /*163a0*/  HMMA.16816.F32 R88, R20.reuse, R14, R88 ;  /* 0x0000000e1458723c */ /* 0x040fe20000001858 */
[----:B------:R-:W2:Y:S07]  /*163b0*/  LDSM.16.M88.4 R12, [R215+0x4000] ;  /* 0x00400000d70c783b */ /* 0x000eae0000000200 */
[C---:B------:R-:W-:Y:S08]  /*163c0*/  HMMA.16816.F32 R84, R20.reuse, R96, R84 ;  /* 0x000000601454723c */ /* 0x040ff00000001854 */
[C---:B------:R-:W-:Y:S01]  /*163d0*/  HMMA.16816.F32 R80, R20.reuse, R98, R80 ;  /* 0x000000621450723c */ /* 0x040fe20000001850 */
[----:B------:R-:W3:Y:S07]  /*163e0*/  LDSM.16.M88.4 R96, [R215+0x5000] ;  /* 0x00500000d760783b */ /* 0x000eee0000000200 */
[C---:B-1----:R-:W-:Y:S08]  /*163f0*/  HMMA.16816.F32 R76, R20.reuse, R4, R76 ;  /* 0x00000004144c723c */ /* 0x042ff0000000184c */
[C---:B------:R-:W-:Y:S01]  /*16400*/  HMMA.16816.F32 R72, R20.reuse, R6, R72 ;  /* 0x000000061448723c */ /* 0x040fe20000001848 */
[----:B------:R-:W1:Y:S07]  /*16410*/  LDSM.16.M88.4 R4, [R215+0x5800] ;  /* 0x00580000d704783b */ /* 0x000e6e0000000200 */
[----:B------:R-:W-:Y:S08]  /*16420*/  HMMA.16816.F32 R68, R20, R120, R68 ;  /* 0x000000781444723c */ /* 0x000ff00000001844 */
[C---:B--2---:R-:W-:Y:S08]  /*16430*/  HMMA.16816.F32 R92, R16.reuse, R12, R92 ;  /* 0x0000000c105c723c */ /* 0x044ff0000000185c */
[----:B------:R-:W-:Y:S01]  /*16440*/  HMMA.16816.F32 R88, R16, R14, R88 ;  /* 0x0000000e1058723c */ /* 0x000fe20000001858 */
[----:B------:R-:W2:Y:S07]  /*16450*/  LDSM.16.M88.4 R12, [R215+0x6000] ;  /* 0x00600000d70c783b */ /* 0x000eae0000000200 */
        /* <DEDUP_REMOVED lines=13> */
[----:B------:R-:W4:Y:S04]  /*16530*/  LDSM.16.M88.4 R20, [R215+0x6800] ;  /* 0x00680000d714783b */ /* 0x000f280000000200 */
[----:B------:R-:W2:Y:S03]  /*16540*/  LDSM.16.M88.4 R104, [R215+0x7000] ;  /* 0x00700000d768783b */ /* 0x000ea60000000200 */
[C---:B------:R-:W-:Y:S08]  /*16550*/  HMMA.16816.F32 R84, R16.reuse, R100, R84 ;  /* 0x000000641054723c */ /* 0x040ff00000001854 */
[C---:B------:R-:W-:Y:S01]  /*16560*/  HMMA.16816.F32 R80, R16.reuse, R102, R80 ;  /* 0x000000661050723c */ /* 0x040fe20000001850 */
[----:B------:R-:W4:Y:S07]  /*16570*/  LDSM.16.M88.4 R100, [R215+0x7800] ;  /* 0x00780000d764783b */ /* 0x000f2e0000000200 */
[C---:B---3--:R-:W-:Y:S08]  /*16580*/  HMMA.16816.F32 R76, R16.reuse, R96, R76 ;  /* 0x00000060104c723c */ /* 0x048ff0000000184c */
[C---:B------:R-:W-:Y:S01]  /*16590*/  HMMA.16816.F32 R72, R16.reuse, R98, R72 ;  /* 0x000000621048723c */ /* 0x040fe20000001848 */
[----:B------:R-:W-:Y:S07]  /*165a0*/  LDSM.16.M88.4 R96, [R217] ;  /* 0x00000000d960783b */ /* 0x000fee0000000200 */
[C---:B-1----:R-:W-:Y:S08]  /*165b0*/  HMMA.16816.F32 R68, R16.reuse, R4, R68 ;  /* 0x000000041044723c */ /* 0x042ff00000001844 */
[C---:B------:R-:W-:Y:S01]  /*165c0*/  HMMA.16816.F32 R60, R16.reuse, R6, R60 ;  /* 0x00000006103c723c */ /* 0x040fe2000000183c */
[----:B------:R-:W1:Y:S07]  /*165d0*/  LDSM.16.M88.4 R4, [R204] ;  /* 0x00000000cc04783b */ /* 0x000e6e0000000200 */
[C---:B--2---:R-:W-:Y:S08]  /*165e0*/  HMMA.16816.F32 R52, R16.reuse, R12, R52 ;  /* 0x0000000c1034723c */ /* 0x044ff00000001834 */
[C---:B------:R-:W-:Y:S01]  /*165f0*/  HMMA.16816.F32 R40, R16.reuse, R14, R40 ;  /* 0x0000000e1028723c */ /* 0x040fe20000001828 */
[----:B------:R-:W2:Y:S07]  /*16600*/  LDSM.16.M88.4 R12, [R204+0x800] ;  /* 0x00080000cc0c783b */ /* 0x000eae0000000200 */
[C---:B----4-:R-:W-:Y:S08]  /*16610*/  HMMA.16816.F32 R36, R16.reuse, R20, R36 ;  /* 0x000000141024723c */ /* 0x050ff00000001824 */
[C---:B------:R-:W-:Y:S01]  /*16620*/  HMMA.16816.F32 R32, R16.reuse, R22, R32 ;  /* 0x000000161020723c */ /* 0x040fe20000001820 */
[----:B------:R-:W3:Y:S07]  /*16630*/  LDSM.16.M88.4 R20, [R204+0x1000] ;  /* 0x00100000cc14783b */ /* 0x000eee0000000200 */
[C---:B------:R-:W-:Y:S08]  /*16640*/  HMMA.16816.F32 R28, R16.reuse, R104, R28 ;  /* 0x00000068101c723c */ /* 0x040ff0000000181c */
[C---:B------:R-:W-:Y:S01]  /*16650*/  HMMA.16816.F32 R24, R16.reuse, R106, R24 ;  /* 0x0000006a1018723c */ /* 0x040fe20000001818 */
[----:B------:R-:W-:Y:S07]  /*16660*/  LDSM.16.M88.4 R104, [R204+0x3000] ;  /* 0x00300000cc68783b */ /* 0x000fee0000000200 */
[C---:B------:R-:W-:Y:S08]  /*16670*/  HMMA.16816.F32 R128, R16.reuse, R100, R128 ;  /* 0x000000641080723c */ /* 0x040ff00000001880 */
[----:B------:R-:W-:Y:S01]  /*16680*/  HMMA.16816.F32 R124, R16, R102, R124 ;  /* 0x00000066107c723c */ /* 0x000fe2000000187c */
[----:B------:R-:W4:Y:S04]  /*16690*/  LDSM.16.M88.4 R16, [R221+0x8000] ;  /* 0x00800000dd10783b */ /* 0x000f280000000200 */
[----:B------:R-:W-:Y:S03]  /*166a0*/  LDSM.16.M88.4 R100, [R204+0x3800] ;  /* 0x00380000cc64783b */ /* 0x000fe60000000200 */
        /* <DEDUP_REMOVED lines=10> */
[----:B------:R-:W-:Y:S01]  /*16750*/  HMMA.16816.F32 R88, R108, R18, R88 ;  /* 0x000000126c58723c */ /* 0x000fe20000001858 */
[----:B------:R-:W4:Y:S07]  /*16760*/  LDSM.16.M88.4 R16, [R221+0xa800] ;  /* 0x00a80000dd10783b */ /* 0x000f2e0000000200 */
[C---:B------:R-:W-:Y:S08]  /*16770*/  HMMA.16816.F32 R68, R96.reuse, R120, R68 ;  /* 0x000000786044723c */ /* 0x040ff00000001844 */
[C---:B------:R-:W-:Y:S01]  /*16780*/  HMMA.16816.F32 R60, R96.reuse, R122, R60 ;  /* 0x0000007a603c723c */ /* 0x040fe2000000183c */
[----:B------:R-:W-:Y:S07]  /*16790*/  LDSM.16.M88.4 R120, [R215+0x8000] ;  /* 0x00800000d778783b */ /* 0x000fee0000000200 */
[C---:B------:R-:W-:Y:S08]  /*167a0*/  HMMA.16816.F32 R36, R96.reuse, R112, R36 ;  /* 0x000000706024723c */ /* 0x040ff00000001824 */
[----:B------:R-:W-:Y:S01]  /*167b0*/  HMMA.16816.F32 R32, R96, R114, R32 ;  /* 0x000000726020723c */ /* 0x000fe20000001820 */
[----:B------:R-:W-:Y:S07]  /*167c0*/  LDSM.16.M88.4 R112, [R221+0xb800] ;  /* 0x00b80000dd70783b */ /* 0x000fee0000000200 */
[C---:B-1----:R-:W-:Y:S08]  /*167d0*/  HMMA.16816.F32 R84, R108.reuse, R4, R84 ;  /* 0x000000046c54723c */ /* 0x042ff00000001854 */
[----:B------:R-:W-:Y:S01]  /*167e0*/  HMMA.16816.F32 R80, R108, R6, R80 ;  /* 0x000000066c50723c */ /* 0x000fe20000001850 */
[----:B------:R-:W1:Y:S07]  /*167f0*/  LDSM.16.M88.4 R4, [R221+0xb000] ;  /* 0x00b00000dd04783b */ /* 0x000e6e0000000200 */
[C---:B------:R-:W-:Y:S08]  /*16800*/  HMMA.16816.F32 R128, R96.reuse, R100, R128 ;  /* 0x000000646080723c */ /* 0x040ff00000001880 */
[----:B------:R-:W-:Y:S01]  /*16810*/  HMMA.16816.F32 R124, R96, R102, R124 ;  /* 0x00000066607c723c */ /* 0x000fe2000000187c */
[----:B------:R-:W1:Y:S07]  /*16820*/  LDSM.16.M88.4 R100, [R219+0x4800] ;  /* 0x00480000db64783b */ /* 0x000e6e0000000200 */
[C---:B--2---:R-:W-:Y:S08]  /*16830*/  HMMA.16816.F32 R76, R108.reuse, R12, R76 ;  /* 0x0000000c6c4c723c */ /* 0x044ff0000000184c */
[----:B------:R-:W-:Y:S01]  /*16840*/  HMMA.16816.F32 R72, R108, R14, R72 ;  /* 0x0000000e6c48723c */ /* 0x000fe20000001848 */
[----:B------:R-:W2:Y:S07]  /*16850*/  LDSM.16.M88.4 R12, [R219+0x5800] ;  /* 0x00580000db0c783b */ /* 0x000eae0000000200 */
[C---:B------:R-:W-:Y:S08]  /*16860*/  HMMA.16816.F32 R52, R96.reuse, R116, R52 ;  /* 0x000000746034723c */ /* 0x040ff00000001834 */
[C---:B------:R-:W-:Y:S01]  /*16870*/  HMMA.16816.F32 R40, R96.reuse, R118, R40 ;  /* 0x000000766028723c */ /* 0x040fe20000001828 */
[----:B------:R-:W1:Y:S07]  /*16880*/  LDSM.16.M88.4 R116, [R221+0xa000] ;  /* 0x00a00000dd74783b */ /* 0x000e6e0000000200 */
[C---:B------:R-:W-:Y:S08]  /*16890*/  HMMA.16816.F32 R28, R96.reuse, R104, R28 ;  /* 0x00000068601c723c */ /* 0x040ff0000000181c */
[----:B------:R-:W-:Y:S01]  /*168a0*/  HMMA.16816.F32 R24, R96, R106, R24 ;  /* 0x0000006a6018723c */ /* 0x000fe20000001818 */
[----:B------:R-:W-:Y:S04]  /*168b0*/  LDSM.16.M88.4 R104, [R219+0x4000] ;  /* 0x00400000db68783b */ /* 0x000fe80000000200 */
[----:B------:R-:W-:Y:S03]  /*168c0*/  LDSM.16.M88.4 R96, [R219+0x5000] ;  /* 0x00500000db60783b */ /* 0x000fe60000000200 */
[C---:B---3--:R-:W-:Y:S08]  /*168d0*/  HMMA.16816.F32 R68, R108.reuse, R20, R68 ;  /* 0x000000146c44723c */ /* 0x048ff00000001844 */
[C---:B------:R-:W-:Y:S01]  /*168e0*/  HMMA.16816.F32 R60, R108.reuse, R22, R60 ;  /* 0x000000166c3c723c */ /* 0x040fe2000000183c */
[----:B------:R-:W-:Y:S07]  /*168f0*/  LDSM.16.M88.4 R20, [R219+0x6000] ;  /* 0x00600000db14783b */ /* 0x000fee0000000200 */
[C---:B----4-:R-:W-:Y:S08]  /*16900*/  HMMA.16816.F32 R36, R108.reuse, R16, R36 ;  /* 0x000000106c24723c */ /* 0x050ff00000001824 */
[C---:B------:R-:W-:Y:S01]  /*16910*/  HMMA.16816.F32 R32, R108.reuse, R18, R32 ;  /* 0x000000126c20723c */ /* 0x040fe20000001820 */
[----:B------:R-:W3:Y:S07]  /*16920*/  LDSM.16.M88.4 R16, [R219+0x6800] ;  /* 0x00680000db10783b */ /* 0x000eee0000000200 */
[C---:B-1----:R-:W-:Y:S08]  /*16930*/  HMMA.16816.F32 R28, R108.reuse, R4, R28 ;  /* 0x000000046c1c723c */ /* 0x042ff0000000181c */
[----:B------:R-:W-:Y:S01]  /*16940*/  HMMA.16816.F32 R24, R108, R6, R24 ;  /* 0x000000066c18723c */ /* 0x000fe20000001818 */
[----:B------:R-:W1:Y:S07]  /*16950*/  LDSM.16.M88.4 R4, [R219+0x7000] ;  /* 0x00700000db04783b */ /* 0x000e6e0000000200 */
[C---:B------:R-:W-:Y:S08]  /*16960*/  HMMA.16816.F32 R84, R136.reuse, R100, R84 ;  /* 0x000000648854723c */ /* 0x040ff00000001854 */
[C---:B------:R-:W-:Y:S01]  /*16970*/  HMMA.16816.F32 R80, R136.reuse, R102, R80 ;  /* 0x000000668850723c */ /* 0x040fe20000001850 */
[----:B------:R-:W-:Y:S07]  /*16980*/  LDSM.16.M88.4 R100, [R215+0xa800] ;  /* 0x00a80000d764783b */ /* 0x000fee0000000200 */
[C---:B--2---:R-:W-:Y:S08]  /*16990*/  HMMA.16816.F32 R68, R136.reuse, R12, R68 ;  /* 0x0000000c8844723c */ /* 0x044ff00000001844 */
[----:B------:R-:W-:Y:S01]  /*169a0*/  HMMA.16816.F32 R60, R136, R14, R60 ;  /* 0x0000000e883c723c */ /* 0x000fe2000000183c */
[----:B------:R-:W2:Y:S07]  /*169b0*/  LDSM.16.M88.4 R12, [R218+0x2000] ;  /* 0x00200000da0c783b */ /* 0x000eae0000000200 */
[C---:B------:R-:W-:Y:S08]  /*169c0*/  HMMA.16816.F32 R52, R108.reuse, R116, R52 ;  /* 0x000000746c34723c */ /* 0x040ff00000001834 */
[----:B------:R-:W-:Y:S01]  /*169d0*/  HMMA.16816.F32 R40, R108, R118, R40 ;  /* 0x000000766c28723c */ /* 0x000fe20000001828 */
[----:B------:R-:W4:Y:S07]  /*169e0*/  LDSM.16.M88.4 R116, [R215+0x8800] ;  /* 0x00880000d774783b */ /* 0x000f2e0000000200 */
[C---:B---3--:R-:W-:Y:S08]  /*169f0*/  HMMA.16816.F32 R36, R136.reuse, R16, R36 ;  /* 0x000000108824723c */ /* 0x048ff00000001824 */
[----:B------:R-:W-:Y:S01]  /*16a00*/  HMMA.16816.F32 R32, R136, R18, R32 ;  /* 0x000000128820723c */ /* 0x000fe20000001820 */
[----:B------:R-:W3:Y:S07]  /*16a10*/  LDSM.16.M88.4 R16, [R215+0xb800] ;  /* 0x00b80000d710783b */ /* 0x000eee0000000200 */
[----:B------:R-:W-:Y:S08]  /*16a20*/  HMMA.16816.F32 R128, R108, R112, R128 ;  /* 0x000000706c80723c */ /* 0x000ff00000001880 */
[C---:B------:R-:W-:Y:S08]  /*16a30*/  HMMA.16816.F32 R92, R136.reuse, R104, R92 ;  /* 0x00000068885c723c */ /* 0x040ff0000000185c */
[----:B------:R-:W-:Y:S01]  /*16a40*/  HMMA.16816.F32 R88, R136, R106, R88 ;  /* 0x0000006a8858723c */ /* 0x000fe20000001858 */
[----:B------:R-:W-:Y:S07]  /*16a50*/  LDSM.16.M88.4 R104, [R215+0xa000] ;  /* 0x00a00000d768783b */ /* 0x000fee0000000200 */
[----:B------:R-:W-:Y:S01]  /*16a60*/  HMMA.16816.F32 R124, R108, R114, R124 ;  /* 0x000000726c7c723c */ /* 0x000fe2000000187c */
[----:B------:R-:W-:Y:S04]  /*16a70*/  LDSM.16.M88.4 R112, [R215+0x9000] ;  /* 0x00900000d770783b */ /* 0x000fe80000000200 */
[----:B------:R-:W-:Y:S03]  /*16a80*/  LDSM.16.M88.4 R108, [R215+0x9800] ;  /* 0x00980000d76c783b */ /* 0x000fe60000000200 */
        /* <DEDUP_REMOVED lines=9> */
[C---:B--2---:R-:W-:Y:S08]  /*16b20*/  HMMA.16816.F32 R36, R12.reuse, R100, R36 ;  /* 0x000000640c24723c */ /* 0x044ff00000001824 */
[----:B------:R-:W-:Y:S01]  /*16b30*/  HMMA.16816.F32 R32, R12, R102, R32 ;  /* 0x000000660c20723c */ /* 0x000fe20000001820 */
[----:B------:R-:W2:Y:S07]  /*16b40*/  LDSM.16.M88.4 R100, [R204+0x4800] ;  /* 0x00480000cc64783b */ /* 0x000eae0000000200 */
[----:B------:R-:W-:Y:S08]  /*16b50*/  HMMA.16816.F32 R128, R136, R132, R128 ;  /* 0x000000848880723c */ /* 0x000ff00000001880 */
[C---:B------:R-:W-:Y:S08]  /*16b60*/  HMMA.16816.F32 R92, R12.reuse, R120, R92 ;  /* 0x000000780c5c723c */ /* 0x040ff0000000185c */
[----:B------:R-:W-:Y:S08]  /*16b70*/  HMMA.16816.F32 R88, R12, R122, R88 ;  /* 0x0000007a0c58723c */ /* 0x000ff00000001858 */
[----:B------:R-:W-:Y:S08]  /*16b80*/  HMMA.16816.F32 R124, R136, R134, R124 ;  /* 0x00000086887c723c */ /* 0x000ff0000000187c */
[C---:B----4-:R-:W-:Y:S08]  /*16b90*/  HMMA.16816.F32 R84, R12.reuse, R116, R84 ;  /* 0x000000740c54723c */ /* 0x050ff00000001854 */
[----:B---3--:R-:W-:Y:S07]  /*16ba0*/  HMMA.16816.F32 R128, R12, R16, R128 ;  /* 0x000000100c80723c */ /* 0x008fee0000001880 */
[----:B------:R-:W-:Y:S01]  /*16bb0*/  IADD3 R17, R64, R58, -R233 ;  /* 0x0000003a40117210 */ /* 0x000fe20007ffe8e9 */
[----:B-1----:R-:W-:Y:S01]  /*16bc0*/  HMMA.16816.F32 R92, R4, R20, R92 ;  /* 0x00000014045c723c */ /* 0x002fe2000000185c */
[----:B------:R-:W1:Y:S03]  /*16bd0*/  LDSM.16.M88.4 R56, [R204+0x5000] ;  /* 0x00500000cc38783b */ /* 0x000e660000000200 */
[----:B-----5:R-:W-:-:S03]  /*16be0*/  IMAD.IADD R17, R2, 0x1, R17 ;  /* 0x0000000102117824 */ /* 0x020fc600078e0211 */
[----:B------:R-:W-:Y:S01]  /*16bf0*/  IADD3 R21, R65, 0x1, RZ ;  /* 0x0000000141157810 */ /* 0x000fe20007ffe0ff */
[----:B------:R-:W-:Y:S01]  /*16c00*/  HMMA.16816.F32 R88, R4, R22, R88 ;  /* 0x000000160458723c */ /* 0x000fe20000001858 */
[----:B------:R-:W-:-:S04]  /*16c10*/  IMNMX R2, R17, R64, PT ;  /* 0x0000004011027217 */ /* 0x000fc80003800200 */
[----:B------:R-:W-:Y:S02]  /*16c20*/  ISETP.GE.AND P6, PT, R21, R2, PT ;  /* 0x000000021500720c */ /* 0x000fe40003fc6270 */
[----:B------:R-:W-:Y:S01]  /*16c30*/  IADD3 R23, R17, 0x8, RZ ;  /* 0x0000000811177810 */ /* 0x000fe20007ffe0ff */
[C---:B------:R-:W-:Y:S01]  /*16c40*/  HMMA.16816.F32 R80, R12.reuse, R118, R80 ;  /* 0x000000760c50723c */ /* 0x040fe20000001850 */
[----:B------:R-:W-:Y:S02]  /*16c50*/  IADD3 R17, R65, 0x9, RZ ;  /* 0x0000000941117810 */ /* 0x000fe40007ffe0ff */
[----:B------:R-:W-:Y:S02]  /*16c60*/  IMNMX R50, R23, R64, PT ;  /* 0x0000004017327217 */ /* 0x000fe40003800200 */
[----:B------:R-:W-:Y:S02]  /*16c70*/  ISETP.GE.AND P0, PT, R17, R2, PT ;  /* 0x000000021100720c */ /* 0x000fe40003f06270 */
[-C--:B------:R-:W-:Y:S01]  /*16c80*/  ISETP.GE.AND P2, PT, R21, R50.reuse, PT ;  /* 0x000000321500720c */ /* 0x080fe20003f46270 */
[----:B------:R-:W-:Y:S01]  /*16c90*/  HMMA.16816.F32 R76, R12, R112, R76 ;  /* 0x000000700c4c723c */ /* 0x000fe2000000184c */
[----:B------:R-:W-:-:S02]  /*16ca0*/  ISETP.GE.AND P3, PT, R17, R50, PT ;  /* 0x000000321100720c */ /* 0x000fc40003f66270 */
[----:B------:R-:W-:Y:S02]  /*16cb0*/  IADD3 R17, R65, 0x11, RZ ;  /* 0x0000001141117810 */ /* 0x000fe40007ffe0ff */
[----:B------:R-:W-:Y:S02]  /*16cc0*/  FSEL R95, R95, -INF , !P2 ;  /* 0xff8000005f5f7808 */ /* 0x000fe40005000000 */
[----:B------:R-:W-:Y:S01]  /*16cd0*/  ISETP.GE.AND P2, PT, R17, R2, PT ;  /* 0x000000021100720c */ /* 0x000fe20003f46270 */
[----:B------:R-:W-:Y:S01]  /*16ce0*/  HMMA.16816.F32 R72, R12, R114, R72 ;  /* 0x000000720c48723c */ /* 0x000fe20000001848 */
[----:B------:R-:W-:Y:S02]  /*16cf0*/  FSEL R89, R89, -INF , !P0 ;  /* 0xff80000059597808 */ /* 0x000fe40004000000 */
[----:B------:R-:W-:Y:S02]  /*16d00*/  FSEL R91, R91, -INF , !P3 ;  /* 0xff8000005b5b7808 */ /* 0x000fe40005800000 */
[----:B------:R-:W-:-:S02]  /*16d10*/  IADD3 R21, R65, 0x20, RZ ;  /* 0x0000002041157810 */ /* 0x000fc40007ffe0ff */
[----:B------:R-:W-:Y:S01]  /*16d20*/  IADD3 R23, R65, 0x28, RZ ;  /* 0x0000002841177810 */ /* 0x000fe20007ffe0ff */
[C---:B------:R-:W-:Y:S08]  /*16d30*/  HMMA.16816.F32 R68, R12.reuse, R108, R68 ;  /* 0x0000006c0c44723c */ /* 0x040ff00000001844 */
[C---:B------:R-:W-:Y:S08]  /*16d40*/  HMMA.16816.F32 R60, R12.reuse, R110, R60 ;  /* 0x0000006e0c3c723c */ /* 0x040ff0000000183c */
[C---:B------:R-:W-:Y:S08]  /*16d50*/  HMMA.16816.F32 R52, R12.reuse, R104, R52 ;  /* 0x000000680c34723c */ /* 0x040ff00000001834 */
[C---:B------:R-:W-:Y:S08]  /*16d60*/  HMMA.16816.F32 R40, R12.reuse, R106, R40 ;  /* 0x0000006a0c28723c */ /* 0x040ff00000001828 */
[C---:B------:R-:W-:Y:S07]  /*16d70*/  HMMA.16816.F32 R28, R12.reuse, R96, R28 ;  /* 0x000000600c1c723c */ /* 0x040fee000000181c */
[----:B------:R-:W-:Y:S01]  /*16d80*/  FSEL R96, R93, -INF , !P6 ;  /* 0xff8000005d607808 */ /* 0x000fe20007000000 */
[C---:B------:R-:W-:Y:S08]  /*16d90*/  HMMA.16816.F32 R24, R12.reuse, R98, R24 ;  /* 0x000000620c18723c */ /* 0x040ff00000001818 */
[----:B------:R-:W-:Y:S07]  /*16da0*/  HMMA.16816.F32 R124, R12, R18, R124 ;  /* 0x000000120c7c723c */ /* 0x000fee000000187c */
[C---:B------:R-:W-:Y:S01]  /*16db0*/  IADD3 R13, R65.reuse, 0x8, RZ ;  /* 0x00000008410d7810 */ /* 0x040fe20007ffe0ff */
[----:B--2---:R-:W-:Y:S01]  /*16dc0*/  HMMA.16816.F32 R84, R4, R100, R84 ;  /* 0x000000640454723c */ /* 0x004fe20000001854 */
[----:B------:R-:W-:-:S02]  /*16dd0*/  IADD3 R19, R65, 0x10, RZ ;  /* 0x0000001041137810 */ /* 0x000fc40007ffe0ff */
[C---:B------:R-:W-:Y:S02]  /*16de0*/  ISETP.GE.AND P5, PT, R13.reuse, R2, PT ;  /* 0x000000020d00720c */ /* 0x040fe40003fa6270 */
[----:B------:R-:W-:Y:S02]  /*16df0*/  ISETP.GE.AND P1, PT, R13, R50, PT ;  /* 0x000000320d00720c */ /* 0x000fe40003f26270 */
[----:B------:R-:W2:Y:S01]  /*16e00*/  LDSM.16.M88.4 R12, [R204+0x5800] ;  /* 0x00580000cc0c783b */ /* 0x000ea20000000200 */
[----:B------:R-:W-:Y:S01]  /*16e10*/  FSEL R88, R88, -INF , !P5 ;  /* 0xff80000058587808 */ /* 0x000fe20006800000 */
[----:B------:R-:W-:Y:S01]  /*16e20*/  HMMA.16816.F32 R80, R4, R102, R80 ;  /* 0x000000660450723c */ /* 0x000fe20000001850 */
[C---:B------:R-:W-:Y:S02]  /*16e30*/  ISETP.GE.AND P4, PT, R19.reuse, R2, PT ;  /* 0x000000021300720c */ /* 0x040fe40003f86270 */
[-C--:B------:R-:W-:Y:S02]  /*16e40*/  ISETP.GE.AND P6, PT, R19, R50.reuse, PT ;  /* 0x000000321300720c */ /* 0x080fe40003fc6270 */
[----:B------:R-:W-:-:S02]  /*16e50*/  ISETP.GE.AND P5, PT, R17, R50, PT ;  /* 0x000000321100720c */ /* 0x000fc40003fa6270 */
[C---:B------:R-:W-:Y:S01]  /*16e60*/  IADD3 R19, R65.reuse, 0x18, RZ ;  /* 0x0000001841137810 */ /* 0x040fe20007ffe0ff */
[C---:B-1----:R-:W-:Y:S01]  /*16e70*/  HMMA.16816.F32 R76, R4.reuse, R56, R76 ;  /* 0x00000038044c723c */ /* 0x042fe2000000184c */
[----:B------:R-:W-:Y:S02]  /*16e80*/  IADD3 R17, R65, 0x19, RZ ;  /* 0x0000001941117810 */ /* 0x000fe40007ffe0ff */
[----:B------:R-:W-:Y:S02]  /*16e90*/  FSEL R90, R90, -INF , !P1 ;  /* 0xff8000005a5a7808 */ /* 0x000fe40004800000 */
[C---:B------:R-:W-:Y:S02]  /*16ea0*/  ISETP.GE.AND P1, PT, R19.reuse, R2, PT ;  /* 0x000000021300720c */ /* 0x040fe40003f26270 */
[----:B------:R-:W-:Y:S01]  /*16eb0*/  FSEL R84, R84, -INF , !P4 ;  /* 0xff80000054547808 */ /* 0x000fe20006000000 */
[----:B------:R-:W-:Y:S01]  /*16ec0*/  HMMA.16816.F32 R72, R4, R58, R72 ;  /* 0x0000003a0448723c */ /* 0x000fe20000001848 */
[----:B------:R-:W-:-:S02]  /*16ed0*/  ISETP.GE.AND P0, PT, R19, R50, PT ;  /* 0x000000321300720c */ /* 0x000fc40003f06270 */
[C---:B------:R-:W-:Y:S02]  /*16ee0*/  ISETP.GE.AND P3, PT, R17.reuse, R2, PT ;  /* 0x000000021100720c */ /* 0x040fe40003f66270 */
[----:B------:R-:W-:Y:S02]  /*16ef0*/  ISETP.GE.AND P4, PT, R17, R50, PT ;  /* 0x000000321100720c */ /* 0x000fe40003f86270 */
[----:B------:R-:W1:Y:S01]  /*16f00*/  LDSM.16.M88.4 R16, [R204+0x6000] ;  /* 0x00600000cc10783b */ /* 0x000e620000000200 */
[----:B------:R-:W-:Y:S02]  /*16f10*/  FSEL R86, R86, -INF , !P6 ;  /* 0xff80000056567808 */ /* 0x000fe40007000000 */
[----:B------:R-:W-:Y:S02]  /*16f20*/  FSEL R51, R85, -INF , !P2 ;  /* 0xff80000055337808 */ /* 0x000fe40005000000 */
[C---:B------:R-:W-:Y:S02]  /*16f30*/  ISETP.GE.AND P6, PT, R21.reuse, R2, PT ;  /* 0x000000021500720c */ /* 0x040fe40003fc6270 */
[----:B------:R-:W-:-:S02]  /*16f40*/  ISETP.GE.AND P2, PT, R21, R50, PT ;  /* 0x000000321500720c */ /* 0x000fc40003f46270 */
[----:B------:R-:W-:Y:S02]  /*16f50*/  IADD3 R21, R65, 0x21, RZ ;  /* 0x0000002141157810 */ /* 0x000fe40007ffe0ff */
[----:B------:R-:W-:Y:S02]  /*16f60*/  FSEL R87, R87, -INF , !P5 ;  /* 0xff80000057577808 */ /* 0x000fe40006800000 */
[----:B------:R-:W-:Y:S01]  /*16f70*/  ISETP.GE.AND P5, PT, R21, R2, PT ;  /* 0x000000021500720c */ /* 0x000fe20003fa6270 */
[----:B--2---:R-:W-:Y:S01]  /*16f80*/  HMMA.16816.F32 R68, R4, R12, R68 ;  /* 0x0000000c0444723c */ /* 0x004fe20000001844 */
[----:B------:R-:W-:Y:S02]  /*16f90*/  FSEL R93, R80, -INF , !P1 ;  /* 0xff800000505d7808 */ /* 0x000fe40004800000 */
[----:B------:R-:W-:Y:S02]  /*16fa0*/  FSEL R85, R82, -INF , !P0 ;  /* 0xff80000052557808 */ /* 0x000fe40004000000 */
[----:B------:R-:W-:-:S02]  /*16fb0*/  FSEL R177, R78, -INF , !P2 ;  /* 0xff8000004eb17808 */ /* 0x000fc40005000000 */
[----:B------:R-:W-:Y:S01]  /*16fc0*/  IADD3 R13, R65, 0x30, RZ ;  /* 0x00000030410d7810 */ /* 0x000fe20007ffe0ff */
[----:B------:R-:W-:Y:S01]  /*16fd0*/  HMMA.16816.F32 R60, R4, R14, R60 ;  /* 0x0000000e043c723c */ /* 0x000fe2000000183c */
[----:B------:R-:W-:Y:S02]  /*16fe0*/  FSEL R175, R77, -INF , !P5 ;  /* 0xff8000004daf7808 */ /* 0x000fe40006800000 */
[----:B------:R-:W-:Y:S02]  /*16ff0*/  ISETP.GE.AND P1, PT, R21, R50, PT ;  /* 0x000000321500720c */ /* 0x000fe40003f26270 */
[-C--:B------:R-:W-:Y:S02]  /*17000*/  ISETP.GE.AND P0, PT, R23, R2.reuse, PT ;  /* 0x000000021700720c */ /* 0x080fe40003f06270 */
[C---:B------:R-:W-:Y:S02]  /*17010*/  ISETP.GE.AND P2, PT, R13.reuse, R2, PT ;  /* 0x000000020d00720c */ /* 0x040fe40003f46270 */
[----:B------:R-:W-:-:S02]  /*17020*/  ISETP.GE.AND P5, PT, R13, R50, PT ;  /* 0x000000320d00720c */ /* 0x000fc40003fa6270 */
[C---:B------:R-:W-:Y:S02]  /*17030*/  IADD3 R21, R65.reuse, 0x29, RZ ;  /* 0x0000002941157810 */ /* 0x040fe40007ffe0ff */
[----:B------:R-:W-:Y:S02]  /*17040*/  IADD3 R13, R65, 0x31, RZ ;  /* 0x00000031410d7810 */ /* 0x000fe40007ffe0ff */
[----:B------:R-:W-:Y:S02]  /*17050*/  FSEL R178, R79, -INF , !P1 ;  /* 0xff8000004fb27808 */ /* 0x000fe40004800000 */
[----:B------:R-:W-:Y:S01]  /*17060*/  FSEL R176, R72, -INF , !P0 ;  /* 0xff80000048b07808 */ /* 0x000fe20004000000 */
[----:B-1----:R-:W-:Y:S01]  /*17070*/  HMMA.16816.F32 R52, R4, R16, R52 ;  /* 0x000000100434723c */ /* 0x002fe20000001834 */
[----:B------:R-:W-:Y:S02]  /*17080*/  FSEL R46, R81, -INF , !P3 ;  /* 0xff800000512e7808 */ /* 0x000fe40005800000 */
[----:B------:R-:W-:-:S02]  /*17090*/  FSEL R44, R83, -INF , !P4 ;  /* 0xff800000532c7808 */ /* 0x000fc40006000000 */
[----:B------:R-:W-:Y:S02]  /*170a0*/  FSEL R45, R76, -INF , !P6 ;  /* 0xff8000004c2d7808 */ /* 0x000fe40007000000 */
[C---:B------:R-:W-:Y:S01]  /*170b0*/  ISETP.GE.AND P1, PT, R13.reuse, R2, PT ;  /* 0x000000020d00720c */ /* 0x040fe20003f26270 */
[----:B------:R-:W-:Y:S01]  /*170c0*/  HMMA.16816.F32 R40, R4, R18, R40 ;  /* 0x000000120428723c */ /* 0x000fe20000001828 */
[-C--:B------:R-:W-:Y:S02]  /*170d0*/  ISETP.GE.AND P0, PT, R13, R50.reuse, PT ;  /* 0x000000320d00720c */ /* 0x080fe40003f06270 */
[----:B------:R-:W-:Y:S02]  /*170e0*/  ISETP.GE.AND P3, PT, R23, R50, PT ;  /* 0x000000321700720c */ /* 0x000fe40003f66270 */
[C---:B------:R-:W-:Y:S02]  /*170f0*/  ISETP.GE.AND P4, PT, R21.reuse, R2, PT ;  /* 0x000000021500720c */ /* 0x040fe40003f86270 */
[----:B------:R-:W-:-:S02]  /*17100*/  ISETP.GE.AND P6, PT, R21, R50, PT ;  /* 0x000000321500720c */ /* 0x000fc40003fc6270 */
[C---:B------:R-:W-:Y:S01]  /*17110*/  IADD3 R15, R65.reuse, 0x38, RZ ;  /* 0x00000038410f7810 */ /* 0x040fe20007ffe0ff */
[----:B------:R-:W1:Y:S01]  /*17120*/  LDSM.16.M88.4 R20, [R204+0x6800] ;  /* 0x00680000cc14783b */ /* 0x000e620000000200 */
[C---:B------:R-:W-:Y:S02]  /*17130*/  IADD3 R13, R65.reuse, 0x39, RZ ;  /* 0x00000039410d7810 */ /* 0x040fe40007ffe0ff */
[----:B------:R-:W-:Y:S02]  /*17140*/  IADD3 R17, R65, 0x40, RZ ;  /* 0x0000004041117810 */ /* 0x000fe40007ffe0ff */
[----:B------:R-:W-:Y:S02]  /*17150*/  FSEL R133, R70, -INF , !P5 ;  /* 0xff80000046857808 */ /* 0x000fe40006800000 */
[----:B------:R-:W-:Y:S02]  /*17160*/  FSEL R143, R69, -INF , !P1 ;  /* 0xff800000458f7808 */ /* 0x000fe40004800000 */
[----:B------:R-:W-:-:S02]  /*17170*/  FSEL R179, R74, -INF , !P3 ;  /* 0xff8000004ab37808 */ /* 0x000fc40005800000 */
[----:B------:R-:W-:Y:S02]  /*17180*/  FSEL R174, R73, -INF , !P4 ;  /* 0xff80000049ae7808 */ /* 0x000fe40006000000 */
[----:B------:R-:W-:Y:S02]  /*17190*/  FSEL R173, R75, -INF , !P6 ;  /* 0xff8000004bad7808 */ /* 0x000fe40007000000 */
[----:B------:R-:W-:Y:S02]  /*171a0*/  FSEL R142, R68, -INF , !P2 ;  /* 0xff800000448e7808 */ /* 0x000fe40005000000 */
[C---:B------:R-:W-:Y:S02]  /*171b0*/  ISETP.GE.AND P5, PT, R17.reuse, R2, PT ;  /* 0x000000021100720c */ /* 0x040fe40003fa6270 */
[----:B------:R-:W-:Y:S02]  /*171c0*/  ISETP.GE.AND P1, PT, R17, R50, PT ;  /* 0x000000321100720c */ /* 0x000fe40003f26270 */
[----:B------:R-:W-:-:S02]  /*171d0*/  ISETP.GE.AND P3, PT, R15, R2, PT ;  /* 0x000000020f00720c */ /* 0x000fc40003f66270 */
[----:B------:R-:W-:Y:S02]  /*171e0*/  ISETP.GE.AND P4, PT, R15, R50, PT ;  /* 0x000000320f00720c */ /* 0x000fe40003f86270 */
[C---:B------:R-:W-:Y:S02]  /*171f0*/  ISETP.GE.AND P6, PT, R13.reuse, R2, PT ;  /* 0x000000020d00720c */ /* 0x040fe40003fc6270 */
[----:B------:R-:W-:Y:S02]  /*17200*/  ISETP.GE.AND P2, PT, R13, R50, PT ;  /* 0x000000320d00720c */ /* 0x000fe40003f46270 */
[C---:B------:R-:W-:Y:S01]  /*17210*/  IADD3 R17, R65.reuse, 0x41, RZ ;  /* 0x0000004141117810 */ /* 0x040fe20007ffe0ff */
[----:B------:R-:W2:Y:S01]  /*17220*/  LDSM.16.M88.4 R12, [R204+0x7000] ;  /* 0x00700000cc0c783b */ /* 0x000ea20000000200 */
[----:B------:R-:W-:Y:S02]  /*17230*/  IADD3 R19, R65, 0x48, RZ ;  /* 0x0000004841137810 */ /* 0x000fe40007ffe0ff */
[----:B------:R-:W-:-:S02]  /*17240*/  FSEL R140, R71, -INF , !P0 ;  /* 0xff800000478c7808 */ /* 0x000fc40004000000 */
[----:B------:R-:W-:Y:S02]  /*17250*/  FSEL R144, R60, -INF , !P3 ;  /* 0xff8000003c907808 */ /* 0x000fe40005800000 */
[----:B------:R-:W-:Y:S02]  /*17260*/  FSEL R141, R62, -INF , !P4 ;  /* 0xff8000003e8d7808 */ /* 0x000fe40006000000 */
[----:B------:R-:W-:Y:S01]  /*17270*/  FSEL R147, R61, -INF , !P6 ;  /* 0xff8000003d937808 */ /* 0x000fe20007000000 */
[----:B-1----:R-:W-:Y:S01]  /*17280*/  HMMA.16816.F32 R36, R4, R20, R36 ;  /* 0x000000140424723c */ /* 0x002fe20000001824 */
[C---:B------:R-:W-:Y:S02]  /*17290*/  ISETP.GE.AND P0, PT, R17.reuse, R2, PT ;  /* 0x000000021100720c */ /* 0x040fe40003f06270 */
[----:B------:R-:W-:Y:S02]  /*172a0*/  ISETP.GE.AND P3, PT, R17, R50, PT ;  /* 0x000000321100720c */ /* 0x000fe40003f66270 */
[----:B------:R-:W-:-:S02]  /*172b0*/  ISETP.GE.AND P4, PT, R19, R2, PT ;  /* 0x000000021300720c */ /* 0x000fc40003f86270 */
[----:B------:R-:W-:Y:S01]  /*172c0*/  ISETP.GE.AND P6, PT, R19, R50, PT ;  /* 0x000000321300720c */ /* 0x000fe20003fc6270 */
[----:B------:R-:W-:Y:S01]  /*172d0*/  HMMA.16816.F32 R32, R4, R22, R32 ;  /* 0x000000160420723c */ /* 0x000fe20000001820 */
[----:B------:R-:W1:Y:S01]  /*172e0*/  LDSM.16.M88.4 R16, [R204+0x7800] ;  /* 0x00780000cc10783b */ /* 0x000e620000000200 */
[----:B------:R-:W-:Y:S01]  /*172f0*/  IADD3 R21, R65, 0x50, RZ ;  /* 0x0000005041157810 */ /* 0x000fe20007ffe0ff */
[----:B------:R-:W-:-:S04]  /*17300*/  DEPBAR.LE SB0, 0x0 ;  /* 0x000080000000791a */ /* 0x000fc80000000000 */
[----:B------:R-:W-:Y:S02]  /*17310*/  FSEL R157, R54, -INF , !P1 ;  /* 0xff800000369d7808 */ /* 0x000fe40004800000 */
[----:B------:R-:W-:Y:S02]  /*17320*/  FSEL R163, R53, -INF , !P0 ;  /* 0xff80000035a37808 */ /* 0x000fe40004000000 */
[C---:B------:R-:W-:Y:S02]  /*17330*/  ISETP.GE.AND P1, PT, R21.reuse, R2, PT ;  /* 0x000000021500720c */ /* 0x040fe40003f26270 */
[----:B------:R-:W-:Y:S02]  /*17340*/  ISETP.GE.AND P0, PT, R21, R50, PT ;  /* 0x000000321500720c */ /* 0x000fe40003f06270 */
[C---:B------:R-:W-:Y:S02]  /*17350*/  IADD3 R57, R65.reuse, 0x49, RZ ;  /* 0x0000004941397810 */ /* 0x040fe40007ffe0ff */
[----:B------:R-:W-:-:S02]  /*17360*/  IADD3 R21, R65, 0x51, RZ ;  /* 0x0000005141157810 */ /* 0x000fc40007ffe0ff */
[----:B------:R-:W-:Y:S02]  /*17370*/  FSEL R150, R63, -INF , !P2 ;  /* 0xff8000003f967808 */ /* 0x000fe40005000000 */
[----:B------:R-:W-:Y:S01]  /*17380*/  FSEL R160, R52, -INF , !P5 ;  /* 0xff80000034a07808 */ /* 0x000fe20006800000 */
[C---:B--2---:R-:W-:Y:S01]  /*17390*/  HMMA.16816.F32 R28, R4.reuse, R12, R28 ;  /* 0x0000000c041c723c */ /* 0x044fe2000000181c */
[----:B------:R-:W-:Y:S02]  /*173a0*/  FSEL R158, R55, -INF , !P3 ;  /* 0xff800000379e7808 */ /* 0x000fe40005800000 */
[----:B------:R-:W-:Y:S02]  /*173b0*/  FSEL R162, R40, -INF , !P4 ;  /* 0xff80000028a27808 */ /* 0x000fe40006000000 */
[C---:B------:R-:W-:Y:S02]  /*173c0*/  ISETP.GE.AND P2, PT, R57.reuse, R2, PT ;  /* 0x000000023900720c */ /* 0x040fe40003f46270 */
[----:B------:R-:W-:Y:S01]  /*173d0*/  ISETP.GE.AND P5, PT, R57, R50, PT ;  /* 0x000000323900720c */ /* 0x000fe20003fa6270 */
[----:B------:R-:W-:Y:S01]  /*173e0*/  HMMA.16816.F32 R24, R4, R14, R24 ;  /* 0x0000000e0418723c */ /* 0x000fe20000001818 */
[----:B------:R-:W-:-:S02]  /*173f0*/  ISETP.GE.AND P3, PT, R21, R2, PT ;  /* 0x000000021500720c */ /* 0x000fc40003f66270 */
[-C--:B------:R-:W-:Y:S02]  /*17400*/  ISETP.GE.AND P4, PT, R21, R50.reuse, PT ;  /* 0x000000321500720c */ /* 0x080fe40003f86270 */
[C---:B------:R-:W-:Y:S02]  /*17410*/  IADD3 R23, R65.reuse, 0x58, RZ ;  /* 0x0000005841177810 */ /* 0x040fe40007ffe0ff */
[----:B------:R-:W-:Y:S02]  /*17420*/  IADD3 R21, R65, 0x59, RZ ;  /* 0x0000005941157810 */ /* 0x000fe40007ffe0ff */
[----:B------:R-:W-:Y:S01]  /*17430*/  FSEL R165, R41, -INF , !P2 ;  /* 0xff80000029a57808 */ /* 0x000fe20005000000 */
[----:B-1----:R-:W-:Y:S01]  /*17440*/  HMMA.16816.F32 R128, R4, R16, R128 ;  /* 0x000000100480723c */ /* 0x002fe20000001880 */
[----:B------:R-:W-:Y:S02]  /*17450*/  FSEL R166, R43, -INF , !P5 ;  /* 0xff8000002ba67808 */ /* 0x000fe40006800000 */
[----:B------:R-:W-:-:S02]  /*17460*/  ISETP.GE.AND P2, PT, R23, R50, PT ;  /* 0x000000321700720c */ /* 0x000fc40003f46270 */
[----:B------:R-:W-:Y:S02]  /*17470*/  ISETP.GE.AND P5, PT, R21, R2, PT ;  /* 0x000000021500720c */ /* 0x000fe40003fa6270 */
[C---:B------:R-:W-:Y:S01]  /*17480*/  IADD3 R13, R65.reuse, 0x60, RZ ;  /* 0x00000060410d7810 */ /* 0x040fe20007ffe0ff */
[----:B------:R-:W-:Y:S01]  /*17490*/  HMMA.16816.F32 R124, R4, R18, R124 ;  /* 0x00000012047c723c */ /* 0x000fe2000000187c */
[----:B------:R-:W-:Y:S02]  /*174a0*/  IADD3 R15, R65, 0x68, RZ ;  /* 0x00000068410f7810 */ /* 0x000fe40007ffe0ff */
[----:B------:R-:W-:Y:S02]  /*174b0*/  FSEL R168, R37, -INF , !P3 ;  /* 0xff80000025a87808 */ /* 0x000fe40005800000 */
[----:B------:R-:W-:Y:S02]  /*174c0*/  FSEL R170, R34, -INF , !P2 ;  /* 0xff80000022aa7808 */ /* 0x000fe40005000000 */
[----:B------:R-:W-:-:S02]  /*174d0*/  FSEL R164, R33, -INF , !P5 ;  /* 0xff80000021a47808 */ /* 0x000fc40006800000 */
[----:B------:R-:W-:Y:S02]  /*174e0*/  FSEL R159, R42, -INF , !P6 ;  /* 0xff8000002a9f7808 */ /* 0x000fe40007000000 */
[----:B------:R-:W-:Y:S02]  /*174f0*/  FSEL R172, R38, -INF , !P0 ;  /* 0xff80000026ac7808 */ /* 0x000fe40004000000 */
[----:B------:R-:W-:Y:S02]  /*17500*/  ISETP.GE.AND P3, PT, R13, R50, PT ;  /* 0x000000320d00720c */ /* 0x000fe40003f66270 */
[C---:B------:R-:W-:Y:S02]  /*17510*/  ISETP.GE.AND P2, PT, R15.reuse, R2, PT ;  /* 0x000000020f00720c */ /* 0x040fe40003f46270 */
        /* <DEDUP_REMOVED lines=8> */
[-C--:B------:R-:W-:Y:S02]  /*175a0*/  ISETP.GE.AND P3, PT, R15, R2.reuse, PT ;  /* 0x000000020f00720c */ /* 0x080fe40003f66270 */
[C---:B------:R-:W-:Y:S02]  /*175b0*/  ISETP.GE.AND P4, PT, R13.reuse, R2, PT ;  /* 0x000000020d00720c */ /* 0x040fe40003f86270 */
[-C--:B------:R-:W-:Y:S02]  /*175c0*/  ISETP.GE.AND P6, PT, R13, R50.reuse, PT ;  /* 0x000000320d00720c */ /* 0x080fe40003fc6270 */
[----:B------:R-:W-:Y:S02]  /*175d0*/  IADD3 R13, R65, 0x69, RZ ;  /* 0x00000069410d7810 */ /* 0x000fe40007ffe0ff */
[----:B------:R-:W-:Y:S02]  /*175e0*/  FSEL R169, R36, -INF , !P1 ;  /* 0xff80000024a97808 */ /* 0x000fe40004800000 */
[----:B------:R-:W-:-:S02]  /*175f0*/  ISETP.GE.AND P1, PT, R21, R50, PT ;  /* 0x000000321500720c */ /* 0x000fc40003f26270 */
[----:B------:R-:W-:Y:S02]  /*17600*/  FSEL R135, R128, -INF , !P3 ;  /* 0xff80000080877808 */ /* 0x000fe40005800000 */
[----:B------:R-:W-:Y:S02]  /*17610*/  FSEL R153, R28, -INF , !P0 ;  /* 0xff8000001c997808 */ /* 0x000fe40004000000 */
[-C--:B------:R-:W-:Y:S02]  /*17620*/  ISETP.GE.AND P3, PT, R65, R50.reuse, PT ;  /* 0x000000324100720c */ /* 0x080fe40003f66270 */
[----:B------:R-:W-:Y:S02]  /*17630*/  ISETP.GE.AND P0, PT, R13, R50, PT ;  /* 0x000000320d00720c */ /* 0x000fe40003f06270 */
[----:B------:R-:W-:Y:S02]  /*17640*/  FSEL R161, R35, -INF , !P1 ;  /* 0xff80000023a17808 */ /* 0x000fe40004800000 */
[----:B------:R-:W-:-:S02]  /*17650*/  ISETP.GE.AND P1, PT, R13, R2, PT ;  /* 0x000000020d00720c */ /* 0x000fc40003f26270 */
[----:B------:R-:W-:Y:S02]  /*17660*/  FSEL R94, R94, -INF , !P3 ;  /* 0xff8000005e5e7808 */ /* 0x000fe40005800000 */
[----:B------:R-:W-:Y:S02]  /*17670*/  IADD3 R5, R65, 0x78, RZ ;  /* 0x0000007841057810 */ /* 0x000fe40007ffe0ff */
[----:B------:R-:W-:Y:S02]  /*17680*/  FSEL R145, R27, -INF , !P0 ;  /* 0xff8000001b917808 */ /* 0x000fe40004000000 */
[----:B------:R-:W-:Y:S02]  /*17690*/  ISETP.GE.AND P3, PT, R48, 0x2, PT ;  /* 0x000000023000780c */ /* 0x000fe40003f66270 */
[C---:B------:R-:W-:Y:S02]  /*176a0*/  ISETP.GE.AND P0, PT, R65.reuse, R2, PT ;  /* 0x000000024100720c */ /* 0x040fe40003f06270 */
[----:B------:R-:W-:-:S02]  /*176b0*/  IADD3 R7, R65, 0x79, RZ ;  /* 0x0000007941077810 */ /* 0x000fc40007ffe0ff */
[----:B------:R-:W-:Y:S02]  /*176c0*/  FSEL R154, R26, -INF , !P5 ;  /* 0xff8000001a9a7808 */ /* 0x000fe40006800000 */
[----:B------:R-:W-:Y:S01]  /*176d0*/  FSEL R146, R25, -INF , !P1 ;  /* 0xff80000019927808 */ /* 0x000fe20004800000 */
[----:B------:R-:W-:Y:S01]  /*176e0*/  BAR.SYNC.DEFER_BLOCKING 0x0 ;  /* 0x0000000000007b1d */ /* 0x000fe20000010000 */
[C---:B------:R-:W-:Y:S02]  /*176f0*/  ISETP.GE.AND P5, PT, R5.reuse, R2, PT ;  /* 0x000000020500720c */ /* 0x040fe40003fa6270 */
[----:B------:R-:W-:Y:S02]  /*17700*/  ISETP.GE.AND P1, PT, R5, R50, PT ;  /* 0x000000320500720c */ /* 0x000fe40003f26270 */
[----:B------:R-:W-:Y:S02]  /*17710*/  FSEL R152, R29, -INF , !P4 ;  /* 0xff8000001d987808 */ /* 0x000fe40006000000 */
[----:B------:R-:W-:-:S02]  /*17720*/  FSEL R5, R92, -INF , !P0 ;  /* 0xff8000005c057808 */ /* 0x000fc40004000000 */
[-C--:B------:R-:W-:Y:S02]  /*17730*/  ISETP.GE.AND P4, PT, R15, R50.reuse, PT ;  /* 0x000000320f00720c */ /* 0x080fe40003f86270 */
[----:B------:R-:W-:Y:S02]  /*17740*/  ISETP.GE.AND P0, PT, R7, R50, PT ;  /* 0x000000320700720c */ /* 0x000fe40003f06270 */
[----:B------:R-:W-:Y:S02]  /*17750*/  IADD3 R13, R65, 0x71, RZ ;  /* 0x00000071410d7810 */ /* 0x000fe40007ffe0ff */
[----:B------:R-:W-:Y:S02]  /*17760*/  FSEL R155, R31, -INF , !P6 ;  /* 0xff8000001f9b7808 */ /* 0x000fe40007000000 */
[----:B------:R-:W-:Y:S02]  /*17770*/  FSEL R151, R24, -INF , !P2 ;  /* 0xff80000018977808 */ /* 0x000fe40005000000 */
[----:B------:R-:W-:-:S02]  /*17780*/  FSEL R139, R130, -INF , !P4 ;  /* 0xff800000828b7808 */ /* 0x000fc40006000000 */
[----:B------:R-:W-:Y:S02]  /*17790*/  FSEL R63, R127, -INF , !P0 ;  /* 0xff8000007f3f7808 */ /* 0x000fe40004000000 */
[C---:B------:R-:W-:Y:S02]  /*177a0*/  ISETP.GE.AND P6, PT, R13.reuse, R2, PT ;  /* 0x000000020d00720c */ /* 0x040fe40003fc6270 */
[----:B------:R-:W-:Y:S02]  /*177b0*/  ISETP.GE.AND P2, PT, R13, R50, PT ;  /* 0x000000320d00720c */ /* 0x000fe40003f46270 */
[----:B------:R-:W-:Y:S02]  /*177c0*/  ISETP.GE.AND P4, PT, R7, R2, PT ;  /* 0x000000020700720c */ /* 0x000fe40003f86270 */
[----:B------:R-:W-:Y:S02]  /*177d0*/  ISETP.NE.U32.AND P0, PT, R236, RZ, PT ;  /* 0x000000ffec00720c */ /* 0x000fe40003f05070 */
[----:B------:R-:W-:-:S02]  /*177e0*/  FSEL R67, R129, -INF , !P6 ;  /* 0xff80000081437808 */ /* 0x000fc40007000000 */
[----:B------:R-:W-:Y:S02]  /*177f0*/  FSEL R138, R131, -INF , !P2 ;  /* 0xff800000838a7808 */ /* 0x000fe40005000000 */
[----:B------:R-:W-:Y:S02]  /*17800*/  FSEL R134, R124, -INF , !P5 ;  /* 0xff8000007c867808 */ /* 0x000fe40006800000 */
[----:B------:R-:W-:Y:S02]  /*17810*/  FSEL R137, R126, -INF , !P1 ;  /* 0xff8000007e897808 */ /* 0x000fe40004800000 */
[----:B------:R-:W-:Y:S02]  /*17820*/  FSEL R66, R125, -INF , !P4 ;  /* 0xff8000007d427808 */ /* 0x000fe40006000000 */
[----:B------:R-:W-:Y:S01]  /*17830*/  ISETP.NE.AND.EX P0, PT, R237, RZ, PT, P0 ;  /* 0x000000ffed00720c */ /* 0x000fe20003f05300 */
[----:B------:R-:W-:Y:S11]  /*17840*/  @!P3 BRA `(.L_x_1101) ;  /* 0x00000c200000b947 */ /* 0x000ff60003800000 */
[----:B------:R-:W-:Y:S01]  /*17850*/  BSSY B0, `(.L_x_1102) ;  /* 0x0000040000007945 */ /* 0x000fe20003800000 */
[----:B------:R-:W-:Y:S05]  /*17860*/  @!P0 BRA `(.L_x_1103) ;  /* 0x000003b000008947 */ /* 0x000fea0003800000 */
[----:B------:R-:W2:Y:S01]  /*17870*/  LD.E R14, [R10.64+0x170] ;  /* 0x000170060a0e7980 */ /* 0x000ea2000c101900 */
[----:B------:R-:W-:-:S02]  /*17880*/  IADD3 R12, R3, -0x80, RZ ;  /* 0xffffff80030c7810 */ /* 0x000fc40007ffe0ff */
[----:B------:R-:W-:Y:S02]  /*17890*/  IABS R6, R3 ;  /* 0x0000000300067213 */ /* 0x000fe40000000000 */
[----:B------:R-:W-:Y:S02]  /*178a0*/  IABS R4, R12 ;  /* 0x0000000c00047213 */ /* 0x000fe40000000000 */
[-C--:B--2---:R-:W-:Y:S02]  /*178b0*/  IABS R8, R14.reuse ;  /* 0x0000000e00087213 */ /* 0x084fe40000000000 */
[-C--:B------:R-:W-:Y:S02]  /*178c0*/  IABS R7, R14.reuse ;  /* 0x0000000e00077213 */ /* 0x080fe40000000000 */
[----:B------:R-:W1:Y:S01]  /*178d0*/  I2F.RP R13, R8 ;  /* 0x00000008000d7306 */ /* 0x000e620000209400 */
[-C--:B------:R-:W-:Y:S02]  /*178e0*/  LOP3.LUT R3, R3, R14.reuse, RZ, 0x3c, !PT ;  /* 0x0000000e03037212 */ /* 0x080fe400078e3cff */
[----:B------:R-:W-:Y:S01]  /*178f0*/  IMAD.MOV R7, RZ, RZ, -R7 ;  /* 0x000000ffff077224 */ /* 0x000fe200078e0a07 */
[----:B------:R-:W-:-:S02]  /*17900*/  LOP3.LUT R12, R12, R14, RZ, 0x3c, !PT ;  /* 0x0000000e0c0c7212 */ /* 0x000fc400078e3cff */
[----:B------:R-:W-:Y:S02]  /*17910*/  ISETP.GE.AND P4, PT, R3, RZ, PT ;  /* 0x000000ff0300720c */ /* 0x000fe40003f86270 */
        /* <DEDUP_REMOVED lines=8> */
[----:B------:R-:W-:-:S04]  /*179a0*/  IMAD.HI.U32 R9, R9, R4, RZ ;  /* 0x0000000409097227 */ /* 0x000fc800078e00ff */
[-C--:B------:R-:W-:Y:S01]  /*179b0*/  IMAD R15, R13, R7.reuse, R6 ;  /* 0x000000070d0f7224 */ /* 0x080fe200078e0206 */
[----:B------:R-:W-:Y:S01]  /*179c0*/  LOP3.LUT R6, RZ, R14, RZ, 0x33, !PT ;  /* 0x0000000eff067212 */ /* 0x000fe200078e33ff */
[----:B------:R-:W-:-:S03]  /*179d0*/  IMAD R7, R9, R7, R4 ;  /* 0x0000000709077224 */ /* 0x000fc600078e0204 */
[C---:B------:R-:W-:Y:S02]  /*179e0*/  ISETP.GT.U32.AND P1, PT, R8.reuse, R15, PT ;  /* 0x0000000f0800720c */ /* 0x040fe40003f24070 */
[----:B------:R-:W-:-:S11]  /*179f0*/  ISETP.GT.U32.AND P2, PT, R8, R7, PT ;  /* 0x000000070800720c */ /* 0x000fd60003f44070 */
[--C-:B------:R-:W-:Y:S01]  /*17a00*/  @!P1 IMAD.IADD R15, R15, 0x1, -R8.reuse ;  /* 0x000000010f0f9824 */ /* 0x100fe200078e0a08 */
[----:B------:R-:W-:Y:S01]  /*17a10*/  @!P1 IADD3 R13, R13, 0x1, RZ ;  /* 0x000000010d0d9810 */ /* 0x000fe20007ffe0ff */
[----:B------:R-:W-:Y:S01]  /*17a20*/  @!P2 IMAD.IADD R7, R7, 0x1, -R8 ;  /* 0x000000010707a824 */ /* 0x000fe200078e0a08 */
[----:B------:R-:W-:Y:S02]  /*17a30*/  ISETP.GE.AND P1, PT, R12, RZ, PT ;  /* 0x000000ff0c00720c */ /* 0x000fe40003f26270 */
[-C--:B------:R-:W-:Y:S02]  /*17a40*/  ISETP.GE.U32.AND P6, PT, R15, R8.reuse, PT ;  /* 0x000000080f00720c */ /* 0x080fe40003fc6070 */
[----:B------:R-:W-:Y:S02]  /*17a50*/  ISETP.GE.U32.AND P5, PT, R7, R8, PT ;  /* 0x000000080700720c */ /* 0x000fe40003fa6070 */
[----:B------:R-:W-:Y:S02]  /*17a60*/  @!P2 IADD3 R9, R9, 0x1, RZ ;  /* 0x000000010909a810 */ /* 0x000fe40007ffe0ff */
[----:B------:R-:W-:-:S07]  /*17a70*/  ISETP.NE.AND P2, PT, R14, RZ, PT ;  /* 0x000000ff0e00720c */ /* 0x000fce0003f45270 */
[----:B------:R-:W-:Y:S02]  /*17a80*/  @P6 IADD3 R13, R13, 0x1, RZ ;  /* 0x000000010d0d6810 */ /* 0x000fe40007ffe0ff */
[----:B------:R-:W-:Y:S02]  /*17a90*/  @P5 IADD3 R9, R9, 0x1, RZ ;  /* 0x0000000109095810 */ /* 0x000fe40007ffe0ff */
[----:B------:R-:W-:-:S03]  /*17aa0*/  @!P4 IADD3 R13, -R13, RZ, RZ ;  /* 0x000000ff0d0dc210 */ /* 0x000fc60007ffe1ff */
[----:B------:R-:W-:Y:S01]  /*17ab0*/  @!P1 IMAD.MOV R9, RZ, RZ, -R9 ;  /* 0x000000ffff099224 */ /* 0x000fe200078e0a09 */
[C---:B------:R-:W-:Y:S02]  /*17ac0*/  SEL R7, R6.reuse, R13, !P2 ;  /* 0x0000000d06077207 */ /* 0x040fe40005000000 */
[----:B------:R-:W2:Y:S02]  /*17ad0*/  LD.E.64 R12, [R10.64+0x20] ;  /* 0x000020060a0c7980 */ /* 0x000ea4000c101b00 */
[----:B------:R-:W-:Y:S01]  /*17ae0*/  SEL R6, R6, R9, !P2 ;  /* 0x0000000906067207 */ /* 0x000fe20005000000 */
[C-C-:B------:R-:W-:Y:S01]  /*17af0*/  IMAD.WIDE R18, R7.reuse, 0x4, R236.reuse ;  /* 0x0000000407127825 */ /* 0x140fe200078e02ec */
[----:B------:R-:W3:Y:S03]  /*17b00*/  LD.E.64 R8, [R10.64+0x38] ;  /* 0x000038060a087980 */ /* 0x000ee6000c101b00 */
[----:B------:R-:W-:Y:S01]  /*17b10*/  IMAD.WIDE R16, R6, 0x4, R236 ;  /* 0x0000000406107825 */ /* 0x000fe200078e02ec */
[----:B------:R-:W4:Y:S04]  /*17b20*/  LD.E R4, [R18.64] ;  /* 0x0000000612047980 */ /* 0x000f28000c101900 */
[----:B------:R-:W4:Y:S01]  /*17b30*/  LD.E R3, [R16.64] ;  /* 0x0000000610037980 */ /* 0x000f22000c101900 */
[----:B------:R-:W-:-:S04]  /*17b40*/  IMAD.IADD R7, R7, 0x1, -R6 ;  /* 0x0000000107077824 */ /* 0x000fc800078e0a06 */
[----:B------:R-:W-:-:S05]  /*17b50*/  IMAD R14, R14, R7, -0x80 ;  /* 0xffffff800e0e7424 */ /* 0x000fca00078e0207 */
[----:B------:R-:W-:Y:S01]  /*17b60*/  SHF.R.S32.HI R7, RZ, 0x1f, R14 ;  /* 0x0000001fff077819 */ /* 0x000fe2000001140e */
[-C--:B---3--:R-:W-:Y:S02]  /*17b70*/  IMAD R6, R9, R14.reuse, RZ ;  /* 0x0000000e09067224 */ /* 0x088fe400078e02ff */
[----:B------:R-:W-:-:S04]  /*17b80*/  IMAD.WIDE.U32 R14, R8, R14, RZ ;  /* 0x0000000e080e7225 */ /* 0x000fc800078e00ff */
[----:B------:R-:W-:Y:S02]  /*17b90*/  IMAD R6, R8, R7, R6 ;  /* 0x0000000708067224 */ /* 0x000fe400078e0206 */
[----:B----4-:R-:W-:-:S03]  /*17ba0*/  IMAD.IADD R3, R3, 0x1, -R4 ;  /* 0x0000000103037824 */ /* 0x010fc600078e0a04 */
[----:B------:R-:W-:Y:S01]  /*17bb0*/  IADD3 R15, R15, R6, RZ ;  /* 0x000000060f0f7210 */ /* 0x000fe20007ffe0ff */
[----:B--2---:R-:W-:Y:S01]  /*17bc0*/  IMAD R7, R13, R3, RZ ;  /* 0x000000030d077224 */ /* 0x004fe200078e02ff */
[----:B------:R-:W-:-:S05]  /*17bd0*/  SHF.R.S32.HI R4, RZ, 0x1f, R3 ;  /* 0x0000001fff047819 */ /* 0x000fca0000011403 */
[----:B------:R-:W-:Y:S02]  /*17be0*/  IMAD R4, R12, R4, R7 ;  /* 0x000000040c047224 */ /* 0x000fe400078e0207 */
[----:B------:R-:W-:-:S04]  /*17bf0*/  IMAD.WIDE.U32 R6, R3, R12, R14 ;  /* 0x0000000c03067225 */ /* 0x000fc800078e000e */
[----:B------:R-:W-:Y:S01]  /*17c00*/  IMAD.IADD R4, R7, 0x1, R4 ;  /* 0x0000000107047824 */ /* 0x000fe200078e0204 */
[----:B------:R-:W-:Y:S05]  /*17c10*/  BRA `(.L_x_1104) ;  /* 0x0000003000007947 */ /* 0x000fea0003800000 */
.L_x_1103:
[----:B------:R-:W2:Y:S02]  /*17c20*/  LD.E R6, [R10.64+0x38] ;  /* 0x000038060a067980 */ /* 0x000ea4000c101900 */
[----:B--2---:R-:W-:-:S04]  /*17c30*/  LEA R6, -R6, RZ, 0x7 ;  /* 0x000000ff06067211 */ /* 0x004fc800078e39ff */
[----:B------:R-:W-:Y:S02]  /*17c40*/  SHF.R.S32.HI R4, RZ, 0x1f, R6 ;  /* 0x0000001fff047819 */ /* 0x000fe40000011406 */
.L_x_1104:
[----:B------:R-:W-:Y:S05]  /*17c50*/  BSYNC B0 ;  /* 0x0000000000007941 */ /* 0x000fea0003800000 */
.L_x_1102:
[C---:B------:R-:W-:Y:S02]  /*17c60*/  LOP3.LUT P6, RZ, R239.reuse, 0x1, RZ, 0xc0, !PT ;  /* 0x00000001efff7812 */ /* 0x040fe400078cc0ff */
[----:B------:R-:W-:Y:S02]  /*17c70*/  LOP3.LUT P2, RZ, R239, 0x2, RZ, 0xc0, !PT ;  /* 0x00000002efff7812 */ /* 0x000fe4000784c0ff */
[C---:B------:R-:W-:Y:S02]  /*17c80*/  LEA R22, P4, R6.reuse, R228, 0x1 ;  /* 0x000000e406167211 */ /* 0x040fe400078808ff */
[C---:B------:R-:W-:Y:S02]  /*17c90*/  IADD3 R3, P1, R6.reuse, R225, RZ ;  /* 0x000000e106037210 */ /* 0x040fe40007f3e0ff */
[----:B------:R-:W-:Y:S02]  /*17ca0*/  LEA.HI.X R23, R6, R227, R4, 0x1, P4 ;  /* 0x000000e306177211 */ /* 0x000fe400020f0c04 */
[----:B------:R-:W-:Y:S01]  /*17cb0*/  IADD3 R7, P4, R3, R225, RZ ;  /* 0x000000e103077210 */ /* 0x000fe20007f9e0ff */
[----:B------:R-:W-:-:S02]  /*17cc0*/  IMAD.X R4, R4, 0x1, R226, P1 ;  /* 0x0000000104047824 */ /* 0x000fc400008e06e2 */
[CC--:B------:R-:W-:Y:S01]  /*17cd0*/  @P6 LEA R20, P5, R3.reuse, R228.reuse, 0x1 ;  /* 0x000000e403146211 */ /* 0x0c0fe200078a08ff */
[----:B------:R-:W-:Y:S01]  /*17ce0*/  @!PT LDS RZ, [RZ] ;  /* 0x00000000fffff984 */ /* 0x000fe20000000800 */
[----:B------:R-:W-:Y:S01]  /*17cf0*/  @!PT LDS RZ, [RZ] ;  /* 0x00000000fffff984 */ /* 0x000fe20000000800 */
[----:B------:R-:W-:Y:S01]  /*17d00*/  @!PT LDS RZ, [RZ] ;  /* 0x00000000fffff984 */ /* 0x000fe20000000800 */
[----:B------:R1:W-:Y:S01]  /*17d10*/  @P6 LDGSTS.E.BYPASS.LTC128B.128 [R235+0x4000], [R22.64] ;  /* 0x0400000016eb6fae */ /* 0x0003e2000b901d46 */
[CC--:B------:R-:W-:Y:S02]  /*17d20*/  @P2 LEA R14, P1, R3.reuse, R228.reuse, 0x1 ;  /* 0x000000e4030e2211 */ /* 0x0c0fe400078208ff */
[CCC-:B------:R-:W-:Y:S01]  /*17d30*/  @P6 LEA.HI.X R21, R3.reuse, R227.reuse, R4.reuse, 0x1, P5 ;  /* 0x000000e303156211 */ /* 0x1c0fe200028f0c04 */
[----:B------:R1:W-:Y:S01]  /*17d40*/  @!P6 STS.128 [R235+0x4000], RZ ;  /* 0x004000ffeb00e388 */ /* 0x0003e20000000c00 */
[----:B------:R-:W-:Y:S01]  /*17d50*/  @P2 LEA.HI.X R15, R3, R227, R4, 0x1, P1 ;  /* 0x000000e3030f2211 */ /* 0x000fe200008f0c04 */
[----:B------:R-:W-:Y:S01]  /*17d60*/  IMAD.X R4, R4, 0x1, R226, P4 ;  /* 0x0000000104047824 */ /* 0x000fe200020e06e2 */
[CC--:B------:R-:W-:Y:S01]  /*17d70*/  @P6 LEA R18, P5, R7.reuse, R228.reuse, 0x1 ;  /* 0x000000e407126211 */ /* 0x0c0fe200078a08ff */
[----:B------:R-:W-:Y:S01]  /*17d80*/  @!PT LDS RZ, [RZ] ;  /* 0x00000000fffff984 */ /* 0x000fe20000000800 */
[----:B------:R-:W-:Y:S01]  /*17d90*/  @!PT LDS RZ, [RZ] ;  /* 0x00000000fffff984 */ /* 0x000fe20000000800 */
[----:B------:R-:W-:Y:S01]  /*17da0*/  @!PT LDS RZ, [RZ] ;  /* 0x00000000fffff984 */ /* 0x000fe20000000800 */
[----:B------:R1:W-:Y:S01]  /*17db0*/  @P2 LDGSTS.E.BYPASS.LTC128B.128 [R235+0x8000], [R22.64+0x80] ;  /* 0x0800008016eb2fae */ /* 0x0003e2000b901d46 */
[----:B------:R-:W-:-:S02]  /*17dc0*/  @P2 LEA R12, P1, R7, R228, 0x1 ;  /* 0x000000e4070c2211 */ /* 0x000fc400078208ff */
[C---:B------:R-:W-:Y:S01]  /*17dd0*/  IADD3 R3, P4, R7.reuse, R225, RZ ;  /* 0x000000e107037210 */ /* 0x040fe20007f9e0ff */
[----:B------:R1:W-:Y:S01]  /*17de0*/  @!P2 STS.128 [R235+0x8000], RZ ;  /* 0x008000ffeb00a388 */ /* 0x0003e20000000c00 */
[CCC-:B------:R-:W-:Y:S02]  /*17df0*/  @P6 LEA.HI.X R19, R7.reuse, R227.reuse, R4.reuse, 0x1, P5 ;  /* 0x000000e307136211 */ /* 0x1c0fe400028f0c04 */
[----:B------:R-:W-:Y:S01]  /*17e00*/  @P2 LEA.HI.X R13, R7, R227, R4, 0x1, P1 ;  /* 0x000000e3070d2211 */ /* 0x000fe200008f0c04 */
[----:B------:R-:W-:Y:S01]  /*17e10*/  IMAD.X R4, R4, 0x1, R226, P4 ;  /* 0x0000000104047824 */ /* 0x000fe200020e06e2 */
[CC--:B------:R-:W-:Y:S01]  /*17e20*/  @P6 LEA R16, P5, R3.reuse, R228.reuse, 0x1 ;  /* 0x000000e403106211 */ /* 0x0c0fe200078a08ff */
[----:B------:R-:W-:Y:S01]  /*17e30*/  @!PT LDS RZ, [RZ] ;  /* 0x00000000fffff984 */ /* 0x000fe20000000800 */
[----:B------:R-:W-:Y:S01]  /*17e40*/  @!PT LDS RZ, [RZ] ;  /* 0x00000000fffff984 */ /* 0x000fe20000000800 */
[----:B------:R-:W-:Y:S01]  /*17e50*/  @!PT LDS RZ, [RZ] ;  /* 0x00000000fffff984 */ /* 0x000fe20000000800 */
[----:B------:R1:W-:Y:S01]  /*17e60*/  @P6 LDGSTS.E.BYPASS.LTC128B.128 [R235+0x4800], [R20.64] ;  /* 0x0480000014eb6fae */ /* 0x0003e2000b901d46 */
[C---:B------:R-:W-:Y:S02]  /*17e70*/  @P2 LEA R8, P1, R3.reuse, R228, 0x1 ;  /* 0x000000e403082211 */ /* 0x040fe400078208ff */
[C---:B------:R-:W-:Y:S01]  /*17e80*/  IADD3 R7, P4, R3.reuse, R225, RZ ;  /* 0x000000e103077210 */ /* 0x040fe20007f9e0ff */
[----:B------:R1:W-:Y:S01]  /*17e90*/  @!P6 STS.128 [R235+0x4800], RZ ;  /* 0x004800ffeb00e388 */ /* 0x0003e20000000c00 */
[----:B------:R-:W-:-:S02]  /*17ea0*/  @P6 LEA.HI.X R17, R3, R227, R4, 0x1, P5 ;  /* 0x000000e303116211 */ /* 0x000fc400028f0c04 */
[----:B------:R-:W-:Y:S01]  /*17eb0*/  @P2 LEA.HI.X R9, R3, R227, R4, 0x1, P1 ;  /* 0x000000e303092211 */ /* 0x000fe200008f0c04 */
[----:B------:R-:W-:Y:S01]  /*17ec0*/  IMAD.X R4, R4, 0x1, R226, P4 ;  /* 0x0000000104047824 */ /* 0x000fe200020e06e2 */
[CC--:B------:R-:W-:Y:S01]  /*17ed0*/  @P6 LEA R26, P5, R7.reuse, R228.reuse, 0x1 ;  /* 0x000000e4071a6211 */ /* 0x0c0fe200078a08ff */
[----:B------:R-:W-:Y:S01]  /*17ee0*/  @!PT LDS RZ, [RZ] ;  /* 0x00000000fffff984 */ /* 0x000fe20000000800 */
[----:B------:R-:W-:Y:S01]  /*17ef0*/  @!PT LDS RZ, [RZ] ;  /* 0x00000000fffff984 */ /* 0x000fe20000000800 */
[----:B------:R-:W-:Y:S01]  /*17f00*/  @!PT LDS RZ, [RZ] ;  /* 0x00000000fffff984 */ /* 0x000fe20000000800 */
[----:B------:R1:W-:Y:S01]  /*17f10*/  @P2 LDGSTS.E.BYPASS.LTC128B.128 [R235+0x8800], [R14.64+0x80] ;  /* 0x088000800eeb2fae */ /* 0x0003e2000b901d46 */
[CC--:B------:R-:W-:Y:S02]  /*17f20*/  @P2 LEA R24, P1, R7.reuse, R228.reuse, 0x1 ;  /* 0x000000e407182211 */ /* 0x0c0fe400078208ff */
        /* <DEDUP_REMOVED lines=10> */
[----:B------:R-:W-:-:S02]  /*17fd0*/  @P2 LEA R28, P1, R3, R228, 0x1 ;  /* 0x000000e4031c2211 */ /* 0x000fc400078208ff */
[C---:B------:R-:W-:Y:S01]  /*17fe0*/  IADD3 R7, P4, R3.reuse, R225, RZ ;  /* 0x000000e103077210 */ /* 0x040fe20007f9e0ff */
[----:B------:R1:W-:Y:S01]  /*17ff0*/  @!P6 STS.128 [R235+0x5000], RZ ;  /* 0x005000ffeb00e388 */ /* 0x0003e20000000c00 */
[CCC-:B------:R-:W-:Y:S02]  /*18000*/  @P6 LEA.HI.X R31, R3.reuse, R227.reuse, R4.reuse, 0x1, P5 ;  /* 0x000000e3031f6211 */ /* 0x1c0fe400028f0c04 */
[----:B------:R-:W-:Y:S01]  /*18010*/  @P2 LEA.HI.X R29, R3, R227, R4, 0x1, P1 ;  /* 0x000000e3031d2211 */ /* 0x000fe200008f0c04 */
[----:B------:R-:W-:Y:S01]  /*18020*/  @!PT LDS RZ, [RZ] ;  /* 0x00000000fffff984 */ /* 0x000fe20000000800 */
[----:B------:R-:W-:Y:S01]  /*18030*/  @!PT LDS RZ, [RZ] ;  /* 0x00000000fffff984 */ /* 0x000fe20000000800 */
[----:B------:R-:W-:Y:S01]  /*18040*/  @!PT LDS RZ, [RZ] ;  /* 0x00000000fffff984 */ /* 0x000fe20000000800 */
[----:B------:R1:W-:Y:S01]  /*18050*/  @P2 LDGSTS.E.BYPASS.LTC128B.128 [R235+0x9000], [R12.64+0x80] ;  /* 0x090000800ceb2fae */ /* 0x0003e2000b901d46 */
[----:B------:R-:W-:Y:S01]  /*18060*/  IMAD.X R4, R4, 0x1, R226, P4 ;  /* 0x0000000104047824 */ /* 0x000fe200020e06e2 */
[CC--:B------:R-:W-:Y:S02]  /*18070*/  @P6 LEA R32, P5, R7.reuse, R228.reuse, 0x1 ;  /* 0x000000e407206211 */ /* 0x0c0fe400078a08ff */
[----:B------:R1:W-:Y:S01]  /*18080*/  @!P2 STS.128 [R235+0x9000], RZ ;  /* 0x009000ffeb00a388 */ /* 0x0003e20000000c00 */
[----:B------:R-:W-:-:S02]  /*18090*/  @P2 LEA R6, P1, R7, R228, 0x1 ;  /* 0x000000e407062211 */ /* 0x000fc400078208ff */
[C---:B------:R-:W-:Y:S01]  /*180a0*/  IADD3 R3, P4, R7.reuse, R225, RZ ;  /* 0x000000e107037210 */ /* 0x040fe20007f9e0ff */
[----:B------:R-:W-:Y:S01]  /*180b0*/  @!PT LDS RZ, [RZ] ;  /* 0x00000000fffff984 */ /* 0x000fe20000000800 */
[----:B------:R-:W-:Y:S01]  /*180c0*/  @!PT LDS RZ, [RZ] ;  /* 0x00000000fffff984 */ /* 0x000fe20000000800 */
[----:B------:R-:W-:Y:S01]  /*180d0*/  @!PT LDS RZ, [RZ] ;  /* 0x00000000fffff984 */ /* 0x000fe20000000800 */
[----:B------:R1:W-:Y:S01]  /*180e0*/  @P6 LDGSTS.E.BYPASS.LTC128B.128 [R235+0x5800], [R16.64] ;  /* 0x0580000010eb6fae */ /* 0x0003e2000b901d46 */
[CCC-:B------:R-:W-:Y:S02]  /*180f0*/  @P6 LEA.HI.X R33, R7.reuse, R227.reuse, R4.reuse, 0x1, P5 ;  /* 0x000000e307216211 */ /* 0x1c0fe400028f0c04 */
[-C--:B------:R-:W-:Y:S01]  /*18100*/  @P2 LEA.HI.X R7, R7, R227.reuse, R4, 0x1, P1 ;  /* 0x000000e307072211 */ /* 0x080fe200008f0c04 */
[----:B------:R1:W-:Y:S01]  /*18110*/  @!P6 STS.128 [R235+0x5800], RZ ;  /* 0x005800ffeb00e388 */ /* 0x0003e20000000c00 */
[----:B------:R-:W-:Y:S01]  /*18120*/  IMAD.X R4, R4, 0x1, R226, P4 ;  /* 0x0000000104047824 */ /* 0x000fe200020e06e2 */
[CC--:B------:R-:W-:Y:S02]  /*18130*/  @P6 LEA R34, P4, R3.reuse, R228.reuse, 0x1 ;  /* 0x000000e403226211 */ /* 0x0c0fe400078808ff */
[----:B------:R-:W-:Y:S01]  /*18140*/  @!PT LDS RZ, [RZ] ;  /* 0x00000000fffff984 */ /* 0x000fe20000000800 */
[----:B------:R-:W-:Y:S01]  /*18150*/  @!PT LDS RZ, [RZ] ;  /* 0x00000000fffff984 */ /* 0x000fe20000000800 */
[----:B------:R-:W-:Y:S01]  /*18160*/  @!PT LDS RZ, [RZ] ;  /* 0x00000000fffff984 */ /* 0x000fe20000000800 */
[----:B------:R1:W-:Y:S01]  /*18170*/  @P2 LDGSTS.E.BYPASS.LTC128B.128 [R235+0x9800], [R8.64+0x80] ;  /* 0x0980008008eb2fae */ /* 0x0003e2000b901d46 */
[C---:B------:R-:W-:Y:S01]  /*18180*/  @P2 LEA R36, P1, R3.reuse, R228, 0x1 ;  /* 0x000000e403242211 */ /* 0x040fe200078208ff */
[----:B------:R-:W-:Y:S01]  /*18190*/  IMAD.MOV.U32 R228, RZ, RZ, R22 ;  /* 0x000000ffffe47224 */ /* 0x000fe200078e0016 */
[CCC-:B------:R-:W-:Y:S01]  /*181a0*/  @P6 LEA.HI.X R35, R3.reuse, R227.reuse, R4.reuse, 0x1, P4 ;  /* 0x000000e303236211 */ /* 0x1c0fe200020f0c04 */
[----:B------:R1:W-:Y:S01]  /*181b0*/  @!P2 STS.128 [R235+0x9800], RZ ;  /* 0x009800ffeb00a388 */ /* 0x0003e20000000c00 */
[----:B------:R-:W-:Y:S01]  /*181c0*/  @P2 LEA.HI.X R37, R3, R227, R4, 0x1, P1 ;  /* 0x000000e303252211 */ /* 0x000fe200008f0c04 */
[----:B------:R-:W-:-:S02]  /*181d0*/  IMAD.MOV.U32 R227, RZ, RZ, R23 ;  /* 0x000000ffffe37224 */ /* 0x000fc400078e0017 */
[----:B------:R-:W-:Y:S01]  /*181e0*/  @!PT LDS RZ, [RZ] ;  /* 0x00000000fffff984 */ /* 0x000fe20000000800 */
[----:B------:R-:W-:Y:S01]  /*181f0*/  @!PT LDS RZ, [RZ] ;  /* 0x00000000fffff984 */ /* 0x000fe20000000800 */
[----:B------:R-:W-:Y:S01]  /*18200*/  @!PT LDS RZ, [RZ] ;  /* 0x00000000fffff984 */ /* 0x000fe20000000800 */
[----:B------:R1:W-:Y:S04]  /*18210*/  @P6 LDGSTS.E.BYPASS.LTC128B.128 [R235+0x6000], [R26.64] ;  /* 0x060000001aeb6fae */ /* 0x0003e8000b901d46 */
[----:B------:R1:W-:Y:S04]  /*18220*/  @!P6 STS.128 [R235+0x6000], RZ ;  /* 0x006000ffeb00e388 */ /* 0x0003e80000000c00 */
[----:B------:R-:W-:Y:S01]  /*18230*/  @!PT LDS RZ, [RZ] ;  /* 0x00000000fffff984 */ /* 0x000fe20000000800 */
[----:B------:R-:W-:Y:S01]  /*18240*/  @!PT LDS RZ, [RZ] ;  /* 0x00000000fffff984 */ /* 0x000fe20000000800 */
[----:B------:R-:W-:Y:S01]  /*18250*/  @!PT LDS RZ, [RZ] ;  /* 0x00000000fffff984 */ /* 0x000fe20000000800 */
[----:B------:R1:W-:Y:S04]  /*18260*/  @P2 LDGSTS.E.BYPASS.LTC128B.128 [R235+0xa000], [R24.64+0x80] ;  /* 0x0a00008018eb2fae */ /* 0x0003e8000b901d46 */
[----:B------:R1:W-:Y:S04]  /*18270*/  @!P2 STS.128 [R235+0xa000], RZ ;  /* 0x00a000ffeb00a388 */ /* 0x0003e80000000c00 */
        /* <DEDUP_REMOVED lines=30> */
[----:B------:R-:W0:Y:S02]  /*18460*/  LDGDEPBAR ;  /* 0x00000000000079af */ /* 0x000e240000000000 */
.L_x_1101:
[----:B------:R-:W-:Y:S05]  /*18470*/  BSYNC B1 ;  /* 0x0000000000017941 */ /* 0x000fea0003800000 */
.L_x_1100:
[----:B------:R-:W2:Y:S01]  /*18480*/  LD.E R65, [R10.64+0xdc] ;  /* 0x0000dc060a417980 */ /* 0x000ea2000c101900 */
[----:B------:R-:W-:-:S02]  /*18490*/  FMNMX.FTZ R3, R94, R95, !PT ;  /* 0x0000005f5e037209 */ /* 0x000fc40007810000 */
[----:B------:R-:W-:Y:S02]  /*184a0*/  SHF.L.U32 R216, R0, 0x1, RZ ;  /* 0x0000000100d87819 */ /* 0x000fe400000006ff */
[----:B------:R-:W-:Y:S02]  /*184b0*/  FMNMX.FTZ R4, R90, R3, !PT ;  /* 0x000000035a047209 */ /* 0x000fe40007810000 */
[----:B------:R-:W-:Y:S01]  /*184c0*/  LEA R214, R49, R216, 0x1 ;  /* 0x000000d831d67211 */ /* 0x000fe200078e08ff */
[----:B------:R-:W-:Y:S01]  /*184d0*/  LDSM.16.MT88.4 R124, [R216+0xc000] ;  /* 0x00c00000d87c783b */ /* 0x000fe20000004200 */
[----:B------:R-:W-:Y:S02]  /*184e0*/  FMNMX.FTZ R3, R91, R4, !PT ;  /* 0x000000045b037209 */ /* 0x000fe40007810000 */
[----:B------:R-:W-:Y:S01]  /*184f0*/  LEA R212, R47, R214, 0x1 ;  /* 0x000000d62fd47211 */ /* 0x000fe200078e08ff */
[----:B------:R-:W-:Y:S01]  /*18500*/  LDSM.16.MT88.4 R72, [R214+0xc000] ;  /* 0x00c00000d648783b */ /* 0x000fe20000004200 */
[----:B------:R-:W-:-:S02]  /*18510*/  FMNMX.FTZ R4, R86, R3, !PT ;  /* 0x0000000356047209 */ /* 0x000fc40007810000 */
[----:B------:R-:W-:Y:S01]  /*18520*/  FMNMX.FTZ R3, R5, R96, !PT ;  /* 0x0000006005037209 */ /* 0x000fe20007810000 */
[----:B------:R-:W-:Y:S01]  /*18530*/  LDSM.16.MT88.4 R120, [R214+0x10000] ;  /* 0x01000000d678783b */ /* 0x000fe20000004200 */
[----:B------:R-:W-:Y:S02]  /*18540*/  FMNMX.FTZ R4, R87, R4, !PT ;  /* 0x0000000457047209 */ /* 0x000fe40007810000 */
[----:B------:R-:W-:Y:S01]  /*18550*/  LEA R213, R47, R216, 0x1 ;  /* 0x000000d82fd57211 */ /* 0x000fe200078e08ff */
[----:B-1----:R-:W-:Y:S01]  /*18560*/  LDSM.16.MT88.4 R16, [R212+0xc800] ;  /* 0x00c80000d410783b */ /* 0x002fe20000004200 */
[----:B------:R-:W-:Y:S02]  /*18570*/  FMNMX.FTZ R7, R85, R4, !PT ;  /* 0x0000000455077209 */ /* 0x000fe40007810000 */
[----:B------:R-:W-:Y:S01]  /*18580*/  FMNMX.FTZ R4, R88, R3, !PT ;  /* 0x0000000358047209 */ /* 0x000fe20007810000 */
[----:B------:R-:W-:Y:S01]  /*18590*/  LDSM.16.MT88.4 R80, [R213+0xc000] ;  /* 0x00c00000d550783b */ /* 0x000fe20000004200 */
[----:B------:R-:W-:-:S02]  /*185a0*/  FMNMX.FTZ R6, R44, R7, !PT ;  /* 0x000000072c067209 */ /* 0x000fc40007810000 */
[----:B------:R-:W-:Y:S01]  /*185b0*/  FMNMX.FTZ R3, R89, R4, !PT ;  /* 0x0000000459037209 */ /* 0x000fe20007810000 */
[----:B------:R-:W-:Y:S01]  /*185c0*/  LDSM.16.MT88.4 R108, [R213+0x10000] ;  /* 0x01000000d56c783b */ /* 0x000fe20000004200 */
        /* <DEDUP_REMOVED lines=9> */
[----:B------:R-:W-:-:S03]  /*18660*/  FMNMX.FTZ R4, R173, R4, !PT ;  /* 0x00000004ad047209 */ /* 0x000fc60007810000 */
[----:B------:R-:W-:Y:S01]  /*18670*/  LDSM.16.MT88.4 R20, [R213+0xc800] ;  /* 0x00c80000d514783b */ /* 0x000fe20000004200 */
[----:B------:R-:W-:Y:S02]  /*18680*/  FMNMX.FTZ R3, R133, R4, !PT ;  /* 0x0000000485037209 */ /* 0x000fe40007810000 */
[----:B------:R-:W-:Y:S01]  /*18690*/  FMNMX.FTZ R4, R46, R7, !PT ;  /* 0x000000072e047209 */ /* 0x000fe20007810000 */
[----:B------:R-:W-:Y:S01]  /*186a0*/  LDSM.16.MT88.4 R36, [R214+0x10800] ;  /* 0x01080000d624783b */ /* 0x000fe20000004200 */
[----:B------:R-:W-:Y:S02]  /*186b0*/  FMNMX.FTZ R6, R140, R3, !PT ;  /* 0x000000038c067209 */ /* 0x000fe40007810000 */
[----:B------:R-:W-:Y:S01]  /*186c0*/  FMNMX.FTZ R4, R45, R4, !PT ;  /* 0x000000042d047209 */ /* 0x000fe20007810000 */
[----:B------:R-:W-:Y:S01]  /*186d0*/  LDSM.16.MT88.4 R32, [R213+0x10800] ;  /* 0x01080000d520783b */ /* 0x000fe20000004200 */
        /* <DEDUP_REMOVED lines=36> */
[----:B------:R-:W1:Y:S01]  /*18920*/  SHFL.BFLY PT, R4, R9, 0x2, 0x1f ;  /* 0x0c401f0009047f89 */ /* 0x000e6200000e0000 */
[----:B------:R-:W-:-:S04]  /*18930*/  FMNMX.FTZ R6, R146, R3, !PT ;  /* 0x0000000392067209 */ /* 0x000fc80007810000 */
[----:B------:R-:W-:-:S04]  /*18940*/  FMNMX.FTZ R6, R135, R6, !PT ;  /* 0x0000000687067209 */ /* 0x000fc80007810000 */
[----:B------:R-:W-:-:S04]  /*18950*/  FMNMX.FTZ R3, R67, R6, !PT ;  /* 0x0000000643037209 */ /* 0x000fc80007810000 */
[----:B------:R-:W-:-:S04]  /*18960*/  FMNMX.FTZ R3, R134, R3, !PT ;  /* 0x0000000386037209 */ /* 0x000fc80007810000 */
[----:B------:R-:W-:-:S05]  /*18970*/  FMNMX.FTZ R6, R66, R3, !PT ;  /* 0x0000000342067209 */ /* 0x000fca0007810000 */
[----:B------:R-:W3:Y:S01]  /*18980*/  SHFL.BFLY PT, R7, R6, 0x2, 0x1f ;  /* 0x0c401f0006077f89 */ /* 0x000ee200000e0000 */
[----:B-1----:R-:W-:-:S05]  /*18990*/  FMNMX.FTZ R4, R9, R4, !PT ;  /* 0x0000000409047209 */ /* 0x002fca0007810000 */
[----:B------:R-:W1:Y:S01]  /*189a0*/  SHFL.BFLY PT, R3, R4, 0x1, 0x1f ;  /* 0x0c201f0004037f89 */ /* 0x000e6200000e0000 */
[----:B---3--:R-:W-:-:S05]  /*189b0*/  FMNMX.FTZ R7, R6, R7, !PT ;  /* 0x0000000706077209 */ /* 0x008fca0007810000 */
[----:B------:R-:W3:Y:S01]  /*189c0*/  SHFL.BFLY PT, R132, R7, 0x1, 0x1f ;  /* 0x0c201f0007847f89 */ /* 0x000ee200000e0000 */
[----:B-1----:R-:W-:-:S04]  /*189d0*/  FMNMX.FTZ R3, R4, R3, !PT ;  /* 0x0000000304037209 */ /* 0x002fc80007810000 */
[----:B------:R-:W-:Y:S02]  /*189e0*/  FSETP.NEU.FTZ.AND P1, PT, R3, -INF , PT ;  /* 0xff8000000300780b */ /* 0x000fe40003f3d000 */
[----:B---3--:R-:W-:Y:S01]  /*189f0*/  FMNMX.FTZ R132, R7, R132, !PT ;  /* 0x0000008407847209 */ /* 0x008fe20007810000 */
[----:B--2---:R-:W-:-:S04]  /*18a00*/  FMUL.FTZ R64, R65, R3 ;  /* 0x0000000341407220 */ /* 0x004fc80000410000 */
[----:B------:R-:W-:Y:S01]  /*18a10*/  FMUL.FTZ R136, R65, R132 ;  /* 0x0000008441887220 */ /* 0x000fe20000410000 */
[----:B------:R-:W-:Y:S02]  /*18a20*/  FSEL R64, R64, RZ, P1 ;  /* 0x000000ff40407208 */ /* 0x000fe40000800000 */
[----:B------:R-:W-:-:S03]  /*18a30*/  FSETP.NEU.FTZ.AND P1, PT, R132, -INF , PT ;  /* 0xff8000008400780b */ /* 0x000fc60003f3d000 */
[-CC-:B------:R-:W-:Y:S01]  /*18a40*/  FFMA.FTZ R58, R90, R65.reuse, -R64.reuse ;  /* 0x000000415a3a7223 */ /* 0x180fe20000010840 */
[----:B------:R-:W-:Y:S01]  /*18a50*/  FSEL R136, R136, RZ, P1 ;  /* 0x000000ff88887208 */ /* 0x000fe20000800000 */
[-CC-:B------:R-:W-:Y:S02]  /*18a60*/  FFMA.FTZ R53, R91, R65.reuse, -R64.reuse ;  /* 0x000000415b357223 */ /* 0x180fe40000010840 */
[-C--:B------:R-:W-:Y:S02]  /*18a70*/  FFMA.FTZ R60, R94, R65.reuse, -R64 ;  /* 0x000000415e3c7223 */ /* 0x080fe40000010840 */
[-CC-:B------:R-:W-:Y:S01]  /*18a80*/  FFMA.FTZ R59, R88, R65.reuse, -R136.reuse ;  /* 0x00000041583b7223 */ /* 0x180fe20000010888 */
[----:B------:R-:W-:Y:S01]  /*18a90*/  MUFU.EX2 R58, R58 ;  /* 0x0000003a003a7308 */ /* 0x000fe20000000800 */
[-CC-:B------:R-:W-:Y:S02]  /*18aa0*/  FFMA.FTZ R54, R89, R65.reuse, -R136.reuse ;  /* 0x0000004159367223 */ /* 0x180fe40000010888 */
[----:B------:R-:W1:Y:S01]  /*18ab0*/  LDSM.16.MT88.4 R88, [R212+0xc000] ;  /* 0x00c00000d458783b */ /* 0x000e620000004200 */
[----:B------:R-:W-:-:S02]  /*18ac0*/  FFMA.FTZ R61, R96, R65, -R136 ;  /* 0x00000041603d7223 */ /* 0x000fc40000010888 */
[-C--:B------:R-:W-:Y:S01]  /*18ad0*/  FFMA.FTZ R57, R95, R65.reuse, -R64 ;  /* 0x000000415f397223 */ /* 0x080fe20000010840 */
[----:B------:R-:W2:Y:S01]  /*18ae0*/  LDSM.16.MT88.4 R96, [R216+0x10000] ;  /* 0x01000000d860783b */ /* 0x000ea20000004200 */
[-CC-:B------:R-:W-:Y:S01]  /*18af0*/  FFMA.FTZ R62, R5, R65.reuse, -R136.reuse ;  /* 0x00000041053e7223 */ /* 0x180fe20000010888 */
[----:B------:R-:W-:Y:S01]  /*18b00*/  MUFU.EX2 R60, R60 ;  /* 0x0000003c003c7308 */ /* 0x000fe20000000800 */
[-C--:B------:R-:W-:Y:S01]  /*18b10*/  FFMA.FTZ R52, R51, R65.reuse, -R136 ;  /* 0x0000004133347223 */ /* 0x080fe20000010888 */
[----:B------:R-:W3:Y:S01]  /*18b20*/  LDSM.16.MT88.4 R4, [R212+0x10000] ;  /* 0x01000000d404783b */ /* 0x000ee20000004200 */
[-CC-:B------:R-:W-:Y:S02]  /*18b30*/  FFMA.FTZ R56, R86, R65.reuse, -R64.reuse ;  /* 0x0000004156387223 */ /* 0x180fe40000010840 */
[-CC-:B------:R-:W-:Y:S02]  /*18b40*/  FFMA.FTZ R49, R87, R65.reuse, -R64.reuse ;  /* 0x0000004157317223 */ /* 0x180fe40000010840 */
[-C--:B------:R-:W-:Y:S01]  /*18b50*/  FFMA.FTZ R47, R85, R65.reuse, -R64 ;  /* 0x00000041552f7223 */ /* 0x080fe20000010840 */
[----:B------:R-:W4:Y:S01]  /*18b60*/  MUFU.EX2 R57, R57 ;  /* 0x0000003900397308 */ /* 0x000f220000000800 */
[----:B------:R-:W-:-:S02]  /*18b70*/  FFMA.FTZ R55, R84, R65, -R136 ;  /* 0x0000004154377223 */ /* 0x000fc40000010888 */
[-CC-:B------:R-:W-:Y:S02]  /*18b80*/  FFMA.FTZ R51, R93, R65.reuse, -R136.reuse ;  /* 0x000000415d337223 */ /* 0x180fe40000010888 */
[-C--:B------:R-:W-:Y:S02]  /*18b90*/  FFMA.FTZ R46, R46, R65.reuse, -R136 ;  /* 0x000000412e2e7223 */ /* 0x080fe40000010888 */
[-CC-:B------:R-:W-:Y:S01]  /*18ba0*/  FFMA.FTZ R44, R44, R65.reuse, -R64.reuse ;  /* 0x000000412c2c7223 */ /* 0x180fe20000010840 */
[----:B------:R-:W5:Y:S01]  /*18bb0*/  MUFU.EX2 R53, R53 ;  /* 0x0000003500357308 */ /* 0x000f620000000800 */
[-CC-:B------:R-:W-:Y:S02]  /*18bc0*/  FFMA.FTZ R43, R177, R65.reuse, -R64.reuse ;  /* 0x00000041b12b7223 */ /* 0x180fe40000010840 */
[-CC-:B------:R-:W-:Y:S02]  /*18bd0*/  FFMA.FTZ R40, R178, R65.reuse, -R64.reuse ;  /* 0x00000041b2287223 */ /* 0x180fe40000010840 */
[----:B------:R-:W-:-:S02]  /*18be0*/  FFMA.FTZ R9, R179, R65, -R64 ;  /* 0x00000041b3097223 */ /* 0x000fc40000010840 */
[-CC-:B------:R-:W-:Y:S01]  /*18bf0*/  FFMA.FTZ R45, R45, R65.reuse, -R136.reuse ;  /* 0x000000412d2d7223 */ /* 0x180fe20000010888 */
[----:B------:R-:W-:Y:S01]  /*18c00*/  MUFU.EX2 R62, R62 ;  /* 0x0000003e003e7308 */ /* 0x000fe20000000800 */
[----:B----4-:R-:W-:Y:S01]  /*18c10*/  F2FP.PACK_AB R113, R57, R60 ;  /* 0x0000003c3971723e */ /* 0x010fe200000000ff */
[-CC-:B------:R-:W-:Y:S02]  /*18c20*/  FFMA.FTZ R42, R175, R65.reuse, -R136.reuse ;  /* 0x00000041af2a7223 */ /* 0x180fe40000010888 */
[-CC-:B------:R-:W-:Y:S02]  /*18c30*/  FFMA.FTZ R41, R176, R65.reuse, -R136.reuse ;  /* 0x00000041b0297223 */ /* 0x180fe40000010888 */
[-C--:B------:R-:W-:Y:S02]  /*18c40*/  FFMA.FTZ R8, R174, R65.reuse, -R136 ;  /* 0x00000041ae087223 */ /* 0x080fe40000010888 */
[----:B------:R-:W4:Y:S01]  /*18c50*/  MUFU.EX2 R61, R61 ;  /* 0x0000003d003d7308 */ /* 0x000f220000000800 */
[----:B-----5:R-:W-:Y:S01]  /*18c60*/  F2FP.PACK_AB R115, R53, R58 ;  /* 0x0000003a3573723e */ /* 0x020fe200000000ff */
[----:B------:R-:W-:-:S02]  /*18c70*/  FFMA.FTZ R0, R173, R65, -R64 ;  /* 0x00000041ad007223 */ /* 0x000fc40000010840 */
[-CC-:B------:R-:W-:Y:S02]  /*18c80*/  FFMA.FTZ R133, R133, R65.reuse, -R64.reuse ;  /* 0x0000004185857223 */ /* 0x180fe40000010840 */
[-CC-:B------:R-:W-:Y:S02]  /*18c90*/  FFMA.FTZ R140, R140, R65.reuse, -R64.reuse ;  /* 0x000000418c8c7223 */ /* 0x180fe40000010840 */
[----:B------:R-:W-:Y:S01]  /*18ca0*/  MUFU.EX2 R59, R59 ;  /* 0x0000003b003b7308 */ /* 0x000fe20000000800 */
[-C--:B------:R-:W-:Y:S02]  /*18cb0*/  FFMA.FTZ R141, R141, R65.reuse, -R64 ;  /* 0x000000418d8d7223 */ /* 0x080fe40000010840 */
[-CC-:B------:R-:W-:Y:S02]  /*18cc0*/  FFMA.FTZ R142, R142, R65.reuse, -R136.reuse ;  /* 0x000000418e8e7223 */ /* 0x180fe40000010888 */
[-CC-:B------:R-:W-:Y:S02]  /*18cd0*/  FFMA.FTZ R143, R143, R65.reuse, -R136.reuse ;  /* 0x000000418f8f7223 */ /* 0x180fe40000010888 */
[-CC-:B------:R-:W-:Y:S01]  /*18ce0*/  FFMA.FTZ R144, R144, R65.reuse, -R136.reuse ;  /* 0x0000004190907223 */ /* 0x180fe20000010888 */
[----:B------:R-:W5:Y:S01]  /*18cf0*/  MUFU.EX2 R54, R54 ;  /* 0x0000003600367308 */ /* 0x000f620000000800 */
[----:B----4-:R-:W-:Y:S01]  /*18d00*/  F2FP.PACK_AB R112, R61, R62 ;  /* 0x0000003e3d70723e */ /* 0x010fe200000000ff */
[----:B------:R-:W-:-:S02]  /*18d10*/  FFMA.FTZ R147, R147, R65, -R136 ;  /* 0x0000004193937223 */ /* 0x000fc40000010888 */
[-CC-:B------:R-:W-:Y:S02]  /*18d20*/  FFMA.FTZ R150, R150, R65.reuse, -R64.reuse ;  /* 0x0000004196967223 */ /* 0x180fe40000010840 */
[-CC-:B------:R-:W-:Y:S02]  /*18d30*/  FFMA.FTZ R157, R157, R65.reuse, -R64.reuse ;  /* 0x000000419d9d7223 */ /* 0x180fe40000010840 */
[----:B------:R-:W-:Y:S01]  /*18d40*/  MUFU.EX2 R56, R56 ;  /* 0x0000003800387308 */ /* 0x000fe20000000800 */
[-CC-:B------:R-:W-:Y:S02]  /*18d50*/  FFMA.FTZ R158, R158, R65.reuse, -R64.reuse ;  /* 0x000000419e9e7223 */ /* 0x180fe40000010840 */
[-C--:B------:R-:W-:Y:S02]  /*18d60*/  FFMA.FTZ R159, R159, R65.reuse, -R64 ;  /* 0x000000419f9f7223 */ /* 0x080fe40000010840 */
[-CC-:B------:R-:W-:Y:S02]  /*18d70*/  FFMA.FTZ R160, R160, R65.reuse, -R136.reuse ;  /* 0x00000041a0a07223 */ /* 0x180fe40000010888 */
[--C-:B------:R-:W-:Y:S01]  /*18d80*/  FFMA.FTZ R163, R163, R65, -R136.reuse ;  /* 0x00000041a3a37223 */ /* 0x100fe20000010888 */
[----:B-----5:R-:W-:Y:S01]  /*18d90*/  F2FP.PACK_AB R114, R54, R59 ;  /* 0x0000003b3672723e */ /* 0x020fe200000000ff */
[----:B------:R-:W-:Y:S01]  /*18da0*/  MUFU.EX2 R49, R49 ;  /* 0x0000003100317308 */ /* 0x000fe20000000800 */
[----:B------:R-:W-:-:S02]  /*18db0*/  FFMA.FTZ R162, R162, R65, -R136 ;  /* 0x00000041a2a27223 */ /* 0x000fc40000010888 */
[-C--:B------:R-:W-:Y:S02]  /*18dc0*/  FFMA.FTZ R165, R165, R65.reuse, -R136 ;  /* 0x00000041a5a57223 */ /* 0x080fe40000010888 */
[-CC-:B------:R-:W-:Y:S01]  /*18dd0*/  FFMA.FTZ R166, R166, R65.reuse, -R64.reuse ;  /* 0x00000041a6a67223 */ /* 0x180fe20000010840 */
[C---:B-1----:R-:W-:Y:S01]  /*18de0*/  HMMA.16816.F32 R84, R112.reuse, R88, RZ ;  /* 0x000000587054723c */ /* 0x042fe200000018ff */
[-CC-:B------:R-:W-:Y:S01]  /*18df0*/  FFMA.FTZ R172, R172, R65.reuse, -R64.reuse ;  /* 0x00000041acac7223 */ /* 0x180fe20000010840 */
[----:B------:R-:W-:Y:S01]  /*18e00*/  MUFU.EX2 R47, R47 ;  /* 0x0000002f002f7308 */ /* 0x000fe20000000800 */
[-CC-:B------:R-:W-:Y:S02]  /*18e10*/  FFMA.FTZ R171, R171, R65.reuse, -R64.reuse ;  /* 0x00000041abab7223 */ /* 0x180fe40000010840 */
[-C--:B------:R-:W-:Y:S02]  /*18e20*/  FFMA.FTZ R170, R170, R65.reuse, -R64 ;  /* 0x00000041aaaa7223 */ /* 0x080fe40000010840 */
[-CC-:B------:R-:W-:Y:S01]  /*18e30*/  FFMA.FTZ R169, R169, R65.reuse, -R136.reuse ;  /* 0x00000041a9a97223 */ /* 0x180fe20000010888 */
[----:B------:R-:W-:Y:S01]  /*18e40*/  HMMA.16816.F32 R88, R112, R90, RZ ;  /* 0x0000005a7058723c */ /* 0x000fe200000018ff */
[-CC-:B------:R-:W-:Y:S01]  /*18e50*/  FFMA.FTZ R168, R168, R65.reuse, -R136.reuse ;  /* 0x00000041a8a87223 */ /* 0x180fe20000010888 */
[----:B------:R-:W-:Y:S01]  /*18e60*/  MUFU.EX2 R55, R55 ;  /* 0x0000003700377308 */ /* 0x000fe20000000800 */
[----:B------:R-:W-:-:S02]  /*18e70*/  FFMA.FTZ R167, R167, R65, -R136 ;  /* 0x00000041a7a77223 */ /* 0x000fc40000010888 */
[-C--:B------:R-:W-:Y:S02]  /*18e80*/  FFMA.FTZ R164, R164, R65.reuse, -R136 ;  /* 0x00000041a4a47223 */ /* 0x080fe40000010888 */
[-CC-:B------:R-:W-:Y:S01]  /*18e90*/  FFMA.FTZ R161, R161, R65.reuse, -R64.reuse ;  /* 0x00000041a1a17223 */ /* 0x180fe20000010840 */
[C---:B--2---:R-:W-:Y:S01]  /*18ea0*/  HMMA.16816.F32 R92, R112.reuse, R96, RZ ;  /* 0x00000060705c723c */ /* 0x044fe200000018ff */
[-CC-:B------:R-:W-:Y:S01]  /*18eb0*/  FFMA.FTZ R156, R156, R65.reuse, -R64.reuse ;  /* 0x000000419c9c7223 */ /* 0x180fe20000010840 */
[----:B------:R-:W1:Y:S01]  /*18ec0*/  MUFU.EX2 R52, R52 ;  /* 0x0000003400347308 */ /* 0x000e620000000800 */
        /* <DEDUP_REMOVED lines=8> */
[-C--:B------:R-:W-:Y:S01]  /*18f50*/  FFMA.FTZ R145, R145, R65.reuse, -R64 ;  /* 0x0000004191917223 */ /* 0x080fe20000010840 */
[C---:B------:R-:W-:Y:S01]  /*18f60*/  HMMA.16816.F32 R128, R112.reuse, R124, RZ ;  /* 0x0000007c7080723c */ /* 0x040fe200000018ff */
[----:B------:R-:W-:Y:S01]  /*18f70*/  FADD.FTZ R57, R60, R57 ;  /* 0x000000393c397221 */ /* 0x000fe20000010000 */
[----:B------:R-:W2:Y:S01]  /*18f80*/  MUFU.EX2 R46, R46 ;  /* 0x0000002e002e7308 */ /* 0x000ea20000000800 */
[----:B------:R-:W-:Y:S02]  /*18f90*/  FADD.FTZ R62, R62, R61 ;  /* 0x0000003d3e3e7221 */ /* 0x000fe40000010000 */
[----:B------:R-:W-:Y:S02]  /*18fa0*/  FADD.FTZ R58, R58, R57 ;  /* 0x000000393a3a7221 */ /* 0x000fe40000010000 */
[----:B------:R-:W-:Y:S01]  /*18fb0*/  FADD.FTZ R59, R59, R62 ;  /* 0x0000003e3b3b7221 */ /* 0x000fe20000010000 */
[----:B------:R-:W-:Y:S01]  /*18fc0*/  HMMA.16816.F32 R68, R112, R72, RZ ;  /* 0x000000487044723c */ /* 0x000fe200000018ff */
[----:B------:R-:W-:Y:S01]  /*18fd0*/  FFMA.FTZ R243, R63, R65, -R64 ;  /* 0x000000413ff37223 */ /* 0x000fe20000010840 */
[----:B------:R-:W4:Y:S01]  /*18fe0*/  MUFU.EX2 R44, R44 ;  /* 0x0000002c002c7308 */ /* 0x000f220000000800 */
[----:B------:R-:W-:-:S02]  /*18ff0*/  FADD.FTZ R53, R53, R58 ;  /* 0x0000003a35357221 */ /* 0x000fc40000010000 */
[----:B------:R-:W-:-:S03]  /*19000*/  FADD.FTZ R54, R54, R59 ;  /* 0x0000003b36367221 */ /* 0x000fc60000010000 */
[C---:B------:R-:W-:Y:S02]  /*19010*/  HMMA.16816.F32 R76, R112.reuse, R80, RZ ;  /* 0x00000050704c723c */ /* 0x040fe400000018ff */
[----:B------:R-:W-:Y:S06]  /*19020*/  MUFU.EX2 R43, R43 ;  /* 0x0000002b002b7308 */ /* 0x000fec0000000800 */
[C---:B------:R-:W-:Y:S02]  /*19030*/  HMMA.16816.F32 R100, R112.reuse, R120, RZ ;  /* 0x000000787064723c */ /* 0x040fe400000018ff */
[----:B------:R-:W-:Y:S06]  /*19040*/  MUFU.EX2 R40, R40 ;  /* 0x0000002800287308 */ /* 0x000fec0000000800 */
[C---:B------:R-:W-:Y:S02]  /*19050*/  HMMA.16816.F32 R104, R112.reuse, R108, RZ ;  /* 0x0000006c7068723c */ /* 0x040fe400000018ff */
[----:B------:R-:W-:Y:S06]  /*19060*/  MUFU.EX2 R9, R9 ;  /* 0x0000000900097308 */ /* 0x000fec0000000800 */
[C---:B------:R-:W-:Y:S02]  /*19070*/  HMMA.16816.F32 R124, R112.reuse, R126, RZ ;  /* 0x0000007e707c723c */ /* 0x040fe400000018ff */
[----:B------:R-:W-:Y:S06]  /*19080*/  MUFU.EX2 R45, R45 ;  /* 0x0000002d002d7308 */ /* 0x000fec0000000800 */
[C---:B------:R-:W-:Y:S02]  /*19090*/  HMMA.16816.F32 R72, R112.reuse, R74, RZ ;  /* 0x0000004a7048723c */ /* 0x040fe400000018ff */
[----:B------:R-:W5:Y:S06]  /*190a0*/  MUFU.EX2 R42, R42 ;  /* 0x0000002a002a7308 */ /* 0x000f6c0000000800 */
[C---:B------:R-:W-:Y:S02]  /*190b0*/  HMMA.16816.F32 R80, R112.reuse, R82, RZ ;  /* 0x000000527050723c */ /* 0x040fe400000018ff */
[----:B------:R-:W-:Y:S06]  /*190c0*/  MUFU.EX2 R41, R41 ;  /* 0x0000002900297308 */ /* 0x000fec0000000800 */
[C---:B------:R-:W-:Y:S02]  /*190d0*/  HMMA.16816.F32 R120, R112.reuse, R122, RZ ;  /* 0x0000007a7078723c */ /* 0x040fe400000018ff */
[----:B------:R-:W1:Y:S06]  /*190e0*/  MUFU.EX2 R8, R8 ;  /* 0x0000000800087308 */ /* 0x000e6c0000000800 */
[C---:B------:R-:W-:Y:S02]  /*190f0*/  HMMA.16816.F32 R108, R112.reuse, R110, RZ ;  /* 0x0000006e706c723c */ /* 0x040fe400000018ff */
[----:B------:R-:W2:Y:S06]  /*19100*/  MUFU.EX2 R0, R0 ;  /* 0x0000000000007308 */ /* 0x000eac0000000800 */
[C---:B---3--:R-:W-:Y:S02]  /*19110*/  HMMA.16816.F32 R116, R112.reuse, R4, RZ ;  /* 0x000000047074723c */ /* 0x048fe400000018ff */
[----:B------:R-:W-:Y:S05]  /*19120*/  MUFU.EX2 R133, R133 ;  /* 0x0000008500857308 */ /* 0x000fea0000000800 */
[----:B-1----:R-:W-:Y:S01]  /*19130*/  F2FP.PACK_AB R4, R52, R55 ;  /* 0x000000373404723e */ /* 0x002fe200000000ff */
[----:B------:R-:W-:Y:S01]  /*19140*/  HMMA.16816.F32 R112, R112, R6, RZ ;  /* 0x000000067070723c */ /* 0x000fe200000018ff */
[----:B------:R-:W-:Y:S01]  /*19150*/  F2FP.PACK_AB R5, R49, R56 ;  /* 0x000000383105723e */ /* 0x000fe200000000ff */
[----:B------:R-:W-:Y:S01]  /*19160*/  MUFU.EX2 R140, R140 ;  /* 0x0000008c008c7308 */ /* 0x000fe20000000800 */
[----:B------:R-:W-:-:S02]  /*19170*/  FADD.FTZ R56, R56, R53 ;  /* 0x0000003538387221 */ /* 0x000fc40000010000 */
[----:B------:R-:W-:Y:S02]  /*19180*/  FADD.FTZ R55, R55, R54 ;  /* 0x0000003637377221 */ /* 0x000fe40000010000 */
[----:B--2---:R-:W-:Y:S01]  /*19190*/  F2FP.PACK_AB R6, R46, R51 ;  /* 0x000000332e06723e */ /* 0x004fe200000000ff */
[----:B------:R-:W-:Y:S01]  /*191a0*/  FADD.FTZ R56, R49, R56 ;  /* 0x0000003831387221 */ /* 0x000fe20000010000 */
[----:B----4-:R-:W-:Y:S01]  /*191b0*/  F2FP.PACK_AB R7, R44, R47 ;  /* 0x0000002f2c07723e */ /* 0x010fe200000000ff */
[----:B------:R-:W-:Y:S01]  /*191c0*/  MUFU.EX2 R141, R141 ;  /* 0x0000008d008d7308 */ /* 0x000fe20000000800 */
[----:B------:R-:W-:Y:S02]  /*191d0*/  FADD.FTZ R52, R52, R55 ;  /* 0x0000003734347221 */ /* 0x000fe40000010000 */
[----:B------:R-:W-:Y:S02]  /*191e0*/  FADD.FTZ R47, R47, R56 ;  /* 0x000000382f2f7221 */ /* 0x000fe40000010000 */
[----:B------:R-:W-:Y:S01]  /*191f0*/  FADD.FTZ R51, R51, R52 ;  /* 0x0000003433337221 */ /* 0x000fe20000010000 */
[----:B------:R-:W-:Y:S01]  /*19200*/  HMMA.16816.F32 R84, R4, R16, R84 ;  /* 0x000000100454723c */ /* 0x000fe20000001854 */
[----:B------:R-:W-:Y:S01]  /*19210*/  FADD.FTZ R44, R44, R47 ;  /* 0x0000002f2c2c7221 */ /* 0x000fe20000010000 */
[----:B------:R-:W-:Y:S01]  /*19220*/  MUFU.EX2 R142, R142 ;  /* 0x0000008e008e7308 */ /* 0x000fe20000000800 */
[----:B------:R-:W-:-:S05]  /*19230*/  FADD.FTZ R46, R46, R51 ;  /* 0x000000332e2e7221 */ /* 0x000fca0000010000 */
[C---:B------:R-:W-:Y:S01]  /*19240*/  HMMA.16816.F32 R88, R4.reuse, R18, R88 ;  /* 0x000000120458723c */ /* 0x040fe20000001858 */
[----:B------:R-:W1:Y:S01]  /*19250*/  LDSM.16.MT88.4 R16, [R212+0x10800] ;  /* 0x01080000d410783b */ /* 0x000e620000004200 */
[----:B------:R-:W2:Y:S06]  /*19260*/  MUFU.EX2 R143, R143 ;  /* 0x0000008f008f7308 */ /* 0x000eac0000000800 */
[C---:B------:R-:W-:Y:S02]  /*19270*/  HMMA.16816.F32 R92, R4.reuse, R12, R92 ;  /* 0x0000000c045c723c */ /* 0x040fe4000000185c */
[----:B------:R-:W-:Y:S06]  /*19280*/  MUFU.EX2 R144, R144 ;  /* 0x0000009000907308 */ /* 0x000fec0000000800 */
[C---:B------:R-:W-:Y:S01]  /*19290*/  HMMA.16816.F32 R96, R4.reuse, R14, R96 ;  /* 0x0000000e0460723c */ /* 0x040fe20000001860 */
[----:B------:R-:W3:Y:S01]  /*192a0*/  LDSM.16.MT88.4 R12, [R212+0xd000] ;  /* 0x00d00000d40c783b */ /* 0x000ee20000004200 */
[----:B------:R-:W4:Y:S06]  /*192b0*/  MUFU.EX2 R147, R147 ;  /* 0x0000009300937308 */ /* 0x000f2c0000000800 */
        /* <DEDUP_REMOVED lines=8> */
[----:B------:R-:W-:Y:S01]  /*19340*/  LDSM.16.MT88.4 R24, [R214+0xd000] ;  /* 0x00d00000d618783b */ /* 0x000fe20000004200 */
[----:B------:R-:W-:Y:S06]  /*19350*/  MUFU.EX2 R159, R159 ;  /* 0x0000009f009f7308 */ /* 0x000fec0000000800 */
[C---:B------:R-:W-:Y:S02]  /*19360*/  HMMA.16816.F32 R76, R4.reuse, R20, R76 ;  /* 0x00000014044c723c */ /* 0x040fe4000000184c */
[----:B------:R-:W-:Y:S06]  /*19370*/  MUFU.EX2 R160, R160 ;  /* 0x000000a000a07308 */ /* 0x000fec0000000800 */
[C---:B------:R-:W-:Y:S01]  /*19380*/  HMMA.16816.F32 R80, R4.reuse, R22, R80 ;  /* 0x000000160450723c */ /* 0x040fe20000001850 */
[----:B------:R-:W2:Y:S01]  /*19390*/  LDSM.16.MT88.4 R20, [R213+0xd000] ;  /* 0x00d00000d514783b */ /* 0x000ea20000004200 */
[----:B------:R-:W1:Y:S06]  /*193a0*/  MUFU.EX2 R163, R163 ;  /* 0x000000a300a37308 */ /* 0x000e6c0000000800 */
[C---:B------:R-:W-:Y:S02]  /*193b0*/  HMMA.16816.F32 R100, R4.reuse, R36, R100 ;  /* 0x000000240464723c */ /* 0x040fe40000001864 */
[----:B------:R-:W-:Y:S06]  /*193c0*/  MUFU.EX2 R162, R162 ;  /* 0x000000a200a27308 */ /* 0x000fec0000000800 */
[C---:B------:R-:W-:Y:S01]  /*193d0*/  HMMA.16816.F32 R120, R4.reuse, R38, R120 ;  /* 0x000000260478723c */ /* 0x040fe20000001878 */
[----:B------:R-:W-:Y:S01]  /*193e0*/  LDSM.16.MT88.4 R36, [R214+0x11000] ;  /* 0x01100000d624783b */ /* 0x000fe20000004200 */
[----:B------:R-:W1:Y:S06]  /*193f0*/  MUFU.EX2 R165, R165 ;  /* 0x000000a500a57308 */ /* 0x000e6c0000000800 */
[C---:B------:R-:W-:Y:S02]  /*19400*/  HMMA.16816.F32 R104, R4.reuse, R32, R104 ;  /* 0x000000200468723c */ /* 0x040fe40000001868 */
[----:B------:R-:W2:Y:S06]  /*19410*/  MUFU.EX2 R166, R166 ;  /* 0x000000a600a67308 */ /* 0x000eac0000000800 */
[C---:B------:R-:W-:Y:S01]  /*19420*/  HMMA.16816.F32 R108, R4.reuse, R34, R108 ;  /* 0x00000022046c723c */ /* 0x040fe2000000186c */
[----:B------:R-:W-:Y:S01]  /*19430*/  LDSM.16.MT88.4 R32, [R213+0x11000] ;  /* 0x01100000d520783b */ /* 0x000fe20000004200 */
[----:B------:R-:W-:Y:S06]  /*19440*/  MUFU.EX2 R172, R172 ;  /* 0x000000ac00ac7308 */ /* 0x000fec0000000800 */
[C---:B-1----:R-:W-:Y:S02]  /*19450*/  HMMA.16816.F32 R116, R4.reuse, R16, R116 ;  /* 0x000000100474723c */ /* 0x042fe40000001874 */
[----:B------:R-:W-:Y:S06]  /*19460*/  MUFU.EX2 R171, R171 ;  /* 0x000000ab00ab7308 */ /* 0x000fec0000000800 */
[----:B------:R-:W-:Y:S01]  /*19470*/  HMMA.16816.F32 R112, R4, R18, R112 ;  /* 0x000000120470723c */ /* 0x000fe20000001870 */
[----:B------:R-:W1:Y:S01]  /*19480*/  LDSM.16.MT88.4 R16, [R216+0x11000] ;  /* 0x01100000d810783b */ /* 0x000e620000004200 */
[----:B------:R-:W-:Y:S05]  /*19490*/  MUFU.EX2 R170, R170 ;  /* 0x000000aa00aa7308 */ /* 0x000fea0000000800 */
[----:B-----5:R-:W-:Y:S01]  /*194a0*/  F2FP.PACK_AB R4, R42, R45 ;  /* 0x0000002d2a04723e */ /* 0x020fe200000000ff */
        /* <DEDUP_REMOVED lines=8> */
[----:B------:R-:W5:Y:S01]  /*19530*/  MUFU.EX2 R168, R168 ;  /* 0x000000a800a87308 */ /* 0x000f620000000800 */
[----:B------:R-:W-:Y:S01]  /*19540*/  FADD.FTZ R41, R41, R42 ;  /* 0x0000002a29297221 */ /* 0x000fe20000010000 */
[C---:B---3--:R-:W-:Y:S01]  /*19550*/  HMMA.16816.F32 R84, R4.reuse, R12, R84 ;  /* 0x0000000c0454723c */ /* 0x048fe20000001854 */
[----:B------:R-:W-:Y:S02]  /*19560*/  FADD.FTZ R9, R9, R40 ;  /* 0x0000002809097221 */ /* 0x000fe40000010000 */
[----:B------:R-:W-:Y:S02]  /*19570*/  FADD.FTZ R41, R8, R41 ;  /* 0x0000002908297221 */ /* 0x000fe40000010000 */
[----:B------:R-:W-:Y:S01]  /*19580*/  FADD.FTZ R0, R0, R9 ;  /* 0x0000000900007221 */ /* 0x000fe20000010000 */
[----:B------:R-:W-:Y:S02]  /*19590*/  MUFU.EX2 R167, R167 ;  /* 0x000000a700a77308 */ /* 0x000fe40000000800 */
[C---:B------:R-:W-:Y:S01]  /*195a0*/  HMMA.16816.F32 R88, R4.reuse, R14, R88 ;  /* 0x0000000e0458723c */ /* 0x040fe20000001858 */
[----:B------:R-:W3:Y:S05]  /*195b0*/  LDSM.16.MT88.4 R12, [R212+0x11000] ;  /* 0x01100000d40c783b */ /* 0x000eea0000004200 */
[----:B------:R-:W1:Y:S02]  /*195c0*/  MUFU.EX2 R164, R164 ;  /* 0x000000a400a47308 */ /* 0x000e640000000800 */
[C---:B--2---:R-:W-:Y:S06]  /*195d0*/  HMMA.16816.F32 R76, R4.reuse, R20, R76 ;  /* 0x00000014044c723c */ /* 0x044fec000000184c */
[----:B------:R-:W2:Y:S02]  /*195e0*/  MUFU.EX2 R161, R161 ;  /* 0x000000a100a17308 */ /* 0x000ea40000000800 */
[C---:B------:R-:W-:Y:S01]  /*195f0*/  HMMA.16816.F32 R80, R4.reuse, R22, R80 ;  /* 0x000000160450723c */ /* 0x040fe20000001850 */
[----:B------:R-:W-:Y:S05]  /*19600*/  LDSM.16.MT88.4 R20, [R212+0xd800] ;  /* 0x00d80000d414783b */ /* 0x000fea0000004200 */
[----:B------:R-:W-:Y:S02]  /*19610*/  MUFU.EX2 R156, R156 ;  /* 0x0000009c009c7308 */ /* 0x000fe40000000800 */
[C---:B-1----:R-:W-:Y:S06]  /*19620*/  HMMA.16816.F32 R92, R4.reuse, R16, R92 ;  /* 0x00000010045c723c */ /* 0x042fec000000185c */
[----:B------:R-:W-:Y:S02]  /*19630*/  MUFU.EX2 R155, R155 ;  /* 0x0000009b009b7308 */ /* 0x000fe40000000800 */
[C---:B------:R-:W-:Y:S01]  /*19640*/  HMMA.16816.F32 R96, R4.reuse, R18, R96 ;  /* 0x000000120460723c */ /* 0x040fe20000001860 */
[----:B------:R-:W1:Y:S05]  /*19650*/  LDSM.16.MT88.4 R16, [R213+0xd800] ;  /* 0x00d80000d510783b */ /* 0x000e6a0000004200 */
[----:B------:R-:W-:Y:S02]  /*19660*/  MUFU.EX2 R154, R154 ;  /* 0x0000009a009a7308 */ /* 0x000fe40000000800 */
[C---:B------:R-:W-:Y:S06]  /*19670*/  HMMA.16816.F32 R128, R4.reuse, R28, R128 ;  /* 0x0000001c0480723c */ /* 0x040fec0000001880 */
[----:B------:R-:W-:Y:S02]  /*19680*/  MUFU.EX2 R153, R153 ;  /* 0x0000009900997308 */ /* 0x000fe40000000800 */
[C---:B---3--:R-:W-:Y:S06]  /*19690*/  HMMA.16816.F32 R116, R4.reuse, R12, R116 ;  /* 0x0000000c0474723c */ /* 0x048fec0000001874 */
[----:B------:R-:W3:Y:S02]  /*196a0*/  MUFU.EX2 R152, R152 ;  /* 0x0000009800987308 */ /* 0x000ee40000000800 */
[C---:B------:R-:W-:Y:S01]  /*196b0*/  HMMA.16816.F32 R112, R4.reuse, R14, R112 ;  /* 0x0000000e0470723c */ /* 0x040fe20000001870 */
[----:B------:R-:W1:Y:S05]  /*196c0*/  LDSM.16.MT88.4 R12, [R216+0x11800] ;  /* 0x01180000d80c783b */ /* 0x000e6a0000004200 */
[----:B------:R-:W-:Y:S02]  /*196d0*/  MUFU.EX2 R151, R151 ;  /* 0x0000009700977308 */ /* 0x000fe40000000800 */
[C---:B------:R-:W-:Y:S01]  /*196e0*/  HMMA.16816.F32 R124, R4.reuse, R30, R124 ;  /* 0x0000001e047c723c */ /* 0x040fe2000000187c */
[----:B------:R-:W1:Y:S05]  /*196f0*/  LDSM.16.MT88.4 R28, [R216+0xd800] ;  /* 0x00d80000d81c783b */ /* 0x000e6a0000004200 */
[----:B------:R-:W1:Y:S02]  /*19700*/  MUFU.EX2 R146, R146 ;  /* 0x0000009200927308 */ /* 0x000e640000000800 */
[C---:B------:R-:W-:Y:S06]  /*19710*/  HMMA.16816.F32 R68, R4.reuse, R24, R68 ;  /* 0x000000180444723c */ /* 0x040fec0000001844 */
[----:B------:R-:W-:Y:S02]  /*19720*/  MUFU.EX2 R243, R243 ;  /* 0x000000f300f37308 */ /* 0x000fe40000000800 */
[C---:B------:R-:W-:Y:S01]  /*19730*/  HMMA.16816.F32 R72, R4.reuse, R26, R72 ;  /* 0x0000001a0448723c */ /* 0x040fe20000001848 */
[----:B------:R-:W1:Y:S07]  /*19740*/  LDSM.16.MT88.4 R24, [R214+0xd800] ;  /* 0x00d80000d618783b */ /* 0x000e6e0000004200 */
[C---:B------:R-:W-:Y:S08]  /*19750*/  HMMA.16816.F32 R100, R4.reuse, R36, R100 ;  /* 0x000000240464723c */ /* 0x040ff00000001864 */
[C---:B------:R-:W-:Y:S01]  /*19760*/  HMMA.16816.F32 R120, R4.reuse, R38, R120 ;  /* 0x000000260478723c */ /* 0x040fe20000001878 */
[----:B------:R-:W-:Y:S07]  /*19770*/  LDSM.16.MT88.4 R36, [R213+0x12800] ;  /* 0x01280000d524783b */ /* 0x000fee0000004200 */
[C---:B------:R-:W-:Y:S08]  /*19780*/  HMMA.16816.F32 R104, R4.reuse, R32, R104 ;  /* 0x000000200468723c */ /* 0x040ff00000001868 */
[----:B------:R-:W-:Y:S01]  /*19790*/  HMMA.16816.F32 R108, R4, R34, R108 ;  /* 0x00000022046c723c */ /* 0x000fe2000000186c */
[----:B------:R-:W-:Y:S06]  /*197a0*/  LDSM.16.MT88.4 R32, [R213+0x11800] ;  /* 0x01180000d520783b */ /* 0x000fec0000004200 */
[----:B------:R-:W-:Y:S01]  /*197b0*/  F2FP.PACK_AB R4, R143, R142 ;  /* 0x0000008e8f04723e */ /* 0x000fe200000000ff */
[----:B------:R-:W-:Y:S01]  /*197c0*/  FADD.FTZ R142, R142, R41 ;  /* 0x000000298e8e7221 */ /* 0x000fe20000010000 */
[----:B------:R-:W-:Y:S01]  /*197d0*/  F2FP.PACK_AB R5, R140, R133 ;  /* 0x000000858c05723e */ /* 0x000fe200000000ff */
[----:B------:R-:W-:Y:S01]  /*197e0*/  FADD.FTZ R133, R133, R0 ;  /* 0x0000000085857221 */ /* 0x000fe20000010000 */
[----:B----4-:R-:W-:Y:S01]  /*197f0*/  F2FP.PACK_AB R6, R147, R144 ;  /* 0x000000909306723e */ /* 0x010fe200000000ff */
[----:B------:R-:W-:Y:S01]  /*19800*/  FADD.FTZ R143, R143, R142 ;  /* 0x0000008e8f8f7221 */ /* 0x000fe20000010000 */
[----:B------:R-:W-:Y:S01]  /*19810*/  F2FP.PACK_AB R7, R150, R141 ;  /* 0x0000008d9607723e */ /* 0x000fe200000000ff */
[----:B------:R-:W-:-:S02]  /*19820*/  FADD.FTZ R140, R140, R133 ;  /* 0x000000858c8c7221 */ /* 0x000fc40000010000 */
[----:B------:R-:W-:Y:S02]  /*19830*/  FADD.FTZ R144, R144, R143 ;  /* 0x0000008f90907221 */ /* 0x000fe40000010000 */
[----:B------:R-:W-:Y:S02]  /*19840*/  FADD.FTZ R141, R141, R140 ;  /* 0x0000008c8d8d7221 */ /* 0x000fe40000010000 */
[----:B-1----:R-:W-:Y:S01]  /*19850*/  HMMA.16816.F32 R76, R4, R16, R76 ;  /* 0x00000010044c723c */ /* 0x002fe2000000184c */
[----:B------:R-:W-:Y:S02]  /*19860*/  FADD.FTZ R147, R147, R144 ;  /* 0x0000009093937221 */ /* 0x000fe40000010000 */
[----:B------:R-:W-:-:S05]  /*19870*/  FADD.FTZ R150, R150, R141 ;  /* 0x0000008d96967221 */ /* 0x000fca0000010000 */
[C---:B------:R-:W-:Y:S01]  /*19880*/  HMMA.16816.F32 R80, R4.reuse, R18, R80 ;  /* 0x000000120450723c */ /* 0x040fe20000001850 */
[----:B------:R-:W1:Y:S07]  /*19890*/  LDSM.16.MT88.4 R16, [R214+0x11800] ;  /* 0x01180000d610783b */ /* 0x000e6e0000004200 */
[C---:B------:R-:W-:Y:S08]  /*198a0*/  HMMA.16816.F32 R84, R4.reuse, R20, R84 ;  /* 0x000000140454723c */ /* 0x040ff00000001854 */
[C---:B------:R-:W-:Y:S01]  /*198b0*/  HMMA.16816.F32 R88, R4.reuse, R22, R88 ;  /* 0x000000160458723c */ /* 0x040fe20000001858 */
[----:B------:R-:W4:Y:S07]  /*198c0*/  LDSM.16.MT88.4 R20, [R212+0x11800] ;  /* 0x01180000d414783b */ /* 0x000f2e0000004200 */
[C---:B------:R-:W-:Y:S08]  /*198d0*/  HMMA.16816.F32 R92, R4.reuse, R12, R92 ;  /* 0x0000000c045c723c */ /* 0x040ff0000000185c */
[C---:B------:R-:W-:Y:S01]  /*198e0*/  HMMA.16816.F32 R96, R4.reuse, R14, R96 ;  /* 0x0000000e0460723c */ /* 0x040fe20000001860 */
[----:B------:R-:W2:Y:S07]  /*198f0*/  LDSM.16.MT88.4 R12, [R213+0xe000] ;  /* 0x00e00000d50c783b */ /* 0x000eae0000004200 */
[C---:B------:R-:W-:Y:S08]  /*19900*/  HMMA.16816.F32 R128, R4.reuse, R28, R128 ;  /* 0x0000001c0480723c */ /* 0x040ff00000001880 */
[C---:B------:R-:W-:Y:S01]  /*19910*/  HMMA.16816.F32 R124, R4.reuse, R30, R124 ;  /* 0x0000001e047c723c */ /* 0x040fe2000000187c */
[----:B------:R-:W-:Y:S07]  /*19920*/  LDSM.16.MT88.4 R28, [R216+0xe000] ;  /* 0x00e00000d81c783b */ /* 0x000fee0000004200 */
[C---:B------:R-:W-:Y:S08]  /*19930*/  HMMA.16816.F32 R68, R4.reuse, R24, R68 ;  /* 0x000000180444723c */ /* 0x040ff00000001844 */
[C---:B------:R-:W-:Y:S01]  /*19940*/  HMMA.16816.F32 R72, R4.reuse, R26, R72 ;  /* 0x0000001a0448723c */ /* 0x040fe20000001848 */
[----:B------:R-:W2:Y:S07]  /*19950*/  LDSM.16.MT88.4 R24, [R214+0xe000] ;  /* 0x00e00000d618783b */ /* 0x000eae0000004200 */
[C---:B-1----:R-:W-:Y:S08]  /*19960*/  HMMA.16816.F32 R100, R4.reuse, R16, R100 ;  /* 0x000000100464723c */ /* 0x042ff00000001864 */
[C---:B------:R-:W-:Y:S01]  /*19970*/  HMMA.16816.F32 R120, R4.reuse, R18, R120 ;  /* 0x000000120478723c */ /* 0x040fe20000001878 */
[----:B------:R-:W1:Y:S07]  /*19980*/  LDSM.16.MT88.4 R16, [R212+0xe000] ;  /* 0x00e00000d410783b */ /* 0x000e6e0000004200 */
[C---:B------:R-:W-:Y:S08]  /*19990*/  HMMA.16816.F32 R104, R4.reuse, R32, R104 ;  /* 0x000000200468723c */ /* 0x040ff00000001868 */
[C---:B------:R-:W-:Y:S01]  /*199a0*/  HMMA.16816.F32 R108, R4.reuse, R34, R108 ;  /* 0x00000022046c723c */ /* 0x040fe2000000186c */
[----:B------:R-:W-:Y:S07]  /*199b0*/  LDSM.16.MT88.4 R32, [R216+0xf000] ;  /* 0x00f00000d820783b */ /* 0x000fee0000004200 */
[C---:B----4-:R-:W-:Y:S08]  /*199c0*/  HMMA.16816.F32 R116, R4.reuse, R20, R116 ;  /* 0x000000140474723c */ /* 0x050ff00000001874 */
[----:B------:R-:W-:Y:S01]  /*199d0*/  HMMA.16816.F32 R112, R4, R22, R112 ;  /* 0x000000160470723c */ /* 0x000fe20000001870 */
[----:B------:R-:W4:Y:S06]  /*199e0*/  LDSM.16.MT88.4 R20, [R216+0x12000] ;  /* 0x01200000d814783b */ /* 0x000f2c0000004200 */
        /* <DEDUP_REMOVED lines=10> */
[----:B--2---:R-:W-:Y:S01]  /*19a90*/  HMMA.16816.F32 R76, R4, R12, R76 ;  /* 0x0000000c044c723c */ /* 0x004fe2000000184c */
[----:B------:R-:W-:Y:S02]  /*19aa0*/  FADD.FTZ R162, R165, R162 ;  /* 0x000000a2a5a27221 */ /* 0x000fe40000010000 */
[----:B------:R-:W-:-:S05]  /*19ab0*/  FADD.FTZ R159, R166, R159 ;  /* 0x0000009fa69f7221 */ /* 0x000fca0000010000 */
[C---:B------:R-:W-:Y:S01]  /*19ac0*/  HMMA.16816.F32 R80, R4.reuse, R14, R80 ;  /* 0x0000000e0450723c */ /* 0x040fe20000001850 */
[----:B------:R-:W2:Y:S07]  /*19ad0*/  LDSM.16.MT88.4 R12, [R213+0x12000] ;  /* 0x01200000d50c783b */ /* 0x000eae0000004200 */
[C---:B------:R-:W-:Y:S08]  /*19ae0*/  HMMA.16816.F32 R68, R4.reuse, R24, R68 ;  /* 0x000000180444723c */ /* 0x040ff00000001844 */
[C---:B------:R-:W-:Y:S01]  /*19af0*/  HMMA.16816.F32 R72, R4.reuse, R26, R72 ;  /* 0x0000001a0448723c */ /* 0x040fe20000001848 */
[----:B------:R-:W3:Y:S07]  /*19b00*/  LDSM.16.MT88.4 R24, [R214+0x12000] ;  /* 0x01200000d618783b */ /* 0x000eee0000004200 */
[C---:B-1----:R-:W-:Y:S08]  /*19b10*/  HMMA.16816.F32 R84, R4.reuse, R16, R84 ;  /* 0x000000100454723c */ /* 0x042ff00000001854 */
[C---:B------:R-:W-:Y:S01]  /*19b20*/  HMMA.16816.F32 R88, R4.reuse, R18, R88 ;  /* 0x000000120458723c */ /* 0x040fe20000001858 */
[----:B------:R-:W1:Y:S07]  /*19b30*/  LDSM.16.MT88.4 R16, [R212+0x12000] ;  /* 0x01200000d410783b */ /* 0x000e6e0000004200 */
[C---:B----4-:R-:W-:Y:S08]  /*19b40*/  HMMA.16816.F32 R92, R4.reuse, R20, R92 ;  /* 0x00000014045c723c */ /* 0x050ff0000000185c */
[C---:B------:R-:W-:Y:S01]  /*19b50*/  HMMA.16816.F32 R96, R4.reuse, R22, R96 ;  /* 0x000000160460723c */ /* 0x040fe20000001860 */
[----:B------:R-:W4:Y:S07]  /*19b60*/  LDSM.16.MT88.4 R20, [R214+0xe800] ;  /* 0x00e80000d614783b */ /* 0x000f2e0000004200 */
[C---:B--2---:R-:W-:Y:S08]  /*19b70*/  HMMA.16816.F32 R104, R4.reuse, R12, R104 ;  /* 0x0000000c0468723c */ /* 0x044ff00000001868 */
[C---:B------:R-:W-:Y:S01]  /*19b80*/  HMMA.16816.F32 R108, R4.reuse, R14, R108 ;  /* 0x0000000e046c723c */ /* 0x040fe2000000186c */
[----:B------:R-:W2:Y:S07]  /*19b90*/  LDSM.16.MT88.4 R12, [R212+0xe800] ;  /* 0x00e80000d40c783b */ /* 0x000eae0000004200 */
[C---:B------:R-:W-:Y:S08]  /*19ba0*/  HMMA.16816.F32 R128, R4.reuse, R28, R128 ;  /* 0x0000001c0480723c */ /* 0x040ff00000001880 */
[C---:B------:R-:W-:Y:S01]  /*19bb0*/  HMMA.16816.F32 R124, R4.reuse, R30, R124 ;  /* 0x0000001e047c723c */ /* 0x040fe2000000187c */
[----:B------:R-:W-:Y:S07]  /*19bc0*/  LDSM.16.MT88.4 R28, [R216+0xe800] ;  /* 0x00e80000d81c783b */ /* 0x000fee0000004200 */
[C---:B---3--:R-:W-:Y:S08]  /*19bd0*/  HMMA.16816.F32 R100, R4.reuse, R24, R100 ;  /* 0x000000180464723c */ /* 0x048ff00000001864 */
[C---:B------:R-:W-:Y:S01]  /*19be0*/  HMMA.16816.F32 R120, R4.reuse, R26, R120 ;  /* 0x0000001a0478723c */ /* 0x040fe20000001878 */
[----:B------:R-:W3:Y:S07]  /*19bf0*/  LDSM.16.MT88.4 R24, [R213+0xe800] ;  /* 0x00e80000d518783b */ /* 0x000eee0000004200 */
[C---:B-1----:R-:W-:Y:S08]  /*19c00*/  HMMA.16816.F32 R116, R4.reuse, R16, R116 ;  /* 0x000000100474723c */ /* 0x042ff00000001874 */
[----:B------:R-:W-:Y:S01]  /*19c10*/  HMMA.16816.F32 R112, R4, R18, R112 ;  /* 0x000000120470723c */ /* 0x000fe20000001870 */
[----:B------:R-:W1:Y:S06]  /*19c20*/  LDSM.16.MT88.4 R16, [R216+0x12800] ;  /* 0x01280000d810783b */ /* 0x000e6c0000004200 */
[----:B-----5:R-:W-:Y:S01]  /*19c30*/  F2FP.PACK_AB R4, R168, R169 ;  /* 0x000000a9a804723e */ /* 0x020fe200000000ff */
        /* <DEDUP_REMOVED lines=9> */
[----:B----4-:R-:W-:Y:S01]  /*19cd0*/  HMMA.16816.F32 R68, R4, R20, R68 ;  /* 0x000000140444723c */ /* 0x010fe20000001844 */
[----:B------:R-:W-:Y:S02]  /*19ce0*/  FADD.FTZ R164, R164, R167 ;  /* 0x000000a7a4a47221 */ /* 0x000fe40000010000 */
[----:B------:R-:W-:-:S05]  /*19cf0*/  FADD.FTZ R161, R161, R170 ;  /* 0x000000aaa1a17221 */ /* 0x000fca0000010000 */
[C---:B------:R-:W-:Y:S01]  /*19d00*/  HMMA.16816.F32 R72, R4.reuse, R22, R72 ;  /* 0x000000160448723c */ /* 0x040fe20000001848 */
[----:B------:R-:W4:Y:S07]  /*19d10*/  LDSM.16.MT88.4 R20, [R214+0x12800] ;  /* 0x01280000d614783b */ /* 0x000f2e0000004200 */
[C---:B--2---:R-:W-:Y:S08]  /*19d20*/  HMMA.16816.F32 R84, R4.reuse, R12, R84 ;  /* 0x0000000c0454723c */ /* 0x044ff00000001854 */
[C---:B------:R-:W-:Y:S01]  /*19d30*/  HMMA.16816.F32 R88, R4.reuse, R14, R88 ;  /* 0x0000000e0458723c */ /* 0x040fe20000001858 */
[----:B------:R-:W2:Y:S07]  /*19d40*/  LDSM.16.MT88.4 R12, [R212+0x12800] ;  /* 0x01280000d40c783b */ /* 0x000eae0000004200 */
[C---:B---3--:R-:W-:Y:S08]  /*19d50*/  HMMA.16816.F32 R76, R4.reuse, R24, R76 ;  /* 0x00000018044c723c */ /* 0x048ff0000000184c */
[C---:B------:R-:W-:Y:S01]  /*19d60*/  HMMA.16816.F32 R80, R4.reuse, R26, R80 ;  /* 0x0000001a0450723c */ /* 0x040fe20000001850 */
[----:B------:R-:W-:Y:S07]  /*19d70*/  LDSM.16.MT88.4 R24, [R212+0xf000] ;  /* 0x00f00000d418783b */ /* 0x000fee0000004200 */
[C---:B-1----:R-:W-:Y:S08]  /*19d80*/  HMMA.16816.F32 R92, R4.reuse, R16, R92 ;  /* 0x00000010045c723c */ /* 0x042ff0000000185c */
[C---:B------:R-:W-:Y:S01]  /*19d90*/  HMMA.16816.F32 R96, R4.reuse, R18, R96 ;  /* 0x000000120460723c */ /* 0x040fe20000001860 */
[----:B------:R-:W1:Y:S07]  /*19da0*/  LDSM.16.MT88.4 R16, [R213+0xf000] ;  /* 0x00f00000d510783b */ /* 0x000e6e0000004200 */
[C---:B----4-:R-:W-:Y:S08]  /*19db0*/  HMMA.16816.F32 R100, R4.reuse, R20, R100 ;  /* 0x000000140464723c */ /* 0x050ff00000001864 */
[C---:B------:R-:W-:Y:S01]  /*19dc0*/  HMMA.16816.F32 R120, R4.reuse, R22, R120 ;  /* 0x000000160478723c */ /* 0x040fe20000001878 */
[----:B------:R-:W3:Y:S07]  /*19dd0*/  LDSM.16.MT88.4 R20, [R216+0x13000] ;  /* 0x01300000d814783b */ /* 0x000eee0000004200 */
[C---:B--2---:R-:W-:Y:S08]  /*19de0*/  HMMA.16816.F32 R116, R4.reuse, R12, R116 ;  /* 0x0000000c0474723c */ /* 0x044ff00000001874 */
[C---:B------:R-:W-:Y:S01]  /*19df0*/  HMMA.16816.F32 R112, R4.reuse, R14, R112 ;  /* 0x0000000e0470723c */ /* 0x040fe20000001870 */
[----:B------:R-:W2:Y:S07]  /*19e00*/  LDSM.16.MT88.4 R12, [R214+0x13000] ;  /* 0x01300000d60c783b */ /* 0x000eae0000004200 */
[C---:B------:R-:W-:Y:S01]  /*19e10*/  HMMA.16816.F32 R104, R4.reuse, R36, R104 ;  /* 0x000000240468723c */ /* 0x040fe20000001868 */
[----:B------:R-:W4:Y:S07]  /*19e20*/  MUFU.EX2 R37, R145 ;  /* 0x0000009100257308 */ /* 0x000f2e0000000800 */
[C---:B------:R-:W-:Y:S08]  /*19e30*/  HMMA.16816.F32 R128, R4.reuse, R28, R128 ;  /* 0x0000001c0480723c */ /* 0x040ff00000001880 */
[C---:B------:R-:W-:Y:S01]  /*19e40*/  HMMA.16816.F32 R124, R4.reuse, R30, R124 ;  /* 0x0000001e047c723c */ /* 0x040fe2000000187c */
[----:B------:R-:W5:Y:S07]  /*19e50*/  LDSM.16.MT88.4 R28, [R214+0xf000] ;  /* 0x00f00000d61c783b */ /* 0x000f6e0000004200 */
[----:B------:R-:W-:Y:S07]  /*19e60*/  HMMA.16816.F32 R108, R4, R38, R108 ;  /* 0x00000026046c723c */ /* 0x000fee000000186c */
[----:B------:R-:W-:Y:S01]  /*19e70*/  F2FP.PACK_AB R4, R152, R153 ;  /* 0x000000999804723e */ /* 0x000fe200000000ff */
[----:B------:R-:W-:Y:S01]  /*19e80*/  FADD.FTZ R153, R153, R164 ;  /* 0x000000a499997221 */ /* 0x000fe20000010000 */
[----:B------:R-:W-:Y:S01]  /*19e90*/  F2FP.PACK_AB R5, R155, R156 ;  /* 0x0000009c9b05723e */ /* 0x000fe200000000ff */
[----:B------:R-:W-:Y:S01]  /*19ea0*/  FADD.FTZ R156, R156, R161 ;  /* 0x000000a19c9c7221 */ /* 0x000fe20000010000 */
[----:B------:R-:W-:Y:S01]  /*19eb0*/  F2FP.PACK_AB R6, R146, R151 ;  /* 0x000000979206723e */ /* 0x000fe200000000ff */
[----:B------:R-:W-:Y:S01]  /*19ec0*/  FADD.FTZ R152, R152, R153 ;  /* 0x0000009998987221 */ /* 0x000fe20000010000 */
[----:B----4-:R-:W-:Y:S01]  /*19ed0*/  F2FP.PACK_AB R7, R37, R154 ;  /* 0x0000009a2507723e */ /* 0x010fe200000000ff */
        /* <DEDUP_REMOVED lines=11> */
[C---:B---3--:R-:W-:Y:S08]  /*19f90*/  HMMA.16816.F32 R92, R4.reuse, R20, R92 ;  /* 0x00000014045c723c */ /* 0x048ff0000000185c */
[C---:B------:R-:W-:Y:S01]  /*19fa0*/  HMMA.16816.F32 R96, R4.reuse, R22, R96 ;  /* 0x000000160460723c */ /* 0x040fe20000001860 */
[----:B------:R-:W-:Y:S07]  /*19fb0*/  LDSM.16.MT88.4 R20, [R214+0xf800] ;  /* 0x00f80000d614783b */ /* 0x000fee0000004200 */
[C---:B--2---:R-:W-:Y:S08]  /*19fc0*/  HMMA.16816.F32 R100, R4.reuse, R12, R100 ;  /* 0x0000000c0464723c */ /* 0x044ff00000001864 */
[C---:B------:R-:W-:Y:S01]  /*19fd0*/  HMMA.16816.F32 R120, R4.reuse, R14, R120 ;  /* 0x0000000e0478723c */ /* 0x040fe20000001878 */
[----:B------:R-:W2:Y:S07]  /*19fe0*/  LDSM.16.MT88.4 R12, [R216+0xf800] ;  /* 0x00f80000d80c783b */ /* 0x000eae0000004200 */
[C---:B------:R-:W-:Y:S07]  /*19ff0*/  HMMA.16816.F32 R128, R4.reuse, R32, R128 ;  /* 0x000000200480723c */ /* 0x040fee0000001880 */
[-CC-:B------:R-:W-:Y:S01]  /*1a000*/  FFMA.FTZ R32, R67, R65.reuse, -R136.reuse ;  /* 0x0000004143207223 */ /* 0x180fe20000010888 */
[----:B------:R-:W-:Y:S01]  /*1a010*/  HMMA.16816.F32 R124, R4, R34, R124 ;  /* 0x00000022047c723c */ /* 0x000fe2000000187c */
[----:B------:R-:W-:-:S04]  /*1a020*/  FFMA.FTZ R33, R134, R65, -R136 ;  /* 0x0000004186217223 */ /* 0x000fc80000010888 */
[----:B------:R-:W-:Y:S02]  /*1a030*/  MUFU.EX2 R32, R32 ;  /* 0x0000002000207308 */ /* 0x000fe40000000800 */
[-C--:B------:R-:W-:Y:S01]  /*1a040*/  FFMA.FTZ R34, R66, R65.reuse, -R136 ;  /* 0x0000004142227223 */ /* 0x080fe20000010888 */
[C---:B-----5:R-:W-:Y:S05]  /*1a050*/  HMMA.16816.F32 R68, R4.reuse, R28, R68 ;  /* 0x0000001c0444723c */ /* 0x060fea0000001844 */
[----:B------:R-:W-:Y:S02]  /*1a060*/  MUFU.EX2 R33, R33 ;  /* 0x0000002100217308 */ /* 0x000fe40000000800 */
[-CC-:B------:R-:W-:Y:S01]  /*1a070*/  FFMA.FTZ R28, R139, R65.reuse, -R64.reuse ;  /* 0x000000418b1c7223 */ /* 0x180fe20000010840 */
[----:B------:R-:W-:Y:S01]  /*1a080*/  HMMA.16816.F32 R72, R4, R30, R72 ;  /* 0x0000001e0448723c */ /* 0x000fe20000001848 */
[----:B------:R-:W-:-:S04]  /*1a090*/  FFMA.FTZ R29, R138, R65, -R64 ;  /* 0x000000418a1d7223 */ /* 0x000fc80000010840 */
[----:B------:R-:W-:Y:S02]  /*1a0a0*/  MUFU.EX2 R28, R28 ;  /* 0x0000001c001c7308 */ /* 0x000fe40000000800 */
[-C--:B------:R-:W-:Y:S01]  /*1a0b0*/  FFMA.FTZ R30, R137, R65.reuse, -R64 ;  /* 0x00000041891e7223 */ /* 0x080fe20000010840 */
[----:B-1----:R-:W-:Y:S01]  /*1a0c0*/  HMMA.16816.F32 R104, R4, R16, R104 ;  /* 0x000000100468723c */ /* 0x002fe20000001868 */
[----:B------:R-:W-:-:S04]  /*1a0d0*/  FFMA.FTZ R31, R135, R65, -R136 ;  /* 0x00000041871f7223 */ /* 0x000fc80000010888 */
[----:B------:R-:W1:Y:S03]  /*1a0e0*/  MUFU.EX2 R29, R29 ;  /* 0x0000001d001d7308 */ /* 0x000e660000000800 */
[C---:B------:R-:W-:Y:S01]  /*1a0f0*/  HMMA.16816.F32 R108, R4.reuse, R18, R108 ;  /* 0x00000012046c723c */ /* 0x040fe2000000186c */
[----:B------:R-:W3:Y:S04]  /*1a100*/  LDSM.16.MT88.4 R16, [R213+0xf800] ;  /* 0x00f80000d510783b */ /* 0x000ee80000004200 */
[----:B------:R-:W5:Y:S03]  /*1a110*/  MUFU.EX2 R30, R30 ;  /* 0x0000001e001e7308 */ /* 0x000f660000000800 */
[C---:B----4-:R-:W-:Y:S05]  /*1a120*/  HMMA.16816.F32 R116, R4.reuse, R24, R116 ;  /* 0x000000180474723c */ /* 0x050fea0000001874 */
[----:B------:R-:W4:Y:S03]  /*1a130*/  MUFU.EX2 R31, R31 ;  /* 0x0000001f001f7308 */ /* 0x000f260000000800 */
[----:B------:R-:W-:Y:S05]  /*1a140*/  HMMA.16816.F32 R112, R4, R26, R112 ;  /* 0x0000001a0470723c */ /* 0x000fea0000001870 */
[----:B------:R-:W2:Y:S02]  /*1a150*/  MUFU.EX2 R34, R34 ;  /* 0x0000002200227308 */ /* 0x000ea40000000800 */
[----:B-1----:R-:W-:Y:S01]  /*1a160*/  F2FP.PACK_AB R5, R29, R28 ;  /* 0x0000001c1d05723e */ /* 0x002fe200000000ff */
[----:B------:R-:W-:Y:S01]  /*1a170*/  FADD.FTZ R28, R28, R37 ;  /* 0x000000251c1c7221 */ /* 0x000fe20000010000 */
[----:B-----5:R-:W-:-:S03]  /*1a180*/  F2FP.PACK_AB R7, R243, R30 ;  /* 0x0000001ef307723e */ /* 0x020fc600000000ff */
[----:B------:R-:W-:Y:S01]  /*1a190*/  FADD.FTZ R29, R29, R28 ;  /* 0x0000001c1d1d7221 */ /* 0x000fe20000010000 */
[----:B----4-:R-:W-:Y:S01]  /*1a1a0*/  F2FP.PACK_AB R4, R32, R31 ;  /* 0x0000001f2004723e */ /* 0x010fe200000000ff */
[----:B------:R-:W-:Y:S02]  /*1a1b0*/  FADD.FTZ R31, R31, R146 ;  /* 0x000000921f1f7221 */ /* 0x000fe40000010000 */
[----:B------:R-:W-:Y:S02]  /*1a1c0*/  FADD.FTZ R30, R30, R29 ;  /* 0x0000001d1e1e7221 */ /* 0x000fe40000010000 */
[----:B------:R-:W-:Y:S02]  /*1a1d0*/  FADD.FTZ R32, R32, R31 ;  /* 0x0000001f20207221 */ /* 0x000fe40000010000 */
[----:B------:R-:W-:Y:S01]  /*1a1e0*/  FADD.FTZ R243, R243, R30 ;  /* 0x0000001ef3f37221 */ /* 0x000fe20000010000 */
[----:B--2---:R-:W-:Y:S01]  /*1a1f0*/  F2FP.PACK_AB R6, R34, R33 ;  /* 0x000000212206723e */ /* 0x004fe200000000ff */
[----:B------:R-:W-:-:S04]  /*1a200*/  FADD.FTZ R33, R33, R32 ;  /* 0x0000002021217221 */ /* 0x000fc80000010000 */
[----:B------:R-:W-:Y:S02]  /*1a210*/  FADD.FTZ R241, R34, R33 ;  /* 0x0000002122f17221 */ /* 0x000fe40000010000 */
[C---:B------:R-:W-:Y:S08]  /*1a220*/  HMMA.16816.F32 R128, R4.reuse, R12, R128 ;  /* 0x0000000c0480723c */ /* 0x040ff00000001880 */
[C---:B------:R-:W-:Y:S01]  /*1a230*/  HMMA.16816.F32 R124, R4.reuse, R14, R124 ;  /* 0x0000000e047c723c */ /* 0x040fe2000000187c */
[----:B------:R-:W1:Y:S07]  /*1a240*/  LDSM.16.MT88.4 R12, [R212+0xf800] ;  /* 0x00f80000d40c783b */ /* 0x000e6e0000004200 */
        /* <DEDUP_REMOVED lines=12> */
[C---:B---3--:R-:W-:Y:S08]  /*1a310*/  HMMA.16816.F32 R100, R4.reuse, R16, R100 ;  /* 0x000000100464723c */ /* 0x048ff00000001864 */
[C---:B------:R-:W-:Y:S08]  /*1a320*/  HMMA.16816.F32 R120, R4.reuse, R18, R120 ;  /* 0x000000120478723c */ /* 0x040ff00000001878 */
[C---:B-1----:R-:W-:Y:S08]  /*1a330*/  HMMA.16816.F32 R104, R4.reuse, R12, R104 ;  /* 0x0000000c0468723c */ /* 0x042ff00000001868 */
[C---:B------:R-:W-:Y:S08]  /*1a340*/  HMMA.16816.F32 R108, R4.reuse, R14, R108 ;  /* 0x0000000e046c723c */ /* 0x040ff0000000186c */
[C---:B--2---:R-:W-:Y:S08]  /*1a350*/  HMMA.16816.F32 R116, R4.reuse, R20, R116 ;  /* 0x000000140474723c */ /* 0x044ff00000001874 */
[----:B------:R-:W-:Y:S01]  /*1a360*/  HMMA.16816.F32 R112, R4, R22, R112 ;  /* 0x000000160470723c */ /* 0x000fe20000001870 */
[----:B------:R-:W-:Y:S07]  /*1a370*/  @!P3 BRA `(.L_x_1105) ;  /* 0x000054000000b947 */ /* 0x000fee0003800000 */
[----:B------:R-:W-:-:S04]  /*1a380*/  DEPBAR.LE SB0, 0x0 ;  /* 0x000080000000791a */ /* 0x000fc80000000000 */
[----:B------:R-:W-:Y:S01]  /*1a390*/  WARPSYNC 0xffffffff ;  /* 0xffffffff00007948 */ /* 0x000fe20003800000 */
[----:B------:R-:W-:Y:S01]  /*1a3a0*/  BSSY B0, `(.L_x_1106) ;  /* 0x0000043000007945 */ /* 0x000fe20003800000 */
[----:B------:R-:W-:Y:S01]  /*1a3b0*/  IADD3 R238, R48, -0x2, RZ ;  /* 0xfffffffe30ee7810 */ /* 0x000fe20007ffe0ff */
[----:B------:R-:W-:Y:S06]  /*1a3c0*/  BAR.SYNC.DEFER_BLOCKING 0x0 ;  /* 0x0000000000007b1d */ /* 0x000fec0000010000 */
[----:B------:R-:W-:Y:S05]  /*1a3d0*/  @!P0 BRA `(.L_x_1107) ;  /* 0x000003c000008947 */ /* 0x000fea0003800000 */
[----:B------:R-:W2:Y:S01]  /*1a3e0*/  LD.E R13, [R10.64+0x170] ;  /* 0x000170060a0d7980 */ /* 0x000ea2000c101900 */
[----:B------:R-:W-:-:S05]  /*1a3f0*/  IMAD.SHL.U32 R0, R238, 0x80, RZ ;  /* 0x00000080ee007824 */ /* 0x000fca00078e00ff */
[C---:B------:R-:W-:Y:S02]  /*1a400*/  IADD3 R12, R0.reuse, 0x80, RZ ;  /* 0x00000080000c7810 */ /* 0x040fe40007ffe0ff */
[----:B------:R-:W-:Y:S02]  /*1a410*/  IABS R4, R0 ;  /* 0x0000000000047213 */ /* 0x000fe40000000000 */
[-C--:B--2---:R-:W-:Y:S02]  /*1a420*/  IABS R7, R13.reuse ;  /* 0x0000000d00077213 */ /* 0x084fe40000000000 */
[-C--:B------:R-:W-:Y:S02]  /*1a430*/  IABS R5, R13.reuse ;  /* 0x0000000d00057213 */ /* 0x080fe40000000000 */
[----:B------:R-:W1:Y:S01]  /*1a440*/  I2F.RP R8, R7 ;  /* 0x0000000700087306 */ /* 0x000e620000209400 */
[----:B------:R-:W-:Y:S02]  /*1a450*/  LOP3.LUT R0, R0, R13, RZ, 0x3c, !PT ;  /* 0x0000000d00007212 */ /* 0x000fe400078e3cff */
[----:B------:R-:W-:-:S02]  /*1a460*/  IMAD.MOV R5, RZ, RZ, -R5 ;  /* 0x000000ffff057224 */ /* 0x000fc400078e0a05 */
[----:B------:R-:W-:-:S03]  /*1a470*/  ISETP.GE.AND P1, PT, R0, RZ, PT ;  /* 0x000000ff0000720c */ /* 0x000fc60003f26270 */
[----:B-1----:R-:W1:Y:S02]  /*1a480*/  MUFU.RCP R14, R8 ;  /* 0x00000008000e7308 */ /* 0x002e640000001000 */
[----:B-1----:R-:W-:-:S06]  /*1a490*/  IADD3 R14, R14, 0xffffffe, RZ ;  /* 0x0ffffffe0e0e7810 */ /* 0x002fcc0007ffe0ff */
[----:B------:R-:W1:Y:S02]  /*1a4a0*/  F2I.FTZ.U32.TRUNC.NTZ R15, R14 ;  /* 0x0000000e000f7305 */ /* 0x000e64000021f000 */
[--C-:B-1----:R-:W-:Y:S02]  /*1a4b0*/  IMAD.MOV R6, RZ, RZ, -R15.reuse ;  /* 0x000000ffff067224 */ /* 0x102fe400078e0a0f */
[----:B------:R-:W-:Y:S02]  /*1a4c0*/  IMAD.MOV.U32 R14, RZ, RZ, RZ ;  /* 0x000000ffff0e7224 */ /* 0x000fe400078e00ff */
[----:B------:R-:W-:Y:S01]  /*1a4d0*/  IMAD R9, R6, R7, RZ ;  /* 0x0000000706097224 */ /* 0x000fe200078e02ff */
[----:B------:R-:W-:Y:S02]  /*1a4e0*/  IABS R6, R12 ;  /* 0x0000000c00067213 */ /* 0x000fe40000000000 */
[----:B------:R-:W-:Y:S01]  /*1a4f0*/  LOP3.LUT R12, R12, R13, RZ, 0x3c, !PT ;  /* 0x0000000d0c0c7212 */ /* 0x000fe200078e3cff */
[----:B------:R-:W-:-:S02]  /*1a500*/  IMAD.HI.U32 R9, R15, R9, R14 ;  /* 0x000000090f097227 */ /* 0x000fc400078e000e */
[----:B------:R-:W2:Y:S01]  /*1a510*/  LD.E.64 R14, [R10.64+0x28] ;  /* 0x000028060a0e7980 */ /* 0x000ea2000c101b00 */
[----:B------:R-:W-:-:S03]  /*1a520*/  ISETP.GE.AND P3, PT, R12, RZ, PT ;  /* 0x000000ff0c00720c */ /* 0x000fc60003f66270 */
[----:B------:R-:W-:-:S04]  /*1a530*/  IMAD.HI.U32 R8, R9, R4, RZ ;  /* 0x0000000409087227 */ /* 0x000fc800078e00ff */
[----:B------:R-:W-:-:S04]  /*1a540*/  IMAD.HI.U32 R9, R9, R6, RZ ;  /* 0x0000000609097227 */ /* 0x000fc800078e00ff */
[-C--:B------:R-:W-:Y:S02]  /*1a550*/  IMAD R4, R8, R5.reuse, R4 ;  /* 0x0000000508047224 */ /* 0x080fe400078e0204 */
[----:B------:R-:W-:Y:S01]  /*1a560*/  IMAD R6, R9, R5, R6 ;  /* 0x0000000509067224 */ /* 0x000fe200078e0206 */
[----:B------:R-:W-:Y:S02]  /*1a570*/  LOP3.LUT R5, RZ, R13, RZ, 0x33, !PT ;  /* 0x0000000dff057212 */ /* 0x000fe400078e33ff */
[C---:B------:R-:W-:Y:S02]  /*1a580*/  ISETP.GT.U32.AND P2, PT, R7.reuse, R4, PT ;  /* 0x000000040700720c */ /* 0x040fe40003f44070 */
[----:B------:R-:W-:-:S11]  /*1a590*/  ISETP.GT.U32.AND P4, PT, R7, R6, PT ;  /* 0x000000060700720c */ /* 0x000fd60003f84070 */
[-C--:B------:R-:W-:Y:S02]  /*1a5a0*/  @!P2 IADD3 R4, R4, -R7.reuse, RZ ;  /* 0x800000070404a210 */ /* 0x080fe40007ffe0ff */
[----:B------:R-:W-:Y:S01]  /*1a5b0*/  @!P4 IMAD.IADD R6, R6, 0x1, -R7 ;  /* 0x000000010606c824 */ /* 0x000fe200078e0a07 */
[----:B------:R-:W-:Y:S02]  /*1a5c0*/  @!P2 IADD3 R8, R8, 0x1, RZ ;  /* 0x000000010808a810 */ /* 0x000fe40007ffe0ff */
[-C--:B------:R-:W-:Y:S02]  /*1a5d0*/  ISETP.GE.U32.AND P5, PT, R4, R7.reuse, PT ;  /* 0x000000070400720c */ /* 0x080fe40003fa6070 */
[----:B------:R-:W-:Y:S02]  /*1a5e0*/  ISETP.GE.U32.AND P6, PT, R6, R7, PT ;  /* 0x000000070600720c */ /* 0x000fe40003fc6070 */
[----:B------:R-:W-:Y:S02]  /*1a5f0*/  @!P4 IADD3 R9, R9, 0x1, RZ ;  /* 0x000000010909c810 */ /* 0x000fe40007ffe0ff */
[----:B------:R-:W-:-:S07]  /*1a600*/  ISETP.NE.AND P2, PT, R13, RZ, PT ;  /* 0x000000ff0d00720c */ /* 0x000fce0003f45270 */
[----:B------:R-:W-:Y:S02]  /*1a610*/  @P5 IADD3 R8, R8, 0x1, RZ ;  /* 0x0000000108085810 */ /* 0x000fe40007ffe0ff */
[----:B------:R-:W-:-:S03]  /*1a620*/  @P6 IADD3 R9, R9, 0x1, RZ ;  /* 0x0000000109096810 */ /* 0x000fc60007ffe0ff */
[----:B------:R-:W-:Y:S01]  /*1a630*/  @!P1 IMAD.MOV R8, RZ, RZ, -R8 ;  /* 0x000000ffff089224 */ /* 0x000fe200078e0a08 */
[----:B------:R-:W-:-:S04]  /*1a640*/  @!P3 IADD3 R9, -R9, RZ, RZ ;  /* 0x000000ff0909b210 */ /* 0x000fc80007ffe1ff */
[C---:B------:R-:W-:Y:S02]  /*1a650*/  SEL R4, R5.reuse, R8, !P2 ;  /* 0x0000000805047207 */ /* 0x040fe40005000000 */
[----:B------:R-:W-:Y:S02]  /*1a660*/  SEL R5, R5, R9, !P2 ;  /* 0x0000000905057207 */ /* 0x000fe40005000000 */
[----:B------:R-:W3:Y:S01]  /*1a670*/  LD.E.64 R8, [R10.64+0x40] ;  /* 0x000040060a087980 */ /* 0x000ee2000c101b00 */
[----:B------:R-:W-:-:S04]  /*1a680*/  IMAD.WIDE R18, R4, 0x4, R236 ;  /* 0x0000000404127825 */ /* 0x000fc800078e02ec */
[C---:B------:R-:W-:Y:S01]  /*1a690*/  IMAD.WIDE R16, R5.reuse, 0x4, R236 ;  /* 0x0000000405107825 */ /* 0x040fe200078e02ec */
        /* <DEDUP_REMOVED lines=16> */
.L_x_1107:
[----:B------:R-:W2:Y:S02]  /*1a7a0*/  LD.E R4, [R10.64+0x40] ;  /* 0x000040060a047980 */ /* 0x000ea4000c101900 */
[----:B--2---:R-:W-:-:S04]  /*1a7b0*/  LEA R4, -R4, RZ, 0x7 ;  /* 0x000000ff04047211 */ /* 0x004fc800078e39ff */
[----:B------:R-:W-:Y:S02]  /*1a7c0*/  SHF.R.S32.HI R0, RZ, 0x1f, R4 ;  /* 0x0000001fff007819 */ /* 0x000fe40000011404 */
.L_x_1108:
[----:B------:R-:W-:Y:S05]  /*1a7d0*/  BSYNC B0 ;  /* 0x0000000000007941 */ /* 0x000fea0003800000 */
.L_x_1106:
[C---:B------:R-:W-:Y:S01]  /*1a7e0*/  LOP3.LUT P4, RZ, R239.reuse, 0x1, RZ, 0xc0, !PT ;  /* 0x00000001efff7812 */ /* 0x040fe2000788c0ff */
[----:B------:R-:W-:Y:S01]  /*1a7f0*/  ULDC.64 UR4, c[0x0][0x40] ;  /* 0x0000100000047ab9 */ /* 0x000fe20000000a00 */
[----:B------:R-:W-:Y:S01]  /*1a800*/  LOP3.LUT P1, RZ, R239, 0x2, RZ, 0xc0, !PT ;  /* 0x00000002efff7812 */ /* 0x000fe2000782c0ff */
[----:B------:R-:W-:Y:S01]  /*1a810*/  UIADD3 UR4, UP0, UR4, 0x160, URZ ;  /* 0x0000016004047890 */ /* 0x000fe2000ff1e03f */
[C---:B------:R-:W-:Y:S01]  /*1a820*/  LEA R134, P3, R4.reuse, R148, 0x1 ;  /* 0x0000009404867211 */ /* 0x040fe200078608ff */
[----:B------:R-:W-:Y:S01]  /*1a830*/  BSSY B1, `(.L_x_1109) ;  /* 0x00002bb000017945 */ /* 0x000fe20003800000 */
[C---:B------:R-:W-:Y:S01]  /*1a840*/  IADD3 R5, P2, R4.reuse, R223, RZ ;  /* 0x000000df04057210 */ /* 0x040fe20007f5e0ff */
[----:B------:R-:W-:Y:S01]  /*1a850*/  UIADD3.X UR5, URZ, UR5, URZ, UP0, !UPT ;  /* 0x000000053f057290 */ /* 0x000fe200087fe43f */
        /* <DEDUP_REMOVED lines=8> */
[CC--:B------:R-:W-:Y:S01]  /*1a8e0*/  @P1 LEA R14, P2, R5.reuse, R148.reuse, 0x1 ;  /* 0x00000094050e1211 */ /* 0x0c0fe200078408ff */
[----:B------:R-:W-:Y:S01]  /*1a8f0*/  @P1 IMAD.MOV.U32 R28, RZ, RZ, R134 ;  /* 0x000000ffff1c1224 */ /* 0x000fe200078e0086 */
[CCC-:B------:R-:W-:Y:S01]  /*1a900*/  @P4 LEA.HI.X R23, R5.reuse, R149.reuse, R4.reuse, 0x1, P5 ;  /* 0x0000009505174211 */ /* 0x1c0fe200028f0c04 */
[----:B------:R-:W-:Y:S01]  /*1a910*/  @P1 IMAD.MOV.U32 R29, RZ, RZ, R135 ;  /* 0x000000ffff1d1224 */ /* 0x000fe200078e0087 */
[----:B------:R-:W-:Y:S01]  /*1a920*/  @P1 LEA.HI.X R15, R5, R149, R4, 0x1, P2 ;  /* 0x00000095050f1211 */ /* 0x000fe200010f0c04 */
[----:B------:R-:W-:Y:S01]  /*1a930*/  IMAD.X R4, R4, 0x1, R224, P3 ;  /* 0x0000000104047824 */ /* 0x000fe200018e06e0 */
[CC--:B------:R-:W-:Y:S01]  /*1a940*/  @P4 LEA R20, P5, R7.reuse, R148.reuse, 0x1 ;  /* 0x0000009407144211 */ /* 0x0c0fe200078a08ff */
[----:B------:R-:W-:Y:S01]  /*1a950*/  @!P4 STS.128 [R235+0xc000], RZ ;  /* 0x00c000ffeb00c388 */ /* 0x000fe20000000c00 */
[----:B------:R-:W-:-:S02]  /*1a960*/  @P1 LEA R12, P2, R7, R148, 0x1 ;  /* 0x00000094070c1211 */ /* 0x000fc400078408ff */
[C---:B------:R-:W-:Y:S01]  /*1a970*/  IADD3 R5, P3, R7.reuse, R223, RZ ;  /* 0x000000df07057210 */ /* 0x040fe20007f7e0ff */
[----:B------:R-:W-:Y:S01]  /*1a980*/  @!PT LDS RZ, [RZ] ;  /* 0x00000000fffff984 */ /* 0x000fe20000000800 */
[----:B------:R-:W-:Y:S01]  /*1a990*/  @!PT LDS RZ, [RZ] ;  /* 0x00000000fffff984 */ /* 0x000fe20000000800 */
[----:B------:R-:W-:Y:S01]  /*1a9a0*/  @!PT LDS RZ, [RZ] ;  /* 0x00000000fffff984 */ /* 0x000fe20000000800 */
[----:B------:R2:W-:Y:S01]  /*1a9b0*/  @P1 LDGSTS.E.BYPASS.LTC128B.128 [R235+0x10000], [R28.64+0x80] ;  /* 0x100000801ceb1fae */ /* 0x0005e2000b901d46 */
[CCC-:B------:R-:W-:Y:S02]  /*1a9c0*/  @P4 LEA.HI.X R21, R7.reuse, R149.reuse, R4.reuse, 0x1, P5 ;  /* 0x0000009507154211 */ /* 0x1c0fe400028f0c04 */
[----:B------:R-:W-:Y:S01]  /*1a9d0*/  @P1 LEA.HI.X R13, R7, R149, R4, 0x1, P2 ;  /* 0x00000095070d1211 */ /* 0x000fe200010f0c04 */
[----:B------:R-:W-:Y:S01]  /*1a9e0*/  IMAD.X R4, R4, 0x1, R224, P3 ;  /* 0x0000000104047824 */ /* 0x000fe200018e06e0 */
[CC--:B------:R-:W-:Y:S01]  /*1a9f0*/  @P4 LEA R18, P5, R5.reuse, R148.reuse, 0x1 ;  /* 0x0000009405124211 */ /* 0x0c0fe200078a08ff */
[----:B------:R-:W-:Y:S01]  /*1aa00*/  @!P1 STS.128 [R235+0x10000], RZ ;  /* 0x010000ffeb009388 */ /* 0x000fe20000000c00 */
[C---:B------:R-:W-:Y:S02]  /*1aa10*/  @P1 LEA R10, P2, R5.reuse, R148, 0x1 ;  /* 0x00000094050a1211 */ /* 0x040fe400078408ff */
[C---:B------:R-:W-:Y:S01]  /*1aa20*/  IADD3 R7, P3, R5.reuse, R223, RZ ;  /* 0x000000df05077210 */ /* 0x040fe20007f7e0ff */
[----:B------:R-:W-:Y:S01]  /*1aa30*/  @!PT LDS RZ, [RZ] ;  /* 0x00000000fffff984 */ /* 0x000fe20000000800 */
[----:B------:R-:W-:Y:S01]  /*1aa40*/  @!PT LDS RZ, [RZ] ;  /* 0x00000000fffff984 */ /* 0x000fe20000000800 */
[----:B------:R-:W-:Y:S01]  /*1aa50*/  @!PT LDS RZ, [RZ] ;  /* 0x00000000fffff984 */ /* 0x000fe20000000800 */
[----:B------:R3:W-:Y:S01]  /*1aa60*/  @P4 LDGSTS.E.BYPASS.LTC128B.128 [R235+0xc800], [R22.64] ;  /* 0x0c80000016eb4fae */ /* 0x0007e2000b901d46 */
[----:B------:R-:W-:-:S02]  /*1aa70*/  @P4 LEA.HI.X R19, R5, R149, R4, 0x1, P5 ;  /* 0x0000009505134211 */ /* 0x000fc400028f0c04 */
[----:B------:R-:W-:Y:S01]  /*1aa80*/  @P1 LEA.HI.X R11, R5, R149, R4, 0x1, P2 ;  /* 0x00000095050b1211 */ /* 0x000fe200010f0c04 */
[----:B------:R-:W-:Y:S01]  /*1aa90*/  IMAD.X R4, R4, 0x1, R224, P3 ;  /* 0x0000000104047824 */ /* 0x000fe200018e06e0 */
[CC--:B------:R-:W-:Y:S01]  /*1aaa0*/  @P4 LEA R16, P5, R7.reuse, R148.reuse, 0x1 ;  /* 0x0000009407104211 */ /* 0x0c0fe200078a08ff */
[----:B------:R-:W-:Y:S01]  /*1aab0*/  @!P4 STS.128 [R235+0xc800], RZ ;  /* 0x00c800ffeb00c388 */ /* 0x000fe20000000c00 */
[CC--:B------:R-:W-:Y:S02]  /*1aac0*/  @P1 LEA R8, P2, R7.reuse, R148.reuse, 0x1 ;  /* 0x0000009407081211 */ /* 0x0c0fe400078408ff */
        /* <DEDUP_REMOVED lines=8> */
[----:B------:R-:W-:Y:S01]  /*1ab50*/  @!P1 STS.128 [R235+0x10800], RZ ;  /* 0x010800ffeb009388 */ /* 0x000fe20000000c00 */
[----:B------:R-:W-:-:S02]  /*1ab60*/  @P4 LEA R26, P5, R5, R148, 0x1 ;  /* 0x00000094051a4211 */ /* 0x000fc400078a08ff */
[CC--:B------:R-:W-:Y:S01]  /*1ab70*/  @P1 LEA R24, P2, R5.reuse, R148.reuse, 0x1 ;  /* 0x0000009405181211 */ /* 0x0c0fe200078408ff */
[----:B------:R-:W-:Y:S01]  /*1ab80*/  @!PT LDS RZ, [RZ] ;  /* 0x00000000fffff984 */ /* 0x000fe20000000800 */
[----:B------:R-:W-:Y:S01]  /*1ab90*/  @!PT LDS RZ, [RZ] ;  /* 0x00000000fffff984 */ /* 0x000fe20000000800 */
[----:B------:R-:W-:Y:S01]  /*1aba0*/  @!PT LDS RZ, [RZ] ;  /* 0x00000000fffff984 */ /* 0x000fe20000000800 */
[----:B------:R3:W-:Y:S01]  /*1abb0*/  @P4 LDGSTS.E.BYPASS.LTC128B.128 [R235+0xd000], [R20.64] ;  /* 0x0d00000014eb4fae */ /* 0x0007e2000b901d46 */
[C---:B------:R-:W-:Y:S02]  /*1abc0*/  IADD3 R7, P3, R5.reuse, R223, RZ ;  /* 0x000000df05077210 */ /* 0x040fe40007f7e0ff */
[CCC-:B------:R-:W-:Y:S01]  /*1abd0*/  @P4 LEA.HI.X R27, R5.reuse, R149.reuse, R4.reuse, 0x1, P5 ;  /* 0x00000095051b4211 */ /* 0x1c0fe200028f0c04 */
[----:B------:R-:W-:Y:S01]  /*1abe0*/  @!P4 STS.128 [R235+0xd000], RZ ;  /* 0x00d000ffeb00c388 */ /* 0x000fe20000000c00 */
[----:B------:R-:W-:Y:S01]  /*1abf0*/  @P1 LEA.HI.X R25, R5, R149, R4, 0x1, P2 ;  /* 0x0000009505191211 */ /* 0x000fe200010f0c04 */
[----:B------:R-:W-:Y:S01]  /*1ac00*/  IMAD.X R4, R4, 0x1, R224, P3 ;  /* 0x0000000104047824 */ /* 0x000fe200018e06e0 */
[C---:B------:R-:W-:Y:S01]  /*1ac10*/  IADD3 R5, P2, R7.reuse, R223, RZ ;  /* 0x000000df07057210 */ /* 0x040fe20007f5e0ff */
[----:B------:R-:W-:Y:S01]  /*1ac20*/  @!PT LDS RZ, [RZ] ;  /* 0x00000000fffff984 */ /* 0x000fe20000000800 */
[----:B------:R-:W-:Y:S01]  /*1ac30*/  @!PT LDS RZ, [RZ] ;  /* 0x00000000fffff984 */ /* 0x000fe20000000800 */
[----:B------:R-:W-:Y:S01]  /*1ac40*/  @!PT LDS RZ, [RZ] ;  /* 0x00000000fffff984 */ /* 0x000fe20000000800 */
[----:B------:R4:W-:Y:S01]  /*1ac50*/  @P1 LDGSTS.E.BYPASS.LTC128B.128 [R235+0x11000], [R12.64+0x80] ;  /* 0x110000800ceb1fae */ /* 0x0009e2000b901d46 */
[----:B------:R-:W-:-:S02]  /*1ac60*/  @P4 LEA R30, P5, R7, R148, 0x1 ;  /* 0x00000094071e4211 */ /* 0x000fc400078a08ff */
[CC--:B------:R-:W-:Y:S01]  /*1ac70*/  @P1 LEA R6, P3, R7.reuse, R148.reuse, 0x1 ;  /* 0x0000009407061211 */ /* 0x0c0fe200078608ff */
[----:B------:R-:W-:Y:S01]  /*1ac80*/  @!P1 STS.128 [R235+0x11000], RZ ;  /* 0x011000ffeb009388 */ /* 0x000fe20000000c00 */
[-C--:B------:R-:W-:Y:S01]  /*1ac90*/  @P4 LEA.HI.X R31, R7, R149.reuse, R4, 0x1, P5 ;  /* 0x00000095071f4211 */ /* 0x080fe200028f0c04 */
[----:B------:R-:W-:Y:S01]  /*1aca0*/  IMAD.X R0, R4, 0x1, R224, P2 ;  /* 0x0000000104007824 */ /* 0x000fe200010e06e0 */
[CC--:B--2---:R-:W-:Y:S01]  /*1acb0*/  @P4 LEA R28, P5, R5.reuse, R148.reuse, 0x1 ;  /* 0x00000094051c4211 */ /* 0x0c4fe200078a08ff */
[----:B------:R-:W-:Y:S01]  /*1acc0*/  @!PT LDS RZ, [RZ] ;  /* 0x00000000fffff984 */ /* 0x000fe20000000800 */
[----:B------:R-:W-:Y:S01]  /*1acd0*/  @!PT LDS RZ, [RZ] ;  /* 0x00000000fffff984 */ /* 0x000fe20000000800 */
[----:B------:R-:W-:Y:S01]  /*1ace0*/  @!PT LDS RZ, [RZ] ;  /* 0x00000000fffff984 */ /* 0x000fe20000000800 */
[----:B------:R2:W-:Y:S01]  /*1acf0*/  @P4 LDGSTS.E.BYPASS.LTC128B.128 [R235+0xd800], [R18.64] ;  /* 0x0d80000012eb4fae */ /* 0x0005e2000b901d46 */
[----:B------:R-:W-:Y:S02]  /*1ad00*/  @P1 LEA R36, P2, R5, R148, 0x1 ;  /* 0x0000009405241211 */ /* 0x000fe400078408ff */
[-C--:B------:R-:W-:Y:S01]  /*1ad10*/  @P1 LEA.HI.X R7, R7, R149.reuse, R4, 0x1, P3 ;  /* 0x0000009507071211 */ /* 0x080fe200018f0c04 */
[----:B------:R-:W-:Y:S01]  /*1ad20*/  @!P4 STS.128 [R235+0xd800], RZ ;  /* 0x00d800ffeb00c388 */ /* 0x000fe20000000c00 */
[----:B------:R-:W-:-:S02]  /*1ad30*/  @P4 LEA.HI.X R29, R5, R149, R0, 0x1, P5 ;  /* 0x00000095051d4211 */ /* 0x000fc400028f0c00 */
[----:B------:R-:W-:Y:S01]  /*1ad40*/  @P1 LEA.HI.X R37, R5, R149, R0, 0x1, P2 ;  /* 0x0000009505251211 */ /* 0x000fe200010f0c00 */
[----:B------:R-:W-:Y:S01]  /*1ad50*/  @!PT LDS RZ, [RZ] ;  /* 0x00000000fffff984 */ /* 0x000fe20000000800 */
[----:B------:R-:W-:Y:S01]  /*1ad60*/  @!PT LDS RZ, [RZ] ;  /* 0x00000000fffff984 */ /* 0x000fe20000000800 */
[----:B------:R-:W-:Y:S01]  /*1ad70*/  @!PT LDS RZ, [RZ] ;  /* 0x00000000fffff984 */ /* 0x000fe20000000800 */
[----:B------:R5:W-:Y:S01]  /*1ad80*/  @P1 LDGSTS.E.BYPASS.LTC128B.128 [R235+0x11800], [R10.64+0x80] ;  /* 0x118000800aeb1fae */ /* 0x000be2000b901d46 */
[----:B------:R-:W-:-:S03]  /*1ad90*/  ISETP.GE.AND P2, PT, R48, 0x3, PT ;  /* 0x000000033000780c */ /* 0x000fc60003f46270 */
[----:B------:R-:W-:Y:S04]  /*1ada0*/  @!P1 STS.128 [R235+0x11800], RZ ;  /* 0x011800ffeb009388 */ /* 0x000fe80000000c00 */
[----:B------:R-:W-:Y:S01]  /*1adb0*/  @!PT LDS RZ, [RZ] ;  /* 0x00000000fffff984 */ /* 0x000fe20000000800 */
[----:B------:R-:W-:Y:S01]  /*1adc0*/  @!PT LDS RZ, [RZ] ;  /* 0x00000000fffff984 */ /* 0x000fe20000000800 */
[----:B------:R-:W-:Y:S01]  /*1add0*/  @!PT LDS RZ, [RZ] ;  /* 0x00000000fffff984 */ /* 0x000fe20000000800 */
[----:B------:R2:W-:Y:S04]  /*1ade0*/  @P4 LDGSTS.E.BYPASS.LTC128B.128 [R235+0xe000], [R16.64] ;  /* 0x0e00000010eb4fae */ /* 0x0005e8000b901d46 */
[----:B------:R-:W-:Y:S04]  /*1adf0*/  @!P4 STS.128 [R235+0xe000], RZ ;  /* 0x00e000ffeb00c388 */ /* 0x000fe80000000c00 */
[----:B------:R-:W-:Y:S01]  /*1ae00*/  @!PT LDS RZ, [RZ] ;  /* 0x00000000fffff984 */ /* 0x000fe20000000800 */
[----:B------:R-:W-:Y:S01]  /*1ae10*/  @!PT LDS RZ, [RZ] ;  /* 0x00000000fffff984 */ /* 0x000fe20000000800 */
[----:B------:R-:W-:Y:S01]  /*1ae20*/  @!PT LDS RZ, [RZ] ;  /* 0x00000000fffff984 */ /* 0x000fe20000000800 */
[----:B------:R5:W-:Y:S04]  /*1ae30*/  @P1 LDGSTS.E.BYPASS.LTC128B.128 [R235+0x12000], [R8.64+0x80] ;  /* 0x1200008008eb1fae */ /* 0x000be8000b901d46 */
        /* <DEDUP_REMOVED lines=31> */
[----:B------:R-:W-:Y:S04]  /*1b030*/  LDSM.16.M88.4 R172, [R222] ;  /* 0x00000000deac783b */ /* 0x000fe80000000200 */
[----:B------:R-:W3:Y:S04]  /*1b040*/  LDSM.16.M88.4 R60, [R221+0x4000] ;  /* 0x00400000dd3c783b */ /* 0x000ee80000000200 */
[----:B------:R-:W4:Y:S04]  /*1b050*/  LDSM.16.M88.4 R52, [R221+0x4800] ;  /* 0x00480000dd34783b */ /* 0x000f280000000200 */
[----:B------:R-:W4:Y:S04]  /*1b060*/  LDSM.16.M88.4 R40, [R221+0x5000] ;  /* 0x00500000dd28783b */ /* 0x000f280000000200 */
[----:B------:R-:W-:Y:S04]  /*1b070*/  LDSM.16.M88.4 R136, [R220] ;  /* 0x00000000dc88783b */ /* 0x000fe80000000200 */
[----:B------:R-:W4:Y:S04]  /*1b080*/  LDSM.16.M88.4 R140, [R219] ;  /* 0x00000000db8c783b */ /* 0x000f280000000200 */
[----:B------:R-:W4:Y:S04]  /*1b090*/  LDSM.16.M88.4 R32, [R221+0x5800] ;  /* 0x00580000dd20783b */ /* 0x000f280000000200 */
[----:B-1----:R-:W1:Y:S04]  /*1b0a0*/  LDSM.16.M88.4 R24, [R221+0x6000] ;  /* 0x00600000dd18783b */ /* 0x002e680000000200 */
[----:B--2---:R-:W2:Y:S04]  /*1b0b0*/  LDSM.16.M88.4 R16, [R221+0x6800] ;  /* 0x00680000dd10783b */ /* 0x004ea80000000200 */
[----:B-----5:R-:W5:Y:S04]  /*1b0c0*/  LDSM.16.M88.4 R8, [R221+0x7000] ;  /* 0x00700000dd08783b */ /* 0x020f680000000200 */
[----:B------:R-:W1:Y:S01]  /*1b0d0*/  LDSM.16.M88.4 R144, [R221+0x7800] ;  /* 0x00780000dd90783b */ /* 0x000e620000000200 */
[C---:B---3--:R-:W-:Y:S03]  /*1b0e0*/  HMMA.16816.F32 R64, R172.reuse, R60, RZ ;  /* 0x0000003cac40723c */ /* 0x048fe600000018ff */
[----:B------:R-:W3:Y:S04]  /*1b0f0*/  LDSM.16.M88.4 R156, [R211] ;  /* 0x00000000d39c783b */ /* 0x000ee80000000200 */
[----:B------:R-:W1:Y:S01]  /*1b100*/  LDSM.16.M88.4 R152, [R210] ;  /* 0x00000000d298783b */ /* 0x000e620000000200 */
[C---:B------:R-:W-:Y:S03]  /*1b110*/  HMMA.16816.F32 R60, R172.reuse, R62, RZ ;  /* 0x0000003eac3c723c */ /* 0x040fe600000018ff */
[----:B------:R-:W1:Y:S04]  /*1b120*/  LDSM.16.M88.4 R148, [R209] ;  /* 0x00000000d194783b */ /* 0x000e680000000200 */
[----:B------:R-:W-:Y:S01]  /*1b130*/  LDSM.16.M88.4 R160, [R218] ;  /* 0x00000000daa0783b */ /* 0x000fe20000000200 */
[C---:B----4-:R-:W-:Y:S03]  /*1b140*/  HMMA.16816.F32 R56, R172.reuse, R52, RZ ;  /* 0x00000034ac38723c */ /* 0x050fe600000018ff */
[----:B------:R-:W-:Y:S04]  /*1b150*/  LDSM.16.M88.4 R176, [R215+0x5800] ;  /* 0x00580000d7b0783b */ /* 0x000fe80000000200 */
[----:B------:R-:W-:Y:S01]  /*1b160*/  LDSM.16.M88.4 R164, [R215+0x7800] ;  /* 0x00780000d7a4783b */ /* 0x000fe20000000200 */
[C---:B------:R-:W-:Y:S03]  /*1b170*/  HMMA.16816.F32 R44, R172.reuse, R40, RZ ;  /* 0x00000028ac2c723c */ /* 0x040fe600000018ff */
[----:B------:R-:W-:Y:S04]  /*1b180*/  LDSM.16.M88.4 R168, [R215+0x7000] ;  /* 0x00700000d7a8783b */ /* 0x000fe80000000200 */
[----:B------:R-:W-:Y:S01]  /*1b190*/  LDSM.16.M88.4 R180, [R221+0xb800] ;  /* 0x00b80000ddb4783b */ /* 0x000fe20000000200 */
[C---:B------:R-:W-:Y:S03]  /*1b1a0*/  HMMA.16816.F32 R52, R172.reuse, R54, RZ ;  /* 0x00000036ac34723c */ /* 0x040fe600000018ff */
[----:B------:R-:W4:Y:S04]  /*1b1b0*/  S2R R0, SR_TID.X ;  /* 0x0000000000007919 */ /* 0x000f280000002100 */
[----:B------:R-:W0:Y:S01]  /*1b1c0*/  LDGDEPBAR ;  /* 0x00000000000079af */ /* 0x000e220000000000 */
[----:B------:R-:W-:Y:S08]  /*1b1d0*/  HMMA.16816.F32 R40, R172, R42, RZ ;  /* 0x0000002aac28723c */ /* 0x000ff000000018ff */
[C---:B------:R-:W-:Y:S08]  /*1b1e0*/  HMMA.16816.F32 R64, R136.reuse, R140, R64 ;  /* 0x0000008c8840723c */ /* 0x040ff00000001840 */
[----:B------:R-:W-:Y:S01]  /*1b1f0*/  HMMA.16816.F32 R60, R136, R142, R60 ;  /* 0x0000008e883c723c */ /* 0x000fe2000000183c */
[----:B------:R-:W3:Y:S01]  /*1b200*/  LDSM.16.M88.4 R140, [R207] ;  /* 0x00000000cf8c783b */ /* 0x000ee20000000200 */
[----:B----4-:R-:W-:-:S05]  /*1b210*/  IMAD.SHL.U32 R0, R0, 0x2, RZ ;  /* 0x0000000200007824 */ /* 0x010fca00078e00ff */
[----:B------:R-:W-:Y:S01]  /*1b220*/  LOP3.LUT R191, R0, 0x6, RZ, 0xc0, !PT ;  /* 0x0000000600bf7812 */ /* 0x000fe200078ec0ff */
[----:B------:R-:W-:Y:S04]  /*1b230*/  HMMA.16816.F32 R36, R172, R32, RZ ;  /* 0x00000020ac24723c */ /* 0x000fe800000018ff */
[----:B------:R-:W-:-:S04]  /*1b240*/  IMAD R191, R238, 0x80, R191 ;  /* 0x00000080eebf7824 */ /* 0x000fc800078e02bf */
[C---:B-1----:R-:W-:Y:S01]  /*1b250*/  HMMA.16816.F32 R28, R172.reuse, R24, RZ ;  /* 0x00000018ac1c723c */ /* 0x042fe200000018ff */
[C---:B------:R-:W-:Y:S02]  /*1b260*/  IADD3 R51, R191.reuse, 0x8, RZ ;  /* 0x00000008bf337810 */ /* 0x040fe40007ffe0ff */
[----:B------:R-:W-:Y:S02]  /*1b270*/  IADD3 R49, R191, 0x9, RZ ;  /* 0x00000009bf317810 */ /* 0x000fe40007ffe0ff */
[C---:B------:R-:W-:Y:S02]  /*1b280*/  ISETP.GE.AND P5, PT, R51.reuse, R2, PT ;  /* 0x000000023300720c */ /* 0x040fe40003fa6270 */
[----:B------:R-:W-:Y:S01]  /*1b290*/  ISETP.GE.AND P4, PT, R51, R50, PT ;  /* 0x000000323300720c */ /* 0x000fe20003f86270 */
[----:B--2---:R-:W-:Y:S01]  /*1b2a0*/  HMMA.16816.F32 R20, R172, R16, RZ ;  /* 0x00000010ac14723c */ /* 0x004fe200000018ff */
[----:B------:R-:W-:Y:S02]  /*1b2b0*/  IADD3 R51, R191, 0x10, RZ ;  /* 0x00000010bf337810 */ /* 0x000fe40007ffe0ff */
[----:B------:R-:W-:-:S02]  /*1b2c0*/  ISETP.GE.AND P6, PT, R49, R2, PT ;  /* 0x000000023100720c */ /* 0x000fc40003fc6270 */
[----:B------:R-:W-:Y:S02]  /*1b2d0*/  ISETP.GE.AND P3, PT, R49, R50, PT ;  /* 0x000000323100720c */ /* 0x000fe40003f66270 */
[----:B------:R-:W-:Y:S01]  /*1b2e0*/  IADD3 R49, R191, 0x18, RZ ;  /* 0x00000018bf317810 */ /* 0x000fe20007ffe0ff */
[C---:B-----5:R-:W-:Y:S08]  /*1b2f0*/  HMMA.16816.F32 R12, R172.reuse, R8, RZ ;  /* 0x00000008ac0c723c */ /* 0x060ff000000018ff */
[C---:B------:R-:W-:Y:S08]  /*1b300*/  HMMA.16816.F32 R32, R172.reuse, R34, RZ ;  /* 0x00000022ac20723c */ /* 0x040ff000000018ff */
[C---:B------:R-:W-:Y:S08]  /*1b310*/  HMMA.16816.F32 R24, R172.reuse, R26, RZ ;  /* 0x0000001aac18723c */ /* 0x040ff000000018ff */
[C---:B------:R-:W-:Y:S08]  /*1b320*/  HMMA.16816.F32 R16, R172.reuse, R18, RZ ;  /* 0x00000012ac10723c */ /* 0x040ff000000018ff */
[C---:B------:R-:W-:Y:S08]  /*1b330*/  HMMA.16816.F32 R8, R172.reuse, R10, RZ ;  /* 0x0000000aac08723c */ /* 0x040ff000000018ff */
[C---:B------:R-:W-:Y:S08]  /*1b340*/  HMMA.16816.F32 R4, R172.reuse, R144, RZ ;  /* 0x00000090ac04723c */ /* 0x040ff000000018ff */
[----:B------:R-:W-:Y:S01]  /*1b350*/  HMMA.16816.F32 R172, R172, R146, RZ ;  /* 0x00000092acac723c */ /* 0x000fe200000018ff */
[----:B------:R-:W1:Y:S07]  /*1b360*/  LDSM.16.M88.4 R144, [R208] ;  /* 0x00000000d090783b */ /* 0x000e6e0000000200 */
[C---:B---3--:R-:W-:Y:S08]  /*1b370*/  HMMA.16816.F32 R56, R136.reuse, R156, R56 ;  /* 0x0000009c8838723c */ /* 0x048ff00000001838 */
[C---:B------:R-:W-:Y:S01]  /*1b380*/  HMMA.16816.F32 R52, R136.reuse, R158, R52 ;  /* 0x0000009e8834723c */ /* 0x040fe20000001834 */
[----:B------:R-:W2:Y:S07]  /*1b390*/  LDSM.16.M88.4 R156, [R206] ;  /* 0x00000000ce9c783b */ /* 0x000eae0000000200 */
[C---:B------:R-:W-:Y:S08]  /*1b3a0*/  HMMA.16816.F32 R44, R136.reuse, R152, R44 ;  /* 0x00000098882c723c */ /* 0x040ff0000000182c */
[C---:B------:R-:W-:Y:S01]  /*1b3b0*/  HMMA.16816.F32 R40, R136.reuse, R154, R40 ;  /* 0x0000009a8828723c */ /* 0x040fe20000001828 */
[----:B------:R-:W3:Y:S07]  /*1b3c0*/  LDSM.16.M88.4 R152, [R205] ;  /* 0x00000000cd98783b */ /* 0x000eee0000000200 */
[C---:B------:R-:W-:Y:S08]  /*1b3d0*/  HMMA.16816.F32 R36, R136.reuse, R148, R36 ;  /* 0x000000948824723c */ /* 0x040ff00000001824 */
[C---:B------:R-:W-:Y:S01]  /*1b3e0*/  HMMA.16816.F32 R32, R136.reuse, R150, R32 ;  /* 0x000000968820723c */ /* 0x040fe20000001820 */
[----:B------:R-:W4:Y:S07]  /*1b3f0*/  LDSM.16.M88.4 R148, [R215+0x4000] ;  /* 0x00400000d794783b */ /* 0x000f2e0000000200 */
[C---:B------:R-:W-:Y:S08]  /*1b400*/  HMMA.16816.F32 R20, R136.reuse, R140, R20 ;  /* 0x0000008c8814723c */ /* 0x040ff00000001814 */
[C---:B------:R-:W-:Y:S01]  /*1b410*/  HMMA.16816.F32 R16, R136.reuse, R142, R16 ;  /* 0x0000008e8810723c */ /* 0x040fe20000001810 */
[----:B------:R-:W5:Y:S07]  /*1b420*/  LDSM.16.M88.4 R140, [R215+0x5000] ;  /* 0x00500000d78c783b */ /* 0x000f6e0000000200 */
[C---:B-1----:R-:W-:Y:S08]  /*1b430*/  HMMA.16816.F32 R28, R136.reuse, R144, R28 ;  /* 0x00000090881c723c */ /* 0x042ff0000000181c */
[C---:B------:R-:W-:Y:S01]  /*1b440*/  HMMA.16816.F32 R24, R136.reuse, R146, R24 ;  /* 0x000000928818723c */ /* 0x040fe20000001818 */
[----:B------:R-:W1:Y:S07]  /*1b450*/  LDSM.16.M88.4 R144, [R215+0x4800] ;  /* 0x00480000d790783b */ /* 0x000e6e0000000200 */
[C---:B--2---:R-:W-:Y:S08]  /*1b460*/  HMMA.16816.F32 R12, R136.reuse, R156, R12 ;  /* 0x0000009c880c723c */ /* 0x044ff0000000180c */
[C---:B------:R-:W-:Y:S01]  /*1b470*/  HMMA.16816.F32 R8, R136.reuse, R158, R8 ;  /* 0x0000009e8808723c */ /* 0x040fe20000001808 */
[----:B------:R-:W-:Y:S07]  /*1b480*/  LDSM.16.M88.4 R156, [R204] ;  /* 0x00000000cc9c783b */ /* 0x000fee0000000200 */
[C---:B---3--:R-:W-:Y:S08]  /*1b490*/  HMMA.16816.F32 R4, R136.reuse, R152, R4 ;  /* 0x000000988804723c */ /* 0x048ff00000001804 */
[----:B------:R-:W-:Y:S01]  /*1b4a0*/  HMMA.16816.F32 R172, R136, R154, R172 ;  /* 0x0000009a88ac723c */ /* 0x000fe200000018ac */
[----:B------:R-:W2:Y:S04]  /*1b4b0*/  LDSM.16.M88.4 R136, [R215+0x6000] ;  /* 0x00600000d788783b */ /* 0x000ea80000000200 */
[----:B------:R-:W-:Y:S03]  /*1b4c0*/  LDSM.16.M88.4 R152, [R217] ;  /* 0x00000000d998783b */ /* 0x000fe60000000200 */
[C---:B----4-:R-:W-:Y:S08]  /*1b4d0*/  HMMA.16816.F32 R64, R160.reuse, R148, R64 ;  /* 0x00000094a040723c */ /* 0x050ff00000001840 */
[C---:B------:R-:W-:Y:S01]  /*1b4e0*/  HMMA.16816.F32 R60, R160.reuse, R150, R60 ;  /* 0x00000096a03c723c */ /* 0x040fe2000000183c */
[----:B------:R-:W3:Y:S07]  /*1b4f0*/  LDSM.16.M88.4 R148, [R215+0x6800] ;  /* 0x00680000d794783b */ /* 0x000eee0000000200 */
[C---:B-----5:R-:W-:Y:S08]  /*1b500*/  HMMA.16816.F32 R44, R160.reuse, R140, R44 ;  /* 0x0000008ca02c723c */ /* 0x060ff0000000182c */
        /* <DEDUP_REMOVED lines=13> */
[----:B------:R-:W-:Y:S07]  /*1b5e0*/  LDSM.16.M88.4 R176, [R222+0x2000] ;  /* 0x00200000deb0783b */ /* 0x000fee0000000200 */
[C---:B----4-:R-:W-:Y:S08]  /*1b5f0*/  HMMA.16816.F32 R44, R152.reuse, R140, R44 ;  /* 0x0000008c982c723c */ /* 0x050ff0000000182c */
[C---:B------:R-:W-:Y:S01]  /*1b600*/  HMMA.16816.F32 R40, R152.reuse, R142, R40 ;  /* 0x0000008e9828723c */ /* 0x040fe20000001828 */
[----:B------:R-:W4:Y:S07]  /*1b610*/  LDSM.16.M88.4 R140, [R221+0x8800] ;  /* 0x00880000dd8c783b */ /* 0x000f2e0000000200 */
[C---:B-1----:R-:W-:Y:S08]  /*1b620*/  HMMA.16816.F32 R56, R152.reuse, R144, R56 ;  /* 0x000000909838723c */ /* 0x042ff00000001838 */
[----:B------:R-:W-:Y:S01]  /*1b630*/  HMMA.16816.F32 R52, R152, R146, R52 ;  /* 0x000000929834723c */ /* 0x000fe20000001834 */
[----:B------:R-:W1:Y:S07]  /*1b640*/  LDSM.16.M88.4 R144, [R221+0x8000] ;  /* 0x00800000dd90783b */ /* 0x000e6e0000000200 */
[C---:B------:R-:W-:Y:S08]  /*1b650*/  HMMA.16816.F32 R4, R160.reuse, R164, R4 ;  /* 0x000000a4a004723c */ /* 0x040ff00000001804 */
[----:B------:R-:W-:Y:S01]  /*1b660*/  HMMA.16816.F32 R172, R160, R166, R172 ;  /* 0x000000a6a0ac723c */ /* 0x000fe200000018ac */
[----:B------:R-:W5:Y:S07]  /*1b670*/  LDSM.16.M88.4 R164, [R204+0x2800] ;  /* 0x00280000cca4783b */ /* 0x000f6e0000000200 */
[C---:B--2---:R-:W-:Y:S08]  /*1b680*/  HMMA.16816.F32 R36, R152.reuse, R136, R36 ;  /* 0x000000889824723c */ /* 0x044ff00000001824 */
[C---:B------:R-:W-:Y:S01]  /*1b690*/  HMMA.16816.F32 R32, R152.reuse, R138, R32 ;  /* 0x0000008a9820723c */ /* 0x040fe20000001820 */
[----:B------:R-:W2:Y:S07]  /*1b6a0*/  LDSM.16.M88.4 R136, [R221+0x9000] ;  /* 0x00900000dd88783b */ /* 0x000eae0000000200 */
[C---:B------:R-:W-:Y:S08]  /*1b6b0*/  HMMA.16816.F32 R64, R152.reuse, R156, R64 ;  /* 0x0000009c9840723c */ /* 0x040ff00000001840 */
[C---:B------:R-:W-:Y:S01]  /*1b6c0*/  HMMA.16816.F32 R60, R152.reuse, R158, R60 ;  /* 0x0000009e983c723c */ /* 0x040fe2000000183c */
[----:B------:R-:W1:Y:S07]  /*1b6d0*/  LDSM.16.M88.4 R156, [R204+0x3800] ;  /* 0x00380000cc9c783b */ /* 0x000e6e0000000200 */
[C---:B---3--:R-:W-:Y:S08]  /*1b6e0*/  HMMA.16816.F32 R28, R152.reuse, R148, R28 ;  /* 0x00000094981c723c */ /* 0x048ff0000000181c */
[----:B------:R-:W-:Y:S01]  /*1b6f0*/  HMMA.16816.F32 R24, R152, R150, R24 ;  /* 0x000000969818723c */ /* 0x000fe20000001818 */
[----:B------:R-:W3:Y:S07]  /*1b700*/  LDSM.16.M88.4 R148, [R221+0x9800] ;  /* 0x00980000dd94783b */ /* 0x000eee0000000200 */
[C---:B------:R-:W-:Y:S08]  /*1b710*/  HMMA.16816.F32 R12, R160.reuse, R168, R12 ;  /* 0x000000a8a00c723c */ /* 0x040ff0000000180c */
[----:B------:R-:W-:Y:S01]  /*1b720*/  HMMA.16816.F32 R8, R160, R170, R8 ;  /* 0x000000aaa008723c */ /* 0x000fe20000001808 */
[----:B------:R-:W2:Y:S04]  /*1b730*/  LDSM.16.M88.4 R160, [R204+0x3000] ;  /* 0x00300000cca0783b */ /* 0x000ea80000000200 */
[----:B------:R-:W-:Y:S03]  /*1b740*/  LDSM.16.M88.4 R168, [R220+0x2000] ;  /* 0x00200000dca8783b */ /* 0x000fe60000000200 */
[C---:B----4-:R-:W-:Y:S08]  /*1b750*/  HMMA.16816.F32 R56, R176.reuse, R140, R56 ;  /* 0x0000008cb038723c */ /* 0x050ff00000001838 */
[C---:B------:R-:W-:Y:S01]  /*1b760*/  HMMA.16816.F32 R52, R176.reuse, R142, R52 ;  /* 0x0000008eb034723c */ /* 0x040fe20000001834 */
[----:B------:R-:W4:Y:S07]  /*1b770*/  LDSM.16.M88.4 R140, [R221+0xa800] ;  /* 0x00a80000dd8c783b */ /* 0x000f2e0000000200 */
[C---:B-1----:R-:W-:Y:S08]  /*1b780*/  HMMA.16816.F32 R64, R176.reuse, R144, R64 ;  /* 0x00000090b040723c */ /* 0x042ff00000001840 */
[----:B------:R-:W-:Y:S01]  /*1b790*/  HMMA.16816.F32 R60, R176, R146, R60 ;  /* 0x00000092b03c723c */ /* 0x000fe2000000183c */
[----:B------:R-:W1:Y:S07]  /*1b7a0*/  LDSM.16.M88.4 R144, [R221+0xa000] ;  /* 0x00a00000dd90783b */ /* 0x000e6e0000000200 */
[C---:B-----5:R-:W-:Y:S08]  /*1b7b0*/  HMMA.16816.F32 R20, R152.reuse, R164, R20 ;  /* 0x000000a49814723c */ /* 0x060ff00000001814 */
[----:B------:R-:W-:Y:S01]  /*1b7c0*/  HMMA.16816.F32 R16, R152, R166, R16 ;  /* 0x000000a69810723c */ /* 0x000fe20000001810 */
[----:B------:R-:W-:Y:S07]  /*1b7d0*/  LDSM.16.M88.4 R164, [R203] ;  /* 0x00000000cba4783b */ /* 0x000fee0000000200 */
[C---:B--2---:R-:W-:Y:S08]  /*1b7e0*/  HMMA.16816.F32 R44, R176.reuse, R136, R44 ;  /* 0x00000088b02c723c */ /* 0x044ff0000000182c */
[----:B------:R-:W-:Y:S01]  /*1b7f0*/  HMMA.16816.F32 R40, R176, R138, R40 ;  /* 0x0000008ab028723c */ /* 0x000fe20000001828 */
[----:B------:R-:W2:Y:S07]  /*1b800*/  LDSM.16.M88.4 R136, [R221+0xb000] ;  /* 0x00b00000dd88783b */ /* 0x000eae0000000200 */
[C---:B------:R-:W-:Y:S08]  /*1b810*/  HMMA.16816.F32 R4, R152.reuse, R156, R4 ;  /* 0x0000009c9804723c */ /* 0x040ff00000001804 */
[----:B------:R-:W-:Y:S01]  /*1b820*/  HMMA.16816.F32 R172, R152, R158, R172 ;  /* 0x0000009e98ac723c */ /* 0x000fe200000018ac */
[----:B------:R-:W5:Y:S07]  /*1b830*/  LDSM.16.M88.4 R156, [R201] ;  /* 0x00000000c99c783b */ /* 0x000f6e0000000200 */
[C---:B---3--:R-:W-:Y:S08]  /*1b840*/  HMMA.16816.F32 R36, R176.reuse, R148, R36 ;  /* 0x00000094b024723c */ /* 0x048ff00000001824 */
[----:B------:R-:W-:Y:S01]  /*1b850*/  HMMA.16816.F32 R32, R176, R150, R32 ;  /* 0x00000096b020723c */ /* 0x000fe20000001820 */
[----:B------:R-:W3:Y:S07]  /*1b860*/  LDSM.16.M88.4 R148, [R199] ;  /* 0x00000000c794783b */ /* 0x000eee0000000200 */
[C---:B------:R-:W-:Y:S08]  /*1b870*/  HMMA.16816.F32 R12, R152.reuse, R160, R12 ;  /* 0x000000a0980c723c */ /* 0x040ff0000000180c */
[----:B------:R-:W-:Y:S01]  /*1b880*/  HMMA.16816.F32 R8, R152, R162, R8 ;  /* 0x000000a29808723c */ /* 0x000fe20000001808 */
[----:B------:R-:W-:Y:S04]  /*1b890*/  LDSM.16.M88.4 R160, [R202] ;  /* 0x00000000caa0783b */ /* 0x000fe80000000200 */
[----:B------:R-:W-:Y:S03]  /*1b8a0*/  LDSM.16.M88.4 R152, [R200] ;  /* 0x00000000c898783b */ /* 0x000fe60000000200 */
[C---:B----4-:R-:W-:Y:S08]  /*1b8b0*/  HMMA.16816.F32 R20, R176.reuse, R140, R20 ;  /* 0x0000008cb014723c */ /* 0x050ff00000001814 */
[C---:B------:R-:W-:Y:S01]  /*1b8c0*/  HMMA.16816.F32 R16, R176.reuse, R142, R16 ;  /* 0x0000008eb010723c */ /* 0x040fe20000001810 */
[----:B------:R-:W4:Y:S07]  /*1b8d0*/  LDSM.16.M88.4 R140, [R197] ;  /* 0x00000000c58c783b */ /* 0x000f2e0000000200 */
[C---:B-1----:R-:W-:Y:S08]  /*1b8e0*/  HMMA.16816.F32 R28, R176.reuse, R144, R28 ;  /* 0x00000090b01c723c */ /* 0x042ff0000000181c */
[C---:B------:R-:W-:Y:S01]  /*1b8f0*/  HMMA.16816.F32 R24, R176.reuse, R146, R24 ;  /* 0x00000092b018723c */ /* 0x040fe20000001818 */
[----:B------:R-:W-:Y:S07]  /*1b900*/  LDSM.16.M88.4 R144, [R198] ;  /* 0x00000000c690783b */ /* 0x000fee0000000200 */
[C---:B--2---:R-:W-:Y:S08]  /*1b910*/  HMMA.16816.F32 R12, R176.reuse, R136, R12 ;  /* 0x00000088b00c723c */ /* 0x044ff0000000180c */
[----:B------:R-:W-:Y:S01]  /*1b920*/  HMMA.16816.F32 R8, R176, R138, R8 ;  /* 0x0000008ab008723c */ /* 0x000fe20000001808 */
[----:B------:R-:W1:Y:S07]  /*1b930*/  LDSM.16.M88.4 R136, [R196] ;  /* 0x00000000c488783b */ /* 0x000e6e0000000200 */
[C---:B-----5:R-:W-:Y:S08]  /*1b940*/  HMMA.16816.F32 R44, R168.reuse, R156, R44 ;  /* 0x0000009ca82c723c */ /* 0x060ff0000000182c */
[C---:B------:R-:W-:Y:S01]  /*1b950*/  HMMA.16816.F32 R40, R168.reuse, R158, R40 ;  /* 0x0000009ea828723c */ /* 0x040fe20000001828 */
[----:B------:R-:W-:Y:S07]  /*1b960*/  LDSM.16.M88.4 R156, [R218+0x2000] ;  /* 0x00200000da9c783b */ /* 0x000fee0000000200 */
[C---:B---3--:R-:W-:Y:S08]  /*1b970*/  HMMA.16816.F32 R28, R168.reuse, R148, R28 ;  /* 0x00000094a81c723c */ /* 0x048ff0000000181c */
[----:B------:R-:W-:Y:S01]  /*1b980*/  HMMA.16816.F32 R24, R168, R150, R24 ;  /* 0x00000096a818723c */ /* 0x000fe20000001818 */
[----:B------:R-:W2:Y:S07]  /*1b990*/  LDSM.16.M88.4 R148, [R215+0x8800] ;  /* 0x00880000d794783b */ /* 0x000eae0000000200 */
[C---:B------:R-:W-:Y:S08]  /*1b9a0*/  HMMA.16816.F32 R4, R176.reuse, R180, R4 ;  /* 0x000000b4b004723c */ /* 0x040ff00000001804 */
[----:B------:R-:W-:Y:S08]  /*1b9b0*/  HMMA.16816.F32 R172, R176, R182, R172 ;  /* 0x000000b6b0ac723c */ /* 0x000ff000000018ac */
        /* <DEDUP_REMOVED lines=9> */
[C---:B-1----:R-:W-:Y:S08]  /*1ba50*/  HMMA.16816.F32 R4, R168.reuse, R136, R4 ;  /* 0x00000088a804723c */ /* 0x042ff00000001804 */
[C---:B------:R-:W-:Y:S01]  /*1ba60*/  HMMA.16816.F32 R172, R168.reuse, R138, R172 ;  /* 0x0000008aa8ac723c */ /* 0x040fe200000018ac */
[----:B------:R-:W1:Y:S07]  /*1ba70*/  LDSM.16.M88.4 R136, [R215+0xa000] ;  /* 0x00a00000d788783b */ /* 0x000e6e0000000200 */
[----:B------:R-:W-:Y:S08]  /*1ba80*/  HMMA.16816.F32 R60, R168, R166, R60 ;  /* 0x000000a6a83c723c */ /* 0x000ff0000000183c */
[C---:B--2---:R-:W-:Y:S08]  /*1ba90*/  HMMA.16816.F32 R56, R156.reuse, R148, R56 ;  /* 0x000000949c38723c */ /* 0x044ff00000001838 */
[----:B------:R-:W-:Y:S01]  /*1baa0*/  HMMA.16816.F32 R52, R156, R150, R52 ;  /* 0x000000969c34723c */ /* 0x000fe20000001834 */
[----:B------:R-:W2:Y:S07]  /*1bab0*/  LDSM.16.M88.4 R148, [R204+0x4000] ;  /* 0x00400000cc94783b */ /* 0x000eae0000000200 */
[C---:B------:R-:W-:Y:S08]  /*1bac0*/  HMMA.16816.F32 R20, R168.reuse, R144, R20 ;  /* 0x00000090a814723c */ /* 0x040ff00000001814 */
[----:B------:R-:W-:Y:S01]  /*1bad0*/  HMMA.16816.F32 R16, R168, R146, R16 ;  /* 0x00000092a810723c */ /* 0x000fe20000001810 */
[----:B------:R-:W5:Y:S07]  /*1bae0*/  LDSM.16.M88.4 R144, [R215+0x9000] ;  /* 0x00900000d790783b */ /* 0x000f6e0000000200 */
[C---:B---3--:R-:W-:Y:S08]  /*1baf0*/  HMMA.16816.F32 R36, R156.reuse, R140, R36 ;  /* 0x0000008c9c24723c */ /* 0x048ff00000001824 */
[C---:B------:R-:W-:Y:S01]  /*1bb00*/  HMMA.16816.F32 R32, R156.reuse, R142, R32 ;  /* 0x0000008e9c20723c */ /* 0x040fe20000001820 */
[----:B------:R-:W3:Y:S07]  /*1bb10*/  LDSM.16.M88.4 R140, [R204+0x4800] ;  /* 0x00480000cc8c783b */ /* 0x000eee0000000200 */
[----:B----4-:R-:W-:Y:S08]  /*1bb20*/  HMMA.16816.F32 R60, R156, R154, R60 ;  /* 0x0000009a9c3c723c */ /* 0x010ff0000000183c */
[----:B------:R-:W-:Y:S01]  /*1bb30*/  HMMA.16816.F32 R64, R168, R164, R64 ;  /* 0x000000a4a840723c */ /* 0x000fe20000001840 */
[----:B------:R-:W-:Y:S04]  /*1bb40*/  LDSM.16.M88.4 R168, [R215+0xb000] ;  /* 0x00b00000d7a8783b */ /* 0x000fe80000000200 */
[----:B------:R-:W-:Y:S03]  /*1bb50*/  LDSM.16.M88.4 R164, [R215+0xb800] ;  /* 0x00b80000d7a4783b */ /* 0x000fe60000000200 */
[C---:B-1----:R-:W-:Y:S08]  /*1bb60*/  HMMA.16816.F32 R28, R156.reuse, R136, R28 ;  /* 0x000000889c1c723c */ /* 0x042ff0000000181c */
[----:B------:R-:W-:Y:S01]  /*1bb70*/  HMMA.16816.F32 R24, R156, R138, R24 ;  /* 0x0000008a9c18723c */ /* 0x000fe20000001818 */
[----:B------:R-:W1:Y:S07]  /*1bb80*/  LDSM.16.M88.4 R136, [R204+0x5000] ;  /* 0x00500000cc88783b */ /* 0x000e6e0000000200 */
[----:B--2---:R-:W-:Y:S08]  /*1bb90*/  HMMA.16816.F32 R60, R160, R150, R60 ;  /* 0x00000096a03c723c */ /* 0x004ff0000000183c */
[C---:B-----5:R-:W-:Y:S08]  /*1bba0*/  HMMA.16816.F32 R44, R156.reuse, R144, R44 ;  /* 0x000000909c2c723c */ /* 0x060ff0000000182c */
[----:B------:R-:W-:Y:S01]  /*1bbb0*/  HMMA.16816.F32 R40, R156, R146, R40 ;  /* 0x000000929c28723c */ /* 0x000fe20000001828 */
[----:B------:R-:W2:Y:S07]  /*1bbc0*/  LDSM.16.M88.4 R144, [R204+0x5800] ;  /* 0x00580000cc90783b */ /* 0x000eae0000000200 */
[----:B---3--:R-:W-:Y:S01]  /*1bbd0*/  HMMA.16816.F32 R56, R160, R140, R56 ;  /* 0x0000008ca038723c */ /* 0x008fe20000001838 */
[----:B------:R-:W-:-:S02]  /*1bbe0*/  FSEL R189, R60, -INF , !P5 ;  /* 0xff8000003cbd7808 */ /* 0x000fc40006800000 */
[----:B------:R-:W-:Y:S02]  /*1bbf0*/  FSEL R0, R62, -INF , !P4 ;  /* 0xff8000003e007808 */ /* 0x000fe40006000000 */
[C---:B------:R-:W-:Y:S02]  /*1bc00*/  ISETP.GE.AND P5, PT, R51.reuse, R2, PT ;  /* 0x000000023300720c */ /* 0x040fe40003fa6270 */
[----:B------:R-:W-:Y:S01]  /*1bc10*/  ISETP.GE.AND P4, PT, R51, R50, PT ;  /* 0x000000323300720c */ /* 0x000fe20003f86270 */
[----:B------:R-:W-:Y:S01]  /*1bc20*/  HMMA.16816.F32 R64, R156, R152, R64 ;  /* 0x000000989c40723c */ /* 0x000fe20000001840 */
[----:B------:R-:W3:Y:S01]  /*1bc30*/  LDSM.16.M88.4 R152, [R215+0xa800] ;  /* 0x00a80000d798783b */ /* 0x000ee20000000200 */
[----:B------:R-:W-:Y:S02]  /*1bc40*/  IADD3 R51, R191, 0x11, RZ ;  /* 0x00000011bf337810 */ /* 0x000fe40007ffe0ff */
[----:B------:R-:W-:Y:S02]  /*1bc50*/  FSEL R190, R61, -INF , !P6 ;  /* 0xff8000003dbe7808 */ /* 0x000fe40007000000 */
[----:B------:R-:W-:-:S02]  /*1bc60*/  FSEL R192, R63, -INF , !P3 ;  /* 0xff8000003fc07808 */ /* 0x000fc40005800000 */
[----:B------:R-:W-:Y:S01]  /*1bc70*/  HMMA.16816.F32 R52, R160, R142, R52 ;  /* 0x0000008ea034723c */ /* 0x000fe20000001834 */
[C---:B------:R-:W-:Y:S01]  /*1bc80*/  ISETP.GE.AND P6, PT, R51.reuse, R2, PT ;  /* 0x000000023300720c */ /* 0x040fe20003fc6270 */
[----:B------:R-:W4:Y:S01]  /*1bc90*/  LDSM.16.M88.4 R60, [R204+0x6000] ;  /* 0x00600000cc3c783b */ /* 0x000f220000000200 */
[----:B------:R-:W-:Y:S02]  /*1bca0*/  ISETP.GE.AND P3, PT, R51, R50, PT ;  /* 0x000000323300720c */ /* 0x000fe40003f66270 */
[----:B------:R-:W-:-:S03]  /*1bcb0*/  IADD3 R51, R191, 0x19, RZ ;  /* 0x00000019bf337810 */ /* 0x000fc60007ffe0ff */
[C---:B-1----:R-:W-:Y:S01]  /*1bcc0*/  HMMA.16816.F32 R44, R160.reuse, R136, R44 ;  /* 0x00000088a02c723c */ /* 0x042fe2000000182c */
[----:B------:R-:W-:Y:S02]  /*1bcd0*/  FSEL R186, R56, -INF , !P5 ;  /* 0xff80000038ba7808 */ /* 0x000fe40006800000 */
[----:B------:R-:W-:Y:S02]  /*1bce0*/  FSEL R188, R58, -INF , !P4 ;  /* 0xff8000003abc7808 */ /* 0x000fe40006000000 */
[----:B------:R-:W-:Y:S02]  /*1bcf0*/  FSEL R185, R57, -INF , !P6 ;  /* 0xff80000039b97808 */ /* 0x000fe40007000000 */
[----:B------:R-:W-:Y:S01]  /*1bd00*/  FSEL R187, R59, -INF , !P3 ;  /* 0xff8000003bbb7808 */ /* 0x000fe20005800000 */
[----:B------:R-:W-:Y:S01]  /*1bd10*/  HMMA.16816.F32 R40, R160, R138, R40 ;  /* 0x0000008aa028723c */ /* 0x000fe20000001828 */
[C---:B------:R-:W-:Y:S02]  /*1bd20*/  ISETP.GE.AND P5, PT, R49.reuse, R2, PT ;  /* 0x000000023100720c */ /* 0x040fe40003fa6270 */
[----:B------:R-:W-:-:S02]  /*1bd30*/  ISETP.GE.AND P4, PT, R49, R50, PT ;  /* 0x000000323100720c */ /* 0x000fc40003f86270 */
[C---:B------:R-:W-:Y:S02]  /*1bd40*/  ISETP.GE.AND P6, PT, R51.reuse, R2, PT ;  /* 0x000000023300720c */ /* 0x040fe40003fc6270 */
[----:B------:R-:W-:Y:S01]  /*1bd50*/  ISETP.GE.AND P3, PT, R51, R50, PT ;  /* 0x000000323300720c */ /* 0x000fe20003f66270 */
[C---:B--2---:R-:W-:Y:S01]  /*1bd60*/  HMMA.16816.F32 R36, R160.reuse, R144, R36 ;  /* 0x00000090a024723c */ /* 0x044fe20000001824 */
[----:B------:R-:W-:Y:S02]  /*1bd70*/  FSEL R184, R52, -INF , !P5 ;  /* 0xff80000034b87808 */ /* 0x000fe40006800000 */
[----:B------:R-:W-:Y:S02]  /*1bd80*/  FSEL R57, R54, -INF , !P4 ;  /* 0xff80000036397808 */ /* 0x000fe40006000000 */
[----:B------:R-:W-:Y:S02]  /*1bd90*/  FSEL R183, R53, -INF , !P6 ;  /* 0xff80000035b77808 */ /* 0x000fe40007000000 */
[----:B------:R-:W-:Y:S01]  /*1bda0*/  FSEL R182, R55, -INF , !P3 ;  /* 0xff80000037b67808 */ /* 0x000fe20005800000 */
[----:B------:R-:W-:Y:S01]  /*1bdb0*/  HMMA.16816.F32 R32, R160, R146, R32 ;  /* 0x00000092a020723c */ /* 0x000fe20000001820 */
[----:B------:R-:W1:Y:S01]  /*1bdc0*/  LDSM.16.M88.4 R52, [R204+0x6800] ;  /* 0x00680000cc34783b */ /* 0x000e620000000200 */
[----:B------:R-:W-:-:S02]  /*1bdd0*/  IADD3 R49, R191, 0x20, RZ ;  /* 0x00000020bf317810 */ /* 0x000fc40007ffe0ff */
[----:B------:R-:W-:Y:S02]  /*1bde0*/  IADD3 R51, R191, 0x21, RZ ;  /* 0x00000021bf337810 */ /* 0x000fe40007ffe0ff */
[C---:B------:R-:W-:Y:S02]  /*1bdf0*/  ISETP.GE.AND P5, PT, R49.reuse, R2, PT ;  /* 0x000000023100720c */ /* 0x040fe40003fa6270 */
[----:B------:R-:W-:Y:S01]  /*1be00*/  ISETP.GE.AND P4, PT, R49, R50, PT ;  /* 0x000000323100720c */ /* 0x000fe20003f86270 */
[----:B---3--:R-:W-:Y:S01]  /*1be10*/  HMMA.16816.F32 R20, R156, R152, R20 ;  /* 0x000000989c14723c */ /* 0x008fe20000001814 */
[----:B------:R-:W-:Y:S02]  /*1be20*/  IADD3 R49, R191, 0x28, RZ ;  /* 0x00000028bf317810 */ /* 0x000fe40007ffe0ff */
[----:B------:R-:W-:Y:S02]  /*1be30*/  FSEL R136, R44, -INF , !P5 ;  /* 0xff8000002c887808 */ /* 0x000fe40006800000 */
[----:B------:R-:W-:-:S02]  /*1be40*/  FSEL R133, R46, -INF , !P4 ;  /* 0xff8000002e857808 */ /* 0x000fc40006000000 */
[C---:B------:R-:W-:Y:S01]  /*1be50*/  ISETP.GE.AND P6, PT, R51.reuse, R2, PT ;  /* 0x000000023300720c */ /* 0x040fe20003fc6270 */
[C---:B------:R-:W-:Y:S01]  /*1be60*/  HMMA.16816.F32 R16, R156.reuse, R154, R16 ;  /* 0x0000009a9c10723c */ /* 0x040fe20000001810 */
[----:B------:R-:W-:Y:S02]  /*1be70*/  ISETP.GE.AND P3, PT, R51, R50, PT ;  /* 0x000000323300720c */ /* 0x000fe40003f66270 */
[C---:B------:R-:W-:Y:S02]  /*1be80*/  ISETP.GE.AND P5, PT, R49.reuse, R2, PT ;  /* 0x000000023100720c */ /* 0x040fe40003fa6270 */
[----:B------:R-:W-:Y:S02]  /*1be90*/  ISETP.GE.AND P4, PT, R49, R50, PT ;  /* 0x000000323100720c */ /* 0x000fe40003f86270 */
[----:B------:R-:W-:Y:S01]  /*1bea0*/  IADD3 R49, R191, 0x29, RZ ;  /* 0x00000029bf317810 */ /* 0x000fe20007ffe0ff */
[----:B------:R-:W-:Y:S01]  /*1beb0*/  HMMA.16816.F32 R12, R156, R168, R12 ;  /* 0x000000a89c0c723c */ /* 0x000fe2000000180c */
[----:B------:R-:W-:-:S02]  /*1bec0*/  FSEL R137, R45, -INF , !P6 ;  /* 0xff8000002d897808 */ /* 0x000fc40007000000 */
[-C--:B------:R-:W-:Y:S02]  /*1bed0*/  ISETP.GE.AND P6, PT, R49, R2.reuse, PT ;  /* 0x000000023100720c */ /* 0x080fe40003fc6270 */
[----:B------:R-:W-:Y:S02]  /*1bee0*/  IADD3 R45, R191, 0x30, RZ ;  /* 0x00000030bf2d7810 */ /* 0x000fe40007ffe0ff */
[----:B------:R-:W-:Y:S01]  /*1bef0*/  FSEL R154, R40, -INF , !P5 ;  /* 0xff800000289a7808 */ /* 0x000fe20006800000 */
[----:B------:R-:W-:Y:S01]  /*1bf00*/  HMMA.16816.F32 R8, R156, R170, R8 ;  /* 0x000000aa9c08723c */ /* 0x000fe20000001808 */
[----:B------:R-:W-:Y:S02]  /*1bf10*/  FSEL R138, R41, -INF , !P6 ;  /* 0xff800000298a7808 */ /* 0x000fe40007000000 */
[----:B------:R-:W-:-:S04]  /*1bf20*/  ISETP.GE.AND P5, PT, R45, R2, PT ;  /* 0x000000022d00720c */ /* 0x000fc80003fa6270 */
[----:B------:R-:W-:Y:S01]  /*1bf30*/  FSEL R179, R36, -INF , !P5 ;  /* 0xff80000024b37808 */ /* 0x000fe20006800000 */
[C---:B------:R-:W-:Y:S08]  /*1bf40*/  HMMA.16816.F32 R4, R156.reuse, R164, R4 ;  /* 0x000000a49c04723c */ /* 0x040ff00000001804 */
[----:B------:R-:W-:Y:S07]  /*1bf50*/  HMMA.16816.F32 R172, R156, R166, R172 ;  /* 0x000000a69cac723c */ /* 0x000fee00000018ac */
[----:B------:R-:W-:Y:S01]  /*1bf60*/  FSEL R156, R47, -INF , !P3 ;  /* 0xff8000002f9c7808 */ /* 0x000fe20005800000 */
[----:B----4-:R-:W-:Y:S01]  /*1bf70*/  HMMA.16816.F32 R28, R160, R60, R28 ;  /* 0x0000003ca01c723c */ /* 0x010fe2000000181c */
[----:B------:R-:W-:-:S02]  /*1bf80*/  ISETP.GE.AND P3, PT, R49, R50, PT ;  /* 0x000000323100720c */ /* 0x000fc40003f66270 */
[----:B------:R-:W-:Y:S02]  /*1bf90*/  FSEL R157, R42, -INF , !P4 ;  /* 0xff8000002a9d7808 */ /* 0x000fe40006000000 */
[----:B------:R-:W-:Y:S02]  /*1bfa0*/  IADD3 R47, R191, 0x31, RZ ;  /* 0x00000031bf2f7810 */ /* 0x000fe40007ffe0ff */
[----:B------:R-:W-:Y:S01]  /*1bfb0*/  FSEL R141, R43, -INF , !P3 ;  /* 0xff8000002b8d7808 */ /* 0x000fe20005800000 */
[----:B------:R-:W-:Y:S01]  /*1bfc0*/  HMMA.16816.F32 R24, R160, R62, R24 ;  /* 0x0000003ea018723c */ /* 0x000fe20000001818 */
[----:B------:R-:W2:Y:S01]  /*1bfd0*/  LDSM.16.M88.4 R40, [R204+0x7000] ;  /* 0x00700000cc28783b */ /* 0x000ea20000000200 */
[----:B------:R-:W-:Y:S02]  /*1bfe0*/  ISETP.GE.AND P4, PT, R45, R50, PT ;  /* 0x000000322d00720c */ /* 0x000fe40003f86270 */
[----:B------:R-:W-:Y:S02]  /*1bff0*/  IADD3 R45, R191, 0x38, RZ ;  /* 0x00000038bf2d7810 */ /* 0x000fe40007ffe0ff */
[----:B------:R-:W-:-:S02]  /*1c000*/  ISETP.GE.AND P6, PT, R47, R2, PT ;  /* 0x000000022f00720c */ /* 0x000fc40003fc6270 */
[----:B------:R-:W-:Y:S01]  /*1c010*/  FSEL R51, R38, -INF , !P4 ;  /* 0xff80000026337808 */ /* 0x000fe20006000000 */
[C---:B-1----:R-:W-:Y:S01]  /*1c020*/  HMMA.16816.F32 R16, R160.reuse, R54, R16 ;  /* 0x00000036a010723c */ /* 0x042fe20000001810 */
[C---:B------:R-:W-:Y:S02]  /*1c030*/  ISETP.GE.AND P5, PT, R45.reuse, R2, PT ;  /* 0x000000022d00720c */ /* 0x040fe40003fa6270 */
[-C--:B------:R-:W-:Y:S02]  /*1c040*/  ISETP.GE.AND P4, PT, R45, R50.reuse, PT ;  /* 0x000000322d00720c */ /* 0x080fe40003f86270 */
[----:B------:R-:W-:Y:S02]  /*1c050*/  FSEL R180, R37, -INF , !P6 ;  /* 0xff80000025b47808 */ /* 0x000fe40007000000 */
[----:B------:R-:W-:Y:S01]  /*1c060*/  ISETP.GE.AND P3, PT, R47, R50, PT ;  /* 0x000000322f00720c */ /* 0x000fe20003f66270 */
[----:B------:R-:W-:Y:S01]  /*1c070*/  HMMA.16816.F32 R64, R160, R148, R64 ;  /* 0x00000094a040723c */ /* 0x000fe20000001840 */
[----:B------:R-:W-:-:S02]  /*1c080*/  IADD3 R37, R191, 0x40, RZ ;  /* 0x00000040bf257810 */ /* 0x000fc40007ffe0ff */
[----:B------:R-:W-:Y:S02]  /*1c090*/  FSEL R181, R32, -INF , !P5 ;  /* 0xff80000020b57808 */ /* 0x000fe40006800000 */
[----:B------:R-:W-:Y:S02]  /*1c0a0*/  FSEL R49, R34, -INF , !P4 ;  /* 0xff80000022317808 */ /* 0x000fe40006000000 */
[----:B------:R-:W-:Y:S01]  /*1c0b0*/  FSEL R48, R39, -INF , !P3 ;  /* 0xff80000027307808 */ /* 0x000fe20005800000 */
[----:B------:R-:W-:Y:S01]  /*1c0c0*/  IMAD.MOV.U32 R148, RZ, RZ, R134 ;  /* 0x000000ffff947224 */ /* 0x000fe200078e0086 */
[C---:B------:R-:W-:Y:S01]  /*1c0d0*/  ISETP.GE.AND P5, PT, R37.reuse, R2, PT ;  /* 0x000000022500720c */ /* 0x040fe20003fa6270 */
[----:B------:R-:W-:Y:S01]  /*1c0e0*/  IMAD.MOV.U32 R149, RZ, RZ, R135 ;  /* 0x000000ffff957224 */ /* 0x000fe200078e0087 */
[----:B------:R-:W-:Y:S02]  /*1c0f0*/  ISETP.GE.AND P4, PT, R37, R50, PT ;  /* 0x000000322500720c */ /* 0x000fe40003f86270 */
[----:B------:R-:W-:Y:S01]  /*1c100*/  HMMA.16816.F32 R36, R160, R52, R20 ;  /* 0x00000034a024723c */ /* 0x000fe20000001814 */
[----:B------:R-:W1:Y:S01]  /*1c110*/  LDSM.16.M88.4 R20, [R204+0x7800] ;  /* 0x00780000cc14783b */ /* 0x000e620000000200 */
[----:B------:R-:W-:Y:S01]  /*1c120*/  IADD3 R45, R191, 0x39, RZ ;  /* 0x00000039bf2d7810 */ /* 0x000fe20007ffe0ff */
[----:B------:R-:W-:-:S04]  /*1c130*/  DEPBAR.LE SB0, 0x0 ;  /* 0x000080000000791a */ /* 0x000fc80000000000 */
[C---:B------:R-:W-:Y:S02]  /*1c140*/  ISETP.GE.AND P6, PT, R45.reuse, R2, PT ;  /* 0x000000022d00720c */ /* 0x040fe40003fc6270 */
[----:B------:R-:W-:Y:S02]  /*1c150*/  ISETP.GE.AND P3, PT, R45, R50, PT ;  /* 0x000000322d00720c */ /* 0x000fe40003f66270 */
[----:B------:R-:W-:Y:S01]  /*1c160*/  IADD3 R45, R191, 0x41, RZ ;  /* 0x00000041bf2d7810 */ /* 0x000fe20007ffe0ff */
[----:B--2---:R-:W-:Y:S01]  /*1c170*/  HMMA.16816.F32 R12, R160, R40, R12 ;  /* 0x00000028a00c723c */ /* 0x004fe2000000180c */
[----:B------:R-:W-:Y:S02]  /*1c180*/  FSEL R178, R33, -INF , !P6 ;  /* 0xff80000021b27808 */ /* 0x000fe40007000000 */
[----:B------:R-:W-:Y:S01]  /*1c190*/  IADD3 R33, R191, 0x48, RZ ;  /* 0x00000048bf217810 */ /* 0x000fe20007ffe0ff */
[----:B------:R-:W-:Y:S01]  /*1c1a0*/  BAR.SYNC.DEFER_BLOCKING 0x0 ;  /* 0x0000000000007b1d */ /* 0x000fe20000010000 */
[----:B------:R-:W-:-:S02]  /*1c1b0*/  ISETP.GE.AND P6, PT, R45, R2, PT ;  /* 0x000000022d00720c */ /* 0x000fc40003fc6270 */
[----:B------:R-:W-:Y:S01]  /*1c1c0*/  FSEL R168, R28, -INF , !P5 ;  /* 0xff8000001ca87808 */ /* 0x000fe20006800000 */
[----:B------:R-:W-:Y:S01]  /*1c1d0*/  HMMA.16816.F32 R8, R160, R42, R8 ;  /* 0x0000002aa008723c */ /* 0x000fe20000001808 */
[----:B------:R-:W-:Y:S02]  /*1c1e0*/  FSEL R170, R30, -INF , !P4 ;  /* 0xff8000001eaa7808 */ /* 0x000fe40006000000 */
[----:B------:R-:W-:Y:S02]  /*1c1f0*/  FSEL R171, R35, -INF , !P3 ;  /* 0xff80000023ab7808 */ /* 0x000fe40005800000 */
[C---:B------:R-:W-:Y:S02]  /*1c200*/  ISETP.GE.AND P5, PT, R33.reuse, R2, PT ;  /* 0x000000022100720c */ /* 0x040fe40003fa6270 */
[----:B------:R-:W-:Y:S02]  /*1c210*/  ISETP.GE.AND P4, PT, R33, R50, PT ;  /* 0x000000322100720c */ /* 0x000fe40003f86270 */
[----:B------:R-:W-:-:S02]  /*1c220*/  FSEL R169, R29, -INF , !P6 ;  /* 0xff8000001da97808 */ /* 0x000fc40007000000 */
[----:B------:R-:W-:Y:S02]  /*1c230*/  ISETP.GE.AND P3, PT, R45, R50, PT ;  /* 0x000000322d00720c */ /* 0x000fe40003f66270 */
[C---:B------:R-:W-:Y:S02]  /*1c240*/  IADD3 R33, R191.reuse, 0x49, RZ ;  /* 0x00000049bf217810 */ /* 0x040fe40007ffe0ff */
[----:B------:R-:W-:Y:S02]  /*1c250*/  IADD3 R29, R191, 0x50, RZ ;  /* 0x00000050bf1d7810 */ /* 0x000fe40007ffe0ff */
[----:B------:R-:W-:Y:S02]  /*1c260*/  FSEL R166, R24, -INF , !P5 ;  /* 0xff80000018a67808 */ /* 0x000fe40006800000 */
[----:B------:R-:W-:Y:S02]  /*1c270*/  FSEL R177, R26, -INF , !P4 ;  /* 0xff8000001ab17808 */ /* 0x000fe40006000000 */
[----:B------:R-:W-:Y:S01]  /*1c280*/  FSEL R176, R31, -INF , !P3 ;  /* 0xff8000001fb07808 */ /* 0x000fe20005800000 */
[----:B-1----:R-:W-:Y:S01]  /*1c290*/  HMMA.16816.F32 R4, R160, R20, R4 ;  /* 0x00000014a004723c */ /* 0x002fe20000001804 */
[----:B------:R-:W-:-:S02]  /*1c2a0*/  ISETP.GE.AND P6, PT, R33, R2, PT ;  /* 0x000000022100720c */ /* 0x000fc40003fc6270 */
[C---:B------:R-:W-:Y:S02]  /*1c2b0*/  ISETP.GE.AND P5, PT, R29.reuse, R2, PT ;  /* 0x000000021d00720c */ /* 0x040fe40003fa6270 */
[-C--:B------:R-:W-:Y:S02]  /*1c2c0*/  ISETP.GE.AND P4, PT, R29, R50.reuse, PT ;  /* 0x000000321d00720c */ /* 0x080fe40003f86270 */
[----:B------:R-:W-:Y:S01]  /*1c2d0*/  ISETP.GE.AND P3, PT, R33, R50, PT ;  /* 0x000000322100720c */ /* 0x000fe20003f66270 */
[----:B------:R-:W-:Y:S01]  /*1c2e0*/  HMMA.16816.F32 R172, R160, R22, R172 ;  /* 0x00000016a0ac723c */ /* 0x000fe200000018ac */
[----:B------:R-:W-:Y:S02]  /*1c2f0*/  IADD3 R29, R191, 0x51, RZ ;  /* 0x00000051bf1d7810 */ /* 0x000fe40007ffe0ff */
[----:B------:R-:W-:Y:S02]  /*1c300*/  FSEL R165, R25, -INF , !P6 ;  /* 0xff80000019a57808 */ /* 0x000fe40007000000 */
[----:B------:R-:W-:-:S02]  /*1c310*/  FSEL R167, R27, -INF , !P3 ;  /* 0xff8000001ba77808 */ /* 0x000fc40005800000 */
[----:B------:R-:W-:Y:S02]  /*1c320*/  IADD3 R25, R191, 0x58, RZ ;  /* 0x00000058bf197810 */ /* 0x000fe40007ffe0ff */
[-C--:B------:R-:W-:Y:S02]  /*1c330*/  ISETP.GE.AND P6, PT, R29, R2.reuse, PT ;  /* 0x000000021d00720c */ /* 0x080fe40003fc6270 */
[----:B------:R-:W-:Y:S02]  /*1c340*/  IADD3 R27, R191, 0x59, RZ ;  /* 0x00000059bf1b7810 */ /* 0x000fe40007ffe0ff */
[----:B------:R-:W-:Y:S02]  /*1c350*/  FSEL R153, R36, -INF , !P5 ;  /* 0xff80000024997808 */ /* 0x000fe40006800000 */
[----:B------:R-:W-:Y:S02]  /*1c360*/  FSEL R164, R38, -INF , !P4 ;  /* 0xff80000026a47808 */ /* 0x000fe40006000000 */
[----:B------:R-:W-:-:S02]  /*1c370*/  ISETP.GE.AND P5, PT, R25, R2, PT ;  /* 0x000000021900720c */ /* 0x000fc40003fa6270 */
[----:B------:R-:W-:Y:S02]  /*1c380*/  ISETP.GE.AND P4, PT, R25, R50, PT ;  /* 0x000000321900720c */ /* 0x000fe40003f86270 */
[----:B------:R-:W-:Y:S02]  /*1c390*/  FSEL R155, R37, -INF , !P6 ;  /* 0xff800000259b7808 */ /* 0x000fe40007000000 */
[----:B------:R-:W-:Y:S02]  /*1c3a0*/  IADD3 R25, R191, 0x60, RZ ;  /* 0x00000060bf197810 */ /* 0x000fe40007ffe0ff */
[----:B------:R-:W-:Y:S02]  /*1c3b0*/  ISETP.GE.AND P6, PT, R27, R2, PT ;  /* 0x000000021b00720c */ /* 0x000fe40003fc6270 */
[----:B------:R-:W-:Y:S02]  /*1c3c0*/  IADD3 R21, R191, 0x61, RZ ;  /* 0x00000061bf157810 */ /* 0x000fe40007ffe0ff */
[----:B------:R-:W-:-:S02]  /*1c3d0*/  ISETP.GE.AND P3, PT, R29, R50, PT ;  /* 0x000000321d00720c */ /* 0x000fc40003f66270 */
[----:B------:R-:W-:Y:S02]  /*1c3e0*/  FSEL R152, R16, -INF , !P5 ;  /* 0xff80000010987808 */ /* 0x000fe40006800000 */
[----:B------:R-:W-:Y:S02]  /*1c3f0*/  FSEL R158, R18, -INF , !P4 ;  /* 0xff800000129e7808 */ /* 0x000fe40006000000 */
[C---:B------:R-:W-:Y:S02]  /*1c400*/  ISETP.GE.AND P5, PT, R25.reuse, R2, PT ;  /* 0x000000021900720c */ /* 0x040fe40003fa6270 */
[----:B------:R-:W-:Y:S02]  /*1c410*/  ISETP.GE.AND P4, PT, R25, R50, PT ;  /* 0x000000321900720c */ /* 0x000fe40003f86270 */
[----:B------:R-:W-:Y:S02]  /*1c420*/  FSEL R151, R17, -INF , !P6 ;  /* 0xff80000011977808 */ /* 0x000fe40007000000 */
[----:B------:R-:W-:-:S02]  /*1c430*/  IADD3 R17, R191, 0x68, RZ ;  /* 0x00000068bf117810 */ /* 0x000fc40007ffe0ff */
[----:B------:R-:W-:Y:S02]  /*1c440*/  ISETP.GE.AND P6, PT, R21, R2, PT ;  /* 0x000000021500720c */ /* 0x000fe40003fc6270 */
[----:B------:R-:W-:Y:S02]  /*1c450*/  FSEL R159, R39, -INF , !P3 ;  /* 0xff800000279f7808 */ /* 0x000fe40005800000 */
[----:B------:R-:W-:Y:S02]  /*1c460*/  ISETP.GE.AND P3, PT, R27, R50, PT ;  /* 0x000000321b00720c */ /* 0x000fe40003f66270 */
[----:B------:R-:W-:Y:S02]  /*1c470*/  FSEL R143, R12, -INF , !P5 ;  /* 0xff8000000c8f7808 */ /* 0x000fe40006800000 */
[----:B------:R-:W-:Y:S02]  /*1c480*/  FSEL R146, R14, -INF , !P4 ;  /* 0xff8000000e927808 */ /* 0x000fe40006000000 */
[----:B------:R-:W-:-:S02]  /*1c490*/  ISETP.GE.AND P5, PT, R17, R2, PT ;  /* 0x000000021100720c */ /* 0x000fc40003fa6270 */
[-C--:B------:R-:W-:Y:S02]  /*1c4a0*/  ISETP.GE.AND P4, PT, R17, R50.reuse, PT ;  /* 0x000000321100720c */ /* 0x080fe40003f86270 */
[----:B------:R-:W-:Y:S02]  /*1c4b0*/  FSEL R144, R13, -INF , !P6 ;  /* 0xff8000000d907808 */ /* 0x000fe40007000000 */
[C---:B------:R-:W-:Y:S02]  /*1c4c0*/  IADD3 R17, R191.reuse, 0x69, RZ ;  /* 0x00000069bf117810 */ /* 0x040fe40007ffe0ff */
[----:B------:R-:W-:Y:S02]  /*1c4d0*/  IADD3 R13, R191, 0x70, RZ ;  /* 0x00000070bf0d7810 */ /* 0x000fe40007ffe0ff */
[----:B------:R-:W-:Y:S02]  /*1c4e0*/  FSEL R150, R19, -INF , !P3 ;  /* 0xff80000013967808 */ /* 0x000fe40005800000 */
[----:B------:R-:W-:-:S02]  /*1c4f0*/  ISETP.GE.AND P3, PT, R21, R50, PT ;  /* 0x000000321500720c */ /* 0x000fc40003f66270 */
[----:B------:R-:W-:Y:S02]  /*1c500*/  FSEL R142, R8, -INF , !P5 ;  /* 0xff800000088e7808 */ /* 0x000fe40006800000 */
[----:B------:R-:W-:Y:S02]  /*1c510*/  FSEL R145, R10, -INF , !P4 ;  /* 0xff8000000a917808 */ /* 0x000fe40006000000 */
[-C--:B------:R-:W-:Y:S02]  /*1c520*/  ISETP.GE.AND P6, PT, R17, R2.reuse, PT ;  /* 0x000000021100720c */ /* 0x080fe40003fc6270 */
[C---:B------:R-:W-:Y:S02]  /*1c530*/  ISETP.GE.AND P5, PT, R13.reuse, R2, PT ;  /* 0x000000020d00720c */ /* 0x040fe40003fa6270 */
[----:B------:R-:W-:Y:S02]  /*1c540*/  ISETP.GE.AND P4, PT, R13, R50, PT ;  /* 0x000000320d00720c */ /* 0x000fe40003f86270 */
[----:B------:R-:W-:-:S02]  /*1c550*/  IADD3 R13, R191, 0x71, RZ ;  /* 0x00000071bf0d7810 */ /* 0x000fc40007ffe0ff */
[----:B------:R-:W-:Y:S02]  /*1c560*/  FSEL R147, R15, -INF , !P3 ;  /* 0xff8000000f937808 */ /* 0x000fe40005800000 */
[----:B------:R-:W-:Y:S02]  /*1c570*/  ISETP.GE.AND P3, PT, R17, R50, PT ;  /* 0x000000321100720c */ /* 0x000fe40003f66270 */
[----:B------:R-:W-:Y:S02]  /*1c580*/  FSEL R140, R9, -INF , !P6 ;  /* 0xff800000098c7808 */ /* 0x000fe40007000000 */
[----:B------:R-:W-:Y:S02]  /*1c590*/  IADD3 R9, R191, 0x1, RZ ;  /* 0x00000001bf097810 */ /* 0x000fe40007ffe0ff */
[----:B------:R-:W-:Y:S02]  /*1c5a0*/  ISETP.GE.AND P6, PT, R13, R2, PT ;  /* 0x000000020d00720c */ /* 0x000fe40003fc6270 */
[----:B------:R-:W-:-:S02]  /*1c5b0*/  FSEL R139, R11, -INF , !P3 ;  /* 0xff8000000b8b7808 */ /* 0x000fc40005800000 */
[----:B------:R-:W-:Y:S02]  /*1c5c0*/  FSEL R55, R4, -INF , !P5 ;  /* 0xff80000004377808 */ /* 0x000fe40006800000 */
[----:B------:R-:W-:Y:S02]  /*1c5d0*/  ISETP.GE.AND P3, PT, R13, R50, PT ;  /* 0x000000320d00720c */ /* 0x000fe40003f66270 */
[----:B------:R-:W-:Y:S02]  /*1c5e0*/  ISETP.GE.AND P5, PT, R9, R2, PT ;  /* 0x000000020900720c */ /* 0x000fe40003fa6270 */
[----:B------:R-:W-:Y:S02]  /*1c5f0*/  FSEL R56, R5, -INF , !P6 ;  /* 0xff80000005387808 */ /* 0x000fe40007000000 */
[----:B------:R-:W-:Y:S02]  /*1c600*/  IADD3 R5, R191, 0x78, RZ ;  /* 0x00000078bf057810 */ /* 0x000fe40007ffe0ff */
[----:B------:R-:W-:Y:S01]  /*1c610*/  FSEL R63, R6, -INF , !P4 ;  /* 0xff800000063f7808 */ /* 0x000fe20006000000 */
[----:B------:R-:W-:Y:S01]  /*1c620*/  IMAD.U32 R6, RZ, RZ, UR4 ;  /* 0x00000004ff067e24 */ /* 0x000fe2000f8e00ff */
[----:B------:R-:W-:-:S02]  /*1c630*/  ISETP.GE.AND P4, PT, R9, R50, PT ;  /* 0x000000320900720c */ /* 0x000fc40003f86270 */
[----:B------:R-:W-:Y:S01]  /*1c640*/  FSEL R61, R7, -INF , !P3 ;  /* 0xff800000073d7808 */ /* 0x000fe20005800000 */
[----:B------:R-:W-:Y:S01]  /*1c650*/  IMAD.U32 R7, RZ, RZ, UR5 ;  /* 0x00000005ff077e24 */ /* 0x000fe2000f8e00ff */
[----:B------:R-:W-:Y:S01]  /*1c660*/  FSEL R65, R65, -INF , !P5 ;  /* 0xff80000041417808 */ /* 0x000fe20006800000 */
[----:B------:R-:W-:Y:S01]  /*1c670*/  ULDC.64 UR4, c[0x0][0x118] ;  /* 0x0000460000047ab9 */ /* 0x000fe20000000a00 */
[C---:B------:R-:W-:Y:S02]  /*1c680*/  ISETP.GE.AND P3, PT, R191.reuse, R2, PT ;  /* 0x00000002bf00720c */ /* 0x040fe40003f66270 */
[----:B------:R-:W-:Y:S02]  /*1c690*/  ISETP.GE.AND P5, PT, R191, R50, PT ;  /* 0x00000032bf00720c */ /* 0x000fe40003fa6270 */
[----:B------:R-:W-:Y:S02]  /*1c6a0*/  ISETP.GE.AND P6, PT, R5, R2, PT ;  /* 0x000000020500720c */ /* 0x000fe40003fc6270 */
[----:B------:R-:W-:-:S02]  /*1c6b0*/  IADD3 R191, R191, 0x79, RZ ;  /* 0x00000079bfbf7810 */ /* 0x000fc40007ffe0ff */
[----:B------:R-:W-:Y:S02]  /*1c6c0*/  FSEL R67, R67, -INF , !P4 ;  /* 0xff80000043437808 */ /* 0x000fe40006000000 */
[----:B------:R-:W-:Y:S02]  /*1c6d0*/  ISETP.GE.AND P4, PT, R5, R50, PT ;  /* 0x000000320500720c */ /* 0x000fe40003f86270 */
[----:B------:R-:W-:Y:S02]  /*1c6e0*/  FSEL R46, R172, -INF , !P6 ;  /* 0xff800000ac2e7808 */ /* 0x000fe40007000000 */
[----:B------:R-:W-:Y:S02]  /*1c6f0*/  FSEL R5, R64, -INF , !P3 ;  /* 0xff80000040057808 */ /* 0x000fe40005800000 */
[C---:B------:R-:W-:Y:S02]  /*1c700*/  ISETP.GE.AND P6, PT, R191.reuse, R2, PT ;  /* 0x00000002bf00720c */ /* 0x040fe40003fc6270 */
[----:B------:R-:W-:-:S02]  /*1c710*/  ISETP.GE.AND P3, PT, R191, R50, PT ;  /* 0x00000032bf00720c */ /* 0x000fc40003f66270 */
[----:B------:R-:W-:Y:S02]  /*1c720*/  FSEL R66, R66, -INF , !P5 ;  /* 0xff80000042427808 */ /* 0x000fe40006800000 */
[----:B------:R-:W-:Y:S02]  /*1c730*/  FSEL R59, R174, -INF , !P4 ;  /* 0xff800000ae3b7808 */ /* 0x000fe40006000000 */
[----:B------:R-:W-:Y:S02]  /*1c740*/  FSEL R54, R173, -INF , !P6 ;  /* 0xff800000ad367808 */ /* 0x000fe40007000000 */
[----:B------:R-:W-:Y:S01]  /*1c750*/  FSEL R45, R175, -INF , !P3 ;  /* 0xff800000af2d7808 */ /* 0x000fe20005800000 */
[----:B------:R-:W-:Y:S05]  /*1c760*/  @!P2 BRA `(.L_x_1110) ;  /* 0x00000c700000a947 */ /* 0x000fea0003800000 */
[----:B------:R-:W-:Y:S01]  /*1c770*/  BSSY B0, `(.L_x_1111) ;  /* 0x0000043000007945 */ /* 0x000fe20003800000 */
[----:B------:R-:W-:Y:S05]  /*1c780*/  @!P0 BRA `(.L_x_1112) ;  /* 0x000003e000008947 */ /* 0x000fea0003800000 */
[----:B------:R-:W2:Y:S01]  /*1c790*/  LD.E R15, [R6.64+0x170] ;  /* 0x00017004060f7980 */ /* 0x000ea2000c101900 */
[----:B------:R-:W-:-:S05]  /*1c7a0*/  IMAD.SHL.U32 R2, R238, 0x80, RZ ;  /* 0x00000080ee027824 */ /* 0x000fca00078e00ff */
[C---:B------:R-:W-:Y:S02]  /*1c7b0*/  IADD3 R12, R2.reuse, -0x80, RZ ;  /* 0xffffff80020c7810 */ /* 0x040fe40007ffe0ff */
[----:B------:R-:W-:Y:S02]  /*1c7c0*/  IABS R8, R2 ;  /* 0x0000000200087213 */ /* 0x000fe40000000000 */
[----:B------:R-:W-:Y:S02]  /*1c7d0*/  IABS R4, R12 ;  /* 0x0000000c00047213 */ /* 0x000fe40000000000 */
[-C--:B--2---:R-:W-:Y:S02]  /*1c7e0*/  IABS R10, R15.reuse ;  /* 0x0000000f000a7213 */ /* 0x084fe40000000000 */
[-C--:B------:R-:W-:Y:S02]  /*1c7f0*/  IABS R9, R15.reuse ;  /* 0x0000000f00097213 */ /* 0x080fe40000000000 */
[----:B------:R-:W1:Y:S01]  /*1c800*/  I2F.RP R13, R10 ;  /* 0x0000000a000d7306 */ /* 0x000e620000209400 */
[----:B------:R-:W-:-:S02]  /*1c810*/  LOP3.LUT R2, R2, R15, RZ, 0x3c, !PT ;  /* 0x0000000f02027212 */ /* 0x000fc400078e3cff */
[----:B------:R-:W-:Y:S02]  /*1c820*/  IADD3 R9, RZ, -R9, RZ ;  /* 0x80000009ff097210 */ /* 0x000fe40007ffe0ff */
[----:B------:R-:W-:Y:S02]  /*1c830*/  LOP3.LUT R12, R12, R15, RZ, 0x3c, !PT ;  /* 0x0000000f0c0c7212 */ /* 0x000fe400078e3cff */
[----:B------:R-:W-:Y:S02]  /*1c840*/  ISETP.GE.AND P3, PT, R2, RZ, PT ;  /* 0x000000ff0200720c */ /* 0x000fe40003f66270 */
[----:B------:R-:W-:Y:S01]  /*1c850*/  ISETP.GE.AND P0, PT, R12, RZ, PT ;  /* 0x000000ff0c00720c */ /* 0x000fe20003f06270 */
        /* <DEDUP_REMOVED lines=9> */
[-C--:B------:R-:W-:Y:S02]  /*1c8f0*/  IMAD R17, R13, R9.reuse, R8 ;  /* 0x000000090d117224 */ /* 0x080fe400078e0208 */
[----:B------:R-:W-:-:S03]  /*1c900*/  IMAD R9, R11, R9, R4 ;  /* 0x000000090b097224 */ /* 0x000fc600078e0204 */
[C---:B------:R-:W-:Y:S02]  /*1c910*/  ISETP.GT.U32.AND P4, PT, R10.reuse, R17, PT ;  /* 0x000000110a00720c */ /* 0x040fe40003f84070 */
[----:B------:R-:W-:-:S11]  /*1c920*/  ISETP.GT.U32.AND P2, PT, R10, R9, PT ;  /* 0x000000090a00720c */ /* 0x000fd60003f44070 */
[--C-:B------:R-:W-:Y:S01]  /*1c930*/  @!P4 IMAD.IADD R17, R17, 0x1, -R10.reuse ;  /* 0x000000011111c824 */ /* 0x100fe200078e0a0a */
[----:B------:R-:W-:Y:S01]  /*1c940*/  @!P4 IADD3 R13, R13, 0x1, RZ ;  /* 0x000000010d0dc810 */ /* 0x000fe20007ffe0ff */
[----:B------:R-:W-:Y:S01]  /*1c950*/  @!P2 IMAD.IADD R9, R9, 0x1, -R10 ;  /* 0x000000010909a824 */ /* 0x000fe200078e0a0a */
[----:B------:R-:W-:Y:S02]  /*1c960*/  @!P2 IADD3 R11, R11, 0x1, RZ ;  /* 0x000000010b0ba810 */ /* 0x000fe40007ffe0ff */
[-C--:B------:R-:W-:Y:S02]  /*1c970*/  ISETP.GE.U32.AND P6, PT, R17, R10.reuse, PT ;  /* 0x0000000a1100720c */ /* 0x080fe40003fc6070 */
[----:B------:R-:W-:Y:S01]  /*1c980*/  ISETP.GE.U32.AND P5, PT, R9, R10, PT ;  /* 0x0000000a0900720c */ /* 0x000fe20003fa6070 */
[----:B------:R-:W2:Y:S01]  /*1c990*/  LD.E.64 R16, [R6.64+0x20] ;  /* 0x0000200406107980 */ /* 0x000ea2000c101b00 */
[----:B------:R-:W-:Y:S02]  /*1c9a0*/  ISETP.NE.AND P2, PT, R15, RZ, PT ;  /* 0x000000ff0f00720c */ /* 0x000fe40003f45270 */
[----:B------:R-:W-:-:S07]  /*1c9b0*/  LOP3.LUT R9, RZ, R15, RZ, 0x33, !PT ;  /* 0x0000000fff097212 */ /* 0x000fce00078e33ff */
[----:B------:R-:W-:Y:S02]  /*1c9c0*/  @P6 IADD3 R13, R13, 0x1, RZ ;  /* 0x000000010d0d6810 */ /* 0x000fe40007ffe0ff */
[----:B------:R-:W-:-:S03]  /*1c9d0*/  @P5 IADD3 R11, R11, 0x1, RZ ;  /* 0x000000010b0b5810 */ /* 0x000fc60007ffe0ff */
[----:B------:R-:W-:Y:S01]  /*1c9e0*/  @!P3 IMAD.MOV R13, RZ, RZ, -R13 ;  /* 0x000000ffff0db224 */ /* 0x000fe200078e0a0d */
[----:B------:R-:W-:-:S04]  /*1c9f0*/  MOV R4, R11 ;  /* 0x0000000b00047202 */ /* 0x000fc80000000f00 */
[----:B------:R-:W-:Y:S01]  /*1ca00*/  SEL R11, R9, R13, !P2 ;  /* 0x0000000d090b7207 */ /* 0x000fe20005000000 */
[----:B------:R-:W-:Y:S01]  /*1ca10*/  @!P0 IMAD.MOV R4, RZ, RZ, -R4 ;  /* 0x000000ffff048224 */ /* 0x000fe200078e0a04 */
[----:B------:R-:W3:Y:S03]  /*1ca20*/  LD.E.64 R12, [R6.64+0x38] ;  /* 0x00003804060c7980 */ /* 0x000ee6000c101b00 */
[----:B------:R-:W-:Y:S01]  /*1ca30*/  IMAD.WIDE R20, R11, 0x4, R236 ;  /* 0x000000040b147825 */ /* 0x000fe200078e02ec */
[----:B------:R-:W-:-:S04]  /*1ca40*/  SEL R4, R9, R4, !P2 ;  /* 0x0000000409047207 */ /* 0x000fc80005000000 */
[----:B------:R-:W4:Y:S01]  /*1ca50*/  LD.E R9, [R20.64] ;  /* 0x0000000414097980 */ /* 0x000f22000c101900 */
[----:B------:R-:W-:-:S05]  /*1ca60*/  IMAD.WIDE R18, R4, 0x4, R236 ;  /* 0x0000000404127825 */ /* 0x000fca00078e02ec */
[----:B------:R-:W4:Y:S01]  /*1ca70*/  LD.E R2, [R18.64] ;  /* 0x0000000412027980 */ /* 0x000f22000c101900 */
[----:B------:R-:W-:-:S05]  /*1ca80*/  IADD3 R4, R11, -R4, RZ ;  /* 0x800000040b047210 */ /* 0x000fca0007ffe0ff */
[----:B------:R-:W-:-:S05]  /*1ca90*/  IMAD R15, R15, R4, -0x80 ;  /* 0xffffff800f0f7424 */ /* 0x000fca00078e0204 */
[----:B------:R-:W-:Y:S01]  /*1caa0*/  SHF.R.S32.HI R11, RZ, 0x1f, R15 ;  /* 0x0000001fff0b7819 */ /* 0x000fe2000001140f */
[-C--:B---3--:R-:W-:Y:S02]  /*1cab0*/  IMAD R4, R13, R15.reuse, RZ ;  /* 0x0000000f0d047224 */ /* 0x088fe400078e02ff */
[----:B------:R-:W-:-:S04]  /*1cac0*/  IMAD.WIDE.U32 R14, R12, R15, RZ ;  /* 0x0000000f0c0e7225 */ /* 0x000fc800078e00ff */
[----:B------:R-:W-:Y:S02]  /*1cad0*/  IMAD R4, R12, R11, R4 ;  /* 0x0000000b0c047224 */ /* 0x000fe400078e0204 */
[----:B----4-:R-:W-:Y:S02]  /*1cae0*/  IMAD.IADD R9, R2, 0x1, -R9 ;  /* 0x0000000102097824 */ /* 0x010fe400078e0a09 */
[----:B------:R-:W-:Y:S02]  /*1caf0*/  IMAD.IADD R15, R15, 0x1, R4 ;  /* 0x000000010f0f7824 */ /* 0x000fe400078e0204 */
[----:B--2---:R-:W-:Y:S01]  /*1cb00*/  IMAD R11, R17, R9, RZ ;  /* 0x00000009110b7224 */ /* 0x004fe200078e02ff */
[----:B------:R-:W-:Y:S01]  /*1cb10*/  SHF.R.S32.HI R2, RZ, 0x1f, R9 ;  /* 0x0000001fff027819 */ /* 0x000fe20000011409 */
[----:B------:R-:W-:-:S04]  /*1cb20*/  IMAD.WIDE.U32 R14, R9, R16, R14 ;  /* 0x00000010090e7225 */ /* 0x000fc800078e000e */
[----:B------:R-:W-:Y:S02]  /*1cb30*/  IMAD R11, R16, R2, R11 ;  /* 0x00000002100b7224 */ /* 0x000fe400078e020b */
[----:B------:R-:W-:-:S03]  /*1cb40*/  IMAD.MOV.U32 R2, RZ, RZ, R14 ;  /* 0x000000ffff027224 */ /* 0x000fc600078e000e */
[----:B------:R-:W-:Y:S01]  /*1cb50*/  IADD3 R11, R15, R11, RZ ;  /* 0x0000000b0f0b7210 */ /* 0x000fe20007ffe0ff */
[----:B------:R-:W-:Y:S05]  /*1cb60*/  BRA `(.L_x_1113) ;  /* 0x0000003000007947 */ /* 0x000fea0003800000 */
.L_x_1112:
[----:B------:R-:W2:Y:S02]  /*1cb70*/  LD.E R2, [R6.64+0x38] ;  /* 0x0000380406027980 */ /* 0x000ea4000c101900 */
[----:B--2---:R-:W-:-:S04]  /*1cb80*/  LEA R2, -R2, RZ, 0x7 ;  /* 0x000000ff02027211 */ /* 0x004fc800078e39ff */
[----:B------:R-:W-:Y:S02]  /*1cb90*/  SHF.R.S32.HI R11, RZ, 0x1f, R2 ;  /* 0x0000001fff0b7819 */ /* 0x000fe40000011402 */
.L_x_1113:
[----:B------:R-:W-:Y:S05]  /*1cba0*/  BSYNC B0 ;  /* 0x0000000000007941 */ /* 0x000fea0003800000 */
.L_x_1111:
[----:B------:R-:W-:Y:S02]  /*1cbb0*/  LOP3.LUT R4, R239, 0x1, RZ, 0xc0, !PT ;  /* 0x00000001ef047812 */ /* 0x000fe400078ec0ff */
[----:B------:R-:W-:Y:S02]  /*1cbc0*/  @P1 IADD3 R9, P0, R2, R225, RZ ;  /* 0x000000e102091210 */ /* 0x000fe40007f1e0ff */
[----:B------:R-:W-:Y:S02]  /*1cbd0*/  ISETP.NE.U32.AND P2, PT, R4, 0x1, PT ;  /* 0x000000010400780c */ /* 0x000fe40003f45070 */
[CC--:B------:R-:W-:Y:S01]  /*1cbe0*/  LEA R24, P3, R2.reuse, R228.reuse, 0x1 ;  /* 0x000000e402187211 */ /* 0x0c0fe200078608ff */
[----:B------:R-:W-:Y:S01]  /*1cbf0*/  @P1 IMAD.X R4, R11, 0x1, R226, P0 ;  /* 0x000000010b041824 */ /* 0x000fe200000e06e2 */
[----:B------:R-:W-:Y:S02]  /*1cc00*/  @P1 LEA R16, P0, R9, R228, 0x1 ;  /* 0x000000e409101211 */ /* 0x000fe400078008ff */
[----:B------:R-:W-:-:S02]  /*1cc10*/  LEA.HI.X R25, R2, R227, R11, 0x1, P3 ;  /* 0x000000e302197211 */ /* 0x000fc400018f0c0b */
[----:B------:R-:W-:Y:S02]  /*1cc20*/  @P1 LEA.HI.X R17, R9, R227, R4, 0x1, P0 ;  /* 0x000000e309111211 */ /* 0x000fe400000f0c04 */
[----:B------:R-:W-:-:S03]  /*1cc30*/  IADD3 R9, P3, P0, R225, R225, R2 ;  /* 0x000000e1e1097210 */ /* 0x000fc6000787e002 */
[-C--:B------:R-:W-:Y:S01]  /*1cc40*/  @!P2 IADD3 R13, P4, R2, R225.reuse, RZ ;  /* 0x000000e1020da210 */ /* 0x080fe20007f9e0ff */
[----:B------:R-:W-:Y:S01]  /*1cc50*/  @!PT LDS RZ, [RZ] ;  /* 0x00000000fffff984 */ /* 0x000fe20000000800 */
[----:B------:R-:W-:Y:S01]  /*1cc60*/  @!PT LDS RZ, [RZ] ;  /* 0x00000000fffff984 */ /* 0x000fe20000000800 */
[----:B------:R-:W-:Y:S01]  /*1cc70*/  @!PT LDS RZ, [RZ] ;  /* 0x00000000fffff984 */ /* 0x000fe20000000800 */
[----:B------:R1:W-:Y:S01]  /*1cc80*/  @!P2 LDGSTS.E.BYPASS.LTC128B.128 [R235+0x4000], [R24.64] ;  /* 0x0400000018ebafae */ /* 0x0003e2000b901d44 */
[----:B------:R-:W-:Y:S02]  /*1cc90*/  IADD3.X R4, R226, R226, R11, P3, P0 ;  /* 0x000000e2e2047210 */ /* 0x000fe40001fe040b */
[-C--:B------:R-:W-:Y:S01]  /*1cca0*/  @P1 LEA R14, P0, R9, R228.reuse, 0x1 ;  /* 0x000000e4090e1211 */ /* 0x080fe200078008ff */
[----:B------:R-:W-:Y:S01]  /*1ccb0*/  @!P2 IMAD.X R2, R11, 0x1, R226, P4 ;  /* 0x000000010b02a824 */ /* 0x000fe200020e06e2 */
[CC--:B------:R-:W-:Y:S01]  /*1ccc0*/  @!P2 LEA R20, P4, R9.reuse, R228.reuse, 0x1 ;  /* 0x000000e40914a211 */ /* 0x0c0fe200078808ff */
[----:B------:R1:W-:Y:S01]  /*1ccd0*/  @P2 STS.128 [R235+0x4000], RZ ;  /* 0x004000ffeb002388 */ /* 0x0003e20000000c00 */
[C---:B------:R-:W-:Y:S02]  /*1cce0*/  IADD3 R11, P3, R9.reuse, R225, RZ ;  /* 0x000000e1090b7210 */ /* 0x040fe40007f7e0ff */
[CCC-:B------:R-:W-:Y:S01]  /*1ccf0*/  @P1 LEA.HI.X R15, R9.reuse, R227.reuse, R4.reuse, 0x1, P0 ;  /* 0x000000e3090f1211 */ /* 0x1c0fe200000f0c04 */
[----:B------:R-:W-:Y:S01]  /*1cd00*/  @!PT LDS RZ, [RZ] ;  /* 0x00000000fffff984 */ /* 0x000fe20000000800 */
[----:B------:R-:W-:Y:S01]  /*1cd10*/  @!PT LDS RZ, [RZ] ;  /* 0x00000000fffff984 */ /* 0x000fe20000000800 */
[----:B------:R-:W-:Y:S01]  /*1cd20*/  @!PT LDS RZ, [RZ] ;  /* 0x00000000fffff984 */ /* 0x000fe20000000800 */
[----:B------:R1:W-:Y:S01]  /*1cd30*/  @P1 LDGSTS.E.BYPASS.LTC128B.128 [R235+0x8000], [R24.64+0x80] ;  /* 0x0800008018eb1fae */ /* 0x0003e2000b901d44 */
[----:B------:R-:W-:Y:S01]  /*1cd40*/  @!P2 LEA.HI.X R21, R9, R227, R4, 0x1, P4 ;  /* 0x000000e30915a211 */ /* 0x000fe200020f0c04 */
[----:B------:R-:W-:Y:S01]  /*1cd50*/  IMAD.X R4, R4, 0x1, R226, P3 ;  /* 0x0000000104047824 */ /* 0x000fe200018e06e2 */
[-C--:B------:R-:W-:Y:S01]  /*1cd60*/  @!P2 LEA R22, P5, R13, R228.reuse, 0x1 ;  /* 0x000000e40d16a211 */ /* 0x080fe200078a08ff */
[----:B------:R1:W-:Y:S01]  /*1cd70*/  @!P1 STS.128 [R235+0x8000], RZ ;  /* 0x008000ffeb009388 */ /* 0x0003e20000000c00 */
[----:B------:R-:W-:-:S02]  /*1cd80*/  @!P2 LEA R18, P4, R11, R228, 0x1 ;  /* 0x000000e40b12a211 */ /* 0x000fc400078808ff */
[CC--:B------:R-:W-:Y:S02]  /*1cd90*/  @P1 LEA R12, P0, R11.reuse, R228.reuse, 0x1 ;  /* 0x000000e40b0c1211 */ /* 0x0c0fe400078008ff */
[----:B------:R-:W-:Y:S02]  /*1cda0*/  IADD3 R9, P3, R11, R225, RZ ;  /* 0x000000e10b097210 */ /* 0x000fe40007f7e0ff */
[-C--:B------:R-:W-:Y:S02]  /*1cdb0*/  @!P2 LEA.HI.X R23, R13, R227.reuse, R2, 0x1, P5 ;  /* 0x000000e30d17a211 */ /* 0x080fe400028f0c02 */
[CCC-:B------:R-:W-:Y:S02]  /*1cdc0*/  @!P2 LEA.HI.X R19, R11.reuse, R227.reuse, R4.reuse, 0x1, P4 ;  /* 0x000000e30b13a211 */ /* 0x1c0fe400020f0c04 */
[----:B------:R-:W-:Y:S01]  /*1cdd0*/  @P1 LEA.HI.X R13, R11, R227, R4, 0x1, P0 ;  /* 0x000000e30b0d1211 */ /* 0x000fe200000f0c04 */
[----:B------:R-:W-:Y:S01]  /*1cde0*/  IMAD.X R4, R4, 0x1, R226, P3 ;  /* 0x0000000104047824 */ /* 0x000fe200018e06e2 */
[CC--:B------:R-:W-:Y:S01]  /*1cdf0*/  @!P2 LEA R28, P4, R9.reuse, R228.reuse, 0x1 ;  /* 0x000000e4091ca211 */ /* 0x0c0fe200078808ff */
[----:B------:R-:W-:Y:S01]  /*1ce00*/  @!PT LDS RZ, [RZ] ;  /* 0x00000000fffff984 */ /* 0x000fe20000000800 */
[----:B------:R-:W-:Y:S01]  /*1ce10*/  @!PT LDS RZ, [RZ] ;  /* 0x00000000fffff984 */ /* 0x000fe20000000800 */
[----:B------:R-:W-:Y:S01]  /*1ce20*/  @!PT LDS RZ, [RZ] ;  /* 0x00000000fffff984 */ /* 0x000fe20000000800 */
[----:B------:R1:W-:Y:S01]  /*1ce30*/  @!P2 LDGSTS.E.BYPASS.LTC128B.128 [R235+0x4800], [R22.64] ;  /* 0x0480000016ebafae */ /* 0x0003e2000b901d44 */
[----:B------:R-:W-:-:S02]  /*1ce40*/  @P1 LEA R26, P0, R9, R228, 0x1 ;  /* 0x000000e4091a1211 */ /* 0x000fc400078008ff */
[C---:B------:R-:W-:Y:S01]  /*1ce50*/  IADD3 R11, P3, R9.reuse, R225, RZ ;  /* 0x000000e1090b7210 */ /* 0x040fe20007f7e0ff */
[----:B------:R1:W-:Y:S01]  /*1ce60*/  @P2 STS.128 [R235+0x4800], RZ ;  /* 0x004800ffeb002388 */ /* 0x0003e20000000c00 */
[CCC-:B------:R-:W-:Y:S02]  /*1ce70*/  @!P2 LEA.HI.X R29, R9.reuse, R227.reuse, R4.reuse, 0x1, P4 ;  /* 0x000000e3091da211 */ /* 0x1c0fe400020f0c04 */
[----:B------:R-:W-:Y:S01]  /*1ce80*/  @P1 LEA.HI.X R27, R9, R227, R4, 0x1, P0 ;  /* 0x000000e3091b1211 */ /* 0x000fe200000f0c04 */
[----:B------:R-:W-:Y:S01]  /*1ce90*/  IMAD.X R4, R4, 0x1, R226, P3 ;  /* 0x0000000104047824 */ /* 0x000fe200018e06e2 */
[CC--:B------:R-:W-:Y:S01]  /*1cea0*/  @!P2 LEA R30, P4, R11.reuse, R228.reuse, 0x1 ;  /* 0x000000e40b1ea211 */ /* 0x0c0fe200078808ff */
[----:B------:R-:W-:Y:S01]  /*1ceb0*/  @!PT LDS RZ, [RZ] ;  /* 0x00000000fffff984 */ /* 0x000fe20000000800 */
[----:B------:R-:W-:Y:S01]  /*1cec0*/  @!PT LDS RZ, [RZ] ;  /* 0x00000000fffff984 */ /* 0x000fe20000000800 */
[----:B------:R-:W-:Y:S01]  /*1ced0*/  @!PT LDS RZ, [RZ] ;  /* 0x00000000fffff984 */ /* 0x000fe20000000800 */
[----:B------:R1:W-:Y:S01]  /*1cee0*/  @P1 LDGSTS.E.BYPASS.LTC128B.128 [R235+0x8800], [R16.64+0x80] ;  /* 0x0880008010eb1fae */ /* 0x0003e2000b901d44 */
[C---:B------:R-:W-:Y:S02]  /*1cef0*/  @P1 LEA R10, P0, R11.reuse, R228, 0x1 ;  /* 0x000000e40b0a1211 */ /* 0x040fe400078008ff */
[C---:B------:R-:W-:Y:S01]  /*1cf00*/  IADD3 R9, P3, R11.reuse, R225, RZ ;  /* 0x000000e10b097210 */ /* 0x040fe20007f7e0ff */
[----:B------:R1:W-:Y:S01]  /*1cf10*/  @!P1 STS.128 [R235+0x8800], RZ ;  /* 0x008800ffeb009388 */ /* 0x0003e20000000c00 */
[----:B------:R-:W-:-:S02]  /*1cf20*/  @!P2 LEA.HI.X R31, R11, R227, R4, 0x1, P4 ;  /* 0x000000e30b1fa211 */ /* 0x000fc400020f0c04 */
[----:B------:R-:W-:Y:S01]  /*1cf30*/  @P1 LEA.HI.X R11, R11, R227, R4, 0x1, P0 ;  /* 0x000000e30b0b1211 */ /* 0x000fe200000f0c04 */
[----:B------:R-:W-:Y:S01]  /*1cf40*/  @!PT LDS RZ, [RZ] ;  /* 0x00000000fffff984 */ /* 0x000fe20000000800 */
[----:B------:R-:W-:Y:S01]  /*1cf50*/  @!PT LDS RZ, [RZ] ;  /* 0x00000000fffff984 */ /* 0x000fe20000000800 */
[----:B------:R-:W-:Y:S01]  /*1cf60*/  @!PT LDS RZ, [RZ] ;  /* 0x00000000fffff984 */ /* 0x000fe20000000800 */
[----:B------:R1:W-:Y:S01]  /*1cf70*/  @!P2 LDGSTS.E.BYPASS.LTC128B.128 [R235+0x5000], [R20.64] ;  /* 0x0500000014ebafae */ /* 0x0003e2000b901d44 */
[----:B------:R-:W-:Y:S01]  /*1cf80*/  IMAD.X R4, R4, 0x1, R226, P3 ;  /* 0x0000000104047824 */ /* 0x000fe200018e06e2 */
[CC--:B------:R-:W-:Y:S02]  /*1cf90*/  @!P2 LEA R32, P4, R9.reuse, R228.reuse, 0x1 ;  /* 0x000000e40920a211 */ /* 0x0c0fe400078808ff */
[----:B------:R1:W-:Y:S01]  /*1cfa0*/  @P2 STS.128 [R235+0x5000], RZ ;  /* 0x005000ffeb002388 */ /* 0x0003e20000000c00 */
[C---:B------:R-:W-:Y:S02]  /*1cfb0*/  @P1 LEA R8, P0, R9.reuse, R228, 0x1 ;  /* 0x000000e409081211 */ /* 0x040fe400078008ff */
[C---:B------:R-:W-:Y:S01]  /*1cfc0*/  IADD3 R2, P3, R9.reuse, R225, RZ ;  /* 0x000000e109027210 */ /* 0x040fe20007f7e0ff */
[----:B------:R-:W-:Y:S01]  /*1cfd0*/  @!PT LDS RZ, [RZ] ;  /* 0x00000000fffff984 */ /* 0x000fe20000000800 */
[----:B------:R-:W-:Y:S01]  /*1cfe0*/  @!PT LDS RZ, [RZ] ;  /* 0x00000000fffff984 */ /* 0x000fe20000000800 */
[----:B------:R-:W-:Y:S01]  /*1cff0*/  @!PT LDS RZ, [RZ] ;  /* 0x00000000fffff984 */ /* 0x000fe20000000800 */
[----:B------:R1:W-:Y:S01]  /*1d000*/  @P1 LDGSTS.E.BYPASS.LTC128B.128 [R235+0x9000], [R14.64+0x80] ;  /* 0x090000800eeb1fae */ /* 0x0003e2000b901d44 */
[----:B------:R-:W-:-:S02]  /*1d010*/  @!P2 LEA.HI.X R33, R9, R227, R4, 0x1, P4 ;  /* 0x000000e30921a211 */ /* 0x000fc400020f0c04 */
[-C--:B------:R-:W-:Y:S01]  /*1d020*/  @P1 LEA.HI.X R9, R9, R227.reuse, R4, 0x1, P0 ;  /* 0x000000e309091211 */ /* 0x080fe200000f0c04 */
[----:B------:R1:W-:Y:S01]  /*1d030*/  @!P1 STS.128 [R235+0x9000], RZ ;  /* 0x009000ffeb009388 */ /* 0x0003e20000000c00 */
[----:B------:R-:W-:Y:S01]  /*1d040*/  IMAD.X R4, R4, 0x1, R226, P3 ;  /* 0x0000000104047824 */ /* 0x000fe200018e06e2 */
[CC--:B------:R-:W-:Y:S02]  /*1d050*/  @!P2 LEA R34, P3, R2.reuse, R228.reuse, 0x1 ;  /* 0x000000e40222a211 */ /* 0x0c0fe400078608ff */
[----:B------:R-:W-:Y:S01]  /*1d060*/  @!PT LDS RZ, [RZ] ;  /* 0x00000000fffff984 */ /* 0x000fe20000000800 */
[----:B------:R-:W-:Y:S01]  /*1d070*/  @!PT LDS RZ, [RZ] ;  /* 0x00000000fffff984 */ /* 0x000fe20000000800 */
[----:B------:R-:W-:Y:S01]  /*1d080*/  @!PT LDS RZ, [RZ] ;  /* 0x00000000fffff984 */ /* 0x000fe20000000800 */
[----:B------:R1:W-:Y:S01]  /*1d090*/  @!P2 LDGSTS.E.BYPASS.LTC128B.128 [R235+0x5800], [R18.64] ;  /* 0x0580000012ebafae */ /* 0x0003e2000b901d44 */
[C---:B------:R-:W-:Y:S01]  /*1d0a0*/  @P1 LEA R36, P0, R2.reuse, R228, 0x1 ;  /* 0x000000e402241211 */ /* 0x040fe200078008ff */
[----:B------:R-:W-:Y:S01]  /*1d0b0*/  IMAD.MOV.U32 R228, RZ, RZ, R24 ;  /* 0x000000ffffe47224 */ /* 0x000fe200078e0018 */
[CCC-:B------:R-:W-:Y:S01]  /*1d0c0*/  @!P2 LEA.HI.X R35, R2.reuse, R227.reuse, R4.reuse, 0x1, P3 ;  /* 0x000000e30223a211 */ /* 0x1c0fe200018f0c04 */
[----:B------:R1:W-:Y:S01]  /*1d0d0*/  @P2 STS.128 [R235+0x5800], RZ ;  /* 0x005800ffeb002388 */ /* 0x0003e20000000c00 */
[----:B------:R-:W-:Y:S01]  /*1d0e0*/  @P1 LEA.HI.X R37, R2, R227, R4, 0x1, P0 ;  /* 0x000000e302251211 */ /* 0x000fe200000f0c04 */
[----:B------:R-:W-:-:S02]  /*1d0f0*/  IMAD.MOV.U32 R227, RZ, RZ, R25 ;  /* 0x000000ffffe37224 */ /* 0x000fc400078e0019 */
        /* <DEDUP_REMOVED lines=45> */
[----:B------:R-:W0:Y:S02]  /*1d3d0*/  LDGDEPBAR ;  /* 0x00000000000079af */ /* 0x000e240000000000 */
.L_x_1110:
[----:B------:R-:W-:Y:S05]  /*1d3e0*/  BSYNC B1 ;  /* 0x0000000000017941 */ /* 0x000fea0003800000 */
.L_x_1109:
[----:B------:R2:W3:Y:S01]  /*1d3f0*/  LD.E R47, [R6.64+0xdc] ;  /* 0x0000dc04062f7980 */ /* 0x0004e2000c101900 */
[----:B------:R-:W-:-:S03]  /*1d400*/  FMNMX.FTZ R2, R3, R66, !PT ;  /* 0x0000004203027209 */ /* 0x000fc60007810000 */
[----:B-1----:R-:W-:Y:S01]  /*1d410*/  LDSM.16.MT88.4 R12, [R216+0xc000] ;  /* 0x00c00000d80c783b */ /* 0x002fe20000004200 */
[----:B------:R-:W-:Y:S02]  /*1d420*/  FMNMX.FTZ R9, R67, R2, !PT ;  /* 0x0000000243097209 */ /* 0x000fe40007810000 */
[----:B------:R-:W-:Y:S01]  /*1d430*/  FMNMX.FTZ R2, R132, R5, !PT ;  /* 0x0000000584027209 */ /* 0x000fe20007810000 */
[----:B------:R-:W-:Y:S01]  /*1d440*/  LDSM.16.MT88.4 R16, [R213+0xc000] ;  /* 0x00c00000d510783b */ /* 0x000fe20000004200 */
[----:B------:R-:W-:Y:S02]  /*1d450*/  FMNMX.FTZ R9, R0, R9, !PT ;  /* 0x0000000900097209 */ /* 0x000fe40007810000 */
        /* <DEDUP_REMOVED lines=12> */
[----:B------:R-:W-:-:S04]  /*1d520*/  FMNMX.FTZ R2, R182, R11, !PT ;  /* 0x0000000bb6027209 */ /* 0x000fc80007810000 */
[----:B--2---:R-:W-:-:S04]  /*1d530*/  FMNMX.FTZ R7, R133, R2, !PT ;  /* 0x0000000285077209 */ /* 0x004fc80007810000 */
        /* <DEDUP_REMOVED lines=50> */
[----:B------:R-:W-:-:S05]  /*1d860*/  FMNMX.FTZ R4, R54, R7, !PT ;  /* 0x0000000736047209 */ /* 0x000fca0007810000 */
[----:B------:R-:W2:Y:S01]  /*1d870*/  SHFL.BFLY PT, R7, R4, 0x2, 0x1f ;  /* 0x0c401f0004077f89 */ /* 0x000ea200000e0000 */
[----:B-1----:R-:W-:-:S03]  /*1d880*/  FMNMX.FTZ R2, R9, R2, !PT ;  /* 0x0000000209027209 */ /* 0x002fc60007810000 */
[----:B------:R-:W-:Y:S04]  /*1d890*/  LDSM.16.MT88.4 R8, [R214+0xc000] ;  /* 0x00c00000d608783b */ /* 0x000fe80000004200 */
[----:B------:R-:W1:Y:S01]  /*1d8a0*/  SHFL.BFLY PT, R41, R2, 0x1, 0x1f ;  /* 0x0c201f0002297f89 */ /* 0x000e6200000e0000 */
[----:B--2---:R-:W-:-:S05]  /*1d8b0*/  FMNMX.FTZ R7, R4, R7, !PT ;  /* 0x0000000704077209 */ /* 0x004fca0007810000 */
[----:B------:R-:W2:Y:S01]  /*1d8c0*/  SHFL.BFLY PT, R42, R7, 0x1, 0x1f ;  /* 0x0c201f00072a7f89 */ /* 0x000ea200000e0000 */
[----:B-1----:R-:W-:-:S04]  /*1d8d0*/  FMNMX.FTZ R41, R2, R41, !PT ;  /* 0x0000002902297209 */ /* 0x002fc80007810000 */
[----:B------:R-:W-:-:S04]  /*1d8e0*/  FSETP.NEU.FTZ.AND P0, PT, R41, -INF , PT ;  /* 0xff8000002900780b */ /* 0x000fc80003f1d000 */
[----:B------:R-:W-:-:S05]  /*1d8f0*/  FSEL R4, R41, RZ, P0 ;  /* 0x000000ff29047208 */ /* 0x000fca0000000000 */
[----:B------:R-:W-:Y:S01]  /*1d900*/  FADD.FTZ R4, R3, -R4 ;  /* 0x8000000403047221 */ /* 0x000fe20000010000 */
[----:B--2---:R-:W-:-:S04]  /*1d910*/  FMNMX.FTZ R42, R7, R42, !PT ;  /* 0x0000002a072a7209 */ /* 0x004fc80007810000 */
[----:B------:R-:W-:Y:S01]  /*1d920*/  FSETP.NEU.FTZ.AND P1, PT, R42, -INF , PT ;  /* 0xff8000002a00780b */ /* 0x000fe20003f3d000 */
[C---:B---3--:R-:W-:Y:S02]  /*1d930*/  FMUL.FTZ R58, R47.reuse, R42 ;  /* 0x0000002a2f3a7220 */ /* 0x048fe40000410000 */
[C---:B------:R-:W-:Y:S02]  /*1d940*/  FMUL.FTZ R52, R47.reuse, R41 ;  /* 0x000000292f347220 */ /* 0x040fe40000410000 */
[----:B------:R-:W-:Y:S01]  /*1d950*/  FMUL.FTZ R43, R47, R4 ;  /* 0x000000042f2b7220 */ /* 0x000fe20000410000 */
[----:B------:R-:W-:Y:S02]  /*1d960*/  FSEL R58, R58, RZ, P1 ;  /* 0x000000ff3a3a7208 */ /* 0x000fe40000800000 */
[----:B------:R-:W-:-:S03]  /*1d970*/  FSEL R52, R52, RZ, P0 ;  /* 0x000000ff34347208 */ /* 0x000fc60000000000 */
[-C--:B------:R-:W-:Y:S01]  /*1d980*/  FFMA.FTZ R40, R5, R47.reuse, -R58 ;  /* 0x0000002f05287223 */ /* 0x080fe2000001083a */
[----:B------:R-:W-:Y:S01]  /*1d990*/  FSEL R5, R42, RZ, P1 ;  /* 0x000000ff2a057208 */ /* 0x000fe20000800000 */
[-CC-:B------:R-:W-:Y:S01]  /*1d9a0*/  FFMA.FTZ R33, R0, R47.reuse, -R52.reuse ;  /* 0x0000002f00217223 */ /* 0x180fe20000010834 */
[----:B------:R-:W1:Y:S01]  /*1d9b0*/  MUFU.EX2 R43, R43 ;  /* 0x0000002b002b7308 */ /* 0x000e620000000800 */
[-CC-:B------:R-:W-:Y:S02]  /*1d9c0*/  FFMA.FTZ R32, R66, R47.reuse, -R52.reuse ;  /* 0x0000002f42207223 */ /* 0x180fe40000010834 */
[----:B------:R-:W-:Y:S02]  /*1d9d0*/  FADD.FTZ R4, R132, -R5 ;  /* 0x8000000584047221 */ /* 0x000fe40000010000 */
[-C--:B------:R-:W-:Y:S02]  /*1d9e0*/  FFMA.FTZ R0, R192, R47.reuse, -R52 ;  /* 0x0000002fc0007223 */ /* 0x080fe40000010834 */
[-CC-:B------:R-:W-:Y:S01]  /*1d9f0*/  FFMA.FTZ R35, R65, R47.reuse, -R58.reuse ;  /* 0x0000002f41237223 */ /* 0x180fe2000001083a */
[----:B------:R-:W-:Y:S01]  /*1da00*/  MUFU.EX2 R32, R32 ;  /* 0x0000002000207308 */ /* 0x000fe20000000800 */
[----:B------:R-:W-:-:S02]  /*1da10*/  FFMA.FTZ R34, R189, R47, -R58 ;  /* 0x0000002fbd227223 */ /* 0x000fc4000001083a */
[-C--:B------:R-:W-:Y:S02]  /*1da20*/  FFMA.FTZ R3, R190, R47.reuse, -R58 ;  /* 0x0000002fbe037223 */ /* 0x080fe4000001083a */
[----:B------:R-:W-:Y:S02]  /*1da30*/  FMUL.FTZ R44, R47, R4 ;  /* 0x000000042f2c7220 */ /* 0x000fe40000410000 */
[----:B------:R-:W-:Y:S01]  /*1da40*/  FFMA.FTZ R67, R67, R47, -R52 ;  /* 0x0000002f43437223 */ /* 0x000fe20000010834 */
[----:B------:R-:W-:Y:S01]  /*1da50*/  MUFU.EX2 R33, R33 ;  /* 0x0000002100217308 */ /* 0x000fe20000000800 */
[-C--:B-1----:R-:W-:Y:S02]  /*1da60*/  FMUL.FTZ R130, R130, R43.reuse ;  /* 0x0000002b82827220 */ /* 0x082fe40000410000 */
[-C--:B------:R-:W-:Y:S02]  /*1da70*/  FMUL.FTZ R131, R131, R43.reuse ;  /* 0x0000002b83837220 */ /* 0x080fe40000410000 */
[----:B------:R-:W-:-:S02]  /*1da80*/  FMUL.FTZ R126, R126, R43 ;  /* 0x0000002b7e7e7220 */ /* 0x000fc40000410000 */
[-C--:B------:R-:W-:Y:S01]  /*1da90*/  FMUL.FTZ R127, R127, R43.reuse ;  /* 0x0000002b7f7f7220 */ /* 0x080fe20000410000 */
[----:B------:R-:W1:Y:S01]  /*1daa0*/  MUFU.EX2 R2, R67 ;  /* 0x0000004300027308 */ /* 0x000e620000000800 */
[-C--:B------:R-:W-:Y:S02]  /*1dab0*/  FMUL.FTZ R70, R70, R43.reuse ;  /* 0x0000002b46467220 */ /* 0x080fe40000410000 */
[-C--:B------:R-:W-:Y:S02]  /*1dac0*/  FMUL.FTZ R71, R71, R43.reuse ;  /* 0x0000002b47477220 */ /* 0x080fe40000410000 */
[-C--:B------:R-:W-:Y:S02]  /*1dad0*/  FMUL.FTZ R74, R74, R43.reuse ;  /* 0x0000002b4a4a7220 */ /* 0x080fe40000410000 */
[-C--:B------:R-:W-:Y:S01]  /*1dae0*/  FMUL.FTZ R75, R75, R43.reuse ;  /* 0x0000002b4b4b7220 */ /* 0x080fe20000410000 */
[----:B------:R-:W2:Y:S01]  /*1daf0*/  MUFU.EX2 R0, R0 ;  /* 0x0000000000007308 */ /* 0x000ea20000000800 */
[----:B------:R-:W-:-:S02]  /*1db00*/  FMUL.FTZ R78, R78, R43 ;  /* 0x0000002b4e4e7220 */ /* 0x000fc40000410000 */
[-C--:B------:R-:W-:Y:S02]  /*1db10*/  FMUL.FTZ R79, R79, R43.reuse ;  /* 0x0000002b4f4f7220 */ /* 0x080fe40000410000 */
[-C--:B------:R-:W-:Y:S02]  /*1db20*/  FMUL.FTZ R82, R82, R43.reuse ;  /* 0x0000002b52527220 */ /* 0x080fe40000410000 */
[-C--:B------:R-:W-:Y:S01]  /*1db30*/  FMUL.FTZ R83, R83, R43.reuse ;  /* 0x0000002b53537220 */ /* 0x080fe20000410000 */
[----:B------:R-:W-:Y:S01]  /*1db40*/  MUFU.EX2 R40, R40 ;  /* 0x0000002800287308 */ /* 0x000fe20000000800 */
[----:B-1----:R-:W-:Y:S01]  /*1db50*/  F2FP.PACK_AB R5, R2, R32 ;  /* 0x000000200205723e */ /* 0x002fe200000000ff */
[-C--:B------:R-:W-:Y:S02]  /*1db60*/  FMUL.FTZ R86, R86, R43.reuse ;  /* 0x0000002b56567220 */ /* 0x080fe40000410000 */
[-C--:B------:R-:W-:Y:S02]  /*1db70*/  FMUL.FTZ R87, R87, R43.reuse ;  /* 0x0000002b57577220 */ /* 0x080fe40000410000 */
[----:B------:R-:W-:-:S02]  /*1db80*/  FMUL.FTZ R90, R90, R43 ;  /* 0x0000002b5a5a7220 */ /* 0x000fc40000410000 */
[----:B------:R-:W1:Y:S01]  /*1db90*/  MUFU.EX2 R35, R35 ;  /* 0x0000002300237308 */ /* 0x000e620000000800 */
[----:B--2---:R-:W-:Y:S01]  /*1dba0*/  F2FP.PACK_AB R7, R0, R33 ;  /* 0x000000210007723e */ /* 0x004fe200000000ff */
[-C--:B------:R-:W-:Y:S02]  /*1dbb0*/  FMUL.FTZ R91, R91, R43.reuse ;  /* 0x0000002b5b5b7220 */ /* 0x080fe40000410000 */
[-C--:B------:R-:W-:Y:S02]  /*1dbc0*/  FMUL.FTZ R94, R94, R43.reuse ;  /* 0x0000002b5e5e7220 */ /* 0x080fe40000410000 */
[-C--:B------:R-:W-:Y:S02]  /*1dbd0*/  FMUL.FTZ R95, R95, R43.reuse ;  /* 0x0000002b5f5f7220 */ /* 0x080fe40000410000 */
[----:B------:R-:W-:Y:S01]  /*1dbe0*/  MUFU.EX2 R34, R34 ;  /* 0x0000002200227308 */ /* 0x000fe20000000800 */
[-C--:B------:R-:W-:Y:S02]  /*1dbf0*/  FMUL.FTZ R98, R98, R43.reuse ;  /* 0x0000002b62627220 */ /* 0x080fe40000410000 */
[----:B------:R-:W-:-:S02]  /*1dc00*/  FMUL.FTZ R99, R99, R43 ;  /* 0x0000002b63637220 */ /* 0x000fc40000410000 */
[-C--:B------:R-:W-:Y:S02]  /*1dc10*/  FMUL.FTZ R102, R102, R43.reuse ;  /* 0x0000002b66667220 */ /* 0x080fe40000410000 */
[-C--:B------:R-:W-:Y:S01]  /*1dc20*/  FMUL.FTZ R103, R103, R43.reuse ;  /* 0x0000002b67677220 */ /* 0x080fe20000410000 */
[----:B------:R-:W2:Y:S01]  /*1dc30*/  MUFU.EX2 R3, R3 ;  /* 0x0000000300037308 */ /* 0x000ea20000000800 */
[----:B-1----:R-:W-:Y:S01]  /*1dc40*/  F2FP.PACK_AB R4, R35, R40 ;  /* 0x000000282304723e */ /* 0x002fe200000000ff */
[-C--:B------:R-:W-:Y:S02]  /*1dc50*/  FMUL.FTZ R122, R122, R43.reuse ;  /* 0x0000002b7a7a7220 */ /* 0x080fe40000410000 */
[-C--:B------:R-:W-:Y:S02]  /*1dc60*/  FMUL.FTZ R123, R123, R43.reuse ;  /* 0x0000002b7b7b7220 */ /* 0x080fe40000410000 */
[-C--:B------:R-:W-:Y:S02]  /*1dc70*/  FMUL.FTZ R106, R106, R43.reuse ;  /* 0x0000002b6a6a7220 */ /* 0x080fe40000410000 */
[----:B------:R-:W1:Y:S01]  /*1dc80*/  MUFU.EX2 R44, R44 ;  /* 0x0000002c002c7308 */ /* 0x000e620000000800 */
[----:B------:R-:W-:-:S02]  /*1dc90*/  FMUL.FTZ R107, R107, R43 ;  /* 0x0000002b6b6b7220 */ /* 0x000fc40000410000 */
[-C--:B------:R-:W-:Y:S02]  /*1dca0*/  FMUL.FTZ R110, R110, R43.reuse ;  /* 0x0000002b6e6e7220 */ /* 0x080fe40000410000 */
[-C--:B------:R-:W-:Y:S02]  /*1dcb0*/  FMUL.FTZ R111, R111, R43.reuse ;  /* 0x0000002b6f6f7220 */ /* 0x080fe40000410000 */
[-C--:B------:R-:W-:Y:S01]  /*1dcc0*/  FMUL.FTZ R118, R118, R43.reuse ;  /* 0x0000002b76767220 */ /* 0x080fe20000410000 */
[----:B--2---:R-:W-:Y:S01]  /*1dcd0*/  F2FP.PACK_AB R6, R3, R34 ;  /* 0x000000220306723e */ /* 0x004fe200000000ff */
[-C--:B------:R-:W-:Y:S02]  /*1dce0*/  FMUL.FTZ R119, R119, R43.reuse ;  /* 0x0000002b77777220 */ /* 0x080fe40000410000 */
[-C--:B------:R-:W-:Y:S02]  /*1dcf0*/  FMUL.FTZ R114, R114, R43.reuse ;  /* 0x0000002b72727220 */ /* 0x080fe40000410000 */
[----:B------:R-:W-:-:S02]  /*1dd00*/  FMUL.FTZ R115, R115, R43 ;  /* 0x0000002b73737220 */ /* 0x000fc40000410000 */
[----:B------:R-:W-:Y:S02]  /*1dd10*/  FFMA.FTZ R53, R188, R47, -R52 ;  /* 0x0000002fbc357223 */ /* 0x000fe40000010834 */
[-C--:B-1----:R-:W-:Y:S02]  /*1dd20*/  FMUL.FTZ R128, R128, R44.reuse ;  /* 0x0000002c80807220 */ /* 0x082fe40000410000 */
[-C--:B------:R-:W-:Y:S02]  /*1dd30*/  FMUL.FTZ R129, R129, R44.reuse ;  /* 0x0000002c81817220 */ /* 0x080fe40000410000 */
[-C--:B------:R-:W-:Y:S01]  /*1dd40*/  FMUL.FTZ R124, R124, R44.reuse ;  /* 0x0000002c7c7c7220 */ /* 0x080fe20000410000 */
[----:B------:R-:W-:Y:S01]  /*1dd50*/  MUFU.EX2 R53, R53 ;  /* 0x0000003500357308 */ /* 0x000fe20000000800 */
[-C--:B------:R-:W-:Y:S02]  /*1dd60*/  FMUL.FTZ R125, R125, R44.reuse ;  /* 0x0000002c7d7d7220 */ /* 0x080fe40000410000 */
[-C--:B------:R-:W-:Y:S01]  /*1dd70*/  FMUL.FTZ R68, R68, R44.reuse ;  /* 0x0000002c44447220 */ /* 0x080fe20000410000 */
[----:B------:R-:W-:Y:S01]  /*1dd80*/  HMMA.16816.F32 R128, R4, R12, R128 ;  /* 0x0000000c0480723c */ /* 0x000fe20000001880 */
[----:B------:R-:W-:-:S02]  /*1dd90*/  FMUL.FTZ R69, R69, R44 ;  /* 0x0000002c45457220 */ /* 0x000fc40000410000 */
[-C--:B------:R-:W-:Y:S02]  /*1dda0*/  FMUL.FTZ R72, R72, R44.reuse ;  /* 0x0000002c48487220 */ /* 0x080fe40000410000 */
[-C--:B------:R-:W-:Y:S02]  /*1ddb0*/  FMUL.FTZ R73, R73, R44.reuse ;  /* 0x0000002c49497220 */ /* 0x080fe40000410000 */
[-C--:B------:R-:W-:Y:S01]  /*1ddc0*/  FMUL.FTZ R76, R76, R44.reuse ;  /* 0x0000002c4c4c7220 */ /* 0x080fe20000410000 */
[----:B------:R-:W-:Y:S01]  /*1ddd0*/  HMMA.16816.F32 R124, R4, R14, R124 ;  /* 0x0000000e047c723c */ /* 0x000fe2000000187c */
[----:B------:R-:W1:Y:S01]  /*1dde0*/  LDSM.16.MT88.4 R12, [R212+0xc000] ;  /* 0x00c00000d40c783b */ /* 0x000e620000004200 */
[-C--:B------:R-:W-:Y:S02]  /*1ddf0*/  FMUL.FTZ R77, R77, R44.reuse ;  /* 0x0000002c4d4d7220 */ /* 0x080fe40000410000 */
[-C--:B------:R-:W-:Y:S02]  /*1de00*/  FMUL.FTZ R80, R80, R44.reuse ;  /* 0x0000002c50507220 */ /* 0x080fe40000410000 */
[----:B------:R-:W-:-:S02]  /*1de10*/  FMUL.FTZ R81, R81, R44 ;  /* 0x0000002c51517220 */ /* 0x000fc40000410000 */
[C---:B------:R-:W-:Y:S01]  /*1de20*/  HMMA.16816.F32 R68, R4.reuse, R8, R68 ;  /* 0x000000080444723c */ /* 0x040fe20000001844 */
[-C--:B------:R-:W-:Y:S02]  /*1de30*/  FMUL.FTZ R84, R84, R44.reuse ;  /* 0x0000002c54547220 */ /* 0x080fe40000410000 */
[-C--:B------:R-:W-:Y:S02]  /*1de40*/  FMUL.FTZ R85, R85, R44.reuse ;  /* 0x0000002c55557220 */ /* 0x080fe40000410000 */
[-C--:B------:R-:W-:Y:S02]  /*1de50*/  FMUL.FTZ R88, R88, R44.reuse ;  /* 0x0000002c58587220 */ /* 0x080fe40000410000 */
[-C--:B------:R-:W-:Y:S01]  /*1de60*/  FMUL.FTZ R89, R89, R44.reuse ;  /* 0x0000002c59597220 */ /* 0x080fe20000410000 */
[----:B------:R-:W-:Y:S01]  /*1de70*/  HMMA.16816.F32 R72, R4, R10, R72 ;  /* 0x0000000a0448723c */ /* 0x000fe20000001848 */
[----:B------:R-:W2:Y:S01]  /*1de80*/  LDSM.16.MT88.4 R8, [R216+0x10000] ;  /* 0x01000000d808783b */ /* 0x000ea20000004200 */
[----:B------:R-:W-:-:S02]  /*1de90*/  FMUL.FTZ R92, R92, R44 ;  /* 0x0000002c5c5c7220 */ /* 0x000fc40000410000 */
[-C--:B------:R-:W-:Y:S02]  /*1dea0*/  FMUL.FTZ R93, R93, R44.reuse ;  /* 0x0000002c5d5d7220 */ /* 0x080fe40000410000 */
[-C--:B------:R-:W-:Y:S02]  /*1deb0*/  FMUL.FTZ R96, R96, R44.reuse ;  /* 0x0000002c60607220 */ /* 0x080fe40000410000 */
[C---:B------:R-:W-:Y:S01]  /*1dec0*/  HMMA.16816.F32 R76, R4.reuse, R16, R76 ;  /* 0x00000010044c723c */ /* 0x040fe2000000184c */
[-C--:B------:R-:W-:Y:S02]  /*1ded0*/  FMUL.FTZ R97, R97, R44.reuse ;  /* 0x0000002c61617220 */ /* 0x080fe40000410000 */
[-C--:B------:R-:W-:Y:S02]  /*1dee0*/  FMUL.FTZ R100, R100, R44.reuse ;  /* 0x0000002c64647220 */ /* 0x080fe40000410000 */
[-C--:B------:R-:W-:Y:S02]  /*1def0*/  FMUL.FTZ R101, R101, R44.reuse ;  /* 0x0000002c65657220 */ /* 0x080fe40000410000 */
[-C--:B------:R-:W-:Y:S01]  /*1df00*/  FMUL.FTZ R120, R120, R44.reuse ;  /* 0x0000002c78787220 */ /* 0x080fe20000410000 */
[----:B------:R-:W-:Y:S01]  /*1df10*/  HMMA.16816.F32 R80, R4, R18, R80 ;  /* 0x000000120450723c */ /* 0x000fe20000001850 */
[----:B------:R-:W3:Y:S01]  /*1df20*/  LDSM.16.MT88.4 R16, [R214+0x10000] ;  /* 0x01000000d610783b */ /* 0x000ee20000004200 */
[----:B------:R-:W-:-:S02]  /*1df30*/  FMUL.FTZ R121, R121, R44 ;  /* 0x0000002c79797220 */ /* 0x000fc40000410000 */
[-C--:B------:R-:W-:Y:S02]  /*1df40*/  FMUL.FTZ R104, R104, R44.reuse ;  /* 0x0000002c68687220 */ /* 0x080fe40000410000 */
[-C--:B------:R-:W-:Y:S02]  /*1df50*/  FMUL.FTZ R105, R105, R44.reuse ;  /* 0x0000002c69697220 */ /* 0x080fe40000410000 */
[-C--:B------:R-:W-:Y:S01]  /*1df60*/  FMUL.FTZ R108, R108, R44.reuse ;  /* 0x0000002c6c6c7220 */ /* 0x080fe20000410000 */
[----:B-1----:R-:W-:Y:S01]  /*1df70*/  HMMA.16816.F32 R84, R4, R12, R84 ;  /* 0x0000000c0454723c */ /* 0x002fe20000001854 */
[-C--:B------:R-:W-:Y:S02]  /*1df80*/  FMUL.FTZ R109, R109, R44.reuse ;  /* 0x0000002c6d6d7220 */ /* 0x080fe40000410000 */
[-C--:B------:R-:W-:Y:S02]  /*1df90*/  FMUL.FTZ R116, R116, R44.reuse ;  /* 0x0000002c74747220 */ /* 0x080fe40000410000 */
[----:B------:R-:W-:-:S02]  /*1dfa0*/  FMUL.FTZ R117, R117, R44 ;  /* 0x0000002c75757220 */ /* 0x000fc40000410000 */
[-C--:B------:R-:W-:Y:S01]  /*1dfb0*/  FMUL.FTZ R112, R112, R44.reuse ;  /* 0x0000002c70707220 */ /* 0x080fe20000410000 */
[C---:B------:R-:W-:Y:S01]  /*1dfc0*/  HMMA.16816.F32 R88, R4.reuse, R14, R88 ;  /* 0x0000000e0458723c */ /* 0x040fe20000001858 */
[----:B------:R-:W1:Y:S01]  /*1dfd0*/  LDSM.16.MT88.4 R12, [R213+0x10000] ;  /* 0x01000000d50c783b */ /* 0x000e620000004200 */
[----:B------:R-:W-:Y:S02]  /*1dfe0*/  FMUL.FTZ R113, R113, R44 ;  /* 0x0000002c71717220 */ /* 0x000fe40000410000 */
[-CC-:B------:R-:W-:Y:S02]  /*1dff0*/  FFMA.FTZ R60, R187, R47.reuse, -R52.reuse ;  /* 0x0000002fbb3c7223 */ /* 0x180fe40000010834 */
[-C--:B------:R-:W-:Y:S02]  /*1e000*/  FFMA.FTZ R57, R57, R47.reuse, -R52 ;  /* 0x0000002f39397223 */ /* 0x080fe40000010834 */
[----:B--2---:R-:W-:Y:S01]  /*1e010*/  HMMA.16816.F32 R92, R4, R8, R92 ;  /* 0x00000008045c723c */ /* 0x004fe2000000185c */
[-CC-:B------:R-:W-:Y:S01]  /*1e020*/  FFMA.FTZ R62, R186, R47.reuse, -R58.reuse ;  /* 0x0000002fba3e7223 */ /* 0x180fe2000001083a */
[----:B------:R-:W-:Y:S01]  /*1e030*/  MUFU.EX2 R60, R60 ;  /* 0x0000003c003c7308 */ /* 0x000fe20000000800 */
[----:B------:R-:W-:-:S02]  /*1e040*/  FFMA.FTZ R67, R185, R47, -R58 ;  /* 0x0000002fb9437223 */ /* 0x000fc4000001083a */
[-CC-:B------:R-:W-:Y:S02]  /*1e050*/  FFMA.FTZ R65, R184, R47.reuse, -R58.reuse ;  /* 0x0000002fb8417223 */ /* 0x180fe4000001083a */
[-C--:B------:R-:W-:Y:S01]  /*1e060*/  FFMA.FTZ R64, R183, R47.reuse, -R58 ;  /* 0x0000002fb7407223 */ /* 0x080fe2000001083a */
[C---:B------:R-:W-:Y:S01]  /*1e070*/  HMMA.16816.F32 R96, R4.reuse, R10, R96 ;  /* 0x0000000a0460723c */ /* 0x040fe20000001860 */
[----:B------:R-:W2:Y:S01]  /*1e080*/  LDSM.16.MT88.4 R8, [R212+0x10000] ;  /* 0x01000000d408783b */ /* 0x000ea20000004200 */
[-C--:B------:R-:W-:Y:S01]  /*1e090*/  FFMA.FTZ R66, R182, R47.reuse, -R52 ;  /* 0x0000002fb6427223 */ /* 0x080fe20000010834 */
[----:B------:R-:W-:Y:S01]  /*1e0a0*/  MUFU.EX2 R57, R57 ;  /* 0x0000003900397308 */ /* 0x000fe20000000800 */
[-C--:B------:R-:W-:Y:S02]  /*1e0b0*/  FFMA.FTZ R135, R136, R47.reuse, -R58 ;  /* 0x0000002f88877223 */ /* 0x080fe4000001083a */
[-C--:B------:R-:W-:Y:S02]  /*1e0c0*/  FFMA.FTZ R132, R133, R47.reuse, -R52 ;  /* 0x0000002f85847223 */ /* 0x080fe40000010834 */
[----:B---3--:R-:W-:Y:S01]  /*1e0d0*/  HMMA.16816.F32 R100, R4, R16, R100 ;  /* 0x000000100464723c */ /* 0x008fe20000001864 */
[----:B------:R-:W-:-:S02]  /*1e0e0*/  FFMA.FTZ R136, R137, R47, -R58 ;  /* 0x0000002f89887223 */ /* 0x000fc4000001083a */
[----:B------:R-:W-:Y:S01]  /*1e0f0*/  MUFU.EX2 R62, R62 ;  /* 0x0000003e003e7308 */ /* 0x000fe20000000800 */
[-CC-:B------:R-:W-:Y:S02]  /*1e100*/  FFMA.FTZ R133, R156, R47.reuse, -R52.reuse ;  /* 0x0000002f9c857223 */ /* 0x180fe40000010834 */
[-C--:B------:R-:W-:Y:S02]  /*1e110*/  FFMA.FTZ R134, R157, R47.reuse, -R52 ;  /* 0x0000002f9d867223 */ /* 0x080fe40000010834 */
[----:B------:R-:W-:Y:S01]  /*1e120*/  HMMA.16816.F32 R120, R4, R18, R120 ;  /* 0x000000120478723c */ /* 0x000fe20000001878 */
[----:B------:R-:W3:Y:S01]  /*1e130*/  LDSM.16.MT88.4 R16, [R213+0xc800] ;  /* 0x00c80000d510783b */ /* 0x000ee20000004200 */
[-C--:B------:R-:W-:Y:S01]  /*1e140*/  FFMA.FTZ R137, R154, R47.reuse, -R58 ;  /* 0x0000002f9a897223 */ /* 0x080fe2000001083a */
[----:B------:R-:W4:Y:S01]  /*1e150*/  MUFU.EX2 R67, R67 ;  /* 0x0000004300437308 */ /* 0x000f220000000800 */
[-CC-:B------:R-:W-:Y:S02]  /*1e160*/  FFMA.FTZ R154, R51, R47.reuse, -R52.reuse ;  /* 0x0000002f339a7223 */ /* 0x180fe40000010834 */
[----:B------:R-:W-:-:S02]  /*1e170*/  FFMA.FTZ R157, R48, R47, -R52 ;  /* 0x0000002f309d7223 */ /* 0x000fc40000010834 */
[-C--:B------:R-:W-:Y:S01]  /*1e180*/  FFMA.FTZ R156, R49, R47.reuse, -R52 ;  /* 0x0000002f319c7223 */ /* 0x080fe20000010834 */
[C---:B-1----:R-:W-:Y:S01]  /*1e190*/  HMMA.16816.F32 R104, R4.reuse, R12, R104 ;  /* 0x0000000c0468723c */ /* 0x042fe20000001868 */
[-C--:B------:R-:W-:Y:S01]  /*1e1a0*/  FFMA.FTZ R138, R138, R47.reuse, -R58 ;  /* 0x0000002f8a8a7223 */ /* 0x080fe2000001083a */
[----:B------:R-:W-:Y:S01]  /*1e1b0*/  MUFU.EX2 R65, R65 ;  /* 0x0000004100417308 */ /* 0x000fe20000000800 */
[-C--:B------:R-:W-:Y:S01]  /*1e1c0*/  FFMA.FTZ R141, R141, R47.reuse, -R52 ;  /* 0x0000002f8d8d7223 */ /* 0x080fe20000010834 */
[----:B------:R-:W-:Y:S01]  /*1e1d0*/  LDSM.16.MT88.4 R48, [R213+0x11000] ;  /* 0x01100000d530783b */ /* 0x000fe20000004200 */
[-CC-:B------:R-:W-:Y:S02]  /*1e1e0*/  FFMA.FTZ R160, R179, R47.reuse, -R58.reuse ;  /* 0x0000002fb3a07223 */ /* 0x180fe4000001083a */
[-CC-:B------:R-:W-:Y:S01]  /*1e1f0*/  FFMA.FTZ R161, R180, R47.reuse, -R58.reuse ;  /* 0x0000002fb4a17223 */ /* 0x180fe2000001083a */
[----:B------:R-:W-:Y:S01]  /*1e200*/  HMMA.16816.F32 R108, R4, R14, R108 ;  /* 0x0000000e046c723c */ /* 0x000fe2000000186c */
[----:B------:R-:W1:Y:S01]  /*1e210*/  LDSM.16.MT88.4 R12, [R212+0xc800] ;  /* 0x00c80000d40c783b */ /* 0x000e620000004200 */
[----:B------:R-:W5:Y:S01]  /*1e220*/  MUFU.EX2 R64, R64 ;  /* 0x0000004000407308 */ /* 0x000f620000000800 */
[----:B------:R-:W-:-:S02]  /*1e230*/  FFMA.FTZ R162, R181, R47, -R58 ;  /* 0x0000002fb5a27223 */ /* 0x000fc4000001083a */
[-C--:B------:R-:W-:Y:S02]  /*1e240*/  FFMA.FTZ R163, R178, R47.reuse, -R58 ;  /* 0x0000002fb2a37223 */ /* 0x080fe4000001083a */
[-CC-:B------:R-:W-:Y:S01]  /*1e250*/  FFMA.FTZ R171, R171, R47.reuse, -R52.reuse ;  /* 0x0000002fabab7223 */ /* 0x180fe20000010834 */
[C---:B--2---:R-:W-:Y:S01]  /*1e260*/  HMMA.16816.F32 R116, R4.reuse, R8, R116 ;  /* 0x000000080474723c */ /* 0x044fe20000001874 */
[-CC-:B------:R-:W-:Y:S01]  /*1e270*/  FFMA.FTZ R170, R170, R47.reuse, -R52.reuse ;  /* 0x0000002faaaa7223 */ /* 0x180fe20000010834 */
[----:B------:R-:W2:Y:S01]  /*1e280*/  MUFU.EX2 R66, R66 ;  /* 0x0000004200427308 */ /* 0x000ea20000000800 */
[-CC-:B------:R-:W-:Y:S02]  /*1e290*/  FFMA.FTZ R173, R176, R47.reuse, -R52.reuse ;  /* 0x0000002fb0ad7223 */ /* 0x180fe40000010834 */
[-C--:B------:R-:W-:Y:S02]  /*1e2a0*/  FFMA.FTZ R172, R177, R47.reuse, -R52 ;  /* 0x0000002fb1ac7223 */ /* 0x080fe40000010834 */
[-CC-:B------:R-:W-:Y:S01]  /*1e2b0*/  FFMA.FTZ R168, R168, R47.reuse, -R58.reuse ;  /* 0x0000002fa8a87223 */ /* 0x180fe2000001083a */
[----:B------:R-:W-:Y:S01]  /*1e2c0*/  HMMA.16816.F32 R112, R4, R10, R112 ;  /* 0x0000000a0470723c */ /* 0x000fe20000001870 */
[----:B------:R-:W1:Y:S01]  /*1e2d0*/  LDSM.16.MT88.4 R8, [R216+0x10800] ;  /* 0x01080000d808783b */ /* 0x000e620000004200 */
[----:B------:R-:W-:Y:S01]  /*1e2e0*/  MUFU.EX2 R132, R132 ;  /* 0x0000008400847308 */ /* 0x000fe20000000800 */
[----:B------:R-:W-:-:S02]  /*1e2f0*/  FFMA.FTZ R169, R169, R47, -R58 ;  /* 0x0000002fa9a97223 */ /* 0x000fc4000001083a */
[-C--:B------:R-:W-:Y:S02]  /*1e300*/  FFMA.FTZ R166, R166, R47.reuse, -R58 ;  /* 0x0000002fa6a67223 */ /* 0x080fe4000001083a */
[----:B----4-:R-:W-:Y:S01]  /*1e310*/  F2FP.PACK_AB R4, R67, R62 ;  /* 0x0000003e4304723e */ /* 0x010fe200000000ff */
[--C-:B------:R-:W-:Y:S01]  /*1e320*/  FFMA.FTZ R167, R167, R47, -R52.reuse ;  /* 0x0000002fa7a77223 */ /* 0x100fe20000010834 */
[----:B------:R-:W-:Y:S01]  /*1e330*/  F2FP.PACK_AB R5, R60, R53 ;  /* 0x000000353c05723e */ /* 0x000fe200000000ff */
[----:B------:R-:W-:Y:S01]  /*1e340*/  MUFU.EX2 R133, R133 ;  /* 0x0000008500857308 */ /* 0x000fe20000000800 */
[----:B-----5:R-:W-:Y:S01]  /*1e350*/  F2FP.PACK_AB R6, R64, R65 ;  /* 0x000000414006723e */ /* 0x020fe200000000ff */
[----:B------:R-:W-:Y:S01]  /*1e360*/  FFMA.FTZ R159, R159, R47, -R52 ;  /* 0x0000002f9f9f7223 */ /* 0x000fe20000010834 */
[----:B--2---:R-:W-:Y:S01]  /*1e370*/  F2FP.PACK_AB R7, R66, R57 ;  /* 0x000000394207723e */ /* 0x004fe200000000ff */
[-CC-:B------:R-:W-:Y:S02]  /*1e380*/  FFMA.FTZ R153, R153, R47.reuse, -R58.reuse ;  /* 0x0000002f99997223 */ /* 0x180fe4000001083a */
[----:B------:R-:W-:-:S02]  /*1e390*/  FFMA.FTZ R152, R152, R47, -R58 ;  /* 0x0000002f98987223 */ /* 0x000fc4000001083a */
[----:B------:R-:W-:Y:S01]  /*1e3a0*/  MUFU.EX2 R134, R134 ;  /* 0x0000008600867308 */ /* 0x000fe20000000800 */
[-C--:B------:R-:W-:Y:S01]  /*1e3b0*/  FFMA.FTZ R151, R151, R47.reuse, -R58 ;  /* 0x0000002f97977223 */ /* 0x080fe2000001083a */
[C---:B------:R-:W-:Y:S01]  /*1e3c0*/  HMMA.16816.F32 R68, R4.reuse, R20, R68 ;  /* 0x000000140444723c */ /* 0x040fe20000001844 */
[-CC-:B------:R-:W-:Y:S02]  /*1e3d0*/  FFMA.FTZ R146, R146, R47.reuse, -R52.reuse ;  /* 0x0000002f92927223 */ /* 0x180fe40000010834 */
[-CC-:B------:R-:W-:Y:S02]  /*1e3e0*/  FFMA.FTZ R147, R147, R47.reuse, -R52.reuse ;  /* 0x0000002f93937223 */ /* 0x180fe40000010834 */
[-C--:B------:R-:W-:Y:S01]  /*1e3f0*/  FFMA.FTZ R145, R145, R47.reuse, -R52 ;  /* 0x0000002f91917223 */ /* 0x080fe20000010834 */
[----:B------:R-:W-:Y:S01]  /*1e400*/  MUFU.EX2 R135, R135 ;  /* 0x0000008700877308 */ /* 0x000fe20000000800 */
[-CC-:B------:R-:W-:Y:S01]  /*1e410*/  FFMA.FTZ R143, R143, R47.reuse, -R58.reuse ;  /* 0x0000002f8f8f7223 */ /* 0x180fe2000001083a */
[----:B------:R-:W-:Y:S01]  /*1e420*/  HMMA.16816.F32 R72, R4, R22, R72 ;  /* 0x000000160448723c */ /* 0x000fe20000001848 */
[----:B------:R-:W2:Y:S01]  /*1e430*/  LDSM.16.MT88.4 R20, [R212+0x10800] ;  /* 0x01080000d414783b */ /* 0x000ea20000004200 */
[----:B------:R-:W-:-:S02]  /*1e440*/  FFMA.FTZ R144, R144, R47, -R58 ;  /* 0x0000002f90907223 */ /* 0x000fc4000001083a */
[-C--:B------:R-:W-:Y:S02]  /*1e450*/  FFMA.FTZ R142, R142, R47.reuse, -R58 ;  /* 0x0000002f8e8e7223 */ /* 0x080fe4000001083a */
[----:B------:R-:W4:Y:S01]  /*1e460*/  MUFU.EX2 R136, R136 ;  /* 0x0000008800887308 */ /* 0x000f220000000800 */
[----:B------:R-:W-:Y:S01]  /*1e470*/  FFMA.FTZ R139, R139, R47, -R52 ;  /* 0x0000002f8b8b7223 */ /* 0x000fe20000010834 */
[C---:B---3--:R-:W-:Y:S01]  /*1e480*/  HMMA.16816.F32 R76, R4.reuse, R16, R76 ;  /* 0x00000010044c723c */ /* 0x048fe2000000184c */
[----:B------:R-:W-:Y:S02]  /*1e490*/  FFMA.FTZ R43, R243, R43, R32 ;  /* 0x0000002bf32b7223 */ /* 0x000fe40000010020 */
[----:B------:R-:W-:Y:S02]  /*1e4a0*/  FFMA.FTZ R40, R241, R44, R40 ;  /* 0x0000002cf1287223 */ /* 0x000fe40000010028 */
[----:B------:R-:W-:Y:S01]  /*1e4b0*/  FADD.FTZ R2, R2, R43 ;  /* 0x0000002b02027221 */ /* 0x000fe20000010000 */
[----:B------:R-:W-:Y:S01]  /*1e4c0*/  MUFU.EX2 R137, R137 ;  /* 0x0000008900897308 */ /* 0x000fe20000000800 */
[----:B------:R-:W-:Y:S01]  /*1e4d0*/  FADD.FTZ R35, R35, R40 ;  /* 0x0000002823237221 */ /* 0x000fe20000010000 */
[----:B------:R-:W-:Y:S01]  /*1e4e0*/  HMMA.16816.F32 R80, R4, R18, R80 ;  /* 0x000000120450723c */ /* 0x000fe20000001850 */
[----:B------:R-:W3:Y:S01]  /*1e4f0*/  LDSM.16.MT88.4 R16, [R214+0xd000] ;  /* 0x00d00000d610783b */ /* 0x000ee20000004200 */
[----:B------:R-:W-:-:S02]  /*1e500*/  FADD.FTZ R33, R33, R2 ;  /* 0x0000000221217221 */ /* 0x000fc40000010000 */
[----:B------:R-:W-:Y:S02]  /*1e510*/  FADD.FTZ R34, R34, R35 ;  /* 0x0000002322227221 */ /* 0x000fe40000010000 */
[----:B------:R-:W5:Y:S01]  /*1e520*/  MUFU.EX2 R138, R138 ;  /* 0x0000008a008a7308 */ /* 0x000f620000000800 */
[----:B------:R-:W-:Y:S01]  /*1e530*/  FADD.FTZ R0, R0, R33 ;  /* 0x0000002100007221 */ /* 0x000fe20000010000 */
[C---:B-1----:R-:W-:Y:S01]  /*1e540*/  HMMA.16816.F32 R84, R4.reuse, R12, R84 ;  /* 0x0000000c0454723c */ /* 0x042fe20000001854 */
[----:B------:R-:W-:Y:S02]  /*1e550*/  FADD.FTZ R3, R3, R34 ;  /* 0x0000002203037221 */ /* 0x000fe40000010000 */
[----:B------:R-:W-:Y:S02]  /*1e560*/  FADD.FTZ R53, R53, R0 ;  /* 0x0000000035357221 */ /* 0x000fe40000010000 */
[----:B------:R-:W-:Y:S01]  /*1e570*/  FADD.FTZ R0, R62, R3 ;  /* 0x000000033e007221 */ /* 0x000fe20000010000 */
[----:B------:R-:W1:Y:S01]  /*1e580*/  MUFU.EX2 R141, R141 ;  /* 0x0000008d008d7308 */ /* 0x000e620000000800 */
[----:B------:R-:W-:Y:S01]  /*1e590*/  FADD.FTZ R60, R60, R53 ;  /* 0x000000353c3c7221 */ /* 0x000fe20000010000 */
[----:B------:R-:W-:Y:S01]  /*1e5a0*/  HMMA.16816.F32 R88, R4, R14, R88 ;  /* 0x0000000e0458723c */ /* 0x000fe20000001858 */
[----:B------:R-:W1:Y:S01]  /*1e5b0*/  LDSM.16.MT88.4 R12, [R213+0xd000] ;  /* 0x00d00000d50c783b */ /* 0x000e620000004200 */
[----:B------:R-:W-:-:S02]  /*1e5c0*/  FADD.FTZ R0, R67, R0 ;  /* 0x0000000043007221 */ /* 0x000fc40000010000 */
[----:B------:R-:W-:Y:S02]  /*1e5d0*/  FADD.FTZ R3, R57, R60 ;  /* 0x0000003c39037221 */ /* 0x000fe40000010000 */
[----:B------:R-:W-:Y:S01]  /*1e5e0*/  MUFU.EX2 R154, R154 ;  /* 0x0000009a009a7308 */ /* 0x000fe20000000800 */
[----:B------:R-:W-:Y:S01]  /*1e5f0*/  FADD.FTZ R65, R65, R0 ;  /* 0x0000000041417221 */ /* 0x000fe20000010000 */
[----:B------:R-:W-:Y:S01]  /*1e600*/  HMMA.16816.F32 R92, R4, R8, R92 ;  /* 0x00000008045c723c */ /* 0x000fe2000000185c */
[----:B------:R-:W-:Y:S02]  /*1e610*/  FADD.FTZ R3, R66, R3 ;  /* 0x0000000342037221 */ /* 0x000fe40000010000 */
[----:B------:R-:W-:-:S03]  /*1e620*/  FADD.FTZ R64, R64, R65 ;  /* 0x0000004140407221 */ /* 0x000fc60000010000 */
[----:B------:R-:W-:Y:S02]  /*1e630*/  MUFU.EX2 R157, R157 ;  /* 0x0000009d009d7308 */ /* 0x000fe40000000800 */
[C---:B------:R-:W-:Y:S01]  /*1e640*/  HMMA.16816.F32 R96, R4.reuse, R10, R96 ;  /* 0x0000000a0460723c */ /* 0x040fe20000001860 */
[----:B------:R-:W1:Y:S05]  /*1e650*/  LDSM.16.MT88.4 R8, [R212+0xd000] ;  /* 0x00d00000d408783b */ /* 0x000e6a0000004200 */
[----:B------:R-:W-:Y:S02]  /*1e660*/  MUFU.EX2 R156, R156 ;  /* 0x0000009c009c7308 */ /* 0x000fe40000000800 */
[C---:B------:R-:W-:Y:S06]  /*1e670*/  HMMA.16816.F32 R100, R4.reuse, R36, R100 ;  /* 0x000000240464723c */ /* 0x040fec0000001864 */
[----:B------:R-:W-:Y:S02]  /*1e680*/  MUFU.EX2 R160, R160 ;  /* 0x000000a000a07308 */ /* 0x000fe40000000800 */
[C---:B------:R-:W-:Y:S01]  /*1e690*/  HMMA.16816.F32 R120, R4.reuse, R38, R120 ;  /* 0x000000260478723c */ /* 0x040fe20000001878 */
[----:B------:R-:W1:Y:S05]  /*1e6a0*/  LDSM.16.MT88.4 R36, [R214+0x11000] ;  /* 0x01100000d624783b */ /* 0x000e6a0000004200 */
[----:B------:R-:W1:Y:S02]  /*1e6b0*/  MUFU.EX2 R161, R161 ;  /* 0x000000a100a17308 */ /* 0x000e640000000800 */
[C---:B------:R-:W-:Y:S06]  /*1e6c0*/  HMMA.16816.F32 R104, R4.reuse, R28, R104 ;  /* 0x0000001c0468723c */ /* 0x040fec0000001868 */
[----:B------:R-:W-:Y:S02]  /*1e6d0*/  MUFU.EX2 R162, R162 ;  /* 0x000000a200a27308 */ /* 0x000fe40000000800 */
[C---:B------:R-:W-:Y:S01]  /*1e6e0*/  HMMA.16816.F32 R108, R4.reuse, R30, R108 ;  /* 0x0000001e046c723c */ /* 0x040fe2000000186c */
[----:B------:R-:W-:Y:S05]  /*1e6f0*/  LDSM.16.MT88.4 R28, [R212+0x11000] ;  /* 0x01100000d41c783b */ /* 0x000fea0000004200 */
[----:B------:R-:W1:Y:S02]  /*1e700*/  MUFU.EX2 R163, R163 ;  /* 0x000000a300a37308 */ /* 0x000e640000000800 */
[C---:B------:R-:W-:Y:S06]  /*1e710*/  HMMA.16816.F32 R128, R4.reuse, R24, R128 ;  /* 0x000000180480723c */ /* 0x040fec0000001880 */
[----:B------:R-:W1:Y:S02]  /*1e720*/  MUFU.EX2 R171, R171 ;  /* 0x000000ab00ab7308 */ /* 0x000e640000000800 */
[C---:B------:R-:W-:Y:S01]  /*1e730*/  HMMA.16816.F32 R124, R4.reuse, R26, R124 ;  /* 0x0000001a047c723c */ /* 0x040fe2000000187c */
[----:B------:R-:W3:Y:S05]  /*1e740*/  LDSM.16.MT88.4 R24, [R216+0xd000] ;  /* 0x00d00000d818783b */ /* 0x000eea0000004200 */
[----:B------:R-:W-:Y:S02]  /*1e750*/  MUFU.EX2 R170, R170 ;  /* 0x000000aa00aa7308 */ /* 0x000fe40000000800 */
[C---:B--2---:R-:W-:Y:S06]  /*1e760*/  HMMA.16816.F32 R116, R4.reuse, R20, R116 ;  /* 0x000000140474723c */ /* 0x044fec0000001874 */
[----:B------:R-:W-:Y:S02]  /*1e770*/  MUFU.EX2 R173, R173 ;  /* 0x000000ad00ad7308 */ /* 0x000fe40000000800 */
[----:B------:R-:W-:Y:S01]  /*1e780*/  HMMA.16816.F32 R112, R4, R22, R112 ;  /* 0x000000160470723c */ /* 0x000fe20000001870 */
[----:B------:R-:W2:Y:S05]  /*1e790*/  LDSM.16.MT88.4 R20, [R216+0x11000] ;  /* 0x01100000d814783b */ /* 0x000eaa0000004200 */
[----:B------:R-:W-:Y:S01]  /*1e7a0*/  MUFU.EX2 R172, R172 ;  /* 0x000000ac00ac7308 */ /* 0x000fe20000000800 */
[----:B----4-:R-:W-:Y:S01]  /*1e7b0*/  F2FP.PACK_AB R4, R136, R135 ;  /* 0x000000878804723e */ /* 0x010fe200000000ff */
[----:B------:R-:W-:Y:S01]  /*1e7c0*/  FADD.FTZ R135, R135, R64 ;  /* 0x0000004087877221 */ /* 0x000fe20000010000 */
[----:B------:R-:W-:Y:S01]  /*1e7d0*/  F2FP.PACK_AB R5, R133, R132 ;  /* 0x000000848505723e */ /* 0x000fe200000000ff */
[----:B------:R-:W-:Y:S01]  /*1e7e0*/  FADD.FTZ R132, R132, R3 ;  /* 0x0000000384847221 */ /* 0x000fe20000010000 */
[----:B-----5:R-:W-:Y:S01]  /*1e7f0*/  F2FP.PACK_AB R6, R138, R137 ;  /* 0x000000898a06723e */ /* 0x020fe200000000ff */
[----:B------:R-:W-:Y:S01]  /*1e800*/  FADD.FTZ R136, R136, R135 ;  /* 0x0000008788887221 */ /* 0x000fe20000010000 */
[----:B-1----:R-:W-:Y:S01]  /*1e810*/  F2FP.PACK_AB R7, R141, R134 ;  /* 0x000000868d07723e */ /* 0x002fe200000000ff */
[----:B------:R-:W-:Y:S01]  /*1e820*/  MUFU.EX2 R168, R168 ;  /* 0x000000a800a87308 */ /* 0x000fe20000000800 */
[----:B------:R-:W-:Y:S01]  /*1e830*/  FADD.FTZ R133, R133, R132 ;  /* 0x0000008485857221 */ /* 0x000fe20000010000 */
[----:B------:R-:W-:Y:S01]  /*1e840*/  MOV R132, R42 ;  /* 0x0000002a00847202 */ /* 0x000fe20000000f00 */
[----:B------:R-:W-:-:S02]  /*1e850*/  FADD.FTZ R3, R137, R136 ;  /* 0x0000008889037221 */ /* 0x000fc40000010000 */
[----:B------:R-:W-:Y:S01]  /*1e860*/  FADD.FTZ R134, R134, R133 ;  /* 0x0000008586867221 */ /* 0x000fe20000010000 */
[----:B---3--:R-:W-:Y:S01]  /*1e870*/  HMMA.16816.F32 R68, R4, R16, R68 ;  /* 0x000000100444723c */ /* 0x008fe20000001844 */
[----:B------:R-:W-:Y:S01]  /*1e880*/  FADD.FTZ R3, R138, R3 ;  /* 0x000000038a037221 */ /* 0x000fe20000010000 */
[----:B------:R-:W1:Y:S01]  /*1e890*/  MUFU.EX2 R169, R169 ;  /* 0x000000a900a97308 */ /* 0x000e620000000800 */
[----:B------:R-:W-:-:S05]  /*1e8a0*/  FADD.FTZ R141, R141, R134 ;  /* 0x000000868d8d7221 */ /* 0x000fca0000010000 */
[C---:B------:R-:W-:Y:S01]  /*1e8b0*/  HMMA.16816.F32 R72, R4.reuse, R18, R72 ;  /* 0x000000120448723c */ /* 0x040fe20000001848 */
[----:B------:R-:W3:Y:S01]  /*1e8c0*/  LDSM.16.MT88.4 R16, [R214+0xd800] ;  /* 0x00d80000d610783b */ /* 0x000ee20000004200 */
[----:B------:R-:W-:Y:S06]  /*1e8d0*/  MUFU.EX2 R166, R166 ;  /* 0x000000a600a67308 */ /* 0x000fec0000000800 */
[C---:B------:R-:W-:Y:S02]  /*1e8e0*/  HMMA.16816.F32 R76, R4.reuse, R12, R76 ;  /* 0x0000000c044c723c */ /* 0x040fe4000000184c */
[----:B------:R-:W-:Y:S06]  /*1e8f0*/  MUFU.EX2 R159, R159 ;  /* 0x0000009f009f7308 */ /* 0x000fec0000000800 */
[C---:B------:R-:W-:Y:S01]  /*1e900*/  HMMA.16816.F32 R80, R4.reuse, R14, R80 ;  /* 0x0000000e0450723c */ /* 0x040fe20000001850 */
[----:B------:R-:W4:Y:S01]  /*1e910*/  LDSM.16.MT88.4 R12, [R213+0xd800] ;  /* 0x00d80000d50c783b */ /* 0x000f220000004200 */
[----:B------:R-:W-:Y:S06]  /*1e920*/  MUFU.EX2 R153, R153 ;  /* 0x0000009900997308 */ /* 0x000fec0000000800 */
[C---:B------:R-:W-:Y:S02]  /*1e930*/  HMMA.16816.F32 R84, R4.reuse, R8, R84 ;  /* 0x000000080454723c */ /* 0x040fe40000001854 */
[----:B------:R-:W-:Y:S06]  /*1e940*/  MUFU.EX2 R152, R152 ;  /* 0x0000009800987308 */ /* 0x000fec0000000800 */
[C---:B------:R-:W-:Y:S01]  /*1e950*/  HMMA.16816.F32 R88, R4.reuse, R10, R88 ;  /* 0x0000000a0458723c */ /* 0x040fe20000001858 */
[----:B------:R-:W5:Y:S01]  /*1e960*/  LDSM.16.MT88.4 R8, [R212+0xd800] ;  /* 0x00d80000d408783b */ /* 0x000f620000004200 */
        /* <DEDUP_REMOVED lines=8> */
[C---:B------:R-:W-:Y:S02]  /*1e9f0*/  HMMA.16816.F32 R128, R4.reuse, R24, R128 ;  /* 0x000000180480723c */ /* 0x040fe40000001880 */
[----:B------:R-:W-:Y:S06]  /*1ea00*/  MUFU.EX2 R143, R143 ;  /* 0x0000008f008f7308 */ /* 0x000fec0000000800 */
[C---:B------:R-:W-:Y:S01]  /*1ea10*/  HMMA.16816.F32 R124, R4.reuse, R26, R124 ;  /* 0x0000001a047c723c */ /* 0x040fe2000000187c */
[----:B------:R-:W1:Y:S01]  /*1ea20*/  LDSM.16.MT88.4 R24, [R216+0xd800] ;  /* 0x00d80000d818783b */ /* 0x000e620000004200 */
[----:B------:R-:W-:Y:S06]  /*1ea30*/  MUFU.EX2 R144, R144 ;  /* 0x0000009000907308 */ /* 0x000fec0000000800 */
[C---:B--2---:R-:W-:Y:S02]  /*1ea40*/  HMMA.16816.F32 R92, R4.reuse, R20, R92 ;  /* 0x00000014045c723c */ /* 0x044fe4000000185c */
[----:B------:R-:W-:Y:S06]  /*1ea50*/  MUFU.EX2 R142, R142 ;  /* 0x0000008e008e7308 */ /* 0x000fec0000000800 */
[C---:B------:R-:W-:Y:S01]  /*1ea60*/  HMMA.16816.F32 R96, R4.reuse, R22, R96 ;  /* 0x000000160460723c */ /* 0x040fe20000001860 */
[----:B------:R-:W2:Y:S07]  /*1ea70*/  LDSM.16.MT88.4 R20, [R216+0x11800] ;  /* 0x01180000d814783b */ /* 0x000eae0000004200 */
[C---:B------:R-:W-:Y:S01]  /*1ea80*/  HMMA.16816.F32 R120, R4.reuse, R38, R120 ;  /* 0x000000260478723c */ /* 0x040fe20000001878 */
[----:B------:R-:W1:Y:S07]  /*1ea90*/  LDSM.16.MT88.4 R36, [R213+0x11800] ;  /* 0x01180000d524783b */ /* 0x000e6e0000004200 */
[C---:B------:R-:W-:Y:S08]  /*1eaa0*/  HMMA.16816.F32 R116, R4.reuse, R28, R116 ;  /* 0x0000001c0474723c */ /* 0x040ff00000001874 */
[----:B------:R-:W-:Y:S01]  /*1eab0*/  HMMA.16816.F32 R112, R4, R30, R112 ;  /* 0x0000001e0470723c */ /* 0x000fe20000001870 */
[----:B------:R-:W1:Y:S06]  /*1eac0*/  LDSM.16.MT88.4 R28, [R212+0x11800] ;  /* 0x01180000d41c783b */ /* 0x000e6c0000004200 */
        /* <DEDUP_REMOVED lines=10> */
[----:B---3--:R-:W-:Y:S01]  /*1eb70*/  HMMA.16816.F32 R68, R4, R16, R68 ;  /* 0x000000100444723c */ /* 0x008fe20000001844 */
[----:B------:R-:W-:Y:S02]  /*1eb80*/  FADD.FTZ R163, R163, R162 ;  /* 0x000000a2a3a37221 */ /* 0x000fe40000010000 */
[----:B------:R-:W-:-:S05]  /*1eb90*/  FADD.FTZ R171, R171, R156 ;  /* 0x0000009cabab7221 */ /* 0x000fca0000010000 */
        /* <DEDUP_REMOVED lines=8> */
[C---:B-1----:R-:W-:Y:S07]  /*1ec20*/  HMMA.16816.F32 R100, R4.reuse, R48, R100 ;  /* 0x000000300464723c */ /* 0x042fee0000001864 */
[-C--:B------:R-:W-:Y:S01]  /*1ec30*/  FFMA.FTZ R49, R165, R47.reuse, -R58 ;  /* 0x0000002fa5317223 */ /* 0x080fe2000001083a */
[----:B------:R-:W-:Y:S01]  /*1ec40*/  HMMA.16816.F32 R120, R4, R50, R120 ;  /* 0x000000320478723c */ /* 0x000fe20000001878 */
[----:B------:R-:W-:Y:S01]  /*1ec50*/  MUFU.EX2 R51, R167 ;  /* 0x000000a700337308 */ /* 0x000fe20000000800 */
[----:B------:R-:W-:-:S02]  /*1ec60*/  FFMA.FTZ R48, R164, R47, -R52 ;  /* 0x0000002fa4307223 */ /* 0x000fc40000010834 */
[----:B------:R-:W-:-:S03]  /*1ec70*/  FFMA.FTZ R165, R140, R47, -R58 ;  /* 0x0000002f8ca57223 */ /* 0x000fc6000001083a */
[-C--:B------:R-:W-:Y:S01]  /*1ec80*/  FFMA.FTZ R50, R158, R47.reuse, -R52 ;  /* 0x0000002f9e327223 */ /* 0x080fe20000010834 */
[----:B------:R-:W-:Y:S01]  /*1ec90*/  HMMA.16816.F32 R128, R4, R24, R128 ;  /* 0x000000180480723c */ /* 0x000fe20000001880 */
[----:B------:R-:W1:Y:S01]  /*1eca0*/  MUFU.EX2 R49, R49 ;  /* 0x0000003100317308 */ /* 0x000e620000000800 */
[-C--:B------:R-:W-:Y:S02]  /*1ecb0*/  FFMA.FTZ R158, R155, R47.reuse, -R58 ;  /* 0x0000002f9b9e7223 */ /* 0x080fe4000001083a */
[----:B------:R-:W-:-:S04]  /*1ecc0*/  FFMA.FTZ R155, R150, R47, -R52 ;  /* 0x0000002f969b7223 */ /* 0x000fc80000010834 */
[C---:B------:R-:W-:Y:S01]  /*1ecd0*/  HMMA.16816.F32 R124, R4.reuse, R26, R124 ;  /* 0x0000001a047c723c */ /* 0x040fe2000000187c */
[----:B------:R-:W1:Y:S01]  /*1ece0*/  LDSM.16.MT88.4 R24, [R216+0xe000] ;  /* 0x00e00000d818783b */ /* 0x000e620000004200 */
[----:B------:R-:W-:Y:S06]  /*1ecf0*/  MUFU.EX2 R48, R48 ;  /* 0x0000003000307308 */ /* 0x000fec0000000800 */
[C---:B--2---:R-:W-:Y:S02]  /*1ed00*/  HMMA.16816.F32 R92, R4.reuse, R20, R92 ;  /* 0x00000014045c723c */ /* 0x044fe4000000185c */
        /* <DEDUP_REMOVED lines=8> */
[----:B------:R-:W1:Y:S06]  /*1ed90*/  MUFU.EX2 R165, R165 ;  /* 0x000000a500a57308 */ /* 0x000e6c0000000800 */
[C---:B------:R-:W-:Y:S08]  /*1eda0*/  HMMA.16816.F32 R116, R4.reuse, R28, R116 ;  /* 0x0000001c0474723c */ /* 0x040ff00000001874 */
[----:B------:R-:W-:Y:S01]  /*1edb0*/  HMMA.16816.F32 R112, R4, R30, R112 ;  /* 0x0000001e0470723c */ /* 0x000fe20000001870 */
[----:B------:R-:W2:Y:S06]  /*1edc0*/  LDSM.16.MT88.4 R28, [R214+0x12000] ;  /* 0x01200000d61c783b */ /* 0x000eac0000004200 */
[----:B------:R-:W-:Y:S01]  /*1edd0*/  F2FP.PACK_AB R4, R169, R168 ;  /* 0x000000a8a904723e */ /* 0x000fe200000000ff */
[----:B------:R-:W-:Y:S01]  /*1ede0*/  FADD.FTZ R168, R168, R163 ;  /* 0x000000a3a8a87221 */ /* 0x000fe20000010000 */
[----:B------:R-:W-:Y:S01]  /*1edf0*/  F2FP.PACK_AB R5, R173, R170 ;  /* 0x000000aaad05723e */ /* 0x000fe200000000ff */
[----:B------:R-:W-:Y:S01]  /*1ee00*/  FADD.FTZ R170, R170, R171 ;  /* 0x000000abaaaa7221 */ /* 0x000fe20000010000 */
[----:B-1----:R-:W-:Y:S01]  /*1ee10*/  F2FP.PACK_AB R6, R49, R166 ;  /* 0x000000a63106723e */ /* 0x002fe200000000ff */
[----:B------:R-:W-:Y:S01]  /*1ee20*/  FADD.FTZ R169, R169, R168 ;  /* 0x000000a8a9a97221 */ /* 0x000fe20000010000 */
[----:B------:R-:W-:Y:S01]  /*1ee30*/  F2FP.PACK_AB R7, R51, R172 ;  /* 0x000000ac3307723e */ /* 0x000fe200000000ff */
[----:B------:R-:W-:-:S02]  /*1ee40*/  FADD.FTZ R173, R173, R170 ;  /* 0x000000aaadad7221 */ /* 0x000fc40000010000 */
[----:B------:R-:W-:Y:S02]  /*1ee50*/  FADD.FTZ R0, R166, R169 ;  /* 0x000000a9a6007221 */ /* 0x000fe40000010000 */
[----:B------:R-:W-:Y:S02]  /*1ee60*/  FADD.FTZ R172, R172, R173 ;  /* 0x000000adacac7221 */ /* 0x000fe40000010000 */
[----:B---3--:R-:W-:Y:S01]  /*1ee70*/  HMMA.16816.F32 R68, R4, R16, R68 ;  /* 0x000000100444723c */ /* 0x008fe20000001844 */
[----:B------:R-:W-:Y:S02]  /*1ee80*/  FADD.FTZ R0, R49, R0 ;  /* 0x0000000031007221 */ /* 0x000fe40000010000 */
[----:B------:R-:W-:Y:S02]  /*1ee90*/  FADD.FTZ R51, R51, R172 ;  /* 0x000000ac33337221 */ /* 0x000fe40000010000 */
[----:B------:R-:W-:-:S03]  /*1eea0*/  FADD.FTZ R3, R153, R0 ;  /* 0x0000000099037221 */ /* 0x000fc60000010000 */
[----:B------:R-:W-:Y:S01]  /*1eeb0*/  HMMA.16816.F32 R72, R4, R18, R72 ;  /* 0x000000120448723c */ /* 0x000fe20000001848 */
[----:B------:R-:W1:Y:S01]  /*1eec0*/  LDSM.16.MT88.4 R16, [R213+0x12000] ;  /* 0x01200000d510783b */ /* 0x000e620000004200 */
[----:B------:R-:W-:-:S04]  /*1eed0*/  FADD.FTZ R3, R158, R3 ;  /* 0x000000039e037221 */ /* 0x000fc80000010000 */
[----:B------:R-:W-:Y:S02]  /*1eee0*/  FADD.FTZ R0, R152, R3 ;  /* 0x0000000398007221 */ /* 0x000fe40000010000 */
[----:B----4-:R-:W-:Y:S02]  /*1eef0*/  HMMA.16816.F32 R76, R4, R12, R76 ;  /* 0x0000000c044c723c */ /* 0x010fe4000000184c */
[----:B------:R-:W-:-:S04]  /*1ef00*/  FADD.FTZ R0, R151, R0 ;  /* 0x0000000097007221 */ /* 0x000fc80000010000 */
[----:B------:R-:W-:Y:S02]  /*1ef10*/  FADD.FTZ R3, R143, R0 ;  /* 0x000000008f037221 */ /* 0x000fe40000010000 */
[----:B------:R-:W-:Y:S01]  /*1ef20*/  HMMA.16816.F32 R80, R4, R14, R80 ;  /* 0x0000000e0450723c */ /* 0x000fe20000001850 */
[----:B------:R-:W3:Y:S01]  /*1ef30*/  LDSM.16.MT88.4 R12, [R212+0x12000] ;  /* 0x01200000d40c783b */ /* 0x000ee20000004200 */
[----:B------:R-:W-:-:S06]  /*1ef40*/  FADD.FTZ R3, R144, R3 ;  /* 0x0000000390037221 */ /* 0x000fcc0000010000 */
[C---:B-----5:R-:W-:Y:S08]  /*1ef50*/  HMMA.16816.F32 R84, R4.reuse, R8, R84 ;  /* 0x000000080454723c */ /* 0x060ff00000001854 */
[C---:B------:R-:W-:Y:S01]  /*1ef60*/  HMMA.16816.F32 R88, R4.reuse, R10, R88 ;  /* 0x0000000a0458723c */ /* 0x040fe20000001858 */
[----:B------:R-:W4:Y:S07]  /*1ef70*/  LDSM.16.MT88.4 R8, [R214+0xe800] ;  /* 0x00e80000d608783b */ /* 0x000f2e0000004200 */
[C---:B------:R-:W-:Y:S08]  /*1ef80*/  HMMA.16816.F32 R128, R4.reuse, R24, R128 ;  /* 0x000000180480723c */ /* 0x040ff00000001880 */
        /* <DEDUP_REMOVED lines=8> */
[C---:B-1----:R-:W-:Y:S08]  /*1f010*/  HMMA.16816.F32 R104, R4.reuse, R16, R104 ;  /* 0x000000100468723c */ /* 0x042ff00000001868 */
[C---:B------:R-:W-:Y:S01]  /*1f020*/  HMMA.16816.F32 R108, R4.reuse, R18, R108 ;  /* 0x00000012046c723c */ /* 0x040fe2000000186c */
[----:B------:R-:W1:Y:S07]  /*1f030*/  LDSM.16.MT88.4 R16, [R212+0xe800] ;  /* 0x00e80000d410783b */ /* 0x000e6e0000004200 */
[C---:B---3--:R-:W-:Y:S08]  /*1f040*/  HMMA.16816.F32 R116, R4.reuse, R12, R116 ;  /* 0x0000000c0474723c */ /* 0x048ff00000001874 */
        /* <DEDUP_REMOVED lines=9> */
[----:B----4-:R-:W-:Y:S02]  /*1f0e0*/  HMMA.16816.F32 R68, R4, R8, R68 ;  /* 0x000000080444723c */ /* 0x010fe40000001844 */
[----:B------:R-:W-:-:S06]  /*1f0f0*/  FADD.FTZ R155, R155, R50 ;  /* 0x000000329b9b7221 */ /* 0x000fcc0000010000 */
[C---:B------:R-:W-:Y:S01]  /*1f100*/  HMMA.16816.F32 R72, R4.reuse, R10, R72 ;  /* 0x0000000a0448723c */ /* 0x040fe20000001848 */
[----:B------:R-:W3:Y:S07]  /*1f110*/  LDSM.16.MT88.4 R8, [R214+0x12800] ;  /* 0x01280000d608783b */ /* 0x000eee0000004200 */
[C---:B-1----:R-:W-:Y:S08]  /*1f120*/  HMMA.16816.F32 R84, R4.reuse, R16, R84 ;  /* 0x000000100454723c */ /* 0x042ff00000001854 */
[C---:B------:R-:W-:Y:S01]  /*1f130*/  HMMA.16816.F32 R88, R4.reuse, R18, R88 ;  /* 0x000000120458723c */ /* 0x040fe20000001858 */
[----:B------:R-:W1:Y:S07]  /*1f140*/  LDSM.16.MT88.4 R16, [R212+0x12800] ;  /* 0x01280000d410783b */ /* 0x000e6e0000004200 */
[C---:B------:R-:W-:Y:S08]  /*1f150*/  HMMA.16816.F32 R76, R4.reuse, R20, R76 ;  /* 0x00000014044c723c */ /* 0x040ff0000000184c */
[C---:B------:R-:W-:Y:S01]  /*1f160*/  HMMA.16816.F32 R80, R4.reuse, R22, R80 ;  /* 0x000000160450723c */ /* 0x040fe20000001850 */
[----:B------:R-:W4:Y:S07]  /*1f170*/  LDSM.16.MT88.4 R20, [R213+0xf000] ;  /* 0x00f00000d514783b */ /* 0x000f2e0000004200 */
[C---:B--2---:R-:W-:Y:S08]  /*1f180*/  HMMA.16816.F32 R92, R4.reuse, R12, R92 ;  /* 0x0000000c045c723c */ /* 0x044ff0000000185c */
[C---:B---3--:R-:W-:Y:S08]  /*1f190*/  HMMA.16816.F32 R100, R4.reuse, R8, R100 ;  /* 0x000000080464723c */ /* 0x048ff00000001864 */
[C---:B------:R-:W-:Y:S01]  /*1f1a0*/  HMMA.16816.F32 R120, R4.reuse, R10, R120 ;  /* 0x0000000a0478723c */ /* 0x040fe20000001878 */
[----:B------:R-:W2:Y:S07]  /*1f1b0*/  LDSM.16.MT88.4 R8, [R216+0x13000] ;  /* 0x01300000d808783b */ /* 0x000eae0000004200 */
[C---:B------:R-:W-:Y:S01]  /*1f1c0*/  HMMA.16816.F32 R96, R4.reuse, R14, R96 ;  /* 0x0000000e0460723c */ /* 0x040fe20000001860 */
[----:B------:R-:W3:Y:S07]  /*1f1d0*/  LDSM.16.MT88.4 R12, [R212+0xf000] ;  /* 0x00f00000d40c783b */ /* 0x000eee0000004200 */
[C---:B------:R-:W-:Y:S01]  /*1f1e0*/  HMMA.16816.F32 R104, R4.reuse, R36, R104 ;  /* 0x000000240468723c */ /* 0x040fe20000001868 */
[----:B------:R-:W5:Y:S07]  /*1f1f0*/  MUFU.EX2 R36, R139 ;  /* 0x0000008b00247308 */ /* 0x000f6e0000000800 */
[C---:B------:R-:W-:Y:S08]  /*1f200*/  HMMA.16816.F32 R128, R4.reuse, R24, R128 ;  /* 0x000000180480723c */ /* 0x040ff00000001880 */
[C---:B------:R-:W-:Y:S01]  /*1f210*/  HMMA.16816.F32 R124, R4.reuse, R26, R124 ;  /* 0x0000001a047c723c */ /* 0x040fe2000000187c */
[----:B------:R-:W2:Y:S07]  /*1f220*/  LDSM.16.MT88.4 R24, [R214+0xf000] ;  /* 0x00f00000d618783b */ /* 0x000eae0000004200 */
[C---:B------:R-:W-:Y:S08]  /*1f230*/  HMMA.16816.F32 R108, R4.reuse, R38, R108 ;  /* 0x00000026046c723c */ /* 0x040ff0000000186c */
[C---:B-1----:R-:W-:Y:S08]  /*1f240*/  HMMA.16816.F32 R116, R4.reuse, R16, R116 ;  /* 0x000000100474723c */ /* 0x042ff00000001874 */
[----:B------:R-:W-:Y:S01]  /*1f250*/  HMMA.16816.F32 R112, R4, R18, R112 ;  /* 0x000000120470723c */ /* 0x000fe20000001870 */
[----:B------:R-:W1:Y:S06]  /*1f260*/  LDSM.16.MT88.4 R16, [R214+0x13000] ;  /* 0x01300000d610783b */ /* 0x000e6c0000004200 */
[----:B------:R-:W-:-:S02]  /*1f270*/  F2FP.PACK_AB R4, R144, R143 ;  /* 0x0000008f9004723e */ /* 0x000fc400000000ff */
[----:B------:R-:W-:Y:S01]  /*1f280*/  F2FP.PACK_AB R5, R147, R146 ;  /* 0x000000929305723e */ /* 0x000fe200000000ff */
[----:B------:R-:W-:Y:S01]  /*1f290*/  FADD.FTZ R146, R146, R155 ;  /* 0x0000009b92927221 */ /* 0x000fe20000010000 */
[----:B------:R-:W-:Y:S02]  /*1f2a0*/  F2FP.PACK_AB R6, R165, R142 ;  /* 0x0000008ea506723e */ /* 0x000fe400000000ff */
[----:B-----5:R-:W-:Y:S01]  /*1f2b0*/  F2FP.PACK_AB R7, R36, R145 ;  /* 0x000000912407723e */ /* 0x020fe200000000ff */
[----:B------:R-:W-:-:S04]  /*1f2c0*/  FADD.FTZ R0, R147, R146 ;  /* 0x0000009293007221 */ /* 0x000fc80000010000 */
[----:B------:R-:W-:Y:S02]  /*1f2d0*/  FADD.FTZ R145, R145, R0 ;  /* 0x0000000091917221 */ /* 0x000fe40000010000 */
[----:B----4-:R-:W-:Y:S01]  /*1f2e0*/  HMMA.16816.F32 R76, R4, R20, R76 ;  /* 0x00000014044c723c */ /* 0x010fe2000000184c */
[----:B------:R-:W-:Y:S02]  /*1f2f0*/  FADD.FTZ R0, R142, R3 ;  /* 0x000000038e007221 */ /* 0x000fe40000010000 */
[----:B------:R-:W-:Y:S02]  /*1f300*/  FADD.FTZ R3, R36, R145 ;  /* 0x0000009124037221 */ /* 0x000fe40000010000 */
[----:B------:R-:W-:-:S03]  /*1f310*/  FADD.FTZ R0, R165, R0 ;  /* 0x00000000a5007221 */ /* 0x000fc60000010000 */
[C---:B------:R-:W-:Y:S01]  /*1f320*/  HMMA.16816.F32 R80, R4.reuse, R22, R80 ;  /* 0x000000160450723c */ /* 0x040fe20000001850 */
[----:B------:R-:W4:Y:S07]  /*1f330*/  LDSM.16.MT88.4 R20, [R213+0x13000] ;  /* 0x01300000d514783b */ /* 0x000f2e0000004200 */
[C---:B--2---:R-:W-:Y:S08]  /*1f340*/  HMMA.16816.F32 R92, R4.reuse, R8, R92 ;  /* 0x00000008045c723c */ /* 0x044ff0000000185c */
[C---:B------:R-:W-:Y:S01]  /*1f350*/  HMMA.16816.F32 R96, R4.reuse, R10, R96 ;  /* 0x0000000a0460723c */ /* 0x040fe20000001860 */
[----:B------:R-:W2:Y:S07]  /*1f360*/  LDSM.16.MT88.4 R8, [R212+0x13000] ;  /* 0x01300000d408783b */ /* 0x000eae0000004200 */
[C---:B---3--:R-:W-:Y:S08]  /*1f370*/  HMMA.16816.F32 R84, R4.reuse, R12, R84 ;  /* 0x0000000c0454723c */ /* 0x048ff00000001854 */
[C---:B------:R-:W-:Y:S01]  /*1f380*/  HMMA.16816.F32 R88, R4.reuse, R14, R88 ;  /* 0x0000000e0458723c */ /* 0x040fe20000001858 */
[----:B------:R-:W3:Y:S07]  /*1f390*/  LDSM.16.MT88.4 R12, [R216+0xf800] ;  /* 0x00f80000d80c783b */ /* 0x000eee0000004200 */
[C---:B------:R-:W-:Y:S07]  /*1f3a0*/  HMMA.16816.F32 R128, R4.reuse, R28, R128 ;  /* 0x0000001c0480723c */ /* 0x040fee0000001880 */
[-CC-:B------:R-:W-:Y:S01]  /*1f3b0*/  FFMA.FTZ R28, R56, R47.reuse, -R58.reuse ;  /* 0x0000002f381c7223 */ /* 0x180fe2000001083a */
[----:B------:R-:W-:Y:S01]  /*1f3c0*/  HMMA.16816.F32 R124, R4, R30, R124 ;  /* 0x0000001e047c723c */ /* 0x000fe2000000187c */
[----:B------:R-:W-:-:S04]  /*1f3d0*/  FFMA.FTZ R29, R46, R47, -R58 ;  /* 0x0000002f2e1d7223 */ /* 0x000fc8000001083a */
[----:B------:R-:W-:Y:S02]  /*1f3e0*/  MUFU.EX2 R28, R28 ;  /* 0x0000001c001c7308 */ /* 0x000fe40000000800 */
[-C--:B------:R-:W-:Y:S01]  /*1f3f0*/  FFMA.FTZ R30, R54, R47.reuse, -R58 ;  /* 0x0000002f361e7223 */ /* 0x080fe2000001083a */
[----:B------:R-:W-:Y:S01]  /*1f400*/  HMMA.16816.F32 R68, R4, R24, R68 ;  /* 0x000000180444723c */ /* 0x000fe20000001844 */
[----:B------:R-:W-:-:S04]  /*1f410*/  FFMA.FTZ R31, R45, R47, -R52 ;  /* 0x0000002f2d1f7223 */ /* 0x000fc80000010834 */
        /* <DEDUP_REMOVED lines=8> */
[----:B------:R-:W-:Y:S03]  /*1f4a0*/  MUFU.EX2 R25, R25 ;  /* 0x0000001900197308 */ /* 0x000fe60000000800 */
[C---:B------:R-:W-:Y:S01]  /*1f4b0*/  HMMA.16816.F32 R120, R4.reuse, R18, R120 ;  /* 0x000000120478723c */ /* 0x040fe20000001878 */
[----:B------:R-:W1:Y:S04]  /*1f4c0*/  LDSM.16.MT88.4 R16, [R214+0xf800] ;  /* 0x00f80000d610783b */ /* 0x000e680000004200 */
[----:B------:R-:W-:Y:S03]  /*1f4d0*/  MUFU.EX2 R26, R26 ;  /* 0x0000001a001a7308 */ /* 0x000fe60000000800 */
[C---:B----4-:R-:W-:Y:S05]  /*1f4e0*/  HMMA.16816.F32 R104, R4.reuse, R20, R104 ;  /* 0x000000140468723c */ /* 0x050fea0000001868 */
[----:B------:R-:W4:Y:S03]  /*1f4f0*/  MUFU.EX2 R27, R27 ;  /* 0x0000001b001b7308 */ /* 0x000f260000000800 */
[C---:B------:R-:W-:Y:S01]  /*1f500*/  HMMA.16816.F32 R108, R4.reuse, R22, R108 ;  /* 0x00000016046c723c */ /* 0x040fe2000000186c */
[----:B------:R-:W-:Y:S04]  /*1f510*/  LDSM.16.MT88.4 R20, [R213+0xf800] ;  /* 0x00f80000d514783b */ /* 0x000fe80000004200 */
[----:B------:R-:W5:Y:S03]  /*1f520*/  MUFU.EX2 R30, R30 ;  /* 0x0000001e001e7308 */ /* 0x000f660000000800 */
[C---:B--2---:R-:W-:Y:S05]  /*1f530*/  HMMA.16816.F32 R116, R4.reuse, R8, R116 ;  /* 0x000000080474723c */ /* 0x044fea0000001874 */
[----:B------:R-:W2:Y:S03]  /*1f540*/  MUFU.EX2 R31, R31 ;  /* 0x0000001f001f7308 */ /* 0x000ea60000000800 */
[----:B------:R-:W-:Y:S01]  /*1f550*/  HMMA.16816.F32 R112, R4, R10, R112 ;  /* 0x0000000a0470723c */ /* 0x000fe20000001870 */
[----:B------:R-:W1:Y:S06]  /*1f560*/  LDSM.16.MT88.4 R8, [R212+0xf800] ;  /* 0x00f80000d408783b */ /* 0x000e6c0000004200 */
[----:B----4-:R-:W-:Y:S01]  /*1f570*/  F2FP.PACK_AB R4, R28, R27 ;  /* 0x0000001b1c04723e */ /* 0x010fe200000000ff */
[----:B------:R-:W-:Y:S01]  /*1f580*/  FADD.FTZ R27, R27, R0 ;  /* 0x000000001b1b7221 */ /* 0x000fe20000010000 */
[----:B------:R-:W-:Y:S01]  /*1f590*/  F2FP.PACK_AB R5, R25, R24 ;  /* 0x000000181905723e */ /* 0x000fe200000000ff */
[----:B------:R-:W-:Y:S01]  /*1f5a0*/  FADD.FTZ R24, R24, R3 ;  /* 0x0000000318187221 */ /* 0x000fe20000010000 */
[----:B-----5:R-:W-:Y:S01]  /*1f5b0*/  F2FP.PACK_AB R6, R30, R29 ;  /* 0x0000001d1e06723e */ /* 0x020fe200000000ff */
[----:B------:R-:W-:Y:S01]  /*1f5c0*/  FADD.FTZ R28, R28, R27 ;  /* 0x0000001b1c1c7221 */ /* 0x000fe20000010000 */
[----:B--2---:R-:W-:Y:S01]  /*1f5d0*/  F2FP.PACK_AB R7, R31, R26 ;  /* 0x0000001a1f07723e */ /* 0x004fe200000000ff */
        /* <DEDUP_REMOVED lines=8> */
[----:B------:R-:W2:Y:S07]  /*1f660*/  LDSM.16.MT88.4 R12, [R216+0x13800] ;  /* 0x01380000d80c783b */ /* 0x000eae0000004200 */
[C---:B-1----:R-:W-:Y:S08]  /*1f670*/  HMMA.16816.F32 R68, R4.reuse, R16, R68 ;  /* 0x000000100444723c */ /* 0x042ff00000001844 */
[C---:B------:R-:W-:Y:S01]  /*1f680*/  HMMA.16816.F32 R72, R4.reuse, R18, R72 ;  /* 0x000000120448723c */ /* 0x040fe20000001848 */
[----:B------:R-:W1:Y:S07]  /*1f690*/  LDSM.16.MT88.4 R16, [R214+0x13800] ;  /* 0x01380000d610783b */ /* 0x000e6e0000004200 */
[C---:B------:R-:W-:Y:S08]  /*1f6a0*/  HMMA.16816.F32 R84, R4.reuse, R8, R84 ;  /* 0x000000080454723c */ /* 0x040ff00000001854 */
[C---:B------:R-:W-:Y:S01]  /*1f6b0*/  HMMA.16816.F32 R88, R4.reuse, R10, R88 ;  /* 0x0000000a0458723c */ /* 0x040fe20000001858 */
[----:B------:R-:W3:Y:S07]  /*1f6c0*/  LDSM.16.MT88.4 R8, [R213+0x13800] ;  /* 0x01380000d508783b */ /* 0x000eee0000004200 */
[C---:B------:R-:W-:Y:S08]  /*1f6d0*/  HMMA.16816.F32 R76, R4.reuse, R20, R76 ;  /* 0x00000014044c723c */ /* 0x040ff0000000184c */
[C---:B--2---:R-:W-:Y:S08]  /*1f6e0*/  HMMA.16816.F32 R92, R4.reuse, R12, R92 ;  /* 0x0000000c045c723c */ /* 0x044ff0000000185c */
[C---:B------:R-:W-:Y:S01]  /*1f6f0*/  HMMA.16816.F32 R96, R4.reuse, R14, R96 ;  /* 0x0000000e0460723c */ /* 0x040fe20000001860 */
[----:B------:R-:W2:Y:S07]  /*1f700*/  LDSM.16.MT88.4 R12, [R212+0x13800] ;  /* 0x01380000d40c783b */ /* 0x000eae0000004200 */
[C---:B------:R-:W-:Y:S08]  /*1f710*/  HMMA.16816.F32 R80, R4.reuse, R22, R80 ;  /* 0x000000160450723c */ /* 0x040ff00000001850 */
[C---:B-1----:R-:W-:Y:S08]  /*1f720*/  HMMA.16816.F32 R100, R4.reuse, R16, R100 ;  /* 0x000000100464723c */ /* 0x042ff00000001864 */
[C---:B------:R-:W-:Y:S08]  /*1f730*/  HMMA.16816.F32 R120, R4.reuse, R18, R120 ;  /* 0x000000120478723c */ /* 0x040ff00000001878 */
[C---:B---3--:R-:W-:Y:S08]  /*1f740*/  HMMA.16816.F32 R104, R4.reuse, R8, R104 ;  /* 0x000000080468723c */ /* 0x048ff00000001868 */
[C---:B------:R-:W-:Y:S08]  /*1f750*/  HMMA.16816.F32 R108, R4.reuse, R10, R108 ;  /* 0x0000000a046c723c */ /* 0x040ff0000000186c */
[C---:B--2---:R-:W-:Y:S08]  /*1f760*/  HMMA.16816.F32 R116, R4.reuse, R12, R116 ;  /* 0x0000000c0474723c */ /* 0x044ff00000001874 */
[----:B------:R-:W-:Y:S08]  /*1f770*/  HMMA.16816.F32 R112, R4, R14, R112 ;  /* 0x0000000e0470723c */ /* 0x000ff00000001870 */
.L_x_1105:
[----:B------:R-:W-:-:S13]  /*1f780*/  ISETP.GE.AND P0, PT, R238, 0x1, PT ;  /* 0x00000001ee00780c */ /* 0x000fda0003f06270 */
[----:B------:R-:W-:Y:S05]  /*1f790*/  @!P0 BRA `(.L_x_1114) ;  /* 0x00004a8000008947 */ /* 0x000fea0003800000 */
[----:B------:R-:W-:Y:S02]  /*1f7a0*/  MOV R0, R3 ;  /* 0x0000000300007202 */ /* 0x000fe40000000f00 */
[----:B------:R-:W-:Y:S02]  /*1f7b0*/  MOV R135, R132 ;  /* 0x0000008400877202 */ /* 0x000fe40000000f00 */
.L_x_1123:
[----:B------:R-:W-:Y:S04]  /*1f7c0*/  DEPBAR.LE SB0, 0x0 ;  /* 0x000080000000791a */ /* 0x000fe80000000000 */
[----:B------:R-:W-:Y:S01]  /*1f7d0*/  WARPSYNC 0xffffffff ;  /* 0xffffffff00007948 */ /* 0x000fe20003800000 */
[----:B------:R-:W-:Y:S01]  /*1f7e0*/  BAR.SYNC.DEFER_BLOCKING 0x0 ;  /* 0x0000000000007b1d */ /* 0x000fe20000010000 */
[----:B------:R-:W-:Y:S01]  /*1f7f0*/  ISETP.NE.U32.AND P1, PT, R236, RZ, PT ;  /* 0x000000ffec00720c */ /* 0x000fe20003f25070 */
[----:B------:R-:W-:Y:S03]  /*1f800*/  IMAD.MOV.U32 R2, RZ, RZ, c[0x0][0x40] ;  /* 0x00001000ff027624 */ /* 0x000fe600078e00ff */
[----:B------:R-:W-:Y:S02]  /*1f810*/  ISETP.NE.AND.EX P1, PT, R237, RZ, PT, P1 ;  /* 0x000000ffed00720c */ /* 0x000fe40003f25310 */
[----:B------:R-:W-:Y:S05]  /*1f820*/  IADD3 R2, P0, R2, 0x160, RZ ;  /* 0x0000016002027810 */ /* 0x000fea0007f1e0ff */
[----:B------:R-:W-:Y:S01]  /*1f830*/  IMAD.X R3, RZ, RZ, c[0x0][0x44], P0 ;  /* 0x00001100ff037624 */ /* 0x000fe200000e06ff */
[----:B------:R-:W-:Y:S05]  /*1f840*/  BSSY B0, `(.L_x_1115) ;  /* 0x0000045000007945 */ /* 0x000fea0003800000 */
[----:B------:R-:W-:-:S05]  /*1f850*/  @!P1 BRA `(.L_x_1116) ;  /* 0x000003f000009947 */ /* 0x000fca0003800000 */
[----:B------:R-:W-:Y:S01]  /*1f860*/  IMAD.SHL.U32 R12, R238, 0x80, RZ ;  /* 0x00000080ee0c7824 */ /* 0x000fe200078e00ff */
[----:B------:R-:W-:Y:S02]  /*1f870*/  ULDC.64 UR4, c[0x0][0x118] ;  /* 0x0000460000047ab9 */ /* 0x000fe40000000a00 */
[----:B------:R-:W2:Y:S02]  /*1f880*/  LD.E R11, [R2.64+0x170] ;  /* 0x00017004020b7980 */ /* 0x000ea4000c101900 */
[----:B------:R-:W-:Y:S02]  /*1f890*/  IABS R7, R12 ;  /* 0x0000000c00077213 */ /* 0x000fe40000000000 */
[-C--:B--2---:R-:W-:Y:S02]  /*1f8a0*/  IABS R8, R11.reuse ;  /* 0x0000000b00087213 */ /* 0x084fe40000000000 */
[-C--:B------:R-:W-:Y:S02]  /*1f8b0*/  IABS R6, R11.reuse ;  /* 0x0000000b00067213 */ /* 0x080fe40000000000 */
[----:B------:R-:W1:Y:S03]  /*1f8c0*/  I2F.RP R9, R8 ;  /* 0x0000000800097306 */ /* 0x000e660000209400 */
[----:B------:R-:W-:Y:S07]  /*1f8d0*/  IMAD.MOV R6, RZ, RZ, -R6 ;  /* 0x000000ffff067224 */ /* 0x000fee00078e0a06 */
[----:B-1----:R-:W1:Y:S02]  /*1f8e0*/  MUFU.RCP R4, R9 ;  /* 0x0000000900047308 */ /* 0x002e640000001000 */
[----:B-1----:R-:W-:Y:S02]  /*1f8f0*/  IADD3 R14, R4, 0xffffffe, RZ ;  /* 0x0ffffffe040e7810 */ /* 0x002fe40007ffe0ff */
[C---:B------:R-:W-:Y:S06]  /*1f900*/  IADD3 R4, R12.reuse, -0x80, RZ ;  /* 0xffffff800c047810 */ /* 0x040fec0007ffe0ff */
[----:B------:R-:W1:Y:S01]  /*1f910*/  F2I.FTZ.U32.TRUNC.NTZ R15, R14 ;  /* 0x0000000e000f7305 */ /* 0x000e62000021f000 */
[-C--:B------:R-:W-:Y:S04]  /*1f920*/  LOP3.LUT R12, R12, R11.reuse, RZ, 0x3c, !PT ;  /* 0x0000000b0c0c7212 */ /* 0x080fe800078e3cff */
[----:B------:R-:W-:Y:S01]  /*1f930*/  ISETP.GE.AND P2, PT, R12, RZ, PT ;  /* 0x000000ff0c00720c */ /* 0x000fe20003f46270 */
[--C-:B-1----:R-:W-:Y:S02]  /*1f940*/  IMAD.MOV R5, RZ, RZ, -R15.reuse ;  /* 0x000000ffff057224 */ /* 0x102fe400078e0a0f */
[----:B------:R-:W-:Y:S02]  /*1f950*/  IMAD.MOV.U32 R14, RZ, RZ, RZ ;  /* 0x000000ffff0e7224 */ /* 0x000fe400078e00ff */
[----:B------:R-:W-:Y:S01]  /*1f960*/  IMAD R10, R5, R8, RZ ;  /* 0x00000008050a7224 */ /* 0x000fe200078e02ff */
[----:B------:R-:W-:Y:S02]  /*1f970*/  IABS R5, R4 ;  /* 0x0000000400057213 */ /* 0x000fe40000000000 */
[----:B------:R-:W-:Y:S01]  /*1f980*/  LOP3.LUT R4, R4, R11, RZ, 0x3c, !PT ;  /* 0x0000000b04047212 */ /* 0x000fe200078e3cff */
[----:B------:R-:W-:Y:S02]  /*1f990*/  IMAD.HI.U32 R10, R15, R10, R14 ;  /* 0x0000000a0f0a7227 */ /* 0x000fe400078e000e */
[----:B------:R-:W2:Y:S01]  /*1f9a0*/  LD.E.64 R14, [R2.64+0x28] ;  /* 0x00002804020e7980 */ /* 0x000ea2000c101b00 */
[----:B------:R-:W-:Y:S03]  /*1f9b0*/  ISETP.GE.AND P0, PT, R4, RZ, PT ;  /* 0x000000ff0400720c */ /* 0x000fe60003f06270 */
        /* <DEDUP_REMOVED lines=12> */
[----:B------:R-:W-:Y:S02]  /*1fa80*/  ISETP.NE.AND P1, PT, R11, RZ, PT ;  /* 0x000000ff0b00720c */ /* 0x000fe40003f25270 */
[----:B------:R-:W-:Y:S07]  /*1fa90*/  LOP3.LUT R7, RZ, R11, RZ, 0x33, !PT ;  /* 0x0000000bff077212 */ /* 0x000fee00078e33ff */
[----:B------:R-:W-:Y:S02]  /*1faa0*/  @P4 IADD3 R9, R9, 0x1, RZ ;  /* 0x0000000109094810 */ /* 0x000fe40007ffe0ff */
[----:B------:R-:W-:Y:S03]  /*1fab0*/  @P5 IADD3 R10, R10, 0x1, RZ ;  /* 0x000000010a0a5810 */ /* 0x000fe60007ffe0ff */
[----:B------:R-:W-:Y:S02]  /*1fac0*/  @!P0 IMAD.MOV R9, RZ, RZ, -R9 ;  /* 0x000000ffff098224 */ /* 0x000fe400078e0a09 */
[----:B------:R-:W-:Y:S03]  /*1fad0*/  @!P2 IMAD.MOV R10, RZ, RZ, -R10 ;  /* 0x000000ffff0aa224 */ /* 0x000fe600078e0a0a */
[C---:B------:R-:W-:Y:S02]  /*1fae0*/  SEL R13, R7.reuse, R9, !P1 ;  /* 0x00000009070d7207 */ /* 0x040fe40004800000 */
[----:B------:R-:W-:Y:S01]  /*1faf0*/  SEL R7, R7, R10, !P1 ;  /* 0x0000000a07077207 */ /* 0x000fe20004800000 */
[----:B------:R-:W3:Y:S01]  /*1fb00*/  LD.E.64 R8, [R2.64+0x40] ;  /* 0x0000400402087980 */ /* 0x000ee2000c101b00 */
[-C--:B------:R-:W-:Y:S02]  /*1fb10*/  LEA R18, P1, R13, R236.reuse, 0x2 ;  /* 0x000000ec0d127211 */ /* 0x080fe400078210ff */
[C---:B------:R-:W-:Y:S01]  /*1fb20*/  LEA R16, P0, R7.reuse, R236, 0x2 ;  /* 0x000000ec07107211 */ /* 0x040fe200078010ff */
[----:B------:R-:W-:Y:S01]  /*1fb30*/  IMAD.IADD R6, R7, 0x1, -R13 ;  /* 0x0000000107067824 */ /* 0x000fe200078e0a0d */
[-C--:B------:R-:W-:Y:S02]  /*1fb40*/  LEA.HI.X.SX32 R19, R13, R237.reuse, 0x2, P1 ;  /* 0x000000ed0d137211 */ /* 0x080fe400008f16ff */
[----:B------:R-:W-:Y:S01]  /*1fb50*/  LEA.HI.X.SX32 R17, R7, R237, 0x2, P0 ;  /* 0x000000ed07117211 */ /* 0x000fe200000f16ff */
[----:B------:R-:W-:Y:S02]  /*1fb60*/  IMAD R11, R11, R6, -0x80 ;  /* 0xffffff800b0b7424 */ /* 0x000fe400078e0206 */
[----:B------:R-:W4:Y:S03]  /*1fb70*/  LD.E R4, [R18.64] ;  /* 0x0000000412047980 */ /* 0x000f26000c101900 */
[----:B------:R-:W-:Y:S01]  /*1fb80*/  SHF.R.S32.HI R7, RZ, 0x1f, R11 ;  /* 0x0000001fff077819 */ /* 0x000fe2000001140b */
[----:B------:R-:W4:Y:S01]  /*1fb90*/  LD.E R5, [R16.64] ;  /* 0x0000000410057980 */ /* 0x000f22000c101900 */
[-C--:B---3--:R-:W-:Y:S02]  /*1fba0*/  IMAD R6, R9, R11.reuse, RZ ;  /* 0x0000000b09067224 */ /* 0x088fe400078e02ff */
[C---:B------:R-:W-:Y:S04]  /*1fbb0*/  IMAD.WIDE.U32 R10, R8.reuse, R11, RZ ;  /* 0x0000000b080a7225 */ /* 0x040fe800078e00ff */
[----:B------:R-:W-:Y:S04]  /*1fbc0*/  IMAD R6, R8, R7, R6 ;  /* 0x0000000708067224 */ /* 0x000fe800078e0206 */
[----:B------:R-:W-:Y:S02]  /*1fbd0*/  IMAD.IADD R11, R11, 0x1, R6 ;  /* 0x000000010b0b7824 */ /* 0x000fe400078e0206 */
[----:B----4-:R-:W-:Y:S04]  /*1fbe0*/  IMAD.IADD R5, R4, 0x1, -R5 ;  /* 0x0000000104057824 */ /* 0x010fe800078e0a05 */
[----:B--2---:R-:W-:Y:S01]  /*1fbf0*/  IMAD R7, R15, R5, RZ ;  /* 0x000000050f077224 */ /* 0x004fe200078e02ff */
[----:B------:R-:W-:Y:S01]  /*1fc00*/  SHF.R.S32.HI R4, RZ, 0x1f, R5 ;  /* 0x0000001fff047819 */ /* 0x000fe20000011405 */
[----:B------:R-:W-:Y:S04]  /*1fc10*/  IMAD.WIDE.U32 R10, R5, R14, R10 ;  /* 0x0000000e050a7225 */ /* 0x000fe800078e000a */
[----:B------:R-:W-:Y:S04]  /*1fc20*/  IMAD R7, R14, R4, R7 ;  /* 0x000000040e077224 */ /* 0x000fe800078e0207 */
[----:B------:R-:W-:Y:S01]  /*1fc30*/  IMAD.IADD R7, R11, 0x1, R7 ;  /* 0x000000010b077824 */ /* 0x000fe200078e0207 */
[----:B------:R-:W-:-:S05]  /*1fc40*/  BRA `(.L_x_1117) ;  /* 0x0000004000007947 */ /* 0x000fca0003800000 */
.L_x_1116:
[----:B------:R-:W-:Y:S02]  /*1fc50*/  ULDC.64 UR4, c[0x0][0x118] ;  /* 0x0000460000047ab9 */ /* 0x000fe40000000a00 */
[----:B------:R-:W2:Y:S02]  /*1fc60*/  LD.E R10, [R2.64+0x40] ;  /* 0x00004004020a7980 */ /* 0x000ea4000c101900 */
[----:B--2---:R-:W-:Y:S04]  /*1fc70*/  LEA R10, -R10, RZ, 0x7 ;  /* 0x000000ff0a0a7211 */ /* 0x004fe800078e39ff */
[----:B------:R-:W-:Y:S02]  /*1fc80*/  SHF.R.S32.HI R7, RZ, 0x1f, R10 ;  /* 0x0000001fff077819 */ /* 0x000fe4000001140a */
.L_x_1117:
[----:B------:R-:W-:Y:S05]  /*1fc90*/  BSYNC B0 ;  /* 0x0000000000007941 */ /* 0x000fea0003800000 */
.L_x_1115:
[C---:B------:R-:W-:Y:S01]  /*1fca0*/  LOP3.LUT P3, RZ, R239.reuse, 0x1, RZ, 0xc0, !PT ;  /* 0x00000001efff7812 */ /* 0x040fe2000786c0ff */
[----:B------:R-:W-:Y:S01]  /*1fcb0*/  ULDC.64 UR4, c[0x0][0x118] ;  /* 0x0000460000047ab9 */ /* 0x000fe20000000a00 */
[CC--:B------:R-:W-:Y:S01]  /*1fcc0*/  LEA R132, P1, R10.reuse, R148.reuse, 0x1 ;  /* 0x000000940a847211 */ /* 0x0c0fe200078208ff */
[----:B------:R-:W-:Y:S01]  /*1fcd0*/  BSSY B1, `(.L_x_1118) ;  /* 0x0000218000017945 */ /* 0x000fe20003800000 */
[----:B------:R-:W-:Y:S02]  /*1fce0*/  LOP3.LUT P2, RZ, R239, 0x2, RZ, 0xc0, !PT ;  /* 0x00000002efff7812 */ /* 0x000fe4000784c0ff */
[C---:B------:R-:W-:Y:S02]  /*1fcf0*/  LEA.HI.X R133, R10.reuse, R149, R7, 0x1, P1 ;  /* 0x000000950a857211 */ /* 0x040fe400008f0c07 */
[----:B------:R-:W-:Y:S05]  /*1fd00*/  IADD3 R5, P0, R10, R223, RZ ;  /* 0x000000df0a057210 */ /* 0x000fea0007f1e0ff */
[----:B------:R-:W-:Y:S01]  /*1fd10*/  @!PT LDS RZ, [RZ] ;  /* 0x00000000fffff984 */ /* 0x000fe20000000800 */
[----:B------:R-:W-:Y:S01]  /*1fd20*/  @!PT LDS RZ, [RZ] ;  /* 0x00000000fffff984 */ /* 0x000fe20000000800 */
[----:B------:R-:W-:Y:S01]  /*1fd30*/  @!PT LDS RZ, [RZ] ;  /* 0x00000000fffff984 */ /* 0x000fe20000000800 */
[----:B------:R1:W-:Y:S01]  /*1fd40*/  @P3 LDGSTS.E.BYPASS.LTC128B.128 [R235+0xc000], [R132.64] ;  /* 0x0c00000084eb3fae */ /* 0x0003e2000b901d44 */
[----:B------:R-:W-:Y:S01]  /*1fd50*/  IMAD.X R6, R7, 0x1, R224, P0 ;  /* 0x0000000107067824 */ /* 0x000fe200000e06e0 */
[CC--:B------:R-:W-:Y:S02]  /*1fd60*/  @P3 LEA R18, P4, R5.reuse, R148.reuse, 0x1 ;  /* 0x0000009405123211 */ /* 0x0c0fe400078808ff */
[----:B------:R-:W-:Y:S01]  /*1fd70*/  @!P3 STS.128 [R235+0xc000], RZ ;  /* 0x00c000ffeb00b388 */ /* 0x000fe20000000c00 */
[CC--:B------:R-:W-:Y:S02]  /*1fd80*/  @P2 LEA R12, P0, R5.reuse, R148.reuse, 0x1 ;  /* 0x00000094050c2211 */ /* 0x0c0fe400078008ff */
[C-C-:B------:R-:W-:Y:S01]  /*1fd90*/  @P3 LEA.HI.X R19, R5.reuse, R149, R6.reuse, 0x1, P4 ;  /* 0x0000009505133211 */ /* 0x140fe200020f0c06 */
[----:B------:R-:W-:Y:S01]  /*1fda0*/  @!PT LDS RZ, [RZ] ;  /* 0x00000000fffff984 */ /* 0x000fe20000000800 */
[----:B------:R-:W-:Y:S01]  /*1fdb0*/  @!PT LDS RZ, [RZ] ;  /* 0x00000000fffff984 */ /* 0x000fe20000000800 */
[----:B------:R-:W-:Y:S01]  /*1fdc0*/  @!PT LDS RZ, [RZ] ;  /* 0x00000000fffff984 */ /* 0x000fe20000000800 */
[----:B------:R1:W-:Y:S01]  /*1fdd0*/  @P2 LDGSTS.E.BYPASS.LTC128B.128 [R235+0x10000], [R132.64+0x80] ;  /* 0x1000008084eb2fae */ /* 0x0003e2000b901d44 */
[C---:B------:R-:W-:Y:S02]  /*1fde0*/  IADD3 R7, P1, R5.reuse, R223, RZ ;  /* 0x000000df05077210 */ /* 0x040fe40007f3e0ff */
[----:B------:R-:W-:Y:S01]  /*1fdf0*/  @P2 LEA.HI.X R13, R5, R149, R6, 0x1, P0 ;  /* 0x00000095050d2211 */ /* 0x000fe200000f0c06 */
[----:B------:R-:W-:Y:S01]  /*1fe00*/  @!P2 STS.128 [R235+0x10000], RZ ;  /* 0x010000ffeb00a388 */ /* 0x000fe20000000c00 */
[CC--:B------:R-:W-:Y:S01]  /*1fe10*/  @P3 LEA R16, P4, R7.reuse, R148.reuse, 0x1 ;  /* 0x0000009407103211 */ /* 0x0c0fe200078808ff */
[----:B------:R-:W-:Y:S01]  /*1fe20*/  IMAD.X R6, R6, 0x1, R224, P1 ;  /* 0x0000000106067824 */ /* 0x000fe200008e06e0 */
        /* <DEDUP_REMOVED lines=8> */
[-C--:B------:R-:W-:Y:S01]  /*1feb0*/  @P2 LEA.HI.X R11, R7, R149.reuse, R6, 0x1, P0 ;  /* 0x00000095070b2211 */ /* 0x080fe200000f0c06 */
[----:B------:R-:W-:Y:S01]  /*1fec0*/  IMAD.X R6, R6, 0x1, R224, P1 ;  /* 0x0000000106067824 */ /* 0x000fe200008e06e0 */
[CC--:B------:R-:W-:Y:S01]  /*1fed0*/  @P3 LEA R14, P4, R5.reuse, R148.reuse, 0x1 ;  /* 0x00000094050e3211 */ /* 0x0c0fe200078808ff */
[----:B------:R-:W-:Y:S01]  /*1fee0*/  @!PT LDS RZ, [RZ] ;  /* 0x00000000fffff984 */ /* 0x000fe20000000800 */
[----:B------:R-:W-:Y:S01]  /*1fef0*/  @!PT LDS RZ, [RZ] ;  /* 0x00000000fffff984 */ /* 0x000fe20000000800 */
[----:B------:R-:W-:Y:S01]  /*1ff00*/  @!PT LDS RZ, [RZ] ;  /* 0x00000000fffff984 */ /* 0x000fe20000000800 */
[----:B------:R3:W-:Y:S01]  /*1ff10*/  @P2 LDGSTS.E.BYPASS.LTC128B.128 [R235+0x10800], [R12.64+0x80] ;  /* 0x108000800ceb2fae */ /* 0x0007e2000b901d44 */
[CC--:B------:R-:W-:Y:S02]  /*1ff20*/  @P2 LEA R8, P0, R5.reuse, R148.reuse, 0x1 ;  /* 0x0000009405082211 */ /* 0x0c0fe400078008ff */
[C-C-:B------:R-:W-:Y:S01]  /*1ff30*/  @P3 LEA.HI.X R15, R5.reuse, R149, R6.reuse, 0x1, P4 ;  /* 0x00000095050f3211 */ /* 0x140fe200020f0c06 */
[----:B------:R-:W-:Y:S01]  /*1ff40*/  @!P2 STS.128 [R235+0x10800], RZ ;  /* 0x010800ffeb00a388 */ /* 0x000fe20000000c00 */
[C---:B------:R-:W-:Y:S02]  /*1ff50*/  IADD3 R7, P1, R5.reuse, R223, RZ ;  /* 0x000000df05077210 */ /* 0x040fe40007f3e0ff */
[----:B------:R-:W-:Y:S01]  /*1ff60*/  @P2 LEA.HI.X R9, R5, R149, R6, 0x1, P0 ;  /* 0x0000009505092211 */ /* 0x000fe200000f0c06 */
[----:B------:R-:W-:Y:S01]  /*1ff70*/  @!PT LDS RZ, [RZ] ;  /* 0x00000000fffff984 */ /* 0x000fe20000000800 */
[----:B------:R-:W-:Y:S01]  /*1ff80*/  @!PT LDS RZ, [RZ] ;  /* 0x00000000fffff984 */ /* 0x000fe20000000800 */
[----:B------:R-:W-:Y:S01]  /*1ff90*/  @!PT LDS RZ, [RZ] ;  /* 0x00000000fffff984 */ /* 0x000fe20000000800 */
[----:B------:R2:W-:Y:S01]  /*1ffa0*/  @P3 LDGSTS.E.BYPASS.LTC128B.128 [R235+0xd000], [R16.64] ;  /* 0x0d00000010eb3fae */ /* 0x0005e2000b901d44 */
[CC--:B------:R-:W-:Y:S01]  /*1ffb0*/  @P3 LEA R22, P4, R7.reuse, R148.reuse, 0x1 ;  /* 0x0000009407163211 */ /* 0x0c0fe200078808ff */
[----:B------:R-:W-:Y:S01]  /*1ffc0*/  IMAD.X R6, R6, 0x1, R224, P1 ;  /* 0x0000000106067824 */ /* 0x000fe200008e06e0 */
[CC--:B------:R-:W-:Y:S01]  /*1ffd0*/  @P2 LEA R20, P0, R7.reuse, R148.reuse, 0x1 ;  /* 0x0000009407142211 */ /* 0x0c0fe200078008ff */
[----:B------:R-:W-:Y:S01]  /*1ffe0*/  @!P3 STS.128 [R235+0xd000], RZ ;  /* 0x00d000ffeb00b388 */ /* 0x000fe20000000c00 */
[C---:B------:R-:W-:Y:S02]  /*1fff0*/  IADD3 R5, P1, R7.reuse, R223, RZ ;  /* 0x000000df07057210 */ /* 0x040fe40007f3e0ff */
[CCC-:B------:R-:W-:Y:S01]  /*20000*/  @P3 LEA.HI.X R23, R7.reuse, R149.reuse, R6.reuse, 0x1, P4 ;  /* 0x0000009507173211 */ /* 0x1c0fe200020f0c06 */
[----:B------:R-:W-:Y:S01]  /*20010*/  @!PT LDS RZ, [RZ] ;  /* 0x00000000fffff984 */ /* 0x000fe20000000800 */
[----:B------:R-:W-:Y:S01]  /*20020*/  @!PT LDS RZ, [RZ] ;  /* 0x00000000fffff984 */ /* 0x000fe20000000800 */
[----:B------:R-:W-:Y:S01]  /*20030*/  @!PT LDS RZ, [RZ] ;  /* 0x00000000fffff984 */ /* 0x000fe20000000800 */
[----:B------:R4:W-:Y:S01]  /*20040*/  @P2 LDGSTS.E.BYPASS.LTC128B.128 [R235+0x11000], [R10.64+0x80] ;  /* 0x110000800aeb2fae */ /* 0x0009e2000b901d44 */
[-C--:B------:R-:W-:Y:S01]  /*20050*/  @P2 LEA.HI.X R21, R7, R149.reuse, R6, 0x1, P0 ;  /* 0x0000009507152211 */ /* 0x080fe200000f0c06 */
[----:B------:R-:W-:Y:S01]  /*20060*/  IMAD.X R6, R6, 0x1, R224, P1 ;  /* 0x0000000106067824 */ /* 0x000fe200008e06e0 */
[CC--:B------:R-:W-:Y:S01]  /*20070*/  @P3 LEA R26, P4, R5.reuse, R148.reuse, 0x1 ;  /* 0x00000094051a3211 */ /* 0x0c0fe200078808ff */
[----:B------:R-:W-:Y:S01]  /*20080*/  @!P2 STS.128 [R235+0x11000], RZ ;  /* 0x011000ffeb00a388 */ /* 0x000fe20000000c00 */
[CC--:B------:R-:W-:Y:S02]  /*20090*/  @P2 LEA R24, P0, R5.reuse, R148.reuse, 0x1 ;  /* 0x0000009405182211 */ /* 0x0c0fe400078008ff */
[C-C-:B------:R-:W-:Y:S01]  /*200a0*/  @P3 LEA.HI.X R27, R5.reuse, R149, R6.reuse, 0x1, P4 ;  /* 0x00000095051b3211 */ /* 0x140fe200020f0c06 */
[----:B------:R-:W-:Y:S01]  /*200b0*/  @!PT LDS RZ, [RZ] ;  /* 0x00000000fffff984 */ /* 0x000fe20000000800 */
[----:B------:R-:W-:Y:S01]  /*200c0*/  @!PT LDS RZ, [RZ] ;  /* 0x00000000fffff984 */ /* 0x000fe20000000800 */
[----:B------:R-:W-:Y:S01]  /*200d0*/  @!PT LDS RZ, [RZ] ;  /* 0x00000000fffff984 */ /* 0x000fe20000000800 */
[----:B------:R3:W-:Y:S01]  /*200e0*/  @P3 LDGSTS.E.BYPASS.LTC128B.128 [R235+0xd800], [R14.64] ;  /* 0x0d8000000eeb3fae */ /* 0x0007e2000b901d44 */
        /* <DEDUP_REMOVED lines=9> */
[----:B------:R4:W-:Y:S01]  /*20180*/  @P2 LDGSTS.E.BYPASS.LTC128B.128 [R235+0x11800], [R8.64+0x80] ;  /* 0x1180008008eb2fae */ /* 0x0009e2000b901d44 */
        /* <DEDUP_REMOVED lines=9> */
[----:B------:R5:W-:Y:S01]  /*20220*/  @P3 LDGSTS.E.BYPASS.LTC128B.128 [R235+0xe000], [R22.64] ;  /* 0x0e00000016eb3fae */ /* 0x000be2000b901d44 */
[C---:B------:R-:W-:Y:S02]  /*20230*/  @P2 LEA R36, P0, R5.reuse, R148, 0x1 ;  /* 0x0000009405242211 */ /* 0x040fe400078008ff */
[CCC-:B------:R-:W-:Y:S01]  /*20240*/  @P3 LEA.HI.X R31, R5.reuse, R149.reuse, R4.reuse, 0x1, P4 ;  /* 0x00000095051f3211 */ /* 0x1c0fe200020f0c04 */
[----:B------:R-:W-:Y:S01]  /*20250*/  @!P3 STS.128 [R235+0xe000], RZ ;  /* 0x00e000ffeb00b388 */ /* 0x000fe20000000c00 */
[----:B------:R-:W-:Y:S02]  /*20260*/  @P2 LEA.HI.X R37, R5, R149, R4, 0x1, P0 ;  /* 0x0000009505252211 */ /* 0x000fe400000f0c04 */
[----:B------:R-:W-:Y:S01]  /*20270*/  ISETP.GE.AND P0, PT, R238, 0x2, PT ;  /* 0x00000002ee00780c */ /* 0x000fe20003f06270 */
        /* <DEDUP_REMOVED lines=36> */
[----:B----4-:R-:W4:Y:S04]  /*204c0*/  LDSM.16.M88.4 R8, [R221+0x4000] ;  /* 0x00400000dd08783b */ /* 0x010f280000000200 */
[----:B--2---:R-:W3:Y:S04]  /*204d0*/  LDSM.16.M88.4 R16, [R221+0x4800] ;  /* 0x00480000dd10783b */ /* 0x004ee80000000200 */
[----:B-1----:R-:W5:Y:S04]  /*204e0*/  LDSM.16.M88.4 R24, [R221+0x5000] ;  /* 0x00500000dd18783b */ /* 0x002f680000000200 */
[----:B------:R-:W0:Y:S04]  /*204f0*/  LDGDEPBAR ;  /* 0x00000000000079af */ /* 0x000e280000000000 */
[----:B------:R-:W1:Y:S04]  /*20500*/  LDSM.16.M88.4 R32, [R221+0x5800] ;  /* 0x00580000dd20783b */ /* 0x000e680000000200 */
[----:B------:R-:W2:Y:S04]  /*20510*/  LDSM.16.M88.4 R40, [R221+0x6000] ;  /* 0x00600000dd28783b */ /* 0x000ea80000000200 */
[----:B------:R-:W1:Y:S04]  /*20520*/  LDSM.16.M88.4 R48, [R221+0x6800] ;  /* 0x00680000dd30783b */ /* 0x000e680000000200 */
[----:B------:R-:W1:Y:S04]  /*20530*/  LDSM.16.M88.4 R56, [R221+0x7000] ;  /* 0x00700000dd38783b */ /* 0x000e680000000200 */
[----:B------:R-:W1:Y:S04]  /*20540*/  LDSM.16.M88.4 R136, [R221+0x7800] ;  /* 0x00780000dd88783b */ /* 0x000e680000000200 */
[----:B------:R-:W-:Y:S01]  /*20550*/  LDSM.16.M88.4 R140, [R220] ;  /* 0x00000000dc8c783b */ /* 0x000fe20000000200 */
[C---:B----4-:R-:W-:Y:S03]  /*20560*/  HMMA.16816.F32 R4, R64.reuse, R8, RZ ;  /* 0x000000084004723c */ /* 0x050fe600000018ff */
[----:B------:R-:W4:Y:S04]  /*20570*/  LDSM.16.M88.4 R144, [R219] ;  /* 0x00000000db90783b */ /* 0x000f280000000200 */
[----:B------:R-:W1:Y:S01]  /*20580*/  LDSM.16.M88.4 R148, [R211] ;  /* 0x00000000d394783b */ /* 0x000e620000000200 */
[C---:B------:R-:W-:Y:S03]  /*20590*/  HMMA.16816.F32 R8, R64.reuse, R10, RZ ;  /* 0x0000000a4008723c */ /* 0x040fe600000018ff */
[----:B------:R-:W2:Y:S04]  /*205a0*/  LDSM.16.M88.4 R152, [R210] ;  /* 0x00000000d298783b */ /* 0x000ea80000000200 */
[----:B------:R-:W2:Y:S01]  /*205b0*/  LDSM.16.M88.4 R156, [R209] ;  /* 0x00000000d19c783b */ /* 0x000ea20000000200 */
[C---:B---3--:R-:W-:Y:S03]  /*205c0*/  HMMA.16816.F32 R12, R64.reuse, R16, RZ ;  /* 0x00000010400c723c */ /* 0x048fe600000018ff */
[----:B------:R-:W-:Y:S04]  /*205d0*/  LDSM.16.M88.4 R160, [R215+0x4000] ;  /* 0x00400000d7a0783b */ /* 0x000fe80000000200 */
[----:B------:R-:W-:Y:S01]  /*205e0*/  LDSM.16.M88.4 R164, [R204+0x1000] ;  /* 0x00100000cca4783b */ /* 0x000fe20000000200 */
[C---:B------:R-:W-:Y:S03]  /*205f0*/  HMMA.16816.F32 R16, R64.reuse, R18, RZ ;  /* 0x000000124010723c */ /* 0x040fe600000018ff */
[----:B------:R-:W-:Y:S04]  /*20600*/  LDSM.16.M88.4 R168, [R221+0x8000] ;  /* 0x00800000dda8783b */ /* 0x000fe80000000200 */
[----:B------:R-:W-:Y:S01]  /*20610*/  LDSM.16.M88.4 R172, [R221+0x8800] ;  /* 0x00880000ddac783b */ /* 0x000fe20000000200 */
[C---:B-----5:R-:W-:Y:S03]  /*20620*/  HMMA.16816.F32 R20, R64.reuse, R24, RZ ;  /* 0x000000184014723c */ /* 0x060fe600000018ff */
[----:B------:R-:W-:Y:S04]  /*20630*/  LDSM.16.M88.4 R176, [R221+0xa000] ;  /* 0x00a00000ddb0783b */ /* 0x000fe80000000200 */
[----:B------:R-:W-:Y:S01]  /*20640*/  LDSM.16.M88.4 R180, [R200] ;  /* 0x00000000c8b4783b */ /* 0x000fe20000000200 */
[C---:B------:R-:W-:Y:S03]  /*20650*/  HMMA.16816.F32 R24, R64.reuse, R26, RZ ;  /* 0x0000001a4018723c */ /* 0x040fe600000018ff */
[----:B------:R-:W-:Y:S04]  /*20660*/  LDSM.16.M88.4 R184, [R218+0x2000] ;  /* 0x00200000dab8783b */ /* 0x000fe80000000200 */
[----:B------:R-:W-:Y:S01]  /*20670*/  LDSM.16.M88.4 R188, [R215+0x8000] ;  /* 0x00800000d7bc783b */ /* 0x000fe20000000200 */
[C---:B-1----:R-:W-:Y:S03]  /*20680*/  HMMA.16816.F32 R28, R64.reuse, R32, RZ ;  /* 0x00000020401c723c */ /* 0x042fe600000018ff */
[----:B------:R-:W-:Y:S05]  /*20690*/  LDSM.16.M88.4 R192, [R204+0x7000] ;  /* 0x00700000ccc0783b */ /* 0x000fea0000000200 */
[C---:B------:R-:W-:Y:S08]  /*206a0*/  HMMA.16816.F32 R32, R64.reuse, R34, RZ ;  /* 0x000000224020723c */ /* 0x040ff000000018ff */
[C---:B--2---:R-:W-:Y:S08]  /*206b0*/  HMMA.16816.F32 R36, R64.reuse, R40, RZ ;  /* 0x000000284024723c */ /* 0x044ff000000018ff */
[C---:B------:R-:W-:Y:S08]  /*206c0*/  HMMA.16816.F32 R40, R64.reuse, R42, RZ ;  /* 0x0000002a4028723c */ /* 0x040ff000000018ff */
[C---:B------:R-:W-:Y:S08]  /*206d0*/  HMMA.16816.F32 R44, R64.reuse, R48, RZ ;  /* 0x00000030402c723c */ /* 0x040ff000000018ff */
[C---:B------:R-:W-:Y:S08]  /*206e0*/  HMMA.16816.F32 R48, R64.reuse, R50, RZ ;  /* 0x000000324030723c */ /* 0x040ff000000018ff */
[C---:B------:R-:W-:Y:S08]  /*206f0*/  HMMA.16816.F32 R52, R64.reuse, R56, RZ ;  /* 0x000000384034723c */ /* 0x040ff000000018ff */
[C---:B------:R-:W-:Y:S08]  /*20700*/  HMMA.16816.F32 R56, R64.reuse, R58, RZ ;  /* 0x0000003a4038723c */ /* 0x040ff000000018ff */
[C---:B------:R-:W-:Y:S08]  /*20710*/  HMMA.16816.F32 R60, R64.reuse, R136, RZ ;  /* 0x00000088403c723c */ /* 0x040ff000000018ff */
[----:B------:R-:W-:Y:S01]  /*20720*/  HMMA.16816.F32 R64, R64, R138, RZ ;  /* 0x0000008a4040723c */ /* 0x000fe200000018ff */
[----:B------:R-:W1:Y:S07]  /*20730*/  LDSM.16.M88.4 R136, [R208] ;  /* 0x00000000d088783b */ /* 0x000e6e0000000200 */
[C---:B----4-:R-:W-:Y:S08]  /*20740*/  HMMA.16816.F32 R4, R140.reuse, R144, R4 ;  /* 0x000000908c04723c */ /* 0x050ff00000001804 */
[C---:B------:R-:W-:Y:S01]  /*20750*/  HMMA.16816.F32 R8, R140.reuse, R146, R8 ;  /* 0x000000928c08723c */ /* 0x040fe20000001808 */
[----:B------:R-:W2:Y:S07]  /*20760*/  LDSM.16.M88.4 R144, [R207] ;  /* 0x00000000cf90783b */ /* 0x000eae0000000200 */
[C---:B------:R-:W-:Y:S08]  /*20770*/  HMMA.16816.F32 R12, R140.reuse, R148, R12 ;  /* 0x000000948c0c723c */ /* 0x040ff0000000180c */
[C---:B------:R-:W-:Y:S01]  /*20780*/  HMMA.16816.F32 R16, R140.reuse, R150, R16 ;  /* 0x000000968c10723c */ /* 0x040fe20000001810 */
[----:B------:R-:W3:Y:S07]  /*20790*/  LDSM.16.M88.4 R148, [R206] ;  /* 0x00000000ce94783b */ /* 0x000eee0000000200 */
[C---:B------:R-:W-:Y:S08]  /*207a0*/  HMMA.16816.F32 R20, R140.reuse, R152, R20 ;  /* 0x000000988c14723c */ /* 0x040ff00000001814 */
[C---:B------:R-:W-:Y:S01]  /*207b0*/  HMMA.16816.F32 R24, R140.reuse, R154, R24 ;  /* 0x0000009a8c18723c */ /* 0x040fe20000001818 */
[----:B------:R-:W4:Y:S07]  /*207c0*/  LDSM.16.M88.4 R152, [R205] ;  /* 0x00000000cd98783b */ /* 0x000f2e0000000200 */
[C---:B------:R-:W-:Y:S08]  /*207d0*/  HMMA.16816.F32 R28, R140.reuse, R156, R28 ;  /* 0x0000009c8c1c723c */ /* 0x040ff0000000181c */
[C---:B------:R-:W-:Y:S01]  /*207e0*/  HMMA.16816.F32 R32, R140.reuse, R158, R32 ;  /* 0x0000009e8c20723c */ /* 0x040fe20000001820 */
[----:B------:R-:W5:Y:S07]  /*207f0*/  LDSM.16.M88.4 R156, [R218] ;  /* 0x00000000da9c783b */ /* 0x000f6e0000000200 */
        /* <DEDUP_REMOVED lines=9> */
[C---:B----4-:R-:W-:Y:S08]  /*20890*/  HMMA.16816.F32 R60, R140.reuse, R152, R60 ;  /* 0x000000988c3c723c */ /* 0x050ff0000000183c */
[----:B------:R-:W-:Y:S01]  /*208a0*/  HMMA.16816.F32 R64, R140, R154, R64 ;  /* 0x0000009a8c40723c */ /* 0x000fe20000001840 */
[----:B------:R-:W4:Y:S04]  /*208b0*/  LDSM.16.M88.4 R140, [R215+0x6000] ;  /* 0x00600000d78c783b */ /* 0x000f280000000200 */
[----:B------:R-:W-:Y:S03]  /*208c0*/  LDSM.16.M88.4 R152, [R217] ;  /* 0x00000000d998783b */ /* 0x000fe60000000200 */
[C---:B-----5:R-:W-:Y:S08]  /*208d0*/  HMMA.16816.F32 R4, R156.reuse, R160, R4 ;  /* 0x000000a09c04723c */ /* 0x060ff00000001804 */
[C---:B------:R-:W-:Y:S01]  /*208e0*/  HMMA.16816.F32 R8, R156.reuse, R162, R8 ;  /* 0x000000a29c08723c */ /* 0x040fe20000001808 */
[----:B------:R-:W-:Y:S07]  /*208f0*/  LDSM.16.M88.4 R160, [R204] ;  /* 0x00000000cca0783b */ /* 0x000fee0000000200 */
        /* <DEDUP_REMOVED lines=20> */
[----:B------:R-:W-:Y:S04]  /*20a40*/  LDSM.16.M88.4 R148, [R204+0x3000] ;  /* 0x00300000cc94783b */ /* 0x000fe80000000200 */
[----:B------:R-:W-:Y:S03]  /*20a50*/  LDSM.16.M88.4 R156, [R204+0x3800] ;  /* 0x00380000cc9c783b */ /* 0x000fe60000000200 */
[C---:B------:R-:W-:Y:S08]  /*20a60*/  HMMA.16816.F32 R4, R152.reuse, R160, R4 ;  /* 0x000000a09804723c */ /* 0x040ff00000001804 */
[C---:B------:R-:W-:Y:S01]  /*20a70*/  HMMA.16816.F32 R8, R152.reuse, R162, R8 ;  /* 0x000000a29808723c */ /* 0x040fe20000001808 */
[----:B------:R-:W-:Y:S07]  /*20a80*/  LDSM.16.M88.4 R160, [R222+0x2000] ;  /* 0x00200000dea0783b */ /* 0x000fee0000000200 */
[C---:B----4-:R-:W-:Y:S08]  /*20a90*/  HMMA.16816.F32 R12, R152.reuse, R140, R12 ;  /* 0x0000008c980c723c */ /* 0x050ff0000000180c */
[C---:B------:R-:W-:Y:S01]  /*20aa0*/  HMMA.16816.F32 R16, R152.reuse, R142, R16 ;  /* 0x0000008e9810723c */ /* 0x040fe20000001810 */
[----:B------:R-:W3:Y:S07]  /*20ab0*/  LDSM.16.M88.4 R140, [R204+0x2800] ;  /* 0x00280000cc8c783b */ /* 0x000eee0000000200 */
[C---:B------:R-:W-:Y:S08]  /*20ac0*/  HMMA.16816.F32 R20, R152.reuse, R164, R20 ;  /* 0x000000a49814723c */ /* 0x040ff00000001814 */
        /* <DEDUP_REMOVED lines=12> */
[C---:B------:R-:W-:Y:S01]  /*20b90*/  HMMA.16816.F32 R56, R152.reuse, R150, R56 ;  /* 0x000000969838723c */ /* 0x040fe20000001838 */
[----:B------:R-:W5:Y:S07]  /*20ba0*/  LDSM.16.M88.4 R148, [R221+0xb800] ;  /* 0x00b80000dd94783b */ /* 0x000f6e0000000200 */
[C---:B------:R-:W-:Y:S08]  /*20bb0*/  HMMA.16816.F32 R60, R152.reuse, R156, R60 ;  /* 0x0000009c983c723c */ /* 0x040ff0000000183c */
[----:B------:R-:W-:Y:S01]  /*20bc0*/  HMMA.16816.F32 R64, R152, R158, R64 ;  /* 0x0000009e9840723c */ /* 0x000fe20000001840 */
[----:B------:R-:W-:Y:S04]  /*20bd0*/  LDSM.16.M88.4 R152, [R220+0x2000] ;  /* 0x00200000dc98783b */ /* 0x000fe80000000200 */
[----:B------:R-:W1:Y:S03]  /*20be0*/  LDSM.16.M88.4 R156, [R203] ;  /* 0x00000000cb9c783b */ /* 0x000e660000000200 */
[C---:B------:R-:W-:Y:S08]  /*20bf0*/  HMMA.16816.F32 R4, R160.reuse, R168, R4 ;  /* 0x000000a8a004723c */ /* 0x040ff00000001804 */
[C---:B------:R-:W-:Y:S01]  /*20c00*/  HMMA.16816.F32 R8, R160.reuse, R170, R8 ;  /* 0x000000aaa008723c */ /* 0x040fe20000001808 */
[----:B------:R-:W2:Y:S07]  /*20c10*/  LDSM.16.M88.4 R168, [R202] ;  /* 0x00000000caa8783b */ /* 0x000eae0000000200 */
[C---:B------:R-:W-:Y:S08]  /*20c20*/  HMMA.16816.F32 R12, R160.reuse, R172, R12 ;  /* 0x000000aca00c723c */ /* 0x040ff0000000180c */
[C---:B------:R-:W-:Y:S01]  /*20c30*/  HMMA.16816.F32 R16, R160.reuse, R174, R16 ;  /* 0x000000aea010723c */ /* 0x040fe20000001810 */
[----:B------:R-:W2:Y:S07]  /*20c40*/  LDSM.16.M88.4 R172, [R201] ;  /* 0x00000000c9ac783b */ /* 0x000eae0000000200 */
[C---:B----4-:R-:W-:Y:S08]  /*20c50*/  HMMA.16816.F32 R20, R160.reuse, R164, R20 ;  /* 0x000000a4a014723c */ /* 0x050ff00000001814 */
[C---:B------:R-:W-:Y:S01]  /*20c60*/  HMMA.16816.F32 R24, R160.reuse, R166, R24 ;  /* 0x000000a6a018723c */ /* 0x040fe20000001818 */
[----:B------:R-:W-:Y:S07]  /*20c70*/  LDSM.16.M88.4 R164, [R198] ;  /* 0x00000000c6a4783b */ /* 0x000fee0000000200 */
[C---:B-1----:R-:W-:Y:S08]  /*20c80*/  HMMA.16816.F32 R28, R160.reuse, R136, R28 ;  /* 0x00000088a01c723c */ /* 0x042ff0000000181c */
[C---:B------:R-:W-:Y:S01]  /*20c90*/  HMMA.16816.F32 R32, R160.reuse, R138, R32 ;  /* 0x0000008aa020723c */ /* 0x040fe20000001820 */
[----:B------:R-:W1:Y:S07]  /*20ca0*/  LDSM.16.M88.4 R136, [R199] ;  /* 0x00000000c788783b */ /* 0x000e6e0000000200 */
[C---:B------:R-:W-:Y:S08]  /*20cb0*/  HMMA.16816.F32 R36, R160.reuse, R176, R36 ;  /* 0x000000b0a024723c */ /* 0x040ff00000001824 */
[C---:B------:R-:W-:Y:S01]  /*20cc0*/  HMMA.16816.F32 R40, R160.reuse, R178, R40 ;  /* 0x000000b2a028723c */ /* 0x040fe20000001828 */
[----:B------:R-:W4:Y:S07]  /*20cd0*/  LDSM.16.M88.4 R176, [R197] ;  /* 0x00000000c5b0783b */ /* 0x000f2e0000000200 */
[C---:B--2---:R-:W-:Y:S08]  /*20ce0*/  HMMA.16816.F32 R44, R160.reuse, R144, R44 ;  /* 0x00000090a02c723c */ /* 0x044ff0000000182c */
[C---:B------:R-:W-:Y:S01]  /*20cf0*/  HMMA.16816.F32 R48, R160.reuse, R146, R48 ;  /* 0x00000092a030723c */ /* 0x040fe20000001830 */
[----:B------:R-:W2:Y:S07]  /*20d00*/  LDSM.16.M88.4 R144, [R196] ;  /* 0x00000000c490783b */ /* 0x000eae0000000200 */
[C---:B---3--:R-:W-:Y:S08]  /*20d10*/  HMMA.16816.F32 R52, R160.reuse, R140, R52 ;  /* 0x0000008ca034723c */ /* 0x048ff00000001834 */
[C---:B------:R-:W-:Y:S01]  /*20d20*/  HMMA.16816.F32 R56, R160.reuse, R142, R56 ;  /* 0x0000008ea038723c */ /* 0x040fe20000001838 */
[----:B------:R-:W3:Y:S07]  /*20d30*/  LDSM.16.M88.4 R140, [R215+0x8800] ;  /* 0x00880000d78c783b */ /* 0x000eee0000000200 */
[C---:B-----5:R-:W-:Y:S08]  /*20d40*/  HMMA.16816.F32 R60, R160.reuse, R148, R60 ;  /* 0x00000094a03c723c */ /* 0x060ff0000000183c */
[----:B------:R-:W-:Y:S01]  /*20d50*/  HMMA.16816.F32 R64, R160, R150, R64 ;  /* 0x00000096a040723c */ /* 0x000fe20000001840 */
[----:B------:R-:W5:Y:S04]  /*20d60*/  LDSM.16.M88.4 R148, [R215+0x9000] ;  /* 0x00900000d794783b */ /* 0x000f680000000200 */
        /* <DEDUP_REMOVED lines=19> */
[C---:B----4-:R-:W-:Y:S08]  /*20ea0*/  HMMA.16816.F32 R52, R152.reuse, R176, R52 ;  /* 0x000000b09834723c */ /* 0x050ff00000001834 */
[C---:B------:R-:W-:Y:S01]  /*20eb0*/  HMMA.16816.F32 R56, R152.reuse, R178, R56 ;  /* 0x000000b29838723c */ /* 0x040fe20000001838 */
[----:B------:R-:W-:Y:S07]  /*20ec0*/  LDSM.16.M88.4 R176, [R204+0x5800] ;  /* 0x00580000ccb0783b */ /* 0x000fee0000000200 */
[C---:B--2---:R-:W-:Y:S08]  /*20ed0*/  HMMA.16816.F32 R60, R152.reuse, R144, R60 ;  /* 0x00000090983c723c */ /* 0x044ff0000000183c */
[----:B------:R-:W-:Y:S01]  /*20ee0*/  HMMA.16816.F32 R64, R152, R146, R64 ;  /* 0x000000929840723c */ /* 0x000fe20000001840 */
[----:B------:R-:W2:Y:S04]  /*20ef0*/  LDSM.16.M88.4 R144, [R215+0xa000] ;  /* 0x00a00000d790783b */ /* 0x000ea80000000200 */
[----:B------:R-:W4:Y:S03]  /*20f00*/  LDSM.16.M88.4 R152, [R215+0xa800] ;  /* 0x00a80000d798783b */ /* 0x000f260000000200 */
[C---:B------:R-:W-:Y:S08]  /*20f10*/  HMMA.16816.F32 R4, R184.reuse, R188, R4 ;  /* 0x000000bcb804723c */ /* 0x040ff00000001804 */
[C---:B------:R-:W-:Y:S01]  /*20f20*/  HMMA.16816.F32 R8, R184.reuse, R190, R8 ;  /* 0x000000beb808723c */ /* 0x040fe20000001808 */
[----:B------:R-:W-:Y:S07]  /*20f30*/  LDSM.16.M88.4 R188, [R204+0x6800] ;  /* 0x00680000ccbc783b */ /* 0x000fee0000000200 */
[C---:B---3--:R-:W-:Y:S08]  /*20f40*/  HMMA.16816.F32 R12, R184.reuse, R140, R12 ;  /* 0x0000008cb80c723c */ /* 0x048ff0000000180c */
[C---:B------:R-:W-:Y:S01]  /*20f50*/  HMMA.16816.F32 R16, R184.reuse, R142, R16 ;  /* 0x0000008eb810723c */ /* 0x040fe20000001810 */
[----:B------:R-:W3:Y:S07]  /*20f60*/  LDSM.16.M88.4 R140, [R204+0x4800] ;  /* 0x00480000cc8c783b */ /* 0x000eee0000000200 */
[C---:B-----5:R-:W-:Y:S08]  /*20f70*/  HMMA.16816.F32 R20, R184.reuse, R148, R20 ;  /* 0x00000094b814723c */ /* 0x060ff00000001814 */
[C---:B------:R-:W-:Y:S01]  /*20f80*/  HMMA.16816.F32 R24, R184.reuse, R150, R24 ;  /* 0x00000096b818723c */ /* 0x040fe20000001818 */
[----:B------:R-:W5:Y:S01]  /*20f90*/  LDSM.16.M88.4 R148, [R204+0x7800] ;  /* 0x00780000cc94783b */ /* 0x000f620000000200 */
[----:B------:R-:W-:Y:S04]  /*20fa0*/  DEPBAR.LE SB0, 0x0 ;  /* 0x000080000000791a */ /* 0x000fe80000000000 */
[----:B------:R-:W-:Y:S02]  /*20fb0*/  BAR.SYNC.DEFER_BLOCKING 0x0 ;  /* 0x0000000000007b1d */ /* 0x000fe40000010000 */
[C---:B-1----:R-:W-:Y:S08]  /*20fc0*/  HMMA.16816.F32 R28, R184.reuse, R136, R28 ;  /* 0x00000088b81c723c */ /* 0x042ff0000000181c */
[C---:B------:R-:W-:Y:S08]  /*20fd0*/  HMMA.16816.F32 R32, R184.reuse, R138, R32 ;  /* 0x0000008ab820723c */ /* 0x040ff00000001820 */
[C---:B--2---:R-:W-:Y:S08]  /*20fe0*/  HMMA.16816.F32 R36, R184.reuse, R144, R36 ;  /* 0x00000090b824723c */ /* 0x044ff00000001824 */
[C---:B------:R-:W-:Y:S08]  /*20ff0*/  HMMA.16816.F32 R40, R184.reuse, R146, R40 ;  /* 0x00000092b828723c */ /* 0x040ff00000001828 */
[C---:B----4-:R-:W-:Y:S08]  /*21000*/  HMMA.16816.F32 R44, R184.reuse, R152, R44 ;  /* 0x00000098b82c723c */ /* 0x050ff0000000182c */
[C---:B------:R-:W-:Y:S08]  /*21010*/  HMMA.16816.F32 R48, R184.reuse, R154, R48 ;  /* 0x0000009ab830723c */ /* 0x040ff00000001830 */
[C---:B------:R-:W-:Y:S08]  /*21020*/  HMMA.16816.F32 R52, R184.reuse, R156, R52 ;  /* 0x0000009cb834723c */ /* 0x040ff00000001834 */
[C---:B------:R-:W-:Y:S08]  /*21030*/  HMMA.16816.F32 R56, R184.reuse, R158, R56 ;  /* 0x0000009eb838723c */ /* 0x040ff00000001838 */
[C---:B------:R-:W-:Y:S08]  /*21040*/  HMMA.16816.F32 R60, R184.reuse, R160, R60 ;  /* 0x000000a0b83c723c */ /* 0x040ff0000000183c */
[----:B------:R-:W-:Y:S08]  /*21050*/  HMMA.16816.F32 R64, R184, R162, R64 ;  /* 0x000000a2b840723c */ /* 0x000ff00000001840 */
[C---:B------:R-:W-:Y:S08]  /*21060*/  HMMA.16816.F32 R4, R164.reuse, R168, R4 ;  /* 0x000000a8a404723c */ /* 0x040ff00000001804 */
[C---:B------:R-:W-:Y:S08]  /*21070*/  HMMA.16816.F32 R8, R164.reuse, R170, R8 ;  /* 0x000000aaa408723c */ /* 0x040ff00000001808 */
[C---:B---3--:R-:W-:Y:S08]  /*21080*/  HMMA.16816.F32 R12, R164.reuse, R140, R12 ;  /* 0x0000008ca40c723c */ /* 0x048ff0000000180c */
        /* <DEDUP_REMOVED lines=11> */
[C---:B-----5:R-:W-:Y:S07]  /*21140*/  HMMA.16816.F32 R60, R164.reuse, R148, R60 ;  /* 0x00000094a43c723c */ /* 0x060fee000000183c */
[----:B------:R-:W-:Y:S01]  /*21150*/  IMAD.MOV.U32 R148, RZ, RZ, R132 ;  /* 0x000000ffff947224 */ /* 0x000fe200078e0084 */
[----:B------:R-:W-:Y:S04]  /*21160*/  HMMA.16816.F32 R64, R164, R150, R64 ;  /* 0x00000096a440723c */ /* 0x000fe80000001840 */
[----:B------:R-:W-:Y:S04]  /*21170*/  IMAD.MOV.U32 R149, RZ, RZ, R133 ;  /* 0x000000ffff957224 */ /* 0x000fe800078e0085 */
[----:B------:R-:W-:-:S11]  /*21180*/  @!P0 BRA `(.L_x_1119) ;  /* 0x00000cc000008947 */ /* 0x000fd60003800000 */
[----:B------:R-:W-:Y:S01]  /*21190*/  ISETP.NE.U32.AND P0, PT, R236, RZ, PT ;  /* 0x000000ffec00720c */ /* 0x000fe20003f05070 */
[----:B------:R-:W-:Y:S03]  /*211a0*/  BSSY B0, `(.L_x_1120) ;  /* 0x0000048000007945 */ /* 0x000fe60003800000 */
[----:B------:R-:W-:Y:S11]  /*211b0*/  ISETP.NE.AND.EX P0, PT, R237, RZ, PT, P0 ;  /* 0x000000ffed00720c */ /* 0x000ff60003f05300 */
[----:B------:R-:W-:Y:S02]  /*211c0*/  @!UPT UIADD3 URZ, URZ, URZ, URZ ;  /* 0x0000003f3f3ff290 */ /* 0x000fe4000fffe03f */
[----:B------:R-:W-:-:S05]  /*211d0*/  @!P0 BRA `(.L_x_1121) ;  /* 0x0000040000008947 */ /* 0x000fca0003800000 */
[----:B------:R-:W-:Y:S01]  /*211e0*/  IMAD.SHL.U32 R140, R238, 0x80, RZ ;  /* 0x00000080ee8c7824 */ /* 0x000fe200078e00ff */
[----:B------:R-:W-:Y:S02]  /*211f0*/  ULDC.64 UR4, c[0x0][0x118] ;  /* 0x0000460000047ab9 */ /* 0x000fe40000000a00 */
[----:B------:R-:W2:Y:S02]  /*21200*/  LD.E R141, [R2.64+0x170] ;  /* 0x00017004028d7980 */ /* 0x000ea4000c101900 */
[C---:B------:R-:W-:Y:S02]  /*21210*/  IADD3 R138, R140.reuse, -0x100, RZ ;  /* 0xffffff008c8a7810 */ /* 0x040fe40007ffe0ff */
[----:B------:R-:W-:Y:S01]  /*21220*/  IADD3 R140, R140, -0x80, RZ ;  /* 0xffffff808c8c7810 */ /* 0x000fe20007ffe0ff */
[----:B------:R-:W3:Y:S01]  /*21230*/  LD.E.64 R144, [R2.64+0x20] ;  /* 0x0000200402907980 */ /* 0x000ee2000c101b00 */
[-C--:B--2---:R-:W-:Y:S04]  /*21240*/  IABS R137, R141.reuse ;  /* 0x0000008d00897213 */ /* 0x084fe80000000000 */
[----:B------:R-:W1:Y:S10]  /*21250*/  I2F.RP R133, R137 ;  /* 0x0000008900857306 */ /* 0x000e740000209400 */
[----:B-1----:R-:W1:Y:S02]  /*21260*/  MUFU.RCP R132, R133 ;  /* 0x0000008500847308 */ /* 0x002e640000001000 */
[----:B-1----:R-:W-:Y:S02]  /*21270*/  IADD3 R142, R132, 0xffffffe, RZ ;  /* 0x0ffffffe848e7810 */ /* 0x002fe40007ffe0ff */
[----:B------:R-:W-:Y:S06]  /*21280*/  IABS R132, R138 ;  /* 0x0000008a00847213 */ /* 0x000fec0000000000 */
[----:B------:R-:W1:Y:S01]  /*21290*/  F2I.FTZ.U32.TRUNC.NTZ R143, R142 ;  /* 0x0000008e008f7305 */ /* 0x000e62000021f000 */
[-C--:B------:R-:W-:Y:S02]  /*212a0*/  IABS R133, R141.reuse ;  /* 0x0000008d00857213 */ /* 0x080fe40000000000 */
[----:B------:R-:W-:Y:S03]  /*212b0*/  LOP3.LUT R138, R138, R141, RZ, 0x3c, !PT ;  /* 0x0000008d8a8a7212 */ /* 0x000fe600078e3cff */
[----:B------:R-:W-:Y:S01]  /*212c0*/  IMAD.MOV R133, RZ, RZ, -R133 ;  /* 0x000000ffff857224 */ /* 0x000fe200078e0a85 */
        /* <DEDUP_REMOVED lines=21> */
[----:B------:R-:W-:Y:S02]  /*21420*/  LOP3.LUT R132, RZ, R141, RZ, 0x33, !PT ;  /* 0x0000008dff847212 */ /* 0x000fe400078e33ff */
[----:B------:R-:W-:Y:S07]  /*21430*/  ISETP.NE.AND P1, PT, R141, RZ, PT ;  /* 0x000000ff8d00720c */ /* 0x000fee0003f25270 */
[----:B------:R-:W-:Y:S02]  /*21440*/  @P4 IADD3 R136, R136, 0x1, RZ ;  /* 0x0000000188884810 */ /* 0x000fe40007ffe0ff */
[----:B------:R-:W-:Y:S03]  /*21450*/  @P5 IADD3 R139, R139, 0x1, RZ ;  /* 0x000000018b8b5810 */ /* 0x000fe60007ffe0ff */
[----:B------:R-:W-:Y:S02]  /*21460*/  @!P0 IMAD.MOV R136, RZ, RZ, -R136 ;  /* 0x000000ffff888224 */ /* 0x000fe400078e0a88 */
[----:B------:R-:W-:Y:S03]  /*21470*/  @!P2 IMAD.MOV R139, RZ, RZ, -R139 ;  /* 0x000000ffff8ba224 */ /* 0x000fe600078e0a8b */
[C---:B------:R-:W-:Y:S02]  /*21480*/  SEL R137, R132.reuse, R136, !P1 ;  /* 0x0000008884897207 */ /* 0x040fe40004800000 */
[----:B------:R-:W-:Y:S02]  /*21490*/  SEL R139, R132, R139, !P1 ;  /* 0x0000008b848b7207 */ /* 0x000fe40004800000 */
        /* <DEDUP_REMOVED lines=9> */
[-C--:B--2---:R-:W-:Y:S02]  /*21530*/  IMAD R134, R143, R141.reuse, RZ ;  /* 0x0000008d8f867224 */ /* 0x084fe400078e02ff */
[C---:B------:R-:W-:Y:S04]  /*21540*/  IMAD.WIDE.U32 R138, R142.reuse, R141, RZ ;  /* 0x0000008d8e8a7225 */ /* 0x040fe800078e00ff */
[----:B------:R-:W-:Y:S04]  /*21550*/  IMAD R134, R142, R137, R134 ;  /* 0x000000898e867224 */ /* 0x000fe800078e0286 */
[----:B------:R-:W-:Y:S02]  /*21560*/  IMAD.IADD R139, R139, 0x1, R134 ;  /* 0x000000018b8b7824 */ /* 0x000fe400078e0286 */
[----:B----4-:R-:W-:Y:S04]  /*21570*/  IMAD.IADD R133, R132, 0x1, -R133 ;  /* 0x0000000184857824 */ /* 0x010fe800078e0a85 */
[----:B---3--:R-:W-:Y:S01]  /*21580*/  IMAD R137, R145, R133, RZ ;  /* 0x0000008591897224 */ /* 0x008fe200078e02ff */
[----:B------:R-:W-:Y:S01]  /*21590*/  SHF.R.S32.HI R132, RZ, 0x1f, R133 ;  /* 0x0000001fff847819 */ /* 0x000fe20000011485 */
[----:B------:R-:W-:Y:S04]  /*215a0*/  IMAD.WIDE.U32 R138, R133, R144, R138 ;  /* 0x00000090858a7225 */ /* 0x000fe800078e008a */
[----:B------:R-:W-:Y:S04]  /*215b0*/  IMAD R137, R144, R132, R137 ;  /* 0x0000008490897224 */ /* 0x000fe800078e0289 */
[----:B------:R-:W-:Y:S01]  /*215c0*/  IMAD.IADD R137, R139, 0x1, R137 ;  /* 0x000000018b897824 */ /* 0x000fe200078e0289 */
[----:B------:R-:W-:-:S05]  /*215d0*/  BRA `(.L_x_1122) ;  /* 0x0000004000007947 */ /* 0x000fca0003800000 */
.L_x_1121:
[----:B------:R-:W-:Y:S02]  /*215e0*/  ULDC.64 UR4, c[0x0][0x118] ;  /* 0x0000460000047ab9 */ /* 0x000fe40000000a00 */
[----:B------:R-:W2:Y:S02]  /*215f0*/  LD.E R138, [R2.64+0x38] ;  /* 0x00003804028a7980 */ /* 0x000ea4000c101900 */
[----:B--2---:R-:W-:Y:S04]  /*21600*/  LEA R138, -R138, RZ, 0x7 ;  /* 0x000000ff8a8a7211 */ /* 0x004fe800078e39ff */
[----:B------:R-:W-:Y:S02]  /*21610*/  SHF.R.S32.HI R137, RZ, 0x1f, R138 ;  /* 0x0000001fff897819 */ /* 0x000fe4000001148a */
.L_x_1122:
[----:B------:R-:W-:Y:S05]  /*21620*/  BSYNC B0 ;  /* 0x0000000000007941 */ /* 0x000fea0003800000 */
.L_x_1120:
[C---:B------:R-:W-:Y:S01]  /*21630*/  LOP3.LUT P1, RZ, R239.reuse, 0x1, RZ, 0xc0, !PT ;  /* 0x00000001efff7812 */ /* 0x040fe2000782c0ff */
[----:B------:R-:W-:Y:S01]  /*21640*/  ULDC.64 UR4, c[0x0][0x118] ;  /* 0x0000460000047ab9 */ /* 0x000fe20000000a00 */
[CC--:B------:R-:W-:Y:S02]  /*21650*/  LEA R150, P3, R138.reuse, R228.reuse, 0x1 ;  /* 0x000000e48a967211 */ /* 0x0c0fe400078608ff */
[----:B------:R-:W-:Y:S02]  /*21660*/  LOP3.LUT P0, RZ, R239, 0x2, RZ, 0xc0, !PT ;  /* 0x00000002efff7812 */ /* 0x000fe4000780c0ff */
[C---:B------:R-:W-:Y:S02]  /*21670*/  LEA.HI.X R151, R138.reuse, R227, R137, 0x1, P3 ;  /* 0x000000e38a977211 */ /* 0x040fe400018f0c89 */
[-C--:B------:R-:W-:Y:S05]  /*21680*/  IADD3 R133, P2, R138, R225.reuse, RZ ;  /* 0x000000e18a857210 */ /* 0x080fea0007f5e0ff */
[----:B------:R-:W-:Y:S01]  /*21690*/  @!PT LDS RZ, [RZ] ;  /* 0x00000000fffff984 */ /* 0x000fe20000000800 */
[----:B------:R-:W-:Y:S01]  /*216a0*/  @!PT LDS RZ, [RZ] ;  /* 0x00000000fffff984 */ /* 0x000fe20000000800 */
[----:B------:R-:W-:Y:S01]  /*216b0*/  @!PT LDS RZ, [RZ] ;  /* 0x00000000fffff984 */ /* 0x000fe20000000800 */
[----:B------:R1:W-:Y:S01]  /*216c0*/  @P1 LDGSTS.E.BYPASS.LTC128B.128 [R235+0x4000], [R150.64] ;  /* 0x0400000096eb1fae */ /* 0x0003e2000b901d44 */
[-C--:B------:R-:W-:Y:S01]  /*216d0*/  @P1 LEA R152, P4, R133, R228.reuse, 0x1 ;  /* 0x000000e485981211 */ /* 0x080fe200078808ff */
[----:B------:R-:W-:Y:S01]  /*216e0*/  IMAD.X R134, R137, 0x1, R226, P2 ;  /* 0x0000000189867824 */ /* 0x000fe200010e06e2 */
[C---:B------:R-:W-:Y:S01]  /*216f0*/  IADD3 R137, P3, R133.reuse, R225, RZ ;  /* 0x000000e185897210 */ /* 0x040fe20007f7e0ff */
[----:B------:R1:W-:Y:S01]  /*21700*/  @!P1 STS.128 [R235+0x4000], RZ ;  /* 0x004000ffeb009388 */ /* 0x0003e20000000c00 */
[CC--:B------:R-:W-:Y:S02]  /*21710*/  @P0 LEA R142, P2, R133.reuse, R228.reuse, 0x1 ;  /* 0x000000e4858e0211 */ /* 0x0c0fe400078408ff */
        /* <DEDUP_REMOVED lines=8> */
[----:B------:R1:W-:Y:S01]  /*217a0*/  @!P0 STS.128 [R235+0x8000], RZ ;  /* 0x008000ffeb008388 */ /* 0x0003e20000000c00 */
[CC--:B------:R-:W-:Y:S02]  /*217b0*/  @P0 LEA R140, P2, R137.reuse, R228.reuse, 0x1 ;  /* 0x000000e4898c0211 */ /* 0x0c0fe400078408ff */
[CCC-:B------:R-:W-:Y:S01]  /*217c0*/  @P1 LEA.HI.X R147, R137.reuse, R227.reuse, R134.reuse, 0x1, P4 ;  /* 0x000000e389931211 */ /* 0x1c0fe200020f0c86 */
[----:B------:R-:W-:Y:S01]  /*217d0*/  @!PT LDS RZ, [RZ] ;  /* 0x00000000fffff984 */ /* 0x000fe20000000800 */
[----:B------:R-:W-:Y:S01]  /*217e0*/  @!PT LDS RZ, [RZ] ;  /* 0x00000000fffff984 */ /* 0x000fe20000000800 */
[----:B------:R-:W-:Y:S01]  /*217f0*/  @!PT LDS RZ, [RZ] ;  /* 0x00000000fffff984 */ /* 0x000fe20000000800 */
[----:B------:R1:W-:Y:S01]  /*21800*/  @P1 LDGSTS.E.BYPASS.LTC128B.128 [R235+0x4800], [R152.64] ;  /* 0x0480000098eb1fae */ /* 0x0003e2000b901d44 */
[C---:B------:R-:W-:Y:S02]  /*21810*/  @P0 LEA.HI.X R141, R137.reuse, R227, R134, 0x1, P2 ;  /* 0x000000e3898d0211 */ /* 0x040fe400010f0c86 */
[-C--:B------:R-:W-:Y:S01]  /*21820*/  IADD3 R133, P3, R137, R225.reuse, RZ ;  /* 0x000000e189857210 */ /* 0x080fe20007f7e0ff */
[----:B------:R1:W-:Y:S03]  /*21830*/  @!P1 STS.128 [R235+0x4800], RZ ;  /* 0x004800ffeb009388 */ /* 0x0003e60000000c00 */
[CC--:B------:R-:W-:Y:S01]  /*21840*/  @P1 LEA R144, P4, R133.reuse, R228.reuse, 0x1 ;  /* 0x000000e485901211 */ /* 0x0c0fe200078808ff */
[----:B------:R-:W-:Y:S01]  /*21850*/  @!PT LDS RZ, [RZ] ;  /* 0x00000000fffff984 */ /* 0x000fe20000000800 */
[----:B------:R-:W-:Y:S01]  /*21860*/  @!PT LDS RZ, [RZ] ;  /* 0x00000000fffff984 */ /* 0x000fe20000000800 */
[----:B------:R-:W-:Y:S01]  /*21870*/  @!PT LDS RZ, [RZ] ;  /* 0x00000000fffff984 */ /* 0x000fe20000000800 */
[----:B------:R1:W-:Y:S01]  /*21880*/  @P0 LDGSTS.E.BYPASS.LTC128B.128 [R235+0x8800], [R142.64+0x80] ;  /* 0x088000808eeb0fae */ /* 0x0003e2000b901d44 */
[CC--:B------:R-:W-:Y:S01]  /*21890*/  @P0 LEA R138, P2, R133.reuse, R228.reuse, 0x1 ;  /* 0x000000e4858a0211 */ /* 0x0c0fe200078408ff */
[----:B------:R-:W-:Y:S01]  /*218a0*/  IMAD.X R134, R134, 0x1, R226, P3 ;  /* 0x0000000186867824 */ /* 0x000fe200018e06e2 */
[C---:B------:R-:W-:Y:S01]  /*218b0*/  IADD3 R137, P3, R133.reuse, R225, RZ ;  /* 0x000000e185897210 */ /* 0x040fe20007f7e0ff */
[----:B------:R1:W-:Y:S03]  /*218c0*/  @!P0 STS.128 [R235+0x8800], RZ ;  /* 0x008800ffeb008388 */ /* 0x0003e60000000c00 */
[CCC-:B------:R-:W-:Y:S01]  /*218d0*/  @P1 LEA.HI.X R145, R133.reuse, R227.reuse, R134.reuse, 0x1, P4 ;  /* 0x000000e385911211 */ /* 0x1c0fe200020f0c86 */
[----:B------:R-:W-:Y:S01]  /*218e0*/  @!PT LDS RZ, [RZ] ;  /* 0x00000000fffff984 */ /* 0x000fe20000000800 */
[----:B------:R-:W-:Y:S01]  /*218f0*/  @!PT LDS RZ, [RZ] ;  /* 0x00000000fffff984 */ /* 0x000fe20000000800 */
[----:B------:R-:W-:Y:S01]  /*21900*/  @!PT LDS RZ, [RZ] ;  /* 0x00000000fffff984 */ /* 0x000fe20000000800 */
[----:B------:R1:W-:Y:S01]  /*21910*/  @P1 LDGSTS.E.BYPASS.LTC128B.128 [R235+0x5000], [R146.64] ;  /* 0x0500000092eb1fae */ /* 0x0003e2000b901d44 */
        /* <DEDUP_REMOVED lines=9> */
[----:B------:R1:W-:Y:S01]  /*219b0*/  @P0 LDGSTS.E.BYPASS.LTC128B.128 [R235+0x9000], [R140.64+0x80] ;  /* 0x090000808ceb0fae */ /* 0x0003e2000b901d44 */
[C---:B------:R-:W-:Y:S02]  /*219c0*/  @P0 LEA.HI.X R155, R137.reuse, R227, R134, 0x1, P2 ;  /* 0x000000e3899b0211 */ /* 0x040fe400010f0c86 */
[-C--:B------:R-:W-:Y:S01]  /*219d0*/  IADD3 R133, P3, R137, R225.reuse, RZ ;  /* 0x000000e189857210 */ /* 0x080fe20007f7e0ff */
[----:B------:R1:W-:Y:S03]  /*219e0*/  @!P0 STS.128 [R235+0x9000], RZ ;  /* 0x009000ffeb008388 */ /* 0x0003e60000000c00 */
[CC--:B------:R-:W-:Y:S01]  /*219f0*/  @P1 LEA R160, P4, R133.reuse, R228.reuse, 0x1 ;  /* 0x000000e485a01211 */ /* 0x0c0fe200078808ff */
[----:B------:R-:W-:Y:S01]  /*21a00*/  @!PT LDS RZ, [RZ] ;  /* 0x00000000fffff984 */ /* 0x000fe20000000800 */
[----:B------:R-:W-:Y:S01]  /*21a10*/  @!PT LDS RZ, [RZ] ;  /* 0x00000000fffff984 */ /* 0x000fe20000000800 */
[----:B------:R-:W-:Y:S01]  /*21a20*/  @!PT LDS RZ, [RZ] ;  /* 0x00000000fffff984 */ /* 0x000fe20000000800 */
[----:B------:R1:W-:Y:S01]  /*21a30*/  @P1 LDGSTS.E.BYPASS.LTC128B.128 [R235+0x5800], [R144.64] ;  /* 0x0580000090eb1fae */ /* 0x0003e2000b901d44 */
        /* <DEDUP_REMOVED lines=14> */
[C-C-:B------:R-:W-:Y:S01]  /*21b20*/  @P1 LEA.HI.X R165, R137.reuse, R227, R134.reuse, 0x1, P5 ;  /* 0x000000e389a51211 */ /* 0x140fe200028f0c86 */
[----:B------:R-:W-:Y:S01]  /*21b30*/  @!PT LDS RZ, [RZ] ;  /* 0x00000000fffff984 */ /* 0x000fe20000000800 */
[----:B------:R-:W-:Y:S01]  /*21b40*/  @!PT LDS RZ, [RZ] ;  /* 0x00000000fffff984 */ /* 0x000fe20000000800 */
[----:B------:R-:W-:Y:S01]  /*21b50*/  @!PT LDS RZ, [RZ] ;  /* 0x00000000fffff984 */ /* 0x000fe20000000800 */
[----:B------:R1:W-:Y:S01]  /*21b60*/  @P1 LDGSTS.E.BYPASS.LTC128B.128 [R235+0x6000], [R156.64] ;  /* 0x060000009ceb1fae */ /* 0x0003e2000b901d44 */
[C---:B------:R-:W-:Y:S02]  /*21b70*/  IADD3 R133, P2, R137.reuse, R225, RZ ;  /* 0x000000e189857210 */ /* 0x040fe40007f5e0ff */
[-C--:B------:R-:W-:Y:S01]  /*21b80*/  @P0 LEA.HI.X R137, R137, R227.reuse, R134, 0x1, P3 ;  /* 0x000000e389890211 */ /* 0x080fe200018f0c86 */
[----:B------:R1:W-:Y:S01]  /*21b90*/  @!P1 STS.128 [R235+0x6000], RZ ;  /* 0x006000ffeb009388 */ /* 0x0003e20000000c00 */
[CC--:B------:R-:W-:Y:S01]  /*21ba0*/  @P1 LEA R162, P4, R133.reuse, R228.reuse, 0x1 ;  /* 0x000000e485a21211 */ /* 0x0c0fe200078808ff */
[----:B------:R-:W-:Y:S01]  /*21bb0*/  IMAD.X R132, R134, 0x1, R226, P2 ;  /* 0x0000000186847824 */ /* 0x000fe200010e06e2 */
[C---:B------:R-:W-:Y:S01]  /*21bc0*/  @P0 LEA R166, P2, R133.reuse, R228, 0x1 ;  /* 0x000000e485a60211 */ /* 0x040fe200078408ff */
[----:B------:R-:W-:Y:S01]  /*21bd0*/  @!PT LDS RZ, [RZ] ;  /* 0x00000000fffff984 */ /* 0x000fe20000000800 */
[----:B------:R-:W-:Y:S01]  /*21be0*/  @!PT LDS RZ, [RZ] ;  /* 0x00000000fffff984 */ /* 0x000fe20000000800 */
[----:B------:R-:W-:Y:S01]  /*21bf0*/  @!PT LDS RZ, [RZ] ;  /* 0x00000000fffff984 */ /* 0x000fe20000000800 */
[----:B------:R1:W-:Y:S01]  /*21c00*/  @P0 LDGSTS.E.BYPASS.LTC128B.128 [R235+0xa000], [R154.64+0x80] ;  /* 0x0a0000809aeb0fae */ /* 0x0003e2000b901d44 */
[----:B------:R-:W-:Y:S02]  /*21c10*/  IMAD.MOV.U32 R228, RZ, RZ, R150 ;  /* 0x000000ffffe47224 */ /* 0x000fe400078e0096 */
[CCC-:B------:R-:W-:Y:S01]  /*21c20*/  @P1 LEA.HI.X R163, R133.reuse, R227.reuse, R132.reuse, 0x1, P4 ;  /* 0x000000e385a31211 */ /* 0x1c0fe200020f0c84 */
[----:B------:R1:W-:Y:S01]  /*21c30*/  @!P0 STS.128 [R235+0xa000], RZ ;  /* 0x00a000ffeb008388 */ /* 0x0003e20000000c00 */
[----:B------:R-:W-:Y:S01]  /*21c40*/  @P0 LEA.HI.X R167, R133, R227, R132, 0x1, P2 ;  /* 0x000000e385a70211 */ /* 0x000fe200010f0c84 */
[----:B------:R-:W-:Y:S02]  /*21c50*/  IMAD.MOV.U32 R227, RZ, RZ, R151 ;  /* 0x000000ffffe37224 */ /* 0x000fe400078e0097 */
        /* <DEDUP_REMOVED lines=31> */
.L_x_1119:
[----:B------:R-:W-:Y:S05]  /*21e50*/  BSYNC B1 ;  /* 0x0000000000017941 */ /* 0x000fea0003800000 */
.L_x_1118:
[----:B------:R-:W-:Y:S01]  /*21e60*/  ULDC.64 UR4, c[0x0][0x118] ;  /* 0x0000460000047ab9 */ /* 0x000fe20000000a00 */
[----:B------:R-:W-:Y:S01]  /*21e70*/  FMNMX.FTZ R132, R6, R0, !PT ;  /* 0x0000000006847209 */ /* 0x000fe20007810000 */
[----:B------:R2:W3:Y:S01]  /*21e80*/  LD.E R133, [R2.64+0xdc] ;  /* 0x0000dc0402857980 */ /* 0x0004e2000c101900 */
[----:B------:R-:W-:Y:S02]  /*21e90*/  FMNMX.FTZ R134, R4, R135, !PT ;  /* 0x0000008704867209 */ /* 0x000fe40007810000 */
[----:B-1----:R-:W-:Y:S01]  /*21ea0*/  FMNMX.FTZ R137, R7, R132, !PT ;  /* 0x0000008407897209 */ /* 0x002fe20007810000 */
[----:B------:R-:W-:Y:S01]  /*21eb0*/  LDSM.16.MT88.4 R144, [R213+0xc000] ;  /* 0x00c00000d590783b */ /* 0x000fe20000004200 */
        /* <DEDUP_REMOVED lines=8> */
[----:B--2---:R-:W-:Y:S02]  /*21f40*/  FMNMX.FTZ R2, R18, R137, !PT ;  /* 0x0000008912027209 */ /* 0x004fe40007810000 */
        /* <DEDUP_REMOVED lines=50> */
[----:B------:R-:W-:Y:S03]  /*22270*/  FMNMX.FTZ R132, R64, R3, !PT ;  /* 0x0000000340847209 */ /* 0x000fe60007810000 */
[----:B------:R-:W1:Y:S01]  /*22280*/  SHFL.BFLY PT, R2, R137, 0x2, 0x1f ;  /* 0x0c401f0089027f89 */ /* 0x000e6200000e0000 */
[----:B------:R-:W-:Y:S07]  /*22290*/  FMNMX.FTZ R141, R65, R132, !PT ;  /* 0x00000084418d7209 */ /* 0x000fee0007810000 */
[----:B------:R-:W2:Y:S01]  /*222a0*/  SHFL.BFLY PT, R132, R141, 0x2, 0x1f ;  /* 0x0c401f008d847f89 */ /* 0x000ea200000e0000 */
[----:B-1----:R-:W-:Y:S07]  /*222b0*/  FMNMX.FTZ R136, R137, R2, !PT ;  /* 0x0000000289887209 */ /* 0x002fee0007810000 */
[----:B------:R-:W1:Y:S01]  /*222c0*/  SHFL.BFLY PT, R3, R136, 0x1, 0x1f ;  /* 0x0c201f0088037f89 */ /* 0x000e6200000e0000 */
[----:B--2---:R-:W-:Y:S07]  /*222d0*/  FMNMX.FTZ R139, R141, R132, !PT ;  /* 0x000000848d8b7209 */ /* 0x004fee0007810000 */
[----:B------:R-:W2:Y:S08]  /*222e0*/  SHFL.BFLY PT, R132, R139, 0x1, 0x1f ;  /* 0x0c201f008b847f89 */ /* 0x000eb000000e0000 */
[----:B------:R-:W-:Y:S01]  /*222f0*/  LDSM.16.MT88.4 R140, [R214+0xc000] ;  /* 0x00c00000d68c783b */ /* 0x000fe20000004200 */
[----:B-1----:R-:W-:Y:S05]  /*22300*/  FMNMX.FTZ R3, R136, R3, !PT ;  /* 0x0000000388037209 */ /* 0x002fea0007810000 */
[----:B------:R-:W-:Y:S01]  /*22310*/  FADD.FTZ R2, -R3, R0 ;  /* 0x0000000003027221 */ /* 0x000fe20000010100 */
[----:B--2---:R-:W-:Y:S02]  /*22320*/  FMNMX.FTZ R132, R139, R132, !PT ;  /* 0x000000848b847209 */ /* 0x004fe40007810000 */
[----:B------:R-:W1:Y:S02]  /*22330*/  LDSM.16.MT88.4 R136, [R216+0xc000] ;  /* 0x00c00000d888783b */ /* 0x000e640000004200 */
[C---:B------:R-:W-:Y:S01]  /*22340*/  FSETP.NEU.FTZ.AND P0, PT, R132.reuse, -INF , PT ;  /* 0xff8000008400780b */ /* 0x040fe20003f1d000 */
[C---:B---3--:R-:W-:Y:S02]  /*22350*/  FMUL.FTZ R0, R133.reuse, R2 ;  /* 0x0000000285007220 */ /* 0x048fe40000410000 */
[----:B------:R-:W-:Y:S02]  /*22360*/  FADD.FTZ R2, -R132, R135 ;  /* 0x0000008784027221 */ /* 0x000fe40000010100 */
[C---:B------:R-:W-:Y:S02]  /*22370*/  FMUL.FTZ R158, R133.reuse, R132 ;  /* 0x00000084859e7220 */ /* 0x040fe40000410000 */
[C---:B------:R-:W-:Y:S01]  /*22380*/  FMUL.FTZ R134, R133.reuse, R2 ;  /* 0x0000000285867220 */ /* 0x040fe20000410000 */
[----:B------:R-:W2:Y:S01]  /*22390*/  MUFU.EX2 R0, R0 ;  /* 0x0000000000007308 */ /* 0x000ea20000000800 */
[----:B------:R-:W-:Y:S01]  /*223a0*/  FMUL.FTZ R156, R133, R3 ;  /* 0x00000003859c7220 */ /* 0x000fe20000410000 */
[----:B------:R-:W-:Y:S02]  /*223b0*/  FSEL R158, R158, RZ, P0 ;  /* 0x000000ff9e9e7208 */ /* 0x000fe40000000000 */
[----:B------:R-:W-:Y:S03]  /*223c0*/  FSETP.NEU.FTZ.AND P0, PT, R3, -INF , PT ;  /* 0xff8000000300780b */ /* 0x000fe60003f1d000 */
[-CC-:B------:R-:W-:Y:S01]  /*223d0*/  FFMA.FTZ R151, R8, R133.reuse, -R158.reuse ;  /* 0x0000008508977223 */ /* 0x180fe2000001089e */
[----:B------:R-:W-:Y:S01]  /*223e0*/  FSEL R156, R156, RZ, P0 ;  /* 0x000000ff9c9c7208 */ /* 0x000fe20000000000 */
[-CC-:B------:R-:W-:Y:S01]  /*223f0*/  FFMA.FTZ R152, R9, R133.reuse, -R158.reuse ;  /* 0x0000008509987223 */ /* 0x180fe2000001089e */
[----:B------:R3:W4:Y:S01]  /*22400*/  MUFU.EX2 R2, R134 ;  /* 0x0000008600027308 */ /* 0x0007220000000800 */
[-C--:B------:R-:W-:Y:S01]  /*22410*/  FFMA.FTZ R135, R4, R133.reuse, -R158 ;  /* 0x0000008504877223 */ /* 0x080fe2000001089e */
[----:B------:R-:W-:Y:S01]  /*22420*/  ISETP.GT.AND P0, PT, R238, 0x1, PT ;  /* 0x00000001ee00780c */ /* 0x000fe20003f04270 */
[-CC-:B------:R-:W-:Y:S02]  /*22430*/  FFMA.FTZ R153, R10, R133.reuse, -R156.reuse ;  /* 0x000000850a997223 */ /* 0x180fe4000001089c */
[-C--:B------:R-:W-:Y:S02]  /*22440*/  FFMA.FTZ R154, R11, R133.reuse, -R156 ;  /* 0x000000850b9a7223 */ /* 0x080fe4000001089c */
[-C--:B------:R-:W-:Y:S02]  /*22450*/  FFMA.FTZ R150, R5, R133.reuse, -R158 ;  /* 0x0000008505967223 */ /* 0x080fe4000001089e */
[-C--:B------:R-:W-:Y:S01]  /*22460*/  FFMA.FTZ R155, R6, R133.reuse, -R156 ;  /* 0x00000085069b7223 */ /* 0x080fe2000001089c */
[----:B------:R-:W-:Y:S01]  /*22470*/  MUFU.EX2 R135, R135 ;  /* 0x0000008700877308 */ /* 0x000fe20000000800 */
[-CC-:B------:R-:W-:Y:S02]  /*22480*/  FFMA.FTZ R161, R20, R133.reuse, -R158.reuse ;  /* 0x0000008514a17223 */ /* 0x180fe4000001089e */
[----:B------:R-:W-:Y:S02]  /*22490*/  FFMA.FTZ R164, R21, R133, -R158 ;  /* 0x0000008515a47223 */ /* 0x000fe4000001089e */
[C---:B--2---:R-:W-:Y:S02]  /*224a0*/  FMUL.FTZ R6, R0.reuse, R130 ;  /* 0x0000008200067220 */ /* 0x044fe40000410000 */
[C---:B------:R-:W-:Y:S02]  /*224b0*/  FMUL.FTZ R10, R0.reuse, R126 ;  /* 0x0000007e000a7220 */ /* 0x040fe40000410000 */
[C---:B------:R-:W-:Y:S01]  /*224c0*/  FMUL.FTZ R11, R0.reuse, R127 ;  /* 0x0000007f000b7220 */ /* 0x040fe20000410000 */
[----:B------:R-:W2:Y:S01]  /*224d0*/  MUFU.EX2 R150, R150 ;  /* 0x0000009600967308 */ /* 0x000ea20000000800 */
[C---:B------:R-:W-:Y:S02]  /*224e0*/  FMUL.FTZ R70, R0.reuse, R70 ;  /* 0x0000004600467220 */ /* 0x040fe40000410000 */
[C---:B------:R-:W-:Y:S02]  /*224f0*/  FMUL.FTZ R71, R0.reuse, R71 ;  /* 0x0000004700477220 */ /* 0x040fe40000410000 */
[--C-:B---3--:R-:W-:Y:S02]  /*22500*/  FFMA.FTZ R134, R7, R133, -R156.reuse ;  /* 0x0000008507867223 */ /* 0x108fe4000001089c */
[----:B------:R-:W-:Y:S02]  /*22510*/  FMUL.FTZ R7, R0, R131 ;  /* 0x0000008300077220 */ /* 0x000fe40000410000 */
[C---:B----4-:R-:W-:Y:S01]  /*22520*/  FMUL.FTZ R4, R2.reuse, R128 ;  /* 0x0000008002047220 */ /* 0x050fe20000410000 */
[----:B------:R-:W-:Y:S01]  /*22530*/  MUFU.EX2 R155, R155 ;  /* 0x0000009b009b7308 */ /* 0x000fe20000000800 */
[C---:B------:R-:W-:Y:S02]  /*22540*/  FMUL.FTZ R5, R2.reuse, R129 ;  /* 0x0000008102057220 */ /* 0x040fe40000410000 */
[C---:B------:R-:W-:Y:S02]  /*22550*/  FMUL.FTZ R8, R2.reuse, R124 ;  /* 0x0000007c02087220 */ /* 0x040fe40000410000 */
[C---:B------:R-:W-:Y:S02]  /*22560*/  FMUL.FTZ R9, R2.reuse, R125 ;  /* 0x0000007d02097220 */ /* 0x040fe40000410000 */
[----:B------:R-:W3:Y:S01]  /*22570*/  LDSM.16.MT88.4 R124, [R212+0xc000] ;  /* 0x00c00000d47c783b */ /* 0x000ee20000004200 */
[C---:B------:R-:W-:Y:S02]  /*22580*/  FMUL.FTZ R68, R2.reuse, R68 ;  /* 0x0000004402447220 */ /* 0x040fe40000410000 */
[----:B------:R-:W4:Y:S01]  /*22590*/  MUFU.EX2 R134, R134 ;  /* 0x0000008600867308 */ /* 0x000f220000000800 */
[----:B------:R-:W-:Y:S02]  /*225a0*/  FMUL.FTZ R69, R2, R69 ;  /* 0x0000004502457220 */ /* 0x000fe40000410000 */
[----:B------:R-:W-:Y:S01]  /*225b0*/  FMUL.FTZ R74, R0, R74 ;  /* 0x0000004a004a7220 */ /* 0x000fe20000410000 */
        /* <DEDUP_REMOVED lines=13> */
[----:B----4-:R-:W-:Y:S01]  /*22690*/  F2FP.PACK_AB R129, R134, R155 ;  /* 0x0000009b8681723e */ /* 0x010fe200000000ff */
[----:B------:R-:W-:Y:S02]  /*226a0*/  FMUL.FTZ R81, R2, R81 ;  /* 0x0000005102517220 */ /* 0x000fe40000410000 */
[C---:B------:R-:W-:Y:S02]  /*226b0*/  FMUL.FTZ R86, R0.reuse, R86 ;  /* 0x0000005600567220 */ /* 0x040fe40000410000 */
[----:B------:R-:W-:Y:S01]  /*226c0*/  FMUL.FTZ R87, R0, R87 ;  /* 0x0000005700577220 */ /* 0x000fe20000410000 */
[----:B------:R-:W-:Y:S01]  /*226d0*/  MUFU.EX2 R153, R153 ;  /* 0x0000009900997308 */ /* 0x000fe20000000800 */
[C---:B------:R-:W-:Y:S02]  /*226e0*/  FMUL.FTZ R84, R2.reuse, R84 ;  /* 0x0000005402547220 */ /* 0x040fe40000410000 */
[----:B------:R-:W-:Y:S02]  /*226f0*/  FMUL.FTZ R85, R2, R85 ;  /* 0x0000005502557220 */ /* 0x000fe40000410000 */
[-CC-:B------:R-:W-:Y:S02]  /*22700*/  FFMA.FTZ R166, R22, R133.reuse, -R156.reuse ;  /* 0x0000008516a67223 */ /* 0x180fe4000001089c */
[-C--:B------:R-:W-:Y:S02]  /*22710*/  FFMA.FTZ R163, R23, R133.reuse, -R156 ;  /* 0x0000008517a37223 */ /* 0x080fe4000001089c */
[----:B------:R-:W-:Y:S01]  /*22720*/  LDSM.16.MT88.4 R20, [R214+0x10800] ;  /* 0x01080000d614783b */ /* 0x000fe20000004200 */
[----:B------:R-:W4:Y:S01]  /*22730*/  MUFU.EX2 R154, R154 ;  /* 0x0000009a009a7308 */ /* 0x000f220000000800 */
[-CC-:B------:R-:W-:Y:S02]  /*22740*/  FFMA.FTZ R165, R32, R133.reuse, -R158.reuse ;  /* 0x0000008520a57223 */ /* 0x180fe4000001089e */
[----:B------:R-:W-:Y:S01]  /*22750*/  FFMA.FTZ R168, R33, R133, -R158 ;  /* 0x0000008521a87223 */ /* 0x000fe2000001089e */
[----:B--2---:R-:W-:Y:S01]  /*22760*/  F2FP.PACK_AB R130, R152, R151 ;  /* 0x000000979882723e */ /* 0x004fe200000000ff */
[-CC-:B------:R-:W-:Y:S02]  /*22770*/  FFMA.FTZ R167, R34, R133.reuse, -R156.reuse ;  /* 0x0000008522a77223 */ /* 0x180fe4000001089c */
[-C--:B------:R-:W-:Y:S02]  /*22780*/  FFMA.FTZ R170, R35, R133.reuse, -R156 ;  /* 0x0000008523aa7223 */ /* 0x080fe4000001089c */
[----:B------:R-:W-:Y:S01]  /*22790*/  LDSM.16.MT88.4 R32, [R214+0xd800] ;  /* 0x00d80000d620783b */ /* 0x000fe20000004200 */
[-CC-:B------:R-:W-:Y:S01]  /*227a0*/  FFMA.FTZ R169, R36, R133.reuse, -R158.reuse ;  /* 0x0000008524a97223 */ /* 0x180fe2000001089e */
[----:B------:R-:W-:Y:S01]  /*227b0*/  MUFU.EX2 R161, R161 ;  /* 0x000000a100a17308 */ /* 0x000fe20000000800 */
[-C--:B------:R-:W-:Y:S02]  /*227c0*/  FFMA.FTZ R172, R37, R133.reuse, -R158 ;  /* 0x0000008525ac7223 */ /* 0x080fe4000001089e */
[-CC-:B------:R-:W-:Y:S02]  /*227d0*/  FFMA.FTZ R174, R38, R133.reuse, -R156.reuse ;  /* 0x0000008526ae7223 */ /* 0x180fe4000001089c */
[-C--:B------:R-:W-:Y:S02]  /*227e0*/  FFMA.FTZ R171, R39, R133.reuse, -R156 ;  /* 0x0000008527ab7223 */ /* 0x080fe4000001089c */
[----:B------:R-:W-:Y:S01]  /*227f0*/  LDSM.16.MT88.4 R36, [R214+0x11800] ;  /* 0x01180000d624783b */ /* 0x000fe20000004200 */
[-CC-:B------:R-:W-:Y:S02]  /*22800*/  FFMA.FTZ R173, R40, R133.reuse, -R158.reuse ;  /* 0x0000008528ad7223 */ /* 0x180fe4000001089e */
[-C--:B------:R-:W-:Y:S01]  /*22810*/  FFMA.FTZ R176, R41, R133.reuse, -R158 ;  /* 0x0000008529b07223 */ /* 0x080fe2000001089e */
[----:B------:R-:W-:Y:S01]  /*22820*/  MUFU.EX2 R164, R164 ;  /* 0x000000a400a47308 */ /* 0x000fe20000000800 */
[--C-:B------:R-:W-:Y:S01]  /*22830*/  FFMA.FTZ R175, R42, R133, -R156.reuse ;  /* 0x000000852aaf7223 */ /* 0x100fe2000001089c */
[----:B----4-:R-:W-:Y:S01]  /*22840*/  F2FP.PACK_AB R131, R154, R153 ;  /* 0x000000999a83723e */ /* 0x010fe200000000ff */
[-C--:B------:R-:W-:Y:S02]  /*22850*/  FFMA.FTZ R178, R43, R133.reuse, -R156 ;  /* 0x000000852bb27223 */ /* 0x080fe4000001089c */
[----:B------:R-:W-:Y:S01]  /*22860*/  LDSM.16.MT88.4 R40, [R212+0x12000] ;  /* 0x01200000d428783b */ /* 0x000fe20000004200 */
[-CC-:B------:R-:W-:Y:S02]  /*22870*/  FFMA.FTZ R177, R48, R133.reuse, -R158.reuse ;  /* 0x0000008530b17223 */ /* 0x180fe4000001089e */
[-C--:B------:R-:W-:Y:S01]  /*22880*/  FFMA.FTZ R180, R49, R133.reuse, -R158 ;  /* 0x0000008531b47223 */ /* 0x080fe2000001089e */
[C---:B-1----:R-:W-:Y:S01]  /*22890*/  HMMA.16816.F32 R4, R128.reuse, R136, R4 ;  /* 0x000000888004723c */ /* 0x042fe20000001804 */
[----:B------:R-:W-:Y:S04]  /*228a0*/  MUFU.EX2 R166, R166 ;  /* 0x000000a600a67308 */ /* 0x000fe80000000800 */
[-CC-:B------:R-:W-:Y:S02]  /*228b0*/  FFMA.FTZ R179, R50, R133.reuse, -R156.reuse ;  /* 0x0000008532b37223 */ /* 0x180fe4000001089c */
[----:B------:R-:W-:Y:S01]  /*228c0*/  FFMA.FTZ R182, R51, R133, -R156 ;  /* 0x0000008533b67223 */ /* 0x000fe2000001089c */
[C---:B------:R-:W-:Y:S01]  /*228d0*/  HMMA.16816.F32 R8, R128.reuse, R138, R8 ;  /* 0x0000008a8008723c */ /* 0x040fe20000001808 */
[----:B------:R-:W1:Y:S02]  /*228e0*/  LDSM.16.MT88.4 R136, [R216+0x10000] ;  /* 0x01000000d888783b */ /* 0x000e640000004200 */
[----:B------:R-:W-:Y:S01]  /*228f0*/  MUFU.EX2 R163, R163 ;  /* 0x000000a300a37308 */ /* 0x000fe20000000800 */
[C---:B------:R-:W-:Y:S02]  /*22900*/  FMUL.FTZ R90, R0.reuse, R90 ;  /* 0x0000005a005a7220 */ /* 0x040fe40000410000 */
[----:B------:R-:W-:Y:S02]  /*22910*/  FMUL.FTZ R91, R0, R91 ;  /* 0x0000005b005b7220 */ /* 0x000fe40000410000 */
[C---:B------:R-:W-:Y:S01]  /*22920*/  HMMA.16816.F32 R68, R128.reuse, R140, R68 ;  /* 0x0000008c8044723c */ /* 0x040fe20000001844 */
[----:B------:R-:W-:Y:S03]  /*22930*/  LDSM.16.MT88.4 R48, [R212+0x13000] ;  /* 0x01300000d430783b */ /* 0x000fe60000004200 */
        /* <DEDUP_REMOVED lines=9> */
[C---:B------:R-:W-:Y:S02]  /*229d0*/  FMUL.FTZ R92, R2.reuse, R92 ;  /* 0x0000005c025c7220 */ /* 0x040fe40000410000 */
[----:B------:R-:W-:Y:S02]  /*229e0*/  FMUL.FTZ R93, R2, R93 ;  /* 0x0000005d025d7220 */ /* 0x000fe40000410000 */
[C---:B------:R-:W-:Y:S01]  /*229f0*/  HMMA.16816.F32 R80, R128.reuse, R146, R80 ;  /* 0x000000928050723c */ /* 0x040fe20000001850 */
[----:B------:R-:W-:Y:S03]  /*22a00*/  MUFU.EX2 R167, R167 ;  /* 0x000000a700a77308 */ /* 0x000fe60000000800 */
[C---:B------:R-:W-:Y:S02]  /*22a10*/  FMUL.FTZ R98, R0.reuse, R98 ;  /* 0x0000006200627220 */ /* 0x040fe40000410000 */
[----:B------:R-:W-:Y:S02]  /*22a20*/  FMUL.FTZ R99, R0, R99 ;  /* 0x0000006300637220 */ /* 0x000fe40000410000 */
[C---:B---3--:R-:W-:Y:S03]  /*22a30*/  HMMA.16816.F32 R84, R128.reuse, R124, R84 ;  /* 0x0000007c8054723c */ /* 0x048fe60000001854 */
[----:B------:R-:W-:Y:S01]  /*22a40*/  MUFU.EX2 R170, R170 ;  /* 0x000000aa00aa7308 */ /* 0x000fe20000000800 */
[C---:B------:R-:W-:Y:S02]  /*22a50*/  FMUL.FTZ R96, R2.reuse, R96 ;  /* 0x0000006002607220 */ /* 0x040fe40000410000 */
[----:B------:R-:W-:Y:S02]  /*22a60*/  FMUL.FTZ R97, R2, R97 ;  /* 0x0000006102617220 */ /* 0x000fe40000410000 */
[C---:B------:R-:W-:Y:S01]  /*22a70*/  HMMA.16816.F32 R88, R128.reuse, R126, R88 ;  /* 0x0000007e8058723c */ /* 0x040fe20000001858 */
[----:B------:R-:W3:Y:S03]  /*22a80*/  LDSM.16.MT88.4 R124, [R213+0x10000] ;  /* 0x01000000d57c783b */ /* 0x000ee60000004200 */
[-CC-:B------:R-:W-:Y:S01]  /*22a90*/  FFMA.FTZ R144, R12, R133.reuse, -R158.reuse ;  /* 0x000000850c907223 */ /* 0x180fe2000001089e */
[----:B------:R-:W-:Y:S01]  /*22aa0*/  MUFU.EX2 R169, R169 ;  /* 0x000000a900a97308 */ /* 0x000fe20000000800 */
[C---:B------:R-:W-:Y:S02]  /*22ab0*/  FMUL.FTZ R12, R2.reuse, R120 ;  /* 0x00000078020c7220 */ /* 0x040fe40000410000 */
[C---:B-1----:R-:W-:Y:S04]  /*22ac0*/  HMMA.16816.F32 R92, R128.reuse, R136, R92 ;  /* 0x00000088805c723c */ /* 0x042fe8000000185c */
[----:B------:R-:W-:Y:S02]  /*22ad0*/  FFMA.FTZ R145, R13, R133, -R158 ;  /* 0x000000850d917223 */ /* 0x000fe4000001089e */
[----:B------:R-:W-:Y:S01]  /*22ae0*/  FMUL.FTZ R13, R2, R121 ;  /* 0x00000079020d7220 */ /* 0x000fe20000410000 */
[----:B------:R-:W-:Y:S01]  /*22af0*/  MUFU.EX2 R144, R144 ;  /* 0x0000009000907308 */ /* 0x000fe20000000800 */
[C---:B------:R-:W-:Y:S01]  /*22b00*/  HMMA.16816.F32 R96, R128.reuse, R138, R96 ;  /* 0x0000008a8060723c */ /* 0x040fe20000001860 */
[----:B------:R-:W-:Y:S03]  /*22b10*/  LDSM.16.MT88.4 R136, [R216+0xc800] ;  /* 0x00c80000d888783b */ /* 0x000fe60000004200 */
[-CC-:B------:R-:W-:Y:S02]  /*22b20*/  FFMA.FTZ R146, R14, R133.reuse, -R156.reuse ;  /* 0x000000850e927223 */ /* 0x180fe4000001089c */
[C---:B------:R-:W-:Y:S02]  /*22b30*/  FMUL.FTZ R14, R0.reuse, R122 ;  /* 0x0000007a000e7220 */ /* 0x040fe40000410000 */
[----:B------:R-:W-:Y:S01]  /*22b40*/  FFMA.FTZ R147, R15, R133, -R156 ;  /* 0x000000850f937223 */ /* 0x000fe2000001089c */
[----:B------:R-:W1:Y:S03]  /*22b50*/  MUFU.EX2 R145, R145 ;  /* 0x0000009100917308 */ /* 0x000e660000000800 */
[C---:B------:R-:W-:Y:S02]  /*22b60*/  FMUL.FTZ R15, R0.reuse, R123 ;  /* 0x0000007b000f7220 */ /* 0x040fe40000410000 */
[----:B------:R-:W4:Y:S01]  /*22b70*/  LDSM.16.MT88.4 R120, [R212+0x10000] ;  /* 0x01000000d478783b */ /* 0x000f220000004200 */
[C---:B------:R-:W-:Y:S02]  /*22b80*/  FMUL.FTZ R102, R0.reuse, R102 ;  /* 0x0000006600667220 */ /* 0x040fe40000410000 */
[----:B------:R-:W-:Y:S02]  /*22b90*/  FMUL.FTZ R103, R0, R103 ;  /* 0x0000006700677220 */ /* 0x000fe40000410000 */
[C---:B------:R-:W-:Y:S01]  /*22ba0*/  FMUL.FTZ R100, R2.reuse, R100 ;  /* 0x0000006402647220 */ /* 0x040fe20000410000 */
[----:B------:R-:W-:Y:S01]  /*22bb0*/  MUFU.EX2 R146, R146 ;  /* 0x0000009200927308 */ /* 0x000fe20000000800 */
[----:B------:R-:W-:Y:S02]  /*22bc0*/  FMUL.FTZ R101, R2, R101 ;  /* 0x0000006502657220 */ /* 0x000fe40000410000 */
[C---:B------:R-:W-:Y:S02]  /*22bd0*/  FMUL.FTZ R106, R0.reuse, R106 ;  /* 0x0000006a006a7220 */ /* 0x040fe40000410000 */
[----:B------:R-:W-:Y:S02]  /*22be0*/  FMUL.FTZ R107, R0, R107 ;  /* 0x0000006b006b7220 */ /* 0x000fe40000410000 */
[C---:B------:R-:W-:Y:S01]  /*22bf0*/  FMUL.FTZ R104, R2.reuse, R104 ;  /* 0x0000006802687220 */ /* 0x040fe20000410000 */
[C---:B--2---:R-:W-:Y:S02]  /*22c00*/  HMMA.16816.F32 R100, R128.reuse, R140, R100 ;  /* 0x0000008c8064723c */ /* 0x044fe40000001864 */
[----:B------:R-:W2:Y:S01]  /*22c10*/  MUFU.EX2 R147, R147 ;  /* 0x0000009300937308 */ /* 0x000ea20000000800 */
[----:B------:R-:W-:Y:S02]  /*22c20*/  FMUL.FTZ R105, R2, R105 ;  /* 0x0000006902697220 */ /* 0x000fe40000410000 */
[C---:B------:R-:W-:Y:S02]  /*22c30*/  FMUL.FTZ R110, R0.reuse, R110 ;  /* 0x0000006e006e7220 */ /* 0x040fe40000410000 */
[----:B------:R-:W-:Y:S01]  /*22c40*/  FMUL.FTZ R111, R0, R111 ;  /* 0x0000006f006f7220 */ /* 0x000fe20000410000 */
[C---:B------:R-:W-:Y:S01]  /*22c50*/  HMMA.16816.F32 R12, R128.reuse, R142, R12 ;  /* 0x0000008e800c723c */ /* 0x040fe2000000180c */
[----:B------:R-:W-:Y:S03]  /*22c60*/  LDSM.16.MT88.4 R140, [R213+0xc800] ;  /* 0x00c80000d58c783b */ /* 0x000fe60000004200 */
[-CC-:B------:R-:W-:Y:S01]  /*22c70*/  FFMA.FTZ R157, R16, R133.reuse, -R158.reuse ;  /* 0x00000085109d7223 */ /* 0x180fe2000001089e */
[----:B------:R-:W-:Y:S01]  /*22c80*/  MUFU.EX2 R172, R172 ;  /* 0x000000ac00ac7308 */ /* 0x000fe20000000800 */
[-C--:B------:R-:W-:Y:S02]  /*22c90*/  FFMA.FTZ R160, R17, R133.reuse, -R158 ;  /* 0x0000008511a07223 */ /* 0x080fe4000001089e */
[C---:B---3--:R-:W-:Y:S04]  /*22ca0*/  HMMA.16816.F32 R104, R128.reuse, R124, R104 ;  /* 0x0000007c8068723c */ /* 0x048fe80000001868 */
[-CC-:B------:R-:W-:Y:S02]  /*22cb0*/  FFMA.FTZ R159, R18, R133.reuse, -R156.reuse ;  /* 0x00000085129f7223 */ /* 0x180fe4000001089c */
[----:B------:R-:W-:Y:S01]  /*22cc0*/  FFMA.FTZ R162, R19, R133, -R156 ;  /* 0x0000008513a27223 */ /* 0x000fe2000001089c */
[----:B------:R-:W-:Y:S01]  /*22cd0*/  MUFU.EX2 R157, R157 ;  /* 0x0000009d009d7308 */ /* 0x000fe20000000800 */
[C---:B------:R-:W-:Y:S04]  /*22ce0*/  FMUL.FTZ R108, R2.reuse, R108 ;  /* 0x0000006c026c7220 */ /* 0x040fe80000410000 */
[----:B------:R-:W-:Y:S02]  /*22cf0*/  FMUL.FTZ R109, R2, R109 ;  /* 0x0000006d026d7220 */ /* 0x000fe40000410000 */
[C---:B------:R-:W-:Y:S02]  /*22d00*/  FMUL.FTZ R18, R0.reuse, R118 ;  /* 0x0000007600127220 */ /* 0x040fe40000410000 */
[----:B------:R-:W-:Y:S01]  /*22d10*/  FMUL.FTZ R19, R0, R119 ;  /* 0x0000007700137220 */ /* 0x000fe20000410000 */
[----:B------:R-:W3:Y:S01]  /*22d20*/  MUFU.EX2 R160, R160 ;  /* 0x000000a000a07308 */ /* 0x000ee20000000800 */
[C---:B------:R-:W-:Y:S01]  /*22d30*/  FMUL.FTZ R16, R2.reuse, R116 ;  /* 0x0000007402107220 */ /* 0x040fe20000410000 */
[C---:B------:R-:W-:Y:S01]  /*22d40*/  HMMA.16816.F32 R108, R128.reuse, R126, R108 ;  /* 0x0000007e806c723c */ /* 0x040fe2000000186c */
[----:B------:R-:W5:Y:S02]  /*22d50*/  LDSM.16.MT88.4 R124, [R214+0xc800] ;  /* 0x00c80000d67c783b */ /* 0x000f640000004200 */
[----:B------:R-:W-:Y:S01]  /*22d60*/  FMUL.FTZ R17, R2, R117 ;  /* 0x0000007502117220 */ /* 0x000fe20000410000 */
[----:B-1----:R-:W-:Y:S01]  /*22d70*/  F2FP.PACK_AB R116, R145, R144 ;  /* 0x000000909174723e */ /* 0x002fe200000000ff */
[C---:B------:R-:W-:Y:S01]  /*22d80*/  FMUL.FTZ R114, R0.reuse, R114 ;  /* 0x0000007200727220 */ /* 0x040fe20000410000 */
[----:B--2---:R-:W-:Y:S01]  /*22d90*/  F2FP.PACK_AB R117, R147, R146 ;  /* 0x000000929375723e */ /* 0x004fe200000000ff */
[----:B------:R-:W-:Y:S01]  /*22da0*/  FMUL.FTZ R115, R0, R115 ;  /* 0x0000007300737220 */ /* 0x000fe20000410000 */
[----:B------:R-:W-:Y:S01]  /*22db0*/  MUFU.EX2 R159, R159 ;  /* 0x0000009f009f7308 */ /* 0x000fe20000000800 */
[C---:B------:R-:W-:Y:S01]  /*22dc0*/  FMUL.FTZ R112, R2.reuse, R112 ;  /* 0x0000007002707220 */ /* 0x040fe20000410000 */
[C---:B----4-:R-:W-:Y:S03]  /*22dd0*/  HMMA.16816.F32 R16, R128.reuse, R120, R16 ;  /* 0x000000788010723c */ /* 0x050fe60000001810 */
[----:B------:R-:W-:Y:S02]  /*22de0*/  FMUL.FTZ R113, R2, R113 ;  /* 0x0000007102717220 */ /* 0x000fe40000410000 */
[-CC-:B------:R-:W-:Y:S02]  /*22df0*/  FFMA.FTZ R52, R52, R133.reuse, -R158.reuse ;  /* 0x0000008534347223 */ /* 0x180fe4000001089e */
[-C--:B------:R-:W-:Y:S01]  /*22e00*/  FFMA.FTZ R53, R53, R133.reuse, -R158 ;  /* 0x0000008535357223 */ /* 0x080fe2000001089e */
[----:B------:R-:W1:Y:S01]  /*22e10*/  MUFU.EX2 R162, R162 ;  /* 0x000000a200a27308 */ /* 0x000e620000000800 */
[--C-:B------:R-:W-:Y:S01]  /*22e20*/  FFMA.FTZ R54, R54, R133, -R156.reuse ;  /* 0x0000008536367223 */ /* 0x100fe2000001089c */
[----:B------:R-:W-:Y:S01]  /*22e30*/  HMMA.16816.F32 R112, R128, R122, R112 ;  /* 0x0000007a8070723c */ /* 0x000fe20000001870 */
[----:B------:R-:W2:Y:S02]  /*22e40*/  LDSM.16.MT88.4 R120, [R212+0xc800] ;  /* 0x00c80000d478783b */ /* 0x000ea40000004200 */
[----:B---3--:R-:W-:Y:S01]  /*22e50*/  F2FP.PACK_AB R118, R160, R157 ;  /* 0x0000009da076723e */ /* 0x008fe200000000ff */
[-C--:B------:R-:W-:Y:S02]  /*22e60*/  FFMA.FTZ R55, R55, R133.reuse, -R156 ;  /* 0x0000008537377223 */ /* 0x080fe4000001089c */
[-CC-:B------:R-:W-:Y:S02]  /*22e70*/  FFMA.FTZ R56, R56, R133.reuse, -R158.reuse ;  /* 0x0000008538387223 */ /* 0x180fe4000001089e */
[----:B------:R-:W-:Y:S01]  /*22e80*/  MUFU.EX2 R174, R174 ;  /* 0x000000ae00ae7308 */ /* 0x000fe20000000800 */
[----:B------:R-:W3:Y:S03]  /*22e90*/  LDSM.16.MT88.4 R128, [R216+0x10800] ;  /* 0x01080000d880783b */ /* 0x000ee60000004200 */
[-C--:B------:R-:W-:Y:S02]  /*22ea0*/  FFMA.FTZ R57, R57, R133.reuse, -R158 ;  /* 0x0000008539397223 */ /* 0x080fe4000001089e */
[-CC-:B------:R-:W-:Y:S02]  /*22eb0*/  FFMA.FTZ R58, R58, R133.reuse, -R156.reuse ;  /* 0x000000853a3a7223 */ /* 0x180fe4000001089c */
[-C--:B------:R-:W-:Y:S02]  /*22ec0*/  FFMA.FTZ R59, R59, R133.reuse, -R156 ;  /* 0x000000853b3b7223 */ /* 0x080fe4000001089c */
[----:B------:R-:W-:Y:S01]  /*22ed0*/  MUFU.EX2 R171, R171 ;  /* 0x000000ab00ab7308 */ /* 0x000fe20000000800 */
[-CC-:B------:R-:W-:Y:S02]  /*22ee0*/  FFMA.FTZ R60, R60, R133.reuse, -R158.reuse ;  /* 0x000000853c3c7223 */ /* 0x180fe4000001089e */
[----:B------:R-:W-:Y:S01]  /*22ef0*/  FFMA.FTZ R61, R61, R133, -R158 ;  /* 0x000000853d3d7223 */ /* 0x000fe2000001089e */
[----:B-1----:R-:W-:Y:S01]  /*22f00*/  F2FP.PACK_AB R119, R162, R159 ;  /* 0x0000009fa277723e */ /* 0x002fe200000000ff */
[-CC-:B------:R-:W-:Y:S02]  /*22f10*/  FFMA.FTZ R62, R62, R133.reuse, -R156.reuse ;  /* 0x000000853e3e7223 */ /* 0x180fe4000001089c */
[-C--:B------:R-:W-:Y:S02]  /*22f20*/  FFMA.FTZ R63, R63, R133.reuse, -R156 ;  /* 0x000000853f3f7223 */ /* 0x080fe4000001089c */
[-C--:B------:R-:W-:Y:S01]  /*22f30*/  FFMA.FTZ R64, R64, R133.reuse, -R158 ;  /* 0x0000008540407223 */ /* 0x080fe2000001089e */
[----:B------:R-:W-:Y:S01]  /*22f40*/  MUFU.EX2 R173, R173 ;  /* 0x000000ad00ad7308 */ /* 0x000fe20000000800 */
[C---:B------:R-:W-:Y:S05]  /*22f50*/  HMMA.16816.F32 R4, R116.reuse, R136, R4 ;  /* 0x000000887404723c */ /* 0x040fea0000001804 */
[----:B------:R-:W-:Y:S02]  /*22f60*/  FFMA.FTZ R66, R66, R133, -R156 ;  /* 0x0000008542427223 */ /* 0x000fe4000001089c */
[----:B------:R-:W-:Y:S01]  /*22f70*/  FFMA.FTZ R155, R0, R243, R155 ;  /* 0x000000f3009b7223 */ /* 0x000fe2000001009b */
[C---:B------:R-:W-:Y:S01]  /*22f80*/  HMMA.16816.F32 R8, R116.reuse, R138, R8 ;  /* 0x0000008a7408723c */ /* 0x040fe20000001808 */
[----:B------:R-:W-:Y:S01]  /*22f90*/  LDSM.16.MT88.4 R136, [R212+0x10800] ;  /* 0x01080000d488783b */ /* 0x000fe20000004200 */
[----:B------:R-:W-:Y:S02]  /*22fa0*/  MUFU.EX2 R176, R176 ;  /* 0x000000b000b07308 */ /* 0x000fe40000000800 */
[----:B------:R-:W-:Y:S02]  /*22fb0*/  FFMA.FTZ R135, R2, R241, R135 ;  /* 0x000000f102877223 */ /* 0x000fe40000010087 */
[----:B------:R-:W-:Y:S02]  /*22fc0*/  FADD.FTZ R134, R134, R155 ;  /* 0x0000009b86867221 */ /* 0x000fe40000010000 */
[C---:B-----5:R-:W-:Y:S04]  /*22fd0*/  HMMA.16816.F32 R68, R116.reuse, R124, R68 ;  /* 0x0000007c7444723c */ /* 0x060fe80000001844 */
[----:B------:R-:W-:Y:S01]  /*22fe0*/  MUFU.EX2 R175, R175 ;  /* 0x000000af00af7308 */ /* 0x000fe20000000800 */
[----:B------:R-:W-:Y:S01]  /*22ff0*/  FADD.FTZ R150, R150, R135 ;  /* 0x0000008796967221 */ /* 0x000fe20000010000 */
[----:B------:R-:W-:Y:S01]  /*23000*/  MOV R135, R132 ;  /* 0x0000008400877202 */ /* 0x000fe20000000f00 */
[----:B------:R-:W-:Y:S01]  /*23010*/  FADD.FTZ R153, R153, R134 ;  /* 0x0000008699997221 */ /* 0x000fe20000010000 */
[C---:B------:R-:W-:Y:S01]  /*23020*/  HMMA.16816.F32 R72, R116.reuse, R126, R72 ;  /* 0x0000007e7448723c */ /* 0x040fe20000001848 */
[----:B------:R-:W1:Y:S03]  /*23030*/  LDSM.16.MT88.4 R124, [R213+0x10800] ;  /* 0x01080000d57c783b */ /* 0x000e660000004200 */
[----:B------:R-:W-:Y:S02]  /*23040*/  FADD.FTZ R153, R154, R153 ;  /* 0x000000999a997221 */ /* 0x000fe40000010000 */
[----:B------:R-:W-:Y:S02]  /*23050*/  MUFU.EX2 R178, R178 ;  /* 0x000000b200b27308 */ /* 0x000fe40000000800 */
[C---:B------:R-:W-:Y:S04]  /*23060*/  HMMA.16816.F32 R76, R116.reuse, R140, R76 ;  /* 0x0000008c744c723c */ /* 0x040fe8000000184c */
[----:B------:R-:W-:Y:S03]  /*23070*/  FADD.FTZ R146, R146, R153 ;  /* 0x0000009992927221 */ /* 0x000fe60000010000 */
[-CC-:B------:R-:W-:Y:S01]  /*23080*/  FFMA.FTZ R140, R24, R133.reuse, -R158.reuse ;  /* 0x00000085188c7223 */ /* 0x180fe2000001089e */
[C---:B------:R-:W-:Y:S01]  /*23090*/  HMMA.16816.F32 R80, R116.reuse, R142, R80 ;  /* 0x0000008e7450723c */ /* 0x040fe20000001850 */
[----:B------:R-:W-:Y:S03]  /*230a0*/  MUFU.EX2 R177, R177 ;  /* 0x000000b100b17308 */ /* 0x000fe60000000800 */
[-C--:B------:R-:W-:Y:S02]  /*230b0*/  FFMA.FTZ R141, R25, R133.reuse, -R158 ;  /* 0x00000085198d7223 */ /* 0x080fe4000001089e */
[----:B------:R-:W-:Y:S02]  /*230c0*/  FADD.FTZ R146, R147, R146 ;  /* 0x0000009293927221 */ /* 0x000fe40000010000 */
[C---:B--2---:R-:W-:Y:S03]  /*230d0*/  HMMA.16816.F32 R84, R116.reuse, R120, R84 ;  /* 0x000000787454723c */ /* 0x044fe60000001854 */
[----:B------:R-:W-:Y:S01]  /*230e0*/  MUFU.EX2 R140, R140 ;  /* 0x0000008c008c7308 */ /* 0x000fe20000000800 */
[-CC-:B------:R-:W-:Y:S02]  /*230f0*/  FFMA.FTZ R142, R26, R133.reuse, -R156.reuse ;  /* 0x000000851a8e7223 */ /* 0x180fe4000001089c */
[----:B------:R-:W-:Y:S02]  /*23100*/  FFMA.FTZ R143, R27, R133, -R156 ;  /* 0x000000851b8f7223 */ /* 0x000fe4000001089c */
[C---:B------:R-:W-:Y:S01]  /*23110*/  HMMA.16816.F32 R88, R116.reuse, R122, R88 ;  /* 0x0000007a7458723c */ /* 0x040fe20000001858 */
[----:B------:R-:W2:Y:S03]  /*23120*/  LDSM.16.MT88.4 R120, [R216+0xd000] ;  /* 0x00d00000d878783b */ /* 0x000ea60000004200 */
[----:B------:R-:W-:Y:S01]  /*23130*/  FADD.FTZ R159, R159, R146 ;  /* 0x000000929f9f7221 */ /* 0x000fe20000010000 */
[----:B------:R-:W4:Y:S03]  /*23140*/  MUFU.EX2 R141, R141 ;  /* 0x0000008d008d7308 */ /* 0x000f260000000800 */
[C---:B---3--:R-:W-:Y:S01]  /*23150*/  HMMA.16816.F32 R92, R116.reuse, R128, R92 ;  /* 0x00000080745c723c */ /* 0x048fe2000000185c */
[----:B------:R-:W3:Y:S03]  /*23160*/  LDSM.16.MT88.4 R24, [R214+0xd000] ;  /* 0x00d00000d618783b */ /* 0x000ee60000004200 */
[----:B------:R-:W-:Y:S03]  /*23170*/  FADD.FTZ R159, R162, R159 ;  /* 0x0000009fa29f7221 */ /* 0x000fe60000010000 */
[----:B------:R-:W-:Y:S01]  /*23180*/  MUFU.EX2 R142, R142 ;  /* 0x0000008e008e7308 */ /* 0x000fe20000000800 */
[C---:B------:R-:W-:Y:S01]  /*23190*/  HMMA.16816.F32 R96, R116.reuse, R130, R96 ;  /* 0x000000827460723c */ /* 0x040fe20000001860 */
[----:B------:R-:W-:Y:S07]  /*231a0*/  LDSM.16.MT88.4 R128, [R212+0x11000] ;  /* 0x01100000d480783b */ /* 0x000fee0000004200 */
[C---:B------:R-:W-:Y:S01]  /*231b0*/  HMMA.16816.F32 R100, R116.reuse, R20, R100 ;  /* 0x000000147464723c */ /* 0x040fe20000001864 */
[----:B------:R-:W5:Y:S06]  /*231c0*/  MUFU.EX2 R143, R143 ;  /* 0x0000008f008f7308 */ /* 0x000f6c0000000800 */
[----:B------:R-:W-:Y:S01]  /*231d0*/  F2FP.PACK_AB R20, R164, R161 ;  /* 0x000000a1a414723e */ /* 0x000fe200000000ff */
[C---:B------:R-:W-:Y:S03]  /*231e0*/  HMMA.16816.F32 R12, R116.reuse, R22, R12 ;  /* 0x00000016740c723c */ /* 0x040fe6000000180c */
[----:B------:R-:W-:Y:S01]  /*231f0*/  MUFU.EX2 R180, R180 ;  /* 0x000000b400b47308 */ /* 0x000fe20000000800 */
[----:B------:R-:W-:Y:S01]  /*23200*/  F2FP.PACK_AB R21, R163, R166 ;  /* 0x000000a6a315723e */ /* 0x000fe200000000ff */
[----:B------:R-:W-:Y:S02]  /*23210*/  FADD.FTZ R166, R166, R159 ;  /* 0x0000009fa6a67221 */ /* 0x000fe40000010000 */
[----:B----4-:R-:W-:Y:S01]  /*23220*/  F2FP.PACK_AB R22, R141, R140 ;  /* 0x0000008c8d16723e */ /* 0x010fe200000000ff */
[C---:B-1----:R-:W-:Y:S04]  /*23230*/  HMMA.16816.F32 R104, R116.reuse, R124, R104 ;  /* 0x0000007c7468723c */ /* 0x042fe80000001868 */
[----:B------:R-:W-:Y:S01]  /*23240*/  FADD.FTZ R163, R163, R166 ;  /* 0x000000a6a3a37221 */ /* 0x000fe20000010000 */
[----:B------:R-:W-:Y:S03]  /*23250*/  MUFU.EX2 R179, R179 ;  /* 0x000000b300b37308 */ /* 0x000fe60000000800 */
[C---:B------:R-:W-:Y:S01]  /*23260*/  HMMA.16816.F32 R108, R116.reuse, R126, R108 ;  /* 0x0000007e746c723c */ /* 0x040fe2000000186c */
[----:B------:R-:W-:Y:S03]  /*23270*/  LDSM.16.MT88.4 R124, [R212+0xd000] ;  /* 0x00d00000d47c783b */ /* 0x000fe60000004200 */
[C---:B-----5:R-:W-:Y:S01]  /*23280*/  F2FP.PACK_AB R23, R143.reuse, R142 ;  /* 0x0000008e8f17723e */ /* 0x060fe200000000ff */
[----:B------:R-:W-:Y:S02]  /*23290*/  FADD.FTZ R142, R142, R163 ;  /* 0x000000a38e8e7221 */ /* 0x000fe40000010000 */
[----:B------:R-:W-:Y:S01]  /*232a0*/  MUFU.EX2 R182, R182 ;  /* 0x000000b600b67308 */ /* 0x000fe20000000800 */
[C---:B------:R-:W-:Y:S04]  /*232b0*/  HMMA.16816.F32 R16, R116.reuse, R136, R16 ;  /* 0x000000887410723c */ /* 0x040fe80000001810 */
[----:B------:R-:W-:Y:S03]  /*232c0*/  FADD.FTZ R142, R143, R142 ;  /* 0x0000008e8f8e7221 */ /* 0x000fe60000010000 */
[-CC-:B------:R-:W-:Y:S01]  /*232d0*/  FFMA.FTZ R136, R28, R133.reuse, -R158.reuse ;  /* 0x000000851c887223 */ /* 0x180fe2000001089e */
[----:B------:R-:W-:Y:S01]  /*232e0*/  HMMA.16816.F32 R112, R116, R138, R112 ;  /* 0x0000008a7470723c */ /* 0x000fe20000001870 */
[----:B------:R-:W1:Y:S01]  /*232f0*/  LDSM.16.MT88.4 R116, [R213+0xd000] ;  /* 0x00d00000d574783b */ /* 0x000e620000004200 */
[----:B------:R-:W-:Y:S02]  /*23300*/  MUFU.EX2 R52, R52 ;  /* 0x0000003400347308 */ /* 0x000fe40000000800 */
[-C--:B------:R-:W-:Y:S03]  /*23310*/  FFMA.FTZ R137, R29, R133.reuse, -R158 ;  /* 0x000000851d897223 */ /* 0x080fe6000001089e */
[-CC-:B------:R-:W-:Y:S01]  /*23320*/  FFMA.FTZ R139, R30, R133.reuse, -R156.reuse ;  /* 0x000000851e8b7223 */ /* 0x180fe2000001089c */
[C---:B--2---:R-:W-:Y:S04]  /*23330*/  HMMA.16816.F32 R4, R20.reuse, R120, R4 ;  /* 0x000000781404723c */ /* 0x044fe80000001804 */
[----:B------:R-:W-:Y:S01]  /*23340*/  MUFU.EX2 R136, R136 ;  /* 0x0000008800887308 */ /* 0x000fe20000000800 */
[----:B------:R-:W-:Y:S02]  /*23350*/  FFMA.FTZ R138, R31, R133, -R156 ;  /* 0x000000851f8a7223 */ /* 0x000fe4000001089c */
[----:B------:R-:W-:Y:S01]  /*23360*/  LDSM.16.MT88.4 R28, [R213+0x11000] ;  /* 0x01100000d51c783b */ /* 0x000fe20000004200 */
[C---:B------:R-:W-:Y:S06]  /*23370*/  HMMA.16816.F32 R8, R20.reuse, R122, R8 ;  /* 0x0000007a1408723c */ /* 0x040fec0000001808 */
[----:B------:R-:W2:Y:S01]  /*23380*/  MUFU.EX2 R137, R137 ;  /* 0x0000008900897308 */ /* 0x000ea20000000800 */
[----:B------:R-:W4:Y:S01]  /*23390*/  LDSM.16.MT88.4 R120, [R216+0x11000] ;  /* 0x01100000d878783b */ /* 0x000f220000004200 */
[C---:B---3--:R-:W-:Y:S08]  /*233a0*/  HMMA.16816.F32 R68, R20.reuse, R24, R68 ;  /* 0x000000181444723c */ /* 0x048ff00000001844 */
[C---:B------:R-:W-:Y:S01]  /*233b0*/  HMMA.16816.F32 R72, R20.reuse, R26, R72 ;  /* 0x0000001a1448723c */ /* 0x040fe20000001848 */
[----:B------:R-:W3:Y:S01]  /*233c0*/  LDSM.16.MT88.4 R24, [R214+0x11000] ;  /* 0x01100000d618783b */ /* 0x000ee20000004200 */
[----:B------:R-:W-:Y:S06]  /*233d0*/  MUFU.EX2 R139, R139 ;  /* 0x0000008b008b7308 */ /* 0x000fec0000000800 */
[C---:B-1----:R-:W-:Y:S04]  /*233e0*/  HMMA.16816.F32 R76, R20.reuse, R116, R76 ;  /* 0x00000074144c723c */ /* 0x042fe8000000184c */
[----:B------:R-:W1:Y:S04]  /*233f0*/  MUFU.EX2 R138, R138 ;  /* 0x0000008a008a7308 */ /* 0x000e680000000800 */
[C---:B------:R-:W-:Y:S01]  /*23400*/  HMMA.16816.F32 R80, R20.reuse, R118, R80 ;  /* 0x000000761450723c */ /* 0x040fe20000001850 */
[----:B------:R-:W5:Y:S05]  /*23410*/  LDSM.16.MT88.4 R116, [R216+0xd800] ;  /* 0x00d80000d874783b */ /* 0x000f6a0000004200 */
[----:B------:R-:W-:Y:S02]  /*23420*/  MUFU.EX2 R53, R53 ;  /* 0x0000003500357308 */ /* 0x000fe40000000800 */
[C---:B------:R-:W-:Y:S08]  /*23430*/  HMMA.16816.F32 R84, R20.reuse, R124, R84 ;  /* 0x0000007c1454723c */ /* 0x040ff00000001854 */
[----:B------:R-:W-:Y:S01]  /*23440*/  MUFU.EX2 R54, R54 ;  /* 0x0000003600367308 */ /* 0x000fe20000000800 */
[C---:B------:R-:W-:Y:S01]  /*23450*/  HMMA.16816.F32 R88, R20.reuse, R126, R88 ;  /* 0x0000007e1458723c */ /* 0x040fe20000001858 */
[----:B------:R-:W-:Y:S07]  /*23460*/  LDSM.16.MT88.4 R124, [R216+0xf800] ;  /* 0x00f80000d87c783b */ /* 0x000fee0000004200 */
[C---:B----4-:R-:W-:Y:S01]  /*23470*/  HMMA.16816.F32 R92, R20.reuse, R120, R92 ;  /* 0x00000078145c723c */ /* 0x050fe2000000185c */
[----:B------:R-:W-:Y:S07]  /*23480*/  MUFU.EX2 R55, R55 ;  /* 0x0000003700377308 */ /* 0x000fee0000000800 */
[C---:B------:R-:W-:Y:S01]  /*23490*/  HMMA.16816.F32 R96, R20.reuse, R122, R96 ;  /* 0x0000007a1460723c */ /* 0x040fe20000001860 */
[----:B------:R-:W-:Y:S02]  /*234a0*/  LDSM.16.MT88.4 R120, [R212+0x11800] ;  /* 0x01180000d478783b */ /* 0x000fe40000004200 */
[----:B------:R-:W-:Y:S05]  /*234b0*/  MUFU.EX2 R56, R56 ;  /* 0x0000003800387308 */ /* 0x000fea0000000800 */
[C---:B---3--:R-:W-:Y:S05]  /*234c0*/  HMMA.16816.F32 R100, R20.reuse, R24, R100 ;  /* 0x000000181464723c */ /* 0x048fea0000001864 */
[----:B------:R-:W-:Y:S03]  /*234d0*/  MUFU.EX2 R57, R57 ;  /* 0x0000003900397308 */ /* 0x000fe60000000800 */
[C---:B------:R-:W-:Y:S01]  /*234e0*/  HMMA.16816.F32 R12, R20.reuse, R26, R12 ;  /* 0x0000001a140c723c */ /* 0x040fe2000000180c */
[----:B------:R-:W3:Y:S06]  /*234f0*/  LDSM.16.MT88.4 R24, [R213+0xd800] ;  /* 0x00d80000d518783b */ /* 0x000eec0000004200 */
[----:B------:R-:W-:Y:S01]  /*23500*/  MUFU.EX2 R58, R58 ;  /* 0x0000003a003a7308 */ /* 0x000fe20000000800 */
[C---:B------:R-:W-:Y:S08]  /*23510*/  HMMA.16816.F32 R104, R20.reuse, R28, R104 ;  /* 0x0000001c1468723c */ /* 0x040ff00000001868 */
[C---:B------:R-:W-:Y:S01]  /*23520*/  HMMA.16816.F32 R108, R20.reuse, R30, R108 ;  /* 0x0000001e146c723c */ /* 0x040fe2000000186c */
[----:B------:R-:W4:Y:S01]  /*23530*/  LDSM.16.MT88.4 R28, [R212+0xd800] ;  /* 0x00d80000d41c783b */ /* 0x000f220000004200 */
[----:B------:R-:W-:Y:S06]  /*23540*/  MUFU.EX2 R59, R59 ;  /* 0x0000003b003b7308 */ /* 0x000fec0000000800 */
[C---:B------:R-:W-:Y:S04]  /*23550*/  HMMA.16816.F32 R16, R20.reuse, R128, R16 ;  /* 0x000000801410723c */ /* 0x040fe80000001810 */
[----:B------:R-:W-:Y:S04]  /*23560*/  MUFU.EX2 R60, R60 ;  /* 0x0000003c003c7308 */ /* 0x000fe80000000800 */
[----:B------:R-:W-:Y:S06]  /*23570*/  HMMA.16816.F32 R112, R20, R130, R112 ;  /* 0x000000821470723c */ /* 0x000fec0000001870 */
[----:B------:R-:W-:Y:S01]  /*23580*/  MUFU.EX2 R61, R61 ;  /* 0x0000003d003d7308 */ /* 0x000fe20000000800 */
[----:B--2---:R-:W-:Y:S02]  /*23590*/  F2FP.PACK_AB R20, R137, R136 ;  /* 0x000000888914723e */ /* 0x004fe400000000ff */
[----:B-1----:R-:W-:Y:S03]  /*235a0*/  F2FP.PACK_AB R21, R138, R139 ;  /* 0x0000008b8a15723e */ /* 0x002fe600000000ff */
[----:B------:R-:W-:Y:S01]  /*235b0*/  F2FP.PACK_AB R22, R168, R165 ;  /* 0x000000a5a816723e */ /* 0x000fe200000000ff */
[----:B------:R-:W-:Y:S01]  /*235c0*/  FADD.FTZ R139, R139, R142 ;  /* 0x0000008e8b8b7221 */ /* 0x000fe20000010000 */
[----:B------:R-:W-:Y:S02]  /*235d0*/  F2FP.PACK_AB R23, R170, R167 ;  /* 0x000000a7aa17723e */ /* 0x000fe400000000ff */
[----:B------:R-:W-:Y:S01]  /*235e0*/  MUFU.EX2 R62, R62 ;  /* 0x0000003e003e7308 */ /* 0x000fe20000000800 */
[----:B------:R-:W-:Y:S04]  /*235f0*/  FADD.FTZ R138, R138, R139 ;  /* 0x0000008b8a8a7221 */ /* 0x000fe80000010000 */
[C---:B-----5:R-:W-:Y:S03]  /*23600*/  HMMA.16816.F32 R4, R20.reuse, R116, R4 ;  /* 0x000000741404723c */ /* 0x060fe60000001804 */
[----:B------:R-:W-:Y:S02]  /*23610*/  FADD.FTZ R167, R167, R138 ;  /* 0x0000008aa7a77221 */ /* 0x000fe40000010000 */
[----:B------:R-:W-:Y:S02]  /*23620*/  MUFU.EX2 R63, R63 ;  /* 0x0000003f003f7308 */ /* 0x000fe40000000800 */
[----:B------:R-:W-:Y:S01]  /*23630*/  FADD.FTZ R167, R170, R167 ;  /* 0x000000a7aaa77221 */ /* 0x000fe20000010000 */
[C---:B------:R-:W-:Y:S01]  /*23640*/  HMMA.16816.F32 R8, R20.reuse, R118, R8 ;  /* 0x000000761408723c */ /* 0x040fe20000001808 */
[----:B------:R-:W-:Y:S06]  /*23650*/  LDSM.16.MT88.4 R116, [R213+0x11800] ;  /* 0x01180000d574783b */ /* 0x000fec0000004200 */
[----:B------:R-:W-:Y:S01]  /*23660*/  MUFU.EX2 R64, R64 ;  /* 0x0000004000407308 */ /* 0x000fe20000000800 */
[C---:B------:R-:W-:Y:S08]  /*23670*/  HMMA.16816.F32 R68, R20.reuse, R32, R68 ;  /* 0x000000201444723c */ /* 0x040ff00000001844 */
[C---:B------:R-:W-:Y:S01]  /*23680*/  HMMA.16816.F32 R72, R20.reuse, R34, R72 ;  /* 0x000000221448723c */ /* 0x040fe20000001848 */
[----:B------:R-:W1:Y:S01]  /*23690*/  LDSM.16.MT88.4 R32, [R216+0x11800] ;  /* 0x01180000d820783b */ /* 0x000e620000004200 */
[----:B------:R-:W-:Y:S06]  /*236a0*/  MUFU.EX2 R66, R66 ;  /* 0x0000004200427308 */ /* 0x000fec0000000800 */
[C---:B---3--:R-:W-:Y:S08]  /*236b0*/  HMMA.16816.F32 R76, R20.reuse, R24, R76 ;  /* 0x00000018144c723c */ /* 0x048ff0000000184c */
[C---:B------:R-:W-:Y:S01]  /*236c0*/  HMMA.16816.F32 R80, R20.reuse, R26, R80 ;  /* 0x0000001a1450723c */ /* 0x040fe20000001850 */
[----:B------:R-:W2:Y:S07]  /*236d0*/  LDSM.16.MT88.4 R24, [R216+0xe000] ;  /* 0x00e00000d818783b */ /* 0x000eae0000004200 */
[C---:B----4-:R-:W-:Y:S08]  /*236e0*/  HMMA.16816.F32 R84, R20.reuse, R28, R84 ;  /* 0x0000001c1454723c */ /* 0x050ff00000001854 */
        /* <DEDUP_REMOVED lines=8> */
[C---:B------:R-:W-:Y:S07]  /*23770*/  HMMA.16816.F32 R104, R20.reuse, R116, R104 ;  /* 0x000000741468723c */ /* 0x040fee0000001868 */
[-CC-:B------:R-:W-:Y:S01]  /*23780*/  FFMA.FTZ R116, R44, R133.reuse, -R158.reuse ;  /* 0x000000852c747223 */ /* 0x180fe2000001089e */
[C---:B------:R-:W-:Y:S04]  /*23790*/  HMMA.16816.F32 R108, R20.reuse, R118, R108 ;  /* 0x00000076146c723c */ /* 0x040fe8000000186c */
[-CC-:B------:R-:W-:Y:S01]  /*237a0*/  FFMA.FTZ R117, R45, R133.reuse, -R158.reuse ;  /* 0x000000852d757223 */ /* 0x180fe2000001089e */
[----:B------:R-:W-:Y:S01]  /*237b0*/  MUFU.EX2 R116, R116 ;  /* 0x0000007400747308 */ /* 0x000fe20000000800 */
[-C--:B------:R-:W-:Y:S02]  /*237c0*/  FFMA.FTZ R158, R65, R133.reuse, -R158 ;  /* 0x00000085419e7223 */ /* 0x080fe4000001089e */
[C---:B------:R-:W-:Y:S04]  /*237d0*/  HMMA.16816.F32 R16, R20.reuse, R120, R16 ;  /* 0x000000781410723c */ /* 0x040fe80000001810 */
[-CC-:B------:R-:W-:Y:S02]  /*237e0*/  FFMA.FTZ R118, R46, R133.reuse, -R156.reuse ;  /* 0x000000852e767223 */ /* 0x180fe4000001089c */
[-CC-:B------:R-:W-:Y:S01]  /*237f0*/  FFMA.FTZ R119, R47, R133.reuse, -R156.reuse ;  /* 0x000000852f777223 */ /* 0x180fe2000001089c */
[----:B------:R-:W5:Y:S01]  /*23800*/  MUFU.EX2 R117, R117 ;  /* 0x0000007500757308 */ /* 0x000f620000000800 */
[----:B------:R-:W-:Y:S01]  /*23810*/  HMMA.16816.F32 R112, R20, R122, R112 ;  /* 0x0000007a1470723c */ /* 0x000fe20000001870 */
[----:B------:R-:W-:Y:S03]  /*23820*/  LDSM.16.MT88.4 R44, [R214+0xe800] ;  /* 0x00e80000d62c783b */ /* 0x000fe60000004200 */
[----:B------:R-:W-:Y:S03]  /*23830*/  FFMA.FTZ R156, R67, R133, -R156 ;  /* 0x00000085439c7223 */ /* 0x000fe6000001089c */
[----:B------:R-:W-:Y:S02]  /*23840*/  F2FP.PACK_AB R20, R172, R169 ;  /* 0x000000a9ac14723e */ /* 0x000fe400000000ff */
[C---:B------:R-:W-:Y:S01]  /*23850*/  F2FP.PACK_AB R21, R171.reuse, R174 ;  /* 0x000000aeab15723e */ /* 0x040fe200000000ff */
[----:B------:R-:W-:Y:S01]  /*23860*/  LDSM.16.MT88.4 R120, [R214+0x13800] ;  /* 0x01380000d678783b */ /* 0x000fe20000004200 */
[----:B------:R-:W-:Y:S01]  /*23870*/  MUFU.EX2 R118, R118 ;  /* 0x0000007600767308 */ /* 0x000fe20000000800 */
[----:B------:R-:W-:Y:S01]  /*23880*/  F2FP.PACK_AB R22, R176, R173 ;  /* 0x000000adb016723e */ /* 0x000fe200000000ff */
[----:B------:R-:W-:Y:S01]  /*23890*/  FADD.FTZ R174, R174, R167 ;  /* 0x000000a7aeae7221 */ /* 0x000fe20000010000 */
[C---:B------:R-:W-:Y:S03]  /*238a0*/  F2FP.PACK_AB R23, R178.reuse, R175 ;  /* 0x000000afb217723e */ /* 0x040fe600000000ff */
[----:B------:R-:W-:Y:S04]  /*238b0*/  FADD.FTZ R174, R171, R174 ;  /* 0x000000aeabae7221 */ /* 0x000fe80000010000 */
[C---:B--2---:R-:W-:Y:S01]  /*238c0*/  HMMA.16816.F32 R4, R20.reuse, R24, R4 ;  /* 0x000000181404723c */ /* 0x044fe20000001804 */
[----:B------:R-:W2:Y:S02]  /*238d0*/  MUFU.EX2 R119, R119 ;  /* 0x0000007700777308 */ /* 0x000ea40000000800 */
[----:B------:R-:W-:Y:S04]  /*238e0*/  FADD.FTZ R175, R175, R174 ;  /* 0x000000aeafaf7221 */ /* 0x000fe80000010000 */
[----:B------:R-:W-:Y:S01]  /*238f0*/  FADD.FTZ R175, R178, R175 ;  /* 0x000000afb2af7221 */ /* 0x000fe20000010000 */
[C---:B------:R-:W-:Y:S01]  /*23900*/  HMMA.16816.F32 R8, R20.reuse, R26, R8 ;  /* 0x0000001a1408723c */ /* 0x040fe20000001808 */
[----:B------:R-:W2:Y:S02]  /*23910*/  LDSM.16.MT88.4 R24, [R216+0x12000] ;  /* 0x01200000d818783b */ /* 0x000ea40000004200 */
[----:B------:R-:W2:Y:S05]  /*23920*/  MUFU.EX2 R65, R158 ;  /* 0x0000009e00417308 */ /* 0x000eaa0000000800 */
[C---:B---3--:R-:W-:Y:S05]  /*23930*/  HMMA.16816.F32 R68, R20.reuse, R28, R68 ;  /* 0x0000001c1444723c */ /* 0x048fea0000001844 */
[----:B------:R-:W3:Y:S03]  /*23940*/  MUFU.EX2 R67, R156 ;  /* 0x0000009c00437308 */ /* 0x000ee60000000800 */
        /* <DEDUP_REMOVED lines=18> */
[----:B------:R-:W-:Y:S01]  /*23a70*/  HMMA.16816.F32 R112, R20, R42, R112 ;  /* 0x0000002a1470723c */ /* 0x000fe20000001870 */
[----:B------:R-:W-:Y:S06]  /*23a80*/  LDSM.16.MT88.4 R40, [R214+0x13000] ;  /* 0x01300000d628783b */ /* 0x000fec0000004200 */
[----:B-----5:R-:W-:Y:S02]  /*23a90*/  F2FP.PACK_AB R20, R117, R116 ;  /* 0x000000747514723e */ /* 0x020fe400000000ff */
[C---:B------:R-:W-:Y:S03]  /*23aa0*/  F2FP.PACK_AB R21, R119.reuse, R118 ;  /* 0x000000767715723e */ /* 0x040fe600000000ff */
[----:B------:R-:W-:Y:S01]  /*23ab0*/  F2FP.PACK_AB R22, R180, R177 ;  /* 0x000000b1b416723e */ /* 0x000fe200000000ff */
[----:B------:R-:W-:Y:S01]  /*23ac0*/  FADD.FTZ R118, R118, R175 ;  /* 0x000000af76767221 */ /* 0x000fe20000010000 */
[C---:B------:R-:W-:Y:S03]  /*23ad0*/  F2FP.PACK_AB R23, R182.reuse, R179 ;  /* 0x000000b3b617723e */ /* 0x040fe600000000ff */
[----:B------:R-:W-:Y:S04]  /*23ae0*/  FADD.FTZ R118, R119, R118 ;  /* 0x0000007677767221 */ /* 0x000fe80000010000 */
[C---:B----4-:R-:W-:Y:S03]  /*23af0*/  HMMA.16816.F32 R4, R20.reuse, R36, R4 ;  /* 0x000000241404723c */ /* 0x050fe60000001804 */
[----:B------:R-:W-:Y:S04]  /*23b00*/  FADD.FTZ R179, R179, R118 ;  /* 0x00000076b3b37221 */ /* 0x000fe80000010000 */
[----:B------:R-:W-:Y:S01]  /*23b10*/  FADD.FTZ R179, R182, R179 ;  /* 0x000000b3b6b37221 */ /* 0x000fe20000010000 */
[C---:B------:R-:W-:Y:S01]  /*23b20*/  HMMA.16816.F32 R8, R20.reuse, R38, R8 ;  /* 0x000000261408723c */ /* 0x040fe20000001808 */
[----:B------:R-:W4:Y:S07]  /*23b30*/  LDSM.16.MT88.4 R36, [R214+0x12800] ;  /* 0x01280000d624783b */ /* 0x000f2e0000004200 */
[C---:B------:R-:W-:Y:S08]  /*23b40*/  HMMA.16816.F32 R68, R20.reuse, R44, R68 ;  /* 0x0000002c1444723c */ /* 0x040ff00000001844 */
[C---:B------:R-:W-:Y:S01]  /*23b50*/  HMMA.16816.F32 R72, R20.reuse, R46, R72 ;  /* 0x0000002e1448723c */ /* 0x040fe20000001848 */
[----:B------:R-:W-:Y:S07]  /*23b60*/  LDSM.16.MT88.4 R44, [R213+0x13000] ;  /* 0x01300000d52c783b */ /* 0x000fee0000004200 */
        /* <DEDUP_REMOVED lines=9> */
[C---:B----4-:R-:W-:Y:S08]  /*23c00*/  HMMA.16816.F32 R100, R20.reuse, R36, R100 ;  /* 0x000000241464723c */ /* 0x050ff00000001864 */
[C---:B------:R-:W-:Y:S01]  /*23c10*/  HMMA.16816.F32 R12, R20.reuse, R38, R12 ;  /* 0x00000026140c723c */ /* 0x040fe2000000180c */
[----:B------:R-:W-:Y:S07]  /*23c20*/  LDSM.16.MT88.4 R36, [R212+0xf000] ;  /* 0x00f00000d424783b */ /* 0x000fee0000004200 */
[C---:B--2---:R-:W-:Y:S08]  /*23c30*/  HMMA.16816.F32 R104, R20.reuse, R24, R104 ;  /* 0x000000181468723c */ /* 0x044ff00000001868 */
[C---:B------:R-:W-:Y:S01]  /*23c40*/  HMMA.16816.F32 R108, R20.reuse, R26, R108 ;  /* 0x0000001a146c723c */ /* 0x040fe2000000186c */
[----:B------:R-:W2:Y:S07]  /*23c50*/  LDSM.16.MT88.4 R24, [R214+0xf000] ;  /* 0x00f00000d618783b */ /* 0x000eae0000004200 */
[C---:B---3--:R-:W-:Y:S08]  /*23c60*/  HMMA.16816.F32 R16, R20.reuse, R28, R16 ;  /* 0x0000001c1410723c */ /* 0x048ff00000001810 */
[----:B------:R-:W-:Y:S01]  /*23c70*/  HMMA.16816.F32 R112, R20, R30, R112 ;  /* 0x0000001e1470723c */ /* 0x000fe20000001870 */
[----:B------:R-:W3:Y:S06]  /*23c80*/  LDSM.16.MT88.4 R28, [R213+0xf000] ;  /* 0x00f00000d51c783b */ /* 0x000eec0000004200 */
[----:B------:R-:W-:Y:S02]  /*23c90*/  F2FP.PACK_AB R20, R53, R52 ;  /* 0x000000343514723e */ /* 0x000fe400000000ff */
[----:B------:R-:W-:Y:S03]  /*23ca0*/  F2FP.PACK_AB R21, R55, R54 ;  /* 0x000000363715723e */ /* 0x000fe600000000ff */
[----:B------:R-:W-:Y:S01]  /*23cb0*/  F2FP.PACK_AB R22, R57, R56 ;  /* 0x000000383916723e */ /* 0x000fe200000000ff */
[----:B------:R-:W-:Y:S01]  /*23cc0*/  FADD.FTZ R54, R54, R179 ;  /* 0x000000b336367221 */ /* 0x000fe20000010000 */
[----:B------:R-:W-:Y:S03]  /*23cd0*/  F2FP.PACK_AB R23, R59, R58 ;  /* 0x0000003a3b17723e */ /* 0x000fe600000000ff */
[----:B------:R-:W-:Y:S04]  /*23ce0*/  FADD.FTZ R55, R55, R54 ;  /* 0x0000003637377221 */ /* 0x000fe80000010000 */
[C---:B-1----:R-:W-:Y:S03]  /*23cf0*/  HMMA.16816.F32 R4, R20.reuse, R32, R4 ;  /* 0x000000201404723c */ /* 0x042fe60000001804 */
[----:B------:R-:W-:Y:S04]  /*23d00*/  FADD.FTZ R58, R58, R55 ;  /* 0x000000373a3a7221 */ /* 0x000fe80000010000 */
[----:B------:R-:W-:Y:S01]  /*23d10*/  FADD.FTZ R59, R59, R58 ;  /* 0x0000003a3b3b7221 */ /* 0x000fe20000010000 */
[C---:B------:R-:W-:Y:S01]  /*23d20*/  HMMA.16816.F32 R8, R20.reuse, R34, R8 ;  /* 0x000000221408723c */ /* 0x040fe20000001808 */
[----:B------:R-:W1:Y:S07]  /*23d30*/  LDSM.16.MT88.4 R32, [R216+0x13000] ;  /* 0x01300000d820783b */ /* 0x000e6e0000004200 */
[C---:B--2---:R-:W-:Y:S08]  /*23d40*/  HMMA.16816.F32 R68, R20.reuse, R24, R68 ;  /* 0x000000181444723c */ /* 0x044ff00000001844 */
[C---:B------:R-:W-:Y:S01]  /*23d50*/  HMMA.16816.F32 R72, R20.reuse, R26, R72 ;  /* 0x0000001a1448723c */ /* 0x040fe20000001848 */
[----:B------:R-:W2:Y:S07]  /*23d60*/  LDSM.16.MT88.4 R24, [R214+0xf800] ;  /* 0x00f80000d618783b */ /* 0x000eae0000004200 */
[C---:B---3--:R-:W-:Y:S08]  /*23d70*/  HMMA.16816.F32 R76, R20.reuse, R28, R76 ;  /* 0x0000001c144c723c */ /* 0x048ff0000000184c */
[C---:B------:R-:W-:Y:S01]  /*23d80*/  HMMA.16816.F32 R80, R20.reuse, R30, R80 ;  /* 0x0000001e1450723c */ /* 0x040fe20000001850 */
[----:B------:R-:W3:Y:S07]  /*23d90*/  LDSM.16.MT88.4 R28, [R213+0xf800] ;  /* 0x00f80000d51c783b */ /* 0x000eee0000004200 */
        /* <DEDUP_REMOVED lines=9> */
[----:B------:R-:W-:Y:S07]  /*23e30*/  HMMA.16816.F32 R112, R20, R50, R112 ;  /* 0x000000321470723c */ /* 0x000fee0000001870 */
[----:B------:R-:W-:Y:S02]  /*23e40*/  F2FP.PACK_AB R20, R61, R60 ;  /* 0x0000003c3d14723e */ /* 0x000fe400000000ff */
[----:B------:R-:W-:Y:S03]  /*23e50*/  F2FP.PACK_AB R21, R63, R62 ;  /* 0x0000003e3f15723e */ /* 0x000fe600000000ff */
[----:B------:R-:W-:Y:S01]  /*23e60*/  F2FP.PACK_AB R22, R65, R64 ;  /* 0x000000404116723e */ /* 0x000fe200000000ff */
[----:B------:R-:W-:Y:S01]  /*23e70*/  FADD.FTZ R62, R62, R59 ;  /* 0x0000003b3e3e7221 */ /* 0x000fe20000010000 */
[----:B------:R-:W-:Y:S03]  /*23e80*/  F2FP.PACK_AB R23, R67, R66 ;  /* 0x000000424317723e */ /* 0x000fe600000000ff */
[----:B------:R-:W-:Y:S04]  /*23e90*/  FADD.FTZ R63, R63, R62 ;  /* 0x0000003e3f3f7221 */ /* 0x000fe80000010000 */
[C---:B------:R-:W-:Y:S01]  /*23ea0*/  HMMA.16816.F32 R128, R20.reuse, R124, R4 ;  /* 0x0000007c1480723c */ /* 0x040fe20000001804 */
[----:B------:R-:W1:Y:S02]  /*23eb0*/  LDSM.16.MT88.4 R4, [R212+0xf800] ;  /* 0x00f80000d404783b */ /* 0x000e640000004200 */
[----:B------:R-:W-:Y:S04]  /*23ec0*/  FADD.FTZ R66, R66, R63 ;  /* 0x0000003f42427221 */ /* 0x000fe80000010000 */
[----:B------:R-:W-:Y:S01]  /*23ed0*/  FADD.FTZ R243, R67, R66 ;  /* 0x0000004243f37221 */ /* 0x000fe20000010000 */
[C---:B------:R-:W-:Y:S01]  /*23ee0*/  HMMA.16816.F32 R124, R20.reuse, R126, R8 ;  /* 0x0000007e147c723c */ /* 0x040fe20000001808 */
[----:B------:R-:W4:Y:S07]  /*23ef0*/  LDSM.16.MT88.4 R8, [R216+0x13800] ;  /* 0x01380000d808783b */ /* 0x000f2e0000004200 */
[C---:B--2---:R-:W-:Y:S07]  /*23f00*/  HMMA.16816.F32 R68, R20.reuse, R24, R68 ;  /* 0x000000181444723c */ /* 0x044fee0000001844 */
[----:B------:R-:W-:Y:S01]  /*23f10*/  FADD.FTZ R25, R151, R150 ;  /* 0x0000009697197221 */ /* 0x000fe20000010000 */
[C---:B------:R-:W-:Y:S04]  /*23f20*/  HMMA.16816.F32 R72, R20.reuse, R26, R72 ;  /* 0x0000001a1448723c */ /* 0x040fe80000001848 */
[----:B------:R-:W-:Y:S04]  /*23f30*/  FADD.FTZ R25, R152, R25 ;  /* 0x0000001998197221 */ /* 0x000fe80000010000 */
[C---:B---3--:R-:W-:Y:S04]  /*23f40*/  HMMA.16816.F32 R76, R20.reuse, R28, R76 ;  /* 0x0000001c144c723c */ /* 0x048fe8000000184c */
[----:B------:R-:W-:Y:S04]  /*23f50*/  FADD.FTZ R0, R144, R25 ;  /* 0x0000001990007221 */ /* 0x000fe80000010000 */
[C---:B------:R-:W-:Y:S04]  /*23f60*/  HMMA.16816.F32 R80, R20.reuse, R30, R80 ;  /* 0x0000001e1450723c */ /* 0x040fe80000001850 */
[----:B------:R-:W-:Y:S04]  /*23f70*/  FADD.FTZ R0, R145, R0 ;  /* 0x0000000091007221 */ /* 0x000fe80000010000 */
[C---:B-1----:R-:W-:Y:S04]  /*23f80*/  HMMA.16816.F32 R84, R20.reuse, R4, R84 ;  /* 0x000000041454723c */ /* 0x042fe80000001854 */
[----:B------:R-:W-:Y:S04]  /*23f90*/  FADD.FTZ R157, R157, R0 ;  /* 0x000000009d9d7221 */ /* 0x000fe80000010000 */
[C---:B------:R-:W-:Y:S01]  /*23fa0*/  HMMA.16816.F32 R88, R20.reuse, R6, R88 ;  /* 0x000000061458723c */ /* 0x040fe20000001858 */
[----:B------:R-:W1:Y:S03]  /*23fb0*/  LDSM.16.MT88.4 R4, [R213+0x13800] ;  /* 0x01380000d504783b */ /* 0x000e660000004200 */
[----:B------:R-:W-:Y:S04]  /*23fc0*/  FADD.FTZ R160, R160, R157 ;  /* 0x0000009da0a07221 */ /* 0x000fe80000010000 */
[C---:B----4-:R-:W-:Y:S04]  /*23fd0*/  HMMA.16816.F32 R92, R20.reuse, R8, R92 ;  /* 0x00000008145c723c */ /* 0x050fe8000000185c */
[----:B------:R-:W-:Y:S04]  /*23fe0*/  FADD.FTZ R25, R161, R160 ;  /* 0x000000a0a1197221 */ /* 0x000fe80000010000 */
[C---:B------:R-:W-:Y:S01]  /*23ff0*/  HMMA.16816.F32 R96, R20.reuse, R10, R96 ;  /* 0x0000000a1460723c */ /* 0x040fe20000001860 */
[----:B------:R-:W2:Y:S03]  /*24000*/  LDSM.16.MT88.4 R8, [R212+0x13800] ;  /* 0x01380000d408783b */ /* 0x000ea60000004200 */
[----:B------:R-:W-:Y:S04]  /*24010*/  FADD.FTZ R25, R164, R25 ;  /* 0x00000019a4197221 */ /* 0x000fe80000010000 */
[C---:B------:R-:W-:Y:S04]  /*24020*/  HMMA.16816.F32 R100, R20.reuse, R120, R100 ;  /* 0x000000781464723c */ /* 0x040fe80000001864 */
[----:B------:R-:W-:Y:S04]  /*24030*/  FADD.FTZ R140, R140, R25 ;  /* 0x000000198c8c7221 */ /* 0x000fe80000010000 */
[----:B------:R-:W-:Y:S01]  /*24040*/  FADD.FTZ R141, R141, R140 ;  /* 0x0000008c8d8d7221 */ /* 0x000fe20000010000 */
[C---:B------:R-:W-:Y:S03]  /*24050*/  HMMA.16816.F32 R120, R20.reuse, R122, R12 ;  /* 0x0000007a1478723c */ /* 0x040fe6000000180c */
[----:B------:R-:W-:Y:S04]  /*24060*/  FADD.FTZ R0, R136, R141 ;  /* 0x0000008d88007221 */ /* 0x000fe80000010000 */
[----:B------:R-:W-:Y:S01]  /*24070*/  FADD.FTZ R0, R137, R0 ;  /* 0x0000000089007221 */ /* 0x000fe20000010000 */
[C---:B-1----:R-:W-:Y:S04]  /*24080*/  HMMA.16816.F32 R104, R20.reuse, R4, R104 ;  /* 0x000000041468723c */ /* 0x042fe80000001868 */
[----:B------:R-:W-:Y:S04]  /*24090*/  FADD.FTZ R165, R165, R0 ;  /* 0x00000000a5a57221 */ /* 0x000fe80000010000 */
[----:B------:R-:W-:Y:S01]  /*240a0*/  FADD.FTZ R168, R168, R165 ;  /* 0x000000a5a8a87221 */ /* 0x000fe20000010000 */
[C---:B------:R-:W-:Y:S03]  /*240b0*/  HMMA.16816.F32 R108, R20.reuse, R6, R108 ;  /* 0x00000006146c723c */ /* 0x040fe6000000186c */
[----:B------:R-:W-:Y:S04]  /*240c0*/  FADD.FTZ R169, R169, R168 ;  /* 0x000000a8a9a97221 */ /* 0x000fe80000010000 */
[----:B------:R-:W-:Y:S05]  /*240d0*/  FADD.FTZ R172, R172, R169 ;  /* 0x000000a9acac7221 */ /* 0x000fea0000010000 */
[----:B------:R-:W-:Y:S04]  /*240e0*/  FADD.FTZ R25, R173, R172 ;  /* 0x000000acad197221 */ /* 0x000fe80000010000 */
[----:B------:R-:W-:Y:S04]  /*240f0*/  FADD.FTZ R25, R176, R25 ;  /* 0x00000019b0197221 */ /* 0x000fe80000010000 */
[----:B------:R-:W-:Y:S04]  /*24100*/  FADD.FTZ R0, R116, R25 ;  /* 0x0000001974007221 */ /* 0x000fe80000010000 */
[----:B------:R-:W-:Y:S02]  /*24110*/  FADD.FTZ R0, R117, R0 ;  /* 0x0000000075007221 */ /* 0x000fe40000010000 */
[C---:B--2---:R-:W-:Y:S03]  /*24120*/  HMMA.16816.F32 R116, R20.reuse, R8, R16 ;  /* 0x000000081474723c */ /* 0x044fe60000001810 */
[----:B------:R-:W-:Y:S01]  /*24130*/  FADD.FTZ R5, R177, R0 ;  /* 0x00000000b1057221 */ /* 0x000fe20000010000 */
[----:B------:R-:W-:Y:S03]  /*24140*/  IADD3 R0, R238, -0x1, RZ ;  /* 0xffffffffee007810 */ /* 0x000fe60007ffe0ff */
[----:B------:R-:W-:Y:S01]  /*24150*/  FADD.FTZ R5, R180, R5 ;  /* 0x00000005b4057221 */ /* 0x000fe20000010000 */
[----:B------:R-:W-:Y:S04]  /*24160*/  HMMA.16816.F32 R112, R20, R10, R112 ;  /* 0x0000000a1470723c */ /* 0x000fe80000001870 */
[----:B------:R-:W-:Y:S01]  /*24170*/  FADD.FTZ R52, R52, R5 ;  /* 0x0000000534347221 */ /* 0x000fe20000010000 */
[----:B------:R-:W-:Y:S02]  /*24180*/  MOV R238, R0 ;  /* 0x0000000000ee7202 */ /* 0x000fe40000000f00 */
[----:B------:R-:W-:Y:S01]  /*24190*/  MOV R0, R3 ;  /* 0x0000000300007202 */ /* 0x000fe20000000f00 */
[----:B------:R-:W-:Y:S04]  /*241a0*/  FADD.FTZ R53, R53, R52 ;  /* 0x0000003435357221 */ /* 0x000fe80000010000 */
[----:B------:R-:W-:Y:S04]  /*241b0*/  FADD.FTZ R56, R56, R53 ;  /* 0x0000003538387221 */ /* 0x000fe80000010000 */
[----:B------:R-:W-:Y:S04]  /*241c0*/  FADD.FTZ R57, R57, R56 ;  /* 0x0000003839397221 */ /* 0x000fe80000010000 */
[----:B------:R-:W-:Y:S04]  /*241d0*/  FADD.FTZ R60, R60, R57 ;  /* 0x000000393c3c7221 */ /* 0x000fe80000010000 */
[----:B------:R-:W-:Y:S04]  /*241e0*/  FADD.FTZ R61, R61, R60 ;  /* 0x0000003c3d3d7221 */ /* 0x000fe80000010000 */
[----:B------:R-:W-:Y:S04]  /*241f0*/  FADD.FTZ R64, R64, R61 ;  /* 0x0000003d40407221 */ /* 0x000fe80000010000 */
[----:B------:R-:W-:Y:S01]  /*24200*/  FADD.FTZ R241, R65, R64 ;  /* 0x0000004041f17221 */ /* 0x000fe20000010000 */
[----:B------:R-:W-:-:S05]  /*24210*/  @P0 BRA `(.L_x_1123) ;  /* 0xffffb5a000000947 */ /* 0x000fca000383ffff */
.L_x_1114:
[----:B------:R-:W-:Y:S02]  /*24220*/  ULDC.64 UR4, c[0x0][0x40] ;  /* 0x0000100000047ab9 */ /* 0x000fe40000000a00 */
[----:B------:R-:W-:-:S04]  /*24230*/  UIADD3 UR4, UP0, UR4, 0x160, URZ ;  /* 0x0000016004047890 */ /* 0x000fc8000ff1e03f */
[----:B------:R-:W-:Y:S02]  /*24240*/  UIADD3.X UR5, URZ, UR5, URZ, UP0, !UPT ;  /* 0x000000053f057290 */ /* 0x000fe400087fe43f */
[----:B------:R-:W-:-:S04]  /*24250*/  IMAD.U32 R8, RZ, RZ, UR4 ;  /* 0x00000004ff087e24 */ /* 0x000fc8000f8e00ff */
[----:B------:R-:W-:Y:S01]  /*24260*/  IMAD.U32 R9, RZ, RZ, UR5 ;  /* 0x00000005ff097e24 */ /* 0x000fe2000f8e00ff */
[----:B------:R-:W-:Y:S01]  /*24270*/  ULDC.64 UR4, c[0x0][0x118] ;  /* 0x0000460000047ab9 */ /* 0x000fe20000000a00 */
[----:B------:R-:W-:-:S03]  /*24280*/  MOV R5, 0x1f ;  /* 0x0000001f00057802 */ /* 0x000fc60000000f00 */
[----:B------:R1:W5:Y:S01]  /*24290*/  LD.E R2, [R8.64+0xd8] ;  /* 0x0000d80408027980 */ /* 0x000362000c101900 */
[----:B------:R-:W-:Y:S01]  /*242a0*/  MOV R0, 0xffffffff ;  /* 0xffffffff00007802 */ /* 0x000fe20000000f00 */
[----:B------:R-:W-:Y:S05]  /*242b0*/  BRA.DIV ~URZ, `(.L_x_1124) ;  /* 0x000017027f007947 */ /* 0x000fea000b800000 */
[----:B------:R2:W3:Y:S02]  /*242c0*/  SHFL.BFLY PT, R6, R241, 0x2, 0x1f ;  /* 0x0c401f00f1067f89 */ /* 0x0004e400000e0000 */
.L_x_1137:
[----:B--23--:R-:W-:Y:S01]  /*242d0*/  FADD.FTZ R241, R6, R241 ;  /* 0x000000f106f17221 */ /* 0x00cfe20000010000 */
[----:B------:R-:W-:Y:S05]  /*242e0*/  BRA.DIV ~URZ, `(.L_x_1125) ;  /* 0x000017127f007947 */ /* 0x000fea000b800000 */
[----:B------:R-:W2:Y:S04]  /*242f0*/  SHFL.BFLY PT, R0, R243, 0x2, 0x1f ;  /* 0x0c401f00f3007f89 */ /* 0x000ea800000e0000 */
[----:B------:R-:W3:Y:S01]  /*24300*/  SHFL.BFLY PT, R10, R241, 0x1, 0x1f ;  /* 0x0c201f00f10a7f89 */ /* 0x000ee200000e0000 */
[----:B--2---:R-:W-:Y:S02]  /*24310*/  FADD.FTZ R7, R0, R243 ;  /* 0x000000f300077221 */ /* 0x004fe40000010000 */
[----:B---3--:R-:W-:-:S03]  /*24320*/  FADD.FTZ R10, R241, R10 ;  /* 0x0000000af10a7221 */ /* 0x008fc60000010000 */
[----:B------:R2:W3:Y:S04]  /*24330*/  SHFL.BFLY PT, R6, R7, 0x1, 0x1f ;  /* 0x0c201f0007067f89 */ /* 0x0004e800000e0000 */
.L_x_1138:
[----:B------:R-:W-:Y:S01]  /*24340*/  FSETP.NE.FTZ.AND P4, PT, R10, RZ, PT ;  /* 0x000000ff0a00720b */ /* 0x000fe20003f95000 */
[----:B---3--:R-:W-:Y:S01]  /*24350*/  FADD.FTZ R6, R6, R7 ;  /* 0x0000000706067221 */ /* 0x008fe20000010000 */
[----:B------:R-:W-:Y:S01]  /*24360*/  MOV R0, 0x3f800000 ;  /* 0x3f80000000007802 */ /* 0x000fe20000000f00 */
[----:B------:R-:W-:Y:S01]  /*24370*/  ULDC.64 UR4, c[0x0][0x118] ;  /* 0x0000460000047ab9 */ /* 0x000fe20000000a00 */
[----:B------:R-:W-:Y:S02]  /*24380*/  MOV R4, 0x3f800000 ;  /* 0x3f80000000047802 */ /* 0x000fe40000000f00 */
[----:B------:R-:W-:-:S07]  /*24390*/  FSETP.NE.FTZ.AND P3, PT, R6, RZ, PT ;  /* 0x000000ff0600720b */ /* 0x000fce0003f75000 */
[----:B------:R-:W3:Y:S08]  /*243a0*/  @P4 MUFU.RCP R0, R10 ;  /* 0x0000000a00004308 */ /* 0x000ef00000001000 */
[----:B------:R-:W4:Y:S01]  /*243b0*/  @P3 MUFU.RCP R4, R6 ;  /* 0x0000000600043308 */ /* 0x000f220000001000 */
[C---:B---3--:R-:W-:Y:S02]  /*243c0*/  FMUL.FTZ R128, R0.reuse, R128 ;  /* 0x0000008000807220 */ /* 0x048fe40000410000 */
[----:B------:R-:W-:-:S02]  /*243d0*/  FMUL.FTZ R129, R0, R129 ;  /* 0x0000008100817220 */ /* 0x000fc40000410000 */
[C---:B------:R-:W-:Y:S02]  /*243e0*/  FMUL.FTZ R124, R0.reuse, R124 ;  /* 0x0000007c007c7220 */ /* 0x040fe40000410000 */
        /* <DEDUP_REMOVED lines=43> */
[----:B------:R-:W-:Y:S01]  /*246a0*/  F2FP.PACK_AB R116, R117, R116 ;  /* 0x000000747574723e */ /* 0x000fe200000000ff */
[----:B------:R-:W3:Y:S01]  /*246b0*/  S2R R0, SR_TID.X ;  /* 0x0000000000007919 */ /* 0x000ee20000002100 */
[----:B----4-:R-:W-:-:S02]  /*246c0*/  FMUL.FTZ R131, R4, R131 ;  /* 0x0000008304837220 */ /* 0x010fc40000410000 */
        /* <DEDUP_REMOVED lines=16> */
[----:B---3--:R-:W-:Y:S01]  /*247d0*/  SHF.R.S32.HI R5, RZ, 0x1f, R0 ;  /* 0x0000001fff057819 */ /* 0x008fe20000011400 */
[C---:B------:R-:W-:Y:S01]  /*247e0*/  FMUL.FTZ R87, R4.reuse, R87 ;  /* 0x0000005704577220 */ /* 0x040fe20000410000 */
[----:B------:R-:W-:Y:S01]  /*247f0*/  F2FP.PACK_AB R78, R79, R78 ;  /* 0x0000004e4f4e723e */ /* 0x000fe200000000ff */
[C---:B------:R-:W-:Y:S01]  /*24800*/  FMUL.FTZ R86, R4.reuse, R86 ;  /* 0x0000005604567220 */ /* 0x040fe20000410000 */
[----:B--2---:R-:W-:Y:S01]  /*24810*/  LEA.HI R7, R5, R0, RZ, 0x2 ;  /* 0x0000000005077211 */ /* 0x004fe200078f10ff */
[C---:B------:R-:W-:Y:S01]  /*24820*/  FMUL.FTZ R91, R4.reuse, R91 ;  /* 0x0000005b045b7220 */ /* 0x040fe20000410000 */
[----:B------:R-:W-:Y:S01]  /*24830*/  F2FP.PACK_AB R82, R83, R82 ;  /* 0x000000525352723e */ /* 0x000fe200000000ff */
[C---:B------:R-:W-:Y:S01]  /*24840*/  FMUL.FTZ R90, R4.reuse, R90 ;  /* 0x0000005a045a7220 */ /* 0x040fe20000410000 */
[--C-:B------:R-:W-:Y:S01]  /*24850*/  SHF.R.S32.HI R12, RZ, 0x2, R7.reuse ;  /* 0x00000002ff0c7819 */ /* 0x100fe20000011407 */
[C---:B------:R-:W-:Y:S01]  /*24860*/  FMUL.FTZ R95, R4.reuse, R95 ;  /* 0x0000005f045f7220 */ /* 0x040fe20000410000 */
[----:B------:R-:W-:Y:S01]  /*24870*/  SHF.R.S32.HI R11, RZ, 0x1f, R7 ;  /* 0x0000001fff0b7819 */ /* 0x000fe20000011407 */
[C---:B------:R-:W-:Y:S01]  /*24880*/  FMUL.FTZ R94, R4.reuse, R94 ;  /* 0x0000005e045e7220 */ /* 0x040fe20000410000 */
[----:B------:R-:W-:Y:S01]  /*24890*/  LOP3.LUT R7, R7, 0x3ffffffc, RZ, 0xc0, !PT ;  /* 0x3ffffffc07077812 */ /* 0x000fe200078ec0ff */
[C---:B------:R-:W-:Y:S01]  /*248a0*/  FMUL.FTZ R99, R4.reuse, R99 ;  /* 0x0000006304637220 */ /* 0x040fe20000410000 */
[----:B------:R-:W-:Y:S01]  /*248b0*/  LEA.HI R11, R11, R12, RZ, 0x3 ;  /* 0x0000000c0b0b7211 */ /* 0x000fe200078f18ff */
[C---:B------:R-:W-:Y:S01]  /*248c0*/  FMUL.FTZ R98, R4.reuse, R98 ;  /* 0x0000006204627220 */ /* 0x040fe20000410000 */
[----:B------:R-:W-:Y:S01]  /*248d0*/  IADD3 R16, -R7, R0, RZ ;  /* 0x0000000007107210 */ /* 0x000fe20007ffe1ff */
[C---:B------:R-:W-:Y:S01]  /*248e0*/  FMUL.FTZ R103, R4.reuse, R103 ;  /* 0x0000006704677220 */ /* 0x040fe20000410000 */
[----:B------:R-:W-:Y:S01]  /*248f0*/  LOP3.LUT R11, R11, 0xfffffff8, RZ, 0xc0, !PT ;  /* 0xfffffff80b0b7812 */ /* 0x000fe200078ec0ff */
[C---:B------:R-:W-:Y:S01]  /*24900*/  FMUL.FTZ R102, R4.reuse, R102 ;  /* 0x0000006604667220 */ /* 0x040fe20000410000 */
[----:B------:R-:W-:Y:S01]  /*24910*/  F2FP.PACK_AB R86, R87, R86 ;  /* 0x000000565756723e */ /* 0x000fe200000000ff */
[----:B------:R-:W-:Y:S01]  /*24920*/  FMUL.FTZ R123, R4, R123 ;  /* 0x0000007b047b7220 */ /* 0x000fe20000410000 */
[----:B------:R-:W-:Y:S01]  /*24930*/  IADD3 R12, R12, -R11, RZ ;  /* 0x8000000b0c0c7210 */ /* 0x000fe20007ffe0ff */
[C---:B------:R-:W-:Y:S01]  /*24940*/  FMUL.FTZ R122, R4.reuse, R122 ;  /* 0x0000007a047a7220 */ /* 0x040fe20000410000 */
[----:B------:R-:W-:Y:S01]  /*24950*/  LEA.HI R11, R5, R0, RZ, 0x5 ;  /* 0x00000000050b7211 */ /* 0x000fe200078f28ff */
[----:B------:R-:W-:Y:S01]  /*24960*/  FMUL.FTZ R107, R4, R107 ;  /* 0x0000006b046b7220 */ /* 0x000fe20000410000 */
[----:B------:R-:W-:Y:S01]  /*24970*/  SHF.L.U32 R14, R12, 0x6, RZ ;  /* 0x000000060c0e7819 */ /* 0x000fe200000006ff */
[C---:B------:R-:W-:Y:S01]  /*24980*/  FMUL.FTZ R106, R4.reuse, R106 ;  /* 0x0000006a046a7220 */ /* 0x040fe20000410000 */
[----:B------:R-:W-:Y:S01]  /*24990*/  SHF.R.S32.HI R13, RZ, 0x5, R11 ;  /* 0x00000005ff0d7819 */ /* 0x000fe2000001140b */
[----:B------:R-:W-:Y:S01]  /*249a0*/  FMUL.FTZ R111, R4, R111 ;  /* 0x0000006f046f7220 */ /* 0x000fe20000410000 */
[----:B------:R-:W-:Y:S01]  /*249b0*/  LOP3.LUT R14, R14, 0x1c0, RZ, 0xc0, !PT ;  /* 0x000001c00e0e7812 */ /* 0x000fe200078ec0ff */
[----:B------:R-:W-:Y:S01]  /*249c0*/  FMUL.FTZ R110, R4, R110 ;  /* 0x0000006e046e7220 */ /* 0x000fe20000410000 */
[----:B------:R-:W-:Y:S01]  /*249d0*/  LOP3.LUT R7, R12, 0x1, RZ, 0xc0, !PT ;  /* 0x000000010c077812 */ /* 0x000fe200078ec0ff */
[C---:B------:R-:W-:Y:S01]  /*249e0*/  FMUL.FTZ R119, R4.reuse, R119 ;  /* 0x0000007704777220 */ /* 0x040fe20000410000 */
[----:B------:R-:W-:Y:S01]  /*249f0*/  LEA R16, R13, R16, 0x9 ;  /* 0x000000100d107211 */ /* 0x000fe200078e48ff */
[----:B------:R-:W-:Y:S01]  /*24a00*/  FMUL.FTZ R118, R4, R118 ;  /* 0x0000007604767220 */ /* 0x000fe20000410000 */
[----:B------:R-:W-:Y:S01]  /*24a10*/  LEA.HI R15, R14, R14, RZ, 0x1d ;  /* 0x0000000e0e0f7211 */ /* 0x000fe200078fe8ff */
[C---:B------:R-:W-:Y:S01]  /*24a20*/  FMUL.FTZ R115, R4.reuse, R115 ;  /* 0x0000007304737220 */ /* 0x040fe20000410000 */
[----:B------:R-:W-:Y:S01]  /*24a30*/  ISETP.NE.U32.AND P0, PT, R7, 0x1, PT ;  /* 0x000000010700780c */ /* 0x000fe20003f05070 */
[----:B------:R-:W-:Y:S01]  /*24a40*/  FMUL.FTZ R4, R4, R114 ;  /* 0x0000007204047220 */ /* 0x000fe20000410000 */
[----:B------:R-:W-:-:S02]  /*24a50*/  LEA R15, R16, R15, 0x1 ;  /* 0x0000000f100f7211 */ /* 0x000fc400078e08ff */
[----:B------:R-:W-:Y:S02]  /*24a60*/  R2P PR, R12, 0x6 ;  /* 0x000000060c007804 */ /* 0x000fe40000000000 */
[----:B------:R-:W-:Y:S02]  /*24a70*/  MOV R7, 0x20 ;  /* 0x0000002000077802 */ /* 0x000fe40000000f00 */
[----:B------:R-:W-:Y:S02]  /*24a80*/  SHF.L.U32 R15, R15, 0x1, RZ ;  /* 0x000000010f0f7819 */ /* 0x000fe400000006ff */
[----:B------:R-:W-:Y:S02]  /*24a90*/  SEL R12, R7, 0xffffffe0, !P1 ;  /* 0xffffffe0070c7807 */ /* 0x000fe40004800000 */
[----:B------:R-:W-:Y:S01]  /*24aa0*/  MOV R7, 0x40 ;  /* 0x0000004000077802 */ /* 0x000fe20000000f00 */
[----:B------:R-:W-:Y:S01]  /*24ab0*/  STS [R15], R128 ;  /* 0x000000800f007388 */ /* 0x000fe20000000800 */
[----:B------:R-:W-:-:S02]  /*24ac0*/  IADD3 R17, R15, -0x10, RZ ;  /* 0xfffffff00f117810 */ /* 0x000fc40007ffe0ff */
[----:B------:R-:W-:Y:S01]  /*24ad0*/  @P0 IADD3 R17, R15, 0x10, RZ ;  /* 0x000000100f110810 */ /* 0x000fe20007ffe0ff */
[----:B------:R-:W-:Y:S01]  /*24ae0*/  STS [R15+0x400], R130 ;  /* 0x000400820f007388 */ /* 0x000fe20000000800 */
[----:B------:R-:W-:Y:S02]  /*24af0*/  SEL R14, R7, 0xffffffc0, !P2 ;  /* 0xffffffc0070e7807 */ /* 0x000fe40005000000 */
[C---:B------:R-:W-:Y:S01]  /*24b00*/  IADD3 R19, R15.reuse, R12, RZ ;  /* 0x0000000c0f137210 */ /* 0x040fe20007ffe0ff */
[----:B------:R-:W-:Y:S01]  /*24b10*/  STS [R17], R124 ;  /* 0x0000007c11007388 */ /* 0x000fe20000000800 */
[-C--:B------:R-:W-:Y:S02]  /*24b20*/  IADD3 R7, R12, R17.reuse, RZ ;  /* 0x000000110c077210 */ /* 0x080fe40007ffe0ff */
[----:B------:R-:W-:Y:S01]  /*24b30*/  IADD3 R21, R15, R14, RZ ;  /* 0x0000000e0f157210 */ /* 0x000fe20007ffe0ff */
[----:B------:R-:W-:Y:S01]  /*24b40*/  STS [R17+0x400], R126 ;  /* 0x0004007e11007388 */ /* 0x000fe20000000800 */
[----:B------:R-:W-:-:S02]  /*24b50*/  IADD3 R23, R14, R17, RZ ;  /* 0x000000110e177210 */ /* 0x000fc40007ffe0ff */
[----:B------:R-:W-:Y:S01]  /*24b60*/  IADD3 R25, R19, R14, RZ ;  /* 0x0000000e13197210 */ /* 0x000fe20007ffe0ff */
[----:B------:R-:W-:Y:S01]  /*24b70*/  STS [R19], R68 ;  /* 0x0000004413007388 */ /* 0x000fe20000000800 */
[----:B------:R-:W-:Y:S02]  /*24b80*/  F2FP.PACK_AB R90, R91, R90 ;  /* 0x0000005a5b5a723e */ /* 0x000fe400000000ff */
[----:B------:R-:W-:Y:S01]  /*24b90*/  IADD3 R27, R7, R14, RZ ;  /* 0x0000000e071b7210 */ /* 0x000fe20007ffe0ff */
[----:B------:R-:W-:Y:S01]  /*24ba0*/  STS [R19+0x400], R70 ;  /* 0x0004004613007388 */ /* 0x000fe20000000800 */
[----:B------:R-:W-:Y:S02]  /*24bb0*/  F2FP.PACK_AB R94, R95, R94 ;  /* 0x0000005e5f5e723e */ /* 0x000fe400000000ff */
[----:B------:R-:W-:Y:S01]  /*24bc0*/  F2FP.PACK_AB R98, R99, R98 ;  /* 0x000000626362723e */ /* 0x000fe200000000ff */
[----:B------:R-:W-:Y:S01]  /*24bd0*/  STS [R7], R72 ;  /* 0x0000004807007388 */ /* 0x000fe20000000800 */
[----:B------:R-:W-:-:S02]  /*24be0*/  F2FP.PACK_AB R102, R103, R102 ;  /* 0x000000666766723e */ /* 0x000fc400000000ff */
[----:B------:R-:W-:Y:S01]  /*24bf0*/  F2FP.PACK_AB R122, R123, R122 ;  /* 0x0000007a7b7a723e */ /* 0x000fe200000000ff */
[----:B------:R-:W-:Y:S01]  /*24c00*/  STS [R7+0x400], R74 ;  /* 0x0004004a07007388 */ /* 0x000fe20000000800 */
[----:B------:R-:W-:Y:S02]  /*24c10*/  F2FP.PACK_AB R106, R107, R106 ;  /* 0x0000006a6b6a723e */ /* 0x000fe400000000ff */
[----:B------:R-:W-:Y:S01]  /*24c20*/  F2FP.PACK_AB R110, R111, R110 ;  /* 0x0000006e6f6e723e */ /* 0x000fe200000000ff */
[----:B------:R-:W-:Y:S01]  /*24c30*/  STS [R21], R76 ;  /* 0x0000004c15007388 */ /* 0x000fe20000000800 */
[----:B------:R-:W-:Y:S02]  /*24c40*/  ISETP.NE.AND P0, PT, R234, -0x1, PT ;  /* 0xffffffffea00780c */ /* 0x000fe40003f05270 */
[----:B------:R-:W-:Y:S01]  /*24c50*/  F2FP.PACK_AB R118, R119, R118 ;  /* 0x000000767776723e */ /* 0x000fe200000000ff */
[----:B------:R-:W-:Y:S01]  /*24c60*/  STS [R21+0x400], R78 ;  /* 0x0004004e15007388 */ /* 0x000fe20000000800 */
[----:B------:R-:W-:-:S03]  /*24c70*/  F2FP.PACK_AB R4, R115, R4 ;  /* 0x000000047304723e */ /* 0x000fc600000000ff */
[----:B------:R-:W-:Y:S04]  /*24c80*/  STS [R23], R80 ;  /* 0x0000005017007388 */ /* 0x000fe80000000800 */
[----:B------:R-:W-:Y:S04]  /*24c90*/  STS [R23+0x400], R82 ;  /* 0x0004005217007388 */ /* 0x000fe80000000800 */
[----:B------:R-:W-:Y:S04]  /*24ca0*/  STS [R25], R84 ;  /* 0x0000005419007388 */ /* 0x000fe80000000800 */
[----:B------:R-:W-:Y:S04]  /*24cb0*/  STS [R25+0x400], R86 ;  /* 0x0004005619007388 */ /* 0x000fe80000000800 */
[----:B------:R-:W-:Y:S04]  /*24cc0*/  STS [R27], R88 ;  /* 0x000000581b007388 */ /* 0x000fe80000000800 */
[----:B------:R-:W-:Y:S04]  /*24cd0*/  STS [R27+0x400], R90 ;  /* 0x0004005a1b007388 */ /* 0x000fe80000000800 */
[----:B------:R-:W-:Y:S04]  /*24ce0*/  STS [R15+0x2000], R92 ;  /* 0x0020005c0f007388 */ /* 0x000fe80000000800 */
[----:B------:R-:W-:Y:S04]  /*24cf0*/  STS [R15+0x2400], R94 ;  /* 0x0024005e0f007388 */ /* 0x000fe80000000800 */
[----:B------:R-:W-:Y:S04]  /*24d00*/  STS [R17+0x2000], R96 ;  /* 0x0020006011007388 */ /* 0x000fe80000000800 */
[----:B------:R-:W-:Y:S04]  /*24d10*/  STS [R17+0x2400], R98 ;  /* 0x0024006211007388 */ /* 0x000fe80000000800 */
[----:B------:R-:W-:Y:S04]  /*24d20*/  STS [R19+0x2000], R100 ;  /* 0x0020006413007388 */ /* 0x000fe80000000800 */
[----:B------:R-:W-:Y:S04]  /*24d30*/  STS [R19+0x2400], R102 ;  /* 0x0024006613007388 */ /* 0x000fe80000000800 */
[----:B------:R-:W-:Y:S04]  /*24d40*/  STS [R7+0x2000], R120 ;  /* 0x0020007807007388 */ /* 0x000fe80000000800 */
[----:B------:R2:W-:Y:S04]  /*24d50*/  STS [R7+0x2400], R122 ;  /* 0x0024007a07007388 */ /* 0x0005e80000000800 */
        /* <DEDUP_REMOVED lines=8> */
[----:B--2---:R-:W2:Y:S04]  /*24de0*/  LD.E.U8 R7, [R8.64+0x1c8] ;  /* 0x0001c80408077980 */ /* 0x004ea8000c101100 */
[----:B------:R-:W4:Y:S04]  /*24df0*/  @!P0 LD.E.64 R16, [R8.64+0x80] ;  /* 0x0000800408108980 */ /* 0x000f28000c101b00 */
[----:B------:R-:W3:Y:S01]  /*24e00*/  LD.E.64 R52, [R8.64+0x88] ;  /* 0x0000880408347980 */ /* 0x000ee2000c101b00 */
[----:B------:R-:W1:Y:S08]  /*24e10*/  @P4 MUFU.LG2 R15, R10 ;  /* 0x0000000a000f4308 */ /* 0x000e700000000c00 */
[----:B------:R-:W1:Y:S01]  /*24e20*/  @P3 MUFU.LG2 R6, R6 ;  /* 0x0000000600063308 */ /* 0x000e620000000c00 */
[----:B------:R-:W-:Y:S01]  /*24e30*/  @!P0 SHF.R.S32.HI R14, RZ, 0x1f, R231 ;  /* 0x0000001fff0e8819 */ /* 0x000fe200000114e7 */
[----:B------:R2:W5:Y:S01]  /*24e40*/  LD.E.64 R50, [R8.64+0x90] ;  /* 0x0000900408327980 */ /* 0x000562000c101b00 */
[----:B------:R-:W-:Y:S01]  /*24e50*/  BSSY B0, `(.L_x_1126) ;  /* 0x000001e000007945 */ /* 0x000fe20003800000 */
[----:B------:R-:W-:Y:S01]  /*24e60*/  MOV R12, 0x7f800000 ;  /* 0x7f800000000c7802 */ /* 0x000fe20000000f00 */
[----:B-1----:R-:W-:-:S02]  /*24e70*/  @P4 FMUL.FTZ R15, R15, 0.69314718246459960938 ;  /* 0x3f3172180f0f4820 */ /* 0x002fc40000410000 */
[----:B------:R-:W-:-:S04]  /*24e80*/  @P3 FMUL.FTZ R10, R6, 0.69314718246459960938 ;  /* 0x3f317218060a3820 */ /* 0x000fc80000410000 */
[----:B-----5:R-:W-:Y:S01]  /*24e90*/  @P3 FFMA.FTZ R12, R3, R2, R10 ;  /* 0x00000002030c3223 */ /* 0x020fe2000001000a */
[----:B--2---:R-:W-:Y:S01]  /*24ea0*/  ISETP.NE.AND P1, PT, R7, RZ, PT ;  /* 0x000000ff0700720c */ /* 0x004fe20003f25270 */
[----:B----4-:R-:W-:-:S04]  /*24eb0*/  @!P0 IMAD R17, R17, R231, RZ ;  /* 0x000000e711118224 */ /* 0x010fc800078e02ff */
[----:B------:R-:W-:Y:S02]  /*24ec0*/  @!P0 IMAD R14, R16, R14, R17 ;  /* 0x0000000e100e8224 */ /* 0x000fe400078e0211 */
[-C--:B---3--:R-:W-:Y:S02]  /*24ed0*/  @P0 IMAD R4, R53, R234.reuse, RZ ;  /* 0x000000ea35040224 */ /* 0x088fe400078e02ff */
[----:B------:R-:W-:-:S04]  /*24ee0*/  @P0 IMAD.WIDE.U32 R18, R52, R234, RZ ;  /* 0x000000ea34120225 */ /* 0x000fc800078e00ff */
[----:B------:R-:W-:Y:S01]  /*24ef0*/  @!P0 IMAD.WIDE.U32 R16, R16, R231, RZ ;  /* 0x000000e710108225 */ /* 0x000fe200078e00ff */
[----:B------:R-:W-:Y:S02]  /*24f00*/  MOV R7, 0x7f800000 ;  /* 0x7f80000000077802 */ /* 0x000fe40000000f00 */
[----:B------:R-:W-:Y:S01]  /*24f10*/  @P0 IADD3 R4, R19, R4, RZ ;  /* 0x0000000413040210 */ /* 0x000fe20007ffe0ff */
[----:B------:R-:W-:Y:S01]  /*24f20*/  @P4 FFMA.FTZ R7, R132, R2, R15 ;  /* 0x0000000284074223 */ /* 0x000fe2000001000f */
[----:B------:R-:W-:Y:S02]  /*24f30*/  @P0 MOV R6, R18 ;  /* 0x0000001200060202 */ /* 0x000fe40000000f00 */
[----:B------:R-:W-:Y:S02]  /*24f40*/  @!P0 IADD3 R4, R17, R14, RZ ;  /* 0x0000000e11048210 */ /* 0x000fe40007ffe0ff */
[----:B------:R-:W-:Y:S01]  /*24f50*/  @!P0 MOV R6, R16 ;  /* 0x0000001000068202 */ /* 0x000fe20000000f00 */
[----:B------:R-:W-:Y:S05]  /*24f60*/  @!P1 BRA `(.L_x_1127) ;  /* 0x0000007000009947 */ /* 0x000fea0003800000 */
[----:B------:R-:W-:Y:S01]  /*24f70*/  ISETP.NE.AND P0, PT, R234, -0x1, PT ;  /* 0xffffffffea00780c */ /* 0x000fe20003f05270 */
[----:B------:R-:W-:-:S02]  /*24f80*/  ULDC.64 UR4, c[0x0][0x118] ;  /* 0x0000460000047ab9 */ /* 0x000fc40000000a00 */
[----:B------:R-:W2:Y:S10]  /*24f90*/  LD.E R3, [R8.64+0xd4] ;  /* 0x0000d40408037980 */ /* 0x000eb4000c101900 */
[----:B------:R-:W3:Y:S02]  /*24fa0*/  @!P0 LD.E R2, [R8.64+0xb4] ;  /* 0x0000b40408028980 */ /* 0x000ee4000c101900 */
[----:B---3--:R-:W-:-:S04]  /*24fb0*/  @!P0 IMAD R234, R2, R231, RZ ;  /* 0x000000e702ea8224 */ /* 0x008fc800078e02ff */
[----:B--2---:R-:W-:Y:S01]  /*24fc0*/  IMAD R3, R3, R229, R234 ;  /* 0x000000e503037224 */ /* 0x004fe200078e02ea */
[----:B------:R-:W-:Y:S05]  /*24fd0*/  BRA `(.L_x_1128) ;  /* 0x0000005000007947 */ /* 0x000fea0003800000 */
.L_x_1127:
[----:B------:R-:W-:Y:S02]  /*24fe0*/  ULDC.64 UR4, c[0x0][0x118] ;  /* 0x0000460000047ab9 */ /* 0x000fe40000000a00 */
[----:B------:R-:W2:Y:S04]  /*24ff0*/  LD.E R2, [R8.64+0x60] ;  /* 0x0000600408027980 */ /* 0x000ea8000c101900 */
[----:B------:R-:W3:Y:S01]  /*25000*/  LD.E R3, [R8.64+0xb4] ;  /* 0x0000b40408037980 */ /* 0x000ee2000c101900 */
[----:B--2---:R-:W-:-:S04]  /*25010*/  IMAD R2, R2, R231, R229 ;  /* 0x000000e702027224 */ /* 0x004fc800078e02e5 */
[----:B---3--:R-:W-:Y:S02]  /*25020*/  IMAD R3, R3, R2, RZ ;  /* 0x0000000203037224 */ /* 0x008fe400078e02ff */
.L_x_1128:
[----:B------:R-:W-:Y:S05]  /*25030*/  BSYNC B0 ;  /* 0x0000000000007941 */ /* 0x000fea0003800000 */
.L_x_1126:
[----:B------:R-:W-:Y:S01]  /*25040*/  ULDC.64 UR4, c[0x0][0x118] ;  /* 0x0000460000047ab9 */ /* 0x000fe20000000a00 */
[----:B------:R-:W1:Y:S04]  /*25050*/  S2R R2, SR_TID.X ;  /* 0x0000000000027919 */ /* 0x000e680000002100 */
[----:B------:R2:W5:Y:S04]  /*25060*/  LD.E.64 R56, [R8.64+0x70] ;  /* 0x0000700408387980 */ /* 0x000568000c101b00 */
[----:B------:R2:W5:Y:S01]  /*25070*/  LD.E.64 R54, [R8.64+0xa0] ;  /* 0x0000a00408367980 */ /* 0x000562000c101b00 */
[----:B------:R-:W-:Y:S01]  /*25080*/  WARPSYNC 0xffffffff ;  /* 0xffffffff00007948 */ /* 0x000fe20003800000 */
[----:B------:R-:W-:Y:S01]  /*25090*/  SHF.R.S32.HI R48, RZ, 0x1f, R13 ;  /* 0x0000001fff307819 */ /* 0x000fe2000001140d */
[----:B------:R-:W-:Y:S01]  /*250a0*/  BSSY B0, `(.L_x_1129) ;  /* 0x0000026000007945 */ /* 0x000fe20003800000 */
[----:B------:R-:W-:Y:S02]  /*250b0*/  BAR.SYNC.DEFER_BLOCKING 0x0 ;  /* 0x0000000000007b1d */ /* 0x000fe40000010000 */
[----:B------:R-:W-:-:S04]  /*250c0*/  LEA.HI R48, R48, R13, RZ, 0x2 ;  /* 0x0000000d30307211 */ /* 0x000fc800078f10ff */
[----:B------:R-:W-:Y:S02]  /*250d0*/  LOP3.LUT R48, R48, 0xffffffc, RZ, 0xc0, !PT ;  /* 0x0ffffffc30307812 */ /* 0x000fe400078ec0ff */
[----:B-1----:R-:W-:-:S04]  /*250e0*/  SHF.R.S32.HI R15, RZ, 0x1f, R2 ;  /* 0x0000001fff0f7819 */ /* 0x002fc80000011402 */
[----:B------:R-:W-:-:S04]  /*250f0*/  LEA.HI R49, R15, R2, RZ, 0x5 ;  /* 0x000000020f317211 */ /* 0x000fc800078f28ff */
[----:B------:R-:W-:Y:S01]  /*25100*/  LOP3.LUT R49, R49, 0xffffffe0, RZ, 0xc0, !PT ;  /* 0xffffffe031317812 */ /* 0x000fe200078ec0ff */
[----:B------:R2:W1:Y:S04]  /*25110*/  LDS.128 R40, [R235] ;  /* 0x00000000eb287984 */ /* 0x0004680000000c00 */
[----:B------:R-:W-:Y:S01]  /*25120*/  IMAD.IADD R10, R2, 0x1, -R49 ;  /* 0x00000001020a7824 */ /* 0x000fe200078e0a31 */
[----:B------:R-:W-:Y:S01]  /*25130*/  LOP3.LUT R49, R11, 0xffffffe0, RZ, 0xc0, !PT ;  /* 0xffffffe00b317812 */ /* 0x000fe200078ec0ff */
[----:B------:R2:W3:Y:S03]  /*25140*/  LDS.128 R36, [R235+0x800] ;  /* 0x00080000eb247984 */ /* 0x0004e60000000c00 */
[----:B------:R-:W-:Y:S01]  /*25150*/  SHF.R.S32.HI R11, RZ, 0x1f, R10 ;  /* 0x0000001fff0b7819 */ /* 0x000fe2000001140a */
[----:B------:R-:W-:Y:S01]  /*25160*/  IMAD.IADD R14, R0, 0x1, -R49 ;  /* 0x00000001000e7824 */ /* 0x000fe200078e0a31 */
[----:B------:R2:W4:Y:S02]  /*25170*/  LDS.128 R32, [R235+0x1000] ;  /* 0x00100000eb207984 */ /* 0x0005240000000c00 */
[----:B------:R-:W-:Y:S01]  /*25180*/  LEA.HI R11, R11, R10, RZ, 0x2 ;  /* 0x0000000a0b0b7211 */ /* 0x000fe200078f10ff */
[----:B------:R-:W-:Y:S01]  /*25190*/  IMAD.IADD R10, R13, 0x1, -R48 ;  /* 0x000000010d0a7824 */ /* 0x000fe200078e0a30 */
[----:B------:R2:W1:Y:S01]  /*251a0*/  LDS.128 R28, [R235+0x1800] ;  /* 0x00180000eb1c7984 */ /* 0x0004620000000c00 */
[----:B------:R-:W-:-:S02]  /*251b0*/  LOP3.LUT P0, RZ, R14, 0x3, RZ, 0xc0, !PT ;  /* 0x000000030eff7812 */ /* 0x000fc4000780c0ff */
[----:B------:R-:W-:Y:S01]  /*251c0*/  SHF.R.S32.HI R11, RZ, 0x2, R11 ;  /* 0x00000002ff0b7819 */ /* 0x000fe2000001140b */
[----:B------:R2:W1:Y:S04]  /*251d0*/  LDS.128 R24, [R235+0x2000] ;  /* 0x00200000eb187984 */ /* 0x0004680000000c00 */
[----:B------:R2:W1:Y:S01]  /*251e0*/  LDS.128 R20, [R235+0x2800] ;  /* 0x00280000eb147984 */ /* 0x0004620000000c00 */
[----:B------:R-:W-:-:S03]  /*251f0*/  IMAD R10, R10, 0x10, R11 ;  /* 0x000000100a0a7824 */ /* 0x000fc600078e020b */
[----:B------:R2:W1:Y:S04]  /*25200*/  LDS.128 R16, [R235+0x3000] ;  /* 0x00300000eb107984 */ /* 0x0004680000000c00 */
[----:B------:R2:W1:Y:S01]  /*25210*/  LDS.128 R44, [R235+0x3800] ;  /* 0x00380000eb2c7984 */ /* 0x0004620000000c00 */
[----:B------:R-:W-:Y:S05]  /*25220*/  @P0 BRA `(.L_x_1130) ;  /* 0x000000d000000947 */ /* 0x000fea0003800000 */
[----:B------:R-:W-:Y:S01]  /*25230*/  IMAD R11, R232, 0x40, R3 ;  /* 0x00000040e80b7824 */ /* 0x000fe200078e0203 */
[----:B------:R-:W-:Y:S01]  /*25240*/  IADD3 R14, R10, 0x8, RZ ;  /* 0x000000080a0e7810 */ /* 0x000fe20007ffe0ff */
[----:B------:R-:W-:Y:S01]  /*25250*/  IMAD R3, R232, -0x40, R233 ;  /* 0xffffffc0e8037824 */ /* 0x000fe200078e02e9 */
[----:B------:R-:W-:Y:S02]  /*25260*/  ULDC.64 UR4, c[0x0][0x118] ;  /* 0x0000460000047ab9 */ /* 0x000fe40000000a00 */
[----:B------:R-:W-:-:S02]  /*25270*/  SHF.R.S32.HI R13, RZ, 0x1f, R11 ;  /* 0x0000001fff0d7819 */ /* 0x000fc4000001140b */
[C---:B------:R-:W-:Y:S02]  /*25280*/  IADD3 R11, P0, R10.reuse, R11, RZ ;  /* 0x0000000b0a0b7210 */ /* 0x040fe40007f1e0ff */
[-C--:B------:R-:W-:Y:S02]  /*25290*/  ISETP.GE.AND P2, PT, R10, R3.reuse, PT ;  /* 0x000000030a00720c */ /* 0x080fe40003f46270 */
[----:B------:R-:W-:Y:S02]  /*252a0*/  ISETP.GE.AND P1, PT, R14, R3, PT ;  /* 0x000000030e00720c */ /* 0x000fe40003f26270 */
[----:B------:R-:W-:Y:S02]  /*252b0*/  LEA.HI.X.SX32 R13, R10, R13, 0x1, P0 ;  /* 0x0000000d0a0d7211 */ /* 0x000fe400000f0eff */
[----:B-----5:R-:W-:-:S04]  /*252c0*/  LEA R10, P0, R11, R54, 0x2 ;  /* 0x000000360b0a7211 */ /* 0x020fc800078010ff */
[----:B------:R-:W-:-:S05]  /*252d0*/  LEA.HI.X R11, R11, R55, R13, 0x2, P0 ;  /* 0x000000370b0b7211 */ /* 0x000fca00000f140d */
[----:B------:R2:W-:Y:S04]  /*252e0*/  @!P2 ST.E [R10.64], R7 ;  /* 0x000000070a00a985 */ /* 0x0005e8000c101904 */
[----:B------:R2:W-:Y:S02]  /*252f0*/  @!P1 ST.E [R10.64+0x20], R12 ;  /* 0x0000200c0a009985 */ /* 0x0005e4000c101904 */
.L_x_1130:
[----:B------:R-:W-:Y:S05]  /*25300*/  BSYNC B0 ;  /* 0x0000000000007941 */ /* 0x000fea0003800000 */
.L_x_1129:
[----:B------:R-:W-:Y:S01]  /*25310*/  LEA.HI R3, R5, R0, RZ, 0x3 ;  /* 0x0000000005037211 */ /* 0x000fe200078f18ff */
[----:B------:R-:W-:Y:S01]  /*25320*/  ULDC.64 UR4, c[0x0][0x118] ;  /* 0x0000460000047ab9 */ /* 0x000fe20000000a00 */
[----:B------:R-:W-:Y:S01]  /*25330*/  IMAD.SHL.U32 R5, R232, 0x40, RZ ;  /* 0x00000040e8057824 */ /* 0x000fe200078e00ff */
[----:B------:R-:W-:Y:S01]  /*25340*/  LEA.HI R15, R15, R2, RZ, 0x3 ;  /* 0x000000020f0f7211 */ /* 0x000fe200078f18ff */
[----:B--2---:R-:W-:Y:S01]  /*25350*/  IMAD R7, R51, R229, RZ ;  /* 0x000000e533077224 */ /* 0x004fe200078e02ff */
[----:B------:R-:W-:Y:S01]  /*25360*/  LOP3.LUT R3, R3, 0xfffffff8, RZ, 0xc0, !PT ;  /* 0xfffffff803037812 */ /* 0x000fe200078ec0ff */
[----:B------:R2:W5:Y:S01]  /*25370*/  LD.E R8, [R8.64+0xc0] ;  /* 0x0000c00408087980 */ /* 0x000562000c101900 */
[----:B------:R-:W-:Y:S03]  /*25380*/  BSSY B0, `(.L_x_1131) ;  /* 0x0000023000007945 */ /* 0x000fe60003800000 */
[----:B------:R-:W-:Y:S01]  /*25390*/  IMAD.IADD R3, R0, 0x1, -R3 ;  /* 0x0000000100037824 */ /* 0x000fe200078e0a03 */
[----:B------:R-:W-:-:S03]  /*253a0*/  SHF.R.S32.HI R0, RZ, 0x1f, R5 ;  /* 0x0000001fff007819 */ /* 0x000fc60000011405 */
[----:B------:R-:W-:Y:S02]  /*253b0*/  IMAD.SHL.U32 R10, R3, 0x8, RZ ;  /* 0x00000008030a7824 */ /* 0x000fe400078e00ff */
[----:B------:R-:W-:-:S03]  /*253c0*/  IMAD R3, R53, R5, RZ ;  /* 0x0000000535037224 */ /* 0x000fc600078e02ff */
[----:B------:R-:W-:Y:S01]  /*253d0*/  SHF.R.S32.HI R11, RZ, 0x1f, R10 ;  /* 0x0000001fff0b7819 */ /* 0x000fe2000001140a */
[----:B------:R-:W-:Y:S01]  /*253e0*/  IMAD R3, R52, R0, R3 ;  /* 0x0000000034037224 */ /* 0x000fe200078e0203 */
[----:B------:R-:W-:-:S03]  /*253f0*/  SHF.R.S32.HI R0, RZ, 0x1f, R229 ;  /* 0x0000001fff007819 */ /* 0x000fc600000114e5 */
[----:B------:R-:W-:-:S04]  /*25400*/  IMAD.WIDE.U32 R12, R52, R5, R10 ;  /* 0x00000005340c7225 */ /* 0x000fc800078e000a */
[----:B------:R-:W-:Y:S01]  /*25410*/  IMAD.IADD R5, R233, 0x1, -R5 ;  /* 0x00000001e9057824 */ /* 0x000fe200078e0a05 */
[----:B------:R-:W-:Y:S01]  /*25420*/  IADD3 R12, P0, R6, R12, RZ ;  /* 0x0000000c060c7210 */ /* 0x000fe20007f1e0ff */
[----:B------:R-:W-:-:S03]  /*25430*/  IMAD R0, R50, R0, R7 ;  /* 0x0000000032007224 */ /* 0x000fc600078e0207 */
[----:B------:R-:W-:Y:S02]  /*25440*/  IADD3.X R13, R4, R13, R3, P0, !PT ;  /* 0x0000000d040d7210 */ /* 0x000fe400007fe403 */
[----:B------:R-:W-:Y:S02]  /*25450*/  LOP3.LUT R3, R15, 0xfffffff8, RZ, 0xc0, !PT ;  /* 0xfffffff80f037812 */ /* 0x000fe400078ec0ff */
[----:B------:R-:W-:Y:S01]  /*25460*/  SHF.R.S32.HI R15, RZ, 0x3, R15 ;  /* 0x00000003ff0f7819 */ /* 0x000fe2000001140f */
[----:B------:R-:W-:-:S03]  /*25470*/  IMAD.WIDE.U32 R50, R50, R229, R12 ;  /* 0x000000e532327225 */ /* 0x000fc600078e000c */
[----:B------:R-:W-:Y:S01]  /*25480*/  ISETP.GE.AND P0, PT, R15, R5, PT ;  /* 0x000000050f00720c */ /* 0x000fe20003f06270 */
[----:B------:R-:W-:Y:S01]  /*25490*/  IMAD.IADD R3, R2, 0x1, -R3 ;  /* 0x0000000102037824 */ /* 0x000fe200078e0a03 */
[----:B------:R-:W-:Y:S01]  /*254a0*/  SHF.R.S32.HI R7, RZ, 0x1f, R15 ;  /* 0x0000001fff077819 */ /* 0x000fe2000001140f */
[----:B------:R-:W-:Y:S02]  /*254b0*/  IMAD.IADD R49, R51, 0x1, R0 ;  /* 0x0000000133317824 */ /* 0x000fe400078e0200 */
[----:B------:R-:W-:-:S05]  /*254c0*/  IMAD.SHL.U32 R3, R3, 0x8, RZ ;  /* 0x0000000803037824 */ /* 0x000fca00078e00ff */
[----:B------:R-:W-:-:S03]  /*254d0*/  IADD3 R3, R3, 0x40, RZ ;  /* 0x0000004003037810 */ /* 0x000fc60007ffe0ff */
[----:B------:R-:W-:Y:S05]  /*254e0*/  @P0 BRA `(.L_x_1132) ;  /* 0x000000c000000947 */ /* 0x000fea0003800000 */
[----:B--2---:R-:W-:Y:S01]  /*254f0*/  IMAD R0, R53, R15, RZ ;  /* 0x0000000f35007224 */ /* 0x004fe200078e02ff */
[-C--:B-----5:R-:W-:Y:S01]  /*25500*/  ISETP.GE.AND P2, PT, R10, R8.reuse, PT ;  /* 0x000000080a00720c */ /* 0x0a0fe20003f46270 */
[----:B------:R-:W-:Y:S01]  /*25510*/  IMAD.MOV.U32 R48, RZ, RZ, R50 ;  /* 0x000000ffff307224 */ /* 0x000fe200078e0032 */
[----:B------:R-:W-:Y:S01]  /*25520*/  ISETP.GE.AND P1, PT, R3, R8, PT ;  /* 0x000000080300720c */ /* 0x000fe20003f26270 */
[----:B------:R-:W-:Y:S01]  /*25530*/  IMAD R0, R52, R7, R0 ;  /* 0x0000000734007224 */ /* 0x000fe200078e0200 */
[----:B------:R-:W-:Y:S01]  /*25540*/  ULDC.64 UR4, c[0x0][0x118] ;  /* 0x0000460000047ab9 */ /* 0x000fe20000000a00 */
[----:B------:R-:W-:-:S05]  /*25550*/  IMAD.WIDE.U32 R12, R15, R52, R48 ;  /* 0x000000340f0c7225 */ /* 0x000fca00078e0030 */
[----:B------:R-:W-:Y:S02]  /*25560*/  IADD3 R9, R13, R0, RZ ;  /* 0x000000000d097210 */ /* 0x000fe40007ffe0ff */
[----:B------:R-:W-:-:S04]  /*25570*/  LEA R54, P0, R12, R56, 0x1 ;  /* 0x000000380c367211 */ /* 0x000fc800078008ff */
[----:B------:R-:W-:-:S05]  /*25580*/  LEA.HI.X R55, R12, R57, R9, 0x1, P0 ;  /* 0x000000390c377211 */ /* 0x000fca00000f0c09 */
[----:B-1----:R1:W-:Y:S04]  /*25590*/  @!P2 ST.E.128 [R54.64], R40 ;  /* 0x000000283600a985 */ /* 0x0023e8000c101d04 */
[----:B------:R1:W-:Y:S02]  /*255a0*/  @!P1 ST.E.128 [R54.64+0x80], R24 ;  /* 0x0000801836009985 */ /* 0x0003e4000c101d04 */
.L_x_1132:
[----:B--2---:R-:W-:Y:S05]  /*255b0*/  BSYNC B0 ;  /* 0x0000000000007941 */ /* 0x004fea0003800000 */
.L_x_1131:
[----:B------:R-:W-:Y:S01]  /*255c0*/  IADD3 R0, R15, 0x10, RZ ;  /* 0x000000100f007810 */ /* 0x000fe20007ffe0ff */
[----:B------:R-:W-:Y:S03]  /*255d0*/  BSSY B0, `(.L_x_1133) ;  /* 0x0000012000007945 */ /* 0x000fe60003800000 */
[----:B------:R-:W-:-:S13]  /*255e0*/  ISETP.GE.AND P0, PT, R0, R5, PT ;  /* 0x000000050000720c */ /* 0x000fda0003f06270 */
[----:B------:R-:W-:Y:S05]  /*255f0*/  @P0 BRA `(.L_x_1134) ;  /* 0x000000f000000947 */ /* 0x000fea0003800000 */
[----:B------:R-:W-:Y:S01]  /*25600*/  IADD3 R13, P0, R15, 0x10, RZ ;  /* 0x000000100f0d7810 */ /* 0x000fe20007f1e0ff */
[----:B-1----:R-:W-:Y:S01]  /*25610*/  IMAD.MOV.U32 R24, RZ, RZ, R50 ;  /* 0x000000ffff187224 */ /* 0x002fe200078e0032 */
[----:B------:R-:W-:Y:S01]  /*25620*/  MOV R25, R49 ;  /* 0x0000003100197202 */ /* 0x000fe20000000f00 */
[----:B------:R-:W-:Y:S01]  /*25630*/  ULDC.64 UR4, c[0x0][0x118] ;  /* 0x0000460000047ab9 */ /* 0x000fe20000000a00 */
        /* <DEDUP_REMOVED lines=9> */
[----:B---3--:R1:W-:Y:S04]  /*256d0*/  @!P1 ST.E.128 [R12.64], R36 ;  /* 0x000000240c009985 */ /* 0x0083e8000c101d04 */
[----:B------:R1:W-:Y:S02]  /*256e0*/  @!P0 ST.E.128 [R12.64+0x80], R20 ;  /* 0x000080140c008985 */ /* 0x0003e4000c101d04 */
.L_x_1134:
[----:B------:R-:W-:Y:S05]  /*256f0*/  BSYNC B0 ;  /* 0x0000000000007941 */ /* 0x000fea0003800000 */
.L_x_1133:
[----:B------:R-:W-:Y:S01]  /*25700*/  IADD3 R0, R15, 0x20, RZ ;  /* 0x000000200f007810 */ /* 0x000fe20007ffe0ff */
[----:B------:R-:W-:Y:S03]  /*25710*/  BSSY B0, `(.L_x_1135) ;  /* 0x0000012000007945 */ /* 0x000fe60003800000 */
[----:B------:R-:W-:-:S13]  /*25720*/  ISETP.GE.AND P0, PT, R0, R5, PT ;  /* 0x000000050000720c */ /* 0x000fda0003f06270 */
[----:B------:R-:W-:Y:S05]  /*25730*/  @P0 BRA `(.L_x_1136) ;  /* 0x000000f000000947 */ /* 0x000fea0003800000 */
[----:B-1----:R-:W-:Y:S01]  /*25740*/  IADD3 R13, P0, R15, 0x20, RZ ;  /* 0x000000200f0d7810 */ /* 0x002fe20007f1e0ff */
[----:B------:R-:W-:Y:S01]  /*25750*/  IMAD.MOV.U32 R20, RZ, RZ, R50 ;  /* 0x000000ffff147224 */ /* 0x000fe200078e0032 */
        /* <DEDUP_REMOVED lines=11> */
[----:B----4-:R1:W-:Y:S04]  /*25810*/  @!P1 ST.E.128 [R12.64], R32 ;  /* 0x000000200c009985 */ /* 0x0103e8000c101d04 */
[----:B------:R1:W-:Y:S02]  /*25820*/  @!P0 ST.E.128 [R12.64+0x80], R16 ;  /* 0x000080100c008985 */ /* 0x0003e4000c101d04 */
.L_x_1136:
[----:B------:R-:W-:Y:S05]  /*25830*/  BSYNC B0 ;  /* 0x0000000000007941 */ /* 0x000fea0003800000 */
.L_x_1135:
[----:B------:R-:W-:Y:S01]  /*25840*/  IADD3 R0, R15, 0x30, RZ ;  /* 0x000000300f007810 */ /* 0x000fe20007ffe0ff */
[----:B------:R-:W-:-:S03]  /*25850*/  IMAD.MOV.U32 R231, RZ, RZ, 0x0 ;  /* 0x00000000ffe77424 */ /* 0x000fc600078e00ff */
[----:B------:R-:W-:-:S13]  /*25860*/  ISETP.GE.AND P0, PT, R0, R5, PT ;  /* 0x000000050000720c */ /* 0x000fda0003f06270 */
[----:B------:R-:W-:Y:S05]  /*25870*/  @P0 RET.REL.NODEC R230 `(_ZN5flash24flash_fwd_splitkv_kernelI23Flash_fwd_kernel_traitsILi128ELi64ELi128ELi4ELb0ELb0EN7cutlass6half_tE19Flash_kernel_traitsILi128ELi64ELi128ELi4ES3_EELb1ELb0ELb0ELb0ELb0ELb0ELb0ELb1EEEvNS_16Flash_fwd_paramsE) ;  /* 0xfffda780e6000950 */ /* 0x000fea0003c3ffff */
[----:B------:R-:W-:Y:S01]  /*25880*/  IADD3 R15, P0, R15, 0x30, RZ ;  /* 0x000000300f0f7810 */ /* 0x000fe20007f1e0ff */
[----:B------:R-:W-:Y:S01]  /*25890*/  IMAD.MOV.U32 R5, RZ, RZ, R49 ;  /* 0x000000ffff057224 */ /* 0x000fe200078e0031 */
[----:B------:R-:W-:Y:S01]  /*258a0*/  MOV R4, R50 ;  /* 0x0000003200047202 */ /* 0x000fe20000000f00 */
[----:B------:R-:W-:Y:S01]  /*258b0*/  ULDC.64 UR4, c[0x0][0x118] ;  /* 0x0000460000047ab9 */ /* 0x000fe20000000a00 */
[----:B------:R-:W-:Y:S02]  /*258c0*/  IMAD.MOV.U32 R231, RZ, RZ, 0x0 ;  /* 0x00000000ffe77424 */ /* 0x000fe400078e00ff */
[----:B------:R-:W-:Y:S01]  /*258d0*/  IMAD.X R7, RZ, RZ, R7, P0 ;  /* 0x000000ffff077224 */ /* 0x000fe200000e0607 */
[----:B-----5:R-:W-:Y:S01]  /*258e0*/  ISETP.GE.AND P0, PT, R10, R8, PT ;  /* 0x000000080a00720c */ /* 0x020fe20003f06270 */
[----:B------:R-:W-:-:S04]  /*258f0*/  IMAD.WIDE.U32 R4, R52, R15, R4 ;  /* 0x0000000f34047225 */ /* 0x000fc800078e0004 */
[----:B------:R-:W-:Y:S01]  /*25900*/  IMAD R7, R7, R52, RZ ;  /* 0x0000003407077224 */ /* 0x000fe200078e02ff */
[----:B------:R-:W-:-:S03]  /*25910*/  LEA R6, P1, R4, R56, 0x1 ;  /* 0x0000003804067211 */ /* 0x000fc600078208ff */
[----:B------:R-:W-:-:S05]  /*25920*/  IMAD R7, R53, R15, R7 ;  /* 0x0000000f35077224 */ /* 0x000fca00078e0207 */
[----:B------:R-:W-:-:S04]  /*25930*/  IADD3 R7, R5, R7, RZ ;  /* 0x0000000705077210 */ /* 0x000fc80007ffe0ff */
[----:B------:R-:W-:-:S05]  /*25940*/  LEA.HI.X R7, R4, R57, R7, 0x1, P1 ;  /* 0x0000003904077211 */ /* 0x000fca00008f0c07 */
[----:B-1----:R1:W-:Y:S01]  /*25950*/  @!P0 ST.E.128 [R6.64], R28 ;  /* 0x0000001c06008985 */ /* 0x0023e2000c101d04 */
[----:B------:R-:W-:-:S13]  /*25960*/  ISETP.GE.AND P0, PT, R3, R8, PT ;  /* 0x000000080300720c */ /* 0x000fda0003f06270 */
[----:B------:R-:W-:Y:S05]  /*25970*/  @P0 RET.REL.NODEC R230 `(_ZN5flash24flash_fwd_splitkv_kernelI23Flash_fwd_kernel_traitsILi128ELi64ELi128ELi4ELb0ELb0EN7cutlass6half_tE19Flash_kernel_traitsILi128ELi64ELi128ELi4ES3_EELb1ELb0ELb0ELb0ELb0ELb0ELb0ELb1EEEvNS_16Flash_fwd_paramsE) ;  /* 0xfffda680e6000950 */ /* 0x000fea0003c3ffff */
[----:B------:R-:W-:Y:S01]  /*25980*/  MOV R231, 0x0 ;  /* 0x0000000000e77802 */ /* 0x000fe20000000f00 */
[----:B------:R-:W-:Y:S02]  /*25990*/  ULDC.64 UR4, c[0x0][0x118] ;  /* 0x0000460000047ab9 */ /* 0x000fe40000000a00 */
[----:B------:R2:W-:Y:S01]  /*259a0*/  ST.E.128 [R6.64+0x80], R44 ;  /* 0x0000802c06007985 */ /* 0x0005e2000c101d04 */
[----:B------:R-:W-:Y:S05]  /*259b0*/  RET.REL.NODEC R230 `(_ZN5flash24flash_fwd_splitkv_kernelI23Flash_fwd_kernel_traitsILi128ELi64ELi128ELi4ELb0ELb0EN7cutlass6half_tE19Flash_kernel_traitsILi128ELi64ELi128ELi4ES3_EELb1ELb0ELb0ELb0ELb0ELb0ELb0ELb1EEEvNS_16Flash_fwd_paramsE) ;  /* 0xfffda640e6007950 */ /* 0x000fea0003c3ffff */
.L_x_1124:
[----:B------:R-:W-:Y:S02]  /*259c0*/  MOV R6, 0x2 ;  /* 0x0000000200067802 */ /* 0x000fe40000000f00 */
[----:B------:R-:W-:Y:S02]  /*259d0*/  MOV R4, 0x259f0 ;  /* 0x000259f000047802 */ /* 0x000fe40000000f00 */
[----:B-1---5:R-:W-:Y:S05]  /*259e0*/  CALL.REL.NOINC `($__internal_14_$__cuda_sm70_shflsync_bfly_p) ;  /* 0x000000f000007944 */ /* 0x022fea0003c00000 */
[----:B-12---:R-:W-:Y:S05]  /*259f0*/  BRA `(.L_x_1137) ;  /* 0xffffe8d000007947 */ /* 0x006fea000383ffff */
.L_x_1125:
[----:B------:R-:W-:Y:S02]  /*25a00*/  MOV R6, 0x1 ;  /* 0x0000000100067802 */ /* 0x000fe40000000f00 */
[----:B------:R-:W-:Y:S02]  /*25a10*/  MOV R4, 0x25a30 ;  /* 0x00025a3000047802 */ /* 0x000fe40000000f00 */
[----:B-1---5:R-:W-:Y:S05]  /*25a20*/  CALL.REL.NOINC `($__internal_14_$__cuda_sm70_shflsync_bfly_p) ;  /* 0x000000b000007944 */ /* 0x022fea0003c00000 */
[----:B--2---:R-:W-:Y:S01]  /*25a30*/  FADD.FTZ R10, R241, R6 ;  /* 0x00000006f10a7221 */ /* 0x004fe20000010000 */
[----:B-1----:R-:W-:Y:S02]  /*25a40*/  MOV R241, R243 ;  /* 0x000000f300f17202 */ /* 0x002fe40000000f00 */
[----:B------:R-:W-:-:S02]  /*25a50*/  MOV R6, 0x2 ;  /* 0x0000000200067802 */ /* 0x000fc40000000f00 */
[----:B------:R-:W-:Y:S02]  /*25a60*/  MOV R4, 0x25a80 ;  /* 0x00025a8000047802 */ /* 0x000fe40000000f00 */
[----:B------:R-:W-:Y:S05]  /*25a70*/  CALL.REL.NOINC `($__internal_14_$__cuda_sm70_shflsync_bfly_p) ;  /* 0x0000006000007944 */ /* 0x000fea0003c00000 */
[----:B--2---:R-:W-:Y:S01]  /*25a80*/  FADD.FTZ R7, R243, R6 ;  /* 0x00000006f3077221 */ /* 0x004fe20000010000 */
[----:B------:R-:W-:Y:S02]  /*25a90*/  MOV R6, 0x1 ;  /* 0x0000000100067802 */ /* 0x000fe40000000f00 */
[----:B------:R-:W-:Y:S02]  /*25aa0*/  MOV R4, 0x25ad0 ;  /* 0x00025ad000047802 */ /* 0x000fe40000000f00 */
[----:B-1----:R-:W-:Y:S02]  /*25ab0*/  MOV R241, R7 ;  /* 0x0000000700f17202 */ /* 0x002fe40000000f00 */
[----:B------:R-:W-:Y:S05]  /*25ac0*/  CALL.REL.NOINC `($__internal_14_$__cuda_sm70_shflsync_bfly_p) ;  /* 0x0000001000007944 */ /* 0x000fea0003c00000 */
[----:B-12---:R-:W-:Y:S05]  /*25ad0*/  BRA `(.L_x_1138) ;  /* 0xffffe86000007947 */ /* 0x006fea000383ffff */
        .weak           $__internal_14_$__cuda_sm70_shflsync_bfly_p
        .type           $__internal_14_$__cuda_sm70_shflsync_bfly_p,@function
        .size           $__internal_14_$__cuda_sm70_shflsync_bfly_p,(.L_x_8175 - $__internal_14_$__cuda_sm70_shflsync_bfly_p)
$__internal_14_$__cuda_sm70_shflsync_bfly_p:
[----:B------:R-:W-:Y:S01]  /*25ae0*/  MOV R12, R4 ;  /* 0x00000004000c7202 */ /* 0x000fe20000000f00 */
[----:B------:R-:W-:Y:S04]  /*25af0*/  WARPSYNC R0 ;  /* 0x0000000000007348 */ /* 0x000fe80003800000 */
[----:B------:R-:W-:Y:S01]  /*25b00*/  MOV R13, 0x0 ;  /* 0x00000000000d7802 */ /* 0x000fe20000000f00 */
[----:B------:R1:W2:Y:S03]  /*25b10*/  SHFL.BFLY PT, R6, R241, R6, R5 ;  /* 0x0c000006f1067389 */ /* 0x0002a600000e0005 */
[----:B------:R-:W-:Y:S05]  /*25b20*/  RET.REL.NODEC R12 `(_ZN5flash24flash_fwd_splitkv_kernelI23Flash_fwd_kernel_traitsILi128ELi64ELi128ELi4ELb0ELb0EN7cutlass6half_tE19Flash_kernel_traitsILi128ELi64ELi128ELi4ES3_EELb1ELb0ELb0ELb0ELb0ELb0ELb0ELb1EEEvNS_16Flash_fwd_paramsE) ;  /* 0xfffda4d00c007950 */ /* 0x000fea0003c3ffff */
.L_x_1139:
        /* <DEDUP_REMOVED lines=13> */
.L_x_8175:


//--------------------- .text._ZN5flash24flash_fwd_splitkv_kernelI23Flash_fwd_kernel_traitsILi128ELi64ELi128ELi4ELb0ELb0EN7cutlass6half_tE19Flash_kernel_traitsILi128ELi64ELi128ELi4ES3_EELb1ELb0ELb0ELb0ELb0ELb1ELb0ELb1EEEvNS_16Flash_fwd_paramsE --------------------------
	.section	.text._ZN5flash24flash_fwd_splitkv_kernelI23Flash_fwd_kernel_traitsILi128ELi64ELi128ELi4ELb0ELb0EN7cutlass6half_tE19Flash_kernel_traitsILi128ELi64ELi128ELi4ES3_EELb1ELb0ELb0ELb0ELb0ELb1ELb0ELb1EEEvNS_16Flash_fwd_paramsE,"ax",@progbits
	.sectioninfo	@"SHI_REGISTERS=255"
	.align	128
        .global         _ZN5flash24flash_fwd_splitkv_kernelI23Flash_fwd_kernel_traitsILi128ELi64ELi128ELi4ELb0ELb0EN7cutlass6half_tE19Flash_kernel_traitsILi128ELi64ELi128ELi4ES3_EELb1ELb0ELb0ELb0ELb0ELb1ELb0ELb1EEEvNS_16Flash_fwd_paramsE
        .type           _ZN5flash24flash_fwd_splitkv_kernelI23Flash_fwd_kernel_traitsILi128ELi64ELi128ELi4ELb0ELb0EN7cutlass6half_tE19Flash_kernel_traitsILi128ELi64ELi128ELi4ES3_EELb1ELb0ELb0ELb0ELb0ELb1ELb0ELb1EEEvNS_16Flash_fwd_paramsE,@function
        .size           _ZN5flash24flash_fwd_splitkv_kernelI23Flash_fwd_kernel_traitsILi128ELi64ELi128ELi4ELb0ELb0EN7cutlass6half_tE19Flash_kernel_traitsILi128ELi64ELi128ELi4ES3_EELb1ELb0ELb0ELb0ELb0ELb1ELb0ELb1EEEvNS_16Flash_fwd_paramsE,(.L_x_8177 - _ZN5flash24flash_fwd_splitkv_kernelI23Flash_fwd_kernel_traitsILi128ELi64ELi128ELi4ELb0ELb0EN7cutlass6half_tE19Flash_kernel_traitsILi128ELi64ELi128ELi4ES3_EELb1ELb0ELb0ELb0ELb0ELb1ELb0ELb1EEEvNS_16Flash_fwd_paramsE)
        .other          _ZN5flash24flash_fwd_splitkv_kernelI23Flash_fwd_kernel_traitsILi128ELi64ELi128ELi4ELb0ELb0EN7cutlass6half_tE19Flash_kernel_traitsILi128ELi64ELi128ELi4ES3_EELb1ELb0ELb0ELb0ELb0ELb1ELb0ELb1EEEvNS_16Flash_fwd_paramsE,@"STO_CUDA_ENTRY STV_DEFAULT"
_ZN5flash24flash_fwd_splitkv_kernelI23Flash_fwd_kernel_traitsILi128ELi64ELi128ELi4ELb0ELb0EN7cutlass6half_tE19Flash_kernel_traitsILi128ELi64ELi128ELi4ES3_EELb1ELb0ELb0ELb0ELb0ELb1ELb0ELb1EEEvNS_16Flash_fwd_paramsE:
.text._ZN5flash24flash_fwd_splitkv_kernelI23Flash_fwd_kernel_traitsILi128ELi64ELi128ELi4ELb0ELb0EN7cutlass6half_tE19Flash_kernel_traitsILi128ELi64ELi128ELi4ES3_EELb1ELb0ELb0ELb0ELb0ELb1ELb0ELb1EEEvNS_16Flash_fwd_paramsE:
        /* <DEDUP_REMOVED lines=9> */
[----:B-123--:R-:W-:Y:S05]  /*0090*/  CALL.REL.NOINC `($_ZN5flash24flash_fwd_splitkv_kernelI23Flash_fwd_kernel_traitsILi128ELi64ELi128ELi4ELb0ELb0EN7cutlass6half_tE19Flash_kernel_traitsILi128ELi64ELi128ELi4ES3_EELb1ELb0ELb0ELb0ELb0ELb1ELb0ELb1EEEvNS_16Flash_fwd_paramsE$_ZN5flash30compute_attn_1rowblock_splitkvI23Flash_fwd_kernel_traitsILi128ELi64ELi128ELi4ELb0ELb0EN7cutlass6half_tE19Flash_kernel_traitsILi128ELi64ELi128ELi4ES3_EELb1ELb0ELb0ELb0ELb0ELb1ELb0ELb1ENS_16Flash_fwd_paramsEEEvRKT8_iiiii) ;  /* 0x0000002000007944 */ /* 0x00efea0003c00000 */
[----:B------:R-:W-:Y:S05]  /*00a0*/  BSYNC B4 ;  /* 0x0000000000047941 */ /* 0x000fea0003800000 */
.L_x_1140:
[----:B------:R-:W-:Y:S05]  /*00b0*/  EXIT ;  /* 0x000000000000794d */ /* 0x000fea0003800000 */
        .type           $_ZN5flash24flash_fwd_splitkv_kernelI23Flash_fwd_kernel_traitsILi128ELi64ELi128ELi4ELb0ELb0EN7cutlass6half_tE19Flash_kernel_traitsILi128ELi64ELi128ELi4ES3_EELb1ELb0ELb0ELb0ELb0ELb1ELb0ELb1EEEvNS_16Flash_fwd_paramsE$_ZN5flash30compute_attn_1rowblock_splitkvI23Flash_fwd_kernel_traitsILi128ELi64ELi128ELi4ELb0ELb0EN7cutlass6half_tE19Flash_kernel_traitsILi128ELi64ELi128ELi4ES3_EELb1ELb0ELb0ELb0ELb0ELb1ELb0ELb1ENS_16Flash_fwd_paramsEEEvRKT8_iiiii,@function
        .size           $_ZN5flash24flash_fwd_splitkv_kernelI23Flash_fwd_kernel_traitsILi128ELi64ELi128ELi4ELb0ELb0EN7cutlass6half_tE19Flash_kernel_traitsILi128ELi64ELi128ELi4ES3_EELb1ELb0ELb0ELb0ELb0ELb1ELb0ELb1EEEvNS_16Flash_fwd_paramsE$_ZN5flash30compute_attn_1rowblock_splitkvI23Flash_fwd_kernel_traitsILi128ELi64ELi128ELi4ELb0ELb0EN7cutlass6half_tE19Flash_kernel_traitsILi128ELi64ELi128ELi4ES3_EELb1ELb0ELb0ELb0ELb0ELb1ELb0ELb1ENS_16Flash_fwd_paramsEEEvRKT8_iiiii,($__internal_15_$__cuda_sm70_shflsync_bfly_p - $_ZN5flash24flash_fwd_splitkv_kernelI23Flash_fwd_kernel_traitsILi128ELi64ELi128ELi4ELb0ELb0EN7cutlass6half_tE19Flash_kernel_traitsILi128ELi64ELi128ELi4ES3_EELb1ELb0ELb0ELb0ELb0ELb1ELb0ELb1EEEvNS_16Flash_fwd_paramsE$_ZN5flash30compute_attn_1rowblock_splitkvI23Flash_fwd_kernel_traitsILi128ELi64ELi128ELi4ELb0ELb0EN7cutlass6half_tE19Flash_kernel_traitsILi128ELi64ELi128ELi4ES3_EELb1ELb0ELb0ELb0ELb0ELb1ELb0ELb1ENS_16Flash_fwd_paramsEEEvRKT8_iiiii)
$_ZN5flash24flash_fwd_splitkv_kernelI23Flash_fwd_kernel_traitsILi128ELi64ELi128ELi4ELb0ELb0EN7cutlass6half_tE19Flash_kernel_traitsILi128ELi64ELi128ELi4ES3_EELb1ELb0ELb0ELb0ELb0ELb1ELb0ELb1EEEvNS_16Flash_fwd_paramsE$_ZN5flash30compute_attn_1rowblock_splitkvI23Flash_fwd_kernel_traitsILi128ELi64ELi128ELi4ELb0ELb0EN7cutlass6half_tE19Flash_kernel_traitsILi128ELi64ELi128ELi4ES3_EELb1ELb0ELb0ELb0ELb0ELb1ELb0ELb1ENS_16Flash_fwd_paramsEEEvRKT8_iiiii:
        /* <DEDUP_REMOVED lines=20> */
.L_x_1142:
[----:B------:R-:W-:Y:S05]  /*0200*/  BSYNC B0 ;  /* 0x0000000000007941 */ /* 0x000fea0003800000 */
.L_x_1141:
        /* <DEDUP_REMOVED lines=14> */
[----:B----4-:R-:W-:-:S06]  /*02f0*/  @P0 IADD3 R75, R75, -R15, RZ ;  /* 0x8000000f4b4b0210 */ /* 0x010fcc0007ffe0ff */
[----:B------:R4:W5:Y:S01]  /*0300*/  @!P0 LD.E R75, [R2.64] ;  /* 0x00000006024b8980 */ /* 0x000962000c101900 */
[----:B------:R-:W-:Y:S05]  /*0310*/  BRA `(.L_x_1145) ;  /* 0x0000001000007947 */ /* 0x000fea0003800000 */
.L_x_1144:
[----:B------:R4:W5:Y:S02]  /*0320*/  LD.E R75, [R10.64+0xb8] ;  /* 0x0000b8060a4b7980 */ /* 0x000964000c101900 */
.L_x_1145:
[----:B------:R-:W-:Y:S05]  /*0330*/  BSYNC B0 ;  /* 0x0000000000007941 */ /* 0x000fea0003800000 */
.L_x_1143:
[----:B--2-4-:R-:W2:Y:S01]  /*0340*/  LD.E.64 R2, [R10.64+0xf8] ;  /* 0x0000f8060a027980 */ /* 0x014ea2000c101b00 */
        /* <DEDUP_REMOVED lines=9> */
.L_x_1147:
[----:B------:R-:W2:Y:S01]  /*03e0*/  LD.E.64 R2, [R10.64+0x108] ;  /* 0x000108060a027980 */ /* 0x000ea2000c101b00 */
[----:B------:R-:W-:Y:S01]  /*03f0*/  BSSY B0, `(.L_x_1149) ;  /* 0x0000006000007945 */ /* 0x000fe20003800000 */
[----:B------:R-:W-:Y:S01]  /*0400*/  IMAD.MOV.U32 R51, RZ, RZ, RZ ;  /* 0x000000ffff337224 */ /* 0x000fe200078e00ff */
[----:B--2---:R-:W-:-:S04]  /*0410*/  ISETP.NE.U32.AND P0, PT, R2, RZ, PT ;  /* 0x000000ff0200720c */ /* 0x004fc80003f05070 */
[----:B------:R-:W-:-:S13]  /*0420*/  ISETP.NE.AND.EX P0, PT, R3, RZ, PT, P0 ;  /* 0x000000ff0300720c */ /* 0x000fda0003f05300 */
[----:B------:R-:W-:Y:S05]  /*0430*/  @!P0 BRA `(.L_x_1150) ;  /* 0x0000001000008947 */ /* 0x000fea0003800000 */
[----:B------:R2:W5:Y:S02]  /*0440*/  LD.E R51, [R10.64+0xbc] ;  /* 0x0000bc060a337980 */ /* 0x000564000c101900 */
.L_x_1150:
[----:B------:R-:W-:Y:S05]  /*0450*/  BSYNC B0 ;  /* 0x0000000000007941 */ /* 0x000fea0003800000 */
.L_x_1149:
[----:B-----5:R-:W-:Y:S02]  /*0460*/  IADD3 R51, R75, R51, RZ ;  /* 0x000000334b337210 */ /* 0x020fe40007ffe0ff */
.L_x_1148:
[----:B------:R-:W-:Y:S05]  /*0470*/  BSYNC B1 ;  /* 0x0000000000017941 */ /* 0x000fea0003800000 */
.L_x_1146:
[----:B------:R-:W-:Y:S01]  /*0480*/  IMAD.SHL.U32 R50, R234, 0x40, RZ ;  /* 0x00000040ea327824 */ /* 0x000fe200078e00ff */
[----:B------:R-:W-:Y:S01]  /*0490*/  MOV R2, R231 ;  /* 0x000000e700027202 */ /* 0x000fe20000000f00 */
[----:B------:R-:W-:-:S03]  /*04a0*/  IMAD.MOV.U32 R3, RZ, RZ, 0x0 ;  /* 0x00000000ff037424 */ /* 0x000fc600078e00ff */
[----:B------:R-:W-:-:S13]  /*04b0*/  ISETP.GT.AND P0, PT, R235, R50, PT ;  /* 0x00000032eb00720c */ /* 0x000fda0003f04270 */
[----:B------:R-:W-:Y:S05]  /*04c0*/  @!P0 RET.REL.NODEC R2 `(_ZN5flash24flash_fwd_splitkv_kernelI23Flash_fwd_kernel_traitsILi128ELi64ELi128ELi4ELb0ELb0EN7cutlass6half_tE19Flash_kernel_traitsILi128ELi64ELi128ELi4ES3_EELb1ELb0ELb0ELb0ELb0ELb1ELb0ELb1EEEvNS_16Flash_fwd_paramsE) ;  /* 0xfffffb3002008950 */ /* 0x000fea0003c3ffff */
[----:B------:R-:W4:Y:S04]  /*04d0*/  LD.E R6, [R10.64+0xb8] ;  /* 0x0000b8060a067980 */ /* 0x000f28000c101900 */
[----:B------:R-:W5:Y:S01]  /*04e0*/  LD.E R2, [R10.64+0x188] ;  /* 0x000188060a027980 */ /* 0x000f62000c101900 */
[----:B------:R-:W-:Y:S02]  /*04f0*/  IADD3 R0, -R235, 0xbf, R50 ;  /* 0x000000bfeb007810 */ /* 0x000fe40007ffe132 */
[----:B-1----:R-:W-:Y:S01]  /*0500*/  IADD3 R4, R51, 0x7f, RZ ;  /* 0x0000007f33047810 */ /* 0x002fe20007ffe0ff */
[----:B------:R-:W1:Y:S03]  /*0510*/  S2R R133, SR_TID.X ;  /* 0x0000000000857919 */ /* 0x000e660000002100 */
[----:B------:R-:W-:-:S04]  /*0520*/  SHF.R.S32.HI R3, RZ, 0x1f, R4 ;  /* 0x0000001fff037819 */ /* 0x000fc80000011404 */
[----:B------:R-:W-:-:S04]  /*0530*/  LEA.HI R3, R3, R4, RZ, 0x7 ;  /* 0x0000000403037211 */ /* 0x000fc800078f38ff */
[----:B------:R-:W-:Y:S02]  /*0540*/  SHF.R.S32.HI R3, RZ, 0x7, R3 ;  /* 0x00000007ff037819 */ /* 0x000fe40000011403 */
[----:B----4-:R-:W-:Y:S02]  /*0550*/  IADD3 R6, R6, 0x7f, RZ ;  /* 0x0000007f06067810 */ /* 0x010fe40007ffe0ff */
[----:B-----5:R-:W-:Y:S02]  /*0560*/  IADD3 R2, R2, R0, R51 ;  /* 0x0000000002027210 */ /* 0x020fe40007ffe033 */
        /* <DEDUP_REMOVED lines=11> */
[----:B---3--:R1:W3:Y:S04]  /*0620*/  LD.E.64 R16, [R10.64+0x88] ;  /* 0x000088060a107980 */ /* 0x0082e8000c101b00 */
[----:B------:R1:W4:Y:S04]  /*0630*/  LD.E.64 R4, [R10.64+0x90] ;  /* 0x000090060a047980 */ /* 0x000328000c101b00 */
[----:B--2---:R1:W2:Y:S04]  /*0640*/  LD.E R3, [R10.64+0x60] ;  /* 0x000060060a037980 */ /* 0x0042a8000c101900 */
[----:B------:R1:W2:Y:S04]  /*0650*/  @!P0 LD.E.64 R14, [R10.64+0x80] ;  /* 0x000080060a0e8980 */ /* 0x0002a8000c101b00 */
[----:B------:R1:W4:Y:S04]  /*0660*/  LD.E R0, [R10.64+0xb4] ;  /* 0x0000b4060a007980 */ /* 0x000328000c101900 */
[----:B------:R1:W5:Y:S04]  /*0670*/  LD.E R2, [R10.64+0xc0] ;  /* 0x0000c0060a027980 */ /* 0x000368000c101900 */
[----:B------:R1:W5:Y:S04]  /*0680*/  LD.E.64 R12, [R10.64+0x70] ;  /* 0x000070060a0c7980 */ /* 0x000368000c101b00 */
[----:B-1----:R-:W5:Y:S01]  /*0690*/  LD.E.64 R10, [R10.64+0xa0] ;  /* 0x0000a0060a0a7980 */ /* 0x002f62000c101b00 */
[----:B------:R-:W-:-:S04]  /*06a0*/  SHF.R.S32.HI R6, RZ, 0x1f, R133 ;  /* 0x0000001fff067819 */ /* 0x000fc80000011485 */
[----:B------:R-:W-:-:S04]  /*06b0*/  LEA.HI R6, R6, R133, RZ, 0x3 ;  /* 0x0000008506067211 */ /* 0x000fc800078f18ff */
[----:B------:R-:W-:-:S05]  /*06c0*/  LOP3.LUT R7, R6, 0xfffffff8, RZ, 0xc0, !PT ;  /* 0xfffffff806077812 */ /* 0x000fca00078ec0ff */
[----:B------:R-:W-:-:S04]  /*06d0*/  IMAD.IADD R133, R133, 0x1, -R7 ;  /* 0x0000000185857824 */ /* 0x000fc800078e0a07 */
[----:B------:R-:W-:Y:S01]  /*06e0*/  IMAD.SHL.U32 R18, R133, 0x8, RZ ;  /* 0x0000000885127824 */ /* 0x000fe200078e00ff */
[----:B------:R-:W-:-:S04]  /*06f0*/  @!P0 SHF.R.S32.HI R8, RZ, 0x1f, R233 ;  /* 0x0000001fff088819 */ /* 0x000fc800000114e9 */
[----:B------:R-:W-:Y:S02]  /*0700*/  SHF.R.S32.HI R19, RZ, 0x1f, R18 ;  /* 0x0000001fff137819 */ /* 0x000fe40000011412 */
[----:B------:R-:W-:Y:S02]  /*0710*/  IADD3 R235, -R50, R235, RZ ;  /* 0x000000eb32eb7210 */ /* 0x000fe40007ffe1ff */
[----:B------:R-:W-:Y:S01]  /*0720*/  SHF.R.S32.HI R6, RZ, 0x3, R6 ;  /* 0x00000003ff067819 */ /* 0x000fe20000011406 */
[----:B------:R-:W-:Y:S01]  /*0730*/  BSSY B0, `(.L_x_1152) ;  /* 0x0000026000007945 */ /* 0x000fe20003800000 */
[-C--:B---3--:R-:W-:Y:S02]  /*0740*/  @P0 IMAD R7, R17, R236.reuse, RZ ;  /* 0x000000ec11070224 */ /* 0x088fe400078e02ff */
[----:B------:R-:W-:-:S04]  /*0750*/  @P0 IMAD.WIDE.U32 R236, R16, R236, RZ ;  /* 0x000000ec10ec0225 */ /* 0x000fc800078e00ff */
[----:B------:R-:W-:-:S04]  /*0760*/  IMAD.WIDE.U32 R20, R50, R16, R18 ;  /* 0x0000001032147225 */ /* 0x000fc800078e0012 */
[-C--:B--2---:R-:W-:Y:S02]  /*0770*/  @!P0 IMAD R9, R15, R233.reuse, RZ ;  /* 0x000000e90f098224 */ /* 0x084fe400078e02ff */
[----:B------:R-:W-:Y:S01]  /*0780*/  @!P0 IMAD.WIDE.U32 R22, R14, R233, RZ ;  /* 0x000000e90e168225 */ /* 0x000fe200078e00ff */
[----:B------:R-:W-:-:S03]  /*0790*/  SHF.R.S32.HI R15, RZ, 0x1f, R50 ;  /* 0x0000001fff0f7819 */ /* 0x000fc60000011432 */
[----:B------:R-:W-:Y:S02]  /*07a0*/  @!P0 IMAD R8, R14, R8, R9 ;  /* 0x000000080e088224 */ /* 0x000fe400078e0209 */
[----:B------:R-:W-:Y:S01]  /*07b0*/  @P0 IMAD.MOV.U32 R9, RZ, RZ, R236 ;  /* 0x000000ffff090224 */ /* 0x000fe200078e00ec */
[----:B------:R-:W-:Y:S01]  /*07c0*/  @!P0 MOV R9, R22 ;  /* 0x0000001600098202 */ /* 0x000fe20000000f00 */
[----:B------:R-:W-:Y:S01]  /*07d0*/  IMAD R14, R17, R50, RZ ;  /* 0x00000032110e7224 */ /* 0x000fe200078e02ff */
[----:B------:R-:W-:Y:S01]  /*07e0*/  @P0 IADD3 R7, R237, R7, RZ ;  /* 0x00000007ed070210 */ /* 0x000fe20007ffe0ff */
[----:B------:R-:W-:Y:S01]  /*07f0*/  @!P0 IMAD.IADD R7, R23, 0x1, R8 ;  /* 0x0000000117078824 */ /* 0x000fe200078e0208 */
[----:B------:R-:W-:Y:S01]  /*0800*/  IADD3 R8, P0, R9, R20, RZ ;  /* 0x0000001409087210 */ /* 0x000fe20007f1e0ff */
[----:B------:R-:W-:-:S05]  /*0810*/  IMAD R14, R16, R15, R14 ;  /* 0x0000000f100e7224 */ /* 0x000fca00078e020e */
[----:B------:R-:W-:Y:S02]  /*0820*/  IADD3.X R9, R7, R21, R14, P0, !PT ;  /* 0x0000001507097210 */ /* 0x000fe400007fe40e */
[----:B------:R-:W-:Y:S01]  /*0830*/  ISETP.GE.AND P0, PT, R6, R235, PT ;  /* 0x000000eb0600720c */ /* 0x000fe20003f06270 */
[----:B----4-:R-:W-:Y:S01]  /*0840*/  IMAD R5, R5, R232, RZ ;  /* 0x000000e805057224 */ /* 0x010fe200078e02ff */
[--C-:B------:R-:W-:Y:S01]  /*0850*/  SHF.R.S32.HI R7, RZ, 0x1f, R232.reuse ;  /* 0x0000001fff077819 */ /* 0x100fe200000114e8 */
[----:B------:R-:W-:Y:S02]  /*0860*/  IMAD R3, R233, R3, R232 ;  /* 0x00000003e9037224 */ /* 0x000fe400078e02e8 */
[----:B------:R-:W-:-:S04]  /*0870*/  IMAD.WIDE.U32 R232, R232, R4, R8 ;  /* 0x00000004e8e87225 */ /* 0x000fc800078e0008 */
[----:B------:R-:W-:Y:S02]  /*0880*/  IMAD R5, R4, R7, R5 ;  /* 0x0000000704057224 */ /* 0x000fe400078e0205 */
[----:B------:R-:W-:Y:S01]  /*0890*/  IMAD R50, R0, R3, R50 ;  /* 0x0000000300327224 */ /* 0x000fe200078e0232 */
[----:B------:R-:W-:Y:S02]  /*08a0*/  SHF.R.S32.HI R0, RZ, 0x1f, R6 ;  /* 0x0000001fff007819 */ /* 0x000fe40000011406 */
[----:B------:R-:W-:Y:S02]  /*08b0*/  IADD3 R3, R18, 0x40, RZ ;  /* 0x0000004012037810 */ /* 0x000fe40007ffe0ff */
        /* <DEDUP_REMOVED lines=13> */
.L_x_1153:
[----:B------:R-:W-:Y:S05]  /*0990*/  BSYNC B0 ;  /* 0x0000000000007941 */ /* 0x000fea0003800000 */
.L_x_1152:
[----:B------:R-:W-:Y:S01]  /*09a0*/  IADD3 R9, R6, 0x10, RZ ;  /* 0x0000001006097810 */ /* 0x000fe20007ffe0ff */
[----:B------:R-:W-:Y:S03]  /*09b0*/  BSSY B0, `(.L_x_1154) ;  /* 0x0000011000007945 */ /* 0x000fe60003800000 */
[----:B------:R-:W-:-:S13]  /*09c0*/  ISETP.GE.AND P0, PT, R9, R235, PT ;  /* 0x000000eb0900720c */ /* 0x000fda0003f06270 */
[----:B------:R-:W-:Y:S05]  /*09d0*/  @P0 BRA `(.L_x_1155) ;  /* 0x000000e000000947 */ /* 0x000fea0003800000 */
[----:B------:R-:W-:Y:S01]  /*09e0*/  IADD3 R5, P0, R6, 0x10, RZ ;  /* 0x0000001006057810 */ /* 0x000fe20007f1e0ff */
[----:B-1----:R-:W-:Y:S01]  /*09f0*/  IMAD.MOV.U32 R20, RZ, RZ, R232 ;  /* 0x000000ffff147224 */ /* 0x002fe200078e00e8 */
        /* <DEDUP_REMOVED lines=12> */
.L_x_1155:
[----:B------:R-:W-:Y:S05]  /*0ac0*/  BSYNC B0 ;  /* 0x0000000000007941 */ /* 0x000fea0003800000 */
.L_x_1154:
        /* <DEDUP_REMOVED lines=18> */
.L_x_1157:
[----:B------:R-:W-:Y:S05]  /*0bf0*/  BSYNC B0 ;  /* 0x0000000000007941 */ /* 0x000fea0003800000 */
.L_x_1156:
[----:B------:R-:W-:Y:S01]  /*0c00*/  IADD3 R7, R6, 0x30, RZ ;  /* 0x0000003006077810 */ /* 0x000fe20007ffe0ff */
        /* <DEDUP_REMOVED lines=16> */
.L_x_1159:
[----:B------:R-:W-:Y:S05]  /*0d10*/  BSYNC B0 ;  /* 0x0000000000007941 */ /* 0x000fea0003800000 */
.L_x_1158:
[----:B------:R-:W-:-:S04]  /*0d20*/  ISETP.NE.AND P4, PT, R133, RZ, PT ;  /* 0x000000ff8500720c */ /* 0x000fc80003f85270 */
[-C--:B------:R-:W-:Y:S02]  /*0d30*/  ISETP.GE.OR P3, PT, R6, R235.reuse, P4 ;  /* 0x000000eb0600720c */ /* 0x080fe40002766670 */
[-C--:B------:R-:W-:Y:S02]  /*0d40*/  ISETP.GE.OR P2, PT, R9, R235.reuse, P4 ;  /* 0x000000eb0900720c */ /* 0x080fe40002746670 */
[-C--:B------:R-:W-:Y:S02]  /*0d50*/  ISETP.GE.OR P1, PT, R8, R235.reuse, P4 ;  /* 0x000000eb0800720c */ /* 0x080fe40002726670 */
[C---:B------:R-:W-:Y:S02]  /*0d60*/  IADD3 R6, P0, R50.reuse, R6, RZ ;  /* 0x0000000632067210 */ /* 0x040fe40007f1e0ff */
[----:B------:R-:W-:Y:S02]  /*0d70*/  ISETP.GE.OR P4, PT, R7, R235, P4 ;  /* 0x000000eb0700720c */ /* 0x000fe40002786670 */
[----:B------:R-:W-:-:S02]  /*0d80*/  LEA.HI.X.SX32 R0, R50, R0, 0x1, P0 ;  /* 0x0000000032007211 */ /* 0x000fc400000f0eff */
[C---:B--2--5:R-:W-:Y:S01]  /*0d90*/  LEA R2, P0, R6.reuse, R10, 0x2 ;  /* 0x0000000a06027211 */ /* 0x064fe200078010ff */
[----:B------:R-:W-:Y:S02]  /*0da0*/  @!P3 IMAD.MOV.U32 R5, RZ, RZ, 0x7f800000 ;  /* 0x7f800000ff05b424 */ /* 0x000fe400078e00ff */
[----:B------:R-:W-:Y:S01]  /*0db0*/  @!P2 IMAD.MOV.U32 R4, RZ, RZ, 0x7f800000 ;  /* 0x7f800000ff04a424 */ /* 0x000fe200078e00ff */
[----:B------:R-:W-:Y:S01]  /*0dc0*/  LEA.HI.X R3, R6, R11, R0, 0x2, P0 ;  /* 0x0000000b06037211 */ /* 0x000fe200000f1400 */
[----:B------:R-:W-:-:S04]  /*0dd0*/  @!P1 IMAD.MOV.U32 R0, RZ, RZ, 0x7f800000 ;  /* 0x7f800000ff009424 */ /* 0x000fc800078e00ff */
[----:B------:R2:W-:Y:S04]  /*0de0*/  @!P3 ST.E [R2.64], R5 ;  /* 0x000000050200b985 */ /* 0x0005e8000c101906 */
[----:B------:R3:W-:Y:S04]  /*0df0*/  @!P2 ST.E [R2.64+0x40], R4 ;  /* 0x000040040200a985 */ /* 0x0007e8000c101906 */
[----:B------:R4:W-:Y:S01]  /*0e00*/  @!P1 ST.E [R2.64+0x80], R0 ;  /* 0x0000800002009985 */ /* 0x0009e2000c101906 */
[----:B--2---:R-:W-:Y:S02]  /*0e10*/  IMAD.MOV.U32 R5, RZ, RZ, 0x0 ;  /* 0x00000000ff057424 */ /* 0x004fe400078e00ff */
[----:B---3--:R-:W-:-:S04]  /*0e20*/  IMAD.MOV.U32 R4, RZ, RZ, R231 ;  /* 0x000000ffff047224 */ /* 0x008fc800078e00e7 */
[----:B----4-:R-:W-:Y:S05]  /*0e30*/  @P4 RET.REL.NODEC R4 `(_ZN5flash24flash_fwd_splitkv_kernelI23Flash_fwd_kernel_traitsILi128ELi64ELi128ELi4ELb0ELb0EN7cutlass6half_tE19Flash_kernel_traitsILi128ELi64ELi128ELi4ES3_EELb1ELb0ELb0ELb0ELb0ELb1ELb0ELb1EEEvNS_16Flash_fwd_paramsE) ;  /* 0xfffff1c004004950 */ /* 0x010fea0003c3ffff */
[----:B------:R-:W-:-:S05]  /*0e40*/  MOV R0, 0x7f800000 ;  /* 0x7f80000000007802 */ /* 0x000fca0000000f00 */
[----:B------:R2:W-:Y:S02]  /*0e50*/  ST.E [R2.64+0xc0], R0 ;  /* 0x0000c00002007985 */ /* 0x0005e4000c101906 */
[----:B--2---:R-:W-:Y:S02]  /*0e60*/  MOV R2, R231 ;  /* 0x000000e700027202 */ /* 0x004fe40000000f00 */
[----:B------:R-:W-:-:S04]  /*0e70*/  MOV R3, 0x0 ;  /* 0x0000000000037802 */ /* 0x000fc80000000f00 */
[----:B------:R-:W-:Y:S05]  /*0e80*/  RET.REL.NODEC R2 `(_ZN5flash24flash_fwd_splitkv_kernelI23Flash_fwd_kernel_traitsILi128ELi64ELi128ELi4ELb0ELb0EN7cutlass6half_tE19Flash_kernel_traitsILi128ELi64ELi128ELi4ES3_EELb1ELb0ELb0ELb0ELb0ELb1ELb0ELb1EEEvNS_16Flash_fwd_paramsE) ;  /* 0xfffff17002007950 */ /* 0x000fea0003c3ffff */
.L_x_1151:
[----:B-1----:R-:W4:Y:S04]  /*0e90*/  LD.E.64 R6, [R10.64+0x160] ;  /* 0x000160060a067980 */ /* 0x002f28000c101b00 */
[----:B--2---:R-:W2:Y:S01]  /*0ea0*/  LD.E.64 R2, [R10.64+0x158] ;  /* 0x000158060a027980 */ /* 0x004ea2000c101b00 */
[----:B----4-:R-:W-:-:S04]  /*0eb0*/  ISETP.NE.U32.AND P1, PT, R6, RZ, PT ;  /* 0x000000ff0600720c */ /* 0x010fc80003f25070 */
[----:B------:R-:W-:-:S13]  /*0ec0*/  ISETP.NE.AND.EX P1, PT, R7, RZ, PT, P1 ;  /* 0x000000ff0700720c */ /* 0x000fda0003f25310 */
[----:B------:R-:W4:Y:S01]  /*0ed0*/  @P1 LD.E.64 R8, [R10.64+0x168] ;  /* 0x000168060a081980 */ /* 0x000f22000c101b00 */
[----:B--2---:R-:W-:Y:S01]  /*0ee0*/  ISETP.NE.U32.AND P0, PT, R2, RZ, PT ;  /* 0x000000ff0200720c */ /* 0x004fe20003f05070 */
[----:B------:R-:W-:-:S03]  /*0ef0*/  IMAD.MOV.U32 R13, RZ, RZ, R233 ;  /* 0x000000ffff0d7224 */ /* 0x000fc600078e00e9 */
[----:B------:R-:W-:Y:S02]  /*0f00*/  ISETP.NE.AND.EX P0, PT, R3, RZ, PT, P0 ;  /* 0x000000ff0300720c */ /* 0x000fe40003f05300 */
[----:B------:R-:W-:Y:S01]  /*0f10*/  @P1 SHF.R.S32.HI R0, RZ, 0x1f, R233 ;  /* 0x0000001fff001819 */ /* 0x000fe200000114e9 */
[----:B------:R-:W-:-:S10]  /*0f20*/  CS2R R238, SRZ ;  /* 0x0000000000ee7805 */ /* 0x000fd4000001ff00 */
[----:B------:R-:W-:-:S05]  /*0f30*/  @P0 IMAD.WIDE R2, R233, 0x4, R2 ;  /* 0x00000004e9020825 */ /* 0x000fca00078e0202 */
[----:B------:R1:W5:Y:S01]  /*0f40*/  @P0 LD.E R13, [R2.64] ;  /* 0x00000006020d0980 */ /* 0x000362000c101900 */
[----:B------:R-:W-:Y:S01]  /*0f50*/  BSSY B0, `(.L_x_1160) ;  /* 0x00000b2000007945 */ /* 0x000fe20003800000 */
[-C--:B----4-:R-:W-:Y:S02]  /*0f60*/  @P1 IMAD R4, R9, R233.reuse, RZ ;  /* 0x000000e909041224 */ /* 0x090fe400078e02ff */
[----:B-1----:R-:W-:-:S04]  /*0f70*/  @P1 IMAD.WIDE.U32 R2, R8, R233, RZ ;  /* 0x000000e908021225 */ /* 0x002fc800078e00ff */
[----:B------:R-:W-:Y:S01]  /*0f80*/  @P1 IMAD R0, R8, R0, R4 ;  /* 0x0000000008001224 */ /* 0x000fe200078e0204 */
[----:B------:R-:W-:-:S03]  /*0f90*/  @P1 LEA R239, P0, R2, R6, 0x2 ;  /* 0x0000000602ef1211 */ /* 0x000fc600078010ff */
[----:B------:R-:W-:-:S05]  /*0fa0*/  @P1 IMAD.IADD R0, R3, 0x1, R0 ;  /* 0x0000000103001824 */ /* 0x000fca00078e0200 */
[----:B------:R-:W-:-:S04]  /*0fb0*/  @P1 LEA.HI.X R238, R2, R7, R0, 0x2, P0 ;  /* 0x0000000702ee1211 */ /* 0x000fc800000f1400 */
[----:B------:R-:W-:-:S04]  /*0fc0*/  LOP3.LUT R239, R239, R238, RZ, 0x3c, !PT ;  /* 0x000000eeefef7212 */ /* 0x000fc800078e3cff */
[----:B------:R-:W-:-:S04]  /*0fd0*/  LOP3.LUT R238, R239, R238, RZ, 0x3c, !PT ;  /* 0x000000eeefee7212 */ /* 0x000fc800078e3cff */
[----:B------:R-:W-:Y:S02]  /*0fe0*/  LOP3.LUT R239, R239, R238, RZ, 0x3c, !PT ;  /* 0x000000eeefef7212 */ /* 0x000fe400078e3cff */
[----:B------:R-:W-:-:S04]  /*0ff0*/  ISETP.NE.U32.AND P0, PT, R238, RZ, PT ;  /* 0x000000ffee00720c */ /* 0x000fc80003f05070 */
[----:B------:R-:W-:-:S13]  /*1000*/  ISETP.NE.AND.EX P0, PT, R239, RZ, PT, P0 ;  /* 0x000000ffef00720c */ /* 0x000fda0003f05300 */
[----:B------:R-:W-:Y:S05]  /*1010*/  @!P0 BRA `(.L_x_1161) ;  /* 0x0000054000008947 */ /* 0x000fea0003800000 */
[----:B------:R-:W2:Y:S04]  /*1020*/  LD.E R5, [R10.64+0x170] ;  /* 0x000170060a057980 */ /* 0x000ea8000c101900 */
[----:B------:R-:W4:Y:S01]  /*1030*/  LD.E R6, [R10.64+0x68] ;  /* 0x000068060a067980 */ /* 0x000f22000c101900 */
[----:B------:R-:W-:-:S03]  /*1040*/  LEA R2, R48, 0xffffff80, 0x7 ;  /* 0xffffff8030027811 */ /* 0x000fc600078e38ff */
[----:B---3--:R-:W2:Y:S01]  /*1050*/  LD.E.64 R18, [R10.64+0x20] ;  /* 0x000020060a127980 */ /* 0x008ea2000c101b00 */
[----:B------:R-:W-:-:S03]  /*1060*/  IABS R3, R2 ;  /* 0x0000000200037213 */ /* 0x000fc60000000000 */
[----:B------:R-:W2:Y:S04]  /*1070*/  LD.E.64 R44, [R10.64+0x38] ;  /* 0x000038060a2c7980 */ /* 0x000ea8000c101b00 */
[----:B------:R-:W2:Y:S04]  /*1080*/  LD.E.64 R14, [R10.64+0x50] ;  /* 0x000050060a0e7980 */ /* 0x000ea8000c101b00 */
[----:B------:R1:W5:Y:S04]  /*1090*/  LD.E.64 R22, [R10.64+0x58] ;  /* 0x000058060a167980 */ /* 0x000368000c101b00 */
[----:B------:R1:W5:Y:S01]  /*10a0*/  LD.E.64 R46, [R10.64+0x40] ;  /* 0x000040060a2e7980 */ /* 0x000362000c101b00 */
[----:B--2---:R-:W-:-:S04]  /*10b0*/  IABS R4, R5 ;  /* 0x0000000500047213 */ /* 0x004fc80000000000 */
[----:B------:R-:W2:Y:S08]  /*10c0*/  I2F.RP R8, R4 ;  /* 0x0000000400087306 */ /* 0x000eb00000209400 */
[----:B--2---:R-:W2:Y:S02]  /*10d0*/  MUFU.RCP R8, R8 ;  /* 0x0000000800087308 */ /* 0x004ea40000001000 */
[----:B--2---:R-:W-:-:S06]  /*10e0*/  IADD3 R8, R8, 0xffffffe, RZ ;  /* 0x0ffffffe08087810 */ /* 0x004fcc0007ffe0ff */
[----:B------:R-:W2:Y:S01]  /*10f0*/  F2I.FTZ.U32.TRUNC.NTZ R9, R8 ;  /* 0x0000000800097305 */ /* 0x000ea2000021f000 */
[----:B------:R-:W-:Y:S01]  /*1100*/  IABS R0, R5 ;  /* 0x0000000500007213 */ /* 0x000fe20000000000 */
[----:B--2---:R-:W-:Y:S02]  /*1110*/  IMAD.MOV R7, RZ, RZ, -R9 ;  /* 0x000000ffff077224 */ /* 0x004fe400078e0a09 */
[----:B------:R-:W-:Y:S02]  /*1120*/  IMAD.MOV.U32 R8, RZ, RZ, RZ ;  /* 0x000000ffff087224 */ /* 0x000fe400078e00ff */
[----:B------:R-:W-:-:S04]  /*1130*/  IMAD R7, R7, R4, RZ ;  /* 0x0000000407077224 */ /* 0x000fc800078e02ff */
[----:B------:R-:W-:Y:S01]  /*1140*/  IMAD.HI.U32 R7, R9, R7, R8 ;  /* 0x0000000709077227 */ /* 0x000fe200078e0008 */
[----:B------:R-:W-:-:S05]  /*1150*/  IADD3 R0, RZ, -R0, RZ ;  /* 0x80000000ff007210 */ /* 0x000fca0007ffe0ff */
[----:B------:R-:W-:-:S04]  /*1160*/  IMAD.HI.U32 R7, R7, R3, RZ ;  /* 0x0000000307077227 */ /* 0x000fc800078e00ff */
[----:B------:R-:W-:-:S05]  /*1170*/  IMAD R0, R7, R0, R3 ;  /* 0x0000000007007224 */ /* 0x000fca00078e0203 */
[----:B------:R-:W-:-:S13]  /*1180*/  ISETP.GT.U32.AND P1, PT, R4, R0, PT ;  /* 0x000000000400720c */ /* 0x000fda0003f24070 */
[----:B------:R-:W-:-:S05]  /*1190*/  @!P1 IMAD.IADD R0, R0, 0x1, -R4 ;  /* 0x0000000100009824 */ /* 0x000fca00078e0a04 */
[----:B------:R-:W-:Y:S02]  /*11a0*/  ISETP.GE.U32.AND P2, PT, R0, R4, PT ;  /* 0x000000040000720c */ /* 0x000fe40003f46070 */
[----:B------:R-:W-:Y:S02]  /*11b0*/  LOP3.LUT R0, R2, R5, RZ, 0x3c, !PT ;  /* 0x0000000502007212 */ /* 0x000fe400078e3cff */
[----:B------:R-:W-:Y:S02]  /*11c0*/  @!P1 IADD3 R7, R7, 0x1, RZ ;  /* 0x0000000107079810 */ /* 0x000fe40007ffe0ff */
[----:B------:R-:W-:Y:S02]  /*11d0*/  ISETP.GE.AND P0, PT, R0, RZ, PT ;  /* 0x000000ff0000720c */ /* 0x000fe40003f06270 */
[----:B------:R-:W-:-:S05]  /*11e0*/  ISETP.NE.AND P1, PT, R5, RZ, PT ;  /* 0x000000ff0500720c */ /* 0x000fca0003f25270 */
[----:B------:R-:W-:-:S05]  /*11f0*/  @P2 IADD3 R7, R7, 0x1, RZ ;  /* 0x0000000107072810 */ /* 0x000fca0007ffe0ff */
[----:B------:R-:W-:-:S05]  /*1200*/  IMAD.MOV.U32 R12, RZ, RZ, R7 ;  /* 0x000000ffff0c7224 */ /* 0x000fca00078e0007 */
[----:B------:R-:W-:Y:S02]  /*1210*/  @!P0 IADD3 R12, -R12, RZ, RZ ;  /* 0x000000ff0c0c8210 */ /* 0x000fe40007ffe1ff */
[----:B------:R-:W-:-:S05]  /*1220*/  @!P1 LOP3.LUT R12, RZ, R5, RZ, 0x33, !PT ;  /* 0x00000005ff0c9212 */ /* 0x000fca00078e33ff */
[----:B------:R-:W-:-:S05]  /*1230*/  IMAD.WIDE R8, R12, 0x4, R238 ;  /* 0x000000040c087825 */ /* 0x000fca00078e02ee */
[----:B------:R2:W3:Y:S04]  /*1240*/  LD.E R3, [R8.64] ;  /* 0x0000000608037980 */ /* 0x0004e8000c101900 */
[----:B--2---:R-:W2:Y:S01]  /*1250*/  LD.E.64 R8, [R10.64+0x28] ;  /* 0x000028060a087980 */ /* 0x004ea2000c101b00 */
[----:B----4-:R-:W-:-:S04]  /*1260*/  IABS R7, R6 ;  /* 0x0000000600077213 */ /* 0x010fc80000000000 */
[----:B------:R-:W4:Y:S08]  /*1270*/  I2F.RP R0, R7 ;  /* 0x0000000700007306 */ /* 0x000f300000209400 */
[----:B----4-:R-:W4:Y:S02]  /*1280*/  MUFU.RCP R0, R0 ;  /* 0x0000000000007308 */ /* 0x010f240000001000 */
[----:B----4-:R-:W-:-:S06]  /*1290*/  IADD3 R0, R0, 0xffffffe, RZ ;  /* 0x0ffffffe00007810 */ /* 0x010fcc0007ffe0ff */
[----:B------:R-:W4:Y:S01]  /*12a0*/  F2I.FTZ.U32.TRUNC.NTZ R21, R0 ;  /* 0x0000000000157305 */ /* 0x000f22000021f000 */
[----:B------:R-:W-:Y:S01]  /*12b0*/  IMAD.MOV.U32 R20, RZ, RZ, RZ ;  /* 0x000000ffff147224 */ /* 0x000fe200078e00ff */
[----:B------:R-:W-:Y:S01]  /*12c0*/  IABS R4, R232 ;  /* 0x000000e800047213 */ /* 0x000fe20000000000 */
[----:B----4-:R-:W-:-:S04]  /*12d0*/  IMAD.MOV R0, RZ, RZ, -R21 ;  /* 0x000000ffff007224 */ /* 0x010fc800078e0a15 */
[----:B-----5:R-:W-:Y:S01]  /*12e0*/  IMAD R13, R0, R7, RZ ;  /* 0x00000007000d7224 */ /* 0x020fe200078e02ff */
[----:B------:R-:W-:-:S03]  /*12f0*/  IABS R0, R6 ;  /* 0x0000000600007213 */ /* 0x000fc60000000000 */
[----:B------:R-:W-:Y:S01]  /*1300*/  IMAD.HI.U32 R13, R21, R13, R20 ;  /* 0x0000000d150d7227 */ /* 0x000fe200078e0014 */
[----:B------:R-:W-:-:S05]  /*1310*/  IADD3 R0, RZ, -R0, RZ ;  /* 0x80000000ff007210 */ /* 0x000fca0007ffe0ff */
[----:B------:R-:W-:-:S04]  /*1320*/  IMAD.HI.U32 R13, R13, R4, RZ ;  /* 0x000000040d0d7227 */ /* 0x000fc800078e00ff */
[----:B------:R-:W-:-:S05]  /*1330*/  IMAD R0, R13, R0, R4 ;  /* 0x000000000d007224 */ /* 0x000fca00078e0204 */
[----:B------:R-:W-:Y:S01]  /*1340*/  ISETP.GT.U32.AND P1, PT, R7, R0, PT ;  /* 0x000000000700720c */ /* 0x000fe20003f24070 */
[----:B------:R-:W-:-:S12]  /*1350*/  IMAD.MOV R12, RZ, RZ, -R12 ;  /* 0x000000ffff0c7224 */ /* 0x000fd800078e0a0c */
[----:B------:R-:W-:-:S05]  /*1360*/  @!P1 IMAD.IADD R0, R0, 0x1, -R7 ;  /* 0x0000000100009824 */ /* 0x000fca00078e0a07 */
[----:B------:R-:W-:Y:S02]  /*1370*/  ISETP.GE.U32.AND P2, PT, R0, R7, PT ;  /* 0x000000070000720c */ /* 0x000fe40003f46070 */
[----:B------:R-:W-:Y:S02]  /*1380*/  LOP3.LUT R7, R232, R6, RZ, 0x3c, !PT ;  /* 0x00000006e8077212 */ /* 0x000fe400078e3cff */
[----:B------:R-:W-:Y:S02]  /*1390*/  @!P1 IADD3 R13, R13, 0x1, RZ ;  /* 0x000000010d0d9810 */ /* 0x000fe40007ffe0ff */
[----:B------:R-:W-:Y:S02]  /*13a0*/  ISETP.GE.AND P0, PT, R7, RZ, PT ;  /* 0x000000ff0700720c */ /* 0x000fe40003f06270 */
[----:B------:R-:W-:Y:S01]  /*13b0*/  ISETP.NE.AND P1, PT, R6, RZ, PT ;  /* 0x000000ff0600720c */ /* 0x000fe20003f25270 */
[----:B------:R-:W-:-:S04]  /*13c0*/  IMAD R5, R5, R12, R2 ;  /* 0x0000000c05057224 */ /* 0x000fc800078e0202 */
[----:B------:R-:W-:Y:S01]  /*13d0*/  @P2 IADD3 R13, R13, 0x1, RZ ;  /* 0x000000010d0d2810 */ /* 0x000fe20007ffe0ff */
[----:B------:R-:W-:-:S05]  /*13e0*/  IMAD R7, R45, R5, RZ ;  /* 0x000000052d077224 */ /* 0x000fca00078e02ff */
[----:B------:R-:W-:Y:S02]  /*13f0*/  @!P0 IMAD.MOV R13, RZ, RZ, -R13 ;  /* 0x000000ffff0d8224 */ /* 0x000fe400078e0a0d */
[----:B------:R-:W-:-:S04]  /*1400*/  @!P1 LOP3.LUT R13, RZ, R6, RZ, 0x33, !PT ;  /* 0x00000006ff0d9212 */ /* 0x000fc800078e33ff */
[----:B------:R-:W-:Y:S02]  /*1410*/  SHF.R.S32.HI R12, RZ, 0x1f, R13 ;  /* 0x0000001fff0c7819 */ /* 0x000fe4000001140d */
[----:B---3--:R-:W-:Y:S01]  /*1420*/  SHF.R.S32.HI R0, RZ, 0x1f, R3 ;  /* 0x0000001fff007819 */ /* 0x008fe20000011403 */
[----:B------:R-:W-:-:S04]  /*1430*/  IMAD R4, R19, R3, RZ ;  /* 0x0000000313047224 */ /* 0x000fc800078e02ff */
[C---:B------:R-:W-:Y:S02]  /*1440*/  IMAD R4, R18.reuse, R0, R4 ;  /* 0x0000000012047224 */ /* 0x040fe400078e0204 */
[----:B------:R-:W-:-:S05]  /*1450*/  IMAD.WIDE.U32 R18, R18, R3, RZ ;  /* 0x0000000312127225 */ /* 0x000fca00078e00ff */
[----:B------:R-:W-:Y:S02]  /*1460*/  IADD3 R19, R19, R4, RZ ;  /* 0x0000000413137210 */ /* 0x000fe40007ffe0ff */
[----:B------:R-:W-:-:S03]  /*1470*/  SHF.R.S32.HI R4, RZ, 0x1f, R5 ;  /* 0x0000001fff047819 */ /* 0x000fc60000011405 */
[----:B------:R-:W-:-:S04]  /*1480*/  IMAD.WIDE.U32 R18, R5, R44, R18 ;  /* 0x0000002c05127225 */ /* 0x000fc800078e0012 */
[----:B------:R-:W-:-:S05]  /*1490*/  IMAD R7, R44, R4, R7 ;  /* 0x000000042c077224 */ /* 0x000fca00078e0207 */
[----:B------:R-:W-:Y:S01]  /*14a0*/  IADD3 R19, R19, R7, RZ ;  /* 0x0000000713137210 */ /* 0x000fe20007ffe0ff */
[----:B------:R-:W-:Y:S02]  /*14b0*/  IMAD R7, R15, R13, RZ ;  /* 0x0000000d0f077224 */ /* 0x000fe400078e02ff */
[-C--:B--2---:R-:W-:Y:S02]  /*14c0*/  IMAD R6, R9, R3.reuse, RZ ;  /* 0x0000000309067224 */ /* 0x084fe400078e02ff */
[----:B------:R-:W-:Y:S02]  /*14d0*/  IMAD R7, R14, R12, R7 ;  /* 0x0000000c0e077224 */ /* 0x000fe400078e0207 */
[----:B------:R-:W-:-:S04]  /*14e0*/  IMAD.WIDE.U32 R20, R8, R3, RZ ;  /* 0x0000000308147225 */ /* 0x000fc800078e00ff */
[----:B------:R-:W-:Y:S02]  /*14f0*/  IMAD R6, R8, R0, R6 ;  /* 0x0000000008067224 */ /* 0x000fe400078e0206 */
[----:B------:R-:W-:-:S03]  /*1500*/  IMAD.WIDE.U32 R14, R13, R14, R18 ;  /* 0x0000000e0d0e7225 */ /* 0x000fc600078e0012 */
[----:B------:R-:W-:Y:S01]  /*1510*/  IADD3 R8, R21, R6, RZ ;  /* 0x0000000615087210 */ /* 0x000fe20007ffe0ff */
[----:B------:R-:W-:Y:S01]  /*1520*/  IMAD.MOV.U32 R9, RZ, RZ, R20 ;  /* 0x000000ffff097224 */ /* 0x000fe200078e0014 */
[----:B------:R-:W-:Y:S01]  /*1530*/  MOV R3, R14 ;  /* 0x0000000e00037202 */ /* 0x000fe20000000f00 */
[----:B------:R-:W-:Y:S01]  /*1540*/  IMAD.IADD R0, R15, 0x1, R7 ;  /* 0x000000010f007824 */ /* 0x000fe200078e0207 */
[----:B------:R-:W-:Y:S05]  /*1550*/  BRA `(.L_x_1162) ;  /* 0x0000051000007947 */ /* 0x000fea0003800000 */
.L_x_1161:
[----:B------:R-:W2:Y:S01]  /*1560*/  LD.E R6, [R10.64+0x68] ;  /* 0x000068060a067980 */ /* 0x000ea2000c101900 */
        /* <DEDUP_REMOVED lines=8> */
[----:B------:R-:W-:-:S02]  /*15f0*/  IABS R7, R232 ;  /* 0x000000e800077213 */ /* 0x000fc40000000000 */
[----:B------:R-:W-:Y:S02]  /*1600*/  @!P3 SHF.R.S32.HI R4, RZ, 0x1f, R14 ;  /* 0x0000001fff04b819 */ /* 0x000fe4000001140e */
[----:B--2---:R-:W-:-:S04]  /*1610*/  IABS R3, R6 ;  /* 0x0000000600037213 */ /* 0x004fc80000000000 */
[----:B------:R-:W2:Y:S08]  /*1620*/  I2F.RP R0, R3 ;  /* 0x0000000300007306 */ /* 0x000eb00000209400 */
[----:B--2---:R-:W2:Y:S02]  /*1630*/  MUFU.RCP R0, R0 ;  /* 0x0000000000007308 */ /* 0x004ea40000001000 */
[----:B--2---:R-:W-:-:S06]  /*1640*/  IADD3 R0, R0, 0xffffffe, RZ ;  /* 0x0ffffffe00007810 */ /* 0x004fcc0007ffe0ff */
[----:B------:R-:W2:Y:S02]  /*1650*/  F2I.FTZ.U32.TRUNC.NTZ R9, R0 ;  /* 0x0000000000097305 */ /* 0x000ea4000021f000 */
[----:B--2---:R-:W-:-:S05]  /*1660*/  IADD3 R0, RZ, -R9, RZ ;  /* 0x80000009ff007210 */ /* 0x004fca0007ffe0ff */
[----:B------:R-:W-:Y:S01]  /*1670*/  IMAD R5, R0, R3, RZ ;  /* 0x0000000300057224 */ /* 0x000fe200078e02ff */
[----:B------:R-:W-:-:S03]  /*1680*/  IABS R0, R6 ;  /* 0x0000000600007213 */ /* 0x000fc60000000000 */
[----:B------:R-:W-:Y:S01]  /*1690*/  IMAD.HI.U32 R5, R9, R5, R8 ;  /* 0x0000000509057227 */ /* 0x000fe200078e0008 */
[----:B------:R-:W-:-:S05]  /*16a0*/  IADD3 R0, RZ, -R0, RZ ;  /* 0x80000000ff007210 */ /* 0x000fca0007ffe0ff */
[----:B------:R-:W-:-:S04]  /*16b0*/  IMAD.HI.U32 R5, R5, R7, RZ ;  /* 0x0000000705057227 */ /* 0x000fc800078e00ff */
[----:B------:R-:W-:-:S05]  /*16c0*/  IMAD R0, R5, R0, R7 ;  /* 0x0000000005007224 */ /* 0x000fca00078e0207 */
[----:B------:R-:W-:Y:S01]  /*16d0*/  ISETP.GT.U32.AND P0, PT, R3, R0, PT ;  /* 0x000000000300720c */ /* 0x000fe20003f04070 */
[-C--:B----4-:R-:W-:Y:S02]  /*16e0*/  @!P3 IMAD R2, R45, R14.reuse, RZ ;  /* 0x0000000e2d02b224 */ /* 0x090fe400078e02ff */
[----:B------:R-:W-:-:S04]  /*16f0*/  @!P3 IMAD.WIDE.U32 R26, R44, R14, RZ ;  /* 0x0000000e2c1ab225 */ /* 0x000fc800078e00ff */
[----:B------:R-:W-:Y:S01]  /*1700*/  @!P3 IMAD R2, R4, R44, R2 ;  /* 0x0000002c0402b224 */ /* 0x000fe200078e0202 */
[----:B-----5:R-:W-:-:S05]  /*1710*/  @!P3 SHF.R.S32.HI R4, RZ, 0x1f, R13 ;  /* 0x0000001fff04b819 */ /* 0x020fca000001140d */
[----:B------:R-:W-:Y:S01]  /*1720*/  @!P0 IMAD.IADD R0, R0, 0x1, -R3 ;  /* 0x0000000100008824 */ /* 0x000fe200078e0a03 */
[----:B------:R-:W-:Y:S01]  /*1730*/  @!P3 IADD3 R27, R27, R2, RZ ;  /* 0x000000021b1bb210 */ /* 0x000fe20007ffe0ff */
[----:B---3--:R-:W-:-:S03]  /*1740*/  @!P3 IMAD R2, R25, R13, RZ ;  /* 0x0000000d1902b224 */ /* 0x008fc600078e02ff */
[----:B------:R-:W-:Y:S01]  /*1750*/  ISETP.GE.U32.AND P2, PT, R0, R3, PT ;  /* 0x000000030000720c */ /* 0x000fe20003f46070 */
[----:B------:R-:W-:Y:S01]  /*1760*/  @P3 IMAD.IADD R7, R14, 0x1, R15 ;  /* 0x000000010e073824 */ /* 0x000fe200078e020f */
[----:B------:R-:W-:Y:S01]  /*1770*/  LOP3.LUT R3, R232, R6, RZ, 0x3c, !PT ;  /* 0x00000006e8037212 */ /* 0x000fe200078e3cff */
[----:B------:R-:W-:Y:S02]  /*1780*/  @!P3 IMAD R2, R24, R4, R2 ;  /* 0x000000041802b224 */ /* 0x000fe400078e0202 */
[-C--:B------:R-:W-:Y:S02]  /*1790*/  @P3 IMAD R9, R45, R7.reuse, RZ ;  /* 0x000000072d093224 */ /* 0x080fe400078e02ff */
[----:B------:R-:W-:Y:S01]  /*17a0*/  @P3 IMAD.WIDE.U32 R28, R44, R7, RZ ;  /* 0x000000072c1c3225 */ /* 0x000fe200078e00ff */
[----:B------:R-:W-:-:S03]  /*17b0*/  ISETP.GE.AND P1, PT, R3, RZ, PT ;  /* 0x000000ff0300720c */ /* 0x000fc60003f26270 */
[----:B------:R-:W-:Y:S01]  /*17c0*/  @!P3 IMAD.WIDE.U32 R24, R24, R13, R26 ;  /* 0x0000000d1818b225 */ /* 0x000fe200078e001a */
[----:B------:R-:W-:Y:S02]  /*17d0*/  @!P0 IADD3 R5, R5, 0x1, RZ ;  /* 0x0000000105058810 */ /* 0x000fe40007ffe0ff */
[----:B------:R-:W-:Y:S01]  /*17e0*/  ISETP.NE.AND P0, PT, R6, RZ, PT ;  /* 0x000000ff0600720c */ /* 0x000fe20003f05270 */
[----:B------:R-:W-:Y:S01]  /*17f0*/  @P3 IMAD.IADD R9, R29, 0x1, R9 ;  /* 0x000000011d093824 */ /* 0x000fe200078e0209 */
[----:B------:R-:W-:Y:S01]  /*1800*/  @P3 MOV R12, R28 ;  /* 0x0000001c000c3202 */ /* 0x000fe20000000f00 */
[----:B------:R-:W-:Y:S01]  /*1810*/  @!P3 IMAD R7, R47, R14, RZ ;  /* 0x0000000e2f07b224 */ /* 0x000fe200078e02ff */
[----:B------:R-:W-:Y:S02]  /*1820*/  @!P3 IADD3 R9, R25, R2, RZ ;  /* 0x000000021909b210 */ /* 0x000fe40007ffe0ff */
[----:B------:R-:W-:Y:S02]  /*1830*/  @!P3 SHF.R.S32.HI R0, RZ, 0x1f, R14 ;  /* 0x0000001fff00b819 */ /* 0x000fe4000001140e */
[----:B------:R-:W-:-:S02]  /*1840*/  LEA R2, R48, 0xffffff80, 0x7 ;  /* 0xffffff8030027811 */ /* 0x000fc400078e38ff */
[----:B------:R-:W-:Y:S02]  /*1850*/  @!P3 MOV R12, R24 ;  /* 0x00000018000cb202 */ /* 0x000fe40000000f00 */
[----:B------:R-:W-:Y:S01]  /*1860*/  @P2 IADD3 R5, R5, 0x1, RZ ;  /* 0x0000000105052810 */ /* 0x000fe20007ffe0ff */
[----:B------:R-:W-:Y:S01]  /*1870*/  @!P3 IMAD R0, R0, R46, R7 ;  /* 0x0000002e0000b224 */ /* 0x000fe200078e0207 */
[----:B------:R-:W-:Y:S01]  /*1880*/  SHF.R.S32.HI R4, RZ, 0x1f, R2 ;  /* 0x0000001fff047819 */ /* 0x000fe20000011402 */
[----:B------:R-:W-:Y:S01]  /*1890*/  IMAD R8, R45, R2, RZ ;  /* 0x000000022d087224 */ /* 0x000fe200078e02ff */
[----:B------:R-:W-:Y:S01]  /*18a0*/  MOV R25, R9 ;  /* 0x0000000900197202 */ /* 0x000fe20000000f00 */
[----:B------:R-:W-:Y:S01]  /*18b0*/  IMAD.MOV.U32 R24, RZ, RZ, R12 ;  /* 0x000000ffff187224 */ /* 0x000fe200078e000c */
[----:B------:R-:W-:Y:S01]  /*18c0*/  MOV R7, R5 ;  /* 0x0000000500077202 */ /* 0x000fe20000000f00 */
[----:B------:R-:W-:Y:S01]  /*18d0*/  @!P3 IMAD.WIDE.U32 R26, R46, R14, RZ ;  /* 0x0000000e2e1ab225 */ /* 0x000fe200078e00ff */
[----:B------:R-:W-:-:S03]  /*18e0*/  @P3 IADD3 R14, R14, R15, RZ ;  /* 0x0000000f0e0e3210 */ /* 0x000fc60007ffe0ff */
[----:B------:R-:W-:Y:S02]  /*18f0*/  IMAD R8, R4, R44, R8 ;  /* 0x0000002c04087224 */ /* 0x000fe400078e0208 */
[----:B------:R-:W-:-:S04]  /*1900*/  IMAD.WIDE.U32 R24, R44, R2, R24 ;  /* 0x000000022c187225 */ /* 0x000fc800078e0018 */
[----:B------:R-:W-:Y:S01]  /*1910*/  @!P3 IMAD.IADD R27, R27, 0x1, R0 ;  /* 0x000000011b1bb824 */ /* 0x000fe200078e0200 */
[----:B------:R-:W-:Y:S01]  /*1920*/  @!P3 SHF.R.S32.HI R0, RZ, 0x1f, R13 ;  /* 0x0000001fff00b819 */ /* 0x000fe2000001140d */
[----:B------:R-:W-:Y:S01]  /*1930*/  @!P1 IMAD.MOV R7, RZ, RZ, -R7 ;  /* 0x000000ffff079224 */ /* 0x000fe200078e0a07 */
[----:B------:R-:W-:Y:S01]  /*1940*/  @!P0 LOP3.LUT R7, RZ, R6, RZ, 0x33, !PT ;  /* 0x00000006ff078212 */ /* 0x000fe200078e33ff */
[----:B------:R-:W-:Y:S01]  /*1950*/  @!P3 IMAD R3, R21, R13, RZ ;  /* 0x0000000d1503b224 */ /* 0x000fe200078e02ff */
[----:B------:R-:W-:Y:S01]  /*1960*/  IADD3 R25, R25, R8, RZ ;  /* 0x0000000819197210 */ /* 0x000fe20007ffe0ff */
[----:B------:R-:W-:Y:S01]  /*1970*/  @P3 IMAD R8, R47, R14, RZ ;  /* 0x0000000e2f083224 */ /* 0x000fe200078e02ff */
[----:B------:R-:W-:Y:S01]  /*1980*/  SHF.R.S32.HI R12, RZ, 0x1f, R7 ;  /* 0x0000001fff0c7819 */ /* 0x000fe20000011407 */
[----:B------:R-:W-:Y:S02]  /*1990*/  @!P3 IMAD R0, R20, R0, R3 ;  /* 0x000000001400b224 */ /* 0x000fe400078e0203 */
[----:B------:R-:W-:-:S02]  /*19a0*/  IMAD R3, R19, R7, RZ ;  /* 0x0000000713037224 */ /* 0x000fc400078e02ff */
[----:B------:R-:W-:-:S04]  /*19b0*/  @P3 IMAD.WIDE.U32 R14, R46, R14, RZ ;  /* 0x0000000e2e0e3225 */ /* 0x000fc800078e00ff */
[----:B------:R-:W-:Y:S01]  /*19c0*/  @!P3 IMAD.WIDE.U32 R20, R20, R13, R26 ;  /* 0x0000000d1414b225 */ /* 0x000fe200078e001a */
[----:B------:R-:W-:-:S03]  /*19d0*/  @P3 IADD3 R8, R15, R8, RZ ;  /* 0x000000080f083210 */ /* 0x000fc60007ffe0ff */
[----:B------:R-:W-:Y:S01]  /*19e0*/  IMAD.WIDE.U32 R24, R18, R7, R24 ;  /* 0x0000000712187225 */ /* 0x000fe200078e0018 */
[----:B------:R-:W-:-:S03]  /*19f0*/  @P3 MOV R9, R14 ;  /* 0x0000000e00093202 */ /* 0x000fc60000000f00 */
[----:B------:R-:W-:Y:S01]  /*1a00*/  IMAD R18, R18, R12, R3 ;  /* 0x0000000c12127224 */ /* 0x000fe200078e0203 */
[----:B------:R-:W-:Y:S01]  /*1a10*/  @!P3 MOV R9, R20 ;  /* 0x000000140009b202 */ /* 0x000fe20000000f00 */
[----:B------:R-:W-:Y:S01]  /*1a20*/  @!P3 IMAD.IADD R8, R21, 0x1, R0 ;  /* 0x000000011508b824 */ /* 0x000fe200078e0200 */
[----:B------:R-:W-:Y:S01]  /*1a30*/  MOV R3, R24 ;  /* 0x0000001800037202 */ /* 0x000fe20000000f00 */
[----:B------:R-:W-:Y:S01]  /*1a40*/  IMAD.IADD R0, R25, 0x1, R18 ;  /* 0x0000000119007824 */ /* 0x000fe200078e0212 */
[----:B------:R-:W-:Y:S02]  /*1a50*/  MOV R5, R2 ;  /* 0x0000000200057202 */ /* 0x000fe40000000f00 */
[----:B------:R-:W-:Y:S02]  /*1a60*/  MOV R13, R7 ;  /* 0x00000007000d7202 */ /* 0x000fe40000000f00 */
.L_x_1162:
[----:B-1----:R-:W-:Y:S05]  /*1a70*/  BSYNC B0 ;  /* 0x0000000000007941 */ /* 0x002fea0003800000 */
.L_x_1160:
[----:B------:R-:W-:Y:S01]  /*1a80*/  ISETP.NE.AND P0, PT, R236, -0x1, PT ;  /* 0xffffffffec00780c */ /* 0x000fe20003f05270 */
[----:B------:R-:W2:Y:S04]  /*1a90*/  LD.E.64 R24, [R10.64+0x30] ;  /* 0x000030060a187980 */ /* 0x000ea8000c101b00 */
[----:B------:R-:W3:Y:S04]  /*1aa0*/  LD.E R157, [R10.64+0xc0] ;  /* 0x0000c0060a9d7980 */ /* 0x000ee8000c101900 */
[----:B------:R-:W4:Y:S04]  /*1ab0*/  LD.E.64 R20, [R10.64+0x48] ;  /* 0x000048060a147980 */ /* 0x000f28000c101b00 */
        /* <DEDUP_REMOVED lines=13> */
[----:B------:R-:W-:Y:S02]  /*1b90*/  IMAD.SHL.U32 R9, R200, 0x40, RZ ;  /* 0x00000040c8097824 */ /* 0x000fe400078e00ff */
[-C--:B------:R-:W-:Y:S02]  /*1ba0*/  IMAD R4, R4, R46.reuse, RZ ;  /* 0x0000002e04047224 */ /* 0x080fe400078e02ff */
[----:B------:R-:W-:Y:S01]  /*1bb0*/  IMAD.X R15, R19, 0x1, R8, P1 ;  /* 0x00000001130f7824 */ /* 0x000fe200008e0608 */
[----:B------:R-:W-:Y:S01]  /*1bc0*/  LOP3.LUT R9, R9, 0x1c0, RZ, 0xc0, !PT ;  /* 0x000001c009097812 */ /* 0x000fe200078ec0ff */
[C---:B------:R-:W-:Y:S02]  /*1bd0*/  IMAD R4, R5.reuse, R47, R4 ;  /* 0x0000002f05047224 */ /* 0x040fe400078e0204 */
[----:B------:R-:W-:Y:S01]  /*1be0*/  IMAD.WIDE.U32 R14, R5, R46, R14 ;  /* 0x0000002e050e7225 */ /* 0x000fe200078e000e */
[----:B------:R-:W-:-:S02]  /*1bf0*/  LOP3.LUT R5, R9, 0x38, R18, 0xf8, !PT ;  /* 0x0000003809057812 */ /* 0x000fc400078ef812 */
[----:B------:R-:W-:Y:S02]  /*1c00*/  SHF.R.U32.HI R162, RZ, 0x3, R9 ;  /* 0x00000003ffa27819 */ /* 0x000fe40000011609 */
[----:B------:R-:W-:Y:S01]  /*1c10*/  IADD3 R9, R15, R4, RZ ;  /* 0x000000040f097210 */ /* 0x000fe20007ffe0ff */
[----:B------:R-:W-:Y:S01]  /*1c20*/  IMAD R4, R23, R13, RZ ;  /* 0x0000000d17047224 */ /* 0x000fe200078e02ff */
[----:B------:R-:W-:Y:S01]  /*1c30*/  LEA.HI R160, R49, R133, RZ, 0x4 ;  /* 0x0000008531a07211 */ /* 0x000fe200078f20ff */
[----:B------:R-:W-:Y:S02]  /*1c40*/  IMAD.MOV.U32 R8, RZ, RZ, R14 ;  /* 0x000000ffff087224 */ /* 0x000fe400078e000e */
[-C--:B------:R-:W-:Y:S02]  /*1c50*/  IMAD R4, R12, R22.reuse, R4 ;  /* 0x000000160c047224 */ /* 0x080fe400078e0204 */
[----:B------:R-:W-:Y:S01]  /*1c60*/  IMAD.WIDE.U32 R22, R13, R22, R8 ;  /* 0x000000160d167225 */ /* 0x000fe200078e0008 */
[----:B------:R-:W-:-:S05]  /*1c70*/  LOP3.LUT R9, R160, 0xfffffff0, RZ, 0xc0, !PT ;  /* 0xfffffff0a0097812 */ /* 0x000fca00078ec0ff */
[----:B------:R-:W-:Y:S01]  /*1c80*/  IMAD.IADD R9, R133, 0x1, -R9 ;  /* 0x0000000185097824 */ /* 0x000fe200078e0a09 */
[----:B------:R-:W-:-:S04]  /*1c90*/  SHF.R.S32.HI R56, RZ, 0x1f, R233 ;  /* 0x0000001fff387819 */ /* 0x000fc800000114e9 */
[----:B------:R-:W-:-:S04]  /*1ca0*/  SHF.R.S32.HI R159, RZ, 0x1f, R9 ;  /* 0x0000001fff9f7819 */ /* 0x000fc80000011409 */
[----:B------:R-:W-:Y:S02]  /*1cb0*/  LEA.HI R159, R159, R9, RZ, 0x3 ;  /* 0x000000099f9f7211 */ /* 0x000fe400078f18ff */
[----:B------:R-:W-:Y:S02]  /*1cc0*/  LOP3.LUT R162, R5, R162, RZ, 0x3c, !PT ;  /* 0x000000a205a27212 */ /* 0x000fe400078e3cff */
[----:B------:R-:W-:Y:S02]  /*1cd0*/  LOP3.LUT R158, R159, 0xfffffff8, RZ, 0xc0, !PT ;  /* 0xfffffff89f9e7812 */ /* 0x000fe400078ec0ff */
[----:B------:R-:W-:Y:S01]  /*1ce0*/  LEA.HI R15, R49, R133, RZ, 0x6 ;  /* 0x00000085310f7211 */ /* 0x000fe200078f30ff */
[----:B------:R-:W-:Y:S01]  /*1cf0*/  IMAD.IADD R23, R23, 0x1, R4 ;  /* 0x0000000117177824 */ /* 0x000fe200078e0204 */
[----:B------:R-:W-:Y:S01]  /*1d00*/  SHF.R.S32.HI R201, RZ, 0x1f, R200 ;  /* 0x0000001fffc97819 */ /* 0x000fe200000114c8 */
[----:B------:R-:W-:Y:S01]  /*1d10*/  IMAD.IADD R158, R9, 0x1, -R158 ;  /* 0x00000001099e7824 */ /* 0x000fe200078e0a9e */
[----:B------:R-:W-:Y:S01]  /*1d20*/  IADD3 R9, R18, 0x40, RZ ;  /* 0x0000004012097810 */ /* 0x000fe20007ffe0ff */
[----:B------:R-:W-:-:S02]  /*1d30*/  IMAD R140, R47, R200, RZ ;  /* 0x000000c82f8c7224 */ /* 0x000fc400078e02ff */
[----:B------:R-:W-:Y:S01]  /*1d40*/  IMAD.SHL.U32 R15, R15, 0x8, RZ ;  /* 0x000000080f0f7824 */ /* 0x000fe200078e00ff */
[----:B------:R-:W-:Y:S01]  /*1d50*/  SHF.R.S32.HI R74, RZ, 0x1f, R75 ;  /* 0x0000001fff4a7819 */ /* 0x000fe2000001144b */
[-C--:B------:R-:W-:Y:S02]  /*1d60*/  IMAD R140, R201, R46.reuse, R140 ;  /* 0x0000002ec98c7224 */ /* 0x080fe400078e028c */
[----:B------:R-:W-:Y:S01]  /*1d70*/  IMAD.WIDE.U32 R22, R200, R46, R22 ;  /* 0x0000002ec8167225 */ /* 0x000fe200078e0016 */
[----:B------:R-:W-:Y:S02]  /*1d80*/  LOP3.LUT R162, R162, 0xfffffe00, R15, 0xf8, !PT ;  /* 0xfffffe00a2a27812 */ /* 0x000fe400078ef80f */
[----:B------:R-:W-:Y:S01]  /*1d90*/  SHF.R.S32.HI R4, RZ, 0x1f, R232 ;  /* 0x0000001fff047819 */ /* 0x000fe200000114e8 */
[----:B------:R-:W-:Y:S01]  /*1da0*/  IMAD.IADD R140, R23, 0x1, R140 ;  /* 0x00000001178c7824 */ /* 0x000fe200078e028c */
[----:B------:R-:W-:-:S04]  /*1db0*/  LEA.HI R74, R74, R75, RZ, 0x7 ;  /* 0x0000004b4a4a7211 */ /* 0x000fc800078f38ff */
[----:B------:R-:W-:-:S04]  /*1dc0*/  SHF.R.S32.HI R74, RZ, 0x7, R74 ;  /* 0x00000007ff4a7819 */ /* 0x000fc8000001144a */
[----:B------:R-:W-:Y:S01]  /*1dd0*/  IMNMX R74, RZ, R74, !PT ;  /* 0x0000004aff4a7217 */ /* 0x000fe20007800200 */
[----:B------:R-:W-:Y:S01]  /*1de0*/  IMAD R182, R45, R200, RZ ;  /* 0x000000c82db67224 */ /* 0x000fe200078e02ff */
[----:B------:R-:W-:-:S03]  /*1df0*/  LEA.HI R49, R49, R133, RZ, 0x5 ;  /* 0x0000008531317211 */ /* 0x000fc600078f28ff */
[----:B------:R-:W-:Y:S01]  /*1e00*/  IMAD R182, R201, R44, R182 ;  /* 0x0000002cc9b67224 */ /* 0x000fe200078e02b6 */
[----:B------:R-:W-:Y:S01]  /*1e10*/  LOP3.LUT R161, R49, 0xffffffe0, RZ, 0xc0, !PT ;  /* 0xffffffe031a17812 */ /* 0x000fe200078ec0ff */
[----:B------:R-:W-:Y:S02]  /*1e20*/  IMAD.MOV.U32 R32, RZ, RZ, 0x10 ;  /* 0x00000010ff207424 */ /* 0x000fe400078e00ff */
[----:B------:R-:W-:Y:S01]  /*1e30*/  IMAD.MOV.U32 R31, RZ, RZ, 0x20 ;  /* 0x00000020ff1f7424 */ /* 0x000fe200078e00ff */
[C---:B------:R-:W-:Y:S01]  /*1e40*/  SHF.L.U64.HI R228, R44.reuse, 0x4, R45 ;  /* 0x000000042ce47819 */ /* 0x040fe2000001022d */
[----:B------:R-:W-:Y:S01]  /*1e50*/  IMAD.SHL.U32 R227, R44, 0x10, RZ ;  /* 0x000000102ce37824 */ /* 0x000fe200078e00ff */
[C---:B------:R-:W-:Y:S01]  /*1e60*/  SHF.L.U64.HI R226, R46.reuse, 0x4, R47 ;  /* 0x000000042ee27819 */ /* 0x040fe2000001022f */
[----:B------:R-:W-:Y:S01]  /*1e70*/  IMAD.IADD R161, R133, 0x1, -R161 ;  /* 0x0000000185a17824 */ /* 0x000fe200078e0aa1 */
[----:B------:R-:W-:Y:S01]  /*1e80*/  SHF.L.U32 R225, R46, 0x4, RZ ;  /* 0x000000042ee17819 */ /* 0x000fe200000006ff */
[----:B------:R-:W-:Y:S01]  /*1e90*/  IMAD.SHL.U32 R156, R52, 0x4, RZ ;  /* 0x00000004349c7824 */ /* 0x000fe200078e00ff */
[----:B------:R-:W-:Y:S01]  /*1ea0*/  SHF.R.S32.HI R49, RZ, 0x5, R49 ;  /* 0x00000005ff317819 */ /* 0x000fe20000011431 */
[----:B--2---:R-:W-:-:S04]  /*1eb0*/  @P0 IMAD.WIDE.U32 R28, R24, R236, RZ ;  /* 0x000000ec181c0225 */ /* 0x004fc800078e00ff */
[----:B------:R-:W-:Y:S02]  /*1ec0*/  @P0 IMAD R8, R25, R236, RZ ;  /* 0x000000ec19080224 */ /* 0x000fe400078e02ff */
[----:B---3--:R-:W-:-:S04]  /*1ed0*/  @!P0 IMAD R14, R27, R233, RZ ;  /* 0x000000e91b0e8224 */ /* 0x008fc800078e02ff */
[C---:B------:R-:W-:Y:S02]  /*1ee0*/  @!P0 IMAD R14, R26.reuse, R56, R14 ;  /* 0x000000381a0e8224 */ /* 0x040fe400078e020e */
[----:B------:R-:W-:-:S04]  /*1ef0*/  @!P0 IMAD.WIDE.U32 R26, R26, R233, RZ ;  /* 0x000000e91a1a8225 */ /* 0x000fc800078e00ff */
[----:B------:R-:W-:Y:S02]  /*1f00*/  @P0 IMAD.MOV.U32 R5, RZ, RZ, R28 ;  /* 0x000000ffff050224 */ /* 0x000fe400078e001c */
[----:B------:R-:W-:Y:S01]  /*1f10*/  @!P0 IMAD.MOV.U32 R5, RZ, RZ, R26 ;  /* 0x000000ffff058224 */ /* 0x000fe200078e001a */
[----:B------:R-:W-:Y:S01]  /*1f20*/  @P0 IADD3 R8, R29, R8, RZ ;  /* 0x000000081d080210 */ /* 0x000fe20007ffe0ff */
[----:B------:R-:W-:Y:S02]  /*1f30*/  @!P0 IMAD.IADD R8, R27, 0x1, R14 ;  /* 0x000000011b088824 */ /* 0x000fe400078e020e */
[--C-:B------:R-:W-:Y:S01]  /*1f40*/  @P0 IMAD.MOV.U32 R206, RZ, RZ, R24.reuse ;  /* 0x000000ffffce0224 */ /* 0x100fe200078e0018 */
[----:B------:R-:W-:Y:S01]  /*1f50*/  IADD3 R14, P1, R18, R5, RZ ;  /* 0x00000005120e7210 */ /* 0x000fe20007f3e0ff */
[----:B------:R-:W-:Y:S01]  /*1f60*/  @P0 IMAD.MOV.U32 R207, RZ, RZ, R25 ;  /* 0x000000ffffcf0224 */ /* 0x000fe200078e0019 */
[----:B------:R-:W-:Y:S01]  /*1f70*/  @!P0 MOV R207, R25 ;  /* 0x0000001900cf8202 */ /* 0x000fe20000000f00 */
[----:B------:R-:W-:Y:S01]  /*1f80*/  @!P0 IMAD.MOV.U32 R206, RZ, RZ, R24 ;  /* 0x000000ffffce8224 */ /* 0x000fe200078e0018 */
[----:B------:R-:W-:Y:S01]  /*1f90*/  ISETP.GE.AND P0, PT, R9, R157, PT ;  /* 0x0000009d0900720c */ /* 0x000fe20003f06270 */
[----:B----4-:R-:W-:Y:S01]  /*1fa0*/  IMAD R5, R21, R232, RZ ;  /* 0x000000e815057224 */ /* 0x010fe200078e02ff */
[----:B------:R-:W-:-:S02]  /*1fb0*/  IADD3.X R15, R19, R8, RZ, P1, !PT ;  /* 0x00000008130f7210 */ /* 0x000fc40000ffe4ff */
[----:B------:R-:W-:Y:S02]  /*1fc0*/  SEL R132, RZ, 0xffffffff, P0 ;  /* 0xffffffffff847807 */ /* 0x000fe40000000000 */
[----:B------:R-:W-:Y:S01]  /*1fd0*/  LEA R141, P0, R22, R6, 0x1 ;  /* 0x00000006168d7211 */ /* 0x000fe200078008ff */
[----:B------:R-:W-:Y:S01]  /*1fe0*/  IMAD R4, R20, R4, R5 ;  /* 0x0000000414047224 */ /* 0x000fe200078e0205 */
[----:B------:R-:W-:Y:S01]  /*1ff0*/  ISETP.GE.AND P1, PT, R18, R157, PT ;  /* 0x0000009d1200720c */ /* 0x000fe20003f26270 */
[----:B------:R-:W-:Y:S01]  /*2000*/  IMAD.WIDE.U32 R20, R232, R20, R14 ;  /* 0x00000014e8147225 */ /* 0x000fe200078e000e */
[----:B------:R-:W-:Y:S02]  /*2010*/  LEA.HI.X R140, R22, R7, R140, 0x1, P0 ;  /* 0x00000007168c7211 */ /* 0x000fe400000f0c8c */
[----:B------:R-:W-:Y:S01]  /*2020*/  IADD3 R178, P0, R18, R3, RZ ;  /* 0x0000000312b27210 */ /* 0x000fe20007f1e0ff */
[----:B------:R-:W-:Y:S01]  /*2030*/  IMAD.IADD R181, R21, 0x1, R4 ;  /* 0x0000000115b57824 */ /* 0x000fe200078e0204 */
[----:B------:R-:W-:-:S02]  /*2040*/  SEL R4, RZ, 0x1, P1 ;  /* 0x00000001ff047807 */ /* 0x000fc40000800000 */
[----:B------:R-:W-:Y:S02]  /*2050*/  R2P PR, R158, 0x6 ;  /* 0x000000069e007804 */ /* 0x000fe40000000000 */
[----:B------:R-:W-:Y:S01]  /*2060*/  ISETP.GT.AND P3, PT, R48, R74, PT ;  /* 0x0000004a3000720c */ /* 0x000fe20003f64270 */
[----:B------:R-:W-:Y:S02]  /*2070*/  IMAD.X R179, R19, 0x1, R0, P0 ;  /* 0x0000000113b37824 */ /* 0x000fe400000e0600 */
[----:B------:R-:W-:-:S04]  /*2080*/  IMAD.WIDE R14, R234, 0x40, R200 ;  /* 0x00000040ea0e7825 */ /* 0x000fc800078e02c8 */
[----:B------:R-:W-:-:S04]  /*2090*/  IMAD.WIDE.U32 R178, R200, R44, R178 ;  /* 0x0000002cc8b27225 */ /* 0x000fc800078e00b2 */
[----:B------:R-:W-:Y:S02]  /*20a0*/  IMAD.MOV.U32 R180, RZ, RZ, R20 ;  /* 0x000000ffffb47224 */ /* 0x000fe400078e0014 */
[-C--:B------:R-:W-:Y:S01]  /*20b0*/  IMAD R184, R15, R206.reuse, RZ ;  /* 0x000000ce0fb87224 */ /* 0x080fe200078e02ff */
[----:B------:R-:W-:Y:S01]  /*20c0*/  SHF.L.U32 R132, R132, 0x1, RZ ;  /* 0x0000000184847819 */ /* 0x000fe200000006ff */
[----:B------:R-:W-:Y:S01]  /*20d0*/  IMAD.WIDE.U32 R180, R14, R206, R180 ;  /* 0x000000ce0eb47225 */ /* 0x000fe200078e00b4 */
[----:B------:R-:W-:Y:S02]  /*20e0*/  LEA R230, P0, R178, R204, 0x1 ;  /* 0x000000ccb2e67211 */ /* 0x000fe400078008ff */
[----:B------:R-:W-:Y:S01]  /*20f0*/  IADD3 R183, R179, R182, RZ ;  /* 0x000000b6b3b77210 */ /* 0x000fe20007ffe0ff */
[----:B------:R-:W-:Y:S01]  /*2100*/  IMAD R184, R14, R207, R184 ;  /* 0x000000cf0eb87224 */ /* 0x000fe200078e02b8 */
[----:B------:R-:W-:Y:S01]  /*2110*/  LOP3.LUT R132, R132, 0x2, R4, 0xe2, !PT ;  /* 0x0000000284847812 */ /* 0x000fe200078ee204 */
[----:B------:R-:W-:Y:S01]  /*2120*/  @!P4 IMAD.MOV.U32 R16, RZ, RZ, RZ ;  /* 0x000000ffff10c224 */ /* 0x000fe200078e00ff */
[----:B------:R-:W-:Y:S01]  /*2130*/  SEL R32, R32, 0xfffffff0, !P1 ;  /* 0xfffffff020207807 */ /* 0x000fe20004800000 */
[----:B------:R-:W-:Y:S01]  /*2140*/  IMAD.IADD R185, R181, 0x1, R184 ;  /* 0x00000001b5b97824 */ /* 0x000fe200078e02b8 */
[----:B------:R-:W-:-:S02]  /*2150*/  SEL R31, R31, 0xffffffe0, !P2 ;  /* 0xffffffe01f1f7807 */ /* 0x000fc40005000000 */
[----:B------:R-:W-:Y:S01]  /*2160*/  LEA.HI.X R229, R178, R205, R183, 0x1, P0 ;  /* 0x000000cdb2e57211 */ /* 0x000fe200000f0cb7 */
[----:B------:R-:W-:Y:S05]  /*2170*/  @!P3 BRA `(.L_x_1163) ;  /* 0x0000d4900000b947 */ /* 0x000fea0003800000 */
[----:B-1----:R-:W2:Y:S04]  /*2180*/  LD.E.64 R34, [R10.64+0x120] ;  /* 0x000120060a227980 */ /* 0x002ea8000c101b00 */
        /* <DEDUP_REMOVED lines=10> */
[----:B------:R-:W-:Y:S01]  /*2230*/  SHF.R.S32.HI R14, RZ, 0x1f, R75 ;  /* 0x0000001fff0e7819 */ /* 0x000fe2000001144b */
[----:B-----5:R-:W-:Y:S01]  /*2240*/  IMAD.IADD R16, R16, 0x1, R2 ;  /* 0x0000000110107824 */ /* 0x020fe200078e0202 */
[C---:B------:R-:W-:Y:S01]  /*2250*/  SHF.L.U32 R68, R44.reuse, 0x6, RZ ;  /* 0x000000062c447819 */ /* 0x040fe200000006ff */
[----:B------:R-:W-:Y:S01]  /*2260*/  IMAD R66, R45, 0x30, RZ ;  /* 0x000000302d427824 */ /* 0x000fe200078e02ff */
[----:B------:R-:W-:Y:S01]  /*2270*/  SHF.L.U64.HI R69, R44, 0x6, R45 ;  /* 0x000000062c457819 */ /* 0x000fe2000001022d */
[----:B------:R-:W-:Y:S01]  /*2280*/  IMAD.SHL.U32 R63, R46, 0x20, RZ ;  /* 0x000000202e3f7824 */ /* 0x000fe200078e00ff */
[----:B------:R-:W-:Y:S01]  /*2290*/  LOP3.LUT R153, R132, 0xffff, RZ, 0xc0, !PT ;  /* 0x0000ffff84997812 */ /* 0x000fe200078ec0ff */
[C---:B------:R-:W-:Y:S01]  /*22a0*/  IMAD.SHL.U32 R60, R46.reuse, 0x40, RZ ;  /* 0x000000402e3c7824 */ /* 0x040fe200078e00ff */
[C-C-:B------:R-:W-:Y:S01]  /*22b0*/  SHF.L.U64.HI R64, R46.reuse, 0x5, R47.reuse ;  /* 0x000000052e407819 */ /* 0x140fe2000001022f */
[----:B------:R-:W-:Y:S01]  /*22c0*/  IMAD R59, R47, 0xa0, RZ ;  /* 0x000000a02f3b7824 */ /* 0x000fe200078e02ff */
[C---:B------:R-:W-:Y:S01]  /*22d0*/  SHF.L.U64.HI R61, R46.reuse, 0x6, R47 ;  /* 0x000000062e3d7819 */ /* 0x040fe2000001022f */
[----:B------:R-:W-:Y:S01]  /*22e0*/  IMAD.WIDE.U32 R168, R46, 0xa0, RZ ;  /* 0x000000a02ea87825 */ /* 0x000fe200078e00ff */
[----:B------:R-:W-:-:S02]  /*22f0*/  LOP3.LUT R154, R153, 0x1, RZ, 0xc0, !PT ;  /* 0x00000001999a7812 */ /* 0x000fc400078ec0ff */
[----:B------:R-:W-:Y:S01]  /*2300*/  SHF.L.U64.HI R64, R63, 0x1, R64 ;  /* 0x000000013f407819 */ /* 0x000fe20000010240 */
[C---:B------:R-:W-:Y:S01]  /*2310*/  IMAD R62, R47.reuse, 0x60, RZ ;  /* 0x000000602f3e7824 */ /* 0x040fe200078e02ff */
[----:B------:R-:W-:Y:S01]  /*2320*/  SHF.L.U64.HI R61, R60, 0x1, R61 ;  /* 0x000000013c3d7819 */ /* 0x000fe2000001023d */
[C---:B------:R-:W-:Y:S01]  /*2330*/  IMAD R58, R47.reuse, 0xc0, RZ ;  /* 0x000000c02f3a7824 */ /* 0x040fe200078e02ff */
[C---:B------:R-:W-:Y:S01]  /*2340*/  IADD3 R55, R200.reuse, 0x10, RZ ;  /* 0x00000010c8377810 */ /* 0x040fe20007ffe0ff */
[----:B------:R-:W-:Y:S01]  /*2350*/  IMAD R57, R47, 0xe0, RZ ;  /* 0x000000e02f397824 */ /* 0x000fe200078e02ff */
[----:B------:R-:W-:Y:S01]  /*2360*/  IADD3 R54, R200, 0x20, RZ ;  /* 0x00000020c8367810 */ /* 0x000fe20007ffe0ff */
[----:B------:R-:W-:Y:S01]  /*2370*/  IMAD.WIDE.U32 R170, R46, 0x60, RZ ;  /* 0x000000602eaa7825 */ /* 0x000fe200078e00ff */
[C---:B------:R-:W-:Y:S02]  /*2380*/  IADD3 R53, R200.reuse, 0x30, RZ ;  /* 0x00000030c8357810 */ /* 0x040fe40007ffe0ff */
[----:B------:R-:W-:Y:S01]  /*2390*/  IADD3 R152, R200, 0x40, RZ ;  /* 0x00000040c8987810 */ /* 0x000fe20007ffe0ff */
[----:B------:R-:W-:Y:S01]  /*23a0*/  IMAD.WIDE.U32 R166, R46, 0xc0, RZ ;  /* 0x000000c02ea67825 */ /* 0x000fe200078e00ff */
[----:B------:R-:W-:-:S02]  /*23b0*/  IADD3 R151, R200, 0x50, RZ ;  /* 0x00000050c8977810 */ /* 0x000fc40007ffe0ff */
[----:B------:R-:W-:Y:S01]  /*23c0*/  IADD3 R150, R200, 0x60, RZ ;  /* 0x00000060c8967810 */ /* 0x000fe20007ffe0ff */
[----:B------:R-:W-:Y:S01]  /*23d0*/  IMAD.WIDE.U32 R164, R46, 0xe0, RZ ;  /* 0x000000e02ea47825 */ /* 0x000fe200078e00ff */
[----:B------:R-:W-:Y:S02]  /*23e0*/  IADD3 R149, R200, 0x70, RZ ;  /* 0x00000070c8957810 */ /* 0x000fe40007ffe0ff */
[C---:B------:R-:W-:Y:S01]  /*23f0*/  SHF.L.U64.HI R73, R44.reuse, 0x5, R45 ;  /* 0x000000052c497819 */ /* 0x040fe2000001022d */
[----:B------:R-:W-:Y:S01]  /*2400*/  IMAD.MOV.U32 R115, RZ, RZ, R230 ;  /* 0x000000ffff737224 */ /* 0x000fe200078e00e6 */
[----:B------:R-:W-:Y:S01]  /*2410*/  SHF.L.U32 R72, R44, 0x5, RZ ;  /* 0x000000052c487819 */ /* 0x000fe200000006ff */
        /* <DEDUP_REMOVED lines=9> */
[----:B------:R-:W-:Y:S02]  /*24b0*/  IMAD.IADD R57, R165, 0x1, R57 ;  /* 0x00000001a5397824 */ /* 0x000fe400078e0239 */
[----:B--2---:R-:W-:-:S04]  /*24c0*/  IMAD R0, R35, R233, RZ ;  /* 0x000000e923007224 */ /* 0x004fc800078e02ff */
[----:B------:R-:W-:Y:S02]  /*24d0*/  IMAD R0, R34, R56, R0 ;  /* 0x0000003822007224 */ /* 0x000fe400078e0200 */
[----:B------:R-:W-:Y:S01]  /*24e0*/  IMAD.WIDE.U32 R34, R233, R34, R18 ;  /* 0x00000022e9227225 */ /* 0x000fe200078e0012 */
[----:B----4-:R-:W-:-:S03]  /*24f0*/  SHF.L.U64.HI R96, R186, 0x4, R187 ;  /* 0x00000004ba607819 */ /* 0x010fc600000102bb */
[----:B---3--:R-:W-:Y:S01]  /*2500*/  IMAD R3, R37, R233, RZ ;  /* 0x000000e925037224 */ /* 0x008fe200078e02ff */
[----:B------:R-:W-:Y:S01]  /*2510*/  SHF.L.U64.HI R98, R186, 0x5, R187 ;  /* 0x00000005ba627819 */ /* 0x000fe200000102bb */
[----:B------:R-:W-:Y:S01]  /*2520*/  IMAD.WIDE.U32 R28, R233, R36, R18 ;  /* 0x00000024e91c7225 */ /* 0x000fe200078e0012 */
[C-C-:B------:R-:W-:Y:S02]  /*2530*/  SHF.L.U64.HI R76, R202.reuse, 0x4, R203.reuse ;  /* 0x00000004ca4c7819 */ /* 0x140fe400000102cb */
[----:B------:R-:W-:Y:S01]  /*2540*/  SHF.L.U64.HI R84, R202, 0x5, R203 ;  /* 0x00000005ca547819 */ /* 0x000fe200000102cb */
[----:B------:R-:W-:Y:S01]  /*2550*/  IMAD.IADD R35, R35, 0x1, R0 ;  /* 0x0000000123237824 */ /* 0x000fe200078e0200 */
[----:B------:R-:W-:Y:S01]  /*2560*/  SHF.R.S32.HI R0, RZ, 0x1f, R2 ;  /* 0x0000001fff007819 */ /* 0x000fe20000011402 */
[----:B------:R-:W-:Y:S01]  /*2570*/  IMAD R3, R36, R56, R3 ;  /* 0x0000003824037224 */ /* 0x000fe200078e0203 */
[C---:B------:R-:W-:Y:S01]  /*2580*/  SHF.L.U64.HI R101, R186.reuse, 0x6, R187 ;  /* 0x00000006ba657819 */ /* 0x040fe200000102bb */
[-C--:B------:R-:W-:Y:S01]  /*2590*/  IMAD R8, R187, R2.reuse, RZ ;  /* 0x00000002bb087224 */ /* 0x080fe200078e02ff */
[----:B------:R-:W-:Y:S01]  /*25a0*/  SHF.L.U32 R102, R186, 0x6, RZ ;  /* 0x00000006ba667819 */ /* 0x000fe200000006ff */
        /* <DEDUP_REMOVED lines=8> */
[C---:B------:R-:W-:Y:S01]  /*2630*/  SHF.L.U32 R83, R202.reuse, 0x6, RZ ;  /* 0x00000006ca537819 */ /* 0x040fe200000006ff */
[C---:B------:R-:W-:Y:S01]  /*2640*/  IMAD R3, R202.reuse, R0, R3 ;  /* 0x00000000ca037224 */ /* 0x040fe200078e0203 */
[----:B------:R-:W-:Y:S01]  /*2650*/  IADD3 R35, R35, R8, RZ ;  /* 0x0000000823237210 */ /* 0x000fe20007ffe0ff */
[----:B------:R-:W-:Y:S01]  /*2660*/  IMAD.WIDE.U32 R28, R202, R2, R28 ;  /* 0x00000002ca1c7225 */ /* 0x000fe200078e001c */
[----:B------:R-:W-:Y:S02]  /*2670*/  IADD3 R0, P0, -R75, R200, RZ ;  /* 0x000000c84b007210 */ /* 0x000fe40007f1e1ff */
[----:B------:R-:W-:Y:S01]  /*2680*/  SHF.L.U32 R155, R136, 0x4, RZ ;  /* 0x00000004889b7819 */ /* 0x000fe200000006ff */
[-C--:B------:R-:W-:Y:S02]  /*2690*/  IMAD R8, R27, R13.reuse, RZ ;  /* 0x0000000d1b087224 */ /* 0x080fe400078e02ff */
[----:B------:R-:W-:Y:S01]  /*26a0*/  IMAD.IADD R29, R29, 0x1, R3 ;  /* 0x000000011d1d7824 */ /* 0x000fe200078e0203 */
[----:B------:R-:W-:Y:S01]  /*26b0*/  IADD3 R147, R155, 0x40, RZ ;  /* 0x000000409b937810 */ /* 0x000fe20007ffe0ff */
[----:B------:R-:W-:Y:S01]  /*26c0*/  IMAD R3, R25, R13, RZ ;  /* 0x0000000d19037224 */ /* 0x000fe200078e02ff */
[----:B------:R-:W-:Y:S01]  /*26d0*/  SHF.R.S32.HI R131, RZ, 0x1f, R155 ;  /* 0x0000001fff837819 */ /* 0x000fe2000001149b */
[C---:B------:R-:W-:Y:S01]  /*26e0*/  IMAD R8, R26.reuse, R12, R8 ;  /* 0x0000000c1a087224 */ /* 0x040fe200078e0208 */
[----:B------:R-:W-:Y:S01]  /*26f0*/  IADD3 R145, R155, R147, RZ ;  /* 0x000000939b917210 */ /* 0x000fe20007ffe0ff */
[----:B------:R-:W-:Y:S01]  /*2700*/  IMAD.WIDE.U32 R26, R26, R13, R34 ;  /* 0x0000000d1a1a7225 */ /* 0x000fe200078e0022 */
[----:B------:R-:W-:-:S02]  /*2710*/  SHF.R.S32.HI R129, RZ, 0x1f, R147 ;  /* 0x0000001fff817819 */ /* 0x000fc40000011493 */
[----:B------:R-:W-:Y:S01]  /*2720*/  SHF.R.S32.HI R127, RZ, 0x1f, R145 ;  /* 0x0000001fff7f7819 */ /* 0x000fe20000011491 */
[C---:B------:R-:W-:Y:S01]  /*2730*/  IMAD R3, R24.reuse, R12, R3 ;  /* 0x0000000c18037224 */ /* 0x040fe200078e0203 */
[----:B------:R-:W-:Y:S01]  /*2740*/  IADD3 R27, R27, R8, RZ ;  /* 0x000000081b1b7210 */ /* 0x000fe20007ffe0ff */
[----:B------:R-:W-:-:S04]  /*2750*/  IMAD.WIDE.U32 R12, R24, R13, R28 ;  /* 0x0000000d180c7225 */ /* 0x000fc800078e001c */
[----:B------:R-:W-:Y:S02]  /*2760*/  IMAD.X R14, R201, 0x1, ~R14, P0 ;  /* 0x00000001c90e7824 */ /* 0x000fe400000e0e0e */
[----:B------:R-:W-:Y:S02]  /*2770*/  IMAD.IADD R13, R13, 0x1, R3 ;  /* 0x000000010d0d7824 */ /* 0x000fe400078e0203 */
[C---:B------:R-:W-:Y:S02]  /*2780*/  IMAD R106, R14.reuse, R186, RZ ;  /* 0x000000ba0e6a7224 */ /* 0x040fe400078e02ff */
[----:B------:R-:W-:Y:S02]  /*2790*/  IMAD R108, R14, R202, RZ ;  /* 0x000000ca0e6c7224 */ /* 0x000fe400078e02ff */
[----:B------:R-:W-:Y:S02]  /*27a0*/  IMAD R112, R136, R16, RZ ;  /* 0x0000001088707224 */ /* 0x000fe400078e02ff */
[----:B------:R-:W-:-:S02]  /*27b0*/  IMAD R3, R200, R136, R156 ;  /* 0x00000088c8037224 */ /* 0x000fc400078e029c */
[-C--:B------:R-:W-:Y:S02]  /*27c0*/  IMAD R106, R187, R0.reuse, R106 ;  /* 0x00000000bb6a7224 */ /* 0x080fe400078e026a */
[----:B------:R-:W-:Y:S01]  /*27d0*/  IMAD.WIDE.U32 R14, R186, R0, R26 ;  /* 0x00000000ba0e7225 */ /* 0x000fe200078e001a */
[----:B------:R-:W-:-:S03]  /*27e0*/  IADD3 R2, R156, R3, RZ ;  /* 0x000000039c027210 */ /* 0x000fc60007ffe0ff */
[----:B------:R-:W-:Y:S01]  /*27f0*/  IMAD R108, R203, R0, R108 ;  /* 0x00000000cb6c7224 */ /* 0x000fe200078e026c */
[----:B------:R-:W-:Y:S01]  /*2800*/  LEA R107, P1, R14, R22, 0x1 ;  /* 0x000000160e6b7211 */ /* 0x000fe200078208ff */
[----:B------:R-:W-:Y:S01]  /*2810*/  IMAD.WIDE.U32 R16, R202, R0, R12 ;  /* 0x00000000ca107225 */ /* 0x000fe200078e000c */
[----:B------:R-:W-:Y:S02]  /*2820*/  SHF.R.S32.HI R0, RZ, 0x1f, R112 ;  /* 0x0000001fff007819 */ /* 0x000fe40000011470 */
[----:B------:R-:W-:Y:S01]  /*2830*/  IADD3 R12, P3, R112, R3, RZ ;  /* 0x00000003700c7210 */ /* 0x000fe20007f7e0ff */
[----:B------:R-:W-:Y:S01]  /*2840*/  IMAD.IADD R106, R15, 0x1, R106 ;  /* 0x000000010f6a7824 */ /* 0x000fe200078e026a */
[----:B------:R-:W-:Y:S01]  /*2850*/  LEA R109, P0, R16, R20, 0x1 ;  /* 0x00000014106d7211 */ /* 0x000fe200078008ff */
[----:B------:R-:W-:Y:S01]  /*2860*/  IMAD.IADD R108, R17, 0x1, R108 ;  /* 0x00000001116c7824 */ /* 0x000fe200078e026c */
[----:B------:R-:W-:Y:S01]  /*2870*/  LEA.HI.X.SX32 R3, R3, R0, 0x1, P3 ;  /* 0x0000000003037211 */ /* 0x000fe200018f0eff */
[----:B------:R-:W-:Y:S01]  /*2880*/  IMAD.SHL.U32 R77, R202, 0x10, RZ ;  /* 0x00000010ca4d7824 */ /* 0x000fe200078e00ff */
[----:B------:R-:W-:Y:S01]  /*2890*/  SHF.L.U32 R13, R12, 0x1, RZ ;  /* 0x000000010c0d7819 */ /* 0x000fe200000006ff */
[----:B------:R-:W-:Y:S01]  /*28a0*/  IMAD.SHL.U32 R85, R202, 0x20, RZ ;  /* 0x00000020ca557824 */ /* 0x000fe200078e00ff */
[----:B------:R-:W-:Y:S01]  /*28b0*/  LEA.HI.X R106, R14, R23, R106, 0x1, P1 ;  /* 0x000000170e6a7211 */ /* 0x000fe200008f0c6a */
[C---:B------:R-:W-:Y:S01]  /*28c0*/  IMAD.IADD R143, R155.reuse, 0x1, R145 ;  /* 0x000000019b8f7824 */ /* 0x040fe200078e0291 */
[----:B------:R-:W-:Y:S01]  /*28d0*/  LEA.HI.X R108, R16, R21, R108, 0x1, P0 ;  /* 0x00000015106c7211 */ /* 0x000fe200000f0c6c */
[----:B------:R-:W-:Y:S01]  /*28e0*/  IMAD.SHL.U32 R97, R186, 0x10, RZ ;  /* 0x00000010ba617824 */ /* 0x000fe200078e00ff */
[----:B------:R-:W-:Y:S01]  /*28f0*/  SHF.L.U64.HI R12, R12, 0x1, R3 ;  /* 0x000000010c0c7819 */ /* 0x000fe20000010203 */
[C---:B------:R-:W-:Y:S01]  /*2900*/  IMAD.IADD R139, R155.reuse, 0x1, R143 ;  /* 0x000000019b8b7824 */ /* 0x040fe200078e028f */
[-C--:B------:R-:W-:Y:S01]  /*2910*/  IADD3 R34, P1, R6, R13.reuse, RZ ;  /* 0x0000000d06227210 */ /* 0x080fe20007f3e0ff */
[----:B------:R-:W-:Y:S01]  /*2920*/  IMAD.SHL.U32 R99, R186, 0x20, RZ ;  /* 0x00000020ba637824 */ /* 0x000fe200078e00ff */
[----:B------:R-:W-:Y:S01]  /*2930*/  IADD3 R13, P0, R4, R13, RZ ;  /* 0x0000000d040d7210 */ /* 0x000fe20007f1e0ff */
[----:B------:R-:W-:Y:S01]  /*2940*/  IMAD.IADD R137, R155, 0x1, R139 ;  /* 0x000000019b897824 */ /* 0x000fe200078e028b */
[----:B------:R-:W-:Y:S01]  /*2950*/  IADD3 R112, P2, R112, R2, RZ ;  /* 0x0000000270707210 */ /* 0x000fe20007f5e0ff */
[----:B------:R-:W-:Y:S01]  /*2960*/  IMAD.X R33, R7, 0x1, R12, P1 ;  /* 0x0000000107217824 */ /* 0x000fe200008e060c */
[----:B------:R-:W-:Y:S01]  /*2970*/  SHF.L.U64.HI R96, R97, 0x1, R96 ;  /* 0x0000000161607819 */ /* 0x000fe20000010260 */
[----:B------:R-:W-:Y:S01]  /*2980*/  IMAD.X R12, R5, 0x1, R12, P0 ;  /* 0x00000001050c7824 */ /* 0x000fe200000e060c */
[----:B------:R-:W-:Y:S01]  /*2990*/  IADD3 R71, P0, R227, 0x40, RZ ;  /* 0x00000040e3477810 */ /* 0x000fe20007f1e0ff */
[----:B------:R-:W-:Y:S01]  /*29a0*/  IMAD.SHL.U32 R113, R112, 0x2, RZ ;  /* 0x0000000270717824 */ /* 0x000fe200078e00ff */
[----:B------:R-:W-:Y:S01]  /*29b0*/  LEA.HI.X.SX32 R0, R2, R0, 0x1, P2 ;  /* 0x0000000002007211 */ /* 0x000fe200010f0eff */
[C---:B------:R-:W-:Y:S01]  /*29c0*/  IMAD R100, R187.reuse, 0x60, RZ ;  /* 0x00000060bb647824 */ /* 0x040fe200078e02ff */
[----:B------:R-:W-:Y:S01]  /*29d0*/  IADD3.X R70, RZ, R228, RZ, P0, !PT ;  /* 0x000000e4ff467210 */ /* 0x000fe200007fe4ff */
[C---:B------:R-:W-:Y:S01]  /*29e0*/  IMAD R103, R187.reuse, 0xa0, RZ ;  /* 0x000000a0bb677824 */ /* 0x040fe200078e02ff */
[----:B------:R-:W-:Y:S01]  /*29f0*/  IADD3 R194, P0, R68, 0x40, RZ ;  /* 0x0000004044c27810 */ /* 0x000fe20007f1e0ff */
[----:B------:R-:W-:Y:S01]  /*2a00*/  IMAD R104, R187, 0xc0, RZ ;  /* 0x000000c0bb687824 */ /* 0x000fe200078e02ff */
[----:B------:R-:W-:Y:S01]  /*2a10*/  IADD3 R198, P1, R71, R227, RZ ;  /* 0x000000e347c67210 */ /* 0x000fe20007f3e0ff */
[----:B------:R-:W-:Y:S01]  /*2a20*/  IMAD R105, R187, 0xe0, RZ ;  /* 0x000000e0bb697824 */ /* 0x000fe200078e02ff */
[----:B------:R-:W-:Y:S01]  /*2a30*/  IADD3 R135, R155, R137, RZ ;  /* 0x000000899b877210 */ /* 0x000fe20007ffe0ff */
[----:B------:R-:W-:Y:S01]  /*2a40*/  IMAD.X R195, RZ, RZ, R69, P0 ;  /* 0x000000ffffc37224 */ /* 0x000fe200000e0645 */
[----:B------:R-:W-:Y:S01]  /*2a50*/  IADD3 R79, P0, R77, 0x40, RZ ;  /* 0x000000404d4f7810 */ /* 0x000fe20007f1e0ff */
[----:B------:R-:W-:Y:S01]  /*2a60*/  IMAD.X R199, R70, 0x1, R228, P1 ;  /* 0x0000000146c77824 */ /* 0x000fe200008e06e4 */
[----:B------:R-:W-:Y:S01]  /*2a70*/  IADD3 R196, P1, R198, R227, RZ ;  /* 0x000000e3c6c47210 */ /* 0x000fe20007f3e0ff */
[----:B------:R-:W-:Y:S01]  /*2a80*/  IMAD.WIDE.U32 R192, R186, 0x60, RZ ;  /* 0x00000060bac07825 */ /* 0x000fe200078e00ff */
[----:B------:R-:W-:-:S02]  /*2a90*/  IADD3 R111, P3, R6, R113, RZ ;  /* 0x00000071066f7210 */ /* 0x000fc40007f7e0ff */
[----:B------:R-:W-:Y:S01]  /*2aa0*/  SHF.L.U64.HI R112, R112, 0x1, R0 ;  /* 0x0000000170707819 */ /* 0x000fe20000010200 */
[----:B------:R-:W-:Y:S01]  /*2ab0*/  IMAD.X R78, RZ, RZ, R76, P0 ;  /* 0x000000ffff4e7224 */ /* 0x000fe200000e064c */
[----:B------:R-:W-:Y:S01]  /*2ac0*/  IADD3 R87, P0, R85, R79, RZ ;  /* 0x0000004f55577210 */ /* 0x000fe20007f1e0ff */
[----:B------:R-:W-:Y:S01]  /*2ad0*/  IMAD.X R197, R199, 0x1, R228, P1 ;  /* 0x00000001c7c57824 */ /* 0x000fe200008e06e4 */
[----:B------:R-:W-:Y:S01]  /*2ae0*/  IADD3 R81, P1, R79, R77, RZ ;  /* 0x0000004d4f517210 */ /* 0x000fe20007f3e0ff */
[----:B------:R-:W-:Y:S01]  /*2af0*/  IMAD.WIDE.U32 R190, R186, 0xa0, RZ ;  /* 0x000000a0babe7825 */ /* 0x000fe200078e00ff */
[----:B------:R-:W-:Y:S02]  /*2b00*/  IADD3 R113, P2, R4, R113, RZ ;  /* 0x0000007104717210 */ /* 0x000fe40007f5e0ff */
[----:B------:R-:W-:Y:S01]  /*2b10*/  IADD3.X R80, R78, R76, RZ, P1, !PT ;  /* 0x0000004c4e507210 */ /* 0x000fe20000ffe4ff */
[----:B------:R-:W-:Y:S01]  /*2b20*/  IMAD.X R86, R84, 0x1, R78, P0 ;  /* 0x0000000154567824 */ /* 0x000fe200000e064e */
[----:B------:R-:W-:Y:S01]  /*2b30*/  IADD3 R89, P1, R85, R81, RZ ;  /* 0x0000005155597210 */ /* 0x000fe20007f3e0ff */
[----:B------:R-:W-:Y:S01]  /*2b40*/  IMAD.WIDE.U32 R188, R186, 0xc0, RZ ;  /* 0x000000c0babc7825 */ /* 0x000fe200078e00ff */
[----:B------:R-:W-:-:S02]  /*2b50*/  IADD3 R91, P0, R87, R85, RZ ;  /* 0x00000055575b7210 */ /* 0x000fc40007f1e0ff */
[----:B------:R-:W-:Y:S01]  /*2b60*/  IADD3.X R88, R84, R80, RZ, P1, !PT ;  /* 0x0000005054587210 */ /* 0x000fe20000ffe4ff */
[----:B------:R-:W-:Y:S01]  /*2b70*/  IMAD.SHL.U32 R148, R136, 0x20, RZ ;  /* 0x0000002088947824 */ /* 0x000fe200078e00ff */
[----:B------:R-:W-:Y:S01]  /*2b80*/  IADD3.X R90, R86, R84, RZ, P0, !PT ;  /* 0x00000054565a7210 */ /* 0x000fe200007fe4ff */
[C---:B------:R-:W-:Y:S01]  /*2b90*/  IMAD R146, R136.reuse, 0x30, RZ ;  /* 0x0000003088927824 */ /* 0x040fe200078e02ff */
[-C--:B------:R-:W-:Y:S01]  /*2ba0*/  IADD3 R93, P1, R89, R85.reuse, RZ ;  /* 0x00000055595d7210 */ /* 0x080fe20007f3e0ff */
[C---:B------:R-:W-:Y:S01]  /*2bb0*/  IMAD.SHL.U32 R144, R136.reuse, 0x40, RZ ;  /* 0x0000004088907824 */ /* 0x040fe200078e00ff */
[----:B------:R-:W-:Y:S01]  /*2bc0*/  IADD3 R95, P0, R91, R85, RZ ;  /* 0x000000555b5f7210 */ /* 0x000fe20007f1e0ff */
[C---:B------:R-:W-:Y:S01]  /*2bd0*/  IMAD R142, R136.reuse, 0x50, RZ ;  /* 0x00000050888e7824 */ /* 0x040fe200078e02ff */
[----:B------:R-:W-:Y:S01]  /*2be0*/  IADD3 R134, R155, R135, RZ ;  /* 0x000000879b867210 */ /* 0x000fe20007ffe0ff */
[----:B------:R-:W-:Y:S01]  /*2bf0*/  IMAD R138, R136, 0x60, RZ ;  /* 0x00000060888a7824 */ /* 0x000fe200078e02ff */
[----:B------:R-:W-:Y:S01]  /*2c00*/  IADD3.X R110, R7, R112, RZ, P3, !PT ;  /* 0x00000070076e7210 */ /* 0x000fe20001ffe4ff */
[----:B------:R-:W-:Y:S01]  /*2c10*/  IMAD.WIDE.U32 R176, R44, 0x30, R198 ;  /* 0x000000302cb07825 */ /* 0x000fe200078e00c6 */
[----:B------:R-:W-:-:S02]  /*2c20*/  SHF.L.U64.HI R98, R99, 0x1, R98 ;  /* 0x0000000163627819 */ /* 0x000fc40000010262 */
[----:B------:R-:W-:Y:S01]  /*2c30*/  SHF.L.U32 R97, R97, 0x1, RZ ;  /* 0x0000000161617819 */ /* 0x000fe200000006ff */
[----:B------:R-:W-:Y:S01]  /*2c40*/  IMAD.WIDE.U32 R186, R186, 0xe0, RZ ;  /* 0x000000e0baba7825 */ /* 0x000fe200078e00ff */
[----:B------:R-:W-:Y:S02]  /*2c50*/  IADD3 R67, R177, R66, RZ ;  /* 0x00000042b1437210 */ /* 0x000fe40007ffe0ff */
[----:B------:R-:W-:Y:S01]  /*2c60*/  IADD3 R100, R193, R100, RZ ;  /* 0x00000064c1647210 */ /* 0x000fe20007ffe0ff */
[----:B------:R-:W-:Y:S01]  /*2c70*/  IMAD R136, R136, 0x70, RZ ;  /* 0x0000007088887824 */ /* 0x000fe200078e02ff */
[----:B------:R-:W-:Y:S01]  /*2c80*/  IADD3 R105, R187, R105, RZ ;  /* 0x00000069bb697210 */ /* 0x000fe20007ffe0ff */
[C---:B------:R-:W-:Y:S01]  /*2c90*/  IMAD.WIDE.U32 R172, R44.reuse, 0x30, R194 ;  /* 0x000000302cac7825 */ /* 0x040fe200078e00c2 */
[----:B------:R-:W-:Y:S02]  /*2ca0*/  SHF.R.S32.HI R130, RZ, 0x1f, R148 ;  /* 0x0000001fff827819 */ /* 0x000fe40000011494 */
[----:B------:R-:W-:Y:S01]  /*2cb0*/  SHF.R.S32.HI R128, RZ, 0x1f, R146 ;  /* 0x0000001fff807819 */ /* 0x000fe20000011492 */
[----:B------:R-:W-:Y:S01]  /*2cc0*/  IMAD.WIDE.U32 R174, R44, 0x30, R196 ;  /* 0x000000302cae7825 */ /* 0x000fe200078e00c4 */
[----:B------:R-:W-:-:S02]  /*2cd0*/  SHF.R.S32.HI R126, RZ, 0x1f, R144 ;  /* 0x0000001fff7e7819 */ /* 0x000fc40000011490 */
[----:B------:R-:W-:Y:S01]  /*2ce0*/  SHF.R.S32.HI R124, RZ, 0x1f, R142 ;  /* 0x0000001fff7c7819 */ /* 0x000fe2000001148e */
[C---:B------:R-:W-:Y:S01]  /*2cf0*/  IMAD.IADD R65, R66.reuse, 0x1, R173 ;  /* 0x0000000142417824 */ /* 0x040fe200078e02ad */
[----:B------:R-:W-:Y:S01]  /*2d00*/  SHF.R.S32.HI R122, RZ, 0x1f, R138 ;  /* 0x0000001fff7a7819 */ /* 0x000fe2000001148a */
[----:B------:R-:W-:Y:S01]  /*2d10*/  IMAD.X R112, R5, 0x1, R112, P2 ;  /* 0x0000000105707824 */ /* 0x000fe200010e0670 */
[----:B------:R-:W-:Y:S01]  /*2d20*/  SHF.R.S32.HI R120, RZ, 0x1f, R136 ;  /* 0x0000001fff787819 */ /* 0x000fe20000011488 */
[----:B------:R-:W-:Y:S01]  /*2d30*/  IMAD.MOV.U32 R14, RZ, RZ, R48 ;  /* 0x000000ffff0e7224 */ /* 0x000fe200078e0030 */
[----:B------:R-:W-:Y:S01]  /*2d40*/  IADD3 R66, R66, R175, RZ ;  /* 0x000000af42427210 */ /* 0x000fe20007ffe0ff */
[----:B------:R-:W-:Y:S01]  /*2d50*/  IMAD.SHL.U32 R99, R99, 0x2, RZ ;  /* 0x0000000263637824 */ /* 0x000fe200078e00ff */
[----:B------:R-:W-:Y:S01]  /*2d60*/  SHF.R.S32.HI R125, RZ, 0x1f, R143 ;  /* 0x0000001fff7d7819 */ /* 0x000fe2000001148f */
[----:B------:R-:W-:Y:S01]  /*2d70*/  IMAD.SHL.U32 R102, R102, 0x2, RZ ;  /* 0x0000000266667824 */ /* 0x000fe200078e00ff */
[----:B------:R-:W-:Y:S01]  /*2d80*/  SHF.R.S32.HI R123, RZ, 0x1f, R139 ;  /* 0x0000001fff7b7819 */ /* 0x000fe2000001148b */
[----:B------:R-:W-:Y:S01]  /*2d90*/  IMAD.IADD R103, R191, 0x1, R103 ;  /* 0x00000001bf677824 */ /* 0x000fe200078e0267 */
[----:B------:R-:W-:Y:S01]  /*2da0*/  SHF.R.S32.HI R121, RZ, 0x1f, R137 ;  /* 0x0000001fff797819 */ /* 0x000fe20000011489 */
[----:B------:R-:W-:Y:S01]  /*2db0*/  IMAD.IADD R104, R189, 0x1, R104 ;  /* 0x00000001bd687824 */ /* 0x000fe200078e0268 */
[----:B------:R-:W-:Y:S01]  /*2dc0*/  SHF.R.S32.HI R119, RZ, 0x1f, R135 ;  /* 0x0000001fff777819 */ /* 0x000fe20000011487 */
[----:B------:R-:W-:Y:S01]  /*2dd0*/  IMAD.X R92, R88, 0x1, R84, P1 ;  /* 0x00000001585c7824 */ /* 0x000fe200008e0654 */
[----:B------:R-:W-:Y:S01]  /*2de0*/  SHF.R.S32.HI R118, RZ, 0x1f, R134 ;  /* 0x0000001fff767819 */ /* 0x000fe20000011486 */
[----:B------:R-:W-:-:S02]  /*2df0*/  IMAD.X R94, R90, 0x1, R84, P0 ;  /* 0x000000015a5e7824 */ /* 0x000fc400000e0654 */
.L_x_1297:
        /* <DEDUP_REMOVED lines=8> */
[----:B-----5:R-:W-:-:S05]  /*2e80*/  @!P2 BRA `(.L_x_1165) ;  /* 0x000000e00000a947 */ /* 0x020fca0003800000 */
[----:B------:R-:W-:Y:S02]  /*2e90*/  ISETP.NE.AND P1, PT, R154, RZ, PT ;  /* 0x000000ff9a00720c */ /* 0x000fe40003f25270 */
[----:B------:R-:W-:Y:S11]  /*2ea0*/  ISETP.NE.AND P0, PT, R153, RZ, PT ;  /* 0x000000ff9900720c */ /* 0x000ff60003f05270 */
[----:B------:R-:W-:Y:S01]  /*2eb0*/  @P1 IMAD.MOV.U32 R2, RZ, RZ, R107 ;  /* 0x000000ffff021224 */ /* 0x000fe200078e006b */
[----:B------:R-:W-:Y:S01]  /*2ec0*/  @P1 MOV R20, R117 ;  /* 0x0000007500141202 */ /* 0x000fe20000000f00 */
[----:B------:R-:W-:Y:S02]  /*2ed0*/  @P1 IMAD.MOV.U32 R3, RZ, RZ, R106 ;  /* 0x000000ffff031224 */ /* 0x000fe400078e006a */
[----:B------:R-:W-:Y:S03]  /*2ee0*/  @P1 IMAD.MOV.U32 R21, RZ, RZ, R116 ;  /* 0x000000ffff151224 */ /* 0x000fe600078e0074 */
[----:B------:R1:W2:Y:S02]  /*2ef0*/  @P1 LD.E.128 R4, [R2.64] ;  /* 0x0000000602041980 */ /* 0x0002a4000c101d00 */
[----:B-1----:R-:W-:Y:S01]  /*2f00*/  @P0 MOV R2, R107 ;  /* 0x0000006b00020202 */ /* 0x002fe20000000f00 */
[----:B------:R-:W-:Y:S01]  /*2f10*/  @P0 IMAD.MOV.U32 R3, RZ, RZ, R106 ;  /* 0x000000ffff030224 */ /* 0x000fe200078e006a */
[----:B--2---:R1:W-:Y:S04]  /*2f20*/  @P1 ST.E.128 [R20.64], R4 ;  /* 0x0000000414001985 */ /* 0x0043e8000c101d06 */
[----:B-1----:R1:W2:Y:S02]  /*2f30*/  @P0 LD.E.128 R4, [R2.64+0x80] ;  /* 0x0000800602040980 */ /* 0x0022a4000c101d00 */
[----:B-1----:R-:W-:Y:S01]  /*2f40*/  @P0 MOV R2, R117 ;  /* 0x0000007500020202 */ /* 0x002fe20000000f00 */
[----:B------:R-:W-:Y:S05]  /*2f50*/  @P0 IMAD.MOV.U32 R3, RZ, RZ, R116 ;  /* 0x000000ffff030224 */ /* 0x000fea00078e0074 */
[----:B--2---:R1:W-:Y:S02]  /*2f60*/  @P0 ST.E.128 [R2.64+0x80], R4 ;  /* 0x0000800402000985 */ /* 0x0043e4000c101d06 */
.L_x_1165:
[----:B------:R-:W-:Y:S05]  /*2f70*/  BSYNC B0 ;  /* 0x0000000000007941 */ /* 0x000fea0003800000 */
.L_x_1164:
[C---:B------:R-:W-:Y:S01]  /*2f80*/  ISETP.GE.AND P0, PT, R55.reuse, R211, PT ;  /* 0x000000d33700720c */ /* 0x040fe20003f06270 */
[----:B------:R-:W-:Y:S03]  /*2f90*/  BSSY B0, `(.L_x_1166) ;  /* 0x000000e000007945 */ /* 0x000fe60003800000 */
[----:B------:R-:W-:Y:S11]  /*2fa0*/  ISETP.GE.AND P0, PT, R55, R210, !P0 ;  /* 0x000000d23700720c */ /* 0x000ff60004706270 */
[----:B------:R-:W-:Y:S02]  /*2fb0*/  @!UPT UIADD3 URZ, URZ, URZ, URZ ;  /* 0x0000003f3f3ff290 */ /* 0x000fe4000fffe03f */
[----:B------:R-:W-:-:S05]  /*2fc0*/  @!P0 BRA `(.L_x_1167) ;  /* 0x000000a000008947 */ /* 0x000fca0003800000 */
[----:B------:R-:W-:Y:S02]  /*2fd0*/  ISETP.NE.AND P1, PT, R154, RZ, PT ;  /* 0x000000ff9a00720c */ /* 0x000fe40003f25270 */
[----:B------:R-:W-:Y:S02]  /*2fe0*/  IADD3 R20, P0, R107, R97, RZ ;  /* 0x000000616b147210 */ /* 0x000fe40007f1e0ff */
[----:B-1----:R-:W-:Y:S03]  /*2ff0*/  LEA R2, P3, R225, R117, 0x1 ;  /* 0x00000075e1027211 */ /* 0x002fe600078608ff */
[----:B------:R-:W-:Y:S01]  /*3000*/  IMAD.X R21, R106, 0x1, R96, P0 ;  /* 0x000000016a157824 */ /* 0x000fe200000e0660 */
[----:B------:R-:W-:Y:S02]  /*3010*/  ISETP.NE.AND P0, PT, R153, RZ, PT ;  /* 0x000000ff9900720c */ /* 0x000fe40003f05270 */
[----:B------:R-:W-:Y:S03]  /*3020*/  LEA.HI.X R3, R225, R116, R226, 0x1, P3 ;  /* 0x00000074e1037211 */ /* 0x000fe600018f0ce2 */
[----:B------:R-:W2:Y:S04]  /*3030*/  @P1 LD.E.128 R4, [R20.64] ;  /* 0x0000000614041980 */ /* 0x000ea8000c101d00 */
[----:B--2---:R1:W-:Y:S04]  /*3040*/  @P1 ST.E.128 [R2.64], R4 ;  /* 0x0000000402001985 */ /* 0x0043e8000c101d06 */
[----:B-1----:R-:W2:Y:S04]  /*3050*/  @P0 LD.E.128 R4, [R20.64+0x80] ;  /* 0x0000800614040980 */ /* 0x002ea8000c101d00 */
[----:B--2---:R1:W-:Y:S02]  /*3060*/  @P0 ST.E.128 [R2.64+0x80], R4 ;  /* 0x0000800402000985 */ /* 0x0043e4000c101d06 */
.L_x_1167:
[----:B------:R-:W-:Y:S05]  /*3070*/  BSYNC B0 ;  /* 0x0000000000007941 */ /* 0x000fea0003800000 */
.L_x_1166:
        /* <DEDUP_REMOVED lines=13> */
[----:B-1----:R-:W2:Y:S04]  /*3150*/  @P0 LD.E.128 R4, [R20.64+0x80] ;  /* 0x0000800614040980 */ /* 0x002ea8000c101d00 */
[----:B--2---:R1:W-:Y:S02]  /*3160*/  @P0 ST.E.128 [R2.64+0x80], R4 ;  /* 0x0000800402000985 */ /* 0x0043e4000c101d06 */
.L_x_1169:
[----:B------:R-:W-:Y:S05]  /*3170*/  BSYNC B0 ;  /* 0x0000000000007941 */ /* 0x000fea0003800000 */
.L_x_1168:
        /* <DEDUP_REMOVED lines=15> */
.L_x_1171:
[----:B------:R-:W-:Y:S05]  /*3270*/  BSYNC B0 ;  /* 0x0000000000007941 */ /* 0x000fea0003800000 */
.L_x_1170:
        /* <DEDUP_REMOVED lines=15> */
.L_x_1173:
[----:B------:R-:W-:Y:S05]  /*3370*/  BSYNC B0 ;  /* 0x0000000000007941 */ /* 0x000fea0003800000 */
.L_x_1172:
        /* <DEDUP_REMOVED lines=15> */
.L_x_1175:
[----:B------:R-:W-:Y:S05]  /*3470*/  BSYNC B0 ;  /* 0x0000000000007941 */ /* 0x000fea0003800000 */
.L_x_1174:
        /* <DEDUP_REMOVED lines=15> */
.L_x_1177:
[----:B------:R-:W-:Y:S05]  /*3570*/  BSYNC B0 ;  /* 0x0000000000007941 */ /* 0x000fea0003800000 */
.L_x_1176:
        /* <DEDUP_REMOVED lines=15> */
.L_x_1179:
[----:B------:R-:W-:Y:S05]  /*3670*/  BSYNC B0 ;  /* 0x0000000000007941 */ /* 0x000fea0003800000 */
.L_x_1178:
[----:B------:R-:W2:Y:S01]  /*3680*/  LD.E R17, [R10.64+0xd0] ;  /* 0x0000d0060a117980 */ /* 0x000ea2000c101900 */
[----:B-1----:R-:W-:Y:S01]  /*3690*/  IMAD.MOV.U32 R2, RZ, RZ, R107 ;  /* 0x000000ffff027224 */ /* 0x002fe200078e006b */
[----:B------:R-:W-:Y:S01]  /*36a0*/  BSSY B3, `(.L_x_1180) ;  /* 0x0000b8a000037945 */ /* 0x000fe20003800000 */
[----:B------:R-:W-:Y:S01]  /*36b0*/  IMAD.MOV.U32 R3, RZ, RZ, R106 ;  /* 0x000000ffff037224 */ /* 0x000fe200078e006a */
[----:B------:R-:W3:Y:S01]  /*36c0*/  LD.E R0, [R10.64+0x130] ;  /* 0x000130060a007980 */ /* 0x000ee2000c101900 */
        /* <DEDUP_REMOVED lines=16> */
[----:B------:R-:W-:Y:S02]  /*37d0*/  MOV R2, R109 ;  /* 0x0000006d00027202 */ /* 0x000fe40000000f00 */
[----:B------:R-:W-:Y:S02]  /*37e0*/  MOV R3, R108 ;  /* 0x0000006c00037202 */ /* 0x000fe40000000f00 */
[----:B------:R-:W-:Y:S03]  /*37f0*/  ISETP.GE.AND P0, PT, R18, R17, PT ;  /* 0x000000111200720c */ /* 0x000fe60003f06270 */
[----:B------:R1:W2:Y:S10]  /*3800*/  LD.E.128 R20, [R2.64] ;  /* 0x0000000602147980 */ /* 0x0002b4000c101d00 */
[----:B------:R-:W-:Y:S05]  /*3810*/  @!P0 MOV R35, R33 ;  /* 0x0000002100238202 */ /* 0x000fea0000000f00 */
[----:B------:R-:W3:Y:S01]  /*3820*/  @!P0 LD.E.64 R28, [R34.64] ;  /* 0x00000006221c8980 */ /* 0x000ee2000c101b00 */
[----:B-1----:R-:W-:Y:S02]  /*3830*/  @!P0 MOV R2, R13 ;  /* 0x0000000d00028202 */ /* 0x002fe40000000f00 */
[----:B------:R-:W-:Y:S06]  /*3840*/  @!P0 MOV R3, R12 ;  /* 0x0000000c00038202 */ /* 0x000fec0000000f00 */
[----:B------:R-:W4:Y:S01]  /*3850*/  @!P0 LD.E.64 R2, [R2.64] ;  /* 0x0000000602028980 */ /* 0x000f22000c101b00 */
[----:B--2---:R-:W-:Y:S01]  /*3860*/  @!P0 IMAD.MOV.U32 R7, RZ, RZ, R21 ;  /* 0x000000ffff078224 */ /* 0x004fe200078e0015 */
[----:B------:R-:W-:Y:S05]  /*3870*/  @!P0 MOV R24, R20 ;  /* 0x0000001400188202 */ /* 0x000fea0000000f00 */
[--C-:B------:R-:W-:Y:S02]  /*3880*/  @!P0 HADD2.F32 R0, -RZ, R24.reuse.H1_H1 ;  /* 0x30000018ff008230 */ /* 0x100fe40000004100 */
[----:B------:R-:W-:Y:S02]  /*3890*/  @!P0 HADD2.F32 R24, -RZ, R24.H0_H0 ;  /* 0x20000018ff188230 */ /* 0x000fe40000004100 */
[--C-:B---3--:R-:W-:Y:S02]  /*38a0*/  @!P0 HADD2.F32 R25, -RZ, R28.reuse.H0_H0 ;  /* 0x2000001cff198230 */ /* 0x108fe40000004100 */
[--C-:B------:R-:W-:Y:S02]  /*38b0*/  @!P0 HADD2.F32 R27, -RZ, R29.reuse.H0_H0 ;  /* 0x2000001dff1b8230 */ /* 0x100fe40000004100 */
[----:B------:R-:W-:Y:S02]  /*38c0*/  @!P0 HADD2.F32 R26, -RZ, R28.H1_H1 ;  /* 0x3000001cff1a8230 */ /* 0x000fe40000004100 */
[----:B------:R-:W-:Y:S02]  /*38d0*/  @!P0 HADD2.F32 R28, -RZ, R29.H1_H1 ;  /* 0x3000001dff1c8230 */ /* 0x000fe40000004100 */
[--C-:B----4-:R-:W-:Y:S02]  /*38e0*/  @!P0 HADD2.F32 R8, -RZ, R2.reuse.H0_H0 ;  /* 0x20000002ff088230 */ /* 0x110fe40000004100 */
[----:B------:R-:W-:Y:S01]  /*38f0*/  @!P0 HADD2.F32 R6, -RZ, R2.H1_H1 ;  /* 0x30000002ff068230 */ /* 0x000fe20000004100 */
[C---:B------:R-:W-:Y:S01]  /*3900*/  @!P0 FMUL.FTZ R2, R0.reuse, R25 ;  /* 0x0000001900028220 */ /* 0x040fe20000410000 */
[--C-:B------:R-:W-:Y:S01]  /*3910*/  @!P0 HADD2.F32 R4, -RZ, R3.reuse.H0_H0 ;  /* 0x20000003ff048230 */ /* 0x100fe20000004100 */
[-C--:B------:R-:W-:Y:S01]  /*3920*/  @!P0 FMUL.FTZ R0, R0, R8.reuse ;  /* 0x0000000800008220 */ /* 0x080fe20000410000 */
[----:B------:R-:W-:Y:S01]  /*3930*/  @!P0 HADD2.F32 R5, -RZ, R3.H1_H1 ;  /* 0x30000003ff058230 */ /* 0x000fe20000004100 */
[----:B------:R-:W-:Y:S01]  /*3940*/  @!P0 FFMA.FTZ R29, R24, R8, -R2 ;  /* 0x00000008181d8223 */ /* 0x000fe20000010802 */
[----:B------:R-:W-:Y:S01]  /*3950*/  @!P0 MOV R8, R22 ;  /* 0x0000001600088202 */ /* 0x000fe20000000f00 */
[----:B------:R-:W-:Y:S01]  /*3960*/  @!P0 FFMA.FTZ R0, R25, R24, R0 ;  /* 0x0000001819008223 */ /* 0x000fe20000010000 */
[--C-:B------:R-:W-:Y:S01]  /*3970*/  @!P0 HADD2.F32 R2, -RZ, R7.reuse.H1_H1 ;  /* 0x30000007ff028230 */ /* 0x100fe20000004100 */
[----:B------:R-:W-:Y:S01]  /*3980*/  @!P0 MOV R3, R23 ;  /* 0x0000001700038202 */ /* 0x000fe20000000f00 */
[----:B------:R-:W-:Y:S02]  /*3990*/  @!P0 HADD2.F32 R25, -RZ, R7.H0_H0 ;  /* 0x20000007ff198230 */ /* 0x000fe40000004100 */
[----:B------:R-:W-:Y:S01]  /*39a0*/  @!P0 F2FP.PACK_AB R0, R0, R29 ;  /* 0x0000001d0000823e */ /* 0x000fe200000000ff */
[C---:B------:R-:W-:Y:S01]  /*39b0*/  @!P0 FMUL.FTZ R30, R2.reuse, R26 ;  /* 0x0000001a021e8220 */ /* 0x040fe20000410000 */
[--C-:B------:R-:W-:Y:S01]  /*39c0*/  @!P0 HADD2.F32 R24, -RZ, R8.reuse.H1_H1 ;  /* 0x30000008ff188230 */ /* 0x100fe20000004100 */
[----:B------:R-:W-:Y:S01]  /*39d0*/  @!P0 FMUL.FTZ R2, R2, R6 ;  /* 0x0000000602028220 */ /* 0x000fe20000410000 */
[----:B------:R-:W-:Y:S01]  /*39e0*/  @!P0 MOV R20, R0 ;  /* 0x0000000000148202 */ /* 0x000fe20000000f00 */
[----:B------:R-:W-:Y:S01]  /*39f0*/  @!P0 FFMA.FTZ R30, R25, R6, -R30 ;  /* 0x00000006191e8223 */ /* 0x000fe2000001081e */
[--C-:B------:R-:W-:Y:S01]  /*3a00*/  @!P0 HADD2.F32 R7, -RZ, R3.reuse.H1_H1 ;  /* 0x30000003ff078230 */ /* 0x100fe20000004100 */
[----:B------:R-:W-:Y:S01]  /*3a10*/  @!P0 FMUL.FTZ R36, R24, R27 ;  /* 0x0000001b18248220 */ /* 0x000fe20000410000 */
[----:B------:R-:W-:Y:S01]  /*3a20*/  @!P0 HADD2.F32 R6, -RZ, R8.H0_H0 ;  /* 0x20000008ff068230 */ /* 0x000fe20000004100 */
[----:B------:R-:W-:Y:S01]  /*3a30*/  @!P0 FFMA.FTZ R2, R26, R25, R2 ;  /* 0x000000191a028223 */ /* 0x000fe20000010002 */
[----:B------:R-:W-:Y:S01]  /*3a40*/  @!P0 HADD2.F32 R8, -RZ, R3.H0_H0 ;  /* 0x20000003ff088230 */ /* 0x000fe20000004100 */
[----:B------:R-:W-:Y:S02]  /*3a50*/  @!P0 FMUL.FTZ R3, R24, R4 ;  /* 0x0000000418038220 */ /* 0x000fe40000410000 */
[C---:B------:R-:W-:Y:S01]  /*3a60*/  @!P0 FMUL.FTZ R35, R7.reuse, R28 ;  /* 0x0000001c07238220 */ /* 0x040fe20000410000 */
[----:B------:R-:W-:Y:S01]  /*3a70*/  @!P0 F2FP.PACK_AB R2, R2, R30 ;  /* 0x0000001e0202823e */ /* 0x000fe200000000ff */
[----:B------:R-:W-:Y:S02]  /*3a80*/  @!P0 FFMA.FTZ R24, R6, R4, -R36 ;  /* 0x0000000406188223 */ /* 0x000fe40000010824 */
[----:B------:R-:W-:Y:S01]  /*3a90*/  @!P0 FMUL.FTZ R4, R7, R5 ;  /* 0x0000000507048220 */ /* 0x000fe20000410000 */
[----:B------:R-:W-:Y:S01]  /*3aa0*/  MOV R7, R114 ;  /* 0x0000007200077202 */ /* 0x000fe20000000f00 */
[----:B------:R-:W-:Y:S01]  /*3ab0*/  @!P0 FFMA.FTZ R3, R27, R6, R3 ;  /* 0x000000061b038223 */ /* 0x000fe20000010003 */
[----:B------:R-:W-:Y:S01]  /*3ac0*/  MOV R6, R115 ;  /* 0x0000007300067202 */ /* 0x000fe20000000f00 */
[----:B------:R-:W-:Y:S02]  /*3ad0*/  @!P0 FFMA.FTZ R35, R8, R5, -R35 ;  /* 0x0000000508238223 */ /* 0x000fe40000010823 */
[----:B------:R-:W-:Y:S01]  /*3ae0*/  @!P0 FFMA.FTZ R4, R28, R8, R4 ;  /* 0x000000081c048223 */ /* 0x000fe20000010004 */
[----:B------:R-:W-:Y:S01]  /*3af0*/  @!P0 F2FP.PACK_AB R3, R3, R24 ;  /* 0x000000180303823e */ /* 0x000fe200000000ff */
[----:B------:R-:W-:Y:S03]  /*3b00*/  @!P0 IMAD.MOV.U32 R21, RZ, RZ, R2 ;  /* 0x000000ffff158224 */ /* 0x000fe600078e0002 */
[----:B------:R-:W-:Y:S02]  /*3b10*/  @!P0 F2FP.PACK_AB R4, R4, R35 ;  /* 0x000000230404823e */ /* 0x000fe400000000ff */
[----:B------:R-:W-:Y:S02]  /*3b20*/  @!P0 MOV R22, R3 ;  /* 0x0000000300168202 */ /* 0x000fe40000000f00 */
[----:B------:R-:W-:Y:S05]  /*3b30*/  @!P0 MOV R23, R4 ;  /* 0x0000000400178202 */ /* 0x000fea0000000f00 */
[----:B------:R1:W-:Y:S02]  /*3b40*/  ST.E.128 [R6.64], R20 ;  /* 0x0000001406007985 */ /* 0x0003e4000c101d06 */
.L_x_1186:
[----:B------:R-:W-:Y:S05]  /*3b50*/  BSYNC B0 ;  /* 0x0000000000007941 */ /* 0x000fea0003800000 */
.L_x_1185:
[----:B------:R-:W-:Y:S11]  /*3b60*/  ISETP.GE.AND P0, PT, R9, R163, PT ;  /* 0x000000a30900720c */ /* 0x000ff60003f06270 */
[----:B------:R-:W-:Y:S02]  /*3b70*/  @!UPT UIADD3 URZ, URZ, URZ, URZ ;  /* 0x0000003f3f3ff290 */ /* 0x000fe4000fffe03f */
[----:B------:R-:W-:-:S05]  /*3b80*/  @P0 BRA `(.L_x_1184) ;  /* 0x0000038000000947 */ /* 0x000fca0003800000 */
[----:B------:R-:W-:Y:S02]  /*3b90*/  MOV R2, R109 ;  /* 0x0000006d00027202 */ /* 0x000fe40000000f00 */
[----:B------:R-:W-:Y:S02]  /*3ba0*/  MOV R3, R108 ;  /* 0x0000006c00037202 */ /* 0x000fe40000000f00 */
[----:B------:R-:W-:Y:S03]  /*3bb0*/  ISETP.GE.AND P0, PT, R9, R17, PT ;  /* 0x000000110900720c */ /* 0x000fe60003f06270 */
[----:B-1----:R1:W2:Y:S10]  /*3bc0*/  LD.E.128 R20, [R2.64+0x80] ;  /* 0x0000800602147980 */ /* 0x0022b4000c101d00 */
[----:B------:R-:W-:Y:S05]  /*3bd0*/  @!P0 MOV R35, R33 ;  /* 0x0000002100238202 */ /* 0x000fea0000000f00 */
[----:B------:R-:W3:Y:S01]  /*3be0*/  @!P0 LD.E.64 R28, [R34.64+0x40] ;  /* 0x00004006221c8980 */ /* 0x000ee2000c101b00 */
[----:B-1----:R-:W-:Y:S02]  /*3bf0*/  @!P0 MOV R2, R13 ;  /* 0x0000000d00028202 */ /* 0x002fe40000000f00 */
[----:B------:R-:W-:Y:S06]  /*3c00*/  @!P0 MOV R3, R12 ;  /* 0x0000000c00038202 */ /* 0x000fec0000000f00 */
[----:B------:R-:W4:Y:S01]  /*3c10*/  @!P0 LD.E.64 R2, [R2.64+0x40] ;  /* 0x0000400602028980 */ /* 0x000f22000c101b00 */
        /* <DEDUP_REMOVED lines=46> */
[----:B------:R1:W-:Y:S02]  /*3f00*/  ST.E.128 [R6.64+0x80], R20 ;  /* 0x0000801406007985 */ /* 0x0003e4000c101d06 */
.L_x_1184:
[----:B------:R-:W-:Y:S05]  /*3f10*/  BSYNC B1 ;  /* 0x0000000000017941 */ /* 0x000fea0003800000 */
.L_x_1183:
        /* <DEDUP_REMOVED lines=9> */
[C---:B-1----:R-:W-:Y:S02]  /*3fb0*/  IADD3 R6, P2, R38.reuse, R13, RZ ;  /* 0x0000000d26067210 */ /* 0x042fe40007f5e0ff */
[----:B------:R-:W-:Y:S03]  /*3fc0*/  IADD3 R38, P1, R38, R34, RZ ;  /* 0x0000002226267210 */ /* 0x000fe60007f3e0ff */
[C---:B------:R-:W-:Y:S02]  /*3fd0*/  IMAD.X R7, R0.reuse, 0x1, R12, P2 ;  /* 0x0000000100077824 */ /* 0x040fe400010e060c */
[----:B------:R-:W-:Y:S01]  /*3fe0*/  IMAD.X R39, R0, 0x1, R33, P1 ;  /* 0x0000000100277824 */ /* 0x000fe200008e0621 */
[----:B------:R-:W-:-:S05]  /*3ff0*/  @P0 BRA `(.L_x_1190) ;  /* 0x0000035000000947 */ /* 0x000fca0003800000 */
[C---:B------:R-:W-:Y:S02]  /*4000*/  LEA R20, P1, R77.reuse, R109, 0x1 ;  /* 0x0000006d4d147211 */ /* 0x040fe400078208ff */
[----:B------:R-:W-:Y:S02]  /*4010*/  ISETP.GE.AND P0, PT, R18, R17, PT ;  /* 0x000000111200720c */ /* 0x000fe40003f06270 */
[----:B------:R-:W-:Y:S06]  /*4020*/  LEA.HI.X R21, R77, R108, R76, 0x1, P1 ;  /* 0x0000006c4d157211 */ /* 0x000fec00008f0c4c */
[----:B------:R-:W2:Y:S08]  /*4030*/  LD.E.128 R20, [R20.64] ;  /* 0x0000000614147980 */ /* 0x000eb0000c101d00 */
[----:B------:R-:W3:Y:S06]  /*4040*/  @!P0 LD.E.64 R2, [R6.64] ;  /* 0x0000000606028980 */ /* 0x000eec000c101b00 */
[----:B------:R-:W4:Y:S01]  /*4050*/  @!P0 LD.E.64 R36, [R38.64] ;  /* 0x0000000626248980 */ /* 0x000f22000c101b00 */
[--C-:B---3--:R-:W-:Y:S01]  /*4060*/  @!P0 HADD2.F32 R25, -RZ, R2.reuse.H0_H0 ;  /* 0x20000002ff198230 */ /* 0x108fe20000004100 */
[----:B--2---:R-:W-:Y:S01]  /*4070*/  @!P0 MOV R0, R20 ;  /* 0x0000001400008202 */ /* 0x004fe20000000f00 */
[----:B------:R-:W-:Y:S01]  /*4080*/  @!P0 HADD2.F32 R8, -RZ, R2.H1_H1 ;  /* 0x30000002ff088230 */ /* 0x000fe20000004100 */
[----:B------:R-:W-:Y:S01]  /*4090*/  @!P0 MOV R24, R21 ;  /* 0x0000001500188202 */ /* 0x000fe20000000f00 */
[--C-:B------:R-:W-:Y:S02]  /*40a0*/  @!P0 HADD2.F32 R4, -RZ, R3.reuse.H0_H0 ;  /* 0x20000003ff048230 */ /* 0x100fe40000004100 */
[----:B----4-:R-:W-:Y:S02]  /*40b0*/  @!P0 HADD2.F32 R26, -RZ, R36.H0_H0 ;  /* 0x20000024ff1a8230 */ /* 0x010fe40000004100 */
[--C-:B------:R-:W-:Y:S02]  /*40c0*/  @!P0 HADD2.F32 R2, -RZ, R0.reuse.H1_H1 ;  /* 0x30000000ff028230 */ /* 0x100fe40000004100 */
[----:B------:R-:W-:Y:S02]  /*40d0*/  @!P0 HADD2.F32 R27, -RZ, R0.H0_H0 ;  /* 0x20000000ff1b8230 */ /* 0x000fe40000004100 */
[----:B------:R-:W-:Y:S01]  /*40e0*/  @!P0 HADD2.F32 R5, -RZ, R3.H1_H1 ;  /* 0x30000003ff058230 */ /* 0x000fe20000004100 */
[C---:B------:R-:W-:Y:S01]  /*40f0*/  @!P0 FMUL.FTZ R35, R2.reuse, R26 ;  /* 0x0000001a02238220 */ /* 0x040fe20000410000 */
[----:B------:R-:W-:Y:S01]  /*4100*/  @!P0 MOV R3, R23 ;  /* 0x0000001700038202 */ /* 0x000fe20000000f00 */
[-C--:B------:R-:W-:Y:S01]  /*4110*/  @!P0 FMUL.FTZ R0, R2, R25.reuse ;  /* 0x0000001902008220 */ /* 0x080fe20000410000 */
[----:B------:R-:W-:Y:S01]  /*4120*/  @!P0 HADD2.F32 R2, -RZ, R24.H1_H1 ;  /* 0x30000018ff028230 */ /* 0x000fe20000004100 */
[----:B------:R-:W-:Y:S01]  /*4130*/  @!P0 FFMA.FTZ R35, R27, R25, -R35 ;  /* 0x000000191b238223 */ /* 0x000fe20000010823 */
[----:B------:R-:W-:Y:S01]  /*4140*/  @!P0 MOV R25, R22 ;  /* 0x0000001600198202 */ /* 0x000fe20000000f00 */
[----:B------:R-:W-:Y:S01]  /*4150*/  @!P0 FFMA.FTZ R0, R26, R27, R0 ;  /* 0x0000001b1a008223 */ /* 0x000fe20000010000 */
[----:B------:R-:W-:Y:S02]  /*4160*/  @!P0 HADD2.F32 R28, -RZ, R36.H1_H1 ;  /* 0x30000024ff1c8230 */ /* 0x000fe40000004100 */
[----:B------:R-:W-:Y:S02]  /*4170*/  @!P0 HADD2.F32 R27, -RZ, R24.H0_H0 ;  /* 0x20000018ff1b8230 */ /* 0x000fe40000004100 */
[----:B------:R-:W-:Y:S01]  /*4180*/  @!P0 HADD2.F32 R24, -RZ, R3.H1_H1 ;  /* 0x30000003ff188230 */ /* 0x000fe20000004100 */
[C---:B------:R-:W-:Y:S01]  /*4190*/  @!P0 FMUL.FTZ R36, R2.reuse, R28 ;  /* 0x0000001c02248220 */ /* 0x040fe20000410000 */
[----:B------:R-:W-:Y:S01]  /*41a0*/  @!P0 HADD2.F32 R29, -RZ, R37.H0_H0 ;  /* 0x20000025ff1d8230 */ /* 0x000fe20000004100 */
[-C--:B------:R-:W-:Y:S01]  /*41b0*/  @!P0 FMUL.FTZ R2, R2, R8.reuse ;  /* 0x0000000802028220 */ /* 0x080fe20000410000 */
[----:B------:R-:W-:Y:S01]  /*41c0*/  @!P0 F2FP.PACK_AB R0, R0, R35 ;  /* 0x000000230000823e */ /* 0x000fe200000000ff */
[----:B------:R-:W-:Y:S01]  /*41d0*/  @!P0 FFMA.FTZ R36, R27, R8, -R36 ;  /* 0x000000081b248223 */ /* 0x000fe20000010824 */
[----:B------:R-:W-:Y:S01]  /*41e0*/  @!P0 HADD2.F32 R26, -RZ, R25.H1_H1 ;  /* 0x30000019ff1a8230 */ /* 0x000fe20000004100 */
[----:B------:R-:W-:Y:S01]  /*41f0*/  @!P0 FFMA.FTZ R2, R28, R27, R2 ;  /* 0x0000001b1c028223 */ /* 0x000fe20000010002 */
[----:B------:R-:W-:Y:S01]  /*4200*/  @!P0 MOV R20, R0 ;  /* 0x0000000000148202 */ /* 0x000fe20000000f00 */
[----:B------:R-:W-:Y:S02]  /*4210*/  @!P0 HADD2.F32 R30, -RZ, R37.H1_H1 ;  /* 0x30000025ff1e8230 */ /* 0x000fe40000004100 */
[----:B------:R-:W-:Y:S01]  /*4220*/  @!P0 HADD2.F32 R8, -RZ, R25.H0_H0 ;  /* 0x20000019ff088230 */ /* 0x000fe20000004100 */
[----:B------:R-:W-:Y:S01]  /*4230*/  @!P0 F2FP.PACK_AB R2, R2, R36 ;  /* 0x000000240202823e */ /* 0x000fe200000000ff */
[C---:B------:R-:W-:Y:S01]  /*4240*/  @!P0 FMUL.FTZ R40, R26.reuse, R29 ;  /* 0x0000001d1a288220 */ /* 0x040fe20000410000 */
[----:B------:R-:W-:Y:S01]  /*4250*/  @!P0 HADD2.F32 R25, -RZ, R3.H0_H0 ;  /* 0x20000003ff198230 */ /* 0x000fe20000004100 */
[----:B------:R-:W-:Y:S01]  /*4260*/  @!P0 FMUL.FTZ R3, R26, R4 ;  /* 0x000000041a038220 */ /* 0x000fe20000410000 */
[----:B------:R-:W-:Y:S01]  /*4270*/  @!P0 MOV R21, R2 ;  /* 0x0000000200158202 */ /* 0x000fe20000000f00 */
[----:B------:R-:W-:Y:S02]  /*4280*/  @!P0 FMUL.FTZ R37, R24, R30 ;  /* 0x0000001e18258220 */ /* 0x000fe40000410000 */
[----:B------:R-:W-:Y:S02]  /*4290*/  @!P0 FFMA.FTZ R26, R8, R4, -R40 ;  /* 0x00000004081a8223 */ /* 0x000fe40000010828 */
[----:B------:R-:W-:Y:S01]  /*42a0*/  @!P0 FMUL.FTZ R4, R24, R5 ;  /* 0x0000000518048220 */ /* 0x000fe20000410000 */
[----:B------:R-:W-:Y:S01]  /*42b0*/  LEA R24, P1, R227, R115, 0x1 ;  /* 0x00000073e3187211 */ /* 0x000fe200078208ff */
[----:B------:R-:W-:Y:S02]  /*42c0*/  @!P0 FFMA.FTZ R3, R29, R8, R3 ;  /* 0x000000081d038223 */ /* 0x000fe40000010003 */
[----:B------:R-:W-:Y:S02]  /*42d0*/  @!P0 FFMA.FTZ R37, R25, R5, -R37 ;  /* 0x0000000519258223 */ /* 0x000fe40000010825 */
[----:B------:R-:W-:Y:S01]  /*42e0*/  @!P0 FFMA.FTZ R4, R30, R25, R4 ;  /* 0x000000191e048223 */ /* 0x000fe20000010004 */
[----:B------:R-:W-:Y:S02]  /*42f0*/  @!P0 F2FP.PACK_AB R3, R3, R26 ;  /* 0x0000001a0303823e */ /* 0x000fe400000000ff */
[----:B------:R-:W-:Y:S02]  /*4300*/  LEA.HI.X R25, R227, R114, R228, 0x1, P1 ;  /* 0x00000072e3197211 */ /* 0x000fe400008f0ce4 */
[----:B------:R-:W-:Y:S02]  /*4310*/  @!P0 F2FP.PACK_AB R4, R4, R37 ;  /* 0x000000250404823e */ /* 0x000fe400000000ff */
[----:B------:R-:W-:Y:S02]  /*4320*/  @!P0 MOV R22, R3 ;  /* 0x0000000300168202 */ /* 0x000fe40000000f00 */
[----:B------:R-:W-:Y:S05]  /*4330*/  @!P0 MOV R23, R4 ;  /* 0x0000000400178202 */ /* 0x000fea0000000f00 */
[----:B------:R1:W-:Y:S02]  /*4340*/  ST.E.128 [R24.64], R20 ;  /* 0x0000001418007985 */ /* 0x0003e4000c101d06 */
.L_x_1190:
[----:B------:R-:W-:Y:S05]  /*4350*/  BSYNC B0 ;  /* 0x0000000000007941 */ /* 0x000fea0003800000 */
.L_x_1189:
[----:B------:R-:W-:Y:S11]  /*4360*/  ISETP.GE.AND P0, PT, R9, R163, PT ;  /* 0x000000a30900720c */ /* 0x000ff60003f06270 */
[----:B------:R-:W-:Y:S02]  /*4370*/  @!UPT UIADD3 URZ, URZ, URZ, URZ ;  /* 0x0000003f3f3ff290 */ /* 0x000fe4000fffe03f */
[----:B------:R-:W-:-:S05]  /*4380*/  @P0 BRA `(.L_x_1188) ;  /* 0x0000035000000947 */ /* 0x000fca0003800000 */
[----:B-1----:R-:W-:Y:S02]  /*4390*/  LEA R20, P1, R79, R109, 0x1 ;  /* 0x0000006d4f147211 */ /* 0x002fe400078208ff */
[----:B------:R-:W-:Y:S02]  /*43a0*/  ISETP.GE.AND P0, PT, R9, R17, PT ;  /* 0x000000110900720c */ /* 0x000fe40003f06270 */
[----:B------:R-:W-:Y:S06]  /*43b0*/  LEA.HI.X R21, R79, R108, R78, 0x1, P1 ;  /* 0x0000006c4f157211 */ /* 0x000fec00008f0c4e */
[----:B------:R-:W2:Y:S08]  /*43c0*/  LD.E.128 R20, [R20.64] ;  /* 0x0000000614147980 */ /* 0x000eb0000c101d00 */
[----:B------:R-:W3:Y:S06]  /*43d0*/  @!P0 LD.E.64 R2, [R6.64+0x40] ;  /* 0x0000400606028980 */ /* 0x000eec000c101b00 */
[----:B------:R-:W4:Y:S01]  /*43e0*/  @!P0 LD.E.64 R28, [R38.64+0x40] ;  /* 0x00004006261c8980 */ /* 0x000f22000c101b00 */
        /* <DEDUP_REMOVED lines=10> */
[----:B------:R-:W-:Y:S01]  /*4490*/  @!P0 HADD2.F32 R27, -RZ, R29.H0_H0 ;  /* 0x2000001dff1b8230 */ /* 0x000fe20000004100 */
[-C--:B------:R-:W-:Y:S01]  /*44a0*/  @!P0 FMUL.FTZ R0, R2, R8.reuse ;  /* 0x0000000802008220 */ /* 0x080fe20000410000 */
[----:B------:R-:W-:Y:S02]  /*44b0*/  @!P0 HADD2.F32 R2, -RZ, R7.H1_H1 ;  /* 0x30000007ff028230 */ /* 0x000fe40000004100 */
[----:B------:R-:W-:Y:S01]  /*44c0*/  @!P0 HADD2.F32 R26, -RZ, R28.H1_H1 ;  /* 0x3000001cff1a8230 */ /* 0x000fe20000004100 */
[----:B------:R-:W-:Y:S01]  /*44d0*/  @!P0 FFMA.FTZ R0, R24, R25, R0 ;  /* 0x0000001918008223 */ /* 0x000fe20000010000 */
[----:B------:R-:W-:Y:S01]  /*44e0*/  @!P0 HADD2.F32 R28, -RZ, R29.H1_H1 ;  /* 0x3000001dff1c8230 */ /* 0x000fe20000004100 */
[----:B------:R-:W-:Y:S01]  /*44f0*/  @!P0 FFMA.FTZ R29, R25, R8, -R3 ;  /* 0x00000008191d8223 */ /* 0x000fe20000010803 */
[----:B------:R-:W-:Y:S01]  /*4500*/  @!P0 MOV R8, R22 ;  /* 0x0000001600088202 */ /* 0x000fe20000000f00 */
[C---:B------:R-:W-:Y:S01]  /*4510*/  @!P0 FMUL.FTZ R30, R2.reuse, R26 ;  /* 0x0000001a021e8220 */ /* 0x040fe20000410000 */
[----:B------:R-:W-:Y:S01]  /*4520*/  @!P0 MOV R3, R23 ;  /* 0x0000001700038202 */ /* 0x000fe20000000f00 */
[----:B------:R-:W-:Y:S01]  /*4530*/  @!P0 FMUL.FTZ R2, R2, R6 ;  /* 0x0000000602028220 */ /* 0x000fe20000410000 */
[----:B------:R-:W-:Y:S01]  /*4540*/  @!P0 F2FP.PACK_AB R0, R0, R29 ;  /* 0x0000001d0000823e */ /* 0x000fe200000000ff */
[----:B------:R-:W-:Y:S02]  /*4550*/  @!P0 HADD2.F32 R25, -RZ, R7.H0_H0 ;  /* 0x20000007ff198230 */ /* 0x000fe40000004100 */
[--C-:B------:R-:W-:Y:S01]  /*4560*/  @!P0 HADD2.F32 R24, -RZ, R8.reuse.H1_H1 ;  /* 0x30000008ff188230 */ /* 0x100fe20000004100 */
[----:B------:R-:W-:Y:S01]  /*4570*/  @!P0 MOV R20, R0 ;  /* 0x0000000000148202 */ /* 0x000fe20000000f00 */
[--C-:B------:R-:W-:Y:S01]  /*4580*/  @!P0 HADD2.F32 R7, -RZ, R3.reuse.H1_H1 ;  /* 0x30000003ff078230 */ /* 0x100fe20000004100 */
[----:B------:R-:W-:Y:S01]  /*4590*/  @!P0 FFMA.FTZ R30, R25, R6, -R30 ;  /* 0x00000006191e8223 */ /* 0x000fe2000001081e */
[----:B------:R-:W-:Y:S01]  /*45a0*/  @!P0 HADD2.F32 R6, -RZ, R8.H0_H0 ;  /* 0x20000008ff068230 */ /* 0x000fe20000004100 */
[C---:B------:R-:W-:Y:S01]  /*45b0*/  @!P0 FMUL.FTZ R36, R24.reuse, R27 ;  /* 0x0000001b18248220 */ /* 0x040fe20000410000 */
[----:B------:R-:W-:Y:S01]  /*45c0*/  @!P0 HADD2.F32 R8, -RZ, R3.H0_H0 ;  /* 0x20000003ff088230 */ /* 0x000fe20000004100 */
[----:B------:R-:W-:Y:S02]  /*45d0*/  @!P0 FMUL.FTZ R3, R24, R4 ;  /* 0x0000000418038220 */ /* 0x000fe40000410000 */
[C---:B------:R-:W-:Y:S02]  /*45e0*/  @!P0 FMUL.FTZ R35, R7.reuse, R28 ;  /* 0x0000001c07238220 */ /* 0x040fe40000410000 */
[----:B------:R-:W-:Y:S02]  /*45f0*/  @!P0 FFMA.FTZ R24, R6, R4, -R36 ;  /* 0x0000000406188223 */ /* 0x000fe40000010824 */
[----:B------:R-:W-:Y:S02]  /*4600*/  @!P0 FMUL.FTZ R4, R7, R5 ;  /* 0x0000000507048220 */ /* 0x000fe40000410000 */
[----:B------:R-:W-:Y:S02]  /*4610*/  @!P0 FFMA.FTZ R2, R26, R25, R2 ;  /* 0x000000191a028223 */ /* 0x000fe40000010002 */
[----:B------:R-:W-:Y:S01]  /*4620*/  @!P0 FFMA.FTZ R3, R27, R6, R3 ;  /* 0x000000061b038223 */ /* 0x000fe20000010003 */
[----:B------:R-:W-:Y:S01]  /*4630*/  LEA R6, P1, R71, R115, 0x1 ;  /* 0x0000007347067211 */ /* 0x000fe200078208ff */
[----:B------:R-:W-:Y:S01]  /*4640*/  @!P0 FFMA.FTZ R35, R8, R5, -R35 ;  /* 0x0000000508238223 */ /* 0x000fe20000010823 */
[----:B------:R-:W-:Y:S01]  /*4650*/  @!P0 F2FP.PACK_AB R2, R2, R30 ;  /* 0x0000001e0202823e */ /* 0x000fe200000000ff */
[----:B------:R-:W-:Y:S01]  /*4660*/  @!P0 FFMA.FTZ R4, R28, R8, R4 ;  /* 0x000000081c048223 */ /* 0x000fe20000010004 */
[----:B------:R-:W-:Y:S02]  /*4670*/  @!P0 F2FP.PACK_AB R3, R3, R24 ;  /* 0x000000180303823e */ /* 0x000fe400000000ff */
[----:B------:R-:W-:Y:S02]  /*4680*/  LEA.HI.X R7, R71, R114, R70, 0x1, P1 ;  /* 0x0000007247077211 */ /* 0x000fe400008f0c46 */
[----:B------:R-:W-:Y:S02]  /*4690*/  @!P0 F2FP.PACK_AB R4, R4, R35 ;  /* 0x000000230404823e */ /* 0x000fe400000000ff */
[----:B------:R-:W-:Y:S02]  /*46a0*/  @!P0 MOV R21, R2 ;  /* 0x0000000200158202 */ /* 0x000fe40000000f00 */
[----:B------:R-:W-:Y:S02]  /*46b0*/  @!P0 MOV R22, R3 ;  /* 0x0000000300168202 */ /* 0x000fe40000000f00 */
[----:B------:R-:W-:Y:S05]  /*46c0*/  @!P0 MOV R23, R4 ;  /* 0x0000000400178202 */ /* 0x000fea0000000f00 */
[----:B------:R1:W-:Y:S02]  /*46d0*/  ST.E.128 [R6.64], R20 ;  /* 0x0000001406007985 */ /* 0x0003e4000c101d06 */
.L_x_1188:
[----:B------:R-:W-:Y:S05]  /*46e0*/  BSYNC B1 ;  /* 0x0000000000017941 */ /* 0x000fea0003800000 */
.L_x_1187:
        /* <DEDUP_REMOVED lines=67> */
.L_x_1194:
[----:B------:R-:W-:Y:S05]  /*4b20*/  BSYNC B0 ;  /* 0x0000000000007941 */ /* 0x000fea0003800000 */
.L_x_1193:
        /* <DEDUP_REMOVED lines=56> */
.L_x_1192:
[----:B------:R-:W-:Y:S05]  /*4eb0*/  BSYNC B1 ;  /* 0x0000000000017941 */ /* 0x000fea0003800000 */
.L_x_1191:
        /* <DEDUP_REMOVED lines=14> */
[----:B------:R-:W-:Y:S01]  /*4fa0*/  IMAD R0, R203, 0x60, RZ ;  /* 0x00000060cb007824 */ /* 0x000fe200078e02ff */
[----:B------:R-:W-:Y:S02]  /*4fb0*/  MOV R2, R109 ;  /* 0x0000006d00027202 */ /* 0x000fe40000000f00 */
[----:B------:R-:W-:Y:S02]  /*4fc0*/  MOV R3, R108 ;  /* 0x0000006c00037202 */ /* 0x000fe40000000f00 */
[----:B------:R-:W-:Y:S02]  /*4fd0*/  ISETP.GE.AND P0, PT, R18, R17, PT ;  /* 0x000000111200720c */ /* 0x000fe40003f06270 */
[----:B------:R-:W-:Y:S01]  /*4fe0*/  MOV R41, R114 ;  /* 0x0000007200297202 */ /* 0x000fe20000000f00 */
[----:B------:R-:W-:Y:S05]  /*4ff0*/  IMAD.WIDE.U32 R2, R202, 0x60, R2 ;  /* 0x00000060ca027825 */ /* 0x000fea00078e0002 */
[----:B------:R-:W-:Y:S05]  /*5000*/  IADD3 R3, R3, R0, RZ ;  /* 0x0000000003037210 */ /* 0x000fea0007ffe0ff */
[----:B------:R1:W2:Y:S08]  /*5010*/  LD.E.128 R20, [R2.64] ;  /* 0x0000000602147980 */ /* 0x0002b0000c101d00 */
[----:B------:R-:W3:Y:S06]  /*5020*/  @!P0 LD.E.64 R36, [R38.64] ;  /* 0x0000000626248980 */ /* 0x000eec000c101b00 */
[----:B-1----:R-:W4:Y:S02]  /*5030*/  @!P0 LD.E.64 R2, [R6.64] ;  /* 0x0000000606028980 */ /* 0x002f24000c101b00 */
[--C-:B----4-:R-:W-:Y:S01]  /*5040*/  @!P0 HADD2.F32 R25, -RZ, R2.reuse.H0_H0 ;  /* 0x20000002ff198230 */ /* 0x110fe20000004100 */
[----:B--2---:R-:W-:Y:S01]  /*5050*/  @!P0 MOV R0, R20 ;  /* 0x0000001400008202 */ /* 0x004fe20000000f00 */
[----:B------:R-:W-:Y:S01]  /*5060*/  @!P0 HADD2.F32 R8, -RZ, R2.H1_H1 ;  /* 0x30000002ff088230 */ /* 0x000fe20000004100 */
[----:B------:R-:W-:Y:S01]  /*5070*/  @!P0 MOV R24, R21 ;  /* 0x0000001500188202 */ /* 0x000fe20000000f00 */
[----:B---3--:R-:W-:Y:S02]  /*5080*/  @!P0 HADD2.F32 R26, -RZ, R36.H0_H0 ;  /* 0x20000024ff1a8230 */ /* 0x008fe40000004100 */
        /* <DEDUP_REMOVED lines=11> */
[--C-:B------:R-:W-:Y:S02]  /*5140*/  @!P0 HADD2.F32 R2, -RZ, R24.reuse.H1_H1 ;  /* 0x30000018ff028230 */ /* 0x100fe40000004100 */
[----:B------:R-:W-:Y:S01]  /*5150*/  @!P0 HADD2.F32 R27, -RZ, R24.H0_H0 ;  /* 0x20000018ff1b8230 */ /* 0x000fe20000004100 */
[----:B------:R-:W-:Y:S01]  /*5160*/  @!P0 F2FP.PACK_AB R0, R0, R35 ;  /* 0x000000230000823e */ /* 0x000fe200000000ff */
[----:B------:R-:W-:Y:S01]  /*5170*/  @!P0 HADD2.F32 R29, -RZ, R37.H0_H0 ;  /* 0x20000025ff1d8230 */ /* 0x000fe20000004100 */
[C---:B------:R-:W-:Y:S01]  /*5180*/  @!P0 FMUL.FTZ R36, R2.reuse, R28 ;  /* 0x0000001c02248220 */ /* 0x040fe20000410000 */
[----:B------:R-:W-:Y:S01]  /*5190*/  @!P0 HADD2.F32 R26, -RZ, R25.H1_H1 ;  /* 0x30000019ff1a8230 */ /* 0x000fe20000004100 */
[----:B------:R-:W-:Y:S01]  /*51a0*/  @!P0 FMUL.FTZ R2, R2, R8 ;  /* 0x0000000802028220 */ /* 0x000fe20000410000 */
[----:B------:R-:W-:Y:S01]  /*51b0*/  @!P0 MOV R20, R0 ;  /* 0x0000000000148202 */ /* 0x000fe20000000f00 */
[----:B------:R-:W-:Y:S01]  /*51c0*/  @!P0 FFMA.FTZ R36, R27, R8, -R36 ;  /* 0x000000081b248223 */ /* 0x000fe20000010824 */
[----:B------:R-:W-:Y:S01]  /*51d0*/  @!P0 HADD2.F32 R30, -RZ, R37.H1_H1 ;  /* 0x30000025ff1e8230 */ /* 0x000fe20000004100 */
[----:B------:R-:W-:Y:S01]  /*51e0*/  @!P0 FMUL.FTZ R40, R26, R29 ;  /* 0x0000001d1a288220 */ /* 0x000fe20000410000 */
[----:B------:R-:W-:Y:S01]  /*51f0*/  @!P0 HADD2.F32 R24, -RZ, R3.H1_H1 ;  /* 0x30000003ff188230 */ /* 0x000fe20000004100 */
[----:B------:R-:W-:Y:S01]  /*5200*/  @!P0 FFMA.FTZ R2, R28, R27, R2 ;  /* 0x0000001b1c028223 */ /* 0x000fe20000010002 */
[----:B------:R-:W-:Y:S02]  /*5210*/  @!P0 HADD2.F32 R8, -RZ, R25.H0_H0 ;  /* 0x20000019ff088230 */ /* 0x000fe40000004100 */
[----:B------:R-:W-:Y:S01]  /*5220*/  @!P0 HADD2.F32 R25, -RZ, R3.H0_H0 ;  /* 0x20000003ff198230 */ /* 0x000fe20000004100 */
[----:B------:R-:W-:Y:S01]  /*5230*/  @!P0 FMUL.FTZ R3, R26, R4 ;  /* 0x000000041a038220 */ /* 0x000fe20000410000 */
[----:B------:R-:W-:Y:S01]  /*5240*/  @!P0 F2FP.PACK_AB R2, R2, R36 ;  /* 0x000000240202823e */ /* 0x000fe200000000ff */
[----:B------:R-:W-:Y:S02]  /*5250*/  @!P0 FMUL.FTZ R37, R24, R30 ;  /* 0x0000001e18258220 */ /* 0x000fe40000410000 */
[----:B------:R-:W-:Y:S01]  /*5260*/  @!P0 FFMA.FTZ R26, R8, R4, -R40 ;  /* 0x00000004081a8223 */ /* 0x000fe20000010828 */
[----:B------:R-:W-:Y:S01]  /*5270*/  MOV R40, R115 ;  /* 0x0000007300287202 */ /* 0x000fe20000000f00 */
[-C--:B------:R-:W-:Y:S01]  /*5280*/  @!P0 FMUL.FTZ R4, R24, R5.reuse ;  /* 0x0000000518048220 */ /* 0x080fe20000410000 */
[----:B------:R-:W-:Y:S01]  /*5290*/  @!P0 MOV R21, R2 ;  /* 0x0000000200158202 */ /* 0x000fe20000000f00 */
[----:B------:R-:W-:Y:S02]  /*52a0*/  @!P0 FFMA.FTZ R3, R29, R8, R3 ;  /* 0x000000081d038223 */ /* 0x000fe40000010003 */
[----:B------:R-:W-:Y:S02]  /*52b0*/  @!P0 FFMA.FTZ R37, R25, R5, -R37 ;  /* 0x0000000519258223 */ /* 0x000fe40000010825 */
[----:B------:R-:W-:Y:S01]  /*52c0*/  @!P0 FFMA.FTZ R4, R30, R25, R4 ;  /* 0x000000191e048223 */ /* 0x000fe20000010004 */
[----:B------:R-:W-:Y:S01]  /*52d0*/  @!P0 F2FP.PACK_AB R3, R3, R26 ;  /* 0x0000001a0303823e */ /* 0x000fe200000000ff */
[----:B------:R-:W-:Y:S03]  /*52e0*/  IMAD.WIDE.U32 R40, R44, 0x60, R40 ;  /* 0x000000602c287825 */ /* 0x000fe600078e0028 */
[----:B------:R-:W-:Y:S01]  /*52f0*/  @!P0 F2FP.PACK_AB R4, R4, R37 ;  /* 0x000000250404823e */ /* 0x000fe200000000ff */
[----:B------:R-:W-:Y:S01]  /*5300*/  IMAD R5, R45, 0x60, RZ ;  /* 0x000000602d057824 */ /* 0x000fe200078e02ff */
[----:B------:R-:W-:Y:S02]  /*5310*/  @!P0 MOV R22, R3 ;  /* 0x0000000300168202 */ /* 0x000fe40000000f00 */
[----:B------:R-:W-:Y:S02]  /*5320*/  @!P0 MOV R23, R4 ;  /* 0x0000000400178202 */ /* 0x000fe40000000f00 */
[----:B------:R-:W-:Y:S05]  /*5330*/  IADD3 R41, R41, R5, RZ ;  /* 0x0000000529297210 */ /* 0x000fea0007ffe0ff */
[----:B------:R1:W-:Y:S02]  /*5340*/  ST.E.128 [R40.64], R20 ;  /* 0x0000001428007985 */ /* 0x0003e4000c101d06 */
.L_x_1198:
[----:B------:R-:W-:Y:S05]  /*5350*/  BSYNC B0 ;  /* 0x0000000000007941 */ /* 0x000fea0003800000 */
.L_x_1197:
        /* <DEDUP_REMOVED lines=56> */
.L_x_1196:
[----:B------:R-:W-:Y:S05]  /*56e0*/  BSYNC B1 ;  /* 0x0000000000017941 */ /* 0x000fea0003800000 */
.L_x_1195:
        /* <DEDUP_REMOVED lines=67> */
.L_x_1202:
[----:B------:R-:W-:Y:S05]  /*5b20*/  BSYNC B0 ;  /* 0x0000000000007941 */ /* 0x000fea0003800000 */
.L_x_1201:
        /* <DEDUP_REMOVED lines=56> */
.L_x_1200:
[----:B------:R-:W-:Y:S05]  /*5eb0*/  BSYNC B1 ;  /* 0x0000000000017941 */ /* 0x000fea0003800000 */
.L_x_1199:
        /* <DEDUP_REMOVED lines=73> */
.L_x_1206:
[----:B------:R-:W-:Y:S05]  /*6350*/  BSYNC B0 ;  /* 0x0000000000007941 */ /* 0x000fea0003800000 */
.L_x_1205:
        /* <DEDUP_REMOVED lines=56> */
.L_x_1204:
[----:B------:R-:W-:Y:S05]  /*66e0*/  BSYNC B1 ;  /* 0x0000000000017941 */ /* 0x000fea0003800000 */
.L_x_1203:
        /* <DEDUP_REMOVED lines=73> */
.L_x_1210:
[----:B------:R-:W-:Y:S05]  /*6b80*/  BSYNC B0 ;  /* 0x0000000000007941 */ /* 0x000fea0003800000 */
.L_x_1209:
        /* <DEDUP_REMOVED lines=56> */
.L_x_1208:
[----:B------:R-:W-:Y:S05]  /*6f10*/  BSYNC B1 ;  /* 0x0000000000017941 */ /* 0x000fea0003800000 */
.L_x_1207:
        /* <DEDUP_REMOVED lines=73> */
.L_x_1214:
[----:B------:R-:W-:Y:S05]  /*73b0*/  BSYNC B0 ;  /* 0x0000000000007941 */ /* 0x000fea0003800000 */
.L_x_1213:
        /* <DEDUP_REMOVED lines=21> */
[--C-:B------:R-:W-:Y:S01]  /*7510*/  @!P0 HADD2.F32 R2, -RZ, R7.reuse.H1_H1 ;  /* 0x30000007ff028230 */ /* 0x100fe20000004100 */
[----:B------:R-:W-:Y:S01]  /*7520*/  @!P0 FFMA.FTZ R28, R24, R8, -R28 ;  /* 0x00000008181c8223 */ /* 0x000fe2000001081c */
[----:B------:R-:W-:Y:S01]  /*7530*/  @!P0 MOV R8, R22 ;  /* 0x0000001600088202 */ /* 0x000fe20000000f00 */
[----:B------:R-:W-:Y:S01]  /*7540*/  @!P0 FFMA.FTZ R0, R17, R24, R0 ;  /* 0x0000001811008223 */ /* 0x000fe20000010000 */
[----:B------:R-:W-:Y:S02]  /*7550*/  @!P0 HADD2.F32 R25, -RZ, R26.H1_H1 ;  /* 0x3000001aff198230 */ /* 0x000fe40000004100 */
[----:B------:R-:W-:Y:S02]  /*7560*/  @!P0 HADD2.F32 R24, -RZ, R7.H0_H0 ;  /* 0x20000007ff188230 */ /* 0x000fe40000004100 */
[----:B------:R-:W-:Y:S01]  /*7570*/  @!P0 HADD2.F32 R7, -RZ, R3.H1_H1 ;  /* 0x30000003ff078230 */ /* 0x000fe20000004100 */
[C---:B------:R-:W-:Y:S01]  /*7580*/  @!P0 FMUL.FTZ R29, R2.reuse, R25 ;  /* 0x00000019021d8220 */ /* 0x040fe20000410000 */
[--C-:B------:R-:W-:Y:S01]  /*7590*/  @!P0 HADD2.F32 R26, -RZ, R27.reuse.H0_H0 ;  /* 0x2000001bff1a8230 */ /* 0x100fe20000004100 */
[----:B------:R-:W-:Y:S01]  /*75a0*/  @!P0 FMUL.FTZ R2, R2, R6 ;  /* 0x0000000602028220 */ /* 0x000fe20000410000 */
[----:B------:R-:W-:Y:S01]  /*75b0*/  @!P0 F2FP.PACK_AB R0, R0, R28 ;  /* 0x0000001c0000823e */ /* 0x000fe200000000ff */
[----:B------:R-:W-:Y:S01]  /*75c0*/  @!P0 FFMA.FTZ R29, R24, R6, -R29 ;  /* 0x00000006181d8223 */ /* 0x000fe2000001081d */
[--C-:B------:R-:W-:Y:S01]  /*75d0*/  @!P0 HADD2.F32 R17, -RZ, R8.reuse.H1_H1 ;  /* 0x30000008ff118230 */ /* 0x100fe20000004100 */
[----:B------:R-:W-:Y:S01]  /*75e0*/  @!P0 FFMA.FTZ R2, R25, R24, R2 ;  /* 0x0000001819028223 */ /* 0x000fe20000010002 */
[----:B------:R-:W-:Y:S01]  /*75f0*/  @!P0 MOV R20, R0 ;  /* 0x0000000000148202 */ /* 0x000fe20000000f00 */
[----:B------:R-:W-:Y:S02]  /*7600*/  @!P0 HADD2.F32 R6, -RZ, R8.H0_H0 ;  /* 0x20000008ff068230 */ /* 0x000fe40000004100 */
[----:B------:R-:W-:Y:S01]  /*7610*/  @!P0 HADD2.F32 R27, -RZ, R27.H1_H1 ;  /* 0x3000001bff1b8230 */ /* 0x000fe20000004100 */
[----:B------:R-:W-:Y:S01]  /*7620*/  @!P0 F2FP.PACK_AB R2, R2, R29 ;  /* 0x0000001d0202823e */ /* 0x000fe200000000ff */
[C---:B------:R-:W-:Y:S01]  /*7630*/  @!P0 FMUL.FTZ R35, R17.reuse, R26 ;  /* 0x0000001a11238220 */ /* 0x040fe20000410000 */
[----:B------:R-:W-:Y:S01]  /*7640*/  @!P0 HADD2.F32 R8, -RZ, R3.H0_H0 ;  /* 0x20000003ff088230 */ /* 0x000fe20000004100 */
[----:B------:R-:W-:Y:S01]  /*7650*/  @!P0 FMUL.FTZ R3, R17, R4 ;  /* 0x0000000411038220 */ /* 0x000fe20000410000 */
[----:B------:R-:W-:Y:S01]  /*7660*/  @!P0 MOV R21, R2 ;  /* 0x0000000200158202 */ /* 0x000fe20000000f00 */
[C---:B------:R-:W-:Y:S02]  /*7670*/  @!P0 FMUL.FTZ R30, R7.reuse, R27 ;  /* 0x0000001b071e8220 */ /* 0x040fe40000410000 */
[----:B------:R-:W-:Y:S02]  /*7680*/  @!P0 FFMA.FTZ R17, R6, R4, -R35 ;  /* 0x0000000406118223 */ /* 0x000fe40000010823 */
[----:B------:R-:W-:Y:S02]  /*7690*/  @!P0 FMUL.FTZ R4, R7, R5 ;  /* 0x0000000507048220 */ /* 0x000fe40000410000 */
[----:B------:R-:W-:Y:S01]  /*76a0*/  @!P0 FFMA.FTZ R3, R26, R6, R3 ;  /* 0x000000061a038223 */ /* 0x000fe20000010003 */
[----:B------:R-:W-:Y:S01]  /*76b0*/  LEA R6, P1, R172, R115, 0x1 ;  /* 0x00000073ac067211 */ /* 0x000fe200078208ff */
        /* <DEDUP_REMOVED lines=8> */
.L_x_1212:
[----:B------:R-:W-:Y:S05]  /*7740*/  BSYNC B1 ;  /* 0x0000000000017941 */ /* 0x000fea0003800000 */
.L_x_1211:
[----:B------:R-:W2:Y:S01]  /*7750*/  LD.E R0, [R10.64+0xd0] ;  /* 0x0000d0060a007980 */ /* 0x000ea2000c101900 */
[----:B------:R-:W-:Y:S02]  /*7760*/  IMAD.MOV.U32 R2, RZ, RZ, R13 ;  /* 0x000000ffff027224 */ /* 0x000fe400078e000d */
[----:B------:R-:W-:Y:S02]  /*7770*/  IMAD.MOV.U32 R3, RZ, RZ, R12 ;  /* 0x000000ffff037224 */ /* 0x000fe400078e000c */
[----:B------:R-:W-:Y:S02]  /*7780*/  IMAD.MOV.U32 R35, RZ, RZ, R33 ;  /* 0x000000ffff237224 */ /* 0x000fe400078e0021 */
[----:B--2---:R-:W-:Y:S05]  /*7790*/  IMAD.U32 R0, R0, -0x40, RZ ;  /* 0xffffffc000007824 */ /* 0x004fea00078e00ff */
[C---:B------:R-:W-:Y:S02]  /*77a0*/  LEA R13, P1, R0.reuse, R2, 0x1 ;  /* 0x00000002000d7211 */ /* 0x040fe400078208ff */
[C---:B------:R-:W-:Y:S02]  /*77b0*/  LEA R34, P0, R0.reuse, R34, 0x1 ;  /* 0x0000002200227211 */ /* 0x040fe400078008ff */
[C---:B------:R-:W-:Y:S02]  /*77c0*/  LEA.HI.X.SX32 R12, R0.reuse, R3, 0x1, P1 ;  /* 0x00000003000c7211 */ /* 0x040fe400008f0eff */
[----:B------:R-:W-:Y:S01]  /*77d0*/  LEA.HI.X.SX32 R33, R0, R35, 0x1, P0 ;  /* 0x0000002300217211 */ /* 0x000fe200000f0eff */
[----:B------:R-:W-:-:S05]  /*77e0*/  BRA `(.L_x_1215) ;  /* 0x0000775000007947 */ /* 0x000fca0003800000 */
.L_x_1182:
[----:B-1----:R-:W-:Y:S01]  /*77f0*/  BSSY B2, `(.L_x_1216) ;  /* 0x00000d0000027945 */ /* 0x002fe20003800000 */
[----:B------:R-:W-:-:S05]  /*7800*/  @!P2 BRA `(.L_x_1217) ;  /* 0x00000ce00000a947 */ /* 0x000fca0003800000 */
[----:B-----5:R-:W-:Y:S01]  /*7810*/  ISETP.GE.AND P0, PT, R18, R163, PT ;  /* 0x000000a31200720c */ /* 0x020fe20003f06270 */
[----:B------:R-:W-:Y:S01]  /*7820*/  @!UPT UIADD3 URZ, URZ, URZ, URZ ;  /* 0x0000003f3f3ff290 */ /* 0x000fe2000fffe03f */
[----:B------:R-:W-:Y:S11]  /*7830*/  BSSY B1, `(.L_x_1218) ;  /* 0x0000065000017945 */ /* 0x000ff60003800000 */
[----:B------:R-:W-:-:S05]  /*7840*/  @P0 BRA `(.L_x_1219) ;  /* 0x0000063000000947 */ /* 0x000fca0003800000 */
[----:B------:R-:W-:Y:S01]  /*7850*/  IMAD.MOV.U32 R4, RZ, RZ, R109 ;  /* 0x000000ffff047224 */ /* 0x000fe200078e006d */
[----:B------:R-:W-:Y:S01]  /*7860*/  MOV R5, R108 ;  /* 0x0000006c00057202 */ /* 0x000fe20000000f00 */
[----:B------:R-:W-:Y:S01]  /*7870*/  BSSY B0, `(.L_x_1220) ;  /* 0x000005d000007945 */ /* 0x000fe20003800000 */
[----:B------:R-:W-:Y:S03]  /*7880*/  ISETP.GE.AND P0, PT, R18, R17, PT ;  /* 0x000000111200720c */ /* 0x000fe60003f06270 */
[----:B------:R1:W5:Y:S10]  /*7890*/  LD.E.128 R40, [R4.64] ;  /* 0x0000000604287980 */ /* 0x000374000c101d00 */
[----:B------:R-:W-:-:S05]  /*78a0*/  @P0 BRA `(.L_x_1221) ;  /* 0x0000059000000947 */ /* 0x000fca0003800000 */
[----:B------:R-:W-:Y:S01]  /*78b0*/  LEA.HI R8, R17, R17, RZ, 0x1 ;  /* 0x0000001111087211 */ /* 0x000fe200078f08ff */
[----:B------:R-:W-:Y:S01]  /*78c0*/  IMAD.MOV.U32 R6, RZ, RZ, R111 ;  /* 0x000000ffff067224 */ /* 0x000fe200078e006f */
[----:B------:R-:W-:Y:S01]  /*78d0*/  MOV R0, RZ ;  /* 0x000000ff00007202 */ /* 0x000fe20000000f00 */
[----:B-----5:R-:W-:Y:S01]  /*78e0*/  IMAD.MOV.U32 R35, RZ, RZ, R43 ;  /* 0x000000ffff237224 */ /* 0x020fe200078e002b */
[----:B------:R-:W-:Y:S02]  /*78f0*/  SHF.R.S32.HI R8, RZ, 0x1, R8 ;  /* 0x00000001ff087819 */ /* 0x000fe40000011408 */
[----:B------:R-:W-:Y:S02]  /*7900*/  MOV R7, R110 ;  /* 0x0000006e00077202 */ /* 0x000fe40000000f00 */
[-C--:B------:R-:W-:Y:S02]  /*7910*/  ISETP.GE.AND P2, PT, R18, R8.reuse, PT ;  /* 0x000000081200720c */ /* 0x080fe40003f46270 */
[----:B------:R-:W-:Y:S02]  /*7920*/  MOV R3, R8 ;  /* 0x0000000800037202 */ /* 0x000fe40000000f00 */
[----:B------:R-:W-:Y:S02]  /*7930*/  MOV R26, R40 ;  /* 0x00000028001a7202 */ /* 0x000fe40000000f00 */
[----:B------:R-:W-:Y:S07]  /*7940*/  MOV R40, R42 ;  /* 0x0000002a00287202 */ /* 0x000fee0000000f00 */
[C---:B------:R-:W-:Y:S02]  /*7950*/  @P2 IADD3 R3, -R8.reuse, RZ, RZ ;  /* 0x000000ff08032210 */ /* 0x040fe40007ffe1ff */
[----:B------:R-:W-:Y:S02]  /*7960*/  @P2 IADD3 R0, -R8, RZ, RZ ;  /* 0x000000ff08002210 */ /* 0x000fe40007ffe1ff */
[C---:B------:R-:W-:Y:S02]  /*7970*/  LEA R2, P1, R3.reuse, R4, 0x1 ;  /* 0x0000000403027211 */ /* 0x040fe400078208ff */
[C---:B------:R-:W-:Y:S02]  /*7980*/  LEA R212, P0, R0.reuse, R6, 0x1 ;  /* 0x0000000600d47211 */ /* 0x040fe400078008ff */
[----:B------:R-:W-:Y:S02]  /*7990*/  LEA.HI.X.SX32 R3, R3, R5, 0x1, P1 ;  /* 0x0000000503037211 */ /* 0x000fe400008f0eff */
[----:B------:R-:W-:Y:S02]  /*79a0*/  LEA.HI.X.SX32 R213, R0, R7, 0x1, P0 ;  /* 0x0000000700d57211 */ /* 0x000fe400000f0eff */
[----:B------:R-:W-:Y:S01]  /*79b0*/  MOV R0, RZ ;  /* 0x000000ff00007202 */ /* 0x000fe20000000f00 */
[----:B-1----:R1:W2:Y:S01]  /*79c0*/  LD.E.128 R4, [R2.64] ;  /* 0x0000000602047980 */ /* 0x0022a2000c101d00 */
[----:B------:R-:W-:Y:S07]  /*79d0*/  @P2 IADD3 R0, -R8, RZ, RZ ;  /* 0x000000ff08002210 */ /* 0x000fee0007ffe1ff */
[----:B------:R-:W3:Y:S01]  /*79e0*/  LD.E.128 R212, [R212.64] ;  /* 0x00000006d4d47980 */ /* 0x000ee2000c101d00 */
[----:B-1----:R-:W-:Y:S01]  /*79f0*/  IMAD.MOV.U32 R2, RZ, RZ, R113 ;  /* 0x000000ffff027224 */ /* 0x002fe200078e0071 */
[----:B------:R-:W-:Y:S04]  /*7a00*/  MOV R3, R112 ;  /* 0x0000007000037202 */ /* 0x000fe80000000f00 */
[C---:B------:R-:W-:Y:S04]  /*7a10*/  LEA R2, P0, R0.reuse, R2, 0x1 ;  /* 0x0000000200027211 */ /* 0x040fe800078008ff */
[----:B------:R-:W-:Y:S05]  /*7a20*/  LEA.HI.X.SX32 R3, R0, R3, 0x1, P0 ;  /* 0x0000000300037211 */ /* 0x000fea00000f0eff */
[----:B------:R3:W4:Y:S02]  /*7a30*/  LD.E.128 R36, [R2.64] ;  /* 0x0000000602247980 */ /* 0x000724000c101d00 */
[--C-:B---3--:R-:W-:Y:S01]  /*7a40*/  HADD2.F32 R3, -RZ, R213.reuse.H0_H0 ;  /* 0x200000d5ff037230 */ /* 0x108fe20000004100 */
[----:B--2---:R-:W-:Y:S01]  /*7a50*/  MOV R23, R4 ;  /* 0x0000000400177202 */ /* 0x004fe20000000f00 */
        /* <DEDUP_REMOVED lines=51> */
[----:B------:R-:W-:Y:S01]  /*7d90*/  HADD2.F32 R29, -RZ, R39.H0_H0 ;  /* 0x20000027ff1d7230 */ /* 0x000fe20000004100 */
[----:B------:R-:W-:Y:S01]  /*7da0*/  F2FP.PACK_AB R40, R2, R0 ;  /* 0x000000000228723e */ /* 0x000fe200000000ff */
[----:B------:R-:W-:Y:S01]  /*7db0*/  HADD2.F32 R23, -RZ, R35.H0_H0 ;  /* 0x20000023ff177230 */ /* 0x000fe20000004100 */
[----:B------:R-:W-:Y:S01]  /*7dc0*/  F2FP.PACK_AB R41, R4, R3 ;  /* 0x000000030429723e */ /* 0x000fe200000000ff */
[----:B------:R-:W-:Y:S01]  /*7dd0*/  FFMA.FTZ R6, R22, R28, R6 ;  /* 0x0000001c16067223 */ /* 0x000fe20000010006 */
[----:B------:R-:W-:Y:S02]  /*7de0*/  HADD2.F32 R30, -RZ, R39.H1_H1 ;  /* 0x30000027ff1e7230 */ /* 0x000fe40000004100 */
[----:B------:R-:W-:Y:S01]  /*7df0*/  HADD2.F32 R24, -RZ, R35.H1_H1 ;  /* 0x30000023ff187230 */ /* 0x000fe20000004100 */
[----:B------:R-:W-:Y:S01]  /*7e00*/  FFMA.FTZ R7, R23, R29, R7 ;  /* 0x0000001d17077223 */ /* 0x000fe20000010007 */
[----:B------:R-:W-:Y:S03]  /*7e10*/  F2FP.PACK_AB R42, R6, R5 ;  /* 0x00000005062a723e */ /* 0x000fe600000000ff */
[----:B------:R-:W-:Y:S05]  /*7e20*/  FFMA.FTZ R8, R24, R30, R8 ;  /* 0x0000001e18087223 */ /* 0x000fea0000010008 */
[----:B------:R-:W-:Y:S02]  /*7e30*/  F2FP.PACK_AB R43, R8, R7 ;  /* 0x00000007082b723e */ /* 0x000fe400000000ff */
.L_x_1221:
[----:B------:R-:W-:Y:S05]  /*7e40*/  BSYNC B0 ;  /* 0x0000000000007941 */ /* 0x000fea0003800000 */
.L_x_1220:
[----:B------:R-:W-:Y:S02]  /*7e50*/  MOV R2, R115 ;  /* 0x0000007300027202 */ /* 0x000fe40000000f00 */
[----:B------:R-:W-:Y:S05]  /*7e60*/  MOV R3, R114 ;  /* 0x0000007200037202 */ /* 0x000fea0000000f00 */
[----:B-----5:R2:W-:Y:S02]  /*7e70*/  ST.E.128 [R2.64], R40 ;  /* 0x0000002802007985 */ /* 0x0205e4000c101d06 */
.L_x_1219:
[----:B------:R-:W-:Y:S05]  /*7e80*/  BSYNC B1 ;  /* 0x0000000000017941 */ /* 0x000fea0003800000 */
.L_x_1218:
[----:B------:R-:W-:Y:S11]  /*7e90*/  ISETP.GE.AND P0, PT, R9, R163, PT ;  /* 0x000000a30900720c */ /* 0x000ff60003f06270 */
[----:B------:R-:W-:Y:S02]  /*7ea0*/  @!UPT UIADD3 URZ, URZ, URZ, URZ ;  /* 0x0000003f3f3ff290 */ /* 0x000fe4000fffe03f */
[----:B------:R-:W-:-:S05]  /*7eb0*/  @P0 BRA `(.L_x_1217) ;  /* 0x0000063000000947 */ /* 0x000fca0003800000 */
[----:B------:R-:W-:Y:S01]  /*7ec0*/  IMAD.MOV.U32 R20, RZ, RZ, R109 ;  /* 0x000000ffff147224 */ /* 0x000fe200078e006d */
[----:B------:R-:W-:Y:S01]  /*7ed0*/  MOV R21, R108 ;  /* 0x0000006c00157202 */ /* 0x000fe20000000f00 */
[----:B------:R-:W-:Y:S01]  /*7ee0*/  BSSY B0, `(.L_x_1222) ;  /* 0x000005d000007945 */ /* 0x000fe20003800000 */
[----:B------:R-:W-:Y:S03]  /*7ef0*/  ISETP.GE.AND P0, PT, R9, R17, PT ;  /* 0x000000110900720c */ /* 0x000fe60003f06270 */
[----:B--2---:R2:W5:Y:S10]  /*7f00*/  LD.E.128 R40, [R20.64+0x80] ;  /* 0x0000800614287980 */ /* 0x004574000c101d00 */
[----:B------:R-:W-:-:S05]  /*7f10*/  @P0 BRA `(.L_x_1223) ;  /* 0x0000059000000947 */ /* 0x000fca0003800000 */
[----:B------:R-:W-:Y:S01]  /*7f20*/  LEA.HI R0, R17, R17, RZ, 0x1 ;  /* 0x0000001111007211 */ /* 0x000fe200078f08ff */
[----:B------:R-:W-:Y:S01]  /*7f30*/  IMAD.MOV.U32 R6, RZ, RZ, R111 ;  /* 0x000000ffff067224 */ /* 0x000fe200078e006f */
[----:B-1----:R-:W-:Y:S01]  /*7f40*/  MOV R4, RZ ;  /* 0x000000ff00047202 */ /* 0x002fe20000000f00 */
        /* <DEDUP_REMOVED lines=9> */
[C---:B------:R-:W-:Y:S01]  /*7fe0*/  LEA R2, P1, R3.reuse, R20, 0x1 ;  /* 0x0000001403027211 */ /* 0x040fe200078208ff */
[----:B--2---:R-:W-:Y:S01]  /*7ff0*/  IMAD.MOV.U32 R20, RZ, RZ, R113 ;  /* 0x000000ffff147224 */ /* 0x004fe200078e0071 */
[C---:B------:R-:W-:Y:S02]  /*8000*/  LEA R212, P0, R4.reuse, R6, 0x1 ;  /* 0x0000000604d47211 */ /* 0x040fe400078008ff */
[----:B------:R-:W-:Y:S02]  /*8010*/  LEA.HI.X.SX32 R3, R3, R21, 0x1, P1 ;  /* 0x0000001503037211 */ /* 0x000fe400008f0eff */
[----:B------:R-:W-:Y:S02]  /*8020*/  LEA.HI.X.SX32 R213, R4, R7, 0x1, P0 ;  /* 0x0000000704d57211 */ /* 0x000fe400000f0eff */
[----:B------:R-:W-:Y:S01]  /*8030*/  MOV R21, R112 ;  /* 0x0000007000157202 */ /* 0x000fe20000000f00 */
[----:B------:R1:W2:Y:S08]  /*8040*/  LD.E.128 R4, [R2.64+0x80] ;  /* 0x0000800602047980 */ /* 0x0002b0000c101d00 */
[----:B------:R-:W3:Y:S01]  /*8050*/  LD.E.128 R212, [R212.64+0x80] ;  /* 0x00008006d4d47980 */ /* 0x000ee2000c101d00 */
[----:B-1----:R-:W-:Y:S02]  /*8060*/  MOV R3, RZ ;  /* 0x000000ff00037202 */ /* 0x002fe40000000f00 */
[----:B------:R-:W-:Y:S04]  /*8070*/  @P2 IADD3 R3, -R0, RZ, RZ ;  /* 0x000000ff00032210 */ /* 0x000fe80007ffe1ff */
[C---:B------:R-:W-:Y:S04]  /*8080*/  LEA R2, P0, R3.reuse, R20, 0x1 ;  /* 0x0000001403027211 */ /* 0x040fe800078008ff */
[----:B------:R-:W-:Y:S05]  /*8090*/  LEA.HI.X.SX32 R3, R3, R21, 0x1, P0 ;  /* 0x0000001503037211 */ /* 0x000fea00000f0eff */
[----:B------:R3:W4:Y:S02]  /*80a0*/  LD.E.128 R36, [R2.64+0x80] ;  /* 0x0000800602247980 */ /* 0x000724000c101d00 */
        /* <DEDUP_REMOVED lines=64> */
.L_x_1223:
[----:B------:R-:W-:Y:S05]  /*84b0*/  BSYNC B0 ;  /* 0x0000000000007941 */ /* 0x000fea0003800000 */
.L_x_1222:
[----:B------:R-:W-:Y:S02]  /*84c0*/  MOV R2, R115 ;  /* 0x0000007300027202 */ /* 0x000fe40000000f00 */
[----:B------:R-:W-:Y:S05]  /*84d0*/  MOV R3, R114 ;  /* 0x0000007200037202 */ /* 0x000fea0000000f00 */
[----:B-----5:R3:W-:Y:S02]  /*84e0*/  ST.E.128 [R2.64+0x80], R40 ;  /* 0x0000802802007985 */ /* 0x0207e4000c101d06 */
.L_x_1217:
[----:B------:R-:W-:Y:S05]  /*84f0*/  BSYNC B2 ;  /* 0x0000000000027941 */ /* 0x000fea0003800000 */
.L_x_1216:
        /* <DEDUP_REMOVED lines=15> */
[----:B------:R-:W-:Y:S01]  /*85f0*/  LEA.HI R0, R17, R17, RZ, 0x1 ;  /* 0x0000001111007211 */ /* 0x000fe200078f08ff */
[----:B-----5:R-:W-:Y:S01]  /*8600*/  IMAD.MOV.U32 R26, RZ, RZ, R40 ;  /* 0x000000ffff1a7224 */ /* 0x020fe200078e0028 */
[----:B-1----:R-:W-:Y:S02]  /*8610*/  MOV R5, RZ ;  /* 0x000000ff00057202 */ /* 0x002fe40000000f00 */
[----:B------:R-:W-:Y:S02]  /*8620*/  SHF.R.S32.HI R0, RZ, 0x1, R0 ;  /* 0x00000001ff007819 */ /* 0x000fe40000011400 */
[----:B------:R-:W-:Y:S02]  /*8630*/  MOV R40, R42 ;  /* 0x0000002a00287202 */ /* 0x000fe40000000f00 */
[-C--:B------:R-:W-:Y:S02]  /*8640*/  ISETP.GE.AND P1, PT, R18, R0.reuse, PT ;  /* 0x000000001200720c */ /* 0x080fe40003f26270 */
[----:B------:R-:W-:Y:S02]  /*8650*/  MOV R3, R0 ;  /* 0x0000000000037202 */ /* 0x000fe40000000f00 */
[----:B------:R-:W-:Y:S09]  /*8660*/  MOV R35, R43 ;  /* 0x0000002b00237202 */ /* 0x000ff20000000f00 */
[----:B------:R-:W-:Y:S01]  /*8670*/  @P1 IMAD.MOV R5, RZ, RZ, -R0 ;  /* 0x000000ffff051224 */ /* 0x000fe200078e0a00 */
[----:B------:R-:W-:Y:S04]  /*8680*/  @P1 IADD3 R3, -R0, RZ, RZ ;  /* 0x000000ff00031210 */ /* 0x000fe80007ffe1ff */
[----:B------:R-:W-:Y:S02]  /*8690*/  LEA R2, P0, R3, R6, 0x1 ;  /* 0x0000000603027211 */ /* 0x000fe400078008ff */
[----:B------:R-:W-:Y:S02]  /*86a0*/  IADD3 R4, P2, R155, R5, RZ ;  /* 0x000000059b047210 */ /* 0x000fe40007f5e0ff */
[----:B------:R-:W-:Y:S02]  /*86b0*/  LEA.HI.X.SX32 R3, R3, R7, 0x1, P0 ;  /* 0x0000000703037211 */ /* 0x000fe400000f0eff */
[----:B------:R-:W-:Y:S02]  /*86c0*/  LEA.HI.X.SX32 R5, R5, R131, 0x1, P2 ;  /* 0x0000008305057211 */ /* 0x000fe400010f0eff */
[C---:B------:R-:W-:Y:S04]  /*86d0*/  LEA R212, P0, R4.reuse, R111, 0x1 ;  /* 0x0000006f04d47211 */ /* 0x040fe800078008ff */
[----:B------:R-:W-:Y:S02]  /*86e0*/  LEA.HI.X R213, R4, R110, R5, 0x1, P0 ;  /* 0x0000006e04d57211 */ /* 0x000fe400000f0c05 */
[----:B--2---:R1:W2:Y:S08]  /*86f0*/  LD.E.128 R4, [R2.64] ;  /* 0x0000000602047980 */ /* 0x0042b0000c101d00 */
[----:B------:R-:W3:Y:S01]  /*8700*/  LD.E.128 R212, [R212.64] ;  /* 0x00000006d4d47980 */ /* 0x000ee2000c101d00 */
[----:B-1----:R-:W-:Y:S02]  /*8710*/  MOV R2, RZ ;  /* 0x000000ff00027202 */ /* 0x002fe40000000f00 */
[----:B------:R-:W-:Y:S04]  /*8720*/  @P1 IADD3 R2, -R0, RZ, RZ ;  /* 0x000000ff00021210 */ /* 0x000fe80007ffe1ff */
[----:B------:R-:W-:Y:S04]  /*8730*/  IADD3 R3, P0, R155, R2, RZ ;  /* 0x000000029b037210 */ /* 0x000fe80007f1e0ff */
[----:B------:R-:W-:Y:S02]  /*8740*/  LEA.HI.X.SX32 R0, R2, R131, 0x1, P0 ;  /* 0x0000008302007211 */ /* 0x000fe400000f0eff */
[C---:B------:R-:W-:Y:S04]  /*8750*/  LEA R2, P0, R3.reuse, R113, 0x1 ;  /* 0x0000007103027211 */ /* 0x040fe800078008ff */
[----:B------:R-:W-:Y:S05]  /*8760*/  LEA.HI.X R3, R3, R112, R0, 0x1, P0 ;  /* 0x0000007003037211 */ /* 0x000fea00000f0c00 */
[----:B------:R3:W4:Y:S02]  /*8770*/  LD.E.128 R36, [R2.64] ;  /* 0x0000000602247980 */ /* 0x000724000c101d00 */
[--C-:B---3--:R-:W-:Y:S01]  /*8780*/  HADD2.F32 R3, -RZ, R213.reuse.H0_H0 ;  /* 0x200000d5ff037230 */ /* 0x108fe20000004100 */
[----:B--2---:R-:W-:Y:S01]  /*8790*/  IMAD.MOV.U32 R23, RZ, RZ, R4 ;  /* 0x000000ffff177224 */ /* 0x004fe200078e0004 */
        /* <DEDUP_REMOVED lines=29> */
[----:B------:R-:W-:Y:S02]  /*8970*/  FMUL.FTZ R5, R23, R5 ;  /* 0x0000000517057220 */ /* 0x000fe40000410000 */
[----:B------:R-:W-:Y:S02]  /*8980*/  FMUL.FTZ R7, R21, R7 ;  /* 0x0000000715077220 */ /* 0x000fe40000410000 */
[----:B------:R-:W-:Y:S01]  /*8990*/  FMUL.FTZ R8, R20, R8 ;  /* 0x0000000814087220 */ /* 0x000fe20000410000 */
[----:B------:R-:W-:Y:S01]  /*89a0*/  HADD2.F32 R20, -RZ, R26.H0_H0 ;  /* 0x2000001aff147230 */ /* 0x000fe20000004100 */
[----:B------:R-:W-:Y:S01]  /*89b0*/  FMUL.FTZ R6, R22, R6 ;  /* 0x0000000616067220 */ /* 0x000fe20000410000 */
[----:B----4-:R-:W-:Y:S01]  /*89c0*/  HADD2.F32 R21, -RZ, R36.H0_H0 ;  /* 0x20000024ff157230 */ /* 0x010fe20000004100 */
[----:B------:R-:W-:Y:S01]  /*89d0*/  FMUL.FTZ R2, R24, R2 ;  /* 0x0000000218027220 */ /* 0x000fe20000410000 */
[----:B------:R-:W-:Y:S02]  /*89e0*/  HADD2.F32 R22, -RZ, R26.H1_H1 ;  /* 0x3000001aff167230 */ /* 0x000fe40000004100 */
[----:B------:R-:W-:Y:S01]  /*89f0*/  HADD2.F32 R23, -RZ, R36.H1_H1 ;  /* 0x30000024ff177230 */ /* 0x000fe20000004100 */
[----:B------:R-:W-:Y:S01]  /*8a00*/  FFMA.FTZ R0, R20, R21, R0 ;  /* 0x0000001514007223 */ /* 0x000fe20000010000 */
[----:B------:R-:W-:Y:S02]  /*8a10*/  HADD2.F32 R24, -RZ, R41.H0_H0 ;  /* 0x20000029ff187230 */ /* 0x000fe40000004100 */
        /* <DEDUP_REMOVED lines=22> */
.L_x_1229:
[----:B------:R-:W-:Y:S05]  /*8b80*/  BSYNC B0 ;  /* 0x0000000000007941 */ /* 0x000fea0003800000 */
.L_x_1228:
[C---:B------:R-:W-:Y:S04]  /*8b90*/  LEA R2, P0, R227.reuse, R115, 0x1 ;  /* 0x00000073e3027211 */ /* 0x040fe800078008ff */
[----:B------:R-:W-:Y:S05]  /*8ba0*/  LEA.HI.X R3, R227, R114, R228, 0x1, P0 ;  /* 0x00000072e3037211 */ /* 0x000fea00000f0ce4 */
[----:B-----5:R3:W-:Y:S04]  /*8bb0*/  ST.E.128 [R2.64], R40 ;  /* 0x0000002802007985 */ /* 0x0207e8000c101d06 */
.L_x_1227:
[----:B------:R-:W-:Y:S05]  /*8bc0*/  BSYNC B1 ;  /* 0x0000000000017941 */ /* 0x000fea0003800000 */
.L_x_1226:
        /* <DEDUP_REMOVED lines=98> */
.L_x_1231:
[----:B------:R-:W-:Y:S05]  /*91f0*/  BSYNC B0 ;  /* 0x0000000000007941 */ /* 0x000fea0003800000 */
.L_x_1230:
[C---:B------:R-:W-:Y:S04]  /*9200*/  LEA R2, P0, R71.reuse, R115, 0x1 ;  /* 0x0000007347027211 */ /* 0x040fe800078008ff */
[----:B------:R-:W-:Y:S05]  /*9210*/  LEA.HI.X R3, R71, R114, R70, 0x1, P0 ;  /* 0x0000007247037211 */ /* 0x000fea00000f0c46 */
[----:B-----5:R3:W-:Y:S04]  /*9220*/  ST.E.128 [R2.64], R40 ;  /* 0x0000002802007985 */ /* 0x0207e8000c101d06 */
.L_x_1225:
[----:B------:R-:W-:Y:S05]  /*9230*/  BSYNC B2 ;  /* 0x0000000000027941 */ /* 0x000fea0003800000 */
.L_x_1224:
        /* <DEDUP_REMOVED lines=104> */
.L_x_1237:
[----:B------:R-:W-:Y:S05]  /*98c0*/  BSYNC B0 ;  /* 0x0000000000007941 */ /* 0x000fea0003800000 */
.L_x_1236:
[C---:B------:R-:W-:Y:S04]  /*98d0*/  LEA R2, P0, R72.reuse, R115, 0x1 ;  /* 0x0000007348027211 */ /* 0x040fe800078008ff */
[----:B------:R-:W-:Y:S05]  /*98e0*/  LEA.HI.X R3, R72, R114, R73, 0x1, P0 ;  /* 0x0000007248037211 */ /* 0x000fea00000f0c49 */
[----:B-----5:R3:W-:Y:S04]  /*98f0*/  ST.E.128 [R2.64], R40 ;  /* 0x0000002802007985 */ /* 0x0207e8000c101d06 */
.L_x_1235:
[----:B------:R-:W-:Y:S05]  /*9900*/  BSYNC B1 ;  /* 0x0000000000017941 */ /* 0x000fea0003800000 */
.L_x_1234:
        /* <DEDUP_REMOVED lines=98> */
.L_x_1239:
[----:B------:R-:W-:Y:S05]  /*9f30*/  BSYNC B0 ;  /* 0x0000000000007941 */ /* 0x000fea0003800000 */
.L_x_1238:
[C---:B------:R-:W-:Y:S04]  /*9f40*/  LEA R2, P0, R198.reuse, R115, 0x1 ;  /* 0x00000073c6027211 */ /* 0x040fe800078008ff */
[----:B------:R-:W-:Y:S05]  /*9f50*/  LEA.HI.X R3, R198, R114, R199, 0x1, P0 ;  /* 0x00000072c6037211 */ /* 0x000fea00000f0cc7 */
[----:B-----5:R3:W-:Y:S04]  /*9f60*/  ST.E.128 [R2.64], R40 ;  /* 0x0000002802007985 */ /* 0x0207e8000c101d06 */
.L_x_1233:
[----:B------:R-:W-:Y:S05]  /*9f70*/  BSYNC B2 ;  /* 0x0000000000027941 */ /* 0x000fea0003800000 */
.L_x_1232:
        /* <DEDUP_REMOVED lines=9> */
[----:B--2---:R-:W-:Y:S01]  /*a010*/  MOV R6, R109 ;  /* 0x0000006d00067202 */ /* 0x004fe20000000f00 */
[----:B------:R-:W-:Y:S01]  /*a020*/  IMAD R0, R203, 0x60, RZ ;  /* 0x00000060cb007824 */ /* 0x000fe200078e02ff */
[----:B------:R-:W-:Y:S01]  /*a030*/  MOV R7, R108 ;  /* 0x0000006c00077202 */ /* 0x000fe20000000f00 */
[----:B------:R-:W-:Y:S01]  /*a040*/  BSSY B0, `(.L_x_1244) ;  /* 0x000005f000007945 */ /* 0x000fe20003800000 */
[----:B------:R-:W-:Y:S03]  /*a050*/  ISETP.GE.AND P0, PT, R18, R17, PT ;  /* 0x000000111200720c */ /* 0x000fe60003f06270 */
[----:B------:R-:W-:Y:S05]  /*a060*/  IMAD.WIDE.U32 R6, R202, 0x60, R6 ;  /* 0x00000060ca067825 */ /* 0x000fea00078e0006 */
[----:B------:R-:W-:Y:S05]  /*a070*/  IADD3 R7, R7, R0, RZ ;  /* 0x0000000007077210 */ /* 0x000fea0007ffe0ff */
[----:B---3--:R2:W5:Y:S01]  /*a080*/  LD.E.128 R40, [R6.64] ;  /* 0x0000000606287980 */ /* 0x008562000c101d00 */
        /* <DEDUP_REMOVED lines=90> */
.L_x_1245:
[----:B------:R-:W-:Y:S05]  /*a630*/  BSYNC B0 ;  /* 0x0000000000007941 */ /* 0x000fea0003800000 */
.L_x_1244:
[----:B------:R-:W-:Y:S01]  /*a640*/  MOV R2, R115 ;  /* 0x0000007300027202 */ /* 0x000fe20000000f00 */
[----:B------:R-:W-:Y:S01]  /*a650*/  IMAD R0, R45, 0x60, RZ ;  /* 0x000000602d007824 */ /* 0x000fe200078e02ff */
[----:B------:R-:W-:Y:S05]  /*a660*/  MOV R3, R114 ;  /* 0x0000007200037202 */ /* 0x000fea0000000f00 */
[----:B------:R-:W-:Y:S05]  /*a670*/  IMAD.WIDE.U32 R2, R44, 0x60, R2 ;  /* 0x000000602c027825 */ /* 0x000fea00078e0002 */
[----:B------:R-:W-:Y:S05]  /*a680*/  IADD3 R3, R3, R0, RZ ;  /* 0x0000000003037210 */ /* 0x000fea0007ffe0ff */
[----:B-----5:R3:W-:Y:S02]  /*a690*/  ST.E.128 [R2.64], R40 ;  /* 0x0000002802007985 */ /* 0x0207e4000c101d06 */
.L_x_1243:
[----:B------:R-:W-:Y:S05]  /*a6a0*/  BSYNC B1 ;  /* 0x0000000000017941 */ /* 0x000fea0003800000 */
.L_x_1242:
        /* <DEDUP_REMOVED lines=98> */
.L_x_1247:
[----:B------:R-:W-:Y:S05]  /*acd0*/  BSYNC B0 ;  /* 0x0000000000007941 */ /* 0x000fea0003800000 */
.L_x_1246:
[C---:B------:R-:W-:Y:S04]  /*ace0*/  LEA R2, P0, R196.reuse, R115, 0x1 ;  /* 0x00000073c4027211 */ /* 0x040fe800078008ff */
[----:B------:R-:W-:Y:S05]  /*acf0*/  LEA.HI.X R3, R196, R114, R197, 0x1, P0 ;  /* 0x00000072c4037211 */ /* 0x000fea00000f0cc5 */
[----:B-----5:R3:W-:Y:S04]  /*ad00*/  ST.E.128 [R2.64], R40 ;  /* 0x0000002802007985 */ /* 0x0207e8000c101d06 */
.L_x_1241:
[----:B------:R-:W-:Y:S05]  /*ad10*/  BSYNC B2 ;  /* 0x0000000000027941 */ /* 0x000fea0003800000 */
.L_x_1240:
        /* <DEDUP_REMOVED lines=104> */
.L_x_1253:
[----:B------:R-:W-:Y:S05]  /*b3a0*/  BSYNC B0 ;  /* 0x0000000000007941 */ /* 0x000fea0003800000 */
.L_x_1252:
[C---:B------:R-:W-:Y:S04]  /*b3b0*/  LEA R2, P0, R68.reuse, R115, 0x1 ;  /* 0x0000007344027211 */ /* 0x040fe800078008ff */
[----:B------:R-:W-:Y:S05]  /*b3c0*/  LEA.HI.X R3, R68, R114, R69, 0x1, P0 ;  /* 0x0000007244037211 */ /* 0x000fea00000f0c45 */
[----:B-----5:R3:W-:Y:S04]  /*b3d0*/  ST.E.128 [R2.64], R40 ;  /* 0x0000002802007985 */ /* 0x0207e8000c101d06 */
.L_x_1251:
[----:B------:R-:W-:Y:S05]  /*b3e0*/  BSYNC B1 ;  /* 0x0000000000017941 */ /* 0x000fea0003800000 */
.L_x_1250:
        /* <DEDUP_REMOVED lines=98> */
.L_x_1255:
[----:B------:R-:W-:Y:S05]  /*ba10*/  BSYNC B0 ;  /* 0x0000000000007941 */ /* 0x000fea0003800000 */
.L_x_1254:
[C---:B------:R-:W-:Y:S04]  /*ba20*/  LEA R2, P0, R194.reuse, R115, 0x1 ;  /* 0x00000073c2027211 */ /* 0x040fe800078008ff */
[----:B------:R-:W-:Y:S05]  /*ba30*/  LEA.HI.X R3, R194, R114, R195, 0x1, P0 ;  /* 0x00000072c2037211 */ /* 0x000fea00000f0cc3 */
[----:B-----5:R3:W-:Y:S04]  /*ba40*/  ST.E.128 [R2.64], R40 ;  /* 0x0000002802007985 */ /* 0x0207e8000c101d06 */
.L_x_1249:
[----:B------:R-:W-:Y:S05]  /*ba50*/  BSYNC B2 ;  /* 0x0000000000027941 */ /* 0x000fea0003800000 */
.L_x_1248:
        /* <DEDUP_REMOVED lines=107> */
.L_x_1261:
[----:B------:R-:W-:Y:S05]  /*c110*/  BSYNC B0 ;  /* 0x0000000000007941 */ /* 0x000fea0003800000 */
.L_x_1260:
[----:B------:R-:W-:Y:S01]  /*c120*/  MOV R2, R115 ;  /* 0x0000007300027202 */ /* 0x000fe20000000f00 */
[----:B------:R-:W-:Y:S01]  /*c130*/  IMAD R0, R45, 0xa0, RZ ;  /* 0x000000a02d007824 */ /* 0x000fe200078e02ff */
[----:B------:R-:W-:Y:S05]  /*c140*/  MOV R3, R114 ;  /* 0x0000007200037202 */ /* 0x000fea0000000f00 */
[----:B------:R-:W-:Y:S05]  /*c150*/  IMAD.WIDE.U32 R2, R44, 0xa0, R2 ;  /* 0x000000a02c027825 */ /* 0x000fea00078e0002 */
[----:B------:R-:W-:Y:S05]  /*c160*/  IADD3 R3, R3, R0, RZ ;  /* 0x0000000003037210 */ /* 0x000fea0007ffe0ff */
[----:B-----5:R3:W-:Y:S02]  /*c170*/  ST.E.128 [R2.64], R40 ;  /* 0x0000002802007985 */ /* 0x0207e4000c101d06 */
.L_x_1259:
[----:B------:R-:W-:Y:S05]  /*c180*/  BSYNC B1 ;  /* 0x0000000000017941 */ /* 0x000fea0003800000 */
.L_x_1258:
        /* <DEDUP_REMOVED lines=98> */
.L_x_1263:
[----:B------:R-:W-:Y:S05]  /*c7b0*/  BSYNC B0 ;  /* 0x0000000000007941 */ /* 0x000fea0003800000 */
.L_x_1262:
[C---:B------:R-:W-:Y:S04]  /*c7c0*/  LEA R2, P0, R176.reuse, R115, 0x1 ;  /* 0x00000073b0027211 */ /* 0x040fe800078008ff */
[----:B------:R-:W-:Y:S05]  /*c7d0*/  LEA.HI.X R3, R176, R114, R67, 0x1, P0 ;  /* 0x00000072b0037211 */ /* 0x000fea00000f0c43 */
[----:B-----5:R3:W-:Y:S04]  /*c7e0*/  ST.E.128 [R2.64], R40 ;  /* 0x0000002802007985 */ /* 0x0207e8000c101d06 */
.L_x_1257:
[----:B------:R-:W-:Y:S05]  /*c7f0*/  BSYNC B2 ;  /* 0x0000000000027941 */ /* 0x000fea0003800000 */
.L_x_1256:
        /* <DEDUP_REMOVED lines=107> */
.L_x_1269:
[----:B------:R-:W-:Y:S05]  /*ceb0*/  BSYNC B0 ;  /* 0x0000000000007941 */ /* 0x000fea0003800000 */
.L_x_1268:
[----:B------:R-:W-:Y:S01]  /*cec0*/  MOV R2, R115 ;  /* 0x0000007300027202 */ /* 0x000fe20000000f00 */
[----:B------:R-:W-:Y:S01]  /*ced0*/  IMAD R0, R45, 0xc0, RZ ;  /* 0x000000c02d007824 */ /* 0x000fe200078e02ff */
[----:B------:R-:W-:Y:S05]  /*cee0*/  MOV R3, R114 ;  /* 0x0000007200037202 */ /* 0x000fea0000000f00 */
[----:B------:R-:W-:Y:S05]  /*cef0*/  IMAD.WIDE.U32 R2, R44, 0xc0, R2 ;  /* 0x000000c02c027825 */ /* 0x000fea00078e0002 */
[----:B------:R-:W-:Y:S05]  /*cf00*/  IADD3 R3, R3, R0, RZ ;  /* 0x0000000003037210 */ /* 0x000fea0007ffe0ff */
[----:B-----5:R3:W-:Y:S02]  /*cf10*/  ST.E.128 [R2.64], R40 ;  /* 0x0000002802007985 */ /* 0x0207e4000c101d06 */
.L_x_1267:
[----:B------:R-:W-:Y:S05]  /*cf20*/  BSYNC B1 ;  /* 0x0000000000017941 */ /* 0x000fea0003800000 */
.L_x_1266:
        /* <DEDUP_REMOVED lines=98> */
.L_x_1271:
[----:B------:R-:W-:Y:S05]  /*d550*/  BSYNC B0 ;  /* 0x0000000000007941 */ /* 0x000fea0003800000 */
.L_x_1270:
[C---:B------:R-:W-:Y:S04]  /*d560*/  LEA R2, P0, R174.reuse, R115, 0x1 ;  /* 0x00000073ae027211 */ /* 0x040fe800078008ff */
[----:B------:R-:W-:Y:S05]  /*d570*/  LEA.HI.X R3, R174, R114, R66, 0x1, P0 ;  /* 0x00000072ae037211 */ /* 0x000fea00000f0c42 */
[----:B-----5:R3:W-:Y:S04]  /*d580*/  ST.E.128 [R2.64], R40 ;  /* 0x0000002802007985 */ /* 0x0207e8000c101d06 */
.L_x_1265:
[----:B------:R-:W-:Y:S05]  /*d590*/  BSYNC B2 ;  /* 0x0000000000027941 */ /* 0x000fea0003800000 */
.L_x_1264:
        /* <DEDUP_REMOVED lines=107> */
.L_x_1277:
[----:B------:R-:W-:Y:S05]  /*dc50*/  BSYNC B0 ;  /* 0x0000000000007941 */ /* 0x000fea0003800000 */
.L_x_1276:
[----:B------:R-:W-:Y:S01]  /*dc60*/  MOV R2, R115 ;  /* 0x0000007300027202 */ /* 0x000fe20000000f00 */
[----:B------:R-:W-:Y:S01]  /*dc70*/  IMAD R0, R45, 0xe0, RZ ;  /* 0x000000e02d007824 */ /* 0x000fe200078e02ff */
[----:B------:R-:W-:Y:S05]  /*dc80*/  MOV R3, R114 ;  /* 0x0000007200037202 */ /* 0x000fea0000000f00 */
[----:B------:R-:W-:Y:S05]  /*dc90*/  IMAD.WIDE.U32 R2, R44, 0xe0, R2 ;  /* 0x000000e02c027825 */ /* 0x000fea00078e0002 */
[----:B------:R-:W-:Y:S05]  /*dca0*/  IADD3 R3, R3, R0, RZ ;  /* 0x0000000003037210 */ /* 0x000fea0007ffe0ff */
[----:B-----5:R3:W-:Y:S02]  /*dcb0*/  ST.E.128 [R2.64], R40 ;  /* 0x0000002802007985 */ /* 0x0207e4000c101d06 */
.L_x_1275:
[----:B------:R-:W-:Y:S05]  /*dcc0*/  BSYNC B1 ;  /* 0x0000000000017941 */ /* 0x000fea0003800000 */
.L_x_1274:
[----:B------:R-:W-:Y:S11]  /*dcd0*/  ISETP.GE.AND P0, PT, R9, R163, PT ;  /* 0x000000a30900720c */ /* 0x000ff60003f06270 */
[----:B------:R-:W-:Y:S02]  /*dce0*/  @!UPT UIADD3 URZ, URZ, URZ, URZ ;  /* 0x0000003f3f3ff290 */ /* 0x000fe4000fffe03f */
[----:B------:R-:W-:-:S05]  /*dcf0*/  @P0 BRA `(.L_x_1273) ;  /* 0x0000065000000947 */ /* 0x000fca0003800000 */
[C---:B--2---:R-:W-:Y:S01]  /*dd00*/  LEA R20, P0, R95.reuse, R109, 0x1 ;  /* 0x0000006d5f147211 */ /* 0x044fe200078008ff */
[----:B------:R-:W-:Y:S03]  /*dd10*/  BSSY B0, `(.L_x_1278) ;  /* 0x0000060000007945 */ /* 0x000fe60003800000 */
[----:B------:R-:W-:Y:S02]  /*dd20*/  LEA.HI.X R21, R95, R108, R94, 0x1, P0 ;  /* 0x0000006c5f157211 */ /* 0x000fe400000f0c5e */
[----:B------:R-:W-:Y:S03]  /*dd30*/  ISETP.GE.AND P0, PT, R9, R17, PT ;  /* 0x000000110900720c */ /* 0x000fe60003f06270 */
[----:B-1----:R1:W5:Y:S10]  /*dd40*/  LD.E.128 R4, [R20.64] ;  /* 0x0000000614047980 */ /* 0x002374000c101d00 */
[----:B------:R-:W-:-:S05]  /*dd50*/  @P0 BRA `(.L_x_1279) ;  /* 0x000005b000000947 */ /* 0x000fca0003800000 */
[----:B------:R-:W-:Y:S01]  /*dd60*/  LEA.HI R0, R17, R17, RZ, 0x1 ;  /* 0x0000001111007211 */ /* 0x000fe200078f08ff */
[----:B-----5:R-:W-:Y:S01]  /*dd70*/  IMAD.MOV.U32 R35, RZ, RZ, R6 ;  /* 0x000000ffff237224 */ /* 0x020fe200078e0006 */
[----:B------:R-:W-:Y:S02]  /*dd80*/  MOV R17, RZ ;  /* 0x000000ff00117202 */ /* 0x000fe40000000f00 */
[----:B------:R-:W-:Y:S02]  /*dd90*/  SHF.R.S32.HI R0, RZ, 0x1, R0 ;  /* 0x00000001ff007819 */ /* 0x000fe40000011400 */
[----:B------:R-:W-:Y:S02]  /*dda0*/  MOV R26, R4 ;  /* 0x00000004001a7202 */ /* 0x000fe40000000f00 */
[-C--:B------:R-:W-:Y:S02]  /*ddb0*/  ISETP.GE.AND P1, PT, R9, R0.reuse, PT ;  /* 0x000000000900720c */ /* 0x080fe40003f26270 */
[----:B---3--:R-:W-:Y:S02]  /*ddc0*/  MOV R3, R0 ;  /* 0x0000000000037202 */ /* 0x008fe40000000f00 */
[----:B------:R-:W-:Y:S02]  /*ddd0*/  MOV R30, R7 ;  /* 0x00000007001e7202 */ /* 0x000fe40000000f00 */
[----:B------:R-:W-:Y:S07]  /*dde0*/  MOV R40, R5 ;  /* 0x0000000500287202 */ /* 0x000fee0000000f00 */
[--C-:B------:R-:W-:Y:S01]  /*ddf0*/  @P1 IMAD.MOV R3, RZ, RZ, -R0.reuse ;  /* 0x000000ffff031224 */ /* 0x100fe200078e0a00 */
[----:B------:R-:W-:Y:S04]  /*de00*/  @P1 IADD3 R17, -R0, RZ, RZ ;  /* 0x000000ff00111210 */ /* 0x000fe80007ffe1ff */
[C---:B------:R-:W-:Y:S02]  /*de10*/  LEA R2, P0, R3.reuse, R20, 0x1 ;  /* 0x0000001403027211 */ /* 0x040fe400078008ff */
[----:B------:R-:W-:Y:S02]  /*de20*/  IADD3 R8, P2, R134, R17, RZ ;  /* 0x0000001186087210 */ /* 0x000fe40007f5e0ff */
[----:B------:R-:W-:Y:S02]  /*de30*/  LEA.HI.X.SX32 R3, R3, R21, 0x1, P0 ;  /* 0x0000001503037211 */ /* 0x000fe400000f0eff */
[C---:B------:R-:W-:Y:S02]  /*de40*/  LEA R212, P0, R8.reuse, R111, 0x1 ;  /* 0x0000006f08d47211 */ /* 0x040fe400078008ff */
[----:B------:R-:W-:Y:S01]  /*de50*/  LEA.HI.X.SX32 R17, R17, R118, 0x1, P2 ;  /* 0x0000007611117211 */ /* 0x000fe200010f0eff */
[----:B-1----:R1:W2:Y:S03]  /*de60*/  LD.E.128 R20, [R2.64] ;  /* 0x0000000602147980 */ /* 0x0022a6000c101d00 */
[----:B------:R-:W-:Y:S06]  /*de70*/  LEA.HI.X R213, R8, R110, R17, 0x1, P0 ;  /* 0x0000006e08d57211 */ /* 0x000fec00000f0c11 */
[----:B------:R-:W3:Y:S01]  /*de80*/  LD.E.128 R212, [R212.64] ;  /* 0x00000006d4d47980 */ /* 0x000ee2000c101d00 */
[----:B-1----:R-:W-:Y:S01]  /*de90*/  MOV R2, RZ ;  /* 0x000000ff00027202 */ /* 0x002fe20000000f00 */
[----:B------:R-:W-:Y:S05]  /*dea0*/  @P1 IMAD.MOV R2, RZ, RZ, -R0 ;  /* 0x000000ffff021224 */ /* 0x000fea00078e0a00 */
[----:B------:R-:W-:Y:S04]  /*deb0*/  IADD3 R3, P0, R134, R2, RZ ;  /* 0x0000000286037210 */ /* 0x000fe80007f1e0ff */
[----:B------:R-:W-:Y:S02]  /*dec0*/  LEA.HI.X.SX32 R0, R2, R118, 0x1, P0 ;  /* 0x0000007602007211 */ /* 0x000fe400000f0eff */
[C---:B------:R-:W-:Y:S04]  /*ded0*/  LEA R2, P0, R3.reuse, R113, 0x1 ;  /* 0x0000007103027211 */ /* 0x040fe800078008ff */
[----:B------:R-:W-:Y:S05]  /*dee0*/  LEA.HI.X R3, R3, R112, R0, 0x1, P0 ;  /* 0x0000007003037211 */ /* 0x000fea00000f0c00 */
[----:B------:R3:W4:Y:S02]  /*def0*/  LD.E.128 R36, [R2.64] ;  /* 0x0000000602247980 */ /* 0x000724000c101d00 */
[--C-:B---3--:R-:W-:Y:S01]  /*df00*/  HADD2.F32 R3, -RZ, R213.reuse.H0_H0 ;  /* 0x200000d5ff037230 */ /* 0x108fe20000004100 */
[----:B--2---:R-:W-:Y:S01]  /*df10*/  MOV R25, R20 ;  /* 0x0000001400197202 */ /* 0x004fe20000000f00 */
[----:B------:R-:W-:Y:S01]  /*df20*/  HADD2.F32 R4, -RZ, R213.H1_H1 ;  /* 0x300000d5ff047230 */ /* 0x000fe20000004100 */
[----:B------:R-:W-:Y:S01]  /*df30*/  IMAD.MOV.U32 R20, RZ, RZ, R22 ;  /* 0x000000ffff147224 */ /* 0x000fe200078e0016 */
[--C-:B------:R-:W-:Y:S01]  /*df40*/  HADD2.F32 R22, -RZ, R21.reuse.H0_H0 ;  /* 0x20000015ff167230 */ /* 0x100fe20000004100 */
[----:B------:R-:W-:Y:S01]  /*df50*/  MOV R17, R23 ;  /* 0x0000001700117202 */ /* 0x000fe20000000f00 */
[----:B------:R-:W-:Y:S01]  /*df60*/  HADD2.F32 R21, -RZ, R21.H1_H1 ;  /* 0x30000015ff157230 */ /* 0x000fe20000004100 */
[----:B------:R-:W-:Y:S01]  /*df70*/  @!P1 FADD.FTZ R3, -R3, -RZ ;  /* 0x800000ff03039221 */ /* 0x000fe20000010100 */
[--C-:B------:R-:W-:Y:S01]  /*df80*/  HADD2.F32 R7, -RZ, R215.reuse.H0_H0 ;  /* 0x200000d7ff077230 */ /* 0x100fe20000004100 */
[----:B------:R-:W-:Y:S01]  /*df90*/  @!P1 FADD.FTZ R4, -R4, -RZ ;  /* 0x800000ff04049221 */ /* 0x000fe20000010100 */
[----:B------:R-:W-:Y:S01]  /*dfa0*/  HADD2.F32 R8, -RZ, R215.H1_H1 ;  /* 0x300000d7ff087230 */ /* 0x000fe20000004100 */
        /* <DEDUP_REMOVED lines=14> */
[----:B------:R-:W-:Y:S01]  /*e090*/  @!P1 FADD.FTZ R2, -R2, -RZ ;  /* 0x800000ff02029221 */ /* 0x000fe20000010100 */
[----:B------:R-:W-:Y:S01]  /*e0a0*/  HADD2.F32 R17, -RZ, R17.H1_H1 ;  /* 0x30000011ff117230 */ /* 0x000fe20000004100 */
[----:B------:R-:W-:Y:S01]  /*e0b0*/  FMUL.FTZ R5, R22, R5 ;  /* 0x0000000516057220 */ /* 0x000fe20000410000 */
[--C-:B------:R-:W-:Y:S01]  /*e0c0*/  HADD2.F32 R24, -RZ, R25.reuse.H0_H0 ;  /* 0x20000019ff187230 */ /* 0x100fe20000004100 */
[----:B------:R-:W-:Y:S01]  /*e0d0*/  FMUL.FTZ R7, R20, R7 ;  /* 0x0000000714077220 */ /* 0x000fe20000410000 */
[----:B------:R-:W-:Y:S01]  /*e0e0*/  HADD2.F32 R23, -RZ, R25.H1_H1 ;  /* 0x30000019ff177230 */ /* 0x000fe20000004100 */
[----:B------:R-:W-:Y:S01]  /*e0f0*/  FMUL.FTZ R8, R17, R8 ;  /* 0x0000000811087220 */ /* 0x000fe20000410000 */
[--C-:B------:R-:W-:Y:S01]  /*e100*/  HADD2.F32 R17, -RZ, R26.reuse.H0_H0 ;  /* 0x2000001aff117230 */ /* 0x100fe20000004100 */
[----:B------:R-:W-:Y:S02]  /*e110*/  FMUL.FTZ R0, R24, R0 ;  /* 0x0000000018007220 */ /* 0x000fe40000410000 */
[----:B------:R-:W-:Y:S01]  /*e120*/  FMUL.FTZ R6, R21, R6 ;  /* 0x0000000615067220 */ /* 0x000fe20000410000 */
[----:B------:R-:W-:Y:S01]  /*e130*/  HADD2.F32 R21, -RZ, R26.H1_H1 ;  /* 0x3000001aff157230 */ /* 0x000fe20000004100 */
[----:B------:R-:W-:Y:S01]  /*e140*/  FMUL.FTZ R2, R23, R2 ;  /* 0x0000000217027220 */ /* 0x000fe20000410000 */
[--C-:B----4-:R-:W-:Y:S02]  /*e150*/  HADD2.F32 R20, -RZ, R36.reuse.H0_H0 ;  /* 0x20000024ff147230 */ /* 0x110fe40000004100 */
[----:B------:R-:W-:Y:S02]  /*e160*/  HADD2.F32 R22, -RZ, R36.H1_H1 ;  /* 0x30000024ff167230 */ /* 0x000fe40000004100 */
[--C-:B------:R-:W-:Y:S01]  /*e170*/  HADD2.F32 R23, -RZ, R40.reuse.H0_H0 ;  /* 0x20000028ff177230 */ /* 0x100fe20000004100 */
[----:B------:R-:W-:Y:S01]  /*e180*/  FFMA.FTZ R0, R17, R20, R0 ;  /* 0x0000001411007223 */ /* 0x000fe20000010000 */
[--C-:B------:R-:W-:Y:S01]  /*e190*/  HADD2.F32 R24, -RZ, R37.reuse.H0_H0 ;  /* 0x20000025ff187230 */ /* 0x100fe20000004100 */
[----:B------:R-:W-:Y:S01]  /*e1a0*/  FFMA.FTZ R2, R21, R22, R2 ;  /* 0x0000001615027223 */ /* 0x000fe20000010002 */
[----:B------:R-:W-:Y:S02]  /*e1b0*/  HADD2.F32 R25, -RZ, R37.H1_H1 ;  /* 0x30000025ff197230 */ /* 0x000fe40000004100 */
[----:B------:R-:W-:Y:S01]  /*e1c0*/  HADD2.F32 R17, -RZ, R40.H1_H1 ;  /* 0x30000028ff117230 */ /* 0x000fe20000004100 */
[----:B------:R-:W-:Y:S01]  /*e1d0*/  FFMA.FTZ R3, R23, R24, R3 ;  /* 0x0000001817037223 */ /* 0x000fe20000010003 */
[--C-:B------:R-:W-:Y:S01]  /*e1e0*/  HADD2.F32 R26, -RZ, R38.reuse.H0_H0 ;  /* 0x20000026ff1a7230 */ /* 0x100fe20000004100 */
[----:B------:R-:W-:Y:S01]  /*e1f0*/  F2FP.PACK_AB R0, R2, R0 ;  /* 0x000000000200723e */ /* 0x000fe200000000ff */
[--C-:B------:R-:W-:Y:S01]  /*e200*/  HADD2.F32 R20, -RZ, R35.reuse.H0_H0 ;  /* 0x20000023ff147230 */ /* 0x100fe20000004100 */
[----:B------:R-:W-:Y:S01]  /*e210*/  FFMA.FTZ R4, R17, R25, R4 ;  /* 0x0000001911047223 */ /* 0x000fe20000010004 */
[----:B------:R-:W-:Y:S02]  /*e220*/  HADD2.F32 R27, -RZ, R38.H1_H1 ;  /* 0x30000026ff1b7230 */ /* 0x000fe40000004100 */
[----:B------:R-:W-:Y:S01]  /*e230*/  HADD2.F32 R21, -RZ, R35.H1_H1 ;  /* 0x30000023ff157230 */ /* 0x000fe20000004100 */
[----:B------:R-:W-:Y:S01]  /*e240*/  FFMA.FTZ R5, R20, R26, R5 ;  /* 0x0000001a14057223 */ /* 0x000fe20000010005 */
[----:B------:R-:W-:Y:S01]  /*e250*/  F2FP.PACK_AB R4, R4, R3 ;  /* 0x000000030404723e */ /* 0x000fe200000000ff */
[--C-:B------:R-:W-:Y:S02]  /*e260*/  HADD2.F32 R28, -RZ, R39.reuse.H0_H0 ;  /* 0x20000027ff1c7230 */ /* 0x100fe40000004100 */
[--C-:B------:R-:W-:Y:S01]  /*e270*/  HADD2.F32 R22, -RZ, R30.reuse.H0_H0 ;  /* 0x2000001eff167230 */ /* 0x100fe20000004100 */
[----:B------:R-:W-:Y:S01]  /*e280*/  FFMA.FTZ R6, R21, R27, R6 ;  /* 0x0000001b15067223 */ /* 0x000fe20000010006 */
[----:B------:R-:W-:Y:S02]  /*e290*/  HADD2.F32 R29, -RZ, R39.H1_H1 ;  /* 0x30000027ff1d7230 */ /* 0x000fe40000004100 */
[----:B------:R-:W-:Y:S01]  /*e2a0*/  HADD2.F32 R23, -RZ, R30.H1_H1 ;  /* 0x3000001eff177230 */ /* 0x000fe20000004100 */
[----:B------:R-:W-:Y:S01]  /*e2b0*/  FFMA.FTZ R7, R22, R28, R7 ;  /* 0x0000001c16077223 */ /* 0x000fe20000010007 */
[----:B------:R-:W-:Y:S02]  /*e2c0*/  F2FP.PACK_AB R6, R6, R5 ;  /* 0x000000050606723e */ /* 0x000fe400000000ff */
[----:B------:R-:W-:Y:S01]  /*e2d0*/  MOV R5, R4 ;  /* 0x0000000400057202 */ /* 0x000fe20000000f00 */
[----:B------:R-:W-:Y:S01]  /*e2e0*/  FFMA.FTZ R8, R23, R29, R8 ;  /* 0x0000001d17087223 */ /* 0x000fe20000010008 */
[----:B------:R-:W-:Y:S04]  /*e2f0*/  MOV R4, R0 ;  /* 0x0000000000047202 */ /* 0x000fe80000000f00 */
[----:B------:R-:W-:Y:S02]  /*e300*/  F2FP.PACK_AB R7, R8, R7 ;  /* 0x000000070807723e */ /* 0x000fe400000000ff */
.L_x_1279:
[----:B------:R-:W-:Y:S05]  /*e310*/  BSYNC B0 ;  /* 0x0000000000007941 */ /* 0x000fea0003800000 */
.L_x_1278:
[C---:B---3--:R-:W-:Y:S04]  /*e320*/  LEA R2, P0, R172.reuse, R115, 0x1 ;  /* 0x00000073ac027211 */ /* 0x048fe800078008ff */
[----:B------:R-:W-:Y:S05]  /*e330*/  LEA.HI.X R3, R172, R114, R65, 0x1, P0 ;  /* 0x00000072ac037211 */ /* 0x000fea00000f0c41 */
[----:B-----5:R2:W-:Y:S04]  /*e340*/  ST.E.128 [R2.64], R4 ;  /* 0x0000000402007985 */ /* 0x0205e8000c101d06 */
.L_x_1273:
[----:B------:R-:W-:Y:S05]  /*e350*/  BSYNC B2 ;  /* 0x0000000000027941 */ /* 0x000fea0003800000 */
.L_x_1272:
[----:B-12---:R-:W-:Y:S01]  /*e360*/  MOV R5, R112 ;  /* 0x0000007000057202 */ /* 0x006fe20000000f00 */
[----:B------:R-:W2:Y:S01]  /*e370*/  LD.E R0, [R10.64+0xd0] ;  /* 0x0000d0060a007980 */ /* 0x000ea2000c101900 */
[----:B---3--:R-:W-:Y:S01]  /*e380*/  MOV R3, R110 ;  /* 0x0000006e00037202 */ /* 0x008fe20000000f00 */
        /* <DEDUP_REMOVED lines=8> */
.L_x_1181:
[----:B------:R-:W-:Y:S01]  /*e410*/  BSSY B0, `(.L_x_1280) ;  /* 0x0000010000007945 */ /* 0x000fe20003800000 */
[----:B------:R-:W-:-:S05]  /*e420*/  @!P2 BRA `(.L_x_1281) ;  /* 0x000000e00000a947 */ /* 0x000fca0003800000 */
        /* <DEDUP_REMOVED lines=14> */
.L_x_1281:
[----:B------:R-:W-:Y:S05]  /*e510*/  BSYNC B0 ;  /* 0x0000000000007941 */ /* 0x000fea0003800000 */
.L_x_1280:
[C---:B------:R-:W-:Y:S01]  /*e520*/  ISETP.GE.AND P0, PT, R55.reuse, R211, PT ;  /* 0x000000d33700720c */ /* 0x040fe20003f06270 */
[----:B------:R-:W-:Y:S03]  /*e530*/  BSSY B0, `(.L_x_1282) ;  /* 0x0000012000007945 */ /* 0x000fe60003800000 */
[----:B------:R-:W-:Y:S11]  /*e540*/  ISETP.GE.AND P0, PT, R55, R210, !P0 ;  /* 0x000000d23700720c */ /* 0x000ff60004706270 */
[----:B------:R-:W-:Y:S02]  /*e550*/  @!UPT UIADD3 URZ, URZ, URZ, URZ ;  /* 0x0000003f3f3ff290 */ /* 0x000fe4000fffe03f */
[----:B------:R-:W-:-:S05]  /*e560*/  @!P0 BRA `(.L_x_1283) ;  /* 0x000000e000008947 */ /* 0x000fca0003800000 */
[----:B------:R-:W-:Y:S02]  /*e570*/  ISETP.NE.AND P3, PT, R154, RZ, PT ;  /* 0x000000ff9a00720c */ /* 0x000fe40003f65270 */
[----:B------:R-:W-:Y:S11]  /*e580*/  ISETP.NE.AND P1, PT, R153, RZ, PT ;  /* 0x000000ff9900720c */ /* 0x000ff60003f25270 */
[----:B-1----:R-:W-:Y:S02]  /*e590*/  @P3 LEA R4, P0, R77, R109, 0x1 ;  /* 0x0000006d4d043211 */ /* 0x002fe400078008ff */
[----:B------:R-:W-:Y:S02]  /*e5a0*/  @P3 LEA R20, P2, R227, R115, 0x1 ;  /* 0x00000073e3143211 */ /* 0x000fe400078408ff */
[----:B------:R-:W-:Y:S02]  /*e5b0*/  @P3 LEA.HI.X R5, R77, R108, R76, 0x1, P0 ;  /* 0x0000006c4d053211 */ /* 0x000fe400000f0c4c */
[----:B------:R-:W-:Y:S02]  /*e5c0*/  @P1 LEA R2, P0, R79, R109, 0x1 ;  /* 0x0000006d4f021211 */ /* 0x000fe400078008ff */
[----:B------:R-:W-:Y:S02]  /*e5d0*/  @P3 LEA.HI.X R21, R227, R114, R228, 0x1, P2 ;  /* 0x00000072e3153211 */ /* 0x000fe400010f0ce4 */
[----:B------:R-:W2:Y:S01]  /*e5e0*/  @P3 LD.E.128 R4, [R4.64] ;  /* 0x0000000604043980 */ /* 0x000ea2000c101d00 */
[----:B------:R-:W-:Y:S03]  /*e5f0*/  @P1 LEA.HI.X R3, R79, R108, R78, 0x1, P0 ;  /* 0x0000006c4f031211 */ /* 0x000fe600000f0c4e */
[----:B--2---:R1:W-:Y:S04]  /*e600*/  @P3 ST.E.128 [R20.64], R4 ;  /* 0x0000000414003985 */ /* 0x0043e8000c101d06 */
[----:B-1----:R1:W2:Y:S02]  /*e610*/  @P1 LD.E.128 R4, [R2.64] ;  /* 0x0000000602041980 */ /* 0x0022a4000c101d00 */
[C---:B-1----:R-:W-:Y:S04]  /*e620*/  @P1 LEA R2, P0, R71.reuse, R115, 0x1 ;  /* 0x0000007347021211 */ /* 0x042fe800078008ff */
[----:B------:R-:W-:Y:S05]  /*e630*/  @P1 LEA.HI.X R3, R71, R114, R70, 0x1, P0 ;  /* 0x0000007247031211 */ /* 0x000fea00000f0c46 */
[----:B--2---:R1:W-:Y:S04]  /*e640*/  @P1 ST.E.128 [R2.64], R4 ;  /* 0x0000000402001985 */ /* 0x0043e8000c101d06 */
.L_x_1283:
[----:B------:R-:W-:Y:S05]  /*e650*/  BSYNC B0 ;  /* 0x0000000000007941 */ /* 0x000fea0003800000 */
.L_x_1282:
[C---:B------:R-:W-:Y:S01]  /*e660*/  ISETP.GE.AND P0, PT, R54.reuse, R211, PT ;  /* 0x000000d33600720c */ /* 0x040fe20003f06270 */
[----:B------:R-:W-:Y:S03]  /*e670*/  BSSY B0, `(.L_x_1284) ;  /* 0x0000012000007945 */ /* 0x000fe60003800000 */
[----:B------:R-:W-:Y:S11]  /*e680*/  ISETP.GE.AND P0, PT, R54, R210, !P0 ;  /* 0x000000d23600720c */ /* 0x000ff60004706270 */
[----:B------:R-:W-:Y:S02]  /*e690*/  @!UPT UIADD3 URZ, URZ, URZ, URZ ;  /* 0x0000003f3f3ff290 */ /* 0x000fe4000fffe03f */
[----:B------:R-:W-:-:S05]  /*e6a0*/  @!P0 BRA `(.L_x_1285) ;  /* 0x000000e000008947 */ /* 0x000fca0003800000 */
[----:B------:R-:W-:Y:S02]  /*e6b0*/  ISETP.NE.AND P3, PT, R154, RZ, PT ;  /* 0x000000ff9a00720c */ /* 0x000fe40003f65270 */
[----:B------:R-:W-:Y:S11]  /*e6c0*/  ISETP.NE.AND P1, PT, R153, RZ, PT ;  /* 0x000000ff9900720c */ /* 0x000ff60003f25270 */
[C---:B-1----:R-:W-:Y:S02]  /*e6d0*/  @P3 LEA R4, P0, R85.reuse, R109, 0x1 ;  /* 0x0000006d55043211 */ /* 0x042fe400078008ff */
[C---:B------:R-:W-:Y:S02]  /*e6e0*/  @P3 LEA R20, P2, R72.reuse, R115, 0x1 ;  /* 0x0000007348143211 */ /* 0x040fe400078408ff */
[----:B------:R-:W-:Y:S02]  /*e6f0*/  @P3 LEA.HI.X R5, R85, R108, R84, 0x1, P0 ;  /* 0x0000006c55053211 */ /* 0x000fe400000f0c54 */
[C---:B------:R-:W-:Y:S02]  /*e700*/  @P1 LEA R2, P0, R81.reuse, R109, 0x1 ;  /* 0x0000006d51021211 */ /* 0x040fe400078008ff */
        /* <DEDUP_REMOVED lines=8> */
.L_x_1285:
[----:B------:R-:W-:Y:S05]  /*e790*/  BSYNC B0 ;  /* 0x0000000000007941 */ /* 0x000fea0003800000 */
.L_x_1284:
[C---:B------:R-:W-:Y:S01]  /*e7a0*/  ISETP.GE.AND P0, PT, R53.reuse, R211, PT ;  /* 0x000000d33500720c */ /* 0x040fe20003f06270 */
[----:B------:R-:W-:Y:S03]  /*e7b0*/  BSSY B0, `(.L_x_1286) ;  /* 0x0000018000007945 */ /* 0x000fe60003800000 */
[----:B------:R-:W-:Y:S11]  /*e7c0*/  ISETP.GE.AND P0, PT, R53, R210, !P0 ;  /* 0x000000d23500720c */ /* 0x000ff60004706270 */
[----:B------:R-:W-:Y:S02]  /*e7d0*/  @!UPT UIADD3 URZ, URZ, URZ, URZ ;  /* 0x0000003f3f3ff290 */ /* 0x000fe4000fffe03f */
[----:B------:R-:W-:-:S05]  /*e7e0*/  @!P0 BRA `(.L_x_1287) ;  /* 0x0000014000008947 */ /* 0x000fca0003800000 */
[----:B------:R-:W-:Y:S02]  /*e7f0*/  ISETP.NE.AND P2, PT, R154, RZ, PT ;  /* 0x000000ff9a00720c */ /* 0x000fe40003f45270 */
[----:B------:R-:W-:Y:S11]  /*e800*/  ISETP.NE.AND P1, PT, R153, RZ, PT ;  /* 0x000000ff9900720c */ /* 0x000ff60003f25270 */
[----:B-1----:R-:W-:Y:S01]  /*e810*/  @P2 IMAD.MOV.U32 R2, RZ, RZ, R109 ;  /* 0x000000ffff022224 */ /* 0x002fe200078e006d */
[----:B------:R-:W-:Y:S01]  /*e820*/  @P2 MOV R21, R114 ;  /* 0x0000007200152202 */ /* 0x000fe20000000f00 */
[----:B------:R-:W-:Y:S02]  /*e830*/  @P2 IMAD.MOV.U32 R3, RZ, RZ, R108 ;  /* 0x000000ffff032224 */ /* 0x000fe400078e006c */
[----:B------:R-:W-:Y:S02]  /*e840*/  @P2 IMAD R0, R203, 0x60, RZ ;  /* 0x00000060cb002824 */ /* 0x000fe400078e02ff */
[----:B------:R-:W-:Y:S04]  /*e850*/  @P2 IMAD.WIDE.U32 R2, R202, 0x60, R2 ;  /* 0x00000060ca022825 */ /* 0x000fe800078e0002 */
[----:B------:R-:W-:Y:S01]  /*e860*/  @P2 IMAD.MOV.U32 R20, RZ, RZ, R115 ;  /* 0x000000ffff142224 */ /* 0x000fe200078e0073 */
[----:B------:R-:W-:Y:S01]  /*e870*/  @P2 IADD3 R3, R3, R0, RZ ;  /* 0x0000000003032210 */ /* 0x000fe20007ffe0ff */
[----:B------:R-:W-:Y:S02]  /*e880*/  @P2 IMAD R0, R45, 0x60, RZ ;  /* 0x000000602d002824 */ /* 0x000fe400078e02ff */
[----:B------:R-:W-:Y:S02]  /*e890*/  @P2 IMAD.WIDE.U32 R20, R44, 0x60, R20 ;  /* 0x000000602c142825 */ /* 0x000fe400078e0014 */
[----:B------:R1:W2:Y:S02]  /*e8a0*/  @P2 LD.E.128 R4, [R2.64] ;  /* 0x0000000602042980 */ /* 0x0002a4000c101d00 */
[----:B------:R-:W-:Y:S01]  /*e8b0*/  @P2 IMAD.IADD R21, R21, 0x1, R0 ;  /* 0x0000000115152824 */ /* 0x000fe200078e0200 */
[C---:B-1----:R-:W-:Y:S04]  /*e8c0*/  @P1 LEA R2, P0, R87.reuse, R109, 0x1 ;  /* 0x0000006d57021211 */ /* 0x042fe800078008ff */
[----:B------:R-:W-:Y:S01]  /*e8d0*/  @P1 LEA.HI.X R3, R87, R108, R86, 0x1, P0 ;  /* 0x0000006c57031211 */ /* 0x000fe200000f0c56 */
[----:B--2---:R1:W-:Y:S04]  /*e8e0*/  @P2 ST.E.128 [R20.64], R4 ;  /* 0x0000000414002985 */ /* 0x0043e8000c101d06 */
[----:B-1----:R1:W2:Y:S02]  /*e8f0*/  @P1 LD.E.128 R4, [R2.64] ;  /* 0x0000000602041980 */ /* 0x0022a4000c101d00 */
[C---:B-1----:R-:W-:Y:S04]  /*e900*/  @P1 LEA R2, P0, R196.reuse, R115, 0x1 ;  /* 0x00000073c4021211 */ /* 0x042fe800078008ff */
[----:B------:R-:W-:Y:S05]  /*e910*/  @P1 LEA.HI.X R3, R196, R114, R197, 0x1, P0 ;  /* 0x00000072c4031211 */ /* 0x000fea00000f0cc5 */
[----:B--2---:R1:W-:Y:S04]  /*e920*/  @P1 ST.E.128 [R2.64], R4 ;  /* 0x0000000402001985 */ /* 0x0043e8000c101d06 */
.L_x_1287:
[----:B------:R-:W-:Y:S05]  /*e930*/  BSYNC B0 ;  /* 0x0000000000007941 */ /* 0x000fea0003800000 */
.L_x_1286:
        /* <DEDUP_REMOVED lines=19> */
.L_x_1289:
[----:B------:R-:W-:Y:S05]  /*ea70*/  BSYNC B0 ;  /* 0x0000000000007941 */ /* 0x000fea0003800000 */
.L_x_1288:
        /* <DEDUP_REMOVED lines=25> */
.L_x_1291:
[----:B------:R-:W-:Y:S05]  /*ec10*/  BSYNC B0 ;  /* 0x0000000000007941 */ /* 0x000fea0003800000 */
.L_x_1290:
        /* <DEDUP_REMOVED lines=25> */
.L_x_1293:
[----:B------:R-:W-:Y:S05]  /*edb0*/  BSYNC B0 ;  /* 0x0000000000007941 */ /* 0x000fea0003800000 */
.L_x_1292:
[C---:B------:R-:W-:Y:S04]  /*edc0*/  ISETP.GE.AND P0, PT, R149.reuse, R211, PT ;  /* 0x000000d39500720c */ /* 0x040fe80003f06270 */
        /* <DEDUP_REMOVED lines=23> */
.L_x_1215:
[----:B------:R-:W-:Y:S05]  /*ef40*/  BSYNC B3 ;  /* 0x0000000000037941 */ /* 0x000fea0003800000 */
.L_x_1180:
[----:B------:R-:W-:Y:S01]  /*ef50*/  ISETP.NE.U32.AND P1, PT, R238, RZ, PT ;  /* 0x000000ffee00720c */ /* 0x000fe20003f25070 */
[----:B------:R-:W2:Y:S01]  /*ef60*/  LD.E R0, [R10.64+0x128] ;  /* 0x000128060a007980 */ /* 0x000ea2000c101900 */
[----:B-1----:R-:W-:Y:S01]  /*ef70*/  IMAD.MOV.U32 R2, RZ, RZ, R109 ;  /* 0x000000ffff027224 */ /* 0x002fe200078e006d */
[----:B------:R-:W-:Y:S01]  /*ef80*/  BSSY B0, `(.L_x_1294) ;  /* 0x0000064000007945 */ /* 0x000fe20003800000 */
[----:B------:R-:W-:Y:S01]  /*ef90*/  ISETP.NE.AND.EX P1, PT, R239, RZ, PT, P1 ;  /* 0x000000ffef00720c */ /* 0x000fe20003f25310 */
[----:B------:R-:W-:Y:S02]  /*efa0*/  IMAD.MOV.U32 R3, RZ, RZ, R108 ;  /* 0x000000ffff037224 */ /* 0x000fe400078e006c */
[----:B--2---:R-:W-:Y:S05]  /*efb0*/  IMAD.U32 R0, R0, -0x80, RZ ;  /* 0xffffff8000007824 */ /* 0x004fea00078e00ff */
[C---:B------:R-:W-:Y:S04]  /*efc0*/  LEA R109, P0, R0.reuse, R2, 0x1 ;  /* 0x00000002006d7211 */ /* 0x040fe800078008ff */
[----:B------:R-:W-:Y:S01]  /*efd0*/  LEA.HI.X.SX32 R108, R0, R3, 0x1, P0 ;  /* 0x00000003006c7211 */ /* 0x000fe200000f0eff */
[----:B------:R-:W-:-:S05]  /*efe0*/  @!P1 BRA `(.L_x_1295) ;  /* 0x0000051000009947 */ /* 0x000fca0003800000 */
[----:B------:R-:W-:Y:S04]  /*eff0*/  IADD3 R0, R14, -0x1, RZ ;  /* 0xffffffff0e007810 */ /* 0x000fe80007ffe0ff */
[----:B------:R-:W-:Y:S11]  /*f000*/  ISETP.GT.AND P0, PT, R0, R74, PT ;  /* 0x0000004a0000720c */ /* 0x000ff60003f04270 */
[----:B------:R-:W-:Y:S02]  /*f010*/  @!UPT UIADD3 URZ, URZ, URZ, URZ ;  /* 0x0000003f3f3ff290 */ /* 0x000fe4000fffe03f */
[----:B------:R-:W-:-:S05]  /*f020*/  @!P0 BRA `(.L_x_1296) ;  /* 0x0000059000008947 */ /* 0x000fca0003800000 */
[----:B------:R-:W2:Y:S01]  /*f030*/  LD.E R3, [R10.64+0x170] ;  /* 0x000170060a037980 */ /* 0x000ea2000c101900 */
[----:B------:R-:W-:Y:S02]  /*f040*/  IADD3 R0, R16, -0x100, RZ ;  /* 0xffffff0010007810 */ /* 0x000fe40007ffe0ff */
[----:B------:R-:W-:Y:S01]  /*f050*/  IABS R8, R15 ;  /* 0x0000000f00087213 */ /* 0x000fe20000000000 */
[----:B------:R-:W3:Y:S01]  /*f060*/  LD.E.64 R24, [R10.64+0x40] ;  /* 0x000040060a187980 */ /* 0x000ee2000c101b00 */
[----:B------:R-:W-:Y:S05]  /*f070*/  IABS R6, R0 ;  /* 0x0000000000067213 */ /* 0x000fea0000000000 */
[----:B------:R-:W4:Y:S06]  /*f080*/  LD.E.64 R22, [R10.64+0x20] ;  /* 0x000020060a167980 */ /* 0x000f2c000c101b00 */
[----:B------:R-:W3:Y:S01]  /*f090*/  LD.E.64 R20, [R10.64+0x28] ;  /* 0x000028060a147980 */ /* 0x000ee2000c101b00 */
[-C--:B--2---:R-:W-:Y:S02]  /*f0a0*/  IABS R2, R3.reuse ;  /* 0x0000000300027213 */ /* 0x084fe40000000000 */
[----:B------:R-:W-:Y:S02]  /*f0b0*/  IABS R7, R3 ;  /* 0x0000000300077213 */ /* 0x000fe40000000000 */
[----:B------:R-:W1:Y:S03]  /*f0c0*/  I2F.RP R4, R2 ;  /* 0x0000000200047306 */ /* 0x000e660000209400 */
[----:B------:R-:W-:Y:S07]  /*f0d0*/  IMAD.MOV R7, RZ, RZ, -R7 ;  /* 0x000000ffff077224 */ /* 0x000fee00078e0a07 */
[----:B-1----:R-:W1:Y:S02]  /*f0e0*/  MUFU.RCP R4, R4 ;  /* 0x0000000400047308 */ /* 0x002e640000001000 */
[----:B-1----:R-:W-:Y:S08]  /*f0f0*/  IADD3 R4, R4, 0xffffffe, RZ ;  /* 0x0ffffffe04047810 */ /* 0x002ff00007ffe0ff */
[----:B------:R-:W1:Y:S02]  /*f100*/  F2I.FTZ.U32.TRUNC.NTZ R5, R4 ;  /* 0x0000000400057305 */ /* 0x000e64000021f000 */
[--C-:B-1----:R-:W-:Y:S04]  /*f110*/  IMAD.MOV R4, RZ, RZ, -R5.reuse ;  /* 0x000000ffff047224 */ /* 0x102fe800078e0a05 */
[----:B------:R-:W-:Y:S02]  /*f120*/  IMAD R16, R4, R2, RZ ;  /* 0x0000000204107224 */ /* 0x000fe400078e02ff */
[----:B------:R-:W-:Y:S04]  /*f130*/  IMAD.MOV.U32 R4, RZ, RZ, RZ ;  /* 0x000000ffff047224 */ /* 0x000fe800078e00ff */
[----:B------:R-:W-:Y:S06]  /*f140*/  IMAD.HI.U32 R5, R5, R16, R4 ;  /* 0x0000001005057227 */ /* 0x000fec00078e0004 */
[C---:B------:R-:W-:Y:S04]  /*f150*/  IMAD.HI.U32 R4, R5.reuse, R6, RZ ;  /* 0x0000000605047227 */ /* 0x040fe800078e00ff */
[----:B------:R-:W-:Y:S04]  /*f160*/  IMAD.HI.U32 R5, R5, R8, RZ ;  /* 0x0000000805057227 */ /* 0x000fe800078e00ff */
[-C--:B------:R-:W-:Y:S02]  /*f170*/  IMAD R6, R4, R7.reuse, R6 ;  /* 0x0000000704067224 */ /* 0x080fe400078e0206 */
        /* <DEDUP_REMOVED lines=15> */
[----:B------:R-:W-:Y:S02]  /*f270*/  LOP3.LUT R2, RZ, R3, RZ, 0x33, !PT ;  /* 0x00000003ff027212 */ /* 0x000fe400078e33ff */
[----:B------:R-:W-:Y:S02]  /*f280*/  @P5 IADD3 R5, R5, 0x1, RZ ;  /* 0x0000000105055810 */ /* 0x000fe40007ffe0ff */
[----:B------:R-:W-:Y:S01]  /*f290*/  IADD3 R0, -R15, R0, RZ ;  /* 0x000000000f007210 */ /* 0x000fe20007ffe1ff */
        /* <DEDUP_REMOVED lines=9> */
[----:B------:R1:W2:Y:S02]  /*f330*/  LD.E R5, [R16.64] ;  /* 0x0000000610057980 */ /* 0x0002a4000c101900 */
[----:B------:R-:W-:Y:S02]  /*f340*/  IMAD R0, R2, R3, R0 ;  /* 0x0000000302007224 */ /* 0x000fe400078e0200 */
[----:B------:R-:W2:Y:S02]  /*f350*/  LD.E R6, [R6.64] ;  /* 0x0000000606067980 */ /* 0x000ea4000c101900 */
[-C--:B---3--:R-:W-:Y:S01]  /*f360*/  IMAD R4, R25, R0.reuse, RZ ;  /* 0x0000000019047224 */ /* 0x088fe200078e02ff */
[----:B------:R-:W-:Y:S01]  /*f370*/  SHF.R.S32.HI R2, RZ, 0x1f, R0 ;  /* 0x0000001fff027819 */ /* 0x000fe20000011400 */
[C---:B------:R-:W-:Y:S04]  /*f380*/  IMAD.WIDE.U32 R26, R24.reuse, R0, RZ ;  /* 0x00000000181a7225 */ /* 0x040fe800078e00ff */
[----:B------:R-:W-:Y:S01]  /*f390*/  IMAD R4, R24, R2, R4 ;  /* 0x0000000218047224 */ /* 0x000fe200078e0204 */
[----:B-1----:R-:W3:Y:S01]  /*f3a0*/  LD.E.64 R16, [R10.64+0x38] ;  /* 0x000038060a107980 */ /* 0x002ee2000c101b00 */
[----:B--2---:R-:W-:Y:S04]  /*f3b0*/  IMAD.IADD R6, R5, 0x1, -R6 ;  /* 0x0000000105067824 */ /* 0x004fe800078e0a06 */
[-C--:B----4-:R-:W-:Y:S01]  /*f3c0*/  IMAD R3, R23, R6.reuse, RZ ;  /* 0x0000000617037224 */ /* 0x090fe200078e02ff */
[----:B------:R-:W-:Y:S01]  /*f3d0*/  SHF.R.S32.HI R5, RZ, 0x1f, R6 ;  /* 0x0000001fff057819 */ /* 0x000fe20000011406 */
[C---:B------:R-:W-:Y:S04]  /*f3e0*/  IMAD.WIDE.U32 R24, R22.reuse, R6, RZ ;  /* 0x0000000616187225 */ /* 0x040fe800078e00ff */
[----:B------:R-:W-:Y:S01]  /*f3f0*/  IMAD R3, R22, R5, R3 ;  /* 0x0000000516037224 */ /* 0x000fe200078e0203 */
[----:B------:R-:W-:Y:S01]  /*f400*/  MOV R22, R26 ;  /* 0x0000001a00167202 */ /* 0x000fe20000000f00 */
[----:B------:R-:W-:Y:S02]  /*f410*/  IMAD.IADD R23, R27, 0x1, R4 ;  /* 0x000000011b177824 */ /* 0x000fe400078e0204 */
[----:B------:R-:W-:Y:S02]  /*f420*/  IMAD.IADD R25, R25, 0x1, R3 ;  /* 0x0000000119197824 */ /* 0x000fe400078e0203 */
[----:B------:R-:W-:Y:S04]  /*f430*/  IMAD.WIDE.U32 R22, R6, R20, R22 ;  /* 0x0000001406167225 */ /* 0x000fe800078e0016 */
[----:B------:R-:W-:Y:S01]  /*f440*/  IMAD R6, R21, R6, RZ ;  /* 0x0000000615067224 */ /* 0x000fe200078e02ff */
[----:B------:R-:W-:Y:S01]  /*f450*/  LEA R117, P1, R22, R117, 0x1 ;  /* 0x0000007516757211 */ /* 0x000fe200078208ff */
[----:B---3--:R-:W-:Y:S02]  /*f460*/  IMAD R3, R17, R0, RZ ;  /* 0x0000000011037224 */ /* 0x008fe400078e02ff */
        /* <DEDUP_REMOVED lines=9> */
.L_x_1295:
[----:B------:R-:W-:Y:S01]  /*f500*/  MOV R7, R116 ;  /* 0x0000007400077202 */ /* 0x000fe20000000f00 */
[----:B------:R-:W2:Y:S01]  /*f510*/  LD.E R2, [R10.64+0x40] ;  /* 0x000040060a027980 */ /* 0x000ea2000c101900 */
[----:B------:R-:W-:Y:S01]  /*f520*/  MOV R5, R114 ;  /* 0x0000007200057202 */ /* 0x000fe20000000f00 */
[----:B------:R-:W-:Y:S02]  /*f530*/  IMAD.MOV.U32 R6, RZ, RZ, R117 ;  /* 0x000000ffff067224 */ /* 0x000fe400078e0075 */
[----:B------:R-:W3:Y:S01]  /*f540*/  LD.E R0, [R10.64+0x38] ;  /* 0x000038060a007980 */ /* 0x000ee2000c101900 */
[----:B------:R-:W-:Y:S02]  /*f550*/  IMAD.MOV.U32 R4, RZ, RZ, R115 ;  /* 0x000000ffff047224 */ /* 0x000fe400078e0073 */
[----:B---3--:R-:W-:Y:S02]  /*f560*/  IMAD.U32 R0, R0, -0x80, RZ ;  /* 0xffffff8000007824 */ /* 0x008fe400078e00ff */
[----:B--2---:R-:W-:Y:S03]  /*f570*/  IMAD.U32 R2, R2, -0x80, RZ ;  /* 0xffffff8002027824 */ /* 0x004fe600078e00ff */
[----:B------:R-:W-:Y:S02]  /*f580*/  LEA R115, P0, R0, R4, 0x1 ;  /* 0x0000000400737211 */ /* 0x000fe400078008ff */
[----:B------:R-:W-:Y:S02]  /*f590*/  LEA R117, P1, R2, R6, 0x1 ;  /* 0x0000000602757211 */ /* 0x000fe400078208ff */
[----:B------:R-:W-:Y:S02]  /*f5a0*/  LEA.HI.X.SX32 R114, R0, R5, 0x1, P0 ;  /* 0x0000000500727211 */ /* 0x000fe400000f0eff */
[----:B------:R-:W-:Y:S04]  /*f5b0*/  LEA.HI.X.SX32 R116, R2, R7, 0x1, P1 ;  /* 0x0000000702747211 */ /* 0x000fe800008f0eff */
.L_x_1296:
[----:B------:R-:W-:Y:S05]  /*f5c0*/  BSYNC B0 ;  /* 0x0000000000007941 */ /* 0x000fea0003800000 */
.L_x_1294:
[----:B------:R-:W-:Y:S04]  /*f5d0*/  IADD3 R14, R14, -0x1, RZ ;  /* 0xffffffff0e0e7810 */ /* 0x000fe80007ffe0ff */
[----:B------:R-:W-:Y:S11]  /*f5e0*/  ISETP.GT.AND P0, PT, R14, R74, PT ;  /* 0x0000004a0e00720c */ /* 0x000ff60003f04270 */
[----:B------:R-:W-:Y:S02]  /*f5f0*/  @!UPT UIADD3 URZ, URZ, URZ, URZ ;  /* 0x0000003f3f3ff290 */ /* 0x000fe4000fffe03f */
[----:B------:R-:W-:-:S05]  /*f600*/  @P0 BRA `(.L_x_1297) ;  /* 0xffff37f000000947 */ /* 0x000fca000383ffff */
.L_x_1163:
[----:B-1----:R-:W-:Y:S01]  /*f610*/  WARPSYNC 0xffffffff ;  /* 0xffffffff00007948 */ /* 0x002fe20003800000 */
        /* <DEDUP_REMOVED lines=15> */
[----:B------:R-:W-:-:S04]  /*f710*/  @P1 LEA R2, P0, R233, R2, 0x2 ;  /* 0x00000002e9021211 */ /* 0x000fc800078010ff */
[----:B------:R-:W-:-:S05]  /*f720*/  @P1 LEA.HI.X R3, R233, R3, R56, 0x2, P0 ;  /* 0x00000003e9031211 */ /* 0x000fca00000f1438 */
[----:B------:R2:W4:Y:S04]  /*f730*/  @P1 LD.E R7, [R2.64] ;  /* 0x0000000602071980 */ /* 0x000528000c101900 */
[----:B--2---:R1:W5:Y:S01]  /*f740*/  LD.E R2, [R10.64+0xc0] ;  /* 0x0000c0060a027980 */ /* 0x004362000c101900 */
[----:B------:R-:W-:-:S04]  /*f750*/  LEA.HI R3, R0, R0, RZ, 0x1 ;  /* 0x0000000000037211 */ /* 0x000fc800078f08ff */
[----:B------:R-:W-:Y:S02]  /*f760*/  SHF.R.S32.HI R3, RZ, 0x1, R3 ;  /* 0x00000001ff037819 */ /* 0x000fe40000011403 */
[----:B------:R-:W-:Y:S02]  /*f770*/  IADD3 R5, P1, R5, R180, RZ ;  /* 0x000000b405057210 */ /* 0x000fe40007f3e0ff */
[----:B---3--:R-:W-:Y:S01]  /*f780*/  ISETP.NE.AND P4, PT, R4, RZ, PT ;  /* 0x000000ff0400720c */ /* 0x008fe20003f85270 */
[----:B------:R-:W-:Y:S01]  /*f790*/  IMAD.MOV.U32 R184, RZ, RZ, R180 ;  /* 0x000000ffffb87224 */ /* 0x000fe200078e00b4 */
[----:B-----5:R-:W-:Y:S01]  /*f7a0*/  LEA R42, P2, R180, R208, 0x1 ;  /* 0x000000d0b42a7211 */ /* 0x020fe200078408ff */
[----:B------:R-:W-:Y:S01]  /*f7b0*/  IMAD R21, R200, R3, R156 ;  /* 0x00000003c8157224 */ /* 0x000fe200078e029c */
[----:B------:R-:W-:Y:S01]  /*f7c0*/  LEA R6, P0, R206, R180, 0x5 ;  /* 0x000000b4ce067211 */ /* 0x000fe200078028ff */
[--C-:B------:R-:W-:Y:S01]  /*f7d0*/  IMAD.X R12, R12, 0x1, R185.reuse, P1 ;  /* 0x000000010c0c7824 */ /* 0x100fe200008e06b9 */
[----:B------:R-:W-:Y:S01]  /*f7e0*/  LEA.HI.X R43, R180, R209, R185, 0x1, P2 ;  /* 0x000000d1b42b7211 */ /* 0x000fe200010f0cb9 */
[----:B------:R-:W-:Y:S01]  /*f7f0*/  IMAD R8, R207, 0x30, RZ ;  /* 0x00000030cf087824 */ /* 0x000fe200078e02ff */
[C---:B------:R-:W-:Y:S01]  /*f800*/  LEA.HI.X R13, R206.reuse, R185, R207, 0x5, P0 ;  /* 0x000000b9ce0d7211 */ /* 0x040fe200000f2ccf */
[----:B------:R-:W-:Y:S01]  /*f810*/  IMAD.WIDE.U32 R184, R206, 0x30, R184 ;  /* 0x00000030ceb87825 */ /* 0x000fe200078e00b8 */
[----:B------:R-:W-:-:S02]  /*f820*/  LEA R40, P1, R5, R208, 0x1 ;  /* 0x000000d005287211 */ /* 0x000fc400078208ff */
[----:B------:R-:W-:Y:S01]  /*f830*/  LEA R38, P0, R6, R208, 0x1 ;  /* 0x000000d006267211 */ /* 0x000fe200078008ff */
[----:B------:R-:W-:Y:S02]  /*f840*/  IMAD.IADD R30, R235, 0x1, -R50 ;  /* 0x00000001eb1e7824 */ /* 0x000fe400078e0a32 */
[----:B------:R-:W-:Y:S01]  /*f850*/  IMAD.IADD R156, R156, 0x1, R21 ;  /* 0x000000019c9c7824 */ /* 0x000fe200078e0215 */
[-C--:B------:R-:W-:Y:S01]  /*f860*/  LEA.HI.X R41, R5, R209.reuse, R12, 0x1, P1 ;  /* 0x000000d105297211 */ /* 0x080fe200008f0c0c */
[----:B------:R-:W-:Y:S01]  /*f870*/  IMAD.IADD R8, R185, 0x1, R8 ;  /* 0x00000001b9087824 */ /* 0x000fe200078e0208 */
[----:B------:R-:W-:Y:S02]  /*f880*/  LEA.HI.X R39, R6, R209, R13, 0x1, P0 ;  /* 0x000000d106277211 */ /* 0x000fe400000f0c0d */
[----:B------:R-:W-:Y:S02]  /*f890*/  ISETP.GE.AND P0, PT, R200, R30, PT ;  /* 0x0000001ec800720c */ /* 0x000fe40003f06270 */
[----:B------:R-:W-:Y:S01]  /*f8a0*/  LEA R36, P1, R184, R208, 0x1 ;  /* 0x000000d0b8247211 */ /* 0x000fe200078208ff */
[----:B------:R-:W-:Y:S01]  /*f8b0*/  IMAD.SHL.U32 R33, R3, 0x10, RZ ;  /* 0x0000001003217824 */ /* 0x000fe200078e00ff */
[----:B------:R-:W-:-:S02]  /*f8c0*/  ISETP.GT.AND P0, PT, R133, -0x8, !P0 ;  /* 0xfffffff88500780c */ /* 0x000fc40004704270 */
[----:B------:R-:W-:Y:S02]  /*f8d0*/  LEA.HI.X R37, R184, R209, R8, 0x1, P1 ;  /* 0x000000d1b8257211 */ /* 0x000fe400008f0c08 */
        /* <DEDUP_REMOVED lines=26> */
[----:B-----5:R-:W-:Y:S02]  /*fa80*/  MOV R8, R15 ;  /* 0x0000000f00087202 */ /* 0x020fe40000000f00 */
[----:B------:R-:W-:Y:S02]  /*fa90*/  MOV R24, R13 ;  /* 0x0000000d00187202 */ /* 0x000fe40000000f00 */
[----:B------:R-:W-:Y:S01]  /*faa0*/  MOV R22, R14 ;  /* 0x0000000e00167202 */ /* 0x000fe20000000f00 */
[----:B------:R-:W-:-:S02]  /*fab0*/  HADD2.F32 R17, -RZ, R8.H1_H1 ;  /* 0x30000008ff117230 */ /* 0x000fc40000004100 */
[--C-:B------:R-:W-:Y:S02]  /*fac0*/  HADD2.F32 R23, -RZ, R24.reuse.H0_H0 ;  /* 0x20000018ff177230 */ /* 0x100fe40000004100 */
[----:B------:R-:W-:Y:S02]  /*fad0*/  HADD2.F32 R24, -RZ, R24.H1_H1 ;  /* 0x30000018ff187230 */ /* 0x000fe40000004100 */
[----:B------:R-:W-:Y:S02]  /*fae0*/  HADD2.F32 R26, -RZ, R8.H0_H0 ;  /* 0x20000008ff1a7230 */ /* 0x000fe40000004100 */
[----:B---3--:R-:W-:Y:S02]  /*faf0*/  HADD2.F32 R13, -RZ, R5.H1_H1 ;  /* 0x30000005ff0d7230 */ /* 0x008fe40000004100 */
[----:B------:R-:W-:Y:S02]  /*fb00*/  HADD2.F32 R14, -RZ, R4.H1_H1 ;  /* 0x30000004ff0e7230 */ /* 0x000fe40000004100 */
[----:B----4-:R-:W-:Y:S01]  /*fb10*/  HADD2.F32 R15, -RZ, R7.H1_H1 ;  /* 0x30000007ff0f7230 */ /* 0x010fe20000004100 */
        /* <DEDUP_REMOVED lines=8> */
[C---:B------:R-:W-:Y:S01]  /*fba0*/  FFMA.FTZ R17, R26.reuse, R13, R17 ;  /* 0x0000000d1a117223 */ /* 0x040fe20000010011 */
[----:B------:R-:W-:Y:S01]  /*fbb0*/  HADD2.F32 R13, -RZ, R12.H1_H1 ;  /* 0x3000000cff0d7230 */ /* 0x000fe20000004100 */
        /* <DEDUP_REMOVED lines=19> */
[----:B------:R-:W-:Y:S02]  /*fcf0*/  MOV R12, R15 ;  /* 0x0000000f000c7202 */ /* 0x000fe40000000f00 */
[----:B------:R-:W-:Y:S02]  /*fd00*/  MOV R13, R24 ;  /* 0x00000018000d7202 */ /* 0x000fe40000000f00 */
[----:B------:R-:W-:Y:S02]  /*fd10*/  MOV R15, R8 ;  /* 0x00000008000f7202 */ /* 0x000fe40000000f00 */
.L_x_1306:
[----:B------:R-:W-:Y:S05]  /*fd20*/  BSYNC B0 ;  /* 0x0000000000007941 */ /* 0x000fea0003800000 */
.L_x_1305:
[----:B-----5:R3:W-:Y:S02]  /*fd30*/  STS.128 [R237], R12 ;  /* 0x0000000ced007388 */ /* 0x0207e40000000c00 */
.L_x_1304:
[----:B------:R-:W-:Y:S05]  /*fd40*/  BSYNC B1 ;  /* 0x0000000000017941 */ /* 0x000fea0003800000 */
.L_x_1303:
        /* <DEDUP_REMOVED lines=9> */
[----:B-----5:R-:W-:Y:S02]  /*fde0*/  MOV R8, R15 ;  /* 0x0000000f00087202 */ /* 0x020fe40000000f00 */
[----:B------:R-:W-:Y:S02]  /*fdf0*/  MOV R24, R13 ;  /* 0x0000000d00187202 */ /* 0x000fe40000000f00 */
[----:B------:R-:W-:Y:S01]  /*fe00*/  MOV R22, R14 ;  /* 0x0000000e00167202 */ /* 0x000fe20000000f00 */
[----:B------:R-:W-:-:S02]  /*fe10*/  HADD2.F32 R17, -RZ, R8.H1_H1 ;  /* 0x30000008ff117230 */ /* 0x000fc40000004100 */
[--C-:B------:R-:W-:Y:S02]  /*fe20*/  HADD2.F32 R23, -RZ, R24.reuse.H0_H0 ;  /* 0x20000018ff177230 */ /* 0x100fe40000004100 */
[----:B------:R-:W-:Y:S02]  /*fe30*/  HADD2.F32 R24, -RZ, R24.H1_H1 ;  /* 0x30000018ff187230 */ /* 0x000fe40000004100 */
[----:B------:R-:W-:Y:S02]  /*fe40*/  HADD2.F32 R26, -RZ, R8.H0_H0 ;  /* 0x20000008ff1a7230 */ /* 0x000fe40000004100 */
        /* <DEDUP_REMOVED lines=35> */
.L_x_1308:
[----:B------:R-:W-:Y:S05]  /*10080*/  BSYNC B0 ;  /* 0x0000000000007941 */ /* 0x000fea0003800000 */
.L_x_1307:
[----:B-----5:R1:W-:Y:S02]  /*10090*/  STS.128 [R237+0x2000], R12 ;  /* 0x0020000ced007388 */ /* 0x0203e40000000c00 */
.L_x_1302:
[----:B------:R-:W-:Y:S05]  /*100a0*/  BSYNC B2 ;  /* 0x0000000000027941 */ /* 0x000fea0003800000 */
.L_x_1301:
        /* <DEDUP_REMOVED lines=11> */
[-C--:B------:R-:W-:Y:S01]  /*10160*/  IADD3 R54, P2, R28, R56.reuse, RZ ;  /* 0x000000381c367210 */ /* 0x080fe20007f5e0ff */
[----:B------:R1:W-:Y:S01]  /*10170*/  @P0 STS.128 [R237+0x800], RZ ;  /* 0x000800ffed000388 */ /* 0x0003e20000000c00 */
[----:B------:R-:W-:-:S03]  /*10180*/  IADD3 R56, P1, R34, R56, RZ ;  /* 0x0000003822387210 */ /* 0x000fc60007f3e0ff */
[--C-:B------:R-:W-:Y:S02]  /*10190*/  IMAD.X R55, R29, 0x1, R4.reuse, P2 ;  /* 0x000000011d377824 */ /* 0x100fe400010e0604 */
[----:B------:R-:W-:Y:S01]  /*101a0*/  IMAD.X R57, R35, 0x1, R4, P1 ;  /* 0x0000000123397824 */ /* 0x000fe200008e0604 */
[----:B------:R-:W-:Y:S05]  /*101b0*/  @P0 BRA `(.L_x_1312) ;  /* 0x0000032000000947 */ /* 0x000fea0003800000 */
[----:B-1-3--:R1:W5:Y:S01]  /*101c0*/  LD.E.128 R12, [R40.64] ;  /* 0x00000006280c7980 */ /* 0x00a362000c101d00 */
[----:B------:R-:W-:Y:S01]  /*101d0*/  ISETP.GE.AND P0, PT, R18, R0, PT ;  /* 0x000000001200720c */ /* 0x000fe20003f06270 */
[----:B------:R-:W-:-:S12]  /*101e0*/  BSSY B0, `(.L_x_1313) ;  /* 0x000002e000007945 */ /* 0x000fd80003800000 */
[----:B------:R-:W-:Y:S05]  /*101f0*/  @P0 BRA `(.L_x_1314) ;  /* 0x000002c000000947 */ /* 0x000fea0003800000 */
[----:B------:R-:W3:Y:S04]  /*10200*/  LD.E.64 R4, [R56.64] ;  /* 0x0000000638047980 */ /* 0x000ee8000c101b00 */
[----:B--2---:R-:W2:Y:S01]  /*10210*/  LD.E.64 R6, [R54.64] ;  /* 0x0000000636067980 */ /* 0x004ea2000c101b00 */
[----:B-----5:R-:W-:Y:S02]  /*10220*/  MOV R25, R13 ;  /* 0x0000000d00197202 */ /* 0x020fe40000000f00 */
[----:B------:R-:W-:Y:S02]  /*10230*/  MOV R13, R15 ;  /* 0x0000000f000d7202 */ /* 0x000fe40000000f00 */
[----:B------:R-:W-:Y:S01]  /*10240*/  MOV R23, R14 ;  /* 0x0000000e00177202 */ /* 0x000fe20000000f00 */
[----:B------:R-:W-:-:S02]  /*10250*/  HADD2.F32 R24, -RZ, R25.H0_H0 ;  /* 0x20000019ff187230 */ /* 0x000fc40000004100 */
[----:B------:R-:W-:Y:S02]  /*10260*/  HADD2.F32 R22, -RZ, R13.H1_H1 ;  /* 0x3000000dff167230 */ /* 0x000fe40000004100 */
[----:B------:R-:W-:Y:S02]  /*10270*/  HADD2.F32 R25, -RZ, R25.H1_H1 ;  /* 0x30000019ff197230 */ /* 0x000fe40000004100 */
[----:B------:R-:W-:Y:S02]  /*10280*/  HADD2.F32 R27, -RZ, R13.H0_H0 ;  /* 0x2000000dff1b7230 */ /* 0x000fe40000004100 */
        /* <DEDUP_REMOVED lines=25> */
[----:B------:R-:W-:Y:S01]  /*10420*/  FMUL.FTZ R15, R15, R7 ;  /* 0x000000070f0f7220 */ /* 0x000fe20000410000 */
[----:B------:R-:W-:Y:S01]  /*10430*/  MOV R13, R25 ;  /* 0x00000019000d7202 */ /* 0x000fe20000000f00 */
[----:B------:R-:W-:-:S02]  /*10440*/  FFMA.FTZ R16, R12, R6, -R16 ;  /* 0x000000060c107223 */ /* 0x000fc40000010810 */
[----:B------:R-:W-:Y:S02]  /*10450*/  FFMA.FTZ R17, R12, R4, R17 ;  /* 0x000000040c117223 */ /* 0x000fe40000010011 */
[C---:B------:R-:W-:Y:S02]  /*10460*/  FFMA.FTZ R14, R23.reuse, R7, -R14 ;  /* 0x00000007170e7223 */ /* 0x040fe4000001080e */
[----:B------:R-:W-:Y:S01]  /*10470*/  FFMA.FTZ R15, R23, R5, R15 ;  /* 0x00000005170f7223 */ /* 0x000fe2000001000f */
[----:B------:R-:W-:-:S04]  /*10480*/  F2FP.PACK_AB R16, R17, R16 ;  /* 0x000000101110723e */ /* 0x000fc800000000ff */
[----:B------:R-:W-:Y:S02]  /*10490*/  F2FP.PACK_AB R14, R15, R14 ;  /* 0x0000000e0f0e723e */ /* 0x000fe400000000ff */
[----:B------:R-:W-:Y:S02]  /*104a0*/  MOV R12, R16 ;  /* 0x00000010000c7202 */ /* 0x000fe40000000f00 */
[----:B------:R-:W-:Y:S02]  /*104b0*/  MOV R15, R22 ;  /* 0x00000016000f7202 */ /* 0x000fe40000000f00 */
.L_x_1314:
[----:B------:R-:W-:Y:S05]  /*104c0*/  BSYNC B0 ;  /* 0x0000000000007941 */ /* 0x000fea0003800000 */
.L_x_1313:
[----:B-----5:R3:W-:Y:S02]  /*104d0*/  STS.128 [R237+0x800], R12 ;  /* 0x0008000ced007388 */ /* 0x0207e40000000c00 */
.L_x_1312:
[----:B------:R-:W-:Y:S05]  /*104e0*/  BSYNC B1 ;  /* 0x0000000000017941 */ /* 0x000fea0003800000 */
.L_x_1311:
[----:B------:R-:W-:-:S13]  /*104f0*/  ISETP.GE.AND P0, PT, R9, R2, PT ;  /* 0x000000020900720c */ /* 0x000fda0003f06270 */
[----:B------:R1:W-:Y:S01]  /*10500*/  @P0 STS.128 [R237+0x2800], RZ ;  /* 0x002800ffed000388 */ /* 0x0003e20000000c00 */
[----:B------:R-:W-:Y:S05]  /*10510*/  @P0 BRA `(.L_x_1310) ;  /* 0x0000034000000947 */ /* 0x000fea0003800000 */
[----:B-123--:R-:W5:Y:S01]  /*10520*/  LD.E.128 R40, [R40.64+0x80] ;  /* 0x0000800628287980 */ /* 0x00ef62000c101d00 */
[----:B------:R-:W-:Y:S01]  /*10530*/  ISETP.GE.AND P0, PT, R9, R0, PT ;  /* 0x000000000900720c */ /* 0x000fe20003f06270 */
[----:B------:R-:W-:-:S12]  /*10540*/  BSSY B0, `(.L_x_1315) ;  /* 0x0000030000007945 */ /* 0x000fd80003800000 */
[----:B------:R-:W-:Y:S05]  /*10550*/  @P0 BRA `(.L_x_1316) ;  /* 0x000002e000000947 */ /* 0x000fea0003800000 */
[----:B------:R-:W2:Y:S04]  /*10560*/  LD.E.64 R4, [R56.64+0x40] ;  /* 0x0000400638047980 */ /* 0x000ea8000c101b00 */
[----:B------:R-:W3:Y:S01]  /*10570*/  LD.E.64 R6, [R54.64+0x40] ;  /* 0x0000400636067980 */ /* 0x000ee2000c101b00 */
[----:B-----5:R-:W-:Y:S02]  /*10580*/  MOV R25, R41 ;  /* 0x0000002900197202 */ /* 0x020fe40000000f00 */
[----:B------:R-:W-:Y:S02]  /*10590*/  MOV R12, R43 ;  /* 0x0000002b000c7202 */ /* 0x000fe40000000f00 */
[----:B------:R-:W-:Y:S01]  /*105a0*/  MOV R13, R40 ;  /* 0x00000028000d7202 */ /* 0x000fe20000000f00 */
[----:B------:R-:W-:Y:S01]  /*105b0*/  HADD2.F32 R24, -RZ, R25.H0_H0 ;  /* 0x20000019ff187230 */ /* 0x000fe20000004100 */
[----:B------:R-:W-:Y:S01]  /*105c0*/  MOV R23, R42 ;  /* 0x0000002a00177202 */ /* 0x000fe20000000f00 */
[----:B------:R-:W-:-:S02]  /*105d0*/  HADD2.F32 R22, -RZ, R12.H1_H1 ;  /* 0x3000000cff167230 */ /* 0x000fc40000004100 */
        /* <DEDUP_REMOVED lines=29> */
[C---:B------:R-:W-:Y:S01]  /*107b0*/  FFMA.FTZ R16, R13.reuse, R6, -R16 ;  /* 0x000000060d107223 */ /* 0x040fe20000010810 */
[----:B------:R-:W-:Y:S01]  /*107c0*/  MOV R43, R12 ;  /* 0x0000000c002b7202 */ /* 0x000fe20000000f00 */
[----:B------:R-:W-:-:S02]  /*107d0*/  FFMA.FTZ R17, R13, R4, R17 ;  /* 0x000000040d117223 */ /* 0x000fc40000010011 */
[C---:B------:R-:W-:Y:S02]  /*107e0*/  FFMA.FTZ R14, R23.reuse, R7, -R14 ;  /* 0x00000007170e7223 */ /* 0x040fe4000001080e */
[----:B------:R-:W-:Y:S01]  /*107f0*/  FFMA.FTZ R15, R23, R5, R15 ;  /* 0x00000005170f7223 */ /* 0x000fe2000001000f */
[----:B------:R-:W-:-:S04]  /*10800*/  F2FP.PACK_AB R16, R17, R16 ;  /* 0x000000101110723e */ /* 0x000fc800000000ff */
[----:B------:R-:W-:Y:S02]  /*10810*/  F2FP.PACK_AB R14, R15, R14 ;  /* 0x0000000e0f0e723e */ /* 0x000fe400000000ff */
[----:B------:R-:W-:Y:S02]  /*10820*/  MOV R40, R16 ;  /* 0x0000001000287202 */ /* 0x000fe40000000f00 */
[----:B------:R-:W-:Y:S02]  /*10830*/  MOV R42, R14 ;  /* 0x0000000e002a7202 */ /* 0x000fe40000000f00 */
.L_x_1316:
[----:B------:R-:W-:Y:S05]  /*10840*/  BSYNC B0 ;  /* 0x0000000000007941 */ /* 0x000fea0003800000 */
.L_x_1315:
[----:B-----5:R1:W-:Y:S02]  /*10850*/  STS.128 [R237+0x2800], R40 ;  /* 0x00280028ed007388 */ /* 0x0203e40000000c00 */
.L_x_1310:
[----:B------:R-:W-:Y:S05]  /*10860*/  BSYNC B2 ;  /* 0x0000000000027941 */ /* 0x000fea0003800000 */
.L_x_1309:
        /* <DEDUP_REMOVED lines=10> */
[C---:B-123--:R-:W-:Y:S02]  /*10910*/  IMAD.SHL.U32 R42, R5.reuse, 0x2, RZ ;  /* 0x00000002052a7824 */ /* 0x04efe400078e00ff */
[----:B------:R1:W-:Y:S01]  /*10920*/  @P0 STS.128 [R237+0x1000], RZ ;  /* 0x001000ffed000388 */ /* 0x0003e20000000c00 */
[----:B------:R-:W-:Y:S02]  /*10930*/  SHF.L.U64.HI R4, R5, 0x1, R4 ;  /* 0x0000000105047819 */ /* 0x000fe40000010204 */
[-C--:B------:R-:W-:Y:S02]  /*10940*/  IADD3 R40, P2, R28, R42.reuse, RZ ;  /* 0x0000002a1c287210 */ /* 0x080fe40007f5e0ff */
[----:B------:R-:W-:-:S03]  /*10950*/  IADD3 R42, P1, R34, R42, RZ ;  /* 0x0000002a222a7210 */ /* 0x000fc60007f3e0ff */
[--C-:B------:R-:W-:Y:S02]  /*10960*/  IMAD.X R41, R29, 0x1, R4.reuse, P2 ;  /* 0x000000011d297824 */ /* 0x100fe400010e0604 */
[----:B------:R-:W-:Y:S01]  /*10970*/  IMAD.X R43, R35, 0x1, R4, P1 ;  /* 0x00000001232b7824 */ /* 0x000fe200008e0604 */
[----:B------:R-:W-:Y:S05]  /*10980*/  @P0 BRA `(.L_x_1320) ;  /* 0x0000032000000947 */ /* 0x000fea0003800000 */
[----:B------:R2:W5:Y:S01]  /*10990*/  LD.E.128 R12, [R38.64] ;  /* 0x00000006260c7980 */ /* 0x000562000c101d00 */
        /* <DEDUP_REMOVED lines=47> */
.L_x_1322:
[----:B------:R-:W-:Y:S05]  /*10c90*/  BSYNC B0 ;  /* 0x0000000000007941 */ /* 0x000fea0003800000 */
.L_x_1321:
[----:B-----5:R3:W-:Y:S02]  /*10ca0*/  STS.128 [R237+0x1000], R12 ;  /* 0x0010000ced007388 */ /* 0x0207e40000000c00 */
.L_x_1320:
[----:B------:R-:W-:Y:S05]  /*10cb0*/  BSYNC B1 ;  /* 0x0000000000017941 */ /* 0x000fea0003800000 */
.L_x_1319:
        /* <DEDUP_REMOVED lines=12> */
[----:B------:R-:W-:-:S02]  /*10d80*/  HADD2.F32 R24, -RZ, R25.H0_H0 ;  /* 0x20000019ff187230 */ /* 0x000fc40000004100 */
[----:B------:R-:W-:Y:S02]  /*10d90*/  HADD2.F32 R22, -RZ, R13.H1_H1 ;  /* 0x3000000dff167230 */ /* 0x000fe40000004100 */
        /* <DEDUP_REMOVED lines=37> */
.L_x_1324:
[----:B------:R-:W-:Y:S05]  /*10ff0*/  BSYNC B0 ;  /* 0x0000000000007941 */ /* 0x000fea0003800000 */
.L_x_1323:
[----:B-----5:R1:W-:Y:S02]  /*11000*/  STS.128 [R237+0x3000], R12 ;  /* 0x0030000ced007388 */ /* 0x0203e40000000c00 */
.L_x_1318:
[----:B------:R-:W-:Y:S05]  /*11010*/  BSYNC B2 ;  /* 0x0000000000027941 */ /* 0x000fea0003800000 */
.L_x_1317:
[----:B--23--:R-:W-:-:S04]  /*11020*/  IADD3 R38, R200, 0x30, RZ ;  /* 0x00000030c8267810 */ /* 0x00cfc80007ffe0ff */
        /* <DEDUP_REMOVED lines=64> */
.L_x_1329:
[----:B------:R-:W-:Y:S05]  /*11430*/  BSYNC B0 ;  /* 0x0000000000007941 */ /* 0x000fea0003800000 */
.L_x_1328:
[----:B-----5:R3:W-:Y:S02]  /*11440*/  STS.128 [R237+0x1800], R12 ;  /* 0x0018000ced007388 */ /* 0x0207e40000000c00 */
.L_x_1327:
[----:B------:R-:W-:Y:S05]  /*11450*/  BSYNC B1 ;  /* 0x0000000000017941 */ /* 0x000fea0003800000 */
.L_x_1326:
        /* <DEDUP_REMOVED lines=8> */
[----:B--2---:R1:W2:Y:S01]  /*114e0*/  LD.E.64 R4, [R16.64+0x40] ;  /* 0x0000400610047980 */ /* 0x0042a2000c101b00 */
[----:B-----5:R-:W-:Y:S02]  /*114f0*/  MOV R0, R15 ;  /* 0x0000000f00007202 */ /* 0x020fe40000000f00 */
[----:B------:R-:W-:Y:S02]  /*11500*/  MOV R15, R14 ;  /* 0x0000000e000f7202 */ /* 0x000fe40000000f00 */
[----:B------:R-:W-:Y:S01]  /*11510*/  MOV R6, R12 ;  /* 0x0000000c00067202 */ /* 0x000fe20000000f00 */
[----:B------:R-:W-:-:S02]  /*11520*/  HADD2.F32 R14, -RZ, R0.H1_H1 ;  /* 0x30000000ff0e7230 */ /* 0x000fc40000004100 */
[----:B------:R-:W-:Y:S01]  /*11530*/  HADD2.F32 R19, -RZ, R0.H0_H0 ;  /* 0x20000000ff137230 */ /* 0x000fe20000004100 */
[----:B-1----:R-:W-:-:S05]  /*11540*/  MOV R17, R13 ;  /* 0x0000000d00117202 */ /* 0x002fca0000000f00 */
[--C-:B------:R-:W-:Y:S02]  /*11550*/  HADD2.F32 R16, -RZ, R17.reuse.H0_H0 ;  /* 0x20000011ff107230 */ /* 0x100fe40000004100 */
[----:B------:R-:W-:Y:S02]  /*11560*/  HADD2.F32 R17, -RZ, R17.H1_H1 ;  /* 0x30000011ff117230 */ /* 0x000fe40000004100 */
[----:B---3--:R-:W-:Y:S02]  /*11570*/  HADD2.F32 R7, -RZ, R3.H1_H1 ;  /* 0x30000003ff077230 */ /* 0x008fe40000004100 */
[----:B------:R-:W-:Y:S02]  /*11580*/  HADD2.F32 R9, -RZ, R2.H1_H1 ;  /* 0x30000002ff097230 */ /* 0x000fe40000004100 */
[----:B--2---:R-:W-:Y:S01]  /*11590*/  HADD2.F32 R12, -RZ, R5.H1_H1 ;  /* 0x30000005ff0c7230 */ /* 0x004fe20000004100 */
[C---:B------:R-:W-:Y:S01]  /*115a0*/  FMUL.FTZ R0, R14.reuse, R7 ;  /* 0x000000070e007220 */ /* 0x040fe20000410000 */
[--C-:B------:R-:W-:Y:S01]  /*115b0*/  HADD2.F32 R13, -RZ, R4.reuse.H1_H1 ;  /* 0x30000004ff0d7230 */ /* 0x100fe20000004100 */
[C---:B------:R-:W-:Y:S01]  /*115c0*/  FMUL.FTZ R18, R17.reuse, R9 ;  /* 0x0000000911127220 */ /* 0x040fe20000410000 */
[----:B------:R-:W-:Y:S01]  /*115d0*/  HADD2.F32 R4, -RZ, R4.H0_H0 ;  /* 0x20000004ff047230 */ /* 0x000fe20000004100 */
[-C--:B------:R-:W-:Y:S01]  /*115e0*/  FMUL.FTZ R14, R14, R12.reuse ;  /* 0x0000000c0e0e7220 */ /* 0x080fe20000410000 */
        /* <DEDUP_REMOVED lines=19> */
[----:B------:R-:W-:Y:S01]  /*11720*/  FFMA.FTZ R9, R15, R3, R9 ;  /* 0x000000030f097223 */ /* 0x000fe20000010009 */
[----:B------:R-:W-:Y:S01]  /*11730*/  MOV R15, R14 ;  /* 0x0000000e000f7202 */ /* 0x000fe20000000f00 */
[C---:B------:R-:W-:Y:S02]  /*11740*/  FFMA.FTZ R12, R6.reuse, R4, -R12 ;  /* 0x00000004060c7223 */ /* 0x040fe4000001080c */
[----:B------:R-:W-:Y:S01]  /*11750*/  FFMA.FTZ R13, R6, R2, R13 ;  /* 0x00000002060d7223 */ /* 0x000fe2000001000d */
[----:B------:R-:W-:-:S04]  /*11760*/  F2FP.PACK_AB R7, R9, R7 ;  /* 0x000000070907723e */ /* 0x000fc800000000ff */
[----:B------:R-:W-:Y:S02]  /*11770*/  F2FP.PACK_AB R12, R13, R12 ;  /* 0x0000000c0d0c723e */ /* 0x000fe400000000ff */
[----:B------:R-:W-:Y:S02]  /*11780*/  MOV R13, R17 ;  /* 0x00000011000d7202 */ /* 0x000fe40000000f00 */
[----:B------:R-:W-:Y:S02]  /*11790*/  MOV R14, R7 ;  /* 0x00000007000e7202 */ /* 0x000fe40000000f00 */
.L_x_1331:
[----:B------:R-:W-:Y:S05]  /*117a0*/  BSYNC B0 ;  /* 0x0000000000007941 */ /* 0x000fea0003800000 */
.L_x_1330:
[----:B-----5:R3:W-:Y:S01]  /*117b0*/  STS.128 [R237+0x3800], R12 ;  /* 0x0038000ced007388 */ /* 0x0207e20000000c00 */
[----:B------:R-:W-:Y:S05]  /*117c0*/  BRA `(.L_x_1325) ;  /* 0x0000387000007947 */ /* 0x000fea0003800000 */
.L_x_1300:
        /* <DEDUP_REMOVED lines=22> */
[----:B------:R-:W-:-:S03]  /*11930*/  @P1 IADD3 R8, -R3, RZ, RZ ;  /* 0x000000ff03081210 */ /* 0x000fc60007ffe1ff */
[----:B--2---:R4:W2:Y:S02]  /*11940*/  LD.E.128 R4, [R12.64] ;  /* 0x000000060c047980 */ /* 0x0048a4000c101d00 */
[----:B----4-:R-:W-:-:S04]  /*11950*/  IADD3 R12, P0, R8, R16, RZ ;  /* 0x00000010080c7210 */ /* 0x010fc80007f1e0ff */
[----:B------:R-:W-:Y:S02]  /*11960*/  LEA.HI.X.SX32 R8, R8, R17, 0x1, P0 ;  /* 0x0000001108087211 */ /* 0x000fe400000f0eff */
[----:B------:R-:W-:-:S04]  /*11970*/  LEA R14, P0, R12, R28, 0x1 ;  /* 0x0000001c0c0e7211 */ /* 0x000fc800078008ff */
[----:B------:R-:W-:-:S06]  /*11980*/  LEA.HI.X R15, R12, R29, R8, 0x1, P0 ;  /* 0x0000001d0c0f7211 */ /* 0x000fcc00000f0c08 */
[----:B------:R-:W4:Y:S01]  /*11990*/  LD.E.128 R12, [R14.64] ;  /* 0x000000060e0c7980 */ /* 0x000f22000c101d00 */
[----:B-----5:R-:W-:Y:S02]  /*119a0*/  MOV R8, R25 ;  /* 0x0000001900087202 */ /* 0x020fe40000000f00 */
[----:B------:R-:W-:Y:S02]  /*119b0*/  MOV R25, R24 ;  /* 0x0000001800197202 */ /* 0x000fe40000000f00 */
[----:B------:R-:W-:Y:S02]  /*119c0*/  MOV R24, R27 ;  /* 0x0000001b00187202 */ /* 0x000fe40000000f00 */
[----:B---3--:R-:W-:Y:S02]  /*119d0*/  MOV R27, R21 ;  /* 0x00000015001b7202 */ /* 0x008fe40000000f00 */
[----:B------:R-:W-:Y:S01]  /*119e0*/  MOV R21, R22 ;  /* 0x0000001600157202 */ /* 0x000fe20000000f00 */
[----:B--2---:R-:W-:-:S02]  /*119f0*/  HADD2.F32 R22, -RZ, R5.H0_H0 ;  /* 0x20000005ff167230 */ /* 0x004fc40000004100 */
[----:B------:R-:W-:Y:S02]  /*11a00*/  HADD2.F32 R53, -RZ, R5.H1_H1 ;  /* 0x30000005ff357230 */ /* 0x000fe40000004100 */
[--C-:B------:R-:W-:Y:S02]  /*11a10*/  HADD2.F32 R5, -RZ, R7.reuse.H0_H0 ;  /* 0x20000007ff057230 */ /* 0x100fe40000004100 */
[----:B------:R-:W-:Y:S02]  /*11a20*/  HADD2.F32 R7, -RZ, R7.H1_H1 ;  /* 0x30000007ff077230 */ /* 0x000fe40000004100 */
[--C-:B------:R-:W-:Y:S02]  /*11a30*/  HADD2.F32 R56, -RZ, R27.reuse.H0_H0 ;  /* 0x2000001bff387230 */ /* 0x100fe40000004100 */
[----:B------:R-:W-:Y:S02]  /*11a40*/  HADD2.F32 R57, -RZ, R27.H1_H1 ;  /* 0x3000001bff397230 */ /* 0x000fe40000004100 */
[--C-:B------:R-:W-:Y:S01]  /*11a50*/  HADD2.F32 R27, -RZ, R23.reuse.H0_H0 ;  /* 0x20000017ff1b7230 */ /* 0x100fe20000004100 */
[----:B------:R-:W-:Y:S01]  /*11a60*/  @!P1 FADD.FTZ R5, -R5, -RZ ;  /* 0x800000ff05059221 */ /* 0x000fe20000010100 */
[----:B------:R-:W-:Y:S01]  /*11a70*/  HADD2.F32 R23, -RZ, R23.H1_H1 ;  /* 0x30000017ff177230 */ /* 0x000fe20000004100 */
[----:B------:R-:W-:Y:S01]  /*11a80*/  @!P1 FADD.FTZ R7, -R7, -RZ ;  /* 0x800000ff07079221 */ /* 0x000fe20000010100 */
[----:B------:R-:W-:-:S02]  /*11a90*/  HADD2.F32 R54, -RZ, R4.H0_H0 ;  /* 0x20000004ff367230 */ /* 0x000fc40000004100 */
[----:B------:R-:W-:Y:S02]  /*11aa0*/  HADD2.F32 R55, -RZ, R4.H1_H1 ;  /* 0x30000004ff377230 */ /* 0x000fe40000004100 */
[--C-:B------:R-:W-:Y:S02]  /*11ab0*/  HADD2.F32 R4, -RZ, R6.reuse.H0_H0 ;  /* 0x20000006ff047230 */ /* 0x100fe40000004100 */
[----:B------:R-:W-:Y:S01]  /*11ac0*/  HADD2.F32 R6, -RZ, R6.H1_H1 ;  /* 0x30000006ff067230 */ /* 0x000fe20000004100 */
[----:B------:R-:W-:Y:S01]  /*11ad0*/  FMUL.FTZ R27, R27, R5 ;  /* 0x000000051b1b7220 */ /* 0x000fe20000410000 */
[--C-:B------:R-:W-:Y:S01]  /*11ae0*/  HADD2.F32 R5, -RZ, R21.reuse.H0_H0 ;  /* 0x20000015ff057230 */ /* 0x100fe20000004100 */
[----:B------:R-:W-:Y:S01]  /*11af0*/  FMUL.FTZ R23, R23, R7 ;  /* 0x0000000717177220 */ /* 0x000fe20000410000 */
[--C-:B------:R-:W-:Y:S01]  /*11b00*/  HADD2.F32 R7, -RZ, R20.reuse.H0_H0 ;  /* 0x20000014ff077230 */ /* 0x100fe20000004100 */
[----:B------:R-:W-:Y:S01]  /*11b10*/  @!P1 FADD.FTZ R54, -R54, -RZ ;  /* 0x800000ff36369221 */ /* 0x000fe20000010100 */
[----:B------:R-:W-:Y:S01]  /*11b20*/  HADD2.F32 R20, -RZ, R20.H1_H1 ;  /* 0x30000014ff147230 */ /* 0x000fe20000004100 */
[----:B------:R-:W-:Y:S01]  /*11b30*/  @!P1 FADD.FTZ R55, -R55, -RZ ;  /* 0x800000ff37379221 */ /* 0x000fe20000010100 */
[----:B------:R-:W-:Y:S01]  /*11b40*/  HADD2.F32 R21, -RZ, R21.H1_H1 ;  /* 0x30000015ff157230 */ /* 0x000fe20000004100 */
[----:B------:R-:W-:-:S02]  /*11b50*/  @!P1 FADD.FTZ R4, -R4, -RZ ;  /* 0x800000ff04049221 */ /* 0x000fc40000010100 */
[----:B------:R-:W-:Y:S02]  /*11b60*/  @!P1 FADD.FTZ R6, -R6, -RZ ;  /* 0x800000ff06069221 */ /* 0x000fe40000010100 */
[----:B------:R-:W-:Y:S02]  /*11b70*/  @!P1 FADD.FTZ R22, -R22, -RZ ;  /* 0x800000ff16169221 */ /* 0x000fe40000010100 */
[----:B------:R-:W-:Y:S02]  /*11b80*/  FMUL.FTZ R54, R7, R54 ;  /* 0x0000003607367220 */ /* 0x000fe40000410000 */
[----:B------:R-:W-:Y:S01]  /*11b90*/  FMUL.FTZ R55, R20, R55 ;  /* 0x0000003714377220 */ /* 0x000fe20000410000 */
[--C-:B------:R-:W-:Y:S01]  /*11ba0*/  HADD2.F32 R20, -RZ, R8.reuse.H1_H1 ;  /* 0x30000008ff147230 */ /* 0x100fe20000004100 */
[----:B------:R-:W-:Y:S01]  /*11bb0*/  FMUL.FTZ R4, R5, R4 ;  /* 0x0000000405047220 */ /* 0x000fe20000410000 */
[----:B------:R-:W-:Y:S01]  /*11bc0*/  HADD2.F32 R5, -RZ, R8.H0_H0 ;  /* 0x20000008ff057230 */ /* 0x000fe20000004100 */
[----:B------:R-:W-:Y:S01]  /*11bd0*/  FMUL.FTZ R6, R21, R6 ;  /* 0x0000000615067220 */ /* 0x000fe20000410000 */
[--C-:B----4-:R-:W-:Y:S01]  /*11be0*/  HADD2.F32 R7, -RZ, R13.reuse.H0_H0 ;  /* 0x2000000dff077230 */ /* 0x110fe20000004100 */
[----:B------:R-:W-:Y:S01]  /*11bf0*/  @!P1 FADD.FTZ R53, -R53, -RZ ;  /* 0x800000ff35359221 */ /* 0x000fe20000010100 */
[----:B------:R-:W-:Y:S01]  /*11c00*/  HADD2.F32 R21, -RZ, R13.H1_H1 ;  /* 0x3000000dff157230 */ /* 0x000fe20000004100 */
[----:B------:R-:W-:Y:S01]  /*11c10*/  FMUL.FTZ R56, R56, R22 ;  /* 0x0000001638387220 */ /* 0x000fe20000410000 */
[----:B------:R-:W-:-:S02]  /*11c20*/  HADD2.F32 R8, -RZ, R24.H0_H0 ;  /* 0x20000018ff087230 */ /* 0x000fc40000004100 */
[----:B------:R-:W-:Y:S01]  /*11c30*/  HADD2.F32 R13, -RZ, R15.H0_H0 ;  /* 0x2000000fff0d7230 */ /* 0x000fe20000004100 */
[----:B------:R-:W-:Y:S01]  /*11c40*/  FMUL.FTZ R57, R57, R53 ;  /* 0x0000003539397220 */ /* 0x000fe20000410000 */
[--C-:B------:R-:W-:Y:S01]  /*11c50*/  HADD2.F32 R22, -RZ, R12.reuse.H0_H0 ;  /* 0x2000000cff167230 */ /* 0x100fe20000004100 */
[----:B------:R-:W-:Y:S01]  /*11c60*/  FFMA.FTZ R5, R5, R7, R56 ;  /* 0x0000000705057223 */ /* 0x000fe20000010038 */
[----:B------:R-:W-:Y:S01]  /*11c70*/  HADD2.F32 R53, -RZ, R12.H1_H1 ;  /* 0x3000000cff357230 */ /* 0x000fe20000004100 */
[----:B------:R-:W-:Y:S01]  /*11c80*/  FFMA.FTZ R8, R8, R13, R27 ;  /* 0x0000000d08087223 */ /* 0x000fe2000001001b */
[--C-:B------:R-:W-:Y:S02]  /*11c90*/  HADD2.F32 R7, -RZ, R25.reuse.H0_H0 ;  /* 0x20000019ff077230 */ /* 0x100fe40000004100 */
[----:B------:R-:W-:Y:S02]  /*11ca0*/  HADD2.F32 R12, -RZ, R14.H0_H0 ;  /* 0x2000000eff0c7230 */ /* 0x000fe40000004100 */
[----:B------:R-:W-:-:S02]  /*11cb0*/  HADD2.F32 R25, -RZ, R25.H1_H1 ;  /* 0x30000019ff197230 */ /* 0x000fc40000004100 */
[----:B------:R-:W-:Y:S02]  /*11cc0*/  HADD2.F32 R13, -RZ, R26.H0_H0 ;  /* 0x2000001aff0d7230 */ /* 0x000fe40000004100 */
[----:B------:R-:W-:Y:S02]  /*11cd0*/  HADD2.F32 R15, -RZ, R15.H1_H1 ;  /* 0x3000000fff0f7230 */ /* 0x000fe40000004100 */
[----:B------:R-:W-:Y:S02]  /*11ce0*/  HADD2.F32 R14, -RZ, R14.H1_H1 ;  /* 0x3000000eff0e7230 */ /* 0x000fe40000004100 */
[----:B------:R-:W-:Y:S02]  /*11cf0*/  HADD2.F32 R24, -RZ, R24.H1_H1 ;  /* 0x30000018ff187230 */ /* 0x000fe40000004100 */
[----:B------:R-:W-:Y:S01]  /*11d00*/  HADD2.F32 R26, -RZ, R26.H1_H1 ;  /* 0x3000001aff1a7230 */ /* 0x000fe20000004100 */
        /* <DEDUP_REMOVED lines=10> */
[----:B------:R-:W-:Y:S02]  /*11db0*/  MOV R24, R25 ;  /* 0x0000001900187202 */ /* 0x000fe40000000f00 */
[----:B------:R-:W-:Y:S02]  /*11dc0*/  MOV R25, R5 ;  /* 0x0000000500197202 */ /* 0x000fe40000000f00 */
[----:B------:R-:W-:Y:S02]  /*11dd0*/  MOV R26, R4 ;  /* 0x00000004001a7202 */ /* 0x000fe40000000f00 */
[----:B------:R-:W-:Y:S02]  /*11de0*/  MOV R27, R8 ;  /* 0x00000008001b7202 */ /* 0x000fe40000000f00 */
.L_x_1337:
[----:B------:R-:W-:Y:S05]  /*11df0*/  BSYNC B0 ;  /* 0x0000000000007941 */ /* 0x000fea0003800000 */
.L_x_1336:
[----:B-----5:R3:W-:Y:S02]  /*11e00*/  STS.128 [R237], R24 ;  /* 0x00000018ed007388 */ /* 0x0207e40000000c00 */
.L_x_1335:
[----:B------:R-:W-:Y:S05]  /*11e10*/  BSYNC B1 ;  /* 0x0000000000017941 */ /* 0x000fea0003800000 */
.L_x_1334:
        /* <DEDUP_REMOVED lines=19> */
[----:B------:R-:W-:-:S03]  /*11f50*/  @P1 IADD3 R8, -R3, RZ, RZ ;  /* 0x000000ff03081210 */ /* 0x000fc60007ffe1ff */
[----:B---3--:R1:W3:Y:S02]  /*11f60*/  LD.E.128 R4, [R12.64+0x80] ;  /* 0x000080060c047980 */ /* 0x0082e4000c101d00 */
[----:B-1----:R-:W-:-:S04]  /*11f70*/  IADD3 R12, P0, R8, R16, RZ ;  /* 0x00000010080c7210 */ /* 0x002fc80007f1e0ff */
[----:B------:R-:W-:Y:S02]  /*11f80*/  LEA.HI.X.SX32 R8, R8, R17, 0x1, P0 ;  /* 0x0000001108087211 */ /* 0x000fe400000f0eff */
[----:B------:R-:W-:-:S04]  /*11f90*/  LEA R14, P0, R12, R28, 0x1 ;  /* 0x0000001c0c0e7211 */ /* 0x000fc800078008ff */
[----:B------:R-:W-:-:S06]  /*11fa0*/  LEA.HI.X R15, R12, R29, R8, 0x1, P0 ;  /* 0x0000001d0c0f7211 */ /* 0x000fcc00000f0c08 */
[----:B----4-:R-:W4:Y:S01]  /*11fb0*/  LD.E.128 R12, [R14.64+0x80] ;  /* 0x000080060e0c7980 */ /* 0x010f22000c101d00 */
[----:B-----5:R-:W-:Y:S02]  /*11fc0*/  MOV R8, R25 ;  /* 0x0000001900087202 */ /* 0x020fe40000000f00 */
[----:B------:R-:W-:Y:S02]  /*11fd0*/  MOV R25, R24 ;  /* 0x0000001800197202 */ /* 0x000fe40000000f00 */
[----:B------:R-:W-:Y:S02]  /*11fe0*/  MOV R24, R27 ;  /* 0x0000001b00187202 */ /* 0x000fe40000000f00 */
[----:B--2---:R-:W-:Y:S02]  /*11ff0*/  MOV R27, R21 ;  /* 0x00000015001b7202 */ /* 0x004fe40000000f00 */
[----:B------:R-:W-:Y:S01]  /*12000*/  MOV R21, R22 ;  /* 0x0000001600157202 */ /* 0x000fe20000000f00 */
[----:B---3--:R-:W-:-:S02]  /*12010*/  HADD2.F32 R22, -RZ, R4.H0_H0 ;  /* 0x20000004ff167230 */ /* 0x008fc40000004100 */
[----:B------:R-:W-:Y:S02]  /*12020*/  HADD2.F32 R42, -RZ, R4.H1_H1 ;  /* 0x30000004ff2a7230 */ /* 0x000fe40000004100 */
[--C-:B------:R-:W-:Y:S02]  /*12030*/  HADD2.F32 R4, -RZ, R5.reuse.H0_H0 ;  /* 0x20000005ff047230 */ /* 0x100fe40000004100 */
[--C-:B------:R-:W-:Y:S02]  /*12040*/  HADD2.F32 R54, -RZ, R20.reuse.H0_H0 ;  /* 0x20000014ff367230 */ /* 0x100fe40000004100 */
[----:B------:R-:W-:Y:S01]  /*12050*/  HADD2.F32 R55, -RZ, R20.H1_H1 ;  /* 0x30000014ff377230 */ /* 0x000fe20000004100 */
[----:B------:R-:W-:Y:S01]  /*12060*/  @!P1 FADD.FTZ R22, -R22, -RZ ;  /* 0x800000ff16169221 */ /* 0x000fe20000010100 */
[----:B------:R-:W-:Y:S01]  /*12070*/  HADD2.F32 R43, -RZ, R5.H1_H1 ;  /* 0x30000005ff2b7230 */ /* 0x000fe20000004100 */
[----:B------:R-:W-:Y:S01]  /*12080*/  @!P1 FADD.FTZ R4, -R4, -RZ ;  /* 0x800000ff04049221 */ /* 0x000fe20000010100 */
[----:B------:R-:W-:-:S02]  /*12090*/  HADD2.F32 R20, -RZ, R27.H0_H0 ;  /* 0x2000001bff147230 */ /* 0x000fc40000004100 */
[--C-:B------:R-:W-:Y:S02]  /*120a0*/  HADD2.F32 R5, -RZ, R6.reuse.H0_H0 ;  /* 0x20000006ff057230 */ /* 0x100fe40000004100 */
[----:B------:R-:W-:Y:S02]  /*120b0*/  HADD2.F32 R53, -RZ, R6.H1_H1 ;  /* 0x30000006ff357230 */ /* 0x000fe40000004100 */
[--C-:B------:R-:W-:Y:S02]  /*120c0*/  HADD2.F32 R6, -RZ, R7.reuse.H0_H0 ;  /* 0x20000007ff067230 */ /* 0x100fe40000004100 */
[----:B------:R-:W-:Y:S01]  /*120d0*/  HADD2.F32 R7, -RZ, R7.H1_H1 ;  /* 0x30000007ff077230 */ /* 0x000fe20000004100 */
[----:B------:R-:W-:Y:S01]  /*120e0*/  FMUL.FTZ R54, R54, R22 ;  /* 0x0000001636367220 */ /* 0x000fe20000410000 */
[----:B------:R-:W-:Y:S01]  /*120f0*/  HADD2.F32 R22, -RZ, R21.H0_H0 ;  /* 0x20000015ff167230 */ /* 0x000fe20000004100 */
[----:B------:R-:W-:Y:S01]  /*12100*/  FMUL.FTZ R20, R20, R4 ;  /* 0x0000000414147220 */ /* 0x000fe20000410000 */
[----:B------:R-:W-:Y:S01]  /*12110*/  HADD2.F32 R4, -RZ, R23.H0_H0 ;  /* 0x20000017ff047230 */ /* 0x000fe20000004100 */
[----:B------:R-:W-:Y:S01]  /*12120*/  @!P1 FADD.FTZ R53, -R53, -RZ ;  /* 0x800000ff35359221 */ /* 0x000fe20000010100 */
[----:B------:R-:W-:Y:S01]  /*12130*/  HADD2.F32 R21, -RZ, R21.H1_H1 ;  /* 0x30000015ff157230 */ /* 0x000fe20000004100 */
[----:B------:R-:W-:Y:S01]  /*12140*/  @!P1 FADD.FTZ R6, -R6, -RZ ;  /* 0x800000ff06069221 */ /* 0x000fe20000010100 */
[----:B------:R-:W-:Y:S01]  /*12150*/  HADD2.F32 R23, -RZ, R23.H1_H1 ;  /* 0x30000017ff177230 */ /* 0x000fe20000004100 */
[----:B------:R-:W-:-:S02]  /*12160*/  @!P1 FADD.FTZ R7, -R7, -RZ ;  /* 0x800000ff07079221 */ /* 0x000fc40000010100 */
[----:B------:R-:W-:Y:S01]  /*12170*/  @!P1 FADD.FTZ R5, -R5, -RZ ;  /* 0x800000ff05059221 */ /* 0x000fe20000010100 */
[----:B------:R-:W-:Y:S01]  /*12180*/  HADD2.F32 R27, -RZ, R27.H1_H1 ;  /* 0x3000001bff1b7230 */ /* 0x000fe20000004100 */
[----:B------:R-:W-:Y:S02]  /*12190*/  @!P1 FADD.FTZ R42, -R42, -RZ ;  /* 0x800000ff2a2a9221 */ /* 0x000fe40000010100 */
[----:B------:R-:W-:Y:S02]  /*121a0*/  FMUL.FTZ R53, R21, R53 ;  /* 0x0000003515357220 */ /* 0x000fe40000410000 */
[----:B------:R-:W-:Y:S01]  /*121b0*/  FMUL.FTZ R6, R4, R6 ;  /* 0x0000000604067220 */ /* 0x000fe20000410000 */
[----:B------:R-:W-:Y:S01]  /*121c0*/  HADD2.F32 R4, -RZ, R25.H0_H0 ;  /* 0x20000019ff047230 */ /* 0x000fe20000004100 */
[----:B------:R-:W-:Y:S02]  /*121d0*/  FMUL.FTZ R7, R23, R7 ;  /* 0x0000000717077220 */ /* 0x000fe40000410000 */
[----:B------:R-:W-:Y:S01]  /*121e0*/  @!P1 FADD.FTZ R43, -R43, -RZ ;  /* 0x800000ff2b2b9221 */ /* 0x000fe20000010100 */
[--C-:B----4-:R-:W-:Y:S01]  /*121f0*/  HADD2.F32 R21, -RZ, R12.reuse.H0_H0 ;  /* 0x2000000cff157230 */ /* 0x110fe20000004100 */
[----:B------:R-:W-:Y:S01]  /*12200*/  FMUL.FTZ R5, R22, R5 ;  /* 0x0000000516057220 */ /* 0x000fe20000410000 */
[----:B------:R-:W-:-:S02]  /*12210*/  HADD2.F32 R23, -RZ, R12.H1_H1 ;  /* 0x3000000cff177230 */ /* 0x000fc40000004100 */
[----:B------:R-:W-:Y:S02]  /*12220*/  HADD2.F32 R22, -RZ, R8.H0_H0 ;  /* 0x20000008ff167230 */ /* 0x000fe40000004100 */
[--C-:B------:R-:W-:Y:S01]  /*12230*/  HADD2.F32 R12, -RZ, R13.reuse.H0_H0 ;  /* 0x2000000dff0c7230 */ /* 0x100fe20000004100 */
[----:B------:R-:W-:Y:S01]  /*12240*/  FMUL.FTZ R55, R55, R42 ;  /* 0x0000002a37377220 */ /* 0x000fe20000410000 */
[----:B------:R-:W-:Y:S01]  /*12250*/  HADD2.F32 R42, -RZ, R13.H1_H1 ;  /* 0x3000000dff2a7230 */ /* 0x000fe20000004100 */
[----:B------:R-:W-:Y:S01]  /*12260*/  FMUL.FTZ R27, R27, R43 ;  /* 0x0000002b1b1b7220 */ /* 0x000fe20000410000 */
[--C-:B------:R-:W-:Y:S01]  /*12270*/  HADD2.F32 R13, -RZ, R14.reuse.H0_H0 ;  /* 0x2000000eff0d7230 */ /* 0x100fe20000004100 */
[----:B------:R-:W-:Y:S01]  /*12280*/  FFMA.FTZ R4, R4, R21, R54 ;  /* 0x0000001504047223 */ /* 0x000fe20000010036 */
[----:B------:R-:W-:Y:S01]  /*12290*/  HADD2.F32 R43, -RZ, R14.H1_H1 ;  /* 0x3000000eff2b7230 */ /* 0x000fe20000004100 */
[----:B------:R-:W-:Y:S01]  /*122a0*/  FFMA.FTZ R12, R22, R12, R20 ;  /* 0x0000000c160c7223 */ /* 0x000fe20000010014 */
[----:B------:R-:W-:-:S02]  /*122b0*/  HADD2.F32 R14, -RZ, R15.H0_H0 ;  /* 0x2000000fff0e7230 */ /* 0x000fc40000004100 */
[----:B------:R-:W-:Y:S02]  /*122c0*/  HADD2.F32 R21, -RZ, R24.H0_H0 ;  /* 0x20000018ff157230 */ /* 0x000fe40000004100 */
[----:B------:R-:W-:Y:S02]  /*122d0*/  HADD2.F32 R25, -RZ, R25.H1_H1 ;  /* 0x30000019ff197230 */ /* 0x000fe40000004100 */
[----:B------:R-:W-:Y:S02]  /*122e0*/  HADD2.F32 R15, -RZ, R15.H1_H1 ;  /* 0x3000000fff0f7230 */ /* 0x000fe40000004100 */
[----:B------:R-:W-:Y:S02]  /*122f0*/  HADD2.F32 R20, -RZ, R8.H1_H1 ;  /* 0x30000008ff147230 */ /* 0x000fe40000004100 */
[----:B------:R-:W-:Y:S02]  /*12300*/  HADD2.F32 R24, -RZ, R24.H1_H1 ;  /* 0x30000018ff187230 */ /* 0x000fe40000004100 */
[--C-:B------:R-:W-:Y:S01]  /*12310*/  HADD2.F32 R8, -RZ, R26.reuse.H0_H0 ;  /* 0x2000001aff087230 */ /* 0x100fe20000004100 */
[----:B------:R-:W-:Y:S01]  /*12320*/  FFMA.FTZ R23, R25, R23, R55 ;  /* 0x0000001719177223 */ /* 0x000fe20000010037 */
[----:B------:R-:W-:Y:S01]  /*12330*/  HADD2.F32 R26, -RZ, R26.H1_H1 ;  /* 0x3000001aff1a7230 */ /* 0x000fe20000004100 */
[----:B------:R-:W-:-:S02]  /*12340*/  FFMA.FTZ R20, R20, R42, R27 ;  /* 0x0000002a14147223 */ /* 0x000fc4000001001b */
[----:B------:R-:W-:Y:S02]  /*12350*/  FFMA.FTZ R6, R21, R14, R6 ;  /* 0x0000000e15067223 */ /* 0x000fe40000010006 */
[----:B------:R-:W-:Y:S01]  /*12360*/  FFMA.FTZ R7, R24, R15, R7 ;  /* 0x0000000f18077223 */ /* 0x000fe20000010007 */
[----:B------:R-:W-:Y:S01]  /*12370*/  F2FP.PACK_AB R4, R23, R4 ;  /* 0x000000041704723e */ /* 0x000fe200000000ff */
[----:B------:R-:W-:Y:S01]  /*12380*/  FFMA.FTZ R5, R8, R13, R5 ;  /* 0x0000000d08057223 */ /* 0x000fe20000010005 */
[----:B------:R-:W-:Y:S01]  /*12390*/  F2FP.PACK_AB R12, R20, R12 ;  /* 0x0000000c140c723e */ /* 0x000fe200000000ff */
[----:B------:R-:W-:Y:S01]  /*123a0*/  FFMA.FTZ R26, R26, R43, R53 ;  /* 0x0000002b1a1a7223 */ /* 0x000fe20000010035 */
[----:B------:R-:W-:Y:S02]  /*123b0*/  F2FP.PACK_AB R6, R7, R6 ;  /* 0x000000060706723e */ /* 0x000fe400000000ff */
[----:B------:R-:W-:Y:S02]  /*123c0*/  MOV R24, R4 ;  /* 0x0000000400187202 */ /* 0x000fe40000000f00 */
[----:B------:R-:W-:-:S02]  /*123d0*/  F2FP.PACK_AB R26, R26, R5 ;  /* 0x000000051a1a723e */ /* 0x000fc400000000ff */
[----:B------:R-:W-:Y:S02]  /*123e0*/  MOV R25, R12 ;  /* 0x0000000c00197202 */ /* 0x000fe40000000f00 */
[----:B------:R-:W-:Y:S02]  /*123f0*/  MOV R27, R6 ;  /* 0x00000006001b7202 */ /* 0x000fe40000000f00 */
.L_x_1339:
[----:B------:R-:W-:Y:S05]  /*12400*/  BSYNC B0 ;  /* 0x0000000000007941 */ /* 0x000fea0003800000 */
.L_x_1338:
[----:B-----5:R1:W-:Y:S02]  /*12410*/  STS.128 [R237+0x2000], R24 ;  /* 0x00200018ed007388 */ /* 0x0203e40000000c00 */
.L_x_1333:
[----:B------:R-:W-:Y:S05]  /*12420*/  BSYNC B2 ;  /* 0x0000000000027941 */ /* 0x000fea0003800000 */
.L_x_1332:
        /* <DEDUP_REMOVED lines=23> */
[----:B------:R-:W-:-:S03]  /*125a0*/  LEA R14, P1, R5, R34, 0x1 ;  /* 0x00000022050e7211 */ /* 0x000fc600078208ff */
[----:B------:R-:W3:Y:S01]  /*125b0*/  LD.E.128 R20, [R20.64] ;  /* 0x0000000614147980 */ /* 0x000ee2000c101d00 */
[----:B------:R-:W-:-:S05]  /*125c0*/  LEA.HI.X R15, R5, R35, R4, 0x1, P1 ;  /* 0x00000023050f7211 */ /* 0x000fca00008f0c04 */
[----:B--2---:R1:W2:Y:S02]  /*125d0*/  LD.E.128 R4, [R14.64] ;  /* 0x000000060e047980 */ /* 0x0042a4000c101d00 */
[----:B-1----:R-:W-:Y:S02]  /*125e0*/  MOV R14, RZ ;  /* 0x000000ff000e7202 */ /* 0x002fe40000000f00 */
[----:B------:R-:W-:-:S04]  /*125f0*/  @P0 IADD3 R14, -R3, RZ, RZ ;  /* 0x000000ff030e0210 */ /* 0x000fc80007ffe1ff */
[----:B------:R-:W-:-:S04]  /*12600*/  IADD3 R13, P1, R14, R13, RZ ;  /* 0x0000000d0e0d7210 */ /* 0x000fc80007f3e0ff */
[----:B------:R-:W-:Y:S02]  /*12610*/  LEA.HI.X.SX32 R12, R14, R12, 0x1, P1 ;  /* 0x0000000c0e0c7211 */ /* 0x000fe400008f0eff */
[----:B------:R-:W-:-:S04]  /*12620*/  LEA R14, P1, R13, R28, 0x1 ;  /* 0x0000001c0d0e7211 */ /* 0x000fc800078208ff */
[----:B------:R-:W-:-:S06]  /*12630*/  LEA.HI.X R15, R13, R29, R12, 0x1, P1 ;  /* 0x0000001d0d0f7211 */ /* 0x000fcc00008f0c0c */
[----:B----4-:R-:W4:Y:S01]  /*12640*/  LD.E.128 R12, [R14.64] ;  /* 0x000000060e0c7980 */ /* 0x010f22000c101d00 */
[----:B-----5:R-:W-:Y:S02]  /*12650*/  MOV R42, R24 ;  /* 0x00000018002a7202 */ /* 0x020fe40000000f00 */
[----:B------:R-:W-:Y:S02]  /*12660*/  MOV R24, R27 ;  /* 0x0000001b00187202 */ /* 0x000fe40000000f00 */
[----:B---3--:R-:W-:Y:S02]  /*12670*/  MOV R27, R21 ;  /* 0x00000015001b7202 */ /* 0x008fe40000000f00 */
[----:B------:R-:W-:Y:S01]  /*12680*/  MOV R21, R22 ;  /* 0x0000001600157202 */ /* 0x000fe20000000f00 */
[--C-:B--2---:R-:W-:Y:S02]  /*12690*/  HADD2.F32 R22, -RZ, R4.reuse.H0_H0 ;  /* 0x20000004ff167230 */ /* 0x104fe40000004100 */
[----:B------:R-:W-:-:S02]  /*126a0*/  HADD2.F32 R43, -RZ, R4.H1_H1 ;  /* 0x30000004ff2b7230 */ /* 0x000fc40000004100 */
[--C-:B------:R-:W-:Y:S01]  /*126b0*/  HADD2.F32 R4, -RZ, R5.reuse.H0_H0 ;  /* 0x20000005ff047230 */ /* 0x100fe20000004100 */
[----:B------:R-:W-:Y:S01]  /*126c0*/  @!P0 FADD.FTZ R22, -R22, -RZ ;  /* 0x800000ff16168221 */ /* 0x000fe20000010100 */
[--C-:B------:R-:W-:Y:S02]  /*126d0*/  HADD2.F32 R55, -RZ, R20.reuse.H0_H0 ;  /* 0x20000014ff377230 */ /* 0x100fe40000004100 */
[----:B------:R-:W-:Y:S01]  /*126e0*/  HADD2.F32 R56, -RZ, R20.H1_H1 ;  /* 0x30000014ff387230 */ /* 0x000fe20000004100 */
[----:B------:R-:W-:Y:S01]  /*126f0*/  @!P0 FADD.FTZ R4, -R4, -RZ ;  /* 0x800000ff04048221 */ /* 0x000fe20000010100 */
[----:B------:R-:W-:Y:S02]  /*12700*/  HADD2.F32 R53, -RZ, R5.H1_H1 ;  /* 0x30000005ff357230 */ /* 0x000fe40000004100 */
[----:B------:R-:W-:Y:S02]  /*12710*/  HADD2.F32 R20, -RZ, R27.H0_H0 ;  /* 0x2000001bff147230 */ /* 0x000fe40000004100 */
[----:B------:R-:W-:-:S02]  /*12720*/  HADD2.F32 R5, -RZ, R6.H0_H0 ;  /* 0x20000006ff057230 */ /* 0x000fc40000004100 */
[----:B------:R-:W-:Y:S02]  /*12730*/  HADD2.F32 R54, -RZ, R6.H1_H1 ;  /* 0x30000006ff367230 */ /* 0x000fe40000004100 */
[--C-:B------:R-:W-:Y:S01]  /*12740*/  HADD2.F32 R6, -RZ, R7.reuse.H0_H0 ;  /* 0x20000007ff067230 */ /* 0x100fe20000004100 */
[----:B------:R-:W-:Y:S01]  /*12750*/  FMUL.FTZ R55, R55, R22 ;  /* 0x0000001637377220 */ /* 0x000fe20000410000 */
[----:B------:R-:W-:Y:S01]  /*12760*/  HADD2.F32 R7, -RZ, R7.H1_H1 ;  /* 0x30000007ff077230 */ /* 0x000fe20000004100 */
[----:B------:R-:W-:Y:S01]  /*12770*/  FMUL.FTZ R20, R20, R4 ;  /* 0x0000000414147220 */ /* 0x000fe20000410000 */
[--C-:B------:R-:W-:Y:S01]  /*12780*/  HADD2.F32 R22, -RZ, R21.reuse.H0_H0 ;  /* 0x20000015ff167230 */ /* 0x100fe20000004100 */
[----:B------:R-:W-:Y:S01]  /*12790*/  @!P0 FADD.FTZ R54, -R54, -RZ ;  /* 0x800000ff36368221 */ /* 0x000fe20000010100 */
[----:B------:R-:W-:Y:S01]  /*127a0*/  HADD2.F32 R21, -RZ, R21.H1_H1 ;  /* 0x30000015ff157230 */ /* 0x000fe20000004100 */
[----:B------:R-:W-:Y:S01]  /*127b0*/  @!P0 FADD.FTZ R6, -R6, -RZ ;  /* 0x800000ff06068221 */ /* 0x000fe20000010100 */
[--C-:B------:R-:W-:Y:S01]  /*127c0*/  HADD2.F32 R4, -RZ, R23.reuse.H0_H0 ;  /* 0x20000017ff047230 */ /* 0x100fe20000004100 */
[----:B------:R-:W-:Y:S01]  /*127d0*/  @!P0 FADD.FTZ R7, -R7, -RZ ;  /* 0x800000ff07078221 */ /* 0x000fe20000010100 */
[----:B------:R-:W-:Y:S01]  /*127e0*/  HADD2.F32 R23, -RZ, R23.H1_H1 ;  /* 0x30000017ff177230 */ /* 0x000fe20000004100 */
[----:B------:R-:W-:Y:S01]  /*127f0*/  @!P0 FADD.FTZ R43, -R43, -RZ ;  /* 0x800000ff2b2b8221 */ /* 0x000fe20000010100 */
[----:B------:R-:W-:Y:S01]  /*12800*/  HADD2.F32 R27, -RZ, R27.H1_H1 ;  /* 0x3000001bff1b7230 */ /* 0x000fe20000004100 */
[----:B------:R-:W-:-:S02]  /*12810*/  @!P0 FADD.FTZ R5, -R5, -RZ ;  /* 0x800000ff05058221 */ /* 0x000fc40000010100 */
[----:B------:R-:W-:Y:S02]  /*12820*/  FMUL.FTZ R54, R21, R54 ;  /* 0x0000003615367220 */ /* 0x000fe40000410000 */
[----:B------:R-:W-:Y:S01]  /*12830*/  FMUL.FTZ R6, R4, R6 ;  /* 0x0000000604067220 */ /* 0x000fe20000410000 */
[----:B------:R-:W-:Y:S01]  /*12840*/  HADD2.F32 R4, -RZ, R42.H0_H0 ;  /* 0x2000002aff047230 */ /* 0x000fe20000004100 */
[----:B------:R-:W-:Y:S02]  /*12850*/  @!P0 FADD.FTZ R53, -R53, -RZ ;  /* 0x800000ff35358221 */ /* 0x000fe40000010100 */
[----:B------:R-:W-:Y:S02]  /*12860*/  FMUL.FTZ R7, R23, R7 ;  /* 0x0000000717077220 */ /* 0x000fe40000410000 */
[----:B------:R-:W-:Y:S02]  /*12870*/  FMUL.FTZ R56, R56, R43 ;  /* 0x0000002b38387220 */ /* 0x000fe40000410000 */
[----:B------:R-:W-:Y:S01]  /*12880*/  FMUL.FTZ R5, R22, R5 ;  /* 0x0000000516057220 */ /* 0x000fe20000410000 */
[--C-:B----4-:R-:W-:Y:S01]  /*12890*/  HADD2.F32 R21, -RZ, R12.reuse.H0_H0 ;  /* 0x2000000cff157230 */ /* 0x110fe20000004100 */
[----:B------:R-:W-:Y:S01]  /*128a0*/  FMUL.FTZ R27, R27, R53 ;  /* 0x000000351b1b7220 */ /* 0x000fe20000410000 */
[----:B------:R-:W-:-:S02]  /*128b0*/  HADD2.F32 R23, -RZ, R12.H1_H1 ;  /* 0x3000000cff177230 */ /* 0x000fc40000004100 */
[----:B------:R-:W-:Y:S01]  /*128c0*/  HADD2.F32 R22, -RZ, R25.H0_H0 ;  /* 0x20000019ff167230 */ /* 0x000fe20000004100 */
[----:B------:R-:W-:Y:S01]  /*128d0*/  FFMA.FTZ R4, R4, R21, R55 ;  /* 0x0000001504047223 */ /* 0x000fe20000010037 */
[--C-:B------:R-:W-:Y:S02]  /*128e0*/  HADD2.F32 R12, -RZ, R13.reuse.H0_H0 ;  /* 0x2000000dff0c7230 */ /* 0x100fe40000004100 */
[----:B------:R-:W-:Y:S02]  /*128f0*/  HADD2.F32 R43, -RZ, R13.H1_H1 ;  /* 0x3000000dff2b7230 */ /* 0x000fe40000004100 */
[--C-:B------:R-:W-:Y:S02]  /*12900*/  HADD2.F32 R13, -RZ, R14.reuse.H0_H0 ;  /* 0x2000000eff0d7230 */ /* 0x100fe40000004100 */
[----:B------:R-:W-:Y:S02]  /*12910*/  HADD2.F32 R53, -RZ, R14.H1_H1 ;  /* 0x3000000eff357230 */ /* 0x000fe40000004100 */
[----:B------:R-:W-:-:S02]  /*12920*/  HADD2.F32 R14, -RZ, R15.H0_H0 ;  /* 0x2000000fff0e7230 */ /* 0x000fc40000004100 */
[----:B------:R-:W-:Y:S02]  /*12930*/  HADD2.F32 R21, -RZ, R24.H0_H0 ;  /* 0x20000018ff157230 */ /* 0x000fe40000004100 */
[----:B------:R-:W-:Y:S02]  /*12940*/  HADD2.F32 R42, -RZ, R42.H1_H1 ;  /* 0x3000002aff2a7230 */ /* 0x000fe40000004100 */
[----:B------:R-:W-:Y:S02]  /*12950*/  HADD2.F32 R15, -RZ, R15.H1_H1 ;  /* 0x3000000fff0f7230 */ /* 0x000fe40000004100 */
[----:B------:R-:W-:Y:S01]  /*12960*/  HADD2.F32 R24, -RZ, R24.H1_H1 ;  /* 0x30000018ff187230 */ /* 0x000fe20000004100 */
[----:B------:R-:W-:Y:S01]  /*12970*/  FFMA.FTZ R12, R22, R12, R20 ;  /* 0x0000000c160c7223 */ /* 0x000fe20000010014 */
[--C-:B------:R-:W-:Y:S01]  /*12980*/  HADD2.F32 R20, -RZ, R26.reuse.H0_H0 ;  /* 0x2000001aff147230 */ /* 0x100fe20000004100 */
[----:B------:R-:W-:Y:S01]  /*12990*/  FFMA.FTZ R23, R42, R23, R56 ;  /* 0x000000172a177223 */ /* 0x000fe20000010038 */
[----:B------:R-:W-:Y:S01]  /*129a0*/  HADD2.F32 R25, -RZ, R25.H1_H1 ;  /* 0x30000019ff197230 */ /* 0x000fe20000004100 */
[----:B------:R-:W-:Y:S01]  /*129b0*/  FFMA.FTZ R6, R21, R14, R6 ;  /* 0x0000000e15067223 */ /* 0x000fe20000010006 */
[----:B------:R-:W-:Y:S01]  /*129c0*/  HADD2.F32 R26, -RZ, R26.H1_H1 ;  /* 0x3000001aff1a7230 */ /* 0x000fe20000004100 */
[----:B------:R-:W-:Y:S01]  /*129d0*/  FFMA.FTZ R7, R24, R15, R7 ;  /* 0x0000000f18077223 */ /* 0x000fe20000010007 */
[----:B------:R-:W-:Y:S01]  /*129e0*/  F2FP.PACK_AB R4, R23, R4 ;  /* 0x000000041704723e */ /* 0x000fe200000000ff */
[----:B------:R-:W-:-:S02]  /*129f0*/  FFMA.FTZ R25, R25, R43, R27 ;  /* 0x0000002b19197223 */ /* 0x000fc4000001001b */
[----:B------:R-:W-:Y:S01]  /*12a00*/  FFMA.FTZ R5, R20, R13, R5 ;  /* 0x0000000d14057223 */ /* 0x000fe20000010005 */
[----:B------:R-:W-:Y:S01]  /*12a10*/  F2FP.PACK_AB R6, R7, R6 ;  /* 0x000000060706723e */ /* 0x000fe200000000ff */
[----:B------:R-:W-:Y:S01]  /*12a20*/  FFMA.FTZ R26, R26, R53, R54 ;  /* 0x000000351a1a7223 */ /* 0x000fe20000010036 */
[----:B------:R-:W-:Y:S02]  /*12a30*/  F2FP.PACK_AB R25, R25, R12 ;  /* 0x0000000c1919723e */ /* 0x000fe400000000ff */
[----:B------:R-:W-:Y:S02]  /*12a40*/  MOV R24, R4 ;  /* 0x0000000400187202 */ /* 0x000fe40000000f00 */
[----:B------:R-:W-:Y:S02]  /*12a50*/  F2FP.PACK_AB R26, R26, R5 ;  /* 0x000000051a1a723e */ /* 0x000fe400000000ff */
[----:B------:R-:W-:Y:S02]  /*12a60*/  MOV R27, R6 ;  /* 0x00000006001b7202 */ /* 0x000fe40000000f00 */
.L_x_1345:
[----:B------:R-:W-:Y:S05]  /*12a70*/  BSYNC B0 ;  /* 0x0000000000007941 */ /* 0x000fea0003800000 */
.L_x_1344:
[----:B-----5:R3:W-:Y:S02]  /*12a80*/  STS.128 [R237+0x800], R24 ;  /* 0x00080018ed007388 */ /* 0x0207e40000000c00 */
.L_x_1343:
[----:B------:R-:W-:Y:S05]  /*12a90*/  BSYNC B1 ;  /* 0x0000000000017941 */ /* 0x000fea0003800000 */
.L_x_1342:
        /* <DEDUP_REMOVED lines=18> */
[----:B------:R-:W-:-:S03]  /*12bc0*/  LEA R14, P1, R5, R34, 0x1 ;  /* 0x00000022050e7211 */ /* 0x000fc600078208ff */
[----:B------:R-:W3:Y:S01]  /*12bd0*/  LD.E.128 R20, [R20.64+0x80] ;  /* 0x0000800614147980 */ /* 0x000ee2000c101d00 */
        /* <DEDUP_REMOVED lines=55> */
[--C-:B------:R-:W-:Y:S02]  /*12f50*/  HADD2.F32 R21, -RZ, R24.reuse.H0_H0 ;  /* 0x20000018ff157230 */ /* 0x100fe40000004100 */
        /* <DEDUP_REMOVED lines=19> */
.L_x_1347:
[----:B------:R-:W-:Y:S05]  /*13090*/  BSYNC B0 ;  /* 0x0000000000007941 */ /* 0x000fea0003800000 */
.L_x_1346:
[----:B-----5:R3:W-:Y:S02]  /*130a0*/  STS.128 [R237+0x2800], R24 ;  /* 0x00280018ed007388 */ /* 0x0207e40000000c00 */
.L_x_1341:
[----:B------:R-:W-:Y:S05]  /*130b0*/  BSYNC B2 ;  /* 0x0000000000027941 */ /* 0x000fea0003800000 */
.L_x_1340:
        /* <DEDUP_REMOVED lines=101> */
.L_x_1353:
[----:B------:R-:W-:Y:S05]  /*13710*/  BSYNC B0 ;  /* 0x0000000000007941 */ /* 0x000fea0003800000 */
.L_x_1352:
[----:B-----5:R3:W-:Y:S02]  /*13720*/  STS.128 [R237+0x1000], R24 ;  /* 0x00100018ed007388 */ /* 0x0207e40000000c00 */
.L_x_1351:
[----:B------:R-:W-:Y:S05]  /*13730*/  BSYNC B1 ;  /* 0x0000000000017941 */ /* 0x000fea0003800000 */
.L_x_1350:
        /* <DEDUP_REMOVED lines=95> */
.L_x_1355:
[----:B------:R-:W-:Y:S05]  /*13d30*/  BSYNC B0 ;  /* 0x0000000000007941 */ /* 0x000fea0003800000 */
.L_x_1354:
[----:B-----5:R3:W-:Y:S02]  /*13d40*/  STS.128 [R237+0x3000], R24 ;  /* 0x00300018ed007388 */ /* 0x0207e40000000c00 */
.L_x_1349:
[----:B------:R-:W-:Y:S05]  /*13d50*/  BSYNC B2 ;  /* 0x0000000000027941 */ /* 0x000fea0003800000 */
.L_x_1348:
        /* <DEDUP_REMOVED lines=20> */
[----:B------:R-:W-:-:S03]  /*13ea0*/  IADD3 R5, P1, R4, R13, RZ ;  /* 0x0000000d04057210 */ /* 0x000fc60007f3e0ff */
[----:B---3--:R-:W-:Y:S01]  /*13eb0*/  IMAD.WIDE R24, R6, 0x2, R36 ;  /* 0x0000000206187825 */ /* 0x008fe200078e0224 */
        /* <DEDUP_REMOVED lines=12> */
[----:B-----5:R-:W-:Y:S01]  /*13f80*/  IMAD.MOV.U32 R18, RZ, RZ, R21 ;  /* 0x000000ffff127224 */ /* 0x020fe200078e0015 */
[----:B------:R-:W-:Y:S02]  /*13f90*/  MOV R19, R23 ;  /* 0x0000001700137202 */ /* 0x000fe40000000f00 */
[----:B---3--:R-:W-:Y:S01]  /*13fa0*/  MOV R21, R24 ;  /* 0x0000001800157202 */ /* 0x008fe20000000f00 */
[----:B------:R-:W-:Y:S01]  /*13fb0*/  IMAD.MOV.U32 R23, RZ, RZ, R26 ;  /* 0x000000ffff177224 */ /* 0x000fe200078e001a */
[----:B------:R-:W-:Y:S02]  /*13fc0*/  MOV R24, R25 ;  /* 0x0000001900187202 */ /* 0x000fe40000000f00 */
[----:B------:R-:W-:Y:S01]  /*13fd0*/  MOV R26, R27 ;  /* 0x0000001b001a7202 */ /* 0x000fe20000000f00 */
[--C-:B--2---:R-:W-:Y:S02]  /*13fe0*/  HADD2.F32 R25, -RZ, R4.reuse.H0_H0 ;  /* 0x20000004ff197230 */ /* 0x104fe40000004100 */
[----:B------:R-:W-:-:S02]  /*13ff0*/  HADD2.F32 R27, -RZ, R4.H1_H1 ;  /* 0x30000004ff1b7230 */ /* 0x000fc40000004100 */
[----:B------:R-:W-:Y:S02]  /*14000*/  HADD2.F32 R4, -RZ, R5.H0_H0 ;  /* 0x20000005ff047230 */ /* 0x000fe40000004100 */
[--C-:B------:R-:W-:Y:S02]  /*14010*/  HADD2.F32 R40, -RZ, R21.reuse.H0_H0 ;  /* 0x20000015ff287230 */ /* 0x100fe40000004100 */
[----:B------:R-:W-:Y:S01]  /*14020*/  HADD2.F32 R41, -RZ, R21.H1_H1 ;  /* 0x30000015ff297230 */ /* 0x000fe20000004100 */
[----:B------:R-:W-:Y:S01]  /*14030*/  @!P0 FADD.FTZ R25, -R25, -RZ ;  /* 0x800000ff19198221 */ /* 0x000fe20000010100 */
[----:B------:R-:W-:Y:S01]  /*14040*/  HADD2.F32 R30, -RZ, R5.H1_H1 ;  /* 0x30000005ff1e7230 */ /* 0x000fe20000004100 */
[----:B------:R-:W-:Y:S01]  /*14050*/  @!P0 FADD.FTZ R4, -R4, -RZ ;  /* 0x800000ff04048221 */ /* 0x000fe20000010100 */
[----:B------:R-:W-:Y:S02]  /*14060*/  HADD2.F32 R21, -RZ, R24.H0_H0 ;  /* 0x20000018ff157230 */ /* 0x000fe40000004100 */
        /* <DEDUP_REMOVED lines=14> */
[----:B------:R-:W-:Y:S01]  /*14150*/  FMUL.FTZ R5, R25, R5 ;  /* 0x0000000519057220 */ /* 0x000fe20000410000 */
[--C-:B------:R-:W-:Y:S01]  /*14160*/  HADD2.F32 R25, -RZ, R20.reuse.H1_H1 ;  /* 0x30000014ff197230 */ /* 0x100fe20000004100 */
[----:B------:R-:W-:Y:S01]  /*14170*/  FMUL.FTZ R6, R4, R6 ;  /* 0x0000000604067220 */ /* 0x000fe20000410000 */
[----:B------:R-:W-:Y:S01]  /*14180*/  HADD2.F32 R4, -RZ, R20.H0_H0 ;  /* 0x20000014ff047230 */ /* 0x000fe20000004100 */
[----:B------:R-:W-:Y:S01]  /*14190*/  FMUL.FTZ R7, R26, R7 ;  /* 0x000000071a077220 */ /* 0x000fe20000410000 */
[----:B------:R-:W-:Y:S01]  /*141a0*/  HADD2.F32 R24, -RZ, R24.H1_H1 ;  /* 0x30000018ff187230 */ /* 0x000fe20000004100 */
[----:B------:R-:W-:Y:S02]  /*141b0*/  @!P0 FADD.FTZ R27, -R27, -RZ ;  /* 0x800000ff1b1b8221 */ /* 0x000fe40000010100 */
[----:B------:R-:W-:Y:S01]  /*141c0*/  FMUL.FTZ R39, R23, R39 ;  /* 0x0000002717277220 */ /* 0x000fe20000410000 */
[----:B------:R-:W-:Y:S01]  /*141d0*/  HADD2.F32 R23, -RZ, R18.H0_H0 ;  /* 0x20000012ff177230 */ /* 0x000fe20000004100 */
[----:B------:R-:W-:Y:S01]  /*141e0*/  @!P0 FADD.FTZ R30, -R30, -RZ ;  /* 0x800000ff1e1e8221 */ /* 0x000fe20000010100 */
[----:B----4-:R-:W-:-:S02]  /*141f0*/  HADD2.F32 R20, -RZ, R12.H0_H0 ;  /* 0x2000000cff147230 */ /* 0x010fc40000004100 */
[----:B------:R-:W-:Y:S02]  /*14200*/  HADD2.F32 R26, -RZ, R12.H1_H1 ;  /* 0x3000000cff1a7230 */ /* 0x000fe40000004100 */
        /* <DEDUP_REMOVED lines=9> */
[----:B------:R-:W-:Y:S02]  /*142a0*/  HADD2.F32 R20, -RZ, R18.H1_H1 ;  /* 0x30000012ff147230 */ /* 0x000fe40000004100 */
[----:B------:R-:W-:Y:S02]  /*142b0*/  HADD2.F32 R21, -RZ, R19.H0_H0 ;  /* 0x20000013ff157230 */ /* 0x000fe40000004100 */
[----:B------:R-:W-:Y:S02]  /*142c0*/  HADD2.F32 R15, -RZ, R15.H1_H1 ;  /* 0x3000000fff0f7230 */ /* 0x000fe40000004100 */
[----:B------:R-:W-:Y:S01]  /*142d0*/  HADD2.F32 R19, -RZ, R19.H1_H1 ;  /* 0x30000013ff137230 */ /* 0x000fe20000004100 */
[----:B------:R-:W-:Y:S01]  /*142e0*/  FFMA.FTZ R20, R20, R27, R24 ;  /* 0x0000001b14147223 */ /* 0x000fe20000010018 */
[--C-:B------:R-:W-:Y:S01]  /*142f0*/  HADD2.F32 R18, -RZ, R22.reuse.H0_H0 ;  /* 0x20000016ff127230 */ /* 0x100fe20000004100 */
[----:B------:R-:W-:Y:S01]  /*14300*/  FFMA.FTZ R25, R25, R26, R41 ;  /* 0x0000001a19197223 */ /* 0x000fe20000010029 */
[----:B------:R-:W-:Y:S01]  /*14310*/  HADD2.F32 R22, -RZ, R22.H1_H1 ;  /* 0x30000016ff167230 */ /* 0x000fe20000004100 */
[----:B------:R-:W-:-:S02]  /*14320*/  FFMA.FTZ R6, R21, R14, R6 ;  /* 0x0000000e15067223 */ /* 0x000fc40000010006 */
[----:B------:R-:W-:Y:S01]  /*14330*/  FFMA.FTZ R7, R19, R15, R7 ;  /* 0x0000000f13077223 */ /* 0x000fe20000010007 */
[----:B------:R-:W-:Y:S01]  /*14340*/  F2FP.PACK_AB R20, R20, R12 ;  /* 0x0000000c1414723e */ /* 0x000fe200000000ff */
[----:B------:R-:W-:Y:S01]  /*14350*/  FFMA.FTZ R5, R18, R13, R5 ;  /* 0x0000000d12057223 */ /* 0x000fe20000010005 */
[----:B------:R-:W-:Y:S01]  /*14360*/  F2FP.PACK_AB R4, R25, R4 ;  /* 0x000000041904723e */ /* 0x000fe200000000ff */
[----:B------:R-:W-:Y:S01]  /*14370*/  FFMA.FTZ R22, R22, R30, R39 ;  /* 0x0000001e16167223 */ /* 0x000fe20000010027 */
[----:B------:R-:W-:Y:S02]  /*14380*/  F2FP.PACK_AB R6, R7, R6 ;  /* 0x000000060706723e */ /* 0x000fe400000000ff */
[----:B------:R-:W-:Y:S02]  /*14390*/  MOV R21, R20 ;  /* 0x0000001400157202 */ /* 0x000fe40000000f00 */
[----:B------:R-:W-:Y:S02]  /*143a0*/  F2FP.PACK_AB R22, R22, R5 ;  /* 0x000000051616723e */ /* 0x000fe400000000ff */
[----:B------:R-:W-:-:S02]  /*143b0*/  MOV R20, R4 ;  /* 0x0000000400147202 */ /* 0x000fc40000000f00 */
[----:B------:R-:W-:Y:S02]  /*143c0*/  MOV R23, R6 ;  /* 0x0000000600177202 */ /* 0x000fe40000000f00 */
.L_x_1359:
[----:B------:R-:W-:Y:S05]  /*143d0*/  BSYNC B0 ;  /* 0x0000000000007941 */ /* 0x000fea0003800000 */
.L_x_1358:
[----:B-----5:R1:W-:Y:S02]  /*143e0*/  STS.128 [R237+0x1800], R20 ;  /* 0x00180014ed007388 */ /* 0x0203e40000000c00 */
.L_x_1357:
[----:B------:R-:W-:Y:S05]  /*143f0*/  BSYNC B1 ;  /* 0x0000000000017941 */ /* 0x000fea0003800000 */
.L_x_1356:
        /* <DEDUP_REMOVED lines=14> */
[C---:B------:R-:W-:Y:S01]  /*144e0*/  IADD3 R0, P1, R2.reuse, R16, RZ ;  /* 0x0000001002007210 */ /* 0x040fe20007f3e0ff */
[----:B------:R-:W-:Y:S01]  /*144f0*/  @P0 IMAD.MOV R5, RZ, RZ, -R3 ;  /* 0x000000ffff050224 */ /* 0x000fe200078e0a03 */
[----:B------:R-:W-:Y:S02]  /*14500*/  @P0 IADD3 R4, -R3, RZ, RZ ;  /* 0x000000ff03040210 */ /* 0x000fe40007ffe1ff */
[----:B------:R-:W-:Y:S01]  /*14510*/  LEA.HI.X.SX32 R2, R2, R17, 0x1, P1 ;  /* 0x0000001102027211 */ /* 0x000fe200008f0eff */
[----:B------:R-:W-:Y:S01]  /*14520*/  IMAD.WIDE R12, R5, 0x2, R12 ;  /* 0x00000002050c7825 */ /* 0x000fe200078e020c */
[----:B------:R-:W-:-:S04]  /*14530*/  IADD3 R6, P1, R4, R0, RZ ;  /* 0x0000000004067210 */ /* 0x000fc80007f3e0ff */
[----:B------:R-:W-:Y:S01]  /*14540*/  LEA.HI.X.SX32 R4, R4, R2, 0x1, P1 ;  /* 0x0000000204047211 */ /* 0x000fe200008f0eff */
[----:B--2---:R1:W2:Y:S01]  /*14550*/  LD.E.128 R16, [R12.64] ;  /* 0x000000060c107980 */ /* 0x0042a2000c101d00 */
[----:B------:R-:W-:-:S04]  /*14560*/  LEA R14, P1, R6, R34, 0x1 ;  /* 0x00000022060e7211 */ /* 0x000fc800078208ff */
[----:B------:R-:W-:Y:S02]  /*14570*/  LEA.HI.X R15, R6, R35, R4, 0x1, P1 ;  /* 0x00000023060f7211 */ /* 0x000fe400008f0c04 */
[----:B------:R-:W-:Y:S02]  /*14580*/  MOV R9, RZ ;  /* 0x000000ff00097202 */ /* 0x000fe40000000f00 */
[----:B------:R-:W-:Y:S01]  /*14590*/  @P0 IADD3 R9, -R3, RZ, RZ ;  /* 0x000000ff03090210 */ /* 0x000fe20007ffe1ff */
[----:B----4-:R3:W4:Y:S03]  /*145a0*/  LD.E.128 R4, [R14.64] ;  /* 0x000000060e047980 */ /* 0x010726000c101d00 */
[----:B------:R-:W-:-:S04]  /*145b0*/  IADD3 R0, P1, R9, R0, RZ ;  /* 0x0000000009007210 */ /* 0x000fc80007f3e0ff */
[----:B------:R-:W-:Y:S02]  /*145c0*/  LEA.HI.X.SX32 R2, R9, R2, 0x1, P1 ;  /* 0x0000000209027211 */ /* 0x000fe400008f0eff */
[----:B-1----:R-:W-:-:S04]  /*145d0*/  LEA R12, P1, R0, R28, 0x1 ;  /* 0x0000001c000c7211 */ /* 0x002fc800078208ff */
[----:B------:R-:W-:-:S06]  /*145e0*/  LEA.HI.X R13, R0, R29, R2, 0x1, P1 ;  /* 0x0000001d000d7211 */ /* 0x000fcc00008f0c02 */
[----:B---3--:R-:W3:Y:S01]  /*145f0*/  LD.E.128 R12, [R12.64] ;  /* 0x000000060c0c7980 */ /* 0x008ee2000c101d00 */
[----:B-----5:R-:W-:Y:S01]  /*14600*/  MOV R0, R21 ;  /* 0x0000001500007202 */ /* 0x020fe20000000f00 */
[----:B------:R-:W-:Y:S01]  /*14610*/  IMAD.MOV.U32 R3, RZ, RZ, R20 ;  /* 0x000000ffff037224 */ /* 0x000fe200078e0014 */
[----:B------:R-:W-:Y:S02]  /*14620*/  MOV R20, R22 ;  /* 0x0000001600147202 */ /* 0x000fe40000000f00 */
[----:B------:R-:W-:Y:S02]  /*14630*/  MOV R2, R23 ;  /* 0x0000001700027202 */ /* 0x000fe40000000f00 */
[----:B--2---:R-:W-:Y:S01]  /*14640*/  MOV R9, R16 ;  /* 0x0000001000097202 */ /* 0x004fe20000000f00 */
[----:B------:R-:W-:-:S04]  /*14650*/  IMAD.MOV.U32 R16, RZ, RZ, R18 ;  /* 0x000000ffff107224 */ /* 0x000fc800078e0012 */
[----:B------:R-:W-:Y:S02]  /*14660*/  HADD2.F32 R24, -RZ, R9.H0_H0 ;  /* 0x20000009ff187230 */ /* 0x000fe40000004100 */
[--C-:B----4-:R-:W-:Y:S02]  /*14670*/  HADD2.F32 R18, -RZ, R4.reuse.H0_H0 ;  /* 0x20000004ff127230 */ /* 0x110fe40000004100 */
[----:B------:R-:W-:Y:S02]  /*14680*/  HADD2.F32 R21, -RZ, R4.H1_H1 ;  /* 0x30000004ff157230 */ /* 0x000fe40000004100 */
[----:B------:R-:W-:Y:S02]  /*14690*/  HADD2.F32 R4, -RZ, R5.H0_H0 ;  /* 0x20000005ff047230 */ /* 0x000fe40000004100 */
        /* <DEDUP_REMOVED lines=24> */
[--C-:B---3--:R-:W-:Y:S01]  /*14820*/  HADD2.F32 R3, -RZ, R12.reuse.H0_H0 ;  /* 0x2000000cff037230 */ /* 0x108fe20000004100 */
[----:B------:R-:W-:Y:S01]  /*14830*/  FMUL.FTZ R23, R16, R23 ;  /* 0x0000001710177220 */ /* 0x000fe20000410000 */
        /* <DEDUP_REMOVED lines=13> */
[----:B------:R-:W-:Y:S02]  /*14910*/  HADD2.F32 R12, -RZ, R0.H1_H1 ;  /* 0x30000000ff0c7230 */ /* 0x000fe40000004100 */
[----:B------:R-:W-:-:S02]  /*14920*/  HADD2.F32 R14, -RZ, R15.H0_H0 ;  /* 0x2000000fff0e7230 */ /* 0x000fc40000004100 */
[----:B------:R-:W-:Y:S02]  /*14930*/  HADD2.F32 R4, -RZ, R20.H0_H0 ;  /* 0x20000014ff047230 */ /* 0x000fe40000004100 */
[--C-:B------:R-:W-:Y:S02]  /*14940*/  HADD2.F32 R0, -RZ, R2.reuse.H0_H0 ;  /* 0x20000002ff007230 */ /* 0x100fe40000004100 */
        /* <DEDUP_REMOVED lines=17> */
.L_x_1361:
[----:B------:R-:W-:Y:S05]  /*14a60*/  BSYNC B0 ;  /* 0x0000000000007941 */ /* 0x000fea0003800000 */
.L_x_1360:
[----:B-----5:R1:W-:Y:S01]  /*14a70*/  STS.128 [R237+0x3800], R20 ;  /* 0x00380014ed007388 */ /* 0x0203e20000000c00 */
[----:B------:R-:W-:Y:S05]  /*14a80*/  BRA `(.L_x_1325) ;  /* 0x000005b000007947 */ /* 0x000fea0003800000 */
.L_x_1299:
[----:B------:R-:W-:Y:S01]  /*14a90*/  IMAD.IADD R0, R235, 0x1, -R50 ;  /* 0x00000001eb007824 */ /* 0x000fe200078e0a32 */
[----:B------:R-:W-:Y:S01]  /*14aa0*/  BSSY B0, `(.L_x_1362) ;  /* 0x0000014000007945 */ /* 0x000fe20003800000 */
[----:B------:R-:W-:-:S03]  /*14ab0*/  ISETP.GE.AND P0, PT, R9, R157, PT ;  /* 0x0000009d0900720c */ /* 0x000fc60003f06270 */
[----:B------:R-:W-:-:S13]  /*14ac0*/  ISETP.GE.AND P1, PT, R200, R0, PT ;  /* 0x00000000c800720c */ /* 0x000fda0003f26270 */
[----:B------:R-:W-:Y:S05]  /*14ad0*/  @P1 BRA `(.L_x_1363) ;  /* 0x0000010000001947 */ /* 0x000fea0003800000 */
[----:B------:R-:W-:-:S13]  /*14ae0*/  ISETP.GE.AND P2, PT, R18, R157, PT ;  /* 0x0000009d1200720c */ /* 0x000fda0003f46270 */
[C---:B-----5:R-:W-:Y:S01]  /*14af0*/  @!P2 LEA R2, P1, R180.reuse, R208, 0x1 ;  /* 0x000000d0b402a211 */ /* 0x060fe200078208ff */
        /* <DEDUP_REMOVED lines=14> */
.L_x_1363:
[----:B------:R-:W-:Y:S05]  /*14be0*/  BSYNC B0 ;  /* 0x0000000000007941 */ /* 0x000fea0003800000 */
.L_x_1362:
[----:B------:R-:W-:Y:S01]  /*14bf0*/  IADD3 R8, R200, 0x10, RZ ;  /* 0x00000010c8087810 */ /* 0x000fe20007ffe0ff */
[----:B------:R-:W-:Y:S03]  /*14c00*/  BSSY B0, `(.L_x_1364) ;  /* 0x0000015000007945 */ /* 0x000fe60003800000 */
[----:B------:R-:W-:-:S13]  /*14c10*/  ISETP.GE.AND P1, PT, R8, R0, PT ;  /* 0x000000000800720c */ /* 0x000fda0003f26270 */
[----:B------:R-:W-:Y:S05]  /*14c20*/  @P1 BRA `(.L_x_1365) ;  /* 0x0000012000001947 */ /* 0x000fea0003800000 */
[----:B------:R-:W-:Y:S02]  /*14c30*/  ISETP.GE.AND P2, PT, R18, R157, PT ;  /* 0x0000009d1200720c */ /* 0x000fe40003f46270 */
[----:B------:R-:W-:-:S05]  /*14c40*/  IADD3 R5, P1, R5, R180, RZ ;  /* 0x000000b405057210 */ /* 0x000fca0007f3e0ff */
[----:B------:R-:W-:-:S06]  /*14c50*/  IMAD.X R12, R12, 0x1, R185, P1 ;  /* 0x000000010c0c7824 */ /* 0x000fcc00008e06b9 */
[C---:B-1---5:R-:W-:Y:S01]  /*14c60*/  @!P2 LEA R2, P1, R5.reuse, R208, 0x1 ;  /* 0x000000d00502a211 */ /* 0x062fe200078208ff */
        /* <DEDUP_REMOVED lines=14> */
.L_x_1365:
[----:B------:R-:W-:Y:S05]  /*14d50*/  BSYNC B0 ;  /* 0x0000000000007941 */ /* 0x000fea0003800000 */
.L_x_1364:
[----:B------:R-:W-:Y:S01]  /*14d60*/  IADD3 R33, R200, 0x20, RZ ;  /* 0x00000020c8217810 */ /* 0x000fe20007ffe0ff */
[----:B------:R-:W-:Y:S03]  /*14d70*/  BSSY B0, `(.L_x_1366) ;  /* 0x0000015000007945 */ /* 0x000fe60003800000 */
[----:B------:R-:W-:-:S13]  /*14d80*/  ISETP.GE.AND P1, PT, R33, R0, PT ;  /* 0x000000002100720c */ /* 0x000fda0003f26270 */
[----:B------:R-:W-:Y:S05]  /*14d90*/  @P1 BRA `(.L_x_1367) ;  /* 0x0000012000001947 */ /* 0x000fea0003800000 */
[----:B------:R-:W-:Y:S02]  /*14da0*/  ISETP.GE.AND P2, PT, R18, R157, PT ;  /* 0x0000009d1200720c */ /* 0x000fe40003f46270 */
[----:B-1----:R-:W-:-:S04]  /*14db0*/  LEA R3, P1, R206, R180, 0x5 ;  /* 0x000000b4ce037211 */ /* 0x002fc800078228ff */
[----:B------:R-:W-:-:S07]  /*14dc0*/  LEA.HI.X R2, R206, R185, R207, 0x5, P1 ;  /* 0x000000b9ce027211 */ /* 0x000fce00008f2ccf */
        /* <DEDUP_REMOVED lines=15> */
.L_x_1367:
[----:B------:R-:W-:Y:S05]  /*14ec0*/  BSYNC B0 ;  /* 0x0000000000007941 */ /* 0x000fea0003800000 */
.L_x_1366:
        /* <DEDUP_REMOVED lines=23> */
.L_x_1325:
[----:B------:R-:W-:Y:S05]  /*15040*/  BSYNC B3 ;  /* 0x0000000000037941 */ /* 0x000fea0003800000 */
.L_x_1298:
[----:B------:R-:W-:Y:S01]  /*15050*/  IADD3 R240, R48, -0x1, RZ ;  /* 0xffffffff30f07810 */ /* 0x000fe20007ffe0ff */
[----:B------:R-:W-:Y:S01]  /*15060*/  BSSY B0, `(.L_x_1368) ;  /* 0x0000017000007945 */ /* 0x000fe20003800000 */
[----:B------:R-:W-:-:S03]  /*15070*/  LOP3.LUT R241, R132, 0xff, RZ, 0xc0, !PT ;  /* 0x000000ff84f17812 */ /* 0x000fc600078ec0ff */
[----:B-1----:R-:W-:-:S04]  /*15080*/  IMAD.SHL.U32 R3, R240, 0x80, RZ ;  /* 0x00000080f0037824 */ /* 0x002fc800078e00ff */
[----:B------:R-:W-:-:S05]  /*15090*/  IMAD.IADD R0, R51, 0x1, -R3 ;  /* 0x0000000133007824 */ /* 0x000fca00078e0a03 */
[----:B------:R-:W-:-:S13]  /*150a0*/  ISETP.GE.AND P0, PT, R200, R0, PT ;  /* 0x00000000c800720c */ /* 0x000fda0003f06270 */
[----:B------:R-:W-:Y:S05]  /*150b0*/  @P0 BRA `(.L_x_1369) ;  /* 0x0000011000000947 */ /* 0x000fea0003800000 */
[C---:B------:R-:W-:Y:S02]  /*150c0*/  LOP3.LUT R2, R241.reuse, 0x1, RZ, 0xc0, !PT ;  /* 0x00000001f1027812 */ /* 0x040fe400078ec0ff */
[----:B------:R-:W-:Y:S02]  /*150d0*/  LOP3.LUT P0, RZ, R241, 0x2, RZ, 0xc0, !PT ;  /* 0x00000002f1ff7812 */ /* 0x000fe4000780c0ff */
[----:B------:R-:W-:-:S11]  /*150e0*/  ISETP.NE.U32.AND P1, PT, R2, 0x1, PT ;  /* 0x000000010200780c */ /* 0x000fd60003f25070 */
[----:B------:R-:W-:Y:S02]  /*150f0*/  @P0 IMAD.MOV.U32 R4, RZ, RZ, R230 ;  /* 0x000000ffff040224 */ /* 0x000fe400078e00e6 */
[----:B------:R-:W-:Y:S01]  /*15100*/  @!P1 MOV R6, R230 ;  /* 0x000000e600069202 */ /* 0x000fe20000000f00 */
        /* <DEDUP_REMOVED lines=12> */
.L_x_1369:
[----:B------:R-:W-:Y:S05]  /*151d0*/  BSYNC B0 ;  /* 0x0000000000007941 */ /* 0x000fea0003800000 */
.L_x_1368:
[----:B------:R-:W-:Y:S01]  /*151e0*/  ISETP.GE.AND P0, PT, R8, R0, PT ;  /* 0x000000000800720c */ /* 0x000fe20003f06270 */
[----:B------:R-:W-:-:S12]  /*151f0*/  BSSY B0, `(.L_x_1370) ;  /* 0x0000015000007945 */ /* 0x000fd80003800000 */
[----:B------:R-:W-:Y:S05]  /*15200*/  @P0 BRA `(.L_x_1371) ;  /* 0x0000013000000947 */ /* 0x000fea0003800000 */
[C---:B------:R-:W-:Y:S02]  /*15210*/  LOP3.LUT R2, R241.reuse, 0x1, RZ, 0xc0, !PT ;  /* 0x00000001f1027812 */ /* 0x040fe400078ec0ff */
[----:B------:R-:W-:Y:S02]  /*15220*/  LOP3.LUT P0, RZ, R241, 0x2, RZ, 0xc0, !PT ;  /* 0x00000002f1ff7812 */ /* 0x000fe4000780c0ff */
[----:B------:R-:W-:-:S11]  /*15230*/  ISETP.NE.U32.AND P1, PT, R2, 0x1, PT ;  /* 0x000000010200780c */ /* 0x000fd60003f25070 */
[C---:B-1----:R-:W-:Y:S02]  /*15240*/  @P0 IADD3 R4, P2, R227.reuse, R178, RZ ;  /* 0x000000b2e3040210 */ /* 0x042fe40007f5e0ff */
[----:B---3--:R-:W-:-:S03]  /*15250*/  @!P1 LEA R12, P3, R227, R230, 0x1 ;  /* 0x000000e6e30c9211 */ /* 0x008fc600078608ff */
[--C-:B------:R-:W-:Y:S01]  /*15260*/  @P0 IMAD.X R2, R183, 0x1, R228.reuse, P2 ;  /* 0x00000001b7020824 */ /* 0x100fe200010e06e4 */
[C---:B------:R-:W-:Y:S02]  /*15270*/  @P0 LEA R6, P2, R4.reuse, R204, 0x1 ;  /* 0x000000cc04060211 */ /* 0x040fe400078408ff */
        /* <DEDUP_REMOVED lines=12> */
.L_x_1371:
[----:B------:R-:W-:Y:S05]  /*15340*/  BSYNC B0 ;  /* 0x0000000000007941 */ /* 0x000fea0003800000 */
.L_x_1370:
[----:B------:R-:W-:Y:S01]  /*15350*/  ISETP.GE.AND P0, PT, R33, R0, PT ;  /* 0x000000002100720c */ /* 0x000fe20003f06270 */
[----:B------:R-:W-:-:S12]  /*15360*/  BSSY B0, `(.L_x_1372) ;  /* 0x0000017000007945 */ /* 0x000fd80003800000 */
[----:B------:R-:W-:Y:S05]  /*15370*/  @P0 BRA `(.L_x_1373) ;  /* 0x0000015000000947 */ /* 0x000fea0003800000 */
[C---:B------:R-:W-:Y:S02]  /*15380*/  LOP3.LUT R2, R241.reuse, 0x1, RZ, 0xc0, !PT ;  /* 0x00000001f1027812 */ /* 0x040fe400078ec0ff */
[----:B------:R-:W-:Y:S02]  /*15390*/  LOP3.LUT P0, RZ, R241, 0x2, RZ, 0xc0, !PT ;  /* 0x00000002f1ff7812 */ /* 0x000fe4000780c0ff */
[----:B------:R-:W-:Y:S01]  /*153a0*/  ISETP.NE.U32.AND P1, PT, R2, 0x1, PT ;  /* 0x000000010200780c */ /* 0x000fe20003f25070 */
[C---:B------:R-:W-:Y:S01]  /*153b0*/  IMAD.SHL.U32 R2, R44.reuse, 0x20, RZ ;  /* 0x000000202c027824 */ /* 0x040fe200078e00ff */
[----:B-1----:R-:W-:-:S09]  /*153c0*/  SHF.L.U64.HI R4, R44, 0x5, R45 ;  /* 0x000000052c047819 */ /* 0x002fd2000001022d */
[C---:B------:R-:W-:Y:S02]  /*153d0*/  @P0 IADD3 R6, P2, R2.reuse, R178, RZ ;  /* 0x000000b202060210 */ /* 0x040fe40007f5e0ff */
[----:B---3--:R-:W-:-:S03]  /*153e0*/  @!P1 LEA R14, P3, R2, R230, 0x1 ;  /* 0x000000e6020e9211 */ /* 0x008fc600078608ff */
        /* <DEDUP_REMOVED lines=14> */
.L_x_1373:
[----:B------:R-:W-:Y:S05]  /*154d0*/  BSYNC B0 ;  /* 0x0000000000007941 */ /* 0x000fea0003800000 */
.L_x_1372:
[----:B------:R-:W-:Y:S01]  /*154e0*/  ISETP.GE.AND P0, PT, R38, R0, PT ;  /* 0x000000002600720c */ /* 0x000fe20003f06270 */
[----:B------:R-:W-:-:S12]  /*154f0*/  BSSY B0, `(.L_x_1374) ;  /* 0x000001b000007945 */ /* 0x000fd80003800000 */
[----:B------:R-:W-:Y:S05]  /*15500*/  @P0 BRA `(.L_x_1375) ;  /* 0x0000019000000947 */ /* 0x000fea0003800000 */
[C---:B------:R-:W-:Y:S02]  /*15510*/  LOP3.LUT R2, R241.reuse, 0x1, RZ, 0xc0, !PT ;  /* 0x00000001f1027812 */ /* 0x040fe400078ec0ff */
[----:B------:R-:W-:Y:S02]  /*15520*/  LOP3.LUT P0, RZ, R241, 0x2, RZ, 0xc0, !PT ;  /* 0x00000002f1ff7812 */ /* 0x000fe4000780c0ff */
[----:B------:R-:W-:-:S11]  /*15530*/  ISETP.NE.U32.AND P1, PT, R2, 0x1, PT ;  /* 0x000000010200780c */ /* 0x000fd60003f25070 */
[----:B------:R-:W-:Y:S02]  /*15540*/  @P0 IMAD.MOV.U32 R182, RZ, RZ, R178 ;  /* 0x000000ffffb60224 */ /* 0x000fe400078e00b2 */
[----:B-1-3--:R-:W-:Y:S01]  /*15550*/  @!P1 MOV R13, R229 ;  /* 0x000000e5000d9202 */ /* 0x00afe20000000f00 */
[----:B------:R-:W-:Y:S02]  /*15560*/  @!P1 IMAD.MOV.U32 R12, RZ, RZ, R230 ;  /* 0x000000ffff0c9224 */ /* 0x000fe400078e00e6 */
[----:B------:R-:W-:Y:S02]  /*15570*/  @P0 IMAD R2, R45, 0x30, RZ ;  /* 0x000000302d020824 */ /* 0x000fe400078e02ff */
[----:B------:R-:W-:-:S04]  /*15580*/  @P0 IMAD.WIDE.U32 R6, R44, 0x30, R182 ;  /* 0x000000302c060825 */ /* 0x000fc800078e00b6 */
[----:B------:R-:W-:Y:S01]  /*15590*/  @!P1 IMAD R4, R45, 0x60, RZ ;  /* 0x000000602d049824 */ /* 0x000fe200078e02ff */
[----:B------:R-:W-:Y:S01]  /*155a0*/  @P0 LEA R14, P2, R6, R204, 0x1 ;  /* 0x000000cc060e0211 */ /* 0x000fe200078408ff */
[----:B------:R-:W-:-:S04]  /*155b0*/  @!P1 IMAD.WIDE.U32 R12, R44, 0x60, R12 ;  /* 0x000000602c0c9825 */ /* 0x000fc800078e000c */
[----:B------:R-:W-:Y:S01]  /*155c0*/  @P0 IMAD.IADD R2, R2, 0x1, R7 ;  /* 0x0000000102020824 */ /* 0x000fe200078e0207 */
[----:B------:R-:W-:Y:S02]  /*155d0*/  @!P1 IADD3 R5, R4, R13, RZ ;  /* 0x0000000d04059210 */ /* 0x000fe40007ffe0ff */
[----:B------:R-:W-:Y:S02]  /*155e0*/  @!P1 MOV R4, R12 ;  /* 0x0000000c00049202 */ /* 0x000fe40000000f00 */
        /* <DEDUP_REMOVED lines=11> */
.L_x_1375:
[----:B------:R-:W-:Y:S05]  /*156a0*/  BSYNC B0 ;  /* 0x0000000000007941 */ /* 0x000fea0003800000 */
.L_x_1374:
[----:B-1----:R-:W-:Y:S01]  /*156b0*/  IADD3 R7, R200, 0x40, RZ ;  /* 0x00000040c8077810 */ /* 0x002fe20007ffe0ff */
[----:B------:R-:W-:Y:S03]  /*156c0*/  BSSY B0, `(.L_x_1376) ;  /* 0x0000018000007945 */ /* 0x000fe60003800000 */
[----:B------:R-:W-:-:S13]  /*156d0*/  ISETP.GE.AND P0, PT, R7, R0, PT ;  /* 0x000000000700720c */ /* 0x000fda0003f06270 */
[----:B------:R-:W-:Y:S05]  /*156e0*/  @P0 BRA `(.L_x_1377) ;  /* 0x0000015000000947 */ /* 0x000fea0003800000 */
[C---:B------:R-:W-:Y:S02]  /*156f0*/  LOP3.LUT R2, R241.reuse, 0x1, RZ, 0xc0, !PT ;  /* 0x00000001f1027812 */ /* 0x040fe400078ec0ff */
[----:B------:R-:W-:Y:S02]  /*15700*/  LOP3.LUT P0, RZ, R241, 0x2, RZ, 0xc0, !PT ;  /* 0x00000002f1ff7812 */ /* 0x000fe4000780c0ff */
[----:B------:R-:W-:Y:S01]  /*15710*/  ISETP.NE.U32.AND P1, PT, R2, 0x1, PT ;  /* 0x000000010200780c */ /* 0x000fe20003f25070 */
[C---:B------:R-:W-:Y:S01]  /*15720*/  IMAD.SHL.U32 R2, R44.reuse, 0x40, RZ ;  /* 0x000000402c027824 */ /* 0x040fe200078e00ff */
[----:B------:R-:W-:-:S09]  /*15730*/  SHF.L.U64.HI R4, R44, 0x6, R45 ;  /* 0x000000062c047819 */ /* 0x000fd2000001022d */
        /* <DEDUP_REMOVED lines=16> */
.L_x_1377:
[----:B------:R-:W-:Y:S05]  /*15840*/  BSYNC B0 ;  /* 0x0000000000007941 */ /* 0x000fea0003800000 */
.L_x_1376:
[----:B------:R-:W-:Y:S01]  /*15850*/  IADD3 R6, R200, 0x50, RZ ;  /* 0x00000050c8067810 */ /* 0x000fe20007ffe0ff */
[----:B------:R-:W-:Y:S03]  /*15860*/  BSSY B0, `(.L_x_1378) ;  /* 0x000001c000007945 */ /* 0x000fe60003800000 */
[----:B------:R-:W-:-:S13]  /*15870*/  ISETP.GE.AND P0, PT, R6, R0, PT ;  /* 0x000000000600720c */ /* 0x000fda0003f06270 */
[----:B------:R-:W-:Y:S05]  /*15880*/  @P0 BRA `(.L_x_1379) ;  /* 0x0000019000000947 */ /* 0x000fea0003800000 */
[C---:B------:R-:W-:Y:S02]  /*15890*/  LOP3.LUT R2, R241.reuse, 0x1, RZ, 0xc0, !PT ;  /* 0x00000001f1027812 */ /* 0x040fe400078ec0ff */
[----:B------:R-:W-:Y:S02]  /*158a0*/  LOP3.LUT P0, RZ, R241, 0x2, RZ, 0xc0, !PT ;  /* 0x00000002f1ff7812 */ /* 0x000fe4000780c0ff */
[----:B------:R-:W-:-:S11]  /*158b0*/  ISETP.NE.U32.AND P1, PT, R2, 0x1, PT ;  /* 0x000000010200780c */ /* 0x000fd60003f25070 */
[----:B-1-3--:R-:W-:Y:S02]  /*158c0*/  @P0 IMAD.MOV.U32 R12, RZ, RZ, R178 ;  /* 0x000000ffff0c0224 */ /* 0x00afe400078e00b2 */
        /* <DEDUP_REMOVED lines=8> */
[----:B-----5:R-:W-:-:S04]  /*15950*/  @P0 LEA R16, P2, R12, R204, 0x1 ;  /* 0x000000cc0c100211 */ /* 0x020fc800078408ff */
        /* <DEDUP_REMOVED lines=12> */
.L_x_1379:
[----:B------:R-:W-:Y:S05]  /*15a20*/  BSYNC B0 ;  /* 0x0000000000007941 */ /* 0x000fea0003800000 */
.L_x_1378:
        /* <DEDUP_REMOVED lines=29> */
.L_x_1381:
[----:B------:R-:W-:Y:S05]  /*15c00*/  BSYNC B0 ;  /* 0x0000000000007941 */ /* 0x000fea0003800000 */
.L_x_1380:
[----:B------:R-:W-:Y:S01]  /*15c10*/  IADD3 R4, R200, 0x70, RZ ;  /* 0x00000070c8047810 */ /* 0x000fe20007ffe0ff */
[----:B------:R-:W-:Y:S03]  /*15c20*/  BSSY B0, `(.L_x_1382) ;  /* 0x000001c000007945 */ /* 0x000fe60003800000 */
[----:B------:R-:W-:-:S13]  /*15c30*/  ISETP.GE.AND P0, PT, R4, R0, PT ;  /* 0x000000000400720c */ /* 0x000fda0003f06270 */
[----:B------:R-:W-:Y:S05]  /*15c40*/  @P0 BRA `(.L_x_1383) ;  /* 0x0000019000000947 */ /* 0x000fea0003800000 */
[C---:B------:R-:W-:Y:S01]  /*15c50*/  LOP3.LUT R2, R241.reuse, 0x1, RZ, 0xc0, !PT ;  /* 0x00000001f1027812 */ /* 0x040fe200078ec0ff */
[----:B-1-3--:R-:W-:Y:S01]  /*15c60*/  IMAD.MOV.U32 R12, RZ, RZ, R178 ;  /* 0x000000ffff0c7224 */ /* 0x00afe200078e00b2 */
[----:B------:R-:W-:Y:S01]  /*15c70*/  LOP3.LUT P0, RZ, R241, 0x2, RZ, 0xc0, !PT ;  /* 0x00000002f1ff7812 */ /* 0x000fe2000780c0ff */
[----:B------:R-:W-:Y:S01]  /*15c80*/  IMAD.MOV.U32 R13, RZ, RZ, R183 ;  /* 0x000000ffff0d7224 */ /* 0x000fe200078e00b7 */
[----:B------:R-:W-:Y:S01]  /*15c90*/  ISETP.NE.U32.AND P1, PT, R2, 0x1, PT ;  /* 0x000000010200780c */ /* 0x000fe20003f25070 */
[----:B------:R-:W-:Y:S02]  /*15ca0*/  IMAD R2, R45, 0x70, RZ ;  /* 0x000000702d027824 */ /* 0x000fe400078e02ff */
[----:B------:R-:W-:-:S05]  /*15cb0*/  IMAD.WIDE.U32 R12, R44, 0x70, R12 ;  /* 0x000000702c0c7825 */ /* 0x000fca00078e000c */
[----:B------:R-:W-:-:S03]  /*15cc0*/  IADD3 R2, R13, R2, RZ ;  /* 0x000000020d027210 */ /* 0x000fc60007ffe0ff */
[C---:B-----5:R-:W-:Y:S02]  /*15cd0*/  @P0 LEA R16, P2, R12.reuse, R204, 0x1 ;  /* 0x000000cc0c100211 */ /* 0x060fe400078408ff */
        /* <DEDUP_REMOVED lines=16> */
.L_x_1383:
[----:B------:R-:W-:Y:S05]  /*15de0*/  BSYNC B0 ;  /* 0x0000000000007941 */ /* 0x000fea0003800000 */
.L_x_1382:
        /* <DEDUP_REMOVED lines=16> */
[----:B------:R-:W-:-:S11]  /*15ef0*/  ISETP.NE.U32.AND P1, PT, R9, 0x1, PT ;  /* 0x000000010900780c */ /* 0x000fd60003f25070 */
[----:B-1-3--:R-:W-:Y:S02]  /*15f00*/  @P0 IMAD.MOV.U32 R12, RZ, RZ, R141 ;  /* 0x000000ffff0c0224 */ /* 0x00afe400078e008d */
        /* <DEDUP_REMOVED lines=13> */
.L_x_1385:
[----:B------:R-:W-:Y:S05]  /*15fe0*/  BSYNC B0 ;  /* 0x0000000000007941 */ /* 0x000fea0003800000 */
.L_x_1384:
        /* <DEDUP_REMOVED lines=9> */
[C---:B-1-3--:R-:W-:Y:S02]  /*16080*/  @!P2 LEA R12, P3, R225.reuse, R141, 0x1 ;  /* 0x0000008de10ca211 */ /* 0x04afe400078608ff */
        /* <DEDUP_REMOVED lines=12> */
.L_x_1387:
[----:B------:R-:W-:Y:S05]  /*16150*/  BSYNC B0 ;  /* 0x0000000000007941 */ /* 0x000fea0003800000 */
.L_x_1386:
[----:B------:R-:W-:Y:S01]  /*16160*/  ISETP.GE.AND P0, PT, R33, R0, PT ;  /* 0x000000002100720c */ /* 0x000fe20003f06270 */
[----:B------:R-:W-:-:S12]  /*16170*/  BSSY B0, `(.L_x_1388) ;  /* 0x0000017000007945 */ /* 0x000fd80003800000 */
[----:B------:R1:W-:Y:S04]  /*16180*/  @P0 STS.128 [R237+0xd000], RZ ;  /* 0x00d000ffed000388 */ /* 0x0003e80000000c00 */
[----:B------:R1:W-:Y:S01]  /*16190*/  @P0 STS.128 [R237+0x11000], RZ ;  /* 0x011000ffed000388 */ /* 0x0003e20000000c00 */
[----:B------:R-:W-:Y:S05]  /*161a0*/  @P0 BRA `(.L_x_1389) ;  /* 0x0000013000000947 */ /* 0x000fea0003800000 */
[C---:B-1----:R-:W-:Y:S02]  /*161b0*/  LOP3.LUT R8, R241.reuse, 0x1, RZ, 0xc0, !PT ;  /* 0x00000001f1087812 */ /* 0x042fe400078ec0ff */
[----:B------:R-:W-:Y:S02]  /*161c0*/  LOP3.LUT P1, RZ, R241, 0x2, RZ, 0xc0, !PT ;  /* 0x00000002f1ff7812 */ /* 0x000fe4000782c0ff */
[----:B------:R-:W-:Y:S01]  /*161d0*/  ISETP.NE.U32.AND P2, PT, R8, 0x1, PT ;  /* 0x000000010800780c */ /* 0x000fe20003f45070 */
[C---:B------:R-:W-:Y:S01]  /*161e0*/  IMAD.SHL.U32 R8, R46.reuse, 0x20, RZ ;  /* 0x000000202e087824 */ /* 0x040fe200078e00ff */
[----:B------:R-:W-:-:S09]  /*161f0*/  SHF.L.U64.HI R9, R46, 0x5, R47 ;  /* 0x000000052e097819 */ /* 0x000fd2000001022f */
[CC--:B---3--:R-:W-:Y:S02]  /*16200*/  @P1 LEA R12, P0, R8.reuse, R141.reuse, 0x1 ;  /* 0x0000008d080c1211 */ /* 0x0c8fe400078008ff */
[C---:B------:R-:W-:Y:S02]  /*16210*/  @!P2 LEA R14, P3, R8.reuse, R141, 0x1 ;  /* 0x0000008d080ea211 */ /* 0x040fe400078608ff */
        /* <DEDUP_REMOVED lines=12> */
.L_x_1389:
[----:B------:R-:W-:Y:S05]  /*162e0*/  BSYNC B0 ;  /* 0x0000000000007941 */ /* 0x000fea0003800000 */
.L_x_1388:
[----:B------:R-:W-:Y:S01]  /*162f0*/  ISETP.GE.AND P0, PT, R38, R0, PT ;  /* 0x000000002600720c */ /* 0x000fe20003f06270 */
[----:B------:R-:W-:-:S12]  /*16300*/  BSSY B0, `(.L_x_1390) ;  /* 0x000001b000007945 */ /* 0x000fd80003800000 */
[----:B------:R1:W-:Y:S04]  /*16310*/  @P0 STS.128 [R237+0xd800], RZ ;  /* 0x00d800ffed000388 */ /* 0x0003e80000000c00 */
[----:B------:R1:W-:Y:S01]  /*16320*/  @P0 STS.128 [R237+0x11800], RZ ;  /* 0x011800ffed000388 */ /* 0x0003e20000000c00 */
[----:B------:R-:W-:Y:S05]  /*16330*/  @P0 BRA `(.L_x_1391) ;  /* 0x0000017000000947 */ /* 0x000fea0003800000 */
[C---:B-1----:R-:W-:Y:S02]  /*16340*/  LOP3.LUT R8, R241.reuse, 0x1, RZ, 0xc0, !PT ;  /* 0x00000001f1087812 */ /* 0x042fe400078ec0ff */
[----:B------:R-:W-:Y:S02]  /*16350*/  LOP3.LUT P0, RZ, R241, 0x2, RZ, 0xc0, !PT ;  /* 0x00000002f1ff7812 */ /* 0x000fe4000780c0ff */
[----:B------:R-:W-:-:S11]  /*16360*/  ISETP.NE.U32.AND P1, PT, R8, 0x1, PT ;  /* 0x000000010800780c */ /* 0x000fd60003f25070 */
[-C--:B---3--:R-:W-:Y:S01]  /*16370*/  @P0 MOV R12, R141.reuse ;  /* 0x0000008d000c0202 */ /* 0x088fe20000000f00 */
[C---:B------:R-:W-:Y:S01]  /*16380*/  @P0 IMAD R8, R47.reuse, 0x60, RZ ;  /* 0x000000602f080824 */ /* 0x040fe200078e02ff */
[----:B------:R-:W-:Y:S01]  /*16390*/  @!P1 MOV R14, R141 ;  /* 0x0000008d000e9202 */ /* 0x000fe20000000f00 */
[----:B------:R-:W-:Y:S01]  /*163a0*/  @!P1 IMAD.MOV.U32 R15, RZ, RZ, R140 ;  /* 0x000000ffff0f9224 */ /* 0x000fe200078e008c */
[----:B------:R-:W-:Y:S01]  /*163b0*/  @P0 MOV R13, R140 ;  /* 0x0000008c000d0202 */ /* 0x000fe20000000f00 */
[----:B------:R-:W-:Y:S02]  /*163c0*/  @!P1 IMAD R9, R47, 0x60, RZ ;  /* 0x000000602f099824 */ /* 0x000fe400078e02ff */
[----:B------:R-:W-:-:S04]  /*163d0*/  @!P1 IMAD.WIDE.U32 R14, R46, 0x60, R14 ;  /* 0x000000602e0e9825 */ /* 0x000fc800078e000e */
[----:B------:R-:W-:-:S04]  /*163e0*/  @P0 IMAD.WIDE.U32 R12, R46, 0x60, R12 ;  /* 0x000000602e0c0825 */ /* 0x000fc800078e000c */
[----:B------:R-:W-:Y:S01]  /*163f0*/  @!P1 IMAD.IADD R15, R9, 0x1, R15 ;  /* 0x00000001090f9824 */ /* 0x000fe200078e020f */
[----:B------:R-:W-:-:S04]  /*16400*/  @P0 IADD3 R13, R8, R13, RZ ;  /* 0x0000000d080d0210 */ /* 0x000fc80007ffe0ff */
        /* <DEDUP_REMOVED lines=10> */
.L_x_1391:
[----:B------:R-:W-:Y:S05]  /*164b0*/  BSYNC B0 ;  /* 0x0000000000007941 */ /* 0x000fea0003800000 */
.L_x_1390:
        /* <DEDUP_REMOVED lines=9> */
[----:B-1----:R-:W-:-:S09]  /*16550*/  SHF.L.U64.HI R8, R46, 0x6, R47 ;  /* 0x000000062e087819 */ /* 0x002fd2000001022f */
        /* <DEDUP_REMOVED lines=14> */
.L_x_1393:
[----:B------:R-:W-:Y:S05]  /*16640*/  BSYNC B0 ;  /* 0x0000000000007941 */ /* 0x000fea0003800000 */
.L_x_1392:
        /* <DEDUP_REMOVED lines=8> */
[-C--:B-1----:R-:W-:Y:S01]  /*166d0*/  @P0 MOV R8, R141.reuse ;  /* 0x0000008d00080202 */ /* 0x082fe20000000f00 */
[C---:B------:R-:W-:Y:S01]  /*166e0*/  @P0 IMAD R6, R47.reuse, 0xa0, RZ ;  /* 0x000000a02f060824 */ /* 0x040fe200078e02ff */
[----:B---3--:R-:W-:Y:S01]  /*166f0*/  @!P1 MOV R12, R141 ;  /* 0x0000008d000c9202 */ /* 0x008fe20000000f00 */
        /* <DEDUP_REMOVED lines=17> */
.L_x_1395:
[----:B------:R-:W-:Y:S05]  /*16810*/  BSYNC B0 ;  /* 0x0000000000007941 */ /* 0x000fea0003800000 */
.L_x_1394:
        /* <DEDUP_REMOVED lines=8> */
[----:B------:R-:W-:Y:S01]  /*168a0*/  @P0 MOV R6, R141 ;  /* 0x0000008d00060202 */ /* 0x000fe20000000f00 */
[----:B------:R-:W-:Y:S01]  /*168b0*/  @P0 IMAD R5, R47, 0xc0, RZ ;  /* 0x000000c02f050824 */ /* 0x000fe200078e02ff */
[-C--:B------:R-:W-:Y:S01]  /*168c0*/  @P0 MOV R7, R140.reuse ;  /* 0x0000008c00070202 */ /* 0x080fe20000000f00 */
[----:B-1-3--:R-:W-:Y:S01]  /*168d0*/  @!P1 IMAD.MOV.U32 R12, RZ, RZ, R141 ;  /* 0x000000ffff0c9224 */ /* 0x00afe200078e008d */
[----:B------:R-:W-:-:S03]  /*168e0*/  @!P1 MOV R13, R140 ;  /* 0x0000008c000d9202 */ /* 0x000fc60000000f00 */
[----:B------:R-:W-:-:S04]  /*168f0*/  @P0 IMAD.WIDE.U32 R8, R46, 0xc0, R6 ;  /* 0x000000c02e080825 */ /* 0x000fc800078e0006 */
[----:B------:R-:W-:Y:S02]  /*16900*/  @!P1 IMAD R6, R47, 0xc0, RZ ;  /* 0x000000c02f069824 */ /* 0x000fe400078e02ff */
[----:B------:R-:W-:-:S04]  /*16910*/  @!P1 IMAD.WIDE.U32 R12, R46, 0xc0, R12 ;  /* 0x000000c02e0c9825 */ /* 0x000fc800078e000c */
[----:B------:R-:W-:Y:S01]  /*16920*/  @P0 IMAD.IADD R9, R5, 0x1, R9 ;  /* 0x0000000105090824 */ /* 0x000fe200078e0209 */
[----:B------:R-:W-:Y:S01]  /*16930*/  @!P1 IADD3 R7, R6, R13, RZ ;  /* 0x0000000d06079210 */ /* 0x000fe20007ffe0ff */
        /* <DEDUP_REMOVED lines=11> */
.L_x_1397:
[----:B------:R-:W-:Y:S05]  /*169f0*/  BSYNC B0 ;  /* 0x0000000000007941 */ /* 0x000fea0003800000 */
.L_x_1396:
        /* <DEDUP_REMOVED lines=8> */
[-C--:B------:R-:W-:Y:S01]  /*16a80*/  @P0 MOV R4, R141.reuse ;  /* 0x0000008d00040202 */ /* 0x080fe20000000f00 */
[C---:B------:R-:W-:Y:S01]  /*16a90*/  @P0 IMAD R0, R47.reuse, 0xe0, RZ ;  /* 0x000000e02f000824 */ /* 0x040fe200078e02ff */
[----:B-1----:R-:W-:Y:S01]  /*16aa0*/  @!P1 MOV R6, R141 ;  /* 0x0000008d00069202 */ /* 0x002fe20000000f00 */
        /* <DEDUP_REMOVED lines=17> */
.L_x_1399:
[----:B------:R-:W-:Y:S05]  /*16bc0*/  BSYNC B0 ;  /* 0x0000000000007941 */ /* 0x000fea0003800000 */
.L_x_1398:
[----:B------:R-:W-:Y:S01]  /*16bd0*/  SHF.R.S32.HI R223, RZ, 0x4, R160 ;  /* 0x00000004ffdf7819 */ /* 0x000fe200000114a0 */
[----:B------:R-:W-:Y:S01]  /*16be0*/  IMAD.SHL.U32 R0, R52, 0x40, RZ ;  /* 0x0000004034007824 */ /* 0x000fe200078e00ff */
[----:B-12---:R-:W2:Y:S01]  /*16bf0*/  LD.E R8, [R10.64+0x18c] ;  /* 0x00018c060a087980 */ /* 0x006ea2000c101900 */
[----:B------:R-:W-:Y:S01]  /*16c00*/  IMAD.SHL.U32 R158, R158, 0x40, RZ ;  /* 0x000000409e9e7824 */ /* 0x000fe200078e00ff */
[----:B------:R-:W-:Y:S01]  /*16c10*/  LEA.HI R4, R160, R223, RZ, 0x1 ;  /* 0x000000dfa0047211 */ /* 0x000fe200078f08ff */
[----:B------:R-:W-:Y:S01]  /*16c20*/  IMAD.SHL.U32 R200, R200, 0x8, RZ ;  /* 0x00000008c8c87824 */ /* 0x000fe200078e00ff */
[----:B------:R-:W-:Y:S01]  /*16c30*/  LOP3.LUT R0, R0, 0x1c0, RZ, 0xc0, !PT ;  /* 0x000001c000007812 */ /* 0x000fe200078ec0ff */
[----:B------:R-:W-:Y:S01]  /*16c40*/  IMAD.SHL.U32 R28, R159, 0x40, RZ ;  /* 0x000000409f1c7824 */ /* 0x000fe200078e00ff */
[----:B------:R-:W-:-:S02]  /*16c50*/  LOP3.LUT R4, R4, 0xfffffffe, RZ, 0xc0, !PT ;  /* 0xfffffffe04047812 */ /* 0x000fc400078ec0ff */
[----:B------:R-:W-:Y:S01]  /*16c60*/  R2P PR, R52, 0x6 ;  /* 0x0000000634007804 */ /* 0x000fe20000000000 */
[----:B------:R-:W-:Y:S01]  /*16c70*/  IMAD R29, R49, 0x10, R29 ;  /* 0x00000010311d7824 */ /* 0x000fe200078e021d */
[----:B------:R-:W-:Y:S01]  /*16c80*/  LOP3.LUT R158, R158, 0x1c0, RZ, 0xc0, !PT ;  /* 0x000001c09e9e7812 */ /* 0x000fe200078ec0ff */
[----:B------:R-:W-:Y:S01]  /*16c90*/  IMAD.IADD R223, R223, 0x1, -R4 ;  /* 0x00000001dfdf7824 */ /* 0x000fe200078e0a04 */
[----:B------:R-:W-:Y:S01]  /*16ca0*/  LOP3.LUT R200, R0, 0x8, R200, 0xf8, !PT ;  /* 0x0000000800c87812 */ /* 0x000fe200078ef8c8 */
[----:B------:R-:W0:Y:S01]  /*16cb0*/  LDGDEPBAR ;  /* 0x00000000000079af */ /* 0x000e220000000000 */
[----:B------:R-:W-:Y:S01]  /*16cc0*/  LOP3.LUT R28, R28, 0xfffffe00, RZ, 0xc0, !PT ;  /* 0xfffffe001c1c7812 */ /* 0x000fe200078ec0ff */
[----:B------:R-:W-:Y:S01]  /*16cd0*/  IMAD.SHL.U32 R4, R223, 0x8, RZ ;  /* 0x00000008df047824 */ /* 0x000fe200078e00ff */
[----:B------:R-:W-:Y:S02]  /*16ce0*/  SHF.R.U32.HI R0, RZ, 0x3, R0 ;  /* 0x00000003ff007819 */ /* 0x000fe40000011600 */
[----:B------:R-:W-:Y:S01]  /*16cf0*/  SHF.R.U32.HI R9, RZ, 0x3, R158 ;  /* 0x00000003ff097819 */ /* 0x000fe2000001169e */
[----:B------:R-:W-:Y:S01]  /*16d00*/  IMAD R224, R49, 0x400, R28 ;  /* 0x0000040031e07824 */ /* 0x000fe200078e021c */
[----:B------:R-:W-:-:S02]  /*16d10*/  LOP3.LUT R4, R158, 0x8, R4, 0xf8, !PT ;  /* 0x000000089e047812 */ /* 0x000fc400078ef804 */
[----:B------:R-:W-:Y:S02]  /*16d20*/  LOP3.LUT R0, R200, R0, RZ, 0x3c, !PT ;  /* 0x00000000c8007212 */ /* 0x000fe400078e3cff */
[----:B------:R-:W-:-:S03]  /*16d30*/  LOP3.LUT R9, R4, R9, RZ, 0x3c, !PT ;  /* 0x0000000904097212 */ /* 0x000fc600078e3cff */
[----:B------:R-:W-:Y:S02]  /*16d40*/  IMAD R223, R223, 0x200, R0 ;  /* 0x00000200dfdf7824 */ /* 0x000fe400078e0200 */
[----:B------:R-:W-:Y:S02]  /*16d50*/  IMAD.IADD R224, R9, 0x1, R224 ;  /* 0x0000000109e07824 */ /* 0x000fe400078e02e0 */
[----:B------:R-:W-:Y:S02]  /*16d60*/  IMAD.SHL.U32 R223, R223, 0x2, RZ ;  /* 0x00000002dfdf7824 */ /* 0x000fe400078e00ff */
[----:B------:R-:W-:-:S03]  /*16d70*/  IMAD.SHL.U32 R224, R224, 0x2, RZ ;  /* 0x00000002e0e07824 */ /* 0x000fc600078e00ff */
[----:B------:R-:W-:Y:S04]  /*16d80*/  LDSM.16.M88.4 R20, [R223+0x4000] ;  /* 0x00400000df14783b */ /* 0x000fe80000000200 */
[----:B------:R-:W1:Y:S04]  /*16d90*/  LDSM.16.M88.4 R36, [R224] ;  /* 0x00000000e024783b */ /* 0x000e680000000200 */
[----:B------:R-:W3:Y:S04]  /*16da0*/  LDSM.16.M88.4 R100, [R223+0x5000] ;  /* 0x00500000df64783b */ /* 0x000ee80000000200 */
[----:B---3--:R-:W3:Y:S04]  /*16db0*/  LDSM.16.M88.4 R12, [R223+0x4800] ;  /* 0x00480000df0c783b */ /* 0x008ee80000000200 */
[----:B------:R-:W4:Y:S04]  /*16dc0*/  LDSM.16.M88.4 R72, [R223+0x5800] ;  /* 0x00580000df48783b */ /* 0x000f280000000200 */
[----:B------:R-:W3:Y:S04]  /*16dd0*/  LDSM.16.M88.4 R64, [R223+0x6000] ;  /* 0x00600000df40783b */ /* 0x000ee80000000200 */
[----:B------:R-:W3:Y:S04]  /*16de0*/  LDSM.16.M88.4 R56, [R223+0x6800] ;  /* 0x00680000df38783b */ /* 0x000ee80000000200 */
[----:B------:R-:W3:Y:S04]  /*16df0*/  LDSM.16.M88.4 R44, [R223+0x7000] ;  /* 0x00700000df2c783b */ /* 0x000ee80000000200 */
[----:B------:R-:W3:Y:S01]  /*16e00*/  LDSM.16.M88.4 R76, [R223+0x7800] ;  /* 0x00780000df4c783b */ /* 0x000ee20000000200 */
[C---:B------:R-:W-:Y:S01]  /*16e10*/  IADD3 R0, R223.reuse, 0x4000, RZ ;  /* 0x00004000df007810 */ /* 0x040fe20007ffe0ff */
[----:B------:R-:W-:Y:S01]  /*16e20*/  IMAD R222, R32, 0x2, R224 ;  /* 0x0000000220de7824 */ /* 0x000fe200078e02e0 */
[----:B------:R-:W-:-:S02]  /*16e30*/  IADD3 R221, R223, 0x4020, RZ ;  /* 0x00004020dfdd7810 */ /* 0x000fc40007ffe0ff */
[----:B------:R-:W-:Y:S02]  /*16e40*/  @P1 IADD3 R221, R0, -0x20, RZ ;  /* 0xffffffe000dd1810 */ /* 0x000fe40007ffe0ff */
[----:B------:R-:W-:Y:S04]  /*16e50*/  LDSM.16.M88.4 R80, [R222] ;  /* 0x00000000de50783b */ /* 0x000fe80000000200 */
[----:B------:R-:W4:Y:S01]  /*16e60*/  LDSM.16.M88.4 R124, [R221] ;  /* 0x00000000dd7c783b */ /* 0x000f220000000200 */
[----:B-1----:R-:W-:Y:S03]  /*16e70*/  HMMA.16816.F32 R24, R36, R20, RZ ;  /* 0x000000142418723c */ /* 0x002fe600000018ff */
[----:B------:R-:W1:Y:S01]  /*16e80*/  LDSM.16.M88.4 R108, [R221+0x1000] ;  /* 0x00100000dd6c783b */ /* 0x000e620000000200 */
[----:B------:R-:W-:-:S03]  /*16e90*/  IMAD.MOV.U32 R0, RZ, RZ, 0x40 ;  /* 0x00000040ff007424 */ /* 0x000fc600078e00ff */
[----:B------:R-:W1:Y:S01]  /*16ea0*/  LDSM.16.M88.4 R104, [R221+0x1800] ;  /* 0x00180000dd68783b */ /* 0x000e620000000200 */
[C---:B------:R-:W-:Y:S01]  /*16eb0*/  HMMA.16816.F32 R20, R36.reuse, R22, RZ ;  /* 0x000000162414723c */ /* 0x040fe200000018ff */
[----:B------:R-:W-:Y:S01]  /*16ec0*/  SEL R0, R0, 0xffffffc0, !P2 ;  /* 0xffffffc000007807 */ /* 0x000fe20005000000 */
[----:B------:R-:W-:Y:S01]  /*16ed0*/  IMAD R220, R31, 0x2, R224 ;  /* 0x000000021fdc7824 */ /* 0x000fe200078e02e0 */
[----:B------:R-:W1:Y:S05]  /*16ee0*/  LDSM.16.M88.4 R120, [R221+0x800] ;  /* 0x00080000dd78783b */ /* 0x000e6a0000000200 */
[C---:B------:R-:W-:Y:S01]  /*16ef0*/  HMMA.16816.F32 R4, R36.reuse, R100, RZ ;  /* 0x000000642404723c */ /* 0x040fe200000018ff */
[----:B------:R-:W-:Y:S01]  /*16f00*/  IMAD.IADD R217, R223, 0x1, R0 ;  /* 0x00000001dfd97824 */ /* 0x000fe200078e0200 */
[----:B------:R-:W1:Y:S04]  /*16f10*/  LDSM.16.M88.4 R116, [R221+0x2000] ;  /* 0x00200000dd74783b */ /* 0x000e680000000200 */
[----:B------:R-:W1:Y:S02]  /*16f20*/  LDSM.16.M88.4 R112, [R221+0x2800] ;  /* 0x00280000dd70783b */ /* 0x000e640000000200 */
[C---:B------:R-:W-:Y:S02]  /*16f30*/  HMMA.16816.F32 R100, R36.reuse, R102, RZ ;  /* 0x000000662464723c */ /* 0x040fe400000018ff */
[----:B------:R-:W1:Y:S04]  /*16f40*/  LDSM.16.M88.4 R88, [R221+0x3000] ;  /* 0x00300000dd58783b */ /* 0x000e680000000200 */
[----:B------:R-:W1:Y:S02]  /*16f50*/  LDSM.16.M88.4 R84, [R221+0x3800] ;  /* 0x00380000dd54783b */ /* 0x000e640000000200 */
[C---:B---3-5:R-:W-:Y:S02]  /*16f60*/  HMMA.16816.F32 R16, R36.reuse, R12, RZ ;  /* 0x0000000c2410723c */ /* 0x068fe400000018ff */
[----:B------:R-:W-:Y:S04]  /*16f70*/  LDSM.16.M88.4 R92, [R220] ;  /* 0x00000000dc5c783b */ /* 0x000fe80000000200 */
[----:B------:R-:W-:Y:S02]  /*16f80*/  LDSM.16.M88.4 R128, [R217+0x5800] ;  /* 0x00580000d980783b */ /* 0x000fe40000000200 */
        /* <DEDUP_REMOVED lines=11> */
[----:B------:R-:W3:Y:S07]  /*17040*/  LDSM.16.M88.4 R76, [R217+0x4000] ;  /* 0x00400000d94c783b */ /* 0x000eee0000000200 */
[C---:B------:R-:W-:Y:S08]  /*17050*/  HMMA.16816.F32 R24, R80.reuse, R124, R24 ;  /* 0x0000007c5018723c */ /* 0x040ff00000001818 */
[C---:B------:R-:W-:Y:S08]  /*17060*/  HMMA.16816.F32 R20, R80.reuse, R126, R20 ;  /* 0x0000007e5014723c */ /* 0x040ff00000001814 */
[C---:B-1----:R-:W-:Y:S08]  /*17070*/  HMMA.16816.F32 R4, R80.reuse, R108, R4 ;  /* 0x0000006c5004723c */ /* 0x042ff00000001804 */
[C---:B------:R-:W-:Y:S01]  /*17080*/  HMMA.16816.F32 R100, R80.reuse, R110, R100 ;  /* 0x0000006e5064723c */ /* 0x040fe20000001864 */
[----:B------:R-:W1:Y:S07]  /*17090*/  LDSM.16.M88.4 R108, [R217+0x4800] ;  /* 0x00480000d96c783b */ /* 0x000e6e0000000200 */
[C---:B------:R-:W-:Y:S08]  /*170a0*/  HMMA.16816.F32 R96, R80.reuse, R104, R96 ;  /* 0x000000685060723c */ /* 0x040ff00000001860 */
[C---:B------:R-:W-:Y:S01]  /*170b0*/  HMMA.16816.F32 R72, R80.reuse, R106, R72 ;  /* 0x0000006a5048723c */ /* 0x040fe20000001848 */
[----:B------:R-:W4:Y:S07]  /*170c0*/  LDSM.16.M88.4 R104, [R217+0x5000] ;  /* 0x00500000d968783b */ /* 0x000f2e0000000200 */
[C---:B------:R-:W-:Y:S08]  /*170d0*/  HMMA.16816.F32 R16, R80.reuse, R120, R16 ;  /* 0x000000785010723c */ /* 0x040ff00000001810 */
[C---:B------:R-:W-:Y:S08]  /*170e0*/  HMMA.16816.F32 R12, R80.reuse, R122, R12 ;  /* 0x0000007a500c723c */ /* 0x040ff0000000180c */
[C---:B------:R-:W-:Y:S08]  /*170f0*/  HMMA.16816.F32 R68, R80.reuse, R116, R68 ;  /* 0x000000745044723c */ /* 0x040ff00000001844 */
[C---:B------:R-:W-:Y:S08]  /*17100*/  HMMA.16816.F32 R64, R80.reuse, R118, R64 ;  /* 0x000000765040723c */ /* 0x040ff00000001840 */
[C---:B------:R-:W-:Y:S08]  /*17110*/  HMMA.16816.F32 R60, R80.reuse, R112, R60 ;  /* 0x00000070503c723c */ /* 0x040ff0000000183c */
[C---:B------:R-:W-:Y:S08]  /*17120*/  HMMA.16816.F32 R56, R80.reuse, R114, R56 ;  /* 0x000000725038723c */ /* 0x040ff00000001838 */
[C---:B------:R-:W-:Y:S08]  /*17130*/  HMMA.16816.F32 R52, R80.reuse, R88, R52 ;  /* 0x000000585034723c */ /* 0x040ff00000001834 */
[C---:B------:R-:W-:Y:S01]  /*17140*/  HMMA.16816.F32 R44, R80.reuse, R90, R44 ;  /* 0x0000005a502c723c */ /* 0x040fe2000000182c */
[----:B------:R-:W2:Y:S07]  /*17150*/  LDSM.16.M88.4 R88, [R217+0x6000] ;  /* 0x00600000d958783b */ /* 0x000eae0000000200 */
[C---:B------:R-:W-:Y:S08]  /*17160*/  HMMA.16816.F32 R40, R80.reuse, R84, R40 ;  /* 0x000000545028723c */ /* 0x040ff00000001828 */
[----:B------:R-:W-:Y:S01]  /*17170*/  HMMA.16816.F32 R36, R80, R86, R36 ;  /* 0x000000565024723c */ /* 0x000fe20000001824 */
[----:B------:R-:W2:Y:S04]  /*17180*/  LDSM.16.M88.4 R84, [R217+0x6800] ;  /* 0x00680000d954783b */ /* 0x000ea80000000200 */
[----:B------:R-:W2:Y:S03]  /*17190*/  LDSM.16.M88.4 R80, [R217+0x7000] ;  /* 0x00700000d950783b */ /* 0x000ea60000000200 */
[C---:B---3--:R-:W-:Y:S08]  /*171a0*/  HMMA.16816.F32 R24, R92.reuse, R76, R24 ;  /* 0x0000004c5c18723c */ /* 0x048ff00000001818 */
[----:B------:R-:W-:Y:S01]  /*171b0*/  HMMA.16816.F32 R20, R92, R78, R20 ;  /* 0x0000004e5c14723c */ /* 0x000fe20000001814 */
[----:B------:R-:W3:Y:S01]  /*171c0*/  LDSM.16.M88.4 R76, [R217+0x7800] ;  /* 0x00780000d94c783b */ /* 0x000ee20000000200 */
[----:B------:R-:W-:-:S02]  /*171d0*/  IMAD.IADD R206, R0, 0x1, R221 ;  /* 0x0000000100ce7824 */ /* 0x000fc400078e02dd */
[----:B------:R-:W-:-:S03]  /*171e0*/  IMAD R219, R31, 0x2, R222 ;  /* 0x000000021fdb7824 */ /* 0x000fc600078e02de */
[----:B------:R-:W-:Y:S01]  /*171f0*/  LDSM.16.M88.4 R120, [R206] ;  /* 0x00000000ce78783b */ /* 0x000fe20000000200 */
[C---:B-1----:R-:W-:Y:S03]  /*17200*/  HMMA.16816.F32 R16, R92.reuse, R108, R16 ;  /* 0x0000006c5c10723c */ /* 0x042fe60000001810 */
[----:B------:R-:W1:Y:S04]  /*17210*/  LDSM.16.M88.4 R124, [R219] ;  /* 0x00000000db7c783b */ /* 0x000e680000000200 */
[----:B------:R-:W-:Y:S01]  /*17220*/  LDSM.16.M88.4 R112, [R206+0x1000] ;  /* 0x00100000ce70783b */ /* 0x000fe20000000200 */
[C---:B------:R-:W-:Y:S03]  /*17230*/  HMMA.16816.F32 R12, R92.reuse, R110, R12 ;  /* 0x0000006e5c0c723c */ /* 0x040fe6000000180c */
[----:B------:R-:W1:Y:S04]  /*17240*/  LDSM.16.M88.4 R108, [R206+0x1800] ;  /* 0x00180000ce6c783b */ /* 0x000e680000000200 */
[----:B------:R-:W-:Y:S01]  /*17250*/  LDSM.16.M88.4 R116, [R206+0x800] ;  /* 0x00080000ce74783b */ /* 0x000fe20000000200 */
[C---:B----4-:R-:W-:Y:S08]  /*17260*/  HMMA.16816.F32 R4, R92.reuse, R104, R4 ;  /* 0x000000685c04723c */ /* 0x050ff00000001804 */
[C---:B------:R-:W-:Y:S01]  /*17270*/  HMMA.16816.F32 R100, R92.reuse, R106, R100 ;  /* 0x0000006a5c64723c */ /* 0x040fe20000001864 */
[----:B------:R-:W4:Y:S07]  /*17280*/  LDSM.16.M88.4 R104, [R206+0x2000] ;  /* 0x00200000ce68783b */ /* 0x000f2e0000000200 */
[C---:B------:R-:W-:Y:S08]  /*17290*/  HMMA.16816.F32 R96, R92.reuse, R128, R96 ;  /* 0x000000805c60723c */ /* 0x040ff00000001860 */
[C---:B------:R-:W-:Y:S08]  /*172a0*/  HMMA.16816.F32 R72, R92.reuse, R130, R72 ;  /* 0x000000825c48723c */ /* 0x040ff00000001848 */
[C---:B--2---:R-:W-:Y:S08]  /*172b0*/  HMMA.16816.F32 R68, R92.reuse, R88, R68 ;  /* 0x000000585c44723c */ /* 0x044ff00000001844 */
        /* <DEDUP_REMOVED lines=8> */
[C---:B---3--:R-:W-:Y:S08]  /*17340*/  HMMA.16816.F32 R40, R92.reuse, R76, R40 ;  /* 0x0000004c5c28723c */ /* 0x048ff00000001828 */
[----:B------:R-:W-:Y:S01]  /*17350*/  HMMA.16816.F32 R92, R92, R78, R36 ;  /* 0x0000004e5c5c723c */ /* 0x000fe20000001824 */
[----:B------:R-:W-:Y:S04]  /*17360*/  LDSM.16.M88.4 R36, [R223+0x8000] ;  /* 0x00800000df24783b */ /* 0x000fe80000000200 */
[----:B------:R-:W2:Y:S03]  /*17370*/  LDSM.16.M88.4 R76, [R224+0x2000] ;  /* 0x00200000e04c783b */ /* 0x000ea60000000200 */
[C---:B-1----:R-:W-:Y:S08]  /*17380*/  HMMA.16816.F32 R24, R124.reuse, R120, R24 ;  /* 0x000000787c18723c */ /* 0x042ff00000001818 */
[C---:B------:R-:W-:Y:S08]  /*17390*/  HMMA.16816.F32 R20, R124.reuse, R122, R20 ;  /* 0x0000007a7c14723c */ /* 0x040ff00000001814 */
[C---:B------:R-:W-:Y:S08]  /*173a0*/  HMMA.16816.F32 R96, R124.reuse, R108, R96 ;  /* 0x0000006c7c60723c */ /* 0x040ff00000001860 */
[C---:B------:R-:W-:Y:S01]  /*173b0*/  HMMA.16816.F32 R72, R124.reuse, R110, R72 ;  /* 0x0000006e7c48723c */ /* 0x040fe20000001848 */
[----:B------:R-:W1:Y:S07]  /*173c0*/  LDSM.16.M88.4 R108, [R223+0x8800] ;  /* 0x00880000df6c783b */ /* 0x000e6e0000000200 */
[C---:B------:R-:W-:Y:S08]  /*173d0*/  HMMA.16816.F32 R4, R124.reuse, R112, R4 ;  /* 0x000000707c04723c */ /* 0x040ff00000001804 */
[C---:B------:R-:W-:Y:S08]  /*173e0*/  HMMA.16816.F32 R100, R124.reuse, R114, R100 ;  /* 0x000000727c64723c */ /* 0x040ff00000001864 */
[C---:B----4-:R-:W-:Y:S08]  /*173f0*/  HMMA.16816.F32 R68, R124.reuse, R104, R68 ;  /* 0x000000687c44723c */ /* 0x050ff00000001844 */
[C---:B------:R-:W-:Y:S01]  /*17400*/  HMMA.16816.F32 R112, R124.reuse, R106, R64 ;  /* 0x0000006a7c70723c */ /* 0x040fe20000001840 */
[----:B------:R-:W-:Y:S04]  /*17410*/  LDSM.16.M88.4 R104, [R221+0x4000] ;  /* 0x00400000dd68783b */ /* 0x000fe80000000200 */
[----:B------:R-:W3:Y:S03]  /*17420*/  LDSM.16.M88.4 R64, [R222+0x2000] ;  /* 0x00200000de40783b */ /* 0x000ee60000000200 */
[----:B------:R-:W-:Y:S08]  /*17430*/  HMMA.16816.F32 R16, R124, R116, R16 ;  /* 0x000000747c10723c */ /* 0x000ff00000001810 */
[C---:B--2---:R-:W-:Y:S08]  /*17440*/  HMMA.16816.F32 R24, R76.reuse, R36, R24 ;  /* 0x000000244c18723c */ /* 0x044ff00000001818 */
[----:B------:R-:W-:Y:S01]  /*17450*/  HMMA.16816.F32 R20, R76, R38, R20 ;  /* 0x000000264c14723c */ /* 0x000fe20000001814 */
[----:B------:R-:W2:Y:S07]  /*17460*/  LDSM.16.M88.4 R36, [R221+0x4800] ;  /* 0x00480000dd24783b */ /* 0x000eae0000000200 */
[C---:B------:R-:W-:Y:S08]  /*17470*/  HMMA.16816.F32 R52, R124.reuse, R84, R52 ;  /* 0x000000547c34723c */ /* 0x040ff00000001834 */
[C---:B------:R-:W-:Y:S01]  /*17480*/  HMMA.16816.F32 R44, R124.reuse, R86, R44 ;  /* 0x000000567c2c723c */ /* 0x040fe2000000182c */
[----:B------:R-:W4:Y:S07]  /*17490*/  LDSM.16.M88.4 R84, [R223+0x9000] ;  /* 0x00900000df54783b */ /* 0x000f2e0000000200 */
[C---:B------:R-:W-:Y:S08]  /*174a0*/  HMMA.16816.F32 R60, R124.reuse, R88, R60 ;  /* 0x000000587c3c723c */ /* 0x040ff0000000183c */
[C---:B------:R-:W-:Y:S01]  /*174b0*/  HMMA.16816.F32 R56, R124.reuse, R90, R56 ;  /* 0x0000005a7c38723c */ /* 0x040fe20000001838 */
[----:B------:R-:W-:Y:S07]  /*174c0*/  LDSM.16.M88.4 R88, [R217+0x8000] ;  /* 0x00800000d958783b */ /* 0x000fee0000000200 */
[C---:B------:R-:W-:Y:S08]  /*174d0*/  HMMA.16816.F32 R40, R124.reuse, R80, R40 ;  /* 0x000000507c28723c */ /* 0x040ff00000001828 */
[----:B------:R-:W-:Y:S01]  /*174e0*/  HMMA.16816.F32 R92, R124, R82, R92 ;  /* 0x000000527c5c723c */ /* 0x000fe2000000185c */
[----:B------:R-:W4:Y:S07]  /*174f0*/  LDSM.16.M88.4 R80, [R220+0x2000] ;  /* 0x00200000dc50783b */ /* 0x000f2e0000000200 */
[----:B-1----:R-:W-:Y:S08]  /*17500*/  HMMA.16816.F32 R16, R76, R108, R16 ;  /* 0x0000006c4c10723c */ /* 0x002ff00000001810 */
[----:B------:R-:W-:Y:S01]  /*17510*/  HMMA.16816.F32 R12, R124, R118, R12 ;  /* 0x000000767c0c723c */ /* 0x000fe2000000180c */
[----:B------:R-:W-:Y:S04]  /*17520*/  LDSM.16.M88.4 R116, [R223+0x9800] ;  /* 0x00980000df74783b */ /* 0x000fe80000000200 */
[----:B------:R-:W-:Y:S03]  /*17530*/  LDSM.16.M88.4 R124, [R223+0xa000] ;  /* 0x00a00000df7c783b */ /* 0x000fe60000000200 */
[C---:B---3--:R-:W-:Y:S08]  /*17540*/  HMMA.16816.F32 R24, R64.reuse, R104, R24 ;  /* 0x000000684018723c */ /* 0x048ff00000001818 */
[C---:B------:R-:W-:Y:S01]  /*17550*/  HMMA.16816.F32 R20, R64.reuse, R106, R20 ;  /* 0x0000006a4014723c */ /* 0x040fe20000001814 */
[----:B------:R-:W1:Y:S07]  /*17560*/  LDSM.16.M88.4 R104, [R217+0x8800] ;  /* 0x00880000d968783b */ /* 0x000e6e0000000200 */
[----:B--2---:R-:W-:Y:S08]  /*17570*/  HMMA.16816.F32 R16, R64, R36, R16 ;  /* 0x000000244010723c */ /* 0x004ff00000001810 */
[C---:B------:R-:W-:Y:S01]  /*17580*/  HMMA.16816.F32 R120, R76.reuse, R110, R12 ;  /* 0x0000006e4c78723c */ /* 0x040fe2000000180c */
[----:B------:R-:W-:Y:S04]  /*17590*/  LDSM.16.M88.4 R12, [R219+0x2000] ;  /* 0x00200000db0c783b */ /* 0x000fe80000000200 */
[----:B------:R-:W-:Y:S03]  /*175a0*/  LDSM.16.M88.4 R108, [R206+0x4000] ;  /* 0x00400000ce6c783b */ /* 0x000fe60000000200 */
[C---:B----4-:R-:W-:Y:S08]  /*175b0*/  HMMA.16816.F32 R4, R76.reuse, R84, R4 ;  /* 0x000000544c04723c */ /* 0x050ff00000001804 */
[----:B------:R-:W-:Y:S01]  /*175c0*/  HMMA.16816.F32 R100, R76, R86, R100 ;  /* 0x000000564c64723c */ /* 0x000fe20000001864 */
[----:B------:R-:W2:Y:S07]  /*175d0*/  LDSM.16.M88.4 R84, [R221+0x5000] ;  /* 0x00500000dd54783b */ /* 0x000eae0000000200 */
[C---:B------:R-:W-:Y:S08]  /*175e0*/  HMMA.16816.F32 R24, R80.reuse, R88, R24 ;  /* 0x000000585018723c */ /* 0x040ff00000001818 */
[C---:B------:R-:W-:Y:S01]  /*175f0*/  HMMA.16816.F32 R20, R80.reuse, R90, R20 ;  /* 0x0000005a5014723c */ /* 0x040fe20000001814 */
[----:B------:R-:W3:Y:S07]  /*17600*/  LDSM.16.M88.4 R88, [R206+0x4800] ;  /* 0x00480000ce58783b */ /* 0x000eee0000000200 */
[----:B-1----:R-:W-:Y:S08]  /*17610*/  HMMA.16816.F32 R16, R80, R104, R16 ;  /* 0x000000685010723c */ /* 0x002ff00000001810 */
[----:B------:R-:W-:Y:S01]  /*17620*/  HMMA.16816.F32 R120, R64, R38, R120 ;  /* 0x000000264078723c */ /* 0x000fe20000001878 */
[----:B------:R-:W1:Y:S07]  /*17630*/  LDSM.16.M88.4 R36, [R217+0x9000] ;  /* 0x00900000d924783b */ /* 0x000e6e0000000200 */
[C---:B------:R-:W-:Y:S08]  /*17640*/  HMMA.16816.F32 R96, R76.reuse, R116, R96 ;  /* 0x000000744c60723c */ /* 0x040ff00000001860 */
[----:B------:R-:W-:Y:S01]  /*17650*/  HMMA.16816.F32 R72, R76, R118, R72 ;  /* 0x000000764c48723c */ /* 0x000fe20000001848 */
[----:B------:R-:W4:Y:S07]  /*17660*/  LDSM.16.M88.4 R116, [R223+0xa800] ;  /* 0x00a80000df74783b */ /* 0x000f2e0000000200 */
[----:B--2---:R-:W-:Y:S08]  /*17670*/  HMMA.16816.F32 R4, R64, R84, R4 ;  /* 0x000000544004723c */ /* 0x004ff00000001804 */
[C---:B---3--:R-:W-:Y:S08]  /*17680*/  HMMA.16816.F32 R16, R12.reuse, R88, R16 ;  /* 0x000000580c10723c */ /* 0x048ff00000001810 */
[C---:B------:R-:W-:Y:S08]  /*17690*/  HMMA.16816.F32 R24, R12.reuse, R108, R24 ;  /* 0x0000006c0c18723c */ /* 0x040ff00000001818 */
[----:B------:R-:W-:Y:S01]  /*176a0*/  HMMA.16816.F32 R20, R12, R110, R20 ;  /* 0x0000006e0c14723c */ /* 0x000fe20000001814 */
[----:B------:R-:W2:Y:S07]  /*176b0*/  LDSM.16.M88.4 R108, [R206+0x5000] ;  /* 0x00500000ce6c783b */ /* 0x000eae0000000200 */
[----:B------:R-:W-:Y:S01]  /*176c0*/  HMMA.16816.F32 R120, R80, R106, R120 ;  /* 0x0000006a5078723c */ /* 0x000fe20000001878 */
[----:B------:R-:W3:Y:S01]  /*176d0*/  LDSM.16.M88.4 R104, [R221+0x5800] ;  /* 0x00580000dd68783b */ /* 0x000ee20000000200 */
[----:B------:R-:W-:-:S06]  /*176e0*/  FMUL.FTZ R16, R16, R8 ;  /* 0x0000000810107220 */ /* 0x000fcc0000410000 */
[----:B-1----:R-:W-:Y:S01]  /*176f0*/  HMMA.16816.F32 R4, R80, R36, R4 ;  /* 0x000000245004723c */ /* 0x002fe20000001804 */
[-C--:B------:R-:W-:Y:S02]  /*17700*/  FMUL.FTZ R17, R17, R8.reuse ;  /* 0x0000000811117220 */ /* 0x080fe40000410000 */
[----:B------:R-:W-:-:S05]  /*17710*/  FMUL.FTZ R18, R18, R8 ;  /* 0x0000000812127220 */ /* 0x000fca0000410000 */
[-C--:B------:R-:W-:Y:S02]  /*17720*/  FMUL.FTZ R20, R20, R8.reuse ;  /* 0x0000000814147220 */ /* 0x080fe40000410000 */
[-C--:B------:R-:W-:Y:S02]  /*17730*/  FMUL.FTZ R21, R21, R8.reuse ;  /* 0x0000000815157220 */ /* 0x080fe40000410000 */
[-C--:B------:R-:W-:Y:S02]  /*17740*/  FMUL.FTZ R22, R22, R8.reuse ;  /* 0x0000000816167220 */ /* 0x080fe40000410000 */
[-C--:B------:R-:W-:Y:S01]  /*17750*/  FMUL.FTZ R23, R23, R8.reuse ;  /* 0x0000000817177220 */ /* 0x080fe20000410000 */
[C---:B------:R-:W-:Y:S01]  /*17760*/  HMMA.16816.F32 R68, R76.reuse, R124, R68 ;  /* 0x0000007c4c44723c */ /* 0x040fe20000001844 */
[----:B------:R-:W1:Y:S06]  /*17770*/  MUFU.TANH R34, R20 ;  /* 0x0000001400227308 */ /* 0x000e6c0000002400 */
[-C--:B------:R-:W-:Y:S01]  /*17780*/  FMUL.FTZ R124, R19, R8.reuse ;  /* 0x00000008137c7220 */ /* 0x080fe20000410000 */
[C---:B----4-:R-:W-:Y:S01]  /*17790*/  HMMA.16816.F32 R60, R76.reuse, R116, R60 ;  /* 0x000000744c3c723c */ /* 0x050fe2000000183c */
[----:B------:R-:W-:Y:S07]  /*177a0*/  MUFU.TANH R117, R16 ;  /* 0x0000001000757308 */ /* 0x000fee0000002400 */
[----:B------:R-:W-:Y:S01]  /*177b0*/  HMMA.16816.F32 R56, R76, R118, R56 ;  /* 0x000000764c38723c */ /* 0x000fe20000001838 */
[----:B------:R-:W-:Y:S07]  /*177c0*/  MUFU.TANH R118, R17 ;  /* 0x0000001100767308 */ /* 0x000fee0000002400 */
[----:B------:R-:W-:Y:S01]  /*177d0*/  HMMA.16816.F32 R100, R64, R86, R100 ;  /* 0x000000564064723c */ /* 0x000fe20000001864 */
[----:B------:R4:W-:Y:S01]  /*177e0*/  MUFU.TANH R119, R18 ;  /* 0x0000001200777308 */ /* 0x0009e20000002400 */
[----:B------:R-:W-:Y:S07]  /*177f0*/  LDSM.16.M88.4 R84, [R223+0xb000] ;  /* 0x00b00000df54783b */ /* 0x000fee0000000200 */
[----:B------:R-:W-:Y:S01]  /*17800*/  MUFU.TANH R33, R21 ;  /* 0x0000001500217308 */ /* 0x000fe20000002400 */
[----:B----4-:R-:W4:Y:S07]  /*17810*/  LDSM.16.M88.4 R16, [R221+0x6000] ;  /* 0x00600000dd10783b */ /* 0x010f2e0000000200 */
[----:B------:R-:W-:Y:S08]  /*17820*/  MUFU.TANH R35, R22 ;  /* 0x0000001600237308 */ /* 0x000ff00000002400 */
[----:B------:R1:W-:Y:S01]  /*17830*/  MUFU.TANH R116, R23 ;  /* 0x0000001700747308 */ /* 0x0003e20000002400 */
[----:B--2---:R-:W-:Y:S01]  /*17840*/  HMMA.16816.F32 R4, R12, R108, R4 ;  /* 0x0000006c0c04723c */ /* 0x004fe20000001804 */
[----:B-1----:R-:W1:Y:S07]  /*17850*/  LDSM.16.M88.4 R20, [R217+0x9800] ;  /* 0x00980000d914783b */ /* 0x002e6e0000000200 */
[C---:B---3--:R-:W-:Y:S08]  /*17860*/  HMMA.16816.F32 R96, R64.reuse, R104, R96 ;  /* 0x000000684060723c */ /* 0x048ff00000001860 */
[----:B------:R-:W-:Y:S01]  /*17870*/  HMMA.16816.F32 R72, R64, R106, R72 ;  /* 0x0000006a4048723c */ /* 0x000fe20000001848 */
[----:B------:R-:W2:Y:S07]  /*17880*/  LDSM.16.M88.4 R104, [R217+0xa000] ;  /* 0x00a00000d968783b */ /* 0x000eae0000000200 */
[----:B------:R-:W-:Y:S01]  /*17890*/  HMMA.16816.F32 R100, R80, R38, R100 ;  /* 0x000000265064723c */ /* 0x000fe20000001864 */
[----:B------:R-:W3:Y:S01]  /*178a0*/  LDSM.16.M88.4 R36, [R206+0x5800] ;  /* 0x00580000ce24783b */ /* 0x000ee20000000200 */
[----:B------:R-:W-:-:S02]  /*178b0*/  FMUL.FTZ R4, R4, R8 ;  /* 0x0000000804047220 */ /* 0x000fc40000410000 */
[-C--:B------:R-:W-:Y:S02]  /*178c0*/  FMUL.FTZ R5, R5, R8.reuse ;  /* 0x0000000805057220 */ /* 0x080fe40000410000 */
[-C--:B------:R-:W-:Y:S02]  /*178d0*/  FMUL.FTZ R6, R6, R8.reuse ;  /* 0x0000000806067220 */ /* 0x080fe40000410000 */
[----:B----4-:R-:W-:Y:S01]  /*178e0*/  HMMA.16816.F32 R68, R64, R16, R68 ;  /* 0x000000104044723c */ /* 0x010fe20000001844 */
[----:B------:R-:W-:Y:S07]  /*178f0*/  MUFU.TANH R177, R4 ;  /* 0x0000000400b17308 */ /* 0x000fee0000002400 */
[----:B------:R-:W-:Y:S01]  /*17900*/  HMMA.16816.F32 R44, R76, R86, R44 ;  /* 0x000000564c2c723c */ /* 0x000fe2000000182c */
[----:B------:R-:W-:Y:S06]  /*17910*/  MUFU.TANH R179, R5 ;  /* 0x0000000500b37308 */ /* 0x000fec0000002400 */
[----:B------:R-:W-:Y:S01]  /*17920*/  FMUL.FTZ R87, R7, R8 ;  /* 0x0000000807577220 */ /* 0x000fe20000410000 */
[C---:B-1----:R-:W-:Y:S01]  /*17930*/  HMMA.16816.F32 R96, R80.reuse, R20, R96 ;  /* 0x000000145060723c */ /* 0x042fe20000001860 */
[----:B------:R1:W-:Y:S07]  /*17940*/  MUFU.TANH R86, R6 ;  /* 0x0000000600567308 */ /* 0x0003ee0000002400 */
[----:B------:R-:W-:Y:S01]  /*17950*/  HMMA.16816.F32 R72, R80, R22, R72 ;  /* 0x000000165048723c */ /* 0x000fe20000001848 */
[----:B------:R-:W-:Y:S04]  /*17960*/  LDSM.16.M88.4 R20, [R206+0x6000] ;  /* 0x00600000ce14783b */ /* 0x000fe80000000200 */
[----:B-1----:R-:W1:Y:S03]  /*17970*/  LDSM.16.M88.4 R4, [R221+0x6800] ;  /* 0x00680000dd04783b */ /* 0x002e660000000200 */
[----:B------:R-:W-:Y:S08]  /*17980*/  HMMA.16816.F32 R112, R76, R126, R112 ;  /* 0x0000007e4c70723c */ /* 0x000ff00000001870 */
[----:B--2---:R-:W-:Y:S08]  /*17990*/  HMMA.16816.F32 R68, R80, R104, R68 ;  /* 0x000000685044723c */ /* 0x004ff00000001844 */
[C---:B---3--:R-:W-:Y:S08]  /*179a0*/  HMMA.16816.F32 R96, R12.reuse, R36, R96 ;  /* 0x000000240c60723c */ /* 0x048ff00000001860 */
[----:B------:R-:W-:Y:S01]  /*179b0*/  HMMA.16816.F32 R72, R12, R38, R72 ;  /* 0x000000260c48723c */ /* 0x000fe20000001848 */
[----:B------:R-:W2:Y:S07]  /*179c0*/  LDSM.16.M88.4 R36, [R217+0xa800] ;  /* 0x00a80000d924783b */ /* 0x000eae0000000200 */
[C---:B------:R-:W-:Y:S01]  /*179d0*/  HMMA.16816.F32 R112, R64.reuse, R18, R112 ;  /* 0x000000124070723c */ /* 0x040fe20000001870 */
[----:B------:R-:W3:Y:S07]  /*179e0*/  LDSM.16.M88.4 R16, [R221+0x7000] ;  /* 0x00700000dd10783b */ /* 0x000eee0000000200 */
[----:B-1----:R-:W-:Y:S08]  /*179f0*/  HMMA.16816.F32 R60, R64, R4, R60 ;  /* 0x00000004403c723c */ /* 0x002ff0000000183c */
[C---:B------:R-:W-:Y:S01]  /*17a00*/  HMMA.16816.F32 R120, R12.reuse, R90, R120 ;  /* 0x0000005a0c78723c */ /* 0x040fe20000001878 */
[----:B------:R-:W1:Y:S07]  /*17a10*/  LDSM.16.M88.4 R88, [R223+0xb800] ;  /* 0x00b80000df58783b */ /* 0x000e6e0000000200 */
[----:B------:R-:W-:Y:S08]  /*17a20*/  HMMA.16816.F32 R68, R12, R20, R68 ;  /* 0x000000140c44723c */ /* 0x000ff00000001844 */
[----:B------:R-:W-:Y:S01]  /*17a30*/  HMMA.16816.F32 R56, R64, R6, R56 ;  /* 0x000000064038723c */ /* 0x000fe20000001838 */
[----:B------:R-:W4:Y:S01]  /*17a40*/  LDSM.16.M88.4 R4, [R206+0x6800] ;  /* 0x00680000ce04783b */ /* 0x000f220000000200 */
[----:B------:R-:W-:-:S06]  /*17a50*/  IADD3 R50, R29, 0x1, R50 ;  /* 0x000000011d327810 */ /* 0x000fcc0007ffe032 */
[----:B------:R-:W-:Y:S01]  /*17a60*/  HMMA.16816.F32 R52, R76, R84, R52 ;  /* 0x000000544c34723c */ /* 0x000fe20000001834 */
[----:B------:R-:W-:Y:S01]  /*17a70*/  IADD3 R50, R51, R50, -R235 ;  /* 0x0000003233327210 */ /* 0x000fe20007ffe8eb */
[----:B------:R-:W-:-:S06]  /*17a80*/  FMUL.FTZ R27, R27, R8 ;  /* 0x000000081b1b7220 */ /* 0x000fcc0000410000 */
[----:B--2---:R-:W-:Y:S01]  /*17a90*/  HMMA.16816.F32 R60, R80, R36, R60 ;  /* 0x00000024503c723c */ /* 0x004fe2000000183c */
[-C--:B------:R-:W-:Y:S02]  /*17aa0*/  FMUL.FTZ R69, R69, R8.reuse ;  /* 0x0000000845457220 */ /* 0x080fe40000410000 */
[----:B------:R-:W-:Y:S02]  /*17ab0*/  IMAD.IADD R2, R2, 0x1, R50 ;  /* 0x0000000102027824 */ /* 0x000fe400078e0232 */
[----:B------:R2:W-:Y:S01]  /*17ac0*/  MUFU.TANH R163, R69 ;  /* 0x0000004500a37308 */ /* 0x0005e20000002400 */
[----:B------:R-:W-:Y:S02]  /*17ad0*/  FMUL.FTZ R25, R25, R8 ;  /* 0x0000000819197220 */ /* 0x000fe40000410000 */
[C---:B------:R-:W-:Y:S02]  /*17ae0*/  IADD3 R21, R2.reuse, 0x8, RZ ;  /* 0x0000000802157810 */ /* 0x040fe40007ffe0ff */
[----:B------:R-:W-:-:S03]  /*17af0*/  IMNMX R0, R2, R51, PT ;  /* 0x0000003302007217 */ /* 0x000fc60003800200 */
[----:B------:R-:W1:Y:S01]  /*17b00*/  MUFU.TANH R27, R27 ;  /* 0x0000001b001b7308 */ /* 0x000e620000002400 */
[----:B------:R-:W-:Y:S01]  /*17b10*/  IMNMX R2, R21, R51, PT ;  /* 0x0000003315027217 */ /* 0x000fe20003800200 */
[----:B------:R-:W-:Y:S02]  /*17b20*/  FMUL.FTZ R108, R120, R8 ;  /* 0x00000008786c7220 */ /* 0x000fe40000410000 */
[----:B--2---:R-:W-:-:S04]  /*17b30*/  IMAD.IADD R69, R3, 0x1, R30 ;  /* 0x0000000103457824 */ /* 0x004fc800078e021e */
[----:B------:R-:W2:Y:S01]  /*17b40*/  MUFU.TANH R25, R25 ;  /* 0x0000001900197308 */ /* 0x000ea20000002400 */
[----:B---3--:R-:W-:Y:S01]  /*17b50*/  HMMA.16816.F32 R52, R64, R16, R52 ;  /* 0x000000104034723c */ /* 0x008fe20000001834 */
[----:B------:R-:W-:-:S07]  /*17b60*/  IADD3 R20, R69, 0x1, RZ ;  /* 0x0000000145147810 */ /* 0x000fce0007ffe0ff */
[----:B------:R-:W-:Y:S01]  /*17b70*/  HMMA.16816.F32 R44, R64, R18, R44 ;  /* 0x00000012402c723c */ /* 0x000fe2000000182c */
[----:B------:R-:W3:Y:S01]  /*17b80*/  LDSM.16.M88.4 R16, [R217+0xb000] ;  /* 0x00b00000d910783b */ /* 0x000ee20000000200 */
[C---:B------:R-:W-:Y:S02]  /*17b90*/  ISETP.GE.AND P2, PT, R20.reuse, R0, PT ;  /* 0x000000001400720c */ /* 0x040fe40003f46270 */
[----:B------:R-:W-:Y:S02]  /*17ba0*/  ISETP.GE.AND P0, PT, R20, R2, PT ;  /* 0x000000021400720c */ /* 0x000fe40003f06270 */
[----:B------:R-:W-:Y:S02]  /*17bb0*/  IADD3 R20, R69, 0x8, RZ ;  /* 0x0000000845147810 */ /* 0x000fe40007ffe0ff */
[----:B------:R-:W-:Y:S01]  /*17bc0*/  HMMA.16816.F32 R100, R12, R110, R100 ;  /* 0x0000006e0c64723c */ /* 0x000fe20000001864 */
[----:B------:R-:W2:Y:S01]  /*17bd0*/  MUFU.TANH R124, R124 ;  /* 0x0000007c007c7308 */ /* 0x000ea20000002400 */
[----:B------:R-:W-:-:S02]  /*17be0*/  FMUL.FTZ R84, R121, R8 ;  /* 0x0000000879547220 */ /* 0x000fc40000410000 */
[-C--:B------:R-:W-:Y:S02]  /*17bf0*/  FMUL.FTZ R85, R122, R8.reuse ;  /* 0x000000087a557220 */ /* 0x080fe40000410000 */
[-C--:B------:R-:W-:Y:S02]  /*17c00*/  FMUL.FTZ R109, R123, R8.reuse ;  /* 0x000000087b6d7220 */ /* 0x080fe40000410000 */
[----:B-1----:R-:W-:Y:S01]  /*17c10*/  HMMA.16816.F32 R40, R76, R88, R40 ;  /* 0x000000584c28723c */ /* 0x002fe20000001828 */
[----:B------:R-:W1:Y:S01]  /*17c20*/  MUFU.TANH R108, R108 ;  /* 0x0000006c006c7308 */ /* 0x000e620000002400 */
[----:B------:R-:W-:Y:S01]  /*17c30*/  FMUL.FTZ R68, R68, R8 ;  /* 0x0000000844447220 */ /* 0x000fe20000410000 */
[C---:B------:R-:W-:Y:S02]  /*17c40*/  ISETP.GE.AND P1, PT, R20.reuse, R0, PT ;  /* 0x000000001400720c */ /* 0x040fe40003f26270 */
[----:B------:R-:W-:-:S03]  /*17c50*/  ISETP.GE.AND P3, PT, R20, R2, PT ;  /* 0x000000021400720c */ /* 0x000fc60003f66270 */
[----:B------:R-:W-:Y:S01]  /*17c60*/  HMMA.16816.F32 R92, R76, R90, R92 ;  /* 0x0000005a4c5c723c */ /* 0x000fe2000000185c */
[----:B------:R-:W1:Y:S01]  /*17c70*/  LDSM.16.M88.4 R76, [R221+0x7800] ;  /* 0x00780000dd4c783b */ /* 0x000e620000000200 */
[C---:B------:R-:W-:Y:S02]  /*17c80*/  IADD3 R21, R69.reuse, 0x9, RZ ;  /* 0x0000000945157810 */ /* 0x040fe40007ffe0ff */
[----:B------:R-:W-:-:S04]  /*17c90*/  IADD3 R20, R69, 0x10, RZ ;  /* 0x0000001045147810 */ /* 0x000fc80007ffe0ff */
[----:B------:R-:W-:Y:S01]  /*17ca0*/  HMMA.16816.F32 R56, R80, R38, R56 ;  /* 0x000000265038723c */ /* 0x000fe20000001838 */
[----:B------:R2:W-:Y:S01]  /*17cb0*/  MUFU.TANH R162, R68 ;  /* 0x0000004400a27308 */ /* 0x0005e20000002400 */
[----:B------:R-:W-:Y:S01]  /*17cc0*/  FMUL.FTZ R70, R70, R8 ;  /* 0x0000000846467220 */ /* 0x000fe20000410000 */
[----:B------:R-:W-:-:S05]  /*17cd0*/  FSEL R49, R34, -INF , !P1 ;  /* 0xff80000022317808 */ /* 0x000fca0004800000 */
[----:B----4-:R-:W-:Y:S01]  /*17ce0*/  HMMA.16816.F32 R60, R12, R4, R60 ;  /* 0x000000040c3c723c */ /* 0x010fe2000000183c */
[----:B------:R-:W-:Y:S01]  /*17cf0*/  MUFU.TANH R84, R84 ;  /* 0x0000005400547308 */ /* 0x000fe20000002400 */
[----:B------:R-:W-:-:S05]  /*17d00*/  ISETP.GE.AND P6, PT, R21, R0, PT ;  /* 0x000000001500720c */ /* 0x000fca0003fc6270 */
[----:B------:R-:W-:Y:S02]  /*17d10*/  IADD3 R4, R69, 0x11, RZ ;  /* 0x0000001145047810 */ /* 0x000fe40007ffe0ff */
[----:B------:R-:W4:Y:S01]  /*17d20*/  MUFU.TANH R85, R85 ;  /* 0x0000005500557308 */ /* 0x000f220000002400 */
[----:B--2---:R-:W-:Y:S02]  /*17d30*/  FSEL R68, R27, -INF , !P0 ;  /* 0xff8000001b447808 */ /* 0x004fe40004000000 */
[----:B------:R-:W-:Y:S02]  /*17d40*/  ISETP.GE.AND P4, PT, R21, R2, PT ;  /* 0x000000021500720c */ /* 0x000fe40003f86270 */
[-C--:B------:R-:W-:Y:S02]  /*17d50*/  ISETP.GE.AND P5, PT, R20, R0.reuse, PT ;  /* 0x000000001400720c */ /* 0x080fe40003fa6270 */
[C---:B------:R-:W-:Y:S01]  /*17d60*/  ISETP.GE.AND P0, PT, R4.reuse, R0, PT ;  /* 0x000000000400720c */ /* 0x040fe20003f06270 */
[----:B------:R-:W2:Y:S01]  /*17d70*/  MUFU.TANH R109, R109 ;  /* 0x0000006d006d7308 */ /* 0x000ea20000002400 */
[----:B------:R-:W-:-:S02]  /*17d80*/  ISETP.GE.AND P1, PT, R4, R2, PT ;  /* 0x000000020400720c */ /* 0x000fc40003f26270 */
[C---:B------:R-:W-:Y:S02]  /*17d90*/  IADD3 R5, R69.reuse, 0x18, RZ ;  /* 0x0000001845057810 */ /* 0x040fe40007ffe0ff */
[----:B------:R-:W-:Y:S02]  /*17da0*/  IADD3 R4, R69, 0x19, RZ ;  /* 0x0000001945047810 */ /* 0x000fe40007ffe0ff */
[----:B------:R-:W-:Y:S01]  /*17db0*/  FSEL R50, R25, -INF , !P2 ;  /* 0xff80000019327808 */ /* 0x000fe20005000000 */
[----:B------:R1:W-:Y:S01]  /*17dc0*/  MUFU.TANH R159, R70 ;  /* 0x00000046009f7308 */ /* 0x0003e20000002400 */
[----:B------:R-:W-:Y:S01]  /*17dd0*/  FSEL R51, R33, -INF , !P6 ;  /* 0xff80000021337808 */ /* 0x000fe20007000000 */
[----:B------:R-:W-:Y:S01]  /*17de0*/  HMMA.16816.F32 R112, R80, R106, R112 ;  /* 0x0000006a5070723c */ /* 0x000fe20000001870 */
[----:B------:R-:W-:Y:S02]  /*17df0*/  FSEL R116, R116, -INF , !P4 ;  /* 0xff80000074747808 */ /* 0x000fe40006000000 */
[----:B------:R-:W-:-:S02]  /*17e00*/  FSEL R25, R117, -INF , !P5 ;  /* 0xff80000075197808 */ /* 0x000fc40006800000 */
[-C--:B------:R-:W-:Y:S02]  /*17e10*/  ISETP.GE.AND P2, PT, R20, R2.reuse, PT ;  /* 0x000000021400720c */ /* 0x080fe40003f46270 */
[----:B------:R-:W-:Y:S02]  /*17e20*/  ISETP.GE.AND P6, PT, R5, R2, PT ;  /* 0x000000020500720c */ /* 0x000fe40003fc6270 */
[C---:B------:R-:W-:Y:S02]  /*17e30*/  ISETP.GE.AND P4, PT, R4.reuse, R0, PT ;  /* 0x000000000400720c */ /* 0x040fe40003f86270 */
[----:B------:R-:W-:Y:S02]  /*17e40*/  ISETP.GE.AND P5, PT, R4, R2, PT ;  /* 0x000000020400720c */ /* 0x000fe40003fa6270 */
[----:B-1----:R-:W-:Y:S02]  /*17e50*/  FSEL R70, R35, -INF , !P3 ;  /* 0xff80000023467808 */ /* 0x002fe40005800000 */
[----:B------:R-:W-:-:S02]  /*17e60*/  ISETP.GE.AND P3, PT, R5, R0, PT ;  /* 0x000000000500720c */ /* 0x000fc40003f66270 */
[C---:B------:R-:W-:Y:S02]  /*17e70*/  IADD3 R5, R69.reuse, 0x20, RZ ;  /* 0x0000002045057810 */ /* 0x040fe40007ffe0ff */
[----:B------:R-:W-:Y:S02]  /*17e80*/  IADD3 R4, R69, 0x21, RZ ;  /* 0x0000002145047810 */ /* 0x000fe40007ffe0ff */
[----:B------:R-:W-:Y:S02]  /*17e90*/  FSEL R38, R119, -INF , !P2 ;  /* 0xff80000077267808 */ /* 0x000fe40005000000 */
[----:B------:R-:W-:Y:S02]  /*17ea0*/  FSEL R29, R118, -INF , !P0 ;  /* 0xff800000761d7808 */ /* 0x000fe40004000000 */
[----:B------:R-:W-:Y:S02]  /*17eb0*/  FSEL R30, R124, -INF , !P1 ;  /* 0xff8000007c1e7808 */ /* 0x000fe40004800000 */
[----:B------:R-:W-:-:S02]  /*17ec0*/  FSEL R27, R108, -INF , !P3 ;  /* 0xff8000006c1b7808 */ /* 0x000fc40005800000 */
[C---:B------:R-:W-:Y:S02]  /*17ed0*/  ISETP.GE.AND P2, PT, R5.reuse, R0, PT ;  /* 0x000000000500720c */ /* 0x040fe40003f46270 */
[----:B------:R-:W-:Y:S02]  /*17ee0*/  ISETP.GE.AND P0, PT, R5, R2, PT ;  /* 0x000000020500720c */ /* 0x000fe40003f06270 */
[C---:B------:R-:W-:Y:S02]  /*17ef0*/  ISETP.GE.AND P1, PT, R4.reuse, R0, PT ;  /* 0x000000000400720c */ /* 0x040fe40003f26270 */
[----:B------:R-:W-:Y:S02]  /*17f00*/  ISETP.GE.AND P3, PT, R4, R2, PT ;  /* 0x000000020400720c */ /* 0x000fe40003f66270 */
[C---:B------:R-:W-:Y:S02]  /*17f10*/  IADD3 R5, R69.reuse, 0x28, RZ ;  /* 0x0000002845057810 */ /* 0x040fe40007ffe0ff */
[----:B------:R-:W-:Y:S01]  /*17f20*/  IADD3 R4, R69, 0x29, RZ ;  /* 0x0000002945047810 */ /* 0x000fe20007ffe0ff */
[----:B------:R-:W-:Y:S01]  /*17f30*/  FMUL.FTZ R100, R100, R8 ;  /* 0x0000000864647220 */ /* 0x000fe20000410000 */
[----:B----4-:R-:W-:Y:S01]  /*17f40*/  FSEL R39, R85, -INF , !P6 ;  /* 0xff80000055277808 */ /* 0x010fe20007000000 */
[----:B------:R-:W-:Y:S01]  /*17f50*/  HMMA.16816.F32 R56, R12, R6, R56 ;  /* 0x000000060c38723c */ /* 0x000fe20000001838 */
[----:B------:R-:W-:-:S02]  /*17f60*/  FSEL R37, R84, -INF , !P4 ;  /* 0xff80000054257808 */ /* 0x000fc40006000000 */
[----:B--2---:R-:W-:Y:S02]  /*17f70*/  FSEL R36, R109, -INF , !P5 ;  /* 0xff8000006d247808 */ /* 0x004fe40006800000 */
[----:B------:R-:W-:Y:S01]  /*17f80*/  FSEL R177, R177, -INF , !P2 ;  /* 0xff800000b1b17808 */ /* 0x000fe20005000000 */
[----:B------:R-:W1:Y:S01]  /*17f90*/  MUFU.TANH R87, R87 ;  /* 0x0000005700577308 */ /* 0x000e620000002400 */
[C---:B------:R-:W-:Y:S01]  /*17fa0*/  ISETP.GE.AND P6, PT, R5.reuse, R0, PT ;  /* 0x000000000500720c */ /* 0x040fe20003fc6270 */
[----:B------:R-:W-:Y:S01]  /*17fb0*/  FMUL.FTZ R88, R102, R8 ;  /* 0x0000000866587220 */ /* 0x000fe20000410000 */
[----:B------:R-:W-:Y:S02]  /*17fc0*/  ISETP.GE.AND P4, PT, R5, R2, PT ;  /* 0x000000020500720c */ /* 0x000fe40003f86270 */
[C---:B------:R-:W-:Y:S02]  /*17fd0*/  ISETP.GE.AND P5, PT, R4.reuse, R0, PT ;  /* 0x000000000400720c */ /* 0x040fe40003fa6270 */
[----:B------:R-:W-:Y:S01]  /*17fe0*/  ISETP.GE.AND P2, PT, R4, R2, PT ;  /* 0x000000020400720c */ /* 0x000fe20003f46270 */
[----:B------:R-:W2:Y:S01]  /*17ff0*/  MUFU.TANH R178, R100 ;  /* 0x0000006400b27308 */ /* 0x000ea20000002400 */
[----:B------:R-:W4:Y:S01]  /*18000*/  LDSM.16.M88.4 R4, [R217+0xb800] ;  /* 0x00b80000d904783b */ /* 0x000f220000000200 */
[----:B------:R-:W-:-:S02]  /*18010*/  FMUL.FTZ R101, R101, R8 ;  /* 0x0000000865657220 */ /* 0x000fc40000410000 */
[-C--:B------:R-:W-:Y:S02]  /*18020*/  FMUL.FTZ R103, R103, R8.reuse ;  /* 0x0000000867677220 */ /* 0x080fe40000410000 */
[----:B------:R-:W-:Y:S02]  /*18030*/  FMUL.FTZ R96, R96, R8 ;  /* 0x0000000860607220 */ /* 0x000fe40000410000 */
[----:B------:R-:W-:Y:S01]  /*18040*/  MUFU.TANH R176, R101 ;  /* 0x0000006500b07308 */ /* 0x000fe20000002400 */
[----:B------:R-:W-:Y:S01]  /*18050*/  HMMA.16816.F32 R112, R12, R22, R112 ;  /* 0x000000160c70723c */ /* 0x000fe20000001870 */
[----:B------:R-:W4:Y:S06]  /*18060*/  LDSM.16.M88.4 R20, [R206+0x7000] ;  /* 0x00700000ce14783b */ /* 0x000f2c0000000200 */
[----:B------:R-:W1:Y:S01]  /*18070*/  MUFU.TANH R88, R88 ;  /* 0x0000005800587308 */ /* 0x000e620000002400 */
[----:B---3--:R-:W-:Y:S07]  /*18080*/  HMMA.16816.F32 R52, R80, R16, R52 ;  /* 0x000000105034723c */ /* 0x008fee0000001834 */
[----:B------:R-:W3:Y:S01]  /*18090*/  MUFU.TANH R175, R103 ;  /* 0x0000006700af7308 */ /* 0x000ee20000002400 */
[----:B------:R-:W-:-:S07]  /*180a0*/  IADD3 R17, R69, 0x30, RZ ;  /* 0x0000003045117810 */ /* 0x000fce0007ffe0ff */
[----:B------:R-:W3:Y:S01]  /*180b0*/  MUFU.TANH R146, R96 ;  /* 0x0000006000927308 */ /* 0x000ee20000002400 */
[----:B------:R-:W-:Y:S01]  /*180c0*/  IADD3 R16, R69, 0x31, RZ ;  /* 0x0000003145107810 */ /* 0x000fe20007ffe0ff */
[----:B------:R-:W-:Y:S01]  /*180d0*/  HMMA.16816.F32 R92, R64, R78, R92 ;  /* 0x0000004e405c723c */ /* 0x000fe2000000185c */
[----:B------:R-:W-:Y:S02]  /*180e0*/  FSEL R34, R86, -INF , !P0 ;  /* 0xff80000056227808 */ /* 0x000fe40004000000 */
[----:B------:R-:W-:Y:S02]  /*180f0*/  FSEL R179, R179, -INF , !P1 ;  /* 0xff800000b3b37808 */ /* 0x000fe40004800000 */
[----:B-1----:R-:W-:Y:S02]  /*18100*/  FSEL R33, R87, -INF , !P3 ;  /* 0xff80000057217808 */ /* 0x002fe40005800000 */
[----:B--2---:R-:W-:Y:S02]  /*18110*/  FSEL R178, R178, -INF , !P6 ;  /* 0xff800000b2b27808 */ /* 0x004fe40007000000 */
[----:B------:R-:W-:-:S02]  /*18120*/  ISETP.GE.AND P0, PT, R17, R0, PT ;  /* 0x000000001100720c */ /* 0x000fc40003f06270 */
[----:B------:R-:W-:Y:S02]  /*18130*/  ISETP.GE.AND P1, PT, R17, R2, PT ;  /* 0x000000021100720c */ /* 0x000fe40003f26270 */
[C---:B------:R-:W-:Y:S02]  /*18140*/  ISETP.GE.AND P3, PT, R16.reuse, R0, PT ;  /* 0x000000001000720c */ /* 0x040fe40003f66270 */
[----:B------:R-:W-:Y:S02]  /*18150*/  ISETP.GE.AND P6, PT, R16, R2, PT ;  /* 0x000000021000720c */ /* 0x000fe40003fc6270 */
[C---:B------:R-:W-:Y:S02]  /*18160*/  IADD3 R17, R69.reuse, 0x38, RZ ;  /* 0x0000003845117810 */ /* 0x040fe40007ffe0ff */
[----:B------:R-:W-:Y:S01]  /*18170*/  IADD3 R16, R69, 0x39, RZ ;  /* 0x0000003945107810 */ /* 0x000fe20007ffe0ff */
[----:B------:R-:W-:Y:S01]  /*18180*/  HMMA.16816.F32 R40, R64, R76, R40 ;  /* 0x0000004c4028723c */ /* 0x000fe20000001828 */
[----:B------:R-:W-:-:S02]  /*18190*/  FSEL R35, R88, -INF , !P4 ;  /* 0xff80000058237808 */ /* 0x000fc40006000000 */
[----:B------:R-:W-:Y:S02]  /*181a0*/  FSEL R176, R176, -INF , !P5 ;  /* 0xff800000b0b07808 */ /* 0x000fe40006800000 */
[----:B---3--:R-:W-:Y:S02]  /*181b0*/  FSEL R175, R175, -INF , !P2 ;  /* 0xff800000afaf7808 */ /* 0x008fe40005000000 */
[----:B------:R-:W-:Y:S01]  /*181c0*/  FSEL R146, R146, -INF , !P0 ;  /* 0xff80000092927808 */ /* 0x000fe20004000000 */
[----:B------:R-:W-:Y:S01]  /*181d0*/  HMMA.16816.F32 R44, R80, R18, R44 ;  /* 0x00000012502c723c */ /* 0x000fe2000000182c */
[C---:B------:R-:W-:Y:S02]  /*181e0*/  ISETP.GE.AND P4, PT, R17.reuse, R0, PT ;  /* 0x000000001100720c */ /* 0x040fe40003f86270 */
[----:B------:R-:W-:Y:S02]  /*181f0*/  ISETP.GE.AND P5, PT, R17, R2, PT ;  /* 0x000000021100720c */ /* 0x000fe40003fa6270 */
[----:B------:R-:W-:-:S02]  /*18200*/  ISETP.GE.AND P2, PT, R16, R0, PT ;  /* 0x000000001000720c */ /* 0x000fc40003f46270 */
[----:B------:R-:W-:Y:S02]  /*18210*/  ISETP.GE.AND P0, PT, R16, R2, PT ;  /* 0x000000021000720c */ /* 0x000fe40003f06270 */
[----:B------:R-:W1:Y:S01]  /*18220*/  LDSM.16.M88.4 R16, [R206+0x7800] ;  /* 0x00780000ce10783b */ /* 0x000e620000000200 */
[----:B----4-:R-:W-:Y:S01]  /*18230*/  HMMA.16816.F32 R92, R80, R6, R92 ;  /* 0x00000006505c723c */ /* 0x010fe2000000185c */
[----:B------:R-:W-:Y:S01]  /*18240*/  FMUL.FTZ R98, R98, R8 ;  /* 0x0000000862627220 */ /* 0x000fe20000410000 */
[----:B------:R-:W-:-:S06]  /*18250*/  DEPBAR.LE SB0, 0x0 ;  /* 0x000080000000791a */ /* 0x000fcc0000000000 */
[----:B------:R-:W-:Y:S01]  /*18260*/  HMMA.16816.F32 R40, R80, R4, R40 ;  /* 0x000000045028723c */ /* 0x000fe20000001828 */
[----:B------:R-:W2:Y:S01]  /*18270*/  MUFU.TANH R135, R98 ;  /* 0x0000006200877308 */ /* 0x000ea20000002400 */
[-C--:B------:R-:W-:Y:S02]  /*18280*/  FMUL.FTZ R97, R97, R8.reuse ;  /* 0x0000000861617220 */ /* 0x080fe40000410000 */
[-C--:B------:R-:W-:Y:S02]  /*18290*/  FMUL.FTZ R99, R99, R8.reuse ;  /* 0x0000000863637220 */ /* 0x080fe40000410000 */
[-C--:B------:R-:W-:Y:S02]  /*182a0*/  FMUL.FTZ R72, R72, R8.reuse ;  /* 0x0000000848487220 */ /* 0x080fe40000410000 */
[-C--:B------:R-:W-:Y:S01]  /*182b0*/  FMUL.FTZ R73, R73, R8.reuse ;  /* 0x0000000849497220 */ /* 0x080fe20000410000 */
[----:B------:R-:W-:Y:S01]  /*182c0*/  HMMA.16816.F32 R52, R12, R20, R52 ;  /* 0x000000140c34723c */ /* 0x000fe20000001834 */
[----:B------:R-:W-:-:S02]  /*182d0*/  FMUL.FTZ R74, R74, R8 ;  /* 0x000000084a4a7220 */ /* 0x000fc40000410000 */
[-C--:B------:R-:W-:Y:S01]  /*182e0*/  FMUL.FTZ R75, R75, R8.reuse ;  /* 0x000000084b4b7220 */ /* 0x080fe20000410000 */
[----:B------:R-:W3:Y:S01]  /*182f0*/  MUFU.TANH R147, R97 ;  /* 0x0000006100937308 */ /* 0x000ee20000002400 */
[-C--:B------:R-:W-:Y:S02]  /*18300*/  FMUL.FTZ R71, R71, R8.reuse ;  /* 0x0000000847477220 */ /* 0x080fe40000410000 */
[-C--:B------:R-:W-:Y:S01]  /*18310*/  FMUL.FTZ R112, R112, R8.reuse ;  /* 0x0000000870707220 */ /* 0x080fe20000410000 */
[----:B------:R-:W-:Y:S04]  /*18320*/  HMMA.16816.F32 R44, R12, R22, R44 ;  /* 0x000000160c2c723c */ /* 0x000fe8000000182c */
[----:B------:R-:W4:Y:S01]  /*18330*/  MUFU.TANH R144, R99 ;  /* 0x0000006300907308 */ /* 0x000f220000002400 */
[----:B------:R-:W-:-:S07]  /*18340*/  FMUL.FTZ R114, R114, R8 ;  /* 0x0000000872727220 */ /* 0x000fce0000410000 */
[----:B------:R-:W1:Y:S01]  /*18350*/  MUFU.TANH R148, R72 ;  /* 0x0000004800947308 */ /* 0x000e620000002400 */
[----:B------:R-:W-:-:S07]  /*18360*/  FMUL.FTZ R115, R115, R8 ;  /* 0x0000000873737220 */ /* 0x000fce0000410000 */
[----:B------:R-:W-:Y:S01]  /*18370*/  MUFU.TANH R151, R73 ;  /* 0x0000004900977308 */ /* 0x000fe20000002400 */
[----:B------:R-:W-:-:S07]  /*18380*/  FMUL.FTZ R60, R60, R8 ;  /* 0x000000083c3c7220 */ /* 0x000fce0000410000 */
[----:B------:R-:W2:Y:S08]  /*18390*/  MUFU.TANH R145, R74 ;  /* 0x0000004a00917308 */ /* 0x000eb00000002400 */
[----:B------:R-:W3:Y:S01]  /*183a0*/  MUFU.TANH R152, R75 ;  /* 0x0000004b00987308 */ /* 0x000ee20000002400 */
[----:B------:R-:W-:Y:S01]  /*183b0*/  IADD3 R21, R69, 0x40, RZ ;  /* 0x0000004045157810 */ /* 0x000fe20007ffe0ff */
[----:B-1----:R-:W-:Y:S06]  /*183c0*/  HMMA.16816.F32 R92, R12, R18, R92 ;  /* 0x000000120c5c723c */ /* 0x002fec000000185c */
[----:B------:R-:W1:Y:S01]  /*183d0*/  MUFU.TANH R160, R71 ;  /* 0x0000004700a07308 */ /* 0x000e620000002400 */
[----:B------:R-:W-:Y:S01]  /*183e0*/  FMUL.FTZ R113, R113, R8 ;  /* 0x0000000871717220 */ /* 0x000fe20000410000 */
[----:B--2---:R-:W-:-:S06]  /*183f0*/  FSEL R135, R135, -INF , !P1 ;  /* 0xff80000087877808 */ /* 0x004fcc0004800000 */
[----:B------:R-:W2:Y:S01]  /*18400*/  MUFU.TANH R165, R112 ;  /* 0x0000007000a57308 */ /* 0x000ea20000002400 */
[----:B------:R-:W-:Y:S01]  /*18410*/  FMUL.FTZ R63, R63, R8 ;  /* 0x000000083f3f7220 */ /* 0x000fe20000410000 */
[----:B------:R-:W-:Y:S01]  /*18420*/  ISETP.GE.AND P1, PT, R21, R0, PT ;  /* 0x000000001500720c */ /* 0x000fe20003f26270 */
[----:B------:R-:W-:Y:S01]  /*18430*/  FMUL.FTZ R56, R56, R8 ;  /* 0x0000000838387220 */ /* 0x000fe20000410000 */
[----:B------:R-:W-:-:S04]  /*18440*/  IADD3 R20, R69, 0x41, RZ ;  /* 0x0000004145147810 */ /* 0x000fc80007ffe0ff */
[----:B------:R-:W1:Y:S01]  /*18450*/  MUFU.TANH R161, R114 ;  /* 0x0000007200a17308 */ /* 0x000e620000002400 */
[C---:B------:R-:W-:Y:S01]  /*18460*/  IADD3 R5, R69.reuse, 0x48, RZ ;  /* 0x0000004845057810 */ /* 0x040fe20007ffe0ff */
[----:B------:R-:W-:Y:S01]  /*18470*/  HMMA.16816.F32 R40, R12, R16, R40 ;  /* 0x000000100c28723c */ /* 0x000fe20000001828 */
[----:B------:R-:W-:-:S05]  /*18480*/  IADD3 R4, R69, 0x49, RZ ;  /* 0x0000004945047810 */ /* 0x000fca0007ffe0ff */
[----:B------:R-:W1:Y:S01]  /*18490*/  MUFU.TANH R168, R115 ;  /* 0x0000007300a87308 */ /* 0x000e620000002400 */
[----:B------:R-:W-:Y:S01]  /*184a0*/  FMUL.FTZ R61, R61, R8 ;  /* 0x000000083d3d7220 */ /* 0x000fe20000410000 */
[----:B---3--:R-:W-:-:S06]  /*184b0*/  FSEL R147, R147, -INF , !P3 ;  /* 0xff80000093937808 */ /* 0x008fcc0005800000 */
[----:B------:R-:W3:Y:S01]  /*184c0*/  MUFU.TANH R171, R60 ;  /* 0x0000003c00ab7308 */ /* 0x000ee20000002400 */
[-C--:B------:R-:W-:Y:S01]  /*184d0*/  FMUL.FTZ R62, R62, R8.reuse ;  /* 0x000000083e3e7220 */ /* 0x080fe20000410000 */
[----:B----4-:R-:W-:Y:S01]  /*184e0*/  FSEL R144, R144, -INF , !P6 ;  /* 0xff80000090907808 */ /* 0x010fe20007000000 */
[-C--:B------:R-:W-:Y:S01]  /*184f0*/  FMUL.FTZ R57, R57, R8.reuse ;  /* 0x0000000839397220 */ /* 0x080fe20000410000 */
[----:B------:R-:W-:Y:S01]  /*18500*/  FSEL R148, R148, -INF , !P4 ;  /* 0xff80000094947808 */ /* 0x000fe20006000000 */
[----:B------:R-:W-:Y:S01]  /*18510*/  FMUL.FTZ R58, R58, R8 ;  /* 0x000000083a3a7220 */ /* 0x000fe20000410000 */
[----:B------:R-:W-:Y:S02]  /*18520*/  FSEL R145, R145, -INF , !P5 ;  /* 0xff80000091917808 */ /* 0x000fe40006800000 */
[----:B------:R-:W4:Y:S01]  /*18530*/  MUFU.TANH R166, R113 ;  /* 0x0000007100a67308 */ /* 0x000f220000002400 */
[----:B------:R-:W-:Y:S02]  /*18540*/  FSEL R151, R151, -INF , !P2 ;  /* 0xff80000097977808 */ /* 0x000fe40005000000 */
[----:B------:R-:W-:-:S02]  /*18550*/  FSEL R152, R152, -INF , !P0 ;  /* 0xff80000098987808 */ /* 0x000fc40004000000 */
[----:B------:R-:W-:-:S03]  /*18560*/  FSEL R162, R162, -INF , !P1 ;  /* 0xff800000a2a27808 */ /* 0x000fc60004800000 */
[----:B------:R-:W1:Y:S01]  /*18570*/  MUFU.TANH R173, R63 ;  /* 0x0000003f00ad7308 */ /* 0x000e620000002400 */
[----:B------:R-:W-:Y:S02]  /*18580*/  ISETP.GE.AND P3, PT, R21, R2, PT ;  /* 0x000000021500720c */ /* 0x000fe40003f66270 */
[C---:B------:R-:W-:Y:S02]  /*18590*/  ISETP.GE.AND P6, PT, R20.reuse, R0, PT ;  /* 0x000000001400720c */ /* 0x040fe40003fc6270 */
[----:B------:R-:W-:-:S03]  /*185a0*/  ISETP.GE.AND P4, PT, R20, R2, PT ;  /* 0x000000021400720c */ /* 0x000fc60003f86270 */
[----:B------:R-:W1:Y:S01]  /*185b0*/  MUFU.TANH R169, R56 ;  /* 0x0000003800a97308 */ /* 0x000e620000002400 */
[C---:B------:R-:W-:Y:S02]  /*185c0*/  ISETP.GE.AND P5, PT, R5.reuse, R0, PT ;  /* 0x000000000500720c */ /* 0x040fe40003fa6270 */
[----:B------:R-:W-:Y:S02]  /*185d0*/  ISETP.GE.AND P2, PT, R5, R2, PT ;  /* 0x000000020500720c */ /* 0x000fe40003f46270 */
[C---:B------:R-:W-:Y:S02]  /*185e0*/  ISETP.GE.AND P0, PT, R4.reuse, R0, PT ;  /* 0x000000000400720c */ /* 0x040fe40003f06270 */
[----:B------:R-:W-:Y:S02]  /*185f0*/  ISETP.GE.AND P1, PT, R4, R2, PT ;  /* 0x000000020400720c */ /* 0x000fe40003f26270 */
[C---:B------:R-:W-:Y:S02]  /*18600*/  IADD3 R5, R69.reuse, 0x50, RZ ;  /* 0x0000005045057810 */ /* 0x040fe40007ffe0ff */
[----:B------:R-:W-:Y:S01]  /*18610*/  IADD3 R4, R69, 0x51, RZ ;  /* 0x0000005145047810 */ /* 0x000fe20007ffe0ff */
[----:B------:R-:W-:Y:S01]  /*18620*/  MUFU.TANH R170, R61 ;  /* 0x0000003d00aa7308 */ /* 0x000fe20000002400 */
[-C--:B------:R-:W-:Y:S01]  /*18630*/  FMUL.FTZ R59, R59, R8.reuse ;  /* 0x000000083b3b7220 */ /* 0x080fe20000410000 */
[----:B------:R-:W-:Y:S01]  /*18640*/  FSEL R159, R159, -INF , !P3 ;  /* 0xff8000009f9f7808 */ /* 0x000fe20005800000 */
[-C--:B------:R-:W-:Y:S01]  /*18650*/  FMUL.FTZ R53, R53, R8.reuse ;  /* 0x0000000835357220 */ /* 0x080fe20000410000 */
[----:B------:R-:W-:Y:S01]  /*18660*/  FSEL R163, R163, -INF , !P6 ;  /* 0xff800000a3a37808 */ /* 0x000fe20007000000 */
[----:B------:R-:W-:Y:S01]  /*18670*/  FMUL.FTZ R54, R54, R8 ;  /* 0x0000000836367220 */ /* 0x000fe20000410000 */
[----:B-1----:R-:W-:-:S02]  /*18680*/  FSEL R160, R160, -INF , !P4 ;  /* 0xff800000a0a07808 */ /* 0x002fc40006000000 */
[----:B------:R-:W1:Y:S01]  /*18690*/  MUFU.TANH R174, R62 ;  /* 0x0000003e00ae7308 */ /* 0x000e620000002400 */
[----:B--2---:R-:W-:Y:S02]  /*186a0*/  FSEL R165, R165, -INF , !P5 ;  /* 0xff800000a5a57808 */ /* 0x004fe40006800000 */
[C---:B------:R-:W-:Y:S02]  /*186b0*/  ISETP.GE.AND P3, PT, R5.reuse, R0, PT ;  /* 0x000000000500720c */ /* 0x040fe40003f66270 */
[----:B------:R-:W-:-:S03]  /*186c0*/  ISETP.GE.AND P6, PT, R5, R2, PT ;  /* 0x000000020500720c */ /* 0x000fc60003fc6270 */
[----:B------:R-:W-:Y:S01]  /*186d0*/  MUFU.TANH R167, R57 ;  /* 0x0000003900a77308 */ /* 0x000fe20000002400 */
[C---:B------:R-:W-:Y:S02]  /*186e0*/  ISETP.GE.AND P4, PT, R4.reuse, R0, PT ;  /* 0x000000000400720c */ /* 0x040fe40003f86270 */
[----:B------:R-:W-:Y:S02]  /*186f0*/  ISETP.GE.AND P5, PT, R4, R2, PT ;  /* 0x000000020400720c */ /* 0x000fe40003fa6270 */
[----:B------:R-:W-:-:S03]  /*18700*/  IADD3 R5, R69, 0x58, RZ ;  /* 0x0000005845057810 */ /* 0x000fc60007ffe0ff */
[----:B------:R-:W2:Y:S01]  /*18710*/  MUFU.TANH R172, R58 ;  /* 0x0000003a00ac7308 */ /* 0x000ea20000002400 */
[----:B------:R-:W-:Y:S01]  /*18720*/  IADD3 R4, R69, 0x59, RZ ;  /* 0x0000005945047810 */ /* 0x000fe20007ffe0ff */
[-C--:B------:R-:W-:Y:S01]  /*18730*/  FMUL.FTZ R45, R45, R8.reuse ;  /* 0x000000082d2d7220 */ /* 0x080fe20000410000 */
[----:B------:R-:W-:Y:S01]  /*18740*/  FSEL R161, R161, -INF , !P2 ;  /* 0xff800000a1a17808 */ /* 0x000fe20005000000 */
[----:B------:R-:W-:Y:S01]  /*18750*/  FMUL.FTZ R46, R46, R8 ;  /* 0x000000082e2e7220 */ /* 0x000fe20000410000 */
[----:B------:R-:W-:Y:S02]  /*18760*/  FSEL R168, R168, -INF , !P1 ;  /* 0xff800000a8a87808 */ /* 0x000fe40004800000 */
[----:B---3--:R-:W-:Y:S01]  /*18770*/  FSEL R171, R171, -INF , !P3 ;  /* 0xff800000abab7808 */ /* 0x008fe20005800000 */
[----:B------:R-:W3:Y:S01]  /*18780*/  MUFU.TANH R164, R59 ;  /* 0x0000003b00a47308 */ /* 0x000ee20000002400 */
[-C--:B------:R-:W-:Y:S02]  /*18790*/  ISETP.GE.AND P2, PT, R5, R0.reuse, PT ;  /* 0x000000000500720c */ /* 0x080fe40003f46270 */
[----:B------:R-:W-:-:S02]  /*187a0*/  ISETP.GE.AND P1, PT, R4, R0, PT ;  /* 0x000000000400720c */ /* 0x000fc40003f26270 */
[----:B------:R-:W-:-:S03]  /*187b0*/  ISETP.GE.AND P3, PT, R4, R2, PT ;  /* 0x000000020400720c */ /* 0x000fc60003f66270 */
[----:B------:R-:W-:Y:S01]  /*187c0*/  MUFU.TANH R154, R53 ;  /* 0x00000035009a7308 */ /* 0x000fe20000002400 */
[----:B------:R-:W-:-:S07]  /*187d0*/  IADD3 R4, R69, 0x61, RZ ;  /* 0x0000006145047810 */ /* 0x000fce0007ffe0ff */
[----:B------:R-:W1:Y:S01]  /*187e0*/  MUFU.TANH R158, R54 ;  /* 0x00000036009e7308 */ /* 0x000e620000002400 */
[----:B----4-:R-:W-:Y:S01]  /*187f0*/  FSEL R166, R166, -INF , !P0 ;  /* 0xff800000a6a67808 */ /* 0x010fe20004000000 */
[----:B------:R-:W-:Y:S01]  /*18800*/  FMUL.FTZ R67, R92, R8 ;  /* 0x000000085c437220 */ /* 0x000fe20000410000 */
[----:B------:R-:W-:Y:S02]  /*18810*/  FSEL R173, R173, -INF , !P5 ;  /* 0xff800000adad7808 */ /* 0x000fe40006800000 */
[----:B------:R-:W-:-:S03]  /*18820*/  FSEL R169, R169, -INF , !P2 ;  /* 0xff800000a9a97808 */ /* 0x000fc60005000000 */
[----:B------:R-:W-:Y:S01]  /*18830*/  MUFU.TANH R150, R45 ;  /* 0x0000002d00967308 */ /* 0x000fe20000002400 */
[----:B------:R-:W-:Y:S02]  /*18840*/  ISETP.GE.AND P0, PT, R5, R2, PT ;  /* 0x000000020500720c */ /* 0x000fe40003f06270 */
[C---:B------:R-:W-:Y:S02]  /*18850*/  ISETP.GE.AND P5, PT, R4.reuse, R0, PT ;  /* 0x000000000400720c */ /* 0x040fe40003fa6270 */
[----:B------:R-:W-:-:S03]  /*18860*/  ISETP.GE.AND P2, PT, R4, R2, PT ;  /* 0x000000020400720c */ /* 0x000fc60003f46270 */
[----:B------:R-:W4:Y:S01]  /*18870*/  MUFU.TANH R156, R46 ;  /* 0x0000002e009c7308 */ /* 0x000f220000002400 */
[C---:B------:R-:W-:Y:S02]  /*18880*/  IADD3 R5, R69.reuse, 0x60, RZ ;  /* 0x0000006045057810 */ /* 0x040fe40007ffe0ff */
[----:B------:R-:W-:Y:S01]  /*18890*/  IADD3 R4, R69, 0x68, RZ ;  /* 0x0000006845047810 */ /* 0x000fe20007ffe0ff */
[-C--:B------:R-:W-:Y:S01]  /*188a0*/  FMUL.FTZ R52, R52, R8.reuse ;  /* 0x0000000834347220 */ /* 0x080fe20000410000 */
[----:B-1----:R-:W-:Y:S02]  /*188b0*/  FSEL R174, R174, -INF , !P6 ;  /* 0xff800000aeae7808 */ /* 0x002fe40007000000 */
[----:B------:R-:W-:Y:S02]  /*188c0*/  FSEL R170, R170, -INF , !P4 ;  /* 0xff800000aaaa7808 */ /* 0x000fe40006000000 */
[----:B--2---:R-:W-:Y:S02]  /*188d0*/  FSEL R172, R172, -INF , !P0 ;  /* 0xff800000acac7808 */ /* 0x004fe40004000000 */
[----:B------:R-:W-:Y:S01]  /*188e0*/  FSEL R167, R167, -INF , !P1 ;  /* 0xff800000a7a77808 */ /* 0x000fe20004800000 */
[----:B------:R-:W-:Y:S01]  /*188f0*/  FMUL.FTZ R40, R40, R8 ;  /* 0x0000000828287220 */ /* 0x000fe20000410000 */
[C---:B------:R-:W-:Y:S01]  /*18900*/  ISETP.GE.AND P6, PT, R5.reuse, R0, PT ;  /* 0x000000000500720c */ /* 0x040fe20003fc6270 */
[----:B------:R-:W1:Y:S01]  /*18910*/  MUFU.TANH R67, R67 ;  /* 0x0000004300437308 */ /* 0x000e620000002400 */
[----:B------:R-:W-:-:S02]  /*18920*/  ISETP.GE.AND P4, PT, R5, R2, PT ;  /* 0x000000020500720c */ /* 0x000fc40003f86270 */
[C---:B------:R-:W-:Y:S02]  /*18930*/  ISETP.GE.AND P0, PT, R4.reuse, R0, PT ;  /* 0x000000000400720c */ /* 0x040fe40003f06270 */
[----:B------:R-:W-:Y:S02]  /*18940*/  ISETP.GE.AND P1, PT, R4, R2, PT ;  /* 0x000000020400720c */ /* 0x000fe40003f26270 */
[C---:B------:R-:W-:Y:S01]  /*18950*/  IADD3 R5, R69.reuse, 0x69, RZ ;  /* 0x0000006945057810 */ /* 0x040fe20007ffe0ff */
[----:B------:R-:W2:Y:S01]  /*18960*/  MUFU.TANH R155, R52 ;  /* 0x00000034009b7308 */ /* 0x000ea20000002400 */
[----:B------:R-:W-:Y:S01]  /*18970*/  IADD3 R4, R69, 0x70, RZ ;  /* 0x0000007045047810 */ /* 0x000fe20007ffe0ff */
[-C--:B------:R-:W-:Y:S01]  /*18980*/  FMUL.FTZ R55, R55, R8.reuse ;  /* 0x0000000837377220 */ /* 0x080fe20000410000 */
[----:B---3--:R-:W-:Y:S01]  /*18990*/  FSEL R164, R164, -INF , !P3 ;  /* 0xff800000a4a47808 */ /* 0x008fe20005800000 */
[-C--:B------:R-:W-:Y:S01]  /*189a0*/  FMUL.FTZ R44, R44, R8.reuse ;  /* 0x000000082c2c7220 */ /* 0x080fe20000410000 */
[----:B------:R-:W-:Y:S01]  /*189b0*/  FSEL R158, R158, -INF , !P4 ;  /* 0xff8000009e9e7808 */ /* 0x000fe20006000000 */
[----:B------:R-:W-:Y:S01]  /*189c0*/  FMUL.FTZ R47, R47, R8 ;  /* 0x000000082f2f7220 */ /* 0x000fe20000410000 */
[----:B------:R-:W-:-:S02]  /*189d0*/  FSEL R154, R154, -INF , !P5 ;  /* 0xff8000009a9a7808 */ /* 0x000fc40006800000 */
[-C--:B------:R-:W-:Y:S02]  /*189e0*/  ISETP.GE.AND P3, PT, R5, R0.reuse, PT ;  /* 0x000000000500720c */ /* 0x080fe40003f66270 */
[C---:B------:R-:W-:Y:S02]  /*189f0*/  ISETP.GE.AND P4, PT, R4.reuse, R0, PT ;  /* 0x000000000400720c */ /* 0x040fe40003f86270 */
[----:B------:R-:W-:Y:S01]  /*18a00*/  ISETP.GE.AND P5, PT, R4, R2, PT ;  /* 0x000000020400720c */ /* 0x000fe20003fa6270 */
[----:B------:R-:W3:Y:S01]  /*18a10*/  MUFU.TANH R157, R55 ;  /* 0x00000037009d7308 */ /* 0x000ee20000002400 */
[----:B------:R-:W-:Y:S01]  /*18a20*/  IADD3 R4, R69, 0x78, RZ ;  /* 0x0000007845047810 */ /* 0x000fe20007ffe0ff */
[-C--:B------:R-:W-:Y:S01]  /*18a30*/  FMUL.FTZ R41, R41, R8.reuse ;  /* 0x0000000829297220 */ /* 0x080fe20000410000 */
[----:B----4-:R-:W-:Y:S01]  /*18a40*/  FSEL R156, R156, -INF , !P1 ;  /* 0xff8000009c9c7808 */ /* 0x010fe20004800000 */
[-C--:B------:R-:W-:Y:S01]  /*18a50*/  FMUL.FTZ R42, R42, R8.reuse ;  /* 0x000000082a2a7220 */ /* 0x080fe20000410000 */
[----:B------:R-:W-:Y:S01]  /*18a60*/  FSEL R150, R150, -INF , !P3 ;  /* 0xff80000096967808 */ /* 0x000fe20005800000 */
[----:B------:R-:W-:-:S02]  /*18a70*/  FMUL.FTZ R43, R43, R8 ;  /* 0x000000082b2b7220 */ /* 0x000fc40000410000 */
[----:B------:R-:W4:Y:S01]  /*18a80*/  MUFU.TANH R153, R44 ;  /* 0x0000002c00997308 */ /* 0x000f220000002400 */
[----:B------:R-:W-:Y:S01]  /*18a90*/  ISETP.GE.AND P1, PT, R4, R0, PT ;  /* 0x000000000400720c */ /* 0x000fe20003f26270 */
[----:B------:R-:W-:Y:S01]  /*18aa0*/  FMUL.FTZ R24, R24, R8 ;  /* 0x0000000818187220 */ /* 0x000fe20000410000 */
[----:B------:R-:W-:Y:S01]  /*18ab0*/  ISETP.GE.AND P3, PT, R4, R2, PT ;  /* 0x000000020400720c */ /* 0x000fe20003f66270 */
[----:B------:R-:W-:-:S04]  /*18ac0*/  FMUL.FTZ R4, R26, R8 ;  /* 0x000000081a047220 */ /* 0x000fc80000410000 */
[----:B------:R-:W2:Y:S01]  /*18ad0*/  MUFU.TANH R149, R47 ;  /* 0x0000002f00957308 */ /* 0x000ea20000002400 */
[-C--:B------:R-:W-:Y:S02]  /*18ae0*/  FMUL.FTZ R66, R93, R8.reuse ;  /* 0x000000085d427220 */ /* 0x080fe40000410000 */
[----:B------:R-:W-:-:S05]  /*18af0*/  FMUL.FTZ R63, R95, R8 ;  /* 0x000000085f3f7220 */ /* 0x000fca0000410000 */
[----:B------:R-:W3:Y:S01]  /*18b00*/  MUFU.TANH R40, R40 ;  /* 0x0000002800287308 */ /* 0x000ee20000002400 */
[----:B------:R-:W-:Y:S01]  /*18b10*/  FMUL.FTZ R94, R94, R8 ;  /* 0x000000085e5e7220 */ /* 0x000fe20000410000 */
[----:B-1----:R-:W-:-:S06]  /*18b20*/  FSEL R67, R67, -INF , !P1 ;  /* 0xff80000043437808 */ /* 0x002fcc0004800000 */
[----:B------:R-:W-:Y:S01]  /*18b30*/  MUFU.TANH R134, R41 ;  /* 0x0000002900867308 */ /* 0x000fe20000002400 */
[----:B--2---:R-:W-:-:S07]  /*18b40*/  FSEL R155, R155, -INF , !P6 ;  /* 0xff8000009b9b7808 */ /* 0x004fce0007000000 */
[----:B------:R-:W1:Y:S01]  /*18b50*/  MUFU.TANH R143, R42 ;  /* 0x0000002a008f7308 */ /* 0x000e620000002400 */
[----:B------:R-:W-:-:S07]  /*18b60*/  ISETP.GE.AND P1, PT, R48, 0x2, PT ;  /* 0x000000023000780c */ /* 0x000fce0003f26270 */
[----:B------:R-:W2:Y:S01]  /*18b70*/  MUFU.TANH R142, R43 ;  /* 0x0000002b008e7308 */ /* 0x000ea20000002400 */
[----:B------:R-:W-:Y:S02]  /*18b80*/  ISETP.GE.AND P6, PT, R5, R2, PT ;  /* 0x000000020500720c */ /* 0x000fe40003fc6270 */
[----:B------:R-:W-:-:S05]  /*18b90*/  IADD3 R5, R69, 0x71, RZ ;  /* 0x0000007145057810 */ /* 0x000fca0007ffe0ff */
[----:B------:R-:W-:Y:S01]  /*18ba0*/  MUFU.TANH R24, R24 ;  /* 0x0000001800187308 */ /* 0x000fe20000002400 */
[----:B---3--:R-:W-:-:S07]  /*18bb0*/  FSEL R157, R157, -INF , !P2 ;  /* 0xff8000009d9d7808 */ /* 0x008fce0005000000 */
[----:B------:R-:W-:Y:S01]  /*18bc0*/  MUFU.TANH R4, R4 ;  /* 0x0000000400047308 */ /* 0x000fe20000002400 */
[----:B----4-:R-:W-:-:S07]  /*18bd0*/  FSEL R153, R153, -INF , !P0 ;  /* 0xff80000099997808 */ /* 0x010fce0004000000 */
[----:B------:R-:W-:Y:S01]  /*18be0*/  MUFU.TANH R66, R66 ;  /* 0x0000004200427308 */ /* 0x000fe20000002400 */
[----:B------:R-:W-:-:S07]  /*18bf0*/  FSEL R149, R149, -INF , !P6 ;  /* 0xff80000095957808 */ /* 0x000fce0007000000 */
[----:B------:R-:W3:Y:S01]  /*18c00*/  MUFU.TANH R137, R94 ;  /* 0x0000005e00897308 */ /* 0x000ee20000002400 */
[----:B------:R-:W-:-:S07]  /*18c10*/  FSEL R136, R40, -INF , !P4 ;  /* 0xff80000028887808 */ /* 0x000fce0006000000 */
[----:B------:R-:W4:Y:S01]  /*18c20*/  MUFU.TANH R63, R63 ;  /* 0x0000003f003f7308 */ /* 0x000f220000002400 */
[C---:B------:R-:W-:Y:S02]  /*18c30*/  ISETP.GE.AND P2, PT, R5.reuse, R0, PT ;  /* 0x000000000500720c */ /* 0x040fe40003f46270 */
[----:B------:R-:W-:Y:S02]  /*18c40*/  ISETP.GE.AND P0, PT, R5, R2, PT ;  /* 0x000000020500720c */ /* 0x000fe40003f06270 */
[C---:B------:R-:W-:Y:S02]  /*18c50*/  ISETP.GE.AND P6, PT, R69.reuse, R0, PT ;  /* 0x000000004500720c */ /* 0x040fe40003fc6270 */
[C---:B------:R-:W-:Y:S02]  /*18c60*/  ISETP.GE.AND P4, PT, R69.reuse, R2, PT ;  /* 0x000000024500720c */ /* 0x040fe40003f86270 */
[----:B------:R-:W-:Y:S02]  /*18c70*/  IADD3 R69, R69, 0x79, RZ ;  /* 0x0000007945457810 */ /* 0x000fe40007ffe0ff */
[----:B-1----:R-:W-:-:S02]  /*18c80*/  FSEL R143, R143, -INF , !P5 ;  /* 0xff8000008f8f7808 */ /* 0x002fc40006800000 */
[----:B------:R-:W-:Y:S02]  /*18c90*/  FSEL R134, R134, -INF , !P2 ;  /* 0xff80000086867808 */ /* 0x000fe40005000000 */
[----:B--2---:R-:W-:Y:S01]  /*18ca0*/  FSEL R142, R142, -INF , !P0 ;  /* 0xff8000008e8e7808 */ /* 0x004fe20004000000 */
[----:B------:R-:W-:Y:S01]  /*18cb0*/  BSSY B1, `(.L_x_1400) ;  /* 0x00000e0000017945 */ /* 0x000fe20003800000 */
[C---:B------:R-:W-:Y:S02]  /*18cc0*/  ISETP.GE.AND P5, PT, R69.reuse, R0, PT ;  /* 0x000000004500720c */ /* 0x040fe40003fa6270 */
[----:B------:R-:W-:Y:S02]  /*18cd0*/  ISETP.GE.AND P2, PT, R69, R2, PT ;  /* 0x000000024500720c */ /* 0x000fe40003f46270 */
[----:B------:R-:W-:Y:S02]  /*18ce0*/  ISETP.NE.U32.AND P0, PT, R238, RZ, PT ;  /* 0x000000ffee00720c */ /* 0x000fe40003f05070 */
[----:B------:R-:W-:-:S02]  /*18cf0*/  LOP3.LUT R218, R9, R28, RZ, 0xfc, !PT ;  /* 0x0000001c09da7212 */ /* 0x000fc400078efcff */
[----:B------:R-:W-:Y:S02]  /*18d00*/  ISETP.NE.AND.EX P0, PT, R239, RZ, PT, P0 ;  /* 0x000000ffef00720c */ /* 0x000fe40003f05300 */
[C---:B------:R-:W-:Y:S02]  /*18d10*/  IADD3 R213, R221.reuse, 0x800, RZ ;  /* 0x00000800ddd57810 */ /* 0x040fe40007ffe0ff */
[C---:B------:R-:W-:Y:S02]  /*18d20*/  IADD3 R212, R221.reuse, 0x1000, RZ ;  /* 0x00001000ddd47810 */ /* 0x040fe40007ffe0ff */
[C---:B------:R-:W-:Y:S02]  /*18d30*/  IADD3 R211, R221.reuse, 0x1800, RZ ;  /* 0x00001800ddd37810 */ /* 0x040fe40007ffe0ff */
[C---:B------:R-:W-:Y:S02]  /*18d40*/  IADD3 R210, R221.reuse, 0x2000, RZ ;  /* 0x00002000ddd27810 */ /* 0x040fe40007ffe0ff */
[----:B------:R-:W-:-:S02]  /*18d50*/  IADD3 R209, R221, 0x2800, RZ ;  /* 0x00002800ddd17810 */ /* 0x000fc40007ffe0ff */
[C---:B------:R-:W-:Y:S02]  /*18d60*/  IADD3 R208, R221.reuse, 0x3000, RZ ;  /* 0x00003000ddd07810 */ /* 0x040fe40007ffe0ff */
        /* <DEDUP_REMOVED lines=8> */
[----:B------:R-:W-:Y:S02]  /*18df0*/  IADD3 R138, R221, 0x7800, RZ ;  /* 0x00007800dd8a7810 */ /* 0x000fe40007ffe0ff */
[----:B---3--:R-:W-:Y:S02]  /*18e00*/  FSEL R137, R137, -INF , !P3 ;  /* 0xff80000089897808 */ /* 0x008fe40005800000 */
[----:B------:R-:W-:-:S02]  /*18e10*/  FSEL R24, R24, -INF , !P6 ;  /* 0xff80000018187808 */ /* 0x000fc40007000000 */
[----:B------:R-:W-:Y:S02]  /*18e20*/  FSEL R4, R4, -INF , !P4 ;  /* 0xff80000004047808 */ /* 0x000fe40006000000 */
[----:B------:R-:W-:Y:S02]  /*18e30*/  FSEL R66, R66, -INF , !P5 ;  /* 0xff80000042427808 */ /* 0x000fe40006800000 */
[----:B----4-:R-:W-:Y:S01]  /*18e40*/  FSEL R63, R63, -INF , !P2 ;  /* 0xff8000003f3f7808 */ /* 0x010fe20005000000 */
[----:B------:R-:W-:Y:S06]  /*18e50*/  BAR.SYNC.DEFER_BLOCKING 0x0 ;  /* 0x0000000000007b1d */ /* 0x000fec0000010000 */
[----:B------:R-:W-:Y:S05]  /*18e60*/  @!P1 BRA `(.L_x_1401) ;  /* 0x00000c4000009947 */ /* 0x000fea0003800000 */
        /* <DEDUP_REMOVED lines=13> */
[----:B------:R-:W-:Y:S01]  /*18f40*/  LOP3.LUT R3, RZ, R14, RZ, 0x33, !PT ;  /* 0x0000000eff037212 */ /* 0x000fe200078e33ff */
        /* <DEDUP_REMOVED lines=19> */
[----:B------:R-:W-:-:S02]  /*19080*/  ISETP.GE.AND P2, PT, R12, RZ, PT ;  /* 0x000000ff0c00720c */ /* 0x000fc40003f46270 */
[----:B------:R-:W-:-:S05]  /*19090*/  ISETP.NE.AND P3, PT, R14, RZ, PT ;  /* 0x000000ff0e00720c */ /* 0x000fca0003f65270 */
[----:B------:R-:W-:Y:S02]  /*190a0*/  @P6 IADD3 R13, R13, 0x1, RZ ;  /* 0x000000010d0d6810 */ /* 0x000fe40007ffe0ff */
[----:B------:R-:W-:-:S03]  /*190b0*/  @P5 IADD3 R9, R9, 0x1, RZ ;  /* 0x0000000109095810 */ /* 0x000fc60007ffe0ff */
[----:B------:R-:W-:Y:S02]  /*190c0*/  IMAD.MOV.U32 R6, RZ, RZ, R13 ;  /* 0x000000ffff067224 */ /* 0x000fe400078e000d */
[----:B------:R-:W-:Y:S02]  /*190d0*/  IMAD.MOV.U32 R7, RZ, RZ, R9 ;  /* 0x000000ffff077224 */ /* 0x000fe400078e0009 */
[----:B------:R-:W-:Y:S01]  /*190e0*/  @!P4 IMAD.MOV R6, RZ, RZ, -R6 ;  /* 0x000000ffff06c224 */ /* 0x000fe200078e0a06 */
[----:B------:R-:W2:Y:S02]  /*190f0*/  LD.E.64 R8, [R10.64+0x38] ;  /* 0x000038060a087980 */ /* 0x000ea4000c101b00 */
[----:B------:R-:W-:Y:S02]  /*19100*/  @!P2 IADD3 R7, -R7, RZ, RZ ;  /* 0x000000ff0707a210 */ /* 0x000fe40007ffe1ff */
[C---:B------:R-:W-:Y:S02]  /*19110*/  SEL R6, R3.reuse, R6, !P3 ;  /* 0x0000000603067207 */ /* 0x040fe40005800000 */
[----:B------:R-:W-:-:S03]  /*19120*/  SEL R7, R3, R7, !P3 ;  /* 0x0000000703077207 */ /* 0x000fc60005800000 */
[----:B------:R-:W-:-:S04]  /*19130*/  IMAD.WIDE R16, R6, 0x4, R238 ;  /* 0x0000000406107825 */ /* 0x000fc800078e02ee */
[----:B------:R-:W-:Y:S01]  /*19140*/  IMAD.WIDE R12, R7, 0x4, R238 ;  /* 0x00000004070c7825 */ /* 0x000fe200078e02ee */
[----:B------:R-:W3:Y:S04]  /*19150*/  LD.E R5, [R16.64] ;  /* 0x0000000610057980 */ /* 0x000ee8000c101900 */
[----:B------:R1:W3:Y:S04]  /*19160*/  LD.E R3, [R12.64] ;  /* 0x000000060c037980 */ /* 0x0002e8000c101900 */
[----:B-1----:R-:W4:Y:S01]  /*19170*/  LD.E.64 R12, [R10.64+0x20] ;  /* 0x000020060a0c7980 */ /* 0x002f22000c101b00 */
[----:B------:R-:W-:-:S04]  /*19180*/  IMAD.IADD R6, R6, 0x1, -R7 ;  /* 0x0000000106067824 */ /* 0x000fc800078e0a07 */
[----:B------:R-:W-:-:S05]  /*19190*/  IMAD R14, R14, R6, -0x80 ;  /* 0xffffff800e0e7424 */ /* 0x000fca00078e0206 */
[----:B------:R-:W-:Y:S01]  /*191a0*/  SHF.R.S32.HI R7, RZ, 0x1f, R14 ;  /* 0x0000001fff077819 */ /* 0x000fe2000001140e */
[-C--:B--2---:R-:W-:Y:S02]  /*191b0*/  IMAD R6, R9, R14.reuse, RZ ;  /* 0x0000000e09067224 */ /* 0x084fe400078e02ff */
[----:B------:R-:W-:-:S04]  /*191c0*/  IMAD.WIDE.U32 R14, R8, R14, RZ ;  /* 0x0000000e080e7225 */ /* 0x000fc800078e00ff */
[----:B------:R-:W-:-:S05]  /*191d0*/  IMAD R6, R8, R7, R6 ;  /* 0x0000000708067224 */ /* 0x000fca00078e0206 */
[----:B------:R-:W-:Y:S01]  /*191e0*/  IADD3 R15, R15, R6, RZ ;  /* 0x000000060f0f7210 */ /* 0x000fe20007ffe0ff */
[----:B---3--:R-:W-:-:S05]  /*191f0*/  IMAD.IADD R3, R3, 0x1, -R5 ;  /* 0x0000000103037824 */ /* 0x008fca00078e0a05 */
[----:B------:R-:W-:Y:S01]  /*19200*/  SHF.R.S32.HI R7, RZ, 0x1f, R3 ;  /* 0x0000001fff077819 */ /* 0x000fe20000011403 */
[----:B----4-:R-:W-:-:S04]  /*19210*/  IMAD R5, R13, R3, RZ ;  /* 0x000000030d057224 */ /* 0x010fc800078e02ff */
[----:B------:R-:W-:Y:S02]  /*19220*/  IMAD R5, R12, R7, R5 ;  /* 0x000000070c057224 */ /* 0x000fe400078e0205 */
[----:B------:R-:W-:-:S04]  /*19230*/  IMAD.WIDE.U32 R6, R3, R12, R14 ;  /* 0x0000000c03067225 */ /* 0x000fc800078e000e */
[----:B------:R-:W-:Y:S01]  /*19240*/  IMAD.IADD R5, R7, 0x1, R5 ;  /* 0x0000000107057824 */ /* 0x000fe200078e0205 */
[----:B------:R-:W-:Y:S05]  /*19250*/  BRA `(.L_x_1404) ;  /* 0x0000003000007947 */ /* 0x000fea0003800000 */
.L_x_1403:
[----:B------:R-:W2:Y:S02]  /*19260*/  LD.E R6, [R10.64+0x38] ;  /* 0x000038060a067980 */ /* 0x000ea4000c101900 */
[----:B--2---:R-:W-:-:S04]  /*19270*/  LEA R6, -R6, RZ, 0x7 ;  /* 0x000000ff06067211 */ /* 0x004fc800078e39ff */
[----:B------:R-:W-:Y:S02]  /*19280*/  SHF.R.S32.HI R5, RZ, 0x1f, R6 ;  /* 0x0000001fff057819 */ /* 0x000fe40000011406 */
.L_x_1404:
[----:B------:R-:W-:Y:S05]  /*19290*/  BSYNC B0 ;  /* 0x0000000000007941 */ /* 0x000fea0003800000 */
.L_x_1402:
        /* <DEDUP_REMOVED lines=38> */
[--C-:B------:R-:W-:Y:S01]  /*19500*/  IMAD.X R5, R5, 0x1, R228.reuse, P4 ;  /* 0x0000000105057824 */ /* 0x100fe200020e06e4 */
        /* <DEDUP_REMOVED lines=90> */
.L_x_1401:
[----:B------:R-:W-:Y:S05]  /*19ab0*/  BSYNC B1 ;  /* 0x0000000000017941 */ /* 0x000fea0003800000 */
.L_x_1400:
[----:B------:R-:W2:Y:S01]  /*19ac0*/  LD.E R65, [R10.64+0xdc] ;  /* 0x0000dc060a417980 */ /* 0x000ea2000c101900 */
[----:B------:R-:W-:-:S02]  /*19ad0*/  FMNMX.FTZ R3, R4, R68, !PT ;  /* 0x0000004404037209 */ /* 0x000fc40007810000 */
[----:B-1----:R-:W-:Y:S02]  /*19ae0*/  FMNMX.FTZ R7, R24, R50, !PT ;  /* 0x0000003218077209 */ /* 0x002fe40007810000 */
        /* <DEDUP_REMOVED lines=60> */
[----:B------:R-:W-:Y:S01]  /*19eb0*/  SHF.L.U32 R218, R218, 0x1, RZ ;  /* 0x00000001dada7819 */ /* 0x000fe200000006ff */
[----:B------:R-:W1:Y:S03]  /*19ec0*/  SHFL.BFLY PT, R6, R3, 0x2, 0x1f ;  /* 0x0c401f0003067f89 */ /* 0x000e6600000e0000 */
[-C--:B------:R-:W-:Y:S01]  /*19ed0*/  LEA R216, R32, R218.reuse, 0x1 ;  /* 0x000000da20d87211 */ /* 0x080fe200078e08ff */
[----:B------:R-:W3:Y:S01]  /*19ee0*/  SHFL.BFLY PT, R5, R7, 0x2, 0x1f ;  /* 0x0c401f0007057f89 */ /* 0x000ee200000e0000 */
[C---:B------:R-:W-:Y:S02]  /*19ef0*/  LEA R215, R31.reuse, R218, 0x1 ;  /* 0x000000da1fd77211 */ /* 0x040fe400078e08ff */
[----:B------:R-:W-:Y:S01]  /*19f00*/  LEA R214, R31, R216, 0x1 ;  /* 0x000000d81fd67211 */ /* 0x000fe200078e08ff */
[----:B------:R-:W-:Y:S04]  /*19f10*/  LDSM.16.MT88.4 R92, [R218+0x10000] ;  /* 0x01000000da5c783b */ /* 0x000fe80000004200 */
[----:B------:R-:W-:Y:S04]  /*19f20*/  LDSM.16.MT88.4 R100, [R214+0xc000] ;  /* 0x00c00000d664783b */ /* 0x000fe80000004200 */
[----:B------:R-:W-:Y:S04]  /*19f30*/  LDSM.16.MT88.4 R124, [R218+0xc000] ;  /* 0x00c00000da7c783b */ /* 0x000fe80000004200 */
[----:B------:R-:W-:Y:S01]  /*19f40*/  LDSM.16.MT88.4 R108, [R215+0xc000] ;  /* 0x00c00000d76c783b */ /* 0x000fe20000004200 */
[----:B-1----:R-:W-:-:S03]  /*19f50*/  FMNMX.FTZ R6, R3, R6, !PT ;  /* 0x0000000603067209 */ /* 0x002fc60007810000 */
[----:B------:R-:W-:Y:S01]  /*19f60*/  LDSM.16.MT88.4 R84, [R216+0x10000] ;  /* 0x01000000d854783b */ /* 0x000fe20000004200 */
[----:B---3--:R-:W-:-:S03]  /*19f70*/  FMNMX.FTZ R5, R7, R5, !PT ;  /* 0x0000000507057209 */ /* 0x008fc60007810000 */
[----:B------:R-:W1:Y:S04]  /*19f80*/  SHFL.BFLY PT, R3, R6, 0x1, 0x1f ;  /* 0x0c201f0006037f89 */ /* 0x000e6800000e0000 */
[----:B------:R-:W3:Y:S04]  /*19f90*/  SHFL.BFLY PT, R132, R5, 0x1, 0x1f ;  /* 0x0c201f0005847f89 */ /* 0x000ee800000e0000 */
[----:B------:R-:W-:Y:S04]  /*19fa0*/  LDSM.16.MT88.4 R76, [R215+0x10000] ;  /* 0x01000000d74c783b */ /* 0x000fe80000004200 */
[----:B------:R-:W-:Y:S04]  /*19fb0*/  LDSM.16.MT88.4 R16, [R214+0xc800] ;  /* 0x00c80000d610783b */ /* 0x000fe80000004200 */
[----:B------:R-:W-:Y:S04]  /*19fc0*/  LDSM.16.MT88.4 R12, [R218+0x10800] ;  /* 0x01080000da0c783b */ /* 0x000fe80000004200 */
[----:B------:R-:W-:Y:S01]  /*19fd0*/  LDSM.16.MT88.4 R20, [R215+0xc800] ;  /* 0x00c80000d714783b */ /* 0x000fe20000004200 */
[----:B-1----:R-:W-:-:S02]  /*19fe0*/  FMNMX.FTZ R3, R6, R3, !PT ;  /* 0x0000000306037209 */ /* 0x002fc40007810000 */
[----:B---3--:R-:W-:Y:S02]  /*19ff0*/  FMNMX.FTZ R132, R5, R132, !PT ;  /* 0x0000008405847209 */ /* 0x008fe40007810000 */
[----:B------:R-:W-:Y:S01]  /*1a000*/  FSETP.NEU.FTZ.AND P2, PT, R3, -INF , PT ;  /* 0xff8000000300780b */ /* 0x000fe20003f5d000 */
[C---:B--2---:R-:W-:Y:S02]  /*1a010*/  FMUL.FTZ R64, R65.reuse, R3 ;  /* 0x0000000341407220 */ /* 0x044fe40000410000 */
[----:B------:R-:W-:-:S03]  /*1a020*/  FMUL.FTZ R133, R65, R132 ;  /* 0x0000008441857220 */ /* 0x000fc60000410000 */
[----:B------:R-:W-:Y:S02]  /*1a030*/  FSEL R64, R64, RZ, P2 ;  /* 0x000000ff40407208 */ /* 0x000fe40001000000 */
[----:B------:R-:W-:-:S03]  /*1a040*/  FSETP.NEU.FTZ.AND P2, PT, R132, -INF , PT ;  /* 0xff8000008400780b */ /* 0x000fc60003f5d000 */
[-CC-:B------:R-:W-:Y:S01]  /*1a050*/  FFMA.FTZ R59, R4, R65.reuse, -R64.reuse ;  /* 0x00000041043b7223 */ /* 0x180fe20000010840 */
[----:B------:R-:W-:Y:S01]  /*1a060*/  FSEL R133, R133, RZ, P2 ;  /* 0x000000ff85857208 */ /* 0x000fe20001000000 */
[-CC-:B------:R-:W-:Y:S01]  /*1a070*/  FFMA.FTZ R58, R68, R65.reuse, -R64.reuse ;  /* 0x00000041443a7223 */ /* 0x180fe20000010840 */
[----:B------:R-:W-:Y:S01]  /*1a080*/  LDSM.16.MT88.4 R4, [R214+0x10000] ;  /* 0x01000000d604783b */ /* 0x000fe20000004200 */
[-CC-:B------:R-:W-:Y:S02]  /*1a090*/  FFMA.FTZ R57, R70, R65.reuse, -R64.reuse ;  /* 0x0000004146397223 */ /* 0x180fe40000010840 */
[-C--:B------:R-:W-:Y:S01]  /*1a0a0*/  FFMA.FTZ R53, R116, R65.reuse, -R64 ;  /* 0x0000004174357223 */ /* 0x080fe20000010840 */
[----:B------:R-:W-:Y:S01]  /*1a0b0*/  MUFU.EX2 R59, R59 ;  /* 0x0000003b003b7308 */ /* 0x000fe20000000800 */
[-CC-:B------:R-:W-:Y:S01]  /*1a0c0*/  FFMA.FTZ R62, R24, R65.reuse, -R133.reuse ;  /* 0x00000041183e7223 */ /* 0x180fe20000010885 */
[----:B------:R-:W1:Y:S01]  /*1a0d0*/  LDSM.16.MT88.4 R116, [R216+0xc000] ;  /* 0x00c00000d874783b */ /* 0x000e620000004200 */
[----:B------:R-:W-:-:S02]  /*1a0e0*/  FFMA.FTZ R61, R50, R65, -R133 ;  /* 0x00000041323d7223 */ /* 0x000fc40000010885 */
[-CC-:B------:R-:W-:Y:S02]  /*1a0f0*/  FFMA.FTZ R60, R49, R65.reuse, -R133.reuse ;  /* 0x00000041313c7223 */ /* 0x180fe40000010885 */
[-CC-:B------:R-:W-:Y:S01]  /*1a100*/  FFMA.FTZ R54, R51, R65.reuse, -R133.reuse ;  /* 0x0000004133367223 */ /* 0x180fe20000010885 */
[----:B------:R-:W2:Y:S01]  /*1a110*/  MUFU.EX2 R58, R58 ;  /* 0x0000003a003a7308 */ /* 0x000ea20000000800 */
[-CC-:B------:R-:W-:Y:S02]  /*1a120*/  FFMA.FTZ R55, R38, R65.reuse, -R64.reuse ;  /* 0x0000004126377223 */ /* 0x180fe40000010840 */
[-CC-:B------:R-:W-:Y:S02]  /*1a130*/  FFMA.FTZ R50, R30, R65.reuse, -R64.reuse ;  /* 0x000000411e327223 */ /* 0x180fe40000010840 */
[-C--:B------:R-:W-:Y:S02]  /*1a140*/  FFMA.FTZ R49, R39, R65.reuse, -R64 ;  /* 0x0000004127317223 */ /* 0x080fe40000010840 */
[-CC-:B------:R-:W-:Y:S01]  /*1a150*/  FFMA.FTZ R56, R25, R65.reuse, -R133.reuse ;  /* 0x0000004119387223 */ /* 0x180fe20000010885 */
[----:B------:R-:W-:Y:S01]  /*1a160*/  MUFU.EX2 R57, R57 ;  /* 0x0000003900397308 */ /* 0x000fe20000000800 */
[----:B------:R-:W-:-:S02]  /*1a170*/  FFMA.FTZ R52, R29, R65, -R133 ;  /* 0x000000411d347223 */ /* 0x000fc40000010885 */
[-CC-:B------:R-:W-:Y:S01]  /*1a180*/  FFMA.FTZ R51, R27, R65.reuse, -R133.reuse ;  /* 0x000000411b337223 */ /* 0x180fe20000010885 */
[----:B------:R-:W3:Y:S01]  /*1a190*/  LDSM.16.MT88.4 R28, [R218+0xc800] ;  /* 0x00c80000da1c783b */ /* 0x000ee20000004200 */
[-CC-:B------:R-:W-:Y:S02]  /*1a1a0*/  FFMA.FTZ R47, R37, R65.reuse, -R133.reuse ;  /* 0x00000041252f7223 */ /* 0x180fe40000010885 */
[--C-:B------:R-:W-:Y:S01]  /*1a1b0*/  FFMA.FTZ R45, R36, R65, -R64.reuse ;  /* 0x00000041242d7223 */ /* 0x100fe20000010840 */
[----:B------:R-:W4:Y:S01]  /*1a1c0*/  MUFU.EX2 R53, R53 ;  /* 0x0000003500357308 */ /* 0x000f220000000800 */
[----:B--2---:R-:W-:Y:S01]  /*1a1d0*/  F2FP.PACK_AB R69, R58, R59 ;  /* 0x0000003b3a45723e */ /* 0x004fe200000000ff */
[-CC-:B------:R-:W-:Y:S01]  /*1a1e0*/  FFMA.FTZ R44, R34, R65.reuse, -R64.reuse ;  /* 0x00000041222c7223 */ /* 0x180fe20000010840 */
[----:B------:R-:W2:Y:S01]  /*1a1f0*/  LDSM.16.MT88.4 R24, [R216+0xc800] ;  /* 0x00c80000d818783b */ /* 0x000ea20000004200 */
[-CC-:B------:R-:W-:Y:S02]  /*1a200*/  FFMA.FTZ R41, R33, R65.reuse, -R64.reuse ;  /* 0x0000004121297223 */ /* 0x180fe40000010840 */
[-C--:B------:R-:W-:Y:S01]  /*1a210*/  FFMA.FTZ R40, R35, R65.reuse, -R64 ;  /* 0x0000004123287223 */ /* 0x080fe20000010840 */
[----:B------:R-:W5:Y:S01]  /*1a220*/  LDSM.16.MT88.4 R36, [R216+0x10800] ;  /* 0x01080000d824783b */ /* 0x000f620000004200 */
[----:B------:R-:W-:Y:S01]  /*1a230*/  MUFU.EX2 R62, R62 ;  /* 0x0000003e003e7308 */ /* 0x000fe20000000800 */
[----:B------:R-:W-:-:S02]  /*1a240*/  FFMA.FTZ R46, R177, R65, -R133 ;  /* 0x00000041b12e7223 */ /* 0x000fc40000010885 */
[----:B------:R-:W1:Y:S01]  /*1a250*/  LDSM.16.MT88.4 R32, [R215+0x10800] ;  /* 0x01080000d720783b */ /* 0x000e620000004200 */
[-CC-:B------:R-:W-:Y:S02]  /*1a260*/  FFMA.FTZ R43, R179, R65.reuse, -R133.reuse ;  /* 0x00000041b32b7223 */ /* 0x180fe40000010885 */
[--C-:B------:R-:W-:Y:S02]  /*1a270*/  FFMA.FTZ R42, R178, R65, -R133.reuse ;  /* 0x00000041b22a7223 */ /* 0x100fe40000010885 */
[----:B------:R-:W3:Y:S01]  /*1a280*/  MUFU.EX2 R61, R61 ;  /* 0x0000003d003d7308 */ /* 0x000ee20000000800 */
[----:B----4-:R-:W-:Y:S01]  /*1a290*/  F2FP.PACK_AB R71, R53, R57 ;  /* 0x000000393547723e */ /* 0x010fe200000000ff */
[-C--:B------:R-:W-:Y:S02]  /*1a2a0*/  FFMA.FTZ R9, R176, R65.reuse, -R133 ;  /* 0x00000041b0097223 */ /* 0x080fe40000010885 */
[-CC-:B------:R-:W-:Y:S02]  /*1a2b0*/  FFMA.FTZ R8, R175, R65.reuse, -R64.reuse ;  /* 0x00000041af087223 */ /* 0x180fe40000010840 */
[----:B------:R-:W-:-:S02]  /*1a2c0*/  FFMA.FTZ R135, R135, R65, -R64 ;  /* 0x0000004187877223 */ /* 0x000fc40000010840 */
[----:B------:R-:W-:Y:S01]  /*1a2d0*/  MUFU.EX2 R60, R60 ;  /* 0x0000003c003c7308 */ /* 0x000fe20000000800 */
[-CC-:B------:R-:W-:Y:S02]  /*1a2e0*/  FFMA.FTZ R144, R144, R65.reuse, -R64.reuse ;  /* 0x0000004190907223 */ /* 0x180fe40000010840 */
[-C--:B------:R-:W-:Y:S02]  /*1a2f0*/  FFMA.FTZ R145, R145, R65.reuse, -R64 ;  /* 0x0000004191917223 */ /* 0x080fe40000010840 */
[-CC-:B------:R-:W-:Y:S02]  /*1a300*/  FFMA.FTZ R146, R146, R65.reuse, -R133.reuse ;  /* 0x0000004192927223 */ /* 0x180fe40000010885 */
[-CC-:B------:R-:W-:Y:S01]  /*1a310*/  FFMA.FTZ R147, R147, R65.reuse, -R133.reuse ;  /* 0x0000004193937223 */ /* 0x180fe20000010885 */
[----:B------:R-:W4:Y:S01]  /*1a320*/  MUFU.EX2 R54, R54 ;  /* 0x0000003600367308 */ /* 0x000f220000000800 */
[----:B---3--:R-:W-:Y:S01]  /*1a330*/  F2FP.PACK_AB R68, R61, R62 ;  /* 0x0000003e3d44723e */ /* 0x008fe200000000ff */
[----:B------:R-:W-:-:S02]  /*1a340*/  FFMA.FTZ R148, R148, R65, -R133 ;  /* 0x0000004194947223 */ /* 0x000fc40000010885 */
[-CC-:B------:R-:W-:Y:S02]  /*1a350*/  FFMA.FTZ R151, R151, R65.reuse, -R133.reuse ;  /* 0x0000004197977223 */ /* 0x180fe40000010885 */
[-CC-:B------:R-:W-:Y:S02]  /*1a360*/  FFMA.FTZ R152, R152, R65.reuse, -R64.reuse ;  /* 0x0000004198987223 */ /* 0x180fe40000010840 */
[----:B------:R-:W-:Y:S01]  /*1a370*/  MUFU.EX2 R55, R55 ;  /* 0x0000003700377308 */ /* 0x000fe20000000800 */
[-CC-:B------:R-:W-:Y:S02]  /*1a380*/  FFMA.FTZ R159, R159, R65.reuse, -R64.reuse ;  /* 0x000000419f9f7223 */ /* 0x180fe40000010840 */
[-CC-:B------:R-:W-:Y:S02]  /*1a390*/  FFMA.FTZ R160, R160, R65.reuse, -R64.reuse ;  /* 0x00000041a0a07223 */ /* 0x180fe40000010840 */
[-C--:B------:R-:W-:Y:S02]  /*1a3a0*/  FFMA.FTZ R161, R161, R65.reuse, -R64 ;  /* 0x00000041a1a17223 */ /* 0x080fe40000010840 */
[-CC-:B------:R-:W-:Y:S01]  /*1a3b0*/  FFMA.FTZ R162, R162, R65.reuse, -R133.reuse ;  /* 0x00000041a2a27223 */ /* 0x180fe20000010885 */
[----:B----4-:R-:W-:Y:S01]  /*1a3c0*/  F2FP.PACK_AB R70, R54, R60 ;  /* 0x0000003c3646723e */ /* 0x010fe200000000ff */
[----:B------:R-:W-:Y:S01]  /*1a3d0*/  MUFU.EX2 R50, R50 ;  /* 0x0000003200327308 */ /* 0x000fe20000000800 */
[----:B------:R-:W-:-:S02]  /*1a3e0*/  FFMA.FTZ R163, R163, R65, -R133 ;  /* 0x00000041a3a37223 */ /* 0x000fc40000010885 */
[-CC-:B------:R-:W-:Y:S02]  /*1a3f0*/  FFMA.FTZ R165, R165, R65.reuse, -R133.reuse ;  /* 0x00000041a5a57223 */ /* 0x180fe40000010885 */
[-CC-:B------:R-:W-:Y:S01]  /*1a400*/  FFMA.FTZ R166, R166, R65.reuse, -R133.reuse ;  /* 0x00000041a6a67223 */ /* 0x180fe20000010885 */
[C---:B------:R-:W-:Y:S01]  /*1a410*/  HMMA.16816.F32 R104, R68.reuse, R100, RZ ;  /* 0x000000644468723c */ /* 0x040fe200000018ff */
[-CC-:B------:R-:W-:Y:S01]  /*1a420*/  FFMA.FTZ R168, R168, R65.reuse, -R64.reuse ;  /* 0x00000041a8a87223 */ /* 0x180fe20000010840 */
[----:B------:R-:W-:Y:S01]  /*1a430*/  MUFU.EX2 R49, R49 ;  /* 0x0000003100317308 */ /* 0x000fe20000000800 */
[-CC-:B------:R-:W-:Y:S02]  /*1a440*/  FFMA.FTZ R174, R174, R65.reuse, -R64.reuse ;  /* 0x00000041aeae7223 */ /* 0x180fe40000010840 */
[-CC-:B------:R-:W-:Y:S02]  /*1a450*/  FFMA.FTZ R173, R173, R65.reuse, -R64.reuse ;  /* 0x00000041adad7223 */ /* 0x180fe40000010840 */
[-C--:B------:R-:W-:Y:S01]  /*1a460*/  FFMA.FTZ R172, R172, R65.reuse, -R64 ;  /* 0x00000041acac7223 */ /* 0x080fe20000010840 */
[----:B------:R-:W-:Y:S01]  /*1a470*/  HMMA.16816.F32 R100, R68, R102, RZ ;  /* 0x000000664464723c */ /* 0x000fe200000018ff */
[-CC-:B------:R-:W-:Y:S01]  /*1a480*/  FFMA.FTZ R171, R171, R65.reuse, -R133.reuse ;  /* 0x00000041abab7223 */ /* 0x180fe20000010885 */
[----:B------:R-:W-:Y:S01]  /*1a490*/  MUFU.EX2 R56, R56 ;  /* 0x0000003800387308 */ /* 0x000fe20000000800 */
[----:B------:R-:W-:-:S02]  /*1a4a0*/  FFMA.FTZ R170, R170, R65, -R133 ;  /* 0x00000041aaaa7223 */ /* 0x000fc40000010885 */
[-CC-:B------:R-:W-:Y:S02]  /*1a4b0*/  FFMA.FTZ R169, R169, R65.reuse, -R133.reuse ;  /* 0x00000041a9a97223 */ /* 0x180fe40000010885 */
[-CC-:B------:R-:W-:Y:S01]  /*1a4c0*/  FFMA.FTZ R167, R167, R65.reuse, -R133.reuse ;  /* 0x00000041a7a77223 */ /* 0x180fe20000010885 */
[C---:B------:R-:W-:Y:S01]  /*1a4d0*/  HMMA.16816.F32 R96, R68.reuse, R92, RZ ;  /* 0x0000005c4460723c */ /* 0x040fe200000018ff */
[-CC-:B------:R-:W-:Y:S01]  /*1a4e0*/  FFMA.FTZ R164, R164, R65.reuse, -R64.reuse ;  /* 0x00000041a4a47223 */ /* 0x180fe20000010840 */
[----:B------:R-:W3:Y:S01]  /*1a4f0*/  MUFU.EX2 R52, R52 ;  /* 0x0000003400347308 */ /* 0x000ee20000000800 */
        /* <DEDUP_REMOVED lines=8> */
[-C--:B------:R-:W-:Y:S01]  /*1a580*/  FFMA.FTZ R150, R150, R65.reuse, -R133 ;  /* 0x0000004196967223 */ /* 0x080fe20000010885 */
[C---:B------:R-:W-:Y:S01]  /*1a590*/  HMMA.16816.F32 R128, R68.reuse, R124, RZ ;  /* 0x0000007c4480723c */ /* 0x040fe200000018ff */
[-C--:B------:R-:W-:Y:S01]  /*1a5a0*/  FFMA.FTZ R149, R149, R65.reuse, -R64 ;  /* 0x0000004195957223 */ /* 0x080fe20000010840 */
[----:B------:R-:W4:Y:S01]  /*1a5b0*/  MUFU.EX2 R47, R47 ;  /* 0x0000002f002f7308 */ /* 0x000f220000000800 */
[----:B------:R-:W-:Y:S02]  /*1a5c0*/  FADD.FTZ R58, R59, R58 ;  /* 0x0000003a3b3a7221 */ /* 0x000fe40000010000 */
[----:B------:R-:W-:Y:S02]  /*1a5d0*/  FADD.FTZ R61, R62, R61 ;  /* 0x0000003d3e3d7221 */ /* 0x000fe40000010000 */
[----:B------:R-:W-:Y:S01]  /*1a5e0*/  FADD.FTZ R57, R57, R58 ;  /* 0x0000003a39397221 */ /* 0x000fe20000010000 */
[----:B-1----:R-:W-:Y:S01]  /*1a5f0*/  HMMA.16816.F32 R120, R68, R116, RZ ;  /* 0x000000744478723c */ /* 0x002fe200000018ff */
[----:B------:R-:W-:Y:S01]  /*1a600*/  FADD.FTZ R60, R60, R61 ;  /* 0x0000003d3c3c7221 */ /* 0x000fe20000010000 */
[----:B------:R-:W1:Y:S01]  /*1a610*/  MUFU.EX2 R45, R45 ;  /* 0x0000002d002d7308 */ /* 0x000e620000000800 */
[----:B------:R-:W-:-:S02]  /*1a620*/  FFMA.FTZ R242, R66, R65, -R133 ;  /* 0x0000004142f27223 */ /* 0x000fc40000010885 */
[----:B------:R-:W-:Y:S02]  /*1a630*/  FFMA.FTZ R243, R63, R65, -R64 ;  /* 0x000000413ff37223 */ /* 0x000fe40000010840 */
[----:B------:R-:W-:Y:S01]  /*1a640*/  FADD.FTZ R57, R53, R57 ;  /* 0x0000003935397221 */ /* 0x000fe20000010000 */
[C---:B------:R-:W-:Y:S01]  /*1a650*/  HMMA.16816.F32 R112, R68.reuse, R108, RZ ;  /* 0x0000006c4470723c */ /* 0x040fe200000018ff */
[----:B------:R-:W-:Y:S01]  /*1a660*/  FADD.FTZ R60, R54, R60 ;  /* 0x0000003c363c7221 */ /* 0x000fe20000010000 */
        /* <DEDUP_REMOVED lines=14> */
[----:B------:R-:W1:Y:S06]  /*1a750*/  MUFU.EX2 R8, R8 ;  /* 0x0000000800087308 */ /* 0x000e6c0000000800 */
[C---:B------:R-:W-:Y:S02]  /*1a760*/  HMMA.16816.F32 R72, R68.reuse, R4, RZ ;  /* 0x000000044448723c */ /* 0x040fe400000018ff */
[----:B------:R-:W-:Y:S05]  /*1a770*/  MUFU.EX2 R135, R135 ;  /* 0x0000008700877308 */ /* 0x000fea0000000800 */
[----:B---3--:R-:W-:Y:S01]  /*1a780*/  F2FP.PACK_AB R4, R52, R56 ;  /* 0x000000383404723e */ /* 0x008fe200000000ff */
[----:B------:R-:W-:Y:S01]  /*1a790*/  HMMA.16816.F32 R68, R68, R6, RZ ;  /* 0x000000064444723c */ /* 0x000fe200000018ff */
[----:B------:R-:W-:Y:S01]  /*1a7a0*/  F2FP.PACK_AB R5, R50, R55 ;  /* 0x000000373205723e */ /* 0x000fe200000000ff */
[----:B------:R-:W-:Y:S01]  /*1a7b0*/  MUFU.EX2 R144, R144 ;  /* 0x0000009000907308 */ /* 0x000fe20000000800 */
[----:B------:R-:W-:-:S02]  /*1a7c0*/  FADD.FTZ R55, R55, R57 ;  /* 0x0000003937377221 */ /* 0x000fc40000010000 */
[----:B------:R-:W-:Y:S02]  /*1a7d0*/  FADD.FTZ R56, R56, R60 ;  /* 0x0000003c38387221 */ /* 0x000fe40000010000 */
[----:B----4-:R-:W-:Y:S01]  /*1a7e0*/  F2FP.PACK_AB R6, R47, R51 ;  /* 0x000000332f06723e */ /* 0x010fe200000000ff */
        /* <DEDUP_REMOVED lines=12> */
[----:B------:R-:W3:Y:S06]  /*1a8b0*/  MUFU.EX2 R147, R147 ;  /* 0x0000009300937308 */ /* 0x000eec0000000800 */
[C---:B------:R-:W-:Y:S02]  /*1a8c0*/  HMMA.16816.F32 R96, R4.reuse, R12, R96 ;  /* 0x0000000c0460723c */ /* 0x040fe40000001860 */
[----:B------:R-:W-:Y:S06]  /*1a8d0*/  MUFU.EX2 R148, R148 ;  /* 0x0000009400947308 */ /* 0x000fec0000000800 */
[C---:B------:R-:W-:Y:S01]  /*1a8e0*/  HMMA.16816.F32 R92, R4.reuse, R14, R92 ;  /* 0x0000000e045c723c */ /* 0x040fe2000000185c */
[----:B------:R-:W4:Y:S01]  /*1a8f0*/  LDSM.16.MT88.4 R12, [R214+0xd000] ;  /* 0x00d00000d60c783b */ /* 0x000f220000004200 */
[----:B------:R-:W1:Y:S06]  /*1a900*/  MUFU.EX2 R151, R151 ;  /* 0x0000009700977308 */ /* 0x000e6c0000000800 */
[C---:B------:R-:W-:Y:S02]  /*1a910*/  HMMA.16816.F32 R128, R4.reuse, R28, R128 ;  /* 0x0000001c0480723c */ /* 0x040fe40000001880 */
[----:B------:R-:W1:Y:S06]  /*1a920*/  MUFU.EX2 R152, R152 ;  /* 0x0000009800987308 */ /* 0x000e6c0000000800 */
[C---:B------:R-:W-:Y:S01]  /*1a930*/  HMMA.16816.F32 R124, R4.reuse, R30, R124 ;  /* 0x0000001e047c723c */ /* 0x040fe2000000187c */
[----:B------:R-:W-:Y:S01]  /*1a940*/  LDSM.16.MT88.4 R28, [R218+0xd000] ;  /* 0x00d00000da1c783b */ /* 0x000fe20000004200 */
[----:B------:R-:W-:Y:S06]  /*1a950*/  MUFU.EX2 R159, R159 ;  /* 0x0000009f009f7308 */ /* 0x000fec0000000800 */
[C---:B--2---:R-:W-:Y:S02]  /*1a960*/  HMMA.16816.F32 R120, R4.reuse, R24, R120 ;  /* 0x000000180478723c */ /* 0x044fe40000001878 */
        /* <DEDUP_REMOVED lines=9> */
[C---:B-----5:R-:W-:Y:S02]  /*1aa00*/  HMMA.16816.F32 R88, R4.reuse, R36, R88 ;  /* 0x000000240458723c */ /* 0x060fe40000001858 */
[----:B------:R-:W-:Y:S06]  /*1aa10*/  MUFU.EX2 R165, R165 ;  /* 0x000000a500a57308 */ /* 0x000fec0000000800 */
[C---:B------:R-:W-:Y:S01]  /*1aa20*/  HMMA.16816.F32 R84, R4.reuse, R38, R84 ;  /* 0x000000260454723c */ /* 0x040fe20000001854 */
[----:B------:R-:W-:Y:S01]  /*1aa30*/  LDSM.16.MT88.4 R36, [R216+0x11000] ;  /* 0x01100000d824783b */ /* 0x000fe20000004200 */
[----:B------:R-:W5:Y:S06]  /*1aa40*/  MUFU.EX2 R166, R166 ;  /* 0x000000a600a67308 */ /* 0x000f6c0000000800 */
        /* <DEDUP_REMOVED lines=19> */
[----:B------:R-:W1:Y:S01]  /*1ab80*/  MUFU.EX2 R170, R170 ;  /* 0x000000aa00aa7308 */ /* 0x000e620000000800 */
[----:B------:R-:W-:Y:S01]  /*1ab90*/  FADD.FTZ R42, R42, R46 ;  /* 0x0000002e2a2a7221 */ /* 0x000fe20000010000 */
[C---:B----4-:R-:W-:Y:S01]  /*1aba0*/  HMMA.16816.F32 R104, R4.reuse, R12, R104 ;  /* 0x0000000c0468723c */ /* 0x050fe20000001868 */
[----:B------:R-:W-:Y:S02]  /*1abb0*/  FADD.FTZ R40, R40, R44 ;  /* 0x0000002c28287221 */ /* 0x000fe40000010000 */
[----:B------:R-:W-:Y:S02]  /*1abc0*/  FADD.FTZ R42, R9, R42 ;  /* 0x0000002a092a7221 */ /* 0x000fe40000010000 */
[----:B------:R-:W-:Y:S01]  /*1abd0*/  FADD.FTZ R40, R8, R40 ;  /* 0x0000002808287221 */ /* 0x000fe20000010000 */
[----:B------:R-:W-:Y:S02]  /*1abe0*/  MUFU.EX2 R169, R169 ;  /* 0x000000a900a97308 */ /* 0x000fe40000000800 */
[C---:B------:R-:W-:Y:S01]  /*1abf0*/  HMMA.16816.F32 R100, R4.reuse, R14, R100 ;  /* 0x0000000e0464723c */ /* 0x040fe20000001864 */
[----:B------:R-:W4:Y:S05]  /*1ac00*/  LDSM.16.MT88.4 R12, [R214+0x11000] ;  /* 0x01100000d60c783b */ /* 0x000f2a0000004200 */
        /* <DEDUP_REMOVED lines=13> */
[C---:B----4-:R-:W-:Y:S06]  /*1ace0*/  HMMA.16816.F32 R72, R4.reuse, R12, R72 ;  /* 0x0000000c0448723c */ /* 0x050fec0000001848 */
[----:B------:R-:W4:Y:S02]  /*1acf0*/  MUFU.EX2 R154, R154 ;  /* 0x0000009a009a7308 */ /* 0x000f240000000800 */
        /* <DEDUP_REMOVED lines=9> */
[----:B------:R-:W1:Y:S05]  /*1ad90*/  LDSM.16.MT88.4 R24, [R216+0xd800] ;  /* 0x00d80000d818783b */ /* 0x000e6a0000004200 */
[----:B------:R-:W-:Y:S02]  /*1ada0*/  MUFU.EX2 R243, R243 ;  /* 0x000000f300f37308 */ /* 0x000fe40000000800 */
[C---:B------:R-:W-:Y:S08]  /*1adb0*/  HMMA.16816.F32 R88, R4.reuse, R36, R88 ;  /* 0x000000240458723c */ /* 0x040ff00000001858 */
[C---:B------:R-:W-:Y:S01]  /*1adc0*/  HMMA.16816.F32 R84, R4.reuse, R38, R84 ;  /* 0x000000260454723c */ /* 0x040fe20000001854 */
[----:B------:R-:W-:Y:S07]  /*1add0*/  LDSM.16.MT88.4 R36, [R215+0x12800] ;  /* 0x01280000d724783b */ /* 0x000fee0000004200 */
[C---:B------:R-:W-:Y:S08]  /*1ade0*/  HMMA.16816.F32 R80, R4.reuse, R32, R80 ;  /* 0x000000200450723c */ /* 0x040ff00000001850 */
[----:B------:R-:W-:Y:S01]  /*1adf0*/  HMMA.16816.F32 R76, R4, R34, R76 ;  /* 0x00000022044c723c */ /* 0x000fe2000000184c */
[----:B------:R-:W-:Y:S06]  /*1ae00*/  LDSM.16.MT88.4 R32, [R215+0x11800] ;  /* 0x01180000d720783b */ /* 0x000fec0000004200 */
[----:B---3--:R-:W-:Y:S01]  /*1ae10*/  F2FP.PACK_AB R4, R147, R146 ;  /* 0x000000929304723e */ /* 0x008fe200000000ff */
        /* <DEDUP_REMOVED lines=16> */
[----:B------:R-:W3:Y:S07]  /*1af20*/  LDSM.16.MT88.4 R20, [R214+0x11800] ;  /* 0x01180000d614783b */ /* 0x000eee0000004200 */
        /* <DEDUP_REMOVED lines=15> */
[C---:B---3--:R-:W-:Y:S08]  /*1b020*/  HMMA.16816.F32 R72, R4.reuse, R20, R72 ;  /* 0x000000140448723c */ /* 0x048ff00000001848 */
[----:B------:R-:W-:Y:S01]  /*1b030*/  HMMA.16816.F32 R68, R4, R22, R68 ;  /* 0x000000160444723c */ /* 0x000fe20000001844 */
[----:B------:R-:W3:Y:S06]  /*1b040*/  LDSM.16.MT88.4 R20, [R218+0x12000] ;  /* 0x01200000da14783b */ /* 0x000eec0000004200 */
[----:B------:R-:W-:Y:S01]  /*1b050*/  F2FP.PACK_AB R4, R163, R162 ;  /* 0x000000a2a304723e */ /* 0x000fe200000000ff */
[----:B------:R-:W-:Y:S01]  /*1b060*/  FADD.FTZ R162, R162, R148 ;  /* 0x00000094a2a27221 */ /* 0x000fe20000010000 */
[----:B------:R-:W-:Y:S01]  /*1b070*/  F2FP.PACK_AB R5, R160, R159 ;  /* 0x0000009fa005723e */ /* 0x000fe200000000ff */
[----:B------:R-:W-:Y:S01]  /*1b080*/  FADD.FTZ R159, R159, R145 ;  /* 0x000000919f9f7221 */ /* 0x000fe20000010000 */
[----:B-----5:R-:W-:Y:S01]  /*1b090*/  F2FP.PACK_AB R6, R166, R165 ;  /* 0x000000a5a606723e */ /* 0x020fe200000000ff */
        /* <DEDUP_REMOVED lines=12> */
[----:B------:R-:W5:Y:S07]  /*1b160*/  LDSM.16.MT88.4 R24, [R216+0x12000] ;  /* 0x01200000d818783b */ /* 0x000f6e0000004200 */
[C---:B-1----:R-:W-:Y:S08]  /*1b170*/  HMMA.16816.F32 R104, R4.reuse, R16, R104 ;  /* 0x000000100468723c */ /* 0x042ff00000001868 */
[C---:B------:R-:W-:Y:S01]  /*1b180*/  HMMA.16816.F32 R100, R4.reuse, R18, R100 ;  /* 0x000000120464723c */ /* 0x040fe20000001864 */
[----:B------:R-:W1:Y:S07]  /*1b190*/  LDSM.16.MT88.4 R16, [R214+0x12000] ;  /* 0x01200000d610783b */ /* 0x000e6e0000004200 */
[C---:B---3--:R-:W-:Y:S08]  /*1b1a0*/  HMMA.16816.F32 R96, R4.reuse, R20, R96 ;  /* 0x000000140460723c */ /* 0x048ff00000001860 */
[C---:B------:R-:W-:Y:S01]  /*1b1b0*/  HMMA.16816.F32 R92, R4.reuse, R22, R92 ;  /* 0x00000016045c723c */ /* 0x040fe2000000185c */
[----:B------:R-:W3:Y:S07]  /*1b1c0*/  LDSM.16.MT88.4 R20, [R216+0xe800] ;  /* 0x00e80000d814783b */ /* 0x000eee0000004200 */
[C---:B--2---:R-:W-:Y:S08]  /*1b1d0*/  HMMA.16816.F32 R80, R4.reuse, R12, R80 ;  /* 0x0000000c0450723c */ /* 0x044ff00000001850 */
[C---:B------:R-:W-:Y:S01]  /*1b1e0*/  HMMA.16816.F32 R76, R4.reuse, R14, R76 ;  /* 0x0000000e044c723c */ /* 0x040fe2000000184c */
[----:B------:R-:W2:Y:S07]  /*1b1f0*/  LDSM.16.MT88.4 R12, [R214+0xe800] ;  /* 0x00e80000d60c783b */ /* 0x000eae0000004200 */
[C---:B------:R-:W-:Y:S08]  /*1b200*/  HMMA.16816.F32 R128, R4.reuse, R28, R128 ;  /* 0x0000001c0480723c */ /* 0x040ff00000001880 */
[C---:B------:R-:W-:Y:S01]  /*1b210*/  HMMA.16816.F32 R124, R4.reuse, R30, R124 ;  /* 0x0000001e047c723c */ /* 0x040fe2000000187c */
[----:B------:R-:W-:Y:S07]  /*1b220*/  LDSM.16.MT88.4 R28, [R218+0xe800] ;  /* 0x00e80000da1c783b */ /* 0x000fee0000004200 */
[C---:B-----5:R-:W-:Y:S08]  /*1b230*/  HMMA.16816.F32 R88, R4.reuse, R24, R88 ;  /* 0x000000180458723c */ /* 0x060ff00000001858 */
[C---:B------:R-:W-:Y:S01]  /*1b240*/  HMMA.16816.F32 R84, R4.reuse, R26, R84 ;  /* 0x0000001a0454723c */ /* 0x040fe20000001854 */
[----:B------:R-:W5:Y:S07]  /*1b250*/  LDSM.16.MT88.4 R24, [R215+0xe800] ;  /* 0x00e80000d718783b */ /* 0x000f6e0000004200 */
[C---:B-1----:R-:W-:Y:S08]  /*1b260*/  HMMA.16816.F32 R72, R4.reuse, R16, R72 ;  /* 0x000000100448723c */ /* 0x042ff00000001848 */
        /* <DEDUP_REMOVED lines=17> */
[C---:B--2---:R-:W-:Y:S08]  /*1b380*/  HMMA.16816.F32 R104, R4.reuse, R12, R104 ;  /* 0x0000000c0468723c */ /* 0x044ff00000001868 */
[C---:B------:R-:W-:Y:S01]  /*1b390*/  HMMA.16816.F32 R100, R4.reuse, R14, R100 ;  /* 0x0000000e0464723c */ /* 0x040fe20000001864 */
[----:B------:R-:W2:Y:S07]  /*1b3a0*/  LDSM.16.MT88.4 R12, [R214+0x12800] ;  /* 0x01280000d60c783b */ /* 0x000eae0000004200 */
[C---:B-----5:R-:W-:Y:S08]  /*1b3b0*/  HMMA.16816.F32 R112, R4.reuse, R24, R112 ;  /* 0x000000180470723c */ /* 0x060ff00000001870 */
[C---:B------:R-:W-:Y:S01]  /*1b3c0*/  HMMA.16816.F32 R108, R4.reuse, R26, R108 ;  /* 0x0000001a046c723c */ /* 0x040fe2000000186c */
[----:B------:R-:W-:Y:S07]  /*1b3d0*/  LDSM.16.MT88.4 R24, [R214+0xf000] ;  /* 0x00f00000d618783b */ /* 0x000fee0000004200 */
        /* <DEDUP_REMOVED lines=9> */
[C---:B------:R-:W-:Y:S01]  /*1b470*/  HMMA.16816.F32 R80, R4.reuse, R36, R80 ;  /* 0x000000240450723c */ /* 0x040fe20000001850 */
[----:B------:R-:W5:Y:S07]  /*1b480*/  MUFU.EX2 R36, R149 ;  /* 0x0000009500247308 */ /* 0x000f6e0000000800 */
[C---:B------:R-:W-:Y:S08]  /*1b490*/  HMMA.16816.F32 R128, R4.reuse, R28, R128 ;  /* 0x0000001c0480723c */ /* 0x040ff00000001880 */
[C---:B------:R-:W-:Y:S01]  /*1b4a0*/  HMMA.16816.F32 R124, R4.reuse, R30, R124 ;  /* 0x0000001e047c723c */ /* 0x040fe2000000187c */
[----:B------:R-:W2:Y:S07]  /*1b4b0*/  LDSM.16.MT88.4 R28, [R216+0xf000] ;  /* 0x00f00000d81c783b */ /* 0x000eae0000004200 */
[----:B------:R-:W-:Y:S07]  /*1b4c0*/  HMMA.16816.F32 R76, R4, R38, R76 ;  /* 0x00000026044c723c */ /* 0x000fee000000184c */
[----:B----4-:R-:W-:Y:S01]  /*1b4d0*/  F2FP.PACK_AB R4, R154, R155 ;  /* 0x0000009b9a04723e */ /* 0x010fe200000000ff */
[----:B------:R-:W-:Y:S01]  /*1b4e0*/  FADD.FTZ R155, R155, R169 ;  /* 0x000000a99b9b7221 */ /* 0x000fe20000010000 */
[C---:B------:R-:W-:Y:S01]  /*1b4f0*/  F2FP.PACK_AB R5, R157.reuse, R158 ;  /* 0x0000009e9d05723e */ /* 0x040fe200000000ff */
[----:B------:R-:W-:Y:S01]  /*1b500*/  FADD.FTZ R158, R158, R172 ;  /* 0x000000ac9e9e7221 */ /* 0x000fe20000010000 */
[----:B------:R-:W-:Y:S01]  /*1b510*/  F2FP.PACK_AB R6, R150, R153 ;  /* 0x000000999606723e */ /* 0x000fe200000000ff */
[----:B------:R-:W-:Y:S01]  /*1b520*/  FADD.FTZ R155, R154, R155 ;  /* 0x0000009b9a9b7221 */ /* 0x000fe20000010000 */
[----:B-----5:R-:W-:Y:S01]  /*1b530*/  F2FP.PACK_AB R7, R36, R156 ;  /* 0x0000009c2407723e */ /* 0x020fe200000000ff */
        /* <DEDUP_REMOVED lines=22> */
[-CC-:B------:R-:W-:Y:S01]  /*1b6a0*/  FFMA.FTZ R28, R143, R65.reuse, -R64.reuse ;  /* 0x000000418f1c7223 */ /* 0x180fe20000010840 */
[----:B------:R-:W-:Y:S01]  /*1b6b0*/  HMMA.16816.F32 R116, R4, R30, R116 ;  /* 0x0000001e0474723c */ /* 0x000fe20000001874 */
[----:B------:R-:W-:-:S04]  /*1b6c0*/  FFMA.FTZ R29, R142, R65, -R64 ;  /* 0x000000418e1d7223 */ /* 0x000fc80000010840 */
[----:B------:R-:W3:Y:S02]  /*1b6d0*/  MUFU.EX2 R28, R28 ;  /* 0x0000001c001c7308 */ /* 0x000ee40000000800 */
[-C--:B------:R-:W-:Y:S01]  /*1b6e0*/  FFMA.FTZ R30, R137, R65.reuse, -R64 ;  /* 0x00000041891e7223 */ /* 0x080fe20000010840 */
[----:B------:R-:W-:Y:S01]  /*1b6f0*/  HMMA.16816.F32 R124, R4, R34, R124 ;  /* 0x00000022047c723c */ /* 0x000fe2000000187c */
[----:B------:R-:W-:-:S04]  /*1b700*/  FFMA.FTZ R31, R136, R65, -R133 ;  /* 0x00000041881f7223 */ /* 0x000fc80000010885 */
[----:B------:R-:W5:Y:S03]  /*1b710*/  MUFU.EX2 R29, R29 ;  /* 0x0000001d001d7308 */ /* 0x000f660000000800 */
[C---:B-1----:R-:W-:Y:S05]  /*1b720*/  HMMA.16816.F32 R80, R4.reuse, R16, R80 ;  /* 0x000000100450723c */ /* 0x042fea0000001850 */
[----:B------:R-:W1:Y:S01]  /*1b730*/  MUFU.EX2 R30, R30 ;  /* 0x0000001e001e7308 */ /* 0x000e620000000800 */
[----:B---3--:R-:W-:Y:S02]  /*1b740*/  FADD.FTZ R156, R28, R156 ;  /* 0x0000009c1c9c7221 */ /* 0x008fe40000010000 */
[----:B------:R-:W-:Y:S01]  /*1b750*/  HMMA.16816.F32 R76, R4, R18, R76 ;  /* 0x00000012044c723c */ /* 0x000fe2000000184c */
[----:B------:R-:W3:Y:S04]  /*1b760*/  LDSM.16.MT88.4 R16, [R215+0xf800] ;  /* 0x00f80000d710783b */ /* 0x000ee80000004200 */
[----:B------:R-:W2:Y:S01]  /*1b770*/  MUFU.EX2 R31, R31 ;  /* 0x0000001f001f7308 */ /* 0x000ea20000000800 */
[----:B-----5:R-:W-:-:S02]  /*1b780*/  FADD.FTZ R156, R29, R156 ;  /* 0x0000009c1d9c7221 */ /* 0x020fc40000010000 */
[C---:B----4-:R-:W-:Y:S05]  /*1b790*/  HMMA.16816.F32 R72, R4.reuse, R24, R72 ;  /* 0x000000180448723c */ /* 0x050fea0000001848 */
[----:B------:R-:W4:Y:S01]  /*1b7a0*/  MUFU.EX2 R33, R33 ;  /* 0x0000002100217308 */ /* 0x000f220000000800 */
[----:B-1----:R-:W-:Y:S02]  /*1b7b0*/  FADD.FTZ R156, R30, R156 ;  /* 0x0000009c1e9c7221 */ /* 0x002fe40000010000 */
[----:B------:R-:W-:Y:S01]  /*1b7c0*/  HMMA.16816.F32 R68, R4, R26, R68 ;  /* 0x0000001a0444723c */ /* 0x000fe20000001844 */
[----:B--2---:R-:W-:-:S06]  /*1b7d0*/  FADD.FTZ R153, R31, R153 ;  /* 0x000000991f997221 */ /* 0x004fcc0000010000 */
[C---:B------:R-:W-:Y:S02]  /*1b7e0*/  F2FP.PACK_AB R4, R32.reuse, R31 ;  /* 0x0000001f2004723e */ /* 0x040fe400000000ff */
[----:B------:R-:W-:Y:S01]  /*1b7f0*/  F2FP.PACK_AB R5, R29, R28 ;  /* 0x0000001c1d05723e */ /* 0x000fe200000000ff */
[----:B------:R-:W-:Y:S01]  /*1b800*/  FADD.FTZ R153, R32, R153 ;  /* 0x0000009920997221 */ /* 0x000fe20000010000 */
[C---:B------:R-:W-:Y:S01]  /*1b810*/  F2FP.PACK_AB R7, R243.reuse, R30 ;  /* 0x0000001ef307723e */ /* 0x040fe200000000ff */
[----:B------:R-:W-:Y:S01]  /*1b820*/  FADD.FTZ R243, R243, R156 ;  /* 0x0000009cf3f37221 */ /* 0x000fe20000010000 */
[----:B----4-:R-:W-:Y:S01]  /*1b830*/  F2FP.PACK_AB R6, R242, R33 ;  /* 0x00000021f206723e */ /* 0x010fe200000000ff */
        /* <DEDUP_REMOVED lines=32> */
[----:B------:R-:W-:Y:S02]  /*1ba40*/  IABS R5, R4 ;  /* 0x0000000400057213 */ /* 0x000fe40000000000 */
[----:B------:R-:W-:-:S04]  /*1ba50*/  IADD3 R14, R4, 0x80, RZ ;  /* 0x00000080040e7810 */ /* 0x000fc80007ffe0ff */
[----:B------:R-:W-:Y:S02]  /*1ba60*/  IABS R7, R14 ;  /* 0x0000000e00077213 */ /* 0x000fe40000000000 */
[-C--:B--2---:R-:W-:Y:S02]  /*1ba70*/  IABS R8, R13.reuse ;  /* 0x0000000d00087213 */ /* 0x084fe40000000000 */
[-C--:B------:R-:W-:Y:S02]  /*1ba80*/  IABS R6, R13.reuse ;  /* 0x0000000d00067213 */ /* 0x080fe40000000000 */
[----:B------:R-:W1:Y:S01]  /*1ba90*/  I2F.RP R16, R8 ;  /* 0x0000000800107306 */ /* 0x000e620000209400 */
[-C--:B------:R-:W-:Y:S02]  /*1baa0*/  LOP3.LUT R4, R4, R13.reuse, RZ, 0x3c, !PT ;  /* 0x0000000d04047212 */ /* 0x080fe400078e3cff */
[----:B------:R-:W-:Y:S02]  /*1bab0*/  IADD3 R6, RZ, -R6, RZ ;  /* 0x80000006ff067210 */ /* 0x000fe40007ffe0ff */
[----:B------:R-:W-:-:S02]  /*1bac0*/  LOP3.LUT R14, R14, R13, RZ, 0x3c, !PT ;  /* 0x0000000d0e0e7212 */ /* 0x000fc400078e3cff */
[----:B------:R-:W-:Y:S02]  /*1bad0*/  ISETP.GE.AND P1, PT, R4, RZ, PT ;  /* 0x000000ff0400720c */ /* 0x000fe40003f26270 */
        /* <DEDUP_REMOVED lines=10> */
[----:B------:R-:W-:Y:S02]  /*1bb80*/  IMAD R5, R9, R6, R5 ;  /* 0x0000000609057224 */ /* 0x000fe400078e0205 */
[----:B------:R-:W-:-:S03]  /*1bb90*/  IMAD.HI.U32 R12, R12, R7, RZ ;  /* 0x000000070c0c7227 */ /* 0x000fc600078e00ff */
[----:B------:R-:W-:Y:S01]  /*1bba0*/  ISETP.GT.U32.AND P2, PT, R8, R5, PT ;  /* 0x000000050800720c */ /* 0x000fe20003f44070 */
[----:B------:R-:W-:-:S05]  /*1bbb0*/  IMAD R6, R12, R6, R7 ;  /* 0x000000060c067224 */ /* 0x000fca00078e0207 */
[----:B------:R-:W-:-:S07]  /*1bbc0*/  ISETP.GT.U32.AND P4, PT, R8, R6, PT ;  /* 0x000000060800720c */ /* 0x000fce0003f84070 */
[--C-:B------:R-:W-:Y:S01]  /*1bbd0*/  @!P2 IMAD.IADD R5, R5, 0x1, -R8.reuse ;  /* 0x000000010505a824 */ /* 0x100fe200078e0a08 */
[----:B------:R-:W-:Y:S02]  /*1bbe0*/  @!P2 IADD3 R9, R9, 0x1, RZ ;  /* 0x000000010909a810 */ /* 0x000fe40007ffe0ff */
[----:B------:R-:W-:Y:S02]  /*1bbf0*/  ISETP.NE.AND P2, PT, R13, RZ, PT ;  /* 0x000000ff0d00720c */ /* 0x000fe40003f45270 */
[----:B------:R-:W-:Y:S01]  /*1bc00*/  ISETP.GE.U32.AND P5, PT, R5, R8, PT ;  /* 0x000000080500720c */ /* 0x000fe20003fa6070 */
[----:B------:R-:W-:Y:S01]  /*1bc10*/  @!P4 IMAD.IADD R6, R6, 0x1, -R8 ;  /* 0x000000010606c824 */ /* 0x000fe200078e0a08 */
[----:B------:R-:W-:-:S04]  /*1bc20*/  @!P4 IADD3 R12, R12, 0x1, RZ ;  /* 0x000000010c0cc810 */ /* 0x000fc80007ffe0ff */
[----:B------:R-:W-:-:S07]  /*1bc30*/  ISETP.GE.U32.AND P6, PT, R6, R8, PT ;  /* 0x000000080600720c */ /* 0x000fce0003fc6070 */
[----:B------:R-:W-:-:S04]  /*1bc40*/  @P5 IADD3 R9, R9, 0x1, RZ ;  /* 0x0000000109095810 */ /* 0x000fc80007ffe0ff */
[----:B------:R-:W-:Y:S02]  /*1bc50*/  MOV R7, R9 ;  /* 0x0000000900077202 */ /* 0x000fe40000000f00 */
[----:B------:R-:W-:Y:S01]  /*1bc60*/  @P6 IADD3 R12, R12, 0x1, RZ ;  /* 0x000000010c0c6810 */ /* 0x000fe20007ffe0ff */
[----:B------:R1:W2:Y:S02]  /*1bc70*/  LD.E.64 R8, [R10.64+0x40] ;  /* 0x000040060a087980 */ /* 0x0002a4000c101b00 */
[----:B------:R-:W-:Y:S02]  /*1bc80*/  @!P1 IMAD.MOV R7, RZ, RZ, -R7 ;  /* 0x000000ffff079224 */ /* 0x000fe400078e0a07 */
[----:B------:R-:W-:-:S03]  /*1bc90*/  @!P3 IMAD.MOV R12, RZ, RZ, -R12 ;  /* 0x000000ffff0cb224 */ /* 0x000fc600078e0a0c */
[C---:B------:R-:W-:Y:S02]  /*1bca0*/  SEL R7, R4.reuse, R7, !P2 ;  /* 0x0000000704077207 */ /* 0x040fe40005000000 */
[----:B------:R-:W-:-:S03]  /*1bcb0*/  SEL R4, R4, R12, !P2 ;  /* 0x0000000c04047207 */ /* 0x000fc60005000000 */
[----:B------:R-:W-:-:S04]  /*1bcc0*/  IMAD.WIDE R16, R7, 0x4, R238 ;  /* 0x0000000407107825 */ /* 0x000fc800078e02ee */
[C---:B------:R-:W-:Y:S01]  /*1bcd0*/  IMAD.WIDE R14, R4.reuse, 0x4, R238 ;  /* 0x00000004040e7825 */ /* 0x040fe200078e02ee */
[----:B------:R-:W3:Y:S04]  /*1bce0*/  LD.E R5, [R16.64] ;  /* 0x0000000610057980 */ /* 0x000ee8000c101900 */
[----:B------:R-:W3:Y:S04]  /*1bcf0*/  LD.E R6, [R14.64] ;  /* 0x000000060e067980 */ /* 0x000ee8000c101900 */
[----:B-1----:R-:W4:Y:S01]  /*1bd00*/  LD.E.64 R10, [R10.64+0x28] ;  /* 0x000028060a0a7980 */ /* 0x002f22000c101b00 */
[----:B------:R-:W-:-:S05]  /*1bd10*/  IADD3 R4, R4, -R7, RZ ;  /* 0x8000000704047210 */ /* 0x000fca0007ffe0ff */
[----:B------:R-:W-:-:S05]  /*1bd20*/  IMAD R13, R13, R4, -0x80 ;  /* 0xffffff800d0d7424 */ /* 0x000fca00078e0204 */
[----:B------:R-:W-:Y:S01]  /*1bd30*/  SHF.R.S32.HI R7, RZ, 0x1f, R13 ;  /* 0x0000001fff077819 */ /* 0x000fe2000001140d */
[-C--:B--2---:R-:W-:Y:S02]  /*1bd40*/  IMAD R4, R9, R13.reuse, RZ ;  /* 0x0000000d09047224 */ /* 0x084fe400078e02ff */
[----:B------:R-:W-:-:S04]  /*1bd50*/  IMAD.WIDE.U32 R12, R8, R13, RZ ;  /* 0x0000000d080c7225 */ /* 0x000fc800078e00ff */
[----:B------:R-:W-:-:S04]  /*1bd60*/  IMAD R7, R8, R7, R4 ;  /* 0x0000000708077224 */ /* 0x000fc800078e0204 */
[----:B------:R-:W-:Y:S02]  /*1bd70*/  IMAD.IADD R13, R13, 0x1, R7 ;  /* 0x000000010d0d7824 */ /* 0x000fe400078e0207 */
[----:B---3--:R-:W-:-:S04]  /*1bd80*/  IMAD.IADD R5, R5, 0x1, -R6 ;  /* 0x0000000105057824 */ /* 0x008fc800078e0a06 */
[----:B----4-:R-:W-:Y:S01]  /*1bd90*/  IMAD R4, R11, R5, RZ ;  /* 0x000000050b047224 */ /* 0x010fe200078e02ff */
[----:B------:R-:W-:-:S05]  /*1bda0*/  SHF.R.S32.HI R6, RZ, 0x1f, R5 ;  /* 0x0000001fff067819 */ /* 0x000fca0000011405 */
[----:B------:R-:W-:Y:S02]  /*1bdb0*/  IMAD R4, R10, R6, R4 ;  /* 0x000000060a047224 */ /* 0x000fe400078e0204 */
[----:B------:R-:W-:-:S04]  /*1bdc0*/  IMAD.WIDE.U32 R10, R5, R10, R12 ;  /* 0x0000000a050a7225 */ /* 0x000fc800078e000c */
[----:B------:R-:W-:Y:S01]  /*1bdd0*/  IMAD.MOV.U32 R5, RZ, RZ, R10 ;  /* 0x000000ffff057224 */ /* 0x000fe200078e000a */
[----:B------:R-:W-:Y:S01]  /*1bde0*/  IADD3 R6, R11, R4, RZ ;  /* 0x000000040b067210 */ /* 0x000fe20007ffe0ff */
[----:B------:R-:W-:Y:S05]  /*1bdf0*/  BRA `(.L_x_1408) ;  /* 0x0000003000007947 */ /* 0x000fea0003800000 */
.L_x_1407:
[----:B------:R-:W2:Y:S02]  /*1be00*/  LD.E R5, [R10.64+0x40] ;  /* 0x000040060a057980 */ /* 0x000ea4000c101900 */
[----:B--2---:R-:W-:-:S04]  /*1be10*/  LEA R5, -R5, RZ, 0x7 ;  /* 0x000000ff05057211 */ /* 0x004fc800078e39ff */
[----:B------:R-:W-:Y:S02]  /*1be20*/  SHF.R.S32.HI R6, RZ, 0x1f, R5 ;  /* 0x0000001fff067819 */ /* 0x000fe40000011405 */
.L_x_1408:
[----:B------:R-:W-:Y:S05]  /*1be30*/  BSYNC B0 ;  /* 0x0000000000007941 */ /* 0x000fea0003800000 */
.L_x_1406:
[C---:B------:R-:W-:Y:S01]  /*1be40*/  LOP3.LUT P4, RZ, R241.reuse, 0x1, RZ, 0xc0, !PT ;  /* 0x00000001f1ff7812 */ /* 0x040fe2000788c0ff */
[----:B------:R-:W-:Y:S01]  /*1be50*/  ULDC.64 UR4, c[0x0][0x40] ;  /* 0x0000100000047ab9 */ /* 0x000fe20000000a00 */
[----:B------:R-:W-:Y:S01]  /*1be60*/  LOP3.LUT P1, RZ, R241, 0x2, RZ, 0xc0, !PT ;  /* 0x00000002f1ff7812 */ /* 0x000fe2000782c0ff */
[----:B------:R-:W-:Y:S01]  /*1be70*/  UIADD3 UR4, UP0, UR4, 0x160, URZ ;  /* 0x0000016004047890 */ /* 0x000fe2000ff1e03f */
[C---:B------:R-:W-:Y:S02]  /*1be80*/  LEA R134, P3, R5.reuse, R141, 0x1 ;  /* 0x0000008d05867211 */ /* 0x040fe400078608ff */
[CC--:B------:R-:W-:Y:S01]  /*1be90*/  IADD3 R4, P2, R5.reuse, R225.reuse, RZ ;  /* 0x000000e105047210 */ /* 0x0c0fe20007f5e0ff */
[----:B------:R-:W-:Y:S01]  /*1bea0*/  UIADD3.X UR5, URZ, UR5, URZ, UP0, !UPT ;  /* 0x000000053f057290 */ /* 0x000fe200087fe43f */
[----:B------:R-:W-:Y:S01]  /*1beb0*/  LEA.HI.X R135, R5, R140, R6, 0x1, P3 ;  /* 0x0000008c05877211 */ /* 0x000fe200018f0c06 */
[----:B------:R-:W-:Y:S01]  /*1bec0*/  IMAD.U32 R50, RZ, RZ, UR4 ;  /* 0x00000004ff327e24 */ /* 0x000fe2000f8e00ff */
        /* <DEDUP_REMOVED lines=11> */
[-C--:B------:R-:W-:Y:S01]  /*1bf80*/  @P1 LEA.HI.X R15, R4, R140.reuse, R6, 0x1, P2 ;  /* 0x0000008c040f1211 */ /* 0x080fe200010f0c06 */
[----:B------:R-:W-:Y:S01]  /*1bf90*/  IMAD.X R6, R6, 0x1, R226, P3 ;  /* 0x0000000106067824 */ /* 0x000fe200018e06e2 */
[CC--:B------:R-:W-:Y:S01]  /*1bfa0*/  @P4 LEA R20, P5, R5.reuse, R141.reuse, 0x1 ;  /* 0x0000008d05144211 */ /* 0x0c0fe200078a08ff */
[----:B------:R-:W-:Y:S01]  /*1bfb0*/  @!P4 STS.128 [R237+0xc000], RZ ;  /* 0x00c000ffed00c388 */ /* 0x000fe20000000c00 */
[C---:B------:R-:W-:Y:S01]  /*1bfc0*/  @P1 LEA R12, P2, R5.reuse, R141, 0x1 ;  /* 0x0000008d050c1211 */ /* 0x040fe200078408ff */
[----:B------:R-:W-:Y:S01]  /*1bfd0*/  IMAD.U32 R51, RZ, RZ, UR5 ;  /* 0x00000005ff337e24 */ /* 0x000fe2000f8e00ff */
[C---:B------:R-:W-:Y:S01]  /*1bfe0*/  IADD3 R4, P3, R5.reuse, R225, RZ ;  /* 0x000000e105047210 */ /* 0x040fe20007f7e0ff */
[----:B------:R-:W-:Y:S01]  /*1bff0*/  @!PT LDS RZ, [RZ] ;  /* 0x00000000fffff984 */ /* 0x000fe20000000800 */
[----:B------:R-:W-:Y:S01]  /*1c000*/  @!PT LDS RZ, [RZ] ;  /* 0x00000000fffff984 */ /* 0x000fe20000000800 */
[----:B------:R-:W-:Y:S01]  /*1c010*/  @!PT LDS RZ, [RZ] ;  /* 0x00000000fffff984 */ /* 0x000fe20000000800 */
[----:B------:R2:W-:Y:S01]  /*1c020*/  @P1 LDGSTS.E.BYPASS.LTC128B.128 [R237+0x10000], [R24.64+0x80] ;  /* 0x1000008018ed1fae */ /* 0x0005e2000b901d46 */
[CCC-:B------:R-:W-:Y:S01]  /*1c030*/  @P4 LEA.HI.X R21, R5.reuse, R140.reuse, R6.reuse, 0x1, P5 ;  /* 0x0000008c05154211 */ /* 0x1c0fe200028f0c06 */
[----:B------:R-:W-:Y:S01]  /*1c040*/  ULDC.64 UR4, c[0x0][0x118] ;  /* 0x0000460000047ab9 */ /* 0x000fe20000000a00 */
        /* <DEDUP_REMOVED lines=20> */
[----:B------:R4:W-:Y:S01]  /*1c190*/  @P1 LDGSTS.E.BYPASS.LTC128B.128 [R237+0x10800], [R14.64+0x80] ;  /* 0x108000800eed1fae */ /* 0x0009e2000b901d46 */
[----:B------:R-:W-:-:S02]  /*1c1a0*/  @P4 LEA.HI.X R17, R5, R140, R6, 0x1, P5 ;  /* 0x0000008c05114211 */ /* 0x000fc400028f0c06 */
[-C--:B------:R-:W-:Y:S01]  /*1c1b0*/  @P1 LEA.HI.X R9, R5, R140.reuse, R6, 0x1, P2 ;  /* 0x0000008c05091211 */ /* 0x080fe200010f0c06 */
[----:B------:R-:W-:Y:S01]  /*1c1c0*/  IMAD.X R6, R6, 0x1, R226, P3 ;  /* 0x0000000106067824 */ /* 0x000fe200018e06e2 */
[----:B------:R-:W-:Y:S01]  /*1c1d0*/  @!P1 STS.128 [R237+0x10800], RZ ;  /* 0x010800ffed009388 */ /* 0x000fe20000000c00 */
[CC--:B------:R-:W-:Y:S02]  /*1c1e0*/  @P4 LEA R26, P5, R4.reuse, R141.reuse, 0x1 ;  /* 0x0000008d041a4211 */ /* 0x0c0fe400078a08ff */
[C---:B--2---:R-:W-:Y:S01]  /*1c1f0*/  @P1 LEA R24, P2, R4.reuse, R141, 0x1 ;  /* 0x0000008d04181211 */ /* 0x044fe200078408ff */
[----:B------:R-:W-:Y:S01]  /*1c200*/  @!PT LDS RZ, [RZ] ;  /* 0x00000000fffff984 */ /* 0x000fe20000000800 */
[----:B------:R-:W-:Y:S01]  /*1c210*/  @!PT LDS RZ, [RZ] ;  /* 0x00000000fffff984 */ /* 0x000fe20000000800 */
[----:B------:R-:W-:Y:S01]  /*1c220*/  @!PT LDS RZ, [RZ] ;  /* 0x00000000fffff984 */ /* 0x000fe20000000800 */
[----:B------:R3:W-:Y:S01]  /*1c230*/  @P4 LDGSTS.E.BYPASS.LTC128B.128 [R237+0xd000], [R20.64] ;  /* 0x0d00000014ed4fae */ /* 0x0007e2000b901d46 */
[CC--:B------:R-:W-:Y:S02]  /*1c240*/  IADD3 R7, P3, R4.reuse, R225.reuse, RZ ;  /* 0x000000e104077210 */ /* 0x0c0fe40007f7e0ff */
        /* <DEDUP_REMOVED lines=69> */
[----:B------:R-:W2:Y:S04]  /*1c6a0*/  LD.E R49, [R50.64+0x18c] ;  /* 0x00018c0432317980 */ /* 0x000ea8000c101900 */
[----:B------:R-:W-:Y:S04]  /*1c6b0*/  LDSM.16.M88.4 R184, [R224] ;  /* 0x00000000e0b8783b */ /* 0x000fe80000000200 */
[----:B------:R-:W3:Y:S04]  /*1c6c0*/  LDSM.16.M88.4 R144, [R223+0x5800] ;  /* 0x00580000df90783b */ /* 0x000ee80000000200 */
[----:B----4-:R-:W4:Y:S04]  /*1c6d0*/  LDSM.16.M88.4 R12, [R223+0x4000] ;  /* 0x00400000df0c783b */ /* 0x010f280000000200 */
[----:B------:R-:W4:Y:S04]  /*1c6e0*/  LDSM.16.M88.4 R160, [R223+0x4800] ;  /* 0x00480000dfa0783b */ /* 0x000f280000000200 */
[----:B------:R-:W4:Y:S04]  /*1c6f0*/  LDSM.16.M88.4 R152, [R223+0x5000] ;  /* 0x00500000df98783b */ /* 0x000f280000000200 */
[----:B------:R-:W4:Y:S04]  /*1c700*/  LDSM.16.M88.4 R64, [R223+0x6000] ;  /* 0x00600000df40783b */ /* 0x000f280000000200 */
[----:B------:R-:W4:Y:S04]  /*1c710*/  LDSM.16.M88.4 R56, [R223+0x6800] ;  /* 0x00680000df38783b */ /* 0x000f280000000200 */
[----:B------:R-:W4:Y:S04]  /*1c720*/  LDSM.16.M88.4 R44, [R223+0x7000] ;  /* 0x00700000df2c783b */ /* 0x000f280000000200 */
[----:B-1----:R-:W1:Y:S04]  /*1c730*/  LDSM.16.M88.4 R32, [R223+0x7800] ;  /* 0x00780000df20783b */ /* 0x002e680000000200 */
[----:B-----5:R-:W-:Y:S04]  /*1c740*/  LDSM.16.M88.4 R8, [R222] ;  /* 0x00000000de08783b */ /* 0x020fe80000000200 */
[----:B------:R-:W5:Y:S04]  /*1c750*/  LDSM.16.M88.4 R4, [R211] ;  /* 0x00000000d304783b */ /* 0x000f680000000200 */
[----:B------:R-:W1:Y:S04]  /*1c760*/  LDSM.16.M88.4 R24, [R221] ;  /* 0x00000000dd18783b */ /* 0x000e680000000200 */
[----:B---3--:R-:W3:Y:S01]  /*1c770*/  LDSM.16.M88.4 R20, [R213] ;  /* 0x00000000d514783b */ /* 0x008ee20000000200 */
[C---:B------:R-:W-:Y:S03]  /*1c780*/  HMMA.16816.F32 R148, R184.reuse, R144, RZ ;  /* 0x00000090b894723c */ /* 0x040fe600000018ff */
[----:B------:R-:W1:Y:S04]  /*1c790*/  LDSM.16.M88.4 R36, [R212] ;  /* 0x00000000d424783b */ /* 0x000e680000000200 */
[----:B------:R-:W-:Y:S01]  /*1c7a0*/  LDSM.16.M88.4 R172, [R220] ;  /* 0x00000000dcac783b */ /* 0x000fe20000000200 */
[C---:B------:R-:W-:Y:S03]  /*1c7b0*/  HMMA.16816.F32 R144, R184.reuse, R146, RZ ;  /* 0x00000092b890723c */ /* 0x040fe600000018ff */
[----:B------:R-:W-:Y:S04]  /*1c7c0*/  LDSM.16.M88.4 R164, [R207] ;  /* 0x00000000cfa4783b */ /* 0x000fe80000000200 */
[----:B------:R-:W-:Y:S01]  /*1c7d0*/  LDSM.16.M88.4 R188, [R219] ;  /* 0x00000000dbbc783b */ /* 0x000fe20000000200 */
[C---:B----4-:R-:W-:Y:S03]  /*1c7e0*/  HMMA.16816.F32 R16, R184.reuse, R12, RZ ;  /* 0x0000000cb810723c */ /* 0x050fe600000018ff */
[----:B------:R-:W-:Y:S04]  /*1c7f0*/  LDSM.16.M88.4 R168, [R206] ;  /* 0x00000000cea8783b */ /* 0x000fe80000000200 */
[----:B------:R-:W-:Y:S01]  /*1c800*/  LDSM.16.M88.4 R180, [R224+0x2000] ;  /* 0x00200000e0b4783b */ /* 0x000fe20000000200 */
[C---:B------:R-:W-:Y:S03]  /*1c810*/  HMMA.16816.F32 R28, R184.reuse, R160, RZ ;  /* 0x000000a0b81c723c */ /* 0x040fe600000018ff */
[----:B------:R-:W-:Y:S04]  /*1c820*/  LDSM.16.M88.4 R176, [R217+0x7800] ;  /* 0x00780000d9b0783b */ /* 0x000fe80000000200 */
[----:B------:R-:W-:Y:S01]  /*1c830*/  LDSM.16.M88.4 R192, [R223+0x8800] ;  /* 0x00880000dfc0783b */ /* 0x000fe20000000200 */
[----:B------:R-:W-:Y:S03]  /*1c840*/  HMMA.16816.F32 R12, R184, R14, RZ ;  /* 0x0000000eb80c723c */ /* 0x000fe600000018ff */
[----:B------:R-:W-:Y:S01]  /*1c850*/  LDSM.16.M88.4 R196, [R206+0x3800] ;  /* 0x00380000cec4783b */ /* 0x000fe20000000200 */
[----:B------:R-:W-:-:S03]  /*1c860*/  ISETP.GE.AND P2, PT, R48, 0x3, PT ;  /* 0x000000033000780c */ /* 0x000fc60003f46270 */
        /* <DEDUP_REMOVED lines=10> */
[C---:B-1----:R-:W-:Y:S08]  /*1c910*/  HMMA.16816.F32 R40, R184.reuse, R32, RZ ;  /* 0x00000020b828723c */ /* 0x042ff000000018ff */
[----:B------:R-:W-:Y:S01]  /*1c920*/  HMMA.16816.F32 R184, R184, R34, RZ ;  /* 0x00000022b8b8723c */ /* 0x000fe200000018ff */
[----:B------:R-:W1:Y:S07]  /*1c930*/  LDSM.16.M88.4 R32, [R210] ;  /* 0x00000000d220783b */ /* 0x000e6e0000000200 */
[C---:B-----5:R-:W-:Y:S08]  /*1c940*/  HMMA.16816.F32 R148, R8.reuse, R4, R148 ;  /* 0x000000040894723c */ /* 0x060ff00000001894 */
[C---:B------:R-:W-:Y:S01]  /*1c950*/  HMMA.16816.F32 R144, R8.reuse, R6, R144 ;  /* 0x000000060890723c */ /* 0x040fe20000001890 */
[----:B------:R-:W4:Y:S07]  /*1c960*/  LDSM.16.M88.4 R4, [R217+0x4000] ;  /* 0x00400000d904783b */ /* 0x000f2e0000000200 */
[C---:B------:R-:W-:Y:S08]  /*1c970*/  HMMA.16816.F32 R16, R8.reuse, R24, R16 ;  /* 0x000000180810723c */ /* 0x040ff00000001810 */
[C---:B------:R-:W-:Y:S01]  /*1c980*/  HMMA.16816.F32 R12, R8.reuse, R26, R12 ;  /* 0x0000001a080c723c */ /* 0x040fe2000000180c */
[----:B------:R-:W5:Y:S07]  /*1c990*/  LDSM.16.M88.4 R24, [R209] ;  /* 0x00000000d118783b */ /* 0x000f6e0000000200 */
[C---:B---3--:R-:W-:Y:S08]  /*1c9a0*/  HMMA.16816.F32 R28, R8.reuse, R20, R28 ;  /* 0x00000014081c723c */ /* 0x048ff0000000181c */
[C---:B------:R-:W-:Y:S01]  /*1c9b0*/  HMMA.16816.F32 R160, R8.reuse, R22, R160 ;  /* 0x0000001608a0723c */ /* 0x040fe200000018a0 */
[----:B------:R-:W3:Y:S07]  /*1c9c0*/  LDSM.16.M88.4 R20, [R208] ;  /* 0x00000000d014783b */ /* 0x000eee0000000200 */
[C---:B------:R-:W-:Y:S08]  /*1c9d0*/  HMMA.16816.F32 R156, R8.reuse, R36, R156 ;  /* 0x00000024089c723c */ /* 0x040ff0000000189c */
[C---:B------:R-:W-:Y:S01]  /*1c9e0*/  HMMA.16816.F32 R152, R8.reuse, R38, R152 ;  /* 0x000000260898723c */ /* 0x040fe20000001898 */
[----:B------:R-:W2:Y:S07]  /*1c9f0*/  LDSM.16.M88.4 R36, [R217+0x4800] ;  /* 0x00480000d924783b */ /* 0x000eae0000000200 */
[C---:B-1----:R-:W-:Y:S08]  /*1ca00*/  HMMA.16816.F32 R140, R8.reuse, R32, R140 ;  /* 0x00000020088c723c */ /* 0x042ff0000000188c */
[----:B------:R-:W-:Y:S01]  /*1ca10*/  HMMA.16816.F32 R64, R8, R34, R64 ;  /* 0x000000220840723c */ /* 0x000fe20000001840 */
[----:B------:R-:W1:Y:S07]  /*1ca20*/  LDSM.16.M88.4 R32, [R217+0x5000] ;  /* 0x00500000d920783b */ /* 0x000e6e0000000200 */
[C---:B----4-:R-:W-:Y:S08]  /*1ca30*/  HMMA.16816.F32 R16, R172.reuse, R4, R16 ;  /* 0x00000004ac10723c */ /* 0x050ff00000001810 */
[----:B------:R-:W-:Y:S01]  /*1ca40*/  HMMA.16816.F32 R12, R172, R6, R12 ;  /* 0x00000006ac0c723c */ /* 0x000fe2000000180c */
[----:B------:R-:W4:Y:S07]  /*1ca50*/  LDSM.16.M88.4 R4, [R217+0x7000] ;  /* 0x00700000d904783b */ /* 0x000f2e0000000200 */
[C---:B-----5:R-:W-:Y:S08]  /*1ca60*/  HMMA.16816.F32 R60, R8.reuse, R24, R60 ;  /* 0x00000018083c723c */ /* 0x060ff0000000183c */
[C---:B------:R-:W-:Y:S01]  /*1ca70*/  HMMA.16816.F32 R56, R8.reuse, R26, R56 ;  /* 0x0000001a0838723c */ /* 0x040fe20000001838 */
[----:B------:R-:W5:Y:S07]  /*1ca80*/  LDSM.16.M88.4 R24, [R217+0x5800] ;  /* 0x00580000d918783b */ /* 0x000f6e0000000200 */
[C---:B---3--:R-:W-:Y:S08]  /*1ca90*/  HMMA.16816.F32 R52, R8.reuse, R20, R52 ;  /* 0x000000140834723c */ /* 0x048ff00000001834 */
[C---:B------:R-:W-:Y:S01]  /*1caa0*/  HMMA.16816.F32 R44, R8.reuse, R22, R44 ;  /* 0x00000016082c723c */ /* 0x040fe2000000182c */
[----:B------:R-:W3:Y:S07]  /*1cab0*/  LDSM.16.M88.4 R20, [R217+0x6000] ;  /* 0x00600000d914783b */ /* 0x000eee0000000200 */
[C---:B------:R-:W-:Y:S08]  /*1cac0*/  HMMA.16816.F32 R40, R8.reuse, R164, R40 ;  /* 0x000000a40828723c */ /* 0x040ff00000001828 */
[----:B------:R-:W-:Y:S01]  /*1cad0*/  HMMA.16816.F32 R184, R8, R166, R184 ;  /* 0x000000a608b8723c */ /* 0x000fe200000018b8 */
[----:B------:R-:W3:Y:S04]  /*1cae0*/  LDSM.16.M88.4 R8, [R217+0x6800] ;  /* 0x00680000d908783b */ /* 0x000ee80000000200 */
[----:B------:R-:W3:Y:S03]  /*1caf0*/  LDSM.16.M88.4 R164, [R206+0x800] ;  /* 0x00080000cea4783b */ /* 0x000ee60000000200 */
[C---:B--2---:R-:W-:Y:S08]  /*1cb00*/  HMMA.16816.F32 R28, R172.reuse, R36, R28 ;  /* 0x00000024ac1c723c */ /* 0x044ff0000000181c */
[C---:B------:R-:W-:Y:S01]  /*1cb10*/  HMMA.16816.F32 R160, R172.reuse, R38, R160 ;  /* 0x00000026aca0723c */ /* 0x040fe200000018a0 */
[----:B------:R-:W2:Y:S07]  /*1cb20*/  LDSM.16.M88.4 R36, [R206+0x1000] ;  /* 0x00100000ce24783b */ /* 0x000eae0000000200 */
[C---:B-1----:R-:W-:Y:S08]  /*1cb30*/  HMMA.16816.F32 R156, R172.reuse, R32, R156 ;  /* 0x00000020ac9c723c */ /* 0x042ff0000000189c */
[C---:B------:R-:W-:Y:S01]  /*1cb40*/  HMMA.16816.F32 R152, R172.reuse, R34, R152 ;  /* 0x00000022ac98723c */ /* 0x040fe20000001898 */
[----:B------:R-:W-:Y:S07]  /*1cb50*/  LDSM.16.M88.4 R32, [R206+0x1800] ;  /* 0x00180000ce20783b */ /* 0x000fee0000000200 */
[C---:B----4-:R-:W-:Y:S08]  /*1cb60*/  HMMA.16816.F32 R52, R172.reuse, R4, R52 ;  /* 0x00000004ac34723c */ /* 0x050ff00000001834 */
[C---:B------:R-:W-:Y:S01]  /*1cb70*/  HMMA.16816.F32 R44, R172.reuse, R6, R44 ;  /* 0x00000006ac2c723c */ /* 0x040fe2000000182c */
[----:B------:R-:W1:Y:S07]  /*1cb80*/  LDSM.16.M88.4 R4, [R223+0x8000] ;  /* 0x00800000df04783b */ /* 0x000e6e0000000200 */
[C---:B-----5:R-:W-:Y:S08]  /*1cb90*/  HMMA.16816.F32 R148, R172.reuse, R24, R148 ;  /* 0x00000018ac94723c */ /* 0x060ff00000001894 */
[C---:B------:R-:W-:Y:S01]  /*1cba0*/  HMMA.16816.F32 R144, R172.reuse, R26, R144 ;  /* 0x0000001aac90723c */ /* 0x040fe20000001890 */
[----:B------:R-:W4:Y:S07]  /*1cbb0*/  LDSM.16.M88.4 R24, [R206+0x2000] ;  /* 0x00200000ce18783b */ /* 0x000f2e0000000200 */
[C---:B---3--:R-:W-:Y:S08]  /*1cbc0*/  HMMA.16816.F32 R140, R172.reuse, R20, R140 ;  /* 0x00000014ac8c723c */ /* 0x048ff0000000188c */
[----:B------:R-:W-:Y:S01]  /*1cbd0*/  HMMA.16816.F32 R64, R172, R22, R64 ;  /* 0x00000016ac40723c */ /* 0x000fe20000001840 */
[----:B------:R-:W3:Y:S07]  /*1cbe0*/  LDSM.16.M88.4 R20, [R206+0x2800] ;  /* 0x00280000ce14783b */ /* 0x000eee0000000200 */
[C---:B------:R-:W-:Y:S08]  /*1cbf0*/  HMMA.16816.F32 R16, R188.reuse, R168, R16 ;  /* 0x000000a8bc10723c */ /* 0x040ff00000001810 */
[----:B------:R-:W-:Y:S01]  /*1cc00*/  HMMA.16816.F32 R12, R188, R170, R12 ;  /* 0x000000aabc0c723c */ /* 0x000fe2000000180c */
[----:B------:R-:W-:Y:S07]  /*1cc10*/  LDSM.16.M88.4 R168, [R223+0xa000] ;  /* 0x00a00000dfa8783b */ /* 0x000fee0000000200 */
[C---:B------:R-:W-:Y:S08]  /*1cc20*/  HMMA.16816.F32 R60, R172.reuse, R8, R60 ;  /* 0x00000008ac3c723c */ /* 0x040ff0000000183c */
[----:B------:R-:W-:Y:S01]  /*1cc30*/  HMMA.16816.F32 R56, R172, R10, R56 ;  /* 0x0000000aac38723c */ /* 0x000fe20000001838 */
[----:B------:R-:W-:Y:S07]  /*1cc40*/  LDSM.16.M88.4 R8, [R206+0x3000] ;  /* 0x00300000ce08783b */ /* 0x000fee0000000200 */
[C---:B------:R-:W-:Y:S08]  /*1cc50*/  HMMA.16816.F32 R28, R188.reuse, R164, R28 ;  /* 0x000000a4bc1c723c */ /* 0x040ff0000000181c */
[C---:B------:R-:W-:Y:S01]  /*1cc60*/  HMMA.16816.F32 R160, R188.reuse, R166, R160 ;  /* 0x000000a6bca0723c */ /* 0x040fe200000018a0 */
[----:B------:R-:W-:Y:S07]  /*1cc70*/  LDSM.16.M88.4 R164, [R205] ;  /* 0x00000000cda4783b */ /* 0x000fee0000000200 */
[C---:B--2---:R-:W-:Y:S08]  /*1cc80*/  HMMA.16816.F32 R156, R188.reuse, R36, R156 ;  /* 0x00000024bc9c723c */ /* 0x044ff0000000189c */
[----:B------:R-:W-:Y:S01]  /*1cc90*/  HMMA.16816.F32 R152, R188, R38, R152 ;  /* 0x00000026bc98723c */ /* 0x000fe20000001898 */
[----:B------:R-:W2:Y:S07]  /*1cca0*/  LDSM.16.M88.4 R36, [R222+0x2000] ;  /* 0x00200000de24783b */ /* 0x000eae0000000200 */
[C---:B-1----:R-:W-:Y:S08]  /*1ccb0*/  HMMA.16816.F32 R16, R180.reuse, R4, R16 ;  /* 0x00000004b410723c */ /* 0x042ff00000001810 */
[----:B------:R-:W-:Y:S01]  /*1ccc0*/  HMMA.16816.F32 R12, R180, R6, R12 ;  /* 0x00000006b40c723c */ /* 0x000fe2000000180c */
[----:B------:R-:W-:Y:S07]  /*1ccd0*/  LDSM.16.M88.4 R4, [R206+0x4000] ;  /* 0x00400000ce04783b */ /* 0x000fee0000000200 */
[C---:B------:R-:W-:Y:S08]  /*1cce0*/  HMMA.16816.F32 R148, R188.reuse, R32, R148 ;  /* 0x00000020bc94723c */ /* 0x040ff00000001894 */
[C---:B------:R-:W-:Y:S01]  /*1ccf0*/  HMMA.16816.F32 R144, R188.reuse, R34, R144 ;  /* 0x00000022bc90723c */ /* 0x040fe20000001890 */
[----:B------:R-:W-:Y:S07]  /*1cd00*/  LDSM.16.M88.4 R32, [R204] ;  /* 0x00000000cc20783b */ /* 0x000fee0000000200 */
[C---:B----4-:R-:W-:Y:S08]  /*1cd10*/  HMMA.16816.F32 R140, R188.reuse, R24, R140 ;  /* 0x00000018bc8c723c */ /* 0x050ff0000000188c */
[C---:B------:R-:W-:Y:S01]  /*1cd20*/  HMMA.16816.F32 R64, R188.reuse, R26, R64 ;  /* 0x0000001abc40723c */ /* 0x040fe20000001840 */
[----:B------:R-:W-:Y:S07]  /*1cd30*/  LDSM.16.M88.4 R24, [R220+0x2000] ;  /* 0x00200000dc18783b */ /* 0x000fee0000000200 */
[C---:B---3--:R-:W-:Y:S08]  /*1cd40*/  HMMA.16816.F32 R60, R188.reuse, R20, R60 ;  /* 0x00000014bc3c723c */ /* 0x048ff0000000183c */
[----:B------:R-:W-:Y:S01]  /*1cd50*/  HMMA.16816.F32 R56, R188, R22, R56 ;  /* 0x00000016bc38723c */ /* 0x000fe20000001838 */
[----:B------:R-:W1:Y:S07]  /*1cd60*/  LDSM.16.M88.4 R20, [R217+0x8000] ;  /* 0x00800000d914783b */ /* 0x000e6e0000000200 */
[C---:B------:R-:W-:Y:S08]  /*1cd70*/  HMMA.16816.F32 R40, R172.reuse, R176, R40 ;  /* 0x000000b0ac28723c */ /* 0x040ff00000001828 */
[----:B------:R-:W-:Y:S01]  /*1cd80*/  HMMA.16816.F32 R184, R172, R178, R184 ;  /* 0x000000b2acb8723c */ /* 0x000fe200000018b8 */
[----:B------:R-:W3:Y:S04]  /*1cd90*/  LDSM.16.M88.4 R176, [R223+0x9000] ;  /* 0x00900000dfb0783b */ /* 0x000ee80000000200 */
[----:B------:R-:W-:Y:S03]  /*1cda0*/  LDSM.16.M88.4 R172, [R223+0x9800] ;  /* 0x00980000dfac783b */ /* 0x000fe60000000200 */
[----:B--2---:R-:W-:Y:S08]  /*1cdb0*/  HMMA.16816.F32 R16, R36, R164, R16 ;  /* 0x000000a42410723c */ /* 0x004ff00000001810 */
[----:B------:R-:W-:Y:S08]  /*1cdc0*/  HMMA.16816.F32 R28, R180, R192, R28 ;  /* 0x000000c0b41c723c */ /* 0x000ff0000000181c */
[----:B------:R-:W-:Y:S01]  /*1cdd0*/  HMMA.16816.F32 R12, R36, R166, R12 ;  /* 0x000000a6240c723c */ /* 0x000fe2000000180c */
[----:B------:R-:W-:Y:S07]  /*1cde0*/  LDSM.16.M88.4 R164, [R223+0xa800] ;  /* 0x00a80000dfa4783b */ /* 0x000fee0000000200 */
[----:B------:R-:W-:Y:S08]  /*1cdf0*/  HMMA.16816.F32 R160, R180, R194, R160 ;  /* 0x000000c2b4a0723c */ /* 0x000ff000000018a0 */
[C---:B------:R-:W-:Y:S08]  /*1ce00*/  HMMA.16816.F32 R52, R188.reuse, R8, R52 ;  /* 0x00000008bc34723c */ /* 0x040ff00000001834 */
[C---:B------:R-:W-:Y:S01]  /*1ce10*/  HMMA.16816.F32 R44, R188.reuse, R10, R44 ;  /* 0x0000000abc2c723c */ /* 0x040fe2000000182c */
[----:B------:R-:W2:Y:S07]  /*1ce20*/  LDSM.16.M88.4 R8, [R219+0x2000] ;  /* 0x00200000db08783b */ /* 0x000eae0000000200 */
[C---:B------:R-:W-:Y:S08]  /*1ce30*/  HMMA.16816.F32 R40, R188.reuse, R196, R40 ;  /* 0x000000c4bc28723c */ /* 0x040ff00000001828 */
[----:B------:R-:W-:Y:S01]  /*1ce40*/  HMMA.16816.F32 R188, R188, R198, R184 ;  /* 0x000000c6bcbc723c */ /* 0x000fe200000018b8 */
[----:B------:R-:W4:Y:S07]  /*1ce50*/  LDSM.16.M88.4 R184, [R217+0x8800] ;  /* 0x00880000d9b8783b */ /* 0x000f2e0000000200 */
[----:B-1----:R-:W-:Y:S08]  /*1ce60*/  HMMA.16816.F32 R16, R24, R20, R16 ;  /* 0x000000141810723c */ /* 0x002ff00000001810 */
[----:B------:R-:W-:Y:S08]  /*1ce70*/  HMMA.16816.F32 R28, R36, R32, R28 ;  /* 0x00000020241c723c */ /* 0x000ff0000000181c */
[----:B------:R-:W-:Y:S01]  /*1ce80*/  HMMA.16816.F32 R12, R24, R22, R12 ;  /* 0x00000016180c723c */ /* 0x000fe2000000180c */
[----:B------:R-:W-:Y:S07]  /*1ce90*/  LDSM.16.M88.4 R20, [R206+0x4800] ;  /* 0x00480000ce14783b */ /* 0x000fee0000000200 */
[----:B------:R-:W-:Y:S01]  /*1cea0*/  HMMA.16816.F32 R160, R36, R34, R160 ;  /* 0x0000002224a0723c */ /* 0x000fe200000018a0 */
[----:B------:R-:W1:Y:S07]  /*1ceb0*/  LDSM.16.M88.4 R32, [R203] ;  /* 0x00000000cb20783b */ /* 0x000e6e0000000200 */
[C---:B---3--:R-:W-:Y:S08]  /*1cec0*/  HMMA.16816.F32 R156, R180.reuse, R176, R156 ;  /* 0x000000b0b49c723c */ /* 0x048ff0000000189c */
[----:B------:R-:W-:Y:S08]  /*1ced0*/  HMMA.16816.F32 R152, R180, R178, R152 ;  /* 0x000000b2b498723c */ /* 0x000ff00000001898 */
[C---:B--2---:R-:W-:Y:S08]  /*1cee0*/  HMMA.16816.F32 R16, R8.reuse, R4, R16 ;  /* 0x000000040810723c */ /* 0x044ff00000001810 */
[----:B------:R-:W-:Y:S01]  /*1cef0*/  HMMA.16816.F32 R12, R8, R6, R12 ;  /* 0x00000006080c723c */ /* 0x000fe2000000180c */
[----:B------:R-:W2:Y:S07]  /*1cf00*/  LDSM.16.M88.4 R4, [R217+0x9000] ;  /* 0x00900000d904783b */ /* 0x000eae0000000200 */
[----:B----4-:R-:W-:Y:S08]  /*1cf10*/  HMMA.16816.F32 R28, R24, R184, R28 ;  /* 0x000000b8181c723c */ /* 0x010ff0000000181c */
[C---:B-1----:R-:W-:Y:S08]  /*1cf20*/  HMMA.16816.F32 R156, R36.reuse, R32, R156 ;  /* 0x00000020249c723c */ /* 0x042ff0000000189c */
[----:B------:R-:W-:Y:S01]  /*1cf30*/  HMMA.16816.F32 R152, R36, R34, R152 ;  /* 0x000000222498723c */ /* 0x000fe20000001898 */
[-C--:B------:R-:W-:Y:S01]  /*1cf40*/  FMUL.FTZ R16, R16, R49.reuse ;  /* 0x0000003110107220 */ /* 0x080fe20000410000 */
[----:B------:R-:W-:Y:S01]  /*1cf50*/  LDSM.16.M88.4 R32, [R206+0x5000] ;  /* 0x00500000ce20783b */ /* 0x000fe20000000200 */
[----:B------:R-:W-:-:S02]  /*1cf60*/  FMUL.FTZ R17, R17, R49 ;  /* 0x0000003111117220 */ /* 0x000fc40000410000 */
[----:B------:R-:W-:-:S03]  /*1cf70*/  FMUL.FTZ R18, R18, R49 ;  /* 0x0000003112127220 */ /* 0x000fc60000410000 */
[----:B------:R-:W-:Y:S01]  /*1cf80*/  HMMA.16816.F32 R60, R180, R164, R60 ;  /* 0x000000a4b43c723c */ /* 0x000fe2000000183c */
[----:B------:R-:W-:-:S07]  /*1cf90*/  FMUL.FTZ R19, R19, R49 ;  /* 0x0000003113137220 */ /* 0x000fce0000410000 */
[C---:B------:R-:W-:Y:S01]  /*1cfa0*/  HMMA.16816.F32 R56, R180.reuse, R166, R56 ;  /* 0x000000a6b438723c */ /* 0x040fe20000001838 */
[----:B------:R-:W1:Y:S01]  /*1cfb0*/  LDSM.16.M88.4 R164, [R202] ;  /* 0x00000000caa4783b */ /* 0x000e620000000200 */
[----:B------:R-:W-:Y:S06]  /*1cfc0*/  MUFU.TANH R133, R16 ;  /* 0x0000001000857308 */ /* 0x000fec0000002400 */
[----:B------:R-:W-:Y:S02]  /*1cfd0*/  HMMA.16816.F32 R140, R180, R168, R140 ;  /* 0x000000a8b48c723c */ /* 0x000fe4000000188c */
[----:B------:R-:W3:Y:S08]  /*1cfe0*/  MUFU.TANH R137, R17 ;  /* 0x0000001100897308 */ /* 0x000ef00000002400 */
[----:B------:R-:W-:Y:S01]  /*1cff0*/  MUFU.TANH R136, R18 ;  /* 0x0000001200887308 */ /* 0x000fe20000002400 */
[----:B------:R-:W-:Y:S07]  /*1d000*/  HMMA.16816.F32 R28, R8, R20, R28 ;  /* 0x00000014081c723c */ /* 0x000fee000000181c */
[----:B------:R4:W5:Y:S01]  /*1d010*/  MUFU.TANH R168, R19 ;  /* 0x0000001300a87308 */ /* 0x0009620000002400 */
[----:B------:R-:W-:Y:S01]  /*1d020*/  HMMA.16816.F32 R148, R180, R172, R148 ;  /* 0x000000acb494723c */ /* 0x000fe20000001894 */
[----:B------:R-:W-:-:S02]  /*1d030*/  FMUL.FTZ R12, R12, R49 ;  /* 0x000000310c0c7220 */ /* 0x000fc40000410000 */
[-C--:B------:R-:W-:Y:S01]  /*1d040*/  FMUL.FTZ R13, R13, R49.reuse ;  /* 0x000000310d0d7220 */ /* 0x080fe20000410000 */
[----:B----4-:R-:W4:Y:S04]  /*1d050*/  LDSM.16.M88.4 R16, [R223+0xb000] ;  /* 0x00b00000df10783b */ /* 0x010f280000000200 */
[----:B------:R-:W-:Y:S01]  /*1d060*/  HMMA.16816.F32 R144, R180, R174, R144 ;  /* 0x000000aeb490723c */ /* 0x000fe20000001890 */
[-C--:B------:R-:W-:Y:S02]  /*1d070*/  FMUL.FTZ R14, R14, R49.reuse ;  /* 0x000000310e0e7220 */ /* 0x080fe40000410000 */
[----:B------:R-:W-:-:S05]  /*1d080*/  FMUL.FTZ R15, R15, R49 ;  /* 0x000000310f0f7220 */ /* 0x000fca0000410000 */
[C---:B--2---:R-:W-:Y:S01]  /*1d090*/  HMMA.16816.F32 R156, R24.reuse, R4, R156 ;  /* 0x00000004189c723c */ /* 0x044fe2000000189c */
[----:B------:R-:W2:Y:S07]  /*1d0a0*/  MUFU.TANH R169, R12 ;  /* 0x0000000c00a97308 */ /* 0x000eae0000002400 */
[----:B------:R-:W-:Y:S01]  /*1d0b0*/  HMMA.16816.F32 R152, R24, R6, R152 ;  /* 0x000000061898723c */ /* 0x000fe20000001898 */
[----:B------:R-:W1:Y:S01]  /*1d0c0*/  LDSM.16.M88.4 R4, [R201] ;  /* 0x00000000c904783b */ /* 0x000e620000000200 */
[----:B------:R-:W1:Y:S06]  /*1d0d0*/  MUFU.TANH R172, R14 ;  /* 0x0000000e00ac7308 */ /* 0x000e6c0000002400 */
[----:B------:R-:W-:Y:S02]  /*1d0e0*/  HMMA.16816.F32 R64, R180, R170, R64 ;  /* 0x000000aab440723c */ /* 0x000fe40000001840 */
[----:B------:R-:W1:Y:S08]  /*1d0f0*/  MUFU.TANH R170, R13 ;  /* 0x0000000d00aa7308 */ /* 0x000e700000002400 */
[----:B------:R2:W1:Y:S01]  /*1d100*/  MUFU.TANH R173, R15 ;  /* 0x0000000f00ad7308 */ /* 0x0004620000002400 */
[----:B------:R-:W-:-:S02]  /*1d110*/  FMUL.FTZ R28, R28, R49 ;  /* 0x000000311c1c7220 */ /* 0x000fc40000410000 */
[-C--:B------:R-:W-:Y:S01]  /*1d120*/  FMUL.FTZ R29, R29, R49.reuse ;  /* 0x000000311d1d7220 */ /* 0x080fe20000410000 */
[----:B--2---:R-:W2:Y:S01]  /*1d130*/  LDSM.16.M88.4 R12, [R217+0x9800] ;  /* 0x00980000d90c783b */ /* 0x004ea20000000200 */
[-C--:B------:R-:W-:Y:S02]  /*1d140*/  FMUL.FTZ R30, R30, R49.reuse ;  /* 0x000000311e1e7220 */ /* 0x080fe40000410000 */
[-C--:B------:R-:W-:Y:S01]  /*1d150*/  FMUL.FTZ R31, R31, R49.reuse ;  /* 0x000000311f1f7220 */ /* 0x080fe20000410000 */
[----:B------:R-:W-:Y:S01]  /*1d160*/  HMMA.16816.F32 R160, R24, R186, R160 ;  /* 0x000000ba18a0723c */ /* 0x000fe200000018a0 */
[----:B------:R-:W-:Y:S07]  /*1d170*/  MUFU.TANH R171, R28 ;  /* 0x0000001c00ab7308 */ /* 0x000fee0000002400 */
[C---:B-1----:R-:W-:Y:S01]  /*1d180*/  HMMA.16816.F32 R148, R36.reuse, R164, R148 ;  /* 0x000000a42494723c */ /* 0x042fe20000001894 */
[----:B------:R-:W-:Y:S07]  /*1d190*/  MUFU.TANH R174, R29 ;  /* 0x0000001d00ae7308 */ /* 0x000fee0000002400 */
[----:B------:R-:W-:Y:S01]  /*1d1a0*/  HMMA.16816.F32 R144, R36, R166, R144 ;  /* 0x000000a62490723c */ /* 0x000fe20000001890 */
[----:B------:R-:W1:Y:S08]  /*1d1b0*/  MUFU.TANH R175, R30 ;  /* 0x0000001e00af7308 */ /* 0x000e700000002400 */
[----:B------:R1:W1:Y:S01]  /*1d1c0*/  MUFU.TANH R177, R31 ;  /* 0x0000001f00b17308 */ /* 0x0002620000002400 */
[C---:B----4-:R-:W-:Y:S08]  /*1d1d0*/  HMMA.16816.F32 R52, R180.reuse, R16, R52 ;  /* 0x00000010b434723c */ /* 0x050ff00000001834 */
[----:B------:R-:W-:Y:S01]  /*1d1e0*/  HMMA.16816.F32 R44, R180, R18, R44 ;  /* 0x00000012b42c723c */ /* 0x000fe2000000182c */
[----:B------:R-:W-:Y:S04]  /*1d1f0*/  LDSM.16.M88.4 R16, [R206+0x5800] ;  /* 0x00580000ce10783b */ /* 0x000fe80000000200 */
[----:B-1----:R-:W1:Y:S03]  /*1d200*/  LDSM.16.M88.4 R28, [R217+0xa000] ;  /* 0x00a00000d91c783b */ /* 0x002e660000000200 */
[----:B------:R-:W-:Y:S08]  /*1d210*/  HMMA.16816.F32 R140, R36, R4, R140 ;  /* 0x00000004248c723c */ /* 0x000ff0000000188c */
[----:B------:R-:W-:Y:S01]  /*1d220*/  HMMA.16816.F32 R160, R8, R22, R160 ;  /* 0x0000001608a0723c */ /* 0x000fe200000018a0 */
[----:B------:R-:W4:Y:S07]  /*1d230*/  LDSM.16.M88.4 R20, [R200] ;  /* 0x00000000c814783b */ /* 0x000f2e0000000200 */
[C---:B--2---:R-:W-:Y:S08]  /*1d240*/  HMMA.16816.F32 R148, R24.reuse, R12, R148 ;  /* 0x0000000c1894723c */ /* 0x044ff00000001894 */
[----:B------:R-:W-:Y:S01]  /*1d250*/  HMMA.16816.F32 R144, R24, R14, R144 ;  /* 0x0000000e1890723c */ /* 0x000fe20000001890 */
[----:B------:R-:W2:Y:S07]  /*1d260*/  LDSM.16.M88.4 R12, [R223+0xb800] ;  /* 0x00b80000df0c783b */ /* 0x000eae0000000200 */
[----:B------:R-:W-:Y:S01]  /*1d270*/  HMMA.16816.F32 R64, R36, R6, R64 ;  /* 0x000000062440723c */ /* 0x000fe20000001840 */
[----:B------:R-:W2:Y:S07]  /*1d280*/  LDSM.16.M88.4 R4, [R206+0x6000] ;  /* 0x00600000ce04783b */ /* 0x000eae0000000200 */
[----:B-1----:R-:W-:Y:S08]  /*1d290*/  HMMA.16816.F32 R140, R24, R28, R140 ;  /* 0x0000001c188c723c */ /* 0x002ff0000000188c */
[C---:B------:R-:W-:Y:S08]  /*1d2a0*/  HMMA.16816.F32 R148, R8.reuse, R16, R148 ;  /* 0x000000100894723c */ /* 0x040ff00000001894 */
[----:B------:R-:W-:Y:S01]  /*1d2b0*/  HMMA.16816.F32 R144, R8, R18, R144 ;  /* 0x000000120890723c */ /* 0x000fe20000001890 */
[----:B------:R-:W1:Y:S07]  /*1d2c0*/  LDSM.16.M88.4 R16, [R217+0xa800] ;  /* 0x00a80000d910783b */ /* 0x000e6e0000000200 */
[----:B------:R-:W-:Y:S01]  /*1d2d0*/  HMMA.16816.F32 R64, R24, R30, R64 ;  /* 0x0000001e1840723c */ /* 0x000fe20000001840 */
[----:B------:R-:W1:Y:S07]  /*1d2e0*/  LDSM.16.M88.4 R28, [R139] ;  /* 0x000000008b1c783b */ /* 0x000e6e0000000200 */
[----:B----4-:R-:W-:Y:S08]  /*1d2f0*/  HMMA.16816.F32 R60, R36, R20, R60 ;  /* 0x00000014243c723c */ /* 0x010ff0000000183c */
[----:B--2---:R-:W-:Y:S01]  /*1d300*/  HMMA.16816.F32 R40, R180, R12, R40 ;  /* 0x0000000cb428723c */ /* 0x004fe20000001828 */
[----:B------:R-:W2:Y:S07]  /*1d310*/  S2R R12, SR_TID.X ;  /* 0x00000000000c7919 */ /* 0x000eae0000002100 */
[----:B------:R-:W-:Y:S08]  /*1d320*/  HMMA.16816.F32 R140, R8, R4, R140 ;  /* 0x00000004088c723c */ /* 0x000ff0000000188c */
[----:B------:R-:W-:Y:S01]  /*1d330*/  HMMA.16816.F32 R56, R36, R22, R56 ;  /* 0x000000162438723c */ /* 0x000fe20000001838 */
[----:B------:R-:W4:Y:S07]  /*1d340*/  LDSM.16.M88.4 R20, [R206+0x6800] ;  /* 0x00680000ce14783b */ /* 0x000f2e0000000200 */
[----:B------:R-:W-:Y:S01]  /*1d350*/  HMMA.16816.F32 R64, R8, R6, R64 ;  /* 0x000000060840723c */ /* 0x000fe20000001840 */
[----:B------:R-:W3:Y:S01]  /*1d360*/  LDSM.16.M88.4 R4, [R217+0xb000] ;  /* 0x00b00000d904783b */ /* 0x000ee20000000200 */
[----:B------:R-:W-:-:S02]  /*1d370*/  FMUL.FTZ R147, R147, R49 ;  /* 0x0000003193937220 */ /* 0x000fc40000410000 */
[----:B--2---:R-:W-:-:S04]  /*1d380*/  IMAD.SHL.U32 R12, R12, 0x2, RZ ;  /* 0x000000020c0c7824 */ /* 0x004fc800078e00ff */
[----:B-1----:R-:W-:Y:S01]  /*1d390*/  HMMA.16816.F32 R60, R24, R16, R60 ;  /* 0x00000010183c723c */ /* 0x002fe2000000183c */
[----:B------:R-:W-:Y:S01]  /*1d3a0*/  FMUL.FTZ R140, R140, R49 ;  /* 0x000000318c8c7220 */ /* 0x000fe20000410000 */
[----:B------:R-:W-:Y:S06]  /*1d3b0*/  MUFU.TANH R167, R147 ;  /* 0x0000009300a77308 */ /* 0x000fec0000002400 */
[----:B------:R-:W-:Y:S02]  /*1d3c0*/  HMMA.16816.F32 R188, R180, R14, R188 ;  /* 0x0000000eb4bc723c */ /* 0x000fe400000018bc */
[----:B------:R1:W-:Y:S06]  /*1d3d0*/  MUFU.TANH R147, R140 ;  /* 0x0000008c00937308 */ /* 0x0003ec0000002400 */
[----:B------:R-:W-:Y:S08]  /*1d3e0*/  HMMA.16816.F32 R52, R36, R28, R52 ;  /* 0x0000001c2434723c */ /* 0x000ff00000001834 */
[----:B------:R-:W-:Y:S01]  /*1d3f0*/  HMMA.16816.F32 R156, R8, R32, R156 ;  /* 0x00000020089c723c */ /* 0x000fe2000000189c */
[----:B-1----:R-:W-:-:S02]  /*1d400*/  LOP3.LUT R140, R12, 0x6, RZ, 0xc0, !PT ;  /* 0x000000060c8c7812 */ /* 0x002fc400078ec0ff */
[----:B------:R-:W1:Y:S05]  /*1d410*/  LDSM.16.M88.4 R12, [R138] ;  /* 0x000000008a0c783b */ /* 0x000e6a0000000200 */
[----:B------:R-:W-:Y:S01]  /*1d420*/  HMMA.16816.F32 R56, R24, R18, R56 ;  /* 0x000000121838723c */ /* 0x000fe20000001838 */
[----:B------:R-:W-:Y:S02]  /*1d430*/  IMAD R140, R240, 0x80, R140 ;  /* 0x00000080f08c7824 */ /* 0x000fe400078e028c */
[-C--:B------:R-:W-:Y:S02]  /*1d440*/  FMUL.FTZ R32, R161, R49.reuse ;  /* 0x00000031a1207220 */ /* 0x080fe40000410000 */
[----:B------:R-:W-:Y:S01]  /*1d450*/  FMUL.FTZ R160, R160, R49 ;  /* 0x00000031a0a07220 */ /* 0x000fe20000410000 */
[----:B------:R-:W-:-:S02]  /*1d460*/  IADD3 R16, R140, 0x1, RZ ;  /* 0x000000018c107810 */ /* 0x000fc40007ffe0ff */
[----:B------:R-:W-:Y:S01]  /*1d470*/  HMMA.16816.F32 R152, R8, R34, R152 ;  /* 0x000000220898723c */ /* 0x000fe20000001898 */
[-C--:B------:R-:W-:Y:S02]  /*1d480*/  FMUL.FTZ R33, R162, R49.reuse ;  /* 0x00000031a2217220 */ /* 0x080fe40000410000 */
[----:B------:R-:W-:-:S05]  /*1d490*/  FMUL.FTZ R161, R163, R49 ;  /* 0x00000031a3a17220 */ /* 0x000fca0000410000 */
[----:B----4-:R-:W-:Y:S01]  /*1d4a0*/  HMMA.16816.F32 R60, R8, R20, R60 ;  /* 0x00000014083c723c */ /* 0x010fe2000000183c */
[C---:B------:R-:W-:Y:S02]  /*1d4b0*/  ISETP.GE.AND P6, PT, R16.reuse, R0, PT ;  /* 0x000000001000720c */ /* 0x040fe40003fc6270 */
[----:B------:R-:W-:Y:S01]  /*1d4c0*/  ISETP.GE.AND P4, PT, R16, R2, PT ;  /* 0x000000021000720c */ /* 0x000fe20003f86270 */
[-C--:B------:R-:W-:Y:S01]  /*1d4d0*/  FMUL.FTZ R34, R156, R49.reuse ;  /* 0x000000319c227220 */ /* 0x080fe20000410000 */
[----:B------:R-:W-:Y:S01]  /*1d4e0*/  MUFU.TANH R160, R160 ;  /* 0x000000a000a07308 */ /* 0x000fe20000002400 */
[-C--:B------:R-:W-:Y:S02]  /*1d4f0*/  FMUL.FTZ R35, R157, R49.reuse ;  /* 0x000000319d237220 */ /* 0x080fe40000410000 */
[----:B---3--:R-:W-:Y:S01]  /*1d500*/  HMMA.16816.F32 R52, R24, R4, R52 ;  /* 0x000000041834723c */ /* 0x008fe20000001834 */
[-C--:B------:R-:W-:Y:S01]  /*1d510*/  FMUL.FTZ R156, R158, R49.reuse ;  /* 0x000000319e9c7220 */ /* 0x080fe20000410000 */
[----:B------:R-:W-:Y:S01]  /*1d520*/  FSEL R179, R137, -INF , !P6 ;  /* 0xff80000089b37808 */ /* 0x000fe20007000000 */
[-C--:B------:R-:W-:Y:S01]  /*1d530*/  FMUL.FTZ R157, R159, R49.reuse ;  /* 0x000000319f9d7220 */ /* 0x080fe20000410000 */
[----:B-----5:R-:W-:Y:S01]  /*1d540*/  FSEL R180, R168, -INF , !P4 ;  /* 0xff800000a8b47808 */ /* 0x020fe20006000000 */
[----:B------:R-:W-:Y:S03]  /*1d550*/  MUFU.TANH R32, R32 ;  /* 0x0000002000207308 */ /* 0x000fe60000002400 */
[----:B------:R-:W-:Y:S01]  /*1d560*/  HMMA.16816.F32 R44, R36, R30, R44 ;  /* 0x0000001e242c723c */ /* 0x000fe2000000182c */
[C---:B------:R-:W-:Y:S01]  /*1d570*/  IADD3 R5, R140.reuse, 0x8, RZ ;  /* 0x000000088c057810 */ /* 0x040fe20007ffe0ff */
[-C--:B------:R-:W-:Y:S01]  /*1d580*/  FMUL.FTZ R65, R65, R49.reuse ;  /* 0x0000003141417220 */ /* 0x080fe20000410000 */
[----:B------:R-:W-:Y:S01]  /*1d590*/  IADD3 R4, R140, 0x9, RZ ;  /* 0x000000098c047810 */ /* 0x000fe20007ffe0ff */
[----:B------:R-:W-:Y:S01]  /*1d5a0*/  FMUL.FTZ R66, R66, R49 ;  /* 0x0000003142427220 */ /* 0x000fe20000410000 */
[----:B------:R-:W2:Y:S03]  /*1d5b0*/  MUFU.TANH R33, R33 ;  /* 0x0000002100217308 */ /* 0x000ea60000002400 */
[----:B------:R-:W-:Y:S01]  /*1d5c0*/  HMMA.16816.F32 R56, R8, R22, R56 ;  /* 0x000000160838723c */ /* 0x000fe20000001838 */
[----:B------:R-:W3:Y:S01]  /*1d5d0*/  LDSM.16.M88.4 R20, [R217+0xb800] ;  /* 0x00b80000d914783b */ /* 0x000ee20000000200 */
[----:B------:R-:W-:-:S03]  /*1d5e0*/  ISETP.GE.AND P5, PT, R5, R0, PT ;  /* 0x000000000500720c */ /* 0x000fc60003fa6270 */
[----:B------:R-:W4:Y:S01]  /*1d5f0*/  MUFU.TANH R161, R161 ;  /* 0x000000a100a17308 */ /* 0x000f220000002400 */
[----:B------:R-:W-:Y:S01]  /*1d600*/  ISETP.GE.AND P3, PT, R5, R2, PT ;  /* 0x000000020500720c */ /* 0x000fe20003f66270 */
[-C--:B------:R-:W-:Y:S01]  /*1d610*/  FMUL.FTZ R64, R64, R49.reuse ;  /* 0x0000003140407220 */ /* 0x080fe20000410000 */
[C---:B------:R-:W-:Y:S01]  /*1d620*/  ISETP.GE.AND P6, PT, R4.reuse, R0, PT ;  /* 0x000000000400720c */ /* 0x040fe20003fc6270 */
[----:B------:R-:W-:Y:S01]  /*1d630*/  FMUL.FTZ R67, R67, R49 ;  /* 0x0000003143437220 */ /* 0x000fe20000410000 */
[----:B------:R-:W-:Y:S01]  /*1d640*/  ISETP.GE.AND P4, PT, R4, R2, PT ;  /* 0x000000020400720c */ /* 0x000fe20003f86270 */
[----:B------:R-:W5:Y:S01]  /*1d650*/  LDSM.16.M88.4 R16, [R206+0x7000] ;  /* 0x00700000ce10783b */ /* 0x000f620000000200 */
[C---:B------:R-:W-:Y:S02]  /*1d660*/  IADD3 R5, R140.reuse, 0x10, RZ ;  /* 0x000000108c057810 */ /* 0x040fe40007ffe0ff */
[----:B------:R-:W-:Y:S01]  /*1d670*/  IADD3 R4, R140, 0x11, RZ ;  /* 0x000000118c047810 */ /* 0x000fe20007ffe0ff */
[----:B------:R-:W-:Y:S01]  /*1d680*/  MUFU.TANH R34, R34 ;  /* 0x0000002200227308 */ /* 0x000fe20000002400 */
[----:B------:R-:W-:-:S02]  /*1d690*/  FSEL R182, R169, -INF , !P5 ;  /* 0xff800000a9b67808 */ /* 0x000fc40006800000 */
[----:B------:R-:W-:Y:S02]  /*1d6a0*/  FSEL R183, R172, -INF , !P3 ;  /* 0xff800000acb77808 */ /* 0x000fe40005800000 */
[----:B------:R-:W-:Y:S02]  /*1d6b0*/  FSEL R181, R170, -INF , !P6 ;  /* 0xff800000aab57808 */ /* 0x000fe40007000000 */
[----:B------:R-:W-:Y:S01]  /*1d6c0*/  FSEL R184, R173, -INF , !P4 ;  /* 0xff800000adb87808 */ /* 0x000fe20006000000 */
[----:B------:R-:W-:Y:S01]  /*1d6d0*/  MUFU.TANH R35, R35 ;  /* 0x0000002300237308 */ /* 0x000fe20000002400 */
[C---:B------:R-:W-:Y:S02]  /*1d6e0*/  ISETP.GE.AND P5, PT, R5.reuse, R0, PT ;  /* 0x000000000500720c */ /* 0x040fe40003fa6270 */
[----:B------:R-:W-:Y:S02]  /*1d6f0*/  ISETP.GE.AND P3, PT, R5, R2, PT ;  /* 0x000000020500720c */ /* 0x000fe40003f66270 */
[----:B------:R-:W-:-:S02]  /*1d700*/  ISETP.GE.AND P6, PT, R4, R0, PT ;  /* 0x000000000400720c */ /* 0x000fc40003fc6270 */
[----:B------:R-:W-:Y:S01]  /*1d710*/  ISETP.GE.AND P4, PT, R4, R2, PT ;  /* 0x000000020400720c */ /* 0x000fe20003f86270 */
[----:B------:R-:W1:Y:S01]  /*1d720*/  MUFU.TANH R156, R156 ;  /* 0x0000009c009c7308 */ /* 0x000e620000002400 */
[C---:B------:R-:W-:Y:S02]  /*1d730*/  IADD3 R5, R140.reuse, 0x18, RZ ;  /* 0x000000188c057810 */ /* 0x040fe40007ffe0ff */
[----:B------:R-:W-:-:S05]  /*1d740*/  IADD3 R4, R140, 0x19, RZ ;  /* 0x000000198c047810 */ /* 0x000fca0007ffe0ff */
[----:B------:R-:W2:Y:S01]  /*1d750*/  MUFU.TANH R157, R157 ;  /* 0x0000009d009d7308 */ /* 0x000ea20000002400 */
[----:B------:R-:W-:Y:S02]  /*1d760*/  FSEL R178, R175, -INF , !P3 ;  /* 0xff800000afb27808 */ /* 0x000fe40005800000 */
[----:B------:R-:W-:Y:S02]  /*1d770*/  FSEL R177, R177, -INF , !P4 ;  /* 0xff800000b1b17808 */ /* 0x000fe40006000000 */
[----:B------:R-:W-:-:S03]  /*1d780*/  ISETP.GE.AND P3, PT, R5, R2, PT ;  /* 0x000000020500720c */ /* 0x000fc60003f66270 */
[----:B------:R3:W-:Y:S01]  /*1d790*/  MUFU.TANH R162, R65 ;  /* 0x0000004100a27308 */ /* 0x0007e20000002400 */
[----:B------:R-:W-:Y:S01]  /*1d7a0*/  ISETP.GE.AND P4, PT, R4, R2, PT ;  /* 0x000000020400720c */ /* 0x000fe20003f86270 */
[----:B-1----:R-:W-:Y:S01]  /*1d7b0*/  HMMA.16816.F32 R40, R36, R12, R40 ;  /* 0x0000000c2428723c */ /* 0x002fe20000001828 */
[----:B------:R-:W-:-:S05]  /*1d7c0*/  FMUL.FTZ R152, R152, R49 ;  /* 0x0000003198987220 */ /* 0x000fca0000410000 */
[----:B------:R1:W-:Y:S01]  /*1d7d0*/  MUFU.TANH R164, R66 ;  /* 0x0000004200a47308 */ /* 0x0003e20000002400 */
[----:B------:R-:W-:Y:S01]  /*1d7e0*/  FMUL.FTZ R13, R63, R49 ;  /* 0x000000313f0d7220 */ /* 0x000fe20000410000 */
[----:B--2---:R-:W-:Y:S02]  /*1d7f0*/  FSEL R63, R33, -INF , !P3 ;  /* 0xff800000213f7808 */ /* 0x004fe40005800000 */
[----:B---3--:R-:W-:Y:S02]  /*1d800*/  FSEL R65, R174, -INF , !P6 ;  /* 0xff800000ae417808 */ /* 0x008fe40007000000 */
[----:B------:R-:W-:Y:S02]  /*1d810*/  ISETP.GE.AND P6, PT, R4, R0, PT ;  /* 0x000000000400720c */ /* 0x000fe40003fc6270 */
[----:B------:R-:W-:Y:S02]  /*1d820*/  IADD3 R4, R140, 0x21, RZ ;  /* 0x000000218c047810 */ /* 0x000fe40007ffe0ff */
[----:B-1----:R-:W-:-:S02]  /*1d830*/  FSEL R66, R171, -INF , !P5 ;  /* 0xff800000ab427808 */ /* 0x002fc40006800000 */
[----:B------:R-:W-:Y:S02]  /*1d840*/  ISETP.GE.AND P5, PT, R5, R0, PT ;  /* 0x000000000500720c */ /* 0x000fe40003fa6270 */
[----:B------:R-:W-:Y:S01]  /*1d850*/  IADD3 R5, R140, 0x20, RZ ;  /* 0x000000208c057810 */ /* 0x000fe20007ffe0ff */
[----:B------:R1:W-:Y:S01]  /*1d860*/  MUFU.TANH R158, R64 ;  /* 0x00000040009e7308 */ /* 0x0003e20000002400 */
[----:B----4-:R-:W-:Y:S02]  /*1d870*/  FSEL R31, R161, -INF , !P4 ;  /* 0xff800000a11f7808 */ /* 0x010fe40006000000 */
[-C--:B------:R-:W-:Y:S02]  /*1d880*/  ISETP.GE.AND P3, PT, R5, R2.reuse, PT ;  /* 0x000000020500720c */ /* 0x080fe40003f66270 */
[----:B------:R-:W-:-:S03]  /*1d890*/  ISETP.GE.AND P4, PT, R4, R2, PT ;  /* 0x000000020400720c */ /* 0x000fc60003f86270 */
[----:B------:R2:W-:Y:S01]  /*1d8a0*/  MUFU.TANH R163, R67 ;  /* 0x0000004300a37308 */ /* 0x0005e20000002400 */
[----:B------:R-:W-:Y:S01]  /*1d8b0*/  HMMA.16816.F32 R188, R36, R14, R188 ;  /* 0x0000000e24bc723c */ /* 0x000fe200000018bc */
[----:B------:R-:W-:Y:S02]  /*1d8c0*/  FSEL R29, R156, -INF , !P3 ;  /* 0xff8000009c1d7808 */ /* 0x000fe40005800000 */
[----:B-1----:R-:W-:Y:S02]  /*1d8d0*/  FSEL R64, R32, -INF , !P6 ;  /* 0xff80000020407808 */ /* 0x002fe40007000000 */
[----:B------:R-:W-:Y:S02]  /*1d8e0*/  ISETP.GE.AND P6, PT, R4, R0, PT ;  /* 0x000000000400720c */ /* 0x000fe40003fc6270 */
[----:B------:R1:W3:Y:S01]  /*1d8f0*/  MUFU.TANH R176, R152 ;  /* 0x0000009800b07308 */ /* 0x0002e20000002400 */
[----:B------:R-:W-:Y:S02]  /*1d900*/  IADD3 R4, R140, 0x29, RZ ;  /* 0x000000298c047810 */ /* 0x000fe40007ffe0ff */
[----:B--2---:R-:W-:-:S02]  /*1d910*/  FSEL R67, R160, -INF , !P5 ;  /* 0xff800000a0437808 */ /* 0x004fc40006800000 */
[----:B------:R-:W-:Y:S02]  /*1d920*/  ISETP.GE.AND P5, PT, R5, R0, PT ;  /* 0x000000000500720c */ /* 0x000fe40003fa6270 */
[----:B------:R-:W-:Y:S01]  /*1d930*/  IADD3 R5, R140, 0x28, RZ ;  /* 0x000000288c057810 */ /* 0x000fe20007ffe0ff */
[----:B------:R-:W-:Y:S01]  /*1d940*/  HMMA.16816.F32 R44, R24, R6, R44 ;  /* 0x00000006182c723c */ /* 0x000fe2000000182c */
[----:B------:R-:W-:Y:S02]  /*1d950*/  FSEL R137, R35, -INF , !P6 ;  /* 0xff80000023897808 */ /* 0x000fe40007000000 */
[----:B------:R-:W-:Y:S01]  /*1d960*/  FSEL R28, R157, -INF , !P4 ;  /* 0xff8000009d1c7808 */ /* 0x000fe20006000000 */
[-C--:B-1----:R-:W-:Y:S02]  /*1d970*/  FMUL.FTZ R152, R153, R49.reuse ;  /* 0x0000003199987220 */ /* 0x082fe40000410000 */
[----:B------:R-:W-:Y:S01]  /*1d980*/  FMUL.FTZ R153, R154, R49 ;  /* 0x000000319a997220 */ /* 0x000fe20000410000 */
[----:B------:R-:W-:-:S02]  /*1d990*/  FSEL R154, R34, -INF , !P5 ;  /* 0xff800000229a7808 */ /* 0x000fc40006800000 */
[C---:B------:R-:W-:Y:S02]  /*1d9a0*/  ISETP.GE.AND P5, PT, R5.reuse, R0, PT ;  /* 0x000000000500720c */ /* 0x040fe40003fa6270 */
[----:B------:R-:W-:Y:S02]  /*1d9b0*/  ISETP.GE.AND P3, PT, R5, R2, PT ;  /* 0x000000020500720c */ /* 0x000fe40003f66270 */
[C---:B------:R-:W-:Y:S02]  /*1d9c0*/  ISETP.GE.AND P6, PT, R4.reuse, R0, PT ;  /* 0x000000000400720c */ /* 0x040fe40003fc6270 */
[----:B------:R-:W-:Y:S02]  /*1d9d0*/  ISETP.GE.AND P4, PT, R4, R2, PT ;  /* 0x000000020400720c */ /* 0x000fe40003f86270 */
[----:B------:R-:W1:Y:S01]  /*1d9e0*/  LDSM.16.M88.4 R4, [R206+0x7800] ;  /* 0x00780000ce04783b */ /* 0x000e620000000200 */
[-C--:B------:R-:W-:Y:S01]  /*1d9f0*/  FMUL.FTZ R149, R149, R49.reuse ;  /* 0x0000003195957220 */ /* 0x080fe20000410000 */
[----:B------:R-:W-:Y:S01]  /*1da00*/  HMMA.16816.F32 R40, R24, R20, R40 ;  /* 0x000000141828723c */ /* 0x000fe20000001828 */
[-C--:B------:R-:W-:Y:S01]  /*1da10*/  FMUL.FTZ R155, R155, R49.reuse ;  /* 0x000000319b9b7220 */ /* 0x080fe20000410000 */
[----:B------:R-:W-:Y:S01]  /*1da20*/  MUFU.TANH R152, R152 ;  /* 0x0000009800987308 */ /* 0x000fe20000002400 */
[----:B------:R-:W-:-:S05]  /*1da30*/  FMUL.FTZ R148, R148, R49 ;  /* 0x0000003194947220 */ /* 0x000fca0000410000 */
[----:B------:R-:W-:Y:S02]  /*1da40*/  HMMA.16816.F32 R188, R24, R22, R188 ;  /* 0x0000001618bc723c */ /* 0x000fe400000018bc */
[----:B------:R-:W2:Y:S01]  /*1da50*/  MUFU.TANH R153, R153 ;  /* 0x0000009900997308 */ /* 0x000ea20000002400 */
[-C--:B------:R-:W-:Y:S02]  /*1da60*/  FMUL.FTZ R144, R144, R49.reuse ;  /* 0x0000003190907220 */ /* 0x080fe40000410000 */
[-C--:B------:R-:W-:Y:S02]  /*1da70*/  FMUL.FTZ R146, R146, R49.reuse ;  /* 0x0000003192927220 */ /* 0x080fe40000410000 */
[-C--:B------:R-:W-:Y:S01]  /*1da80*/  FMUL.FTZ R145, R145, R49.reuse ;  /* 0x0000003191917220 */ /* 0x080fe20000410000 */
[----:B-----5:R-:W-:Y:S01]  /*1da90*/  HMMA.16816.F32 R52, R8, R16, R52 ;  /* 0x000000100834723c */ /* 0x020fe20000001834 */
[-C--:B------:R-:W-:Y:S01]  /*1daa0*/  FMUL.FTZ R141, R141, R49.reuse ;  /* 0x000000318d8d7220 */ /* 0x080fe20000410000 */
[----:B------:R4:W-:Y:S01]  /*1dab0*/  MUFU.TANH R159, R149 ;  /* 0x00000095009f7308 */ /* 0x0009e20000002400 */
[----:B------:R-:W-:-:S02]  /*1dac0*/  FMUL.FTZ R143, R143, R49 ;  /* 0x000000318f8f7220 */ /* 0x000fc40000410000 */
[-C--:B------:R-:W-:Y:S01]  /*1dad0*/  FMUL.FTZ R142, R142, R49.reuse ;  /* 0x000000318e8e7220 */ /* 0x080fe20000410000 */
[----:B------:R-:W-:Y:S01]  /*1dae0*/  IADD3 R32, R140, 0x31, RZ ;  /* 0x000000318c207810 */ /* 0x000fe20007ffe0ff */
[-C--:B------:R-:W-:Y:S01]  /*1daf0*/  FMUL.FTZ R60, R60, R49.reuse ;  /* 0x000000313c3c7220 */ /* 0x080fe20000410000 */
[----:B------:R-:W-:Y:S01]  /*1db00*/  HMMA.16816.F32 R44, R8, R18, R44 ;  /* 0x00000012082c723c */ /* 0x000fe2000000182c */
[----:B---3--:R-:W-:Y:S01]  /*1db10*/  FSEL R176, R176, -INF , !P5 ;  /* 0xff800000b0b07808 */ /* 0x008fe20006800000 */
[----:B------:R-:W3:Y:S01]  /*1db20*/  MUFU.TANH R155, R155 ;  /* 0x0000009b009b7308 */ /* 0x000ee20000002400 */
[-C--:B------:R-:W-:Y:S02]  /*1db30*/  FMUL.FTZ R61, R61, R49.reuse ;  /* 0x000000313d3d7220 */ /* 0x080fe40000410000 */
[-C--:B------:R-:W-:Y:S01]  /*1db40*/  FMUL.FTZ R62, R62, R49.reuse ;  /* 0x000000313e3e7220 */ /* 0x080fe20000410000 */
[----:B------:R-:W-:Y:S01]  /*1db50*/  IADD3 R15, R140, 0x41, RZ ;  /* 0x000000418c0f7810 */ /* 0x000fe20007ffe0ff */
[----:B------:R-:W-:Y:S01]  /*1db60*/  FMUL.FTZ R12, R56, R49 ;  /* 0x00000031380c7220 */ /* 0x000fe20000410000 */
[----:B------:R-:W-:-:S04]  /*1db70*/  DEPBAR.LE SB0, 0x0 ;  /* 0x000080000000791a */ /* 0x000fc80000000000 */
[-C--:B----4-:R-:W-:Y:S02]  /*1db80*/  FMUL.FTZ R149, R150, R49.reuse ;  /* 0x0000003196957220 */ /* 0x090fe40000410000 */
[----:B------:R-:W-:Y:S01]  /*1db90*/  FMUL.FTZ R150, R151, R49 ;  /* 0x0000003197967220 */ /* 0x000fe20000410000 */
[----:B------:R-:W4:Y:S08]  /*1dba0*/  MUFU.TANH R148, R148 ;  /* 0x0000009400947308 */ /* 0x000f300000002400 */
[----:B------:R-:W-:Y:S08]  /*1dbb0*/  MUFU.TANH R149, R149 ;  /* 0x0000009500957308 */ /* 0x000ff00000002400 */
[----:B------:R-:W5:Y:S01]  /*1dbc0*/  MUFU.TANH R150, R150 ;  /* 0x0000009600967308 */ /* 0x000f620000002400 */
[----:B------:R-:W-:-:S07]  /*1dbd0*/  IADD3 R21, R140, 0x30, RZ ;  /* 0x000000308c157810 */ /* 0x000fce0007ffe0ff */
[----:B------:R-:W1:Y:S01]  /*1dbe0*/  MUFU.TANH R144, R144 ;  /* 0x0000009000907308 */ /* 0x000e620000002400 */
[----:B--2---:R-:W-:-:S07]  /*1dbf0*/  FSEL R30, R153, -INF , !P3 ;  /* 0xff800000991e7808 */ /* 0x004fce0005800000 */
[----:B------:R3:W-:Y:S01]  /*1dc00*/  MUFU.TANH R165, R145 ;  /* 0x0000009100a57308 */ /* 0x0007e20000002400 */
[----:B------:R-:W-:-:S07]  /*1dc10*/  ISETP.GE.AND P5, PT, R21, R0, PT ;  /* 0x000000001500720c */ /* 0x000fce0003fa6270 */
[----:B------:R-:W2:Y:S01]  /*1dc20*/  MUFU.TANH R146, R146 ;  /* 0x0000009200927308 */ /* 0x000ea20000002400 */
[----:B------:R-:W-:Y:S01]  /*1dc30*/  ISETP.GE.AND P3, PT, R21, R2, PT ;  /* 0x000000021500720c */ /* 0x000fe20003f66270 */
[----:B-1----:R-:W-:Y:S01]  /*1dc40*/  HMMA.16816.F32 R40, R8, R4, R40 ;  /* 0x000000040828723c */ /* 0x002fe20000001828 */
[----:B------:R-:W-:-:S05]  /*1dc50*/  IADD3 R19, R140, 0x39, RZ ;  /* 0x000000398c137810 */ /* 0x000fca0007ffe0ff */
[----:B------:R-:W-:Y:S01]  /*1dc60*/  MUFU.TANH R141, R141 ;  /* 0x0000008d008d7308 */ /* 0x000fe20000002400 */
[----:B---3--:R-:W-:Y:S02]  /*1dc70*/  FSEL R145, R155, -INF , !P4 ;  /* 0xff8000009b917808 */ /* 0x008fe40006000000 */
[----:B------:R-:W-:-:S05]  /*1dc80*/  ISETP.GE.AND P4, PT, R32, R2, PT ;  /* 0x000000022000720c */ /* 0x000fca0003f86270 */
[----:B------:R1:W3:Y:S01]  /*1dc90*/  MUFU.TANH R151, R142 ;  /* 0x0000008e00977308 */ /* 0x0002e20000002400 */
[----:B------:R-:W-:Y:S01]  /*1dca0*/  HMMA.16816.F32 R188, R8, R6, R188 ;  /* 0x0000000608bc723c */ /* 0x000fe200000018bc */
[----:B----4-:R-:W-:-:S06]  /*1dcb0*/  FSEL R157, R148, -INF , !P5 ;  /* 0xff800000949d7808 */ /* 0x010fcc0006800000 */
[----:B------:R-:W4:Y:S01]  /*1dcc0*/  MUFU.TANH R143, R143 ;  /* 0x0000008f008f7308 */ /* 0x000f220000002400 */
[----:B-----5:R-:W-:Y:S02]  /*1dcd0*/  FSEL R48, R150, -INF , !P4 ;  /* 0xff80000096307808 */ /* 0x020fe40006000000 */
[----:B-1----:R-:W-:Y:S02]  /*1dce0*/  FSEL R142, R152, -INF , !P6 ;  /* 0xff800000988e7808 */ /* 0x002fe40007000000 */
[----:B------:R-:W-:Y:S02]  /*1dcf0*/  ISETP.GE.AND P6, PT, R32, R0, PT ;  /* 0x000000002000720c */ /* 0x000fe40003fc6270 */
[----:B------:R-:W-:Y:S02]  /*1dd00*/  IADD3 R32, R140, 0x38, RZ ;  /* 0x000000388c207810 */ /* 0x000fe40007ffe0ff */
[----:B------:R-:W-:Y:S02]  /*1dd10*/  FSEL R152, R149, -INF , !P3 ;  /* 0xff80000095987808 */ /* 0x000fe40005800000 */
[----:B------:R-:W-:-:S02]  /*1dd20*/  FSEL R159, R159, -INF , !P6 ;  /* 0xff8000009f9f7808 */ /* 0x000fc40007000000 */
[C---:B------:R-:W-:Y:S02]  /*1dd30*/  ISETP.GE.AND P5, PT, R32.reuse, R0, PT ;  /* 0x000000002000720c */ /* 0x040fe40003fa6270 */
[----:B------:R-:W-:Y:S02]  /*1dd40*/  ISETP.GE.AND P3, PT, R32, R2, PT ;  /* 0x000000022000720c */ /* 0x000fe40003f66270 */
[C---:B------:R-:W-:Y:S02]  /*1dd50*/  ISETP.GE.AND P6, PT, R19.reuse, R0, PT ;  /* 0x000000001300720c */ /* 0x040fe40003fc6270 */
[----:B------:R-:W-:Y:S01]  /*1dd60*/  ISETP.GE.AND P4, PT, R19, R2, PT ;  /* 0x000000021300720c */ /* 0x000fe20003f86270 */
[-C--:B------:R-:W-:Y:S01]  /*1dd70*/  FMUL.FTZ R16, R57, R49.reuse ;  /* 0x0000003139107220 */ /* 0x080fe20000410000 */
[----:B------:R-:W-:Y:S01]  /*1dd80*/  IADD3 R19, R140, 0x40, RZ ;  /* 0x000000408c137810 */ /* 0x000fe20007ffe0ff */
[-C--:B------:R-:W-:Y:S01]  /*1dd90*/  FMUL.FTZ R17, R58, R49.reuse ;  /* 0x000000313a117220 */ /* 0x080fe20000410000 */
[----:B------:R-:W1:Y:S01]  /*1dda0*/  MUFU.TANH R60, R60 ;  /* 0x0000003c003c7308 */ /* 0x000e620000002400 */
[----:B------:R-:W-:Y:S01]  /*1ddb0*/  FMUL.FTZ R20, R59, R49 ;  /* 0x000000313b147220 */ /* 0x000fe20000410000 */
[----:B------:R-:W-:-:S02]  /*1ddc0*/  FSEL R160, R144, -INF , !P5 ;  /* 0xff80000090a07808 */ /* 0x000fc40006800000 */
[----:B--2---:R-:W-:Y:S02]  /*1ddd0*/  FSEL R156, R146, -INF , !P3 ;  /* 0xff800000929c7808 */ /* 0x004fe40005800000 */
[----:B------:R-:W-:Y:S02]  /*1dde0*/  FSEL R165, R165, -INF , !P6 ;  /* 0xff800000a5a57808 */ /* 0x000fe40007000000 */
[----:B------:R-:W-:Y:S01]  /*1ddf0*/  MUFU.TANH R61, R61 ;  /* 0x0000003d003d7308 */ /* 0x000fe20000002400 */
[----:B------:R-:W-:Y:S02]  /*1de00*/  FSEL R167, R167, -INF , !P4 ;  /* 0xff800000a7a77808 */ /* 0x000fe40006000000 */
[C---:B------:R-:W-:Y:S02]  /*1de10*/  ISETP.GE.AND P5, PT, R19.reuse, R0, PT ;  /* 0x000000001300720c */ /* 0x040fe40003fa6270 */
[----:B------:R-:W-:-:S03]  /*1de20*/  ISETP.GE.AND P3, PT, R19, R2, PT ;  /* 0x000000021300720c */ /* 0x000fc60003f66270 */
[----:B------:R-:W2:Y:S01]  /*1de30*/  MUFU.TANH R166, R62 ;  /* 0x0000003e00a67308 */ /* 0x000ea20000002400 */
[C---:B------:R-:W-:Y:S02]  /*1de40*/  ISETP.GE.AND P6, PT, R15.reuse, R0, PT ;  /* 0x000000000f00720c */ /* 0x040fe40003fc6270 */
[----:B------:R-:W-:Y:S01]  /*1de50*/  ISETP.GE.AND P4, PT, R15, R2, PT ;  /* 0x000000020f00720c */ /* 0x000fe20003f86270 */
[----:B------:R-:W-:Y:S01]  /*1de60*/  FMUL.FTZ R18, R53, R49 ;  /* 0x0000003135127220 */ /* 0x000fe20000410000 */
[----:B------:R-:W-:-:S03]  /*1de70*/  IADD3 R5, R140, 0x48, RZ ;  /* 0x000000488c057810 */ /* 0x000fc60007ffe0ff */
[----:B------:R-:W5:Y:S01]  /*1de80*/  MUFU.TANH R13, R13 ;  /* 0x0000000d000d7308 */ /* 0x000f620000002400 */
[----:B------:R-:W-:Y:S01]  /*1de90*/  IADD3 R4, R140, 0x49, RZ ;  /* 0x000000498c047810 */ /* 0x000fe20007ffe0ff */
[-C--:B------:R-:W-:Y:S01]  /*1dea0*/  FMUL.FTZ R52, R52, R49.reuse ;  /* 0x0000003134347220 */ /* 0x080fe20000410000 */
[----:B------:R-:W-:Y:S01]  /*1deb0*/  FSEL R172, R147, -INF , !P5 ;  /* 0xff80000093ac7808 */ /* 0x000fe20006800000 */
[-C--:B------:R-:W-:Y:S01]  /*1dec0*/  FMUL.FTZ R54, R54, R49.reuse ;  /* 0x0000003136367220 */ /* 0x080fe20000410000 */
[----:B---3--:R-:W-:Y:S01]  /*1ded0*/  FSEL R174, R151, -INF , !P3 ;  /* 0xff80000097ae7808 */ /* 0x008fe20005800000 */
[----:B------:R-:W-:Y:S01]  /*1dee0*/  FMUL.FTZ R55, R55, R49 ;  /* 0x0000003137377220 */ /* 0x000fe20000410000 */
[----:B------:R-:W-:Y:S01]  /*1def0*/  FSEL R171, R141, -INF , !P6 ;  /* 0xff8000008dab7808 */ /* 0x000fe20007000000 */
[----:B------:R-:W3:Y:S01]  /*1df00*/  MUFU.TANH R12, R12 ;  /* 0x0000000c000c7308 */ /* 0x000ee20000002400 */
[----:B----4-:R-:W-:Y:S02]  /*1df10*/  FSEL R173, R143, -INF , !P4 ;  /* 0xff8000008fad7808 */ /* 0x010fe40006000000 */
[----:B------:R-:W-:-:S02]  /*1df20*/  ISETP.GE.AND P5, PT, R5, R0, PT ;  /* 0x000000000500720c */ /* 0x000fc40003fa6270 */
[----:B------:R-:W-:-:S03]  /*1df30*/  ISETP.GE.AND P3, PT, R5, R2, PT ;  /* 0x000000020500720c */ /* 0x000fc60003f66270 */
[----:B------:R-:W-:Y:S01]  /*1df40*/  MUFU.TANH R16, R16 ;  /* 0x0000001000107308 */ /* 0x000fe20000002400 */
[C---:B------:R-:W-:Y:S02]  /*1df50*/  ISETP.GE.AND P6, PT, R4.reuse, R0, PT ;  /* 0x000000000400720c */ /* 0x040fe40003fc6270 */
[----:B------:R-:W-:Y:S02]  /*1df60*/  ISETP.GE.AND P4, PT, R4, R2, PT ;  /* 0x000000020400720c */ /* 0x000fe40003f86270 */
[----:B------:R-:W-:-:S03]  /*1df70*/  IADD3 R5, R140, 0x50, RZ ;  /* 0x000000508c057810 */ /* 0x000fc60007ffe0ff */
[----:B------:R-:W4:Y:S01]  /*1df80*/  MUFU.TANH R17, R17 ;  /* 0x0000001100117308 */ /* 0x000f220000002400 */
[----:B------:R-:W-:Y:S01]  /*1df90*/  IADD3 R4, R140, 0x51, RZ ;  /* 0x000000518c047810 */ /* 0x000fe20007ffe0ff */
[----:B------:R-:W-:-:S06]  /*1dfa0*/  FMUL.FTZ R44, R44, R49 ;  /* 0x000000312c2c7220 */ /* 0x000fcc0000410000 */
[----:B------:R-:W1:Y:S01]  /*1dfb0*/  MUFU.TANH R20, R20 ;  /* 0x0000001400147308 */ /* 0x000e620000002400 */
[-C--:B------:R-:W-:Y:S01]  /*1dfc0*/  FMUL.FTZ R45, R45, R49.reuse ;  /* 0x000000312d2d7220 */ /* 0x080fe20000410000 */
[----:B------:R-:W-:Y:S01]  /*1dfd0*/  FSEL R170, R158, -INF , !P5 ;  /* 0xff8000009eaa7808 */ /* 0x000fe20006800000 */
[-C--:B------:R-:W-:Y:S01]  /*1dfe0*/  FMUL.FTZ R46, R46, R49.reuse ;  /* 0x000000312e2e7220 */ /* 0x080fe20000410000 */
[----:B------:R-:W-:Y:S01]  /*1dff0*/  FSEL R175, R164, -INF , !P3 ;  /* 0xff800000a4af7808 */ /* 0x000fe20005800000 */
[----:B------:R-:W-:Y:S01]  /*1e000*/  FMUL.FTZ R47, R47, R49 ;  /* 0x000000312f2f7220 */ /* 0x000fe20000410000 */
[----:B------:R-:W-:Y:S02]  /*1e010*/  FSEL R169, R162, -INF , !P6 ;  /* 0xff800000a2a97808 */ /* 0x000fe40007000000 */
[----:B------:R-:W1:Y:S01]  /*1e020*/  MUFU.TANH R21, R52 ;  /* 0x0000003400157308 */ /* 0x000e620000002400 */
[----:B------:R-:W-:Y:S02]  /*1e030*/  FSEL R168, R163, -INF , !P4 ;  /* 0xff800000a3a87808 */ /* 0x000fe40006000000 */
[----:B------:R-:W-:-:S02]  /*1e040*/  ISETP.GE.AND P5, PT, R5, R0, PT ;  /* 0x000000000500720c */ /* 0x000fc40003fa6270 */
[----:B------:R-:W-:-:S03]  /*1e050*/  ISETP.GE.AND P3, PT, R5, R2, PT ;  /* 0x000000020500720c */ /* 0x000fc60003f66270 */
[----:B------:R-:W-:Y:S01]  /*1e060*/  MUFU.TANH R18, R18 ;  /* 0x0000001200127308 */ /* 0x000fe20000002400 */
[C---:B------:R-:W-:Y:S02]  /*1e070*/  ISETP.GE.AND P6, PT, R4.reuse, R0, PT ;  /* 0x000000000400720c */ /* 0x040fe40003fc6270 */
[----:B------:R-:W-:Y:S02]  /*1e080*/  ISETP.GE.AND P4, PT, R4, R2, PT ;  /* 0x000000020400720c */ /* 0x000fe40003f86270 */
[----:B------:R-:W-:-:S03]  /*1e090*/  IADD3 R5, R140, 0x58, RZ ;  /* 0x000000588c057810 */ /* 0x000fc60007ffe0ff */
[----:B------:R-:W3:Y:S01]  /*1e0a0*/  MUFU.TANH R14, R54 ;  /* 0x00000036000e7308 */ /* 0x000ee20000002400 */
[----:B------:R-:W-:Y:S01]  /*1e0b0*/  IADD3 R4, R140, 0x59, RZ ;  /* 0x000000598c047810 */ /* 0x000fe20007ffe0ff */
[----:B------:R-:W-:-:S06]  /*1e0c0*/  FMUL.FTZ R40, R40, R49 ;  /* 0x0000003128287220 */ /* 0x000fcc0000410000 */
[----:B------:R-:W3:Y:S01]  /*1e0d0*/  MUFU.TANH R150, R55 ;  /* 0x0000003700967308 */ /* 0x000ee20000002400 */
[----:B-1----:R-:W-:Y:S01]  /*1e0e0*/  FSEL R162, R60, -INF , !P5 ;  /* 0xff8000003ca27808 */ /* 0x002fe20006800000 */
[----:B------:R-:W-:Y:S01]  /*1e0f0*/  FMUL.FTZ R42, R42, R49 ;  /* 0x000000312a2a7220 */ /* 0x000fe20000410000 */
[----:B--2---:R-:W-:Y:S02]  /*1e100*/  FSEL R166, R166, -INF , !P3 ;  /* 0xff800000a6a67808 */ /* 0x004fe40005800000 */
[----:B------:R-:W-:Y:S02]  /*1e110*/  FSEL R161, R61, -INF , !P6 ;  /* 0xff8000003da17808 */ /* 0x000fe40007000000 */
[----:B-----5:R-:W-:Y:S01]  /*1e120*/  FSEL R164, R13, -INF , !P4 ;  /* 0xff8000000da47808 */ /* 0x020fe20006000000 */
[----:B------:R-:W1:Y:S01]  /*1e130*/  MUFU.TANH R146, R44 ;  /* 0x0000002c00927308 */ /* 0x000e620000002400 */
[C---:B------:R-:W-:Y:S02]  /*1e140*/  ISETP.GE.AND P5, PT, R5.reuse, R0, PT ;  /* 0x000000000500720c */ /* 0x040fe40003fa6270 */
[----:B------:R-:W-:-:S02]  /*1e150*/  ISETP.GE.AND P3, PT, R5, R2, PT ;  /* 0x000000020500720c */ /* 0x000fc40003f66270 */
[----:B------:R-:W-:-:S03]  /*1e160*/  ISETP.GE.AND P6, PT, R4, R0, PT ;  /* 0x000000000400720c */ /* 0x000fc60003fc6270 */
[----:B------:R-:W-:Y:S01]  /*1e170*/  MUFU.TANH R144, R45 ;  /* 0x0000002d00907308 */ /* 0x000fe20000002400 */
[----:B------:R-:W-:Y:S01]  /*1e180*/  ISETP.GE.AND P4, PT, R4, R2, PT ;  /* 0x000000020400720c */ /* 0x000fe20003f86270 */
[----:B------:R-:W-:Y:S01]  /*1e190*/  FMUL.FTZ R60, R190, R49 ;  /* 0x00000031be3c7220 */ /* 0x000fe20000410000 */
[C---:B------:R-:W-:Y:S02]  /*1e1a0*/  IADD3 R5, R140.reuse, 0x60, RZ ;  /* 0x000000608c057810 */ /* 0x040fe40007ffe0ff */
[----:B------:R-:W-:-:S03]  /*1e1b0*/  IADD3 R4, R140, 0x61, RZ ;  /* 0x000000618c047810 */ /* 0x000fc60007ffe0ff */
[----:B------:R2:W5:Y:S01]  /*1e1c0*/  MUFU.TANH R149, R46 ;  /* 0x0000002e00957308 */ /* 0x0005620000002400 */
[----:B------:R-:W-:Y:S01]  /*1e1d0*/  FMUL.FTZ R41, R41, R49 ;  /* 0x0000003129297220 */ /* 0x000fe20000410000 */
[----:B---3--:R-:W-:-:S06]  /*1e1e0*/  FSEL R158, R12, -INF , !P5 ;  /* 0xff8000000c9e7808 */ /* 0x008fcc0006800000 */
[----:B------:R-:W3:Y:S01]  /*1e1f0*/  MUFU.TANH R143, R47 ;  /* 0x0000002f008f7308 */ /* 0x000ee20000002400 */
[----:B----4-:R-:W-:Y:S01]  /*1e200*/  FSEL R163, R17, -INF , !P3 ;  /* 0xff80000011a37808 */ /* 0x010fe20005800000 */
[-C--:B------:R-:W-:Y:S01]  /*1e210*/  FMUL.FTZ R43, R43, R49.reuse ;  /* 0x000000312b2b7220 */ /* 0x080fe20000410000 */
[----:B------:R-:W-:Y:S02]  /*1e220*/  FSEL R155, R16, -INF , !P6 ;  /* 0xff800000109b7808 */ /* 0x000fe40007000000 */
[----:B------:R-:W-:Y:S01]  /*1e230*/  FSEL R153, R20, -INF , !P4 ;  /* 0xff80000014997808 */ /* 0x000fe20006000000 */
[----:B--2---:R-:W-:Y:S02]  /*1e240*/  FMUL.FTZ R46, R188, R49 ;  /* 0x00000031bc2e7220 */ /* 0x004fe40000410000 */
[----:B------:R-:W2:Y:S01]  /*1e250*/  MUFU.TANH R56, R40 ;  /* 0x0000002800387308 */ /* 0x000ea20000002400 */
[C---:B------:R-:W-:Y:S02]  /*1e260*/  ISETP.GE.AND P5, PT, R5.reuse, R0, PT ;  /* 0x000000000500720c */ /* 0x040fe40003fa6270 */
[----:B------:R-:W-:-:S02]  /*1e270*/  ISETP.GE.AND P3, PT, R5, R2, PT ;  /* 0x000000020500720c */ /* 0x000fc40003f66270 */
[----:B------:R-:W-:-:S03]  /*1e280*/  ISETP.GE.AND P6, PT, R4, R0, PT ;  /* 0x000000000400720c */ /* 0x000fc60003fc6270 */
[----:B------:R-:W4:Y:S01]  /*1e290*/  MUFU.TANH R62, R42 ;  /* 0x0000002a003e7308 */ /* 0x000f220000002400 */
[----:B------:R-:W-:Y:S01]  /*1e2a0*/  ISETP.GE.AND P4, PT, R4, R2, PT ;  /* 0x000000020400720c */ /* 0x000fe20003f86270 */
[-C--:B------:R-:W-:Y:S01]  /*1e2b0*/  FMUL.FTZ R53, R189, R49.reuse ;  /* 0x00000031bd357220 */ /* 0x080fe20000410000 */
[C---:B------:R-:W-:Y:S01]  /*1e2c0*/  IADD3 R5, R140.reuse, 0x68, RZ ;  /* 0x000000688c057810 */ /* 0x040fe20007ffe0ff */
[----:B------:R-:W-:Y:S01]  /*1e2d0*/  FMUL.FTZ R45, R191, R49 ;  /* 0x00000031bf2d7220 */ /* 0x000fe20000410000 */
[----:B------:R-:W-:Y:S02]  /*1e2e0*/  IADD3 R4, R140, 0x69, RZ ;  /* 0x000000698c047810 */ /* 0x000fe40007ffe0ff */
[----:B------:R-:W-:Y:S01]  /*1e2f0*/  FSEL R148, R21, -INF , !P5 ;  /* 0xff80000015947808 */ /* 0x000fe20006800000 */
[----:B------:R-:W1:Y:S01]  /*1e300*/  MUFU.TANH R54, R41 ;  /* 0x0000002900367308 */ /* 0x000e620000002400 */
[----:B------:R-:W-:Y:S02]  /*1e310*/  FSEL R151, R14, -INF , !P3 ;  /* 0xff8000000e977808 */ /* 0x000fe40005800000 */
[----:B------:R-:W-:-:S02]  /*1e320*/  FSEL R147, R18, -INF , !P6 ;  /* 0xff80000012937808 */ /* 0x000fc40007000000 */
[----:B------:R-:W-:-:S03]  /*1e330*/  FSEL R150, R150, -INF , !P4 ;  /* 0xff80000096967808 */ /* 0x000fc60006000000 */
[----:B------:R-:W1:Y:S01]  /*1e340*/  MUFU.TANH R61, R43 ;  /* 0x0000002b003d7308 */ /* 0x000e620000002400 */
[C---:B------:R-:W-:Y:S02]  /*1e350*/  ISETP.GE.AND P5, PT, R5.reuse, R0, PT ;  /* 0x000000000500720c */ /* 0x040fe40003fa6270 */
[----:B------:R-:W-:Y:S02]  /*1e360*/  ISETP.GE.AND P3, PT, R5, R2, PT ;  /* 0x000000020500720c */ /* 0x000fe40003f66270 */
[----:B------:R-:W-:-:S03]  /*1e370*/  ISETP.GE.AND P6, PT, R4, R0, PT ;  /* 0x000000000400720c */ /* 0x000fc60003fc6270 */
[----:B------:R-:W2:Y:S01]  /*1e380*/  MUFU.TANH R46, R46 ;  /* 0x0000002e002e7308 */ /* 0x000ea20000002400 */
[----:B------:R-:W-:Y:S02]  /*1e390*/  ISETP.GE.AND P4, PT, R4, R2, PT ;  /* 0x000000020400720c */ /* 0x000fe40003f86270 */
[C---:B------:R-:W-:Y:S02]  /*1e3a0*/  IADD3 R5, R140.reuse, 0x70, RZ ;  /* 0x000000708c057810 */ /* 0x040fe40007ffe0ff */
[----:B------:R-:W-:-:S03]  /*1e3b0*/  IADD3 R4, R140, 0x71, RZ ;  /* 0x000000718c047810 */ /* 0x000fc60007ffe0ff */
[----:B------:R-:W2:Y:S01]  /*1e3c0*/  MUFU.TANH R60, R60 ;  /* 0x0000003c003c7308 */ /* 0x000ea20000002400 */
[----:B-1----:R-:W-:Y:S02]  /*1e3d0*/  FSEL R146, R146, -INF , !P5 ;  /* 0xff80000092927808 */ /* 0x002fe40006800000 */
[----:B-----5:R-:W-:Y:S02]  /*1e3e0*/  FSEL R149, R149, -INF , !P3 ;  /* 0xff80000095957808 */ /* 0x020fe40005800000 */
[----:B------:R-:W-:Y:S02]  /*1e3f0*/  FSEL R144, R144, -INF , !P6 ;  /* 0xff80000090907808 */ /* 0x000fe40007000000 */
[----:B---3--:R-:W-:Y:S01]  /*1e400*/  FSEL R143, R143, -INF , !P4 ;  /* 0xff8000008f8f7808 */ /* 0x008fe20006000000 */
[----:B------:R-:W1:Y:S01]  /*1e410*/  MUFU.TANH R53, R53 ;  /* 0x0000003500357308 */ /* 0x000e620000002400 */
[----:B------:R-:W-:Y:S01]  /*1e420*/  BAR.SYNC.DEFER_BLOCKING 0x0 ;  /* 0x0000000000007b1d */ /* 0x000fe20000010000 */
[----:B------:R-:W-:-:S02]  /*1e430*/  ISETP.GE.AND P5, PT, R5, R0, PT ;  /* 0x000000000500720c */ /* 0x000fc40003fa6270 */
[----:B------:R-:W-:Y:S02]  /*1e440*/  ISETP.GE.AND P3, PT, R5, R2, PT ;  /* 0x000000020500720c */ /* 0x000fe40003f66270 */
[C---:B------:R-:W-:Y:S02]  /*1e450*/  ISETP.GE.AND P6, PT, R4.reuse, R0, PT ;  /* 0x000000000400720c */ /* 0x040fe40003fc6270 */
[----:B------:R-:W3:Y:S01]  /*1e460*/  MUFU.TANH R45, R45 ;  /* 0x0000002d002d7308 */ /* 0x000ee20000002400 */
[----:B------:R-:W-:Y:S02]  /*1e470*/  ISETP.GE.AND P4, PT, R4, R2, PT ;  /* 0x000000020400720c */ /* 0x000fe40003f86270 */
[----:B------:R-:W-:Y:S02]  /*1e480*/  IADD3 R4, R140, 0x78, RZ ;  /* 0x000000788c047810 */ /* 0x000fe40007ffe0ff */
[----:B--2---:R-:W-:Y:S02]  /*1e490*/  FSEL R56, R56, -INF , !P5 ;  /* 0xff80000038387808 */ /* 0x004fe40006800000 */
[----:B----4-:R-:W-:-:S02]  /*1e4a0*/  FSEL R62, R62, -INF , !P3 ;  /* 0xff8000003e3e7808 */ /* 0x010fc40005800000 */
[C---:B------:R-:W-:Y:S02]  /*1e4b0*/  ISETP.GE.AND P5, PT, R4.reuse, R0, PT ;  /* 0x000000000400720c */ /* 0x040fe40003fa6270 */
[----:B------:R-:W-:Y:S02]  /*1e4c0*/  ISETP.GE.AND P3, PT, R4, R2, PT ;  /* 0x000000020400720c */ /* 0x000fe40003f66270 */
[----:B------:R-:W-:Y:S02]  /*1e4d0*/  IADD3 R4, R140, 0x79, RZ ;  /* 0x000000798c047810 */ /* 0x000fe40007ffe0ff */
[----:B------:R-:W-:Y:S02]  /*1e4e0*/  FSEL R54, R54, -INF , !P6 ;  /* 0xff80000036367808 */ /* 0x000fe40007000000 */
[----:B------:R-:W-:Y:S02]  /*1e4f0*/  FSEL R61, R61, -INF , !P4 ;  /* 0xff8000003d3d7808 */ /* 0x000fe40006000000 */
[----:B------:R-:W-:-:S02]  /*1e500*/  FSEL R46, R46, -INF , !P5 ;  /* 0xff8000002e2e7808 */ /* 0x000fc40006800000 */
[----:B------:R-:W-:Y:S01]  /*1e510*/  FSEL R60, R60, -INF , !P3 ;  /* 0xff8000003c3c7808 */ /* 0x000fe20005800000 */
[----:B------:R-:W-:Y:S01]  /*1e520*/  BSSY B1, `(.L_x_1409) ;  /* 0x00000d3000017945 */ /* 0x000fe20003800000 */
[C---:B------:R-:W-:Y:S02]  /*1e530*/  ISETP.GE.AND P6, PT, R140.reuse, R0, PT ;  /* 0x000000008c00720c */ /* 0x040fe40003fc6270 */
[----:B------:R-:W-:Y:S02]  /*1e540*/  ISETP.GE.AND P4, PT, R140, R2, PT ;  /* 0x000000028c00720c */ /* 0x000fe40003f86270 */
[C---:B------:R-:W-:Y:S02]  /*1e550*/  ISETP.GE.AND P5, PT, R4.reuse, R0, PT ;  /* 0x000000000400720c */ /* 0x040fe40003fa6270 */
[----:B------:R-:W-:Y:S01]  /*1e560*/  ISETP.GE.AND P3, PT, R4, R2, PT ;  /* 0x000000020400720c */ /* 0x000fe20003f66270 */
[----:B------:R-:W-:Y:S01]  /*1e570*/  IMAD.MOV.U32 R141, RZ, RZ, R134 ;  /* 0x000000ffff8d7224 */ /* 0x000fe200078e0086 */
[----:B------:R-:W-:Y:S01]  /*1e580*/  FSEL R133, R133, -INF , !P6 ;  /* 0xff80000085857808 */ /* 0x000fe20007000000 */
[----:B------:R-:W-:Y:S01]  /*1e590*/  IMAD.MOV.U32 R140, RZ, RZ, R135 ;  /* 0x000000ffff8c7224 */ /* 0x000fe200078e0087 */
[----:B-1----:R-:W-:-:S02]  /*1e5a0*/  FSEL R53, R53, -INF , !P5 ;  /* 0xff80000035357808 */ /* 0x002fc40006800000 */
[----:B------:R-:W-:Y:S02]  /*1e5b0*/  FSEL R136, R136, -INF , !P4 ;  /* 0xff80000088887808 */ /* 0x000fe40006000000 */
[----:B---3--:R-:W-:Y:S01]  /*1e5c0*/  FSEL R45, R45, -INF , !P3 ;  /* 0xff8000002d2d7808 */ /* 0x008fe20005800000 */
        /* <DEDUP_REMOVED lines=13> */
[-C--:B------:R-:W-:Y:S02]  /*1e6a0*/  LOP3.LUT R8, R8, R10.reuse, RZ, 0x3c, !PT ;  /* 0x0000000a08087212 */ /* 0x080fe400078e3cff */
        /* <DEDUP_REMOVED lines=21> */
[----:B------:R-:W-:Y:S02]  /*1e800*/  ISETP.GE.U32.AND P5, PT, R2, R6, PT ;  /* 0x000000060200720c */ /* 0x000fe40003fa6070 */
[----:B------:R-:W-:-:S09]  /*1e810*/  ISETP.NE.AND P2, PT, R10, RZ, PT ;  /* 0x000000ff0a00720c */ /* 0x000fd20003f45270 */
[----:B------:R-:W-:Y:S02]  /*1e820*/  @P6 IADD3 R9, R9, 0x1, RZ ;  /* 0x0000000109096810 */ /* 0x000fe40007ffe0ff */
[----:B------:R-:W-:Y:S02]  /*1e830*/  @P5 IADD3 R7, R7, 0x1, RZ ;  /* 0x0000000107075810 */ /* 0x000fe40007ffe0ff */
[----:B------:R-:W-:-:S03]  /*1e840*/  MOV R4, R9 ;  /* 0x0000000900047202 */ /* 0x000fc60000000f00 */
        /* <DEDUP_REMOVED lines=20> */
[----:B----4-:R-:W-:Y:S02]  /*1e990*/  IMAD R2, R9, R0, RZ ;  /* 0x0000000009027224 */ /* 0x010fe400078e02ff */
[----:B------:R-:W-:-:S04]  /*1e9a0*/  IMAD.WIDE.U32 R6, R0, R8, R10 ;  /* 0x0000000800067225 */ /* 0x000fc800078e000a */
[----:B------:R-:W-:-:S04]  /*1e9b0*/  IMAD R5, R8, R5, R2 ;  /* 0x0000000508057224 */ /* 0x000fc800078e0202 */
[----:B------:R-:W-:Y:S01]  /*1e9c0*/  IMAD.IADD R5, R7, 0x1, R5 ;  /* 0x0000000107057824 */ /* 0x000fe200078e0205 */
[----:B------:R-:W-:Y:S05]  /*1e9d0*/  BRA `(.L_x_1413) ;  /* 0x0000003000007947 */ /* 0x000fea0003800000 */
.L_x_1412:
[----:B------:R-:W2:Y:S02]  /*1e9e0*/  LD.E R6, [R50.64+0x38] ;  /* 0x0000380432067980 */ /* 0x000ea4000c101900 */
[----:B--2---:R-:W-:-:S04]  /*1e9f0*/  LEA R6, -R6, RZ, 0x7 ;  /* 0x000000ff06067211 */ /* 0x004fc800078e39ff */
[----:B------:R-:W-:Y:S02]  /*1ea00*/  SHF.R.S32.HI R5, RZ, 0x1f, R6 ;  /* 0x0000001fff057819 */ /* 0x000fe40000011406 */
.L_x_1413:
[----:B------:R-:W-:Y:S05]  /*1ea10*/  BSYNC B0 ;  /* 0x0000000000007941 */ /* 0x000fea0003800000 */
.L_x_1411:
[----:B------:R-:W-:Y:S02]  /*1ea20*/  LOP3.LUT R0, R241, 0x1, RZ, 0xc0, !PT ;  /* 0x00000001f1007812 */ /* 0x000fe400078ec0ff */
[----:B------:R-:W-:Y:S02]  /*1ea30*/  @P1 IADD3 R2, P0, R6, R227, RZ ;  /* 0x000000e306021210 */ /* 0x000fe40007f1e0ff */
[----:B------:R-:W-:Y:S02]  /*1ea40*/  ISETP.NE.U32.AND P2, PT, R0, 0x1, PT ;  /* 0x000000010000780c */ /* 0x000fe40003f45070 */
[-C--:B------:R-:W-:Y:S01]  /*1ea50*/  LEA R18, P3, R6, R230.reuse, 0x1 ;  /* 0x000000e606127211 */ /* 0x080fe200078608ff */
        /* <DEDUP_REMOVED lines=11> */
[CC--:B------:R-:W-:Y:S01]  /*1eb10*/  @P1 LEA R8, P0, R4.reuse, R230.reuse, 0x1 ;  /* 0x000000e604081211 */ /* 0x0c0fe200078008ff */
[----:B------:R-:W-:Y:S01]  /*1eb20*/  @!P2 IMAD.X R5, R5, 0x1, R228, P4 ;  /* 0x000000010505a824 */ /* 0x000fe200020e06e4 */
[CC--:B------:R-:W-:Y:S01]  /*1eb30*/  @!P2 LEA R14, P4, R4.reuse, R230.reuse, 0x1 ;  /* 0x000000e6040ea211 */ /* 0x0c0fe200078808ff */
[----:B------:R1:W-:Y:S01]  /*1eb40*/  @P2 STS.128 [R237+0x4000], RZ ;  /* 0x004000ffed002388 */ /* 0x0003e20000000c00 */
[----:B------:R-:W-:Y:S02]  /*1eb50*/  IADD3 R0, P3, R4, R227, RZ ;  /* 0x000000e304007210 */ /* 0x000fe40007f7e0ff */
[----:B------:R-:W-:Y:S01]  /*1eb60*/  @!P2 LEA R16, P5, R6, R230, 0x1 ;  /* 0x000000e60610a211 */ /* 0x000fe200078a08ff */
[----:B------:R-:W-:Y:S01]  /*1eb70*/  @!PT LDS RZ, [RZ] ;  /* 0x00000000fffff984 */ /* 0x000fe20000000800 */
[----:B------:R-:W-:Y:S01]  /*1eb80*/  @!PT LDS RZ, [RZ] ;  /* 0x00000000fffff984 */ /* 0x000fe20000000800 */
[----:B------:R-:W-:Y:S01]  /*1eb90*/  @!PT LDS RZ, [RZ] ;  /* 0x00000000fffff984 */ /* 0x000fe20000000800 */
[----:B------:R1:W-:Y:S01]  /*1eba0*/  @P1 LDGSTS.E.BYPASS.LTC128B.128 [R237+0x8000], [R18.64+0x80] ;  /* 0x0800008012ed1fae */ /* 0x0003e2000b901d44 */
[----:B------:R-:W-:-:S02]  /*1ebb0*/  @P1 LEA.HI.X R9, R4, R229, R2, 0x1, P0 ;  /* 0x000000e504091211 */ /* 0x000fc400000f0c02 */
[-C--:B------:R-:W-:Y:S01]  /*1ebc0*/  @!P2 LEA.HI.X R15, R4, R229.reuse, R2, 0x1, P4 ;  /* 0x000000e5040fa211 */ /* 0x080fe200020f0c02 */
[----:B------:R-:W-:Y:S01]  /*1ebd0*/  IMAD.X R2, R2, 0x1, R228, P3 ;  /* 0x0000000102027824 */ /* 0x000fe200018e06e4 */
[----:B------:R-:W-:Y:S01]  /*1ebe0*/  @!P2 LEA.HI.X R17, R6, R229, R5, 0x1, P5 ;  /* 0x000000e50611a211 */ /* 0x000fe200028f0c05 */
[----:B------:R1:W-:Y:S01]  /*1ebf0*/  @!P1 STS.128 [R237+0x8000], RZ ;  /* 0x008000ffed009388 */ /* 0x0003e20000000c00 */
[CC--:B------:R-:W-:Y:S02]  /*1ec00*/  @!P2 LEA R12, P4, R0.reuse, R230.reuse, 0x1 ;  /* 0x000000e6000ca211 */ /* 0x0c0fe400078808ff */
[CC--:B------:R-:W-:Y:S01]  /*1ec10*/  @P1 LEA R6, P0, R0.reuse, R230.reuse, 0x1 ;  /* 0x000000e600061211 */ /* 0x0c0fe200078008ff */
[----:B------:R-:W-:Y:S01]  /*1ec20*/  @!PT LDS RZ, [RZ] ;  /* 0x00000000fffff984 */ /* 0x000fe20000000800 */
[----:B------:R-:W-:Y:S01]  /*1ec30*/  @!PT LDS RZ, [RZ] ;  /* 0x00000000fffff984 */ /* 0x000fe20000000800 */
[----:B------:R-:W-:Y:S01]  /*1ec40*/  @!PT LDS RZ, [RZ] ;  /* 0x00000000fffff984 */ /* 0x000fe20000000800 */
[----:B------:R1:W-:Y:S01]  /*1ec50*/  @!P2 LDGSTS.E.BYPASS.LTC128B.128 [R237+0x4800], [R16.64] ;  /* 0x0480000010edafae */ /* 0x0003e2000b901d44 */
[C---:B------:R-:W-:Y:S02]  /*1ec60*/  IADD3 R4, P3, R0.reuse, R227, RZ ;  /* 0x000000e300047210 */ /* 0x040fe40007f7e0ff */
[CCC-:B------:R-:W-:Y:S01]  /*1ec70*/  @!P2 LEA.HI.X R13, R0.reuse, R229.reuse, R2.reuse, 0x1, P4 ;  /* 0x000000e5000da211 */ /* 0x1c0fe200020f0c02 */
[----:B------:R1:W-:Y:S01]  /*1ec80*/  @P2 STS.128 [R237+0x4800], RZ ;  /* 0x004800ffed002388 */ /* 0x0003e20000000c00 */
[----:B------:R-:W-:Y:S01]  /*1ec90*/  @P1 LEA.HI.X R7, R0, R229, R2, 0x1, P0 ;  /* 0x000000e500071211 */ /* 0x000fe200000f0c02 */
[----:B------:R-:W-:Y:S01]  /*1eca0*/  IMAD.X R2, R2, 0x1, R228, P3 ;  /* 0x0000000102027824 */ /* 0x000fe200018e06e4 */
[CC--:B------:R-:W-:Y:S01]  /*1ecb0*/  @!P2 LEA R22, P4, R4.reuse, R230.reuse, 0x1 ;  /* 0x000000e60416a211 */ /* 0x0c0fe200078808ff */
[----:B------:R-:W-:Y:S01]  /*1ecc0*/  @!PT LDS RZ, [RZ] ;  /* 0x00000000fffff984 */ /* 0x000fe20000000800 */
[----:B------:R-:W-:Y:S01]  /*1ecd0*/  @!PT LDS RZ, [RZ] ;  /* 0x00000000fffff984 */ /* 0x000fe20000000800 */
[----:B------:R-:W-:Y:S01]  /*1ece0*/  @!PT LDS RZ, [RZ] ;  /* 0x00000000fffff984 */ /* 0x000fe20000000800 */
[----:B------:R1:W-:Y:S01]  /*1ecf0*/  @P1 LDGSTS.E.BYPASS.LTC128B.128 [R237+0x8800], [R10.64+0x80] ;  /* 0x088000800aed1fae */ /* 0x0003e2000b901d44 */
[----:B------:R-:W-:-:S02]  /*1ed00*/  @P1 LEA R20, P0, R4, R230, 0x1 ;  /* 0x000000e604141211 */ /* 0x000fc400078008ff */
[C---:B------:R-:W-:Y:S01]  /*1ed10*/  IADD3 R0, P3, R4.reuse, R227, RZ ;  /* 0x000000e304007210 */ /* 0x040fe20007f7e0ff */
[----:B------:R1:W-:Y:S01]  /*1ed20*/  @!P1 STS.128 [R237+0x8800], RZ ;  /* 0x008800ffed009388 */ /* 0x0003e20000000c00 */
        /* <DEDUP_REMOVED lines=8> */
[C---:B------:R-:W-:Y:S02]  /*1edb0*/  @P1 LEA R24, P0, R0.reuse, R230, 0x1 ;  /* 0x000000e600181211 */ /* 0x040fe400078008ff */
[C---:B------:R-:W-:Y:S01]  /*1edc0*/  IADD3 R4, P3, R0.reuse, R227, RZ ;  /* 0x000000e300047210 */ /* 0x040fe20007f7e0ff */
[----:B------:R1:W-:Y:S01]  /*1edd0*/  @P2 STS.128 [R237+0x5000], RZ ;  /* 0x005000ffed002388 */ /* 0x0003e20000000c00 */
[----:B------:R-:W-:-:S02]  /*1ede0*/  @!P2 LEA.HI.X R27, R0, R229, R2, 0x1, P4 ;  /* 0x000000e5001ba211 */ /* 0x000fc400020f0c02 */
[----:B------:R-:W-:Y:S01]  /*1edf0*/  @P1 LEA.HI.X R25, R0, R229, R2, 0x1, P0 ;  /* 0x000000e500191211 */ /* 0x000fe200000f0c02 */
[----:B------:R-:W-:Y:S01]  /*1ee00*/  @!PT LDS RZ, [RZ] ;  /* 0x00000000fffff984 */ /* 0x000fe20000000800 */
[----:B------:R-:W-:Y:S01]  /*1ee10*/  @!PT LDS RZ, [RZ] ;  /* 0x00000000fffff984 */ /* 0x000fe20000000800 */
[----:B------:R-:W-:Y:S01]  /*1ee20*/  @!PT LDS RZ, [RZ] ;  /* 0x00000000fffff984 */ /* 0x000fe20000000800 */
[----:B------:R1:W-:Y:S01]  /*1ee30*/  @P1 LDGSTS.E.BYPASS.LTC128B.128 [R237+0x9000], [R8.64+0x80] ;  /* 0x0900008008ed1fae */ /* 0x0003e2000b901d44 */
[----:B------:R-:W-:Y:S01]  /*1ee40*/  IMAD.X R2, R2, 0x1, R228, P3 ;  /* 0x0000000102027824 */ /* 0x000fe200018e06e4 */
[CC--:B------:R-:W-:Y:S02]  /*1ee50*/  @!P2 LEA R34, P4, R4.reuse, R230.reuse, 0x1 ;  /* 0x000000e60422a211 */ /* 0x0c0fe400078808ff */
[----:B------:R1:W-:Y:S01]  /*1ee60*/  @!P1 STS.128 [R237+0x9000], RZ ;  /* 0x009000ffed009388 */ /* 0x0003e20000000c00 */
[C---:B------:R-:W-:Y:S02]  /*1ee70*/  @P1 LEA R32, P0, R4.reuse, R230, 0x1 ;  /* 0x000000e604201211 */ /* 0x040fe400078008ff */
[C---:B------:R-:W-:Y:S01]  /*1ee80*/  IADD3 R0, P3, R4.reuse, R227, RZ ;  /* 0x000000e304007210 */ /* 0x040fe20007f7e0ff */
[----:B------:R-:W-:Y:S01]  /*1ee90*/  @!PT LDS RZ, [RZ] ;  /* 0x00000000fffff984 */ /* 0x000fe20000000800 */
[----:B------:R-:W-:Y:S01]  /*1eea0*/  @!PT LDS RZ, [RZ] ;  /* 0x00000000fffff984 */ /* 0x000fe20000000800 */
[----:B------:R-:W-:Y:S01]  /*1eeb0*/  @!PT LDS RZ, [RZ] ;  /* 0x00000000fffff984 */ /* 0x000fe20000000800 */
[----:B------:R1:W-:Y:S01]  /*1eec0*/  @!P2 LDGSTS.E.BYPASS.LTC128B.128 [R237+0x5800], [R12.64] ;  /* 0x058000000cedafae */ /* 0x0003e2000b901d44 */
[----:B------:R-:W-:-:S02]  /*1eed0*/  @!P2 LEA.HI.X R35, R4, R229, R2, 0x1, P4 ;  /* 0x000000e50423a211 */ /* 0x000fc400020f0c02 */
[-C--:B------:R-:W-:Y:S01]  /*1eee0*/  @P1 LEA.HI.X R33, R4, R229.reuse, R2, 0x1, P0 ;  /* 0x000000e504211211 */ /* 0x080fe200000f0c02 */
[----:B------:R1:W-:Y:S01]  /*1eef0*/  @P2 STS.128 [R237+0x5800], RZ ;  /* 0x005800ffed002388 */ /* 0x0003e20000000c00 */
[----:B------:R-:W-:Y:S01]  /*1ef00*/  IMAD.X R2, R2, 0x1, R228, P3 ;  /* 0x0000000102027824 */ /* 0x000fe200018e06e4 */
[CC--:B------:R-:W-:Y:S02]  /*1ef10*/  @!P2 LEA R4, P3, R0.reuse, R230.reuse, 0x1 ;  /* 0x000000e60004a211 */ /* 0x0c0fe400078608ff */
[----:B------:R-:W-:Y:S01]  /*1ef20*/  @!PT LDS RZ, [RZ] ;  /* 0x00000000fffff984 */ /* 0x000fe20000000800 */
[----:B------:R-:W-:Y:S01]  /*1ef30*/  @!PT LDS RZ, [RZ] ;  /* 0x00000000fffff984 */ /* 0x000fe20000000800 */
[----:B------:R-:W-:Y:S01]  /*1ef40*/  @!PT LDS RZ, [RZ] ;  /* 0x00000000fffff984 */ /* 0x000fe20000000800 */
[----:B------:R1:W-:Y:S01]  /*1ef50*/  @P1 LDGSTS.E.BYPASS.LTC128B.128 [R237+0x9800], [R6.64+0x80] ;  /* 0x0980008006ed1fae */ /* 0x0003e2000b901d44 */
[C---:B------:R-:W-:Y:S01]  /*1ef60*/  @P1 LEA R36, P0, R0.reuse, R230, 0x1 ;  /* 0x000000e600241211 */ /* 0x040fe200078008ff */
[----:B------:R-:W-:Y:S01]  /*1ef70*/  IMAD.MOV.U32 R230, RZ, RZ, R18 ;  /* 0x000000ffffe67224 */ /* 0x000fe200078e0012 */
[CCC-:B------:R-:W-:Y:S01]  /*1ef80*/  @!P2 LEA.HI.X R5, R0.reuse, R229.reuse, R2.reuse, 0x1, P3 ;  /* 0x000000e50005a211 */ /* 0x1c0fe200018f0c02 */
[----:B------:R1:W-:Y:S01]  /*1ef90*/  @!P1 STS.128 [R237+0x9800], RZ ;  /* 0x009800ffed009388 */ /* 0x0003e20000000c00 */
[----:B------:R-:W-:Y:S01]  /*1efa0*/  @P1 LEA.HI.X R37, R0, R229, R2, 0x1, P0 ;  /* 0x000000e500251211 */ /* 0x000fe200000f0c02 */
[----:B------:R-:W-:-:S02]  /*1efb0*/  IMAD.MOV.U32 R229, RZ, RZ, R19 ;  /* 0x000000ffffe57224 */ /* 0x000fc400078e0013 */
        /* <DEDUP_REMOVED lines=41> */
.L_x_1410:
[----:B------:R-:W-:Y:S05]  /*1f250*/  BSYNC B1 ;  /* 0x0000000000017941 */ /* 0x000fea0003800000 */
.L_x_1409:
[----:B------:R-:W2:Y:S01]  /*1f260*/  LD.E R52, [R50.64+0xdc] ;  /* 0x0000dc0432347980 */ /* 0x000ea2000c101900 */
[----:B-1----:R-:W-:-:S02]  /*1f270*/  FMNMX.FTZ R5, R3, R136, !PT ;  /* 0x0000008803057209 */ /* 0x002fc40007810000 */
        /* <DEDUP_REMOVED lines=68> */
[----:B------:R-:W-:-:S03]  /*1f6c0*/  FMNMX.FTZ R4, R53, R4, !PT ;  /* 0x0000000435047209 */ /* 0x000fc60007810000 */
[----:B------:R-:W1:Y:S04]  /*1f6d0*/  SHFL.BFLY PT, R2, R5, 0x2, 0x1f ;  /* 0x0c401f0005027f89 */ /* 0x000e6800000e0000 */
[----:B------:R-:W3:Y:S01]  /*1f6e0*/  SHFL.BFLY PT, R0, R4, 0x2, 0x1f ;  /* 0x0c401f0004007f89 */ /* 0x000ee200000e0000 */
[----:B-1----:R-:W-:Y:S02]  /*1f6f0*/  FMNMX.FTZ R2, R5, R2, !PT ;  /* 0x0000000205027209 */ /* 0x002fe40007810000 */
[----:B---3--:R-:W-:-:S03]  /*1f700*/  FMNMX.FTZ R0, R4, R0, !PT ;  /* 0x0000000004007209 */ /* 0x008fc60007810000 */
[----:B------:R-:W1:Y:S04]  /*1f710*/  SHFL.BFLY PT, R41, R2, 0x1, 0x1f ;  /* 0x0c201f0002297f89 */ /* 0x000e6800000e0000 */
[----:B------:R-:W3:Y:S01]  /*1f720*/  SHFL.BFLY PT, R42, R0, 0x1, 0x1f ;  /* 0x0c201f00002a7f89 */ /* 0x000ee200000e0000 */
[----:B-1----:R-:W-:Y:S02]  /*1f730*/  FMNMX.FTZ R41, R2, R41, !PT ;  /* 0x0000002902297209 */ /* 0x002fe40007810000 */
[----:B---3--:R-:W-:Y:S02]  /*1f740*/  FMNMX.FTZ R42, R0, R42, !PT ;  /* 0x0000002a002a7209 */ /* 0x008fe40007810000 */
[----:B------:R-:W-:Y:S02]  /*1f750*/  FSETP.NEU.FTZ.AND P0, PT, R41, -INF , PT ;  /* 0xff8000002900780b */ /* 0x000fe40003f1d000 */
[----:B------:R-:W-:-:S02]  /*1f760*/  FSETP.NEU.FTZ.AND P1, PT, R42, -INF , PT ;  /* 0xff8000002a00780b */ /* 0x000fc40003f3d000 */
[----:B------:R-:W-:Y:S02]  /*1f770*/  FSEL R4, R41, RZ, P0 ;  /* 0x000000ff29047208 */ /* 0x000fe40000000000 */
[----:B------:R-:W-:-:S03]  /*1f780*/  FSEL R5, R42, RZ, P1 ;  /* 0x000000ff2a057208 */ /* 0x000fc60000800000 */
[----:B------:R-:W-:Y:S02]  /*1f790*/  FADD.FTZ R4, R3, -R4 ;  /* 0x8000000403047221 */ /* 0x000fe40000010000 */
[----:B------:R-:W-:Y:S02]  /*1f7a0*/  FADD.FTZ R5, R132, -R5 ;  /* 0x8000000584057221 */ /* 0x000fe40000010000 */
[C---:B--2---:R-:W-:Y:S02]  /*1f7b0*/  FMUL.FTZ R47, R52.reuse, R41 ;  /* 0x00000029342f7220 */ /* 0x044fe40000410000 */
[C---:B------:R-:W-:Y:S02]  /*1f7c0*/  FMUL.FTZ R55, R52.reuse, R42 ;  /* 0x0000002a34377220 */ /* 0x040fe40000410000 */
[C---:B------:R-:W-:Y:S01]  /*1f7d0*/  FMUL.FTZ R4, R52.reuse, R4 ;  /* 0x0000000434047220 */ /* 0x040fe20000410000 */
[----:B------:R-:W-:Y:S01]  /*1f7e0*/  FSEL R47, R47, RZ, P0 ;  /* 0x000000ff2f2f7208 */ /* 0x000fe20000000000 */
[----:B------:R-:W-:Y:S01]  /*1f7f0*/  FMUL.FTZ R5, R52, R5 ;  /* 0x0000000534057220 */ /* 0x000fe20000410000 */
[----:B------:R-:W-:Y:S01]  /*1f800*/  FSEL R55, R55, RZ, P1 ;  /* 0x000000ff37377208 */ /* 0x000fe20000800000 */
[----:B------:R-:W1:Y:S02]  /*1f810*/  MUFU.EX2 R43, R4 ;  /* 0x00000004002b7308 */ /* 0x000e640000000800 */
[----:B------:R-:W-:-:S02]  /*1f820*/  FFMA.FTZ R33, R136, R52, -R47 ;  /* 0x0000003488217223 */ /* 0x000fc4000001082f */
[-CC-:B------:R-:W-:Y:S02]  /*1f830*/  FFMA.FTZ R32, R180, R52.reuse, -R47.reuse ;  /* 0x00000034b4207223 */ /* 0x180fe4000001082f */
[-CC-:B------:R-:W-:Y:S02]  /*1f840*/  FFMA.FTZ R2, R183, R52.reuse, -R47.reuse ;  /* 0x00000034b7027223 */ /* 0x180fe4000001082f */
[-C--:B------:R-:W-:Y:S01]  /*1f850*/  FFMA.FTZ R0, R184, R52.reuse, -R47 ;  /* 0x00000034b8007223 */ /* 0x080fe2000001082f */
[----:B------:R-:W-:Y:S01]  /*1f860*/  MUFU.EX2 R33, R33 ;  /* 0x0000002100217308 */ /* 0x000fe20000000800 */
[-CC-:B------:R-:W-:Y:S02]  /*1f870*/  FFMA.FTZ R40, R133, R52.reuse, -R55.reuse ;  /* 0x0000003485287223 */ /* 0x180fe40000010837 */
[-CC-:B------:R-:W-:Y:S02]  /*1f880*/  FFMA.FTZ R35, R179, R52.reuse, -R55.reuse ;  /* 0x00000034b3237223 */ /* 0x180fe40000010837 */
[----:B------:R-:W-:-:S02]  /*1f890*/  FFMA.FTZ R34, R182, R52, -R55 ;  /* 0x00000034b6227223 */ /* 0x000fc40000010837 */
[----:B------:R-:W-:Y:S01]  /*1f8a0*/  FFMA.FTZ R3, R181, R52, -R55 ;  /* 0x00000034b5037223 */ /* 0x000fe20000010837 */
[----:B------:R-:W-:Y:S01]  /*1f8b0*/  MUFU.EX2 R32, R32 ;  /* 0x0000002000207308 */ /* 0x000fe20000000800 */
[-C--:B-1----:R-:W-:Y:S02]  /*1f8c0*/  FMUL.FTZ R130, R130, R43.reuse ;  /* 0x0000002b82827220 */ /* 0x082fe40000410000 */
[-C--:B------:R-:W-:Y:S02]  /*1f8d0*/  FMUL.FTZ R131, R131, R43.reuse ;  /* 0x0000002b83837220 */ /* 0x080fe40000410000 */
[-C--:B------:R-:W-:Y:S02]  /*1f8e0*/  FMUL.FTZ R126, R126, R43.reuse ;  /* 0x0000002b7e7e7220 */ /* 0x080fe40000410000 */
[-C--:B------:R-:W-:Y:S01]  /*1f8f0*/  FMUL.FTZ R127, R127, R43.reuse ;  /* 0x0000002b7f7f7220 */ /* 0x080fe20000410000 */
[----:B------:R-:W-:Y:S01]  /*1f900*/  MUFU.EX2 R2, R2 ;  /* 0x0000000200027308 */ /* 0x000fe20000000800 */
[----:B------:R-:W-:-:S02]  /*1f910*/  FMUL.FTZ R122, R122, R43 ;  /* 0x0000002b7a7a7220 */ /* 0x000fc40000410000 */
[-C--:B------:R-:W-:Y:S02]  /*1f920*/  FMUL.FTZ R123, R123, R43.reuse ;  /* 0x0000002b7b7b7220 */ /* 0x080fe40000410000 */
[-C--:B------:R-:W-:Y:S02]  /*1f930*/  FMUL.FTZ R118, R118, R43.reuse ;  /* 0x0000002b76767220 */ /* 0x080fe40000410000 */
[-C--:B------:R-:W-:Y:S01]  /*1f940*/  FMUL.FTZ R119, R119, R43.reuse ;  /* 0x0000002b77777220 */ /* 0x080fe20000410000 */
[----:B------:R-:W1:Y:S01]  /*1f950*/  MUFU.EX2 R0, R0 ;  /* 0x0000000000007308 */ /* 0x000e620000000800 */
[-C--:B------:R-:W-:Y:S02]  /*1f960*/  FMUL.FTZ R114, R114, R43.reuse ;  /* 0x0000002b72727220 */ /* 0x080fe40000410000 */
[-C--:B------:R-:W-:Y:S02]  /*1f970*/  FMUL.FTZ R115, R115, R43.reuse ;  /* 0x0000002b73737220 */ /* 0x080fe40000410000 */
[----:B------:R-:W-:-:S02]  /*1f980*/  FMUL.FTZ R110, R110, R43 ;  /* 0x0000002b6e6e7220 */ /* 0x000fc40000410000 */
[-C--:B------:R-:W-:Y:S01]  /*1f990*/  FMUL.FTZ R111, R111, R43.reuse ;  /* 0x0000002b6f6f7220 */ /* 0x080fe20000410000 */
[----:B------:R-:W-:Y:S01]  /*1f9a0*/  MUFU.EX2 R40, R40 ;  /* 0x0000002800287308 */ /* 0x000fe20000000800 */
[-C--:B------:R-:W-:Y:S02]  /*1f9b0*/  FMUL.FTZ R106, R106, R43.reuse ;  /* 0x0000002b6a6a7220 */ /* 0x080fe40000410000 */
[-C--:B------:R-:W-:Y:S02]  /*1f9c0*/  FMUL.FTZ R107, R107, R43.reuse ;  /* 0x0000002b6b6b7220 */ /* 0x080fe40000410000 */
[-C--:B------:R-:W-:Y:S02]  /*1f9d0*/  FMUL.FTZ R102, R102, R43.reuse ;  /* 0x0000002b66667220 */ /* 0x080fe40000410000 */
[-C--:B------:R-:W-:Y:S01]  /*1f9e0*/  FMUL.FTZ R103, R103, R43.reuse ;  /* 0x0000002b67677220 */ /* 0x080fe20000410000 */
[----:B------:R-:W2:Y:S01]  /*1f9f0*/  MUFU.EX2 R35, R35 ;  /* 0x0000002300237308 */ /* 0x000ea20000000800 */
[----:B-1----:R-:W-:Y:S01]  /*1fa00*/  F2FP.PACK_AB R7, R0, R2 ;  /* 0x000000020007723e */ /* 0x002fe200000000ff */
[----:B------:R-:W-:-:S02]  /*1fa10*/  FMUL.FTZ R98, R98, R43 ;  /* 0x0000002b62627220 */ /* 0x000fc40000410000 */
[-C--:B------:R-:W-:Y:S02]  /*1fa20*/  FMUL.FTZ R99, R99, R43.reuse ;  /* 0x0000002b63637220 */ /* 0x080fe40000410000 */
[-C--:B------:R-:W-:Y:S02]  /*1fa30*/  FMUL.FTZ R94, R94, R43.reuse ;  /* 0x0000002b5e5e7220 */ /* 0x080fe40000410000 */
[----:B------:R-:W-:Y:S01]  /*1fa40*/  MUFU.EX2 R34, R34 ;  /* 0x0000002200227308 */ /* 0x000fe20000000800 */
[-C--:B------:R-:W-:Y:S02]  /*1fa50*/  FMUL.FTZ R95, R95, R43.reuse ;  /* 0x0000002b5f5f7220 */ /* 0x080fe40000410000 */
[-C--:B------:R-:W-:Y:S02]  /*1fa60*/  FMUL.FTZ R90, R90, R43.reuse ;  /* 0x0000002b5a5a7220 */ /* 0x080fe40000410000 */
[-C--:B------:R-:W-:Y:S02]  /*1fa70*/  FMUL.FTZ R91, R91, R43.reuse ;  /* 0x0000002b5b5b7220 */ /* 0x080fe40000410000 */
[-C--:B------:R-:W-:Y:S01]  /*1fa80*/  FMUL.FTZ R86, R86, R43.reuse ;  /* 0x0000002b56567220 */ /* 0x080fe20000410000 */
[----:B------:R-:W1:Y:S01]  /*1fa90*/  MUFU.EX2 R3, R3 ;  /* 0x0000000300037308 */ /* 0x000e620000000800 */
[----:B--2---:R-:W-:Y:S01]  /*1faa0*/  F2FP.PACK_AB R4, R35, R40 ;  /* 0x000000282304723e */ /* 0x004fe200000000ff */
[----:B------:R-:W-:-:S02]  /*1fab0*/  FMUL.FTZ R87, R87, R43 ;  /* 0x0000002b57577220 */ /* 0x000fc40000410000 */
[-C--:B------:R-:W-:Y:S02]  /*1fac0*/  FMUL.FTZ R82, R82, R43.reuse ;  /* 0x0000002b52527220 */ /* 0x080fe40000410000 */
[-C--:B------:R-:W-:Y:S02]  /*1fad0*/  FMUL.FTZ R83, R83, R43.reuse ;  /* 0x0000002b53537220 */ /* 0x080fe40000410000 */
[----:B------:R2:W3:Y:S01]  /*1fae0*/  MUFU.EX2 R44, R5 ;  /* 0x00000005002c7308 */ /* 0x0004e20000000800 */
[-C--:B------:R-:W-:Y:S02]  /*1faf0*/  FMUL.FTZ R78, R78, R43.reuse ;  /* 0x0000002b4e4e7220 */ /* 0x080fe40000410000 */
[-C--:B------:R-:W-:Y:S02]  /*1fb00*/  FMUL.FTZ R79, R79, R43.reuse ;  /* 0x0000002b4f4f7220 */ /* 0x080fe40000410000 */
[-C--:B------:R-:W-:Y:S02]  /*1fb10*/  FFMA.FTZ R58, R63, R52.reuse, -R47 ;  /* 0x000000343f3a7223 */ /* 0x080fe4000001082f */
[----:B------:R-:W-:Y:S01]  /*1fb20*/  FFMA.FTZ R63, R66, R52, -R55 ;  /* 0x00000034423f7223 */ /* 0x000fe20000010837 */
[----:B-1----:R-:W-:Y:S01]  /*1fb30*/  F2FP.PACK_AB R6, R3, R34 ;  /* 0x000000220306723e */ /* 0x002fe200000000ff */
[----:B------:R-:W-:-:S02]  /*1fb40*/  FMUL.FTZ R74, R74, R43 ;  /* 0x0000002b4a4a7220 */ /* 0x000fc40000410000 */
[-C--:B------:R-:W-:Y:S01]  /*1fb50*/  FMUL.FTZ R75, R75, R43.reuse ;  /* 0x0000002b4b4b7220 */ /* 0x080fe20000410000 */
[----:B------:R-:W-:Y:S01]  /*1fb60*/  MUFU.EX2 R58, R58 ;  /* 0x0000003a003a7308 */ /* 0x000fe20000000800 */
[-C--:B------:R-:W-:Y:S02]  /*1fb70*/  FMUL.FTZ R70, R70, R43.reuse ;  /* 0x0000002b46467220 */ /* 0x080fe40000410000 */
[----:B------:R-:W-:Y:S01]  /*1fb80*/  FMUL.FTZ R71, R71, R43 ;  /* 0x0000002b47477220 */ /* 0x000fe20000410000 */
[----:B--2---:R-:W-:Y:S01]  /*1fb90*/  F2FP.PACK_AB R5, R32, R33 ;  /* 0x000000212005723e */ /* 0x004fe200000000ff */
[-C--:B---3--:R-:W-:Y:S02]  /*1fba0*/  FMUL.FTZ R128, R128, R44.reuse ;  /* 0x0000002c80807220 */ /* 0x088fe40000410000 */
[-C--:B------:R-:W-:Y:S01]  /*1fbb0*/  FMUL.FTZ R129, R129, R44.reuse ;  /* 0x0000002c81817220 */ /* 0x080fe20000410000 */
[----:B------:R-:W-:Y:S01]  /*1fbc0*/  MUFU.EX2 R63, R63 ;  /* 0x0000003f003f7308 */ /* 0x000fe20000000800 */
[----:B------:R-:W-:-:S02]  /*1fbd0*/  FMUL.FTZ R124, R124, R44 ;  /* 0x0000002c7c7c7220 */ /* 0x000fc40000410000 */
[-C--:B------:R-:W-:Y:S02]  /*1fbe0*/  FMUL.FTZ R125, R125, R44.reuse ;  /* 0x0000002c7d7d7220 */ /* 0x080fe40000410000 */
[-C--:B------:R-:W-:Y:S01]  /*1fbf0*/  FMUL.FTZ R120, R120, R44.reuse ;  /* 0x0000002c78787220 */ /* 0x080fe20000410000 */
[C---:B------:R-:W-:Y:S01]  /*1fc00*/  HMMA.16816.F32 R128, R4.reuse, R12, R128 ;  /* 0x0000000c0480723c */ /* 0x040fe20000001880 */
[-C--:B------:R-:W-:Y:S02]  /*1fc10*/  FMUL.FTZ R121, R121, R44.reuse ;  /* 0x0000002c79797220 */ /* 0x080fe40000410000 */
[-C--:B------:R-:W-:Y:S02]  /*1fc20*/  FMUL.FTZ R116, R116, R44.reuse ;  /* 0x0000002c74747220 */ /* 0x080fe40000410000 */
[-C--:B------:R-:W-:Y:S02]  /*1fc30*/  FMUL.FTZ R117, R117, R44.reuse ;  /* 0x0000002c75757220 */ /* 0x080fe40000410000 */
[-C--:B------:R-:W-:Y:S01]  /*1fc40*/  FMUL.FTZ R112, R112, R44.reuse ;  /* 0x0000002c70707220 */ /* 0x080fe20000410000 */
[----:B------:R-:W-:Y:S01]  /*1fc50*/  HMMA.16816.F32 R124, R4, R14, R124 ;  /* 0x0000000e047c723c */ /* 0x000fe2000000187c */
[----:B------:R-:W1:Y:S01]  /*1fc60*/  LDSM.16.MT88.4 R12, [R214+0xc000] ;  /* 0x00c00000d60c783b */ /* 0x000e620000004200 */
        /* <DEDUP_REMOVED lines=36> */
[----:B------:R-:W2:Y:S01]  /*1feb0*/  MUFU.EX2 R66, R66 ;  /* 0x0000004200427308 */ /* 0x000ea20000000800 */
[----:B------:R-:W-:-:S02]  /*1fec0*/  FFMA.FTZ R59, R177, R52, -R47 ;  /* 0x00000034b13b7223 */ /* 0x000fc4000001082f */
[-C--:B------:R-:W-:Y:S02]  /*1fed0*/  FFMA.FTZ R64, R64, R52.reuse, -R55 ;  /* 0x0000003440407223 */ /* 0x080fe40000010837 */
[-CC-:B------:R-:W-:Y:S01]  /*1fee0*/  FFMA.FTZ R67, R31, R52.reuse, -R47.reuse ;  /* 0x000000341f437223 */ /* 0x180fe2000001082f */
[C---:B------:R-:W-:Y:S01]  /*1fef0*/  HMMA.16816.F32 R92, R4.reuse, R10, R92 ;  /* 0x0000000a045c723c */ /* 0x040fe2000000185c */
[----:B------:R-:W4:Y:S01]  /*1ff00*/  LDSM.16.MT88.4 R8, [R214+0x10000] ;  /* 0x01000000d608783b */ /* 0x000f220000004200 */
[----:B------:R-:W-:Y:S01]  /*1ff10*/  MUFU.EX2 R57, R57 ;  /* 0x0000003900397308 */ /* 0x000fe20000000800 */
[-CC-:B------:R-:W-:Y:S02]  /*1ff20*/  FFMA.FTZ R132, R29, R52.reuse, -R47.reuse ;  /* 0x000000341d847223 */ /* 0x180fe4000001082f */
[-CC-:B------:R-:W-:Y:S02]  /*1ff30*/  FFMA.FTZ R133, R28, R52.reuse, -R47.reuse ;  /* 0x000000341c857223 */ /* 0x180fe4000001082f */
[-C--:B------:R-:W-:Y:S01]  /*1ff40*/  FFMA.FTZ R134, R30, R52.reuse, -R47 ;  /* 0x000000341e867223 */ /* 0x080fe2000001082f */
[----:B---3--:R-:W-:Y:S01]  /*1ff50*/  HMMA.16816.F32 R88, R4, R16, R88 ;  /* 0x000000100458723c */ /* 0x008fe20000001858 */
[----:B------:R-:W-:Y:S01]  /*1ff60*/  LDSM.16.MT88.4 R28, [R215+0x10800] ;  /* 0x01080000d71c783b */ /* 0x000fe20000004200 */
[----:B------:R-:W3:Y:S01]  /*1ff70*/  MUFU.EX2 R59, R59 ;  /* 0x0000003b003b7308 */ /* 0x000ee20000000800 */
[----:B------:R-:W-:-:S02]  /*1ff80*/  FFMA.FTZ R135, R154, R52, -R55 ;  /* 0x000000349a877223 */ /* 0x000fc40000010837 */
[-C--:B------:R-:W-:Y:S02]  /*1ff90*/  FFMA.FTZ R136, R137, R52.reuse, -R55 ;  /* 0x0000003489887223 */ /* 0x080fe40000010837 */
[-C--:B------:R-:W-:Y:S01]  /*1ffa0*/  FFMA.FTZ R154, R48, R52.reuse, -R47 ;  /* 0x00000034309a7223 */ /* 0x080fe2000001082f */
[C---:B------:R-:W-:Y:S01]  /*1ffb0*/  HMMA.16816.F32 R84, R4.reuse, R18, R84 ;  /* 0x000000120454723c */ /* 0x040fe20000001854 */
[----:B------:R-:W5:Y:S01]  /*1ffc0*/  LDSM.16.MT88.4 R16, [R215+0xc800] ;  /* 0x00c80000d710783b */ /* 0x000f620000004200 */
[----:B------:R-:W-:Y:S01]  /*1ffd0*/  MUFU.EX2 R65, R65 ;  /* 0x0000004100417308 */ /* 0x000fe20000000800 */
[-CC-:B------:R-:W-:Y:S02]  /*1ffe0*/  FFMA.FTZ R137, R176, R52.reuse, -R55.reuse ;  /* 0x00000034b0897223 */ /* 0x180fe40000010837 */
[-C--:B------:R-:W-:Y:S01]  /*1fff0*/  FFMA.FTZ R142, R142, R52.reuse, -R55 ;  /* 0x000000348e8e7223 */ /* 0x080fe20000010837 */
[----:B------:R-:W-:Y:S01]  /*20000*/  LDSM.16.MT88.4 R48, [R215+0x11000] ;  /* 0x01100000d730783b */ /* 0x000fe20000004200 */
[-CC-:B------:R-:W-:Y:S01]  /*20010*/  FFMA.FTZ R145, R145, R52.reuse, -R47.reuse ;  /* 0x0000003491917223 */ /* 0x180fe2000001082f */
[----:B-1----:R-:W-:Y:S02]  /*20020*/  HMMA.16816.F32 R80, R4, R12, R80 ;  /* 0x0000000c0450723c */ /* 0x002fe40000001850 */
[----:B------:R-:W1:Y:S01]  /*20030*/  MUFU.EX2 R64, R64 ;  /* 0x0000004000407308 */ /* 0x000e620000000800 */
[----:B------:R-:W-:-:S02]  /*20040*/  FFMA.FTZ R152, R152, R52, -R47 ;  /* 0x0000003498987223 */ /* 0x000fc4000001082f */
[-C--:B------:R-:W-:Y:S02]  /*20050*/  FFMA.FTZ R156, R156, R52.reuse, -R47 ;  /* 0x000000349c9c7223 */ /* 0x080fe4000001082f */
[-CC-:B------:R-:W-:Y:S01]  /*20060*/  FFMA.FTZ R157, R157, R52.reuse, -R55.reuse ;  /* 0x000000349d9d7223 */ /* 0x180fe20000010837 */
[C---:B------:R-:W-:Y:S01]  /*20070*/  HMMA.16816.F32 R76, R4.reuse, R14, R76 ;  /* 0x0000000e044c723c */ /* 0x040fe2000000184c */
[----:B------:R-:W5:Y:S01]  /*20080*/  LDSM.16.MT88.4 R12, [R214+0xc800] ;  /* 0x00c80000d60c783b */ /* 0x000f620000004200 */
[----:B------:R-:W1:Y:S01]  /*20090*/  MUFU.EX2 R67, R67 ;  /* 0x0000004300437308 */ /* 0x000e620000000800 */
[-CC-:B------:R-:W-:Y:S02]  /*200a0*/  FFMA.FTZ R159, R159, R52.reuse, -R55.reuse ;  /* 0x000000349f9f7223 */ /* 0x180fe40000010837 */
[-CC-:B------:R-:W-:Y:S02]  /*200b0*/  FFMA.FTZ R160, R160, R52.reuse, -R55.reuse ;  /* 0x00000034a0a07223 */ /* 0x180fe40000010837 */
[-C--:B------:R-:W-:Y:S01]  /*200c0*/  FFMA.FTZ R165, R165, R52.reuse, -R55 ;  /* 0x00000034a5a57223 */ /* 0x080fe20000010837 */
[----:B----4-:R-:W-:Y:S01]  /*200d0*/  HMMA.16816.F32 R72, R4, R8, R72 ;  /* 0x000000080448723c */ /* 0x010fe20000001848 */
[-CC-:B------:R-:W-:Y:S01]  /*200e0*/  FFMA.FTZ R167, R167, R52.reuse, -R47.reuse ;  /* 0x00000034a7a77223 */ /* 0x180fe2000001082f */
[----:B------:R-:W4:Y:S01]  /*200f0*/  MUFU.EX2 R132, R132 ;  /* 0x0000008400847308 */ /* 0x000f220000000800 */
[----:B------:R-:W-:-:S02]  /*20100*/  FFMA.FTZ R174, R174, R52, -R47 ;  /* 0x00000034aeae7223 */ /* 0x000fc4000001082f */
[-CC-:B------:R-:W-:Y:S02]  /*20110*/  FFMA.FTZ R173, R173, R52.reuse, -R47.reuse ;  /* 0x00000034adad7223 */ /* 0x180fe4000001082f */
[-C--:B------:R-:W-:Y:S01]  /*20120*/  FFMA.FTZ R175, R175, R52.reuse, -R47 ;  /* 0x00000034afaf7223 */ /* 0x080fe2000001082f */
[----:B------:R-:W-:Y:S01]  /*20130*/  HMMA.16816.F32 R68, R4, R10, R68 ;  /* 0x0000000a0444723c */ /* 0x000fe20000001844 */
[----:B------:R-:W4:Y:S01]  /*20140*/  LDSM.16.MT88.4 R8, [R218+0x10800] ;  /* 0x01080000da08783b */ /* 0x000f220000004200 */
[----:B------:R-:W-:Y:S01]  /*20150*/  MUFU.EX2 R133, R133 ;  /* 0x0000008500857308 */ /* 0x000fe20000000800 */
[-CC-:B------:R-:W-:Y:S02]  /*20160*/  FFMA.FTZ R172, R172, R52.reuse, -R55.reuse ;  /* 0x00000034acac7223 */ /* 0x180fe40000010837 */
[-CC-:B------:R-:W-:Y:S02]  /*20170*/  FFMA.FTZ R171, R171, R52.reuse, -R55.reuse ;  /* 0x00000034abab7223 */ /* 0x180fe40000010837 */
[----:B--2---:R-:W-:Y:S01]  /*20180*/  F2FP.PACK_AB R4, R66, R63 ;  /* 0x0000003f4204723e */ /* 0x004fe200000000ff */
[-C--:B------:R-:W-:Y:S01]  /*20190*/  FFMA.FTZ R170, R170, R52.reuse, -R55 ;  /* 0x00000034aaaa7223 */ /* 0x080fe20000010837 */
[----:B---3--:R-:W-:Y:S01]  /*201a0*/  F2FP.PACK_AB R5, R59, R57 ;  /* 0x000000393b05723e */ /* 0x008fe200000000ff */
[----:B------:R-:W-:Y:S01]  /*201b0*/  MUFU.EX2 R134, R134 ;  /* 0x0000008600867308 */ /* 0x000fe20000000800 */
[----:B-1----:R-:W-:Y:S01]  /*201c0*/  F2FP.PACK_AB R6, R64, R65 ;  /* 0x000000414006723e */ /* 0x002fe200000000ff */
[----:B------:R-:W-:Y:S01]  /*201d0*/  FFMA.FTZ R163, R163, R52, -R47 ;  /* 0x00000034a3a37223 */ /* 0x000fe2000001082f */
[----:B------:R-:W-:Y:S01]  /*201e0*/  F2FP.PACK_AB R7, R67, R58 ;  /* 0x0000003a4307723e */ /* 0x000fe200000000ff */
[----:B------:R-:W-:-:S02]  /*201f0*/  FFMA.FTZ R162, R162, R52, -R55 ;  /* 0x00000034a2a27223 */ /* 0x000fc40000010837 */
[-CC-:B------:R-:W-:Y:S02]  /*20200*/  FFMA.FTZ R161, R161, R52.reuse, -R55.reuse ;  /* 0x00000034a1a17223 */ /* 0x180fe40000010837 */
[----:B------:R-:W1:Y:S01]  /*20210*/  MUFU.EX2 R135, R135 ;  /* 0x0000008700877308 */ /* 0x000e620000000800 */
[-CC-:B------:R-:W-:Y:S01]  /*20220*/  FFMA.FTZ R158, R158, R52.reuse, -R55.reuse ;  /* 0x000000349e9e7223 */ /* 0x180fe20000010837 */
[C---:B------:R-:W-:Y:S01]  /*20230*/  HMMA.16816.F32 R120, R4.reuse, R20, R120 ;  /* 0x000000140478723c */ /* 0x040fe20000001878 */
[-C--:B------:R-:W-:Y:S02]  /*20240*/  FFMA.FTZ R155, R155, R52.reuse, -R55 ;  /* 0x000000349b9b7223 */ /* 0x080fe40000010837 */
[-CC-:B------:R-:W-:Y:S02]  /*20250*/  FFMA.FTZ R153, R153, R52.reuse, -R47.reuse ;  /* 0x0000003499997223 */ /* 0x180fe4000001082f */
[-CC-:B------:R-:W-:Y:S01]  /*20260*/  FFMA.FTZ R151, R151, R52.reuse, -R47.reuse ;  /* 0x0000003497977223 */ /* 0x180fe2000001082f */
[----:B------:R-:W2:Y:S01]  /*20270*/  MUFU.EX2 R136, R136 ;  /* 0x0000008800887308 */ /* 0x000ea20000000800 */
[-CC-:B------:R-:W-:Y:S01]  /*20280*/  FFMA.FTZ R150, R150, R52.reuse, -R47.reuse ;  /* 0x0000003496967223 */ /* 0x180fe2000001082f */
[----:B------:R-:W-:Y:S01]  /*20290*/  HMMA.16816.F32 R116, R4, R22, R116 ;  /* 0x000000160474723c */ /* 0x000fe20000001874 */
[----:B------:R-:W3:Y:S01]  /*202a0*/  LDSM.16.MT88.4 R20, [R214+0x10800] ;  /* 0x01080000d614783b */ /* 0x000ee20000004200 */
[----:B------:R-:W-:-:S02]  /*202b0*/  FFMA.FTZ R149, R149, R52, -R47 ;  /* 0x0000003495957223 */ /* 0x000fc4000001082f */
[-CC-:B------:R-:W-:Y:S02]  /*202c0*/  FFMA.FTZ R148, R148, R52.reuse, -R55.reuse ;  /* 0x0000003494947223 */ /* 0x180fe40000010837 */
[----:B------:R-:W-:Y:S01]  /*202d0*/  MUFU.EX2 R137, R137 ;  /* 0x0000008900897308 */ /* 0x000fe20000000800 */
[-CC-:B------:R-:W-:Y:S01]  /*202e0*/  FFMA.FTZ R147, R147, R52.reuse, -R55.reuse ;  /* 0x0000003493937223 */ /* 0x180fe20000010837 */
[C---:B-----5:R-:W-:Y:S01]  /*202f0*/  HMMA.16816.F32 R112, R4.reuse, R16, R112 ;  /* 0x000000100470723c */ /* 0x060fe20000001870 */
[-CC-:B------:R-:W-:Y:S02]  /*20300*/  FFMA.FTZ R146, R146, R52.reuse, -R55.reuse ;  /* 0x0000003492927223 */ /* 0x180fe40000010837 */
[-C--:B------:R-:W-:Y:S02]  /*20310*/  FFMA.FTZ R144, R144, R52.reuse, -R55 ;  /* 0x0000003490907223 */ /* 0x080fe40000010837 */
[----:B------:R-:W-:Y:S01]  /*20320*/  FFMA.FTZ R143, R143, R52, -R47 ;  /* 0x000000348f8f7223 */ /* 0x000fe2000001082f */
[----:B------:R-:W5:Y:S01]  /*20330*/  MUFU.EX2 R142, R142 ;  /* 0x0000008e008e7308 */ /* 0x000f620000000800 */
[----:B------:R-:W-:Y:S01]  /*20340*/  FFMA.FTZ R33, R243, R43, R33 ;  /* 0x0000002bf3217223 */ /* 0x000fe20000010021 */
[----:B------:R-:W-:Y:S01]  /*20350*/  HMMA.16816.F32 R108, R4, R18, R108 ;  /* 0x00000012046c723c */ /* 0x000fe2000000186c */
[----:B------:R-:W2:Y:S01]  /*20360*/  LDSM.16.MT88.4 R16, [R216+0xd000] ;  /* 0x00d00000d810783b */ /* 0x000ea20000004200 */
[----:B------:R-:W-:-:S02]  /*20370*/  FFMA.FTZ R40, R242, R44, R40 ;  /* 0x0000002cf2287223 */ /* 0x000fc40000010028 */
[----:B------:R-:W-:Y:S02]  /*20380*/  FADD.FTZ R32, R32, R33 ;  /* 0x0000002120207221 */ /* 0x000fe40000010000 */
[----:B------:R-:W1:Y:S01]  /*20390*/  MUFU.EX2 R145, R145 ;  /* 0x0000009100917308 */ /* 0x000e620000000800 */
[----:B------:R-:W-:Y:S01]  /*203a0*/  FADD.FTZ R35, R35, R40 ;  /* 0x0000002823237221 */ /* 0x000fe20000010000 */
[C---:B------:R-:W-:Y:S01]  /*203b0*/  HMMA.16816.F32 R104, R4.reuse, R12, R104 ;  /* 0x0000000c0468723c */ /* 0x040fe20000001868 */
[----:B------:R-:W-:Y:S02]  /*203c0*/  FADD.FTZ R32, R2, R32 ;  /* 0x0000002002207221 */ /* 0x000fe40000010000 */
[----:B------:R-:W-:Y:S02]  /*203d0*/  FADD.FTZ R35, R34, R35 ;  /* 0x0000002322237221 */ /* 0x000fe40000010000 */
[----:B------:R-:W-:Y:S01]  /*203e0*/  FADD.FTZ R0, R0, R32 ;  /* 0x0000002000007221 */ /* 0x000fe20000010000 */
[----:B------:R-:W-:Y:S01]  /*203f0*/  MUFU.EX2 R152, R152 ;  /* 0x0000009800987308 */ /* 0x000fe20000000800 */
[----:B------:R-:W-:Y:S01]  /*20400*/  FADD.FTZ R3, R3, R35 ;  /* 0x0000002303037221 */ /* 0x000fe20000010000 */
[----:B------:R-:W-:Y:S01]  /*20410*/  HMMA.16816.F32 R100, R4, R14, R100 ;  /* 0x0000000e0464723c */ /* 0x000fe20000001864 */
[----:B------:R-:W2:Y:S01]  /*20420*/  LDSM.16.MT88.4 R12, [R215+0xd000] ;  /* 0x00d00000d70c783b */ /* 0x000ea20000004200 */
[----:B------:R-:W-:-:S02]  /*20430*/  FADD.FTZ R0, R57, R0 ;  /* 0x0000000039007221 */ /* 0x000fc40000010000 */
[----:B------:R-:W-:Y:S02]  /*20440*/  FADD.FTZ R3, R63, R3 ;  /* 0x000000033f037221 */ /* 0x000fe40000010000 */
[----:B------:R-:W-:Y:S01]  /*20450*/  MUFU.EX2 R154, R154 ;  /* 0x0000009a009a7308 */ /* 0x000fe20000000800 */
[----:B------:R-:W-:Y:S01]  /*20460*/  FADD.FTZ R59, R59, R0 ;  /* 0x000000003b3b7221 */ /* 0x000fe20000010000 */
[C---:B----4-:R-:W-:Y:S01]  /*20470*/  HMMA.16816.F32 R96, R4.reuse, R8, R96 ;  /* 0x000000080460723c */ /* 0x050fe20000001860 */
[----:B------:R-:W-:Y:S01]  /*20480*/  FADD.FTZ R66, R66, R3 ;  /* 0x0000000342427221 */ /* 0x000fe20000010000 */
[----:B------:R-:W-:Y:S01]  /*20490*/  MOV R3, R41 ;  /* 0x0000002900037202 */ /* 0x000fe20000000f00 */
[----:B------:R-:W-:Y:S02]  /*204a0*/  FADD.FTZ R59, R58, R59 ;  /* 0x0000003b3a3b7221 */ /* 0x000fe40000010000 */
[----:B------:R-:W-:Y:S01]  /*204b0*/  FADD.FTZ R66, R65, R66 ;  /* 0x0000004241427221 */ /* 0x000fe20000010000 */
[----:B------:R-:W-:Y:S01]  /*204c0*/  MUFU.EX2 R156, R156 ;  /* 0x0000009c009c7308 */ /* 0x000fe20000000800 */
[----:B------:R-:W-:Y:S01]  /*204d0*/  FADD.FTZ R67, R67, R59 ;  /* 0x0000003b43437221 */ /* 0x000fe20000010000 */
[----:B------:R-:W-:Y:S01]  /*204e0*/  HMMA.16816.F32 R92, R4, R10, R92 ;  /* 0x0000000a045c723c */ /* 0x000fe2000000185c */
[----:B------:R-:W4:Y:S01]  /*204f0*/  LDSM.16.MT88.4 R8, [R214+0xd000] ;  /* 0x00d00000d608783b */ /* 0x000f220000004200 */
[----:B------:R-:W-:-:S02]  /*20500*/  FADD.FTZ R64, R64, R66 ;  /* 0x0000004240407221 */ /* 0x000fc40000010000 */
[----:B------:R-:W-:Y:S02]  /*20510*/  FADD.FTZ R67, R132, R67 ;  /* 0x0000004384437221 */ /* 0x000fe40000010000 */
[----:B------:R-:W2:Y:S01]  /*20520*/  MUFU.EX2 R157, R157 ;  /* 0x0000009d009d7308 */ /* 0x000ea20000000800 */
[----:B-1----:R-:W-:Y:S01]  /*20530*/  FADD.FTZ R64, R135, R64 ;  /* 0x0000004087407221 */ /* 0x002fe20000010000 */
        /* <DEDUP_REMOVED lines=9> */
[----:B------:R-:W1:Y:S02]  /*205d0*/  MUFU.EX2 R167, R167 ;  /* 0x000000a700a77308 */ /* 0x000e640000000800 */
[C---:B------:R-:W-:Y:S06]  /*205e0*/  HMMA.16816.F32 R128, R4.reuse, R24, R128 ;  /* 0x000000180480723c */ /* 0x040fec0000001880 */
[----:B------:R-:W-:Y:S02]  /*205f0*/  MUFU.EX2 R174, R174 ;  /* 0x000000ae00ae7308 */ /* 0x000fe40000000800 */
[C---:B------:R-:W-:Y:S01]  /*20600*/  HMMA.16816.F32 R124, R4.reuse, R26, R124 ;  /* 0x0000001a047c723c */ /* 0x040fe2000000187c */
[----:B------:R-:W1:Y:S05]  /*20610*/  LDSM.16.MT88.4 R24, [R218+0xd000] ;  /* 0x00d00000da18783b */ /* 0x000e6a0000004200 */
[----:B------:R-:W-:Y:S02]  /*20620*/  MUFU.EX2 R173, R173 ;  /* 0x000000ad00ad7308 */ /* 0x000fe40000000800 */
[C---:B---3--:R-:W-:Y:S06]  /*20630*/  HMMA.16816.F32 R72, R4.reuse, R20, R72 ;  /* 0x000000140448723c */ /* 0x048fec0000001848 */
[----:B------:R-:W-:Y:S02]  /*20640*/  MUFU.EX2 R175, R175 ;  /* 0x000000af00af7308 */ /* 0x000fe40000000800 */
[----:B------:R-:W-:Y:S01]  /*20650*/  HMMA.16816.F32 R68, R4, R22, R68 ;  /* 0x000000160444723c */ /* 0x000fe20000001844 */
[----:B------:R-:W3:Y:S05]  /*20660*/  LDSM.16.MT88.4 R20, [R218+0x11000] ;  /* 0x01100000da14783b */ /* 0x000eea0000004200 */
[----:B------:R-:W1:Y:S01]  /*20670*/  MUFU.EX2 R172, R172 ;  /* 0x000000ac00ac7308 */ /* 0x000e620000000800 */
[C---:B--2---:R-:W-:Y:S01]  /*20680*/  F2FP.PACK_AB R4, R136.reuse, R135 ;  /* 0x000000878804723e */ /* 0x044fe200000000ff */
[----:B------:R-:W-:Y:S01]  /*20690*/  FADD.FTZ R136, R136, R64 ;  /* 0x0000004088887221 */ /* 0x000fe20000010000 */
[C---:B------:R-:W-:Y:S01]  /*206a0*/  F2FP.PACK_AB R5, R133.reuse, R132 ;  /* 0x000000848505723e */ /* 0x040fe200000000ff */
[----:B------:R-:W-:Y:S01]  /*206b0*/  FADD.FTZ R133, R133, R67 ;  /* 0x0000004385857221 */ /* 0x000fe20000010000 */
[----:B-----5:R-:W-:Y:S01]  /*206c0*/  F2FP.PACK_AB R6, R142, R137 ;  /* 0x000000898e06723e */ /* 0x020fe200000000ff */
[----:B------:R-:W-:Y:S01]  /*206d0*/  FADD.FTZ R136, R137, R136 ;  /* 0x0000008889887221 */ /* 0x000fe20000010000 */
[----:B------:R-:W-:Y:S01]  /*206e0*/  F2FP.PACK_AB R7, R145, R134 ;  /* 0x000000869107723e */ /* 0x000fe200000000ff */
[----:B------:R-:W2:Y:S01]  /*206f0*/  MUFU.EX2 R171, R171 ;  /* 0x000000ab00ab7308 */ /* 0x000ea20000000800 */
[----:B------:R-:W-:Y:S01]  /*20700*/  FADD.FTZ R133, R134, R133 ;  /* 0x0000008586857221 */ /* 0x000fe20000010000 */
[----:B------:R-:W-:Y:S01]  /*20710*/  MOV R132, R42 ;  /* 0x0000002a00847202 */ /* 0x000fe20000000f00 */
[----:B------:R-:W-:-:S02]  /*20720*/  FADD.FTZ R142, R142, R136 ;  /* 0x000000888e8e7221 */ /* 0x000fc40000010000 */
[----:B------:R-:W-:Y:S01]  /*20730*/  FADD.FTZ R145, R145, R133 ;  /* 0x0000008591917221 */ /* 0x000fe20000010000 */
[----:B------:R-:W-:Y:S01]  /*20740*/  HMMA.16816.F32 R120, R4, R16, R120 ;  /* 0x000000100478723c */ /* 0x000fe20000001878 */
[----:B------:R-:W-:Y:S01]  /*20750*/  FADD.FTZ R142, R157, R142 ;  /* 0x0000008e9d8e7221 */ /* 0x000fe20000010000 */
[----:B------:R-:W-:Y:S01]  /*20760*/  MUFU.EX2 R170, R170 ;  /* 0x000000aa00aa7308 */ /* 0x000fe20000000800 */
[----:B------:R-:W-:-:S05]  /*20770*/  FADD.FTZ R145, R152, R145 ;  /* 0x0000009198917221 */ /* 0x000fca0000010000 */
[C---:B------:R-:W-:Y:S01]  /*20780*/  HMMA.16816.F32 R116, R4.reuse, R18, R116 ;  /* 0x000000120474723c */ /* 0x040fe20000001874 */
[----:B------:R-:W5:Y:S01]  /*20790*/  LDSM.16.MT88.4 R16, [R216+0xd800] ;  /* 0x00d80000d810783b */ /* 0x000f620000004200 */
[----:B------:R-:W-:Y:S06]  /*207a0*/  MUFU.EX2 R163, R163 ;  /* 0x000000a300a37308 */ /* 0x000fec0000000800 */
[C---:B------:R-:W-:Y:S02]  /*207b0*/  HMMA.16816.F32 R112, R4.reuse, R12, R112 ;  /* 0x0000000c0470723c */ /* 0x040fe40000001870 */
[----:B------:R-:W-:Y:S06]  /*207c0*/  MUFU.EX2 R162, R162 ;  /* 0x000000a200a27308 */ /* 0x000fec0000000800 */
[C---:B------:R-:W-:Y:S01]  /*207d0*/  HMMA.16816.F32 R108, R4.reuse, R14, R108 ;  /* 0x0000000e046c723c */ /* 0x040fe2000000186c */
[----:B------:R-:W2:Y:S01]  /*207e0*/  LDSM.16.MT88.4 R12, [R215+0xd800] ;  /* 0x00d80000d70c783b */ /* 0x000ea20000004200 */
[----:B------:R-:W-:Y:S06]  /*207f0*/  MUFU.EX2 R161, R161 ;  /* 0x000000a100a17308 */ /* 0x000fec0000000800 */
[C---:B----4-:R-:W-:Y:S02]  /*20800*/  HMMA.16816.F32 R104, R4.reuse, R8, R104 ;  /* 0x000000080468723c */ /* 0x050fe40000001868 */
[----:B------:R-:W-:Y:S06]  /*20810*/  MUFU.EX2 R158, R158 ;  /* 0x0000009e009e7308 */ /* 0x000fec0000000800 */
[C---:B------:R-:W-:Y:S01]  /*20820*/  HMMA.16816.F32 R100, R4.reuse, R10, R100 ;  /* 0x0000000a0464723c */ /* 0x040fe20000001864 */
[----:B------:R-:W4:Y:S01]  /*20830*/  LDSM.16.MT88.4 R8, [R214+0xd800] ;  /* 0x00d80000d608783b */ /* 0x000f220000004200 */
        /* <DEDUP_REMOVED lines=8> */
[C---:B------:R-:W-:Y:S02]  /*208c0*/  HMMA.16816.F32 R128, R4.reuse, R24, R128 ;  /* 0x000000180480723c */ /* 0x040fe40000001880 */
[----:B------:R-:W-:Y:S06]  /*208d0*/  MUFU.EX2 R149, R149 ;  /* 0x0000009500957308 */ /* 0x000fec0000000800 */
[C---:B------:R-:W-:Y:S01]  /*208e0*/  HMMA.16816.F32 R124, R4.reuse, R26, R124 ;  /* 0x0000001a047c723c */ /* 0x040fe2000000187c */
[----:B------:R-:W1:Y:S01]  /*208f0*/  LDSM.16.MT88.4 R24, [R218+0xd800] ;  /* 0x00d80000da18783b */ /* 0x000e620000004200 */
[----:B------:R-:W-:Y:S06]  /*20900*/  MUFU.EX2 R148, R148 ;  /* 0x0000009400947308 */ /* 0x000fec0000000800 */
[C---:B---3--:R-:W-:Y:S02]  /*20910*/  HMMA.16816.F32 R96, R4.reuse, R20, R96 ;  /* 0x000000140460723c */ /* 0x048fe40000001860 */
[----:B------:R-:W-:Y:S06]  /*20920*/  MUFU.EX2 R147, R147 ;  /* 0x0000009300937308 */ /* 0x000fec0000000800 */
[C---:B------:R-:W-:Y:S01]  /*20930*/  HMMA.16816.F32 R92, R4.reuse, R22, R92 ;  /* 0x00000016045c723c */ /* 0x040fe2000000185c */
[----:B------:R-:W3:Y:S01]  /*20940*/  LDSM.16.MT88.4 R20, [R218+0x11800] ;  /* 0x01180000da14783b */ /* 0x000ee20000004200 */
[----:B------:R-:W-:Y:S06]  /*20950*/  MUFU.EX2 R146, R146 ;  /* 0x0000009200927308 */ /* 0x000fec0000000800 */
[C---:B------:R-:W-:Y:S01]  /*20960*/  HMMA.16816.F32 R84, R4.reuse, R38, R84 ;  /* 0x000000260454723c */ /* 0x040fe20000001854 */
[----:B------:R-:W1:Y:S01]  /*20970*/  LDSM.16.MT88.4 R36, [R215+0x11800] ;  /* 0x01180000d724783b */ /* 0x000e620000004200 */
[----:B------:R-:W-:Y:S06]  /*20980*/  MUFU.EX2 R144, R144 ;  /* 0x0000009000907308 */ /* 0x000fec0000000800 */
[C---:B------:R-:W-:Y:S08]  /*20990*/  HMMA.16816.F32 R72, R4.reuse, R28, R72 ;  /* 0x0000001c0448723c */ /* 0x040ff00000001848 */
[----:B------:R-:W-:Y:S01]  /*209a0*/  HMMA.16816.F32 R68, R4, R30, R68 ;  /* 0x0000001e0444723c */ /* 0x000fe20000001844 */
[----:B------:R-:W1:Y:S06]  /*209b0*/  LDSM.16.MT88.4 R28, [R214+0x11800] ;  /* 0x01180000d61c783b */ /* 0x000e6c0000004200 */
[C---:B------:R-:W-:Y:S01]  /*209c0*/  F2FP.PACK_AB R4, R159.reuse, R157 ;  /* 0x0000009d9f04723e */ /* 0x040fe200000000ff */
[----:B------:R-:W-:Y:S01]  /*209d0*/  FADD.FTZ R159, R159, R142 ;  /* 0x0000008e9f9f7221 */ /* 0x000fe20000010000 */
[C---:B------:R-:W-:Y:S01]  /*209e0*/  F2FP.PACK_AB R5, R154.reuse, R152 ;  /* 0x000000989a05723e */ /* 0x040fe200000000ff */
        /* <DEDUP_REMOVED lines=11> */
[----:B------:R-:W5:Y:S07]  /*20aa0*/  LDSM.16.MT88.4 R16, [R216+0xe000] ;  /* 0x00e00000d810783b */ /* 0x000f6e0000004200 */
[C---:B--2---:R-:W-:Y:S08]  /*20ab0*/  HMMA.16816.F32 R112, R4.reuse, R12, R112 ;  /* 0x0000000c0470723c */ /* 0x044ff00000001870 */
[C---:B------:R-:W-:Y:S01]  /*20ac0*/  HMMA.16816.F32 R108, R4.reuse, R14, R108 ;  /* 0x0000000e046c723c */ /* 0x040fe2000000186c */
[----:B------:R-:W2:Y:S07]  /*20ad0*/  LDSM.16.MT88.4 R12, [R215+0xe000] ;  /* 0x00e00000d70c783b */ /* 0x000eae0000004200 */
[C---:B----4-:R-:W-:Y:S08]  /*20ae0*/  HMMA.16816.F32 R104, R4.reuse, R8, R104 ;  /* 0x000000080468723c */ /* 0x050ff00000001868 */
[C---:B------:R-:W-:Y:S01]  /*20af0*/  HMMA.16816.F32 R100, R4.reuse, R10, R100 ;  /* 0x0000000a0464723c */ /* 0x040fe20000001864 */
[----:B------:R-:W4:Y:S07]  /*20b00*/  LDSM.16.MT88.4 R8, [R214+0xe000] ;  /* 0x00e00000d608783b */ /* 0x000f2e0000004200 */
[C---:B------:R-:W-:Y:S07]  /*20b10*/  HMMA.16816.F32 R88, R4.reuse, R48, R88 ;  /* 0x000000300458723c */ /* 0x040fee0000001858 */
[-C--:B------:R-:W-:Y:S01]  /*20b20*/  FFMA.FTZ R48, R169, R52.reuse, -R55 ;  /* 0x00000034a9307223 */ /* 0x080fe20000010837 */
[----:B-1----:R-:W-:Y:S01]  /*20b30*/  HMMA.16816.F32 R128, R4, R24, R128 ;  /* 0x000000180480723c */ /* 0x002fe20000001880 */
[----:B------:R-:W-:-:S04]  /*20b40*/  FFMA.FTZ R49, R168, R52, -R47 ;  /* 0x00000034a8317223 */ /* 0x000fc8000001082f */
[----:B------:R-:W1:Y:S03]  /*20b50*/  MUFU.EX2 R48, R48 ;  /* 0x0000003000307308 */ /* 0x000e660000000800 */
[C---:B------:R-:W-:Y:S01]  /*20b60*/  HMMA.16816.F32 R124, R4.reuse, R26, R124 ;  /* 0x0000001a047c723c */ /* 0x040fe2000000187c */
[----:B------:R-:W1:Y:S04]  /*20b70*/  LDSM.16.MT88.4 R24, [R218+0xe000] ;  /* 0x00e00000da18783b */ /* 0x000e680000004200 */
[----:B------:R-:W1:Y:S03]  /*20b80*/  MUFU.EX2 R49, R49 ;  /* 0x0000003100317308 */ /* 0x000e660000000800 */
[C---:B---3--:R-:W-:Y:S08]  /*20b90*/  HMMA.16816.F32 R96, R4.reuse, R20, R96 ;  /* 0x000000140460723c */ /* 0x048ff00000001860 */
[C---:B------:R-:W-:Y:S01]  /*20ba0*/  HMMA.16816.F32 R92, R4.reuse, R22, R92 ;  /* 0x00000016045c723c */ /* 0x040fe2000000185c */
[----:B------:R-:W3:Y:S07]  /*20bb0*/  LDSM.16.MT88.4 R20, [R218+0x12000] ;  /* 0x01200000da14783b */ /* 0x000eee0000004200 */
[C---:B------:R-:W-:Y:S07]  /*20bc0*/  HMMA.16816.F32 R84, R4.reuse, R50, R84 ;  /* 0x000000320454723c */ /* 0x040fee0000001854 */
[-CC-:B------:R-:W-:Y:S01]  /*20bd0*/  FFMA.FTZ R50, R166, R52.reuse, -R47.reuse ;  /* 0x00000034a6327223 */ /* 0x180fe2000001082f */
[----:B------:R-:W-:Y:S01]  /*20be0*/  HMMA.16816.F32 R80, R4, R36, R80 ;  /* 0x000000240450723c */ /* 0x000fe20000001850 */
[----:B------:R-:W-:-:S04]  /*20bf0*/  FFMA.FTZ R51, R164, R52, -R47 ;  /* 0x00000034a4337223 */ /* 0x000fc8000001082f */
[----:B------:R-:W1:Y:S03]  /*20c00*/  MUFU.EX2 R50, R50 ;  /* 0x0000003200327308 */ /* 0x000e660000000800 */
[C---:B------:R-:W-:Y:S01]  /*20c10*/  HMMA.16816.F32 R76, R4.reuse, R38, R76 ;  /* 0x00000026044c723c */ /* 0x040fe2000000184c */
[----:B------:R-:W-:Y:S04]  /*20c20*/  LDSM.16.MT88.4 R36, [R215+0x12800] ;  /* 0x01280000d724783b */ /* 0x000fe80000004200 */
[----:B------:R-:W1:Y:S03]  /*20c30*/  MUFU.EX2 R51, R51 ;  /* 0x0000003300337308 */ /* 0x000e660000000800 */
[C---:B------:R-:W-:Y:S08]  /*20c40*/  HMMA.16816.F32 R72, R4.reuse, R28, R72 ;  /* 0x0000001c0448723c */ /* 0x040ff00000001848 */
[----:B------:R-:W-:Y:S01]  /*20c50*/  HMMA.16816.F32 R68, R4, R30, R68 ;  /* 0x0000001e0444723c */ /* 0x000fe20000001844 */
[----:B------:R-:W3:Y:S06]  /*20c60*/  LDSM.16.MT88.4 R28, [R216+0x12000] ;  /* 0x01200000d81c783b */ /* 0x000eec0000004200 */
[C---:B------:R-:W-:Y:S01]  /*20c70*/  F2FP.PACK_AB R4, R171.reuse, R172 ;  /* 0x000000acab04723e */ /* 0x040fe200000000ff */
[----:B------:R-:W-:Y:S01]  /*20c80*/  FADD.FTZ R171, R171, R165 ;  /* 0x000000a5abab7221 */ /* 0x000fe20000010000 */
[C---:B------:R-:W-:Y:S01]  /*20c90*/  F2FP.PACK_AB R5, R173.reuse, R174 ;  /* 0x000000aead05723e */ /* 0x040fe200000000ff */
[----:B------:R-:W-:Y:S01]  /*20ca0*/  FADD.FTZ R173, R173, R167 ;  /* 0x000000a7adad7221 */ /* 0x000fe20000010000 */
[----:B-1----:R-:W-:Y:S01]  /*20cb0*/  F2FP.PACK_AB R6, R48, R170 ;  /* 0x000000aa3006723e */ /* 0x002fe200000000ff */
        /* <DEDUP_REMOVED lines=16> */
[C---:B------:R-:W-:Y:S08]  /*20dc0*/  HMMA.16816.F32 R128, R4.reuse, R24, R128 ;  /* 0x000000180480723c */ /* 0x040ff00000001880 */
[C---:B------:R-:W-:Y:S01]  /*20dd0*/  HMMA.16816.F32 R124, R4.reuse, R26, R124 ;  /* 0x0000001a047c723c */ /* 0x040fe2000000187c */
[----:B------:R-:W-:Y:S07]  /*20de0*/  LDSM.16.MT88.4 R24, [R218+0xe800] ;  /* 0x00e80000da18783b */ /* 0x000fee0000004200 */
[C---:B---3--:R-:W-:Y:S08]  /*20df0*/  HMMA.16816.F32 R96, R4.reuse, R20, R96 ;  /* 0x000000140460723c */ /* 0x048ff00000001860 */
        /* <DEDUP_REMOVED lines=8> */
[C---:B--2---:R-:W-:Y:S08]  /*20e80*/  HMMA.16816.F32 R72, R4.reuse, R12, R72 ;  /* 0x0000000c0448723c */ /* 0x044ff00000001848 */
[----:B------:R-:W-:Y:S01]  /*20e90*/  HMMA.16816.F32 R68, R4, R14, R68 ;  /* 0x0000000e0444723c */ /* 0x000fe20000001844 */
[----:B------:R-:W2:Y:S06]  /*20ea0*/  LDSM.16.MT88.4 R12, [R218+0x12800] ;  /* 0x01280000da0c783b */ /* 0x000eac0000004200 */
        /* <DEDUP_REMOVED lines=67> */
[----:B------:R-:W5:Y:S02]  /*212e0*/  MUFU.EX2 R24, R24 ;  /* 0x0000001800187308 */ /* 0x000f640000000800 */
[-C--:B------:R-:W-:Y:S01]  /*212f0*/  FFMA.FTZ R26, R60, R52.reuse, -R47 ;  /* 0x000000343c1a7223 */ /* 0x080fe2000001082f */
[----:B-1----:R-:W-:Y:S01]  /*21300*/  HMMA.16816.F32 R88, R4, R16, R88 ;  /* 0x000000100458723c */ /* 0x002fe20000001858 */
[----:B------:R-:W-:-:S04]  /*21310*/  FFMA.FTZ R27, R56, R52, -R55 ;  /* 0x00000034381b7223 */ /* 0x000fc80000010837 */
[----:B------:R-:W1:Y:S03]  /*21320*/  MUFU.EX2 R25, R25 ;  /* 0x0000001900197308 */ /* 0x000e660000000800 */
[C---:B------:R-:W-:Y:S01]  /*21330*/  HMMA.16816.F32 R84, R4.reuse, R18, R84 ;  /* 0x000000120454723c */ /* 0x040fe20000001854 */
[----:B------:R-:W3:Y:S04]  /*21340*/  LDSM.16.MT88.4 R16, [R216+0xf800] ;  /* 0x00f80000d810783b */ /* 0x000ee80000004200 */
[----:B------:R-:W2:Y:S01]  /*21350*/  MUFU.EX2 R26, R26 ;  /* 0x0000001a001a7308 */ /* 0x000ea20000000800 */
[----:B-----5:R-:W-:Y:S02]  /*21360*/  FADD.FTZ R36, R24, R36 ;  /* 0x0000002418247221 */ /* 0x020fe40000010000 */
[----:B----4-:R-:W-:Y:S05]  /*21370*/  HMMA.16816.F32 R80, R4, R20, R80 ;  /* 0x000000140450723c */ /* 0x010fea0000001850 */
[----:B------:R-:W4:Y:S01]  /*21380*/  MUFU.EX2 R27, R27 ;  /* 0x0000001b001b7308 */ /* 0x000f220000000800 */
[----:B-1----:R-:W-:-:S02]  /*21390*/  FADD.FTZ R36, R25, R36 ;  /* 0x0000002419247221 */ /* 0x002fc40000010000 */
[C---:B------:R-:W-:Y:S01]  /*213a0*/  HMMA.16816.F32 R76, R4.reuse, R22, R76 ;  /* 0x00000016044c723c */ /* 0x040fe2000000184c */
[----:B------:R-:W-:Y:S04]  /*213b0*/  LDSM.16.MT88.4 R20, [R215+0xf800] ;  /* 0x00f80000d714783b */ /* 0x000fe80000004200 */
[----:B------:R-:W1:Y:S01]  /*213c0*/  MUFU.EX2 R30, R30 ;  /* 0x0000001e001e7308 */ /* 0x000e620000000800 */
[----:B--2---:R-:W-:Y:S02]  /*213d0*/  FADD.FTZ R36, R26, R36 ;  /* 0x000000241a247221 */ /* 0x004fe40000010000 */
[----:B------:R-:W-:Y:S05]  /*213e0*/  HMMA.16816.F32 R72, R4, R8, R72 ;  /* 0x000000080448723c */ /* 0x000fea0000001848 */
[----:B------:R-:W2:Y:S01]  /*213f0*/  MUFU.EX2 R31, R31 ;  /* 0x0000001f001f7308 */ /* 0x000ea20000000800 */
[----:B----4-:R-:W-:-:S02]  /*21400*/  FADD.FTZ R144, R27, R144 ;  /* 0x000000901b907221 */ /* 0x010fc40000010000 */
[----:B------:R-:W-:Y:S01]  /*21410*/  HMMA.16816.F32 R68, R4, R10, R68 ;  /* 0x0000000a0444723c */ /* 0x000fe20000001844 */
[----:B------:R-:W4:Y:S01]  /*21420*/  LDSM.16.MT88.4 R8, [R214+0xf800] ;  /* 0x00f80000d608783b */ /* 0x000f220000004200 */
[----:B------:R-:W-:-:S04]  /*21430*/  FADD.FTZ R144, R28, R144 ;  /* 0x000000901c907221 */ /* 0x000fc80000010000 */
[----:B------:R-:W-:Y:S01]  /*21440*/  FADD.FTZ R144, R29, R144 ;  /* 0x000000901d907221 */ /* 0x000fe20000010000 */
[----:B------:R-:W-:Y:S02]  /*21450*/  F2FP.PACK_AB R4, R28, R27 ;  /* 0x0000001b1c04723e */ /* 0x000fe400000000ff */
[----:B------:R-:W-:Y:S01]  /*21460*/  F2FP.PACK_AB R5, R25, R24 ;  /* 0x000000181905723e */ /* 0x000fe200000000ff */
[C---:B-1----:R-:W-:Y:S01]  /*21470*/  FADD.FTZ R242, R30.reuse, R144 ;  /* 0x000000901ef27221 */ /* 0x042fe20000010000 */
[----:B------:R-:W-:Y:S02]  /*21480*/  F2FP.PACK_AB R6, R30, R29 ;  /* 0x0000001d1e06723e */ /* 0x000fe400000000ff */
[C---:B--2---:R-:W-:Y:S01]  /*21490*/  F2FP.PACK_AB R7, R31.reuse, R26 ;  /* 0x0000001a1f07723e */ /* 0x044fe200000000ff */
[----:B------:R-:W-:-:S06]  /*214a0*/  FADD.FTZ R243, R31, R36 ;  /* 0x000000241ff37221 */ /* 0x000fcc0000010000 */
[C---:B---3--:R-:W-:Y:S08]  /*214b0*/  HMMA.16816.F32 R128, R4.reuse, R12, R128 ;  /* 0x0000000c0480723c */ /* 0x048ff00000001880 */
[C---:B------:R-:W-:Y:S01]  /*214c0*/  HMMA.16816.F32 R124, R4.reuse, R14, R124 ;  /* 0x0000000e047c723c */ /* 0x040fe2000000187c */
[----:B------:R-:W1:Y:S07]  /*214d0*/  LDSM.16.MT88.4 R12, [R218+0x13800] ;  /* 0x01380000da0c783b */ /* 0x000e6e0000004200 */
[C---:B------:R-:W-:Y:S08]  /*214e0*/  HMMA.16816.F32 R120, R4.reuse, R16, R120 ;  /* 0x000000100478723c */ /* 0x040ff00000001878 */
[C---:B------:R-:W-:Y:S01]  /*214f0*/  HMMA.16816.F32 R116, R4.reuse, R18, R116 ;  /* 0x000000120474723c */ /* 0x040fe20000001874 */
[----:B------:R-:W2:Y:S07]  /*21500*/  LDSM.16.MT88.4 R16, [R216+0x13800] ;  /* 0x01380000d810783b */ /* 0x000eae0000004200 */
[C---:B----4-:R-:W-:Y:S08]  /*21510*/  HMMA.16816.F32 R104, R4.reuse, R8, R104 ;  /* 0x000000080468723c */ /* 0x050ff00000001868 */
        /* <DEDUP_REMOVED lines=13> */
.L_x_1405:
[----:B------:R-:W-:-:S13]  /*215f0*/  ISETP.GE.AND P0, PT, R240, 0x1, PT ;  /* 0x00000001f000780c */ /* 0x000fda0003f06270 */
[----:B------:R-:W-:Y:S05]  /*21600*/  @!P0 BRA `(.L_x_1414) ;  /* 0x000052d000008947 */ /* 0x000fea0003800000 */
[----:B------:R-:W-:Y:S02]  /*21610*/  MOV R0, R3 ;  /* 0x0000000300007202 */ /* 0x000fe40000000f00 */
[----:B------:R-:W-:Y:S02]  /*21620*/  MOV R2, R132 ;  /* 0x0000008400027202 */ /* 0x000fe40000000f00 */
.L_x_1423:
        /* <DEDUP_REMOVED lines=13> */
[----:B------:R-:W-:Y:S02]  /*21700*/  IADD3 R3, R11, -0x80, RZ ;  /* 0xffffff800b037810 */ /* 0x000fe40007ffe0ff */
[----:B------:R-:W-:Y:S01]  /*21710*/  IABS R6, R11 ;  /* 0x0000000b00067213 */ /* 0x000fe20000000000 */
[----:B------:R-:W3:Y:S01]  /*21720*/  LD.E.64 R14, [R136.64+0x28] ;  /* 0x00002804880e7980 */ /* 0x000ee2000c101b00 */
[----:B------:R-:W-:Y:S02]  /*21730*/  IABS R4, R3 ;  /* 0x0000000300047213 */ /* 0x000fe40000000000 */
[-C--:B--2---:R-:W-:Y:S02]  /*21740*/  IABS R7, R10.reuse ;  /* 0x0000000a00077213 */ /* 0x084fe40000000000 */
[-C--:B------:R-:W-:Y:S02]  /*21750*/  IABS R5, R10.reuse ;  /* 0x0000000a00057213 */ /* 0x080fe40000000000 */
[----:B------:R-:W1:Y:S01]  /*21760*/  I2F.RP R8, R7 ;  /* 0x0000000700087306 */ /* 0x000e620000209400 */
[-C--:B------:R-:W-:Y:S02]  /*21770*/  LOP3.LUT R3, R3, R10.reuse, RZ, 0x3c, !PT ;  /* 0x0000000a03037212 */ /* 0x080fe400078e3cff */
[----:B------:R-:W-:Y:S01]  /*21780*/  IMAD.MOV R5, RZ, RZ, -R5 ;  /* 0x000000ffff057224 */ /* 0x000fe200078e0a05 */
[-C--:B------:R-:W-:Y:S02]  /*21790*/  LOP3.LUT R11, R11, R10.reuse, RZ, 0x3c, !PT ;  /* 0x0000000a0b0b7212 */ /* 0x080fe400078e3cff */
[----:B------:R-:W-:Y:S02]  /*217a0*/  ISETP.GE.AND P0, PT, R3, RZ, PT ;  /* 0x000000ff0300720c */ /* 0x000fe40003f06270 */
[----:B------:R-:W-:Y:S02]  /*217b0*/  ISETP.GE.AND P2, PT, R11, RZ, PT ;  /* 0x000000ff0b00720c */ /* 0x000fe40003f46270 */
[----:B------:R-:W-:Y:S01]  /*217c0*/  LOP3.LUT R3, RZ, R10, RZ, 0x33, !PT ;  /* 0x0000000aff037212 */ /* 0x000fe200078e33ff */
[----:B-1----:R-:W1:Y:S02]  /*217d0*/  MUFU.RCP R8, R8 ;  /* 0x0000000800087308 */ /* 0x002e640000001000 */
[----:B-1----:R-:W-:Y:S08]  /*217e0*/  IADD3 R8, R8, 0xffffffe, RZ ;  /* 0x0ffffffe08087810 */ /* 0x002ff00007ffe0ff */
[----:B------:R-:W1:Y:S02]  /*217f0*/  F2I.FTZ.U32.TRUNC.NTZ R9, R8 ;  /* 0x0000000800097305 */ /* 0x000e64000021f000 */
[--C-:B-1----:R-:W-:Y:S02]  /*21800*/  IMAD.MOV R12, RZ, RZ, -R9.reuse ;  /* 0x000000ffff0c7224 */ /* 0x102fe400078e0a09 */
[----:B------:R-:W-:Y:S02]  /*21810*/  IMAD.MOV.U32 R8, RZ, RZ, RZ ;  /* 0x000000ffff087224 */ /* 0x000fe400078e00ff */
        /* <DEDUP_REMOVED lines=15> */
[----:B------:R-:W-:Y:S09]  /*21910*/  ISETP.NE.AND P1, PT, R10, RZ, PT ;  /* 0x000000ff0a00720c */ /* 0x000ff20003f25270 */
[----:B------:R-:W-:Y:S02]  /*21920*/  @P4 IADD3 R8, R8, 0x1, RZ ;  /* 0x0000000108084810 */ /* 0x000fe40007ffe0ff */
[----:B------:R-:W-:Y:S03]  /*21930*/  @P5 IADD3 R9, R9, 0x1, RZ ;  /* 0x0000000109095810 */ /* 0x000fe60007ffe0ff */
[----:B------:R-:W-:Y:S02]  /*21940*/  @!P0 IMAD.MOV R8, RZ, RZ, -R8 ;  /* 0x000000ffff088224 */ /* 0x000fe400078e0a08 */
[----:B------:R-:W-:Y:S03]  /*21950*/  @!P2 IMAD.MOV R9, RZ, RZ, -R9 ;  /* 0x000000ffff09a224 */ /* 0x000fe600078e0a09 */
[C---:B------:R-:W-:Y:S02]  /*21960*/  SEL R8, R3.reuse, R8, !P1 ;  /* 0x0000000803087207 */ /* 0x040fe40004800000 */
[----:B------:R-:W-:Y:S02]  /*21970*/  SEL R9, R3, R9, !P1 ;  /* 0x0000000903097207 */ /* 0x000fe40004800000 */
[CC--:B------:R-:W-:Y:S02]  /*21980*/  LEA R6, P1, R8.reuse, R238.reuse, 0x2 ;  /* 0x000000ee08067211 */ /* 0x0c0fe400078210ff */
[C---:B------:R-:W-:Y:S02]  /*21990*/  LEA R4, P0, R9.reuse, R238, 0x2 ;  /* 0x000000ee09047211 */ /* 0x040fe400078010ff */
[-C--:B------:R-:W-:Y:S01]  /*219a0*/  LEA.HI.X.SX32 R7, R8, R239.reuse, 0x2, P1 ;  /* 0x000000ef08077211 */ /* 0x080fe200008f16ff */
[C---:B------:R-:W-:Y:S01]  /*219b0*/  IMAD.IADD R8, R9.reuse, 0x1, -R8 ;  /* 0x0000000109087824 */ /* 0x040fe200078e0a08 */
[----:B------:R-:W-:Y:S03]  /*219c0*/  LEA.HI.X.SX32 R5, R9, R239, 0x2, P0 ;  /* 0x000000ef09057211 */ /* 0x000fe600000f16ff */
[----:B------:R-:W-:Y:S01]  /*219d0*/  IMAD R10, R10, R8, -0x80 ;  /* 0xffffff800a0a7424 */ /* 0x000fe200078e0208 */
[----:B------:R1:W4:Y:S04]  /*219e0*/  LD.E R3, [R6.64] ;  /* 0x0000000406037980 */ /* 0x000328000c101900 */
[----:B------:R2:W4:Y:S01]  /*219f0*/  LD.E R4, [R4.64] ;  /* 0x0000000404047980 */ /* 0x000522000c101900 */
[----:B-1----:R-:W-:Y:S01]  /*21a00*/  SHF.R.S32.HI R6, RZ, 0x1f, R10 ;  /* 0x0000001fff067819 */ /* 0x002fe2000001140a */
        /* <DEDUP_REMOVED lines=11> */
.L_x_1416:
[----:B------:R-:W-:Y:S02]  /*21ac0*/  ULDC.64 UR4, c[0x0][0x118] ;  /* 0x0000460000047ab9 */ /* 0x000fe40000000a00 */
[----:B------:R-:W2:Y:S02]  /*21ad0*/  LD.E R10, [R136.64+0x40] ;  /* 0x00004004880a7980 */ /* 0x000ea4000c101900 */
[----:B--2---:R-:W-:Y:S04]  /*21ae0*/  LEA R10, -R10, RZ, 0x7 ;  /* 0x000000ff0a0a7211 */ /* 0x004fe800078e39ff */
[----:B------:R-:W-:Y:S02]  /*21af0*/  SHF.R.S32.HI R4, RZ, 0x1f, R10 ;  /* 0x0000001fff047819 */ /* 0x000fe4000001140a */
.L_x_1417:
[----:B------:R-:W-:Y:S05]  /*21b00*/  BSYNC B0 ;  /* 0x0000000000007941 */ /* 0x000fea0003800000 */
.L_x_1415:
[C---:B------:R-:W-:Y:S01]  /*21b10*/  LOP3.LUT P3, RZ, R241.reuse, 0x1, RZ, 0xc0, !PT ;  /* 0x00000001f1ff7812 */ /* 0x040fe2000786c0ff */
[----:B------:R-:W-:Y:S01]  /*21b20*/  ULDC.64 UR4, c[0x0][0x118] ;  /* 0x0000460000047ab9 */ /* 0x000fe20000000a00 */
[C---:B------:R-:W-:Y:S01]  /*21b30*/  LEA R244, P1, R10.reuse, R141, 0x1 ;  /* 0x0000008d0af47211 */ /* 0x040fe200078208ff */
[----:B------:R-:W-:Y:S01]  /*21b40*/  BSSY B1, `(.L_x_1418) ;  /* 0x0000299000017945 */ /* 0x000fe20003800000 */
[----:B------:R-:W-:Y:S02]  /*21b50*/  LOP3.LUT P2, RZ, R241, 0x2, RZ, 0xc0, !PT ;  /* 0x00000002f1ff7812 */ /* 0x000fe4000784c0ff */
[C---:B------:R-:W-:Y:S02]  /*21b60*/  LEA.HI.X R245, R10.reuse, R140, R4, 0x1, P1 ;  /* 0x0000008c0af57211 */ /* 0x040fe400008f0c04 */
[----:B------:R-:W-:Y:S04]  /*21b70*/  IADD3 R3, P0, R10, R225, RZ ;  /* 0x000000e10a037210 */ /* 0x000fe80007f1e0ff */
[----:B------:R-:W-:Y:S01]  /*21b80*/  IADD3.X R5, R4, R226, RZ, P0, !PT ;  /* 0x000000e204057210 */ /* 0x000fe200007fe4ff */
[----:B------:R-:W-:Y:S01]  /*21b90*/  @!PT LDS RZ, [RZ] ;  /* 0x00000000fffff984 */ /* 0x000fe20000000800 */
[----:B------:R-:W-:Y:S01]  /*21ba0*/  @!PT LDS RZ, [RZ] ;  /* 0x00000000fffff984 */ /* 0x000fe20000000800 */
[----:B------:R-:W-:Y:S01]  /*21bb0*/  @!PT LDS RZ, [RZ] ;  /* 0x00000000fffff984 */ /* 0x000fe20000000800 */
[----:B------:R1:W-:Y:S01]  /*21bc0*/  @P3 LDGSTS.E.BYPASS.LTC128B.128 [R237+0xc000], [R244.64] ;  /* 0x0c000000f4ed3fae */ /* 0x0003e2000b901d44 */
[C---:B------:R-:W-:Y:S02]  /*21bd0*/  @P3 LEA R18, P4, R3.reuse, R141, 0x1 ;  /* 0x0000008d03123211 */ /* 0x040fe400078808ff */
[C---:B------:R-:W-:Y:S02]  /*21be0*/  IADD3 R4, P1, R3.reuse, R225, RZ ;  /* 0x000000e103047210 */ /* 0x040fe40007f3e0ff */
[CCC-:B------:R-:W-:Y:S01]  /*21bf0*/  @P3 LEA.HI.X R19, R3.reuse, R140.reuse, R5.reuse, 0x1, P4 ;  /* 0x0000008c03133211 */ /* 0x1c0fe200020f0c05 */
[----:B------:R-:W-:Y:S01]  /*21c00*/  @!P3 STS.128 [R237+0xc000], RZ ;  /* 0x00c000ffed00b388 */ /* 0x000fe20000000c00 */
[CC--:B------:R-:W-:Y:S02]  /*21c10*/  @P2 LEA R12, P0, R3.reuse, R141.reuse, 0x1 ;  /* 0x0000008d030c2211 */ /* 0x0c0fe400078008ff */
[CC--:B------:R-:W-:Y:S02]  /*21c20*/  @P3 LEA R16, P4, R4.reuse, R141.reuse, 0x1 ;  /* 0x0000008d04103211 */ /* 0x0c0fe400078808ff */
[----:B------:R-:W-:Y:S01]  /*21c30*/  @P2 LEA.HI.X R13, R3, R140, R5, 0x1, P0 ;  /* 0x0000008c030d2211 */ /* 0x000fe200000f0c05 */
[----:B------:R-:W-:Y:S01]  /*21c40*/  @!PT LDS RZ, [RZ] ;  /* 0x00000000fffff984 */ /* 0x000fe20000000800 */
[----:B------:R-:W-:Y:S01]  /*21c50*/  @!PT LDS RZ, [RZ] ;  /* 0x00000000fffff984 */ /* 0x000fe20000000800 */
[----:B------:R-:W-:Y:S01]  /*21c60*/  @!PT LDS RZ, [RZ] ;  /* 0x00000000fffff984 */ /* 0x000fe20000000800 */
[----:B------:R1:W-:Y:S01]  /*21c70*/  @P2 LDGSTS.E.BYPASS.LTC128B.128 [R237+0x10000], [R244.64+0x80] ;  /* 0x10000080f4ed2fae */ /* 0x0003e2000b901d44 */
[----:B------:R-:W-:Y:S02]  /*21c80*/  IADD3.X R5, R5, R226, RZ, P1, !PT ;  /* 0x000000e205057210 */ /* 0x000fe40000ffe4ff */
[C---:B------:R-:W-:Y:S02]  /*21c90*/  @P2 LEA R10, P0, R4.reuse, R141, 0x1 ;  /* 0x0000008d040a2211 */ /* 0x040fe400078008ff */
[CCC-:B------:R-:W-:Y:S01]  /*21ca0*/  @P3 LEA.HI.X R17, R4.reuse, R140.reuse, R5.reuse, 0x1, P4 ;  /* 0x0000008c04113211 */ /* 0x1c0fe200020f0c05 */
[----:B------:R-:W-:Y:S01]  /*21cb0*/  @!P2 STS.128 [R237+0x10000], RZ ;  /* 0x010000ffed00a388 */ /* 0x000fe20000000c00 */
[C---:B------:R-:W-:Y:S02]  /*21cc0*/  @P2 LEA.HI.X R11, R4.reuse, R140, R5, 0x1, P0 ;  /* 0x0000008c040b2211 */ /* 0x040fe400000f0c05 */
[----:B------:R-:W-:Y:S03]  /*21cd0*/  IADD3 R3, P1, R4, R225, RZ ;  /* 0x000000e104037210 */ /* 0x000fe60007f3e0ff */
[----:B------:R-:W-:Y:S01]  /*21ce0*/  @!PT LDS RZ, [RZ] ;  /* 0x00000000fffff984 */ /* 0x000fe20000000800 */
[----:B------:R-:W-:Y:S01]  /*21cf0*/  @!PT LDS RZ, [RZ] ;  /* 0x00000000fffff984 */ /* 0x000fe20000000800 */
[----:B------:R-:W-:Y:S01]  /*21d00*/  @!PT LDS RZ, [RZ] ;  /* 0x00000000fffff984 */ /* 0x000fe20000000800 */
[----:B------:R2:W-:Y:S01]  /*21d10*/  @P3 LDGSTS.E.BYPASS.LTC128B.128 [R237+0xc800], [R18.64] ;  /* 0x0c80000012ed3fae */ /* 0x0005e2000b901d44 */
[-C--:B------:R-:W-:Y:S02]  /*21d20*/  @P3 LEA R14, P4, R3, R141.reuse, 0x1 ;  /* 0x0000008d030e3211 */ /* 0x080fe400078808ff */
[----:B------:R-:W-:Y:S02]  /*21d30*/  IADD3.X R5, R5, R226, RZ, P1, !PT ;  /* 0x000000e205057210 */ /* 0x000fe40000ffe4ff */
[C---:B------:R-:W-:Y:S01]  /*21d40*/  @P2 LEA R8, P0, R3.reuse, R141, 0x1 ;  /* 0x0000008d03082211 */ /* 0x040fe200078008ff */
[----:B------:R-:W-:Y:S01]  /*21d50*/  @!P3 STS.128 [R237+0xc800], RZ ;  /* 0x00c800ffed00b388 */ /* 0x000fe20000000c00 */
[CCC-:B------:R-:W-:Y:S02]  /*21d60*/  @P3 LEA.HI.X R15, R3.reuse, R140.reuse, R5.reuse, 0x1, P4 ;  /* 0x0000008c030f3211 */ /* 0x1c0fe400020f0c05 */
[C---:B------:R-:W-:Y:S02]  /*21d70*/  @P2 LEA.HI.X R9, R3.reuse, R140, R5, 0x1, P0 ;  /* 0x0000008c03092211 */ /* 0x040fe400000f0c05 */
[----:B------:R-:W-:Y:S01]  /*21d80*/  IADD3 R4, P1, R3, R225, RZ ;  /* 0x000000e103047210 */ /* 0x000fe20007f3e0ff */
[----:B------:R-:W-:Y:S01]  /*21d90*/  @!PT LDS RZ, [RZ] ;  /* 0x00000000fffff984 */ /* 0x000fe20000000800 */
[----:B------:R-:W-:Y:S01]  /*21da0*/  @!PT LDS RZ, [RZ] ;  /* 0x00000000fffff984 */ /* 0x000fe20000000800 */
[----:B------:R-:W-:Y:S01]  /*21db0*/  @!PT LDS RZ, [RZ] ;  /* 0x00000000fffff984 */ /* 0x000fe20000000800 */
[----:B------:R3:W-:Y:S03]  /*21dc0*/  @P2 LDGSTS.E.BYPASS.LTC128B.128 [R237+0x10800], [R12.64+0x80] ;  /* 0x108000800ced2fae */ /* 0x0007e6000b901d44 */
[CC--:B------:R-:W-:Y:S02]  /*21dd0*/  @P3 LEA R22, P4, R4.reuse, R141.reuse, 0x1 ;  /* 0x0000008d04163211 */ /* 0x0c0fe400078808ff */
[----:B------:R-:W-:Y:S01]  /*21de0*/  IADD3.X R5, R5, R226, RZ, P1, !PT ;  /* 0x000000e205057210 */ /* 0x000fe20000ffe4ff */
[----:B------:R-:W-:Y:S01]  /*21df0*/  @!P2 STS.128 [R237+0x10800], RZ ;  /* 0x010800ffed00a388 */ /* 0x000fe20000000c00 */
[C---:B------:R-:W-:Y:S02]  /*21e00*/  @P2 LEA R20, P0, R4.reuse, R141, 0x1 ;  /* 0x0000008d04142211 */ /* 0x040fe400078008ff */
[CCC-:B------:R-:W-:Y:S02]  /*21e10*/  @P3 LEA.HI.X R23, R4.reuse, R140.reuse, R5.reuse, 0x1, P4 ;  /* 0x0000008c04173211 */ /* 0x1c0fe400020f0c05 */
[C---:B------:R-:W-:Y:S01]  /*21e20*/  @P2 LEA.HI.X R21, R4.reuse, R140, R5, 0x1, P0 ;  /* 0x0000008c04152211 */ /* 0x040fe200000f0c05 */
[----:B------:R-:W-:Y:S01]  /*21e30*/  @!PT LDS RZ, [RZ] ;  /* 0x00000000fffff984 */ /* 0x000fe20000000800 */
[----:B------:R-:W-:Y:S01]  /*21e40*/  @!PT LDS RZ, [RZ] ;  /* 0x00000000fffff984 */ /* 0x000fe20000000800 */
[----:B------:R-:W-:Y:S01]  /*21e50*/  @!PT LDS RZ, [RZ] ;  /* 0x00000000fffff984 */ /* 0x000fe20000000800 */
[----:B------:R4:W-:Y:S01]  /*21e60*/  @P3 LDGSTS.E.BYPASS.LTC128B.128 [R237+0xd000], [R16.64] ;  /* 0x0d00000010ed3fae */ /* 0x0009e2000b901d44 */
[----:B------:R-:W-:Y:S04]  /*21e70*/  IADD3 R3, P1, R4, R225, RZ ;  /* 0x000000e104037210 */ /* 0x000fe80007f3e0ff */
[-C--:B------:R-:W-:Y:S01]  /*21e80*/  @P3 LEA R26, P4, R3, R141.reuse, 0x1 ;  /* 0x0000008d031a3211 */ /* 0x080fe200078808ff */
[----:B------:R-:W-:Y:S01]  /*21e90*/  @!P3 STS.128 [R237+0xd000], RZ ;  /* 0x00d000ffed00b388 */ /* 0x000fe20000000c00 */
[----:B------:R-:W-:Y:S02]  /*21ea0*/  IADD3.X R5, R5, R226, RZ, P1, !PT ;  /* 0x000000e205057210 */ /* 0x000fe40000ffe4ff */
[C---:B------:R-:W-:Y:S02]  /*21eb0*/  @P2 LEA R24, P0, R3.reuse, R141, 0x1 ;  /* 0x0000008d03182211 */ /* 0x040fe400078008ff */
[CCC-:B------:R-:W-:Y:S01]  /*21ec0*/  @P3 LEA.HI.X R27, R3.reuse, R140.reuse, R5.reuse, 0x1, P4 ;  /* 0x0000008c031b3211 */ /* 0x1c0fe200020f0c05 */
[----:B------:R-:W-:Y:S01]  /*21ed0*/  @!PT LDS RZ, [RZ] ;  /* 0x00000000fffff984 */ /* 0x000fe20000000800 */
[----:B------:R-:W-:Y:S01]  /*21ee0*/  @!PT LDS RZ, [RZ] ;  /* 0x00000000fffff984 */ /* 0x000fe20000000800 */
[----:B------:R-:W-:Y:S01]  /*21ef0*/  @!PT LDS RZ, [RZ] ;  /* 0x00000000fffff984 */ /* 0x000fe20000000800 */
[----:B------:R5:W-:Y:S01]  /*21f00*/  @P2 LDGSTS.E.BYPASS.LTC128B.128 [R237+0x11000], [R10.64+0x80] ;  /* 0x110000800aed2fae */ /* 0x000be2000b901d44 */
[C---:B------:R-:W-:Y:S02]  /*21f10*/  @P2 LEA.HI.X R25, R3.reuse, R140, R5, 0x1, P0 ;  /* 0x0000008c03192211 */ /* 0x040fe400000f0c05 */
[----:B------:R-:W-:Y:S03]  /*21f20*/  IADD3 R6, P1, R3, R225, RZ ;  /* 0x000000e103067210 */ /* 0x000fe60007f3e0ff */
[----:B------:R-:W-:Y:S01]  /*21f30*/  @!P2 STS.128 [R237+0x11000], RZ ;  /* 0x011000ffed00a388 */ /* 0x000fe20000000c00 */
[CC--:B------:R-:W-:Y:S02]  /*21f40*/  @P3 LEA R30, P5, R6.reuse, R141.reuse, 0x1 ;  /* 0x0000008d061e3211 */ /* 0x0c0fe400078a08ff */
[----:B------:R-:W-:Y:S02]  /*21f50*/  IADD3.X R5, R5, R226, RZ, P1, !PT ;  /* 0x000000e205057210 */ /* 0x000fe40000ffe4ff */
[C---:B--2---:R-:W-:Y:S01]  /*21f60*/  @P2 LEA R18, P1, R6.reuse, R141, 0x1 ;  /* 0x0000008d06122211 */ /* 0x044fe200078208ff */
[----:B------:R-:W-:Y:S01]  /*21f70*/  @!PT LDS RZ, [RZ] ;  /* 0x00000000fffff984 */ /* 0x000fe20000000800 */
[----:B------:R-:W-:Y:S01]  /*21f80*/  @!PT LDS RZ, [RZ] ;  /* 0x00000000fffff984 */ /* 0x000fe20000000800 */
[----:B------:R-:W-:Y:S01]  /*21f90*/  @!PT LDS RZ, [RZ] ;  /* 0x00000000fffff984 */ /* 0x000fe20000000800 */
[----:B------:R3:W-:Y:S01]  /*21fa0*/  @P3 LDGSTS.E.BYPASS.LTC128B.128 [R237+0xd800], [R14.64] ;  /* 0x0d8000000eed3fae */ /* 0x0007e2000b901d44 */
[CCC-:B------:R-:W-:Y:S02]  /*21fb0*/  @P3 LEA.HI.X R31, R6.reuse, R140.reuse, R5.reuse, 0x1, P5 ;  /* 0x0000008c061f3211 */ /* 0x1c0fe400028f0c05 */
[C---:B------:R-:W-:Y:S02]  /*21fc0*/  @P2 LEA.HI.X R19, R6.reuse, R140, R5, 0x1, P1 ;  /* 0x0000008c06132211 */ /* 0x040fe400008f0c05 */
[----:B------:R-:W-:Y:S01]  /*21fd0*/  IADD3 R4, P0, R6, R225, RZ ;  /* 0x000000e106047210 */ /* 0x000fe20007f1e0ff */
[----:B------:R-:W-:Y:S03]  /*21fe0*/  @!P3 STS.128 [R237+0xd800], RZ ;  /* 0x00d800ffed00b388 */ /* 0x000fe60000000c00 */
[----:B------:R-:W-:Y:S02]  /*21ff0*/  IADD3.X R3, R5, R226, RZ, P0, !PT ;  /* 0x000000e205037210 */ /* 0x000fe400007fe4ff */
[CC--:B------:R-:W-:Y:S01]  /*22000*/  @P3 LEA R28, P4, R4.reuse, R141.reuse, 0x1 ;  /* 0x0000008d041c3211 */ /* 0x0c0fe200078808ff */
[----:B------:R-:W-:Y:S01]  /*22010*/  @!PT LDS RZ, [RZ] ;  /* 0x00000000fffff984 */ /* 0x000fe20000000800 */
[----:B------:R-:W-:Y:S01]  /*22020*/  @!PT LDS RZ, [RZ] ;  /* 0x00000000fffff984 */ /* 0x000fe20000000800 */
[----:B------:R-:W-:Y:S01]  /*22030*/  @!PT LDS RZ, [RZ] ;  /* 0x00000000fffff984 */ /* 0x000fe20000000800 */
[----:B------:R5:W-:Y:S01]  /*22040*/  @P2 LDGSTS.E.BYPASS.LTC128B.128 [R237+0x11800], [R8.64+0x80] ;  /* 0x1180008008ed2fae */ /* 0x000be2000b901d44 */
[C---:B------:R-:W-:Y:S02]  /*22050*/  @P2 LEA R32, P0, R4.reuse, R141, 0x1 ;  /* 0x0000008d04202211 */ /* 0x040fe400078008ff */
[CCC-:B------:R-:W-:Y:S02]  /*22060*/  @P3 LEA.HI.X R29, R4.reuse, R140.reuse, R3.reuse, 0x1, P4 ;  /* 0x0000008c041d3211 */ /* 0x1c0fe400020f0c03 */
[----:B------:R-:W-:Y:S01]  /*22070*/  @P2 LEA.HI.X R33, R4, R140, R3, 0x1, P0 ;  /* 0x0000008c04212211 */ /* 0x000fe200000f0c03 */
[----:B------:R-:W-:Y:S01]  /*22080*/  @!P2 STS.128 [R237+0x11800], RZ ;  /* 0x011800ffed00a388 */ /* 0x000fe20000000c00 */
[----:B------:R-:W-:Y:S05]  /*22090*/  ISETP.GE.AND P0, PT, R240, 0x2, PT ;  /* 0x00000002f000780c */ /* 0x000fea0003f06270 */
[----:B------:R-:W-:Y:S01]  /*220a0*/  @!PT LDS RZ, [RZ] ;  /* 0x00000000fffff984 */ /* 0x000fe20000000800 */
[----:B------:R-:W-:Y:S01]  /*220b0*/  @!PT LDS RZ, [RZ] ;  /* 0x00000000fffff984 */ /* 0x000fe20000000800 */
[----:B------:R-:W-:Y:S01]  /*220c0*/  @!PT LDS RZ, [RZ] ;  /* 0x00000000fffff984 */ /* 0x000fe20000000800 */
[----:B------:R2:W-:Y:S06]  /*220d0*/  @P3 LDGSTS.E.BYPASS.LTC128B.128 [R237+0xe000], [R22.64] ;  /* 0x0e00000016ed3fae */ /* 0x0005ec000b901d44 */
[----:B------:R-:W-:Y:S06]  /*220e0*/  @!P3 STS.128 [R237+0xe000], RZ ;  /* 0x00e000ffed00b388 */ /* 0x000fec0000000c00 */
[----:B------:R-:W-:Y:S01]  /*220f0*/  @!PT LDS RZ, [RZ] ;  /* 0x00000000fffff984 */ /* 0x000fe20000000800 */
[----:B------:R-:W-:Y:S01]  /*22100*/  @!PT LDS RZ, [RZ] ;  /* 0x00000000fffff984 */ /* 0x000fe20000000800 */
[----:B------:R-:W-:Y:S01]  /*22110*/  @!PT LDS RZ, [RZ] ;  /* 0x00000000fffff984 */ /* 0x000fe20000000800 */
[----:B------:R2:W-:Y:S06]  /*22120*/  @P2 LDGSTS.E.BYPASS.LTC128B.128 [R237+0x12000], [R20.64+0x80] ;  /* 0x1200008014ed2fae */ /* 0x0005ec000b901d44 */
[----:B------:R-:W-:Y:S06]  /*22130*/  @!P2 STS.128 [R237+0x12000], RZ ;  /* 0x012000ffed00a388 */ /* 0x000fec0000000c00 */
        /* <DEDUP_REMOVED lines=30> */
[----:B------:R-:W-:Y:S06]  /*22320*/  LDSM.16.M88.4 R64, [R224] ;  /* 0x00000000e040783b */ /* 0x000fec0000000200 */
[----:B-----5:R-:W5:Y:S06]  /*22330*/  LDSM.16.M88.4 R8, [R223+0x4000] ;  /* 0x00400000df08783b */ /* 0x020f6c0000000200 */
[----:B----4-:R-:W3:Y:S06]  /*22340*/  LDSM.16.M88.4 R16, [R223+0x4800] ;  /* 0x00480000df10783b */ /* 0x010eec0000000200 */
[----:B-1----:R-:W2:Y:S06]  /*22350*/  LDSM.16.M88.4 R24, [R223+0x5000] ;  /* 0x00500000df18783b */ /* 0x002eac0000000200 */
[----:B------:R-:W0:Y:S06]  /*22360*/  LDGDEPBAR ;  /* 0x00000000000079af */ /* 0x000e2c0000000000 */
[----:B------:R-:W1:Y:S06]  /*22370*/  LDSM.16.M88.4 R32, [R223+0x5800] ;  /* 0x00580000df20783b */ /* 0x000e6c0000000200 */
[----:B------:R-:W4:Y:S06]  /*22380*/  LDSM.16.M88.4 R40, [R223+0x6000] ;  /* 0x00600000df28783b */ /* 0x000f2c0000000200 */
[----:B------:R-:W1:Y:S01]  /*22390*/  LDSM.16.M88.4 R48, [R223+0x6800] ;  /* 0x00680000df30783b */ /* 0x000e620000000200 */
[C---:B-----5:R-:W-:Y:S05]  /*223a0*/  HMMA.16816.F32 R4, R64.reuse, R8, RZ ;  /* 0x000000084004723c */ /* 0x060fea00000018ff */
[----:B------:R-:W5:Y:S03]  /*223b0*/  LDSM.16.M88.4 R56, [R223+0x7000] ;  /* 0x00700000df38783b */ /* 0x000f660000000200 */
[C---:B------:R-:W-:Y:S03]  /*223c0*/  HMMA.16816.F32 R8, R64.reuse, R10, RZ ;  /* 0x0000000a4008723c */ /* 0x040fe600000018ff */
[----:B------:R-:W4:Y:S06]  /*223d0*/  LDSM.16.M88.4 R132, [R223+0x7800] ;  /* 0x00780000df84783b */ /* 0x000f2c0000000200 */
[----:B------:R-:W-:Y:S01]  /*223e0*/  LDSM.16.M88.4 R140, [R222] ;  /* 0x00000000de8c783b */ /* 0x000fe20000000200 */
[C---:B---3--:R-:W-:Y:S05]  /*223f0*/  HMMA.16816.F32 R12, R64.reuse, R16, RZ ;  /* 0x00000010400c723c */ /* 0x048fea00000018ff */
[----:B------:R-:W3:Y:S03]  /*22400*/  LDSM.16.M88.4 R144, [R221] ;  /* 0x00000000dd90783b */ /* 0x000ee60000000200 */
[C---:B------:R-:W-:Y:S03]  /*22410*/  HMMA.16816.F32 R16, R64.reuse, R18, RZ ;  /* 0x000000124010723c */ /* 0x040fe600000018ff */
[----:B------:R-:W3:Y:S05]  /*22420*/  LDSM.16.M88.4 R148, [R213] ;  /* 0x00000000d594783b */ /* 0x000eea0000000200 */
[C---:B--2---:R-:W-:Y:S01]  /*22430*/  HMMA.16816.F32 R20, R64.reuse, R24, RZ ;  /* 0x000000184014723c */ /* 0x044fe200000018ff */
[----:B------:R-:W2:Y:S06]  /*22440*/  LDSM.16.M88.4 R152, [R212] ;  /* 0x00000000d498783b */ /* 0x000eac0000000200 */
[----:B------:R-:W2:Y:S01]  /*22450*/  LDSM.16.M88.4 R156, [R211] ;  /* 0x00000000d39c783b */ /* 0x000ea20000000200 */
[C---:B------:R-:W-:Y:S05]  /*22460*/  HMMA.16816.F32 R24, R64.reuse, R26, RZ ;  /* 0x0000001a4018723c */ /* 0x040fea00000018ff */
[----:B------:R-:W2:Y:S03]  /*22470*/  LDSM.16.M88.4 R160, [R210] ;  /* 0x00000000d2a0783b */ /* 0x000ea60000000200 */
[C---:B-1----:R-:W-:Y:S03]  /*22480*/  HMMA.16816.F32 R28, R64.reuse, R32, RZ ;  /* 0x00000020401c723c */ /* 0x042fe600000018ff */
[----:B------:R-:W1:Y:S05]  /*22490*/  LDSM.16.M88.4 R164, [R209] ;  /* 0x00000000d1a4783b */ /* 0x000e6a0000000200 */
[C---:B------:R-:W-:Y:S01]  /*224a0*/  HMMA.16816.F32 R32, R64.reuse, R34, RZ ;  /* 0x000000224020723c */ /* 0x040fe200000018ff */
[----:B------:R-:W1:Y:S06]  /*224b0*/  LDSM.16.M88.4 R168, [R208] ;  /* 0x00000000d0a8783b */ /* 0x000e6c0000000200 */
[----:B------:R-:W1:Y:S01]  /*224c0*/  LDSM.16.M88.4 R172, [R207] ;  /* 0x00000000cfac783b */ /* 0x000e620000000200 */
[C---:B----4-:R-:W-:Y:S05]  /*224d0*/  HMMA.16816.F32 R36, R64.reuse, R40, RZ ;  /* 0x000000284024723c */ /* 0x050fea00000018ff */
[----:B------:R-:W-:Y:S03]  /*224e0*/  LDSM.16.M88.4 R176, [R220] ;  /* 0x00000000dcb0783b */ /* 0x000fe60000000200 */
[C---:B------:R-:W-:Y:S03]  /*224f0*/  HMMA.16816.F32 R40, R64.reuse, R42, RZ ;  /* 0x0000002a4028723c */ /* 0x040fe600000018ff */
[----:B------:R-:W2:Y:S05]  /*22500*/  LDSM.16.M88.4 R180, [R217+0x4000] ;  /* 0x00400000d9b4783b */ /* 0x000eaa0000000200 */
[C---:B------:R-:W-:Y:S01]  /*22510*/  HMMA.16816.F32 R44, R64.reuse, R48, RZ ;  /* 0x00000030402c723c */ /* 0x040fe200000018ff */
[----:B------:R-:W-:Y:S06]  /*22520*/  LDSM.16.M88.4 R184, [R222+0x2000] ;  /* 0x00200000deb8783b */ /* 0x000fec0000000200 */
[----:B------:R-:W-:Y:S01]  /*22530*/  LDSM.16.M88.4 R188, [R205] ;  /* 0x00000000cdbc783b */ /* 0x000fe20000000200 */
[C---:B------:R-:W-:Y:S05]  /*22540*/  HMMA.16816.F32 R48, R64.reuse, R50, RZ ;  /* 0x000000324030723c */ /* 0x040fea00000018ff */
[----:B------:R-:W4:Y:S03]  /*22550*/  LD.E R3, [R136.64+0x18c] ;  /* 0x00018c0488037980 */ /* 0x000f26000c101900 */
[C---:B-----5:R-:W-:Y:S03]  /*22560*/  HMMA.16816.F32 R52, R64.reuse, R56, RZ ;  /* 0x000000384034723c */ /* 0x060fe600000018ff */
[----:B------:R-:W-:Y:S05]  /*22570*/  LDSM.16.M88.4 R192, [R219+0x2000] ;  /* 0x00200000dbc0783b */ /* 0x000fea0000000200 */
[C---:B------:R-:W-:Y:S01]  /*22580*/  HMMA.16816.F32 R56, R64.reuse, R58, RZ ;  /* 0x0000003a4038723c */ /* 0x040fe200000018ff */
[----:B------:R-:W-:Y:S07]  /*22590*/  LDSM.16.M88.4 R196, [R206+0x4000] ;  /* 0x00400000cec4783b */ /* 0x000fee0000000200 */
[C---:B------:R-:W-:Y:S08]  /*225a0*/  HMMA.16816.F32 R60, R64.reuse, R132, RZ ;  /* 0x00000084403c723c */ /* 0x040ff000000018ff */
[----:B------:R-:W-:Y:S01]  /*225b0*/  HMMA.16816.F32 R64, R64, R134, RZ ;  /* 0x000000864040723c */ /* 0x000fe200000018ff */
[----:B------:R-:W5:Y:S07]  /*225c0*/  LDSM.16.M88.4 R132, [R217+0x4800] ;  /* 0x00480000d984783b */ /* 0x000f6e0000000200 */
[C---:B---3--:R-:W-:Y:S08]  /*225d0*/  HMMA.16816.F32 R4, R140.reuse, R144, R4 ;  /* 0x000000908c04723c */ /* 0x048ff00000001804 */
[C---:B------:R-:W-:Y:S01]  /*225e0*/  HMMA.16816.F32 R8, R140.reuse, R146, R8 ;  /* 0x000000928c08723c */ /* 0x040fe20000001808 */
[----:B------:R-:W3:Y:S07]  /*225f0*/  LDSM.16.M88.4 R144, [R217+0x5000] ;  /* 0x00500000d990783b */ /* 0x000eee0000000200 */
[C---:B------:R-:W-:Y:S08]  /*22600*/  HMMA.16816.F32 R12, R140.reuse, R148, R12 ;  /* 0x000000948c0c723c */ /* 0x040ff0000000180c */
[C---:B------:R-:W-:Y:S01]  /*22610*/  HMMA.16816.F32 R16, R140.reuse, R150, R16 ;  /* 0x000000968c10723c */ /* 0x040fe20000001810 */
[----:B------:R-:W1:Y:S07]  /*22620*/  LDSM.16.M88.4 R148, [R217+0x5800] ;  /* 0x00580000d994783b */ /* 0x000e6e0000000200 */
[C---:B--2---:R-:W-:Y:S08]  /*22630*/  HMMA.16816.F32 R20, R140.reuse, R152, R20 ;  /* 0x000000988c14723c */ /* 0x044ff00000001814 */
[C---:B------:R-:W-:Y:S01]  /*22640*/  HMMA.16816.F32 R24, R140.reuse, R154, R24 ;  /* 0x0000009a8c18723c */ /* 0x040fe20000001818 */
[----:B------:R-:W2:Y:S07]  /*22650*/  LDSM.16.M88.4 R152, [R217+0x6000] ;  /* 0x00600000d998783b */ /* 0x000eae0000000200 */
[C---:B------:R-:W-:Y:S08]  /*22660*/  HMMA.16816.F32 R28, R140.reuse, R156, R28 ;  /* 0x0000009c8c1c723c */ /* 0x040ff0000000181c */
[C---:B------:R-:W-:Y:S01]  /*22670*/  HMMA.16816.F32 R32, R140.reuse, R158, R32 ;  /* 0x0000009e8c20723c */ /* 0x040fe20000001820 */
[----:B------:R-:W2:Y:S07]  /*22680*/  LDSM.16.M88.4 R156, [R217+0x6800] ;  /* 0x00680000d99c783b */ /* 0x000eae0000000200 */
[C---:B------:R-:W-:Y:S08]  /*22690*/  HMMA.16816.F32 R36, R140.reuse, R160, R36 ;  /* 0x000000a08c24723c */ /* 0x040ff00000001824 */
[C---:B------:R-:W-:Y:S01]  /*226a0*/  HMMA.16816.F32 R40, R140.reuse, R162, R40 ;  /* 0x000000a28c28723c */ /* 0x040fe20000001828 */
[----:B------:R-:W-:Y:S07]  /*226b0*/  LDSM.16.M88.4 R160, [R217+0x7800] ;  /* 0x00780000d9a0783b */ /* 0x000fee0000000200 */
[C---:B-1----:R-:W-:Y:S08]  /*226c0*/  HMMA.16816.F32 R44, R140.reuse, R164, R44 ;  /* 0x000000a48c2c723c */ /* 0x042ff0000000182c */
[C---:B------:R-:W-:Y:S01]  /*226d0*/  HMMA.16816.F32 R48, R140.reuse, R166, R48 ;  /* 0x000000a68c30723c */ /* 0x040fe20000001830 */
[----:B------:R-:W-:Y:S07]  /*226e0*/  LDSM.16.M88.4 R164, [R219] ;  /* 0x00000000dba4783b */ /* 0x000fee0000000200 */
[C---:B------:R-:W-:Y:S08]  /*226f0*/  HMMA.16816.F32 R52, R140.reuse, R168, R52 ;  /* 0x000000a88c34723c */ /* 0x040ff00000001834 */
[C---:B------:R-:W-:Y:S01]  /*22700*/  HMMA.16816.F32 R56, R140.reuse, R170, R56 ;  /* 0x000000aa8c38723c */ /* 0x040fe20000001838 */
[----:B------:R-:W-:Y:S07]  /*22710*/  LDSM.16.M88.4 R168, [R206] ;  /* 0x00000000cea8783b */ /* 0x000fee0000000200 */
[C---:B------:R-:W-:Y:S08]  /*22720*/  HMMA.16816.F32 R60, R140.reuse, R172, R60 ;  /* 0x000000ac8c3c723c */ /* 0x040ff0000000183c */
[----:B------:R-:W-:Y:S01]  /*22730*/  HMMA.16816.F32 R64, R140, R174, R64 ;  /* 0x000000ae8c40723c */ /* 0x000fe20000001840 */
[----:B------:R-:W1:Y:S06]  /*22740*/  LDSM.16.M88.4 R140, [R217+0x7000] ;  /* 0x00700000d98c783b */ /* 0x000e6c0000000200 */
[----:B------:R-:W1:Y:S01]  /*22750*/  LDSM.16.M88.4 R172, [R206+0x800] ;  /* 0x00080000ceac783b */ /* 0x000e620000000200 */
[C---:B------:R-:W-:Y:S08]  /*22760*/  HMMA.16816.F32 R4, R176.reuse, R180, R4 ;  /* 0x000000b4b004723c */ /* 0x040ff00000001804 */
[C---:B------:R-:W-:Y:S01]  /*22770*/  HMMA.16816.F32 R8, R176.reuse, R182, R8 ;  /* 0x000000b6b008723c */ /* 0x040fe20000001808 */
[----:B------:R-:W1:Y:S07]  /*22780*/  LDSM.16.M88.4 R180, [R206+0x1000] ;  /* 0x00100000ceb4783b */ /* 0x000e6e0000000200 */
[C---:B-----5:R-:W-:Y:S08]  /*22790*/  HMMA.16816.F32 R12, R176.reuse, R132, R12 ;  /* 0x00000084b00c723c */ /* 0x060ff0000000180c */
        /* <DEDUP_REMOVED lines=8> */
[C---:B--2---:R-:W-:Y:S08]  /*22820*/  HMMA.16816.F32 R36, R176.reuse, R152, R36 ;  /* 0x00000098b024723c */ /* 0x044ff00000001824 */
[C---:B------:R-:W-:Y:S01]  /*22830*/  HMMA.16816.F32 R40, R176.reuse, R154, R40 ;  /* 0x0000009ab028723c */ /* 0x040fe20000001828 */
[----:B------:R-:W2:Y:S07]  /*22840*/  LDSM.16.M88.4 R152, [R206+0x3000] ;  /* 0x00300000ce98783b */ /* 0x000eae0000000200 */
        /* <DEDUP_REMOVED lines=8> */
[----:B------:R-:W1:Y:S06]  /*228d0*/  LDSM.16.M88.4 R160, [R223+0x8000] ;  /* 0x00800000dfa0783b */ /* 0x000e6c0000000200 */
[----:B------:R-:W-:Y:S01]  /*228e0*/  LDSM.16.M88.4 R176, [R223+0x9800] ;  /* 0x00980000dfb0783b */ /* 0x000fe20000000200 */
        /* <DEDUP_REMOVED lines=20> */
[----:B------:R-:W2:Y:S07]  /*22a30*/  LDSM.16.M88.4 R152, [R204] ;  /* 0x00000000cc98783b */ /* 0x000eae0000000200 */
[C---:B-1----:R-:W-:Y:S08]  /*22a40*/  HMMA.16816.F32 R60, R164.reuse, R140, R60 ;  /* 0x0000008ca43c723c */ /* 0x042ff0000000183c */
[----:B------:R-:W-:Y:S01]  /*22a50*/  HMMA.16816.F32 R64, R164, R142, R64 ;  /* 0x0000008ea440723c */ /* 0x000fe20000001840 */
[----:B------:R-:W1:Y:S06]  /*22a60*/  LDSM.16.M88.4 R140, [R203] ;  /* 0x00000000cb8c783b */ /* 0x000e6c0000000200 */
[----:B------:R-:W-:Y:S01]  /*22a70*/  LDSM.16.M88.4 R164, [R217+0x8000] ;  /* 0x00800000d9a4783b */ /* 0x000fe20000000200 */
[C---:B------:R-:W-:Y:S08]  /*22a80*/  HMMA.16816.F32 R4, R156.reuse, R160, R4 ;  /* 0x000000a09c04723c */ /* 0x040ff00000001804 */
[C---:B------:R-:W-:Y:S01]  /*22a90*/  HMMA.16816.F32 R8, R156.reuse, R162, R8 ;  /* 0x000000a29c08723c */ /* 0x040fe20000001808 */
[----:B------:R-:W1:Y:S07]  /*22aa0*/  LDSM.16.M88.4 R160, [R202] ;  /* 0x00000000caa0783b */ /* 0x000e6e0000000200 */
        /* <DEDUP_REMOVED lines=11> */
[----:B------:R-:W5:Y:S07]  /*22b60*/  LDSM.16.M88.4 R132, [R201] ;  /* 0x00000000c984783b */ /* 0x000f6e0000000200 */
[C---:B---3--:R-:W-:Y:S08]  /*22b70*/  HMMA.16816.F32 R44, R156.reuse, R144, R44 ;  /* 0x000000909c2c723c */ /* 0x048ff0000000182c */
[C---:B------:R-:W-:Y:S01]  /*22b80*/  HMMA.16816.F32 R48, R156.reuse, R146, R48 ;  /* 0x000000929c30723c */ /* 0x040fe20000001830 */
[----:B------:R-:W3:Y:S07]  /*22b90*/  LDSM.16.M88.4 R144, [R200] ;  /* 0x00000000c890783b */ /* 0x000eee0000000200 */
[C---:B------:R-:W-:Y:S08]  /*22ba0*/  HMMA.16816.F32 R52, R156.reuse, R148, R52 ;  /* 0x000000949c34723c */ /* 0x040ff00000001834 */
[C---:B------:R-:W-:Y:S01]  /*22bb0*/  HMMA.16816.F32 R56, R156.reuse, R150, R56 ;  /* 0x000000969c38723c */ /* 0x040fe20000001838 */
[----:B------:R-:W1:Y:S07]  /*22bc0*/  LDSM.16.M88.4 R148, [R139] ;  /* 0x000000008b94783b */ /* 0x000e6e0000000200 */
[C---:B------:R-:W-:Y:S08]  /*22bd0*/  HMMA.16816.F32 R60, R156.reuse, R180, R60 ;  /* 0x000000b49c3c723c */ /* 0x040ff0000000183c */
[----:B------:R-:W-:Y:S01]  /*22be0*/  HMMA.16816.F32 R64, R156, R182, R64 ;  /* 0x000000b69c40723c */ /* 0x000fe20000001840 */
[----:B------:R-:W-:Y:S06]  /*22bf0*/  LDSM.16.M88.4 R156, [R220+0x2000] ;  /* 0x00200000dc9c783b */ /* 0x000fec0000000200 */
[----:B------:R-:W-:Y:S01]  /*22c00*/  LDSM.16.M88.4 R180, [R217+0xa800] ;  /* 0x00a80000d9b4783b */ /* 0x000fe20000000200 */
[C---:B------:R-:W-:Y:S08]  /*22c10*/  HMMA.16816.F32 R4, R184.reuse, R188, R4 ;  /* 0x000000bcb804723c */ /* 0x040ff00000001804 */
[C---:B------:R-:W-:Y:S01]  /*22c20*/  HMMA.16816.F32 R8, R184.reuse, R190, R8 ;  /* 0x000000beb808723c */ /* 0x040fe20000001808 */
[----:B------:R-:W-:Y:S07]  /*22c30*/  LDSM.16.M88.4 R188, [R217+0xb000] ;  /* 0x00b00000d9bc783b */ /* 0x000fee0000000200 */
[C---:B--2---:R-:W-:Y:S08]  /*22c40*/  HMMA.16816.F32 R12, R184.reuse, R152, R12 ;  /* 0x00000098b80c723c */ /* 0x044ff0000000180c */
[C---:B------:R-:W-:Y:S01]  /*22c50*/  HMMA.16816.F32 R16, R184.reuse, R154, R16 ;  /* 0x0000009ab810723c */ /* 0x040fe20000001810 */
[----:B------:R-:W2:Y:S07]  /*22c60*/  LDSM.16.M88.4 R152, [R138] ;  /* 0x000000008a98783b */ /* 0x000eae0000000200 */
[C---:B-1----:R-:W-:Y:S08]  /*22c70*/  HMMA.16816.F32 R20, R184.reuse, R140, R20 ;  /* 0x0000008cb814723c */ /* 0x042ff00000001814 */
[C---:B------:R-:W-:Y:S01]  /*22c80*/  HMMA.16816.F32 R24, R184.reuse, R142, R24 ;  /* 0x0000008eb818723c */ /* 0x040fe20000001818 */
[----:B------:R-:W1:Y:S07]  /*22c90*/  LDSM.16.M88.4 R140, [R217+0x8800] ;  /* 0x00880000d98c783b */ /* 0x000e6e0000000200 */
[C---:B------:R-:W-:Y:S08]  /*22ca0*/  HMMA.16816.F32 R28, R184.reuse, R160, R28 ;  /* 0x000000a0b81c723c */ /* 0x040ff0000000181c */
[C---:B------:R-:W-:Y:S01]  /*22cb0*/  HMMA.16816.F32 R32, R184.reuse, R162, R32 ;  /* 0x000000a2b820723c */ /* 0x040fe20000001820 */
[----:B------:R-:W1:Y:S07]  /*22cc0*/  LDSM.16.M88.4 R160, [R217+0xb800] ;  /* 0x00b80000d9a0783b */ /* 0x000e6e0000000200 */
[C---:B-----5:R-:W-:Y:S08]  /*22cd0*/  HMMA.16816.F32 R36, R184.reuse, R132, R36 ;  /* 0x00000084b824723c */ /* 0x060ff00000001824 */
[C---:B------:R-:W-:Y:S01]  /*22ce0*/  HMMA.16816.F32 R40, R184.reuse, R134, R40 ;  /* 0x00000086b828723c */ /* 0x040fe20000001828 */
[----:B------:R-:W5:Y:S07]  /*22cf0*/  LDSM.16.M88.4 R132, [R206+0x4800] ;  /* 0x00480000ce84783b */ /* 0x000f6e0000000200 */
[C---:B---3--:R-:W-:Y:S08]  /*22d00*/  HMMA.16816.F32 R44, R184.reuse, R144, R44 ;  /* 0x00000090b82c723c */ /* 0x048ff0000000182c */
[C---:B------:R-:W-:Y:S08]  /*22d10*/  HMMA.16816.F32 R48, R184.reuse, R146, R48 ;  /* 0x00000092b830723c */ /* 0x040ff00000001830 */
[C---:B------:R-:W-:Y:S08]  /*22d20*/  HMMA.16816.F32 R52, R184.reuse, R148, R52 ;  /* 0x00000094b834723c */ /* 0x040ff00000001834 */
[C---:B------:R-:W-:Y:S08]  /*22d30*/  HMMA.16816.F32 R56, R184.reuse, R150, R56 ;  /* 0x00000096b838723c */ /* 0x040ff00000001838 */
[C---:B--2---:R-:W-:Y:S08]  /*22d40*/  HMMA.16816.F32 R60, R184.reuse, R152, R60 ;  /* 0x00000098b83c723c */ /* 0x044ff0000000183c */
[----:B------:R-:W-:Y:S08]  /*22d50*/  HMMA.16816.F32 R64, R184, R154, R64 ;  /* 0x0000009ab840723c */ /* 0x000ff00000001840 */
[C---:B------:R-:W-:Y:S08]  /*22d60*/  HMMA.16816.F32 R4, R156.reuse, R164, R4 ;  /* 0x000000a49c04723c */ /* 0x040ff00000001804 */
[C---:B------:R-:W-:Y:S08]  /*22d70*/  HMMA.16816.F32 R8, R156.reuse, R166, R8 ;  /* 0x000000a69c08723c */ /* 0x040ff00000001808 */
[C---:B-1----:R-:W-:Y:S07]  /*22d80*/  HMMA.16816.F32 R12, R156.reuse, R140, R12 ;  /* 0x0000008c9c0c723c */ /* 0x042fee000000180c */
[----:B------:R-:W-:Y:S01]  /*22d90*/  MOV R141, R244 ;  /* 0x000000f4008d7202 */ /* 0x000fe20000000f00 */
[C---:B------:R-:W-:Y:S04]  /*22da0*/  HMMA.16816.F32 R16, R156.reuse, R142, R16 ;  /* 0x0000008e9c10723c */ /* 0x040fe80000001810 */
[----:B------:R-:W-:Y:S04]  /*22db0*/  MOV R140, R245 ;  /* 0x000000f5008c7202 */ /* 0x000fe80000000f00 */
        /* <DEDUP_REMOVED lines=14> */
[C---:B-----5:R-:W-:Y:S08]  /*22ea0*/  HMMA.16816.F32 R12, R192.reuse, R132, R12 ;  /* 0x00000084c00c723c */ /* 0x060ff0000000180c */
[-C--:B----4-:R-:W-:Y:S01]  /*22eb0*/  FMUL.FTZ R4, R4, R3.reuse ;  /* 0x0000000304047220 */ /* 0x090fe20000410000 */
[C---:B------:R-:W-:Y:S03]  /*22ec0*/  HMMA.16816.F32 R16, R192.reuse, R134, R16 ;  /* 0x00000086c010723c */ /* 0x040fe60000001810 */
[----:B------:R-:W1:Y:S01]  /*22ed0*/  MUFU.TANH R146, R4 ;  /* 0x0000000400927308 */ /* 0x000e620000002400 */
[-C--:B------:R-:W-:Y:S02]  /*22ee0*/  FMUL.FTZ R5, R5, R3.reuse ;  /* 0x0000000305057220 */ /* 0x080fe40000410000 */
[-C--:B------:R-:W-:Y:S02]  /*22ef0*/  FMUL.FTZ R6, R6, R3.reuse ;  /* 0x0000000306067220 */ /* 0x080fe40000410000 */
[-C--:B------:R-:W-:Y:S04]  /*22f00*/  FMUL.FTZ R7, R7, R3.reuse ;  /* 0x0000000307077220 */ /* 0x080fe80000410000 */
[-C--:B------:R-:W-:Y:S01]  /*22f10*/  FMUL.FTZ R8, R8, R3.reuse ;  /* 0x0000000308087220 */ /* 0x080fe20000410000 */
[----:B------:R-:W2:Y:S01]  /*22f20*/  MUFU.TANH R145, R5 ;  /* 0x0000000500917308 */ /* 0x000ea20000002400 */
[-C--:B------:R-:W-:Y:S02]  /*22f30*/  FMUL.FTZ R9, R9, R3.reuse ;  /* 0x0000000309097220 */ /* 0x080fe40000410000 */
[-C--:B------:R-:W-:Y:S02]  /*22f40*/  FMUL.FTZ R10, R10, R3.reuse ;  /* 0x000000030a0a7220 */ /* 0x080fe40000410000 */
[-C--:B------:R-:W-:Y:S02]  /*22f50*/  FMUL.FTZ R11, R11, R3.reuse ;  /* 0x000000030b0b7220 */ /* 0x080fe40000410000 */
[-C--:B------:R-:W-:Y:S02]  /*22f60*/  FMUL.FTZ R12, R12, R3.reuse ;  /* 0x000000030c0c7220 */ /* 0x080fe40000410000 */
[-C--:B------:R-:W-:Y:S01]  /*22f70*/  FMUL.FTZ R13, R13, R3.reuse ;  /* 0x000000030d0d7220 */ /* 0x080fe20000410000 */
[----:B------:R-:W3:Y:S01]  /*22f80*/  MUFU.TANH R144, R6 ;  /* 0x0000000600907308 */ /* 0x000ee20000002400 */
[-C--:B------:R-:W-:Y:S02]  /*22f90*/  FMUL.FTZ R14, R14, R3.reuse ;  /* 0x000000030e0e7220 */ /* 0x080fe40000410000 */
[-C--:B------:R-:W-:Y:S02]  /*22fa0*/  FMUL.FTZ R15, R15, R3.reuse ;  /* 0x000000030f0f7220 */ /* 0x080fe40000410000 */
[-C--:B------:R-:W-:Y:S02]  /*22fb0*/  FMUL.FTZ R16, R16, R3.reuse ;  /* 0x0000000310107220 */ /* 0x080fe40000410000 */
[-C--:B------:R-:W-:Y:S02]  /*22fc0*/  FMUL.FTZ R17, R17, R3.reuse ;  /* 0x0000000311117220 */ /* 0x080fe40000410000 */
[-C--:B------:R-:W-:Y:S01]  /*22fd0*/  FMUL.FTZ R18, R18, R3.reuse ;  /* 0x0000000312127220 */ /* 0x080fe20000410000 */
[----:B------:R4:W1:Y:S01]  /*22fe0*/  MUFU.TANH R142, R7 ;  /* 0x00000007008e7308 */ /* 0x0008620000002400 */
[-C--:B------:R-:W-:Y:S09]  /*22ff0*/  FMUL.FTZ R19, R19, R3.reuse ;  /* 0x0000000313137220 */ /* 0x080ff20000410000 */
[----:B------:R-:W1:Y:S10]  /*23000*/  MUFU.TANH R143, R8 ;  /* 0x00000008008f7308 */ /* 0x000e740000002400 */
[----:B------:R-:W1:Y:S01]  /*23010*/  MUFU.TANH R132, R9 ;  /* 0x0000000900847308 */ /* 0x000e620000002400 */
[----:B----4-:R-:W4:Y:S09]  /*23020*/  LDSM.16.M88.4 R4, [R206+0x5000] ;  /* 0x00500000ce04783b */ /* 0x010f320000000200 */
[----:B------:R-:W1:Y:S10]  /*23030*/  MUFU.TANH R151, R10 ;  /* 0x0000000a00977308 */ /* 0x000e740000002400 */
[----:B------:R5:W1:Y:S10]  /*23040*/  MUFU.TANH R149, R11 ;  /* 0x0000000b00957308 */ /* 0x000a740000002400 */
[----:B------:R1:W1:Y:S10]  /*23050*/  MUFU.TANH R147, R12 ;  /* 0x0000000c00937308 */ /* 0x0002740000002400 */
[----:B------:R1:W1:Y:S01]  /*23060*/  MUFU.TANH R252, R13 ;  /* 0x0000000d00fc7308 */ /* 0x0002620000002400 */
[----:B-----5:R-:W5:Y:S01]  /*23070*/  LDSM.16.M88.4 R8, [R206+0x5800] ;  /* 0x00580000ce08783b */ /* 0x020f620000000200 */
[C---:B----4-:R-:W-:Y:S08]  /*23080*/  HMMA.16816.F32 R20, R192.reuse, R4, R20 ;  /* 0x00000004c014723c */ /* 0x050ff00000001814 */
[----:B------:R4:W1:Y:S01]  /*23090*/  MUFU.TANH R251, R14 ;  /* 0x0000000e00fb7308 */ /* 0x0008620000002400 */
[C---:B------:R-:W-:Y:S01]  /*230a0*/  HMMA.16816.F32 R24, R192.reuse, R6, R24 ;  /* 0x00000006c018723c */ /* 0x040fe20000001818 */
[----:B------:R-:W1:Y:S08]  /*230b0*/  LDSM.16.M88.4 R4, [R206+0x6000] ;  /* 0x00600000ce04783b */ /* 0x000e700000000200 */
[----:B------:R4:W1:Y:S06]  /*230c0*/  MUFU.TANH R250, R15 ;  /* 0x0000000f00fa7308 */ /* 0x00086c0000002400 */
[-C--:B------:R-:W-:Y:S04]  /*230d0*/  FMUL.FTZ R20, R20, R3.reuse ;  /* 0x0000000314147220 */ /* 0x080fe80000410000 */
[----:B------:R4:W1:Y:S01]  /*230e0*/  MUFU.TANH R157, R16 ;  /* 0x00000010009d7308 */ /* 0x0008620000002400 */
[-C--:B------:R-:W-:Y:S02]  /*230f0*/  FMUL.FTZ R21, R21, R3.reuse ;  /* 0x0000000315157220 */ /* 0x080fe40000410000 */
[-C--:B------:R-:W-:Y:S02]  /*23100*/  FMUL.FTZ R22, R22, R3.reuse ;  /* 0x0000000316167220 */ /* 0x080fe40000410000 */
[-C--:B------:R-:W-:Y:S02]  /*23110*/  FMUL.FTZ R23, R23, R3.reuse ;  /* 0x0000000317177220 */ /* 0x080fe40000410000 */
[-C--:B------:R-:W-:Y:S02]  /*23120*/  FMUL.FTZ R24, R24, R3.reuse ;  /* 0x0000000318187220 */ /* 0x080fe40000410000 */
[-C--:B------:R-:W-:Y:S01]  /*23130*/  FMUL.FTZ R25, R25, R3.reuse ;  /* 0x0000000319197220 */ /* 0x080fe20000410000 */
[----:B------:R4:W2:Y:S01]  /*23140*/  MUFU.TANH R158, R17 ;  /* 0x00000011009e7308 */ /* 0x0008a20000002400 */
[-C--:B------:R-:W-:Y:S02]  /*23150*/  FMUL.FTZ R26, R26, R3.reuse ;  /* 0x000000031a1a7220 */ /* 0x080fe40000410000 */
[-C--:B------:R-:W-:Y:S01]  /*23160*/  FMUL.FTZ R27, R27, R3.reuse ;  /* 0x000000031b1b7220 */ /* 0x080fe20000410000 */
[C---:B-----5:R-:W-:Y:S06]  /*23170*/  HMMA.16816.F32 R28, R192.reuse, R8, R28 ;  /* 0x00000008c01c723c */ /* 0x060fec000000181c */
[----:B------:R4:W2:Y:S02]  /*23180*/  MUFU.TANH R249, R18 ;  /* 0x0000001200f97308 */ /* 0x0008a40000002400 */
[C---:B------:R-:W-:Y:S01]  /*23190*/  HMMA.16816.F32 R32, R192.reuse, R10, R32 ;  /* 0x0000000ac020723c */ /* 0x040fe20000001820 */
[----:B------:R-:W5:Y:S07]  /*231a0*/  LDSM.16.M88.4 R8, [R206+0x6800] ;  /* 0x00680000ce08783b */ /* 0x000f6e0000000200 */
[----:B------:R4:W2:Y:S01]  /*231b0*/  MUFU.TANH R166, R19 ;  /* 0x0000001300a67308 */ /* 0x0008a20000002400 */
[C---:B-1----:R-:W-:Y:S07]  /*231c0*/  HMMA.16816.F32 R36, R192.reuse, R4, R36 ;  /* 0x00000004c024723c */ /* 0x042fee0000001824 */
[-C--:B------:R-:W-:Y:S01]  /*231d0*/  FMUL.FTZ R28, R28, R3.reuse ;  /* 0x000000031c1c7220 */ /* 0x080fe20000410000 */
[C---:B------:R-:W-:Y:S01]  /*231e0*/  HMMA.16816.F32 R40, R192.reuse, R6, R40 ;  /* 0x00000006c028723c */ /* 0x040fe20000001828 */
[----:B------:R4:W1:Y:S01]  /*231f0*/  MUFU.TANH R167, R20 ;  /* 0x0000001400a77308 */ /* 0x0008620000002400 */
[----:B------:R-:W1:Y:S02]  /*23200*/  LDSM.16.M88.4 R4, [R206+0x7000] ;  /* 0x00700000ce04783b */ /* 0x000e640000000200 */
[-C--:B------:R-:W-:Y:S02]  /*23210*/  FMUL.FTZ R29, R29, R3.reuse ;  /* 0x000000031d1d7220 */ /* 0x080fe40000410000 */
[-C--:B------:R-:W-:Y:S02]  /*23220*/  FMUL.FTZ R30, R30, R3.reuse ;  /* 0x000000031e1e7220 */ /* 0x080fe40000410000 */
[-C--:B------:R-:W-:Y:S03]  /*23230*/  FMUL.FTZ R31, R31, R3.reuse ;  /* 0x000000031f1f7220 */ /* 0x080fe60000410000 */
[----:B------:R4:W1:Y:S01]  /*23240*/  MUFU.TANH R168, R21 ;  /* 0x0000001500a87308 */ /* 0x0008620000002400 */
[-C--:B------:R-:W-:Y:S02]  /*23250*/  FMUL.FTZ R32, R32, R3.reuse ;  /* 0x0000000320207220 */ /* 0x080fe40000410000 */
[-C--:B------:R-:W-:Y:S02]  /*23260*/  FMUL.FTZ R33, R33, R3.reuse ;  /* 0x0000000321217220 */ /* 0x080fe40000410000 */
[-C--:B------:R-:W-:Y:S02]  /*23270*/  FMUL.FTZ R34, R34, R3.reuse ;  /* 0x0000000322227220 */ /* 0x080fe40000410000 */
[-C--:B------:R-:W-:Y:S02]  /*23280*/  FMUL.FTZ R35, R35, R3.reuse ;  /* 0x0000000323237220 */ /* 0x080fe40000410000 */
[-C--:B------:R-:W-:Y:S01]  /*23290*/  FMUL.FTZ R36, R36, R3.reuse ;  /* 0x0000000324247220 */ /* 0x080fe20000410000 */
[----:B------:R4:W2:Y:S01]  /*232a0*/  MUFU.TANH R169, R22 ;  /* 0x0000001600a97308 */ /* 0x0008a20000002400 */
[-C--:B------:R-:W-:Y:S01]  /*232b0*/  FMUL.FTZ R37, R37, R3.reuse ;  /* 0x0000000325257220 */ /* 0x080fe20000410000 */
[C---:B-----5:R-:W-:Y:S03]  /*232c0*/  HMMA.16816.F32 R44, R192.reuse, R8, R44 ;  /* 0x00000008c02c723c */ /* 0x060fe6000000182c */
[-C--:B------:R-:W-:Y:S02]  /*232d0*/  FMUL.FTZ R38, R38, R3.reuse ;  /* 0x0000000326267220 */ /* 0x080fe40000410000 */
[-C--:B------:R-:W-:Y:S03]  /*232e0*/  FMUL.FTZ R39, R39, R3.reuse ;  /* 0x0000000327277220 */ /* 0x080fe60000410000 */
[----:B------:R4:W2:Y:S01]  /*232f0*/  MUFU.TANH R170, R23 ;  /* 0x0000001700aa7308 */ /* 0x0008a20000002400 */
[C---:B------:R-:W-:Y:S01]  /*23300*/  HMMA.16816.F32 R48, R192.reuse, R10, R48 ;  /* 0x0000000ac030723c */ /* 0x040fe20000001830 */
[----:B------:R-:W5:Y:S01]  /*23310*/  LDSM.16.M88.4 R8, [R206+0x7800] ;  /* 0x00780000ce08783b */ /* 0x000f620000000200 */
[----:B------:R-:W-:Y:S04]  /*23320*/  DEPBAR.LE SB0, 0x0 ;  /* 0x000080000000791a */ /* 0x000fe80000000000 */
[-C--:B------:R-:W-:Y:S02]  /*23330*/  FMUL.FTZ R40, R40, R3.reuse ;  /* 0x0000000328287220 */ /* 0x080fe40000410000 */
[-C--:B------:R-:W-:Y:S01]  /*23340*/  FMUL.FTZ R41, R41, R3.reuse ;  /* 0x0000000329297220 */ /* 0x080fe20000410000 */
[----:B------:R4:W2:Y:S01]  /*23350*/  MUFU.TANH R171, R24 ;  /* 0x0000001800ab7308 */ /* 0x0008a20000002400 */
[----:B------:R-:W-:Y:S01]  /*23360*/  BAR.SYNC.DEFER_BLOCKING 0x0 ;  /* 0x0000000000007b1d */ /* 0x000fe20000010000 */
[C---:B-1----:R-:W-:Y:S05]  /*23370*/  HMMA.16816.F32 R52, R192.reuse, R4, R52 ;  /* 0x00000004c034723c */ /* 0x042fea0000001834 */
[-C--:B------:R-:W-:Y:S02]  /*23380*/  FMUL.FTZ R42, R42, R3.reuse ;  /* 0x000000032a2a7220 */ /* 0x080fe40000410000 */
[-C--:B------:R-:W-:Y:S01]  /*23390*/  FMUL.FTZ R43, R43, R3.reuse ;  /* 0x000000032b2b7220 */ /* 0x080fe20000410000 */
[----:B------:R4:W1:Y:S01]  /*233a0*/  MUFU.TANH R172, R25 ;  /* 0x0000001900ac7308 */ /* 0x0008620000002400 */
[C---:B------:R-:W-:Y:S03]  /*233b0*/  HMMA.16816.F32 R56, R192.reuse, R6, R56 ;  /* 0x00000006c038723c */ /* 0x040fe60000001838 */
[-C--:B------:R-:W-:Y:S02]  /*233c0*/  FMUL.FTZ R44, R44, R3.reuse ;  /* 0x000000032c2c7220 */ /* 0x080fe40000410000 */
[-C--:B------:R-:W-:Y:S02]  /*233d0*/  FMUL.FTZ R45, R45, R3.reuse ;  /* 0x000000032d2d7220 */ /* 0x080fe40000410000 */
[-C--:B------:R-:W-:Y:S02]  /*233e0*/  FMUL.FTZ R46, R46, R3.reuse ;  /* 0x000000032e2e7220 */ /* 0x080fe40000410000 */
[----:B------:R4:W1:Y:S03]  /*233f0*/  MUFU.TANH R173, R26 ;  /* 0x0000001a00ad7308 */ /* 0x0008660000002400 */
[-C--:B------:R-:W-:Y:S02]  /*23400*/  FMUL.FTZ R47, R47, R3.reuse ;  /* 0x000000032f2f7220 */ /* 0x080fe40000410000 */
[-C--:B------:R-:W-:Y:S02]  /*23410*/  FMUL.FTZ R48, R48, R3.reuse ;  /* 0x0000000330307220 */ /* 0x080fe40000410000 */
[-C--:B------:R-:W-:Y:S02]  /*23420*/  FMUL.FTZ R49, R49, R3.reuse ;  /* 0x0000000331317220 */ /* 0x080fe40000410000 */
[-C--:B------:R-:W-:Y:S01]  /*23430*/  FMUL.FTZ R50, R50, R3.reuse ;  /* 0x0000000332327220 */ /* 0x080fe20000410000 */
[----:B------:R4:W1:Y:S01]  /*23440*/  MUFU.TANH R175, R27 ;  /* 0x0000001b00af7308 */ /* 0x0008620000002400 */
[-C--:B------:R-:W-:Y:S01]  /*23450*/  FMUL.FTZ R51, R51, R3.reuse ;  /* 0x0000000333337220 */ /* 0x080fe20000410000 */
[C---:B-----5:R-:W-:Y:S03]  /*23460*/  HMMA.16816.F32 R60, R192.reuse, R8, R60 ;  /* 0x00000008c03c723c */ /* 0x060fe6000000183c */
[-C--:B------:R-:W-:Y:S02]  /*23470*/  FMUL.FTZ R52, R52, R3.reuse ;  /* 0x0000000334347220 */ /* 0x080fe40000410000 */
[-C--:B------:R-:W-:Y:S02]  /*23480*/  FMUL.FTZ R53, R53, R3.reuse ;  /* 0x0000000335357220 */ /* 0x080fe40000410000 */
[-C--:B------:R-:W-:Y:S01]  /*23490*/  FMUL.FTZ R54, R54, R3.reuse ;  /* 0x0000000336367220 */ /* 0x080fe20000410000 */
[----:B------:R4:W1:Y:S01]  /*234a0*/  MUFU.TANH R182, R28 ;  /* 0x0000001c00b67308 */ /* 0x0008620000002400 */
[----:B------:R-:W-:Y:S03]  /*234b0*/  HMMA.16816.F32 R64, R192, R10, R64 ;  /* 0x0000000ac040723c */ /* 0x000fe60000001840 */
        /* <DEDUP_REMOVED lines=9> */
[-C--:B------:R-:W-:Y:S02]  /*23550*/  FMUL.FTZ R62, R62, R3.reuse ;  /* 0x000000033e3e7220 */ /* 0x080fe40000410000 */
[-C--:B------:R-:W-:Y:S02]  /*23560*/  FMUL.FTZ R63, R63, R3.reuse ;  /* 0x000000033f3f7220 */ /* 0x080fe40000410000 */
[-C--:B------:R-:W-:Y:S02]  /*23570*/  FMUL.FTZ R64, R64, R3.reuse ;  /* 0x0000000340407220 */ /* 0x080fe40000410000 */
[-C--:B------:R-:W-:Y:S02]  /*23580*/  FMUL.FTZ R65, R65, R3.reuse ;  /* 0x0000000341417220 */ /* 0x080fe40000410000 */
[-C--:B------:R-:W-:Y:S01]  /*23590*/  FMUL.FTZ R66, R66, R3.reuse ;  /* 0x0000000342427220 */ /* 0x080fe20000410000 */
[----:B------:R4:W1:Y:S01]  /*235a0*/  MUFU.TANH R185, R31 ;  /* 0x0000001f00b97308 */ /* 0x0008620000002400 */
[----:B------:R-:W-:Y:S09]  /*235b0*/  FMUL.FTZ R67, R67, R3 ;  /* 0x0000000343437220 */ /* 0x000ff20000410000 */
[----:B------:R4:W1:Y:S10]  /*235c0*/  MUFU.TANH R187, R32 ;  /* 0x0000002000bb7308 */ /* 0x0008740000002400 */
        /* <DEDUP_REMOVED lines=34> */
[----:B------:R4:W1:Y:S01]  /*237f0*/  MUFU.TANH R133, R67 ;  /* 0x0000004300857308 */ /* 0x0008620000002400 */
[----:B------:R-:W-:-:S05]  /*23800*/  @!P0 BRA `(.L_x_1419) ;  /* 0x00000cc000008947 */ /* 0x000fca0003800000 */
[----:B--23--:R-:W-:Y:S01]  /*23810*/  ISETP.NE.U32.AND P0, PT, R238, RZ, PT ;  /* 0x000000ffee00720c */ /* 0x00cfe20003f05070 */
        /* <DEDUP_REMOVED lines=8> */
[----:B------:R-:W-:Y:S02]  /*238a0*/  IADD3 R11, R11, -0x80, RZ ;  /* 0xffffff800b0b7810 */ /* 0x000fe40007ffe0ff */
[----:B------:R-:W-:Y:S02]  /*238b0*/  IABS R3, R8 ;  /* 0x0000000800037213 */ /* 0x000fe40000000000 */
[----:B------:R-:W-:Y:S02]  /*238c0*/  IABS R5, R11 ;  /* 0x0000000b00057213 */ /* 0x000fe40000000000 */
[-C--:B--2---:R-:W-:Y:S02]  /*238d0*/  IABS R6, R10.reuse ;  /* 0x0000000a00067213 */ /* 0x084fe40000000000 */
[-C--:B------:R-:W-:Y:S02]  /*238e0*/  IABS R4, R10.reuse ;  /* 0x0000000a00047213 */ /* 0x080fe40000000000 */
[----:B------:R-:W2:Y:S01]  /*238f0*/  I2F.RP R12, R6 ;  /* 0x00000006000c7306 */ /* 0x000ea20000209400 */
[-C--:B------:R-:W-:Y:S02]  /*23900*/  LOP3.LUT R8, R8, R10.reuse, RZ, 0x3c, !PT ;  /* 0x0000000a08087212 */ /* 0x080fe400078e3cff */
[----:B------:R-:W-:Y:S01]  /*23910*/  IMAD.MOV R4, RZ, RZ, -R4 ;  /* 0x000000ffff047224 */ /* 0x000fe200078e0a04 */
[----:B------:R-:W-:Y:S02]  /*23920*/  LOP3.LUT R11, R11, R10, RZ, 0x3c, !PT ;  /* 0x0000000a0b0b7212 */ /* 0x000fe400078e3cff */
[----:B------:R-:W-:Y:S02]  /*23930*/  ISETP.GE.AND P0, PT, R8, RZ, PT ;  /* 0x000000ff0800720c */ /* 0x000fe40003f06270 */
[----:B------:R-:W-:Y:S02]  /*23940*/  ISETP.GE.AND P2, PT, R11, RZ, PT ;  /* 0x000000ff0b00720c */ /* 0x000fe40003f46270 */
[----:B--2---:R-:W2:Y:S02]  /*23950*/  MUFU.RCP R12, R12 ;  /* 0x0000000c000c7308 */ /* 0x004ea40000001000 */
[----:B--2---:R-:W-:Y:S08]  /*23960*/  IADD3 R12, R12, 0xffffffe, RZ ;  /* 0x0ffffffe0c0c7810 */ /* 0x004ff00007ffe0ff */
[----:B------:R-:W2:Y:S02]  /*23970*/  F2I.FTZ.U32.TRUNC.NTZ R13, R12 ;  /* 0x0000000c000d7305 */ /* 0x000ea4000021f000 */
[--C-:B--2---:R-:W-:Y:S02]  /*23980*/  IMAD.MOV R9, RZ, RZ, -R13.reuse ;  /* 0x000000ffff097224 */ /* 0x104fe400078e0a0d */
        /* <DEDUP_REMOVED lines=17> */
[C---:B------:R-:W-:Y:S07]  /*23aa0*/  ISETP.NE.AND P1, PT, R10.reuse, RZ, PT ;  /* 0x000000ff0a00720c */ /* 0x040fee0003f25270 */
[----:B------:R-:W-:Y:S02]  /*23ab0*/  @P4 IADD3 R7, R7, 0x1, RZ ;  /* 0x0000000107074810 */ /* 0x000fe40007ffe0ff */
[----:B------:R-:W-:Y:S03]  /*23ac0*/  @P5 IADD3 R9, R9, 0x1, RZ ;  /* 0x0000000109095810 */ /* 0x000fe60007ffe0ff */
[----:B------:R-:W-:Y:S02]  /*23ad0*/  @!P0 IMAD.MOV R7, RZ, RZ, -R7 ;  /* 0x000000ffff078224 */ /* 0x000fe400078e0a07 */
[----:B------:R-:W-:Y:S03]  /*23ae0*/  @!P2 IMAD.MOV R9, RZ, RZ, -R9 ;  /* 0x000000ffff09a224 */ /* 0x000fe600078e0a09 */
[C---:B------:R-:W-:Y:S02]  /*23af0*/  SEL R7, R3.reuse, R7, !P1 ;  /* 0x0000000703077207 */ /* 0x040fe40004800000 */
[----:B------:R-:W-:Y:S02]  /*23b00*/  SEL R9, R3, R9, !P1 ;  /* 0x0000000903097207 */ /* 0x000fe40004800000 */
[-C--:B----4-:R-:W-:Y:S02]  /*23b10*/  LEA R14, P1, R7, R238.reuse, 0x2 ;  /* 0x000000ee070e7211 */ /* 0x090fe400078210ff */
[----:B------:R-:W-:Y:S02]  /*23b20*/  LEA R4, P0, R9, R238, 0x2 ;  /* 0x000000ee09047211 */ /* 0x000fe400078010ff */
[-C--:B------:R-:W-:Y:S01]  /*23b30*/  LEA.HI.X.SX32 R15, R7, R239.reuse, 0x2, P1 ;  /* 0x000000ef070f7211 */ /* 0x080fe200008f16ff */
[C---:B------:R-:W-:Y:S01]  /*23b40*/  IMAD.IADD R7, R9.reuse, 0x1, -R7 ;  /* 0x0000000109077824 */ /* 0x040fe200078e0a07 */
[----:B------:R-:W-:Y:S03]  /*23b50*/  LEA.HI.X.SX32 R5, R9, R239, 0x2, P0 ;  /* 0x000000ef09057211 */ /* 0x000fe600000f16ff */
[----:B------:R-:W-:Y:S01]  /*23b60*/  IMAD R10, R10, R7, -0x80 ;  /* 0xffffff800a0a7424 */ /* 0x000fe200078e0207 */
[----:B------:R3:W4:Y:S04]  /*23b70*/  LD.E R3, [R14.64] ;  /* 0x000000040e037980 */ /* 0x000728000c101900 */
[----:B------:R2:W4:Y:S01]  /*23b80*/  LD.E R4, [R4.64] ;  /* 0x0000000404047980 */ /* 0x000522000c101900 */
[----:B------:R-:W-:Y:S03]  /*23b90*/  SHF.R.S32.HI R6, RZ, 0x1f, R10 ;  /* 0x0000001fff067819 */ /* 0x000fe6000001140a */
[----:B---3--:R-:W3:Y:S01]  /*23ba0*/  LD.E.64 R14, [R136.64+0x20] ;  /* 0x00002004880e7980 */ /* 0x008ee2000c101b00 */
[-C--:B--2---:R-:W-:Y:S02]  /*23bb0*/  IMAD R5, R13, R10.reuse, RZ ;  /* 0x0000000a0d057224 */ /* 0x084fe400078e02ff */
[C---:B------:R-:W-:Y:S04]  /*23bc0*/  IMAD.WIDE.U32 R10, R12.reuse, R10, RZ ;  /* 0x0000000a0c0a7225 */ /* 0x040fe800078e00ff */
[----:B------:R-:W-:Y:S04]  /*23bd0*/  IMAD R5, R12, R6, R5 ;  /* 0x000000060c057224 */ /* 0x000fe800078e0205 */
[----:B------:R-:W-:Y:S02]  /*23be0*/  IMAD.IADD R11, R11, 0x1, R5 ;  /* 0x000000010b0b7824 */ /* 0x000fe400078e0205 */
[----:B----4-:R-:W-:Y:S05]  /*23bf0*/  IMAD.IADD R3, R3, 0x1, -R4 ;  /* 0x0000000103037824 */ /* 0x010fea00078e0a04 */
[----:B------:R-:W-:Y:S01]  /*23c00*/  SHF.R.S32.HI R5, RZ, 0x1f, R3 ;  /* 0x0000001fff057819 */ /* 0x000fe20000011403 */
[----:B---3--:R-:W-:Y:S02]  /*23c10*/  IMAD R4, R15, R3, RZ ;  /* 0x000000030f047224 */ /* 0x008fe400078e02ff */
[----:B------:R-:W-:Y:S04]  /*23c20*/  IMAD.WIDE.U32 R10, R3, R14, R10 ;  /* 0x0000000e030a7225 */ /* 0x000fe800078e000a */
[----:B------:R-:W-:Y:S04]  /*23c30*/  IMAD R4, R14, R5, R4 ;  /* 0x000000050e047224 */ /* 0x000fe800078e0204 */
[----:B------:R-:W-:Y:S01]  /*23c40*/  IMAD.IADD R4, R11, 0x1, R4 ;  /* 0x000000010b047824 */ /* 0x000fe200078e0204 */
[----:B------:R-:W-:-:S05]  /*23c50*/  BRA `(.L_x_1422) ;  /* 0x0000004000007947 */ /* 0x000fca0003800000 */
.L_x_1421:
[----:B------:R-:W-:Y:S02]  /*23c60*/  ULDC.64 UR4, c[0x0][0x118] ;  /* 0x0000460000047ab9 */ /* 0x000fe40000000a00 */
[----:B------:R-:W2:Y:S02]  /*23c70*/  LD.E R10, [R136.64+0x38] ;  /* 0x00003804880a7980 */ /* 0x000ea4000c101900 */
[----:B--2---:R-:W-:Y:S04]  /*23c80*/  LEA R10, -R10, RZ, 0x7 ;  /* 0x000000ff0a0a7211 */ /* 0x004fe800078e39ff */
[----:B------:R-:W-:Y:S02]  /*23c90*/  SHF.R.S32.HI R4, RZ, 0x1f, R10 ;  /* 0x0000001fff047819 */ /* 0x000fe4000001140a */
.L_x_1422:
[----:B------:R-:W-:Y:S05]  /*23ca0*/  BSYNC B0 ;  /* 0x0000000000007941 */ /* 0x000fea0003800000 */
.L_x_1420:
[C---:B------:R-:W-:Y:S01]  /*23cb0*/  LOP3.LUT P0, RZ, R241.reuse, 0x1, RZ, 0xc0, !PT ;  /* 0x00000001f1ff7812 */ /* 0x040fe2000780c0ff */
[----:B------:R-:W-:Y:S01]  /*23cc0*/  ULDC.64 UR4, c[0x0][0x118] ;  /* 0x0000460000047ab9 */ /* 0x000fe20000000a00 */
[CC--:B----4-:R-:W-:Y:S02]  /*23cd0*/  LEA R18, P3, R10.reuse, R230.reuse, 0x1 ;  /* 0x000000e60a127211 */ /* 0x0d0fe400078608ff */
[----:B------:R-:W-:Y:S02]  /*23ce0*/  LOP3.LUT P1, RZ, R241, 0x2, RZ, 0xc0, !PT ;  /* 0x00000002f1ff7812 */ /* 0x000fe4000782c0ff */
[C---:B------:R-:W-:Y:S02]  /*23cf0*/  LEA.HI.X R19, R10.reuse, R229, R4, 0x1, P3 ;  /* 0x000000e50a137211 */ /* 0x040fe400018f0c04 */
[-C--:B------:R-:W-:Y:S05]  /*23d00*/  IADD3 R3, P2, R10, R227.reuse, RZ ;  /* 0x000000e30a037210 */ /* 0x080fea0007f5e0ff */
[----:B------:R-:W-:Y:S01]  /*23d10*/  @!PT LDS RZ, [RZ] ;  /* 0x00000000fffff984 */ /* 0x000fe20000000800 */
[----:B------:R-:W-:Y:S01]  /*23d20*/  @!PT LDS RZ, [RZ] ;  /* 0x00000000fffff984 */ /* 0x000fe20000000800 */
[----:B------:R-:W-:Y:S01]  /*23d30*/  @!PT LDS RZ, [RZ] ;  /* 0x00000000fffff984 */ /* 0x000fe20000000800 */
[----:B------:R2:W-:Y:S01]  /*23d40*/  @P0 LDGSTS.E.BYPASS.LTC128B.128 [R237+0x4000], [R18.64] ;  /* 0x0400000012ed0fae */ /* 0x0005e2000b901d44 */
[CC--:B------:R-:W-:Y:S01]  /*23d50*/  @P0 LEA R20, P4, R3.reuse, R230.reuse, 0x1 ;  /* 0x000000e603140211 */ /* 0x0c0fe200078808ff */
[--C-:B------:R-:W-:Y:S01]  /*23d60*/  IMAD.X R5, R4, 0x1, R228.reuse, P2 ;  /* 0x0000000104057824 */ /* 0x100fe200010e06e4 */
        /* <DEDUP_REMOVED lines=9> */
[--C-:B------:R-:W-:Y:S01]  /*23e00*/  IMAD.X R5, R5, 0x1, R228.reuse, P3 ;  /* 0x0000000105057824 */ /* 0x100fe200018e06e4 */
        /* <DEDUP_REMOVED lines=16> */
[-C--:B------:R-:W-:Y:S01]  /*23f10*/  @P1 LEA R8, P2, R3, R230.reuse, 0x1 ;  /* 0x000000e603081211 */ /* 0x080fe200078408ff */
[--C-:B------:R-:W-:Y:S01]  /*23f20*/  IMAD.X R5, R5, 0x1, R228.reuse, P3 ;  /* 0x0000000105057824 */ /* 0x100fe200018e06e4 */
        /* <DEDUP_REMOVED lines=38> */
[CC--:B---3--:R-:W-:Y:S02]  /*24190*/  @P1 LEA R20, P3, R6.reuse, R230.reuse, 0x1 ;  /* 0x000000e606141211 */ /* 0x0c8fe400078608ff */
[CCC-:B------:R-:W-:Y:S01]  /*241a0*/  @P0 LEA.HI.X R33, R6.reuse, R229.reuse, R5.reuse, 0x1, P5 ;  /* 0x000000e506210211 */ /* 0x1c0fe200028f0c05 */
[----:B------:R-:W-:Y:S01]  /*241b0*/  @!PT LDS RZ, [RZ] ;  /* 0x00000000fffff984 */ /* 0x000fe20000000800 */
[----:B------:R-:W-:Y:S01]  /*241c0*/  @!PT LDS RZ, [RZ] ;  /* 0x00000000fffff984 */ /* 0x000fe20000000800 */
[----:B------:R-:W-:Y:S01]  /*241d0*/  @!PT LDS RZ, [RZ] ;  /* 0x00000000fffff984 */ /* 0x000fe20000000800 */
[----:B------:R2:W-:Y:S01]  /*241e0*/  @P0 LDGSTS.E.BYPASS.LTC128B.128 [R237+0x6000], [R24.64] ;  /* 0x0600000018ed0fae */ /* 0x0005e2000b901d44 */
[C---:B------:R-:W-:Y:S02]  /*241f0*/  @P1 LEA.HI.X R21, R6.reuse, R229, R5, 0x1, P3 ;  /* 0x000000e506151211 */ /* 0x040fe400018f0c05 */
[----:B------:R-:W-:Y:S01]  /*24200*/  IADD3 R4, P2, R6, R227, RZ ;  /* 0x000000e306047210 */ /* 0x000fe20007f5e0ff */
[----:B------:R2:W-:Y:S03]  /*24210*/  @!P0 STS.128 [R237+0x6000], RZ ;  /* 0x006000ffed008388 */ /* 0x0005e60000000c00 */
[CC--:B------:R-:W-:Y:S01]  /*24220*/  @P0 LEA R30, P4, R4.reuse, R230.reuse, 0x1 ;  /* 0x000000e6041e0211 */ /* 0x0c0fe200078808ff */
[----:B------:R-:W-:Y:S01]  /*24230*/  @!PT LDS RZ, [RZ] ;  /* 0x00000000fffff984 */ /* 0x000fe20000000800 */
[----:B------:R-:W-:Y:S01]  /*24240*/  @!PT LDS RZ, [RZ] ;  /* 0x00000000fffff984 */ /* 0x000fe20000000800 */
[----:B------:R-:W-:Y:S01]  /*24250*/  @!PT LDS RZ, [RZ] ;  /* 0x00000000fffff984 */ /* 0x000fe20000000800 */
[----:B------:R2:W-:Y:S01]  /*24260*/  @P1 LDGSTS.E.BYPASS.LTC128B.128 [R237+0xa000], [R22.64+0x80] ;  /* 0x0a00008016ed1fae */ /* 0x0005e2000b901d44 */
[----:B------:R-:W-:Y:S01]  /*24270*/  IMAD.X R3, R5, 0x1, R228, P2 ;  /* 0x0000000105037824 */ /* 0x000fe200010e06e4 */
[C---:B------:R-:W-:Y:S01]  /*24280*/  @P1 LEA R34, P2, R4.reuse, R230, 0x1 ;  /* 0x000000e604221211 */ /* 0x040fe200078408ff */
[----:B------:R-:W-:Y:S01]  /*24290*/  IMAD.MOV.U32 R230, RZ, RZ, R18 ;  /* 0x000000ffffe67224 */ /* 0x000fe200078e0012 */
[----:B------:R2:W-:Y:S02]  /*242a0*/  @!P1 STS.128 [R237+0xa000], RZ ;  /* 0x00a000ffed009388 */ /* 0x0005e40000000c00 */
[CCC-:B------:R-:W-:Y:S02]  /*242b0*/  @P0 LEA.HI.X R31, R4.reuse, R229.reuse, R3.reuse, 0x1, P4 ;  /* 0x000000e5041f0211 */ /* 0x1c0fe400020f0c03 */
[----:B------:R-:W-:Y:S01]  /*242c0*/  @!PT LDS RZ, [RZ] ;  /* 0x00000000fffff984 */ /* 0x000fe20000000800 */
[----:B------:R-:W-:Y:S01]  /*242d0*/  @!PT LDS RZ, [RZ] ;  /* 0x00000000fffff984 */ /* 0x000fe20000000800 */
[----:B------:R-:W-:Y:S01]  /*242e0*/  @!PT LDS RZ, [RZ] ;  /* 0x00000000fffff984 */ /* 0x000fe20000000800 */
[----:B------:R2:W-:Y:S01]  /*242f0*/  @P0 LDGSTS.E.BYPASS.LTC128B.128 [R237+0x6800], [R28.64] ;  /* 0x068000001ced0fae */ /* 0x0005e2000b901d44 */
[----:B------:R-:W-:Y:S01]  /*24300*/  @P1 LEA.HI.X R35, R4, R229, R3, 0x1, P2 ;  /* 0x000000e504231211 */ /* 0x000fe200010f0c03 */
[----:B------:R-:W-:Y:S02]  /*24310*/  IMAD.MOV.U32 R229, RZ, RZ, R19 ;  /* 0x000000ffffe57224 */ /* 0x000fe400078e0013 */
        /* <DEDUP_REMOVED lines=27> */
.L_x_1419:
[----:B--23--:R-:W-:Y:S05]  /*244d0*/  BSYNC B1 ;  /* 0x0000000000017941 */ /* 0x00cfea0003800000 */
.L_x_1418:
[----:B------:R-:W-:Y:S01]  /*244e0*/  ULDC.64 UR4, c[0x0][0x118] ;  /* 0x0000460000047ab9 */ /* 0x000fe20000000a00 */
[----:B------:R-:W-:Y:S01]  /*244f0*/  FMNMX.FTZ R6, R146, R2, !PT ;  /* 0x0000000292067209 */ /* 0x000fe20007810000 */
[----:B------:R-:W2:Y:S01]  /*24500*/  LD.E R134, [R136.64+0xdc] ;  /* 0x0000dc0488867980 */ /* 0x000ea2000c101900 */
[----:B------:R-:W-:Y:S02]  /*24510*/  FMNMX.FTZ R3, R144, R0, !PT ;  /* 0x0000000090037209 */ /* 0x000fe40007810000 */
[----:B------:R-:W-:Y:S01]  /*24520*/  FMNMX.FTZ R6, R145, R6, !PT ;  /* 0x0000000691067209 */ /* 0x000fe20007810000 */
[----:B----4-:R-:W-:Y:S01]  /*24530*/  LDSM.16.MT88.4 R12, [R218+0xc000] ;  /* 0x00c00000da0c783b */ /* 0x010fe20000004200 */
[----:B------:R-:W-:Y:S02]  /*24540*/  MOV R9, R132 ;  /* 0x0000008400097202 */ /* 0x000fe40000000f00 */
[----:B------:R-:W-:Y:S02]  /*24550*/  MOV R8, R151 ;  /* 0x0000009700087202 */ /* 0x000fe40000000f00 */
[----:B------:R-:W-:Y:S02]  /*24560*/  FMNMX.FTZ R3, R142, R3, !PT ;  /* 0x000000038e037209 */ /* 0x000fe40007810000 */
[----:B------:R-:W-:Y:S01]  /*24570*/  FMNMX.FTZ R6, R143, R6, !PT ;  /* 0x000000068f067209 */ /* 0x000fe20007810000 */
[----:B------:R-:W-:Y:S01]  /*24580*/  LDSM.16.MT88.4 R20, [R216+0xc000] ;  /* 0x00c00000d814783b */ /* 0x000fe20000004200 */
[----:B------:R-:W-:Y:S02]  /*24590*/  MOV R40, R147 ;  /* 0x0000009300287202 */ /* 0x000fe40000000f00 */
[----:B------:R-:W-:Y:S02]  /*245a0*/  FMNMX.FTZ R3, R8, R3, !PT ;  /* 0x0000000308037209 */ /* 0x000fe40007810000 */
[----:B------:R-:W-:Y:S02]  /*245b0*/  FMNMX.FTZ R6, R9, R6, !PT ;  /* 0x0000000609067209 */ /* 0x000fe40007810000 */
[----:B------:R-:W-:Y:S01]  /*245c0*/  MOV R7, R149 ;  /* 0x0000009500077202 */ /* 0x000fe20000000f00 */
        /* <DEDUP_REMOVED lines=18> */
[----:B-1----:R-:W-:Y:S02]  /*246f0*/  FMNMX.FTZ R6, R172, R6, !PT ;  /* 0x00000006ac067209 */ /* 0x002fe40007810000 */
        /* <DEDUP_REMOVED lines=44> */
[----:B------:R-:W3:Y:S01]  /*249c0*/  SHFL.BFLY PT, R4, R3, 0x2, 0x1f ;  /* 0x0c401f0003047f89 */ /* 0x000ee200000e0000 */
[----:B-1----:R-:W-:Y:S07]  /*249d0*/  FMNMX.FTZ R5, R6, R5, !PT ;  /* 0x0000000506057209 */ /* 0x002fee0007810000 */
[----:B------:R-:W1:Y:S01]  /*249e0*/  SHFL.BFLY PT, R132, R5, 0x1, 0x1f ;  /* 0x0c201f0005847f89 */ /* 0x000e6200000e0000 */
[----:B---3--:R-:W-:Y:S07]  /*249f0*/  FMNMX.FTZ R4, R3, R4, !PT ;  /* 0x0000000403047209 */ /* 0x008fee0007810000 */
[----:B------:R-:W3:Y:S01]  /*24a00*/  SHFL.BFLY PT, R3, R4, 0x1, 0x1f ;  /* 0x0c201f0004037f89 */ /* 0x000ee200000e0000 */
[----:B-1----:R-:W-:Y:S04]  /*24a10*/  FMNMX.FTZ R132, R5, R132, !PT ;  /* 0x0000008405847209 */ /* 0x002fe80007810000 */
[C---:B------:R-:W-:Y:S01]  /*24a20*/  FSETP.NEU.FTZ.AND P0, PT, R132.reuse, -INF , PT ;  /* 0xff8000008400780b */ /* 0x040fe20003f1d000 */
[----:B------:R-:W-:Y:S01]  /*24a30*/  FADD.FTZ R2, -R132, R2 ;  /* 0x0000000284027221 */ /* 0x000fe20000010100 */
[----:B---3--:R-:W-:Y:S05]  /*24a40*/  FMNMX.FTZ R3, R4, R3, !PT ;  /* 0x0000000304037209 */ /* 0x008fea0007810000 */
[----:B------:R-:W-:Y:S02]  /*24a50*/  FADD.FTZ R0, -R3, R0 ;  /* 0x0000000003007221 */ /* 0x000fe40000010100 */
[C---:B--2---:R-:W-:Y:S02]  /*24a60*/  FMUL.FTZ R151, R134.reuse, R132 ;  /* 0x0000008486977220 */ /* 0x044fe40000410000 */
[C---:B------:R-:W-:Y:S02]  /*24a70*/  FMUL.FTZ R149, R134.reuse, R3 ;  /* 0x0000000386957220 */ /* 0x040fe40000410000 */
[C---:B------:R-:W-:Y:S01]  /*24a80*/  FMUL.FTZ R0, R134.reuse, R0 ;  /* 0x0000000086007220 */ /* 0x040fe20000410000 */
[----:B------:R-:W-:Y:S01]  /*24a90*/  FSEL R151, R151, RZ, P0 ;  /* 0x000000ff97977208 */ /* 0x000fe20000000000 */
[----:B------:R-:W-:Y:S01]  /*24aa0*/  FMUL.FTZ R2, R134, R2 ;  /* 0x0000000286027220 */ /* 0x000fe20000410000 */
[----:B------:R-:W-:Y:S03]  /*24ab0*/  FSETP.NEU.FTZ.AND P0, PT, R3, -INF , PT ;  /* 0xff8000000300780b */ /* 0x000fe60003f1d000 */
[-CC-:B------:R-:W-:Y:S01]  /*24ac0*/  FFMA.FTZ R146, R146, R134.reuse, -R151.reuse ;  /* 0x0000008692927223 */ /* 0x180fe20000010897 */
[----:B------:R-:W-:Y:S01]  /*24ad0*/  FSEL R149, R149, RZ, P0 ;  /* 0x000000ff95957208 */ /* 0x000fe20000000000 */
[-CC-:B------:R-:W-:Y:S01]  /*24ae0*/  FFMA.FTZ R145, R145, R134.reuse, -R151.reuse ;  /* 0x0000008691917223 */ /* 0x180fe20000010897 */
[----:B------:R-:W1:Y:S01]  /*24af0*/  MUFU.EX2 R0, R0 ;  /* 0x0000000000007308 */ /* 0x000e620000000800 */
[-C--:B------:R-:W-:Y:S01]  /*24b00*/  FFMA.FTZ R157, R157, R134.reuse, -R151 ;  /* 0x000000869d9d7223 */ /* 0x080fe20000010897 */
[----:B------:R-:W-:Y:S01]  /*24b10*/  ISETP.GT.AND P0, PT, R240, 0x1, PT ;  /* 0x00000001f000780c */ /* 0x000fe20003f04270 */
[-CC-:B------:R-:W-:Y:S02]  /*24b20*/  FFMA.FTZ R137, R8, R134.reuse, -R149.reuse ;  /* 0x0000008608897223 */ /* 0x180fe40000010895 */
[-C--:B------:R-:W-:Y:S02]  /*24b30*/  FFMA.FTZ R147, R144, R134.reuse, -R149 ;  /* 0x0000008690937223 */ /* 0x080fe40000010895 */
[-CC-:B------:R-:W-:Y:S02]  /*24b40*/  FFMA.FTZ R144, R143, R134.reuse, -R151.reuse ;  /* 0x000000868f907223 */ /* 0x180fe40000010897 */
[-C--:B------:R-:W-:Y:S01]  /*24b50*/  FFMA.FTZ R143, R9, R134.reuse, -R151 ;  /* 0x00000086098f7223 */ /* 0x080fe20000010897 */
[----:B------:R-:W2:Y:S01]  /*24b60*/  MUFU.EX2 R2, R2 ;  /* 0x0000000200027308 */ /* 0x000ea20000000800 */
[-CC-:B------:R-:W-:Y:S02]  /*24b70*/  FFMA.FTZ R142, R142, R134.reuse, -R149.reuse ;  /* 0x000000868e8e7223 */ /* 0x180fe40000010895 */
[-C--:B------:R-:W-:Y:S02]  /*24b80*/  FFMA.FTZ R136, R7, R134.reuse, -R149 ;  /* 0x0000008607887223 */ /* 0x080fe40000010895 */
[-C--:B------:R-:W-:Y:S02]  /*24b90*/  FFMA.FTZ R158, R158, R134.reuse, -R151 ;  /* 0x000000869e9e7223 */ /* 0x080fe40000010897 */
[-C--:B------:R-:W-:Y:S02]  /*24ba0*/  FFMA.FTZ R166, R166, R134.reuse, -R149 ;  /* 0x00000086a6a67223 */ /* 0x080fe40000010895 */
[-CC-:B------:R-:W-:Y:S01]  /*24bb0*/  FFMA.FTZ R167, R167, R134.reuse, -R151.reuse ;  /* 0x00000086a7a77223 */ /* 0x180fe20000010897 */
[----:B------:R-:W-:Y:S01]  /*24bc0*/  MUFU.EX2 R146, R146 ;  /* 0x0000009200927308 */ /* 0x000fe20000000800 */
[-C--:B------:R-:W-:Y:S02]  /*24bd0*/  FFMA.FTZ R168, R168, R134.reuse, -R151 ;  /* 0x00000086a8a87223 */ /* 0x080fe40000010897 */
[--C-:B------:R-:W-:Y:S02]  /*24be0*/  FFMA.FTZ R169, R169, R134, -R149.reuse ;  /* 0x00000086a9a97223 */ /* 0x100fe40000010895 */
[C---:B-1----:R-:W-:Y:S02]  /*24bf0*/  FMUL.FTZ R6, R0.reuse, R130 ;  /* 0x0000008200067220 */ /* 0x042fe40000410000 */
[C---:B------:R-:W-:Y:S02]  /*24c00*/  FMUL.FTZ R7, R0.reuse, R131 ;  /* 0x0000008300077220 */ /* 0x040fe40000410000 */
[C---:B------:R-:W-:Y:S01]  /*24c10*/  FMUL.FTZ R10, R0.reuse, R126 ;  /* 0x0000007e000a7220 */ /* 0x040fe20000410000 */
[----:B------:R-:W1:Y:S01]  /*24c20*/  MUFU.EX2 R145, R145 ;  /* 0x0000009100917308 */ /* 0x000e620000000800 */
[C---:B------:R-:W-:Y:S02]  /*24c30*/  FMUL.FTZ R11, R0.reuse, R127 ;  /* 0x0000007f000b7220 */ /* 0x040fe40000410000 */
[----:B------:R-:W-:Y:S02]  /*24c40*/  FMUL.FTZ R18, R0, R118 ;  /* 0x0000007600127220 */ /* 0x000fe40000410000 */
[C---:B--2---:R-:W-:Y:S02]  /*24c50*/  FMUL.FTZ R4, R2.reuse, R128 ;  /* 0x0000008002047220 */ /* 0x044fe40000410000 */
[C---:B------:R-:W-:Y:S02]  /*24c60*/  FMUL.FTZ R5, R2.reuse, R129 ;  /* 0x0000008102057220 */ /* 0x040fe40000410000 */
[C---:B------:R-:W-:Y:S01]  /*24c70*/  FMUL.FTZ R8, R2.reuse, R124 ;  /* 0x0000007c02087220 */ /* 0x040fe20000410000 */
[----:B------:R-:W-:Y:S01]  /*24c80*/  MUFU.EX2 R147, R147 ;  /* 0x0000009300937308 */ /* 0x000fe20000000800 */
[----:B------:R-:W-:Y:S02]  /*24c90*/  FMUL.FTZ R9, R2, R125 ;  /* 0x0000007d02097220 */ /* 0x000fe40000410000 */
[----:B------:R-:W-:Y:S01]  /*24ca0*/  FMUL.FTZ R19, R0, R119 ;  /* 0x0000007700137220 */ /* 0x000fe20000410000 */
[----:B------:R-:W-:Y:S01]  /*24cb0*/  LDSM.16.MT88.4 R124, [R218+0xf800] ;  /* 0x00f80000da7c783b */ /* 0x000fe20000004200 */
[C---:B------:R-:W-:Y:S02]  /*24cc0*/  FMUL.FTZ R16, R2.reuse, R116 ;  /* 0x0000007402107220 */ /* 0x040fe40000410000 */
[----:B------:R-:W-:Y:S02]  /*24cd0*/  FMUL.FTZ R17, R2, R117 ;  /* 0x0000007502117220 */ /* 0x000fe40000410000 */
[C---:B------:R-:W-:Y:S01]  /*24ce0*/  FMUL.FTZ R26, R0.reuse, R110 ;  /* 0x0000006e001a7220 */ /* 0x040fe20000410000 */
[----:B------:R-:W2:Y:S01]  /*24cf0*/  MUFU.EX2 R142, R142 ;  /* 0x0000008e008e7308 */ /* 0x000ea20000000800 */
[----:B------:R-:W-:Y:S01]  /*24d00*/  FMUL.FTZ R27, R0, R111 ;  /* 0x0000006f001b7220 */ /* 0x000fe20000410000 */
[----:B------:R-:W-:Y:S01]  /*24d10*/  LDSM.16.MT88.4 R116, [R216+0xf800] ;  /* 0x00f80000d874783b */ /* 0x000fe20000004200 */
[C---:B------:R-:W-:Y:S01]  /*24d20*/  FMUL.FTZ R24, R2.reuse, R108 ;  /* 0x0000006c02187220 */ /* 0x040fe20000410000 */
[----:B-1----:R-:W-:Y:S01]  /*24d30*/  F2FP.PACK_AB R128, R145, R146 ;  /* 0x000000929180723e */ /* 0x002fe200000000ff */
[----:B------:R-:W-:Y:S02]  /*24d40*/  FMUL.FTZ R25, R2, R109 ;  /* 0x0000006d02197220 */ /* 0x000fe40000410000 */
[C---:B------:R-:W-:Y:S02]  /*24d50*/  FMUL.FTZ R34, R0.reuse, R102 ;  /* 0x0000006600227220 */ /* 0x040fe40000410000 */
[----:B------:R-:W-:Y:S01]  /*24d60*/  FMUL.FTZ R35, R0, R103 ;  /* 0x0000006700237220 */ /* 0x000fe20000410000 */
[----:B------:R-:W-:Y:S01]  /*24d70*/  MUFU.EX2 R144, R144 ;  /* 0x0000009000907308 */ /* 0x000fe20000000800 */
[C---:B------:R-:W-:Y:S01]  /*24d80*/  FMUL.FTZ R32, R2.reuse, R100 ;  /* 0x0000006402207220 */ /* 0x040fe20000410000 */
[----:B------:R-:W-:Y:S01]  /*24d90*/  LDSM.16.MT88.4 R108, [R215+0xf800] ;  /* 0x00f80000d76c783b */ /* 0x000fe20000004200 */
[----:B------:R-:W-:Y:S02]  /*24da0*/  FMUL.FTZ R33, R2, R101 ;  /* 0x0000006502217220 */ /* 0x000fe40000410000 */
[C---:B------:R-:W-:Y:S02]  /*24db0*/  FMUL.FTZ R42, R0.reuse, R94 ;  /* 0x0000005e002a7220 */ /* 0x040fe40000410000 */
[----:B------:R-:W-:Y:S02]  /*24dc0*/  FMUL.FTZ R43, R0, R95 ;  /* 0x0000005f002b7220 */ /* 0x000fe40000410000 */
[----:B------:R-:W-:Y:S01]  /*24dd0*/  FMUL.FTZ R41, R2, R93 ;  /* 0x0000005d02297220 */ /* 0x000fe20000410000 */
[----:B------:R-:W1:Y:S01]  /*24de0*/  MUFU.EX2 R143, R143 ;  /* 0x0000008f008f7308 */ /* 0x000e620000000800 */
[----:B------:R-:W-:Y:S01]  /*24df0*/  LDSM.16.MT88.4 R100, [R214+0xf800] ;  /* 0x00f80000d664783b */ /* 0x000fe20000004200 */
[----:B------:R-:W-:Y:S01]  /*24e00*/  FMUL.FTZ R50, R0, R86 ;  /* 0x0000005600327220 */ /* 0x000fe20000410000 */
[----:B--2---:R-:W-:Y:S01]  /*24e10*/  F2FP.PACK_AB R129, R142, R147 ;  /* 0x000000938e81723e */ /* 0x004fe200000000ff */
[----:B------:R-:W-:Y:S02]  /*24e20*/  FMUL.FTZ R51, R0, R87 ;  /* 0x0000005700337220 */ /* 0x000fe40000410000 */
[C---:B------:R-:W-:Y:S02]  /*24e30*/  FMUL.FTZ R48, R2.reuse, R84 ;  /* 0x0000005402307220 */ /* 0x040fe40000410000 */
[----:B------:R-:W-:Y:S02]  /*24e40*/  FMUL.FTZ R49, R2, R85 ;  /* 0x0000005502317220 */ /* 0x000fe40000410000 */
[----:B------:R-:W-:Y:S01]  /*24e50*/  MUFU.EX2 R137, R137 ;  /* 0x0000008900897308 */ /* 0x000fe20000000800 */
[----:B------:R-:W2:Y:S01]  /*24e60*/  LDSM.16.MT88.4 R84, [R214+0x10000] ;  /* 0x01000000d654783b */ /* 0x000ea20000004200 */
[C---:B------:R-:W-:Y:S02]  /*24e70*/  FMUL.FTZ R58, R0.reuse, R78 ;  /* 0x0000004e003a7220 */ /* 0x040fe40000410000 */
[----:B------:R-:W-:Y:S02]  /*24e80*/  FMUL.FTZ R59, R0, R79 ;  /* 0x0000004f003b7220 */ /* 0x000fe40000410000 */
[C---:B------:R-:W-:Y:S02]  /*24e90*/  FMUL.FTZ R56, R2.reuse, R76 ;  /* 0x0000004c02387220 */ /* 0x040fe40000410000 */
[----:B------:R-:W-:Y:S02]  /*24ea0*/  FMUL.FTZ R57, R2, R77 ;  /* 0x0000004d02397220 */ /* 0x000fe40000410000 */
[----:B------:R-:W3:Y:S01]  /*24eb0*/  MUFU.EX2 R136, R136 ;  /* 0x0000008800887308 */ /* 0x000ee20000000800 */
[----:B------:R-:W4:Y:S01]  /*24ec0*/  LDSM.16.MT88.4 R76, [R218+0xc800] ;  /* 0x00c80000da4c783b */ /* 0x000f220000004200 */
[C---:B------:R-:W-:Y:S01]  /*24ed0*/  FMUL.FTZ R66, R0.reuse, R70 ;  /* 0x0000004600427220 */ /* 0x040fe20000410000 */
[----:B-1----:R-:W-:Y:S01]  /*24ee0*/  F2FP.PACK_AB R130, R143, R144 ;  /* 0x000000908f82723e */ /* 0x002fe200000000ff */
[----:B------:R-:W-:Y:S02]  /*24ef0*/  FMUL.FTZ R67, R0, R71 ;  /* 0x0000004700437220 */ /* 0x000fe40000410000 */
[C---:B------:R-:W-:Y:S02]  /*24f00*/  FMUL.FTZ R64, R2.reuse, R68 ;  /* 0x0000004402407220 */ /* 0x040fe40000410000 */
[----:B------:R-:W-:Y:S02]  /*24f10*/  FMUL.FTZ R65, R2, R69 ;  /* 0x0000004502417220 */ /* 0x000fe40000410000 */
[----:B------:R-:W-:Y:S01]  /*24f20*/  MUFU.EX2 R157, R157 ;  /* 0x0000009d009d7308 */ /* 0x000fe20000000800 */
[-C--:B------:R-:W-:Y:S02]  /*24f30*/  FFMA.FTZ R170, R170, R134.reuse, -R149 ;  /* 0x00000086aaaa7223 */ /* 0x080fe40000010895 */
[-CC-:B------:R-:W-:Y:S02]  /*24f40*/  FFMA.FTZ R171, R171, R134.reuse, -R151.reuse ;  /* 0x00000086abab7223 */ /* 0x180fe40000010897 */
[-C--:B------:R-:W-:Y:S02]  /*24f50*/  FFMA.FTZ R172, R172, R134.reuse, -R151 ;  /* 0x00000086acac7223 */ /* 0x080fe40000010897 */
[-CC-:B------:R-:W-:Y:S02]  /*24f60*/  FFMA.FTZ R173, R173, R134.reuse, -R149.reuse ;  /* 0x00000086adad7223 */ /* 0x180fe40000010895 */
[-C--:B------:R-:W-:Y:S01]  /*24f70*/  FFMA.FTZ R175, R175, R134.reuse, -R149 ;  /* 0x00000086afaf7223 */ /* 0x080fe20000010895 */
[----:B------:R-:W1:Y:S01]  /*24f80*/  MUFU.EX2 R158, R158 ;  /* 0x0000009e009e7308 */ /* 0x000e620000000800 */
[-CC-:B------:R-:W-:Y:S02]  /*24f90*/  FFMA.FTZ R182, R182, R134.reuse, -R151.reuse ;  /* 0x00000086b6b67223 */ /* 0x180fe40000010897 */
[-C--:B------:R-:W-:Y:S01]  /*24fa0*/  FFMA.FTZ R184, R184, R134.reuse, -R151 ;  /* 0x00000086b8b87223 */ /* 0x080fe20000010897 */
[----:B---3--:R-:W-:Y:S01]  /*24fb0*/  F2FP.PACK_AB R131, R136, R137 ;  /* 0x000000898883723e */ /* 0x008fe200000000ff */
[-CC-:B------:R-:W-:Y:S02]  /*24fc0*/  FFMA.FTZ R186, R186, R134.reuse, -R149.reuse ;  /* 0x00000086baba7223 */ /* 0x180fe40000010895 */
[-C--:B------:R-:W-:Y:S02]  /*24fd0*/  FFMA.FTZ R185, R185, R134.reuse, -R149 ;  /* 0x00000086b9b97223 */ /* 0x080fe40000010895 */
[-CC-:B------:R-:W-:Y:S01]  /*24fe0*/  FFMA.FTZ R187, R187, R134.reuse, -R151.reuse ;  /* 0x00000086bbbb7223 */ /* 0x180fe20000010897 */
[----:B------:R-:W-:Y:S01]  /*24ff0*/  MUFU.EX2 R166, R166 ;  /* 0x000000a600a67308 */ /* 0x000fe20000000800 */
[C---:B------:R-:W-:Y:S05]  /*25000*/  HMMA.16816.F32 R4, R128.reuse, R12, R4 ;  /* 0x0000000c8004723c */ /* 0x040fea0000001804 */
[----:B------:R-:W-:Y:S02]  /*25010*/  FFMA.FTZ R188, R188, R134, -R151 ;  /* 0x00000086bcbc7223 */ /* 0x000fe40000010897 */
[C---:B------:R-:W-:Y:S01]  /*25020*/  FMUL.FTZ R12, R2.reuse, R120 ;  /* 0x00000078020c7220 */ /* 0x040fe20000410000 */
[C---:B------:R-:W-:Y:S01]  /*25030*/  HMMA.16816.F32 R8, R128.reuse, R14, R8 ;  /* 0x0000000e8008723c */ /* 0x040fe20000001808 */
[----:B------:R-:W-:Y:S03]  /*25040*/  MUFU.EX2 R167, R167 ;  /* 0x000000a700a77308 */ /* 0x000fe60000000800 */
[----:B------:R-:W-:Y:S01]  /*25050*/  FMUL.FTZ R13, R2, R121 ;  /* 0x00000079020d7220 */ /* 0x000fe20000410000 */
[----:B-1----:R-:W-:Y:S01]  /*25060*/  F2FP.PACK_AB R70, R158, R157 ;  /* 0x0000009d9e46723e */ /* 0x002fe200000000ff */
[--C-:B------:R-:W-:Y:S02]  /*25070*/  FFMA.FTZ R189, R189, R134, -R149.reuse ;  /* 0x00000086bdbd7223 */ /* 0x100fe40000010895 */
[C---:B------:R-:W-:Y:S03]  /*25080*/  FMUL.FTZ R14, R0.reuse, R122 ;  /* 0x0000007a000e7220 */ /* 0x040fe60000410000 */
[----:B------:R-:W-:Y:S01]  /*25090*/  MUFU.EX2 R168, R168 ;  /* 0x000000a800a87308 */ /* 0x000fe20000000800 */
[----:B------:R-:W-:Y:S02]  /*250a0*/  FMUL.FTZ R15, R0, R123 ;  /* 0x0000007b000f7220 */ /* 0x000fe40000410000 */
[-C--:B------:R-:W-:Y:S02]  /*250b0*/  FFMA.FTZ R190, R190, R134.reuse, -R149 ;  /* 0x00000086bebe7223 */ /* 0x080fe40000010895 */
[-CC-:B------:R-:W-:Y:S02]  /*250c0*/  FFMA.FTZ R192, R248, R134.reuse, -R151.reuse ;  /* 0x00000086f8c07223 */ /* 0x180fe40000010897 */
[-C--:B------:R-:W-:Y:S01]  /*250d0*/  FFMA.FTZ R193, R247, R134.reuse, -R151 ;  /* 0x00000086f7c17223 */ /* 0x080fe20000010897 */
[C---:B------:R-:W-:Y:S02]  /*250e0*/  HMMA.16816.F32 R12, R128.reuse, R20, R12 ;  /* 0x00000014800c723c */ /* 0x040fe4000000180c */
[----:B------:R-:W-:Y:S01]  /*250f0*/  MUFU.EX2 R169, R169 ;  /* 0x000000a900a97308 */ /* 0x000fe20000000800 */
[-CC-:B------:R-:W-:Y:S02]  /*25100*/  FFMA.FTZ R195, R246, R134.reuse, -R149.reuse ;  /* 0x00000086f6c37223 */ /* 0x180fe40000010895 */
[--C-:B------:R-:W-:Y:S02]  /*25110*/  FFMA.FTZ R194, R199, R134, -R149.reuse ;  /* 0x00000086c7c27223 */ /* 0x100fe40000010895 */
[C---:B------:R-:W-:Y:S01]  /*25120*/  FMUL.FTZ R20, R2.reuse, R112 ;  /* 0x0000007002147220 */ /* 0x040fe20000410000 */
[C---:B------:R-:W-:Y:S04]  /*25130*/  HMMA.16816.F32 R16, R128.reuse, R22, R16 ;  /* 0x000000168010723c */ /* 0x040fe80000001810 */
[----:B------:R-:W-:Y:S01]  /*25140*/  FMUL.FTZ R21, R2, R113 ;  /* 0x0000007102157220 */ /* 0x000fe20000410000 */
[----:B------:R-:W-:Y:S01]  /*25150*/  MUFU.EX2 R170, R170 ;  /* 0x000000aa00aa7308 */ /* 0x000fe20000000800 */
[----:B------:R-:W-:Y:S02]  /*25160*/  FFMA.FTZ R112, R249, R134, -R149 ;  /* 0x00000086f9707223 */ /* 0x000fe40000010895 */
[C---:B------:R-:W-:Y:S04]  /*25170*/  FMUL.FTZ R22, R0.reuse, R114 ;  /* 0x0000007200167220 */ /* 0x040fe80000410000 */
[----:B------:R-:W-:Y:S02]  /*25180*/  FMUL.FTZ R23, R0, R115 ;  /* 0x0000007300177220 */ /* 0x000fe40000410000 */
[-CC-:B------:R-:W-:Y:S01]  /*25190*/  FFMA.FTZ R198, R198, R134.reuse, -R151.reuse ;  /* 0x00000086c6c67223 */ /* 0x180fe20000010897 */
[----:B------:R-:W1:Y:S01]  /*251a0*/  MUFU.EX2 R112, R112 ;  /* 0x0000007000707308 */ /* 0x000e620000000800 */
[-C--:B------:R-:W-:Y:S02]  /*251b0*/  FFMA.FTZ R197, R197, R134.reuse, -R151 ;  /* 0x00000086c5c57223 */ /* 0x080fe40000010897 */
[-CC-:B------:R-:W-:Y:S01]  /*251c0*/  FFMA.FTZ R196, R196, R134.reuse, -R149.reuse ;  /* 0x00000086c4c47223 */ /* 0x180fe20000010895 */
[C---:B------:R-:W-:Y:S03]  /*251d0*/  HMMA.16816.F32 R20, R128.reuse, R28, R20 ;  /* 0x0000001c8014723c */ /* 0x040fe60000001814 */
[-C--:B------:R-:W-:Y:S02]  /*251e0*/  FFMA.FTZ R191, R191, R134.reuse, -R149 ;  /* 0x00000086bfbf7223 */ /* 0x080fe40000010895 */
[--C-:B------:R-:W-:Y:S01]  /*251f0*/  FFMA.FTZ R183, R183, R134, -R151.reuse ;  /* 0x00000086b7b77223 */ /* 0x100fe20000010897 */
[----:B------:R-:W-:Y:S01]  /*25200*/  MUFU.EX2 R171, R171 ;  /* 0x000000ab00ab7308 */ /* 0x000fe20000000800 */
[C---:B------:R-:W-:Y:S01]  /*25210*/  FMUL.FTZ R28, R2.reuse, R104 ;  /* 0x00000068021c7220 */ /* 0x040fe20000410000 */
[C---:B------:R-:W-:Y:S04]  /*25220*/  HMMA.16816.F32 R24, R128.reuse, R30, R24 ;  /* 0x0000001e8018723c */ /* 0x040fe80000001818 */
[----:B------:R-:W-:Y:S02]  /*25230*/  FMUL.FTZ R29, R2, R105 ;  /* 0x00000069021d7220 */ /* 0x000fe40000410000 */
[--C-:B------:R-:W-:Y:S02]  /*25240*/  FFMA.FTZ R104, R40, R134, -R151.reuse ;  /* 0x0000008628687223 */ /* 0x100fe40000010897 */
[C---:B------:R-:W-:Y:S01]  /*25250*/  FMUL.FTZ R30, R0.reuse, R106 ;  /* 0x0000006a001e7220 */ /* 0x040fe20000410000 */
[----:B------:R-:W-:Y:S03]  /*25260*/  MUFU.EX2 R172, R172 ;  /* 0x000000ac00ac7308 */ /* 0x000fe60000000800 */
[----:B------:R-:W-:Y:S01]  /*25270*/  FMUL.FTZ R31, R0, R107 ;  /* 0x0000006b001f7220 */ /* 0x000fe20000410000 */
[----:B-1----:R-:W-:Y:S01]  /*25280*/  F2FP.PACK_AB R71, R166, R112 ;  /* 0x00000070a647723e */ /* 0x002fe200000000ff */
[----:B------:R-:W-:Y:S02]  /*25290*/  FMUL.FTZ R40, R2, R92 ;  /* 0x0000005c02287220 */ /* 0x000fe40000410000 */
[----:B------:R-:W-:Y:S01]  /*252a0*/  LDSM.16.MT88.4 R92, [R214+0x11000] ;  /* 0x01100000d65c783b */ /* 0x000fe20000004200 */
[-C--:B------:R-:W-:Y:S02]  /*252b0*/  FFMA.FTZ R105, R252, R134.reuse, -R151 ;  /* 0x00000086fc697223 */ /* 0x080fe40000010897 */
[C---:B------:R-:W-:Y:S01]  /*252c0*/  HMMA.16816.F32 R28, R128.reuse, R36, R28 ;  /* 0x00000024801c723c */ /* 0x040fe2000000181c */
[----:B------:R-:W-:Y:S02]  /*252d0*/  MUFU.EX2 R104, R104 ;  /* 0x0000006800687308 */ /* 0x000fe40000000800 */
[-CC-:B------:R-:W-:Y:S02]  /*252e0*/  FFMA.FTZ R107, R251, R134.reuse, -R149.reuse ;  /* 0x00000086fb6b7223 */ /* 0x180fe40000010895 */
[----:B------:R-:W-:Y:S02]  /*252f0*/  FFMA.FTZ R106, R250, R134, -R149 ;  /* 0x00000086fa6a7223 */ /* 0x000fe40000010895 */
[C---:B------:R-:W-:Y:S01]  /*25300*/  FMUL.FTZ R36, R2.reuse, R96 ;  /* 0x0000006002247220 */ /* 0x040fe20000410000 */
[C---:B------:R-:W-:Y:S03]  /*25310*/  HMMA.16816.F32 R32, R128.reuse, R38, R32 ;  /* 0x000000268020723c */ /* 0x040fe60000001820 */
[----:B------:R-:W1:Y:S01]  /*25320*/  MUFU.EX2 R105, R105 ;  /* 0x0000006900697308 */ /* 0x000e620000000800 */
[----:B------:R-:W-:Y:S02]  /*25330*/  FMUL.FTZ R37, R2, R97 ;  /* 0x0000006102257220 */ /* 0x000fe40000410000 */
[----:B------:R-:W-:Y:S02]  /*25340*/  FFMA.FTZ R181, R181, R134, -R151 ;  /* 0x00000086b5b57223 */ /* 0x000fe40000010897 */
[C---:B------:R-:W-:Y:S04]  /*25350*/  FMUL.FTZ R38, R0.reuse, R98 ;  /* 0x0000006200267220 */ /* 0x040fe80000410000 */
[----:B------:R-:W-:Y:S01]  /*25360*/  FMUL.FTZ R39, R0, R99 ;  /* 0x0000006300277220 */ /* 0x000fe20000410000 */
[----:B------:R-:W-:Y:S01]  /*25370*/  MUFU.EX2 R107, R107 ;  /* 0x0000006b006b7308 */ /* 0x000fe20000000800 */
[----:B------:R-:W-:Y:S01]  /*25380*/  LDSM.16.MT88.4 R96, [R214+0x13000] ;  /* 0x01300000d660783b */ /* 0x000fe20000004200 */
[-CC-:B------:R-:W-:Y:S02]  /*25390*/  FFMA.FTZ R180, R180, R134.reuse, -R149.reuse ;  /* 0x00000086b4b47223 */ /* 0x180fe40000010895 */
[-C--:B------:R-:W-:Y:S02]  /*253a0*/  FFMA.FTZ R179, R179, R134.reuse, -R149 ;  /* 0x00000086b3b37223 */ /* 0x080fe40000010895 */
[C---:B------:R-:W-:Y:S03]  /*253b0*/  HMMA.16816.F32 R36, R128.reuse, R44, R36 ;  /* 0x0000002c8024723c */ /* 0x040fe60000001824 */
[-CC-:B------:R-:W-:Y:S01]  /*253c0*/  FFMA.FTZ R178, R178, R134.reuse, -R151.reuse ;  /* 0x00000086b2b27223 */ /* 0x180fe20000010897 */
[----:B------:R-:W3:Y:S01]  /*253d0*/  MUFU.EX2 R106, R106 ;  /* 0x0000006a006a7308 */ /* 0x000ee20000000800 */
[----:B------:R-:W-:Y:S02]  /*253e0*/  FFMA.FTZ R177, R177, R134, -R151 ;  /* 0x00000086b1b17223 */ /* 0x000fe40000010897 */
[C---:B------:R-:W-:Y:S01]  /*253f0*/  FMUL.FTZ R44, R2.reuse, R88 ;  /* 0x00000058022c7220 */ /* 0x040fe20000410000 */
[C---:B------:R-:W-:Y:S04]  /*25400*/  HMMA.16816.F32 R40, R128.reuse, R46, R40 ;  /* 0x0000002e8028723c */ /* 0x040fe80000001828 */
[----:B------:R-:W-:Y:S01]  /*25410*/  FMUL.FTZ R45, R2, R89 ;  /* 0x00000059022d7220 */ /* 0x000fe20000410000 */
[----:B-1----:R-:W-:Y:S01]  /*25420*/  F2FP.PACK_AB R68, R105, R104 ;  /* 0x000000686944723e */ /* 0x002fe200000000ff */
[----:B------:R-:W-:Y:S01]  /*25430*/  MUFU.EX2 R173, R173 ;  /* 0x000000ad00ad7308 */ /* 0x000fe20000000800 */
[C---:B------:R-:W-:Y:S02]  /*25440*/  FMUL.FTZ R46, R0.reuse, R90 ;  /* 0x0000005a002e7220 */ /* 0x040fe40000410000 */
[----:B------:R-:W-:Y:S02]  /*25450*/  FMUL.FTZ R47, R0, R91 ;  /* 0x0000005b002f7220 */ /* 0x000fe40000410000 */
[----:B------:R-:W-:Y:S01]  /*25460*/  LDSM.16.MT88.4 R88, [R214+0x10800] ;  /* 0x01080000d658783b */ /* 0x000fe20000004200 */
[-CC-:B------:R-:W-:Y:S02]  /*25470*/  FFMA.FTZ R176, R176, R134.reuse, -R149.reuse ;  /* 0x00000086b0b07223 */ /* 0x180fe40000010895 */
[-C--:B------:R-:W-:Y:S02]  /*25480*/  FFMA.FTZ R174, R174, R134.reuse, -R149 ;  /* 0x00000086aeae7223 */ /* 0x080fe40000010895 */
[C---:B------:R-:W-:Y:S01]  /*25490*/  HMMA.16816.F32 R44, R128.reuse, R52, R44 ;  /* 0x00000034802c723c */ /* 0x040fe2000000182c */
[----:B------:R-:W1:Y:S02]  /*254a0*/  MUFU.EX2 R175, R175 ;  /* 0x000000af00af7308 */ /* 0x000e640000000800 */
[-CC-:B------:R-:W-:Y:S01]  /*254b0*/  FFMA.FTZ R164, R164, R134.reuse, -R151.reuse ;  /* 0x00000086a4a47223 */ /* 0x180fe20000010897 */
[----:B---3--:R-:W-:Y:S01]  /*254c0*/  F2FP.PACK_AB R69, R106, R107 ;  /* 0x0000006b6a45723e */ /* 0x008fe200000000ff */
[----:B------:R-:W-:Y:S02]  /*254d0*/  FFMA.FTZ R165, R165, R134, -R151 ;  /* 0x00000086a5a57223 */ /* 0x000fe40000010897 */
[C---:B------:R-:W-:Y:S01]  /*254e0*/  FMUL.FTZ R52, R2.reuse, R80 ;  /* 0x0000005002347220 */ /* 0x040fe20000410000 */
[C---:B------:R-:W-:Y:S03]  /*254f0*/  HMMA.16816.F32 R48, R128.reuse, R54, R48 ;  /* 0x000000368030723c */ /* 0x040fe60000001830 */
[----:B------:R-:W3:Y:S01]  /*25500*/  MUFU.EX2 R182, R182 ;  /* 0x000000b600b67308 */ /* 0x000ee20000000800 */
[----:B------:R-:W-:Y:S02]  /*25510*/  FMUL.FTZ R53, R2, R81 ;  /* 0x0000005102357220 */ /* 0x000fe40000410000 */
[--C-:B------:R-:W-:Y:S02]  /*25520*/  FFMA.FTZ R163, R163, R134, -R149.reuse ;  /* 0x00000086a3a37223 */ /* 0x100fe40000010895 */
[C---:B------:R-:W-:Y:S04]  /*25530*/  FMUL.FTZ R54, R0.reuse, R82 ;  /* 0x0000005200367220 */ /* 0x040fe80000410000 */
[----:B------:R-:W-:Y:S01]  /*25540*/  FMUL.FTZ R55, R0, R83 ;  /* 0x0000005300377220 */ /* 0x000fe20000410000 */
[----:B------:R-:W5:Y:S01]  /*25550*/  MUFU.EX2 R184, R184 ;  /* 0x000000b800b87308 */ /* 0x000f620000000800 */
[----:B------:R-:W-:Y:S01]  /*25560*/  LDSM.16.MT88.4 R80, [R215+0xc800] ;  /* 0x00c80000d750783b */ /* 0x000fe20000004200 */
[-C--:B------:R-:W-:Y:S02]  /*25570*/  FFMA.FTZ R162, R162, R134.reuse, -R149 ;  /* 0x00000086a2a27223 */ /* 0x080fe40000010895 */
[-CC-:B------:R-:W-:Y:S02]  /*25580*/  FFMA.FTZ R161, R161, R134.reuse, -R151.reuse ;  /* 0x00000086a1a17223 */ /* 0x180fe40000010897 */
[C---:B------:R-:W-:Y:S03]  /*25590*/  HMMA.16816.F32 R52, R128.reuse, R60, R52 ;  /* 0x0000003c8034723c */ /* 0x040fe60000001834 */
[-C--:B------:R-:W-:Y:S01]  /*255a0*/  FFMA.FTZ R160, R160, R134.reuse, -R151 ;  /* 0x00000086a0a07223 */ /* 0x080fe20000010897 */
[----:B------:R-:W-:Y:S01]  /*255b0*/  MUFU.EX2 R186, R186 ;  /* 0x000000ba00ba7308 */ /* 0x000fe20000000800 */
[--C-:B------:R-:W-:Y:S02]  /*255c0*/  FFMA.FTZ R159, R159, R134, -R149.reuse ;  /* 0x000000869f9f7223 */ /* 0x100fe40000010895 */
[C---:B------:R-:W-:Y:S01]  /*255d0*/  FMUL.FTZ R60, R2.reuse, R72 ;  /* 0x00000048023c7220 */ /* 0x040fe20000410000 */
[C---:B------:R-:W-:Y:S04]  /*255e0*/  HMMA.16816.F32 R56, R128.reuse, R62, R56 ;  /* 0x0000003e8038723c */ /* 0x040fe80000001838 */
[----:B------:R-:W-:Y:S02]  /*255f0*/  FMUL.FTZ R61, R2, R73 ;  /* 0x00000049023d7220 */ /* 0x000fe40000410000 */
[----:B------:R-:W1:Y:S01]  /*25600*/  MUFU.EX2 R185, R185 ;  /* 0x000000b900b97308 */ /* 0x000e620000000800 */
[C---:B------:R-:W-:Y:S02]  /*25610*/  FMUL.FTZ R62, R0.reuse, R74 ;  /* 0x0000004a003e7220 */ /* 0x040fe40000410000 */
[----:B------:R-:W-:Y:S02]  /*25620*/  FMUL.FTZ R63, R0, R75 ;  /* 0x0000004b003f7220 */ /* 0x000fe40000410000 */
[----:B------:R-:W1:Y:S01]  /*25630*/  LDSM.16.MT88.4 R72, [R216+0xc800] ;  /* 0x00c80000d848783b */ /* 0x000e620000004200 */
[-C--:B------:R-:W-:Y:S02]  /*25640*/  FFMA.FTZ R156, R156, R134.reuse, -R149 ;  /* 0x000000869c9c7223 */ /* 0x080fe40000010895 */
[-CC-:B------:R-:W-:Y:S02]  /*25650*/  FFMA.FTZ R154, R154, R134.reuse, -R151.reuse ;  /* 0x000000869a9a7223 */ /* 0x180fe40000010897 */
[C---:B--2---:R-:W-:Y:S01]  /*25660*/  HMMA.16816.F32 R60, R128.reuse, R84, R60 ;  /* 0x00000054803c723c */ /* 0x044fe2000000183c */
[----:B------:R-:W-:Y:S02]  /*25670*/  MUFU.EX2 R187, R187 ;  /* 0x000000bb00bb7308 */ /* 0x000fe40000000800 */
[-C--:B------:R-:W-:Y:S02]  /*25680*/  FFMA.FTZ R155, R155, R134.reuse, -R151 ;  /* 0x000000869b9b7223 */ /* 0x080fe40000010897 */
[-CC-:B------:R-:W-:Y:S02]  /*25690*/  FFMA.FTZ R153, R153, R134.reuse, -R149.reuse ;  /* 0x0000008699997223 */ /* 0x180fe40000010895 */
[-C--:B------:R-:W-:Y:S01]  /*256a0*/  FFMA.FTZ R152, R152, R134.reuse, -R149 ;  /* 0x0000008698987223 */ /* 0x080fe20000010895 */
[----:B------:R-:W-:Y:S01]  /*256b0*/  HMMA.16816.F32 R64, R128, R86, R64 ;  /* 0x000000568040723c */ /* 0x000fe20000001840 */
[----:B------:R-:W2:Y:S02]  /*256c0*/  LDSM.16.MT88.4 R84, [R214+0xc800] ;  /* 0x00c80000d654783b */ /* 0x000ea40000004200 */
[----:B------:R-:W1:Y:S01]  /*256d0*/  MUFU.EX2 R188, R188 ;  /* 0x000000bc00bc7308 */ /* 0x000e620000000800 */
[-CC-:B------:R-:W-:Y:S02]  /*256e0*/  FFMA.FTZ R150, R150, R134.reuse, -R151.reuse ;  /* 0x0000008696967223 */ /* 0x180fe40000010897 */
[-C--:B------:R-:W-:Y:S02]  /*256f0*/  FFMA.FTZ R151, R148, R134.reuse, -R151 ;  /* 0x0000008694977223 */ /* 0x080fe40000010897 */
[C---:B----4-:R-:W-:Y:S05]  /*25700*/  HMMA.16816.F32 R4, R68.reuse, R76, R4 ;  /* 0x0000004c4404723c */ /* 0x050fea0000001804 */
[----:B------:R-:W-:Y:S01]  /*25710*/  MUFU.EX2 R189, R189 ;  /* 0x000000bd00bd7308 */ /* 0x000fe20000000800 */
[-CC-:B------:R-:W-:Y:S02]  /*25720*/  FFMA.FTZ R135, R135, R134.reuse, -R149.reuse ;  /* 0x0000008687877223 */ /* 0x180fe40000010895 */
[C---:B------:R-:W-:Y:S01]  /*25730*/  HMMA.16816.F32 R8, R68.reuse, R78, R8 ;  /* 0x0000004e4408723c */ /* 0x040fe20000001808 */
[----:B------:R-:W4:Y:S03]  /*25740*/  LDSM.16.MT88.4 R76, [R218+0x10800] ;  /* 0x01080000da4c783b */ /* 0x000f260000004200 */
[----:B------:R-:W-:Y:S02]  /*25750*/  FFMA.FTZ R149, R133, R134, -R149 ;  /* 0x0000008685957223 */ /* 0x000fe40000010895 */
[----:B------:R-:W-:Y:S01]  /*25760*/  FFMA.FTZ R147, R0, R243, R147 ;  /* 0x000000f300937223 */ /* 0x000fe20000010093 */
[----:B------:R-:W2:Y:S01]  /*25770*/  MUFU.EX2 R190, R190 ;  /* 0x000000be00be7308 */ /* 0x000ea20000000800 */
[----:B------:R-:W-:Y:S01]  /*25780*/  FFMA.FTZ R146, R2, R242, R146 ;  /* 0x000000f202927223 */ /* 0x000fe20000010092 */
[----:B------:R-:W-:Y:S01]  /*25790*/  MOV R2, R132 ;  /* 0x0000008400027202 */ /* 0x000fe20000000f00 */
[C---:B-1----:R-:W-:Y:S03]  /*257a0*/  HMMA.16816.F32 R12, R68.reuse, R72, R12 ;  /* 0x00000048440c723c */ /* 0x042fe6000000180c */
[----:B------:R-:W-:Y:S02]  /*257b0*/  FADD.FTZ R147, R142, R147 ;  /* 0x000000938e937221 */ /* 0x000fe40000010000 */
[----:B------:R-:W-:Y:S02]  /*257c0*/  FADD.FTZ R146, R145, R146 ;  /* 0x0000009291927221 */ /* 0x000fe40000010000 */
[----:B------:R-:W1:Y:S01]  /*257d0*/  MUFU.EX2 R192, R192 ;  /* 0x000000c000c07308 */ /* 0x000e620000000800 */
[----:B------:R-:W-:Y:S01]  /*257e0*/  FADD.FTZ R137, R137, R147 ;  /* 0x0000009389897221 */ /* 0x000fe20000010000 */
        /* <DEDUP_REMOVED lines=9> */
[----:B------:R-:W3:Y:S02]  /*25880*/  LDSM.16.MT88.4 R80, [R215+0x10800] ;  /* 0x01080000d750783b */ /* 0x000ee40000004200 */
        /* <DEDUP_REMOVED lines=12> */
[C---:B----4-:R-:W-:Y:S04]  /*25950*/  HMMA.16816.F32 R36, R68.reuse, R76, R36 ;  /* 0x0000004c4424723c */ /* 0x050fe80000001824 */
[----:B------:R-:W-:Y:S04]  /*25960*/  FADD.FTZ R158, R158, R105 ;  /* 0x000000699e9e7221 */ /* 0x000fe80000010000 */
[C---:B------:R-:W-:Y:S01]  /*25970*/  HMMA.16816.F32 R40, R68.reuse, R78, R40 ;  /* 0x0000004e4428723c */ /* 0x040fe20000001828 */
[----:B------:R-:W4:Y:S01]  /*25980*/  LDSM.16.MT88.4 R76, [R216+0xd000] ;  /* 0x00d00000d84c783b */ /* 0x000f220000004200 */
[----:B------:R-:W2:Y:S02]  /*25990*/  MUFU.EX2 R197, R197 ;  /* 0x000000c500c57308 */ /* 0x000ea40000000800 */
[----:B------:R-:W-:Y:S04]  /*259a0*/  FADD.FTZ R158, R167, R158 ;  /* 0x0000009ea79e7221 */ /* 0x000fe80000010000 */
[C---:B-1----:R-:W-:Y:S04]  /*259b0*/  HMMA.16816.F32 R44, R68.reuse, R72, R44 ;  /* 0x00000048442c723c */ /* 0x042fe8000000182c */
[----:B------:R-:W-:Y:S04]  /*259c0*/  MUFU.EX2 R196, R196 ;  /* 0x000000c400c47308 */ /* 0x000fe80000000800 */
[C---:B------:R-:W-:Y:S01]  /*259d0*/  HMMA.16816.F32 R48, R68.reuse, R74, R48 ;  /* 0x0000004a4430723c */ /* 0x040fe20000001830 */
[----:B------:R-:W1:Y:S05]  /*259e0*/  LDSM.16.MT88.4 R72, [R215+0xd000] ;  /* 0x00d00000d748783b */ /* 0x000e6a0000004200 */
[----:B------:R-:W1:Y:S02]  /*259f0*/  MUFU.EX2 R191, R191 ;  /* 0x000000bf00bf7308 */ /* 0x000e640000000800 */
[C---:B---3--:R-:W-:Y:S08]  /*25a00*/  HMMA.16816.F32 R52, R68.reuse, R80, R52 ;  /* 0x000000504434723c */ /* 0x048ff00000001834 */
[C---:B------:R-:W-:Y:S01]  /*25a10*/  HMMA.16816.F32 R56, R68.reuse, R82, R56 ;  /* 0x000000524438723c */ /* 0x040fe20000001838 */
[----:B------:R-:W3:Y:S01]  /*25a20*/  LDSM.16.MT88.4 R80, [R214+0xd000] ;  /* 0x00d00000d650783b */ /* 0x000ee20000004200 */
[----:B------:R-:W1:Y:S06]  /*25a30*/  MUFU.EX2 R183, R183 ;  /* 0x000000b700b77308 */ /* 0x000e6c0000000800 */
[C---:B------:R-:W-:Y:S04]  /*25a40*/  HMMA.16816.F32 R60, R68.reuse, R88, R60 ;  /* 0x00000058443c723c */ /* 0x040fe8000000183c */
[----:B------:R-:W1:Y:S04]  /*25a50*/  MUFU.EX2 R181, R181 ;  /* 0x000000b500b57308 */ /* 0x000e680000000800 */
[----:B------:R-:W-:Y:S01]  /*25a60*/  HMMA.16816.F32 R64, R68, R90, R64 ;  /* 0x0000005a4440723c */ /* 0x000fe20000001840 */
[----:B------:R-:W-:Y:S05]  /*25a70*/  LDSM.16.MT88.4 R88, [R215+0x11000] ;  /* 0x01100000d758783b */ /* 0x000fea0000004200 */
[----:B------:R-:W-:Y:S01]  /*25a80*/  MUFU.EX2 R180, R180 ;  /* 0x000000b400b47308 */ /* 0x000fe20000000800 */
[C---:B------:R-:W-:Y:S01]  /*25a90*/  F2FP.PACK_AB R68, R168.reuse, R167 ;  /* 0x000000a7a844723e */ /* 0x040fe200000000ff */
[----:B------:R-:W-:Y:S01]  /*25aa0*/  FADD.FTZ R168, R168, R158 ;  /* 0x0000009ea8a87221 */ /* 0x000fe20000010000 */
[----:B------:R-:W-:Y:S03]  /*25ab0*/  F2FP.PACK_AB R69, R170, R169 ;  /* 0x000000a9aa45723e */ /* 0x000fe600000000ff */
[----:B------:R-:W-:Y:S01]  /*25ac0*/  F2FP.PACK_AB R70, R172, R171 ;  /* 0x000000abac46723e */ /* 0x000fe200000000ff */
[----:B------:R-:W-:Y:S01]  /*25ad0*/  FADD.FTZ R169, R169, R0 ;  /* 0x00000000a9a97221 */ /* 0x000fe20000010000 */
[----:B------:R-:W-:Y:S01]  /*25ae0*/  F2FP.PACK_AB R71, R175, R173 ;  /* 0x000000adaf47723e */ /* 0x000fe200000000ff */
[----:B------:R-:W-:Y:S01]  /*25af0*/  FADD.FTZ R168, R171, R168 ;  /* 0x000000a8aba87221 */ /* 0x000fe20000010000 */
[----:B------:R-:W1:Y:S01]  /*25b00*/  MUFU.EX2 R179, R179 ;  /* 0x000000b300b37308 */ /* 0x000e620000000800 */
[----:B------:R-:W-:Y:S01]  /*25b10*/  IADD3 R0, R240, -0x1, RZ ;  /* 0xfffffffff0007810 */ /* 0x000fe20007ffe0ff */
[----:B------:R-:W-:Y:S02]  /*25b20*/  FADD.FTZ R169, R170, R169 ;  /* 0x000000a9aaa97221 */ /* 0x000fe40000010000 */
[----:B------:R-:W-:Y:S01]  /*25b30*/  FADD.FTZ R172, R172, R168 ;  /* 0x000000a8acac7221 */ /* 0x000fe20000010000 */
[C---:B--2---:R-:W-:Y:S03]  /*25b40*/  HMMA.16816.F32 R4, R68.reuse, R84, R4 ;  /* 0x000000544404723c */ /* 0x044fe60000001804 */
[----:B------:R-:W-:Y:S01]  /*25b50*/  FADD.FTZ R173, R173, R169 ;  /* 0x000000a9adad7221 */ /* 0x000fe20000010000 */
[----:B------:R-:W-:Y:S01]  /*25b60*/  MOV R240, R0 ;  /* 0x0000000000f07202 */ /* 0x000fe20000000f00 */
[----:B------:R-:W-:Y:S01]  /*25b70*/  MUFU.EX2 R178, R178 ;  /* 0x000000b200b27308 */ /* 0x000fe20000000800 */
[----:B------:R-:W-:Y:S01]  /*25b80*/  FADD.FTZ R172, R182, R172 ;  /* 0x000000acb6ac7221 */ /* 0x000fe20000010000 */
[----:B------:R-:W-:Y:S01]  /*25b90*/  MOV R0, R3 ;  /* 0x0000000300007202 */ /* 0x000fe20000000f00 */
[C---:B------:R-:W-:Y:S01]  /*25ba0*/  HMMA.16816.F32 R8, R68.reuse, R86, R8 ;  /* 0x000000564408723c */ /* 0x040fe20000001808 */
[----:B------:R-:W2:Y:S03]  /*25bb0*/  LDSM.16.MT88.4 R84, [R218+0x11000] ;  /* 0x01100000da54783b */ /* 0x000ea60000004200 */
[----:B------:R-:W-:Y:S03]  /*25bc0*/  FADD.FTZ R173, R175, R173 ;  /* 0x000000adafad7221 */ /* 0x000fe60000010000 */
[----:B------:R-:W2:Y:S01]  /*25bd0*/  MUFU.EX2 R177, R177 ;  /* 0x000000b100b17308 */ /* 0x000ea20000000800 */
[C---:B----4-:R-:W-:Y:S08]  /*25be0*/  HMMA.16816.F32 R12, R68.reuse, R76, R12 ;  /* 0x0000004c440c723c */ /* 0x050ff0000000180c */
[C---:B------:R-:W-:Y:S01]  /*25bf0*/  HMMA.16816.F32 R16, R68.reuse, R78, R16 ;  /* 0x0000004e4410723c */ /* 0x040fe20000001810 */
[----:B------:R-:W4:Y:S01]  /*25c00*/  LDSM.16.MT88.4 R76, [R216+0x11000] ;  /* 0x01100000d84c783b */ /* 0x000f220000004200 */
[----:B------:R-:W-:Y:S06]  /*25c10*/  MUFU.EX2 R176, R176 ;  /* 0x000000b000b07308 */ /* 0x000fec0000000800 */
[C---:B-1----:R-:W-:Y:S04]  /*25c20*/  HMMA.16816.F32 R20, R68.reuse, R72, R20 ;  /* 0x000000484414723c */ /* 0x042fe80000001814 */
[----:B------:R-:W1:Y:S04]  /*25c30*/  MUFU.EX2 R174, R174 ;  /* 0x000000ae00ae7308 */ /* 0x000e680000000800 */
[C---:B------:R-:W-:Y:S01]  /*25c40*/  HMMA.16816.F32 R24, R68.reuse, R74, R24 ;  /* 0x0000004a4418723c */ /* 0x040fe20000001818 */
[----:B------:R-:W1:Y:S05]  /*25c50*/  LDSM.16.MT88.4 R72, [R218+0xd800] ;  /* 0x00d80000da48783b */ /* 0x000e6a0000004200 */
[----:B------:R-:W1:Y:S02]  /*25c60*/  MUFU.EX2 R164, R164 ;  /* 0x000000a400a47308 */ /* 0x000e640000000800 */
[C---:B---3--:R-:W-:Y:S08]  /*25c70*/  HMMA.16816.F32 R28, R68.reuse, R80, R28 ;  /* 0x00000050441c723c */ /* 0x048ff0000000181c */
[C---:B------:R-:W-:Y:S01]  /*25c80*/  HMMA.16816.F32 R32, R68.reuse, R82, R32 ;  /* 0x000000524420723c */ /* 0x040fe20000001820 */
[----:B------:R-:W3:Y:S01]  /*25c90*/  LDSM.16.MT88.4 R80, [R216+0xd800] ;  /* 0x00d80000d850783b */ /* 0x000ee20000004200 */
[----:B------:R-:W1:Y:S06]  /*25ca0*/  MUFU.EX2 R165, R165 ;  /* 0x000000a500a57308 */ /* 0x000e6c0000000800 */
[C---:B--2---:R-:W-:Y:S04]  /*25cb0*/  HMMA.16816.F32 R36, R68.reuse, R84, R36 ;  /* 0x000000544424723c */ /* 0x044fe80000001824 */
[----:B------:R-:W-:Y:S04]  /*25cc0*/  MUFU.EX2 R163, R163 ;  /* 0x000000a300a37308 */ /* 0x000fe80000000800 */
[C---:B------:R-:W-:Y:S01]  /*25cd0*/  HMMA.16816.F32 R40, R68.reuse, R86, R40 ;  /* 0x000000564428723c */ /* 0x040fe20000001828 */
[----:B------:R-:W-:Y:S05]  /*25ce0*/  LDSM.16.MT88.4 R84, [R214+0xd800] ;  /* 0x00d80000d654783b */ /* 0x000fea0000004200 */
[----:B------:R-:W2:Y:S02]  /*25cf0*/  MUFU.EX2 R162, R162 ;  /* 0x000000a200a27308 */ /* 0x000ea40000000800 */
[C---:B----4-:R-:W-:Y:S08]  /*25d00*/  HMMA.16816.F32 R44, R68.reuse, R76, R44 ;  /* 0x0000004c442c723c */ /* 0x050ff0000000182c */
[C---:B------:R-:W-:Y:S01]  /*25d10*/  HMMA.16816.F32 R48, R68.reuse, R78, R48 ;  /* 0x0000004e4430723c */ /* 0x040fe20000001830 */
[----:B------:R-:W4:Y:S01]  /*25d20*/  LDSM.16.MT88.4 R76, [R215+0xd800] ;  /* 0x00d80000d74c783b */ /* 0x000f220000004200 */
        /* <DEDUP_REMOVED lines=10> */
[C---:B-----5:R-:W-:Y:S01]  /*25dd0*/  F2FP.PACK_AB R68, R184.reuse, R182 ;  /* 0x000000b6b844723e */ /* 0x060fe200000000ff */
[----:B------:R-:W-:Y:S01]  /*25de0*/  FADD.FTZ R184, R184, R172 ;  /* 0x000000acb8b87221 */ /* 0x000fe20000010000 */
[----:B------:R-:W-:Y:S03]  /*25df0*/  F2FP.PACK_AB R69, R185, R186 ;  /* 0x000000bab945723e */ /* 0x000fe600000000ff */
[----:B------:R-:W-:Y:S01]  /*25e00*/  F2FP.PACK_AB R70, R188, R187 ;  /* 0x000000bbbc46723e */ /* 0x000fe200000000ff */
[----:B------:R-:W5:Y:S01]  /*25e10*/  MUFU.EX2 R154, R154 ;  /* 0x0000009a009a7308 */ /* 0x000f620000000800 */
[----:B------:R-:W-:Y:S01]  /*25e20*/  F2FP.PACK_AB R71, R190, R189 ;  /* 0x000000bdbe47723e */ /* 0x000fe200000000ff */
[----:B------:R-:W-:Y:S02]  /*25e30*/  FADD.FTZ R186, R186, R173 ;  /* 0x000000adbaba7221 */ /* 0x000fe40000010000 */
[----:B------:R-:W-:Y:S02]  /*25e40*/  FADD.FTZ R184, R187, R184 ;  /* 0x000000b8bbb87221 */ /* 0x000fe40000010000 */
[----:B------:R-:W-:Y:S02]  /*25e50*/  FADD.FTZ R186, R185, R186 ;  /* 0x000000bab9ba7221 */ /* 0x000fe40000010000 */
[C---:B-1----:R-:W-:Y:S02]  /*25e60*/  HMMA.16816.F32 R4, R68.reuse, R72, R4 ;  /* 0x000000484404723c */ /* 0x042fe40000001804 */
[----:B------:R-:W1:Y:S01]  /*25e70*/  MUFU.EX2 R155, R155 ;  /* 0x0000009b009b7308 */ /* 0x000e620000000800 */
[----:B------:R-:W-:Y:S02]  /*25e80*/  FADD.FTZ R189, R189, R186 ;  /* 0x000000babdbd7221 */ /* 0x000fe40000010000 */
[----:B------:R-:W-:Y:S02]  /*25e90*/  FADD.FTZ R188, R188, R184 ;  /* 0x000000b8bcbc7221 */ /* 0x000fe40000010000 */
[----:B------:R-:W-:Y:S01]  /*25ea0*/  FADD.FTZ R189, R190, R189 ;  /* 0x000000bdbebd7221 */ /* 0x000fe20000010000 */
[C---:B------:R-:W-:Y:S01]  /*25eb0*/  HMMA.16816.F32 R8, R68.reuse, R74, R8 ;  /* 0x0000004a4408723c */ /* 0x040fe20000001808 */
[----:B------:R-:W1:Y:S03]  /*25ec0*/  LDSM.16.MT88.4 R72, [R218+0x11800] ;  /* 0x01180000da48783b */ /* 0x000e660000004200 */
[----:B------:R-:W-:Y:S01]  /*25ed0*/  MUFU.EX2 R153, R153 ;  /* 0x0000009900997308 */ /* 0x000fe20000000800 */
[----:B------:R-:W-:Y:S03]  /*25ee0*/  FADD.FTZ R188, R192, R188 ;  /* 0x000000bcc0bc7221 */ /* 0x000fe60000010000 */
[C---:B---3--:R-:W-:Y:S06]  /*25ef0*/  HMMA.16816.F32 R12, R68.reuse, R80, R12 ;  /* 0x00000050440c723c */ /* 0x048fec000000180c */
[----:B------:R-:W-:Y:S02]  /*25f00*/  MUFU.EX2 R152, R152 ;  /* 0x0000009800987308 */ /* 0x000fe40000000800 */
[C---:B------:R-:W-:Y:S01]  /*25f10*/  HMMA.16816.F32 R16, R68.reuse, R82, R16 ;  /* 0x000000524410723c */ /* 0x040fe20000001810 */
[----:B------:R-:W3:Y:S07]  /*25f20*/  LDSM.16.MT88.4 R80, [R216+0x11800] ;  /* 0x01180000d850783b */ /* 0x000eee0000004200 */
[C---:B----4-:R-:W-:Y:S01]  /*25f30*/  HMMA.16816.F32 R20, R68.reuse, R76, R20 ;  /* 0x0000004c4414723c */ /* 0x050fe20000001814 */
[----:B------:R-:W4:Y:S07]  /*25f40*/  MUFU.EX2 R150, R150 ;  /* 0x0000009600967308 */ /* 0x000f2e0000000800 */
[C---:B------:R-:W-:Y:S01]  /*25f50*/  HMMA.16816.F32 R24, R68.reuse, R78, R24 ;  /* 0x0000004e4418723c */ /* 0x040fe20000001818 */
[----:B------:R-:W2:Y:S02]  /*25f60*/  LDSM.16.MT88.4 R76, [R214+0x11800] ;  /* 0x01180000d64c783b */ /* 0x000ea40000004200 */
[----:B------:R-:W2:Y:S05]  /*25f70*/  MUFU.EX2 R151, R151 ;  /* 0x0000009700977308 */ /* 0x000eaa0000000800 */
[C---:B------:R-:W-:Y:S05]  /*25f80*/  HMMA.16816.F32 R28, R68.reuse, R84, R28 ;  /* 0x00000054441c723c */ /* 0x040fea000000181c */
[----:B------:R-:W-:Y:S03]  /*25f90*/  MUFU.EX2 R135, R135 ;  /* 0x0000008700877308 */ /* 0x000fe60000000800 */
[C---:B------:R-:W-:Y:S01]  /*25fa0*/  HMMA.16816.F32 R32, R68.reuse, R86, R32 ;  /* 0x000000564420723c */ /* 0x040fe20000001820 */
[----:B------:R-:W2:Y:S06]  /*25fb0*/  LDSM.16.MT88.4 R84, [R218+0xe000] ;  /* 0x00e00000da54783b */ /* 0x000eac0000004200 */
[----:B------:R-:W2:Y:S01]  /*25fc0*/  MUFU.EX2 R149, R149 ;  /* 0x0000009500957308 */ /* 0x000ea20000000800 */
[C---:B-1----:R-:W-:Y:S08]  /*25fd0*/  HMMA.16816.F32 R36, R68.reuse, R72, R36 ;  /* 0x000000484424723c */ /* 0x042ff00000001824 */
[C---:B------:R-:W-:Y:S01]  /*25fe0*/  HMMA.16816.F32 R40, R68.reuse, R74, R40 ;  /* 0x0000004a4428723c */ /* 0x040fe20000001828 */
[----:B------:R-:W1:Y:S07]  /*25ff0*/  LDSM.16.MT88.4 R72, [R216+0xe000] ;  /* 0x00e00000d848783b */ /* 0x000e6e0000004200 */
[C---:B---3--:R-:W-:Y:S08]  /*26000*/  HMMA.16816.F32 R44, R68.reuse, R80, R44 ;  /* 0x00000050442c723c */ /* 0x048ff0000000182c */
        /* <DEDUP_REMOVED lines=8> */
[C---:B------:R-:W-:Y:S01]  /*26090*/  F2FP.PACK_AB R68, R193.reuse, R192 ;  /* 0x000000c0c144723e */ /* 0x040fe200000000ff */
        /* <DEDUP_REMOVED lines=8> */
[C---:B------:R-:W-:Y:S03]  /*26120*/  HMMA.16816.F32 R4, R68.reuse, R84, R4 ;  /* 0x000000544404723c */ /* 0x040fe60000001804 */
[----:B------:R-:W-:Y:S02]  /*26130*/  FADD.FTZ R196, R196, R195 ;  /* 0x000000c3c4c47221 */ /* 0x000fe40000010000 */
[----:B------:R-:W-:Y:S02]  /*26140*/  FADD.FTZ R197, R183, R197 ;  /* 0x000000c5b7c57221 */ /* 0x000fe40000010000 */
        /* <DEDUP_REMOVED lines=33> */
[C---:B--2---:R-:W-:Y:S03]  /*26360*/  HMMA.16816.F32 R4, R68.reuse, R76, R4 ;  /* 0x0000004c4404723c */ /* 0x044fe60000001804 */
[----:B------:R-:W-:Y:S02]  /*26370*/  FADD.FTZ R176, R176, R180 ;  /* 0x000000b4b0b07221 */ /* 0x000fe40000010000 */
[----:B------:R-:W-:Y:S02]  /*26380*/  FADD.FTZ R177, R164, R177 ;  /* 0x000000b1a4b17221 */ /* 0x000fe40000010000 */
[----:B------:R-:W-:Y:S01]  /*26390*/  FADD.FTZ R176, R174, R176 ;  /* 0x000000b0aeb07221 */ /* 0x000fe20000010000 */
[C---:B------:R-:W-:Y:S01]  /*263a0*/  HMMA.16816.F32 R8, R68.reuse, R78, R8 ;  /* 0x0000004e4408723c */ /* 0x040fe20000001808 */
[----:B------:R-:W2:Y:S07]  /*263b0*/  LDSM.16.MT88.4 R76, [R216+0x12800] ;  /* 0x01280000d84c783b */ /* 0x000eae0000004200 */
[C---:B------:R-:W-:Y:S08]  /*263c0*/  HMMA.16816.F32 R12, R68.reuse, R80, R12 ;  /* 0x00000050440c723c */ /* 0x040ff0000000180c */
        /* <DEDUP_REMOVED lines=14> */
[C---:B------:R-:W-:Y:S08]  /*264b0*/  HMMA.16816.F32 R52, R68.reuse, R80, R52 ;  /* 0x000000504434723c */ /* 0x040ff00000001834 */
[C---:B------:R-:W-:Y:S01]  /*264c0*/  HMMA.16816.F32 R56, R68.reuse, R82, R56 ;  /* 0x000000524438723c */ /* 0x040fe20000001838 */
[----:B------:R-:W3:Y:S07]  /*264d0*/  LDSM.16.MT88.4 R80, [R216+0xf000] ;  /* 0x00f00000d850783b */ /* 0x000eee0000004200 */
[C---:B-1----:R-:W-:Y:S08]  /*264e0*/  HMMA.16816.F32 R60, R68.reuse, R72, R60 ;  /* 0x00000048443c723c */ /* 0x042ff0000000183c */
[----:B------:R-:W-:Y:S01]  /*264f0*/  HMMA.16816.F32 R64, R68, R74, R64 ;  /* 0x0000004a4440723c */ /* 0x000fe20000001840 */
[----:B------:R-:W1:Y:S06]  /*26500*/  LDSM.16.MT88.4 R72, [R215+0xf000] ;  /* 0x00f00000d748783b */ /* 0x000e6c0000004200 */
        /* <DEDUP_REMOVED lines=11> */
[----:B-----5:R-:W-:Y:S02]  /*265c0*/  FADD.FTZ R160, R154, R160 ;  /* 0x000000a09aa07221 */ /* 0x020fe40000010000 */
[----:B------:R-:W-:Y:S01]  /*265d0*/  FADD.FTZ R159, R156, R159 ;  /* 0x0000009f9c9f7221 */ /* 0x000fe20000010000 */
[C---:B------:R-:W-:Y:S01]  /*265e0*/  HMMA.16816.F32 R8, R68.reuse, R78, R8 ;  /* 0x0000004e4408723c */ /* 0x040fe20000001808 */
[----:B------:R-:W2:Y:S03]  /*265f0*/  LDSM.16.MT88.4 R76, [R218+0x13000] ;  /* 0x01300000da4c783b */ /* 0x000ea60000004200 */
[----:B------:R-:W-:Y:S04]  /*26600*/  FADD.FTZ R160, R155, R160 ;  /* 0x000000a09ba07221 */ /* 0x000fe80000010000 */
[C---:B---3--:R-:W-:Y:S04]  /*26610*/  HMMA.16816.F32 R12, R68.reuse, R80, R12 ;  /* 0x00000050440c723c */ /* 0x048fe8000000180c */
[----:B----4-:R-:W-:Y:S04]  /*26620*/  FADD.FTZ R160, R150, R160 ;  /* 0x000000a096a07221 */ /* 0x010fe80000010000 */
[C---:B------:R-:W-:Y:S04]  /*26630*/  HMMA.16816.F32 R16, R68.reuse, R82, R16 ;  /* 0x000000524410723c */ /* 0x040fe80000001810 */
[----:B------:R-:W-:Y:S04]  /*26640*/  FADD.FTZ R242, R151, R160 ;  /* 0x000000a097f27221 */ /* 0x000fe80000010000 */
        /* <DEDUP_REMOVED lines=16> */
[C---:B------:R-:W-:Y:S03]  /*26750*/  F2FP.PACK_AB R69, R152.reuse, R153 ;  /* 0x000000999845723e */ /* 0x040fe600000000ff */
[----:B------:R-:W-:Y:S01]  /*26760*/  F2FP.PACK_AB R70, R151, R150 ;  /* 0x000000969746723e */ /* 0x000fe200000000ff */
[----:B------:R-:W-:Y:S01]  /*26770*/  FADD.FTZ R153, R153, R159 ;  /* 0x0000009f99997221 */ /* 0x000fe20000010000 */
[----:B------:R-:W-:Y:S03]  /*26780*/  F2FP.PACK_AB R71, R149, R135 ;  /* 0x000000879547723e */ /* 0x000fe600000000ff */
[----:B------:R-:W-:Y:S04]  /*26790*/  FADD.FTZ R153, R152, R153 ;  /* 0x0000009998997221 */ /* 0x000fe80000010000 */
[C---:B------:R-:W-:Y:S01]  /*267a0*/  HMMA.16816.F32 R128, R68.reuse, R124, R4 ;  /* 0x0000007c4480723c */ /* 0x040fe20000001804 */
[----:B------:R-:W2:Y:S02]  /*267b0*/  LDSM.16.MT88.4 R4, [R214+0x13800] ;  /* 0x01380000d604783b */ /* 0x000ea40000004200 */
[----:B------:R-:W-:Y:S04]  /*267c0*/  FADD.FTZ R153, R135, R153 ;  /* 0x0000009987997221 */ /* 0x000fe80000010000 */
[----:B------:R-:W-:Y:S01]  /*267d0*/  FADD.FTZ R243, R149, R153 ;  /* 0x0000009995f37221 */ /* 0x000fe20000010000 */
[C---:B------:R-:W-:Y:S08]  /*267e0*/  HMMA.16816.F32 R124, R68.reuse, R126, R8 ;  /* 0x0000007e447c723c */ /* 0x040ff00000001808 */
[C---:B------:R-:W-:Y:S08]  /*267f0*/  HMMA.16816.F32 R120, R68.reuse, R116, R12 ;  /* 0x000000744478723c */ /* 0x040ff0000000180c */
[C---:B------:R-:W-:Y:S08]  /*26800*/  HMMA.16816.F32 R116, R68.reuse, R118, R16 ;  /* 0x000000764474723c */ /* 0x040ff00000001810 */
[C---:B------:R-:W-:Y:S08]  /*26810*/  HMMA.16816.F32 R112, R68.reuse, R108, R20 ;  /* 0x0000006c4470723c */ /* 0x040ff00000001814 */
[C---:B------:R-:W-:Y:S08]  /*26820*/  HMMA.16816.F32 R108, R68.reuse, R110, R24 ;  /* 0x0000006e446c723c */ /* 0x040ff00000001818 */
        /* <DEDUP_REMOVED lines=8> */
[C---:B--2---:R-:W-:Y:S08]  /*268b0*/  HMMA.16816.F32 R72, R68.reuse, R4, R60 ;  /* 0x000000044448723c */ /* 0x044ff0000000183c */
[----:B------:R-:W-:Y:S01]  /*268c0*/  HMMA.16816.F32 R68, R68, R6, R64 ;  /* 0x000000064444723c */ /* 0x000fe20000001840 */
[----:B------:R-:W-:-:S07]  /*268d0*/  @P0 BRA `(.L_x_1423) ;  /* 0xffffad5000000947 */ /* 0x000fce000383ffff */
.L_x_1414:
        /* <DEDUP_REMOVED lines=11> */
.L_x_1437:
[----:B--23--:R-:W-:Y:S01]  /*26990*/  FADD.FTZ R242, R6, R242 ;  /* 0x000000f206f27221 */ /* 0x00cfe20000010000 */
[----:B------:R-:W-:Y:S05]  /*269a0*/  BRA.DIV ~URZ, `(.L_x_1425) ;  /* 0x000017527f007947 */ /* 0x000fea000b800000 */
[----:B------:R-:W2:Y:S04]  /*269b0*/  SHFL.BFLY PT, R4, R243, 0x2, 0x1f ;  /* 0x0c401f00f3047f89 */ /* 0x000ea800000e0000 */
[----:B------:R-:W3:Y:S01]  /*269c0*/  SHFL.BFLY PT, R0, R242, 0x1, 0x1f ;  /* 0x0c201f00f2007f89 */ /* 0x000ee200000e0000 */
[----:B--2---:R-:W-:Y:S02]  /*269d0*/  FADD.FTZ R243, R4, R243 ;  /* 0x000000f304f37221 */ /* 0x004fe40000010000 */
[----:B---3--:R-:W-:-:S03]  /*269e0*/  FADD.FTZ R242, R242, R0 ;  /* 0x00000000f2f27221 */ /* 0x008fc60000010000 */
[----:B------:R2:W3:Y:S04]  /*269f0*/  SHFL.BFLY PT, R6, R243, 0x1, 0x1f ;  /* 0x0c201f00f3067f89 */ /* 0x0004e800000e0000 */
.L_x_1438:
[----:B------:R-:W4:Y:S01]  /*26a00*/  S2R R5, SR_TID.X ;  /* 0x0000000000057919 */ /* 0x000f220000002100 */
[----:B---3--:R-:W-:Y:S01]  /*26a10*/  FADD.FTZ R6, R6, R243 ;  /* 0x000000f306067221 */ /* 0x008fe20000010000 */
[----:B------:R-:W-:Y:S01]  /*26a20*/  FSETP.NE.FTZ.AND P4, PT, R242, RZ, PT ;  /* 0x000000fff200720b */ /* 0x000fe20003f95000 */
[----:B------:R-:W-:Y:S01]  /*26a30*/  ULDC.64 UR4, c[0x0][0x118] ;  /* 0x0000460000047ab9 */ /* 0x000fe20000000a00 */
[----:B------:R-:W-:Y:S02]  /*26a40*/  MOV R0, 0x3f800000 ;  /* 0x3f80000000007802 */ /* 0x000fe40000000f00 */
[----:B------:R-:W-:Y:S02]  /*26a50*/  FSETP.NE.FTZ.AND P3, PT, R6, RZ, PT ;  /* 0x000000ff0600720b */ /* 0x000fe40003f75000 */
[----:B------:R-:W-:-:S07]  /*26a60*/  MOV R4, 0x3f800000 ;  /* 0x3f80000000047802 */ /* 0x000fce0000000f00 */
[----:B------:R-:W3:Y:S08]  /*26a70*/  @P4 MUFU.RCP R0, R242 ;  /* 0x000000f200004308 */ /* 0x000ef00000001000 */
[----:B------:R-:W1:Y:S01]  /*26a80*/  @P3 MUFU.RCP R4, R6 ;  /* 0x0000000600043308 */ /* 0x000e620000001000 */
[----:B----4-:R-:W-:-:S04]  /*26a90*/  SHF.R.S32.HI R7, RZ, 0x1f, R5 ;  /* 0x0000001fff077819 */ /* 0x010fc80000011405 */
[----:B------:R-:W-:Y:S01]  /*26aa0*/  LEA.HI R10, R7, R5, RZ, 0x2 ;  /* 0x00000005070a7211 */ /* 0x000fe200078f10ff */
[----:B---3--:R-:W-:-:S03]  /*26ab0*/  FMUL.FTZ R128, R0, R128 ;  /* 0x0000008000807220 */ /* 0x008fc60000410000 */
[--C-:B------:R-:W-:Y:S01]  /*26ac0*/  SHF.R.S32.HI R12, RZ, 0x2, R10.reuse ;  /* 0x00000002ff0c7819 */ /* 0x100fe2000001140a */
[C---:B------:R-:W-:Y:S01]  /*26ad0*/  FMUL.FTZ R129, R0.reuse, R129 ;  /* 0x0000008100817220 */ /* 0x040fe20000410000 */
[----:B------:R-:W-:Y:S01]  /*26ae0*/  SHF.R.S32.HI R11, RZ, 0x1f, R10 ;  /* 0x0000001fff0b7819 */ /* 0x000fe2000001140a */
[----:B------:R-:W-:Y:S01]  /*26af0*/  FMUL.FTZ R124, R0, R124 ;  /* 0x0000007c007c7220 */ /* 0x000fe20000410000 */
[----:B------:R-:W-:Y:S01]  /*26b00*/  LOP3.LUT R10, R10, 0x3ffffffc, RZ, 0xc0, !PT ;  /* 0x3ffffffc0a0a7812 */ /* 0x000fe200078ec0ff */
[----:B------:R-:W-:Y:S01]  /*26b10*/  FMUL.FTZ R125, R0, R125 ;  /* 0x0000007d007d7220 */ /* 0x000fe20000410000 */
[----:B------:R-:W-:Y:S01]  /*26b20*/  LEA.HI R11, R11, R12, RZ, 0x3 ;  /* 0x0000000c0b0b7211 */ /* 0x000fe200078f18ff */
[----:B-1----:R-:W-:Y:S01]  /*26b30*/  FMUL.FTZ R131, R4, R131 ;  /* 0x0000008304837220 */ /* 0x002fe20000410000 */
        /* <DEDUP_REMOVED lines=17> */
[----:B------:R-:W-:Y:S01]  /*26c50*/  FMUL.FTZ R117, R0, R117 ;  /* 0x0000007500757220 */ /* 0x000fe20000410000 */
[----:B------:R-:W-:Y:S01]  /*26c60*/  LEA R10, R13, R10, 0x9 ;  /* 0x0000000a0d0a7211 */ /* 0x000fe200078e48ff */
[----:B------:R-:W-:Y:S01]  /*26c70*/  FMUL.FTZ R119, R4, R119 ;  /* 0x0000007704777220 */ /* 0x000fe20000410000 */
[----:B------:R-:W-:Y:S01]  /*26c80*/  LEA.HI R14, R14, R14, RZ, 0x1d ;  /* 0x0000000e0e0e7211 */ /* 0x000fe200078fe8ff */
[----:B------:R-:W-:Y:S01]  /*26c90*/  FMUL.FTZ R118, R4, R118 ;  /* 0x0000007604767220 */ /* 0x000fe20000410000 */
[----:B------:R-:W-:Y:S01]  /*26ca0*/  ISETP.NE.U32.AND P0, PT, R15, 0x1, PT ;  /* 0x000000010f00780c */ /* 0x000fe20003f05070 */
[----:B------:R-:W-:Y:S01]  /*26cb0*/  FMUL.FTZ R112, R0, R112 ;  /* 0x0000007000707220 */ /* 0x000fe20000410000 */
[----:B------:R-:W-:Y:S01]  /*26cc0*/  LEA R10, R10, R14, 0x1 ;  /* 0x0000000e0a0a7211 */ /* 0x000fe200078e08ff */
[----:B------:R-:W-:Y:S01]  /*26cd0*/  FMUL.FTZ R113, R0, R113 ;  /* 0x0000007100717220 */ /* 0x000fe20000410000 */
[----:B------:R-:W-:Y:S01]  /*26ce0*/  R2P PR, R12, 0x6 ;  /* 0x000000060c007804 */ /* 0x000fe20000000000 */
[----:B------:R-:W-:Y:S01]  /*26cf0*/  FMUL.FTZ R115, R4, R115 ;  /* 0x0000007304737220 */ /* 0x000fe20000410000 */
[----:B------:R-:W-:Y:S01]  /*26d00*/  SHF.L.U32 R10, R10, 0x1, RZ ;  /* 0x000000010a0a7819 */ /* 0x000fe200000006ff */
[----:B------:R-:W-:Y:S01]  /*26d10*/  FMUL.FTZ R114, R4, R114 ;  /* 0x0000007204727220 */ /* 0x000fe20000410000 */
[----:B------:R-:W-:Y:S01]  /*26d20*/  MOV R12, 0x20 ;  /* 0x00000020000c7802 */ /* 0x000fe20000000f00 */
[C---:B------:R-:W-:Y:S01]  /*26d30*/  FMUL.FTZ R108, R0.reuse, R108 ;  /* 0x0000006c006c7220 */ /* 0x040fe20000410000 */
[----:B------:R-:W-:Y:S01]  /*26d40*/  MOV R15, 0x40 ;  /* 0x00000040000f7802 */ /* 0x000fe20000000f00 */
[----:B------:R-:W-:Y:S01]  /*26d50*/  FMUL.FTZ R109, R0, R109 ;  /* 0x0000006d006d7220 */ /* 0x000fe20000410000 */
[----:B------:R-:W-:Y:S01]  /*26d60*/  IADD3 R14, R10, -0x10, RZ ;  /* 0xfffffff00a0e7810 */ /* 0x000fe20007ffe0ff */
[----:B------:R-:W-:Y:S01]  /*26d70*/  FMUL.FTZ R111, R4, R111 ;  /* 0x0000006f046f7220 */ /* 0x000fe20000410000 */
[----:B------:R-:W-:Y:S01]  /*26d80*/  SEL R12, R12, 0xffffffe0, !P1 ;  /* 0xffffffe00c0c7807 */ /* 0x000fe20004800000 */
[----:B------:R-:W-:Y:S01]  /*26d90*/  FMUL.FTZ R110, R4, R110 ;  /* 0x0000006e046e7220 */ /* 0x000fe20000410000 */
[----:B------:R-:W-:Y:S01]  /*26da0*/  @P0 IADD3 R14, R10, 0x10, RZ ;  /* 0x000000100a0e0810 */ /* 0x000fe20007ffe0ff */
[C---:B------:R-:W-:Y:S01]  /*26db0*/  FMUL.FTZ R104, R0.reuse, R104 ;  /* 0x0000006800687220 */ /* 0x040fe20000410000 */
[----:B------:R-:W-:Y:S01]  /*26dc0*/  F2FP.PACK_AB R130, R131, R130 ;  /* 0x000000828382723e */ /* 0x000fe200000000ff */
[----:B------:R-:W-:Y:S01]  /*26dd0*/  FMUL.FTZ R105, R0, R105 ;  /* 0x0000006900697220 */ /* 0x000fe20000410000 */
[----:B------:R-:W-:Y:S01]  /*26de0*/  SEL R15, R15, 0xffffffc0, !P2 ;  /* 0xffffffc00f0f7807 */ /* 0x000fe20005000000 */
[C---:B------:R-:W-:Y:S01]  /*26df0*/  FMUL.FTZ R107, R4.reuse, R107 ;  /* 0x0000006b046b7220 */ /* 0x040fe20000410000 */
[----:B------:R-:W-:Y:S01]  /*26e00*/  F2FP.PACK_AB R124, R125, R124 ;  /* 0x0000007c7d7c723e */ /* 0x000fe200000000ff */
[----:B------:R-:W-:Y:S01]  /*26e10*/  FMUL.FTZ R106, R4, R106 ;  /* 0x0000006a046a7220 */ /* 0x000fe20000410000 */
[----:B------:R-:W-:Y:S01]  /*26e20*/  F2FP.PACK_AB R126, R127, R126 ;  /* 0x0000007e7f7e723e */ /* 0x000fe200000000ff */
[C---:B------:R-:W-:Y:S01]  /*26e30*/  FMUL.FTZ R100, R0.reuse, R100 ;  /* 0x0000006400647220 */ /* 0x040fe20000410000 */
        /* <DEDUP_REMOVED lines=8> */
[----:B------:R-:W-:Y:S01]  /*26ec0*/  F2FP.PACK_AB R118, R119, R118 ;  /* 0x000000767776723e */ /* 0x000fe200000000ff */
[----:B------:R-:W-:Y:S01]  /*26ed0*/  FMUL.FTZ R97, R0, R97 ;  /* 0x0000006100617220 */ /* 0x000fe20000410000 */
[----:B------:R-:W-:Y:S01]  /*26ee0*/  IADD3 R12, R12, R14, RZ ;  /* 0x0000000e0c0c7210 */ /* 0x000fe20007ffe0ff */
        /* <DEDUP_REMOVED lines=11> */
[----:B------:R-:W-:Y:S01]  /*26fa0*/  STS [R10], R128 ;  /* 0x000000800a007388 */ /* 0x000fe20000000800 */
[C---:B------:R-:W-:Y:S01]  /*26fb0*/  FMUL.FTZ R88, R0.reuse, R88 ;  /* 0x0000005800587220 */ /* 0x040fe20000410000 */
[----:B------:R-:W-:Y:S01]  /*26fc0*/  IADD3 R18, R15, R14, RZ ;  /* 0x0000000e0f127210 */ /* 0x000fe20007ffe0ff */
[----:B------:R-:W-:Y:S01]  /*26fd0*/  FMUL.FTZ R89, R0, R89 ;  /* 0x0000005900597220 */ /* 0x000fe20000410000 */
[----:B------:R-:W-:Y:S01]  /*26fe0*/  STS [R10+0x400], R130 ;  /* 0x000400820a007388 */ /* 0x000fe20000000800 */
[C---:B------:R-:W-:Y:S01]  /*26ff0*/  FMUL.FTZ R91, R4.reuse, R91 ;  /* 0x0000005b045b7220 */ /* 0x040fe20000410000 */
[----:B------:R-:W-:Y:S01]  /*27000*/  F2FP.PACK_AB R104, R105, R104 ;  /* 0x000000686968723e */ /* 0x000fe200000000ff */
[----:B------:R-:W-:Y:S01]  /*27010*/  FMUL.FTZ R90, R4, R90 ;  /* 0x0000005a045a7220 */ /* 0x000fe20000410000 */
[----:B------:R-:W-:Y:S01]  /*27020*/  F2FP.PACK_AB R106, R107, R106 ;  /* 0x0000006a6b6a723e */ /* 0x000fe200000000ff */
[C---:B------:R-:W-:Y:S01]  /*27030*/  FMUL.FTZ R84, R0.reuse, R84 ;  /* 0x0000005400547220 */ /* 0x040fe20000410000 */
[----:B------:R-:W-:Y:S01]  /*27040*/  STS [R14], R124 ;  /* 0x0000007c0e007388 */ /* 0x000fe20000000800 */
[----:B------:R-:W-:Y:S01]  /*27050*/  FMUL.FTZ R85, R0, R85 ;  /* 0x0000005500557220 */ /* 0x000fe20000410000 */
[----:B------:R-:W-:Y:S01]  /*27060*/  IADD3 R19, R16, R15, RZ ;  /* 0x0000000f10137210 */ /* 0x000fe20007ffe0ff */
[C---:B------:R-:W-:Y:S01]  /*27070*/  FMUL.FTZ R87, R4.reuse, R87 ;  /* 0x0000005704577220 */ /* 0x040fe20000410000 */
[----:B------:R-:W-:Y:S01]  /*27080*/  STS [R14+0x400], R126 ;  /* 0x0004007e0e007388 */ /* 0x000fe20000000800 */
[----:B------:R-:W-:Y:S01]  /*27090*/  FMUL.FTZ R86, R4, R86 ;  /* 0x0000005604567220 */ /* 0x000fe20000410000 */
[----:B------:R-:W-:Y:S01]  /*270a0*/  F2FP.PACK_AB R100, R101, R100 ;  /* 0x000000646564723e */ /* 0x000fe200000000ff */
[C---:B------:R-:W-:Y:S01]  /*270b0*/  FMUL.FTZ R80, R0.reuse, R80 ;  /* 0x0000005000507220 */ /* 0x040fe20000410000 */
[----:B------:R-:W-:Y:S01]  /*270c0*/  F2FP.PACK_AB R102, R103, R102 ;  /* 0x000000666766723e */ /* 0x000fe200000000ff */
[----:B------:R-:W-:Y:S01]  /*270d0*/  FMUL.FTZ R81, R0, R81 ;  /* 0x0000005100517220 */ /* 0x000fe20000410000 */
[----:B------:R-:W-:Y:S01]  /*270e0*/  STS [R16], R120 ;  /* 0x0000007810007388 */ /* 0x000fe20000000800 */
[----:B------:R-:W-:Y:S01]  /*270f0*/  FMUL.FTZ R83, R4, R83 ;  /* 0x0000005304537220 */ /* 0x000fe20000410000 */
        /* <DEDUP_REMOVED lines=10> */
[----:B------:R-:W-:Y:S01]  /*271a0*/  F2FP.PACK_AB R92, R93, R92 ;  /* 0x0000005c5d5c723e */ /* 0x000fe200000000ff */
[C---:B------:R-:W-:Y:S01]  /*271b0*/  FMUL.FTZ R72, R0.reuse, R72 ;  /* 0x0000004800487220 */ /* 0x040fe20000410000 */
[----:B------:R-:W-:Y:S01]  /*271c0*/  STS [R12+0x400], R118 ;  /* 0x000400760c007388 */ /* 0x000fe20000000800 */
[C---:B------:R-:W-:Y:S01]  /*271d0*/  FMUL.FTZ R73, R0.reuse, R73 ;  /* 0x0000004900497220 */ /* 0x040fe20000410000 */
[----:B------:R-:W-:Y:S01]  /*271e0*/  F2FP.PACK_AB R94, R95, R94 ;  /* 0x0000005e5f5e723e */ /* 0x000fe200000000ff */
[----:B------:R-:W-:Y:S01]  /*271f0*/  FMUL.FTZ R68, R0, R68 ;  /* 0x0000004400447220 */ /* 0x000fe20000410000 */
[----:B------:R-:W-:Y:S01]  /*27200*/  STS [R17], R112 ;  /* 0x0000007011007388 */ /* 0x000fe20000000800 */
[C---:B------:R-:W-:Y:S01]  /*27210*/  FMUL.FTZ R75, R4.reuse, R75 ;  /* 0x0000004b044b7220 */ /* 0x040fe20000410000 */
[----:B------:R-:W-:Y:S01]  /*27220*/  F2FP.PACK_AB R88, R89, R88 ;  /* 0x000000585958723e */ /* 0x000fe200000000ff */
[C---:B------:R-:W-:Y:S01]  /*27230*/  FMUL.FTZ R74, R4.reuse, R74 ;  /* 0x0000004a044a7220 */ /* 0x040fe20000410000 */
[----:B------:R-:W-:Y:S01]  /*27240*/  STS [R17+0x400], R114 ;  /* 0x0004007211007388 */ /* 0x000fe20000000800 */
[----:B------:R-:W-:Y:S01]  /*27250*/  FMUL.FTZ R71, R4, R71 ;  /* 0x0000004704477220 */ /* 0x000fe20000410000 */
[----:B------:R-:W-:Y:S01]  /*27260*/  F2FP.PACK_AB R90, R91, R90 ;  /* 0x0000005a5b5a723e */ /* 0x000fe200000000ff */
[----:B------:R-:W-:Y:S01]  /*27270*/  FMUL.FTZ R0, R0, R69 ;  /* 0x0000004500007220 */ /* 0x000fe20000410000 */
[----:B------:R-:W-:Y:S01]  /*27280*/  STS [R18], R108 ;  /* 0x0000006c12007388 */ /* 0x000fe20000000800 */
[----:B------:R-:W-:Y:S01]  /*27290*/  FMUL.FTZ R4, R4, R70 ;  /* 0x0000004604047220 */ /* 0x000fe20000410000 */
[----:B------:R-:W-:-:S02]  /*272a0*/  F2FP.PACK_AB R84, R85, R84 ;  /* 0x000000545554723e */ /* 0x000fc400000000ff */
[----:B------:R-:W-:Y:S01]  /*272b0*/  STS [R18+0x400], R110 ;  /* 0x0004006e12007388 */ /* 0x000fe20000000800 */
[----:B------:R-:W-:Y:S02]  /*272c0*/  F2FP.PACK_AB R86, R87, R86 ;  /* 0x000000565756723e */ /* 0x000fe400000000ff */
[----:B------:R-:W-:Y:S01]  /*272d0*/  F2FP.PACK_AB R80, R81, R80 ;  /* 0x000000505150723e */ /* 0x000fe200000000ff */
[----:B------:R-:W-:Y:S01]  /*272e0*/  STS [R19], R104 ;  /* 0x0000006813007388 */ /* 0x000fe20000000800 */
[----:B------:R-:W-:Y:S02]  /*272f0*/  F2FP.PACK_AB R82, R83, R82 ;  /* 0x000000525352723e */ /* 0x000fe400000000ff */
[----:B------:R-:W-:Y:S01]  /*27300*/  F2FP.PACK_AB R76, R77, R76 ;  /* 0x0000004c4d4c723e */ /* 0x000fe200000000ff */
[----:B------:R-:W-:Y:S01]  /*27310*/  STS [R19+0x400], R106 ;  /* 0x0004006a13007388 */ /* 0x000fe20000000800 */
[----:B------:R-:W-:Y:S02]  /*27320*/  F2FP.PACK_AB R78, R79, R78 ;  /* 0x0000004e4f4e723e */ /* 0x000fe400000000ff */
[----:B------:R-:W-:Y:S01]  /*27330*/  ISETP.NE.AND P0, PT, R236, -0x1, PT ;  /* 0xffffffffec00780c */ /* 0x000fe20003f05270 */
[----:B------:R-:W-:Y:S01]  /*27340*/  STS [R15], R100 ;  /* 0x000000640f007388 */ /* 0x000fe20000000800 */
[----:B------:R-:W-:-:S02]  /*27350*/  F2FP.PACK_AB R72, R73, R72 ;  /* 0x000000484948723e */ /* 0x000fc400000000ff */
[----:B------:R-:W-:Y:S01]  /*27360*/  F2FP.PACK_AB R74, R75, R74 ;  /* 0x0000004a4b4a723e */ /* 0x000fe200000000ff */
[----:B------:R-:W-:Y:S01]  /*27370*/  STS [R15+0x400], R102 ;  /* 0x000400660f007388 */ /* 0x000fe20000000800 */
[----:B------:R-:W-:Y:S02]  /*27380*/  F2FP.PACK_AB R0, R0, R68 ;  /* 0x000000440000723e */ /* 0x000fe400000000ff */
[----:B------:R-:W-:Y:S01]  /*27390*/  F2FP.PACK_AB R4, R71, R4 ;  /* 0x000000044704723e */ /* 0x000fe200000000ff */
        /* <DEDUP_REMOVED lines=14> */
[----:B------:R3:W-:Y:S04]  /*27480*/  STS [R15+0x2000], R0 ;  /* 0x002000000f007388 */ /* 0x0007e80000000800 */
[----:B------:R4:W-:Y:S04]  /*27490*/  STS [R15+0x2400], R4 ;  /* 0x002400040f007388 */ /* 0x0009e80000000800 */
[----:B-12---:R-:W2:Y:S04]  /*274a0*/  @!P0 LD.E.64 R16, [R8.64+0x80] ;  /* 0x0000800408108980 */ /* 0x006ea8000c101b00 */
[----:B------:R-:W2:Y:S01]  /*274b0*/  LD.E.64 R50, [R8.64+0x88] ;  /* 0x0000880408327980 */ /* 0x000ea2000c101b00 */
[----:B------:R-:W1:Y:S01]  /*274c0*/  @P3 MUFU.LG2 R14, R6 ;  /* 0x00000006000e3308 */ /* 0x000e620000000c00 */
[----:B------:R-:W-:Y:S02]  /*274d0*/  BSSY B0, `(.L_x_1426) ;  /* 0x0000022000007945 */ /* 0x000fe40003800000 */
[----:B------:R2:W5:Y:S04]  /*274e0*/  LD.E.64 R48, [R8.64+0x90] ;  /* 0x0000900408307980 */ /* 0x000568000c101b00 */
[----:B---3--:R-:W3:Y:S01]  /*274f0*/  LD.E.U8 R0, [R8.64+0x1c8] ;  /* 0x0001c80408007980 */ /* 0x008ee2000c101100 */
[----:B----4-:R-:W4:Y:S01]  /*27500*/  @P4 MUFU.LG2 R15, R242 ;  /* 0x000000f2000f4308 */ /* 0x010f220000000c00 */
[----:B------:R-:W-:Y:S01]  /*27510*/  @!P0 SHF.R.S32.HI R4, RZ, 0x1f, R233 ;  /* 0x0000001fff048819 */ /* 0x000fe200000114e9 */
[----:B-1----:R-:W-:Y:S01]  /*27520*/  @P3 FMUL.FTZ R14, R14, 0.69314718246459960938 ;  /* 0x3f3172180e0e3820 */ /* 0x002fe20000410000 */
[----:B------:R-:W-:-:S02]  /*27530*/  MOV R6, 0x7f800000 ;  /* 0x7f80000000067802 */ /* 0x000fc40000000f00 */
[----:B------:R-:W-:Y:S01]  /*27540*/  MOV R10, 0x7f800000 ;  /* 0x7f800000000a7802 */ /* 0x000fe20000000f00 */
[----:B-----5:R-:W-:Y:S02]  /*27550*/  @P3 FFMA.FTZ R10, R3, R2, R14 ;  /* 0x00000002030a3223 */ /* 0x020fe4000001000e */
[----:B----4-:R-:W-:-:S04]  /*27560*/  @P4 FMUL.FTZ R15, R15, 0.69314718246459960938 ;  /* 0x3f3172180f0f4820 */ /* 0x010fc80000410000 */
[----:B------:R-:W-:Y:S02]  /*27570*/  @P4 FFMA.FTZ R6, R132, R2, R15 ;  /* 0x0000000284064223 */ /* 0x000fe4000001000f */
[----:B--2---:R-:W-:-:S04]  /*27580*/  @!P0 IMAD R12, R17, R233, RZ ;  /* 0x000000e9110c8224 */ /* 0x004fc800078e02ff */
[----:B------:R-:W-:Y:S02]  /*27590*/  @!P0 IMAD R12, R16, R4, R12 ;  /* 0x00000004100c8224 */ /* 0x000fe400078e020c */
[----:B------:R-:W-:Y:S01]  /*275a0*/  @P0 IMAD.WIDE.U32 R18, R50, R236, RZ ;  /* 0x000000ec32120225 */ /* 0x000fe200078e00ff */
[----:B---3--:R-:W-:-:S03]  /*275b0*/  ISETP.NE.AND P1, PT, R0, RZ, PT ;  /* 0x000000ff0000720c */ /* 0x008fc60003f25270 */
[----:B------:R-:W-:Y:S02]  /*275c0*/  @P0 IMAD R0, R51, R236, RZ ;  /* 0x000000ec33000224 */ /* 0x000fe400078e02ff */
[----:B------:R-:W-:Y:S01]  /*275d0*/  @!P0 IMAD.WIDE.U32 R16, R16, R233, RZ ;  /* 0x000000e910108225 */ /* 0x000fe200078e00ff */
[----:B------:R-:W-:Y:S02]  /*275e0*/  @P0 MOV R4, R18 ;  /* 0x0000001200040202 */ /* 0x000fe40000000f00 */
[----:B------:R-:W-:Y:S02]  /*275f0*/  @P0 IADD3 R0, R19, R0, RZ ;  /* 0x0000000013000210 */ /* 0x000fe40007ffe0ff */
        /* <DEDUP_REMOVED lines=10> */
.L_x_1427:
[----:B------:R-:W-:Y:S02]  /*276a0*/  ULDC.64 UR4, c[0x0][0x118] ;  /* 0x0000460000047ab9 */ /* 0x000fe40000000a00 */
[----:B------:R-:W2:Y:S04]  /*276b0*/  LD.E R2, [R8.64+0x60] ;  /* 0x0000600408027980 */ /* 0x000ea8000c101900 */
[----:B------:R-:W3:Y:S01]  /*276c0*/  LD.E R236, [R8.64+0xb4] ;  /* 0x0000b40408ec7980 */ /* 0x000ee2000c101900 */
[----:B--2---:R-:W-:-:S04]  /*276d0*/  IMAD R2, R2, R233, R232 ;  /* 0x000000e902027224 */ /* 0x004fc800078e02e8 */
[----:B---3--:R-:W-:Y:S02]  /*276e0*/  IMAD R236, R236, R2, RZ ;  /* 0x00000002ecec7224 */ /* 0x008fe400078e02ff */
.L_x_1428:
[----:B------:R-:W-:Y:S05]  /*276f0*/  BSYNC B0 ;  /* 0x0000000000007941 */ /* 0x000fea0003800000 */
.L_x_1426:
[----:B------:R-:W-:Y:S02]  /*27700*/  ULDC.64 UR4, c[0x0][0x118] ;  /* 0x0000460000047ab9 */ /* 0x000fe40000000a00 */
[----:B------:R1:W5:Y:S04]  /*27710*/  LD.E.64 R54, [R8.64+0x70] ;  /* 0x0000700408367980 */ /* 0x000368000c101b00 */
[----:B------:R1:W5:Y:S01]  /*27720*/  LD.E.64 R52, [R8.64+0xa0] ;  /* 0x0000a00408347980 */ /* 0x000362000c101b00 */
[----:B------:R-:W-:Y:S01]  /*27730*/  WARPSYNC 0xffffffff ;  /* 0xffffffff00007948 */ /* 0x000fe20003800000 */
[----:B------:R-:W-:Y:S01]  /*27740*/  LOP3.LUT R14, R11, 0xffffffe0, RZ, 0xc0, !PT ;  /* 0xffffffe00b0e7812 */ /* 0x000fe200078ec0ff */
[----:B------:R-:W-:Y:S01]  /*27750*/  BSSY B0, `(.L_x_1429) ;  /* 0x0000027000007945 */ /* 0x000fe20003800000 */
[----:B------:R-:W-:Y:S01]  /*27760*/  BAR.SYNC.DEFER_BLOCKING 0x0 ;  /* 0x0000000000007b1d */ /* 0x000fe20000010000 */
[----:B------:R-:W-:-:S02]  /*27770*/  SHF.R.S32.HI R15, RZ, 0x1f, R13 ;  /* 0x0000001fff0f7819 */ /* 0x000fc4000001140d */
[----:B------:R-:W-:Y:S02]  /*27780*/  IMAD.IADD R14, R5, 0x1, -R14 ;  /* 0x00000001050e7824 */ /* 0x000fe400078e0a0e */
[----:B------:R-:W-:Y:S01]  /*27790*/  LEA.HI R15, R15, R13, RZ, 0x2 ;  /* 0x0000000d0f0f7211 */ /* 0x000fe200078f10ff */
[----:B------:R-:W2:Y:S02]  /*277a0*/  S2R R2, SR_TID.X ;  /* 0x0000000000027919 */ /* 0x000ea40000002100 */
[----:B------:R-:W-:Y:S02]  /*277b0*/  LOP3.LUT P0, RZ, R14, 0x3, RZ, 0xc0, !PT ;  /* 0x000000030eff7812 */ /* 0x000fe4000780c0ff */
[----:B------:R-:W-:Y:S01]  /*277c0*/  LOP3.LUT R15, R15, 0xffffffc, RZ, 0xc0, !PT ;  /* 0x0ffffffc0f0f7812 */ /* 0x000fe200078ec0ff */
[----:B------:R1:W3:Y:S04]  /*277d0*/  LDS.128 R40, [R237] ;  /* 0x00000000ed287984 */ /* 0x0002e80000000c00 */
[----:B------:R1:W4:Y:S01]  /*277e0*/  LDS.128 R36, [R237+0x800] ;  /* 0x00080000ed247984 */ /* 0x0003220000000c00 */
[----:B--2---:R-:W-:-:S03]  /*277f0*/  SHF.R.S32.HI R12, RZ, 0x1f, R2 ;  /* 0x0000001fff0c7819 */ /* 0x004fc60000011402 */
[----:B------:R1:W2:Y:S01]  /*27800*/  LDS.128 R32, [R237+0x1000] ;  /* 0x00100000ed207984 */ /* 0x0002a20000000c00 */
[----:B------:R-:W-:-:S03]  /*27810*/  LEA.HI R3, R12, R2, RZ, 0x5 ;  /* 0x000000020c037211 */ /* 0x000fc600078f28ff */
[----:B------:R1:W1:Y:S01]  /*27820*/  LDS.128 R28, [R237+0x1800] ;  /* 0x00180000ed1c7984 */ /* 0x0002620000000c00 */
[----:B------:R-:W-:-:S03]  /*27830*/  LOP3.LUT R3, R3, 0xffffffe0, RZ, 0xc0, !PT ;  /* 0xffffffe003037812 */ /* 0x000fc600078ec0ff */
[----:B------:R1:W1:Y:S02]  /*27840*/  LDS.128 R24, [R237+0x2000] ;  /* 0x00200000ed187984 */ /* 0x0002640000000c00 */
[----:B------:R-:W-:Y:S02]  /*27850*/  IMAD.IADD R3, R2, 0x1, -R3 ;  /* 0x0000000102037824 */ /* 0x000fe400078e0a03 */
[----:B------:R1:W1:Y:S04]  /*27860*/  LDS.128 R20, [R237+0x2800] ;  /* 0x00280000ed147984 */ /* 0x0002680000000c00 */
[----:B------:R1:W1:Y:S01]  /*27870*/  LDS.128 R16, [R237+0x3000] ;  /* 0x00300000ed107984 */ /* 0x0002620000000c00 */
[----:B------:R-:W-:-:S03]  /*27880*/  SHF.R.S32.HI R11, RZ, 0x1f, R3 ;  /* 0x0000001fff0b7819 */ /* 0x000fc60000011403 */
[----:B------:R1:W1:Y:S01]  /*27890*/  LDS.128 R44, [R237+0x3800] ;  /* 0x00380000ed2c7984 */ /* 0x0002620000000c00 */
[----:B------:R-:W-:Y:S01]  /*278a0*/  LEA.HI R11, R11, R3, RZ, 0x2 ;  /* 0x000000030b0b7211 */ /* 0x000fe200078f10ff */
[----:B------:R-:W-:-:S03]  /*278b0*/  IMAD.IADD R3, R13, 0x1, -R15 ;  /* 0x000000010d037824 */ /* 0x000fc600078e0a0f */
[----:B------:R-:W-:-:S05]  /*278c0*/  SHF.R.S32.HI R11, RZ, 0x2, R11 ;  /* 0x00000002ff0b7819 */ /* 0x000fca000001140b */
[----:B------:R-:W-:Y:S01]  /*278d0*/  IMAD R3, R3, 0x10, R11 ;  /* 0x0000001003037824 */ /* 0x000fe200078e020b */
[----:B------:R-:W-:Y:S05]  /*278e0*/  @P0 BRA `(.L_x_1430) ;  /* 0x000000d000000947 */ /* 0x000fea0003800000 */
[C---:B------:R-:W-:Y:S01]  /*278f0*/  IMAD R236, R234.reuse, 0x40, R236 ;  /* 0x00000040eaec7824 */ /* 0x040fe200078e02ec */
[C---:B------:R-:W-:Y:S01]  /*27900*/  IADD3 R15, R3.reuse, 0x8, RZ ;  /* 0x00000008030f7810 */ /* 0x040fe20007ffe0ff */
[----:B------:R-:W-:Y:S01]  /*27910*/  IMAD R11, R234, -0x40, R235 ;  /* 0xffffffc0ea0b7824 */ /* 0x000fe200078e02eb */
[----:B------:R-:W-:Y:S02]  /*27920*/  ULDC.64 UR4, c[0x0][0x118] ;  /* 0x0000460000047ab9 */ /* 0x000fe40000000a00 */
[----:B------:R-:W-:Y:S02]  /*27930*/  SHF.R.S32.HI R14, RZ, 0x1f, R236 ;  /* 0x0000001fff0e7819 */ /* 0x000fe400000114ec */
[C---:B------:R-:W-:Y:S02]  /*27940*/  IADD3 R13, P0, R3.reuse, R236, RZ ;  /* 0x000000ec030d7210 */ /* 0x040fe40007f1e0ff */
[----:B------:R-:W-:-:S02]  /*27950*/  ISETP.GE.AND P2, PT, R3, R11, PT ;  /* 0x0000000b0300720c */ /* 0x000fc40003f46270 */
[----:B------:R-:W-:Y:S02]  /*27960*/  ISETP.GE.AND P1, PT, R15, R11, PT ;  /* 0x0000000b0f00720c */ /* 0x000fe40003f26270 */
[----:B------:R-:W-:Y:S02]  /*27970*/  LEA.HI.X.SX32 R14, R3, R14, 0x1, P0 ;  /* 0x0000000e030e7211 */ /* 0x000fe400000f0eff */
[----:B-----5:R-:W-:-:S04]  /*27980*/  LEA R52, P0, R13, R52, 0x2 ;  /* 0x000000340d347211 */ /* 0x020fc800078010ff */
[----:B------:R-:W-:-:S05]  /*27990*/  LEA.HI.X R53, R13, R53, R14, 0x2, P0 ;  /* 0x000000350d357211 */ /* 0x000fca00000f140e */
[----:B------:R4:W-:Y:S04]  /*279a0*/  @!P2 ST.E [R52.64], R6 ;  /* 0x000000063400a985 */ /* 0x0009e8000c101904 */
[----:B------:R4:W-:Y:S02]  /*279b0*/  @!P1 ST.E [R52.64+0x20], R10 ;  /* 0x0000200a34009985 */ /* 0x0009e4000c101904 */
.L_x_1430:
[----:B------:R-:W-:Y:S05]  /*279c0*/  BSYNC B0 ;  /* 0x0000000000007941 */ /* 0x000fea0003800000 */
.L_x_1429:
[----:B------:R-:W-:Y:S01]  /*279d0*/  LEA.HI R3, R7, R5, RZ, 0x3 ;  /* 0x0000000507037211 */ /* 0x000fe200078f18ff */
[----:B------:R-:W-:Y:S01]  /*279e0*/  ULDC.64 UR4, c[0x0][0x118] ;  /* 0x0000460000047ab9 */ /* 0x000fe20000000a00 */
[----:B------:R-:W-:Y:S01]  /*279f0*/  IMAD.SHL.U32 R234, R234, 0x40, RZ ;  /* 0x00000040eaea7824 */ /* 0x000fe200078e00ff */
[----:B------:R-:W-:Y:S01]  /*27a00*/  LEA.HI R12, R12, R2, RZ, 0x3 ;  /* 0x000000020c0c7211 */ /* 0x000fe200078f18ff */
[----:B-1----:R1:W5:Y:S01]  /*27a10*/  LD.E R8, [R8.64+0xc0] ;  /* 0x0000c00408087980 */ /* 0x002362000c101900 */
[----:B------:R-:W-:Y:S01]  /*27a20*/  LOP3.LUT R3, R3, 0xfffffff8, RZ, 0xc0, !PT ;  /* 0xfffffff803037812 */ /* 0x000fe200078ec0ff */
[----:B------:R-:W-:Y:S04]  /*27a30*/  BSSY B0, `(.L_x_1431) ;  /* 0x0000024000007945 */ /* 0x000fe80003800000 */
[----:B------:R-:W-:Y:S01]  /*27a40*/  IMAD.IADD R3, R5, 0x1, -R3 ;  /* 0x0000000105037824 */ /* 0x000fe200078e0a03 */
[----:B------:R-:W-:-:S03]  /*27a50*/  SHF.R.S32.HI R5, RZ, 0x1f, R234 ;  /* 0x0000001fff057819 */ /* 0x000fc600000114ea */
[----:B----4-:R-:W-:Y:S02]  /*27a60*/  IMAD.SHL.U32 R6, R3, 0x8, RZ ;  /* 0x0000000803067824 */ /* 0x010fe400078e00ff */
[----:B------:R-:W-:-:S03]  /*27a70*/  IMAD R3, R51, R234, RZ ;  /* 0x000000ea33037224 */ /* 0x000fc600078e02ff */
[----:B------:R-:W-:Y:S01]  /*27a80*/  SHF.R.S32.HI R7, RZ, 0x1f, R6 ;  /* 0x0000001fff077819 */ /* 0x000fe20000011406 */
[----:B------:R-:W-:Y:S01]  /*27a90*/  IMAD R3, R50, R5, R3 ;  /* 0x0000000532037224 */ /* 0x000fe200078e0203 */
[----:B------:R-:W-:-:S03]  /*27aa0*/  SHF.R.S32.HI R5, RZ, 0x1f, R232 ;  /* 0x0000001fff057819 */ /* 0x000fc600000114e8 */
[----:B------:R-:W-:-:S04]  /*27ab0*/  IMAD.WIDE.U32 R10, R50, R234, R6 ;  /* 0x000000ea320a7225 */ /* 0x000fc800078e0006 */
[----:B------:R-:W-:Y:S01]  /*27ac0*/  IMAD.IADD R234, R235, 0x1, -R234 ;  /* 0x00000001ebea7824 */ /* 0x000fe200078e0aea */
[----:B------:R-:W-:Y:S01]  /*27ad0*/  IADD3 R10, P0, R4, R10, RZ ;  /* 0x0000000a040a7210 */ /* 0x000fe20007f1e0ff */
[----:B------:R-:W-:-:S03]  /*27ae0*/  IMAD R4, R49, R232, RZ ;  /* 0x000000e831047224 */ /* 0x000fc600078e02ff */
[----:B------:R-:W-:Y:S01]  /*27af0*/  IADD3.X R11, R0, R11, R3, P0, !PT ;  /* 0x0000000b000b7210 */ /* 0x000fe200007fe403 */
[----:B------:R-:W-:Y:S01]  /*27b00*/  IMAD R4, R48, R5, R4 ;  /* 0x0000000530047224 */ /* 0x000fe200078e0204 */
[----:B------:R-:W-:Y:S02]  /*27b10*/  LOP3.LUT R0, R12, 0xfffffff8, RZ, 0xc0, !PT ;  /* 0xfffffff80c007812 */ /* 0x000fe400078ec0ff */
[----:B------:R-:W-:Y:S01]  /*27b20*/  SHF.R.S32.HI R12, RZ, 0x3, R12 ;  /* 0x00000003ff0c7819 */ /* 0x000fe2000001140c */
[----:B------:R-:W-:-:S03]  /*27b30*/  IMAD.WIDE.U32 R48, R48, R232, R10 ;  /* 0x000000e830307225 */ /* 0x000fc600078e000a */
[----:B------:R-:W-:Y:S01]  /*27b40*/  ISETP.GE.AND P0, PT, R12, R234, PT ;  /* 0x000000ea0c00720c */ /* 0x000fe20003f06270 */
[----:B------:R-:W-:Y:S02]  /*27b50*/  IMAD.IADD R0, R2, 0x1, -R0 ;  /* 0x0000000102007824 */ /* 0x000fe400078e0a00 */
[----:B------:R-:W-:Y:S02]  /*27b60*/  IMAD.IADD R11, R49, 0x1, R4 ;  /* 0x00000001310b7824 */ /* 0x000fe400078e0204 */
[----:B------:R-:W-:Y:S01]  /*27b70*/  IMAD.SHL.U32 R2, R0, 0x8, RZ ;  /* 0x0000000800027824 */ /* 0x000fe200078e00ff */
[----:B------:R-:W-:-:S04]  /*27b80*/  SHF.R.S32.HI R0, RZ, 0x1f, R12 ;  /* 0x0000001fff007819 */ /* 0x000fc8000001140c */
[----:B------:R-:W-:-:S03]  /*27b90*/  IADD3 R2, R2, 0x40, RZ ;  /* 0x0000004002027810 */ /* 0x000fc60007ffe0ff */
[----:B------:R-:W-:Y:S05]  /*27ba0*/  @P0 BRA `(.L_x_1432) ;  /* 0x000000c000000947 */ /* 0x000fea0003800000 */
[----:B-1----:R-:W-:Y:S01]  /*27bb0*/  IMAD R3, R51, R12, RZ ;  /* 0x0000000c33037224 */ /* 0x002fe200078e02ff */
        /* <DEDUP_REMOVED lines=9> */
[----:B---3--:R1:W-:Y:S04]  /*27c50*/  @!P2 ST.E.128 [R14.64], R40 ;  /* 0x000000280e00a985 */ /* 0x0083e8000c101d04 */
[----:B------:R1:W-:Y:S02]  /*27c60*/  @!P1 ST.E.128 [R14.64+0x80], R24 ;  /* 0x000080180e009985 */ /* 0x0003e4000c101d04 */
.L_x_1432:
[----:B-1----:R-:W-:Y:S05]  /*27c70*/  BSYNC B0 ;  /* 0x0000000000007941 */ /* 0x002fea0003800000 */
.L_x_1431:
[----:B------:R-:W-:Y:S01]  /*27c80*/  IADD3 R3, R12, 0x10, RZ ;  /* 0x000000100c037810 */ /* 0x000fe20007ffe0ff */
[----:B------:R-:W-:Y:S03]  /*27c90*/  BSSY B0, `(.L_x_1433) ;  /* 0x0000012000007945 */ /* 0x000fe60003800000 */
[----:B------:R-:W-:-:S13]  /*27ca0*/  ISETP.GE.AND P0, PT, R3, R234, PT ;  /* 0x000000ea0300720c */ /* 0x000fda0003f06270 */
[----:B------:R-:W-:Y:S05]  /*27cb0*/  @P0 BRA `(.L_x_1434) ;  /* 0x000000f000000947 */ /* 0x000fea0003800000 */
[----:B------:R-:W-:Y:S01]  /*27cc0*/  IADD3 R4, P0, R12, 0x10, RZ ;  /* 0x000000100c047810 */ /* 0x000fe20007f1e0ff */
[----:B------:R-:W-:Y:S01]  /*27cd0*/  IMAD.MOV.U32 R14, RZ, RZ, R48 ;  /* 0x000000ffff0e7224 */ /* 0x000fe200078e0030 */
[----:B------:R-:W-:Y:S01]  /*27ce0*/  MOV R15, R11 ;  /* 0x0000000b000f7202 */ /* 0x000fe20000000f00 */
[----:B------:R-:W-:Y:S01]  /*27cf0*/  ULDC.64 UR4, c[0x0][0x118] ;  /* 0x0000460000047ab9 */ /* 0x000fe20000000a00 */
[-C--:B-----5:R-:W-:Y:S01]  /*27d00*/  ISETP.GE.AND P1, PT, R6, R8.reuse, PT ;  /* 0x000000080600720c */ /* 0x0a0fe20003f26270 */
[----:B------:R-:W-:Y:S01]  /*27d10*/  IMAD.X R3, RZ, RZ, R0, P0 ;  /* 0x000000ffff037224 */ /* 0x000fe200000e0600 */
[----:B------:R-:W-:Y:S01]  /*27d20*/  ISETP.GE.AND P0, PT, R2, R8, PT ;  /* 0x000000080200720c */ /* 0x000fe20003f06270 */
[----:B------:R-:W-:-:S04]  /*27d30*/  IMAD.WIDE.U32 R14, R50, R4, R14 ;  /* 0x00000004320e7225 */ /* 0x000fc800078e000e */
[----:B------:R-:W-:-:S04]  /*27d40*/  IMAD R3, R3, R50, RZ ;  /* 0x0000003203037224 */ /* 0x000fc800078e02ff */
[----:B------:R-:W-:Y:S01]  /*27d50*/  IMAD R3, R51, R4, R3 ;  /* 0x0000000433037224 */ /* 0x000fe200078e0203 */
[----:B------:R-:W-:-:S03]  /*27d60*/  LEA R4, P2, R14, R54, 0x1 ;  /* 0x000000360e047211 */ /* 0x000fc600078408ff */
[----:B------:R-:W-:-:S05]  /*27d70*/  IMAD.IADD R3, R15, 0x1, R3 ;  /* 0x000000010f037824 */ /* 0x000fca00078e0203 */
[----:B------:R-:W-:-:S05]  /*27d80*/  LEA.HI.X R5, R14, R55, R3, 0x1, P2 ;  /* 0x000000370e057211 */ /* 0x000fca00010f0c03 */
[----:B------:R1:W-:Y:S04]  /*27d90*/  @!P1 ST.E.128 [R4.64], R36 ;  /* 0x0000002404009985 */ /* 0x0003e8000c101d04 */
[----:B------:R1:W-:Y:S02]  /*27da0*/  @!P0 ST.E.128 [R4.64+0x80], R20 ;  /* 0x0000801404008985 */ /* 0x0003e4000c101d04 */
.L_x_1434:
[----:B------:R-:W-:Y:S05]  /*27db0*/  BSYNC B0 ;  /* 0x0000000000007941 */ /* 0x000fea0003800000 */
.L_x_1433:
        /* <DEDUP_REMOVED lines=17> */
[----:B--2---:R1:W-:Y:S04]  /*27ed0*/  @!P1 ST.E.128 [R4.64], R32 ;  /* 0x0000002004009985 */ /* 0x0043e8000c101d04 */
[----:B------:R1:W-:Y:S02]  /*27ee0*/  @!P0 ST.E.128 [R4.64+0x80], R16 ;  /* 0x0000801004008985 */ /* 0x0003e4000c101d04 */
.L_x_1436:
[----:B------:R-:W-:Y:S05]  /*27ef0*/  BSYNC B0 ;  /* 0x0000000000007941 */ /* 0x000fea0003800000 */
.L_x_1435:
[----:B------:R-:W-:Y:S01]  /*27f00*/  IADD3 R3, R12, 0x30, RZ ;  /* 0x000000300c037810 */ /* 0x000fe20007ffe0ff */
[----:B-1----:R-:W-:Y:S02]  /*27f10*/  IMAD.MOV.U32 R4, RZ, RZ, R231 ;  /* 0x000000ffff047224 */ /* 0x002fe400078e00e7 */
[----:B------:R-:W-:Y:S01]  /*27f20*/  IMAD.MOV.U32 R5, RZ, RZ, 0x0 ;  /* 0x00000000ff057424 */ /* 0x000fe200078e00ff */
[----:B------:R-:W-:-:S13]  /*27f30*/  ISETP.GE.AND P0, PT, R3, R234, PT ;  /* 0x000000ea0300720c */ /* 0x000fda0003f06270 */
[----:B------:R-:W-:Y:S05]  /*27f40*/  @P0 RET.REL.NODEC R4 `(_ZN5flash24flash_fwd_splitkv_kernelI23Flash_fwd_kernel_traitsILi128ELi64ELi128ELi4ELb0ELb0EN7cutlass6half_tE19Flash_kernel_traitsILi128ELi64ELi128ELi4ES3_EELb1ELb0ELb0ELb0ELb0ELb1ELb0ELb1EEEvNS_16Flash_fwd_paramsE) ;  /* 0xfffd80b004000950 */ /* 0x000fea0003c3ffff */
        /* <DEDUP_REMOVED lines=10> */
[----:B------:R-:W-:-:S04]  /*27ff0*/  IMAD R0, R51, R12, R0 ;  /* 0x0000000c33007224 */ /* 0x000fc800078e0200 */
[----:B------:R-:W-:-:S05]  /*28000*/  IMAD.IADD R0, R5, 0x1, R0 ;  /* 0x0000000105007824 */ /* 0x000fca00078e0200 */
[----:B------:R-:W-:-:S05]  /*28010*/  LEA.HI.X R7, R4, R55, R0, 0x1, P1 ;  /* 0x0000003704077211 */ /* 0x000fca00008f0c00 */
[----:B------:R1:W-:Y:S01]  /*28020*/  @!P0 ST.E.128 [R6.64], R28 ;  /* 0x0000001c06008985 */ /* 0x0003e2000c101d04 */
[----:B------:R-:W-:Y:S02]  /*28030*/  ISETP.GE.AND P0, PT, R2, R8, PT ;  /* 0x000000080200720c */ /* 0x000fe40003f06270 */
[----:B------:R-:W-:-:S11]  /*28040*/  MOV R2, R231 ;  /* 0x000000e700027202 */ /* 0x000fd60000000f00 */
[----:B------:R-:W-:Y:S05]  /*28050*/  @P0 RET.REL.NODEC R2 `(_ZN5flash24flash_fwd_splitkv_kernelI23Flash_fwd_kernel_traitsILi128ELi64ELi128ELi4ELb0ELb0EN7cutlass6half_tE19Flash_kernel_traitsILi128ELi64ELi128ELi4ES3_EELb1ELb0ELb0ELb0ELb0ELb1ELb0ELb1EEEvNS_16Flash_fwd_paramsE) ;  /* 0xfffd7fa002000950 */ /* 0x000fea0003c3ffff */
[----:B------:R-:W-:Y:S01]  /*28060*/  MOV R2, R231 ;  /* 0x000000e700027202 */ /* 0x000fe20000000f00 */
[----:B------:R-:W-:Y:S01]  /*28070*/  ULDC.64 UR4, c[0x0][0x118] ;  /* 0x0000460000047ab9 */ /* 0x000fe20000000a00 */
[----:B------:R-:W-:Y:S01]  /*28080*/  MOV R3, 0x0 ;  /* 0x0000000000037802 */ /* 0x000fe20000000f00 */
[----:B------:R4:W-:Y:S03]  /*28090*/  ST.E.128 [R6.64+0x80], R44 ;  /* 0x0000802c06007985 */ /* 0x0009e6000c101d04 */
[----:B------:R-:W-:Y:S05]  /*280a0*/  RET.REL.NODEC R2 `(_ZN5flash24flash_fwd_splitkv_kernelI23Flash_fwd_kernel_traitsILi128ELi64ELi128ELi4ELb0ELb0EN7cutlass6half_tE19Flash_kernel_traitsILi128ELi64ELi128ELi4ES3_EELb1ELb0ELb0ELb0ELb0ELb1ELb0ELb1EEEvNS_16Flash_fwd_paramsE) ;  /* 0xfffd7f5002007950 */ /* 0x000fea0003c3ffff */
.L_x_1424:
[----:B------:R-:W-:Y:S01]  /*280b0*/  IMAD.MOV.U32 R7, RZ, RZ, R242 ;  /* 0x000000ffff077224 */ /* 0x000fe200078e00f2 */
[----:B------:R-:W-:Y:S02]  /*280c0*/  MOV R6, 0x2 ;  /* 0x0000000200067802 */ /* 0x000fe40000000f00 */
[----:B------:R-:W-:Y:S02]  /*280d0*/  MOV R4, 0x280f0 ;  /* 0x000280f000047802 */ /* 0x000fe40000000f00 */
[----:B-1---5:R-:W-:Y:S05]  /*280e0*/  CALL.REL.NOINC `($__internal_15_$__cuda_sm70_shflsync_bfly_p) ;  /* 0x0000010000007944 */ /* 0x022fea0003c00000 */
[----:B-12---:R-:W-:Y:S05]  /*280f0*/  BRA `(.L_x_1437) ;  /* 0xffffe89000007947 */ /* 0x006fea000383ffff */
.L_x_1425:
[----:B------:R-:W-:Y:S01]  /*28100*/  IMAD.MOV.U32 R7, RZ, RZ, R242 ;  /* 0x000000ffff077224 */ /* 0x000fe200078e00f2 */
[----:B------:R-:W-:-:S02]  /*28110*/  MOV R6, 0x1 ;  /* 0x0000000100067802 */ /* 0x000fc40000000f00 */
[----:B------:R-:W-:Y:S02]  /*28120*/  MOV R4, 0x28140 ;  /* 0x0002814000047802 */ /* 0x000fe40000000f00 */
[----:B-1---5:R-:W-:Y:S05]  /*28130*/  CALL.REL.NOINC `($__internal_15_$__cuda_sm70_shflsync_bfly_p) ;  /* 0x000000b000007944 */ /* 0x022fea0003c00000 */
[----:B--2---:R-:W-:Y:S01]  /*28140*/  FADD.FTZ R242, R242, R6 ;  /* 0x00000006f2f27221 */ /* 0x004fe20000010000 */
[----:B-1----:R-:W-:Y:S02]  /*28150*/  MOV R7, R243 ;  /* 0x000000f300077202 */ /* 0x002fe40000000f00 */
[----:B------:R-:W-:Y:S02]  /*28160*/  MOV R6, 0x2 ;  /* 0x0000000200067802 */ /* 0x000fe40000000f00 */
[----:B------:R-:W-:Y:S02]  /*28170*/  MOV R4, 0x28190 ;  /* 0x0002819000047802 */ /* 0x000fe40000000f00 */
[----:B------:R-:W-:Y:S05]  /*28180*/  CALL.REL.NOINC `($__internal_15_$__cuda_sm70_shflsync_bfly_p) ;  /* 0x0000006000007944 */ /* 0x000fea0003c00000 */
[----:B--2---:R-:W-:Y:S01]  /*28190*/  FADD.FTZ R243, R243, R6 ;  /* 0x00000006f3f37221 */ /* 0x004fe20000010000 */
[----:B------:R-:W-:Y:S02]  /*281a0*/  MOV R6, 0x1 ;  /* 0x0000000100067802 */ /* 0x000fe40000000f00 */
[----:B------:R-:W-:Y:S02]  /*281b0*/  MOV R4, 0x281e0 ;  /* 0x000281e000047802 */ /* 0x000fe40000000f00 */
[----:B-1----:R-:W-:-:S02]  /*281c0*/  MOV R7, R243 ;  /* 0x000000f300077202 */ /* 0x002fc40000000f00 */
[----:B------:R-:W-:Y:S05]  /*281d0*/  CALL.REL.NOINC `($__internal_15_$__cuda_sm70_shflsync_bfly_p) ;  /* 0x0000001000007944 */ /* 0x000fea0003c00000 */
[----:B-12---:R-:W-:Y:S05]  /*281e0*/  BRA `(.L_x_1438) ;  /* 0xffffe81000007947 */ /* 0x006fea000383ffff */
        .weak           $__internal_15_$__cuda_sm70_shflsync_bfly_p
        .type           $__internal_15_$__cuda_sm70_shflsync_bfly_p,@function
        .size           $__internal_15_$__cuda_sm70_shflsync_bfly_p,(.L_x_8177 - $__internal_15_$__cuda_sm70_shflsync_bfly_p)
$__internal_15_$__cuda_sm70_shflsync_bfly_p:
[----:B------:R-:W-:Y:S01]  /*281f0*/  MOV R10, R4 ;  /* 0x00000004000a7202 */ /* 0x000fe20000000f00 */
[----:B------:R-:W-:Y:S04]  /*28200*/  WARPSYNC R0 ;  /* 0x0000000000007348 */ /* 0x000fe80003800000 */
[----:B------:R-:W-:Y:S01]  /*28210*/  MOV R11, 0x0 ;  /* 0x00000000000b7802 */ /* 0x000fe20000000f00 */
[----:B------:R1:W2:Y:S03]  /*28220*/  SHFL.BFLY PT, R6, R7, R6, R5 ;  /* 0x0c00000607067389 */ /* 0x0002a600000e0005 */
[----:B------:R-:W-:Y:S05]  /*28230*/  RET.REL.NODEC R10 `(_ZN5flash24flash_fwd_splitkv_kernelI23Flash_fwd_kernel_traitsILi128ELi64ELi128ELi4ELb0ELb0EN7cutlass6half_tE19Flash_kernel_traitsILi128ELi64ELi128ELi4ES3_EELb1ELb0ELb0ELb0ELb0ELb1ELb0ELb1EEEvNS_16Flash_fwd_paramsE) ;  /* 0xfffd7dc00a007950 */ /* 0x000fea0003c3ffff */
.L_x_1439:
        /* <DEDUP_REMOVED lines=12> */
.L_x_8177:


//--------------------- .text._ZN5flash24flash_fwd_splitkv_kernelI23Flash_fwd_kernel_traitsILi128ELi64ELi128ELi4ELb0ELb0EN7cutlass6half_tE19Flash_kernel_traitsILi128ELi64ELi128ELi4ES3_EELb1ELb0ELb0ELb0ELb0ELb0ELb1ELb0EEEvNS_16Flash_fwd_paramsE --------------------------
	.section	.text._ZN5flash24flash_fwd_splitkv_kernelI23Flash_fwd_kernel_traitsILi128ELi64ELi128ELi4ELb0ELb0EN7cutlass6half_tE19Flash_kernel_traitsILi128ELi64ELi128ELi4ES3_EELb1ELb0ELb0ELb0ELb0ELb0ELb1ELb0EEEvNS_16Flash_fwd_paramsE,"ax",@progbits
	.sectioninfo	@"SHI_REGISTERS=255"
	.align	128
        .global         _ZN5flash24flash_fwd_splitkv_kernelI23Flash_fwd_kernel_traitsILi128ELi64ELi128ELi4ELb0ELb0EN7cutlass6half_tE19Flash_kernel_traitsILi128ELi64ELi128ELi4ES3_EELb1ELb0ELb0ELb0ELb0ELb0ELb1ELb0EEEvNS_16Flash_fwd_paramsE
        .type           _ZN5flash24flash_fwd_splitkv_kernelI23Flash_fwd_kernel_traitsILi128ELi64ELi128ELi4ELb0ELb0EN7cutlass6half_tE19Flash_kernel_traitsILi128ELi64ELi128ELi4ES3_EELb1ELb0ELb0ELb0ELb0ELb0ELb1ELb0EEEvNS_16Flash_fwd_paramsE,@function
        .size           _ZN5flash24flash_fwd_splitkv_kernelI23Flash_fwd_kernel_traitsILi128ELi64ELi128ELi4ELb0ELb0EN7cutlass6half_tE19Flash_kernel_traitsILi128ELi64ELi128ELi4ES3_EELb1ELb0ELb0ELb0ELb0ELb0ELb1ELb0EEEvNS_16Flash_fwd_paramsE,(.L_x_8222 - _ZN5flash24flash_fwd_splitkv_kernelI23Flash_fwd_kernel_traitsILi128ELi64ELi128ELi4ELb0ELb0EN7cutlass6half_tE19Flash_kernel_traitsILi128ELi64ELi128ELi4ES3_EELb1ELb0ELb0ELb0ELb0ELb0ELb1ELb0EEEvNS_16Flash_fwd_paramsE)
        .other          _ZN5flash24flash_fwd_splitkv_kernelI23Flash_fwd_kernel_traitsILi128ELi64ELi128ELi4ELb0ELb0EN7cutlass6half_tE19Flash_kernel_traitsILi128ELi64ELi128ELi4ES3_EELb1ELb0ELb0ELb0ELb0ELb0ELb1ELb0EEEvNS_16Flash_fwd_paramsE,@"STO_CUDA_ENTRY STV_DEFAULT"
_ZN5flash24flash_fwd_splitkv_kernelI23Flash_fwd_kernel_traitsILi128ELi64ELi128ELi4ELb0ELb0EN7cutlass6half_tE19Flash_kernel_traitsILi128ELi64ELi128ELi4ES3_EELb1ELb0ELb0ELb0ELb0ELb0ELb1ELb0EEEvNS_16Flash_fwd_paramsE:
.text._ZN5flash24flash_fwd_splitkv_kernelI23Flash_fwd_kernel_traitsILi128ELi64ELi128ELi4ELb0ELb0EN7cutlass6half_tE19Flash_kernel_traitsILi128ELi64ELi128ELi4ES3_EELb1ELb0ELb0ELb0ELb0ELb0ELb1ELb0EEEvNS_16Flash_fwd_paramsE:
[----:B------:R-:W-:Y:S02]  /*0000*/  MOV R1, c[0x0][0x28] ;  /* 0x00000a0000017a02 */ /* 0x000fe40000000f00 */
[----:B------:R-:W1:Y:S01]  /*0010*/  I2F.U32.RP R4, c[0x0][0x1c0] ;  /* 0x0000700000047b06 */ /* 0x000e620000209000 */
[----:B------:R-:W2:Y:S01]  /*0020*/  S2R R9, SR_CTAID.Z ;  /* 0x0000000000097919 */ /* 0x000ea20000002700 */
[----:B------:R-:W-:Y:S01]  /*0030*/  IMAD.MOV.U32 R2, RZ, RZ, RZ ;  /* 0x000000ffff027224 */ /* 0x000fe200078e00ff */
[----:B------:R-:W-:Y:S01]  /*0040*/  ISETP.NE.U32.AND P1, PT, RZ, c[0x0][0x1c0], PT ;  /* 0x00007000ff007a0c */ /* 0x000fe20003f25070 */
[----:B------:R-:W-:Y:S01]  /*0050*/  IMAD.MOV.U32 R227, RZ, RZ, 0x4 ;  /* 0x00000004ffe37424 */ /* 0x000fe200078e00ff */
[----:B------:R-:W-:Y:S01]  /*0060*/  ULDC.64 UR14, c[0x0][0x118] ;  /* 0x00004600000e7ab9 */ /* 0x000fe20000000a00 */
[----:B------:R-:W-:Y:S02]  /*0070*/  IMAD.MOV.U32 R15, RZ, RZ, -0x1 ;  /* 0xffffffffff0f7424 */ /* 0x000fe400078e00ff */
[----:B-1----:R-:W1:Y:S02]  /*0080*/  MUFU.RCP R3, R4 ;  /* 0x0000000400037308 */ /* 0x002e640000001000 */
[----:B-1----:R-:W-:-:S06]  /*0090*/  IADD3 R3, R3, 0xffffffe, RZ ;  /* 0x0ffffffe03037810 */ /* 0x002fcc0007ffe0ff */
[----:B------:R-:W1:Y:S02]  /*00a0*/  F2I.FTZ.U32.TRUNC.NTZ R3, R3 ;  /* 0x0000000300037305 */ /* 0x000e64000021f000 */
[----:B-1----:R-:W-:-:S04]  /*00b0*/  IMAD.MOV R0, RZ, RZ, -R3 ;  /* 0x000000ffff007224 */ /* 0x002fc800078e0a03 */
[----:B------:R-:W-:Y:S02]  /*00c0*/  IMAD R5, R0, c[0x0][0x1c0], RZ ;  /* 0x0000700000057a24 */ /* 0x000fe400078e02ff */
[----:B------:R-:W1:Y:S02]  /*00d0*/  LDC.U8 R0, c[0x0][0x312] ;  /* 0x0000c480ff007b82 */ /* 0x000e640000000000 */
[----:B------:R-:W-:-:S06]  /*00e0*/  IMAD.HI.U32 R2, R3, R5, R2 ;  /* 0x0000000503027227 */ /* 0x000fcc00078e0002 */
[----:B--2---:R-:W-:-:S04]  /*00f0*/  IMAD.HI.U32 R232, R2, R9, RZ ;  /* 0x0000000902e87227 */ /* 0x004fc800078e00ff */
[----:B------:R-:W-:-:S04]  /*0100*/  IMAD.MOV R2, RZ, RZ, -R232 ;  /* 0x000000ffff027224 */ /* 0x000fc800078e0ae8 */
[----:B------:R-:W-:-:S05]  /*0110*/  IMAD R2, R2, c[0x0][0x1c0], R9 ;  /* 0x0000700002027a24 */ /* 0x000fca00078e0209 */
[----:B------:R-:W-:Y:S02]  /*0120*/  ISETP.GE.U32.AND P2, PT, R2, c[0x0][0x1c0], PT ;  /* 0x0000700002007a0c */ /* 0x000fe40003f46070 */
[----:B-1----:R-:W-:-:S11]  /*0130*/  ISETP.NE.AND P3, PT, R0, RZ, PT ;  /* 0x000000ff0000720c */ /* 0x002fd60003f65270 */
[----:B------:R-:W-:Y:S02]  /*0140*/  @P2 IADD3 R2, R2, -c[0x0][0x1c0], RZ ;  /* 0x8000700002022a10 */ /* 0x000fe40007ffe0ff */
[----:B------:R-:W-:Y:S02]  /*0150*/  @P2 IADD3 R232, R232, 0x1, RZ ;  /* 0x00000001e8e82810 */ /* 0x000fe40007ffe0ff */
[----:B------:R-:W-:Y:S02]  /*0160*/  ISETP.GE.U32.AND P0, PT, R2, c[0x0][0x1c0], PT ;  /* 0x0000700002007a0c */ /* 0x000fe40003f06070 */
[----:B------:R-:W-:-:S04]  /*0170*/  ISETP.NE.U32.AND P2, PT, RZ, c[0x0][0x240], PT ;  /* 0x00009000ff007a0c */ /* 0x000fc80003f45070 */
[----:B------:R-:W-:-:S07]  /*0180*/  ISETP.NE.AND.EX P2, PT, RZ, c[0x0][0x244], PT, P2 ;  /* 0x00009100ff007a0c */ /* 0x000fce0003f45320 */
[----:B------:R-:W-:Y:S02]  /*0190*/  @P0 IADD3 R232, R232, 0x1, RZ ;  /* 0x00000001e8e80810 */ /* 0x000fe40007ffe0ff */
[----:B------:R-:W-:Y:S02]  /*01a0*/  @!P1 LOP3.LUT R232, RZ, c[0x0][0x1c0], RZ, 0x33, !PT ;  /* 0x00007000ffe89a12 */ /* 0x000fe400078e33ff */
[----:B------:R-:W-:Y:S01]  /*01b0*/  ISETP.EQ.U32.AND P1, PT, RZ, c[0x0][0x248], PT ;  /* 0x00009200ff007a0c */ /* 0x000fe20003f22070 */
[----:B------:R-:W-:Y:S01]  /*01c0*/  IMAD.MOV.U32 R14, RZ, RZ, -0x1 ;  /* 0xffffffffff0e7424 */ /* 0x000fe200078e00ff */
[----:B------:R-:W-:Y:S01]  /*01d0*/  ISETP.NE.U32.AND P0, PT, RZ, c[0x0][0x250], PT ;  /* 0x00009400ff007a0c */ /* 0x000fe20003f05070 */
[CC--:B------:R-:W-:Y:S01]  /*01e0*/  IMAD.WIDE R10, R232.reuse, R227.reuse, c[0x0][0x240] ;  /* 0x00009000e80a7625 */ /* 0x0c0fe200078e02e3 */
[----:B------:R-:W-:Y:S02]  /*01f0*/  ISETP.EQ.OR.EX P1, PT, RZ, c[0x0][0x24c], !P3, P1 ;  /* 0x00009300ff007a0c */ /* 0x000fe40005f22710 */
[----:B------:R-:W-:Y:S01]  /*0200*/  ISETP.NE.AND.EX P0, PT, RZ, c[0x0][0x254], PT, P0 ;  /* 0x00009500ff007a0c */ /* 0x000fe20003f05300 */
[----:B------:R-:W-:Y:S01]  /*0210*/  IMAD.WIDE R6, R232, R227, c[0x0][0x248] ;  /* 0x00009200e8067625 */ /* 0x000fe200078e02e3 */
[----:B------:R1:W2:Y:S04]  /*0220*/  @P2 LDG.E R15, [R10.64] ;  /* 0x0000000e0a0f2981 */ /* 0x0002a8000c1e1900 */
[----:B------:R1:W2:Y:S01]  /*0230*/  @P2 LDG.E R148, [R10.64+0x4] ;  /* 0x0000040e0a942981 */ /* 0x0002a2000c1e1900 */
[----:B------:R-:W-:-:S04]  /*0240*/  MOV R5, RZ ;  /* 0x000000ff00057202 */ /* 0x000fc80000000f00 */
[----:B------:R3:W5:Y:S02]  /*0250*/  @!P1 LDG.E R14, [R6.64] ;  /* 0x0000000e060e9981 */ /* 0x000764000c1e1900 */
[----:B------:R-:W-:Y:S02]  /*0260*/  @P0 IMAD.WIDE R12, R232, R227, c[0x0][0x250] ;  /* 0x00009400e80c0625 */ /* 0x000fe400078e02e3 */
[----:B------:R-:W4:Y:S04]  /*0270*/  S2R R27, SR_CTAID.X ;  /* 0x00000000001b7919 */ /* 0x000f280000002500 */
[----:B------:R3:W5:Y:S01]  /*0280*/  @P0 LDG.E R5, [R12.64] ;  /* 0x0000000e0c050981 */ /* 0x000762000c1e1900 */
[----:B------:R-:W-:-:S03]  /*0290*/  ISETP.NE.U32.AND P0, PT, RZ, c[0x0][0x248], PT ;  /* 0x00009200ff007a0c */ /* 0x000fc60003f05070 */
[----:B------:R-:W2:Y:S01]  /*02a0*/  S2R R3, SR_CTAID.Y ;  /* 0x0000000000037919 */ /* 0x000ea20000002600 */
[----:B------:R-:W-:Y:S01]  /*02b0*/  ISETP.NE.AND.EX P0, PT, RZ, c[0x0][0x24c], PT, P0 ;  /* 0x00009300ff007a0c */ /* 0x000fe20003f05300 */
[----:B-1----:R-:W-:-:S04]  /*02c0*/  IMAD.MOV R10, RZ, RZ, -R232 ;  /* 0x000000ffff0a7224 */ /* 0x002fc800078e0ae8 */
[----:B------:R-:W-:Y:S01]  /*02d0*/  IMAD R10, R10, c[0x0][0x1c0], R9 ;  /* 0x000070000a0a7a24 */ /* 0x000fe200078e0209 */
[----:B--2---:R-:W-:Y:S01]  /*02e0*/  @P2 IADD3 R148, R148, -R15, RZ ;  /* 0x8000000f94942210 */ /* 0x004fe20007ffe0ff */
[----:B------:R-:W-:-:S06]  /*02f0*/  @!P2 IMAD.MOV.U32 R148, RZ, RZ, c[0x0][0x214] ;  /* 0x00008500ff94a624 */ /* 0x000fcc00078e00ff */
[----:B------:R-:W-:Y:S05]  /*0300*/  @!P0 BRA `(.L_x_1440) ;  /* 0x0000004000008947 */ /* 0x000fea0003800000 */
[----:B---34-:R-:W2:Y:S02]  /*0310*/  @P3 LDG.E R9, [R6.64+0x4] ;  /* 0x0000040e06093981 */ /* 0x018ea4000c1e1900 */
[----:B--2--5:R-:W-:-:S06]  /*0320*/  @P3 IADD3 R2, R9, -R14, RZ ;  /* 0x8000000e09023210 */ /* 0x024fcc0007ffe0ff */
[----:B------:R1:W5:Y:S01]  /*0330*/  @!P3 LDG.E R2, [R6.64] ;  /* 0x0000000e0602b981 */ /* 0x000362000c1e1900 */
[----:B------:R-:W-:Y:S05]  /*0340*/  BRA `(.L_x_1441) ;  /* 0x0000001000007947 */ /* 0x000fea0003800000 */
.L_x_1440:
[----:B---34-:R-:W-:Y:S02]  /*0350*/  MOV R2, c[0x0][0x218] ;  /* 0x0000860000027a02 */ /* 0x018fe40000000f00 */
.L_x_1441:
        /* <DEDUP_REMOVED lines=12> */
[----:B------:R-:W-:Y:S01]  /*0420*/  IABS R4, c[0x0][0x10] ;  /* 0x0000040000047a13 */ /* 0x000fe20000000000 */
[----:B------:R-:W-:Y:S01]  /*0430*/  IMAD.MOV.U32 R7, RZ, RZ, c[0x0][0x218] ;  /* 0x00008600ff077624 */ /* 0x000fe200078e00ff */
[----:B------:R-:W1:Y:S02]  /*0440*/  S2R R144, SR_TID.X ;  /* 0x0000000000907919 */ /* 0x000e640000002100 */
[----:B------:R-:W2:Y:S02]  /*0450*/  I2F.RP R0, R4 ;  /* 0x0000000400007306 */ /* 0x000ea40000209400 */
[----:B------:R-:W-:-:S04]  /*0460*/  IADD3 R7, R7, 0x7f, RZ ;  /* 0x0000007f07077810 */ /* 0x000fc80007ffe0ff */
[----:B------:R-:W-:-:S04]  /*0470*/  SHF.R.S32.HI R6, RZ, 0x1f, R7 ;  /* 0x0000001fff067819 */ /* 0x000fc80000011407 */
[----:B------:R-:W-:-:S04]  /*0480*/  LEA.HI R6, R6, R7, RZ, 0x7 ;  /* 0x0000000706067211 */ /* 0x000fc800078f38ff */
[----:B------:R-:W-:Y:S01]  /*0490*/  LEA.HI.SX32 R6, R6, c[0x0][0x10], 0x19 ;  /* 0x0000040006067a11 */ /* 0x000fe200078fcaff */
[----:B--2---:R-:W2:Y:S03]  /*04a0*/  MUFU.RCP R8, R0 ;  /* 0x0000000000087308 */ /* 0x004ea60000001000 */
[----:B------:R-:W-:Y:S02]  /*04b0*/  IADD3 R6, R6, -0x1, RZ ;  /* 0xffffffff06067810 */ /* 0x000fe40007ffe0ff */
[----:B--2---:R-:W-:Y:S02]  /*04c0*/  IADD3 R8, R8, 0xffffffe, RZ ;  /* 0x0ffffffe08087810 */ /* 0x004fe40007ffe0ff */
[----:B------:R-:W-:Y:S02]  /*04d0*/  IABS R0, R6 ;  /* 0x0000000600007213 */ /* 0x000fe40000000000 */
[----:B------:R-:W2:Y:S01]  /*04e0*/  F2I.FTZ.U32.TRUNC.NTZ R9, R8 ;  /* 0x0000000800097305 */ /* 0x000ea2000021f000 */
[----:B------:R-:W-:-:S04]  /*04f0*/  LOP3.LUT R6, R6, c[0x0][0x10], RZ, 0x3c, !PT ;  /* 0x0000040006067a12 */ /* 0x000fc800078e3cff */
[----:B------:R-:W-:Y:S01]  /*0500*/  ISETP.GE.AND P0, PT, R6, RZ, PT ;  /* 0x000000ff0600720c */ /* 0x000fe20003f06270 */
[----:B--2---:R-:W-:Y:S02]  /*0510*/  IMAD.MOV R7, RZ, RZ, -R9 ;  /* 0x000000ffff077224 */ /* 0x004fe400078e0a09 */
        /* <DEDUP_REMOVED lines=11> */
[----:B------:R-:W-:Y:S02]  /*05d0*/  IADD3 R7, -R148, 0xbf, R135 ;  /* 0x000000bf94077810 */ /* 0x000fe40007ffe187 */
[----:B------:R-:W-:-:S09]  /*05e0*/  IADD3 R4, R134, 0x7f, RZ ;  /* 0x0000007f86047810 */ /* 0x000fd20007ffe0ff */
[----:B------:R-:W-:-:S05]  /*05f0*/  @P2 IADD3 R2, R2, 0x1, RZ ;  /* 0x0000000102022810 */ /* 0x000fca0007ffe0ff */
[----:B------:R-:W-:Y:S01]  /*0600*/  IMAD.MOV.U32 R0, RZ, RZ, R2 ;  /* 0x000000ffff007224 */ /* 0x000fe200078e0002 */
[----:B------:R-:W-:Y:S02]  /*0610*/  IADD3 R2, R7, c[0x0][0x2e8], R134 ;  /* 0x0000ba0007027a10 */ /* 0x000fe40007ffe086 */
[----:B------:R-:W-:Y:S01]  /*0620*/  SHF.R.S32.HI R7, RZ, 0x1f, R4 ;  /* 0x0000001fff077819 */ /* 0x000fe20000011404 */
[----:B------:R-:W-:Y:S01]  /*0630*/  @!P0 IMAD.MOV R0, RZ, RZ, -R0 ;  /* 0x000000ffff008224 */ /* 0x000fe200078e0a00 */
[----:B------:R-:W-:Y:S02]  /*0640*/  @!P1 LOP3.LUT R0, RZ, c[0x0][0x10], RZ, 0x33, !PT ;  /* 0x00000400ff009a12 */ /* 0x000fe400078e33ff */
[----:B------:R-:W-:Y:S02]  /*0650*/  LEA.HI R7, R7, R4, RZ, 0x7 ;  /* 0x0000000407077211 */ /* 0x000fe400078f38ff */
[----:B------:R-:W-:Y:S01]  /*0660*/  SHF.R.S32.HI R37, RZ, 0x1f, R2 ;  /* 0x0000001fff257819 */ /* 0x000fe20000011402 */
[----:B------:R-:W-:Y:S01]  /*0670*/  IMAD R224, R0, R3, RZ ;  /* 0x0000000300e07224 */ /* 0x000fe200078e02ff */
[----:B------:R-:W-:-:S02]  /*0680*/  SHF.R.S32.HI R7, RZ, 0x7, R7 ;  /* 0x00000007ff077819 */ /* 0x000fc40000011407 */
[----:B------:R-:W-:Y:S01]  /*0690*/  LEA.HI R37, R37, R2, RZ, 0x7 ;  /* 0x0000000225257211 */ /* 0x000fe200078f38ff */
[----:B------:R-:W-:-:S03]  /*06a0*/  IMAD.IADD R0, R0, 0x1, R224 ;  /* 0x0000000100007824 */ /* 0x000fc600078e02e0 */
[----:B------:R-:W-:Y:S02]  /*06b0*/  SHF.R.S32.HI R37, RZ, 0x7, R37 ;  /* 0x00000007ff257819 */ /* 0x000fe40000011425 */
[----:B------:R-:W-:-:S04]  /*06c0*/  IMNMX R0, R7, R0, PT ;  /* 0x0000000007007217 */ /* 0x000fc80003800200 */
[----:B------:R-:W-:-:S04]  /*06d0*/  IMNMX R37, R0, R37, PT ;  /* 0x0000002500257217 */ /* 0x000fc80003800200 */
[----:B------:R-:W-:-:S13]  /*06e0*/  ISETP.GE.AND P0, PT, R224, R37, PT ;  /* 0x00000025e000720c */ /* 0x000fda0003f06270 */
[----:B------:R-:W-:Y:S05]  /*06f0*/  @!P0 BRA `(.L_x_1442) ;  /* 0x0000079000008947 */ /* 0x000fea0003800000 */
[----:B-1----:R-:W-:Y:S01]  /*0700*/  SHF.R.S32.HI R5, RZ, 0x1f, R144 ;  /* 0x0000001fff057819 */ /* 0x002fe20000011490 */
[----:B------:R-:W-:Y:S01]  /*0710*/  IMAD R3, R3, c[0x0][0x210], R232 ;  /* 0x0000840003037a24 */ /* 0x000fe200078e02e8 */
[----:B------:R-:W-:Y:S02]  /*0720*/  BSSY B0, `(.L_x_1443) ;  /* 0x0000017000007945 */ /* 0x000fe40003800000 */
[----:B------:R-:W-:Y:S01]  /*0730*/  LEA.HI R0, R5, R144, RZ, 0x4 ;  /* 0x0000009005007211 */ /* 0x000fe200078f20ff */
[----:B------:R-:W-:-:S03]  /*0740*/  IMAD R10, R3, c[0x0][0x1c0], R10 ;  /* 0x00007000030a7a24 */ /* 0x000fc600078e020a */
[----:B------:R-:W-:Y:S01]  /*0750*/  LOP3.LUT R5, R0, 0xfffffff0, RZ, 0xc0, !PT ;  /* 0xfffffff000057812 */ /* 0x000fe200078ec0ff */
[--C-:B------:R-:W-:Y:S01]  /*0760*/  IMAD R3, R10, c[0x0][0x214], R135.reuse ;  /* 0x000085000a037a24 */ /* 0x100fe200078e0287 */
[----:B------:R-:W-:Y:S01]  /*0770*/  SHF.R.S32.HI R0, RZ, 0x4, R0 ;  /* 0x00000004ff007819 */ /* 0x000fe20000011400 */
[----:B------:R-:W-:Y:S02]  /*0780*/  IMAD.IADD R135, R148, 0x1, -R135 ;  /* 0x0000000194877824 */ /* 0x000fe400078e0a87 */
[----:B------:R-:W-:Y:S02]  /*0790*/  IMAD.IADD R144, R144, 0x1, -R5 ;  /* 0x0000000190907824 */ /* 0x000fe400078e0a05 */
[----:B------:R-:W-:Y:S01]  /*07a0*/  IMAD R7, R3, c[0x0][0x22c], RZ ;  /* 0x00008b0003077a24 */ /* 0x000fe200078e02ff */
[----:B------:R-:W-:Y:S01]  /*07b0*/  ISETP.GE.AND P1, PT, R0, R135, PT ;  /* 0x000000870000720c */ /* 0x000fe20003f26270 */
[----:B------:R-:W-:-:S05]  /*07c0*/  IMAD.SHL.U32 R4, R144, 0x4, RZ ;  /* 0x0000000490047824 */ /* 0x000fca00078e00ff */
[----:B------:R-:W-:-:S05]  /*07d0*/  SHF.R.S32.HI R5, RZ, 0x1f, R4 ;  /* 0x0000001fff057819 */ /* 0x000fca0000011404 */
[----:B------:R-:W-:-:S05]  /*07e0*/  IMAD.WIDE R8, R0, 0x80, R4 ;  /* 0x0000008000087825 */ /* 0x000fca00078e0204 */
[----:B------:R-:W-:-:S04]  /*07f0*/  IADD3 R2, P0, R7, R8, RZ ;  /* 0x0000000807027210 */ /* 0x000fc80007f1e0ff */
[----:B------:R-:W-:Y:S02]  /*0800*/  LEA.HI.X.SX32 R7, R7, R9, 0x1, P0 ;  /* 0x0000000907077211 */ /* 0x000fe400000f0eff */
[----:B------:R-:W-:-:S04]  /*0810*/  LEA R18, P0, R2, c[0x0][0x1d8], 0x2 ;  /* 0x0000760002127a11 */ /* 0x000fc800078010ff */
[----:B------:R-:W-:Y:S02]  /*0820*/  LEA.HI.X R19, R2, c[0x0][0x1dc], R7, 0x2, P0 ;  /* 0x0000770002137a11 */ /* 0x000fe400000f1407 */
[----:B------:R-:W-:Y:S01]  /*0830*/  IADD3 R7, R4, 0x40, RZ ;  /* 0x0000004004077810 */ /* 0x000fe20007ffe0ff */
[----:B------:R-:W-:Y:S05]  /*0840*/  @P1 BRA `(.L_x_1444) ;  /* 0x0000004000001947 */ /* 0x000fea0003800000 */
[----:B------:R-:W-:Y:S02]  /*0850*/  ISETP.GE.AND P1, PT, R4, c[0x0][0x220], PT ;  /* 0x0000880004007a0c */ /* 0x000fe40003f26270 */
[----:B------:R-:W-:-:S11]  /*0860*/  ISETP.GE.AND P0, PT, R7, c[0x0][0x220], PT ;  /* 0x0000880007007a0c */ /* 0x000fd60003f06270 */
[----:B------:R1:W-:Y:S04]  /*0870*/  @!P1 STG.E.128 [R18.64], RZ ;  /* 0x000000ff12009986 */ /* 0x0003e8000c101d0e */
[----:B------:R1:W-:Y:S02]  /*0880*/  @!P0 STG.E.128 [R18.64+0x100], RZ ;  /* 0x000100ff12008986 */ /* 0x0003e4000c101d0e */
.L_x_1444:
[----:B------:R-:W-:Y:S05]  /*0890*/  BSYNC B0 ;  /* 0x0000000000007941 */ /* 0x000fea0003800000 */
.L_x_1443:
[----:B------:R-:W-:Y:S01]  /*08a0*/  IADD3 R16, R0, 0x8, RZ ;  /* 0x0000000800107810 */ /* 0x000fe20007ffe0ff */
[----:B------:R-:W-:Y:S03]  /*08b0*/  BSSY B0, `(.L_x_1445) ;  /* 0x0000007000007945 */ /* 0x000fe60003800000 */
[----:B------:R-:W-:-:S13]  /*08c0*/  ISETP.GE.AND P0, PT, R16, R135, PT ;  /* 0x000000871000720c */ /* 0x000fda0003f06270 */
[----:B------:R-:W-:Y:S05]  /*08d0*/  @P0 BRA `(.L_x_1446) ;  /* 0x0000004000000947 */ /* 0x000fea0003800000 */
[----:B------:R-:W-:Y:S02]  /*08e0*/  ISETP.GE.AND P1, PT, R4, c[0x0][0x220], PT ;  /* 0x0000880004007a0c */ /* 0x000fe40003f26270 */
[----:B------:R-:W-:-:S11]  /*08f0*/  ISETP.GE.AND P0, PT, R7, c[0x0][0x220], PT ;  /* 0x0000880007007a0c */ /* 0x000fd60003f06270 */
[----:B------:R2:W-:Y:S04]  /*0900*/  @!P1 STG.E.128 [R18.64+0x1000], RZ ;  /* 0x001000ff12009986 */ /* 0x0005e8000c101d0e */
[----:B------:R2:W-:Y:S02]  /*0910*/  @!P0 STG.E.128 [R18.64+0x1100], RZ ;  /* 0x001100ff12008986 */ /* 0x0005e4000c101d0e */
.L_x_1446:
[----:B------:R-:W-:Y:S05]  /*0920*/  BSYNC B0 ;  /* 0x0000000000007941 */ /* 0x000fea0003800000 */
.L_x_1445:
        /* <DEDUP_REMOVED lines=8> */
.L_x_1448:
[----:B------:R-:W-:Y:S05]  /*09b0*/  BSYNC B0 ;  /* 0x0000000000007941 */ /* 0x000fea0003800000 */
.L_x_1447:
        /* <DEDUP_REMOVED lines=8> */
.L_x_1450:
[----:B------:R-:W-:Y:S05]  /*0a40*/  BSYNC B0 ;  /* 0x0000000000007941 */ /* 0x000fea0003800000 */
.L_x_1449:
        /* <DEDUP_REMOVED lines=8> */
.L_x_1452:
[----:B------:R-:W-:Y:S05]  /*0ad0*/  BSYNC B0 ;  /* 0x0000000000007941 */ /* 0x000fea0003800000 */
.L_x_1451:
        /* <DEDUP_REMOVED lines=8> */
.L_x_1454:
[----:B------:R-:W-:Y:S05]  /*0b60*/  BSYNC B0 ;  /* 0x0000000000007941 */ /* 0x000fea0003800000 */
.L_x_1453:
        /* <DEDUP_REMOVED lines=8> */
.L_x_1456:
[----:B------:R-:W-:Y:S05]  /*0bf0*/  BSYNC B0 ;  /* 0x0000000000007941 */ /* 0x000fea0003800000 */
.L_x_1455:
        /* <DEDUP_REMOVED lines=8> */
.L_x_1458:
[----:B------:R-:W-:Y:S05]  /*0c80*/  BSYNC B0 ;  /* 0x0000000000007941 */ /* 0x000fea0003800000 */
.L_x_1457:
[----:B------:R-:W-:Y:S02]  /*0c90*/  ISETP.NE.AND P6, PT, R144, RZ, PT ;  /* 0x000000ff9000720c */ /* 0x000fe40003fc5270 */
[----:B------:R-:W-:Y:S02]  /*0ca0*/  SHF.R.S32.HI R5, RZ, 0x1f, R3 ;  /* 0x0000001fff057819 */ /* 0x000fe40000011403 */
[----:B------:R-:W-:Y:S02]  /*0cb0*/  ISETP.GE.OR P0, PT, R0, R135, P6 ;  /* 0x000000870000720c */ /* 0x000fe40003706670 */
[----:B------:R-:W-:-:S02]  /*0cc0*/  IADD3 R3, P1, R3, R0, RZ ;  /* 0x0000000003037210 */ /* 0x000fc40007f3e0ff */
[----:B------:R-:W-:Y:S02]  /*0cd0*/  ISETP.GE.OR P5, PT, R16, R135, P6 ;  /* 0x000000871000720c */ /* 0x000fe400037a6670 */
[----:B------:R-:W-:Y:S02]  /*0ce0*/  LEA.HI.X.SX32 R0, R0, R5, 0x1, P1 ;  /* 0x0000000500007211 */ /* 0x000fe400008f0eff */
[C---:B------:R-:W-:Y:S02]  /*0cf0*/  LEA R4, P1, R3.reuse, c[0x0][0x208], 0x2 ;  /* 0x0000820003047a11 */ /* 0x040fe400078210ff */
[-C--:B------:R-:W-:Y:S02]  /*0d00*/  ISETP.GE.OR P4, PT, R14, R135.reuse, P6 ;  /* 0x000000870e00720c */ /* 0x080fe40003786670 */
[----:B------:R-:W-:Y:S01]  /*0d10*/  LEA.HI.X R5, R3, c[0x0][0x20c], R0, 0x2, P1 ;  /* 0x0000830003057a11 */ /* 0x000fe200008f1400 */
[----:B------:R-:W-:Y:S01]  /*0d20*/  @!P0 IMAD.MOV.U32 R15, RZ, RZ, -0x800000 ;  /* 0xff800000ff0f8424 */ /* 0x000fe200078e00ff */
[----:B------:R-:W-:-:S02]  /*0d30*/  ISETP.GE.OR P3, PT, R12, R135, P6 ;  /* 0x000000870c00720c */ /* 0x000fc40003766670 */
[-C--:B------:R-:W-:Y:S01]  /*0d40*/  ISETP.GE.OR P2, PT, R10, R135.reuse, P6 ;  /* 0x000000870a00720c */ /* 0x080fe20003746670 */
[----:B------:R-:W-:Y:S01]  /*0d50*/  @!P5 IMAD.MOV.U32 R17, RZ, RZ, -0x800000 ;  /* 0xff800000ff11d424 */ /* 0x000fe200078e00ff */
[----:B------:R1:W-:Y:S01]  /*0d60*/  @!P0 STG.E [R4.64], R15 ;  /* 0x0000000f04008986 */ /* 0x0003e2000c10190e */
[-C--:B------:R-:W-:Y:S02]  /*0d70*/  ISETP.GE.OR P1, PT, R8, R135.reuse, P6 ;  /* 0x000000870800720c */ /* 0x080fe40003726670 */
[-C--:B------:R-:W-:Y:S01]  /*0d80*/  ISETP.GE.OR P0, PT, R6, R135.reuse, P6 ;  /* 0x000000870600720c */ /* 0x080fe20003706670 */
[----:B------:R1:W-:Y:S01]  /*0d90*/  @!P5 STG.E [R4.64+0x20], R17 ;  /* 0x000020110400d986 */ /* 0x0003e2000c10190e */
[----:B------:R-:W-:Y:S01]  /*0da0*/  ISETP.GE.OR P6, PT, R2, R135, P6 ;  /* 0x000000870200720c */ /* 0x000fe200037c6670 */
[----:B------:R-:W-:-:S03]  /*0db0*/  @!P4 IMAD.MOV.U32 R13, RZ, RZ, -0x800000 ;  /* 0xff800000ff0dc424 */ /* 0x000fc600078e00ff */
[----:B------:R-:W-:Y:S02]  /*0dc0*/  @!P3 IMAD.MOV.U32 R11, RZ, RZ, -0x800000 ;  /* 0xff800000ff0bb424 */ /* 0x000fe400078e00ff */
[----:B------:R-:W-:Y:S01]  /*0dd0*/  @!P2 IMAD.MOV.U32 R9, RZ, RZ, -0x800000 ;  /* 0xff800000ff09a424 */ /* 0x000fe200078e00ff */
[----:B------:R1:W-:Y:S02]  /*0de0*/  @!P4 STG.E [R4.64+0x40], R13 ;  /* 0x0000400d0400c986 */ /* 0x0003e4000c10190e */
[----:B------:R-:W-:Y:S02]  /*0df0*/  @!P1 IMAD.MOV.U32 R7, RZ, RZ, -0x800000 ;  /* 0xff800000ff079424 */ /* 0x000fe400078e00ff */
[----:B------:R-:W-:Y:S01]  /*0e00*/  @!P0 IMAD.MOV.U32 R3, RZ, RZ, -0x800000 ;  /* 0xff800000ff038424 */ /* 0x000fe200078e00ff */
[----:B------:R1:W-:Y:S04]  /*0e10*/  @!P3 STG.E [R4.64+0x60], R11 ;  /* 0x0000600b0400b986 */ /* 0x0003e8000c10190e */
[----:B------:R1:W-:Y:S04]  /*0e20*/  @!P2 STG.E [R4.64+0x80], R9 ;  /* 0x000080090400a986 */ /* 0x0003e8000c10190e */
[----:B------:R1:W-:Y:S04]  /*0e30*/  @!P1 STG.E [R4.64+0xa0], R7 ;  /* 0x0000a00704009986 */ /* 0x0003e8000c10190e */
[----:B------:R1:W-:Y:S01]  /*0e40*/  @!P0 STG.E [R4.64+0xc0], R3 ;  /* 0x0000c00304008986 */ /* 0x0003e2000c10190e */
[----:B------:R-:W-:Y:S05]  /*0e50*/  @P6 EXIT ;  /* 0x000000000000694d */ /* 0x000fea0003800000 */
[----:B-1----:R-:W-:-:S05]  /*0e60*/  MOV R3, 0xff800000 ;  /* 0xff80000000037802 */ /* 0x002fca0000000f00 */
[----:B------:R-:W-:Y:S01]  /*0e70*/  STG.E [R4.64+0xe0], R3 ;  /* 0x0000e00304007986 */ /* 0x000fe2000c10190e */
[----:B------:R-:W-:Y:S05]  /*0e80*/  EXIT ;  /* 0x000000000000794d */ /* 0x000fea0003800000 */
.L_x_1442:
        /* <DEDUP_REMOVED lines=56> */
[----:B------:R-:W-:Y:S01]  /*1210*/  IMAD.HI.U32 R9, R9, R4, R8 ;  /* 0x0000000409097227 */ /* 0x000fe200078e0008 */
[----:B------:R-:W-:-:S05]  /*1220*/  MOV R4, R2 ;  /* 0x0000000200047202 */ /* 0x000fca0000000f00 */
[----:B------:R-:W-:-:S04]  /*1230*/  IMAD.HI.U32 R2, R9, R4, RZ ;  /* 0x0000000409027227 */ /* 0x000fc800078e00ff */
[----:B------:R-:W-:-:S04]  /*1240*/  IMAD.MOV R5, RZ, RZ, -R2 ;  /* 0x000000ffff057224 */ /* 0x000fc800078e0a02 */
[----:B------:R-:W-:Y:S01]  /*1250*/  IMAD R5, R0, R5, R4 ;  /* 0x0000000500057224 */ /* 0x000fe200078e0204 */
[----:B------:R-:W-:-:S04]  /*1260*/  LOP3.LUT R4, R10, c[0x0][0x1c8], RZ, 0x3c, !PT ;  /* 0x000072000a047a12 */ /* 0x000fc800078e3cff */
[----:B------:R-:W-:-:S13]  /*1270*/  ISETP.GT.U32.AND P1, PT, R0, R5, PT ;  /* 0x000000050000720c */ /* 0x000fda0003f24070 */
[-C--:B------:R-:W-:Y:S02]  /*1280*/  @!P1 IADD3 R5, R5, -R0.reuse, RZ ;  /* 0x8000000005059210 */ /* 0x080fe40007ffe0ff */
[----:B------:R-:W-:Y:S02]  /*1290*/  @!P1 IADD3 R2, R2, 0x1, RZ ;  /* 0x0000000102029810 */ /* 0x000fe40007ffe0ff */
[----:B------:R-:W-:Y:S01]  /*12a0*/  ISETP.GE.U32.AND P2, PT, R5, R0, PT ;  /* 0x000000000500720c */ /* 0x000fe20003f46070 */
[----:B------:R-:W-:Y:S01]  /*12b0*/  IMAD.MOV R0, RZ, RZ, -R3 ;  /* 0x000000ffff007224 */ /* 0x000fe200078e0a03 */
[----:B------:R-:W-:-:S03]  /*12c0*/  ISETP.GE.AND P1, PT, R4, RZ, PT ;  /* 0x000000ff0400720c */ /* 0x000fc60003f26270 */
[----:B------:R-:W-:-:S05]  /*12d0*/  IMAD R7, R0, c[0x0][0x2d0], R7 ;  /* 0x0000b40000077a24 */ /* 0x000fca00078e0207 */
[----:B------:R-:W-:-:S03]  /*12e0*/  SHF.R.S32.HI R3, RZ, 0x1f, R7 ;  /* 0x0000001fff037819 */ /* 0x000fc60000011407 */
[----:B------:R-:W-:Y:S02]  /*12f0*/  @P2 IADD3 R2, R2, 0x1, RZ ;  /* 0x0000000102022810 */ /* 0x000fe40007ffe0ff */
[----:B------:R-:W-:Y:S01]  /*1300*/  ISETP.NE.AND P2, PT, RZ, c[0x0][0x1c8], PT ;  /* 0x00007200ff007a0c */ /* 0x000fe20003f45270 */
[----:B------:R-:W-:Y:S01]  /*1310*/  IMAD R0, R3, c[0x0][0x198], RZ ;  /* 0x0000660003007a24 */ /* 0x000fe200078e02ff */
[----:B------:R-:W-:-:S11]  /*1320*/  @!P1 IADD3 R2, -R2, RZ, RZ ;  /* 0x000000ff02029210 */ /* 0x000fd60007ffe1ff */
[----:B------:R-:W-:Y:S02]  /*1330*/  @!P2 LOP3.LUT R2, RZ, c[0x0][0x1c8], RZ, 0x33, !PT ;  /* 0x00007200ff02aa12 */ /* 0x000fe400078e33ff */
[----:B--2---:R-:W-:Y:S01]  /*1340*/  SHF.R.S32.HI R5, RZ, 0x1f, R28 ;  /* 0x0000001fff057819 */ /* 0x004fe2000001141c */
[----:B------:R-:W-:-:S04]  /*1350*/  IMAD.WIDE.U32 R8, R28, c[0x0][0x180], RZ ;  /* 0x000060001c087a25 */ /* 0x000fc800078e00ff */
[C---:B------:R-:W-:Y:S01]  /*1360*/  IMAD R11, R5.reuse, c[0x0][0x180], RZ ;  /* 0x00006000050b7a24 */ /* 0x040fe200078e02ff */
[----:B------:R-:W-:Y:S01]  /*1370*/  MOV R18, R8 ;  /* 0x0000000800127202 */ /* 0x000fe20000000f00 */
[----:B------:R-:W-:Y:S02]  /*1380*/  IMAD R5, R5, c[0x0][0x188], RZ ;  /* 0x0000620005057a24 */ /* 0x000fe400078e02ff */
[C---:B------:R-:W-:Y:S02]  /*1390*/  IMAD R4, R28.reuse, c[0x0][0x184], R11 ;  /* 0x000061001c047a24 */ /* 0x040fe400078e020b */
[----:B------:R-:W-:Y:S02]  /*13a0*/  IMAD R14, R28, c[0x0][0x18c], R5 ;  /* 0x000063001c0e7a24 */ /* 0x000fe400078e0205 */
[----:B------:R-:W-:Y:S01]  /*13b0*/  IMAD.IADD R19, R9, 0x1, R4 ;  /* 0x0000000109137824 */ /* 0x000fe200078e0204 */
[----:B------:R-:W-:Y:S01]  /*13c0*/  SHF.R.S32.HI R4, RZ, 0x1f, R2 ;  /* 0x0000001fff047819 */ /* 0x000fe20000011402 */
[----:B------:R-:W-:-:S02]  /*13d0*/  IMAD R9, R7, c[0x0][0x19c], R0 ;  /* 0x0000670007097a24 */ /* 0x000fc400078e0200 */
[----:B------:R-:W-:-:S04]  /*13e0*/  IMAD.WIDE.U32 R18, R7, c[0x0][0x198], R18 ;  /* 0x0000660007127a25 */ /* 0x000fc800078e0012 */
[----:B------:R-:W-:Y:S02]  /*13f0*/  IMAD.IADD R19, R19, 0x1, R9 ;  /* 0x0000000113137824 */ /* 0x000fe400078e0209 */
[----:B------:R-:W-:Y:S02]  /*1400*/  IMAD R9, R4, c[0x0][0x1b0], RZ ;  /* 0x00006c0004097a24 */ /* 0x000fe400078e02ff */
[----:B------:R-:W-:-:S04]  /*1410*/  IMAD.WIDE.U32 R28, R28, c[0x0][0x188], RZ ;  /* 0x000062001c1c7a25 */ /* 0x000fc800078e00ff */
[C---:B------:R-:W-:Y:S01]  /*1420*/  IMAD R9, R2.reuse, c[0x0][0x1b4], R9 ;  /* 0x00006d0002097a24 */ /* 0x040fe200078e0209 */
[----:B------:R-:W-:Y:S01]  /*1430*/  IADD3 R14, R29, R14, RZ ;  /* 0x0000000e1d0e7210 */ /* 0x000fe20007ffe0ff */
[----:B------:R-:W-:-:S04]  /*1440*/  IMAD.WIDE.U32 R18, R2, c[0x0][0x1b0], R18 ;  /* 0x00006c0002127a25 */ /* 0x000fc800078e0012 */
[----:B------:R-:W-:Y:S01]  /*1450*/  IMAD.IADD R9, R19, 0x1, R9 ;  /* 0x0000000113097824 */ /* 0x000fe200078e0209 */
[----:B------:R-:W-:Y:S05]  /*1460*/  BRA `(.L_x_1460) ;  /* 0x0000042000007947 */ /* 0x000fea0003800000 */
.L_x_1459:
        /* <DEDUP_REMOVED lines=16> */
.L_x_1461:
[----:B------:R-:W-:Y:S01]  /*1570*/  IABS R4, c[0x0][0x1c8] ;  /* 0x0000720000047a13 */ /* 0x000fe20000000000 */
[----:B------:R-:W-:Y:S01]  /*1580*/  IMAD.MOV.U32 R6, RZ, RZ, RZ ;  /* 0x000000ffff067224 */ /* 0x000fe200078e00ff */
[----:B------:R-:W-:Y:S02]  /*1590*/  @P4 IADD3 R14, R5, R14, RZ ;  /* 0x0000000e050e4210 */ /* 0x000fe40007ffe0ff */
[----:B------:R-:W1:Y:S03]  /*15a0*/  I2F.RP R11, R4 ;  /* 0x00000004000b7306 */ /* 0x000e660000209400 */
[----:B------:R-:W-:-:S04]  /*15b0*/  @P4 IMAD.WIDE.U32 R28, R14, c[0x0][0x1a0], RZ ;  /* 0x000068000e1c4a25 */ /* 0x000fc800078e00ff */
[----:B------:R-:W-:Y:S01]  /*15c0*/  @P4 IMAD R14, R14, c[0x0][0x1a4], R29 ;  /* 0x000069000e0e4a24 */ /* 0x000fe200078e021d */
[----:B-1----:R-:W1:Y:S02]  /*15d0*/  MUFU.RCP R7, R11 ;  /* 0x0000000b00077308 */ /* 0x002e640000001000 */
[----:B-1----:R-:W-:-:S06]  /*15e0*/  IADD3 R7, R7, 0xffffffe, RZ ;  /* 0x0ffffffe07077810 */ /* 0x002fcc0007ffe0ff */
[----:B------:R-:W1:Y:S02]  /*15f0*/  F2I.FTZ.U32.TRUNC.NTZ R7, R7 ;  /* 0x0000000700077305 */ /* 0x000e64000021f000 */
[----:B-1----:R-:W-:-:S04]  /*1600*/  IMAD.MOV R2, RZ, RZ, -R7 ;  /* 0x000000ffff027224 */ /* 0x002fc800078e0a07 */
[----:B------:R-:W-:Y:S01]  /*1610*/  IMAD R3, R2, R4, RZ ;  /* 0x0000000402037224 */ /* 0x000fe200078e02ff */
[----:B------:R-:W-:-:S03]  /*1620*/  IABS R2, R10 ;  /* 0x0000000a00027213 */ /* 0x000fc60000000000 */
[----:B------:R-:W-:Y:S01]  /*1630*/  IMAD.HI.U32 R3, R7, R3, R6 ;  /* 0x0000000307037227 */ /* 0x000fe200078e0006 */
[----:B------:R-:W-:Y:S02]  /*1640*/  MOV R6, R2 ;  /* 0x0000000200067202 */ /* 0x000fe40000000f00 */
[----:B------:R-:W-:-:S03]  /*1650*/  LEA R7, R37, 0xffffff80, 0x7 ;  /* 0xffffff8025077811 */ /* 0x000fc600078e38ff */
[----:B------:R-:W-:-:S04]  /*1660*/  IMAD.HI.U32 R2, R3, R6, RZ ;  /* 0x0000000603027227 */ /* 0x000fc800078e00ff */
[----:B------:R-:W-:Y:S02]  /*1670*/  IMAD.MOV R3, RZ, RZ, -R2 ;  /* 0x000000ffff037224 */ /* 0x000fe400078e0a02 */
[----:B------:R-:W-:-:S04]  /*1680*/  IMAD.WIDE.U32 R8, R7, c[0x0][0x198], R8 ;  /* 0x0000660007087a25 */ /* 0x000fc800078e0008 */
[----:B------:R-:W-:Y:S01]  /*1690*/  IMAD R3, R4, R3, R6 ;  /* 0x0000000304037224 */ /* 0x000fe200078e0206 */
[----:B------:R-:W-:-:S04]  /*16a0*/  MOV R18, R8 ;  /* 0x0000000800127202 */ /* 0x000fc80000000f00 */
[----:B------:R-:W-:-:S13]  /*16b0*/  ISETP.GT.U32.AND P1, PT, R4, R3, PT ;  /* 0x000000030400720c */ /* 0x000fda0003f24070 */
[-C--:B------:R-:W-:Y:S02]  /*16c0*/  @!P1 IADD3 R3, R3, -R4.reuse, RZ ;  /* 0x8000000403039210 */ /* 0x080fe40007ffe0ff */
[----:B------:R-:W-:Y:S02]  /*16d0*/  @!P1 IADD3 R2, R2, 0x1, RZ ;  /* 0x0000000102029810 */ /* 0x000fe40007ffe0ff */
[----:B------:R-:W-:Y:S02]  /*16e0*/  ISETP.GE.U32.AND P3, PT, R3, R4, PT ;  /* 0x000000040300720c */ /* 0x000fe40003f66070 */
[----:B------:R-:W-:Y:S02]  /*16f0*/  LOP3.LUT R3, R10, c[0x0][0x1c8], RZ, 0x3c, !PT ;  /* 0x000072000a037a12 */ /* 0x000fe400078e3cff */
[----:B------:R-:W-:Y:S02]  /*1700*/  ISETP.NE.AND P1, PT, RZ, c[0x0][0x1c8], PT ;  /* 0x00007200ff007a0c */ /* 0x000fe40003f25270 */
[----:B------:R-:W-:-:S02]  /*1710*/  ISETP.GE.AND P2, PT, R3, RZ, PT ;  /* 0x000000ff0300720c */ /* 0x000fc40003f46270 */
[----:B------:R-:W-:-:S05]  /*1720*/  SHF.R.S32.HI R3, RZ, 0x1f, R7 ;  /* 0x0000001fff037819 */ /* 0x000fca0000011407 */
[----:B------:R-:W-:Y:S01]  /*1730*/  @P3 IADD3 R2, R2, 0x1, RZ ;  /* 0x0000000102023810 */ /* 0x000fe20007ffe0ff */
[----:B------:R-:W-:-:S04]  /*1740*/  IMAD R4, R3, c[0x0][0x198], RZ ;  /* 0x0000660003047a24 */ /* 0x000fc800078e02ff */
[----:B------:R-:W-:Y:S02]  /*1750*/  IMAD R11, R7, c[0x0][0x19c], R4 ;  /* 0x00006700070b7a24 */ /* 0x000fe400078e0204 */
        /* <DEDUP_REMOVED lines=19> */
.L_x_1460:
[----:B------:R-:W-:Y:S01]  /*1890*/  ISETP.NE.AND P1, PT, R15, -0x1, PT ;  /* 0xffffffff0f00780c */ /* 0x000fe20003f25270 */
[----:B------:R-:W-:Y:S01]  /*18a0*/  IMAD.IADD R223, R148, 0x1, -R135 ;  /* 0x0000000194df7824 */ /* 0x000fe200078e0a87 */
[----:B------:R-:W-:Y:S01]  /*18b0*/  SHF.R.S32.HI R5, RZ, 0x1f, R144 ;  /* 0x0000001fff057819 */ /* 0x000fe20000011490 */
[----:B------:R-:W-:Y:S03]  /*18c0*/  BSSY B0, `(.L_x_1462) ;  /* 0x000005f000007945 */ /* 0x000fe60003800000 */
[CC--:B------:R-:W-:Y:S02]  /*18d0*/  LEA.HI R13, R5.reuse, R144.reuse, RZ, 0x3 ;  /* 0x00000090050d7211 */ /* 0x0c0fe400078f18ff */
[----:B------:R-:W-:Y:S02]  /*18e0*/  LEA.HI R6, R5, R144, RZ, 0x4 ;  /* 0x0000009005067211 */ /* 0x000fe400078f20ff */
[----:B------:R-:W-:-:S02]  /*18f0*/  SHF.R.S32.HI R20, RZ, 0x3, R13 ;  /* 0x00000003ff147819 */ /* 0x000fc4000001140d */
[----:B------:R-:W-:Y:S01]  /*1900*/  LOP3.LUT R13, R13, 0xfffffff8, RZ, 0xc0, !PT ;  /* 0xfffffff80d0d7812 */ /* 0x000fe200078ec0ff */
[C---:B------:R-:W-:Y:S01]  /*1910*/  @P1 IMAD.WIDE.U32 R16, R15.reuse, c[0x0][0x190], RZ ;  /* 0x000064000f101a25 */ /* 0x040fe200078e00ff */
[----:B------:R-:W-:Y:S02]  /*1920*/  @!P1 SHF.R.S32.HI R11, RZ, 0x1f, R232 ;  /* 0x0000001fff0b9819 */ /* 0x000fe400000114e8 */
[----:B------:R-:W-:Y:S01]  /*1930*/  SHF.L.U32 R24, R20, 0x6, RZ ;  /* 0x0000000614187819 */ /* 0x000fe200000006ff */
[----:B------:R-:W-:Y:S01]  /*1940*/  @P1 IMAD R15, R15, c[0x0][0x194], R17 ;  /* 0x000065000f0f1a24 */ /* 0x000fe200078e0211 */
[----:B------:R-:W-:Y:S01]  /*1950*/  SHF.R.S32.HI R21, RZ, 0x1f, R20 ;  /* 0x0000001fff157819 */ /* 0x000fe20000011414 */
[----:B------:R-:W-:Y:S01]  /*1960*/  @!P1 IMAD R11, R11, c[0x0][0x178], RZ ;  /* 0x00005e000b0b9a24 */ /* 0x000fe200078e02ff */
[----:B------:R-:W-:Y:S01]  /*1970*/  LOP3.LUT R24, R24, 0x1c0, RZ, 0xc0, !PT ;  /* 0x000001c018187812 */ /* 0x000fe200078ec0ff */
[----:B------:R-:W-:Y:S01]  /*1980*/  @P1 IMAD.MOV.U32 R8, RZ, RZ, R16 ;  /* 0x000000ffff081224 */ /* 0x000fe200078e0010 */
[----:B------:R-:W-:Y:S01]  /*1990*/  LEA.HI R146, R5, R144, RZ, 0x5 ;  /* 0x0000009005927211 */ /* 0x000fe200078f28ff */
[----:B------:R-:W-:-:S03]  /*19a0*/  @!P1 IMAD.WIDE.U32 R16, R232, c[0x0][0x178], RZ ;  /* 0x00005e00e8109a25 */ /* 0x000fc600078e00ff */
[----:B------:R-:W-:Y:S01]  /*19b0*/  LOP3.LUT R25, R146, 0xffffffe0, RZ, 0xc0, !PT ;  /* 0xffffffe092197812 */ /* 0x000fe200078ec0ff */
[----:B-----5:R-:W-:Y:S01]  /*19c0*/  @!P1 IMAD R0, R232, c[0x0][0x17c], R11 ;  /* 0x00005f00e8009a24 */ /* 0x020fe200078e020b */
[----:B------:R-:W-:Y:S01]  /*19d0*/  LOP3.LUT R11, R6, 0xfffffff0, RZ, 0xc0, !PT ;  /* 0xfffffff0060b7812 */ /* 0x000fe200078ec0ff */
[----:B------:R-:W-:Y:S01]  /*19e0*/  @!P1 IMAD.MOV.U32 R8, RZ, RZ, R16 ;  /* 0x000000ffff089224 */ /* 0x000fe200078e0010 */
[----:B------:R-:W-:Y:S01]  /*19f0*/  SHF.R.S32.HI R6, RZ, 0x4, R6 ;  /* 0x00000004ff067819 */ /* 0x000fe20000011406 */
[----:B------:R-:W-:Y:S01]  /*1a00*/  @!P1 IMAD.IADD R15, R17, 0x1, R0 ;  /* 0x00000001110f9824 */ /* 0x000fe200078e0200 */
[----:B------:R-:W-:Y:S01]  /*1a10*/  SHF.R.S32.HI R146, RZ, 0x5, R146 ;  /* 0x00000005ff927819 */ /* 0x000fe20000011492 */
[C---:B------:R-:W-:Y:S01]  /*1a20*/  IMAD.IADD R0, R144.reuse, 0x1, -R13 ;  /* 0x0000000190007824 */ /* 0x040fe200078e0a0d */
[----:B------:R-:W-:Y:S01]  /*1a30*/  LEA.HI R13, R5, R144, RZ, 0x6 ;  /* 0x00000090050d7211 */ /* 0x000fe200078f30ff */
[----:B------:R-:W-:Y:S01]  /*1a40*/  IMAD.IADD R12, R144, 0x1, -R11 ;  /* 0x00000001900c7824 */ /* 0x000fe200078e0a0b */
[----:B------:R-:W-:Y:S01]  /*1a50*/  SHF.R.U32.HI R11, RZ, 0x3, R24 ;  /* 0x00000003ff0b7819 */ /* 0x000fe20000011618 */
[----:B------:R-:W-:-:S02]  /*1a60*/  IMAD.SHL.U32 R231, R0, 0x8, RZ ;  /* 0x0000000800e77824 */ /* 0x000fc400078e00ff */
[----:B------:R-:W-:Y:S01]  /*1a70*/  IMAD.MOV.U32 R5, RZ, RZ, 0x20 ;  /* 0x00000020ff057424 */ /* 0x000fe200078e00ff */
[----:B------:R-:W-:Y:S01]  /*1a80*/  SHF.R.S32.HI R17, RZ, 0x1f, R12 ;  /* 0x0000001fff117819 */ /* 0x000fe2000001140c */
[----:B------:R-:W-:Y:S01]  /*1a90*/  IMAD.WIDE R26, R27, 0x40, R20 ;  /* 0x000000401b1a7825 */ /* 0x000fe200078e0214 */
[C---:B------:R-:W-:Y:S02]  /*1aa0*/  IADD3 R28, P2, R231.reuse, R28, RZ ;  /* 0x0000001ce71c7210 */ /* 0x040fe40007f5e0ff */
[----:B------:R-:W-:Y:S01]  /*1ab0*/  SHF.R.S32.HI R22, RZ, 0x1f, R231 ;  /* 0x0000001fff167819 */ /* 0x000fe200000114e7 */
[----:B------:R-:W-:Y:S01]  /*1ac0*/  IMAD.IADD R25, R144, 0x1, -R25 ;  /* 0x0000000190197824 */ /* 0x000fe200078e0a19 */
[C---:B------:R-:W-:Y:S02]  /*1ad0*/  IADD3 R18, P3, R231.reuse, R18, RZ ;  /* 0x00000012e7127210 */ /* 0x040fe40007f7e0ff */
[----:B------:R-:W-:Y:S01]  /*1ae0*/  IADD3 R8, P1, R231, R8, RZ ;  /* 0x00000008e7087210 */ /* 0x000fe20007f3e0ff */
[----:B------:R-:W-:Y:S01]  /*1af0*/  IMAD.X R29, R22, 0x1, R14, P2 ;  /* 0x00000001161d7824 */ /* 0x000fe200010e060e */
[----:B------:R-:W-:-:S02]  /*1b00*/  LEA.HI R14, R17, R12, RZ, 0x3 ;  /* 0x0000000c110e7211 */ /* 0x000fc400078f18ff */
[C---:B------:R-:W-:Y:S01]  /*1b10*/  IADD3.X R19, R22.reuse, R9, RZ, P3, !PT ;  /* 0x0000000916137210 */ /* 0x040fe20001ffe4ff */
[----:B------:R-:W-:Y:S01]  /*1b20*/  IMAD.X R9, R22, 0x1, R15, P1 ;  /* 0x0000000116097824 */ /* 0x000fe200008e060f */
[----:B------:R-:W-:Y:S01]  /*1b30*/  LOP3.LUT R16, R24, 0x38, R231, 0xf8, !PT ;  /* 0x0000003818107812 */ /* 0x000fe200078ef8e7 */
[----:B------:R-:W-:Y:S01]  /*1b40*/  IMAD.SHL.U32 R15, R13, 0x8, RZ ;  /* 0x000000080d0f7824 */ /* 0x000fe200078e00ff */
[----:B------:R-:W-:Y:S01]  /*1b50*/  LOP3.LUT R13, R14, 0xfffffff8, RZ, 0xc0, !PT ;  /* 0xfffffff80e0d7812 */ /* 0x000fe200078ec0ff */
[----:B------:R-:W-:Y:S01]  /*1b60*/  IMAD.WIDE.U32 R28, R2, c[0x0][0x1b8], R28 ;  /* 0x00006e00021c7a25 */ /* 0x000fe200078e001c */
[----:B------:R-:W-:Y:S02]  /*1b70*/  IADD3 R42, P1, R20, R7, RZ ;  /* 0x00000007142a7210 */ /* 0x000fe40007f3e0ff */
[----:B------:R-:W-:Y:S01]  /*1b80*/  LOP3.LUT R16, R16, R11, RZ, 0x3c, !PT ;  /* 0x0000000b10107212 */ /* 0x000fe200078e3cff */
[----:B------:R-:W-:Y:S01]  /*1b90*/  IMAD.IADD R12, R12, 0x1, -R13 ;  /* 0x000000010c0c7824 */ /* 0x000fe200078e0a0d */
[C---:B------:R-:W-:Y:S01]  /*1ba0*/  IADD3.X R3, R21.reuse, R3, RZ, P1, !PT ;  /* 0x0000000315037210 */ /* 0x040fe20000ffe4ff */
[----:B------:R-:W-:Y:S01]  /*1bb0*/  IMAD R11, R4, c[0x0][0x1b8], RZ ;  /* 0x00006e00040b7a24 */ /* 0x000fe200078e02ff */
[----:B------:R-:W-:Y:S01]  /*1bc0*/  SHF.R.S32.HI R4, RZ, 0x1f, R10 ;  /* 0x0000001fff047819 */ /* 0x000fe2000001140a */
[----:B------:R-:W-:Y:S01]  /*1bd0*/  IMAD R7, R21, c[0x0][0x198], RZ ;  /* 0x0000660015077a24 */ /* 0x000fe200078e02ff */
[----:B------:R-:W-:Y:S01]  /*1be0*/  R2P PR, R12, 0x6 ;  /* 0x000000060c007804 */ /* 0x000fe20000000000 */
[----:B------:R-:W-:Y:S01]  /*1bf0*/  IMAD R11, R2, c[0x0][0x1bc], R11 ;  /* 0x00006f00020b7a24 */ /* 0x000fe200078e020b */
[----:B------:R-:W-:Y:S01]  /*1c00*/  ISETP.GE.AND P3, PT, R20, R223, PT ;  /* 0x000000df1400720c */ /* 0x000fe20003f66270 */
[----:B------:R-:W-:Y:S01]  /*1c10*/  IMAD R17, R4, c[0x0][0x1a8], RZ ;  /* 0x00006a0004117a24 */ /* 0x000fe200078e02ff */
[----:B------:R-:W-:Y:S01]  /*1c20*/  LOP3.LUT R230, R16, 0xfffffe00, R15, 0xf8, !PT ;  /* 0xfffffe0010e67812 */ /* 0x000fe200078ef80f */
[C---:B------:R-:W-:Y:S01]  /*1c30*/  IMAD R7, R20.reuse, c[0x0][0x19c], R7 ;  /* 0x0000670014077a24 */ /* 0x040fe200078e0207 */
[----:B------:R-:W-:Y:S01]  /*1c40*/  IADD3 R40, R231, 0x40, RZ ;  /* 0x00000040e7287810 */ /* 0x000fe20007ffe0ff */
[----:B------:R-:W-:Y:S01]  /*1c50*/  IMAD.WIDE.U32 R18, R20, c[0x0][0x198], R18 ;  /* 0x0000660014127a25 */ /* 0x000fe200078e0012 */
[----:B------:R-:W-:-:S02]  /*1c60*/  SHF.L.U32 R230, R230, 0x1, RZ ;  /* 0x00000001e6e67819 */ /* 0x000fc400000006ff */
[----:B------:R-:W-:Y:S01]  /*1c70*/  SEL R5, R5, 0xffffffe0, !P2 ;  /* 0xffffffe005057807 */ /* 0x000fe20005000000 */
[----:B------:R-:W-:Y:S02]  /*1c80*/  IMAD R3, R3, c[0x0][0x1a0], RZ ;  /* 0x0000680003037a24 */ /* 0x000fe400078e02ff */
[----:B------:R-:W-:Y:S02]  /*1c90*/  IMAD.IADD R29, R29, 0x1, R11 ;  /* 0x000000011d1d7824 */ /* 0x000fe400078e020b */
[----:B------:R-:W-:Y:S02]  /*1ca0*/  IMAD R17, R10, c[0x0][0x1ac], R17 ;  /* 0x00006b000a117a24 */ /* 0x000fe400078e0211 */
[----:B------:R-:W-:Y:S01]  /*1cb0*/  IMAD.IADD R133, R19, 0x1, R7 ;  /* 0x0000000113857824 */ /* 0x000fe200078e0207 */
[----:B------:R-:W-:Y:S01]  /*1cc0*/  MOV R7, 0x10 ;  /* 0x0000001000077802 */ /* 0x000fe20000000f00 */
[----:B------:R-:W-:Y:S02]  /*1cd0*/  IMAD R3, R42, c[0x0][0x1a4], R3 ;  /* 0x000069002a037a24 */ /* 0x000fe400078e0203 */
[----:B------:R-:W-:Y:S01]  /*1ce0*/  IMAD.WIDE.U32 R10, R10, c[0x0][0x1a8], R8 ;  /* 0x00006a000a0a7a25 */ /* 0x000fe200078e0008 */
[----:B------:R-:W-:-:S03]  /*1cf0*/  SEL R7, R7, 0xfffffff0, !P1 ;  /* 0xfffffff007077807 */ /* 0x000fc60004800000 */
[----:B------:R-:W-:-:S04]  /*1d00*/  IMAD.WIDE.U32 R42, R42, c[0x0][0x1a0], R28 ;  /* 0x000068002a2a7a25 */ /* 0x000fc800078e001c */
[----:B------:R-:W-:Y:S02]  /*1d10*/  IMAD.MOV.U32 R2, RZ, RZ, R18 ;  /* 0x000000ffff027224 */ /* 0x000fe400078e0012 */
[----:B------:R-:W-:Y:S02]  /*1d20*/  IMAD.IADD R17, R11, 0x1, R17 ;  /* 0x000000010b117824 */ /* 0x000fe400078e0211 */
[----:B------:R-:W-:Y:S01]  /*1d30*/  IMAD.IADD R36, R43, 0x1, R3 ;  /* 0x000000012b247824 */ /* 0x000fe200078e0203 */
[----:B------:R-:W-:Y:S05]  /*1d40*/  @P3 BRA `(.L_x_1463) ;  /* 0x0000016000003947 */ /* 0x000fea0003800000 */
[----:B------:R-:W-:Y:S01]  /*1d50*/  ISETP.GE.AND P3, PT, R231, c[0x0][0x220], PT ;  /* 0x00008800e7007a0c */ /* 0x000fe20003f66270 */
[----:B------:R-:W-:Y:S01]  /*1d60*/  IMAD R3, R27, c[0x0][0x190], RZ ;  /* 0x000064001b037a24 */ /* 0x000fe200078e02ff */
[----:B------:R-:W-:Y:S01]  /*1d70*/  ISETP.GE.AND P2, PT, R40, c[0x0][0x220], PT ;  /* 0x0000880028007a0c */ /* 0x000fe20003f46270 */
[----:B------:R-:W-:Y:S02]  /*1d80*/  IMAD.MOV.U32 R16, RZ, RZ, R10 ;  /* 0x000000ffff107224 */ /* 0x000fe400078e000a */
[----:B------:R-:W-:-:S02]  /*1d90*/  IMAD R3, R26, c[0x0][0x194], R3 ;  /* 0x000065001a037a24 */ /* 0x000fc400078e0203 */
        /* <DEDUP_REMOVED lines=17> */
.L_x_1463:
[----:B------:R-:W-:Y:S05]  /*1eb0*/  BSYNC B0 ;  /* 0x0000000000007941 */ /* 0x000fea0003800000 */
.L_x_1462:
[----:B------:R-:W-:Y:S01]  /*1ec0*/  IADD3 R23, R20, 0x10, RZ ;  /* 0x0000001014177810 */ /* 0x000fe20007ffe0ff */
        /* <DEDUP_REMOVED lines=12> */
[----:B-1----:R-:W-:Y:S01]  /*1f90*/  @!P2 LEA R18, P3, R8, c[0x0][0x160], 0x1 ;  /* 0x000058000812aa11 */ /* 0x002fe200078608ff */
        /* <DEDUP_REMOVED lines=15> */
.L_x_1465:
[----:B------:R-:W-:Y:S05]  /*2090*/  BSYNC B0 ;  /* 0x0000000000007941 */ /* 0x000fea0003800000 */
.L_x_1464:
[----:B------:R-:W-:Y:S01]  /*20a0*/  IADD3 R9, R20, 0x20, RZ ;  /* 0x0000002014097810 */ /* 0x000fe20007ffe0ff */
[----:B------:R-:W-:Y:S03]  /*20b0*/  BSSY B0, `(.L_x_1466) ;  /* 0x000001c000007945 */ /* 0x000fe60003800000 */
[----:B------:R-:W-:-:S13]  /*20c0*/  ISETP.GE.AND P1, PT, R9, R223, PT ;  /* 0x000000df0900720c */ /* 0x000fda0003f26270 */
[----:B------:R-:W-:Y:S05]  /*20d0*/  @P1 BRA `(.L_x_1467) ;  /* 0x0000019000001947 */ /* 0x000fea0003800000 */
[----:B------:R-:W-:Y:S01]  /*20e0*/  IADD3 R4, P1, R26, 0x20, RZ ;  /* 0x000000201a047810 */ /* 0x000fe20007f3e0ff */
[----:B-1----:R-:W-:Y:S01]  /*20f0*/  IMAD.MOV.U32 R18, RZ, RZ, R10 ;  /* 0x000000ffff127224 */ /* 0x002fe200078e000a */
        /* <DEDUP_REMOVED lines=23> */
.L_x_1467:
[----:B------:R-:W-:Y:S05]  /*2270*/  BSYNC B0 ;  /* 0x0000000000007941 */ /* 0x000fea0003800000 */
.L_x_1466:
[----:B-1----:R-:W-:Y:S01]  /*2280*/  IADD3 R19, R20, 0x30, RZ ;  /* 0x0000003014137810 */ /* 0x002fe20007ffe0ff */
        /* <DEDUP_REMOVED lines=27> */
.L_x_1469:
[----:B------:R-:W-:Y:S05]  /*2440*/  BSYNC B0 ;  /* 0x0000000000007941 */ /* 0x000fea0003800000 */
.L_x_1468:
        /* <DEDUP_REMOVED lines=23> */
.L_x_1471:
[----:B------:R-:W-:Y:S05]  /*25c0*/  BSYNC B0 ;  /* 0x0000000000007941 */ /* 0x000fea0003800000 */
.L_x_1470:
[----:B------:R-:W-:Y:S01]  /*25d0*/  ISETP.GE.AND P1, PT, R23, R8, PT ;  /* 0x000000081700720c */ /* 0x000fe20003f26270 */
[----:B------:R-:W-:Y:S01]  /*25e0*/  IMAD.MOV.U32 R4, RZ, RZ, c[0x0][0x198] ;  /* 0x00006600ff047624 */ /* 0x000fe200078e00ff */
[----:B------:R-:W-:Y:S03]  /*25f0*/  BSSY B0, `(.L_x_1472) ;  /* 0x0000017000007945 */ /* 0x000fe60003800000 */
[C---:B------:R-:W-:Y:S01]  /*2600*/  IMAD.SHL.U32 R226, R4.reuse, 0x10, RZ ;  /* 0x0000001004e27824 */ /* 0x040fe200078e00ff */
[----:B------:R-:W-:-:S07]  /*2610*/  SHF.L.U64.HI R225, R4, R227, c[0x0][0x19c] ;  /* 0x0000670004e17619 */ /* 0x000fce00000102e3 */
[----:B------:R-:W-:Y:S05]  /*2620*/  @P1 BRA `(.L_x_1473) ;  /* 0x0000013000001947 */ /* 0x000fea0003800000 */
[----:B------:R-:W-:Y:S02]  /*2630*/  ISETP.GE.AND P2, PT, R231, c[0x0][0x220], PT ;  /* 0x00008800e7007a0c */ /* 0x000fe40003f46270 */
[----:B--2---:R-:W-:Y:S02]  /*2640*/  IADD3 R11, P3, R226, R2, RZ ;  /* 0x00000002e20b7210 */ /* 0x004fe40007f7e0ff */
[----:B------:R-:W-:-:S03]  /*2650*/  ISETP.GE.AND P1, PT, R40, c[0x0][0x220], PT ;  /* 0x0000880028007a0c */ /* 0x000fc60003f26270 */
[----:B------:R-:W-:-:S06]  /*2660*/  IMAD.X R10, R225, 0x1, R133, P3 ;  /* 0x00000001e10a7824 */ /* 0x000fcc00018e0685 */
[C---:B-1----:R-:W-:Y:S01]  /*2670*/  @!P2 LEA R16, P3, R11.reuse, c[0x0][0x168], 0x1 ;  /* 0x00005a000b10aa11 */ /* 0x042fe200078608ff */
        /* <DEDUP_REMOVED lines=14> */
.L_x_1473:
[----:B------:R-:W-:Y:S05]  /*2760*/  BSYNC B0 ;  /* 0x0000000000007941 */ /* 0x000fea0003800000 */
.L_x_1472:
[----:B------:R-:W-:Y:S01]  /*2770*/  ISETP.GE.AND P1, PT, R9, R8, PT ;  /* 0x000000080900720c */ /* 0x000fe20003f26270 */
[----:B------:R-:W-:-:S12]  /*2780*/  BSSY B0, `(.L_x_1474) ;  /* 0x0000016000007945 */ /* 0x000fd80003800000 */
[----:B------:R-:W-:Y:S05]  /*2790*/  @P1 BRA `(.L_x_1475) ;  /* 0x0000014000001947 */ /* 0x000fea0003800000 */
[----:B------:R-:W-:Y:S01]  /*27a0*/  ISETP.GE.AND P2, PT, R231, c[0x0][0x220], PT ;  /* 0x00008800e7007a0c */ /* 0x000fe20003f46270 */
[----:B--2---:R-:W-:Y:S01]  /*27b0*/  IMAD.MOV.U32 R10, RZ, RZ, c[0x0][0x19c] ;  /* 0x00006700ff0a7624 */ /* 0x004fe200078e00ff */
[----:B------:R-:W-:Y:S02]  /*27c0*/  LEA R11, P3, R4, R2, 0x5 ;  /* 0x00000002040b7211 */ /* 0x000fe400078628ff */
[----:B------:R-:W-:Y:S02]  /*27d0*/  ISETP.GE.AND P1, PT, R40, c[0x0][0x220], PT ;  /* 0x0000880028007a0c */ /* 0x000fe40003f26270 */
[----:B------:R-:W-:-:S07]  /*27e0*/  LEA.HI.X R10, R4, R133, R10, 0x5, P3 ;  /* 0x00000085040a7211 */ /* 0x000fce00018f2c0a */
        /* <DEDUP_REMOVED lines=15> */
.L_x_1475:
[----:B------:R-:W-:Y:S05]  /*28e0*/  BSYNC B0 ;  /* 0x0000000000007941 */ /* 0x000fea0003800000 */
.L_x_1474:
[----:B------:R-:W-:Y:S01]  /*28f0*/  ISETP.GE.AND P1, PT, R19, R8, PT ;  /* 0x000000081300720c */ /* 0x000fe20003f26270 */
[----:B------:R-:W-:-:S12]  /*2900*/  BSSY B0, `(.L_x_1476) ;  /* 0x0000018000007945 */ /* 0x000fd80003800000 */
[----:B------:R-:W-:Y:S05]  /*2910*/  @P1 BRA `(.L_x_1477) ;  /* 0x0000016000001947 */ /* 0x000fea0003800000 */
[----:B------:R-:W-:Y:S01]  /*2920*/  ISETP.GE.AND P2, PT, R231, c[0x0][0x220], PT ;  /* 0x00008800e7007a0c */ /* 0x000fe20003f46270 */
[----:B------:R-:W-:Y:S01]  /*2930*/  IMAD.MOV.U32 R132, RZ, RZ, R2 ;  /* 0x000000ffff847224 */ /* 0x000fe200078e0002 */
[----:B------:R-:W-:Y:S01]  /*2940*/  ULDC UR4, c[0x0][0x19c] ;  /* 0x0000670000047ab9 */ /* 0x000fe20000000800 */
[----:B------:R-:W-:Y:S01]  /*2950*/  ISETP.GE.AND P1, PT, R40, c[0x0][0x220], PT ;  /* 0x0000880028007a0c */ /* 0x000fe20003f26270 */
[----:B------:R-:W-:Y:S01]  /*2960*/  UIMAD UR4, UR4, 0x30, URZ ;  /* 0x00000030040478a4 */ /* 0x000fe2000f8e023f */
[----:B------:R-:W-:-:S05]  /*2970*/  IMAD.WIDE.U32 R26, R4, 0x30, R132 ;  /* 0x00000030041a7825 */ /* 0x000fca00078e0084 */
[----:B--2---:R-:W-:-:S03]  /*2980*/  IADD3 R10, R27, UR4, RZ ;  /* 0x000000041b0a7c10 */ /* 0x004fc6000fffe0ff */
        /* <DEDUP_REMOVED lines=15> */
.L_x_1477:
[----:B------:R-:W-:Y:S05]  /*2a80*/  BSYNC B0 ;  /* 0x0000000000007941 */ /* 0x000fea0003800000 */
.L_x_1476:
[----:B-1----:R-:W-:Y:S01]  /*2a90*/  IADD3 R17, R20, 0x40, RZ ;  /* 0x0000004014117810 */ /* 0x002fe20007ffe0ff */
[----:B------:R-:W-:Y:S03]  /*2aa0*/  BSSY B0, `(.L_x_1478) ;  /* 0x0000017000007945 */ /* 0x000fe60003800000 */
[----:B------:R-:W-:-:S13]  /*2ab0*/  ISETP.GE.AND P1, PT, R17, R8, PT ;  /* 0x000000081100720c */ /* 0x000fda0003f26270 */
[----:B------:R-:W-:Y:S05]  /*2ac0*/  @P1 BRA `(.L_x_1479) ;  /* 0x0000014000001947 */ /* 0x000fea0003800000 */
[----:B------:R-:W-:Y:S01]  /*2ad0*/  ISETP.GE.AND P2, PT, R231, c[0x0][0x220], PT ;  /* 0x00008800e7007a0c */ /* 0x000fe20003f46270 */
[----:B--2---:R-:W-:Y:S01]  /*2ae0*/  IMAD.MOV.U32 R10, RZ, RZ, c[0x0][0x19c] ;  /* 0x00006700ff0a7624 */ /* 0x004fe200078e00ff */
        /* <DEDUP_REMOVED lines=18> */
.L_x_1479:
[----:B------:R-:W-:Y:S05]  /*2c10*/  BSYNC B0 ;  /* 0x0000000000007941 */ /* 0x000fea0003800000 */
.L_x_1478:
[----:B------:R-:W-:Y:S01]  /*2c20*/  IADD3 R15, R20, 0x50, RZ ;  /* 0x00000050140f7810 */ /* 0x000fe20007ffe0ff */
[----:B------:R-:W-:Y:S03]  /*2c30*/  BSSY B0, `(.L_x_1480) ;  /* 0x0000019000007945 */ /* 0x000fe60003800000 */
[----:B------:R-:W-:-:S13]  /*2c40*/  ISETP.GE.AND P1, PT, R15, R8, PT ;  /* 0x000000080f00720c */ /* 0x000fda0003f26270 */
        /* <DEDUP_REMOVED lines=23> */
.L_x_1481:
[----:B------:R-:W-:Y:S05]  /*2dc0*/  BSYNC B0 ;  /* 0x0000000000007941 */ /* 0x000fea0003800000 */
.L_x_1480:
        /* <DEDUP_REMOVED lines=26> */
.L_x_1483:
[----:B------:R-:W-:Y:S05]  /*2f70*/  BSYNC B0 ;  /* 0x0000000000007941 */ /* 0x000fea0003800000 */
.L_x_1482:
[----:B--2---:R-:W-:Y:S01]  /*2f80*/  IADD3 R11, R20, 0x70, RZ ;  /* 0x00000070140b7810 */ /* 0x004fe20007ffe0ff */
        /* <DEDUP_REMOVED lines=9> */
[----:B------:R-:W-:-:S03]  /*3020*/  IADD3 R10, R29, UR4, RZ ;  /* 0x000000041d0a7c10 */ /* 0x000fc6000fffe0ff */
        /* <DEDUP_REMOVED lines=15> */
.L_x_1485:
[----:B------:R-:W-:Y:S05]  /*3120*/  BSYNC B0 ;  /* 0x0000000000007941 */ /* 0x000fea0003800000 */
.L_x_1484:
[----:B------:R-:W0:Y:S01]  /*3130*/  LDGDEPBAR ;  /* 0x00000000000079af */ /* 0x000e220000000000 */
[----:B------:R-:W-:Y:S01]  /*3140*/  ISETP.GE.AND P2, PT, R20, R8, PT ;  /* 0x000000081400720c */ /* 0x000fe20003f46270 */
[----:B------:R-:W-:Y:S01]  /*3150*/  IMAD.SHL.U32 R144, R144, 0x2, RZ ;  /* 0x0000000290907824 */ /* 0x000fe200078e00ff */
[----:B------:R-:W-:Y:S01]  /*3160*/  SHF.R.S32.HI R132, RZ, 0x1f, R25 ;  /* 0x0000001fff847819 */ /* 0x000fe20000011419 */
[----:B------:R-:W-:Y:S01]  /*3170*/  BSSY B0, `(.L_x_1486) ;  /* 0x0000018000007945 */ /* 0x000fe20003800000 */
[----:B------:R-:W-:Y:S02]  /*3180*/  LEA R172, P1, R42, c[0x0][0x170], 0x1 ;  /* 0x00005c002aac7a11 */ /* 0x000fe400078208ff */
[----:B------:R-:W-:Y:S02]  /*3190*/  LEA.HI R132, R132, R25, RZ, 0x2 ;  /* 0x0000001984847211 */ /* 0x000fe400078f10ff */
[----:B------:R-:W-:Y:S02]  /*31a0*/  LOP3.LUT R144, R144, 0x6, RZ, 0xc0, !PT ;  /* 0x0000000690907812 */ /* 0x000fe400078ec0ff */
[----:B------:R-:W-:-:S02]  /*31b0*/  LEA.HI.X R173, R42, c[0x0][0x174], R36, 0x1, P1 ;  /* 0x00005d002aad7a11 */ /* 0x000fc400008f0c24 */
[----:B------:R-:W-:Y:S01]  /*31c0*/  SHF.R.S32.HI R132, RZ, 0x2, R132 ;  /* 0x00000002ff847819 */ /* 0x000fe20000011484 */
[----:B------:R-:W-:-:S04]  /*31d0*/  DEPBAR.LE SB0, 0x0 ;  /* 0x000080000000791a */ /* 0x000fc80000000000 */
[----:B------:R-:W-:Y:S06]  /*31e0*/  BAR.SYNC.DEFER_BLOCKING 0x0 ;  /* 0x0000000000007b1d */ /* 0x000fec0000010000 */
[----:B------:R2:W-:Y:S04]  /*31f0*/  @P2 STS.128 [R230+0xc000], RZ ;  /* 0x00c000ffe6002388 */ /* 0x0005e80000000c00 */
[----:B------:R2:W-:Y:S01]  /*3200*/  @P2 STS.128 [R230+0x10000], RZ ;  /* 0x010000ffe6002388 */ /* 0x0005e20000000c00 */
        /* <DEDUP_REMOVED lines=14> */
.L_x_1487:
[----:B------:R-:W-:Y:S05]  /*32f0*/  BSYNC B0 ;  /* 0x0000000000007941 */ /* 0x000fea0003800000 */
.L_x_1486:
        /* <DEDUP_REMOVED lines=25> */
.L_x_1489:
[----:B------:R-:W-:Y:S05]  /*3490*/  BSYNC B0 ;  /* 0x0000000000007941 */ /* 0x000fea0003800000 */
.L_x_1488:
        /* <DEDUP_REMOVED lines=25> */
.L_x_1491:
[----:B------:R-:W-:Y:S05]  /*3630*/  BSYNC B0 ;  /* 0x0000000000007941 */ /* 0x000fea0003800000 */
.L_x_1490:
        /* <DEDUP_REMOVED lines=26> */
.L_x_1493:
[----:B------:R-:W-:Y:S05]  /*37e0*/  BSYNC B0 ;  /* 0x0000000000007941 */ /* 0x000fea0003800000 */
.L_x_1492:
        /* <DEDUP_REMOVED lines=25> */
.L_x_1495:
[----:B------:R-:W-:Y:S05]  /*3980*/  BSYNC B0 ;  /* 0x0000000000007941 */ /* 0x000fea0003800000 */
.L_x_1494:
        /* <DEDUP_REMOVED lines=26> */
.L_x_1497:
[----:B------:R-:W-:Y:S05]  /*3b30*/  BSYNC B0 ;  /* 0x0000000000007941 */ /* 0x000fea0003800000 */
.L_x_1496:
        /* <DEDUP_REMOVED lines=26> */
.L_x_1499:
[----:B------:R-:W-:Y:S05]  /*3ce0*/  BSYNC B0 ;  /* 0x0000000000007941 */ /* 0x000fea0003800000 */
.L_x_1498:
        /* <DEDUP_REMOVED lines=19> */
[----:B------:R-:W-:Y:S01]  /*3e20*/  IMAD.WIDE.U32 R8, R38, 0xe0, R172 ;  /* 0x000000e026087825 */ /* 0x000fe200078e00ac */
[----:B------:R-:W-:-:S06]  /*3e30*/  UIMAD UR4, UR4, 0xe0, URZ ;  /* 0x000000e0040478a4 */ /* 0x000fcc000f8e023f */
[----:B------:R-:W-:-:S05]  /*3e40*/  IADD3 R9, R9, UR4, RZ ;  /* 0x0000000409097c10 */ /* 0x000fca000fffe0ff */
[----:B------:R-:W-:Y:S01]  /*3e50*/  @!PT LDS RZ, [RZ] ;  /* 0x00000000fffff984 */ /* 0x000fe20000000800 */
[----:B------:R-:W-:Y:S01]  /*3e60*/  @!PT LDS RZ, [RZ] ;  /* 0x00000000fffff984 */ /* 0x000fe20000000800 */
[----:B------:R-:W-:Y:S01]  /*3e70*/  @!PT LDS RZ, [RZ] ;  /* 0x00000000fffff984 */ /* 0x000fe20000000800 */
[----:B------:R1:W-:Y:S02]  /*3e80*/  LDGSTS.E.BYPASS.LTC128B.128 [R230+0x13800], [R8.64+0x80] ;  /* 0x1380008008e67fae */ /* 0x0003e4000b901d4e */
.L_x_1501:
[----:B------:R-:W-:Y:S05]  /*3e90*/  BSYNC B0 ;  /* 0x0000000000007941 */ /* 0x000fea0003800000 */
.L_x_1500:
[----:B------:R-:W-:Y:S01]  /*3ea0*/  LEA.HI R221, R6, R6, RZ, 0x1 ;  /* 0x0000000606dd7211 */ /* 0x000fe200078f08ff */
[----:B------:R-:W-:Y:S01]  /*3eb0*/  IMAD.SHL.U32 R12, R12, 0x40, RZ ;  /* 0x000000400c0c7824 */ /* 0x000fe200078e00ff */
[C---:B------:R-:W-:Y:S01]  /*3ec0*/  R2P PR, R0.reuse, 0x6 ;  /* 0x0000000600007804 */ /* 0x040fe20000000000 */
[----:B-1----:R-:W-:Y:S01]  /*3ed0*/  IMAD.SHL.U32 R8, R0, 0x40, RZ ;  /* 0x0000004000087824 */ /* 0x002fe200078e00ff */
[----:B------:R-:W-:Y:S01]  /*3ee0*/  LOP3.LUT R221, R221, 0xfffffffe, RZ, 0xc0, !PT ;  /* 0xfffffffedddd7812 */ /* 0x000fe200078ec0ff */
[----:B------:R-:W-:Y:S01]  /*3ef0*/  IMAD.SHL.U32 R20, R20, 0x8, RZ ;  /* 0x0000000814147824 */ /* 0x000fe200078e00ff */
[----:B------:R-:W-:Y:S01]  /*3f00*/  LOP3.LUT R11, R12, 0x1c0, RZ, 0xc0, !PT ;  /* 0x000001c00c0b7812 */ /* 0x000fe200078ec0ff */
[----:B------:R-:W-:Y:S01]  /*3f10*/  IMAD.SHL.U32 R41, R14, 0x40, RZ ;  /* 0x000000400e297824 */ /* 0x000fe200078e00ff */
[----:B------:R-:W-:Y:S01]  /*3f20*/  LOP3.LUT R9, R8, 0x1c0, RZ, 0xc0, !PT ;  /* 0x000001c008097812 */ /* 0x000fe200078ec0ff */
[----:B------:R-:W-:Y:S01]  /*3f30*/  IMAD.IADD R221, R6, 0x1, -R221 ;  /* 0x0000000106dd7824 */ /* 0x000fe200078e0add */
[----:B------:R-:W0:Y:S01]  /*3f40*/  LDGDEPBAR ;  /* 0x00000000000079af */ /* 0x000e220000000000 */
[----:B------:R-:W-:Y:S01]  /*3f50*/  IMAD R135, R146, 0x10, R135 ;  /* 0x0000001092877824 */ /* 0x000fe200078e0287 */
[----:B------:R-:W-:Y:S01]  /*3f60*/  LOP3.LUT R20, R9, 0x8, R20, 0xf8, !PT ;  /* 0x0000000809147812 */ /* 0x000fe200078ef814 */
[----:B------:R-:W-:Y:S01]  /*3f70*/  IMAD.SHL.U32 R6, R221, 0x8, RZ ;  /* 0x00000008dd067824 */ /* 0x000fe200078e00ff */
[----:B------:R-:W-:-:S02]  /*3f80*/  LOP3.LUT R41, R41, 0xfffffe00, RZ, 0xc0, !PT ;  /* 0xfffffe0029297812 */ /* 0x000fc400078ec0ff */
[----:B------:R-:W-:Y:S02]  /*3f90*/  SHF.R.U32.HI R9, RZ, 0x3, R9 ;  /* 0x00000003ff097819 */ /* 0x000fe40000011609 */
[----:B------:R-:W-:Y:S02]  /*3fa0*/  LOP3.LUT R6, R11, 0x8, R6, 0xf8, !PT ;  /* 0x000000080b067812 */ /* 0x000fe400078ef806 */
[----:B------:R-:W-:Y:S02]  /*3fb0*/  SHF.R.U32.HI R11, RZ, 0x3, R11 ;  /* 0x00000003ff0b7819 */ /* 0x000fe4000001160b */
[----:B------:R-:W-:Y:S01]  /*3fc0*/  LOP3.LUT R20, R20, R9, RZ, 0x3c, !PT ;  /* 0x0000000914147212 */ /* 0x000fe200078e3cff */
[----:B------:R-:W-:Y:S01]  /*3fd0*/  IMAD R9, R146, 0x400, R41 ;  /* 0x0000040092097824 */ /* 0x000fe200078e0229 */
[----:B------:R-:W-:Y:S02]  /*3fe0*/  LOP3.LUT R6, R6, R11, RZ, 0x3c, !PT ;  /* 0x0000000b06067212 */ /* 0x000fe400078e3cff */
[----:B------:R-:W-:Y:S01]  /*3ff0*/  IADD3 R135, R135, 0x1, R132 ;  /* 0x0000000187877810 */ /* 0x000fe20007ffe084 */
[----:B------:R-:W-:-:S02]  /*4000*/  IMAD R221, R221, 0x200, R20 ;  /* 0x00000200dddd7824 */ /* 0x000fc400078e0214 */
[----:B------:R-:W-:Y:S01]  /*4010*/  IMAD.IADD R222, R6, 0x1, R9 ;  /* 0x0000000106de7824 */ /* 0x000fe200078e0209 */
[----:B------:R-:W-:Y:S01]  /*4020*/  IADD3 R135, R134, R135, -R148 ;  /* 0x0000008786877210 */ /* 0x000fe20007ffe894 */
[----:B------:R-:W-:Y:S02]  /*4030*/  IMAD.SHL.U32 R221, R221, 0x2, RZ ;  /* 0x00000002dddd7824 */ /* 0x000fe400078e00ff */
[----:B------:R-:W-:Y:S01]  /*4040*/  IMAD.SHL.U32 R222, R222, 0x2, RZ ;  /* 0x00000002dede7824 */ /* 0x000fe200078e00ff */
[----:B------:R-:W-:Y:S02]  /*4050*/  IADD3 R135, R135, c[0x0][0x2e8], RZ ;  /* 0x0000ba0087877a10 */ /* 0x000fe40007ffe0ff */
[----:B------:R-:W-:Y:S01]  /*4060*/  LDSM.16.M88.4 R64, [R221+0x4000] ;  /* 0x00400000dd40783b */ /* 0x000fe20000000200 */
[----:B------:R-:W-:Y:S01]  /*4070*/  IADD3 R0, R221, 0x4000, RZ ;  /* 0x00004000dd007810 */ /* 0x000fe20007ffe0ff */
[----:B------:R-:W-:Y:S01]  /*4080*/  IMAD R220, R7, 0x2, R222 ;  /* 0x0000000207dc7824 */ /* 0x000fe200078e02de */
[----:B------:R-:W-:Y:S01]  /*4090*/  IADD3 R219, R221, 0x4020, RZ ;  /* 0x00004020dddb7810 */ /* 0x000fe20007ffe0ff */
[----:B------:R-:W1:Y:S01]  /*40a0*/  LDSM.16.M88.4 R100, [R222] ;  /* 0x00000000de64783b */ /* 0x000e620000000200 */
[----:B------:R-:W-:Y:S01]  /*40b0*/  @P1 IADD3 R219, R0, -0x20, RZ ;  /* 0xffffffe000db1810 */ /* 0x000fe20007ffe0ff */
[----:B------:R-:W-:-:S02]  /*40c0*/  IMAD.MOV.U32 R0, RZ, RZ, 0x40 ;  /* 0x00000040ff007424 */ /* 0x000fc400078e00ff */
[----:B------:R-:W5:Y:S01]  /*40d0*/  LDSM.16.M88.4 R56, [R221+0x4800] ;  /* 0x00480000dd38783b */ /* 0x000f620000000200 */
[----:B------:R-:W-:Y:S01]  /*40e0*/  IMAD R218, R5, 0x2, R222 ;  /* 0x0000000205da7824 */ /* 0x000fe200078e02de */
[----:B------:R-:W-:Y:S01]  /*40f0*/  IADD3 R211, R219, 0x800, RZ ;  /* 0x00000800dbd37810 */ /* 0x000fe20007ffe0ff */
[----:B------:R-:W-:Y:S01]  /*4100*/  IMAD R217, R5, 0x2, R220 ;  /* 0x0000000205d97824 */ /* 0x000fe200078e02dc */
[----:B------:R-:W2:Y:S01]  /*4110*/  LDSM.16.M88.4 R48, [R221+0x5000] ;  /* 0x00500000dd30783b */ /* 0x000ea20000000200 */
[----:B------:R-:W-:Y:S02]  /*4120*/  SEL R0, R0, 0xffffffc0, !P2 ;  /* 0xffffffc000007807 */ /* 0x000fe40005000000 */
[C---:B------:R-:W-:Y:S01]  /*4130*/  IADD3 R210, R219.reuse, 0x1000, RZ ;  /* 0x00001000dbd27810 */ /* 0x040fe20007ffe0ff */
[----:B------:R-:W3:Y:S01]  /*4140*/  LDSM.16.M88.4 R32, [R221+0x5800] ;  /* 0x00580000dd20783b */ /* 0x000ee20000000200 */
[----:B------:R-:W-:Y:S01]  /*4150*/  IADD3 R209, R219, 0x1800, RZ ;  /* 0x00001800dbd17810 */ /* 0x000fe20007ffe0ff */
[----:B------:R-:W-:Y:S01]  /*4160*/  IMAD.IADD R215, R221, 0x1, R0 ;  /* 0x00000001ddd77824 */ /* 0x000fe200078e0200 */
[C---:B------:R-:W-:Y:S01]  /*4170*/  IADD3 R208, R219.reuse, 0x2000, RZ ;  /* 0x00002000dbd07810 */ /* 0x040fe20007ffe0ff */
[----:B------:R-:W4:Y:S01]  /*4180*/  LDSM.16.M88.4 R24, [R221+0x6000] ;  /* 0x00600000dd18783b */ /* 0x000f220000000200 */
[----:B------:R-:W-:Y:S01]  /*4190*/  IMAD.IADD R204, R0, 0x1, R219 ;  /* 0x0000000100cc7824 */ /* 0x000fe200078e02db */
[----:B------:R-:W-:Y:S01]  /*41a0*/  IADD3 R207, R219, 0x2800, RZ ;  /* 0x00002800dbcf7810 */ /* 0x000fe20007ffe0ff */
[----:B------:R-:W-:Y:S01]  /*41b0*/  IMAD.IADD R0, R3, 0x1, R144 ;  /* 0x0000000103007824 */ /* 0x000fe200078e0290 */
[----:B------:R-:W2:Y:S01]  /*41c0*/  LDSM.16.M88.4 R116, [R221+0x6800] ;  /* 0x00680000dd74783b */ /* 0x000ea20000000200 */
[----:B------:R-:W-:-:S02]  /*41d0*/  IADD3 R206, R219, 0x3000, RZ ;  /* 0x00003000dbce7810 */ /* 0x000fc40007ffe0ff */
[C---:B------:R-:W-:Y:S01]  /*41e0*/  IADD3 R205, R219.reuse, 0x3800, RZ ;  /* 0x00003800dbcd7810 */ /* 0x040fe20007ffe0ff */
[----:B------:R-:W2:Y:S01]  /*41f0*/  LDSM.16.M88.4 R108, [R221+0x7000] ;  /* 0x00700000dd6c783b */ /* 0x000ea20000000200 */
[C---:B------:R-:W-:Y:S02]  /*4200*/  IADD3 R203, R219.reuse, 0x4000, RZ ;  /* 0x00004000dbcb7810 */ /* 0x040fe40007ffe0ff */
[C---:B------:R-:W-:Y:S01]  /*4210*/  IADD3 R202, R219.reuse, 0x4800, RZ ;  /* 0x00004800dbca7810 */ /* 0x040fe20007ffe0ff */
[----:B------:R-:W2:Y:S01]  /*4220*/  LDSM.16.M88.4 R72, [R221+0x7800] ;  /* 0x00780000dd48783b */ /* 0x000ea20000000200 */
[C---:B------:R-:W-:Y:S02]  /*4230*/  IADD3 R201, R219.reuse, 0x5000, RZ ;  /* 0x00005000dbc97810 */ /* 0x040fe40007ffe0ff */
[C---:B------:R-:W-:Y:S01]  /*4240*/  IADD3 R200, R219.reuse, 0x5800, RZ ;  /* 0x00005800dbc87810 */ /* 0x040fe20007ffe0ff */
[----:B------:R-:W-:Y:S01]  /*4250*/  LDSM.16.M88.4 R20, [R219] ;  /* 0x00000000db14783b */ /* 0x000fe20000000200 */
[----:B------:R-:W-:-:S02]  /*4260*/  IADD3 R199, R219, 0x6000, RZ ;  /* 0x00006000dbc77810 */ /* 0x000fc40007ffe0ff */
[C---:B------:R-:W-:Y:S01]  /*4270*/  IADD3 R198, R219.reuse, 0x6800, RZ ;  /* 0x00006800dbc67810 */ /* 0x040fe20007ffe0ff */
[----:B------:R-:W3:Y:S01]  /*4280*/  LDSM.16.M88.4 R8, [R220] ;  /* 0x00000000dc08783b */ /* 0x000ee20000000200 */
[C---:B------:R-:W-:Y:S02]  /*4290*/  IADD3 R197, R219.reuse, 0x7000, RZ ;  /* 0x00007000dbc57810 */ /* 0x040fe40007ffe0ff */
[----:B------:R-:W-:Y:S01]  /*42a0*/  IADD3 R196, R219, 0x7800, RZ ;  /* 0x00007800dbc47810 */ /* 0x000fe20007ffe0ff */
[----:B------:R-:W3:Y:S01]  /*42b0*/  LDSM.16.M88.4 R16, [R219+0x800] ;  /* 0x00080000db10783b */ /* 0x000ee20000000200 */
[C---:B-1----:R-:W-:Y:S03]  /*42c0*/  HMMA.16816.F32 R68, R100.reuse, R64, RZ ;  /* 0x000000406444723c */ /* 0x042fe600000018ff */
[----:B------:R-:W1:Y:S04]  /*42d0*/  LDSM.16.M88.4 R12, [R219+0x1000] ;  /* 0x00100000db0c783b */ /* 0x000e680000000200 */
[----:B------:R-:W1:Y:S01]  /*42e0*/  LDSM.16.M88.4 R80, [R219+0x1800] ;  /* 0x00180000db50783b */ /* 0x000e620000000200 */
[C---:B-----5:R-:W-:Y:S03]  /*42f0*/  HMMA.16816.F32 R60, R100.reuse, R56, RZ ;  /* 0x00000038643c723c */ /* 0x060fe600000018ff */
[----:B------:R-:W5:Y:S04]  /*4300*/  LDSM.16.M88.4 R76, [R219+0x2000] ;  /* 0x00200000db4c783b */ /* 0x000f680000000200 */
[----:B------:R-:W-:Y:S01]  /*4310*/  LDSM.16.M88.4 R92, [R218] ;  /* 0x00000000da5c783b */ /* 0x000fe20000000200 */
[C---:B------:R-:W-:Y:S03]  /*4320*/  HMMA.16816.F32 R64, R100.reuse, R66, RZ ;  /* 0x000000426440723c */ /* 0x040fe600000018ff */
        /* <DEDUP_REMOVED lines=8> */
[C---:B------:R-:W-:Y:S03]  /*43b0*/  HMMA.16816.F32 R48, R100.reuse, R50, RZ ;  /* 0x000000326430723c */ /* 0x040fe600000018ff */
[----:B------:R-:W-:Y:S05]  /*43c0*/  LDSM.16.M88.4 R136, [R219+0x6800] ;  /* 0x00680000db88783b */ /* 0x000fea0000000200 */
[C---:B---3--:R-:W-:Y:S08]  /*43d0*/  HMMA.16816.F32 R44, R100.reuse, R32, RZ ;  /* 0x00000020642c723c */ /* 0x048ff000000018ff */
        /* <DEDUP_REMOVED lines=9> */
[----:B------:R-:W2:Y:S07]  /*4470*/  LDSM.16.M88.4 R72, [R219+0x2800] ;  /* 0x00280000db48783b */ /* 0x000eae0000000200 */
[C---:B------:R-:W-:Y:S08]  /*4480*/  HMMA.16816.F32 R68, R8.reuse, R20, R68 ;  /* 0x000000140844723c */ /* 0x040ff00000001844 */
        /* <DEDUP_REMOVED lines=13> */
[----:B------:R-:W-:Y:S07]  /*4560*/  LDSM.16.M88.4 R76, [R204] ;  /* 0x00000000cc4c783b */ /* 0x000fee0000000200 */
[C---:B--2---:R-:W-:Y:S08]  /*4570*/  HMMA.16816.F32 R120, R8.reuse, R72, R120 ;  /* 0x000000480878723c */ /* 0x044ff00000001878 */
[C---:B------:R-:W-:Y:S01]  /*4580*/  HMMA.16816.F32 R116, R8.reuse, R74, R116 ;  /* 0x0000004a0874723c */ /* 0x040fe20000001874 */
[----:B------:R-:W-:Y:S07]  /*4590*/  LDSM.16.M88.4 R72, [R215+0x6800] ;  /* 0x00680000d748783b */ /* 0x000fee0000000200 */
[C---:B---3--:R-:W-:Y:S08]  /*45a0*/  HMMA.16816.F32 R112, R8.reuse, R20, R112 ;  /* 0x000000140870723c */ /* 0x048ff00000001870 */
[C---:B------:R-:W-:Y:S01]  /*45b0*/  HMMA.16816.F32 R108, R8.reuse, R22, R108 ;  /* 0x00000016086c723c */ /* 0x040fe2000000186c */
[----:B------:R-:W-:Y:S07]  /*45c0*/  LDSM.16.M88.4 R20, [R217] ;  /* 0x00000000d914783b */ /* 0x000fee0000000200 */
[C---:B----4-:R-:W-:Y:S08]  /*45d0*/  HMMA.16816.F32 R104, R8.reuse, R16, R104 ;  /* 0x000000100868723c */ /* 0x050ff00000001868 */
[----:B------:R-:W-:Y:S01]  /*45e0*/  HMMA.16816.F32 R100, R8, R18, R100 ;  /* 0x000000120864723c */ /* 0x000fe20000001864 */
[----:B------:R-:W2:Y:S04]  /*45f0*/  LDSM.16.M88.4 R8, [R215+0x7000] ;  /* 0x00700000d708783b */ /* 0x000ea80000000200 */
[----:B------:R-:W-:Y:S03]  /*4600*/  LDSM.16.M88.4 R16, [R204+0x1000] ;  /* 0x00100000cc10783b */ /* 0x000fe60000000200 */
[C---:B-1----:R-:W-:Y:S08]  /*4610*/  HMMA.16816.F32 R68, R92.reuse, R12, R68 ;  /* 0x0000000c5c44723c */ /* 0x042ff00000001844 */
[C---:B------:R-:W-:Y:S01]  /*4620*/  HMMA.16816.F32 R64, R92.reuse, R14, R64 ;  /* 0x0000000e5c40723c */ /* 0x040fe20000001840 */
[----:B------:R-:W1:Y:S07]  /*4630*/  LDSM.16.M88.4 R12, [R204+0x800] ;  /* 0x00080000cc0c783b */ /* 0x000e6e0000000200 */
[C---:B------:R-:W-:Y:S08]  /*4640*/  HMMA.16816.F32 R60, R92.reuse, R124, R60 ;  /* 0x0000007c5c3c723c */ /* 0x040ff0000000183c */
[C---:B------:R-:W-:Y:S01]  /*4650*/  HMMA.16816.F32 R56, R92.reuse, R126, R56 ;  /* 0x0000007e5c38723c */ /* 0x040fe20000001838 */
[----:B------:R-:W-:Y:S07]  /*4660*/  LDSM.16.M88.4 R124, [R219+0x7800] ;  /* 0x00780000db7c783b */ /* 0x000fee0000000200 */
[C---:B------:R-:W-:Y:S08]  /*4670*/  HMMA.16816.F32 R44, R92.reuse, R84, R44 ;  /* 0x000000545c2c723c */ /* 0x040ff0000000182c */
[C---:B--2---:R-:W-:Y:S08]  /*4680*/  HMMA.16816.F32 R112, R92.reuse, R8, R112 ;  /* 0x000000085c70723c */ /* 0x044ff00000001870 */
[C---:B------:R-:W-:Y:S01]  /*4690*/  HMMA.16816.F32 R108, R92.reuse, R10, R108 ;  /* 0x0000000a5c6c723c */ /* 0x040fe2000000186c */
[----:B------:R-:W2:Y:S07]  /*46a0*/  LDSM.16.M88.4 R8, [R204+0x3000] ;  /* 0x00300000cc08783b */ /* 0x000eae0000000200 */
[----:B------:R-:W-:Y:S01]  /*46b0*/  HMMA.16816.F32 R32, R92, R86, R32 ;  /* 0x000000565c20723c */ /* 0x000fe20000001820 */
[----:B------:R-:W3:Y:S07]  /*46c0*/  LDSM.16.M88.4 R84, [R204+0x2000] ;  /* 0x00200000cc54783b */ /* 0x000eee0000000200 */
[C---:B------:R-:W-:Y:S08]  /*46d0*/  HMMA.16816.F32 R68, R20.reuse, R76, R68 ;  /* 0x0000004c1444723c */ /* 0x040ff00000001844 */
[C---:B------:R-:W-:Y:S01]  /*46e0*/  HMMA.16816.F32 R64, R20.reuse, R78, R64 ;  /* 0x0000004e1440723c */ /* 0x040fe20000001840 */
[----:B------:R-:W-:Y:S07]  /*46f0*/  LDSM.16.M88.4 R76, [R222+0x2000] ;  /* 0x00200000de4c783b */ /* 0x000fee0000000200 */
        /* <DEDUP_REMOVED lines=11> */
[----:B------:R-:W5:Y:S07]  /*47b0*/  LDSM.16.M88.4 R72, [R204+0x3800] ;  /* 0x00380000cc48783b */ /* 0x000f6e0000000200 */
[C---:B------:R-:W-:Y:S08]  /*47c0*/  HMMA.16816.F32 R104, R92.reuse, R96, R104 ;  /* 0x000000605c68723c */ /* 0x040ff00000001868 */
[----:B------:R-:W-:Y:S01]  /*47d0*/  HMMA.16816.F32 R100, R92, R98, R100 ;  /* 0x000000625c64723c */ /* 0x000fe20000001864 */
[----:B------:R-:W1:Y:S04]  /*47e0*/  LDSM.16.M88.4 R96, [R221+0x9000] ;  /* 0x00900000dd60783b */ /* 0x000e680000000200 */
[----:B------:R-:W-:Y:S03]  /*47f0*/  LDSM.16.M88.4 R92, [R221+0x9800] ;  /* 0x00980000dd5c783b */ /* 0x000fe60000000200 */
[C---:B--2---:R-:W-:Y:S08]  /*4800*/  HMMA.16816.F32 R112, R20.reuse, R8, R112 ;  /* 0x000000081470723c */ /* 0x044ff00000001870 */
[C---:B------:R-:W-:Y:S01]  /*4810*/  HMMA.16816.F32 R108, R20.reuse, R10, R108 ;  /* 0x0000000a146c723c */ /* 0x040fe2000000186c */
[----:B------:R-:W2:Y:S07]  /*4820*/  LDSM.16.M88.4 R8, [R221+0xa000] ;  /* 0x00a00000dd08783b */ /* 0x000eae0000000200 */
[C---:B------:R-:W-:Y:S08]  /*4830*/  HMMA.16816.F32 R52, R20.reuse, R16, R52 ;  /* 0x000000101434723c */ /* 0x040ff00000001834 */
[C---:B------:R-:W-:Y:S01]  /*4840*/  HMMA.16816.F32 R48, R20.reuse, R18, R48 ;  /* 0x000000121430723c */ /* 0x040fe20000001830 */
[----:B------:R-:W2:Y:S07]  /*4850*/  LDSM.16.M88.4 R16, [R221+0x8800] ;  /* 0x00880000dd10783b */ /* 0x000eae0000000200 */
[C---:B---3--:R-:W-:Y:S08]  /*4860*/  HMMA.16816.F32 R28, R20.reuse, R84, R28 ;  /* 0x00000054141c723c */ /* 0x048ff0000000181c */
[----:B------:R-:W-:Y:S01]  /*4870*/  HMMA.16816.F32 R24, R20, R86, R24 ;  /* 0x000000561418723c */ /* 0x000fe20000001818 */
[----:B------:R-:W-:Y:S07]  /*4880*/  LDSM.16.M88.4 R84, [R221+0xb000] ;  /* 0x00b00000dd54783b */ /* 0x000fee0000000200 */
[C---:B-1----:R-:W-:Y:S08]  /*4890*/  HMMA.16816.F32 R68, R76.reuse, R12, R68 ;  /* 0x0000000c4c44723c */ /* 0x042ff00000001844 */
[----:B------:R-:W-:Y:S01]  /*48a0*/  HMMA.16816.F32 R64, R76, R14, R64 ;  /* 0x0000000e4c40723c */ /* 0x000fe20000001840 */
[----:B------:R-:W1:Y:S07]  /*48b0*/  LDSM.16.M88.4 R12, [R219+0x5000] ;  /* 0x00500000db0c783b */ /* 0x000e6e0000000200 */
[C---:B----4-:R-:W-:Y:S08]  /*48c0*/  HMMA.16816.F32 R120, R20.reuse, R80, R120 ;  /* 0x000000501478723c */ /* 0x050ff00000001878 */
[C---:B------:R-:W-:Y:S01]  /*48d0*/  HMMA.16816.F32 R116, R20.reuse, R82, R116 ;  /* 0x000000521474723c */ /* 0x040fe20000001874 */
[----:B------:R-:W3:Y:S07]  /*48e0*/  LDSM.16.M88.4 R80, [R221+0xb800] ;  /* 0x00b80000dd50783b */ /* 0x000eee0000000200 */
[C---:B-----5:R-:W-:Y:S08]  /*48f0*/  HMMA.16816.F32 R104, R20.reuse, R72, R104 ;  /* 0x000000481468723c */ /* 0x060ff00000001868 */
[----:B------:R-:W-:Y:S01]  /*4900*/  HMMA.16816.F32 R100, R20, R74, R100 ;  /* 0x0000004a1464723c */ /* 0x000fe20000001864 */
[----:B------:R-:W4:Y:S07]  /*4910*/  LDSM.16.M88.4 R72, [R219+0x4000] ;  /* 0x00400000db48783b */ /* 0x000f2e0000000200 */
[C---:B------:R-:W-:Y:S08]  /*4920*/  HMMA.16816.F32 R52, R76.reuse, R96, R52 ;  /* 0x000000604c34723c */ /* 0x040ff00000001834 */
[----:B------:R-:W-:Y:S01]  /*4930*/  HMMA.16816.F32 R48, R76, R98, R48 ;  /* 0x000000624c30723c */ /* 0x000fe20000001830 */
[----:B------:R-:W-:Y:S07]  /*4940*/  LDSM.16.M88.4 R96, [R215+0x8000] ;  /* 0x00800000d760783b */ /* 0x000fee0000000200 */
[C---:B------:R-:W-:Y:S08]  /*4950*/  HMMA.16816.F32 R44, R20.reuse, R88, R44 ;  /* 0x00000058142c723c */ /* 0x040ff0000000182c */
[----:B------:R-:W-:Y:S01]  /*4960*/  HMMA.16816.F32 R32, R20, R90, R32 ;  /* 0x0000005a1420723c */ /* 0x000fe20000001820 */
[----:B------:R-:W5:Y:S04]  /*4970*/  LDSM.16.M88.4 R20, [R219+0x4800] ;  /* 0x00480000db14783b */ /* 0x000f680000000200 */
[----:B------:R-:W-:Y:S03]  /*4980*/  LDSM.16.M88.4 R88, [R221+0xa800] ;  /* 0x00a80000dd58783b */ /* 0x000fe60000000200 */
[C---:B--2---:R-:W-:Y:S08]  /*4990*/  HMMA.16816.F32 R28, R76.reuse, R8, R28 ;  /* 0x000000084c1c723c */ /* 0x044ff0000000181c */
[C---:B------:R-:W-:Y:S01]  /*49a0*/  HMMA.16816.F32 R24, R76.reuse, R10, R24 ;  /* 0x0000000a4c18723c */ /* 0x040fe20000001818 */
[----:B------:R-:W2:Y:S07]  /*49b0*/  LDSM.16.M88.4 R8, [R219+0x6000] ;  /* 0x00600000db08783b */ /* 0x000eae0000000200 */
[C---:B------:R-:W-:Y:S08]  /*49c0*/  HMMA.16816.F32 R60, R76.reuse, R16, R60 ;  /* 0x000000104c3c723c */ /* 0x040ff0000000183c */
        /* <DEDUP_REMOVED lines=10> */
[----:B------:R-:W1:Y:S07]  /*4a70*/  LDSM.16.M88.4 R92, [R215+0x8800] ;  /* 0x00880000d75c783b */ /* 0x000e6e0000000200 */
[C---:B---3--:R-:W-:Y:S08]  /*4a80*/  HMMA.16816.F32 R104, R76.reuse, R80, R104 ;  /* 0x000000504c68723c */ /* 0x048ff00000001868 */
[----:B------:R-:W-:Y:S01]  /*4a90*/  HMMA.16816.F32 R100, R76, R82, R100 ;  /* 0x000000524c64723c */ /* 0x000fe20000001864 */
[----:B------:R-:W-:Y:S07]  /*4aa0*/  LDSM.16.M88.4 R80, [R215+0xa000] ;  /* 0x00a00000d750783b */ /* 0x000fee0000000200 */
[C---:B----4-:R-:W-:Y:S08]  /*4ab0*/  HMMA.16816.F32 R68, R140.reuse, R72, R68 ;  /* 0x000000488c44723c */ /* 0x050ff00000001844 */
[C---:B------:R-:W-:Y:S01]  /*4ac0*/  HMMA.16816.F32 R64, R140.reuse, R74, R64 ;  /* 0x0000004a8c40723c */ /* 0x040fe20000001840 */
[----:B------:R-:W3:Y:S07]  /*4ad0*/  LDSM.16.M88.4 R72, [R215+0xb000] ;  /* 0x00b00000d748783b */ /* 0x000eee0000000200 */
[C---:B-----5:R-:W-:Y:S08]  /*4ae0*/  HMMA.16816.F32 R60, R140.reuse, R20, R60 ;  /* 0x000000148c3c723c */ /* 0x060ff0000000183c */
[C---:B------:R-:W-:Y:S01]  /*4af0*/  HMMA.16816.F32 R56, R140.reuse, R22, R56 ;  /* 0x000000168c38723c */ /* 0x040fe20000001838 */
[----:B------:R-:W-:Y:S07]  /*4b00*/  LDSM.16.M88.4 R20, [R204+0x4000] ;  /* 0x00400000cc14783b */ /* 0x000fee0000000200 */
[C---:B--2---:R-:W-:Y:S08]  /*4b10*/  HMMA.16816.F32 R28, R140.reuse, R8, R28 ;  /* 0x000000088c1c723c */ /* 0x044ff0000000181c */
[----:B------:R-:W-:Y:S01]  /*4b20*/  HMMA.16816.F32 R24, R140, R10, R24 ;  /* 0x0000000a8c18723c */ /* 0x000fe20000001818 */
[----:B------:R-:W2:Y:S07]  /*4b30*/  LDSM.16.M88.4 R8, [R217+0x2000] ;  /* 0x00200000d908783b */ /* 0x000eae0000000200 */
[C---:B------:R-:W-:Y:S08]  /*4b40*/  HMMA.16816.F32 R120, R76.reuse, R88, R120 ;  /* 0x000000584c78723c */ /* 0x040ff00000001878 */
[----:B------:R-:W-:Y:S01]  /*4b50*/  HMMA.16816.F32 R116, R76, R90, R116 ;  /* 0x0000005a4c74723c */ /* 0x000fe20000001874 */
[----:B------:R-:W4:Y:S04]  /*4b60*/  LDSM.16.M88.4 R88, [R215+0x9000] ;  /* 0x00900000d758783b */ /* 0x000f280000000200 */
[----:B------:R-:W-:Y:S03]  /*4b70*/  LDSM.16.M88.4 R76, [R215+0xa800] ;  /* 0x00a80000d74c783b */ /* 0x000fe60000000200 */
[C---:B------:R-:W-:Y:S08]  /*4b80*/  HMMA.16816.F32 R112, R140.reuse, R128, R112 ;  /* 0x000000808c70723c */ /* 0x040ff00000001870 */
[C---:B------:R-:W-:Y:S08]  /*4b90*/  HMMA.16816.F32 R108, R140.reuse, R130, R108 ;  /* 0x000000828c6c723c */ /* 0x040ff0000000186c */
[C---:B------:R-:W-:Y:S08]  /*4ba0*/  HMMA.16816.F32 R44, R140.reuse, R16, R44 ;  /* 0x000000108c2c723c */ /* 0x040ff0000000182c */
[C---:B------:R-:W-:Y:S01]  /*4bb0*/  HMMA.16816.F32 R32, R140.reuse, R18, R32 ;  /* 0x000000128c20723c */ /* 0x040fe20000001820 */
[----:B------:R-:W5:Y:S07]  /*4bc0*/  LDSM.16.M88.4 R16, [R215+0xb800] ;  /* 0x00b80000d710783b */ /* 0x000f6e0000000200 */
[C---:B------:R-:W-:Y:S08]  /*4bd0*/  HMMA.16816.F32 R104, R140.reuse, R124, R104 ;  /* 0x0000007c8c68723c */ /* 0x040ff00000001868 */
[----:B------:R-:W-:Y:S01]  /*4be0*/  HMMA.16816.F32 R100, R140, R126, R100 ;  /* 0x0000007e8c64723c */ /* 0x000fe20000001864 */
[----:B------:R-:W2:Y:S07]  /*4bf0*/  LDSM.16.M88.4 R124, [R204+0x4800] ;  /* 0x00480000cc7c783b */ /* 0x000eae0000000200 */
[C---:B-1----:R-:W-:Y:S08]  /*4c00*/  HMMA.16816.F32 R68, R12.reuse, R96, R68 ;  /* 0x000000600c44723c */ /* 0x042ff00000001844 */
[C---:B------:R-:W-:Y:S08]  /*4c10*/  HMMA.16816.F32 R64, R12.reuse, R98, R64 ;  /* 0x000000620c40723c */ /* 0x040ff00000001840 */
[----:B------:R-:W-:Y:S08]  /*4c20*/  HMMA.16816.F32 R60, R12, R92, R60 ;  /* 0x0000005c0c3c723c */ /* 0x000ff0000000183c */
[C---:B------:R-:W-:Y:S08]  /*4c30*/  HMMA.16816.F32 R120, R140.reuse, R136, R120 ;  /* 0x000000888c78723c */ /* 0x040ff00000001878 */
[----:B------:R-:W-:Y:S08]  /*4c40*/  HMMA.16816.F32 R116, R140, R138, R116 ;  /* 0x0000008a8c74723c */ /* 0x000ff00000001874 */
[C---:B---3--:R-:W-:Y:S08]  /*4c50*/  HMMA.16816.F32 R112, R12.reuse, R72, R112 ;  /* 0x000000480c70723c */ /* 0x048ff00000001870 */
[----:B------:R-:W-:Y:S01]  /*4c60*/  HMMA.16816.F32 R108, R12, R74, R108 ;  /* 0x0000004a0c6c723c */ /* 0x000fe2000000186c */
[----:B------:R-:W1:Y:S07]  /*4c70*/  LDSM.16.M88.4 R72, [R204+0x5000] ;  /* 0x00500000cc48783b */ /* 0x000e6e0000000200 */
[C---:B--2---:R-:W-:Y:S07]  /*4c80*/  HMMA.16816.F32 R68, R8.reuse, R20, R68 ;  /* 0x000000140844723c */ /* 0x044fee0000001844 */
[C---:B------:R-:W-:Y:S01]  /*4c90*/  IADD3 R20, R0.reuse, 0x19, RZ ;  /* 0x0000001900147810 */ /* 0x040fe20007ffe0ff */
[----:B------:R-:W-:Y:S01]  /*4ca0*/  HMMA.16816.F32 R64, R8, R22, R64 ;  /* 0x000000160840723c */ /* 0x000fe20000001840 */
[----:B------:R-:W-:-:S07]  /*4cb0*/  IADD3 R21, R0, 0x21, RZ ;  /* 0x0000002100157810 */ /* 0x000fce0007ffe0ff */
[C---:B----4-:R-:W-:Y:S08]  /*4cc0*/  HMMA.16816.F32 R52, R12.reuse, R88, R52 ;  /* 0x000000580c34723c */ /* 0x050ff00000001834 */
[----:B-----5:R-:W-:Y:S07]  /*4cd0*/  HMMA.16816.F32 R104, R12, R16, R104 ;  /* 0x000000100c68723c */ /* 0x020fee0000001868 */
[C---:B------:R-:W-:Y:S01]  /*4ce0*/  IADD3 R17, R135.reuse, 0x8, RZ ;  /* 0x0000000887117810 */ /* 0x040fe20007ffe0ff */
[----:B------:R-:W-:Y:S01]  /*4cf0*/  HMMA.16816.F32 R60, R8, R124, R60 ;  /* 0x0000007c083c723c */ /* 0x000fe2000000183c */
[----:B------:R-:W-:-:S02]  /*4d00*/  IMNMX R135, R135, R134, PT ;  /* 0x0000008687877217 */ /* 0x000fc40003800200 */
[----:B------:R-:W-:Y:S02]  /*4d10*/  IADD3 R16, R0, 0x1, RZ ;  /* 0x0000000100107810 */ /* 0x000fe40007ffe0ff */
[----:B------:R-:W-:Y:S02]  /*4d20*/  IMNMX R134, R17, R134, PT ;  /* 0x0000008611867217 */ /* 0x000fe40003800200 */
[C---:B------:R-:W-:Y:S01]  /*4d30*/  ISETP.GE.AND P5, PT, R16.reuse, R135, PT ;  /* 0x000000871000720c */ /* 0x040fe20003fa6270 */
[----:B------:R-:W-:Y:S01]  /*4d40*/  HMMA.16816.F32 R56, R12, R94, R56 ;  /* 0x0000005e0c38723c */ /* 0x000fe20000001838 */
[----:B------:R-:W-:Y:S02]  /*4d50*/  ISETP.GE.AND P6, PT, R16, R134, PT ;  /* 0x000000861000720c */ /* 0x000fe40003fc6270 */
[C---:B------:R-:W-:Y:S02]  /*4d60*/  IADD3 R16, R0.reuse, 0x8, RZ ;  /* 0x0000000800107810 */ /* 0x040fe40007ffe0ff */
[----:B------:R-:W-:-:S02]  /*4d70*/  IADD3 R17, R0, 0x9, RZ ;  /* 0x0000000900117810 */ /* 0x000fc40007ffe0ff */
[CC--:B------:R-:W-:Y:S01]  /*4d80*/  ISETP.GE.AND P3, PT, R16.reuse, R135.reuse, PT ;  /* 0x000000871000720c */ /* 0x0c0fe20003f66270 */
[C---:B------:R-:W-:Y:S01]  /*4d90*/  HMMA.16816.F32 R48, R12.reuse, R90, R48 ;  /* 0x0000005a0c30723c */ /* 0x040fe20000001830 */
[-C--:B------:R-:W-:Y:S02]  /*4da0*/  ISETP.GE.AND P2, PT, R16, R134.reuse, PT ;  /* 0x000000861000720c */ /* 0x080fe40003f46270 */
[C---:B------:R-:W-:Y:S02]  /*4db0*/  IADD3 R16, R0.reuse, 0x10, RZ ;  /* 0x0000001000107810 */ /* 0x040fe40007ffe0ff */
[C---:B------:R-:W-:Y:S02]  /*4dc0*/  ISETP.GE.AND P1, PT, R17.reuse, R135, PT ;  /* 0x000000871100720c */ /* 0x040fe40003f26270 */
[----:B------:R-:W-:Y:S01]  /*4dd0*/  ISETP.GE.AND P4, PT, R17, R134, PT ;  /* 0x000000861100720c */ /* 0x000fe20003f86270 */
[----:B------:R-:W-:Y:S01]  /*4de0*/  HMMA.16816.F32 R44, R12, R84, R44 ;  /* 0x000000540c2c723c */ /* 0x000fe2000000182c */
[----:B------:R-:W-:-:S02]  /*4df0*/  IADD3 R17, R0, 0x11, RZ ;  /* 0x0000001100117810 */ /* 0x000fc40007ffe0ff */
[----:B------:R-:W-:Y:S02]  /*4e00*/  FSEL R65, R65, -INF , !P1 ;  /* 0xff80000041417808 */ /* 0x000fe40004800000 */
[----:B------:R-:W-:-:S03]  /*4e10*/  ISETP.GE.AND P1, PT, R17, R134, PT ;  /* 0x000000861100720c */ /* 0x000fc60003f26270 */
[----:B------:R-:W-:Y:S01]  /*4e20*/  HMMA.16816.F32 R32, R12, R86, R32 ;  /* 0x000000560c20723c */ /* 0x000fe20000001820 */
[----:B------:R-:W-:-:S07]  /*4e30*/  FSEL R98, R63, -INF , !P1 ;  /* 0xff8000003f627808 */ /* 0x000fce0004800000 */
[C---:B------:R-:W-:Y:S07]  /*4e40*/  HMMA.16816.F32 R28, R12.reuse, R80, R28 ;  /* 0x000000500c1c723c */ /* 0x040fee000000181c */
[----:B------:R-:W-:Y:S01]  /*4e50*/  FSEL R80, R66, -INF , !P2 ;  /* 0xff80000042507808 */ /* 0x000fe20005000000 */
[----:B------:R-:W-:Y:S01]  /*4e60*/  HMMA.16816.F32 R24, R12, R82, R24 ;  /* 0x000000520c18723c */ /* 0x000fe20000001818 */
[----:B------:R-:W-:-:S04]  /*4e70*/  ISETP.GE.AND P2, PT, R17, R135, PT ;  /* 0x000000871100720c */ /* 0x000fc80003f46270 */
[----:B------:R-:W-:Y:S02]  /*4e80*/  FSEL R91, R61, -INF , !P2 ;  /* 0xff8000003d5b7808 */ /* 0x000fe40005000000 */
[----:B------:R-:W-:Y:S01]  /*4e90*/  ISETP.GE.AND P2, PT, R20, R134, PT ;  /* 0x000000861400720c */ /* 0x000fe20003f46270 */
[C---:B------:R-:W-:Y:S07]  /*4ea0*/  HMMA.16816.F32 R120, R12.reuse, R76, R120 ;  /* 0x0000004c0c78723c */ /* 0x040fee0000001878 */
[----:B------:R-:W-:Y:S01]  /*4eb0*/  FSEL R77, R69, -INF , !P5 ;  /* 0xff800000454d7808 */ /* 0x000fe20006800000 */
[----:B------:R-:W-:Y:S01]  /*4ec0*/  HMMA.16816.F32 R116, R12, R78, R116 ;  /* 0x0000004e0c74723c */ /* 0x000fe20000001874 */
[----:B------:R-:W-:-:S02]  /*4ed0*/  FSEL R69, R64, -INF , !P3 ;  /* 0xff80000040457808 */ /* 0x000fc40005800000 */
[C---:B------:R-:W-:Y:S02]  /*4ee0*/  ISETP.GE.AND P5, PT, R16.reuse, R135, PT ;  /* 0x000000871000720c */ /* 0x040fe40003fa6270 */
[-C--:B------:R-:W-:Y:S02]  /*4ef0*/  ISETP.GE.AND P3, PT, R16, R134.reuse, PT ;  /* 0x000000861000720c */ /* 0x080fe40003f66270 */
[----:B------:R-:W-:Y:S01]  /*4f00*/  IADD3 R16, R0, 0x18, RZ ;  /* 0x0000001800107810 */ /* 0x000fe20007ffe0ff */
[----:B------:R-:W-:Y:S01]  /*4f10*/  HMMA.16816.F32 R100, R12, R18, R100 ;  /* 0x000000120c64723c */ /* 0x000fe20000001864 */
[----:B------:R-:W2:Y:S01]  /*4f20*/  LDSM.16.M88.4 R12, [R204+0x5800] ;  /* 0x00580000cc0c783b */ /* 0x000ea20000000200 */
[----:B------:R-:W-:Y:S02]  /*4f30*/  FSEL R81, R60, -INF , !P5 ;  /* 0xff8000003c517808 */ /* 0x000fe40006800000 */
[----:B------:R-:W-:Y:S02]  /*4f40*/  ISETP.GE.AND P5, PT, R16, R134, PT ;  /* 0x000000861000720c */ /* 0x000fe40003fa6270 */
[----:B------:R-:W-:-:S02]  /*4f50*/  FSEL R96, R62, -INF , !P3 ;  /* 0xff8000003e607808 */ /* 0x000fc40005800000 */
[----:B-1----:R-:W-:Y:S01]  /*4f60*/  HMMA.16816.F32 R52, R8, R72, R52 ;  /* 0x000000480834723c */ /* 0x002fe20000001834 */
[----:B------:R-:W-:Y:S02]  /*4f70*/  ISETP.GE.AND P3, PT, R20, R135, PT ;  /* 0x000000871400720c */ /* 0x000fe40003f66270 */
[----:B------:R-:W-:-:S04]  /*4f80*/  IADD3 R20, R0, 0x20, RZ ;  /* 0x0000002000147810 */ /* 0x000fc80007ffe0ff */
[----:B------:R-:W-:Y:S01]  /*4f90*/  FSEL R72, R67, -INF , !P4 ;  /* 0xff80000043487808 */ /* 0x000fe20006000000 */
[----:B------:R-:W-:Y:S01]  /*4fa0*/  HMMA.16816.F32 R56, R8, R126, R56 ;  /* 0x0000007e0838723c */ /* 0x000fe20000001838 */
[-C--:B------:R-:W-:Y:S02]  /*4fb0*/  ISETP.GE.AND P4, PT, R16, R135.reuse, PT ;  /* 0x000000871000720c */ /* 0x080fe40003f86270 */
[----:B------:R-:W1:Y:S01]  /*4fc0*/  LDSM.16.M88.4 R16, [R204+0x6000] ;  /* 0x00600000cc10783b */ /* 0x000e620000000200 */
[----:B------:R-:W-:-:S04]  /*4fd0*/  ISETP.GE.AND P1, PT, R20, R135, PT ;  /* 0x000000871400720c */ /* 0x000fc80003f26270 */
[----:B------:R-:W-:Y:S08]  /*4fe0*/  HMMA.16816.F32 R48, R8, R74, R48 ;  /* 0x0000004a0830723c */ /* 0x000ff00000001830 */
[----:B------:R-:W-:-:S08]  /*4ff0*/  FSEL R181, R52, -INF , !P1 ;  /* 0xff80000034b57808 */ /* 0x000fd00004800000 */
[----:B------:R-:W-:Y:S01]  /*5000*/  FSEL R97, R56, -INF , !P4 ;  /* 0xff80000038617808 */ /* 0x000fe20006000000 */
[C---:B--2---:R-:W-:Y:S01]  /*5010*/  HMMA.16816.F32 R44, R8.reuse, R12, R44 ;  /* 0x0000000c082c723c */ /* 0x044fe2000000182c */
[----:B------:R-:W-:Y:S02]  /*5020*/  FSEL R188, R58, -INF , !P5 ;  /* 0xff8000003abc7808 */ /* 0x000fe40006800000 */
[----:B------:R-:W-:Y:S02]  /*5030*/  ISETP.GE.AND P4, PT, R20, R134, PT ;  /* 0x000000861400720c */ /* 0x000fe40003f86270 */
[----:B------:R-:W-:Y:S02]  /*5040*/  ISETP.GE.AND P5, PT, R21, R135, PT ;  /* 0x000000871500720c */ /* 0x000fe40003fa6270 */
[C---:B------:R-:W-:Y:S01]  /*5050*/  IADD3 R20, R0.reuse, 0x28, RZ ;  /* 0x0000002800147810 */ /* 0x040fe20007ffe0ff */
[----:B------:R-:W-:Y:S01]  /*5060*/  HMMA.16816.F32 R32, R8, R14, R32 ;  /* 0x0000000e0820723c */ /* 0x000fe20000001820 */
[----:B------:R-:W-:-:S02]  /*5070*/  IADD3 R12, R0, 0x29, RZ ;  /* 0x00000029000c7810 */ /* 0x000fc40007ffe0ff */
[----:B------:R-:W-:Y:S02]  /*5080*/  FSEL R89, R57, -INF , !P3 ;  /* 0xff80000039597808 */ /* 0x000fe40005800000 */
[----:B------:R-:W-:Y:S02]  /*5090*/  FSEL R186, R59, -INF , !P2 ;  /* 0xff8000003bba7808 */ /* 0x000fe40005000000 */
[----:B------:R-:W-:Y:S02]  /*50a0*/  FSEL R182, R54, -INF , !P4 ;  /* 0xff80000036b67808 */ /* 0x000fe40006000000 */
[----:B------:R-:W-:Y:S01]  /*50b0*/  FSEL R179, R53, -INF , !P5 ;  /* 0xff80000035b37808 */ /* 0x000fe20006800000 */
[----:B-1----:R-:W-:Y:S01]  /*50c0*/  HMMA.16816.F32 R28, R8, R16, R28 ;  /* 0x00000010081c723c */ /* 0x002fe2000000181c */
[----:B------:R-:W-:Y:S02]  /*50d0*/  ISETP.GE.AND P3, PT, R21, R134, PT ;  /* 0x000000861500720c */ /* 0x000fe40003f66270 */
[----:B------:R-:W-:-:S02]  /*50e0*/  ISETP.GE.AND P2, PT, R20, R135, PT ;  /* 0x000000871400720c */ /* 0x000fc40003f46270 */
[C---:B------:R-:W-:Y:S02]  /*50f0*/  ISETP.GE.AND P4, PT, R12.reuse, R135, PT ;  /* 0x000000870c00720c */ /* 0x040fe40003f86270 */
[-C--:B------:R-:W-:Y:S01]  /*5100*/  ISETP.GE.AND P5, PT, R12, R134.reuse, PT ;  /* 0x000000860c00720c */ /* 0x080fe20003fa6270 */
[----:B------:R-:W-:Y:S01]  /*5110*/  HMMA.16816.F32 R24, R8, R18, R24 ;  /* 0x000000120818723c */ /* 0x000fe20000001818 */
[----:B------:R-:W-:Y:S02]  /*5120*/  ISETP.GE.AND P1, PT, R20, R134, PT ;  /* 0x000000861400720c */ /* 0x000fe40003f26270 */
[----:B------:R-:W-:Y:S01]  /*5130*/  IADD3 R12, R0, 0x30, RZ ;  /* 0x00000030000c7810 */ /* 0x000fe20007ffe0ff */
[----:B------:R-:W1:Y:S01]  /*5140*/  LDSM.16.M88.4 R20, [R204+0x6800] ;  /* 0x00680000cc14783b */ /* 0x000e620000000200 */
[----:B------:R-:W-:Y:S02]  /*5150*/  FSEL R184, R55, -INF , !P3 ;  /* 0xff80000037b87808 */ /* 0x000fe40005800000 */
[----:B------:R-:W-:-:S02]  /*5160*/  FSEL R183, R48, -INF , !P2 ;  /* 0xff80000030b77808 */ /* 0x000fc40005000000 */
[CC--:B------:R-:W-:Y:S02]  /*5170*/  ISETP.GE.AND P3, PT, R12.reuse, R135.reuse, PT ;  /* 0x000000870c00720c */ /* 0x0c0fe40003f66270 */
[----:B------:R-:W-:Y:S02]  /*5180*/  ISETP.GE.AND P2, PT, R12, R134, PT ;  /* 0x000000860c00720c */ /* 0x000fe40003f46270 */
[C---:B------:R-:W-:Y:S02]  /*5190*/  IADD3 R13, R0.reuse, 0x31, RZ ;  /* 0x00000031000d7810 */ /* 0x040fe40007ffe0ff */
[----:B------:R-:W-:Y:S02]  /*51a0*/  IADD3 R12, R0, 0x38, RZ ;  /* 0x00000038000c7810 */ /* 0x000fe40007ffe0ff */
[----:B------:R-:W-:Y:S02]  /*51b0*/  FSEL R146, R50, -INF , !P1 ;  /* 0xff80000032927808 */ /* 0x000fe40004800000 */
[----:B------:R-:W-:-:S02]  /*51c0*/  ISETP.GE.AND P1, PT, R13, R135, PT ;  /* 0x000000870d00720c */ /* 0x000fc40003f26270 */
[----:B------:R-:W-:Y:S02]  /*51d0*/  FSEL R49, R49, -INF , !P4 ;  /* 0xff80000031317808 */ /* 0x000fe40006000000 */
[----:B------:R-:W-:Y:S02]  /*51e0*/  FSEL R144, R51, -INF , !P5 ;  /* 0xff80000033907808 */ /* 0x000fe40006800000 */
[----:B------:R-:W-:Y:S02]  /*51f0*/  FSEL R137, R44, -INF , !P3 ;  /* 0xff8000002c897808 */ /* 0x000fe40005800000 */
[----:B------:R-:W-:Y:S02]  /*5200*/  ISETP.GE.AND P4, PT, R13, R134, PT ;  /* 0x000000860d00720c */ /* 0x000fe40003f86270 */
[----:B------:R-:W-:Y:S02]  /*5210*/  IADD3 R16, R0, 0x39, RZ ;  /* 0x0000003900107810 */ /* 0x000fe40007ffe0ff */
[----:B------:R-:W-:-:S02]  /*5220*/  ISETP.GE.AND P5, PT, R12, R135, PT ;  /* 0x000000870c00720c */ /* 0x000fc40003fa6270 */
[-C--:B------:R-:W-:Y:S02]  /*5230*/  ISETP.GE.AND P3, PT, R12, R134.reuse, PT ;  /* 0x000000860c00720c */ /* 0x080fe40003f66270 */
[----:B------:R-:W2:Y:S01]  /*5240*/  LDSM.16.M88.4 R12, [R204+0x7000] ;  /* 0x00700000cc0c783b */ /* 0x000ea20000000200 */
[----:B------:R-:W-:Y:S02]  /*5250*/  FSEL R148, R46, -INF , !P2 ;  /* 0xff8000002e947808 */ /* 0x000fe40005000000 */
[----:B------:R-:W-:Y:S02]  /*5260*/  FSEL R147, R45, -INF , !P1 ;  /* 0xff8000002d937808 */ /* 0x000fe40004800000 */
[C---:B------:R-:W-:Y:S02]  /*5270*/  ISETP.GE.AND P2, PT, R16.reuse, R135, PT ;  /* 0x000000871000720c */ /* 0x040fe40003f46270 */
[----:B------:R-:W-:Y:S02]  /*5280*/  ISETP.GE.AND P1, PT, R16, R134, PT ;  /* 0x000000861000720c */ /* 0x000fe40003f26270 */
[C---:B------:R-:W-:Y:S01]  /*5290*/  IADD3 R16, R0.reuse, 0x40, RZ ;  /* 0x0000004000107810 */ /* 0x040fe20007ffe0ff */
[----:B-1----:R-:W-:Y:S01]  /*52a0*/  HMMA.16816.F32 R120, R8, R20, R120 ;  /* 0x000000140878723c */ /* 0x002fe20000001878 */
[----:B------:R-:W-:-:S02]  /*52b0*/  IADD3 R17, R0, 0x41, RZ ;  /* 0x0000004100117810 */ /* 0x000fc40007ffe0ff */
[----:B------:R-:W-:Y:S02]  /*52c0*/  FSEL R162, R47, -INF , !P4 ;  /* 0xff8000002fa27808 */ /* 0x000fe40006000000 */
[----:B------:R-:W-:Y:S02]  /*52d0*/  FSEL R151, R32, -INF , !P5 ;  /* 0xff80000020977808 */ /* 0x000fe40006800000 */
[----:B------:R-:W-:Y:S01]  /*52e0*/  FSEL R160, R34, -INF , !P3 ;  /* 0xff80000022a07808 */ /* 0x000fe20005800000 */
[----:B------:R-:W-:Y:S01]  /*52f0*/  HMMA.16816.F32 R116, R8, R22, R116 ;  /* 0x000000160874723c */ /* 0x000fe20000001874 */
[----:B------:R-:W-:Y:S02]  /*5300*/  FSEL R149, R33, -INF , !P2 ;  /* 0xff80000021957808 */ /* 0x000fe40005000000 */
[C---:B------:R-:W-:Y:S02]  /*5310*/  ISETP.GE.AND P4, PT, R16.reuse, R135, PT ;  /* 0x000000871000720c */ /* 0x040fe40003f86270 */
[----:B------:R-:W-:-:S02]  /*5320*/  ISETP.GE.AND P5, PT, R16, R134, PT ;  /* 0x000000861000720c */ /* 0x000fc40003fa6270 */
[C---:B------:R-:W-:Y:S02]  /*5330*/  ISETP.GE.AND P3, PT, R17.reuse, R135, PT ;  /* 0x000000871100720c */ /* 0x040fe40003f66270 */
[----:B------:R-:W-:Y:S02]  /*5340*/  ISETP.GE.AND P2, PT, R17, R134, PT ;  /* 0x000000861100720c */ /* 0x000fe40003f46270 */
[----:B------:R-:W1:Y:S01]  /*5350*/  LDSM.16.M88.4 R16, [R204+0x7800] ;  /* 0x00780000cc10783b */ /* 0x000e620000000200 */
[----:B------:R-:W-:Y:S01]  /*5360*/  IADD3 R32, R0, 0x48, RZ ;  /* 0x0000004800207810 */ /* 0x000fe20007ffe0ff */
[----:B------:R-:W-:-:S04]  /*5370*/  DEPBAR.LE SB0, 0x0 ;  /* 0x000080000000791a */ /* 0x000fc80000000000 */
[----:B------:R-:W-:Y:S02]  /*5380*/  IADD3 R20, R0, 0x49, RZ ;  /* 0x0000004900147810 */ /* 0x000fe40007ffe0ff */
[----:B------:R-:W-:Y:S02]  /*5390*/  FSEL R154, R35, -INF , !P1 ;  /* 0xff800000239a7808 */ /* 0x000fe40004800000 */
[----:B------:R-:W-:Y:S01]  /*53a0*/  FSEL R167, R28, -INF , !P4 ;  /* 0xff8000001ca77808 */ /* 0x000fe20006000000 */
[----:B--2---:R-:W-:Y:S01]  /*53b0*/  HMMA.16816.F32 R112, R8, R12, R112 ;  /* 0x0000000c0870723c */ /* 0x004fe20000001870 */
[----:B------:R-:W-:Y:S02]  /*53c0*/  FSEL R180, R30, -INF , !P5 ;  /* 0xff8000001eb47808 */ /* 0x000fe40006800000 */
[----:B------:R-:W-:Y:S02]  /*53d0*/  FSEL R161, R29, -INF , !P3 ;  /* 0xff8000001da17808 */ /* 0x000fe40005800000 */
[----:B------:R-:W-:-:S02]  /*53e0*/  ISETP.GE.AND P1, PT, R32, R135, PT ;  /* 0x000000872000720c */ /* 0x000fc40003f26270 */
[-C--:B------:R-:W-:Y:S01]  /*53f0*/  ISETP.GE.AND P4, PT, R32, R134.reuse, PT ;  /* 0x000000862000720c */ /* 0x080fe20003f86270 */
[----:B------:R-:W-:Y:S01]  /*5400*/  HMMA.16816.F32 R108, R8, R14, R108 ;  /* 0x0000000e086c723c */ /* 0x000fe2000000186c */
[C---:B------:R-:W-:Y:S02]  /*5410*/  ISETP.GE.AND P5, PT, R20.reuse, R135, PT ;  /* 0x000000871400720c */ /* 0x040fe40003fa6270 */
[----:B------:R-:W-:Y:S02]  /*5420*/  ISETP.GE.AND P3, PT, R20, R134, PT ;  /* 0x000000861400720c */ /* 0x000fe40003f66270 */
[C---:B------:R-:W-:Y:S02]  /*5430*/  IADD3 R20, R0.reuse, 0x50, RZ ;  /* 0x0000005000147810 */ /* 0x040fe40007ffe0ff */
[----:B------:R-:W-:Y:S02]  /*5440*/  IADD3 R21, R0, 0x51, RZ ;  /* 0x0000005100157810 */ /* 0x000fe40007ffe0ff */
[----:B------:R-:W-:-:S02]  /*5450*/  FSEL R166, R31, -INF , !P2 ;  /* 0xff8000001fa67808 */ /* 0x000fc40005000000 */
[----:B------:R-:W-:Y:S02]  /*5460*/  FSEL R163, R24, -INF , !P1 ;  /* 0xff80000018a37808 */ /* 0x000fe40004800000 */
[----:B------:R-:W-:Y:S02]  /*5470*/  FSEL R170, R26, -INF , !P4 ;  /* 0xff8000001aaa7808 */ /* 0x000fe40006000000 */
[CC--:B------:R-:W-:Y:S02]  /*5480*/  ISETP.GE.AND P2, PT, R20.reuse, R135.reuse, PT ;  /* 0x000000871400720c */ /* 0x0c0fe40003f46270 */
[----:B------:R-:W-:Y:S02]  /*5490*/  ISETP.GE.AND P1, PT, R20, R134, PT ;  /* 0x000000861400720c */ /* 0x000fe40003f26270 */
[----:B------:R-:W-:Y:S01]  /*54a0*/  ISETP.GE.AND P4, PT, R21, R135, PT ;  /* 0x000000871500720c */ /* 0x000fe20003f86270 */
[----:B-1----:R-:W-:Y:S01]  /*54b0*/  HMMA.16816.F32 R104, R8, R16, R104 ;  /* 0x000000100868723c */ /* 0x002fe20000001868 */
[----:B------:R-:W-:-:S02]  /*54c0*/  IADD3 R20, R0, 0x58, RZ ;  /* 0x0000005800147810 */ /* 0x000fc40007ffe0ff */
[----:B------:R-:W-:Y:S02]  /*54d0*/  IADD3 R12, R0, 0x59, RZ ;  /* 0x00000059000c7810 */ /* 0x000fe40007ffe0ff */
[----:B------:R-:W-:Y:S02]  /*54e0*/  FSEL R178, R27, -INF , !P3 ;  /* 0xff8000001bb27808 */ /* 0x000fe40005800000 */
[----:B------:R-:W-:Y:S01]  /*54f0*/  FSEL R177, R120, -INF , !P2 ;  /* 0xff80000078b17808 */ /* 0x000fe20005000000 */
[----:B------:R-:W-:Y:S01]  /*5500*/  HMMA.16816.F32 R100, R8, R18, R100 ;  /* 0x000000120864723c */ /* 0x000fe20000001864 */
[----:B------:R-:W-:Y:S02]  /*5510*/  FSEL R176, R122, -INF , !P1 ;  /* 0xff8000007ab07808 */ /* 0x000fe40004800000 */
[----:B------:R-:W-:Y:S02]  /*5520*/  FSEL R175, R121, -INF , !P4 ;  /* 0xff80000079af7808 */ /* 0x000fe40006000000 */
[----:B------:R-:W-:-:S02]  /*5530*/  ISETP.GE.AND P3, PT, R20, R135, PT ;  /* 0x000000871400720c */ /* 0x000fc40003f66270 */
[-C--:B------:R-:W-:Y:S02]  /*5540*/  ISETP.GE.AND P2, PT, R20, R134.reuse, PT ;  /* 0x000000861400720c */ /* 0x080fe40003f46270 */
[C---:B------:R-:W-:Y:S02]  /*5550*/  ISETP.GE.AND P1, PT, R12.reuse, R135, PT ;  /* 0x000000870c00720c */ /* 0x040fe40003f26270 */
[----:B------:R-:W-:Y:S02]  /*5560*/  ISETP.GE.AND P4, PT, R12, R134, PT ;  /* 0x000000860c00720c */ /* 0x000fe40003f86270 */
[C---:B------:R-:W-:Y:S02]  /*5570*/  IADD3 R12, R0.reuse, 0x60, RZ ;  /* 0x00000060000c7810 */ /* 0x040fe40007ffe0ff */
[----:B------:R-:W-:Y:S02]  /*5580*/  IADD3 R13, R0, 0x61, RZ ;  /* 0x00000061000d7810 */ /* 0x000fe40007ffe0ff */
[----:B------:R-:W-:-:S02]  /*5590*/  FSEL R171, R116, -INF , !P3 ;  /* 0xff80000074ab7808 */ /* 0x000fc40005800000 */
[----:B------:R-:W-:Y:S02]  /*55a0*/  FSEL R168, R118, -INF , !P2 ;  /* 0xff80000076a87808 */ /* 0x000fe40005000000 */
[----:B------:R-:W-:Y:S02]  /*55b0*/  FSEL R169, R117, -INF , !P1 ;  /* 0xff80000075a97808 */ /* 0x000fe40004800000 */
[----:B------:R-:W-:Y:S01]  /*55c0*/  FSEL R165, R25, -INF , !P5 ;  /* 0xff80000019a57808 */ /* 0x000fe20006800000 */
[----:B------:R-:W-:Y:S01]  /*55d0*/  BAR.SYNC.DEFER_BLOCKING 0x0 ;  /* 0x0000000000007b1d */ /* 0x000fe20000010000 */
[-C--:B------:R-:W-:Y:S02]  /*55e0*/  ISETP.GE.AND P3, PT, R12, R134.reuse, PT ;  /* 0x000000860c00720c */ /* 0x080fe40003f66270 */
[C---:B------:R-:W-:Y:S02]  /*55f0*/  ISETP.GE.AND P2, PT, R13.reuse, R135, PT ;  /* 0x000000870d00720c */ /* 0x040fe40003f46270 */
[----:B------:R-:W-:-:S02]  /*5600*/  ISETP.GE.AND P1, PT, R13, R134, PT ;  /* 0x000000860d00720c */ /* 0x000fc40003f26270 */
[----:B------:R-:W-:Y:S02]  /*5610*/  ISETP.GE.AND P5, PT, R21, R134, PT ;  /* 0x000000861500720c */ /* 0x000fe40003fa6270 */
[----:B------:R-:W-:Y:S02]  /*5620*/  IADD3 R13, R0, 0x69, RZ ;  /* 0x00000069000d7810 */ /* 0x000fe40007ffe0ff */
[----:B------:R-:W-:Y:S02]  /*5630*/  FSEL R158, R114, -INF , !P3 ;  /* 0xff800000729e7808 */ /* 0x000fe40005800000 */
[----:B------:R-:W-:Y:S02]  /*5640*/  FSEL R174, R123, -INF , !P5 ;  /* 0xff8000007bae7808 */ /* 0x000fe40006800000 */
[-C--:B------:R-:W-:Y:S02]  /*5650*/  ISETP.GE.AND P3, PT, R13, R135.reuse, PT ;  /* 0x000000870d00720c */ /* 0x080fe40003f66270 */
[----:B------:R-:W-:-:S02]  /*5660*/  ISETP.GE.AND P5, PT, R12, R135, PT ;  /* 0x000000870c00720c */ /* 0x000fc40003fa6270 */
[C---:B------:R-:W-:Y:S02]  /*5670*/  IADD3 R8, R0.reuse, 0x71, RZ ;  /* 0x0000007100087810 */ /* 0x040fe40007ffe0ff */
[----:B------:R-:W-:Y:S02]  /*5680*/  IADD3 R12, R0, 0x68, RZ ;  /* 0x00000068000c7810 */ /* 0x000fe40007ffe0ff */
[----:B------:R-:W-:Y:S02]  /*5690*/  FSEL R153, R109, -INF , !P3 ;  /* 0xff8000006d997808 */ /* 0x000fe40005800000 */
[----:B------:R-:W-:Y:S02]  /*56a0*/  FSEL R164, R119, -INF , !P4 ;  /* 0xff80000077a47808 */ /* 0x000fe40006000000 */
[----:B------:R-:W-:Y:S02]  /*56b0*/  FSEL R159, R112, -INF , !P5 ;  /* 0xff800000709f7808 */ /* 0x000fe40006800000 */
[----:B------:R-:W-:-:S02]  /*56c0*/  ISETP.GE.AND P3, PT, R8, R134, PT ;  /* 0x000000860800720c */ /* 0x000fc40003f66270 */
[C---:B------:R-:W-:Y:S02]  /*56d0*/  ISETP.GE.AND P4, PT, R12.reuse, R135, PT ;  /* 0x000000870c00720c */ /* 0x040fe40003f86270 */
[----:B------:R-:W-:Y:S02]  /*56e0*/  ISETP.GE.AND P5, PT, R12, R134, PT ;  /* 0x000000860c00720c */ /* 0x000fe40003fa6270 */
[----:B------:R-:W-:Y:S02]  /*56f0*/  IADD3 R12, R0, 0x70, RZ ;  /* 0x00000070000c7810 */ /* 0x000fe40007ffe0ff */
[----:B------:R-:W-:Y:S02]  /*5700*/  FSEL R138, R107, -INF , !P3 ;  /* 0xff8000006b8a7808 */ /* 0x000fe40005800000 */
[----:B------:R-:W-:Y:S02]  /*5710*/  FSEL R157, R113, -INF , !P2 ;  /* 0xff800000719d7808 */ /* 0x000fe40005000000 */
[----:B------:R-:W-:-:S02]  /*5720*/  FSEL R156, R115, -INF , !P1 ;  /* 0xff800000739c7808 */ /* 0x000fc40004800000 */
[----:B------:R-:W-:Y:S02]  /*5730*/  ISETP.GT.AND P3, PT, R229, R224, PT ;  /* 0x000000e0e500720c */ /* 0x000fe40003f64270 */
[----:B------:R-:W-:Y:S02]  /*5740*/  ISETP.GE.AND P2, PT, R13, R134, PT ;  /* 0x000000860d00720c */ /* 0x000fe40003f46270 */
[-C--:B------:R-:W-:Y:S02]  /*5750*/  ISETP.GE.AND P1, PT, R12, R135.reuse, PT ;  /* 0x000000870c00720c */ /* 0x080fe40003f26270 */
[----:B------:R-:W-:Y:S02]  /*5760*/  IADD3 R9, R0, 0x78, RZ ;  /* 0x0000007800097810 */ /* 0x000fe40007ffe0ff */
[----:B------:R-:W-:Y:S02]  /*5770*/  FSEL R152, R110, -INF , !P5 ;  /* 0xff8000006e987808 */ /* 0x000fe40006800000 */
[----:B------:R-:W-:-:S02]  /*5780*/  ISETP.GE.AND P5, PT, R8, R135, PT ;  /* 0x000000870800720c */ /* 0x000fc40003fa6270 */
[----:B------:R-:W-:Y:S02]  /*5790*/  FSEL R155, R108, -INF , !P4 ;  /* 0xff8000006c9b7808 */ /* 0x000fe40006000000 */
[----:B------:R-:W-:Y:S02]  /*57a0*/  FSEL R150, R111, -INF , !P2 ;  /* 0xff8000006f967808 */ /* 0x000fe40005000000 */
[----:B------:R-:W-:Y:S02]  /*57b0*/  FSEL R8, R71, -INF , !P6 ;  /* 0xff80000047087808 */ /* 0x000fe40007000000 */
[----:B------:R-:W-:Y:S02]  /*57c0*/  FSEL R145, R104, -INF , !P1 ;  /* 0xff80000068917808 */ /* 0x000fe40004800000 */
[----:B------:R-:W-:Y:S02]  /*57d0*/  ISETP.GE.AND P4, PT, R12, R134, PT ;  /* 0x000000860c00720c */ /* 0x000fe40003f86270 */
[----:B------:R-:W-:-:S02]  /*57e0*/  ISETP.GE.AND P6, PT, R9, R135, PT ;  /* 0x000000870900720c */ /* 0x000fc40003fc6270 */
[----:B------:R-:W-:Y:S02]  /*57f0*/  ISETP.GE.AND P2, PT, R9, R134, PT ;  /* 0x000000860900720c */ /* 0x000fe40003f46270 */
[C---:B------:R-:W-:Y:S02]  /*5800*/  ISETP.GE.AND P1, PT, R0.reuse, R135, PT ;  /* 0x000000870000720c */ /* 0x040fe40003f26270 */
[----:B------:R-:W-:Y:S02]  /*5810*/  IADD3 R9, R0, 0x79, RZ ;  /* 0x0000007900097810 */ /* 0x000fe40007ffe0ff */
[----:B------:R-:W-:Y:S02]  /*5820*/  FSEL R140, R106, -INF , !P4 ;  /* 0xff8000006a8c7808 */ /* 0x000fe40006000000 */
[----:B------:R-:W-:Y:S02]  /*5830*/  FSEL R143, R105, -INF , !P5 ;  /* 0xff800000698f7808 */ /* 0x000fe40006800000 */
[----:B------:R-:W-:-:S02]  /*5840*/  FSEL R68, R68, -INF , !P1 ;  /* 0xff80000044447808 */ /* 0x000fc40004800000 */
[-C--:B------:R-:W-:Y:S02]  /*5850*/  ISETP.GE.AND P4, PT, R0, R134.reuse, PT ;  /* 0x000000860000720c */ /* 0x080fe40003f86270 */
[C---:B------:R-:W-:Y:S02]  /*5860*/  ISETP.GE.AND P5, PT, R9.reuse, R135, PT ;  /* 0x000000870900720c */ /* 0x040fe40003fa6270 */
[----:B------:R-:W-:Y:S02]  /*5870*/  ISETP.GE.AND P1, PT, R9, R134, PT ;  /* 0x000000860900720c */ /* 0x000fe40003f26270 */
[----:B------:R-:W-:Y:S02]  /*5880*/  LOP3.LUT R0, R6, R41, RZ, 0xfc, !PT ;  /* 0x0000002906007212 */ /* 0x000fe400078efcff */
[----:B------:R-:W-:Y:S02]  /*5890*/  FSEL R70, R70, -INF , !P4 ;  /* 0xff80000046467808 */ /* 0x000fe40006000000 */
[----:B------:R-:W-:-:S02]  /*58a0*/  FSEL R141, R100, -INF , !P6 ;  /* 0xff800000648d7808 */ /* 0x000fc40007000000 */
[----:B------:R-:W-:Y:S02]  /*58b0*/  FSEL R136, R102, -INF , !P2 ;  /* 0xff80000066887808 */ /* 0x000fe40005000000 */
[----:B------:R-:W-:Y:S02]  /*58c0*/  FSEL R139, R101, -INF , !P5 ;  /* 0xff800000658b7808 */ /* 0x000fe40006800000 */
[----:B------:R-:W-:Y:S01]  /*58d0*/  FSEL R66, R103, -INF , !P1 ;  /* 0xff80000067427808 */ /* 0x000fe20004800000 */
[----:B------:R-:W-:Y:S05]  /*58e0*/  @!P3 BRA `(.L_x_1502) ;  /* 0x00000e200000b947 */ /* 0x000fea0003800000 */
[----:B------:R-:W-:Y:S05]  /*58f0*/  @!P0 BRA `(.L_x_1503) ;  /* 0x0000039000008947 */ /* 0x000fea0003800000 */
[----:B------:R-:W1:Y:S01]  /*5900*/  I2F.RP R10, R39 ;  /* 0x00000027000a7306 */ /* 0x000e620000209400 */
[----:B------:R-:W-:Y:S02]  /*5910*/  IADD3 R12, R3, -0x80, RZ ;  /* 0xffffff80030c7810 */ /* 0x000fe40007ffe0ff */
[----:B------:R-:W-:Y:S02]  /*5920*/  IABS R9, R3 ;  /* 0x0000000300097213 */ /* 0x000fe40000000000 */
[----:B------:R-:W-:-:S02]  /*5930*/  IABS R6, R12 ;  /* 0x0000000c00067213 */ /* 0x000fc40000000000 */
[----:B------:R-:W-:Y:S02]  /*5940*/  LOP3.LUT R3, R3, c[0x0][0x2d0], RZ, 0x3c, !PT ;  /* 0x0000b40003037a12 */ /* 0x000fe400078e3cff */
[----:B------:R-:W-:Y:S02]  /*5950*/  LOP3.LUT R12, R12, c[0x0][0x2d0], RZ, 0x3c, !PT ;  /* 0x0000b4000c0c7a12 */ /* 0x000fe400078e3cff */
        /* <DEDUP_REMOVED lines=13> */
[C---:B------:R-:W-:Y:S01]  /*5a30*/  IMAD R4, R39.reuse, R4, R6 ;  /* 0x0000000427047224 */ /* 0x040fe200078e0206 */
[----:B------:R-:W-:Y:S02]  /*5a40*/  LOP3.LUT R6, RZ, c[0x0][0x2d0], RZ, 0x33, !PT ;  /* 0x0000b400ff067a12 */ /* 0x000fe400078e33ff */
[C---:B------:R-:W-:Y:S02]  /*5a50*/  ISETP.GT.U32.AND P1, PT, R39.reuse, R10, PT ;  /* 0x0000000a2700720c */ /* 0x040fe40003f24070 */
[----:B------:R-:W-:-:S11]  /*5a60*/  ISETP.GT.U32.AND P2, PT, R39, R4, PT ;  /* 0x000000042700720c */ /* 0x000fd60003f44070 */
[----:B------:R-:W-:Y:S01]  /*5a70*/  @!P1 IMAD.IADD R10, R10, 0x1, -R39 ;  /* 0x000000010a0a9824 */ /* 0x000fe200078e0a27 */
[----:B------:R-:W-:Y:S02]  /*5a80*/  @!P1 IADD3 R13, R13, 0x1, RZ ;  /* 0x000000010d0d9810 */ /* 0x000fe40007ffe0ff */
[-C--:B------:R-:W-:Y:S02]  /*5a90*/  @!P2 IADD3 R4, R4, -R39.reuse, RZ ;  /* 0x800000270404a210 */ /* 0x080fe40007ffe0ff */
[-C--:B------:R-:W-:Y:S02]  /*5aa0*/  ISETP.GE.U32.AND P6, PT, R10, R39.reuse, PT ;  /* 0x000000270a00720c */ /* 0x080fe40003fc6070 */
[----:B------:R-:W-:Y:S02]  /*5ab0*/  ISETP.GE.U32.AND P5, PT, R4, R39, PT ;  /* 0x000000270400720c */ /* 0x000fe40003fa6070 */
[----:B------:R-:W-:Y:S02]  /*5ac0*/  ISETP.GE.AND P1, PT, R12, RZ, PT ;  /* 0x000000ff0c00720c */ /* 0x000fe40003f26270 */
[----:B------:R-:W-:-:S02]  /*5ad0*/  @!P2 IADD3 R11, R11, 0x1, RZ ;  /* 0x000000010b0ba810 */ /* 0x000fc40007ffe0ff */
[----:B------:R-:W-:-:S05]  /*5ae0*/  ISETP.NE.AND P2, PT, RZ, c[0x0][0x2d0], PT ;  /* 0x0000b400ff007a0c */ /* 0x000fca0003f45270 */
        /* <DEDUP_REMOVED lines=18> */
[----:B--2---:R-:W-:-:S04]  /*5c10*/  IMAD.IADD R9, R9, 0x1, -R4 ;  /* 0x0000000109097824 */ /* 0x004fc800078e0a04 */
[----:B------:R-:W-:Y:S01]  /*5c20*/  IMAD.WIDE.U32 R12, R9, c[0x0][0x180], R10 ;  /* 0x00006000090c7a25 */ /* 0x000fe200078e000a */
[----:B------:R-:W-:-:S04]  /*5c30*/  SHF.R.S32.HI R4, RZ, 0x1f, R9 ;  /* 0x0000001fff047819 */ /* 0x000fc80000011409 */
[----:B------:R-:W-:Y:S01]  /*5c40*/  MOV R11, R12 ;  /* 0x0000000c000b7202 */ /* 0x000fe20000000f00 */
[----:B------:R-:W-:-:S04]  /*5c50*/  IMAD R4, R4, c[0x0][0x180], RZ ;  /* 0x0000600004047a24 */ /* 0x000fc800078e02ff */
[----:B------:R-:W-:-:S04]  /*5c60*/  IMAD R4, R9, c[0x0][0x184], R4 ;  /* 0x0000610009047a24 */ /* 0x000fc800078e0204 */
[----:B------:R-:W-:Y:S01]  /*5c70*/  IMAD.IADD R10, R13, 0x1, R4 ;  /* 0x000000010d0a7824 */ /* 0x000fe200078e0204 */
[----:B------:R-:W-:Y:S05]  /*5c80*/  BRA `(.L_x_1504) ;  /* 0x0000002000007947 */ /* 0x000fea0003800000 */
.L_x_1503:
[----:B------:R-:W-:-:S04]  /*5c90*/  LEA R11, -R4, RZ, 0x7 ;  /* 0x000000ff040b7211 */ /* 0x000fc800078e39ff */
[----:B------:R-:W-:Y:S02]  /*5ca0*/  SHF.R.S32.HI R10, RZ, 0x1f, R11 ;  /* 0x0000001fff0a7819 */ /* 0x000fe4000001140b */
.L_x_1504:
        /* <DEDUP_REMOVED lines=8> */
[----:B------:R-:W-:Y:S01]  /*5d30*/  @!P4 LEA R34, P6, R4, c[0x0][0x168], 0x1 ;  /* 0x00005a000422ca11 */ /* 0x000fe200078c08ff */
[----:B------:R-:W-:Y:S01]  /*5d40*/  @!P4 IMAD.X R3, R10, 0x1, R133, P1 ;  /* 0x000000010a03c824 */ /* 0x000fe200008e0685 */
[----:B------:R-:W-:-:S04]  /*5d50*/  @!P2 IADD3 R13, P1, R11, R2, RZ ;  /* 0x000000020b0da210 */ /* 0x000fc80007f3e0ff */
[----:B------:R-:W-:Y:S01]  /*5d60*/  @!P4 LEA.HI.X R35, R4, c[0x0][0x16c], R3, 0x1, P6 ;  /* 0x00005b000423ca11 */ /* 0x000fe200030f0c03 */
[--C-:B------:R-:W-:Y:S01]  /*5d70*/  @!P2 IMAD.X R4, R10, 0x1, R133.reuse, P1 ;  /* 0x000000010a04a824 */ /* 0x100fe200008e0685 */
[C---:B------:R-:W-:Y:S01]  /*5d80*/  @!P2 LEA R22, P1, R13.reuse, c[0x0][0x168], 0x1 ;  /* 0x00005a000d16aa11 */ /* 0x040fe200078208ff */
        /* <DEDUP_REMOVED lines=11> */
[----:B------:R-:W-:Y:S01]  /*5e40*/  @!P2 IMAD.X R3, R6, 0x1, R133, P1 ;  /* 0x000000010603a824 */ /* 0x000fe200008e0685 */
[C---:B------:R-:W-:Y:S01]  /*5e50*/  @!P2 LEA R20, P1, R4.reuse, c[0x0][0x168], 0x1 ;  /* 0x00005a000414aa11 */ /* 0x040fe200078208ff */
[----:B------:R-:W-:Y:S01]  /*5e60*/  IMAD.X R6, R225, 0x1, R6, P5 ;  /* 0x00000001e1067824 */ /* 0x000fe200028e0606 */
[CC--:B------:R-:W-:Y:S01]  /*5e70*/  @!P4 IADD3 R12, P5, R9.reuse, R2.reuse, RZ ;  /* 0x00000002090cc210 */ /* 0x0c0fe20007fbe0ff */
        /* <DEDUP_REMOVED lines=11> */
[----:B------:R-:W-:Y:S01]  /*5f30*/  @!P2 IMAD.X R3, R6, 0x1, R133, P1 ;  /* 0x000000010603a824 */ /* 0x000fe200008e0685 */
[C---:B------:R-:W-:Y:S01]  /*5f40*/  @!P2 LEA R18, P1, R4.reuse, c[0x0][0x168], 0x1 ;  /* 0x00005a000412aa11 */ /* 0x040fe200078208ff */
        /* <DEDUP_REMOVED lines=16> */
[C---:B------:R-:W-:Y:S01]  /*6050*/  @!P2 LEA R16, P1, R9.reuse, c[0x0][0x168], 0x1 ;  /* 0x00005a000910aa11 */ /* 0x040fe200078208ff */
        /* <DEDUP_REMOVED lines=59> */
[----:B------:R-:W-:Y:S02]  /*6410*/  @!P2 LEA.HI.X R51, R6, c[0x0][0x16c], R9, 0x1, P1 ;  /* 0x00005b000633aa11 */ /* 0x000fe400008f0c09 */
[----:B--2---:R-:W-:Y:S01]  /*6420*/  @!P4 LEA R34, P1, R12, c[0x0][0x168], 0x1 ;  /* 0x00005a000c22ca11 */ /* 0x004fe200078208ff */
        /* <DEDUP_REMOVED lines=36> */
[----:B------:R-:W-:-:S04]  /*6670*/  LEA R12, P1, R3, c[0x0][0x168], 0x1 ;  /* 0x00005a00030c7a11 */ /* 0x000fc800078208ff */
[----:B------:R-:W-:-:S05]  /*6680*/  LEA.HI.X R13, R3, c[0x0][0x16c], R4, 0x1, P1 ;  /* 0x00005b00030d7a11 */ /* 0x000fca00008f0c04 */
[----:B------:R-:W-:Y:S01]  /*6690*/  @!PT LDS RZ, [RZ] ;  /* 0x00000000fffff984 */ /* 0x000fe20000000800 */
[----:B------:R-:W-:Y:S01]  /*66a0*/  @!PT LDS RZ, [RZ] ;  /* 0x00000000fffff984 */ /* 0x000fe20000000800 */
[----:B------:R-:W-:Y:S01]  /*66b0*/  @!PT LDS RZ, [RZ] ;  /* 0x00000000fffff984 */ /* 0x000fe20000000800 */
[----:B------:R2:W-:Y:S04]  /*66c0*/  LDGSTS.E.BYPASS.LTC128B.128 [R230+0xb800], [R12.64+0x80] ;  /* 0x0b8000800ce67fae */ /* 0x0005e8000b901d4e */
.L_x_1506:
[----:B------:R-:W-:Y:S05]  /*66d0*/  BSYNC B0 ;  /* 0x0000000000007941 */ /* 0x000fea0003800000 */
.L_x_1505:
[----:B------:R-:W0:Y:S01]  /*66e0*/  LDGDEPBAR ;  /* 0x00000000000079af */ /* 0x000e220000000000 */
[----:B------:R-:W-:-:S04]  /*66f0*/  IADD3 R2, P1, R11, R2, RZ ;  /* 0x000000020b027210 */ /* 0x000fc80007f3e0ff */
[----:B------:R-:W-:Y:S02]  /*6700*/  IADD3.X R133, R10, R133, RZ, P1, !PT ;  /* 0x000000850a857210 */ /* 0x000fe40000ffe4ff */
.L_x_1502:
        /* <DEDUP_REMOVED lines=62> */
[----:B------:R-:W-:Y:S01]  /*6af0*/  SHF.L.U32 R216, R0, 0x1, RZ ;  /* 0x0000000100d87819 */ /* 0x000fe200000006ff */
[----:B------:R-:W3:Y:S03]  /*6b00*/  SHFL.BFLY PT, R9, R6, 0x2, 0x1f ;  /* 0x0c401f0006097f89 */ /* 0x000ee600000e0000 */
[-C--:B------:R-:W-:Y:S01]  /*6b10*/  LEA R214, R7, R216.reuse, 0x1 ;  /* 0x000000d807d67211 */ /* 0x080fe200078e08ff */
[----:B------:R-:W4:Y:S01]  /*6b20*/  SHFL.BFLY PT, R4, R11, 0x2, 0x1f ;  /* 0x0c401f000b047f89 */ /* 0x000f2200000e0000 */
[----:B------:R-:W-:-:S02]  /*6b30*/  LEA R213, R5, R216, 0x1 ;  /* 0x000000d805d57211 */ /* 0x000fc400078e08ff */
[----:B------:R-:W-:Y:S01]  /*6b40*/  LEA R212, R5, R214, 0x1 ;  /* 0x000000d605d47211 */ /* 0x000fe200078e08ff */
[----:B------:R-:W-:Y:S04]  /*6b50*/  LDSM.16.MT88.4 R100, [R216+0x10000] ;  /* 0x01000000d864783b */ /* 0x000fe80000004200 */
[----:B------:R-:W-:Y:S04]  /*6b60*/  LDSM.16.MT88.4 R92, [R212+0xc000] ;  /* 0x00c00000d45c783b */ /* 0x000fe80000004200 */
[----:B------:R-:W-:Y:S04]  /*6b70*/  LDSM.16.MT88.4 R84, [R213+0xc000] ;  /* 0x00c00000d554783b */ /* 0x000fe80000004200 */
[----:B------:R-:W-:Y:S01]  /*6b80*/  LDSM.16.MT88.4 R124, [R214+0x10000] ;  /* 0x01000000d67c783b */ /* 0x000fe20000004200 */
[----:B---3--:R-:W-:-:S03]  /*6b90*/  FMNMX.FTZ R9, R6, R9, !PT ;  /* 0x0000000906097209 */ /* 0x008fc60007810000 */
[----:B------:R-:W-:Y:S01]  /*6ba0*/  LDSM.16.MT88.4 R112, [R213+0x10000] ;  /* 0x01000000d570783b */ /* 0x000fe20000004200 */
[----:B----4-:R-:W-:-:S03]  /*6bb0*/  FMNMX.FTZ R4, R11, R4, !PT ;  /* 0x000000040b047209 */ /* 0x010fc60007810000 */
[----:B------:R-:W3:Y:S04]  /*6bc0*/  SHFL.BFLY PT, R132, R9, 0x1, 0x1f ;  /* 0x0c201f0009847f89 */ /* 0x000ee800000e0000 */
[----:B------:R-:W4:Y:S04]  /*6bd0*/  SHFL.BFLY PT, R3, R4, 0x1, 0x1f ;  /* 0x0c201f0004037f89 */ /* 0x000f2800000e0000 */
[----:B-12---:R-:W-:Y:S04]  /*6be0*/  LDSM.16.MT88.4 R12, [R212+0xc800] ;  /* 0x00c80000d40c783b */ /* 0x006fe80000004200 */
[----:B------:R-:W-:Y:S04]  /*6bf0*/  LDSM.16.MT88.4 R24, [R216+0xc800] ;  /* 0x00c80000d818783b */ /* 0x000fe80000004200 */
[----:B------:R-:W-:Y:S04]  /*6c00*/  LDSM.16.MT88.4 R20, [R214+0xc800] ;  /* 0x00c80000d614783b */ /* 0x000fe80000004200 */
[----:B------:R-:W-:Y:S01]  /*6c10*/  LDSM.16.MT88.4 R16, [R213+0xc800] ;  /* 0x00c80000d510783b */ /* 0x000fe20000004200 */
[----:B---3--:R-:W-:-:S03]  /*6c20*/  FMNMX.FTZ R132, R9, R132, !PT ;  /* 0x0000008409847209 */ /* 0x008fc60007810000 */
[----:B------:R-:W-:Y:S01]  /*6c30*/  LDSM.16.MT88.4 R32, [R214+0x10800] ;  /* 0x01080000d620783b */ /* 0x000fe20000004200 */
[----:B----4-:R-:W-:Y:S01]  /*6c40*/  FMNMX.FTZ R3, R4, R3, !PT ;  /* 0x0000000304037209 */ /* 0x010fe20007810000 */
[C---:B------:R-:W-:Y:S01]  /*6c50*/  FMUL.FTZ R142, R132.reuse, c[0x0][0x23c] ;  /* 0x00008f00848e7a20 */ /* 0x040fe20000410000 */
[----:B------:R-:W-:Y:S01]  /*6c60*/  FSETP.NEU.FTZ.AND P1, PT, R132, -INF , PT ;  /* 0xff8000008400780b */ /* 0x000fe20003f3d000 */
[----:B------:R-:W-:Y:S02]  /*6c70*/  LDSM.16.MT88.4 R4, [R212+0x10000] ;  /* 0x01000000d404783b */ /* 0x000fe40000004200 */
[C---:B------:R-:W-:Y:S01]  /*6c80*/  FMUL.FTZ R67, R3.reuse, c[0x0][0x23c] ;  /* 0x00008f0003437a20 */ /* 0x040fe20000410000 */
[----:B------:R-:W-:Y:S01]  /*6c90*/  FSEL R142, R142, RZ, P1 ;  /* 0x000000ff8e8e7208 */ /* 0x000fe20000800000 */
[----:B------:R-:W-:Y:S01]  /*6ca0*/  LDSM.16.MT88.4 R28, [R213+0x10800] ;  /* 0x01080000d51c783b */ /* 0x000fe20000004200 */
[----:B------:R-:W-:-:S03]  /*6cb0*/  FSETP.NEU.FTZ.AND P1, PT, R3, -INF , PT ;  /* 0xff8000000300780b */ /* 0x000fc60003f3d000 */
[--C-:B------:R-:W-:Y:S01]  /*6cc0*/  FFMA.FTZ R56, R65, c[0x0][0x23c], -R142.reuse ;  /* 0x00008f0041387a23 */ /* 0x100fe2000001088e */
[----:B------:R-:W-:Y:S01]  /*6cd0*/  FSEL R67, R67, RZ, P1 ;  /* 0x000000ff43437208 */ /* 0x000fe20000800000 */
[--C-:B------:R-:W-:Y:S01]  /*6ce0*/  FFMA.FTZ R63, R68, c[0x0][0x23c], -R142.reuse ;  /* 0x00008f00443f7a23 */ /* 0x100fe2000001088e */
[----:B------:R-:W-:Y:S01]  /*6cf0*/  LEA R238, P1, R2, c[0x0][0x168], 0x1 ;  /* 0x00005a0002ee7a11 */ /* 0x000fe200078208ff */
[--C-:B------:R-:W-:Y:S02]  /*6d00*/  FFMA.FTZ R60, R77, c[0x0][0x23c], -R142.reuse ;  /* 0x00008f004d3c7a23 */ /* 0x100fe4000001088e */
[--C-:B------:R-:W-:Y:S01]  /*6d10*/  FFMA.FTZ R61, R69, c[0x0][0x23c], -R142.reuse ;  /* 0x00008f00453d7a23 */ /* 0x100fe2000001088e */
[----:B------:R-:W-:Y:S01]  /*6d20*/  LDSM.16.MT88.4 R76, [R214+0xc000] ;  /* 0x00c00000d64c783b */ /* 0x000fe20000004200 */
[--C-:B------:R-:W-:Y:S01]  /*6d30*/  FFMA.FTZ R65, R70, c[0x0][0x23c], -R67.reuse ;  /* 0x00008f0046417a23 */ /* 0x100fe20000010843 */
[----:B------:R-:W-:Y:S01]  /*6d40*/  MUFU.EX2 R63, R63 ;  /* 0x0000003f003f7308 */ /* 0x000fe20000000800 */
[--C-:B------:R-:W-:Y:S01]  /*6d50*/  FFMA.FTZ R64, R8, c[0x0][0x23c], -R67.reuse ;  /* 0x00008f0008407a23 */ /* 0x100fe20000010843 */
[----:B------:R-:W1:Y:S01]  /*6d60*/  LDSM.16.MT88.4 R68, [R216+0xc000] ;  /* 0x00c00000d844783b */ /* 0x000e620000004200 */
[----:B------:R-:W-:Y:S01]  /*6d70*/  FFMA.FTZ R62, R80, c[0x0][0x23c], -R67 ;  /* 0x00008f00503e7a23 */ /* 0x000fe20000010843 */
[----:B------:R-:W-:Y:S01]  /*6d80*/  LEA.HI.X R237, R2, c[0x0][0x16c], R133, 0x1, P1 ;  /* 0x00005b0002ed7a11 */ /* 0x000fe200008f0c85 */
[----:B------:R-:W-:Y:S01]  /*6d90*/  FFMA.FTZ R57, R72, c[0x0][0x23c], -R67 ;  /* 0x00008f0048397a23 */ /* 0x000fe20000010843 */
[----:B------:R-:W2:Y:S01]  /*6da0*/  LDSM.16.MT88.4 R8, [R216+0x10800] ;  /* 0x01080000d808783b */ /* 0x000ea20000004200 */
[--C-:B------:R-:W-:Y:S01]  /*6db0*/  FFMA.FTZ R58, R81, c[0x0][0x23c], -R142.reuse ;  /* 0x00008f00513a7a23 */ /* 0x100fe2000001088e */
[----:B------:R-:W3:Y:S01]  /*6dc0*/  MUFU.EX2 R60, R60 ;  /* 0x0000003c003c7308 */ /* 0x000ee20000000800 */
[----:B------:R-:W-:-:S02]  /*6dd0*/  FFMA.FTZ R55, R91, c[0x0][0x23c], -R142 ;  /* 0x00008f005b377a23 */ /* 0x000fc4000001088e */
[--C-:B------:R-:W-:Y:S02]  /*6de0*/  FFMA.FTZ R54, R97, c[0x0][0x23c], -R142.reuse ;  /* 0x00008f0061367a23 */ /* 0x100fe4000001088e */
[----:B------:R-:W-:Y:S02]  /*6df0*/  FFMA.FTZ R51, R89, c[0x0][0x23c], -R142 ;  /* 0x00008f0059337a23 */ /* 0x000fe4000001088e */
[--C-:B------:R-:W-:Y:S01]  /*6e00*/  FFMA.FTZ R59, R96, c[0x0][0x23c], -R67.reuse ;  /* 0x00008f00603b7a23 */ /* 0x100fe20000010843 */
[----:B------:R-:W-:Y:S01]  /*6e10*/  MUFU.EX2 R61, R61 ;  /* 0x0000003d003d7308 */ /* 0x000fe20000000800 */
[--C-:B------:R-:W-:Y:S02]  /*6e20*/  FFMA.FTZ R52, R98, c[0x0][0x23c], -R67.reuse ;  /* 0x00008f0062347a23 */ /* 0x100fe40000010843 */
[--C-:B------:R-:W-:Y:S02]  /*6e30*/  FFMA.FTZ R53, R188, c[0x0][0x23c], -R67.reuse ;  /* 0x00008f00bc357a23 */ /* 0x100fe40000010843 */
[----:B------:R-:W-:-:S02]  /*6e40*/  FFMA.FTZ R48, R186, c[0x0][0x23c], -R67 ;  /* 0x00008f00ba307a23 */ /* 0x000fc40000010843 */
[--C-:B------:R-:W-:Y:S01]  /*6e50*/  FFMA.FTZ R41, R49, c[0x0][0x23c], -R142.reuse ;  /* 0x00008f0031297a23 */ /* 0x100fe2000001088e */
[----:B------:R-:W4:Y:S01]  /*6e60*/  MUFU.EX2 R56, R56 ;  /* 0x0000003800387308 */ /* 0x000f220000000800 */
[----:B---3--:R-:W-:Y:S01]  /*6e70*/  F2FP.PACK_AB R116, R60, R63 ;  /* 0x0000003f3c74723e */ /* 0x008fe200000000ff */
[--C-:B------:R-:W-:Y:S02]  /*6e80*/  FFMA.FTZ R50, R181, c[0x0][0x23c], -R142.reuse ;  /* 0x00008f00b5327a23 */ /* 0x100fe4000001088e */
[--C-:B------:R-:W-:Y:S02]  /*6e90*/  FFMA.FTZ R47, R179, c[0x0][0x23c], -R142.reuse ;  /* 0x00008f00b32f7a23 */ /* 0x100fe4000001088e */
[----:B------:R-:W-:Y:S02]  /*6ea0*/  FFMA.FTZ R46, R183, c[0x0][0x23c], -R142 ;  /* 0x00008f00b72e7a23 */ /* 0x000fe4000001088e */
[----:B------:R-:W-:Y:S01]  /*6eb0*/  MUFU.EX2 R65, R65 ;  /* 0x0000004100417308 */ /* 0x000fe20000000800 */
[----:B------:R-:W-:-:S02]  /*6ec0*/  FFMA.FTZ R49, R182, c[0x0][0x23c], -R67 ;  /* 0x00008f00b6317a23 */ /* 0x000fc40000010843 */
[--C-:B------:R-:W-:Y:S02]  /*6ed0*/  FFMA.FTZ R44, R184, c[0x0][0x23c], -R67.reuse ;  /* 0x00008f00b82c7a23 */ /* 0x100fe40000010843 */
[--C-:B------:R-:W-:Y:S02]  /*6ee0*/  FFMA.FTZ R45, R146, c[0x0][0x23c], -R67.reuse ;  /* 0x00008f00922d7a23 */ /* 0x100fe40000010843 */
[----:B------:R-:W-:Y:S01]  /*6ef0*/  FFMA.FTZ R0, R144, c[0x0][0x23c], -R67 ;  /* 0x00008f0090007a23 */ /* 0x000fe20000010843 */
[----:B------:R-:W3:Y:S01]  /*6f00*/  MUFU.EX2 R64, R64 ;  /* 0x0000004000407308 */ /* 0x000ee20000000800 */
[----:B----4-:R-:W-:Y:S01]  /*6f10*/  F2FP.PACK_AB R118, R56, R61 ;  /* 0x0000003d3876723e */ /* 0x010fe200000000ff */
[--C-:B------:R-:W-:Y:S02]  /*6f20*/  FFMA.FTZ R144, R147, c[0x0][0x23c], -R142.reuse ;  /* 0x00008f0093907a23 */ /* 0x100fe4000001088e */
[--C-:B------:R-:W-:Y:S02]  /*6f30*/  FFMA.FTZ R147, R151, c[0x0][0x23c], -R142.reuse ;  /* 0x00008f0097937a23 */ /* 0x100fe4000001088e */
[----:B------:R-:W-:-:S02]  /*6f40*/  FFMA.FTZ R146, R149, c[0x0][0x23c], -R142 ;  /* 0x00008f0095927a23 */ /* 0x000fc4000001088e */
[----:B------:R-:W-:Y:S01]  /*6f50*/  MUFU.EX2 R62, R62 ;  /* 0x0000003e003e7308 */ /* 0x000fe20000000800 */
[----:B------:R-:W-:Y:S02]  /*6f60*/  FFMA.FTZ R137, R137, c[0x0][0x23c], -R142 ;  /* 0x00008f0089897a23 */ /* 0x000fe4000001088e */
[--C-:B------:R-:W-:Y:S02]  /*6f70*/  FFMA.FTZ R148, R148, c[0x0][0x23c], -R67.reuse ;  /* 0x00008f0094947a23 */ /* 0x100fe40000010843 */
[--C-:B------:R-:W-:Y:S02]  /*6f80*/  FFMA.FTZ R149, R162, c[0x0][0x23c], -R67.reuse ;  /* 0x00008f00a2957a23 */ /* 0x100fe40000010843 */
[--C-:B------:R-:W-:Y:S01]  /*6f90*/  FFMA.FTZ R151, R160, c[0x0][0x23c], -R67.reuse ;  /* 0x00008f00a0977a23 */ /* 0x100fe20000010843 */
[----:B------:R-:W4:Y:S01]  /*6fa0*/  MUFU.EX2 R57, R57 ;  /* 0x0000003900397308 */ /* 0x000f220000000800 */
[----:B---3--:R-:W-:Y:S01]  /*6fb0*/  F2FP.PACK_AB R117, R64, R65 ;  /* 0x000000414075723e */ /* 0x008fe200000000ff */
[----:B------:R-:W-:-:S02]  /*6fc0*/  FFMA.FTZ R154, R154, c[0x0][0x23c], -R67 ;  /* 0x00008f009a9a7a23 */ /* 0x000fc40000010843 */
[--C-:B------:R-:W-:Y:S02]  /*6fd0*/  FFMA.FTZ R160, R167, c[0x0][0x23c], -R142.reuse ;  /* 0x00008f00a7a07a23 */ /* 0x100fe4000001088e */
[--C-:B------:R-:W-:Y:S02]  /*6fe0*/  FFMA.FTZ R162, R165, c[0x0][0x23c], -R142.reuse ;  /* 0x00008f00a5a27a23 */ /* 0x100fe4000001088e */
[----:B------:R-:W-:Y:S01]  /*6ff0*/  MUFU.EX2 R58, R58 ;  /* 0x0000003a003a7308 */ /* 0x000fe20000000800 */
[--C-:B------:R-:W-:Y:S02]  /*7000*/  FFMA.FTZ R167, R170, c[0x0][0x23c], -R67.reuse ;  /* 0x00008f00aaa77a23 */ /* 0x100fe40000010843 */
[--C-:B------:R-:W-:Y:S02]  /*7010*/  FFMA.FTZ R161, R161, c[0x0][0x23c], -R142.reuse ;  /* 0x00008f00a1a17a23 */ /* 0x100fe4000001088e */
[----:B------:R-:W-:Y:S02]  /*7020*/  FFMA.FTZ R163, R163, c[0x0][0x23c], -R142 ;  /* 0x00008f00a3a37a23 */ /* 0x000fe4000001088e */
[--C-:B------:R-:W-:Y:S01]  /*7030*/  FFMA.FTZ R165, R180, c[0x0][0x23c], -R67.reuse ;  /* 0x00008f00b4a57a23 */ /* 0x100fe20000010843 */
[----:B----4-:R-:W-:Y:S01]  /*7040*/  F2FP.PACK_AB R119, R57, R62 ;  /* 0x0000003e3977723e */ /* 0x010fe200000000ff */
[----:B------:R-:W3:Y:S01]  /*7050*/  MUFU.EX2 R55, R55 ;  /* 0x0000003700377308 */ /* 0x000ee20000000800 */
[----:B------:R-:W-:-:S02]  /*7060*/  FFMA.FTZ R166, R166, c[0x0][0x23c], -R67 ;  /* 0x00008f00a6a67a23 */ /* 0x000fc40000010843 */
[--C-:B------:R-:W-:Y:S02]  /*7070*/  FFMA.FTZ R170, R178, c[0x0][0x23c], -R67.reuse ;  /* 0x00008f00b2aa7a23 */ /* 0x100fe40000010843 */
[--C-:B------:R-:W-:Y:S01]  /*7080*/  FFMA.FTZ R178, R175, c[0x0][0x23c], -R142.reuse ;  /* 0x00008f00afb27a23 */ /* 0x100fe2000001088e */
[C---:B------:R-:W-:Y:S01]  /*7090*/  HMMA.16816.F32 R88, R116.reuse, R92, RZ ;  /* 0x0000005c7458723c */ /* 0x040fe200000018ff */
[--C-:B------:R-:W-:Y:S01]  /*70a0*/  FFMA.FTZ R180, R169, c[0x0][0x23c], -R142.reuse ;  /* 0x00008f00a9b47a23 */ /* 0x100fe2000001088e */
[----:B------:R-:W-:Y:S01]  /*70b0*/  MUFU.EX2 R54, R54 ;  /* 0x0000003600367308 */ /* 0x000fe20000000800 */
[--C-:B------:R-:W-:Y:S02]  /*70c0*/  FFMA.FTZ R177, R177, c[0x0][0x23c], -R142.reuse ;  /* 0x00008f00b1b17a23 */ /* 0x100fe4000001088e */
[----:B------:R-:W-:Y:S02]  /*70d0*/  FFMA.FTZ R171, R171, c[0x0][0x23c], -R142 ;  /* 0x00008f00abab7a23 */ /* 0x000fe4000001088e */
        /* <DEDUP_REMOVED lines=15> */
[----:B------:R-:W4:Y:S01]  /*71d0*/  MUFU.EX2 R52, R52 ;  /* 0x0000003400347308 */ /* 0x000f220000000800 */
[----:B------:R-:W-:-:S02]  /*71e0*/  FFMA.FTZ R152, R152, c[0x0][0x23c], -R67 ;  /* 0x00008f0098987a23 */ /* 0x000fc40000010843 */
[----:B------:R-:W-:Y:S02]  /*71f0*/  FFMA.FTZ R150, R150, c[0x0][0x23c], -R67 ;  /* 0x00008f0096967a23 */ /* 0x000fe40000010843 */
[----:B------:R-:W-:Y:S01]  /*7200*/  FFMA.FTZ R241, R139, c[0x0][0x23c], -R142 ;  /* 0x00008f008bf17a23 */ /* 0x000fe2000001088e */
[C---:B-1----:R-:W-:Y:S01]  /*7210*/  HMMA.16816.F32 R128, R116.reuse, R68, RZ ;  /* 0x000000447480723c */ /* 0x042fe200000018ff */
[----:B------:R-:W-:Y:S01]  /*7220*/  FADD.FTZ R60, R63, R60 ;  /* 0x0000003c3f3c7221 */ /* 0x000fe20000010000 */
[----:B------:R-:W-:Y:S01]  /*7230*/  MUFU.EX2 R53, R53 ;  /* 0x0000003500357308 */ /* 0x000fe20000000800 */
[----:B------:R-:W-:Y:S02]  /*7240*/  FADD.FTZ R65, R65, R64 ;  /* 0x0000004041417221 */ /* 0x000fe40000010000 */
[----:B------:R-:W-:Y:S02]  /*7250*/  FADD.FTZ R61, R61, R60 ;  /* 0x0000003c3d3d7221 */ /* 0x000fe40000010000 */
[----:B------:R-:W-:Y:S01]  /*7260*/  FADD.FTZ R62, R62, R65 ;  /* 0x000000413e3e7221 */ /* 0x000fe20000010000 */
[----:B------:R-:W-:Y:S01]  /*7270*/  HMMA.16816.F32 R72, R116, R76, RZ ;  /* 0x0000004c7448723c */ /* 0x000fe200000018ff */
[----:B------:R-:W-:Y:S01]  /*7280*/  FADD.FTZ R61, R56, R61 ;  /* 0x0000003d383d7221 */ /* 0x000fe20000010000 */
[----:B------:R-:W1:Y:S01]  /*7290*/  MUFU.EX2 R48, R48 ;  /* 0x0000003000307308 */ /* 0x000e620000000800 */
[----:B------:R-:W-:-:S05]  /*72a0*/  FADD.FTZ R62, R57, R62 ;  /* 0x0000003e393e7221 */ /* 0x000fca0000010000 */
[C---:B------:R-:W-:Y:S02]  /*72b0*/  HMMA.16816.F32 R80, R116.reuse, R84, RZ ;  /* 0x000000547450723c */ /* 0x040fe400000018ff */
[----:B------:R-:W-:Y:S06]  /*72c0*/  MUFU.EX2 R50, R50 ;  /* 0x0000003200327308 */ /* 0x000fec0000000800 */
[C---:B------:R-:W-:Y:S02]  /*72d0*/  HMMA.16816.F32 R104, R116.reuse, R124, RZ ;  /* 0x0000007c7468723c */ /* 0x040fe400000018ff */
[----:B------:R-:W5:Y:S06]  /*72e0*/  MUFU.EX2 R47, R47 ;  /* 0x0000002f002f7308 */ /* 0x000f6c0000000800 */
        /* <DEDUP_REMOVED lines=13> */
[----:B------:R-:W-:Y:S05]  /*73c0*/  MUFU.EX2 R137, R137 ;  /* 0x0000008900897308 */ /* 0x000fea0000000800 */
[----:B---3--:R-:W-:Y:S01]  /*73d0*/  F2FP.PACK_AB R4, R55, R58 ;  /* 0x0000003a3704723e */ /* 0x008fe200000000ff */
[----:B------:R-:W-:Y:S01]  /*73e0*/  HMMA.16816.F32 R116, R116, R6, RZ ;  /* 0x000000067474723c */ /* 0x000fe200000018ff */
[----:B----4-:R-:W-:Y:S01]  /*73f0*/  F2FP.PACK_AB R5, R52, R59 ;  /* 0x0000003b3405723e */ /* 0x010fe200000000ff */
[----:B------:R-:W3:Y:S01]  /*7400*/  MUFU.EX2 R144, R144 ;  /* 0x0000009000907308 */ /* 0x000ee20000000800 */
        /* <DEDUP_REMOVED lines=15> */
[----:B------:R-:W-:Y:S06]  /*7500*/  MUFU.EX2 R148, R148 ;  /* 0x0000009400947308 */ /* 0x000fec0000000800 */
[C---:B--2---:R-:W-:Y:S02]  /*7510*/  HMMA.16816.F32 R96, R4.reuse, R8, R96 ;  /* 0x000000080460723c */ /* 0x044fe40000001860 */
[----:B------:R-:W2:Y:S06]  /*7520*/  MUFU.EX2 R149, R149 ;  /* 0x0000009500957308 */ /* 0x000eac0000000800 */
[C---:B------:R-:W-:Y:S01]  /*7530*/  HMMA.16816.F32 R100, R4.reuse, R10, R100 ;  /* 0x0000000a0464723c */ /* 0x040fe20000001864 */
[----:B------:R-:W4:Y:S01]  /*7540*/  LDSM.16.MT88.4 R8, [R212+0xd000] ;  /* 0x00d00000d408783b */ /* 0x000f220000004200 */
        /* <DEDUP_REMOVED lines=16> */
[C---:B------:R-:W-:Y:S02]  /*7650*/  HMMA.16816.F32 R104, R4.reuse, R32, R104 ;  /* 0x000000200468723c */ /* 0x040fe40000001868 */
[----:B------:R-:W1:Y:S06]  /*7660*/  MUFU.EX2 R166, R166 ;  /* 0x000000a600a67308 */ /* 0x000e6c0000000800 */
[C---:B------:R-:W-:Y:S01]  /*7670*/  HMMA.16816.F32 R124, R4.reuse, R34, R124 ;  /* 0x00000022047c723c */ /* 0x040fe2000000187c */
[----:B------:R-:W-:Y:S01]  /*7680*/  LDSM.16.MT88.4 R32, [R214+0x11000] ;  /* 0x01100000d620783b */ /* 0x000fe20000004200 */
[----:B------:R-:W-:Y:S06]  /*7690*/  MUFU.EX2 R167, R167 ;  /* 0x000000a700a77308 */ /* 0x000fec0000000800 */
[C---:B------:R-:W-:Y:S02]  /*76a0*/  HMMA.16816.F32 R108, R4.reuse, R28, R108 ;  /* 0x0000001c046c723c */ /* 0x040fe4000000186c */
[----:B------:R-:W2:Y:S06]  /*76b0*/  MUFU.EX2 R170, R170 ;  /* 0x000000aa00aa7308 */ /* 0x000eac0000000800 */
[C---:B------:R-:W-:Y:S01]  /*76c0*/  HMMA.16816.F32 R112, R4.reuse, R30, R112 ;  /* 0x0000001e0470723c */ /* 0x040fe20000001870 */
[----:B------:R-:W-:Y:S01]  /*76d0*/  LDSM.16.MT88.4 R28, [R213+0x11000] ;  /* 0x01100000d51c783b */ /* 0x000fe20000004200 */
[----:B------:R-:W-:Y:S06]  /*76e0*/  MUFU.EX2 R177, R177 ;  /* 0x000000b100b17308 */ /* 0x000fec0000000800 */
[C---:B-1----:R-:W-:Y:S02]  /*76f0*/  HMMA.16816.F32 R120, R4.reuse, R12, R120 ;  /* 0x0000000c0478723c */ /* 0x042fe40000001878 */
[----:B------:R-:W1:Y:S06]  /*7700*/  MUFU.EX2 R178, R178 ;  /* 0x000000b200b27308 */ /* 0x000e6c0000000800 */
        /* <DEDUP_REMOVED lines=14> */
[C---:B----4-:R-:W-:Y:S01]  /*77f0*/  HMMA.16816.F32 R88, R4.reuse, R8, R88 ;  /* 0x000000080458723c */ /* 0x050fe20000001858 */
[----:B------:R-:W-:Y:S02]  /*7800*/  FADD.FTZ R45, R45, R44 ;  /* 0x0000002c2d2d7221 */ /* 0x000fe40000010000 */
[----:B------:R-:W-:Y:S02]  /*7810*/  FADD.FTZ R46, R41, R46 ;  /* 0x0000002e292e7221 */ /* 0x000fe40000010000 */
[----:B------:R-:W-:Y:S01]  /*7820*/  FADD.FTZ R45, R0, R45 ;  /* 0x0000002d002d7221 */ /* 0x000fe20000010000 */
[----:B------:R-:W4:Y:S02]  /*7830*/  MUFU.EX2 R174, R174 ;  /* 0x000000ae00ae7308 */ /* 0x000f240000000800 */
[C---:B------:R-:W-:Y:S01]  /*7840*/  HMMA.16816.F32 R92, R4.reuse, R10, R92 ;  /* 0x0000000a045c723c */ /* 0x040fe2000000185c */
[----:B------:R-:W5:Y:S05]  /*7850*/  LDSM.16.MT88.4 R8, [R212+0x11000] ;  /* 0x01100000d408783b */ /* 0x000f6a0000004200 */
[----:B------:R-:W-:Y:S02]  /*7860*/  MUFU.EX2 R168, R168 ;  /* 0x000000a800a87308 */ /* 0x000fe40000000800 */
[C---:B--2---:R-:W-:Y:S06]  /*7870*/  HMMA.16816.F32 R80, R4.reuse, R16, R80 ;  /* 0x000000100450723c */ /* 0x044fec0000001850 */
[----:B------:R-:W2:Y:S02]  /*7880*/  MUFU.EX2 R175, R175 ;  /* 0x000000af00af7308 */ /* 0x000ea40000000800 */
[C---:B------:R-:W-:Y:S01]  /*7890*/  HMMA.16816.F32 R84, R4.reuse, R18, R84 ;  /* 0x000000120454723c */ /* 0x040fe20000001854 */
[----:B------:R-:W2:Y:S05]  /*78a0*/  LDSM.16.MT88.4 R16, [R213+0xd800] ;  /* 0x00d80000d510783b */ /* 0x000eaa0000004200 */
[----:B------:R-:W-:Y:S02]  /*78b0*/  MUFU.EX2 R159, R159 ;  /* 0x0000009f009f7308 */ /* 0x000fe40000000800 */
[C---:B-1----:R-:W-:Y:S06]  /*78c0*/  HMMA.16816.F32 R96, R4.reuse, R12, R96 ;  /* 0x0000000c0460723c */ /* 0x042fec0000001860 */
[----:B------:R-:W1:Y:S02]  /*78d0*/  MUFU.EX2 R164, R164 ;  /* 0x000000a400a47308 */ /* 0x000e640000000800 */
[C---:B------:R-:W-:Y:S01]  /*78e0*/  HMMA.16816.F32 R100, R4.reuse, R14, R100 ;  /* 0x0000000e0464723c */ /* 0x040fe20000001864 */
[----:B------:R-:W1:Y:S05]  /*78f0*/  LDSM.16.MT88.4 R12, [R212+0xd800] ;  /* 0x00d80000d40c783b */ /* 0x000e6a0000004200 */
[----:B------:R-:W-:Y:S02]  /*7900*/  MUFU.EX2 R155, R155 ;  /* 0x0000009b009b7308 */ /* 0x000fe40000000800 */
[C---:B------:R-:W-:Y:S06]  /*7910*/  HMMA.16816.F32 R128, R4.reuse, R24, R128 ;  /* 0x000000180480723c */ /* 0x040fec0000001880 */
[----:B------:R-:W-:Y:S02]  /*7920*/  MUFU.EX2 R176, R176 ;  /* 0x000000b000b07308 */ /* 0x000fe40000000800 */
[C---:B-----5:R-:W-:Y:S06]  /*7930*/  HMMA.16816.F32 R120, R4.reuse, R8, R120 ;  /* 0x000000080478723c */ /* 0x060fec0000001878 */
[----:B------:R-:W-:Y:S02]  /*7940*/  MUFU.EX2 R153, R153 ;  /* 0x0000009900997308 */ /* 0x000fe40000000800 */
[C---:B------:R-:W-:Y:S01]  /*7950*/  HMMA.16816.F32 R116, R4.reuse, R10, R116 ;  /* 0x0000000a0474723c */ /* 0x040fe20000001874 */
[----:B------:R-:W5:Y:S05]  /*7960*/  LDSM.16.MT88.4 R8, [R216+0x11800] ;  /* 0x01180000d808783b */ /* 0x000f6a0000004200 */
[----:B------:R-:W1:Y:S02]  /*7970*/  MUFU.EX2 R156, R156 ;  /* 0x0000009c009c7308 */ /* 0x000e640000000800 */
[C---:B------:R-:W-:Y:S01]  /*7980*/  HMMA.16816.F32 R68, R4.reuse, R26, R68 ;  /* 0x0000001a0444723c */ /* 0x040fe20000001844 */
[----:B------:R-:W1:Y:S05]  /*7990*/  LDSM.16.MT88.4 R24, [R216+0xd800] ;  /* 0x00d80000d818783b */ /* 0x000e6a0000004200 */
[----:B------:R-:W-:Y:S02]  /*79a0*/  MUFU.EX2 R152, R152 ;  /* 0x0000009800987308 */ /* 0x000fe40000000800 */
        /* <DEDUP_REMOVED lines=22> */
[----:B------:R-:W-:Y:S02]  /*7b10*/  FADD.FTZ R154, R154, R151 ;  /* 0x000000979a9a7221 */ /* 0x000fe40000010000 */
[----:B------:R-:W-:-:S03]  /*7b20*/  FADD.FTZ R0, R160, R147 ;  /* 0x00000093a0007221 */ /* 0x000fc60000010000 */
[----:B------:R-:W-:Y:S01]  /*7b30*/  HMMA.16816.F32 R84, R4, R18, R84 ;  /* 0x000000120454723c */ /* 0x000fe20000001854 */
[----:B------:R-:W2:Y:S01]  /*7b40*/  LDSM.16.MT88.4 R16, [R214+0x11800] ;  /* 0x01180000d610783b */ /* 0x000ea20000004200 */
[----:B------:R-:W-:-:S06]  /*7b50*/  FADD.FTZ R0, R161, R0 ;  /* 0x00000000a1007221 */ /* 0x000fcc0000010000 */
[C---:B-1----:R-:W-:Y:S08]  /*7b60*/  HMMA.16816.F32 R88, R4.reuse, R12, R88 ;  /* 0x0000000c0458723c */ /* 0x042ff00000001858 */
[C---:B------:R-:W-:Y:S01]  /*7b70*/  HMMA.16816.F32 R92, R4.reuse, R14, R92 ;  /* 0x0000000e045c723c */ /* 0x040fe2000000185c */
[----:B------:R-:W1:Y:S07]  /*7b80*/  LDSM.16.MT88.4 R12, [R212+0x11800] ;  /* 0x01180000d40c783b */ /* 0x000e6e0000004200 */
[C---:B-----5:R-:W-:Y:S08]  /*7b90*/  HMMA.16816.F32 R96, R4.reuse, R8, R96 ;  /* 0x000000080460723c */ /* 0x060ff00000001860 */
[C---:B------:R-:W-:Y:S01]  /*7ba0*/  HMMA.16816.F32 R100, R4.reuse, R10, R100 ;  /* 0x0000000a0464723c */ /* 0x040fe20000001864 */
[----:B------:R-:W3:Y:S07]  /*7bb0*/  LDSM.16.MT88.4 R8, [R213+0xe000] ;  /* 0x00e00000d508783b */ /* 0x000eee0000004200 */
[C---:B------:R-:W-:Y:S08]  /*7bc0*/  HMMA.16816.F32 R128, R4.reuse, R24, R128 ;  /* 0x000000180480723c */ /* 0x040ff00000001880 */
[C---:B------:R-:W-:Y:S01]  /*7bd0*/  HMMA.16816.F32 R68, R4.reuse, R26, R68 ;  /* 0x0000001a0444723c */ /* 0x040fe20000001844 */
[----:B------:R-:W-:Y:S07]  /*7be0*/  LDSM.16.MT88.4 R24, [R216+0xe000] ;  /* 0x00e00000d818783b */ /* 0x000fee0000004200 */
[C---:B------:R-:W-:Y:S08]  /*7bf0*/  HMMA.16816.F32 R72, R4.reuse, R20, R72 ;  /* 0x000000140448723c */ /* 0x040ff00000001848 */
[C---:B------:R-:W-:Y:S01]  /*7c00*/  HMMA.16816.F32 R76, R4.reuse, R22, R76 ;  /* 0x00000016044c723c */ /* 0x040fe2000000184c */
[----:B------:R-:W5:Y:S07]  /*7c10*/  LDSM.16.MT88.4 R20, [R214+0xe000] ;  /* 0x00e00000d614783b */ /* 0x000f6e0000004200 */
[C---:B--2---:R-:W-:Y:S08]  /*7c20*/  HMMA.16816.F32 R104, R4.reuse, R16, R104 ;  /* 0x000000100468723c */ /* 0x044ff00000001868 */
[C---:B------:R-:W-:Y:S01]  /*7c30*/  HMMA.16816.F32 R124, R4.reuse, R18, R124 ;  /* 0x00000012047c723c */ /* 0x040fe2000000187c */
[----:B------:R-:W2:Y:S07]  /*7c40*/  LDSM.16.MT88.4 R16, [R212+0xe000] ;  /* 0x00e00000d410783b */ /* 0x000eae0000004200 */
[C---:B------:R-:W-:Y:S08]  /*7c50*/  HMMA.16816.F32 R108, R4.reuse, R28, R108 ;  /* 0x0000001c046c723c */ /* 0x040ff0000000186c */
[C---:B------:R-:W-:Y:S01]  /*7c60*/  HMMA.16816.F32 R112, R4.reuse, R30, R112 ;  /* 0x0000001e0470723c */ /* 0x040fe20000001870 */
[----:B------:R-:W-:Y:S07]  /*7c70*/  LDSM.16.MT88.4 R28, [R216+0xf000] ;  /* 0x00f00000d81c783b */ /* 0x000fee0000004200 */
[C---:B-1----:R-:W-:Y:S08]  /*7c80*/  HMMA.16816.F32 R120, R4.reuse, R12, R120 ;  /* 0x0000000c0478723c */ /* 0x042ff00000001878 */
[----:B------:R-:W-:Y:S01]  /*7c90*/  HMMA.16816.F32 R116, R4, R14, R116 ;  /* 0x0000000e0474723c */ /* 0x000fe20000001874 */
[----:B------:R-:W1:Y:S06]  /*7ca0*/  LDSM.16.MT88.4 R12, [R216+0x12000] ;  /* 0x01200000d80c783b */ /* 0x000e6c0000004200 */
[----:B------:R-:W-:-:S02]  /*7cb0*/  F2FP.PACK_AB R4, R161, R160 ;  /* 0x000000a0a104723e */ /* 0x000fc400000000ff */
[----:B------:R-:W-:Y:S01]  /*7cc0*/  F2FP.PACK_AB R5, R166, R165 ;  /* 0x000000a5a605723e */ /* 0x000fe200000000ff */
[----:B------:R-:W-:Y:S01]  /*7cd0*/  FADD.FTZ R165, R165, R154 ;  /* 0x0000009aa5a57221 */ /* 0x000fe20000010000 */
[----:B------:R-:W-:Y:S01]  /*7ce0*/  F2FP.PACK_AB R6, R162, R163 ;  /* 0x000000a3a206723e */ /* 0x000fe200000000ff */
[----:B------:R-:W-:Y:S01]  /*7cf0*/  FADD.FTZ R163, R163, R0 ;  /* 0x00000000a3a37221 */ /* 0x000fe20000010000 */
[----:B------:R-:W-:Y:S01]  /*7d00*/  F2FP.PACK_AB R7, R170, R167 ;  /* 0x000000a7aa07723e */ /* 0x000fe200000000ff */
[----:B------:R-:W-:Y:S02]  /*7d10*/  FADD.FTZ R166, R166, R165 ;  /* 0x000000a5a6a67221 */ /* 0x000fe40000010000 */
[----:B------:R-:W-:Y:S02]  /*7d20*/  FADD.FTZ R162, R162, R163 ;  /* 0x000000a3a2a27221 */ /* 0x000fe40000010000 */
[----:B------:R-:W-:Y:S02]  /*7d30*/  FADD.FTZ R167, R167, R166 ;  /* 0x000000a6a7a77221 */ /* 0x000fe40000010000 */
[----:B---3--:R-:W-:Y:S02]  /*7d40*/  HMMA.16816.F32 R80, R4, R8, R80 ;  /* 0x000000080450723c */ /* 0x008fe40000001850 */
[----:B------:R-:W-:-:S06]  /*7d50*/  FADD.FTZ R170, R170, R167 ;  /* 0x000000a7aaaa7221 */ /* 0x000fcc0000010000 */
[C---:B------:R-:W-:Y:S01]  /*7d60*/  HMMA.16816.F32 R84, R4.reuse, R10, R84 ;  /* 0x0000000a0454723c */ /* 0x040fe20000001854 */
[----:B------:R-:W3:Y:S07]  /*7d70*/  LDSM.16.MT88.4 R8, [R213+0x12000] ;  /* 0x01200000d508783b */ /* 0x000eee0000004200 */
[C---:B-----5:R-:W-:Y:S08]  /*7d80*/  HMMA.16816.F32 R72, R4.reuse, R20, R72 ;  /* 0x000000140448723c */ /* 0x060ff00000001848 */
[C---:B------:R-:W-:Y:S01]  /*7d90*/  HMMA.16816.F32 R76, R4.reuse, R22, R76 ;  /* 0x00000016044c723c */ /* 0x040fe2000000184c */
[----:B------:R-:W5:Y:S07]  /*7da0*/  LDSM.16.MT88.4 R20, [R214+0x12000] ;  /* 0x01200000d614783b */ /* 0x000f6e0000004200 */
[C---:B--2---:R-:W-:Y:S08]  /*7db0*/  HMMA.16816.F32 R88, R4.reuse, R16, R88 ;  /* 0x000000100458723c */ /* 0x044ff00000001858 */
[C---:B------:R-:W-:Y:S01]  /*7dc0*/  HMMA.16816.F32 R92, R4.reuse, R18, R92 ;  /* 0x00000012045c723c */ /* 0x040fe2000000185c */
[----:B------:R-:W2:Y:S07]  /*7dd0*/  LDSM.16.MT88.4 R16, [R212+0x12000] ;  /* 0x01200000d410783b */ /* 0x000eae0000004200 */
[C---:B-1----:R-:W-:Y:S08]  /*7de0*/  HMMA.16816.F32 R96, R4.reuse, R12, R96 ;  /* 0x0000000c0460723c */ /* 0x042ff00000001860 */
[C---:B---3--:R-:W-:Y:S08]  /*7df0*/  HMMA.16816.F32 R108, R4.reuse, R8, R108 ;  /* 0x00000008046c723c */ /* 0x048ff0000000186c */
[C---:B------:R-:W-:Y:S01]  /*7e00*/  HMMA.16816.F32 R112, R4.reuse, R10, R112 ;  /* 0x0000000a0470723c */ /* 0x040fe20000001870 */
[----:B------:R-:W1:Y:S07]  /*7e10*/  LDSM.16.MT88.4 R8, [R212+0xe800] ;  /* 0x00e80000d408783b */ /* 0x000e6e0000004200 */
[C---:B------:R-:W-:Y:S01]  /*7e20*/  HMMA.16816.F32 R100, R4.reuse, R14, R100 ;  /* 0x0000000e0464723c */ /* 0x040fe20000001864 */
[----:B------:R-:W3:Y:S07]  /*7e30*/  LDSM.16.MT88.4 R12, [R214+0xe800] ;  /* 0x00e80000d60c783b */ /* 0x000eee0000004200 */
[C---:B------:R-:W-:Y:S08]  /*7e40*/  HMMA.16816.F32 R128, R4.reuse, R24, R128 ;  /* 0x000000180480723c */ /* 0x040ff00000001880 */
[C---:B------:R-:W-:Y:S01]  /*7e50*/  HMMA.16816.F32 R68, R4.reuse, R26, R68 ;  /* 0x0000001a0444723c */ /* 0x040fe20000001844 */
[----:B------:R-:W-:Y:S07]  /*7e60*/  LDSM.16.MT88.4 R24, [R216+0xe800] ;  /* 0x00e80000d818783b */ /* 0x000fee0000004200 */
[C---:B-----5:R-:W-:Y:S08]  /*7e70*/  HMMA.16816.F32 R104, R4.reuse, R20, R104 ;  /* 0x000000140468723c */ /* 0x060ff00000001868 */
[C---:B------:R-:W-:Y:S01]  /*7e80*/  HMMA.16816.F32 R124, R4.reuse, R22, R124 ;  /* 0x00000016047c723c */ /* 0x040fe2000000187c */
[----:B------:R-:W5:Y:S07]  /*7e90*/  LDSM.16.MT88.4 R20, [R213+0xe800] ;  /* 0x00e80000d514783b */ /* 0x000f6e0000004200 */
[C---:B--2---:R-:W-:Y:S08]  /*7ea0*/  HMMA.16816.F32 R120, R4.reuse, R16, R120 ;  /* 0x000000100478723c */ /* 0x044ff00000001878 */
[----:B------:R-:W-:Y:S01]  /*7eb0*/  HMMA.16816.F32 R116, R4, R18, R116 ;  /* 0x000000120474723c */ /* 0x000fe20000001874 */
[----:B------:R-:W2:Y:S06]  /*7ec0*/  LDSM.16.MT88.4 R16, [R216+0x12800] ;  /* 0x01280000d810783b */ /* 0x000eac0000004200 */
[----:B------:R-:W-:Y:S01]  /*7ed0*/  F2FP.PACK_AB R4, R178, R177 ;  /* 0x000000b1b204723e */ /* 0x000fe200000000ff */
[----:B------:R-:W-:Y:S01]  /*7ee0*/  FADD.FTZ R177, R177, R162 ;  /* 0x000000a2b1b17221 */ /* 0x000fe20000010000 */
[----:B----4-:R-:W-:Y:S01]  /*7ef0*/  F2FP.PACK_AB R5, R174, R169 ;  /* 0x000000a9ae05723e */ /* 0x010fe200000000ff */
        /* <DEDUP_REMOVED lines=12> */
[C---:B---3--:R-:W-:Y:S08]  /*7fc0*/  HMMA.16816.F32 R72, R4.reuse, R12, R72 ;  /* 0x0000000c0448723c */ /* 0x048ff00000001848 */
[C---:B------:R-:W-:Y:S01]  /*7fd0*/  HMMA.16816.F32 R76, R4.reuse, R14, R76 ;  /* 0x0000000e044c723c */ /* 0x040fe2000000184c */
[----:B------:R-:W3:Y:S07]  /*7fe0*/  LDSM.16.MT88.4 R12, [R214+0x12800] ;  /* 0x01280000d60c783b */ /* 0x000eee0000004200 */
[C---:B-----5:R-:W-:Y:S08]  /*7ff0*/  HMMA.16816.F32 R80, R4.reuse, R20, R80 ;  /* 0x000000140450723c */ /* 0x060ff00000001850 */
        /* <DEDUP_REMOVED lines=8> */
[C---:B------:R-:W-:Y:S01]  /*8080*/  HMMA.16816.F32 R108, R4.reuse, R32, R108 ;  /* 0x00000020046c723c */ /* 0x040fe2000000186c */
[----:B------:R-:W4:Y:S07]  /*8090*/  MUFU.EX2 R33, R150 ;  /* 0x0000009600217308 */ /* 0x000f2e0000000800 */
[C---:B------:R-:W-:Y:S08]  /*80a0*/  HMMA.16816.F32 R128, R4.reuse, R24, R128 ;  /* 0x000000180480723c */ /* 0x040ff00000001880 */
[C---:B------:R-:W-:Y:S01]  /*80b0*/  HMMA.16816.F32 R68, R4.reuse, R26, R68 ;  /* 0x0000001a0444723c */ /* 0x040fe20000001844 */
[----:B------:R-:W5:Y:S07]  /*80c0*/  LDSM.16.MT88.4 R24, [R214+0xf000] ;  /* 0x00f00000d618783b */ /* 0x000f6e0000004200 */
[C---:B---3--:R-:W-:Y:S08]  /*80d0*/  HMMA.16816.F32 R104, R4.reuse, R12, R104 ;  /* 0x0000000c0468723c */ /* 0x048ff00000001868 */
[C---:B------:R-:W-:Y:S01]  /*80e0*/  HMMA.16816.F32 R124, R4.reuse, R14, R124 ;  /* 0x0000000e047c723c */ /* 0x040fe2000000187c */
[----:B------:R-:W3:Y:S07]  /*80f0*/  LDSM.16.MT88.4 R12, [R216+0x13000] ;  /* 0x01300000d80c783b */ /* 0x000eee0000004200 */
        /* <DEDUP_REMOVED lines=8> */
[----:B------:R-:W-:-:S04]  /*8180*/  FADD.FTZ R153, R156, R153 ;  /* 0x000000999c997221 */ /* 0x000fc80000010000 */
[----:B------:R-:W-:Y:S02]  /*8190*/  FADD.FTZ R152, R152, R153 ;  /* 0x0000009998987221 */ /* 0x000fe40000010000 */
[----:B--2---:R-:W-:Y:S02]  /*81a0*/  HMMA.16816.F32 R80, R4, R16, R80 ;  /* 0x000000100450723c */ /* 0x004fe40000001850 */
[----:B------:R-:W-:-:S06]  /*81b0*/  FADD.FTZ R152, R33, R152 ;  /* 0x0000009821987221 */ /* 0x000fcc0000010000 */
[C---:B------:R-:W-:Y:S01]  /*81c0*/  HMMA.16816.F32 R84, R4.reuse, R18, R84 ;  /* 0x000000120454723c */ /* 0x040fe20000001854 */
[----:B------:R-:W2:Y:S07]  /*81d0*/  LDSM.16.MT88.4 R16, [R213+0x13000] ;  /* 0x01300000d510783b */ /* 0x000eae0000004200 */
[C---:B------:R-:W-:Y:S08]  /*81e0*/  HMMA.16816.F32 R88, R4.reuse, R20, R88 ;  /* 0x000000140458723c */ /* 0x040ff00000001858 */
[C---:B------:R-:W-:Y:S01]  /*81f0*/  HMMA.16816.F32 R92, R4.reuse, R22, R92 ;  /* 0x00000016045c723c */ /* 0x040fe2000000185c */
[----:B------:R-:W4:Y:S07]  /*8200*/  LDSM.16.MT88.4 R20, [R212+0x13000] ;  /* 0x01300000d414783b */ /* 0x000f2e0000004200 */
[C---:B-1----:R-:W-:Y:S08]  /*8210*/  HMMA.16816.F32 R104, R4.reuse, R8, R104 ;  /* 0x000000080468723c */ /* 0x042ff00000001868 */
[C---:B------:R-:W-:Y:S01]  /*8220*/  HMMA.16816.F32 R124, R4.reuse, R10, R124 ;  /* 0x0000000a047c723c */ /* 0x040fe2000000187c */
[----:B------:R-:W1:Y:S07]  /*8230*/  LDSM.16.MT88.4 R8, [R214+0xf800] ;  /* 0x00f80000d608783b */ /* 0x000e6e0000004200 */
[C---:B------:R-:W-:Y:S07]  /*8240*/  HMMA.16816.F32 R128, R4.reuse, R28, R128 ;  /* 0x0000001c0480723c */ /* 0x040fee0000001880 */
[--C-:B------:R-:W-:Y:S01]  /*8250*/  FFMA.FTZ R28, R138, c[0x0][0x23c], -R67.reuse ;  /* 0x00008f008a1c7a23 */ /* 0x100fe20000010843 */
[----:B------:R-:W-:Y:S01]  /*8260*/  HMMA.16816.F32 R68, R4, R30, R68 ;  /* 0x0000001e0444723c */ /* 0x000fe20000001844 */
[----:B------:R-:W-:-:S04]  /*8270*/  FFMA.FTZ R29, R136, c[0x0][0x23c], -R67 ;  /* 0x00008f00881d7a23 */ /* 0x000fc80000010843 */
[----:B------:R-:W-:Y:S02]  /*8280*/  MUFU.EX2 R28, R28 ;  /* 0x0000001c001c7308 */ /* 0x000fe40000000800 */
[----:B------:R-:W-:Y:S01]  /*8290*/  FFMA.FTZ R30, R66, c[0x0][0x23c], -R67 ;  /* 0x00008f00421e7a23 */ /* 0x000fe20000010843 */
[C---:B-----5:R-:W-:Y:S05]  /*82a0*/  HMMA.16816.F32 R72, R4.reuse, R24, R72 ;  /* 0x000000180448723c */ /* 0x060fea0000001848 */
        /* <DEDUP_REMOVED lines=9> */
[C---:B------:R-:W-:Y:S01]  /*8340*/  HMMA.16816.F32 R100, R4.reuse, R14, R100 ;  /* 0x0000000e0464723c */ /* 0x040fe20000001864 */
[----:B------:R-:W5:Y:S04]  /*8350*/  LDSM.16.MT88.4 R12, [R216+0xf800] ;  /* 0x00f80000d80c783b */ /* 0x000f680000004200 */
[----:B------:R-:W-:Y:S03]  /*8360*/  MUFU.EX2 R26, R26 ;  /* 0x0000001a001a7308 */ /* 0x000fe60000000800 */
[C---:B--2---:R-:W-:Y:S05]  /*8370*/  HMMA.16816.F32 R108, R4.reuse, R16, R108 ;  /* 0x00000010046c723c */ /* 0x044fea000000186c */
[----:B------:R-:W2:Y:S03]  /*8380*/  MUFU.EX2 R27, R27 ;  /* 0x0000001b001b7308 */ /* 0x000ea60000000800 */
[C---:B------:R-:W-:Y:S01]  /*8390*/  HMMA.16816.F32 R112, R4.reuse, R18, R112 ;  /* 0x000000120470723c */ /* 0x040fe20000001870 */
[----:B------:R-:W5:Y:S04]  /*83a0*/  LDSM.16.MT88.4 R16, [R213+0xf800] ;  /* 0x00f80000d510783b */ /* 0x000f680000004200 */
[----:B------:R-:W1:Y:S03]  /*83b0*/  MUFU.EX2 R30, R30 ;  /* 0x0000001e001e7308 */ /* 0x000e660000000800 */
[C---:B----4-:R-:W-:Y:S08]  /*83c0*/  HMMA.16816.F32 R120, R4.reuse, R20, R120 ;  /* 0x000000140478723c */ /* 0x050ff00000001878 */
[----:B------:R-:W-:Y:S07]  /*83d0*/  HMMA.16816.F32 R116, R4, R22, R116 ;  /* 0x000000160474723c */ /* 0x000fee0000001874 */
[----:B---3--:R-:W-:-:S02]  /*83e0*/  F2FP.PACK_AB R4, R25, R24 ;  /* 0x000000181904723e */ /* 0x008fc400000000ff */
[----:B--2---:R-:W-:Y:S01]  /*83f0*/  F2FP.PACK_AB R5, R28, R27 ;  /* 0x0000001b1c05723e */ /* 0x004fe200000000ff */
[----:B------:R-:W-:Y:S01]  /*8400*/  FADD.FTZ R27, R27, R152 ;  /* 0x000000981b1b7221 */ /* 0x000fe20000010000 */
[----:B------:R-:W-:Y:S02]  /*8410*/  F2FP.PACK_AB R6, R241, R26 ;  /* 0x0000001af106723e */ /* 0x000fe400000000ff */
[----:B-1----:R-:W-:Y:S01]  /*8420*/  F2FP.PACK_AB R7, R30, R29 ;  /* 0x0000001d1e07723e */ /* 0x002fe200000000ff */
[----:B------:R-:W-:-:S04]  /*8430*/  FADD.FTZ R28, R28, R27 ;  /* 0x0000001b1c1c7221 */ /* 0x000fc80000010000 */
[----:B------:R-:W-:Y:S02]  /*8440*/  FADD.FTZ R29, R29, R28 ;  /* 0x0000001c1d1d7221 */ /* 0x000fe40000010000 */
[----:B------:R-:W-:Y:S02]  /*8450*/  HMMA.16816.F32 R72, R4, R8, R72 ;  /* 0x000000080448723c */ /* 0x000fe40000001848 */
[----:B------:R-:W-:-:S06]  /*8460*/  FADD.FTZ R239, R30, R29 ;  /* 0x0000001d1eef7221 */ /* 0x000fcc0000010000 */
        /* <DEDUP_REMOVED lines=24> */
[----:B------:R-:W-:Y:S03]  /*85f0*/  HMMA.16816.F32 R112, R4, R14, R112 ;  /* 0x0000000e0470723c */ /* 0x000fe60000001870 */
[----:B------:R-:W-:Y:S01]  /*8600*/  FADD.FTZ R241, R241, R26 ;  /* 0x0000001af1f17221 */ /* 0x000fe20000010000 */
[----:B------:R-:W-:Y:S04]  /*8610*/  @!UPT UIADD3 URZ, URZ, URZ, URZ ;  /* 0x0000003f3f3ff290 */ /* 0x000fe8000fffe03f */
[----:B------:R-:W-:Y:S11]  /*8620*/  @!P3 BRA `(.L_x_1507) ;  /* 0x000054e00000b947 */ /* 0x000ff60003800000 */
[----:B------:R-:W-:-:S04]  /*8630*/  DEPBAR.LE SB0, 0x0 ;  /* 0x000080000000791a */ /* 0x000fc80000000000 */
[----:B------:R-:W-:Y:S01]  /*8640*/  IADD3 R229, R37, -0x2, RZ ;  /* 0xfffffffe25e57810 */ /* 0x000fe20007ffe0ff */
[----:B------:R-:W-:Y:S06]  /*8650*/  BAR.SYNC.DEFER_BLOCKING 0x0 ;  /* 0x0000000000007b1d */ /* 0x000fec0000010000 */
[----:B------:R-:W-:Y:S05]  /*8660*/  @!P0 BRA `(.L_x_1508) ;  /* 0x000003a000008947 */ /* 0x000fea0003800000 */
[----:B------:R-:W1:Y:S01]  /*8670*/  I2F.RP R4, R39 ;  /* 0x0000002700047306 */ /* 0x000e620000209400 */
[----:B------:R-:W-:-:S05]  /*8680*/  IMAD.SHL.U32 R0, R229, 0x80, RZ ;  /* 0x00000080e5007824 */ /* 0x000fca00078e00ff */
[----:B------:R-:W-:Y:S02]  /*8690*/  IADD3 R10, R0, 0x80, RZ ;  /* 0x00000080000a7810 */ /* 0x000fe40007ffe0ff */
        /* <DEDUP_REMOVED lines=55> */
.L_x_1508:
[----:B------:R-:W-:-:S04]  /*8a10*/  LEA R7, -R38, RZ, 0x7 ;  /* 0x000000ff26077211 */ /* 0x000fc800078e39ff */
[----:B------:R-:W-:Y:S02]  /*8a20*/  SHF.R.S32.HI R0, RZ, 0x1f, R7 ;  /* 0x0000001fff007819 */ /* 0x000fe40000011407 */
.L_x_1509:
[----:B------:R-:W-:Y:S02]  /*8a30*/  ISETP.GE.AND P1, PT, R40, c[0x0][0x220], PT ;  /* 0x0000880028007a0c */ /* 0x000fe40003f26270 */
[----:B------:R-:W-:Y:S02]  /*8a40*/  LEA R188, P3, R7, R172, 0x1 ;  /* 0x000000ac07bc7211 */ /* 0x000fe400078608ff */
[----:B------:R-:W-:Y:S02]  /*8a50*/  ISETP.GE.AND P2, PT, R231, c[0x0][0x220], PT ;  /* 0x00008800e7007a0c */ /* 0x000fe40003f46270 */
[----:B------:R-:W-:-:S07]  /*8a60*/  LEA.HI.X R189, R7, R173, R0, 0x1, P3 ;  /* 0x000000ad07bd7211 */ /* 0x000fce00018f0c00 */
[-C--:B------:R-:W-:Y:S02]  /*8a70*/  @!P1 IADD3 R5, P4, R7, R42.reuse, RZ ;  /* 0x0000002a07059210 */ /* 0x080fe40007f9e0ff */
[----:B------:R-:W-:Y:S02]  /*8a80*/  IADD3 R7, P3, R228, R7, RZ ;  /* 0x00000007e4077210 */ /* 0x000fe40007f7e0ff */
[----:B------:R-:W-:Y:S01]  /*8a90*/  @P2 STS.128 [R230+0xc000], RZ ;  /* 0x00c000ffe6002388 */ /* 0x000fe20000000c00 */
        /* <DEDUP_REMOVED lines=8> */
[----:B------:R-:W-:-:S02]  /*8b20*/  @!P1 LEA.HI.X R27, R5, c[0x0][0x174], R4, 0x1, P4 ;  /* 0x00005d00051b9a11 */ /* 0x000fc400020f0c04 */
[----:B------:R-:W-:Y:S01]  /*8b30*/  @!P2 LEA R24, P5, R7, R172, 0x1 ;  /* 0x000000ac0718a211 */ /* 0x000fe200078a08ff */
[----:B------:R-:W-:Y:S01]  /*8b40*/  @!P1 IMAD.X R4, R0, 0x1, R36, P3 ;  /* 0x0000000100049824 */ /* 0x000fe200018e0624 */
[----:B------:R-:W-:Y:S01]  /*8b50*/  IADD3 R5, P4, R228, R7, RZ ;  /* 0x00000007e4057210 */ /* 0x000fe20007f9e0ff */
[----:B------:R-:W-:Y:S01]  /*8b60*/  @P1 STS.128 [R230+0x10000], RZ ;  /* 0x010000ffe6001388 */ /* 0x000fe20000000c00 */
[----:B------:R-:W-:Y:S02]  /*8b70*/  @!P1 LEA R22, P3, R9, c[0x0][0x170], 0x1 ;  /* 0x00005c0009169a11 */ /* 0x000fe400078608ff */
        /* <DEDUP_REMOVED lines=41> */
[C---:B------:R-:W-:Y:S01]  /*8e10*/  @!P1 IADD3 R6, P3, R5.reuse, R42, RZ ;  /* 0x0000002a05069210 */ /* 0x040fe20007f7e0ff */
[----:B------:R-:W-:Y:S01]  /*8e20*/  @!PT LDS RZ, [RZ] ;  /* 0x00000000fffff984 */ /* 0x000fe20000000800 */
[----:B------:R-:W-:Y:S01]  /*8e30*/  @!PT LDS RZ, [RZ] ;  /* 0x00000000fffff984 */ /* 0x000fe20000000800 */
[----:B------:R-:W-:Y:S01]  /*8e40*/  @!PT LDS RZ, [RZ] ;  /* 0x00000000fffff984 */ /* 0x000fe20000000800 */
[----:B------:R3:W-:Y:S01]  /*8e50*/  @!P2 LDGSTS.E.BYPASS.LTC128B.128 [R230+0xd000], [R20.64] ;  /* 0x0d00000014e6afae */ /* 0x0007e2000b901d4e */
[----:B------:R-:W-:-:S02]  /*8e60*/  @!P2 LEA R28, P5, R5, R172, 0x1 ;  /* 0x000000ac051ca211 */ /* 0x000fc400078a08ff */
[----:B------:R-:W-:Y:S01]  /*8e70*/  @!P1 LEA.HI.X R9, R9, c[0x0][0x174], R4, 0x1, P4 ;  /* 0x00005d0009099a11 */ /* 0x000fe200020f0c04 */
[----:B------:R-:W-:Y:S01]  /*8e80*/  @!P1 IMAD.X R11, R0, 0x1, R36, P3 ;  /* 0x00000001000b9824 */ /* 0x000fe200018e0624 */
[----:B------:R-:W-:Y:S01]  /*8e90*/  IADD3 R7, P3, R228, R5, RZ ;  /* 0x00000005e4077210 */ /* 0x000fe20007f7e0ff */
[----:B------:R-:W-:Y:S01]  /*8ea0*/  @P1 STS.128 [R230+0x11000], RZ ;  /* 0x011000ffe6001388 */ /* 0x000fe20000000c00 */
[C---:B------:R-:W-:Y:S02]  /*8eb0*/  @!P1 LEA R10, P4, R6.reuse, c[0x0][0x170], 0x1 ;  /* 0x00005c00060a9a11 */ /* 0x040fe400078808ff */
[--C-:B------:R-:W-:Y:S01]  /*8ec0*/  @!P2 LEA.HI.X R29, R5, R173, R0.reuse, 0x1, P5 ;  /* 0x000000ad051da211 */ /* 0x100fe200028f0c00 */
[----:B------:R-:W-:Y:S01]  /*8ed0*/  IMAD.X R0, R227, 0x1, R0, P3 ;  /* 0x00000001e3007824 */ /* 0x000fe200018e0600 */
[----:B------:R-:W-:Y:S01]  /*8ee0*/  @!P1 LEA.HI.X R11, R6, c[0x0][0x174], R11, 0x1, P4 ;  /* 0x00005d00060b9a11 */ /* 0x000fe200020f0c0b */
[----:B------:R-:W-:Y:S01]  /*8ef0*/  @!PT LDS RZ, [RZ] ;  /* 0x00000000fffff984 */ /* 0x000fe20000000800 */
[----:B------:R-:W-:Y:S01]  /*8f00*/  @!PT LDS RZ, [RZ] ;  /* 0x00000000fffff984 */ /* 0x000fe20000000800 */
[----:B------:R-:W-:Y:S01]  /*8f10*/  @!PT LDS RZ, [RZ] ;  /* 0x00000000fffff984 */ /* 0x000fe20000000800 */
[----:B------:R4:W-:Y:S01]  /*8f20*/  @!P1 LDGSTS.E.BYPASS.LTC128B.128 [R230+0x11000], [R18.64+0x80] ;  /* 0x1100008012e69fae */ /* 0x0009e2000b901d4e */
[----:B------:R-:W-:-:S02]  /*8f30*/  @!P2 LEA R30, P6, R7, R172, 0x1 ;  /* 0x000000ac071ea211 */ /* 0x000fc400078c08ff */
[CC--:B------:R-:W-:Y:S01]  /*8f40*/  @!P1 IADD3 R4, P5, R7.reuse, R42.reuse, RZ ;  /* 0x0000002a07049210 */ /* 0x0c0fe20007fbe0ff */
[----:B------:R-:W-:Y:S01]  /*8f50*/  @P2 STS.128 [R230+0xd800], RZ ;  /* 0x00d800ffe6002388 */ /* 0x000fe20000000c00 */
[----:B------:R-:W-:Y:S02]  /*8f60*/  IADD3 R5, P4, R228, R7, RZ ;  /* 0x00000007e4057210 */ /* 0x000fe40007f9e0ff */
[----:B------:R-:W-:Y:S01]  /*8f70*/  @!P2 LEA.HI.X R31, R7, R173, R0, 0x1, P6 ;  /* 0x000000ad071fa211 */ /* 0x000fe200030f0c00 */
[----:B------:R-:W-:Y:S01]  /*8f80*/  @!PT LDS RZ, [RZ] ;  /* 0x00000000fffff984 */ /* 0x000fe20000000800 */
[----:B------:R-:W-:Y:S01]  /*8f90*/  @!PT LDS RZ, [RZ] ;  /* 0x00000000fffff984 */ /* 0x000fe20000000800 */
[----:B------:R-:W-:Y:S01]  /*8fa0*/  @!PT LDS RZ, [RZ] ;  /* 0x00000000fffff984 */ /* 0x000fe20000000800 */
[----:B------:R4:W-:Y:S01]  /*8fb0*/  @!P2 LDGSTS.E.BYPASS.LTC128B.128 [R230+0xd800], [R16.64] ;  /* 0x0d80000010e6afae */ /* 0x0009e2000b901d4e */
[----:B------:R-:W-:Y:S01]  /*8fc0*/  @!P1 IMAD.X R7, R0, 0x1, R36, P5 ;  /* 0x0000000100079824 */ /* 0x000fe200028e0624 */
[----:B------:R-:W-:Y:S01]  /*8fd0*/  @!P1 IADD3 R42, P3, R5, R42, RZ ;  /* 0x0000002a052a9210 */ /* 0x000fe20007f7e0ff */
[----:B------:R-:W-:Y:S01]  /*8fe0*/  IMAD.X R0, R227, 0x1, R0, P4 ;  /* 0x00000001e3007824 */ /* 0x000fe200020e0600 */
[----:B------:R-:W-:Y:S01]  /*8ff0*/  @P1 STS.128 [R230+0x11800], RZ ;  /* 0x011800ffe6001388 */ /* 0x000fe20000000c00 */
[----:B------:R-:W-:-:S02]  /*9000*/  @!P2 LEA R38, P4, R5, R172, 0x1 ;  /* 0x000000ac0526a211 */ /* 0x000fc400078808ff */
[----:B------:R-:W-:Y:S01]  /*9010*/  @!P1 LEA R6, P5, R4, c[0x0][0x170], 0x1 ;  /* 0x00005c0004069a11 */ /* 0x000fe200078a08ff */
[----:B------:R-:W-:Y:S01]  /*9020*/  @!PT LDS RZ, [RZ] ;  /* 0x00000000fffff984 */ /* 0x000fe20000000800 */
[----:B------:R-:W-:Y:S01]  /*9030*/  @!PT LDS RZ, [RZ] ;  /* 0x00000000fffff984 */ /* 0x000fe20000000800 */
[----:B------:R-:W-:Y:S01]  /*9040*/  @!PT LDS RZ, [RZ] ;  /* 0x00000000fffff984 */ /* 0x000fe20000000800 */
[----:B------:R5:W-:Y:S01]  /*9050*/  @!P1 LDGSTS.E.BYPASS.LTC128B.128 [R230+0x11800], [R14.64+0x80] ;  /* 0x118000800ee69fae */ /* 0x000be2000b901d4e */
[----:B------:R-:W-:Y:S01]  /*9060*/  @!P2 LEA.HI.X R39, R5, R173, R0, 0x1, P4 ;  /* 0x000000ad0527a211 */ /* 0x000fe200020f0c00 */
[----:B------:R-:W-:Y:S01]  /*9070*/  @!P1 IMAD.X R5, R0, 0x1, R36, P3 ;  /* 0x0000000100059824 */ /* 0x000fe200018e0624 */
[----:B------:R-:W-:Y:S01]  /*9080*/  @!P1 LEA.HI.X R7, R4, c[0x0][0x174], R7, 0x1, P5 ;  /* 0x00005d0004079a11 */ /* 0x000fe200028f0c07 */
[----:B------:R-:W-:Y:S01]  /*9090*/  @P2 STS.128 [R230+0xe000], RZ ;  /* 0x00e000ffe6002388 */ /* 0x000fe20000000c00 */
[----:B------:R-:W-:-:S03]  /*90a0*/  @!P1 LEA R4, P3, R42, c[0x0][0x170], 0x1 ;  /* 0x00005c002a049a11 */ /* 0x000fc600078608ff */
[----:B------:R-:W-:Y:S01]  /*90b0*/  @!PT LDS RZ, [RZ] ;  /* 0x00000000fffff984 */ /* 0x000fe20000000800 */
[----:B------:R-:W-:Y:S01]  /*90c0*/  @!PT LDS RZ, [RZ] ;  /* 0x00000000fffff984 */ /* 0x000fe20000000800 */
[----:B------:R-:W-:Y:S01]  /*90d0*/  @!PT LDS RZ, [RZ] ;  /* 0x00000000fffff984 */ /* 0x000fe20000000800 */
[----:B------:R5:W-:Y:S01]  /*90e0*/  @!P2 LDGSTS.E.BYPASS.LTC128B.128 [R230+0xe000], [R12.64] ;  /* 0x0e0000000ce6afae */ /* 0x000be2000b901d4e */
[----:B------:R-:W-:-:S03]  /*90f0*/  @!P1 LEA.HI.X R5, R42, c[0x0][0x174], R5, 0x1, P3 ;  /* 0x00005d002a059a11 */ /* 0x000fc600018f0c05 */
        /* <DEDUP_REMOVED lines=38> */
[----:B------:R-:W5:Y:S04]  /*9360*/  LDSM.16.M88.4 R48, [R221+0x5000] ;  /* 0x00500000dd30783b */ /* 0x000f680000000200 */
[----:B------:R-:W5:Y:S04]  /*9370*/  LDSM.16.M88.4 R40, [R221+0x5800] ;  /* 0x00580000dd28783b */ /* 0x000f680000000200 */
[----:B------:R-:W-:Y:S04]  /*9380*/  LDSM.16.M88.4 R152, [R220] ;  /* 0x00000000dc98783b */ /* 0x000fe80000000200 */
[----:B-1----:R-:W1:Y:S04]  /*9390*/  LDSM.16.M88.4 R4, [R211] ;  /* 0x00000000d304783b */ /* 0x002e680000000200 */
[----:B------:R-:W1:Y:S04]  /*93a0*/  LDSM.16.M88.4 R8, [R219] ;  /* 0x00000000db08783b */ /* 0x000e680000000200 */
[----:B------:R-:W1:Y:S04]  /*93b0*/  LDSM.16.M88.4 R32, [R221+0x6000] ;  /* 0x00600000dd20783b */ /* 0x000e680000000200 */
[----:B--2---:R-:W2:Y:S04]  /*93c0*/  LDSM.16.M88.4 R24, [R221+0x6800] ;  /* 0x00680000dd18783b */ /* 0x004ea80000000200 */
[----:B----4-:R-:W4:Y:S04]  /*93d0*/  LDSM.16.M88.4 R16, [R221+0x7000] ;  /* 0x00700000dd10783b */ /* 0x010f280000000200 */
[----:B------:R-:W1:Y:S01]  /*93e0*/  LDSM.16.M88.4 R140, [R221+0x7800] ;  /* 0x00780000dd8c783b */ /* 0x000e620000000200 */
[C---:B---3--:R-:W-:Y:S03]  /*93f0*/  HMMA.16816.F32 R60, R176.reuse, R56, RZ ;  /* 0x00000038b03c723c */ /* 0x048fe600000018ff */
[----:B------:R-:W3:Y:S04]  /*9400*/  LDSM.16.M88.4 R172, [R210] ;  /* 0x00000000d2ac783b */ /* 0x000ee80000000200 */
[----:B------:R-:W1:Y:S01]  /*9410*/  LDSM.16.M88.4 R144, [R209] ;  /* 0x00000000d190783b */ /* 0x000e620000000200 */
[C---:B------:R-:W-:Y:S03]  /*9420*/  HMMA.16816.F32 R56, R176.reuse, R58, RZ ;  /* 0x0000003ab038723c */ /* 0x040fe600000018ff */
[----:B------:R-:W-:Y:S04]  /*9430*/  LDSM.16.M88.4 R160, [R218] ;  /* 0x00000000daa0783b */ /* 0x000fe80000000200 */
[----:B------:R-:W-:Y:S01]  /*9440*/  LDSM.16.M88.4 R168, [R207] ;  /* 0x00000000cfa8783b */ /* 0x000fe20000000200 */
[C---:B-----5:R-:W-:Y:S03]  /*9450*/  HMMA.16816.F32 R136, R176.reuse, R64, RZ ;  /* 0x00000040b088723c */ /* 0x060fe600000018ff */
[----:B------:R-:W-:Y:S04]  /*9460*/  LDSM.16.M88.4 R164, [R206] ;  /* 0x00000000cea4783b */ /* 0x000fe80000000200 */
[----:B------:R-:W-:Y:S01]  /*9470*/  LDSM.16.M88.4 R156, [R205] ;  /* 0x00000000cd9c783b */ /* 0x000fe20000000200 */
[C---:B------:R-:W-:Y:S03]  /*9480*/  HMMA.16816.F32 R64, R176.reuse, R66, RZ ;  /* 0x00000042b040723c */ /* 0x040fe600000018ff */
[----:B------:R-:W-:Y:S04]  /*9490*/  LDSM.16.M88.4 R148, [R215+0x4000] ;  /* 0x00400000d794783b */ /* 0x000fe80000000200 */
[----:B------:R-:W-:Y:S01]  /*94a0*/  LDSM.16.M88.4 R180, [R220+0x2000] ;  /* 0x00200000dcb4783b */ /* 0x000fe20000000200 */
[C---:B------:R-:W-:Y:S03]  /*94b0*/  HMMA.16816.F32 R52, R176.reuse, R48, RZ ;  /* 0x00000030b034723c */ /* 0x040fe600000018ff */
[----:B------:R-:W-:Y:S04]  /*94c0*/  LDSM.16.M88.4 R184, [R196] ;  /* 0x00000000c4b8783b */ /* 0x000fe80000000200 */
[----:B------:R-:W5:Y:S01]  /*94d0*/  S2R R0, SR_TID.X ;  /* 0x0000000000007919 */ /* 0x000f620000002100 */
[C---:B------:R-:W-:Y:S03]  /*94e0*/  HMMA.16816.F32 R48, R176.reuse, R50, RZ ;  /* 0x00000032b030723c */ /* 0x040fe600000018ff */
[----:B------:R-:W0:Y:S05]  /*94f0*/  LDGDEPBAR ;  /* 0x00000000000079af */ /* 0x000e2a0000000000 */
[C---:B------:R-:W-:Y:S08]  /*9500*/  HMMA.16816.F32 R44, R176.reuse, R40, RZ ;  /* 0x00000028b02c723c */ /* 0x040ff000000018ff */
[----:B------:R-:W-:Y:S01]  /*9510*/  HMMA.16816.F32 R40, R176, R42, RZ ;  /* 0x0000002ab028723c */ /* 0x000fe200000018ff */
[----:B-----5:R-:W-:-:S07]  /*9520*/  IMAD.SHL.U32 R0, R0, 0x2, RZ ;  /* 0x0000000200007824 */ /* 0x020fce00078e00ff */
[----:B-1----:R-:W-:Y:S01]  /*9530*/  HMMA.16816.F32 R60, R152, R4, R60 ;  /* 0x00000004983c723c */ /* 0x002fe2000000183c */
[----:B------:R-:W-:-:S07]  /*9540*/  LOP3.LUT R0, R0, 0x6, RZ, 0xc0, !PT ;  /* 0x0000000600007812 */ /* 0x000fce00078ec0ff */
[----:B------:R-:W-:Y:S01]  /*9550*/  HMMA.16816.F32 R56, R152, R6, R56 ;  /* 0x000000069838723c */ /* 0x000fe20000001838 */
[----:B------:R-:W1:Y:S01]  /*9560*/  LDSM.16.M88.4 R4, [R215+0x5000] ;  /* 0x00500000d704783b */ /* 0x000e620000000200 */
[----:B------:R-:W-:-:S06]  /*9570*/  IMAD R0, R229, 0x80, R0 ;  /* 0x00000080e5007824 */ /* 0x000fcc00078e0200 */
[C---:B------:R-:W-:Y:S08]  /*9580*/  HMMA.16816.F32 R136, R152.reuse, R8, R136 ;  /* 0x000000089888723c */ /* 0x040ff00000001888 */
[----:B------:R-:W-:Y:S01]  /*9590*/  HMMA.16816.F32 R64, R152, R10, R64 ;  /* 0x0000000a9840723c */ /* 0x000fe20000001840 */
[----:B------:R-:W5:Y:S07]  /*95a0*/  LDSM.16.M88.4 R8, [R215+0x4800] ;  /* 0x00480000d708783b */ /* 0x000f6e0000000200 */
[C---:B------:R-:W-:Y:S08]  /*95b0*/  HMMA.16816.F32 R36, R176.reuse, R32, RZ ;  /* 0x00000020b024723c */ /* 0x040ff000000018ff */
[C---:B--2---:R-:W-:Y:S08]  /*95c0*/  HMMA.16816.F32 R28, R176.reuse, R24, RZ ;  /* 0x00000018b01c723c */ /* 0x044ff000000018ff */
[C---:B----4-:R-:W-:Y:S08]  /*95d0*/  HMMA.16816.F32 R20, R176.reuse, R16, RZ ;  /* 0x00000010b014723c */ /* 0x050ff000000018ff */
[C---:B------:R-:W-:Y:S08]  /*95e0*/  HMMA.16816.F32 R32, R176.reuse, R34, RZ ;  /* 0x00000022b020723c */ /* 0x040ff000000018ff */
[C---:B------:R-:W-:Y:S08]  /*95f0*/  HMMA.16816.F32 R24, R176.reuse, R26, RZ ;  /* 0x0000001ab018723c */ /* 0x040ff000000018ff */
[C---:B------:R-:W-:Y:S08]  /*9600*/  HMMA.16816.F32 R16, R176.reuse, R18, RZ ;  /* 0x00000012b010723c */ /* 0x040ff000000018ff */
[C---:B------:R-:W-:Y:S08]  /*9610*/  HMMA.16816.F32 R12, R176.reuse, R140, RZ ;  /* 0x0000008cb00c723c */ /* 0x040ff000000018ff */
[----:B------:R-:W-:Y:S01]  /*9620*/  HMMA.16816.F32 R176, R176, R142, RZ ;  /* 0x0000008eb0b0723c */ /* 0x000fe200000018ff */
[----:B------:R-:W2:Y:S07]  /*9630*/  LDSM.16.M88.4 R140, [R208] ;  /* 0x00000000d08c783b */ /* 0x000eae0000000200 */
[C---:B---3--:R-:W-:Y:S08]  /*9640*/  HMMA.16816.F32 R52, R152.reuse, R172, R52 ;  /* 0x000000ac9834723c */ /* 0x048ff00000001834 */
[C---:B------:R-:W-:Y:S01]  /*9650*/  HMMA.16816.F32 R48, R152.reuse, R174, R48 ;  /* 0x000000ae9830723c */ /* 0x040fe20000001830 */
[----:B------:R-:W-:Y:S07]  /*9660*/  LDSM.16.M88.4 R172, [R218+0x2000] ;  /* 0x00200000daac783b */ /* 0x000fee0000000200 */
[C---:B------:R-:W-:Y:S08]  /*9670*/  HMMA.16816.F32 R44, R152.reuse, R144, R44 ;  /* 0x00000090982c723c */ /* 0x040ff0000000182c */
[----:B------:R-:W-:Y:S01]  /*9680*/  HMMA.16816.F32 R40, R152, R146, R40 ;  /* 0x000000929828723c */ /* 0x000fe20000001828 */
[----:B------:R-:W3:Y:S07]  /*9690*/  LDSM.16.M88.4 R144, [R215+0x5800] ;  /* 0x00580000d790783b */ /* 0x000eee0000000200 */
[C---:B-1----:R-:W-:Y:S08]  /*96a0*/  HMMA.16816.F32 R52, R160.reuse, R4, R52 ;  /* 0x00000004a034723c */ /* 0x042ff00000001834 */
[C---:B------:R-:W-:Y:S01]  /*96b0*/  HMMA.16816.F32 R48, R160.reuse, R6, R48 ;  /* 0x00000006a030723c */ /* 0x040fe20000001830 */
[----:B------:R-:W1:Y:S07]  /*96c0*/  LDSM.16.M88.4 R4, [R215+0x7000] ;  /* 0x00700000d704783b */ /* 0x000e6e0000000200 */
[C---:B-----5:R-:W-:Y:S08]  /*96d0*/  HMMA.16816.F32 R60, R160.reuse, R8, R60 ;  /* 0x00000008a03c723c */ /* 0x060ff0000000183c */
[----:B------:R-:W-:Y:S01]  /*96e0*/  HMMA.16816.F32 R56, R160, R10, R56 ;  /* 0x0000000aa038723c */ /* 0x000fe20000001838 */
        /* <DEDUP_REMOVED lines=8> */
[----:B------:R-:W-:Y:S01]  /*9770*/  HMMA.16816.F32 R16, R152, R166, R16 ;  /* 0x000000a69810723c */ /* 0x000fe20000001810 */
[----:B------:R-:W-:Y:S07]  /*9780*/  LDSM.16.M88.4 R164, [R217] ;  /* 0x00000000d9a4783b */ /* 0x000fee0000000200 */
[C---:B---3--:R-:W-:Y:S08]  /*9790*/  HMMA.16816.F32 R44, R160.reuse, R144, R44 ;  /* 0x00000090a02c723c */ /* 0x048ff0000000182c */
[----:B------:R-:W-:Y:S01]  /*97a0*/  HMMA.16816.F32 R40, R160, R146, R40 ;  /* 0x00000092a028723c */ /* 0x000fe20000001828 */
[----:B------:R-:W3:Y:S07]  /*97b0*/  LDSM.16.M88.4 R144, [R204+0x1800] ;  /* 0x00180000cc90783b */ /* 0x000eee0000000200 */
[C---:B------:R-:W-:Y:S08]  /*97c0*/  HMMA.16816.F32 R12, R152.reuse, R156, R12 ;  /* 0x0000009c980c723c */ /* 0x040ff0000000180c */
[----:B------:R-:W-:Y:S01]  /*97d0*/  HMMA.16816.F32 R176, R152, R158, R176 ;  /* 0x0000009e98b0723c */ /* 0x000fe200000018b0 */
[----:B------:R-:W-:Y:S04]  /*97e0*/  LDSM.16.M88.4 R156, [R204] ;  /* 0x00000000cc9c783b */ /* 0x000fe80000000200 */
[----:B------:R-:W-:Y:S03]  /*97f0*/  LDSM.16.M88.4 R152, [R204+0x800] ;  /* 0x00080000cc98783b */ /* 0x000fe60000000200 */
[C---:B------:R-:W-:Y:S08]  /*9800*/  HMMA.16816.F32 R136, R160.reuse, R148, R136 ;  /* 0x00000094a088723c */ /* 0x040ff00000001888 */
        /* <DEDUP_REMOVED lines=18> */
[C---:B------:R-:W-:Y:S08]  /*9930*/  HMMA.16816.F32 R52, R164.reuse, R148, R52 ;  /* 0x00000094a434723c */ /* 0x040ff00000001834 */
[C---:B------:R-:W-:Y:S01]  /*9940*/  HMMA.16816.F32 R48, R164.reuse, R150, R48 ;  /* 0x00000096a430723c */ /* 0x040fe20000001830 */
[----:B------:R-:W2:Y:S07]  /*9950*/  LDSM.16.M88.4 R148, [R221+0x9000] ;  /* 0x00900000dd94783b */ /* 0x000eae0000000200 */
[C---:B------:R-:W-:Y:S08]  /*9960*/  HMMA.16816.F32 R136, R164.reuse, R156, R136 ;  /* 0x0000009ca488723c */ /* 0x040ff00000001888 */
[C---:B------:R-:W-:Y:S01]  /*9970*/  HMMA.16816.F32 R64, R164.reuse, R158, R64 ;  /* 0x0000009ea440723c */ /* 0x040fe20000001840 */
[----:B------:R-:W2:Y:S07]  /*9980*/  LDSM.16.M88.4 R156, [R221+0x8000] ;  /* 0x00800000dd9c783b */ /* 0x000eae0000000200 */
[C---:B-1----:R-:W-:Y:S08]  /*9990*/  HMMA.16816.F32 R20, R164.reuse, R4, R20 ;  /* 0x00000004a414723c */ /* 0x042ff00000001814 */
[C---:B------:R-:W-:Y:S01]  /*99a0*/  HMMA.16816.F32 R16, R164.reuse, R6, R16 ;  /* 0x00000006a410723c */ /* 0x040fe20000001810 */
[----:B------:R-:W1:Y:S07]  /*99b0*/  LDSM.16.M88.4 R4, [R221+0xb000] ;  /* 0x00b00000dd04783b */ /* 0x000e6e0000000200 */
[C---:B----4-:R-:W-:Y:S08]  /*99c0*/  HMMA.16816.F32 R28, R164.reuse, R8, R28 ;  /* 0x00000008a41c723c */ /* 0x050ff0000000181c */
[C---:B------:R-:W-:Y:S01]  /*99d0*/  HMMA.16816.F32 R24, R164.reuse, R10, R24 ;  /* 0x0000000aa418723c */ /* 0x040fe20000001818 */
[----:B------:R-:W4:Y:S07]  /*99e0*/  LDSM.16.M88.4 R8, [R221+0xa800] ;  /* 0x00a80000dd08783b */ /* 0x000f2e0000000200 */
[C---:B------:R-:W-:Y:S08]  /*99f0*/  HMMA.16816.F32 R60, R164.reuse, R152, R60 ;  /* 0x00000098a43c723c */ /* 0x040ff0000000183c */
        /* <DEDUP_REMOVED lines=11> */
[----:B------:R-:W3:Y:S07]  /*9ab0*/  LDSM.16.M88.4 R144, [R200] ;  /* 0x00000000c890783b */ /* 0x000eee0000000200 */
[C---:B------:R-:W-:Y:S08]  /*9ac0*/  HMMA.16816.F32 R52, R160.reuse, R148, R52 ;  /* 0x00000094a034723c */ /* 0x040ff00000001834 */
[C---:B------:R-:W-:Y:S01]  /*9ad0*/  HMMA.16816.F32 R48, R160.reuse, R150, R48 ;  /* 0x00000096a030723c */ /* 0x040fe20000001830 */
[----:B------:R-:W2:Y:S07]  /*9ae0*/  LDSM.16.M88.4 R148, [R201] ;  /* 0x00000000c994783b */ /* 0x000eae0000000200 */
[C---:B------:R-:W-:Y:S08]  /*9af0*/  HMMA.16816.F32 R136, R160.reuse, R156, R136 ;  /* 0x0000009ca088723c */ /* 0x040ff00000001888 */
[C---:B------:R-:W-:Y:S01]  /*9b00*/  HMMA.16816.F32 R64, R160.reuse, R158, R64 ;  /* 0x0000009ea040723c */ /* 0x040fe20000001840 */
[----:B------:R-:W2:Y:S07]  /*9b10*/  LDSM.16.M88.4 R156, [R203] ;  /* 0x00000000cb9c783b */ /* 0x000eae0000000200 */
[C---:B-1----:R-:W-:Y:S08]  /*9b20*/  HMMA.16816.F32 R20, R160.reuse, R4, R20 ;  /* 0x00000004a014723c */ /* 0x042ff00000001814 */
[C---:B------:R-:W-:Y:S01]  /*9b30*/  HMMA.16816.F32 R16, R160.reuse, R6, R16 ;  /* 0x00000006a010723c */ /* 0x040fe20000001810 */
[----:B------:R-:W1:Y:S07]  /*9b40*/  LDSM.16.M88.4 R4, [R197] ;  /* 0x00000000c504783b */ /* 0x000e6e0000000200 */
[C---:B----4-:R-:W-:Y:S08]  /*9b50*/  HMMA.16816.F32 R28, R160.reuse, R8, R28 ;  /* 0x00000008a01c723c */ /* 0x050ff0000000181c */
[C---:B------:R-:W-:Y:S01]  /*9b60*/  HMMA.16816.F32 R24, R160.reuse, R10, R24 ;  /* 0x0000000aa018723c */ /* 0x040fe20000001818 */
[----:B------:R-:W4:Y:S07]  /*9b70*/  LDSM.16.M88.4 R8, [R198] ;  /* 0x00000000c608783b */ /* 0x000f2e0000000200 */
[C---:B------:R-:W-:Y:S08]  /*9b80*/  HMMA.16816.F32 R60, R160.reuse, R152, R60 ;  /* 0x00000098a03c723c */ /* 0x040ff0000000183c */
[C---:B------:R-:W-:Y:S01]  /*9b90*/  HMMA.16816.F32 R56, R160.reuse, R154, R56 ;  /* 0x0000009aa038723c */ /* 0x040fe20000001838 */
[----:B------:R-:W1:Y:S07]  /*9ba0*/  LDSM.16.M88.4 R152, [R202] ;  /* 0x00000000ca98783b */ /* 0x000e6e0000000200 */
[C---:B--2---:R-:W-:Y:S08]  /*9bb0*/  HMMA.16816.F32 R36, R160.reuse, R140, R36 ;  /* 0x0000008ca024723c */ /* 0x044ff00000001824 */
[C---:B------:R-:W-:Y:S01]  /*9bc0*/  HMMA.16816.F32 R32, R160.reuse, R142, R32 ;  /* 0x0000008ea020723c */ /* 0x040fe20000001820 */
[----:B------:R-:W-:Y:S07]  /*9bd0*/  LDSM.16.M88.4 R140, [R199] ;  /* 0x00000000c78c783b */ /* 0x000fee0000000200 */
[C---:B-----5:R-:W-:Y:S08]  /*9be0*/  HMMA.16816.F32 R12, R160.reuse, R164, R12 ;  /* 0x000000a4a00c723c */ /* 0x060ff0000000180c */
[----:B------:R-:W-:Y:S01]  /*9bf0*/  HMMA.16816.F32 R176, R160, R166, R176 ;  /* 0x000000a6a0b0723c */ /* 0x000fe200000018b0 */
[----:B------:R-:W2:Y:S04]  /*9c00*/  LDSM.16.M88.4 R160, [R215+0x9000] ;  /* 0x00900000d7a0783b */ /* 0x000ea80000000200 */
[----:B------:R-:W-:Y:S03]  /*9c10*/  LDSM.16.M88.4 R164, [R215+0x8800] ;  /* 0x00880000d7a4783b */ /* 0x000fe60000000200 */
        /* <DEDUP_REMOVED lines=11> */
[----:B------:R-:W-:Y:S07]  /*9cd0*/  LDSM.16.M88.4 R4, [R204+0x4000] ;  /* 0x00400000cc04783b */ /* 0x000fee0000000200 */
[C---:B----4-:R-:W-:Y:S08]  /*9ce0*/  HMMA.16816.F32 R28, R180.reuse, R8, R28 ;  /* 0x00000008b41c723c */ /* 0x050ff0000000181c */
[C---:B------:R-:W-:Y:S01]  /*9cf0*/  HMMA.16816.F32 R24, R180.reuse, R10, R24 ;  /* 0x0000000ab418723c */ /* 0x040fe20000001818 */
[----:B------:R-:W1:Y:S07]  /*9d00*/  LDSM.16.M88.4 R8, [R217+0x2000] ;  /* 0x00200000d908783b */ /* 0x000e6e0000000200 */
[C---:B------:R-:W-:Y:S08]  /*9d10*/  HMMA.16816.F32 R60, R180.reuse, R152, R60 ;  /* 0x00000098b43c723c */ /* 0x040ff0000000183c */
[----:B------:R-:W-:Y:S01]  /*9d20*/  HMMA.16816.F32 R56, R180, R154, R56 ;  /* 0x0000009ab438723c */ /* 0x000fe20000001838 */
[----:B------:R-:W-:Y:S07]  /*9d30*/  LDSM.16.M88.4 R152, [R215+0xa000] ;  /* 0x00a00000d798783b */ /* 0x000fee0000000200 */
[C---:B--2---:R-:W-:Y:S08]  /*9d40*/  HMMA.16816.F32 R52, R172.reuse, R160, R52 ;  /* 0x000000a0ac34723c */ /* 0x044ff00000001834 */
[----:B------:R-:W-:Y:S01]  /*9d50*/  HMMA.16816.F32 R48, R172, R162, R48 ;  /* 0x000000a2ac30723c */ /* 0x000fe20000001830 */
[----:B------:R-:W2:Y:S07]  /*9d60*/  LDSM.16.M88.4 R160, [R204+0x4800] ;  /* 0x00480000cca0783b */ /* 0x000eae0000000200 */
[C---:B------:R-:W-:Y:S08]  /*9d70*/  HMMA.16816.F32 R36, R180.reuse, R140, R36 ;  /* 0x0000008cb424723c */ /* 0x040ff00000001824 */
[----:B------:R-:W-:Y:S01]  /*9d80*/  HMMA.16816.F32 R32, R180, R142, R32 ;  /* 0x0000008eb420723c */ /* 0x000fe20000001820 */
[----:B------:R-:W4:Y:S07]  /*9d90*/  LDSM.16.M88.4 R140, [R215+0xb800] ;  /* 0x00b80000d78c783b */ /* 0x000f2e0000000200 */
[C---:B------:R-:W-:Y:S08]  /*9da0*/  HMMA.16816.F32 R136, R172.reuse, R168, R136 ;  /* 0x000000a8ac88723c */ /* 0x040ff00000001888 */
[C---:B------:R-:W-:Y:S08]  /*9db0*/  HMMA.16816.F32 R64, R172.reuse, R170, R64 ;  /* 0x000000aaac40723c */ /* 0x040ff00000001840 */
[C---:B---3--:R-:W-:Y:S08]  /*9dc0*/  HMMA.16816.F32 R20, R172.reuse, R144, R20 ;  /* 0x00000090ac14723c */ /* 0x048ff00000001814 */
[C---:B------:R-:W-:Y:S01]  /*9dd0*/  HMMA.16816.F32 R16, R172.reuse, R146, R16 ;  /* 0x00000092ac10723c */ /* 0x040fe20000001810 */
[----:B------:R-:W3:Y:S07]  /*9de0*/  LDSM.16.M88.4 R144, [R204+0x5000] ;  /* 0x00500000cc90783b */ /* 0x000eee0000000200 */
[----:B------:R-:W-:Y:S08]  /*9df0*/  HMMA.16816.F32 R60, R172, R164, R60 ;  /* 0x000000a4ac3c723c */ /* 0x000ff0000000183c */
[----:B------:R-:W-:Y:S08]  /*9e00*/  HMMA.16816.F32 R12, R180, R184, R12 ;  /* 0x000000b8b40c723c */ /* 0x000ff0000000180c */
[----:B------:R-:W-:Y:S08]  /*9e10*/  HMMA.16816.F32 R56, R172, R166, R56 ;  /* 0x000000a6ac38723c */ /* 0x000ff00000001838 */
[C---:B-1----:R-:W-:Y:S08]  /*9e20*/  HMMA.16816.F32 R136, R8.reuse, R4, R136 ;  /* 0x000000040888723c */ /* 0x042ff00000001888 */
[C---:B------:R-:W-:Y:S01]  /*9e30*/  HMMA.16816.F32 R64, R8.reuse, R6, R64 ;  /* 0x000000060840723c */ /* 0x040fe20000001840 */
[----:B------:R-:W1:Y:S07]  /*9e40*/  LDSM.16.M88.4 R4, [R204+0x5800] ;  /* 0x00580000cc04783b */ /* 0x000e6e0000000200 */
[----:B--2---:R-:W-:Y:S08]  /*9e50*/  HMMA.16816.F32 R60, R8, R160, R60 ;  /* 0x000000a0083c723c */ /* 0x004ff0000000183c */
[----:B----4-:R-:W-:Y:S07]  /*9e60*/  HMMA.16816.F32 R12, R172, R140, R12 ;  /* 0x0000008cac0c723c */ /* 0x010fee000000180c */
[C---:B------:R-:W-:Y:S01]  /*9e70*/  IADD3 R140, R0.reuse, 0x1, RZ ;  /* 0x00000001008c7810 */ /* 0x040fe20007ffe0ff */
[----:B------:R-:W-:Y:S01]  /*9e80*/  HMMA.16816.F32 R56, R8, R162, R56 ;  /* 0x000000a20838723c */ /* 0x000fe20000001838 */
[----:B------:R-:W-:-:S02]  /*9e90*/  IADD3 R141, R0, 0x8, RZ ;  /* 0x00000008008d7810 */ /* 0x000fc40007ffe0ff */
[CC--:B------:R-:W-:Y:S02]  /*9ea0*/  ISETP.GE.AND P6, PT, R140.reuse, R135.reuse, PT ;  /* 0x000000878c00720c */ /* 0x0c0fe40003fc6270 */
[-C--:B------:R-:W-:Y:S02]  /*9eb0*/  ISETP.GE.AND P5, PT, R140, R134.reuse, PT ;  /* 0x000000868c00720c */ /* 0x080fe40003fa6270 */
[C---:B------:R-:W-:Y:S01]  /*9ec0*/  ISETP.GE.AND P4, PT, R141.reuse, R135, PT ;  /* 0x000000878d00720c */ /* 0x040fe20003f86270 */
[----:B---3--:R-:W-:Y:S01]  /*9ed0*/  HMMA.16816.F32 R52, R8, R144, R52 ;  /* 0x000000900834723c */ /* 0x008fe20000001834 */
[----:B------:R-:W-:Y:S02]  /*9ee0*/  IADD3 R140, R0, 0x9, RZ ;  /* 0x00000009008c7810 */ /* 0x000fe40007ffe0ff */
[----:B------:R-:W-:Y:S02]  /*9ef0*/  ISETP.GE.AND P3, PT, R141, R134, PT ;  /* 0x000000868d00720c */ /* 0x000fe40003f66270 */
[----:B------:R-:W-:-:S02]  /*9f00*/  FSEL R169, R137, -INF , !P6 ;  /* 0xff80000089a97808 */ /* 0x000fc40007000000 */
[----:B------:R-:W-:Y:S01]  /*9f10*/  FSEL R167, R64, -INF , !P4 ;  /* 0xff80000040a77808 */ /* 0x000fe20006000000 */
[C---:B------:R-:W-:Y:S01]  /*9f20*/  HMMA.16816.F32 R44, R172.reuse, R156, R44 ;  /* 0x0000009cac2c723c */ /* 0x040fe2000000182c */
[----:B------:R-:W-:Y:S02]  /*9f30*/  IADD3 R141, R0, 0x10, RZ ;  /* 0x00000010008d7810 */ /* 0x000fe40007ffe0ff */
[C---:B------:R-:W-:Y:S02]  /*9f40*/  ISETP.GE.AND P6, PT, R140.reuse, R135, PT ;  /* 0x000000878c00720c */ /* 0x040fe40003fc6270 */
[----:B------:R-:W-:Y:S02]  /*9f50*/  ISETP.GE.AND P4, PT, R140, R134, PT ;  /* 0x000000868c00720c */ /* 0x000fe40003f86270 */
[----:B------:R-:W-:Y:S01]  /*9f60*/  IADD3 R64, R0, 0x11, RZ ;  /* 0x0000001100407810 */ /* 0x000fe20007ffe0ff */
[----:B------:R-:W-:Y:S01]  /*9f70*/  HMMA.16816.F32 R40, R172, R158, R40 ;  /* 0x0000009eac28723c */ /* 0x000fe20000001828 */
[----:B------:R-:W-:-:S02]  /*9f80*/  FSEL R161, R66, -INF , !P3 ;  /* 0xff80000042a17808 */ /* 0x000fc40005800000 */
[-C--:B------:R-:W-:Y:S02]  /*9f90*/  ISETP.GE.AND P3, PT, R141, R135.reuse, PT ;  /* 0x000000878d00720c */ /* 0x080fe40003f66270 */
[----:B------:R-:W-:Y:S02]  /*9fa0*/  FSEL R165, R65, -INF , !P6 ;  /* 0xff80000041a57808 */ /* 0x000fe40007000000 */
[----:B------:R-:W-:Y:S01]  /*9fb0*/  FSEL R163, R67, -INF , !P4 ;  /* 0xff80000043a37808 */ /* 0x000fe20006000000 */
[----:B------:R-:W-:Y:S01]  /*9fc0*/  HMMA.16816.F32 R24, R172, R150, R24 ;  /* 0x00000096ac18723c */ /* 0x000fe20000001818 */
[----:B------:R-:W-:Y:S02]  /*9fd0*/  ISETP.GE.AND P6, PT, R141, R134, PT ;  /* 0x000000868d00720c */ /* 0x000fe40003fc6270 */
[----:B------:R-:W-:Y:S02]  /*9fe0*/  ISETP.GE.AND P4, PT, R64, R135, PT ;  /* 0x000000874000720c */ /* 0x000fe40003f86270 */
[----:B------:R-:W-:-:S02]  /*9ff0*/  IADD3 R137, R0, 0x18, RZ ;  /* 0x0000001800897810 */ /* 0x000fc40007ffe0ff */
[----:B------:R-:W-:Y:S01]  /*a000*/  FSEL R159, R60, -INF , !P3 ;  /* 0xff8000003c9f7808 */ /* 0x000fe20005800000 */
[----:B------:R-:W-:Y:S01]  /*a010*/  HMMA.16816.F32 R176, R180, R186, R176 ;  /* 0x000000bab4b0723c */ /* 0x000fe200000018b0 */
[-C--:B------:R-:W-:Y:S02]  /*a020*/  ISETP.GE.AND P3, PT, R64, R134.reuse, PT ;  /* 0x000000864000720c */ /* 0x080fe40003f66270 */
[----:B------:R-:W-:Y:S01]  /*a030*/  FSEL R151, R62, -INF , !P6 ;  /* 0xff8000003e977808 */ /* 0x000fe20007000000 */
[----:B------:R-:W2:Y:S01]  /*a040*/  LDSM.16.M88.4 R64, [R204+0x6000] ;  /* 0x00600000cc40783b */ /* 0x000ea20000000200 */
[----:B------:R-:W-:Y:S02]  /*a050*/  FSEL R157, R61, -INF , !P4 ;  /* 0xff8000003d9d7808 */ /* 0x000fe40006000000 */
[C---:B------:R-:W-:Y:S01]  /*a060*/  ISETP.GE.AND P6, PT, R137.reuse, R135, PT ;  /* 0x000000878900720c */ /* 0x040fe20003fc6270 */
[----:B------:R-:W-:Y:S01]  /*a070*/  HMMA.16816.F32 R36, R172, R152, R36 ;  /* 0x00000098ac24723c */ /* 0x000fe20000001824 */
[----:B------:R-:W-:-:S02]  /*a080*/  ISETP.GE.AND P4, PT, R137, R134, PT ;  /* 0x000000868900720c */ /* 0x000fc40003f86270 */
[C---:B------:R-:W-:Y:S02]  /*a090*/  IADD3 R60, R0.reuse, 0x19, RZ ;  /* 0x00000019003c7810 */ /* 0x040fe40007ffe0ff */
[----:B------:R-:W-:Y:S02]  /*a0a0*/  IADD3 R61, R0, 0x20, RZ ;  /* 0x00000020003d7810 */ /* 0x000fe40007ffe0ff */
[----:B------:R-:W-:Y:S01]  /*a0b0*/  FSEL R153, R63, -INF , !P3 ;  /* 0xff8000003f997808 */ /* 0x000fe20005800000 */
[----:B------:R-:W-:Y:S01]  /*a0c0*/  HMMA.16816.F32 R32, R172, R154, R32 ;  /* 0x0000009aac20723c */ /* 0x000fe20000001820 */
[----:B------:R-:W-:Y:S02]  /*a0d0*/  FSEL R63, R58, -INF , !P4 ;  /* 0xff8000003a3f7808 */ /* 0x000fe40006000000 */
[-C--:B------:R-:W-:Y:S02]  /*a0e0*/  ISETP.GE.AND P4, PT, R61, R135.reuse, PT ;  /* 0x000000873d00720c */ /* 0x080fe40003f86270 */
[----:B------:R-:W-:-:S02]  /*a0f0*/  ISETP.GE.AND P3, PT, R60, R135, PT ;  /* 0x000000873c00720c */ /* 0x000fc40003f66270 */
[----:B------:R-:W-:Y:S01]  /*a100*/  FSEL R155, R56, -INF , !P6 ;  /* 0xff800000389b7808 */ /* 0x000fe20007000000 */
[----:B------:R-:W-:Y:S01]  /*a110*/  HMMA.16816.F32 R48, R8, R146, R48 ;  /* 0x000000920830723c */ /* 0x000fe20000001830 */
[-C--:B------:R-:W-:Y:S02]  /*a120*/  ISETP.GE.AND P6, PT, R60, R134.reuse, PT ;  /* 0x000000863c00720c */ /* 0x080fe40003fc6270 */
[----:B------:R-:W-:Y:S02]  /*a130*/  IADD3 R56, R0, 0x21, RZ ;  /* 0x0000002100387810 */ /* 0x000fe40007ffe0ff */
[----:B------:R-:W-:Y:S02]  /*a140*/  FSEL R145, R52, -INF , !P4 ;  /* 0xff80000034917808 */ /* 0x000fe40006000000 */
[----:B------:R-:W-:Y:S01]  /*a150*/  FSEL R60, R57, -INF , !P3 ;  /* 0xff800000393c7808 */ /* 0x000fe20005800000 */
[----:B------:R-:W-:Y:S01]  /*a160*/  HMMA.16816.F32 R28, R172, R148, R28 ;  /* 0x00000094ac1c723c */ /* 0x000fe2000000181c */
[----:B------:R-:W-:-:S02]  /*a170*/  ISETP.GE.AND P4, PT, R56, R134, PT ;  /* 0x000000863800720c */ /* 0x000fc40003f86270 */
[----:B------:R-:W-:Y:S02]  /*a180*/  ISETP.GE.AND P3, PT, R61, R134, PT ;  /* 0x000000863d00720c */ /* 0x000fe40003f66270 */
[----:B------:R-:W-:Y:S02]  /*a190*/  FSEL R55, R55, -INF , !P4 ;  /* 0xff80000037377808 */ /* 0x000fe40006000000 */
[----:B------:R-:W-:Y:S01]  /*a1a0*/  FSEL R149, R59, -INF , !P6 ;  /* 0xff8000003b957808 */ /* 0x000fe20007000000 */
[----:B-1----:R-:W-:Y:S01]  /*a1b0*/  HMMA.16816.F32 R44, R8, R4, R44 ;  /* 0x00000004082c723c */ /* 0x002fe2000000182c */
[----:B------:R-:W-:Y:S02]  /*a1c0*/  ISETP.GE.AND P6, PT, R56, R135, PT ;  /* 0x000000873800720c */ /* 0x000fe40003fc6270 */
[----:B------:R-:W1:Y:S01]  /*a1d0*/  LDSM.16.M88.4 R56, [R204+0x6800] ;  /* 0x00680000cc38783b */ /* 0x000e620000000200 */
[----:B------:R-:W-:-:S03]  /*a1e0*/  FSEL R137, R54, -INF , !P3 ;  /* 0xff80000036897808 */ /* 0x000fc60005800000 */
[C---:B------:R-:W-:Y:S01]  /*a1f0*/  IADD3 R4, R0.reuse, 0x28, RZ ;  /* 0x0000002800047810 */ /* 0x040fe20007ffe0ff */
[----:B------:R-:W-:Y:S01]  /*a200*/  HMMA.16816.F32 R176, R172, R142, R176 ;  /* 0x0000008eacb0723c */ /* 0x000fe200000018b0 */
[----:B------:R-:W-:Y:S02]  /*a210*/  IADD3 R5, R0, 0x30, RZ ;  /* 0x0000003000057810 */ /* 0x000fe40007ffe0ff */
[----:B------:R-:W-:-:S04]  /*a220*/  ISETP.GE.AND P3, PT, R4, R135, PT ;  /* 0x000000870400720c */ /* 0x000fc80003f66270 */
[----:B------:R-:W-:Y:S01]  /*a230*/  FSEL R143, R53, -INF , !P6 ;  /* 0xff800000358f7808 */ /* 0x000fe20007000000 */
[C---:B------:R-:W-:Y:S01]  /*a240*/  HMMA.16816.F32 R40, R8.reuse, R6, R40 ;  /* 0x000000060828723c */ /* 0x040fe20000001828 */
[-C--:B------:R-:W-:Y:S01]  /*a250*/  ISETP.GE.AND P6, PT, R4, R134.reuse, PT ;  /* 0x000000860400720c */ /* 0x080fe20003fc6270 */
[----:B------:R-:W-:Y:S01]  /*a260*/  IMAD.MOV.U32 R172, RZ, RZ, R188 ;  /* 0x000000ffffac7224 */ /* 0x000fe200078e00bc */
[----:B------:R-:W-:Y:S01]  /*a270*/  IADD3 R4, R0, 0x29, RZ ;  /* 0x0000002900047810 */ /* 0x000fe20007ffe0ff */
[----:B------:R-:W-:Y:S01]  /*a280*/  IMAD.MOV.U32 R173, RZ, RZ, R189 ;  /* 0x000000ffffad7224 */ /* 0x000fe200078e00bd */
[----:B------:R-:W-:Y:S02]  /*a290*/  FSEL R147, R48, -INF , !P3 ;  /* 0xff80000030937808 */ /* 0x000fe40005800000 */
[C---:B------:R-:W-:Y:S01]  /*a2a0*/  ISETP.GE.AND P4, PT, R4.reuse, R135, PT ;  /* 0x000000870400720c */ /* 0x040fe20003f86270 */
[----:B--2---:R-:W-:Y:S01]  /*a2b0*/  HMMA.16816.F32 R36, R8, R64, R36 ;  /* 0x000000400824723c */ /* 0x004fe20000001824 */
[----:B------:R-:W-:-:S02]  /*a2c0*/  ISETP.GE.AND P3, PT, R4, R134, PT ;  /* 0x000000860400720c */ /* 0x000fc40003f66270 */
[----:B------:R-:W-:Y:S02]  /*a2d0*/  FSEL R53, R50, -INF , !P6 ;  /* 0xff80000032357808 */ /* 0x000fe40007000000 */
[----:B------:R-:W-:Y:S02]  /*a2e0*/  ISETP.GE.AND P6, PT, R5, R135, PT ;  /* 0x000000870500720c */ /* 0x000fe40003fc6270 */
[----:B------:R-:W-:Y:S01]  /*a2f0*/  IADD3 R4, R0, 0x31, RZ ;  /* 0x0000003100047810 */ /* 0x000fe20007ffe0ff */
[----:B------:R-:W-:Y:S01]  /*a300*/  HMMA.16816.F32 R32, R8, R66, R32 ;  /* 0x000000420820723c */ /* 0x000fe20000001820 */
[----:B------:R-:W-:Y:S02]  /*a310*/  FSEL R141, R49, -INF , !P4 ;  /* 0xff800000318d7808 */ /* 0x000fe40006000000 */
[----:B------:R-:W-:Y:S02]  /*a320*/  FSEL R166, R51, -INF , !P3 ;  /* 0xff80000033a67808 */ /* 0x000fe40005800000 */
[----:B------:R-:W-:-:S02]  /*a330*/  FSEL R160, R44, -INF , !P6 ;  /* 0xff8000002ca07808 */ /* 0x000fc40007000000 */
[-C--:B------:R-:W-:Y:S02]  /*a340*/  ISETP.GE.AND P4, PT, R5, R134.reuse, PT ;  /* 0x000000860500720c */ /* 0x080fe40003f86270 */
[C---:B------:R-:W-:Y:S02]  /*a350*/  ISETP.GE.AND P3, PT, R4.reuse, R135, PT ;  /* 0x000000870400720c */ /* 0x040fe40003f66270 */
[----:B------:R-:W-:Y:S01]  /*a360*/  ISETP.GE.AND P6, PT, R4, R134, PT ;  /* 0x000000860400720c */ /* 0x000fe20003fc6270 */
[----:B-1----:R-:W-:Y:S01]  /*a370*/  HMMA.16816.F32 R180, R8, R56, R28 ;  /* 0x0000003808b4723c */ /* 0x002fe2000000181c */
[----:B------:R-:W1:Y:S01]  /*a380*/  LDSM.16.M88.4 R4, [R204+0x7000] ;  /* 0x00700000cc04783b */ /* 0x000e620000000200 */
[C---:B------:R-:W-:Y:S02]  /*a390*/  IADD3 R48, R0.reuse, 0x38, RZ ;  /* 0x0000003800307810 */ /* 0x040fe40007ffe0ff */
[----:B------:R-:W-:Y:S01]  /*a3a0*/  IADD3 R44, R0, 0x39, RZ ;  /* 0x00000039002c7810 */ /* 0x000fe20007ffe0ff */
[----:B------:R-:W2:Y:S01]  /*a3b0*/  LDSM.16.M88.4 R28, [R204+0x7800] ;  /* 0x00780000cc1c783b */ /* 0x000ea20000000200 */
[----:B------:R-:W-:Y:S01]  /*a3c0*/  FSEL R248, R46, -INF , !P4 ;  /* 0xff8000002ef87808 */ /* 0x000fe20006000000 */
[----:B------:R-:W-:-:S04]  /*a3d0*/  DEPBAR.LE SB0, 0x0 ;  /* 0x000080000000791a */ /* 0x000fc80000000000 */
[----:B------:R-:W-:Y:S01]  /*a3e0*/  FSEL R52, R45, -INF , !P3 ;  /* 0xff8000002d347808 */ /* 0x000fe20005800000 */
[----:B------:R-:W-:Y:S01]  /*a3f0*/  HMMA.16816.F32 R24, R8, R58, R24 ;  /* 0x0000003a0818723c */ /* 0x000fe20000001818 */
[----:B------:R-:W-:Y:S02]  /*a400*/  FSEL R250, R47, -INF , !P6 ;  /* 0xff8000002ffa7808 */ /* 0x000fe40007000000 */
[CC--:B------:R-:W-:Y:S02]  /*a410*/  ISETP.GE.AND P4, PT, R48.reuse, R135.reuse, PT ;  /* 0x000000873000720c */ /* 0x0c0fe40003f86270 */
[----:B------:R-:W-:Y:S02]  /*a420*/  ISETP.GE.AND P3, PT, R48, R134, PT ;  /* 0x000000863000720c */ /* 0x000fe40003f66270 */
[----:B------:R-:W-:Y:S02]  /*a430*/  ISETP.GE.AND P6, PT, R44, R135, PT ;  /* 0x000000872c00720c */ /* 0x000fe40003fc6270 */
[----:B------:R-:W-:-:S02]  /*a440*/  IADD3 R45, R0, 0x40, RZ ;  /* 0x00000040002d7810 */ /* 0x000fc40007ffe0ff */
[----:B------:R-:W-:Y:S02]  /*a450*/  FSEL R54, R40, -INF , !P4 ;  /* 0xff80000028367808 */ /* 0x000fe40006000000 */
[----:B------:R-:W-:Y:S02]  /*a460*/  FSEL R246, R42, -INF , !P3 ;  /* 0xff8000002af67808 */ /* 0x000fe40005800000 */
[----:B------:R-:W-:Y:S02]  /*a470*/  FSEL R252, R41, -INF , !P6 ;  /* 0xff80000029fc7808 */ /* 0x000fe40007000000 */
        /* <DEDUP_REMOVED lines=9> */
[----:B------:R-:W-:-:S02]  /*a510*/  ISETP.GE.AND P4, PT, R40, R135, PT ;  /* 0x000000872800720c */ /* 0x000fc40003f86270 */
[-C--:B------:R-:W-:Y:S02]  /*a520*/  ISETP.GE.AND P3, PT, R40, R134.reuse, PT ;  /* 0x000000862800720c */ /* 0x080fe40003f66270 */
[----:B------:R-:W-:Y:S01]  /*a530*/  ISETP.GE.AND P6, PT, R41, R135, PT ;  /* 0x000000872900720c */ /* 0x000fe20003fc6270 */
[C---:B------:R-:W-:Y:S01]  /*a540*/  HMMA.16816.F32 R16, R8.reuse, R6, R16 ;  /* 0x000000060810723c */ /* 0x040fe20000001810 */
[----:B------:R-:W-:Y:S02]  /*a550*/  IADD3 R36, R0, 0x49, RZ ;  /* 0x0000004900247810 */ /* 0x000fe40007ffe0ff */
[----:B------:R-:W-:Y:S02]  /*a560*/  FSEL R236, R37, -INF , !P4 ;  /* 0xff80000025ec7808 */ /* 0x000fe40006000000 */
[----:B------:R-:W-:Y:S02]  /*a570*/  FSEL R186, R39, -INF , !P3 ;  /* 0xff80000027ba7808 */ /* 0x000fe40005800000 */
[----:B------:R-:W-:Y:S01]  /*a580*/  FSEL R242, R32, -INF , !P6 ;  /* 0xff80000020f27808 */ /* 0x000fe20007000000 */
[----:B--2---:R-:W-:Y:S01]  /*a590*/  HMMA.16816.F32 R12, R8, R28, R12 ;  /* 0x0000001c080c723c */ /* 0x004fe2000000180c */
[----:B------:R-:W-:-:S02]  /*a5a0*/  ISETP.GE.AND P4, PT, R41, R134, PT ;  /* 0x000000862900720c */ /* 0x000fc40003f86270 */
[C---:B------:R-:W-:Y:S02]  /*a5b0*/  ISETP.GE.AND P3, PT, R36.reuse, R135, PT ;  /* 0x000000872400720c */ /* 0x040fe40003f66270 */
[----:B------:R-:W-:Y:S02]  /*a5c0*/  ISETP.GE.AND P6, PT, R36, R134, PT ;  /* 0x000000862400720c */ /* 0x000fe40003fc6270 */
[C---:B------:R-:W-:Y:S01]  /*a5d0*/  IADD3 R37, R0.reuse, 0x50, RZ ;  /* 0x0000005000257810 */ /* 0x040fe20007ffe0ff */
[----:B------:R-:W-:Y:S01]  /*a5e0*/  HMMA.16816.F32 R176, R8, R30, R176 ;  /* 0x0000001e08b0723c */ /* 0x000fe200000018b0 */
[----:B------:R-:W-:Y:S02]  /*a5f0*/  IADD3 R32, R0, 0x51, RZ ;  /* 0x0000005100207810 */ /* 0x000fe40007ffe0ff */
[----:B------:R-:W-:Y:S02]  /*a600*/  FSEL R184, R34, -INF , !P4 ;  /* 0xff80000022b87808 */ /* 0x000fe40006000000 */
[----:B------:R-:W-:-:S02]  /*a610*/  FSEL R194, R33, -INF , !P3 ;  /* 0xff80000021c27808 */ /* 0x000fc40005800000 */
[----:B------:R-:W-:Y:S01]  /*a620*/  FSEL R190, R35, -INF , !P6 ;  /* 0xff80000023be7808 */ /* 0x000fe20007000000 */
[----:B------:R-:W-:Y:S01]  /*a630*/  BAR.SYNC.DEFER_BLOCKING 0x0 ;  /* 0x0000000000007b1d */ /* 0x000fe20000010000 */
[CC--:B------:R-:W-:Y:S02]  /*a640*/  ISETP.GE.AND P4, PT, R37.reuse, R135.reuse, PT ;  /* 0x000000872500720c */ /* 0x0c0fe40003f86270 */
[----:B------:R-:W-:Y:S02]  /*a650*/  ISETP.GE.AND P3, PT, R37, R134, PT ;  /* 0x000000862500720c */ /* 0x000fe40003f66270 */
[----:B------:R-:W-:Y:S02]  /*a660*/  ISETP.GE.AND P6, PT, R32, R135, PT ;  /* 0x000000872000720c */ /* 0x000fe40003fc6270 */
[----:B------:R-:W-:Y:S02]  /*a670*/  IADD3 R4, R0, 0x58, RZ ;  /* 0x0000005800047810 */ /* 0x000fe40007ffe0ff */
[----:B------:R-:W-:-:S02]  /*a680*/  FSEL R180, R180, -INF , !P4 ;  /* 0xff800000b4b47808 */ /* 0x000fc40006000000 */
        /* <DEDUP_REMOVED lines=8> */
[----:B------:R-:W-:Y:S02]  /*a710*/  IADD3 R5, R0, 0x60, RZ ;  /* 0x0000006000057810 */ /* 0x000fe40007ffe0ff */
[----:B------:R-:W-:Y:S02]  /*a720*/  FSEL R174, R24, -INF , !P3 ;  /* 0xff80000018ae7808 */ /* 0x000fe40005800000 */
[----:B------:R-:W-:Y:S02]  /*a730*/  FSEL R158, R26, -INF , !P6 ;  /* 0xff8000001a9e7808 */ /* 0x000fe40007000000 */
[----:B------:R-:W-:-:S02]  /*a740*/  FSEL R168, R25, -INF , !P4 ;  /* 0xff80000019a87808 */ /* 0x000fc40006000000 */
        /* <DEDUP_REMOVED lines=18> */
[----:B------:R-:W-:Y:S02]  /*a870*/  IADD3 R4, R0, 0x70, RZ ;  /* 0x0000007000047810 */ /* 0x000fe40007ffe0ff */
[----:B------:R-:W-:Y:S02]  /*a880*/  FSEL R142, R18, -INF , !P3 ;  /* 0xff800000128e7808 */ /* 0x000fe40005800000 */
[----:B------:R-:W-:Y:S02]  /*a890*/  ISETP.GE.AND P3, PT, R4, R135, PT ;  /* 0x000000870400720c */ /* 0x000fe40003f66270 */
[----:B------:R-:W-:Y:S02]  /*a8a0*/  IADD3 R5, R0, 0x71, RZ ;  /* 0x0000007100057810 */ /* 0x000fe40007ffe0ff */
[----:B------:R-:W-:Y:S02]  /*a8b0*/  FSEL R62, R12, -INF , !P3 ;  /* 0xff8000000c3e7808 */ /* 0x000fe40005800000 */
[----:B------:R-:W-:-:S02]  /*a8c0*/  ISETP.GE.AND P3, PT, R5, R134, PT ;  /* 0x000000860500720c */ /* 0x000fc40003f66270 */
[----:B------:R-:W-:Y:S02]  /*a8d0*/  FSEL R148, R17, -INF , !P6 ;  /* 0xff80000011947808 */ /* 0x000fe40007000000 */
[----:B------:R-:W-:Y:S02]  /*a8e0*/  FSEL R45, R15, -INF , !P3 ;  /* 0xff8000000f2d7808 */ /* 0x000fe40005800000 */
[----:B------:R-:W-:Y:S02]  /*a8f0*/  ISETP.GE.AND P3, PT, R0, R135, PT ;  /* 0x000000870000720c */ /* 0x000fe40003f66270 */
[----:B------:R-:W-:Y:S02]  /*a900*/  FSEL R140, R19, -INF , !P4 ;  /* 0xff800000138c7808 */ /* 0x000fe40006000000 */
[----:B------:R-:W-:Y:S02]  /*a910*/  FSEL R136, R136, -INF , !P3 ;  /* 0xff80000088887808 */ /* 0x000fe40005800000 */
[----:B------:R-:W-:-:S02]  /*a920*/  ISETP.GT.AND P3, PT, R229, R224, PT ;  /* 0x000000e0e500720c */ /* 0x000fc40003f64270 */
[----:B------:R-:W-:Y:S02]  /*a930*/  ISETP.GE.AND P6, PT, R4, R134, PT ;  /* 0x000000860400720c */ /* 0x000fe40003fc6270 */
[-C--:B------:R-:W-:Y:S02]  /*a940*/  ISETP.GE.AND P4, PT, R5, R135.reuse, PT ;  /* 0x000000870500720c */ /* 0x080fe40003f86270 */
[----:B------:R-:W-:Y:S02]  /*a950*/  IADD3 R4, R0, 0x78, RZ ;  /* 0x0000007800047810 */ /* 0x000fe40007ffe0ff */
[----:B------:R-:W-:Y:S02]  /*a960*/  FSEL R48, R14, -INF , !P6 ;  /* 0xff8000000e307808 */ /* 0x000fe40007000000 */
[----:B------:R-:W-:Y:S02]  /*a970*/  FSEL R58, R13, -INF , !P4 ;  /* 0xff8000000d3a7808 */ /* 0x000fe40006000000 */
[----:B------:R-:W-:-:S02]  /*a980*/  ISETP.GE.AND P6, PT, R4, R135, PT ;  /* 0x000000870400720c */ /* 0x000fc40003fc6270 */
[-C--:B------:R-:W-:Y:S02]  /*a990*/  ISETP.GE.AND P4, PT, R4, R134.reuse, PT ;  /* 0x000000860400720c */ /* 0x080fe40003f86270 */
[----:B------:R-:W-:Y:S02]  /*a9a0*/  IADD3 R5, R0, 0x79, RZ ;  /* 0x0000007900057810 */ /* 0x000fe40007ffe0ff */
[----:B------:R-:W-:Y:S02]  /*a9b0*/  FSEL R4, R139, -INF , !P5 ;  /* 0xff8000008b047808 */ /* 0x000fe40006800000 */
[----:B------:R-:W-:Y:S02]  /*a9c0*/  FSEL R56, R176, -INF , !P6 ;  /* 0xff800000b0387808 */ /* 0x000fe40007000000 */
[----:B------:R-:W-:Y:S02]  /*a9d0*/  FSEL R47, R178, -INF , !P4 ;  /* 0xff800000b22f7808 */ /* 0x000fe40006000000 */
[----:B------:R-:W-:-:S02]  /*a9e0*/  ISETP.GE.AND P5, PT, R0, R134, PT ;  /* 0x000000860000720c */ /* 0x000fc40003fa6270 */
[C---:B------:R-:W-:Y:S02]  /*a9f0*/  ISETP.GE.AND P6, PT, R5.reuse, R135, PT ;  /* 0x000000870500720c */ /* 0x040fe40003fc6270 */
[----:B------:R-:W-:Y:S02]  /*aa00*/  ISETP.GE.AND P4, PT, R5, R134, PT ;  /* 0x000000860500720c */ /* 0x000fe40003f86270 */
[----:B------:R-:W-:Y:S02]  /*aa10*/  FSEL R138, R138, -INF , !P5 ;  /* 0xff8000008a8a7808 */ /* 0x000fe40006800000 */
[----:B------:R-:W-:Y:S02]  /*aa20*/  FSEL R51, R177, -INF , !P6 ;  /* 0xff800000b1337808 */ /* 0x000fe40007000000 */
[----:B------:R-:W-:Y:S01]  /*aa30*/  FSEL R46, R179, -INF , !P4 ;  /* 0xff800000b32e7808 */ /* 0x000fe20006000000 */
[----:B------:R-:W-:Y:S05]  /*aa40*/  @!P3 BRA `(.L_x_1510) ;  /* 0x00000d300000b947 */ /* 0x000fea0003800000 */
[----:B------:R-:W-:Y:S05]  /*aa50*/  @!P0 BRA `(.L_x_1511) ;  /* 0x000003b000008947 */ /* 0x000fea0003800000 */
[----:B------:R-:W-:Y:S01]  /*aa60*/  IABS R0, c[0x0][0x2d0] ;  /* 0x0000b40000007a13 */ /* 0x000fe20000000000 */
[----:B------:R-:W-:-:S03]  /*aa70*/  IMAD.SHL.U32 R6, R229, 0x80, RZ ;  /* 0x00000080e5067824 */ /* 0x000fc600078e00ff */
[----:B------:R-:W1:Y:S02]  /*aa80*/  I2F.RP R7, R0 ;  /* 0x0000000000077306 */ /* 0x000e640000209400 */
[----:B------:R-:W-:Y:S02]  /*aa90*/  IABS R8, R6 ;  /* 0x0000000600087213 */ /* 0x000fe40000000000 */
[C---:B------:R-:W-:Y:S02]  /*aaa0*/  IADD3 R10, R6.reuse, -0x80, RZ ;  /* 0xffffff80060a7810 */ /* 0x040fe40007ffe0ff */
[----:B------:R-:W-:Y:S02]  /*aab0*/  LOP3.LUT R6, R6, c[0x0][0x2d0], RZ, 0x3c, !PT ;  /* 0x0000b40006067a12 */ /* 0x000fe400078e3cff */
[----:B-1----:R-:W1:Y:S02]  /*aac0*/  MUFU.RCP R12, R7 ;  /* 0x00000007000c7308 */ /* 0x002e640000001000 */
[----:B-1----:R-:W-:-:S02]  /*aad0*/  IADD3 R12, R12, 0xffffffe, RZ ;  /* 0x0ffffffe0c0c7810 */ /* 0x002fc40007ffe0ff */
[----:B------:R-:W-:-:S04]  /*aae0*/  IABS R7, R10 ;  /* 0x0000000a00077213 */ /* 0x000fc80000000000 */
[----:B------:R-:W1:Y:S01]  /*aaf0*/  F2I.FTZ.U32.TRUNC.NTZ R13, R12 ;  /* 0x0000000c000d7305 */ /* 0x000e62000021f000 */
[----:B------:R-:W-:Y:S01]  /*ab00*/  LOP3.LUT R10, R10, c[0x0][0x2d0], RZ, 0x3c, !PT ;  /* 0x0000b4000a0a7a12 */ /* 0x000fe200078e3cff */
[----:B-1----:R-:W-:Y:S02]  /*ab10*/  IMAD.MOV R5, RZ, RZ, -R13 ;  /* 0x000000ffff057224 */ /* 0x002fe400078e0a0d */
[----:B------:R-:W-:Y:S02]  /*ab20*/  IMAD.MOV.U32 R12, RZ, RZ, RZ ;  /* 0x000000ffff0c7224 */ /* 0x000fe400078e00ff */
[----:B------:R-:W-:-:S04]  /*ab30*/  IMAD R5, R5, R0, RZ ;  /* 0x0000000005057224 */ /* 0x000fc800078e02ff */
[----:B------:R-:W-:-:S06]  /*ab40*/  IMAD.HI.U32 R5, R13, R5, R12 ;  /* 0x000000050d057227 */ /* 0x000fcc00078e000c */
[----:B------:R-:W-:-:S04]  /*ab50*/  IMAD.HI.U32 R11, R5, R8, RZ ;  /* 0x00000008050b7227 */ /* 0x000fc800078e00ff */
[----:B------:R-:W-:Y:S01]  /*ab60*/  IMAD.HI.U32 R5, R5, R7, RZ ;  /* 0x0000000705057227 */ /* 0x000fe200078e00ff */
[----:B------:R-:W-:-:S05]  /*ab70*/  IADD3 R9, -R11, RZ, RZ ;  /* 0x000000ff0b097210 */ /* 0x000fca0007ffe1ff */
[----:B------:R-:W-:Y:S02]  /*ab80*/  IMAD R9, R0, R9, R8 ;  /* 0x0000000900097224 */ /* 0x000fe400078e0208 */
[----:B------:R-:W-:-:S03]  /*ab90*/  IMAD.MOV R8, RZ, RZ, -R5 ;  /* 0x000000ffff087224 */ /* 0x000fc600078e0a05 */
[C---:B------:R-:W-:Y:S01]  /*aba0*/  ISETP.GT.U32.AND P4, PT, R0.reuse, R9, PT ;  /* 0x000000090000720c */ /* 0x040fe20003f84070 */
[----:B------:R-:W-:-:S05]  /*abb0*/  IMAD R7, R0, R8, R7 ;  /* 0x0000000800077224 */ /* 0x000fca00078e0207 */
[----:B------:R-:W-:-:S07]  /*abc0*/  ISETP.GT.U32.AND P5, PT, R0, R7, PT ;  /* 0x000000070000720c */ /* 0x000fce0003fa4070 */
[----:B------:R-:W-:Y:S01]  /*abd0*/  @!P4 IMAD.IADD R9, R9, 0x1, -R0 ;  /* 0x000000010909c824 */ /* 0x000fe200078e0a00 */
[----:B------:R-:W-:-:S04]  /*abe0*/  @!P4 IADD3 R11, R11, 0x1, RZ ;  /* 0x000000010b0bc810 */ /* 0x000fc80007ffe0ff */
[-C--:B------:R-:W-:Y:S02]  /*abf0*/  ISETP.GE.U32.AND P6, PT, R9, R0.reuse, PT ;  /* 0x000000000900720c */ /* 0x080fe40003fc6070 */
[-C--:B------:R-:W-:Y:S02]  /*ac00*/  @!P5 IADD3 R7, R7, -R0.reuse, RZ ;  /* 0x800000000707d210 */ /* 0x080fe40007ffe0ff */
[----:B------:R-:W-:Y:S02]  /*ac10*/  @!P5 IADD3 R5, R5, 0x1, RZ ;  /* 0x000000010505d810 */ /* 0x000fe40007ffe0ff */
[----:B------:R-:W-:Y:S02]  /*ac20*/  ISETP.GE.U32.AND P4, PT, R7, R0, PT ;  /* 0x000000000700720c */ /* 0x000fe40003f86070 */
[----:B------:R-:W-:Y:S02]  /*ac30*/  ISETP.GE.AND P5, PT, R10, RZ, PT ;  /* 0x000000ff0a00720c */ /* 0x000fe40003fa6270 */
[----:B------:R-:W-:-:S03]  /*ac40*/  LOP3.LUT R0, RZ, c[0x0][0x2d0], RZ, 0x33, !PT ;  /* 0x0000b400ff007a12 */ /* 0x000fc600078e33ff */
[----:B------:R-:W-:Y:S02]  /*ac50*/  @P6 IADD3 R11, R11, 0x1, RZ ;  /* 0x000000010b0b6810 */ /* 0x000fe40007ffe0ff */
[----:B------:R-:W-:-:S04]  /*ac60*/  ISETP.GE.AND P6, PT, R6, RZ, PT ;  /* 0x000000ff0600720c */ /* 0x000fc80003fc6270 */
[----:B------:R-:W-:Y:S02]  /*ac70*/  @P4 IADD3 R5, R5, 0x1, RZ ;  /* 0x0000000105054810 */ /* 0x000fe40007ffe0ff */
[----:B------:R-:W-:-:S03]  /*ac80*/  ISETP.NE.AND P4, PT, RZ, c[0x0][0x2d0], PT ;  /* 0x0000b400ff007a0c */ /* 0x000fc60003f85270 */
[----:B------:R-:W-:-:S04]  /*ac90*/  @!P5 IMAD.MOV R5, RZ, RZ, -R5 ;  /* 0x000000ffff05d224 */ /* 0x000fc800078e0a05 */
[----:B------:R-:W-:-:S05]  /*aca0*/  @!P6 IMAD.MOV R11, RZ, RZ, -R11 ;  /* 0x000000ffff0be224 */ /* 0x000fca00078e0a0b */
        /* <DEDUP_REMOVED lines=16> */
[----:B------:R-:W-:-:S05]  /*adb0*/  SHF.R.S32.HI R5, RZ, 0x1f, R6 ;  /* 0x0000001fff057819 */ /* 0x000fca0000011406 */
[----:B------:R-:W-:-:S04]  /*adc0*/  IMAD R5, R5, c[0x0][0x180], RZ ;  /* 0x0000600005057a24 */ /* 0x000fc800078e02ff */
[----:B------:R-:W-:-:S04]  /*add0*/  IMAD R5, R6, c[0x0][0x184], R5 ;  /* 0x0000610006057a24 */ /* 0x000fc800078e0205 */
[----:B------:R-:W-:Y:S01]  /*ade0*/  IMAD.IADD R6, R9, 0x1, R5 ;  /* 0x0000000109067824 */ /* 0x000fe200078e0205 */
[----:B------:R-:W-:Y:S01]  /*adf0*/  MOV R9, R8 ;  /* 0x0000000800097202 */ /* 0x000fe20000000f00 */
[----:B------:R-:W-:Y:S05]  /*ae00*/  BRA `(.L_x_1512) ;  /* 0x0000003000007947 */ /* 0x000fea0003800000 */
.L_x_1511:
[----:B------:R-:W-:-:S05]  /*ae10*/  IMAD.MOV.U32 R9, RZ, RZ, c[0x0][0x198] ;  /* 0x00006600ff097624 */ /* 0x000fca00078e00ff */
[----:B------:R-:W-:-:S04]  /*ae20*/  LEA R9, -R9, RZ, 0x7 ;  /* 0x000000ff09097211 */ /* 0x000fc800078e39ff */
[----:B------:R-:W-:Y:S02]  /*ae30*/  SHF.R.S32.HI R6, RZ, 0x1f, R9 ;  /* 0x0000001fff067819 */ /* 0x000fe40000011409 */
.L_x_1512:
[-C--:B------:R-:W-:Y:S01]  /*ae40*/  @!P1 IADD3 R5, P4, R2, R9.reuse, RZ ;  /* 0x0000000902059210 */ /* 0x080fe20007f9e0ff */
[----:B------:R1:W-:Y:S01]  /*ae50*/  @P2 STS.128 [R230+0x4000], RZ ;  /* 0x004000ffe6002388 */ /* 0x0003e20000000c00 */
[----:B------:R-:W-:Y:S01]  /*ae60*/  @!P2 IADD3 R11, P6, R226, R9, RZ ;  /* 0x00000009e20ba210 */ /* 0x000fe20007fde0ff */
[----:B------:R-:W-:Y:S02]  /*ae70*/  BSSY B0, `(.L_x_1513) ;  /* 0x000008d000007945 */ /* 0x000fe40003800000 */
[----:B------:R-:W-:Y:S01]  /*ae80*/  @!P1 IMAD.X R0, R133, 0x1, R6, P4 ;  /* 0x0000000185009824 */ /* 0x000fe200020e0606 */
[----:B------:R-:W-:-:S04]  /*ae90*/  @!P1 LEA R28, P4, R5, c[0x0][0x168], 0x1 ;  /* 0x00005a00051c9a11 */ /* 0x000fc800078808ff */
[----:B------:R-:W-:Y:S01]  /*aea0*/  @!P1 LEA.HI.X R29, R5, c[0x0][0x16c], R0, 0x1, P4 ;  /* 0x00005b00051d9a11 */ /* 0x000fe200020f0c00 */
[----:B------:R-:W-:Y:S01]  /*aeb0*/  @!P2 IMAD.X R0, R225, 0x1, R6, P6 ;  /* 0x00000001e100a824 */ /* 0x000fe200030e0606 */
[-CC-:B------:R-:W-:Y:S02]  /*aec0*/  @!P1 IADD3 R8, P5, P4, R2, R9.reuse, R226.reuse ;  /* 0x0000000902089210 */ /* 0x180fe40007cbe0e2 */
[----:B------:R-:W-:Y:S02]  /*aed0*/  @!P2 LEA R26, P6, R11, R238, 0x1 ;  /* 0x000000ee0b1aa211 */ /* 0x000fe400078c08ff */
[----:B------:R-:W-:Y:S02]  /*aee0*/  @!P1 IADD3.X R5, R133, R6, R225, P5, P4 ;  /* 0x0000000685059210 */ /* 0x000fe40002fe84e1 */
[----:B------:R-:W-:Y:S02]  /*aef0*/  IADD3 R7, P5, P4, R226, R9, R226 ;  /* 0x00000009e2077210 */ /* 0x000fe40007cbe0e2 */
[----:B------:R-:W-:-:S02]  /*af00*/  @!P2 LEA.HI.X R27, R11, R237, R0, 0x1, P6 ;  /* 0x000000ed0b1ba211 */ /* 0x000fc400030f0c00 */
[----:B------:R-:W-:Y:S02]  /*af10*/  IADD3.X R0, R225, R6, R225, P5, P4 ;  /* 0x00000006e1007210 */ /* 0x000fe40002fe84e1 */
[----:B------:R-:W-:Y:S02]  /*af20*/  @!P1 LEA R24, P6, R8, c[0x0][0x168], 0x1 ;  /* 0x00005a0008189a11 */ /* 0x000fe400078c08ff */
[----:B------:R-:W-:Y:S02]  /*af30*/  @!P1 IADD3 R11, P4, R2, R7, RZ ;  /* 0x00000007020b9210 */ /* 0x000fe40007f9e0ff */
[----:B------:R-:W-:Y:S02]  /*af40*/  @!P2 LEA R20, P5, R9, R238, 0x1 ;  /* 0x000000ee0914a211 */ /* 0x000fe400078a08ff */
[----:B------:R-:W-:Y:S01]  /*af50*/  @!P1 LEA.HI.X R25, R8, c[0x0][0x16c], R5, 0x1, P6 ;  /* 0x00005b0008199a11 */ /* 0x000fe200030f0c05 */
[----:B------:R-:W-:Y:S01]  /*af60*/  @!P1 IMAD.X R8, R133, 0x1, R0, P4 ;  /* 0x0000000185089824 */ /* 0x000fe200020e0600 */
[----:B------:R-:W-:-:S02]  /*af70*/  @!P2 LEA.HI.X R21, R9, R237, R6, 0x1, P5 ;  /* 0x000000ed0915a211 */ /* 0x000fc400028f0c06 */
[-C--:B------:R-:W-:Y:S02]  /*af80*/  @!P2 LEA R22, P6, R7, R238.reuse, 0x1 ;  /* 0x000000ee0716a211 */ /* 0x080fe400078c08ff */
[----:B------:R-:W-:Y:S01]  /*af90*/  IADD3 R5, P4, R226, R7, RZ ;  /* 0x00000007e2057210 */ /* 0x000fe20007f9e0ff */
[----:B------:R-:W-:Y:S01]  /*afa0*/  @!PT LDS RZ, [RZ] ;  /* 0x00000000fffff984 */ /* 0x000fe20000000800 */
[----:B------:R-:W-:Y:S01]  /*afb0*/  @!PT LDS RZ, [RZ] ;  /* 0x00000000fffff984 */ /* 0x000fe20000000800 */
[----:B------:R-:W-:Y:S01]  /*afc0*/  @!PT LDS RZ, [RZ] ;  /* 0x00000000fffff984 */ /* 0x000fe20000000800 */
[----:B------:R2:W-:Y:S01]  /*afd0*/  @!P2 LDGSTS.E.BYPASS.LTC128B.128 [R230+0x4000], [R20.64] ;  /* 0x0400000014e6afae */ /* 0x0005e2000b901d4e */
[----:B------:R-:W-:Y:S02]  /*afe0*/  @!P1 LEA R18, P5, R11, c[0x0][0x168], 0x1 ;  /* 0x00005a000b129a11 */ /* 0x000fe400078a08ff */
[--C-:B------:R-:W-:Y:S01]  /*aff0*/  @!P2 LEA.HI.X R23, R7, R237, R0.reuse, 0x1, P6 ;  /* 0x000000ed0717a211 */ /* 0x100fe200030f0c00 */
[----:B------:R-:W-:Y:S01]  /*b000*/  IMAD.X R0, R225, 0x1, R0, P4 ;  /* 0x00000001e1007824 */ /* 0x000fe200020e0600 */
[----:B------:R-:W-:Y:S01]  /*b010*/  @!P1 LEA.HI.X R19, R11, c[0x0][0x16c], R8, 0x1, P5 ;  /* 0x00005b000b139a11 */ /* 0x000fe200028f0c08 */
[----:B------:R1:W-:Y:S01]  /*b020*/  @P1 STS.128 [R230+0x8000], RZ ;  /* 0x008000ffe6001388 */ /* 0x0003e20000000c00 */
[----:B------:R-:W-:-:S02]  /*b030*/  @!P2 LEA R16, P6, R5, R238, 0x1 ;  /* 0x000000ee0510a211 */ /* 0x000fc400078c08ff */
[-C--:B------:R-:W-:Y:S01]  /*b040*/  @!P1 IADD3 R8, P5, R2, R5.reuse, RZ ;  /* 0x0000000502089210 */ /* 0x080fe20007fbe0ff */
[----:B------:R-:W-:Y:S01]  /*b050*/  @!PT LDS RZ, [RZ] ;  /* 0x00000000fffff984 */ /* 0x000fe20000000800 */
[----:B------:R-:W-:Y:S01]  /*b060*/  @!PT LDS RZ, [RZ] ;  /* 0x00000000fffff984 */ /* 0x000fe20000000800 */
[----:B------:R-:W-:Y:S01]  /*b070*/  @!PT LDS RZ, [RZ] ;  /* 0x00000000fffff984 */ /* 0x000fe20000000800 */
[----:B------:R1:W-:Y:S01]  /*b080*/  @!P1 LDGSTS.E.BYPASS.LTC128B.128 [R230+0x8000], [R28.64+0x80] ;  /* 0x080000801ce69fae */ /* 0x0003e2000b901d4e */
[----:B------:R-:W-:Y:S02]  /*b090*/  IADD3 R7, P4, R226, R5, RZ ;  /* 0x00000005e2077210 */ /* 0x000fe40007f9e0ff */
[--C-:B------:R-:W-:Y:S01]  /*b0a0*/  @!P2 LEA.HI.X R17, R5, R237, R0.reuse, 0x1, P6 ;  /* 0x000000ed0511a211 */ /* 0x100fe200030f0c00 */
[--C-:B------:R-:W-:Y:S01]  /*b0b0*/  @!P1 IMAD.X R5, R133, 0x1, R0.reuse, P5 ;  /* 0x0000000185059824 */ /* 0x100fe200028e0600 */
[----:B------:R-:W-:Y:S01]  /*b0c0*/  @!P1 LEA R14, P5, R8, c[0x0][0x168], 0x1 ;  /* 0x00005a00080e9a11 */ /* 0x000fe200078a08ff */
[----:B------:R-:W-:Y:S01]  /*b0d0*/  IMAD.X R0, R225, 0x1, R0, P4 ;  /* 0x00000001e1007824 */ /* 0x000fe200020e0600 */
[----:B------:R-:W-:Y:S01]  /*b0e0*/  @!P1 IADD3 R11, P4, R2, R7, RZ ;  /* 0x00000007020b9210 */ /* 0x000fe20007f9e0ff */
[----:B------:R1:W-:Y:S01]  /*b0f0*/  @P2 STS.128 [R230+0x4800], RZ ;  /* 0x004800ffe6002388 */ /* 0x0003e20000000c00 */
[----:B------:R-:W-:-:S02]  /*b100*/  @!P1 LEA.HI.X R15, R8, c[0x0][0x16c], R5, 0x1, P5 ;  /* 0x00005b00080f9a11 */ /* 0x000fc400028f0c05 */
[-C--:B------:R-:W-:Y:S01]  /*b110*/  @!P2 LEA R12, P6, R7, R238.reuse, 0x1 ;  /* 0x000000ee070ca211 */ /* 0x080fe200078c08ff */
[--C-:B------:R-:W-:Y:S01]  /*b120*/  @!P1 IMAD.X R8, R133, 0x1, R0.reuse, P4 ;  /* 0x0000000185089824 */ /* 0x100fe200020e0600 */
        /* <DEDUP_REMOVED lines=21> */
[----:B--2---:R-:W-:Y:S01]  /*b280*/  @!P1 IADD3 R20, P4, R2, R7, RZ ;  /* 0x0000000702149210 */ /* 0x004fe20007f9e0ff */
[----:B------:R1:W-:Y:S01]  /*b290*/  @P2 STS.128 [R230+0x5000], RZ ;  /* 0x005000ffe6002388 */ /* 0x0003e20000000c00 */
[----:B------:R-:W-:-:S03]  /*b2a0*/  @!P1 LEA.HI.X R33, R8, c[0x0][0x16c], R5, 0x1, P5 ;  /* 0x00005b0008219a11 */ /* 0x000fc600028f0c05 */
[--C-:B------:R-:W-:Y:S01]  /*b2b0*/  @!P1 IMAD.X R5, R133, 0x1, R0.reuse, P4 ;  /* 0x0000000185059824 */ /* 0x100fe200020e0600 */
[C---:B------:R-:W-:Y:S01]  /*b2c0*/  @!P1 LEA R34, P4, R20.reuse, c[0x0][0x168], 0x1 ;  /* 0x00005a0014229a11 */ /* 0x040fe200078808ff */
[----:B------:R-:W-:Y:S01]  /*b2d0*/  @!PT LDS RZ, [RZ] ;  /* 0x00000000fffff984 */ /* 0x000fe20000000800 */
[----:B------:R-:W-:Y:S01]  /*b2e0*/  @!PT LDS RZ, [RZ] ;  /* 0x00000000fffff984 */ /* 0x000fe20000000800 */
[----:B------:R-:W-:Y:S01]  /*b2f0*/  @!PT LDS RZ, [RZ] ;  /* 0x00000000fffff984 */ /* 0x000fe20000000800 */
[----:B------:R1:W-:Y:S03]  /*b300*/  @!P2 LDGSTS.E.BYPASS.LTC128B.128 [R230+0x5000], [R22.64] ;  /* 0x0500000016e6afae */ /* 0x0003e6000b901d4e */
[----:B------:R-:W-:Y:S01]  /*b310*/  @!P1 LEA.HI.X R35, R20, c[0x0][0x16c], R5, 0x1, P4 ;  /* 0x00005b0014239a11 */ /* 0x000fe200020f0c05 */
[----:B------:R1:W-:Y:S01]  /*b320*/  @P1 STS.128 [R230+0x9000], RZ ;  /* 0x009000ffe6001388 */ /* 0x0003e20000000c00 */
[C---:B------:R-:W-:Y:S02]  /*b330*/  @!P2 LEA R20, P5, R7.reuse, R238, 0x1 ;  /* 0x000000ee0714a211 */ /* 0x040fe400078a08ff */
        /* <DEDUP_REMOVED lines=64> */
.L_x_1514:
[----:B------:R-:W-:Y:S05]  /*b740*/  BSYNC B0 ;  /* 0x0000000000007941 */ /* 0x000fea0003800000 */
.L_x_1513:
[----:B------:R-:W0:Y:S01]  /*b750*/  LDGDEPBAR ;  /* 0x00000000000079af */ /* 0x000e220000000000 */
[----:B------:R-:W-:-:S04]  /*b760*/  LEA R238, P1, R9, R238, 0x1 ;  /* 0x000000ee09ee7211 */ /* 0x000fc800078208ff */
[----:B------:R-:W-:Y:S02]  /*b770*/  LEA.HI.X R237, R9, R237, R6, 0x1, P1 ;  /* 0x000000ed09ed7211 */ /* 0x000fe400008f0c06 */
.L_x_1510:
        /* <DEDUP_REMOVED lines=80> */
[----:B------:R-:W-:Y:S02]  /*bc80*/  FSETP.NEU.FTZ.AND P1, PT, R37, -INF , PT ;  /* 0xff8000002500780b */ /* 0x000fe40003f3d000 */
[C---:B------:R-:W-:Y:S01]  /*bc90*/  FSETP.NEU.FTZ.AND P2, PT, R38.reuse, -INF , PT ;  /* 0xff8000002600780b */ /* 0x040fe20003f5d000 */
[C---:B------:R-:W-:Y:S01]  /*bca0*/  FMUL.FTZ R61, R38.reuse, c[0x0][0x23c] ;  /* 0x00008f00263d7a20 */ /* 0x040fe20000410000 */
[----:B------:R-:W-:Y:S02]  /*bcb0*/  FSEL R49, R49, RZ, P1 ;  /* 0x000000ff31317208 */ /* 0x000fe40000800000 */
[----:B------:R-:W-:Y:S02]  /*bcc0*/  FSEL R5, R38, RZ, P2 ;  /* 0x000000ff26057208 */ /* 0x000fe40001000000 */
[----:B------:R-:W-:Y:S01]  /*bcd0*/  FSEL R6, R37, RZ, P1 ;  /* 0x000000ff25067208 */ /* 0x000fe20000800000 */
[----:B------:R-:W-:Y:S01]  /*bce0*/  FFMA.FTZ R2, R4, c[0x0][0x23c], -R49 ;  /* 0x00008f0004027a23 */ /* 0x000fe20000010831 */
[----:B------:R-:W-:Y:S01]  /*bcf0*/  FSEL R61, R61, RZ, P2 ;  /* 0x000000ff3d3d7208 */ /* 0x000fe20001000000 */
[----:B------:R-:W-:-:S02]  /*bd00*/  FADD.FTZ R4, R132, -R5 ;  /* 0x8000000584047221 */ /* 0x000fc40000010000 */
[----:B------:R-:W-:Y:S02]  /*bd10*/  FADD.FTZ R6, R3, -R6 ;  /* 0x8000000603067221 */ /* 0x000fe40000010000 */
[--C-:B------:R-:W-:Y:S01]  /*bd20*/  FFMA.FTZ R36, R136, c[0x0][0x23c], -R61.reuse ;  /* 0x00008f0088247a23 */ /* 0x100fe2000001083d */
[----:B------:R-:W-:Y:S01]  /*bd30*/  MUFU.EX2 R2, R2 ;  /* 0x0000000200027308 */ /* 0x000fe20000000800 */
[--C-:B------:R-:W-:Y:S02]  /*bd40*/  FFMA.FTZ R31, R169, c[0x0][0x23c], -R61.reuse ;  /* 0x00008f00a91f7a23 */ /* 0x100fe4000001083d */
[--C-:B------:R-:W-:Y:S02]  /*bd50*/  FFMA.FTZ R30, R167, c[0x0][0x23c], -R61.reuse ;  /* 0x00008f00a71e7a23 */ /* 0x100fe4000001083d */
[----:B------:R-:W-:Y:S02]  /*bd60*/  FFMA.FTZ R29, R165, c[0x0][0x23c], -R61 ;  /* 0x00008f00a51d7a23 */ /* 0x000fe4000001083d */
[--C-:B------:R-:W-:Y:S01]  /*bd70*/  FFMA.FTZ R28, R138, c[0x0][0x23c], -R49.reuse ;  /* 0x00008f008a1c7a23 */ /* 0x100fe20000010831 */
[----:B------:R-:W-:Y:S01]  /*bd80*/  MUFU.EX2 R36, R36 ;  /* 0x0000002400247308 */ /* 0x000fe20000000800 */
[----:B------:R-:W-:-:S02]  /*bd90*/  FFMA.FTZ R0, R161, c[0x0][0x23c], -R49 ;  /* 0x00008f00a1007a23 */ /* 0x000fc40000010831 */
[----:B------:R-:W-:Y:S02]  /*bda0*/  FFMA.FTZ R39, R163, c[0x0][0x23c], -R49 ;  /* 0x00008f00a3277a23 */ /* 0x000fe40000010831 */
[----:B------:R-:W-:Y:S02]  /*bdb0*/  FMUL.FTZ R44, R4, c[0x0][0x23c] ;  /* 0x00008f00042c7a20 */ /* 0x000fe40000410000 */
[----:B------:R-:W-:Y:S01]  /*bdc0*/  FMUL.FTZ R3, R6, c[0x0][0x23c] ;  /* 0x00008f0006037a20 */ /* 0x000fe20000410000 */
[----:B------:R-:W1:Y:S01]  /*bdd0*/  MUFU.EX2 R31, R31 ;  /* 0x0000001f001f7308 */ /* 0x000e620000000800 */
[--C-:B------:R-:W-:Y:S02]  /*bde0*/  FFMA.FTZ R50, R159, c[0x0][0x23c], -R61.reuse ;  /* 0x00008f009f327a23 */ /* 0x100fe4000001083d */
[--C-:B------:R-:W-:Y:S02]  /*bdf0*/  FFMA.FTZ R59, R157, c[0x0][0x23c], -R61.reuse ;  /* 0x00008f009d3b7a23 */ /* 0x100fe4000001083d */
[----:B------:R-:W-:-:S02]  /*be00*/  FFMA.FTZ R57, R155, c[0x0][0x23c], -R61 ;  /* 0x00008f009b397a23 */ /* 0x000fc4000001083d */
[----:B------:R-:W-:Y:S01]  /*be10*/  FFMA.FTZ R60, R60, c[0x0][0x23c], -R61 ;  /* 0x00008f003c3c7a23 */ /* 0x000fe2000001083d */
[----:B------:R-:W-:Y:S01]  /*be20*/  MUFU.EX2 R30, R30 ;  /* 0x0000001e001e7308 */ /* 0x000fe20000000800 */
[--C-:B------:R-:W-:Y:S02]  /*be30*/  FFMA.FTZ R64, R151, c[0x0][0x23c], -R49.reuse ;  /* 0x00008f0097407a23 */ /* 0x100fe40000010831 */
[--C-:B------:R-:W-:Y:S02]  /*be40*/  FFMA.FTZ R65, R153, c[0x0][0x23c], -R49.reuse ;  /* 0x00008f0099417a23 */ /* 0x100fe40000010831 */
[--C-:B------:R-:W-:Y:S02]  /*be50*/  FFMA.FTZ R63, R63, c[0x0][0x23c], -R49.reuse ;  /* 0x00008f003f3f7a23 */ /* 0x100fe40000010831 */
[--C-:B------:R-:W-:Y:S01]  /*be60*/  FFMA.FTZ R66, R149, c[0x0][0x23c], -R49.reuse ;  /* 0x00008f0095427a23 */ /* 0x100fe20000010831 */
[----:B------:R-:W2:Y:S01]  /*be70*/  MUFU.EX2 R29, R29 ;  /* 0x0000001d001d7308 */ /* 0x000ea20000000800 */
[----:B-1----:R-:W-:Y:S01]  /*be80*/  F2FP.PACK_AB R4, R31, R36 ;  /* 0x000000241f04723e */ /* 0x002fe200000000ff */
[----:B------:R-:W-:-:S02]  /*be90*/  FFMA.FTZ R135, R137, c[0x0][0x23c], -R49 ;  /* 0x00008f0089877a23 */ /* 0x000fc40000010831 */
[----:B------:R-:W-:Y:S02]  /*bea0*/  FFMA.FTZ R138, R166, c[0x0][0x23c], -R49 ;  /* 0x00008f00a68a7a23 */ /* 0x000fe40000010831 */
[----:B------:R-:W-:Y:S02]  /*beb0*/  FFMA.FTZ R139, R160, c[0x0][0x23c], -R61 ;  /* 0x00008f00a08b7a23 */ /* 0x000fe4000001083d */
[----:B------:R-:W1:Y:S01]  /*bec0*/  MUFU.EX2 R28, R28 ;  /* 0x0000001c001c7308 */ /* 0x000e620000000800 */
[--C-:B------:R-:W-:Y:S02]  /*bed0*/  FFMA.FTZ R136, R55, c[0x0][0x23c], -R49.reuse ;  /* 0x00008f0037887a23 */ /* 0x100fe40000010831 */
[----:B------:R-:W-:Y:S02]  /*bee0*/  FFMA.FTZ R137, R53, c[0x0][0x23c], -R49 ;  /* 0x00008f0035897a23 */ /* 0x000fe40000010831 */
[--C-:B------:R-:W-:Y:S02]  /*bef0*/  FFMA.FTZ R160, R52, c[0x0][0x23c], -R61.reuse ;  /* 0x00008f0034a07a23 */ /* 0x100fe4000001083d */
[--C-:B------:R-:W-:Y:S01]  /*bf00*/  FFMA.FTZ R166, R54, c[0x0][0x23c], -R61.reuse ;  /* 0x00008f0036a67a23 */ /* 0x100fe2000001083d */
[----:B------:R-:W-:Y:S01]  /*bf10*/  MUFU.EX2 R0, R0 ;  /* 0x0000000000007308 */ /* 0x000fe20000000800 */
[----:B--2---:R-:W-:Y:S01]  /*bf20*/  F2FP.PACK_AB R6, R29, R30 ;  /* 0x0000001e1d06723e */ /* 0x004fe200000000ff */
[--C-:B------:R-:W-:Y:S01]  /*bf30*/  FFMA.FTZ R67, R145, c[0x0][0x23c], -R61.reuse ;  /* 0x00008f0091437a23 */ /* 0x100fe2000001083d */
[----:B------:R-:W-:Y:S01]  /*bf40*/  LDSM.16.MT88.4 R52, [R213+0x11000] ;  /* 0x01100000d534783b */ /* 0x000fe20000004200 */
[----:B------:R-:W-:-:S02]  /*bf50*/  FFMA.FTZ R132, R143, c[0x0][0x23c], -R61 ;  /* 0x00008f008f847a23 */ /* 0x000fc4000001083d */
[--C-:B------:R-:W-:Y:S02]  /*bf60*/  FFMA.FTZ R134, R147, c[0x0][0x23c], -R61.reuse ;  /* 0x00008f0093867a23 */ /* 0x100fe4000001083d */
[----:B------:R-:W2:Y:S01]  /*bf70*/  MUFU.EX2 R39, R39 ;  /* 0x0000002700277308 */ /* 0x000ea20000000800 */
[----:B-1----:R-:W-:Y:S01]  /*bf80*/  F2FP.PACK_AB R5, R2, R28 ;  /* 0x0000001c0205723e */ /* 0x002fe200000000ff */
[--C-:B------:R-:W-:Y:S02]  /*bf90*/  FFMA.FTZ R133, R141, c[0x0][0x23c], -R61.reuse ;  /* 0x00008f008d857a23 */ /* 0x100fe4000001083d */
[----:B------:R-:W-:Y:S02]  /*bfa0*/  FFMA.FTZ R141, R252, c[0x0][0x23c], -R61 ;  /* 0x00008f00fc8d7a23 */ /* 0x000fe4000001083d */
[--C-:B------:R-:W-:Y:S02]  /*bfb0*/  FFMA.FTZ R143, R248, c[0x0][0x23c], -R49.reuse ;  /* 0x00008f00f88f7a23 */ /* 0x100fe40000010831 */
[----:B------:R-:W1:Y:S01]  /*bfc0*/  MUFU.EX2 R44, R44 ;  /* 0x0000002c002c7308 */ /* 0x000e620000000800 */
[----:B------:R-:W-:-:S02]  /*bfd0*/  FFMA.FTZ R176, R250, c[0x0][0x23c], -R49 ;  /* 0x00008f00fab07a23 */ /* 0x000fc40000010831 */
[--C-:B------:R-:W-:Y:S02]  /*bfe0*/  FFMA.FTZ R145, R246, c[0x0][0x23c], -R49.reuse ;  /* 0x00008f00f6917a23 */ /* 0x100fe40000010831 */
[----:B------:R-:W-:Y:S02]  /*bff0*/  FFMA.FTZ R178, R244, c[0x0][0x23c], -R49 ;  /* 0x00008f00f4b27a23 */ /* 0x000fe40000010831 */
[--C-:B------:R-:W-:Y:S01]  /*c000*/  FFMA.FTZ R147, R240, c[0x0][0x23c], -R61.reuse ;  /* 0x00008f00f0937a23 */ /* 0x100fe2000001083d */
[----:B------:R-:W3:Y:S01]  /*c010*/  MUFU.EX2 R3, R3 ;  /* 0x0000000300037308 */ /* 0x000ee20000000800 */
[----:B--2---:R-:W-:Y:S01]  /*c020*/  F2FP.PACK_AB R7, R39, R0 ;  /* 0x000000002707723e */ /* 0x004fe200000000ff */
[--C-:B------:R-:W-:Y:S02]  /*c030*/  FFMA.FTZ R182, R236, c[0x0][0x23c], -R61.reuse ;  /* 0x00008f00ecb67a23 */ /* 0x100fe4000001083d */
[--C-:B------:R-:W-:Y:S02]  /*c040*/  FFMA.FTZ R149, R242, c[0x0][0x23c], -R61.reuse ;  /* 0x00008f00f2957a23 */ /* 0x100fe4000001083d */
[----:B------:R-:W-:-:S02]  /*c050*/  FFMA.FTZ R188, R194, c[0x0][0x23c], -R61 ;  /* 0x00008f00c2bc7a23 */ /* 0x000fc4000001083d */
[-C--:B-1----:R-:W-:Y:S01]  /*c060*/  FMUL.FTZ R128, R128, R44.reuse ;  /* 0x0000002c80807220 */ /* 0x082fe20000410000 */
[----:B------:R-:W-:Y:S01]  /*c070*/  MUFU.EX2 R50, R50 ;  /* 0x0000003200327308 */ /* 0x000fe20000000800 */
[-C--:B------:R-:W-:Y:S02]  /*c080*/  FMUL.FTZ R129, R129, R44.reuse ;  /* 0x0000002c81817220 */ /* 0x080fe40000410000 */
[-C--:B------:R-:W-:Y:S02]  /*c090*/  FMUL.FTZ R68, R68, R44.reuse ;  /* 0x0000002c44447220 */ /* 0x080fe40000410000 */
[----:B------:R-:W-:Y:S02]  /*c0a0*/  FMUL.FTZ R69, R69, R44 ;  /* 0x0000002c45457220 */ /* 0x000fe40000410000 */
[-C--:B---3--:R-:W-:Y:S01]  /*c0b0*/  FMUL.FTZ R130, R130, R3.reuse ;  /* 0x0000000382827220 */ /* 0x088fe20000410000 */
[----:B------:R-:W1:Y:S01]  /*c0c0*/  MUFU.EX2 R59, R59 ;  /* 0x0000003b003b7308 */ /* 0x000e620000000800 */
[----:B------:R-:W-:-:S02]  /*c0d0*/  FMUL.FTZ R131, R131, R3 ;  /* 0x0000000383837220 */ /* 0x000fc40000410000 */
[-C--:B------:R-:W-:Y:S02]  /*c0e0*/  FMUL.FTZ R70, R70, R3.reuse ;  /* 0x0000000346467220 */ /* 0x080fe40000410000 */
[-C--:B------:R-:W-:Y:S02]  /*c0f0*/  FMUL.FTZ R71, R71, R3.reuse ;  /* 0x0000000347477220 */ /* 0x080fe40000410000 */
[-C--:B------:R-:W-:Y:S01]  /*c100*/  FMUL.FTZ R72, R72, R44.reuse ;  /* 0x0000002c48487220 */ /* 0x080fe20000410000 */
[----:B------:R-:W-:Y:S01]  /*c110*/  HMMA.16816.F32 R128, R4, R12, R128 ;  /* 0x0000000c0480723c */ /* 0x000fe20000001880 */
[----:B------:R-:W-:Y:S01]  /*c120*/  FMUL.FTZ R73, R73, R44 ;  /* 0x0000002c49497220 */ /* 0x000fe20000410000 */
[----:B------:R-:W-:Y:S01]  /*c130*/  MUFU.EX2 R57, R57 ;  /* 0x0000003900397308 */ /* 0x000fe20000000800 */
[-C--:B------:R-:W-:Y:S02]  /*c140*/  FMUL.FTZ R74, R74, R3.reuse ;  /* 0x000000034a4a7220 */ /* 0x080fe40000410000 */
[----:B------:R-:W-:-:S02]  /*c150*/  FMUL.FTZ R75, R75, R3 ;  /* 0x000000034b4b7220 */ /* 0x000fc40000410000 */
        /* <DEDUP_REMOVED lines=37> */
[----:B------:R-:W2:Y:S01]  /*c3b0*/  MUFU.EX2 R67, R67 ;  /* 0x0000004300437308 */ /* 0x000ea20000000800 */
        /* <DEDUP_REMOVED lines=12> */
[----:B------:R-:W3:Y:S01]  /*c480*/  MUFU.EX2 R134, R134 ;  /* 0x0000008600867308 */ /* 0x000ee20000000800 */
[----:B------:R-:W-:Y:S02]  /*c490*/  FMUL.FTZ R107, R107, R3 ;  /* 0x000000036b6b7220 */ /* 0x000fe40000410000 */
[-C--:B------:R-:W-:Y:S01]  /*c4a0*/  FMUL.FTZ R124, R124, R44.reuse ;  /* 0x0000002c7c7c7220 */ /* 0x080fe20000410000 */
[----:B------:R-:W-:Y:S01]  /*c4b0*/  HMMA.16816.F32 R100, R4, R10, R100 ;  /* 0x0000000a0464723c */ /* 0x000fe20000001864 */
[----:B------:R-:W2:Y:S01]  /*c4c0*/  LDSM.16.MT88.4 R8, [R212+0x10000] ;  /* 0x01000000d408783b */ /* 0x000ea20000004200 */
[----:B------:R-:W-:-:S02]  /*c4d0*/  FMUL.FTZ R125, R125, R44 ;  /* 0x0000002c7d7d7220 */ /* 0x000fc40000410000 */
[-C--:B------:R-:W-:Y:S01]  /*c4e0*/  FMUL.FTZ R126, R126, R3.reuse ;  /* 0x000000037e7e7220 */ /* 0x080fe20000410000 */
[----:B------:R-:W1:Y:S01]  /*c4f0*/  MUFU.EX2 R133, R133 ;  /* 0x0000008500857308 */ /* 0x000e620000000800 */
        /* <DEDUP_REMOVED lines=12> */
[----:B------:R-:W-:Y:S01]  /*c5c0*/  MUFU.EX2 R136, R136 ;  /* 0x0000008800887308 */ /* 0x000fe20000000800 */
[----:B------:R-:W-:Y:S02]  /*c5d0*/  FMUL.FTZ R115, R115, R3 ;  /* 0x0000000373737220 */ /* 0x000fe40000410000 */
[-C--:B------:R-:W-:Y:S01]  /*c5e0*/  FMUL.FTZ R120, R120, R44.reuse ;  /* 0x0000002c78787220 */ /* 0x080fe20000410000 */
[----:B-1----:R-:W-:Y:S01]  /*c5f0*/  HMMA.16816.F32 R108, R4, R12, R108 ;  /* 0x0000000c046c723c */ /* 0x002fe2000000186c */
[----:B------:R-:W-:-:S02]  /*c600*/  FMUL.FTZ R121, R121, R44 ;  /* 0x0000002c79797220 */ /* 0x000fc40000410000 */
[-C--:B------:R-:W-:Y:S01]  /*c610*/  FMUL.FTZ R122, R122, R3.reuse ;  /* 0x000000037a7a7220 */ /* 0x080fe20000410000 */
[----:B------:R-:W-:Y:S01]  /*c620*/  MUFU.EX2 R137, R137 ;  /* 0x0000008900897308 */ /* 0x000fe20000000800 */
[-C--:B------:R-:W-:Y:S02]  /*c630*/  FMUL.FTZ R123, R123, R3.reuse ;  /* 0x000000037b7b7220 */ /* 0x080fe40000410000 */
[-C--:B------:R-:W-:Y:S01]  /*c640*/  FMUL.FTZ R116, R116, R44.reuse ;  /* 0x0000002c74747220 */ /* 0x080fe20000410000 */
[----:B------:R-:W-:Y:S01]  /*c650*/  HMMA.16816.F32 R112, R4, R14, R112 ;  /* 0x0000000e0470723c */ /* 0x000fe20000001870 */
[----:B------:R-:W1:Y:S01]  /*c660*/  LDSM.16.MT88.4 R12, [R212+0xc800] ;  /* 0x00c80000d40c783b */ /* 0x000e620000004200 */
[----:B------:R-:W-:Y:S02]  /*c670*/  FMUL.FTZ R117, R117, R44 ;  /* 0x0000002c75757220 */ /* 0x000fe40000410000 */
[-C--:B------:R-:W-:Y:S01]  /*c680*/  FMUL.FTZ R118, R118, R3.reuse ;  /* 0x0000000376767220 */ /* 0x080fe20000410000 */
[----:B------:R-:W-:Y:S01]  /*c690*/  MUFU.EX2 R138, R138 ;  /* 0x0000008a008a7308 */ /* 0x000fe20000000800 */
[----:B------:R-:W-:-:S02]  /*c6a0*/  FMUL.FTZ R119, R119, R3 ;  /* 0x0000000377777220 */ /* 0x000fc40000410000 */
[C---:B--2---:R-:W-:Y:S01]  /*c6b0*/  HMMA.16816.F32 R120, R4.reuse, R8, R120 ;  /* 0x000000080478723c */ /* 0x044fe20000001878 */
[--C-:B------:R-:W-:Y:S02]  /*c6c0*/  FFMA.FTZ R151, R192, c[0x0][0x23c], -R49.reuse ;  /* 0x00008f00c0977a23 */ /* 0x100fe40000010831 */
[----:B------:R-:W-:Y:S02]  /*c6d0*/  FFMA.FTZ R186, R186, c[0x0][0x23c], -R49 ;  /* 0x00008f00baba7a23 */ /* 0x000fe40000010831 */
[----:B------:R-:W2:Y:S01]  /*c6e0*/  MUFU.EX2 R139, R139 ;  /* 0x0000008b008b7308 */ /* 0x000ea20000000800 */
[--C-:B------:R-:W-:Y:S02]  /*c6f0*/  FFMA.FTZ R153, R174, c[0x0][0x23c], -R61.reuse ;  /* 0x00008f00ae997a23 */ /* 0x100fe4000001083d */
[----:B------:R-:W-:Y:S01]  /*c700*/  HMMA.16816.F32 R116, R4, R10, R116 ;  /* 0x0000000a0474723c */ /* 0x000fe20000001874 */
[----:B------:R-:W1:Y:S01]  /*c710*/  LDSM.16.MT88.4 R8, [R216+0x10800] ;  /* 0x01080000d808783b */ /* 0x000e620000004200 */
[----:B------:R-:W-:-:S02]  /*c720*/  FFMA.FTZ R168, R168, c[0x0][0x23c], -R61 ;  /* 0x00008f00a8a87a23 */ /* 0x000fc4000001083d */
[--C-:B------:R-:W-:Y:S01]  /*c730*/  FFMA.FTZ R155, R164, c[0x0][0x23c], -R49.reuse ;  /* 0x00008f00a49b7a23 */ /* 0x100fe20000010831 */
[----:B------:R-:W1:Y:S01]  /*c740*/  MUFU.EX2 R160, R160 ;  /* 0x000000a000a07308 */ /* 0x000e620000000800 */
[--C-:B------:R-:W-:Y:S01]  /*c750*/  FFMA.FTZ R162, R162, c[0x0][0x23c], -R49.reuse ;  /* 0x00008f00a2a27a23 */ /* 0x100fe20000010831 */
[----:B------:R-:W-:Y:S01]  /*c760*/  F2FP.PACK_AB R4, R59, R50 ;  /* 0x000000323b04723e */ /* 0x000fe200000000ff */
[--C-:B------:R-:W-:Y:S01]  /*c770*/  FFMA.FTZ R157, R158, c[0x0][0x23c], -R49.reuse ;  /* 0x00008f009e9d7a23 */ /* 0x100fe20000010831 */
[----:B----4-:R-:W-:Y:S01]  /*c780*/  F2FP.PACK_AB R5, R65, R64 ;  /* 0x000000404105723e */ /* 0x010fe200000000ff */
[----:B------:R-:W-:Y:S01]  /*c790*/  FFMA.FTZ R156, R156, c[0x0][0x23c], -R49 ;  /* 0x00008f009c9c7a23 */ /* 0x000fe20000010831 */
[----:B------:R-:W-:Y:S01]  /*c7a0*/  F2FP.PACK_AB R6, R60, R57 ;  /* 0x000000393c06723e */ /* 0x000fe200000000ff */
[--C-:B------:R-:W-:Y:S01]  /*c7b0*/  FFMA.FTZ R154, R154, c[0x0][0x23c], -R61.reuse ;  /* 0x00008f009a9a7a23 */ /* 0x100fe2000001083d */
[----:B------:R-:W-:Y:S01]  /*c7c0*/  F2FP.PACK_AB R7, R66, R63 ;  /* 0x0000003f4207723e */ /* 0x000fe200000000ff */
[----:B------:R-:W4:Y:S01]  /*c7d0*/  MUFU.EX2 R166, R166 ;  /* 0x000000a600a67308 */ /* 0x000f220000000800 */
[----:B------:R-:W-:-:S02]  /*c7e0*/  FFMA.FTZ R159, R152, c[0x0][0x23c], -R61 ;  /* 0x00008f00989f7a23 */ /* 0x000fc4000001083d */
[--C-:B------:R-:W-:Y:S02]  /*c7f0*/  FFMA.FTZ R150, R150, c[0x0][0x23c], -R61.reuse ;  /* 0x00008f0096967a23 */ /* 0x100fe4000001083d */
[----:B------:R-:W-:Y:S01]  /*c800*/  FFMA.FTZ R161, R148, c[0x0][0x23c], -R61 ;  /* 0x00008f0094a17a23 */ /* 0x000fe2000001083d */
[C---:B------:R-:W-:Y:S01]  /*c810*/  HMMA.16816.F32 R72, R4.reuse, R20, R72 ;  /* 0x000000140448723c */ /* 0x040fe20000001848 */
[--C-:B------:R-:W-:Y:S01]  /*c820*/  FFMA.FTZ R146, R146, c[0x0][0x23c], -R49.reuse ;  /* 0x00008f0092927a23 */ /* 0x100fe20000010831 */
[----:B------:R-:W1:Y:S01]  /*c830*/  MUFU.EX2 R141, R141 ;  /* 0x0000008d008d7308 */ /* 0x000e620000000800 */
[--C-:B------:R-:W-:Y:S02]  /*c840*/  FFMA.FTZ R163, R144, c[0x0][0x23c], -R49.reuse ;  /* 0x00008f0090a37a23 */ /* 0x100fe40000010831 */
[--C-:B------:R-:W-:Y:S02]  /*c850*/  FFMA.FTZ R142, R142, c[0x0][0x23c], -R49.reuse ;  /* 0x00008f008e8e7a23 */ /* 0x100fe40000010831 */
[----:B------:R-:W-:Y:S01]  /*c860*/  FFMA.FTZ R140, R140, c[0x0][0x23c], -R49 ;  /* 0x00008f008c8c7a23 */ /* 0x000fe20000010831 */
[----:B------:R-:W-:Y:S01]  /*c870*/  HMMA.16816.F32 R76, R4, R22, R76 ;  /* 0x00000016044c723c */ /* 0x000fe2000000184c */
[----:B------:R-:W2:Y:S01]  /*c880*/  LDSM.16.MT88.4 R20, [R212+0x10800] ;  /* 0x01080000d414783b */ /* 0x000ea20000004200 */
[----:B------:R-:W-:Y:S01]  /*c890*/  MUFU.EX2 R143, R143 ;  /* 0x0000008f008f7308 */ /* 0x000fe20000000800 */
[----:B------:R-:W-:-:S02]  /*c8a0*/  FFMA.FTZ R36, R241, R44, R36 ;  /* 0x0000002cf1247223 */ /* 0x000fc40000010024 */
[----:B------:R-:W-:Y:S02]  /*c8b0*/  FFMA.FTZ R3, R239, R3, R28 ;  /* 0x00000003ef037223 */ /* 0x000fe4000001001c */
        /* <DEDUP_REMOVED lines=8> */
[----:B------:R-:W4:Y:S01]  /*c940*/  LDSM.16.MT88.4 R16, [R214+0xd000] ;  /* 0x00d00000d610783b */ /* 0x000f220000004200 */
        /* <DEDUP_REMOVED lines=16> */
[----:B------:R-:W-:Y:S02]  /*ca50*/  HMMA.16816.F32 R96, R4, R8, R96 ;  /* 0x000000080460723c */ /* 0x000fe40000001860 */
[----:B------:R-:W-:Y:S01]  /*ca60*/  MUFU.EX2 R182, R182 ;  /* 0x000000b600b67308 */ /* 0x000fe20000000800 */
[----:B------:R-:W-:-:S04]  /*ca70*/  FADD.FTZ R3, R132, R3 ;  /* 0x0000000384037221 */ /* 0x000fc80000010000 */
[----:B---3--:R-:W-:Y:S01]  /*ca80*/  FADD.FTZ R0, R134, R3 ;  /* 0x0000000386007221 */ /* 0x008fe20000010000 */
[----:B------:R-:W-:Y:S01]  /*ca90*/  HMMA.16816.F32 R100, R4, R10, R100 ;  /* 0x0000000a0464723c */ /* 0x000fe20000001864 */
[----:B------:R-:W3:Y:S01]  /*caa0*/  LDSM.16.MT88.4 R8, [R212+0xd000] ;  /* 0x00d00000d408783b */ /* 0x000ee20000004200 */
[----:B------:R-:W-:Y:S01]  /*cab0*/  MUFU.EX2 R149, R149 ;  /* 0x0000009500957308 */ /* 0x000fe20000000800 */
[----:B------:R-:W-:-:S04]  /*cac0*/  FADD.FTZ R0, R133, R0 ;  /* 0x0000000085007221 */ /* 0x000fc80000010000 */
[----:B--2---:R-:W-:Y:S01]  /*cad0*/  FADD.FTZ R3, R139, R0 ;  /* 0x000000008b037221 */ /* 0x004fe20000010000 */
[----:B------:R-:W-:Y:S02]  /*cae0*/  HMMA.16816.F32 R104, R4, R40, R104 ;  /* 0x000000280468723c */ /* 0x000fe40000001868 */
[----:B------:R-:W-:Y:S01]  /*caf0*/  MUFU.EX2 R188, R188 ;  /* 0x000000bc00bc7308 */ /* 0x000fe20000000800 */
[----:B------:R-:W-:-:S04]  /*cb00*/  FADD.FTZ R3, R160, R3 ;  /* 0x00000003a0037221 */ /* 0x000fc80000010000 */
[----:B----4-:R-:W-:Y:S01]  /*cb10*/  FADD.FTZ R0, R166, R3 ;  /* 0x00000003a6007221 */ /* 0x010fe20000010000 */
[----:B------:R-:W-:Y:S01]  /*cb20*/  HMMA.16816.F32 R124, R4, R42, R124 ;  /* 0x0000002a047c723c */ /* 0x000fe2000000187c */
[----:B------:R-:W2:Y:S01]  /*cb30*/  LDSM.16.MT88.4 R40, [R214+0x11000] ;  /* 0x01100000d628783b */ /* 0x000ea20000004200 */
[----:B------:R-:W4:Y:S01]  /*cb40*/  MUFU.EX2 R151, R151 ;  /* 0x0000009700977308 */ /* 0x000f220000000800 */
[----:B------:R-:W-:-:S05]  /*cb50*/  FADD.FTZ R0, R141, R0 ;  /* 0x000000008d007221 */ /* 0x000fca0000010000 */
        /* <DEDUP_REMOVED lines=12> */
[----:B------:R-:W-:Y:S01]  /*cc20*/  HMMA.16816.F32 R116, R4, R22, R116 ;  /* 0x000000160474723c */ /* 0x000fe20000001874 */
[----:B------:R-:W2:Y:S01]  /*cc30*/  LDSM.16.MT88.4 R20, [R216+0x11000] ;  /* 0x01100000d814783b */ /* 0x000ea20000004200 */
[----:B------:R-:W-:Y:S05]  /*cc40*/  MUFU.EX2 R157, R157 ;  /* 0x0000009d009d7308 */ /* 0x000fea0000000800 */
[----:B------:R-:W-:-:S02]  /*cc50*/  F2FP.PACK_AB R4, R132, R67 ;  /* 0x000000438404723e */ /* 0x000fc400000000ff */
[----:B------:R-:W-:Y:S01]  /*cc60*/  F2FP.PACK_AB R5, R136, R135 ;  /* 0x000000878805723e */ /* 0x000fe200000000ff */
[----:B------:R-:W-:Y:S01]  /*cc70*/  MUFU.EX2 R156, R156 ;  /* 0x0000009c009c7308 */ /* 0x000fe20000000800 */
[----:B------:R-:W-:Y:S01]  /*cc80*/  F2FP.PACK_AB R6, R133, R134 ;  /* 0x000000868506723e */ /* 0x000fe200000000ff */
[----:B------:R-:W-:Y:S01]  /*cc90*/  FADD.FTZ R135, R135, R66 ;  /* 0x0000004287877221 */ /* 0x000fe20000010000 */
[----:B------:R-:W-:Y:S02]  /*cca0*/  F2FP.PACK_AB R7, R138, R137 ;  /* 0x000000898a07723e */ /* 0x000fe400000000ff */
[----:B------:R-:W-:Y:S01]  /*ccb0*/  MOV R132, R38 ;  /* 0x0000002600847202 */ /* 0x000fe20000000f00 */
[----:B------:R-:W-:Y:S02]  /*ccc0*/  FADD.FTZ R136, R136, R135 ;  /* 0x0000008788887221 */ /* 0x000fe40000010000 */
[----:B------:R-:W-:Y:S02]  /*ccd0*/  MUFU.EX2 R154, R154 ;  /* 0x0000009a009a7308 */ /* 0x000fe40000000800 */
[----:B------:R-:W-:Y:S01]  /*cce0*/  HMMA.16816.F32 R72, R4, R16, R72 ;  /* 0x000000100448723c */ /* 0x000fe20000001848 */
[----:B------:R-:W-:-:S04]  /*ccf0*/  FADD.FTZ R137, R137, R136 ;  /* 0x0000008889897221 */ /* 0x000fc80000010000 */
[----:B------:R-:W-:Y:S01]  /*cd00*/  FADD.FTZ R138, R138, R137 ;  /* 0x000000898a8a7221 */ /* 0x000fe20000010000 */
[----:B------:R-:W-:Y:S02]  /*cd10*/  MUFU.EX2 R159, R159 ;  /* 0x0000009f009f7308 */ /* 0x000fe40000000800 */
[C---:B------:R-:W-:Y:S01]  /*cd20*/  HMMA.16816.F32 R76, R4.reuse, R18, R76 ;  /* 0x00000012044c723c */ /* 0x040fe2000000184c */
[----:B------:R-:W2:Y:S05]  /*cd30*/  LDSM.16.MT88.4 R16, [R214+0xd800] ;  /* 0x00d80000d610783b */ /* 0x000eaa0000004200 */
[----:B------:R-:W-:Y:S02]  /*cd40*/  MUFU.EX2 R150, R150 ;  /* 0x0000009600967308 */ /* 0x000fe40000000800 */
[C---:B-1----:R-:W-:Y:S06]  /*cd50*/  HMMA.16816.F32 R80, R4.reuse, R12, R80 ;  /* 0x0000000c0450723c */ /* 0x042fec0000001850 */
[----:B------:R-:W-:Y:S02]  /*cd60*/  MUFU.EX2 R161, R161 ;  /* 0x000000a100a17308 */ /* 0x000fe40000000800 */
[C---:B------:R-:W-:Y:S01]  /*cd70*/  HMMA.16816.F32 R84, R4.reuse, R14, R84 ;  /* 0x0000000e0454723c */ /* 0x040fe20000001854 */
[----:B------:R-:W1:Y:S05]  /*cd80*/  LDSM.16.MT88.4 R12, [R213+0xd800] ;  /* 0x00d80000d50c783b */ /* 0x000e6a0000004200 */
[----:B------:R-:W-:Y:S02]  /*cd90*/  MUFU.EX2 R146, R146 ;  /* 0x0000009200927308 */ /* 0x000fe40000000800 */
[C---:B---3--:R-:W-:Y:S06]  /*cda0*/  HMMA.16816.F32 R88, R4.reuse, R8, R88 ;  /* 0x000000080458723c */ /* 0x048fec0000001858 */
[----:B------:R-:W-:Y:S02]  /*cdb0*/  MUFU.EX2 R163, R163 ;  /* 0x000000a300a37308 */ /* 0x000fe40000000800 */
[C---:B------:R-:W-:Y:S01]  /*cdc0*/  HMMA.16816.F32 R92, R4.reuse, R10, R92 ;  /* 0x0000000a045c723c */ /* 0x040fe2000000185c */
[----:B------:R-:W3:Y:S05]  /*cdd0*/  LDSM.16.MT88.4 R8, [R212+0xd800] ;  /* 0x00d80000d408783b */ /* 0x000eea0000004200 */
[----:B------:R-:W-:Y:S02]  /*cde0*/  MUFU.EX2 R142, R142 ;  /* 0x0000008e008e7308 */ /* 0x000fe40000000800 */
[C---:B------:R-:W-:Y:S08]  /*cdf0*/  HMMA.16816.F32 R108, R4.reuse, R52, R108 ;  /* 0x00000034046c723c */ /* 0x040ff0000000186c */
[C---:B------:R-:W-:Y:S01]  /*ce00*/  HMMA.16816.F32 R112, R4.reuse, R54, R112 ;  /* 0x000000360470723c */ /* 0x040fe20000001870 */
[----:B------:R-:W1:Y:S07]  /*ce10*/  LDSM.16.MT88.4 R52, [R214+0x11800] ;  /* 0x01180000d634783b */ /* 0x000e6e0000004200 */
[C---:B--2---:R-:W-:Y:S08]  /*ce20*/  HMMA.16816.F32 R104, R4.reuse, R40, R104 ;  /* 0x000000280468723c */ /* 0x044ff00000001868 */
[C---:B------:R-:W-:Y:S08]  /*ce30*/  HMMA.16816.F32 R128, R4.reuse, R24, R128 ;  /* 0x000000180480723c */ /* 0x040ff00000001880 */
[C---:B------:R-:W-:Y:S01]  /*ce40*/  HMMA.16816.F32 R68, R4.reuse, R26, R68 ;  /* 0x0000001a0444723c */ /* 0x040fe20000001844 */
[----:B------:R-:W2:Y:S07]  /*ce50*/  LDSM.16.MT88.4 R24, [R216+0xd800] ;  /* 0x00d80000d818783b */ /* 0x000eae0000004200 */
[C---:B------:R-:W-:Y:S08]  /*ce60*/  HMMA.16816.F32 R96, R4.reuse, R20, R96 ;  /* 0x000000140460723c */ /* 0x040ff00000001860 */
[C---:B------:R-:W-:Y:S01]  /*ce70*/  HMMA.16816.F32 R100, R4.reuse, R22, R100 ;  /* 0x000000160464723c */ /* 0x040fe20000001864 */
[----:B------:R-:W1:Y:S07]  /*ce80*/  LDSM.16.MT88.4 R20, [R216+0x11800] ;  /* 0x01180000d814783b */ /* 0x000e6e0000004200 */
[C---:B------:R-:W-:Y:S01]  /*ce90*/  HMMA.16816.F32 R124, R4.reuse, R42, R124 ;  /* 0x0000002a047c723c */ /* 0x040fe2000000187c */
[----:B------:R-:W1:Y:S07]  /*cea0*/  LDSM.16.MT88.4 R40, [R213+0x11800] ;  /* 0x01180000d528783b */ /* 0x000e6e0000004200 */
[C---:B------:R-:W-:Y:S08]  /*ceb0*/  HMMA.16816.F32 R120, R4.reuse, R32, R120 ;  /* 0x000000200478723c */ /* 0x040ff00000001878 */
[----:B------:R-:W-:Y:S01]  /*cec0*/  HMMA.16816.F32 R116, R4, R34, R116 ;  /* 0x000000220474723c */ /* 0x000fe20000001874 */
[----:B------:R-:W2:Y:S06]  /*ced0*/  LDSM.16.MT88.4 R32, [R212+0x11800] ;  /* 0x01180000d420783b */ /* 0x000eac0000004200 */
[----:B------:R-:W-:-:S02]  /*cee0*/  F2FP.PACK_AB R4, R160, R139 ;  /* 0x0000008ba004723e */ /* 0x000fc400000000ff */
[----:B-----5:R-:W-:Y:S01]  /*cef0*/  F2FP.PACK_AB R5, R176, R143 ;  /* 0x0000008fb005723e */ /* 0x020fe200000000ff */
[----:B------:R-:W-:Y:S01]  /*cf00*/  FADD.FTZ R143, R143, R138 ;  /* 0x0000008a8f8f7221 */ /* 0x000fe20000010000 */
[----:B------:R-:W-:Y:S02]  /*cf10*/  F2FP.PACK_AB R6, R141, R166 ;  /* 0x000000a68d06723e */ /* 0x000fe400000000ff */
[----:B------:R-:W-:Y:S01]  /*cf20*/  F2FP.PACK_AB R7, R178, R145 ;  /* 0x00000091b207723e */ /* 0x000fe200000000ff */
[----:B------:R-:W-:-:S04]  /*cf30*/  FADD.FTZ R176, R176, R143 ;  /* 0x0000008fb0b07221 */ /* 0x000fc80000010000 */
[----:B------:R-:W-:Y:S02]  /*cf40*/  FADD.FTZ R145, R145, R176 ;  /* 0x000000b091917221 */ /* 0x000fe40000010000 */
[----:B------:R-:W-:Y:S02]  /*cf50*/  HMMA.16816.F32 R72, R4, R16, R72 ;  /* 0x000000100448723c */ /* 0x000fe40000001848 */
[----:B------:R-:W-:-:S04]  /*cf60*/  FADD.FTZ R178, R178, R145 ;  /* 0x00000091b2b27221 */ /* 0x000fc80000010000 */
[----:B----4-:R-:W-:Y:S02]  /*cf70*/  FADD.FTZ R3, R151, R178 ;  /* 0x000000b297037221 */ /* 0x010fe40000010000 */
[----:B------:R-:W-:Y:S01]  /*cf80*/  HMMA.16816.F32 R76, R4, R18, R76 ;  /* 0x00000012044c723c */ /* 0x000fe2000000184c */
[----:B------:R-:W4:Y:S01]  /*cf90*/  LDSM.16.MT88.4 R16, [R214+0xe000] ;  /* 0x00e00000d610783b */ /* 0x000f220000004200 */
[----:B------:R-:W-:-:S06]  /*cfa0*/  FADD.FTZ R3, R186, R3 ;  /* 0x00000003ba037221 */ /* 0x000fcc0000010000 */
        /* <DEDUP_REMOVED lines=8> */
[----:B--2---:R-:W-:Y:S01]  /*d030*/  HMMA.16816.F32 R128, R4, R24, R128 ;  /* 0x000000180480723c */ /* 0x004fe20000001880 */
[----:B------:R-:W-:-:S04]  /*d040*/  FFMA.FTZ R53, R190, c[0x0][0x23c], -R49 ;  /* 0x00008f00be357a23 */ /* 0x000fc80000010831 */
[----:B------:R-:W2:Y:S03]  /*d050*/  MUFU.EX2 R52, R52 ;  /* 0x0000003400347308 */ /* 0x000ea60000000800 */
[C---:B------:R-:W-:Y:S01]  /*d060*/  HMMA.16816.F32 R68, R4.reuse, R26, R68 ;  /* 0x0000001a0444723c */ /* 0x040fe20000001844 */
[----:B------:R-:W5:Y:S04]  /*d070*/  LDSM.16.MT88.4 R24, [R216+0xe000] ;  /* 0x00e00000d818783b */ /* 0x000f680000004200 */
[----:B------:R-:W1:Y:S03]  /*d080*/  MUFU.EX2 R53, R53 ;  /* 0x0000003500357308 */ /* 0x000e660000000800 */
[C---:B------:R-:W-:Y:S08]  /*d090*/  HMMA.16816.F32 R96, R4.reuse, R20, R96 ;  /* 0x000000140460723c */ /* 0x040ff00000001860 */
[C---:B------:R-:W-:Y:S01]  /*d0a0*/  HMMA.16816.F32 R100, R4.reuse, R22, R100 ;  /* 0x000000160464723c */ /* 0x040fe20000001864 */
[----:B------:R-:W1:Y:S07]  /*d0b0*/  LDSM.16.MT88.4 R20, [R216+0x12000] ;  /* 0x01200000d814783b */ /* 0x000e6e0000004200 */
[C---:B------:R-:W-:Y:S07]  /*d0c0*/  HMMA.16816.F32 R124, R4.reuse, R54, R124 ;  /* 0x00000036047c723c */ /* 0x040fee000000187c */
[--C-:B------:R-:W-:Y:S01]  /*d0d0*/  FFMA.FTZ R54, R180, c[0x0][0x23c], -R61.reuse ;  /* 0x00008f00b4367a23 */ /* 0x100fe2000001083d */
[----:B------:R-:W-:Y:S01]  /*d0e0*/  HMMA.16816.F32 R108, R4, R40, R108 ;  /* 0x00000028046c723c */ /* 0x000fe2000000186c */
[----:B------:R-:W-:-:S04]  /*d0f0*/  FFMA.FTZ R55, R170, c[0x0][0x23c], -R61 ;  /* 0x00008f00aa377a23 */ /* 0x000fc8000001083d */
[----:B------:R-:W-:Y:S03]  /*d100*/  MUFU.EX2 R54, R54 ;  /* 0x0000003600367308 */ /* 0x000fe60000000800 */
[C---:B------:R-:W-:Y:S01]  /*d110*/  HMMA.16816.F32 R112, R4.reuse, R42, R112 ;  /* 0x0000002a0470723c */ /* 0x040fe20000001870 */
[----:B------:R-:W-:Y:S04]  /*d120*/  LDSM.16.MT88.4 R40, [R213+0x12800] ;  /* 0x01280000d528783b */ /* 0x000fe80000004200 */
[----:B------:R-:W1:Y:S03]  /*d130*/  MUFU.EX2 R55, R55 ;  /* 0x0000003700377308 */ /* 0x000e660000000800 */
[C---:B------:R-:W-:Y:S08]  /*d140*/  HMMA.16816.F32 R120, R4.reuse, R32, R120 ;  /* 0x000000200478723c */ /* 0x040ff00000001878 */
[----:B------:R-:W-:Y:S01]  /*d150*/  HMMA.16816.F32 R116, R4, R34, R116 ;  /* 0x000000220474723c */ /* 0x000fe20000001874 */
[----:B------:R-:W3:Y:S06]  /*d160*/  LDSM.16.MT88.4 R32, [R214+0x12000] ;  /* 0x01200000d620783b */ /* 0x000eec0000004200 */
[----:B------:R-:W-:Y:S01]  /*d170*/  F2FP.PACK_AB R4, R182, R147 ;  /* 0x00000093b604723e */ /* 0x000fe200000000ff */
[----:B------:R-:W-:Y:S01]  /*d180*/  FADD.FTZ R147, R147, R0 ;  /* 0x0000000093937221 */ /* 0x000fe20000010000 */
[----:B------:R-:W-:Y:S01]  /*d190*/  F2FP.PACK_AB R5, R186, R151 ;  /* 0x00000097ba05723e */ /* 0x000fe200000000ff */
[----:B--2---:R-:W-:Y:S01]  /*d1a0*/  FADD.FTZ R0, R52, R3 ;  /* 0x0000000334007221 */ /* 0x004fe20000010000 */
[----:B------:R-:W-:Y:S01]  /*d1b0*/  F2FP.PACK_AB R6, R188, R149 ;  /* 0x00000095bc06723e */ /* 0x000fe200000000ff */
[----:B------:R-:W-:Y:S01]  /*d1c0*/  FADD.FTZ R182, R182, R147 ;  /* 0x00000093b6b67221 */ /* 0x000fe20000010000 */
[C---:B-1----:R-:W-:Y:S01]  /*d1d0*/  F2FP.PACK_AB R7, R53.reuse, R52 ;  /* 0x000000343507723e */ /* 0x042fe200000000ff */
[----:B------:R-:W-:-:S02]  /*d1e0*/  FADD.FTZ R0, R53, R0 ;  /* 0x0000000035007221 */ /* 0x000fc40000010000 */
[----:B------:R-:W-:-:S04]  /*d1f0*/  FADD.FTZ R149, R149, R182 ;  /* 0x000000b695957221 */ /* 0x000fc80000010000 */
[----:B----4-:R-:W-:Y:S01]  /*d200*/  HMMA.16816.F32 R72, R4, R16, R72 ;  /* 0x000000100448723c */ /* 0x010fe20000001848 */
[----:B------:R-:W-:-:S07]  /*d210*/  FADD.FTZ R3, R188, R149 ;  /* 0x00000095bc037221 */ /* 0x000fce0000010000 */
        /* <DEDUP_REMOVED lines=8> */
[C---:B-----5:R-:W-:Y:S08]  /*d2a0*/  HMMA.16816.F32 R128, R4.reuse, R24, R128 ;  /* 0x000000180480723c */ /* 0x060ff00000001880 */
[C---:B------:R-:W-:Y:S01]  /*d2b0*/  HMMA.16816.F32 R68, R4.reuse, R26, R68 ;  /* 0x0000001a0444723c */ /* 0x040fe20000001844 */
[----:B------:R-:W-:Y:S07]  /*d2c0*/  LDSM.16.MT88.4 R24, [R216+0xe800] ;  /* 0x00e80000d818783b */ /* 0x000fee0000004200 */
[C---:B------:R-:W-:Y:S08]  /*d2d0*/  HMMA.16816.F32 R96, R4.reuse, R20, R96 ;  /* 0x000000140460723c */ /* 0x040ff00000001860 */
        /* <DEDUP_REMOVED lines=19> */
[----:B------:R-:W-:-:S04]  /*d410*/  FADD.FTZ R3, R153, R0 ;  /* 0x0000000099037221 */ /* 0x000fc80000010000 */
[----:B---3--:R-:W-:Y:S01]  /*d420*/  HMMA.16816.F32 R72, R4, R8, R72 ;  /* 0x000000080448723c */ /* 0x008fe20000001848 */
[----:B------:R-:W-:-:S07]  /*d430*/  FADD.FTZ R3, R168, R3 ;  /* 0x00000003a8037221 */ /* 0x000fce0000010000 */
[C---:B------:R-:W-:Y:S01]  /*d440*/  HMMA.16816.F32 R76, R4.reuse, R10, R76 ;  /* 0x0000000a044c723c */ /* 0x040fe2000000184c */
[----:B------:R-:W3:Y:S07]  /*d450*/  LDSM.16.MT88.4 R8, [R214+0x12800] ;  /* 0x01280000d608783b */ /* 0x000eee0000004200 */
[C---:B-1----:R-:W-:Y:S08]  /*d460*/  HMMA.16816.F32 R88, R4.reuse, R16, R88 ;  /* 0x000000100458723c */ /* 0x042ff00000001858 */
[C---:B------:R-:W-:Y:S01]  /*d470*/  HMMA.16816.F32 R92, R4.reuse, R18, R92 ;  /* 0x00000012045c723c */ /* 0x040fe2000000185c */
[----:B------:R-:W1:Y:S07]  /*d480*/  LDSM.16.MT88.4 R16, [R212+0x12800] ;  /* 0x01280000d410783b */ /* 0x000e6e0000004200 */
[C---:B------:R-:W-:Y:S08]  /*d490*/  HMMA.16816.F32 R80, R4.reuse, R20, R80 ;  /* 0x000000140450723c */ /* 0x040ff00000001850 */
[C---:B------:R-:W-:Y:S01]  /*d4a0*/  HMMA.16816.F32 R84, R4.reuse, R22, R84 ;  /* 0x000000160454723c */ /* 0x040fe20000001854 */
[----:B------:R-:W-:Y:S07]  /*d4b0*/  LDSM.16.MT88.4 R20, [R213+0xf000] ;  /* 0x00f00000d514783b */ /* 0x000fee0000004200 */
[C---:B--2---:R-:W-:Y:S08]  /*d4c0*/  HMMA.16816.F32 R96, R4.reuse, R12, R96 ;  /* 0x0000000c0460723c */ /* 0x044ff00000001860 */
[C---:B---3--:R-:W-:Y:S08]  /*d4d0*/  HMMA.16816.F32 R104, R4.reuse, R8, R104 ;  /* 0x000000080468723c */ /* 0x048ff00000001868 */
[C---:B------:R-:W-:Y:S01]  /*d4e0*/  HMMA.16816.F32 R124, R4.reuse, R10, R124 ;  /* 0x0000000a047c723c */ /* 0x040fe2000000187c */
[----:B------:R-:W2:Y:S07]  /*d4f0*/  LDSM.16.MT88.4 R8, [R216+0x13000] ;  /* 0x01300000d808783b */ /* 0x000eae0000004200 */
[C---:B------:R-:W-:Y:S01]  /*d500*/  HMMA.16816.F32 R100, R4.reuse, R14, R100 ;  /* 0x0000000e0464723c */ /* 0x040fe20000001864 */
[----:B------:R-:W3:Y:S07]  /*d510*/  LDSM.16.MT88.4 R12, [R212+0xf000] ;  /* 0x00f00000d40c783b */ /* 0x000eee0000004200 */
[C---:B------:R-:W-:Y:S01]  /*d520*/  HMMA.16816.F32 R108, R4.reuse, R40, R108 ;  /* 0x00000028046c723c */ /* 0x040fe2000000186c */
[----:B------:R-:W4:Y:S07]  /*d530*/  MUFU.EX2 R41, R140 ;  /* 0x0000008c00297308 */ /* 0x000f2e0000000800 */
[C---:B------:R-:W-:Y:S08]  /*d540*/  HMMA.16816.F32 R128, R4.reuse, R24, R128 ;  /* 0x000000180480723c */ /* 0x040ff00000001880 */
[C---:B------:R-:W-:Y:S01]  /*d550*/  HMMA.16816.F32 R68, R4.reuse, R26, R68 ;  /* 0x0000001a0444723c */ /* 0x040fe20000001844 */
[----:B------:R-:W5:Y:S07]  /*d560*/  LDSM.16.MT88.4 R24, [R214+0xf000] ;  /* 0x00f00000d618783b */ /* 0x000f6e0000004200 */
[C---:B------:R-:W-:Y:S08]  /*d570*/  HMMA.16816.F32 R112, R4.reuse, R42, R112 ;  /* 0x0000002a0470723c */ /* 0x040ff00000001870 */
[C---:B-1----:R-:W-:Y:S08]  /*d580*/  HMMA.16816.F32 R120, R4.reuse, R16, R120 ;  /* 0x000000100478723c */ /* 0x042ff00000001878 */
[----:B------:R-:W-:Y:S01]  /*d590*/  HMMA.16816.F32 R116, R4, R18, R116 ;  /* 0x000000120474723c */ /* 0x000fe20000001874 */
[----:B------:R-:W-:Y:S06]  /*d5a0*/  LDSM.16.MT88.4 R16, [R214+0x13000] ;  /* 0x01300000d610783b */ /* 0x000fec0000004200 */
[----:B------:R-:W-:Y:S01]  /*d5b0*/  F2FP.PACK_AB R4, R159, R154 ;  /* 0x0000009a9f04723e */ /* 0x000fe200000000ff */
[----:B------:R-:W-:Y:S01]  /*d5c0*/  FADD.FTZ R154, R154, R3 ;  /* 0x000000039a9a7221 */ /* 0x000fe20000010000 */
[----:B------:R-:W-:-:S02]  /*d5d0*/  F2FP.PACK_AB R5, R163, R146 ;  /* 0x00000092a305723e */ /* 0x000fc400000000ff */
[----:B------:R-:W-:Y:S01]  /*d5e0*/  F2FP.PACK_AB R6, R161, R150 ;  /* 0x00000096a106723e */ /* 0x000fe200000000ff */
[----:B------:R-:W-:Y:S01]  /*d5f0*/  FADD.FTZ R159, R159, R154 ;  /* 0x0000009a9f9f7221 */ /* 0x000fe20000010000 */
[----:B----4-:R-:W-:Y:S02]  /*d600*/  F2FP.PACK_AB R7, R41, R142 ;  /* 0x0000008e2907723e */ /* 0x010fe400000000ff */
[----:B------:R-:W-:Y:S01]  /*d610*/  MOV R3, R37 ;  /* 0x0000002500037202 */ /* 0x000fe20000000f00 */
[----:B------:R-:W-:-:S04]  /*d620*/  FADD.FTZ R150, R150, R159 ;  /* 0x0000009f96967221 */ /* 0x000fc80000010000 */
[----:B--2---:R-:W-:Y:S01]  /*d630*/  HMMA.16816.F32 R96, R4, R8, R96 ;  /* 0x000000080460723c */ /* 0x004fe20000001860 */
        /* <DEDUP_REMOVED lines=15> */
[----:B-----5:R-:W-:Y:S01]  /*d730*/  HMMA.16816.F32 R72, R4, R24, R72 ;  /* 0x000000180448723c */ /* 0x020fe20000001848 */
        /* <DEDUP_REMOVED lines=11> */
[----:B------:R-:W4:Y:S04]  /*d7f0*/  LDSM.16.MT88.4 R8, [R212+0xf800] ;  /* 0x00f80000d408783b */ /* 0x000f280000004200 */
[----:B------:R-:W-:Y:S03]  /*d800*/  MUFU.EX2 R26, R26 ;  /* 0x0000001a001a7308 */ /* 0x000fe60000000800 */
[C---:B------:R-:W-:Y:S05]  /*d810*/  HMMA.16816.F32 R104, R4.reuse, R16, R104 ;  /* 0x000000100468723c */ /* 0x040fea0000001868 */
[----:B------:R-:W5:Y:S03]  /*d820*/  MUFU.EX2 R27, R27 ;  /* 0x0000001b001b7308 */ /* 0x000f660000000800 */
[C---:B------:R-:W-:Y:S01]  /*d830*/  HMMA.16816.F32 R124, R4.reuse, R18, R124 ;  /* 0x00000012047c723c */ /* 0x040fe2000000187c */
[----:B------:R-:W4:Y:S04]  /*d840*/  LDSM.16.MT88.4 R16, [R216+0xf800] ;  /* 0x00f80000d810783b */ /* 0x000f280000004200 */
[----:B------:R-:W-:Y:S03]  /*d850*/  MUFU.EX2 R34, R34 ;  /* 0x0000002200227308 */ /* 0x000fe60000000800 */
[C---:B--2---:R-:W-:Y:S05]  /*d860*/  HMMA.16816.F32 R108, R4.reuse, R20, R108 ;  /* 0x00000014046c723c */ /* 0x044fea000000186c */
[----:B------:R-:W2:Y:S03]  /*d870*/  MUFU.EX2 R35, R35 ;  /* 0x0000002300237308 */ /* 0x000ea60000000800 */
[----:B------:R-:W-:Y:S01]  /*d880*/  HMMA.16816.F32 R112, R4, R22, R112 ;  /* 0x000000160470723c */ /* 0x000fe20000001870 */
[----:B------:R-:W4:Y:S06]  /*d890*/  LDSM.16.MT88.4 R20, [R213+0xf800] ;  /* 0x00f80000d514783b */ /* 0x000f2c0000004200 */
[----:B-1----:R-:W-:Y:S01]  /*d8a0*/  F2FP.PACK_AB R4, R25, R24 ;  /* 0x000000181904723e */ /* 0x002fe200000000ff */
[----:B------:R-:W-:Y:S01]  /*d8b0*/  FADD.FTZ R24, R24, R161 ;  /* 0x000000a118187221 */ /* 0x000fe20000010000 */
[----:B------:R-:W-:-:S02]  /*d8c0*/  F2FP.PACK_AB R5, R33, R32 ;  /* 0x000000202105723e */ /* 0x000fc400000000ff */
[----:B-----5:R-:W-:Y:S01]  /*d8d0*/  F2FP.PACK_AB R6, R27, R26 ;  /* 0x0000001a1b06723e */ /* 0x020fe200000000ff */
[----:B------:R-:W-:Y:S01]  /*d8e0*/  FADD.FTZ R25, R25, R24 ;  /* 0x0000001819197221 */ /* 0x000fe20000010000 */
[----:B--2---:R-:W-:-:S03]  /*d8f0*/  F2FP.PACK_AB R7, R35, R34 ;  /* 0x000000222307723e */ /* 0x004fc600000000ff */
[----:B------:R-:W-:-:S04]  /*d900*/  FADD.FTZ R26, R26, R25 ;  /* 0x000000191a1a7221 */ /* 0x000fc80000010000 */
[----:B---3--:R-:W-:Y:S01]  /*d910*/  HMMA.16816.F32 R72, R4, R12, R72 ;  /* 0x0000000c0448723c */ /* 0x008fe20000001848 */
[----:B------:R-:W-:-:S07]  /*d920*/  FADD.FTZ R241, R27, R26 ;  /* 0x0000001a1bf17221 */ /* 0x000fce0000010000 */
[C---:B------:R-:W-:Y:S01]  /*d930*/  HMMA.16816.F32 R76, R4.reuse, R14, R76 ;  /* 0x0000000e044c723c */ /* 0x040fe2000000184c */
[----:B------:R-:W1:Y:S07]  /*d940*/  LDSM.16.MT88.4 R12, [R216+0x13800] ;  /* 0x01380000d80c783b */ /* 0x000e6e0000004200 */
[C---:B----4-:R-:W-:Y:S08]  /*d950*/  HMMA.16816.F32 R88, R4.reuse, R8, R88 ;  /* 0x000000080458723c */ /* 0x050ff00000001858 */
        /* <DEDUP_REMOVED lines=9> */
[C---:B--2---:R-:W-:Y:S07]  /*d9f0*/  HMMA.16816.F32 R108, R4.reuse, R8, R108 ;  /* 0x00000008046c723c */ /* 0x044fee000000186c */
[----:B------:R-:W-:Y:S01]  /*da00*/  FADD.FTZ R9, R157, R162 ;  /* 0x000000a29d097221 */ /* 0x000fe20000010000 */
[----:B------:R-:W-:Y:S03]  /*da10*/  HMMA.16816.F32 R84, R4, R22, R84 ;  /* 0x000000160454723c */ /* 0x000fe60000001854 */
[----:B------:R-:W-:-:S04]  /*da20*/  FADD.FTZ R9, R156, R9 ;  /* 0x000000099c097221 */ /* 0x000fc80000010000 */
[----:B------:R-:W-:Y:S01]  /*da30*/  FADD.FTZ R146, R146, R9 ;  /* 0x0000000992927221 */ /* 0x000fe20000010000 */
[----:B---3--:R-:W-:Y:S03]  /*da40*/  HMMA.16816.F32 R104, R4, R16, R104 ;  /* 0x000000100468723c */ /* 0x008fe60000001868 */
[----:B------:R-:W-:-:S04]  /*da50*/  FADD.FTZ R163, R163, R146 ;  /* 0x00000092a3a37221 */ /* 0x000fc80000010000 */
[----:B------:R-:W-:Y:S01]  /*da60*/  FADD.FTZ R142, R142, R163 ;  /* 0x000000a38e8e7221 */ /* 0x000fe20000010000 */
[----:B------:R-:W-:Y:S03]  /*da70*/  HMMA.16816.F32 R124, R4, R18, R124 ;  /* 0x00000012047c723c */ /* 0x000fe6000000187c */
[----:B------:R-:W-:-:S04]  /*da80*/  FADD.FTZ R41, R41, R142 ;  /* 0x0000008e29297221 */ /* 0x000fc80000010000 */
[----:B------:R-:W-:Y:S01]  /*da90*/  FADD.FTZ R32, R32, R41 ;  /* 0x0000002920207221 */ /* 0x000fe20000010000 */
[----:B------:R-:W-:Y:S03]  /*daa0*/  HMMA.16816.F32 R112, R4, R10, R112 ;  /* 0x0000000a0470723c */ /* 0x000fe60000001870 */
[----:B------:R-:W-:-:S04]  /*dab0*/  FADD.FTZ R33, R33, R32 ;  /* 0x0000002021217221 */ /* 0x000fc80000010000 */
[----:B------:R-:W-:Y:S01]  /*dac0*/  FADD.FTZ R34, R34, R33 ;  /* 0x0000002122227221 */ /* 0x000fe20000010000 */
[----:B-1----:R-:W-:Y:S03]  /*dad0*/  HMMA.16816.F32 R120, R4, R12, R120 ;  /* 0x0000000c0478723c */ /* 0x002fe60000001878 */
[----:B------:R-:W-:-:S05]  /*dae0*/  FADD.FTZ R239, R35, R34 ;  /* 0x0000002223ef7221 */ /* 0x000fca0000010000 */
[----:B------:R-:W-:Y:S11]  /*daf0*/  HMMA.16816.F32 R116, R4, R14, R116 ;  /* 0x0000000e0474723c */ /* 0x000ff60000001874 */
[----:B------:R-:W-:Y:S08]  /*db00*/  @!UPT UIADD3 URZ, URZ, URZ, URZ ;  /* 0x0000003f3f3ff290 */ /* 0x000ff0000fffe03f */
.L_x_1507:
[----:B------:R-:W-:Y:S05]  /*db10*/  @!P3 BRA `(.L_x_1515) ;  /* 0x000049d00000b947 */ /* 0x000fea0003800000 */
[----:B------:R-:W-:Y:S01]  /*db20*/  ULDC.64 UR8, c[0x0][0x1a0] ;  /* 0x0000680000087ab9 */ /* 0x000fe20000000a00 */
[----:B------:R-:W-:Y:S01]  /*db30*/  IMAD.MOV.U32 R0, RZ, RZ, R3 ;  /* 0x000000ffff007224 */ /* 0x000fe200078e0003 */
[----:B------:R-:W-:Y:S01]  /*db40*/  ULEA UR5, -UR8, URZ, 0x7 ;  /* 0x0000003f08057291 */ /* 0x000fe2000f8e393f */
[----:B------:R-:W-:Y:S01]  /*db50*/  IMAD.MOV.U32 R133, RZ, RZ, R132 ;  /* 0x000000ffff857224 */ /* 0x000fe200078e0084 */
[----:B------:R-:W-:Y:S02]  /*db60*/  ULDC.64 UR6, c[0x0][0x198] ;  /* 0x0000660000067ab9 */ /* 0x000fe40000000a00 */
[----:B------:R-:W-:Y:S02]  /*db70*/  USHF.R.S32.HI UR4, URZ, 0x1f, UR5 ;  /* 0x0000001f3f047899 */ /* 0x000fe40008011405 */
[----:B------:R-:W-:Y:S01]  /*db80*/  ULEA UR11, -UR6, URZ, 0x7 ;  /* 0x0000003f060b7291 */ /* 0x000fe2000f8e393f */
[----:B------:R-:W-:-:S03]  /*db90*/  MOV R236, UR5 ;  /* 0x0000000500ec7c02 */ /* 0x000fc60008000f00 */
[----:B------:R-:W-:Y:S01]  /*dba0*/  MOV R233, UR4 ;  /* 0x0000000400e97c02 */ /* 0x000fe20008000f00 */
[----:B------:R-:W-:Y:S02]  /*dbb0*/  USHF.R.S32.HI UR10, URZ, 0x1f, UR11 ;  /* 0x0000001f3f0a7899 */ /* 0x000fe4000801140b */
[----:B------:R-:W-:Y:S02]  /*dbc0*/  ULDC.64 UR4, c[0x0][0x1a0] ;  /* 0x0000680000047ab9 */ /* 0x000fe40000000a00 */
.L_x_1519:
[----:B------:R-:W-:Y:S04]  /*dbd0*/  DEPBAR.LE SB0, 0x0 ;  /* 0x000080000000791a */ /* 0x000fe80000000000 */
[----:B------:R-:W-:Y:S01]  /*dbe0*/  BAR.SYNC.DEFER_BLOCKING 0x0 ;  /* 0x0000000000007b1d */ /* 0x000fe20000010000 */
[----:B------:R-:W-:Y:S01]  /*dbf0*/  IADD3 R229, R229, -0x1, RZ ;  /* 0xffffffffe5e57810 */ /* 0x000fe20007ffe0ff */
[----:B------:R-:W-:Y:S01]  /*dc00*/  IMAD.MOV.U32 R3, RZ, RZ, R236 ;  /* 0x000000ffff037224 */ /* 0x000fe200078e00ec */
[----:B------:R-:W-:Y:S03]  /*dc10*/  MOV R56, R233 ;  /* 0x000000e900387202 */ /* 0x000fe60000000f00 */
[----:B------:R-:W-:Y:S02]  /*dc20*/  UMOV UR13, UR4 ;  /* 0x00000004000d7c82 */ /* 0x000fe40008000000 */
[----:B------:R-:W-:Y:S01]  /*dc30*/  UMOV UR12, UR5 ;  /* 0x00000005000c7c82 */ /* 0x000fe20008000000 */
[----:B------:R-:W-:-:S05]  /*dc40*/  @!P0 BRA `(.L_x_1516) ;  /* 0x000003e000008947 */ /* 0x000fca0003800000 */
[----:B------:R-:W-:Y:S01]  /*dc50*/  IABS R2, c[0x0][0x2d0] ;  /* 0x0000b40000027a13 */ /* 0x000fe20000000000 */
[----:B------:R-:W-:Y:S02]  /*dc60*/  UMOV UR13, UR8 ;  /* 0x00000008000d7c82 */ /* 0x000fe40008000000 */
[----:B------:R-:W-:Y:S01]  /*dc70*/  UMOV UR12, UR9 ;  /* 0x00000009000c7c82 */ /* 0x000fe20008000000 */
[----:B------:R-:W1:Y:S10]  /*dc80*/  I2F.RP R7, R2 ;  /* 0x0000000200077306 */ /* 0x000e740000209400 */
[----:B-1----:R-:W1:Y:S02]  /*dc90*/  MUFU.RCP R3, R7 ;  /* 0x0000000700037308 */ /* 0x002e640000001000 */
[----:B-1----:R-:W-:Y:S01]  /*dca0*/  IADD3 R8, R3, 0xffffffe, RZ ;  /* 0x0ffffffe03087810 */ /* 0x002fe20007ffe0ff */
[----:B------:R-:W-:Y:S07]  /*dcb0*/  IMAD.SHL.U32 R3, R229, 0x80, RZ ;  /* 0x00000080e5037824 */ /* 0x000fee00078e00ff */
[----:B------:R-:W1:Y:S01]  /*dcc0*/  F2I.FTZ.U32.TRUNC.NTZ R9, R8 ;  /* 0x0000000800097305 */ /* 0x000e62000021f000 */
[----:B------:R-:W-:Y:S02]  /*dcd0*/  IABS R4, R3 ;  /* 0x0000000300047213 */ /* 0x000fe40000000000 */
[C---:B------:R-:W-:Y:S02]  /*dce0*/  IADD3 R10, R3.reuse, 0x80, RZ ;  /* 0x00000080030a7810 */ /* 0x040fe40007ffe0ff */
[----:B------:R-:W-:Y:S02]  /*dcf0*/  LOP3.LUT R3, R3, c[0x0][0x2d0], RZ, 0x3c, !PT ;  /* 0x0000b40003037a12 */ /* 0x000fe400078e3cff */
[----:B------:R-:W-:Y:S02]  /*dd00*/  IABS R6, R10 ;  /* 0x0000000a00067213 */ /* 0x000fe40000000000 */
[----:B------:R-:W-:Y:S02]  /*dd10*/  LOP3.LUT R10, R10, c[0x0][0x2d0], RZ, 0x3c, !PT ;  /* 0x0000b4000a0a7a12 */ /* 0x000fe400078e3cff */
[----:B------:R-:W-:Y:S02]  /*dd20*/  ISETP.GE.AND P1, PT, R3, RZ, PT ;  /* 0x000000ff0300720c */ /* 0x000fe40003f26270 */
        /* <DEDUP_REMOVED lines=14> */
[----:B------:R-:W-:Y:S01]  /*de10*/  @!P4 IADD3 R9, R9, 0x1, RZ ;  /* 0x000000010909c810 */ /* 0x000fe20007ffe0ff */
[--C-:B------:R-:W-:Y:S01]  /*de20*/  @!P4 IMAD.IADD R6, R6, 0x1, -R2.reuse ;  /* 0x000000010606c824 */ /* 0x100fe200078e0a02 */
[----:B------:R-:W-:Y:S01]  /*de30*/  @!P2 IADD3 R8, R8, 0x1, RZ ;  /* 0x000000010808a810 */ /* 0x000fe20007ffe0ff */
[----:B------:R-:W-:Y:S01]  /*de40*/  @!P2 IMAD.IADD R4, R4, 0x1, -R2 ;  /* 0x000000010404a824 */ /* 0x000fe200078e0a02 */
[----:B------:R-:W-:Y:S02]  /*de50*/  ISETP.NE.AND P2, PT, RZ, c[0x0][0x2d0], PT ;  /* 0x0000b400ff007a0c */ /* 0x000fe40003f45270 */
[-C--:B------:R-:W-:Y:S01]  /*de60*/  ISETP.GE.U32.AND P6, PT, R6, R2.reuse, PT ;  /* 0x000000020600720c */ /* 0x080fe20003fc6070 */
[----:B------:R-:W-:Y:S01]  /*de70*/  IMAD.MOV.U32 R6, RZ, RZ, c[0x0][0x2d0] ;  /* 0x0000b400ff067624 */ /* 0x000fe200078e00ff */
[----:B------:R-:W-:Y:S11]  /*de80*/  ISETP.GE.U32.AND P5, PT, R4, R2, PT ;  /* 0x000000020400720c */ /* 0x000ff60003fa6070 */
[----:B------:R-:W-:Y:S02]  /*de90*/  @P6 IADD3 R9, R9, 0x1, RZ ;  /* 0x0000000109096810 */ /* 0x000fe40007ffe0ff */
[----:B------:R-:W-:Y:S03]  /*dea0*/  @P5 IADD3 R8, R8, 0x1, RZ ;  /* 0x0000000108085810 */ /* 0x000fe60007ffe0ff */
[----:B------:R-:W-:Y:S01]  /*deb0*/  @!P3 IMAD.MOV R9, RZ, RZ, -R9 ;  /* 0x000000ffff09b224 */ /* 0x000fe200078e0a09 */
[----:B------:R-:W-:Y:S04]  /*dec0*/  @!P1 IADD3 R8, -R8, RZ, RZ ;  /* 0x000000ff08089210 */ /* 0x000fe80007ffe1ff */
        /* <DEDUP_REMOVED lines=13> */
[----:B------:R-:W-:Y:S05]  /*dfa0*/  IMAD R2, R3, UR8, R2 ;  /* 0x0000000803027c24 */ /* 0x000fea000f8e0202 */
[----:B------:R-:W-:Y:S01]  /*dfb0*/  IADD3 R7, R7, R2, RZ ;  /* 0x0000000207077210 */ /* 0x000fe20007ffe0ff */
[----:B--2---:R-:W-:Y:S04]  /*dfc0*/  IMAD.IADD R4, R4, 0x1, -R5 ;  /* 0x0000000104047824 */ /* 0x004fe800078e0a05 */
[C---:B------:R-:W-:Y:S01]  /*dfd0*/  IMAD.WIDE.U32 R6, R4.reuse, c[0x0][0x188], R6 ;  /* 0x0000620004067a25 */ /* 0x040fe200078e0006 */
[----:B------:R-:W-:Y:S05]  /*dfe0*/  SHF.R.S32.HI R3, RZ, 0x1f, R4 ;  /* 0x0000001fff037819 */ /* 0x000fea0000011404 */
[----:B------:R-:W-:Y:S04]  /*dff0*/  IMAD R3, R3, c[0x0][0x188], RZ ;  /* 0x0000620003037a24 */ /* 0x000fe800078e02ff */
[----:B------:R-:W-:Y:S02]  /*e000*/  IMAD R5, R4, c[0x0][0x18c], R3 ;  /* 0x0000630004057a24 */ /* 0x000fe400078e0203 */
[----:B------:R-:W-:Y:S02]  /*e010*/  IMAD.MOV.U32 R3, RZ, RZ, R6 ;  /* 0x000000ffff037224 */ /* 0x000fe400078e0006 */
[----:B------:R-:W-:Y:S02]  /*e020*/  IMAD.IADD R56, R7, 0x1, R5 ;  /* 0x0000000107387824 */ /* 0x000fe400078e0205 */
.L_x_1516:
[C---:B------:R-:W-:Y:S02]  /*e030*/  ISETP.GE.AND P4, PT, R231.reuse, c[0x0][0x220], PT ;  /* 0x00008800e7007a0c */ /* 0x040fe40003f86270 */
[----:B------:R-:W-:Y:S02]  /*e040*/  IADD3 R57, R231, 0x40, RZ ;  /* 0x00000040e7397810 */ /* 0x000fe40007ffe0ff */
[-C--:B------:R-:W-:Y:S02]  /*e050*/  LEA R2, P2, R3, R172.reuse, 0x1 ;  /* 0x000000ac03027211 */ /* 0x080fe400078408ff */
[----:B------:R-:W-:Y:S02]  /*e060*/  ISETP.GE.AND P3, PT, R57, c[0x0][0x220], PT ;  /* 0x0000880039007a0c */ /* 0x000fe40003f66270 */
[C---:B------:R-:W-:Y:S02]  /*e070*/  IADD3 R61, P1, R228.reuse, R3, RZ ;  /* 0x00000003e43d7210 */ /* 0x040fe40007f3e0ff */
[--C-:B------:R-:W-:Y:S03]  /*e080*/  LEA.HI.X R3, R3, R173, R56.reuse, 0x1, P2 ;  /* 0x000000ad03037211 */ /* 0x100fe600010f0c38 */
[----:B------:R-:W-:Y:S01]  /*e090*/  @P4 STS.128 [R230+0xc000], RZ ;  /* 0x00c000ffe6004388 */ /* 0x000fe20000000c00 */
[----:B------:R-:W-:Y:S01]  /*e0a0*/  IMAD.X R56, R227, 0x1, R56, P1 ;  /* 0x00000001e3387824 */ /* 0x000fe200008e0638 */
[CC--:B------:R-:W-:Y:S02]  /*e0b0*/  @!P4 LEA R174, P5, R61.reuse, R172.reuse, 0x1 ;  /* 0x000000ac3daec211 */ /* 0x0c0fe400078a08ff */
[----:B------:R-:W-:Y:S01]  /*e0c0*/  @!PT LDS RZ, [RZ] ;  /* 0x00000000fffff984 */ /* 0x000fe20000000800 */
[----:B------:R-:W-:Y:S01]  /*e0d0*/  @!PT LDS RZ, [RZ] ;  /* 0x00000000fffff984 */ /* 0x000fe20000000800 */
[----:B------:R-:W-:Y:S01]  /*e0e0*/  @!PT LDS RZ, [RZ] ;  /* 0x00000000fffff984 */ /* 0x000fe20000000800 */
[----:B------:R1:W-:Y:S01]  /*e0f0*/  @!P4 LDGSTS.E.BYPASS.LTC128B.128 [R230+0xc000], [R2.64] ;  /* 0x0c00000002e6cfae */ /* 0x0003e2000b901d4e */
[C---:B------:R-:W-:Y:S02]  /*e100*/  IADD3 R59, P1, R228.reuse, R61, RZ ;  /* 0x0000003de43b7210 */ /* 0x040fe40007f3e0ff */
[CCC-:B------:R-:W-:Y:S01]  /*e110*/  @!P4 LEA.HI.X R175, R61.reuse, R173.reuse, R56.reuse, 0x1, P5 ;  /* 0x000000ad3dafc211 */ /* 0x1c0fe200028f0c38 */
[----:B------:R-:W-:Y:S01]  /*e120*/  @P3 STS.128 [R230+0x10000], RZ ;  /* 0x010000ffe6003388 */ /* 0x000fe20000000c00 */
[-C--:B------:R-:W-:Y:S01]  /*e130*/  @!P3 LEA R64, P2, R61, R172.reuse, 0x1 ;  /* 0x000000ac3d40b211 */ /* 0x080fe200078408ff */
[--C-:B------:R-:W-:Y:S01]  /*e140*/  IMAD.X R58, R227, 0x1, R56.reuse, P1 ;  /* 0x00000001e33a7824 */ /* 0x100fe200008e0638 */
[-C--:B------:R-:W-:Y:S01]  /*e150*/  @!P4 LEA R134, P6, R59, R172.reuse, 0x1 ;  /* 0x000000ac3b86c211 */ /* 0x080fe200078c08ff */
[----:B------:R-:W-:Y:S01]  /*e160*/  @!PT LDS RZ, [RZ] ;  /* 0x00000000fffff984 */ /* 0x000fe20000000800 */
[----:B------:R-:W-:Y:S01]  /*e170*/  @!PT LDS RZ, [RZ] ;  /* 0x00000000fffff984 */ /* 0x000fe20000000800 */
[----:B------:R-:W-:Y:S01]  /*e180*/  @!PT LDS RZ, [RZ] ;  /* 0x00000000fffff984 */ /* 0x000fe20000000800 */
[----:B------:R1:W-:Y:S01]  /*e190*/  @!P3 LDGSTS.E.BYPASS.LTC128B.128 [R230+0x10000], [R2.64+0x80] ;  /* 0x1000008002e6bfae */ /* 0x0003e2000b901d4e */
[-C--:B------:R-:W-:Y:S02]  /*e1a0*/  @!P3 LEA.HI.X R65, R61, R173.reuse, R56, 0x1, P2 ;  /* 0x000000ad3d41b211 */ /* 0x080fe400010f0c38 */
[C-C-:B------:R-:W-:Y:S01]  /*e1b0*/  @!P4 LEA.HI.X R135, R59.reuse, R173, R58.reuse, 0x1, P6 ;  /* 0x000000ad3b87c211 */ /* 0x140fe200030f0c3a */
[----:B------:R-:W-:Y:S01]  /*e1c0*/  @P4 STS.128 [R230+0xc800], RZ ;  /* 0x00c800ffe6004388 */ /* 0x000fe20000000c00 */
[CC--:B------:R-:W-:Y:S02]  /*e1d0*/  @!P3 LEA R62, P1, R59.reuse, R172.reuse, 0x1 ;  /* 0x000000ac3b3eb211 */ /* 0x0c0fe400078208ff */
[C---:B------:R-:W-:Y:S01]  /*e1e0*/  IADD3 R57, P5, R228.reuse, R59, RZ ;  /* 0x0000003be4397210 */ /* 0x040fe20007fbe0ff */
[----:B------:R-:W-:Y:S01]  /*e1f0*/  @!PT LDS RZ, [RZ] ;  /* 0x00000000fffff984 */ /* 0x000fe20000000800 */
[----:B------:R-:W-:Y:S01]  /*e200*/  @!PT LDS RZ, [RZ] ;  /* 0x00000000fffff984 */ /* 0x000fe20000000800 */
[----:B------:R-:W-:Y:S01]  /*e210*/  @!PT LDS RZ, [RZ] ;  /* 0x00000000fffff984 */ /* 0x000fe20000000800 */
[----:B------:R2:W-:Y:S01]  /*e220*/  @!P4 LDGSTS.E.BYPASS.LTC128B.128 [R230+0xc800], [R174.64] ;  /* 0x0c800000aee6cfae */ /* 0x0005e2000b901d4e */
[--C-:B------:R-:W-:Y:S02]  /*e230*/  @!P3 LEA.HI.X R63, R59, R173, R58.reuse, 0x1, P1 ;  /* 0x000000ad3b3fb211 */ /* 0x100fe400008f0c3a */
[-C--:B------:R-:W-:Y:S01]  /*e240*/  @!P3 LEA R60, P1, R57, R172.reuse, 0x1 ;  /* 0x000000ac393cb211 */ /* 0x080fe200078208ff */
[----:B------:R-:W-:Y:S01]  /*e250*/  @P3 STS.128 [R230+0x10800], RZ ;  /* 0x010800ffe6003388 */ /* 0x000fe20000000c00 */
[----:B------:R-:W-:Y:S01]  /*e260*/  IMAD.X R58, R227, 0x1, R58, P5 ;  /* 0x00000001e33a7824 */ /* 0x000fe200028e063a */
[CC--:B------:R-:W-:Y:S02]  /*e270*/  @!P4 LEA R66, P5, R57.reuse, R172.reuse, 0x1 ;  /* 0x000000ac3942c211 */ /* 0x0c0fe400078a08ff */
[----:B------:R-:W-:Y:S01]  /*e280*/  @!PT LDS RZ, [RZ] ;  /* 0x00000000fffff984 */ /* 0x000fe20000000800 */
[----:B------:R-:W-:Y:S01]  /*e290*/  @!PT LDS RZ, [RZ] ;  /* 0x00000000fffff984 */ /* 0x000fe20000000800 */
[----:B------:R-:W-:Y:S01]  /*e2a0*/  @!PT LDS RZ, [RZ] ;  /* 0x00000000fffff984 */ /* 0x000fe20000000800 */
[----:B------:R3:W-:Y:S01]  /*e2b0*/  @!P3 LDGSTS.E.BYPASS.LTC128B.128 [R230+0x10800], [R64.64+0x80] ;  /* 0x1080008040e6bfae */ /* 0x0007e2000b901d4e */
[C---:B------:R-:W-:Y:S02]  /*e2c0*/  IADD3 R59, P2, R228.reuse, R57, RZ ;  /* 0x00000039e43b7210 */ /* 0x040fe40007f5e0ff */
[CCC-:B------:R-:W-:Y:S01]  /*e2d0*/  @!P4 LEA.HI.X R67, R57.reuse, R173.reuse, R58.reuse, 0x1, P5 ;  /* 0x000000ad3943c211 */ /* 0x1c0fe200028f0c3a */
[----:B------:R-:W-:Y:S01]  /*e2e0*/  @P4 STS.128 [R230+0xd000], RZ ;  /* 0x00d000ffe6004388 */ /* 0x000fe20000000c00 */
[-CC-:B------:R-:W-:Y:S01]  /*e2f0*/  @!P3 LEA.HI.X R61, R57, R173.reuse, R58.reuse, 0x1, P1 ;  /* 0x000000ad393db211 */ /* 0x180fe200008f0c3a */
[----:B------:R-:W-:Y:S01]  /*e300*/  IMAD.X R58, R227, 0x1, R58, P2 ;  /* 0x00000001e33a7824 */ /* 0x000fe200010e063a */
[CC--:B------:R-:W-:Y:S01]  /*e310*/  @!P4 LEA R178, P5, R59.reuse, R172.reuse, 0x1 ;  /* 0x000000ac3bb2c211 */ /* 0x0c0fe200078a08ff */
[----:B------:R-:W-:Y:S01]  /*e320*/  @!PT LDS RZ, [RZ] ;  /* 0x00000000fffff984 */ /* 0x000fe20000000800 */
[----:B------:R-:W-:Y:S01]  /*e330*/  @!PT LDS RZ, [RZ] ;  /* 0x00000000fffff984 */ /* 0x000fe20000000800 */
[----:B------:R-:W-:Y:S01]  /*e340*/  @!PT LDS RZ, [RZ] ;  /* 0x00000000fffff984 */ /* 0x000fe20000000800 */
[----:B------:R1:W-:Y:S01]  /*e350*/  @!P4 LDGSTS.E.BYPASS.LTC128B.128 [R230+0xd000], [R134.64] ;  /* 0x0d00000086e6cfae */ /* 0x0003e2000b901d4e */
[CC--:B------:R-:W-:Y:S02]  /*e360*/  @!P3 LEA R176, P1, R59.reuse, R172.reuse, 0x1 ;  /* 0x000000ac3bb0b211 */ /* 0x0c0fe400078208ff */
[C-C-:B------:R-:W-:Y:S01]  /*e370*/  @!P4 LEA.HI.X R179, R59.reuse, R173, R58.reuse, 0x1, P5 ;  /* 0x000000ad3bb3c211 */ /* 0x140fe200028f0c3a */
[----:B------:R-:W-:Y:S01]  /*e380*/  @P3 STS.128 [R230+0x11000], RZ ;  /* 0x011000ffe6003388 */ /* 0x000fe20000000c00 */
[C---:B------:R-:W-:Y:S02]  /*e390*/  IADD3 R57, P2, R228.reuse, R59, RZ ;  /* 0x0000003be4397210 */ /* 0x040fe40007f5e0ff */
[--C-:B------:R-:W-:Y:S01]  /*e3a0*/  @!P3 LEA.HI.X R177, R59, R173, R58.reuse, 0x1, P1 ;  /* 0x000000ad3bb1b211 */ /* 0x100fe200008f0c3a */
[----:B------:R-:W-:Y:S01]  /*e3b0*/  @!PT LDS RZ, [RZ] ;  /* 0x00000000fffff984 */ /* 0x000fe20000000800 */
[----:B------:R-:W-:Y:S01]  /*e3c0*/  @!PT LDS RZ, [RZ] ;  /* 0x00000000fffff984 */ /* 0x000fe20000000800 */
[----:B------:R-:W-:Y:S01]  /*e3d0*/  @!PT LDS RZ, [RZ] ;  /* 0x00000000fffff984 */ /* 0x000fe20000000800 */
[----:B------:R4:W-:Y:S01]  /*e3e0*/  @!P3 LDGSTS.E.BYPASS.LTC128B.128 [R230+0x11000], [R62.64+0x80] ;  /* 0x110000803ee6bfae */ /* 0x0009e2000b901d4e */
[-C--:B------:R-:W-:Y:S01]  /*e3f0*/  @!P4 LEA R182, P5, R57, R172.reuse, 0x1 ;  /* 0x000000ac39b6c211 */ /* 0x080fe200078a08ff */
[----:B------:R-:W-:Y:S01]  /*e400*/  IMAD.X R58, R227, 0x1, R58, P2 ;  /* 0x00000001e33a7824 */ /* 0x000fe200010e063a */
[CC--:B------:R-:W-:Y:S01]  /*e410*/  @!P3 LEA R180, P1, R57.reuse, R172.reuse, 0x1 ;  /* 0x000000ac39b4b211 */ /* 0x0c0fe200078208ff */
[----:B------:R-:W-:Y:S01]  /*e420*/  @P4 STS.128 [R230+0xd800], RZ ;  /* 0x00d800ffe6004388 */ /* 0x000fe20000000c00 */
[C---:B------:R-:W-:Y:S02]  /*e430*/  IADD3 R59, P2, R228.reuse, R57, RZ ;  /* 0x00000039e43b7210 */ /* 0x040fe40007f5e0ff */
[CCC-:B------:R-:W-:Y:S01]  /*e440*/  @!P4 LEA.HI.X R183, R57.reuse, R173.reuse, R58.reuse, 0x1, P5 ;  /* 0x000000ad39b7c211 */ /* 0x1c0fe200028f0c3a */
[----:B------:R-:W-:Y:S01]  /*e450*/  @!PT LDS RZ, [RZ] ;  /* 0x00000000fffff984 */ /* 0x000fe20000000800 */
[----:B------:R-:W-:Y:S01]  /*e460*/  @!PT LDS RZ, [RZ] ;  /* 0x00000000fffff984 */ /* 0x000fe20000000800 */
[----:B------:R-:W-:Y:S01]  /*e470*/  @!PT LDS RZ, [RZ] ;  /* 0x00000000fffff984 */ /* 0x000fe20000000800 */
[----:B------:R3:W-:Y:S01]  /*e480*/  @!P4 LDGSTS.E.BYPASS.LTC128B.128 [R230+0xd800], [R66.64] ;  /* 0x0d80000042e6cfae */ /* 0x0007e2000b901d4e */
[-CC-:B------:R-:W-:Y:S01]  /*e490*/  @!P3 LEA.HI.X R181, R57, R173.reuse, R58.reuse, 0x1, P1 ;  /* 0x000000ad39b5b211 */ /* 0x180fe200008f0c3a */
[----:B------:R-:W-:Y:S01]  /*e4a0*/  IMAD.X R58, R227, 0x1, R58, P2 ;  /* 0x00000001e33a7824 */ /* 0x000fe200010e063a */
[CC--:B------:R-:W-:Y:S01]  /*e4b0*/  @!P4 LEA R188, P6, R59.reuse, R172.reuse, 0x1 ;  /* 0x000000ac3bbcc211 */ /* 0x0c0fe200078c08ff */
[----:B------:R-:W-:Y:S01]  /*e4c0*/  @P3 STS.128 [R230+0x11800], RZ ;  /* 0x011800ffe6003388 */ /* 0x000fe20000000c00 */
[CC--:B------:R-:W-:Y:S02]  /*e4d0*/  @!P3 LEA R184, P2, R59.reuse, R172.reuse, 0x1 ;  /* 0x000000ac3bb8b211 */ /* 0x0c0fe400078408ff */
[C-C-:B------:R-:W-:Y:S01]  /*e4e0*/  @!P4 LEA.HI.X R189, R59.reuse, R173, R58.reuse, 0x1, P6 ;  /* 0x000000ad3bbdc211 */ /* 0x140fe200030f0c3a */
[----:B------:R-:W-:Y:S01]  /*e4f0*/  @!PT LDS RZ, [RZ] ;  /* 0x00000000fffff984 */ /* 0x000fe20000000800 */
[----:B------:R-:W-:Y:S01]  /*e500*/  @!PT LDS RZ, [RZ] ;  /* 0x00000000fffff984 */ /* 0x000fe20000000800 */
[----:B------:R-:W-:Y:S01]  /*e510*/  @!PT LDS RZ, [RZ] ;  /* 0x00000000fffff984 */ /* 0x000fe20000000800 */
[----:B------:R4:W-:Y:S01]  /*e520*/  @!P3 LDGSTS.E.BYPASS.LTC128B.128 [R230+0x11800], [R60.64+0x80] ;  /* 0x118000803ce6bfae */ /* 0x0009e2000b901d4e */
[----:B------:R-:W-:Y:S02]  /*e530*/  IADD3 R57, P1, R228, R59, RZ ;  /* 0x0000003be4397210 */ /* 0x000fe40007f3e0ff */
[-CC-:B------:R-:W-:Y:S01]  /*e540*/  @!P3 LEA.HI.X R185, R59, R173.reuse, R58.reuse, 0x1, P2 ;  /* 0x000000ad3bb9b211 */ /* 0x180fe200010f0c3a */
[----:B------:R-:W-:Y:S01]  /*e550*/  @P4 STS.128 [R230+0xe000], RZ ;  /* 0x00e000ffe6004388 */ /* 0x000fe20000000c00 */
[-C--:B------:R-:W-:Y:S01]  /*e560*/  @!P4 LEA R186, P5, R57, R172.reuse, 0x1 ;  /* 0x000000ac39bac211 */ /* 0x080fe200078a08ff */
[----:B------:R-:W-:Y:S01]  /*e570*/  IMAD.X R56, R227, 0x1, R58, P1 ;  /* 0x00000001e3387824 */ /* 0x000fe200008e063a */
[C---:B------:R-:W-:Y:S01]  /*e580*/  @!P3 LEA R172, P1, R57.reuse, R172, 0x1 ;  /* 0x000000ac39acb211 */ /* 0x040fe200078208ff */
[----:B------:R-:W-:Y:S01]  /*e590*/  @!PT LDS RZ, [RZ] ;  /* 0x00000000fffff984 */ /* 0x000fe20000000800 */
[----:B------:R-:W-:Y:S01]  /*e5a0*/  @!PT LDS RZ, [RZ] ;  /* 0x00000000fffff984 */ /* 0x000fe20000000800 */
[----:B------:R-:W-:Y:S01]  /*e5b0*/  @!PT LDS RZ, [RZ] ;  /* 0x00000000fffff984 */ /* 0x000fe20000000800 */
[----:B------:R5:W-:Y:S03]  /*e5c0*/  @!P4 LDGSTS.E.BYPASS.LTC128B.128 [R230+0xe000], [R178.64] ;  /* 0x0e000000b2e6cfae */ /* 0x000be6000b901d4e */
[CCC-:B------:R-:W-:Y:S01]  /*e5d0*/  @!P4 LEA.HI.X R187, R57.reuse, R173.reuse, R56.reuse, 0x1, P5 ;  /* 0x000000ad39bbc211 */ /* 0x1c0fe200028f0c38 */
[----:B------:R-:W-:Y:S01]  /*e5e0*/  @P3 STS.128 [R230+0x12000], RZ ;  /* 0x012000ffe6003388 */ /* 0x000fe20000000c00 */
[----:B------:R-:W-:Y:S02]  /*e5f0*/  @!P3 LEA.HI.X R173, R57, R173, R56, 0x1, P1 ;  /* 0x000000ad39adb211 */ /* 0x000fe400008f0c38 */
[----:B------:R-:W-:Y:S01]  /*e600*/  ISETP.GT.AND P1, PT, R229, R224, PT ;  /* 0x000000e0e500720c */ /* 0x000fe20003f24270 */
        /* <DEDUP_REMOVED lines=43> */
[----:B------:R-:W-:Y:S04]  /*e8c0*/  LDSM.16.M88.4 R168, [R211] ;  /* 0x00000000d3a8783b */ /* 0x000fe80000000200 */
[----:B--2---:R-:W-:Y:S01]  /*e8d0*/  LDSM.16.M88.4 R172, [R221+0x8800] ;  /* 0x00880000ddac783b */ /* 0x004fe20000000200 */
[C---:B-1----:R-:W-:Y:S03]  /*e8e0*/  HMMA.16816.F32 R4, R136.reuse, R140, RZ ;  /* 0x0000008c8804723c */ /* 0x042fe600000018ff */
[----:B-----5:R-:W-:Y:S04]  /*e8f0*/  LDSM.16.M88.4 R176, [R221+0xa000] ;  /* 0x00a00000ddb0783b */ /* 0x020fe80000000200 */
[----:B------:R-:W-:Y:S01]  /*e900*/  LDSM.16.M88.4 R180, [R200] ;  /* 0x00000000c8b4783b */ /* 0x000fe20000000200 */
        /* <DEDUP_REMOVED lines=13> */
[----:B------:R-:W5:Y:S07]  /*e9e0*/  LDSM.16.M88.4 R152, [R210] ;  /* 0x00000000d298783b */ /* 0x000f6e0000000200 */
[C---:B----4-:R-:W-:Y:S08]  /*e9f0*/  HMMA.16816.F32 R36, R136.reuse, R156, RZ ;  /* 0x0000009c8824723c */ /* 0x050ff000000018ff */
[C---:B------:R-:W-:Y:S01]  /*ea00*/  HMMA.16816.F32 R40, R136.reuse, R158, RZ ;  /* 0x0000009e8828723c */ /* 0x040fe200000018ff */
[----:B------:R-:W4:Y:S07]  /*ea10*/  LDSM.16.M88.4 R156, [R209] ;  /* 0x00000000d19c783b */ /* 0x000f2e0000000200 */
[C---:B------:R-:W-:Y:S08]  /*ea20*/  HMMA.16816.F32 R44, R136.reuse, R160, RZ ;  /* 0x000000a0882c723c */ /* 0x040ff000000018ff */
[C---:B------:R-:W-:Y:S01]  /*ea30*/  HMMA.16816.F32 R48, R136.reuse, R162, RZ ;  /* 0x000000a28830723c */ /* 0x040fe200000018ff */
[----:B------:R-:W-:Y:S07]  /*ea40*/  LDSM.16.M88.4 R160, [R215+0x4000] ;  /* 0x00400000d7a0783b */ /* 0x000fee0000000200 */
[C---:B-1----:R-:W-:Y:S08]  /*ea50*/  HMMA.16816.F32 R52, R136.reuse, R140, RZ ;  /* 0x0000008c8834723c */ /* 0x042ff000000018ff */
[C---:B------:R-:W-:Y:S01]  /*ea60*/  HMMA.16816.F32 R56, R136.reuse, R142, RZ ;  /* 0x0000008e8838723c */ /* 0x040fe200000018ff */
[----:B------:R-:W-:Y:S07]  /*ea70*/  LDSM.16.M88.4 R140, [R207] ;  /* 0x00000000cf8c783b */ /* 0x000fee0000000200 */
[C---:B--2---:R-:W-:Y:S08]  /*ea80*/  HMMA.16816.F32 R60, R136.reuse, R144, RZ ;  /* 0x00000090883c723c */ /* 0x044ff000000018ff */
[----:B------:R-:W-:Y:S01]  /*ea90*/  HMMA.16816.F32 R64, R136, R146, RZ ;  /* 0x000000928840723c */ /* 0x000fe200000018ff */
[----:B------:R-:W1:Y:S04]  /*eaa0*/  LDSM.16.M88.4 R136, [R208] ;  /* 0x00000000d088783b */ /* 0x000e680000000200 */
[----:B------:R-:W2:Y:S03]  /*eab0*/  LDSM.16.M88.4 R144, [R206] ;  /* 0x00000000ce90783b */ /* 0x000ea60000000200 */
        /* <DEDUP_REMOVED lines=8> */
[----:B------:R-:W3:Y:S07]  /*eb40*/  LDSM.16.M88.4 R152, [R205] ;  /* 0x00000000cd98783b */ /* 0x000eee0000000200 */
        /* <DEDUP_REMOVED lines=72> */
[C---:B-----5:R-:W-:Y:S08]  /*efd0*/  HMMA.16816.F32 R20, R160.reuse, R164, R20 ;  /* 0x000000a4a014723c */ /* 0x060ff00000001814 */
[C---:B------:R-:W-:Y:S01]  /*efe0*/  HMMA.16816.F32 R24, R160.reuse, R166, R24 ;  /* 0x000000a6a018723c */ /* 0x040fe20000001818 */
[----:B------:R-:W-:Y:S07]  /*eff0*/  LDSM.16.M88.4 R164, [R198] ;  /* 0x00000000c6a4783b */ /* 0x000fee0000000200 */
[C---:B-1----:R-:W-:Y:S08]  /*f000*/  HMMA.16816.F32 R28, R160.reuse, R136, R28 ;  /* 0x00000088a01c723c */ /* 0x042ff0000000181c */
[C---:B------:R-:W-:Y:S01]  /*f010*/  HMMA.16816.F32 R32, R160.reuse, R138, R32 ;  /* 0x0000008aa020723c */ /* 0x040fe20000001820 */
[----:B------:R-:W1:Y:S07]  /*f020*/  LDSM.16.M88.4 R136, [R199] ;  /* 0x00000000c788783b */ /* 0x000e6e0000000200 */
[C---:B------:R-:W-:Y:S08]  /*f030*/  HMMA.16816.F32 R36, R160.reuse, R176, R36 ;  /* 0x000000b0a024723c */ /* 0x040ff00000001824 */
[C---:B------:R-:W-:Y:S01]  /*f040*/  HMMA.16816.F32 R40, R160.reuse, R178, R40 ;  /* 0x000000b2a028723c */ /* 0x040fe20000001828 */
[----:B------:R-:W5:Y:S07]  /*f050*/  LDSM.16.M88.4 R176, [R197] ;  /* 0x00000000c5b0783b */ /* 0x000f6e0000000200 */
[C---:B----4-:R-:W-:Y:S08]  /*f060*/  HMMA.16816.F32 R44, R160.reuse, R140, R44 ;  /* 0x0000008ca02c723c */ /* 0x050ff0000000182c */
[C---:B------:R-:W-:Y:S01]  /*f070*/  HMMA.16816.F32 R48, R160.reuse, R142, R48 ;  /* 0x0000008ea030723c */ /* 0x040fe20000001830 */
[----:B------:R-:W4:Y:S07]  /*f080*/  LDSM.16.M88.4 R140, [R196] ;  /* 0x00000000c48c783b */ /* 0x000f2e0000000200 */
        /* <DEDUP_REMOVED lines=74> */
[----:B------:R-:W-:Y:S02]  /*f530*/  MOV R135, UR11 ;  /* 0x0000000b00877c02 */ /* 0x000fe40008000f00 */
[----:B------:R-:W-:Y:S01]  /*f540*/  MOV R132, UR10 ;  /* 0x0000000a00847c02 */ /* 0x000fe20008000f00 */
[----:B------:R-:W-:-:S06]  /*f550*/  @!P0 BRA `(.L_x_1518) ;  /* 0x000003e000008947 */ /* 0x000fcc0003800000 */
        /* <DEDUP_REMOVED lines=8> */
[C---:B------:R-:W-:Y:S02]  /*f5e0*/  IADD3 R138, R3.reuse, -0x80, RZ ;  /* 0xffffff80038a7810 */ /* 0x040fe40007ffe0ff */
[----:B------:R-:W-:Y:S02]  /*f5f0*/  IABS R134, R3 ;  /* 0x0000000300867213 */ /* 0x000fe40000000000 */
[----:B------:R-:W-:Y:S02]  /*f600*/  IABS R132, R138 ;  /* 0x0000008a00847213 */ /* 0x000fe40000000000 */
[----:B------:R-:W-:Y:S02]  /*f610*/  LOP3.LUT R3, R3, c[0x0][0x2d0], RZ, 0x3c, !PT ;  /* 0x0000b40003037a12 */ /* 0x000fe400078e3cff */
[----:B------:R-:W-:Y:S01]  /*f620*/  LOP3.LUT R138, R138, c[0x0][0x2d0], RZ, 0x3c, !PT ;  /* 0x0000b4008a8a7a12 */ /* 0x000fe200078e3cff */
        /* <DEDUP_REMOVED lines=14> */
[----:B------:R-:W-:Y:S01]  /*f710*/  ISETP.GE.AND P2, PT, R3, RZ, PT ;  /* 0x000000ff0300720c */ /* 0x000fe20003f46270 */
[----:B------:R-:W-:Y:S01]  /*f720*/  @!P1 IMAD.IADD R132, R132, 0x1, -R2 ;  /* 0x0000000184849824 */ /* 0x000fe200078e0a02 */
[----:B------:R-:W-:Y:S02]  /*f730*/  @!P1 IADD3 R136, R136, 0x1, RZ ;  /* 0x0000000188889810 */ /* 0x000fe40007ffe0ff */
[-C--:B------:R-:W-:Y:S01]  /*f740*/  ISETP.GE.U32.AND P6, PT, R134, R2.reuse, PT ;  /* 0x000000028600720c */ /* 0x080fe20003fc6070 */
[----:B------:R-:W-:Y:S01]  /*f750*/  IMAD.MOV.U32 R134, RZ, RZ, c[0x0][0x2d0] ;  /* 0x0000b400ff867624 */ /* 0x000fe200078e00ff */
[----:B------:R-:W-:Y:S02]  /*f760*/  ISETP.GE.U32.AND P5, PT, R132, R2, PT ;  /* 0x000000028400720c */ /* 0x000fe40003fa6070 */
[----:B------:R-:W-:Y:S02]  /*f770*/  ISETP.GE.AND P1, PT, R138, RZ, PT ;  /* 0x000000ff8a00720c */ /* 0x000fe40003f26270 */
[----:B------:R-:W-:Y:S07]  /*f780*/  LOP3.LUT R3, RZ, c[0x0][0x2d0], RZ, 0x33, !PT ;  /* 0x0000b400ff037a12 */ /* 0x000fee00078e33ff */
[----:B------:R-:W-:Y:S02]  /*f790*/  @P6 IADD3 R139, R139, 0x1, RZ ;  /* 0x000000018b8b6810 */ /* 0x000fe40007ffe0ff */
[----:B------:R-:W-:Y:S02]  /*f7a0*/  @P5 IADD3 R136, R136, 0x1, RZ ;  /* 0x0000000188885810 */ /* 0x000fe40007ffe0ff */
[----:B------:R-:W-:Y:S01]  /*f7b0*/  ISETP.NE.AND P5, PT, RZ, c[0x0][0x2d0], PT ;  /* 0x0000b400ff007a0c */ /* 0x000fe20003fa5270 */
        /* <DEDUP_REMOVED lines=12> */
[----:B------:R-:W-:Y:S01]  /*f880*/  IMAD R2, R134, UR7, RZ ;  /* 0x0000000786027c24 */ /* 0x000fe2000f8e02ff */
[----:B------:R-:W-:Y:S05]  /*f890*/  SHF.R.S32.HI R3, RZ, 0x1f, R134 ;  /* 0x0000001fff037819 */ /* 0x000fea0000011486 */
[----:B------:R-:W-:Y:S02]  /*f8a0*/  IMAD R2, R3, UR6, R2 ;  /* 0x0000000603027c24 */ /* 0x000fe4000f8e0202 */
[----:B--2---:R-:W-:Y:S02]  /*f8b0*/  IMAD.IADD R132, R132, 0x1, -R135 ;  /* 0x0000000184847824 */ /* 0x004fe400078e0a87 */
[----:B------:R-:W-:Y:S03]  /*f8c0*/  IMAD.WIDE.U32 R134, R134, UR6, RZ ;  /* 0x0000000686867c25 */ /* 0x000fe6000f8e00ff */
[----:B------:R-:W-:Y:S02]  /*f8d0*/  SHF.R.S32.HI R3, RZ, 0x1f, R132 ;  /* 0x0000001fff037819 */ /* 0x000fe40000011484 */
[----:B------:R-:W-:Y:S03]  /*f8e0*/  IADD3 R135, R135, R2, RZ ;  /* 0x0000000287877210 */ /* 0x000fe60007ffe0ff */
[----:B------:R-:W-:Y:S02]  /*f8f0*/  IMAD R3, R3, c[0x0][0x180], RZ ;  /* 0x0000600003037a24 */ /* 0x000fe400078e02ff */
[C---:B------:R-:W-:Y:S04]  /*f900*/  IMAD.WIDE.U32 R136, R132.reuse, c[0x0][0x180], R134 ;  /* 0x0000600084887a25 */ /* 0x040fe800078e0086 */
[----:B------:R-:W-:Y:S02]  /*f910*/  IMAD R3, R132, c[0x0][0x184], R3 ;  /* 0x0000610084037a24 */ /* 0x000fe400078e0203 */
[----:B------:R-:W-:Y:S02]  /*f920*/  IMAD.MOV.U32 R135, RZ, RZ, R136 ;  /* 0x000000ffff877224 */ /* 0x000fe400078e0088 */
[----:B------:R-:W-:Y:S02]  /*f930*/  IMAD.IADD R132, R137, 0x1, R3 ;  /* 0x0000000189847824 */ /* 0x000fe400078e0203 */
.L_x_1518:
[----:B------:R1:W-:Y:S01]  /*f940*/  @P4 STS.128 [R230+0x4000], RZ ;  /* 0x004000ffe6004388 */ /* 0x0003e20000000c00 */
[CC--:B------:R-:W-:Y:S01]  /*f950*/  LEA R146, P2, R135.reuse, R238.reuse, 0x1 ;  /* 0x000000ee87927211 */ /* 0x0c0fe200078408ff */
[----:B------:R-:W-:Y:S01]  /*f960*/  UMOV UR6, UR8 ;  /* 0x0000000800067c82 */ /* 0x000fe20008000000 */
[C---:B------:R-:W-:Y:S01]  /*f970*/  IADD3 R3, P1, R226.reuse, R135, RZ ;  /* 0x00000087e2037210 */ /* 0x040fe20007f3e0ff */
[----:B------:R-:W-:Y:S01]  /*f980*/  UMOV UR7, UR9 ;  /* 0x0000000900077c82 */ /* 0x000fe20008000000 */
[--C-:B------:R-:W-:Y:S02]  /*f990*/  LEA.HI.X R147, R135, R237, R132.reuse, 0x1, P2 ;  /* 0x000000ed87937211 */ /* 0x100fe400010f0c84 */
[-C--:B------:R-:W-:Y:S01]  /*f9a0*/  @!P4 LEA R148, P5, R3, R238.reuse, 0x1 ;  /* 0x000000ee0394c211 */ /* 0x080fe200078a08ff */
[----:B------:R-:W-:Y:S01]  /*f9b0*/  IMAD.X R132, R225, 0x1, R132, P1 ;  /* 0x00000001e1847824 */ /* 0x000fe200008e0684 */
[CC--:B------:R-:W-:Y:S01]  /*f9c0*/  @!P3 LEA R140, P1, R3.reuse, R238.reuse, 0x1 ;  /* 0x000000ee038cb211 */ /* 0x0c0fe200078208ff */
[----:B------:R-:W-:Y:S01]  /*f9d0*/  @!PT LDS RZ, [RZ] ;  /* 0x00000000fffff984 */ /* 0x000fe20000000800 */
[----:B------:R-:W-:Y:S01]  /*f9e0*/  @!PT LDS RZ, [RZ] ;  /* 0x00000000fffff984 */ /* 0x000fe20000000800 */
[----:B------:R-:W-:Y:S01]  /*f9f0*/  @!PT LDS RZ, [RZ] ;  /* 0x00000000fffff984 */ /* 0x000fe20000000800 */
[----:B------:R1:W-:Y:S01]  /*fa00*/  @!P4 LDGSTS.E.BYPASS.LTC128B.128 [R230+0x4000], [R146.64] ;  /* 0x0400000092e6cfae */ /* 0x0003e2000b901d4e */
[C---:B------:R-:W-:Y:S02]  /*fa10*/  IADD3 R135, P2, R226.reuse, R3, RZ ;  /* 0x00000003e2877210 */ /* 0x040fe40007f5e0ff */
[CCC-:B------:R-:W-:Y:S01]  /*fa20*/  @!P4 LEA.HI.X R149, R3.reuse, R237.reuse, R132.reuse, 0x1, P5 ;  /* 0x000000ed0395c211 */ /* 0x1c0fe200028f0c84 */
[----:B------:R1:W-:Y:S01]  /*fa30*/  @P3 STS.128 [R230+0x8000], RZ ;  /* 0x008000ffe6003388 */ /* 0x0003e20000000c00 */
[-CC-:B------:R-:W-:Y:S01]  /*fa40*/  @!P3 LEA.HI.X R141, R3, R237.reuse, R132.reuse, 0x1, P1 ;  /* 0x000000ed038db211 */ /* 0x180fe200008f0c84 */
[----:B------:R-:W-:Y:S01]  /*fa50*/  IMAD.X R132, R225, 0x1, R132, P2 ;  /* 0x00000001e1847824 */ /* 0x000fe200010e0684 */
        /* <DEDUP_REMOVED lines=9> */
[C---:B------:R-:W-:Y:S01]  /*faf0*/  IADD3 R3, P2, R226.reuse, R135, RZ ;  /* 0x00000087e2037210 */ /* 0x040fe20007f5e0ff */
[----:B------:R-:W-:Y:S01]  /*fb00*/  @!PT LDS RZ, [RZ] ;  /* 0x00000000fffff984 */ /* 0x000fe20000000800 */
[----:B------:R-:W-:Y:S01]  /*fb10*/  @!PT LDS RZ, [RZ] ;  /* 0x00000000fffff984 */ /* 0x000fe20000000800 */
[----:B------:R-:W-:Y:S01]  /*fb20*/  @!PT LDS RZ, [RZ] ;  /* 0x00000000fffff984 */ /* 0x000fe20000000800 */
[----:B------:R1:W-:Y:S03]  /*fb30*/  @!P4 LDGSTS.E.BYPASS.LTC128B.128 [R230+0x4800], [R148.64] ;  /* 0x0480000094e6cfae */ /* 0x0003e6000b901d4e */
[CC--:B------:R-:W-:Y:S01]  /*fb40*/  @!P4 LEA R142, P5, R3.reuse, R238.reuse, 0x1 ;  /* 0x000000ee038ec211 */ /* 0x0c0fe200078a08ff */
[----:B------:R1:W-:Y:S01]  /*fb50*/  @P3 STS.128 [R230+0x8800], RZ ;  /* 0x008800ffe6003388 */ /* 0x0003e20000000c00 */
[-C--:B------:R-:W-:Y:S01]  /*fb60*/  @!P3 LEA R136, P1, R3, R238.reuse, 0x1 ;  /* 0x000000ee0388b211 */ /* 0x080fe200078208ff */
[----:B------:R-:W-:Y:S01]  /*fb70*/  IMAD.X R132, R225, 0x1, R132, P2 ;  /* 0x00000001e1847824 */ /* 0x000fe200010e0684 */
[C---:B------:R-:W-:Y:S01]  /*fb80*/  IADD3 R135, P2, R226.reuse, R3, RZ ;  /* 0x00000003e2877210 */ /* 0x040fe20007f5e0ff */
[----:B------:R-:W-:Y:S01]  /*fb90*/  @!PT LDS RZ, [RZ] ;  /* 0x00000000fffff984 */ /* 0x000fe20000000800 */
[----:B------:R-:W-:Y:S01]  /*fba0*/  @!PT LDS RZ, [RZ] ;  /* 0x00000000fffff984 */ /* 0x000fe20000000800 */
[----:B------:R-:W-:Y:S01]  /*fbb0*/  @!PT LDS RZ, [RZ] ;  /* 0x00000000fffff984 */ /* 0x000fe20000000800 */
[----:B------:R1:W-:Y:S03]  /*fbc0*/  @!P3 LDGSTS.E.BYPASS.LTC128B.128 [R230+0x8800], [R140.64+0x80] ;  /* 0x088000808ce6bfae */ /* 0x0003e6000b901d4e */
        /* <DEDUP_REMOVED lines=17> */
[----:B------:R1:W-:Y:S03]  /*fce0*/  @!P3 LDGSTS.E.BYPASS.LTC128B.128 [R230+0x9000], [R138.64+0x80] ;  /* 0x090000808ae6bfae */ /* 0x0003e6000b901d4e */
        /* <DEDUP_REMOVED lines=8> */
[----:B------:R1:W-:Y:S03]  /*fd70*/  @!P4 LDGSTS.E.BYPASS.LTC128B.128 [R230+0x5800], [R142.64] ;  /* 0x058000008ee6cfae */ /* 0x0003e6000b901d4e */
        /* <DEDUP_REMOVED lines=10> */
[C-C-:B------:R-:W-:Y:S01]  /*fe20*/  @!P4 LEA.HI.X R161, R135.reuse, R237, R132.reuse, 0x1, P6 ;  /* 0x000000ed87a1c211 */ /* 0x140fe200030f0c84 */
[----:B------:R1:W-:Y:S01]  /*fe30*/  @P4 STS.128 [R230+0x6000], RZ ;  /* 0x006000ffe6004388 */ /* 0x0003e20000000c00 */
[----:B------:R-:W-:Y:S02]  /*fe40*/  IADD3 R3, P1, R226, R135, RZ ;  /* 0x00000087e2037210 */ /* 0x000fe40007f3e0ff */
[-CC-:B------:R-:W-:Y:S01]  /*fe50*/  @!P3 LEA.HI.X R135, R135, R237.reuse, R132.reuse, 0x1, P2 ;  /* 0x000000ed8787b211 */ /* 0x180fe200010f0c84 */
[----:B------:R-:W-:Y:S01]  /*fe60*/  @!PT LDS RZ, [RZ] ;  /* 0x00000000fffff984 */ /* 0x000fe20000000800 */
[----:B------:R-:W-:Y:S01]  /*fe70*/  @!PT LDS RZ, [RZ] ;  /* 0x00000000fffff984 */ /* 0x000fe20000000800 */
[----:B------:R-:W-:Y:S01]  /*fe80*/  @!PT LDS RZ, [RZ] ;  /* 0x00000000fffff984 */ /* 0x000fe20000000800 */
[----:B------:R1:W-:Y:S01]  /*fe90*/  @!P4 LDGSTS.E.BYPASS.LTC128B.128 [R230+0x6000], [R152.64] ;  /* 0x0600000098e6cfae */ /* 0x0003e2000b901d4e */
[-C--:B------:R-:W-:Y:S01]  /*fea0*/  @!P4 LEA R158, P5, R3, R238.reuse, 0x1 ;  /* 0x000000ee039ec211 */ /* 0x080fe200078a08ff */
        /* <DEDUP_REMOVED lines=42> */
.L_x_1517:
        /* <DEDUP_REMOVED lines=91> */
[----:B------:R-:W-:Y:S01]  /*10700*/  ISETP.GT.AND P1, PT, R229, R224, PT ;  /* 0x000000e0e500720c */ /* 0x000fe20003f24270 */
[--C-:B------:R-:W-:Y:S02]  /*10710*/  FFMA.FTZ R134, R8, c[0x0][0x23c], -R152.reuse ;  /* 0x00008f0008867a23 */ /* 0x100fe40000010898 */
        /* <DEDUP_REMOVED lines=40> */
[C---:B------:R-:W-:Y:S01]  /*109a0*/  FMUL.FTZ R88, R2.reuse, R88 ;  /* 0x0000005802587220 */ /* 0x040fe20000410000 */
        /* <DEDUP_REMOVED lines=141> */
[----:B------:R-:W-:Y:S02]  /*11280*/  FFMA.FTZ R6, R0, R239, R6 ;  /* 0x000000ef00067223 */ /* 0x000fe40000010006 */
        /* <DEDUP_REMOVED lines=61> */
[----:B------:R-:W-:Y:S01]  /*11660*/  MUFU.EX2 R140, R140 ;  /* 0x0000008c008c7308 */ /* 0x000fe20000000800 */
[----:B------:R-:W-:Y:S01]  /*11670*/  FADD.FTZ R144, R144, R161 ;  /* 0x000000a190907221 */ /* 0x000fe20000010000 */
[C---:B----4-:R-:W-:Y:S01]  /*11680*/  HMMA.16816.F32 R72, R20.reuse, R24, R72 ;  /* 0x000000181448723c */ /* 0x050fe20000001848 */
[----:B------:R-:W-:Y:S03]  /*11690*/  LDSM.16.MT88.4 R28, [R213+0x11000] ;  /* 0x01100000d51c783b */ /* 0x000fe60000004200 */
[----:B------:R-:W-:Y:S02]  /*116a0*/  FADD.FTZ R146, R146, R5 ;  /* 0x0000000592927221 */ /* 0x000fe40000010000 */
[----:B------:R-:W-:Y:S02]  /*116b0*/  FADD.FTZ R144, R145, R144 ;  /* 0x0000009091907221 */ /* 0x000fe40000010000 */
[C---:B------:R-:W-:Y:S01]  /*116c0*/  HMMA.16816.F32 R76, R20.reuse, R26, R76 ;  /* 0x0000001a144c723c */ /* 0x040fe2000000184c */
[----:B------:R-:W3:Y:S01]  /*116d0*/  LDSM.16.MT88.4 R24, [R214+0x11000] ;  /* 0x01100000d618783b */ /* 0x000ee20000004200 */
[----:B------:R-:W4:Y:S02]  /*116e0*/  MUFU.EX2 R142, R142 ;  /* 0x0000008e008e7308 */ /* 0x000f240000000800 */
[----:B------:R-:W-:Y:S04]  /*116f0*/  FADD.FTZ R147, R147, R146 ;  /* 0x0000009293937221 */ /* 0x000fe80000010000 */
[C---:B--2---:R-:W-:Y:S04]  /*11700*/  HMMA.16816.F32 R80, R20.reuse, R120, R80 ;  /* 0x000000781450723c */ /* 0x044fe80000001850 */
[----:B------:R-:W2:Y:S04]  /*11710*/  MUFU.EX2 R143, R143 ;  /* 0x0000008f008f7308 */ /* 0x000ea80000000800 */
[C---:B------:R-:W-:Y:S01]  /*11720*/  HMMA.16816.F32 R84, R20.reuse, R122, R84 ;  /* 0x0000007a1454723c */ /* 0x040fe20000001854 */
[----:B------:R-:W5:Y:S05]  /*11730*/  LDSM.16.MT88.4 R120, [R216+0xd800] ;  /* 0x00d80000d878783b */ /* 0x000f6a0000004200 */
[----:B------:R-:W-:Y:S02]  /*11740*/  MUFU.EX2 R55, R55 ;  /* 0x0000003700377308 */ /* 0x000fe40000000800 */
[C---:B------:R-:W-:Y:S04]  /*11750*/  HMMA.16816.F32 R88, R20.reuse, R128, R88 ;  /* 0x000000801458723c */ /* 0x040fe80000001858 */
[----:B----4-:R-:W-:Y:S04]  /*11760*/  FADD.FTZ R0, R142, R147 ;  /* 0x000000938e007221 */ /* 0x010fe80000010000 */
[----:B------:R-:W-:Y:S01]  /*11770*/  MUFU.EX2 R56, R56 ;  /* 0x0000003800387308 */ /* 0x000fe20000000800 */
[C---:B------:R-:W-:Y:S03]  /*11780*/  HMMA.16816.F32 R92, R20.reuse, R130, R92 ;  /* 0x00000082145c723c */ /* 0x040fe6000000185c */
[----:B--2---:R-:W-:Y:S05]  /*11790*/  FADD.FTZ R0, R143, R0 ;  /* 0x000000008f007221 */ /* 0x004fea0000010000 */
[C---:B-1----:R-:W-:Y:S01]  /*117a0*/  HMMA.16816.F32 R96, R20.reuse, R124, R96 ;  /* 0x0000007c1460723c */ /* 0x042fe20000001860 */
[----:B------:R-:W-:Y:S03]  /*117b0*/  MUFU.EX2 R57, R57 ;  /* 0x0000003900397308 */ /* 0x000fe60000000800 */
[----:B------:R-:W-:Y:S04]  /*117c0*/  FADD.FTZ R5, R167, R0 ;  /* 0x00000000a7057221 */ /* 0x000fe80000010000 */
[C---:B------:R-:W-:Y:S01]  /*117d0*/  HMMA.16816.F32 R100, R20.reuse, R126, R100 ;  /* 0x0000007e1464723c */ /* 0x040fe20000001864 */
[----:B------:R-:W-:Y:S02]  /*117e0*/  LDSM.16.MT88.4 R124, [R212+0x11800] ;  /* 0x01180000d47c783b */ /* 0x000fe40000004200 */
[----:B------:R-:W-:Y:S01]  /*117f0*/  MUFU.EX2 R58, R58 ;  /* 0x0000003a003a7308 */ /* 0x000fe20000000800 */
[----:B------:R-:W-:Y:S04]  /*11800*/  FADD.FTZ R5, R168, R5 ;  /* 0x00000005a8057221 */ /* 0x000fe80000010000 */
[C---:B---3--:R-:W-:Y:S05]  /*11810*/  HMMA.16816.F32 R104, R20.reuse, R24, R104 ;  /* 0x000000181468723c */ /* 0x048fea0000001868 */
[----:B------:R-:W-:Y:S03]  /*11820*/  MUFU.EX2 R59, R59 ;  /* 0x0000003b003b7308 */ /* 0x000fe60000000800 */
[C---:B------:R-:W-:Y:S01]  /*11830*/  HMMA.16816.F32 R12, R20.reuse, R26, R12 ;  /* 0x0000001a140c723c */ /* 0x040fe2000000180c */
[----:B------:R-:W1:Y:S06]  /*11840*/  LDSM.16.MT88.4 R24, [R213+0xd800] ;  /* 0x00d80000d518783b */ /* 0x000e6c0000004200 */
[----:B------:R-:W-:Y:S01]  /*11850*/  MUFU.EX2 R60, R60 ;  /* 0x0000003c003c7308 */ /* 0x000fe20000000800 */
[C---:B------:R-:W-:Y:S08]  /*11860*/  HMMA.16816.F32 R108, R20.reuse, R28, R108 ;  /* 0x0000001c146c723c */ /* 0x040ff0000000186c */
[C---:B------:R-:W-:Y:S01]  /*11870*/  HMMA.16816.F32 R112, R20.reuse, R30, R112 ;  /* 0x0000001e1470723c */ /* 0x040fe20000001870 */
[----:B------:R-:W2:Y:S01]  /*11880*/  LDSM.16.MT88.4 R28, [R212+0xd800] ;  /* 0x00d80000d41c783b */ /* 0x000ea20000004200 */
[----:B------:R-:W-:Y:S06]  /*11890*/  MUFU.EX2 R61, R61 ;  /* 0x0000003d003d7308 */ /* 0x000fec0000000800 */
[C---:B------:R-:W-:Y:S04]  /*118a0*/  HMMA.16816.F32 R16, R20.reuse, R136, R16 ;  /* 0x000000881410723c */ /* 0x040fe80000001810 */
[----:B------:R-:W-:Y:S03]  /*118b0*/  MUFU.EX2 R62, R62 ;  /* 0x0000003e003e7308 */ /* 0x000fe60000000800 */
[--C-:B------:R-:W-:Y:S01]  /*118c0*/  FFMA.FTZ R137, R36, c[0x0][0x23c], -R152.reuse ;  /* 0x00008f0024897a23 */ /* 0x100fe20000010898 */
[----:B------:R-:W-:Y:S04]  /*118d0*/  HMMA.16816.F32 R116, R20, R138, R116 ;  /* 0x0000008a1474723c */ /* 0x000fe80000001874 */
[----:B------:R-:W-:Y:S02]  /*118e0*/  FFMA.FTZ R136, R37, c[0x0][0x23c], -R152 ;  /* 0x00008f0025887a23 */ /* 0x000fe40000010898 */
[----:B------:R-:W-:Y:S01]  /*118f0*/  MUFU.EX2 R137, R137 ;  /* 0x0000008900897308 */ /* 0x000fe20000000800 */
[----:B------:R-:W-:Y:S01]  /*11900*/  F2FP.PACK_AB R20, R140, R141 ;  /* 0x0000008d8c14723e */ /* 0x000fe200000000ff */
[--C-:B------:R-:W-:Y:S01]  /*11910*/  FFMA.FTZ R138, R38, c[0x0][0x23c], -R151.reuse ;  /* 0x00008f00268a7a23 */ /* 0x100fe20000010897 */
[----:B------:R-:W-:Y:S03]  /*11920*/  F2FP.PACK_AB R21, R143, R142 ;  /* 0x0000008e8f15723e */ /* 0x000fe600000000ff */
[----:B------:R-:W-:Y:S01]  /*11930*/  F2FP.PACK_AB R22, R166, R165 ;  /* 0x000000a5a616723e */ /* 0x000fe200000000ff */
[----:B------:R-:W-:Y:S01]  /*11940*/  FFMA.FTZ R139, R39, c[0x0][0x23c], -R151 ;  /* 0x00008f00278b7a23 */ /* 0x000fe20000010897 */
[----:B------:R-:W-:Y:S01]  /*11950*/  F2FP.PACK_AB R23, R168, R167 ;  /* 0x000000a7a817723e */ /* 0x000fe200000000ff */
[----:B------:R-:W-:Y:S01]  /*11960*/  LDSM.16.MT88.4 R36, [R214+0x11800] ;  /* 0x01180000d624783b */ /* 0x000fe20000004200 */
[----:B------:R-:W-:Y:S01]  /*11970*/  MUFU.EX2 R136, R136 ;  /* 0x0000008800887308 */ /* 0x000fe20000000800 */
[----:B------:R-:W-:Y:S04]  /*11980*/  FADD.FTZ R141, R141, R144 ;  /* 0x000000908d8d7221 */ /* 0x000fe80000010000 */
[C---:B-----5:R-:W-:Y:S03]  /*11990*/  HMMA.16816.F32 R8, R20.reuse, R120, R8 ;  /* 0x000000781408723c */ /* 0x060fe60000001808 */
[----:B------:R-:W-:Y:S02]  /*119a0*/  FADD.FTZ R140, R140, R141 ;  /* 0x0000008d8c8c7221 */ /* 0x000fe40000010000 */
[----:B------:R-:W3:Y:S02]  /*119b0*/  MUFU.EX2 R138, R138 ;  /* 0x0000008a008a7308 */ /* 0x000ee40000000800 */
[----:B------:R-:W-:Y:S01]  /*119c0*/  FADD.FTZ R165, R165, R140 ;  /* 0x0000008ca5a57221 */ /* 0x000fe20000010000 */
[C---:B------:R-:W-:Y:S01]  /*119d0*/  HMMA.16816.F32 R68, R20.reuse, R122, R68 ;  /* 0x0000007a1444723c */ /* 0x040fe20000001844 */
[----:B------:R-:W-:Y:S03]  /*119e0*/  LDSM.16.MT88.4 R120, [R213+0x11800] ;  /* 0x01180000d578783b */ /* 0x000fe60000004200 */
[----:B------:R-:W-:Y:S03]  /*119f0*/  FADD.FTZ R166, R166, R165 ;  /* 0x000000a5a6a67221 */ /* 0x000fe60000010000 */
[----:B------:R-:W4:Y:S01]  /*11a00*/  MUFU.EX2 R139, R139 ;  /* 0x0000008b008b7308 */ /* 0x000f220000000800 */
[C---:B------:R-:W-:Y:S08]  /*11a10*/  HMMA.16816.F32 R72, R20.reuse, R32, R72 ;  /* 0x000000201448723c */ /* 0x040ff00000001848 */
[C---:B------:R-:W-:Y:S01]  /*11a20*/  HMMA.16816.F32 R76, R20.reuse, R34, R76 ;  /* 0x00000022144c723c */ /* 0x040fe2000000184c */
[----:B------:R-:W5:Y:S01]  /*11a30*/  LDSM.16.MT88.4 R32, [R216+0x11800] ;  /* 0x01180000d820783b */ /* 0x000f620000004200 */
[----:B------:R-:W-:Y:S02]  /*11a40*/  MUFU.EX2 R63, R63 ;  /* 0x0000003f003f7308 */ /* 0x000fe40000000800 */
[----:B---3--:R-:W-:Y:S04]  /*11a50*/  FADD.FTZ R0, R138, R5 ;  /* 0x000000058a007221 */ /* 0x008fe80000010000 */
[C---:B-1----:R-:W-:Y:S04]  /*11a60*/  HMMA.16816.F32 R80, R20.reuse, R24, R80 ;  /* 0x000000181450723c */ /* 0x042fe80000001850 */
[----:B------:R-:W-:Y:S01]  /*11a70*/  MUFU.EX2 R64, R64 ;  /* 0x0000004000407308 */ /* 0x000fe20000000800 */
[----:B----4-:R-:W-:Y:S03]  /*11a80*/  FADD.FTZ R0, R139, R0 ;  /* 0x000000008b007221 */ /* 0x010fe60000010000 */
[C---:B------:R-:W-:Y:S01]  /*11a90*/  HMMA.16816.F32 R84, R20.reuse, R26, R84 ;  /* 0x0000001a1454723c */ /* 0x040fe20000001854 */
[----:B------:R-:W1:Y:S03]  /*11aa0*/  LDSM.16.MT88.4 R24, [R216+0xe000] ;  /* 0x00e00000d818783b */ /* 0x000e660000004200 */
[----:B------:R-:W-:Y:S02]  /*11ab0*/  FADD.FTZ R5, R171, R0 ;  /* 0x00000000ab057221 */ /* 0x000fe40000010000 */
[----:B------:R-:W-:Y:S02]  /*11ac0*/  MUFU.EX2 R66, R66 ;  /* 0x0000004200427308 */ /* 0x000fe40000000800 */
[C---:B--2---:R-:W-:Y:S04]  /*11ad0*/  HMMA.16816.F32 R88, R20.reuse, R28, R88 ;  /* 0x0000001c1458723c */ /* 0x044fe80000001858 */
[----:B------:R-:W-:Y:S04]  /*11ae0*/  FADD.FTZ R5, R174, R5 ;  /* 0x00000005ae057221 */ /* 0x000fe80000010000 */
[C---:B------:R-:W-:Y:S01]  /*11af0*/  HMMA.16816.F32 R92, R20.reuse, R30, R92 ;  /* 0x0000001e145c723c */ /* 0x040fe2000000185c */
[----:B------:R-:W2:Y:S07]  /*11b00*/  LDSM.16.MT88.4 R28, [R214+0xe000] ;  /* 0x00e00000d61c783b */ /* 0x000eae0000004200 */
[C---:B-----5:R-:W-:Y:S08]  /*11b10*/  HMMA.16816.F32 R96, R20.reuse, R32, R96 ;  /* 0x000000201460723c */ /* 0x060ff00000001860 */
[C---:B------:R-:W-:Y:S01]  /*11b20*/  HMMA.16816.F32 R100, R20.reuse, R34, R100 ;  /* 0x000000221464723c */ /* 0x040fe20000001864 */
[----:B------:R-:W3:Y:S07]  /*11b30*/  LDSM.16.MT88.4 R32, [R213+0xe000] ;  /* 0x00e00000d520783b */ /* 0x000eee0000004200 */
[C---:B------:R-:W-:Y:S08]  /*11b40*/  HMMA.16816.F32 R104, R20.reuse, R36, R104 ;  /* 0x000000241468723c */ /* 0x040ff00000001868 */
[C---:B------:R-:W-:Y:S01]  /*11b50*/  HMMA.16816.F32 R12, R20.reuse, R38, R12 ;  /* 0x00000026140c723c */ /* 0x040fe2000000180c */
[----:B------:R-:W4:Y:S07]  /*11b60*/  LDSM.16.MT88.4 R36, [R212+0xe000] ;  /* 0x00e00000d424783b */ /* 0x000f2e0000004200 */
        /* <DEDUP_REMOVED lines=9> */
[----:B------:R-:W-:Y:S01]  /*11c00*/  MUFU.EX2 R121, R121 ;  /* 0x0000007900797308 */ /* 0x000fe20000000800 */
[----:B------:R-:W-:Y:S01]  /*11c10*/  HMMA.16816.F32 R116, R20, R126, R116 ;  /* 0x0000007e1474723c */ /* 0x000fe20000001874 */
[----:B------:R-:W-:Y:S03]  /*11c20*/  LDSM.16.MT88.4 R44, [R214+0xe800] ;  /* 0x00e80000d62c783b */ /* 0x000fe60000004200 */
[----:B------:R-:W-:Y:S03]  /*11c30*/  FFMA.FTZ R151, R67, c[0x0][0x23c], -R151 ;  /* 0x00008f0043977a23 */ /* 0x000fe60000010897 */
[----:B------:R-:W-:Y:S01]  /*11c40*/  F2FP.PACK_AB R20, R136, R137 ;  /* 0x000000898814723e */ /* 0x000fe200000000ff */
[----:B------:R-:W-:Y:S01]  /*11c50*/  FADD.FTZ R137, R137, R166 ;  /* 0x000000a689897221 */ /* 0x000fe20000010000 */
[----:B------:R-:W-:Y:S01]  /*11c60*/  F2FP.PACK_AB R21, R139, R138 ;  /* 0x0000008a8b15723e */ /* 0x000fe200000000ff */
[----:B------:R-:W-:Y:S01]  /*11c70*/  LDSM.16.MT88.4 R124, [R214+0x13800] ;  /* 0x01380000d67c783b */ /* 0x000fe20000004200 */
[----:B------:R-:W5:Y:S01]  /*11c80*/  MUFU.EX2 R122, R122 ;  /* 0x0000007a007a7308 */ /* 0x000f620000000800 */
[----:B------:R-:W-:Y:S01]  /*11c90*/  F2FP.PACK_AB R22, R170, R169 ;  /* 0x000000a9aa16723e */ /* 0x000fe200000000ff */
[----:B------:R-:W-:Y:S01]  /*11ca0*/  FADD.FTZ R136, R136, R137 ;  /* 0x0000008988887221 */ /* 0x000fe20000010000 */
[----:B------:R-:W-:Y:S03]  /*11cb0*/  F2FP.PACK_AB R23, R174, R171 ;  /* 0x000000abae17723e */ /* 0x000fe600000000ff */
[----:B------:R-:W-:Y:S04]  /*11cc0*/  FADD.FTZ R169, R169, R136 ;  /* 0x00000088a9a97221 */ /* 0x000fe80000010000 */
[C---:B-1----:R-:W-:Y:S01]  /*11cd0*/  HMMA.16816.F32 R8, R20.reuse, R24, R8 ;  /* 0x000000181408723c */ /* 0x042fe20000001808 */
[----:B------:R-:W1:Y:S02]  /*11ce0*/  MUFU.EX2 R123, R123 ;  /* 0x0000007b007b7308 */ /* 0x000e640000000800 */
[----:B------:R-:W-:Y:S05]  /*11cf0*/  FADD.FTZ R169, R170, R169 ;  /* 0x000000a9aaa97221 */ /* 0x000fea0000010000 */
[C---:B------:R-:W-:Y:S01]  /*11d00*/  HMMA.16816.F32 R68, R20.reuse, R26, R68 ;  /* 0x0000001a1444723c */ /* 0x040fe20000001844 */
[----:B------:R-:W4:Y:S02]  /*11d10*/  LDSM.16.MT88.4 R24, [R216+0x12000] ;  /* 0x01200000d818783b */ /* 0x000f240000004200 */
[----:B------:R-:W4:Y:S01]  /*11d20*/  MUFU.EX2 R65, R152 ;  /* 0x0000009800417308 */ /* 0x000f220000000800 */
[----:B-----5:R-:W-:Y:S04]  /*11d30*/  FADD.FTZ R0, R122, R5 ;  /* 0x000000057a007221 */ /* 0x020fe80000010000 */
[C---:B--2---:R-:W-:Y:S05]  /*11d40*/  HMMA.16816.F32 R72, R20.reuse, R28, R72 ;  /* 0x0000001c1448723c */ /* 0x044fea0000001848 */
[----:B------:R-:W2:Y:S03]  /*11d50*/  MUFU.EX2 R151, R151 ;  /* 0x0000009700977308 */ /* 0x000ea60000000800 */
[C---:B------:R-:W-:Y:S01]  /*11d60*/  HMMA.16816.F32 R76, R20.reuse, R30, R76 ;  /* 0x0000001e144c723c */ /* 0x040fe2000000184c */
[----:B------:R-:W5:Y:S03]  /*11d70*/  LDSM.16.MT88.4 R28, [R214+0x12000] ;  /* 0x01200000d61c783b */ /* 0x000f660000004200 */
[----:B-1----:R-:W-:Y:S04]  /*11d80*/  FADD.FTZ R0, R123, R0 ;  /* 0x000000007b007221 */ /* 0x002fe80000010000 */
[C---:B---3--:R-:W-:Y:S04]  /*11d90*/  HMMA.16816.F32 R80, R20.reuse, R32, R80 ;  /* 0x000000201450723c */ /* 0x048fe80000001850 */
[----:B------:R-:W-:Y:S01]  /*11da0*/  FADD.FTZ R5, R177, R0 ;  /* 0x00000000b1057221 */ /* 0x000fe20000010000 */
[----:B------:R-:W-:Y:S03]  /*11db0*/  MOV R0, R3 ;  /* 0x0000000300007202 */ /* 0x000fe60000000f00 */
[C---:B------:R-:W-:Y:S01]  /*11dc0*/  HMMA.16816.F32 R84, R20.reuse, R34, R84 ;  /* 0x000000221454723c */ /* 0x040fe20000001854 */
[----:B------:R-:W1:Y:S03]  /*11dd0*/  LDSM.16.MT88.4 R32, [R213+0x12000] ;  /* 0x01200000d520783b */ /* 0x000e660000004200 */
[----:B------:R-:W-:Y:S04]  /*11de0*/  FADD.FTZ R5, R178, R5 ;  /* 0x00000005b2057221 */ /* 0x000fe80000010000 */
[C---:B----4-:R-:W-:Y:S08]  /*11df0*/  HMMA.16816.F32 R88, R20.reuse, R36, R88 ;  /* 0x000000241458723c */ /* 0x050ff00000001858 */
[C---:B------:R-:W-:Y:S01]  /*11e00*/  HMMA.16816.F32 R92, R20.reuse, R38, R92 ;  /* 0x00000026145c723c */ /* 0x040fe2000000185c */
[----:B------:R-:W3:Y:S07]  /*11e10*/  LDSM.16.MT88.4 R36, [R216+0xe800] ;  /* 0x00e80000d824783b */ /* 0x000eee0000004200 */
[C---:B------:R-:W-:Y:S08]  /*11e20*/  HMMA.16816.F32 R96, R20.reuse, R24, R96 ;  /* 0x000000181460723c */ /* 0x040ff00000001860 */
[C---:B------:R-:W-:Y:S01]  /*11e30*/  HMMA.16816.F32 R100, R20.reuse, R26, R100 ;  /* 0x0000001a1464723c */ /* 0x040fe20000001864 */
[----:B------:R-:W4:Y:S07]  /*11e40*/  LDSM.16.MT88.4 R24, [R213+0xe800] ;  /* 0x00e80000d518783b */ /* 0x000f2e0000004200 */
[C---:B-----5:R-:W-:Y:S08]  /*11e50*/  HMMA.16816.F32 R104, R20.reuse, R28, R104 ;  /* 0x0000001c1468723c */ /* 0x060ff00000001868 */
[C---:B------:R-:W-:Y:S01]  /*11e60*/  HMMA.16816.F32 R12, R20.reuse, R30, R12 ;  /* 0x0000001e140c723c */ /* 0x040fe2000000180c */
[----:B------:R-:W5:Y:S07]  /*11e70*/  LDSM.16.MT88.4 R28, [R212+0xe800] ;  /* 0x00e80000d41c783b */ /* 0x000f6e0000004200 */
[C---:B-1----:R-:W-:Y:S08]  /*11e80*/  HMMA.16816.F32 R108, R20.reuse, R32, R108 ;  /* 0x00000020146c723c */ /* 0x042ff0000000186c */
[C---:B------:R-:W-:Y:S01]  /*11e90*/  HMMA.16816.F32 R112, R20.reuse, R34, R112 ;  /* 0x000000221470723c */ /* 0x040fe20000001870 */
[----:B------:R-:W1:Y:S07]  /*11ea0*/  LDSM.16.MT88.4 R32, [R216+0x12800] ;  /* 0x01280000d820783b */ /* 0x000e6e0000004200 */
        /* <DEDUP_REMOVED lines=8> */
[----:B------:R-:W-:Y:S03]  /*11f30*/  F2FP.PACK_AB R23, R178, R177 ;  /* 0x000000b1b217723e */ /* 0x000fe600000000ff */
[----:B------:R-:W-:Y:S04]  /*11f40*/  FADD.FTZ R175, R175, R120 ;  /* 0x00000078afaf7221 */ /* 0x000fe80000010000 */
[C---:B---3--:R-:W-:Y:S03]  /*11f50*/  HMMA.16816.F32 R8, R20.reuse, R36, R8 ;  /* 0x000000241408723c */ /* 0x048fe60000001808 */
[----:B------:R-:W-:Y:S05]  /*11f60*/  FADD.FTZ R175, R176, R175 ;  /* 0x000000afb0af7221 */ /* 0x000fea0000010000 */
[C---:B------:R-:W-:Y:S01]  /*11f70*/  HMMA.16816.F32 R68, R20.reuse, R38, R68 ;  /* 0x000000261444723c */ /* 0x040fe20000001844 */
[----:B------:R-:W3:Y:S07]  /*11f80*/  LDSM.16.MT88.4 R36, [R214+0x12800] ;  /* 0x01280000d624783b */ /* 0x000eee0000004200 */
[C---:B------:R-:W-:Y:S08]  /*11f90*/  HMMA.16816.F32 R72, R20.reuse, R44, R72 ;  /* 0x0000002c1448723c */ /* 0x040ff00000001848 */
[C---:B------:R-:W-:Y:S01]  /*11fa0*/  HMMA.16816.F32 R76, R20.reuse, R46, R76 ;  /* 0x0000002e144c723c */ /* 0x040fe2000000184c */
[----:B------:R-:W-:Y:S07]  /*11fb0*/  LDSM.16.MT88.4 R44, [R213+0x13000] ;  /* 0x01300000d52c783b */ /* 0x000fee0000004200 */
[C---:B----4-:R-:W-:Y:S08]  /*11fc0*/  HMMA.16816.F32 R80, R20.reuse, R24, R80 ;  /* 0x000000181450723c */ /* 0x050ff00000001850 */
        /* <DEDUP_REMOVED lines=8> */
[C---:B---3--:R-:W-:Y:S08]  /*12050*/  HMMA.16816.F32 R104, R20.reuse, R36, R104 ;  /* 0x000000241468723c */ /* 0x048ff00000001868 */
[C---:B------:R-:W-:Y:S01]  /*12060*/  HMMA.16816.F32 R12, R20.reuse, R38, R12 ;  /* 0x00000026140c723c */ /* 0x040fe2000000180c */
[----:B------:R-:W-:Y:S07]  /*12070*/  LDSM.16.MT88.4 R36, [R212+0xf000] ;  /* 0x00f00000d424783b */ /* 0x000fee0000004200 */
[C---:B----4-:R-:W-:Y:S08]  /*12080*/  HMMA.16816.F32 R108, R20.reuse, R24, R108 ;  /* 0x00000018146c723c */ /* 0x050ff0000000186c */
[C---:B------:R-:W-:Y:S01]  /*12090*/  HMMA.16816.F32 R112, R20.reuse, R26, R112 ;  /* 0x0000001a1470723c */ /* 0x040fe20000001870 */
[----:B------:R-:W3:Y:S07]  /*120a0*/  LDSM.16.MT88.4 R24, [R214+0xf000] ;  /* 0x00f00000d618783b */ /* 0x000eee0000004200 */
[C---:B-----5:R-:W-:Y:S08]  /*120b0*/  HMMA.16816.F32 R16, R20.reuse, R28, R16 ;  /* 0x0000001c1410723c */ /* 0x060ff00000001810 */
[----:B------:R-:W-:Y:S01]  /*120c0*/  HMMA.16816.F32 R116, R20, R30, R116 ;  /* 0x0000001e1474723c */ /* 0x000fe20000001874 */
[----:B------:R-:W4:Y:S06]  /*120d0*/  LDSM.16.MT88.4 R28, [R213+0xf000] ;  /* 0x00f00000d51c783b */ /* 0x000f2c0000004200 */
        /* <DEDUP_REMOVED lines=9> */
[C---:B-1----:R-:W-:Y:S03]  /*12170*/  HMMA.16816.F32 R8, R20.reuse, R32, R8 ;  /* 0x000000201408723c */ /* 0x042fe60000001808 */
[----:B------:R-:W-:Y:S02]  /*12180*/  FADD.FTZ R58, R58, R55 ;  /* 0x000000373a3a7221 */ /* 0x000fe40000010000 */
[----:B------:R-:W-:Y:S02]  /*12190*/  FADD.FTZ R57, R57, R56 ;  /* 0x0000003839397221 */ /* 0x000fe40000010000 */
[----:B------:R-:W-:Y:S01]  /*121a0*/  FADD.FTZ R59, R59, R58 ;  /* 0x0000003a3b3b7221 */ /* 0x000fe20000010000 */
[C---:B------:R-:W-:Y:S01]  /*121b0*/  HMMA.16816.F32 R68, R20.reuse, R34, R68 ;  /* 0x000000221444723c */ /* 0x040fe20000001844 */
[----:B------:R-:W1:Y:S07]  /*121c0*/  LDSM.16.MT88.4 R32, [R216+0x13000] ;  /* 0x01300000d820783b */ /* 0x000e6e0000004200 */
[C---:B---3--:R-:W-:Y:S08]  /*121d0*/  HMMA.16816.F32 R72, R20.reuse, R24, R72 ;  /* 0x000000181448723c */ /* 0x048ff00000001848 */
[C---:B------:R-:W-:Y:S01]  /*121e0*/  HMMA.16816.F32 R76, R20.reuse, R26, R76 ;  /* 0x0000001a144c723c */ /* 0x040fe2000000184c */
[----:B------:R-:W3:Y:S07]  /*121f0*/  LDSM.16.MT88.4 R24, [R216+0xf800] ;  /* 0x00f80000d818783b */ /* 0x000eee0000004200 */
[C---:B----4-:R-:W-:Y:S08]  /*12200*/  HMMA.16816.F32 R80, R20.reuse, R28, R80 ;  /* 0x0000001c1450723c */ /* 0x050ff00000001850 */
[C---:B------:R-:W-:Y:S01]  /*12210*/  HMMA.16816.F32 R84, R20.reuse, R30, R84 ;  /* 0x0000001e1454723c */ /* 0x040fe20000001854 */
[----:B------:R-:W4:Y:S07]  /*12220*/  LDSM.16.MT88.4 R28, [R214+0xf800] ;  /* 0x00f80000d61c783b */ /* 0x000f2e0000004200 */
[C---:B------:R-:W-:Y:S08]  /*12230*/  HMMA.16816.F32 R88, R20.reuse, R36, R88 ;  /* 0x000000241458723c */ /* 0x040ff00000001858 */
[C---:B------:R-:W-:Y:S08]  /*12240*/  HMMA.16816.F32 R92, R20.reuse, R38, R92 ;  /* 0x00000026145c723c */ /* 0x040ff0000000185c */
[C---:B-1----:R-:W-:Y:S08]  /*12250*/  HMMA.16816.F32 R96, R20.reuse, R32, R96 ;  /* 0x000000201460723c */ /* 0x042ff00000001860 */
[C---:B------:R-:W-:Y:S01]  /*12260*/  HMMA.16816.F32 R100, R20.reuse, R34, R100 ;  /* 0x000000221464723c */ /* 0x040fe20000001864 */
[----:B------:R-:W1:Y:S07]  /*12270*/  LDSM.16.MT88.4 R32, [R213+0xf800] ;  /* 0x00f80000d520783b */ /* 0x000e6e0000004200 */
        /* <DEDUP_REMOVED lines=11> */
[----:B--2---:R-:W-:Y:S01]  /*12330*/  F2FP.PACK_AB R23, R151, R66 ;  /* 0x000000429717723e */ /* 0x004fe200000000ff */
[----:B------:R-:W-:Y:S02]  /*12340*/  FADD.FTZ R61, R61, R60 ;  /* 0x0000003c3d3d7221 */ /* 0x000fe40000010000 */
[----:B------:R-:W-:Y:S02]  /*12350*/  FADD.FTZ R63, R63, R62 ;  /* 0x0000003e3f3f7221 */ /* 0x000fe40000010000 */
[----:B------:R-:W-:Y:S02]  /*12360*/  FADD.FTZ R64, R64, R61 ;  /* 0x0000003d40407221 */ /* 0x000fe40000010000 */
[C---:B---3--:R-:W-:Y:S01]  /*12370*/  HMMA.16816.F32 R128, R20.reuse, R24, R8 ;  /* 0x000000181480723c */ /* 0x048fe20000001808 */
[----:B------:R-:W2:Y:S02]  /*12380*/  LDSM.16.MT88.4 R8, [R212+0xf800] ;  /* 0x00f80000d408783b */ /* 0x000ea40000004200 */
[----:B------:R-:W-:Y:S02]  /*12390*/  FADD.FTZ R66, R66, R63 ;  /* 0x0000003f42427221 */ /* 0x000fe40000010000 */
[----:B------:R-:W-:Y:S02]  /*123a0*/  FADD.FTZ R241, R65, R64 ;  /* 0x0000004041f17221 */ /* 0x000fe40000010000 */
[----:B------:R-:W-:Y:S01]  /*123b0*/  FADD.FTZ R239, R151, R66 ;  /* 0x0000004297ef7221 */ /* 0x000fe20000010000 */
[C---:B------:R-:W-:Y:S01]  /*123c0*/  HMMA.16816.F32 R68, R20.reuse, R26, R68 ;  /* 0x0000001a1444723c */ /* 0x040fe20000001844 */
[----:B------:R-:W3:Y:S07]  /*123d0*/  LDSM.16.MT88.4 R24, [R216+0x13800] ;  /* 0x01380000d818783b */ /* 0x000eee0000004200 */
[C---:B----4-:R-:W-:Y:S08]  /*123e0*/  HMMA.16816.F32 R72, R20.reuse, R28, R72 ;  /* 0x0000001c1448723c */ /* 0x050ff00000001848 */
[C---:B------:R-:W-:Y:S08]  /*123f0*/  HMMA.16816.F32 R76, R20.reuse, R30, R76 ;  /* 0x0000001e144c723c */ /* 0x040ff0000000184c */
[C---:B-1----:R-:W-:Y:S08]  /*12400*/  HMMA.16816.F32 R80, R20.reuse, R32, R80 ;  /* 0x000000201450723c */ /* 0x042ff00000001850 */
[C---:B------:R-:W-:Y:S08]  /*12410*/  HMMA.16816.F32 R84, R20.reuse, R34, R84 ;  /* 0x000000221454723c */ /* 0x040ff00000001854 */
[C---:B--2---:R-:W-:Y:S08]  /*12420*/  HMMA.16816.F32 R88, R20.reuse, R8, R88 ;  /* 0x000000081458723c */ /* 0x044ff00000001858 */
[C---:B------:R-:W-:Y:S01]  /*12430*/  HMMA.16816.F32 R92, R20.reuse, R10, R92 ;  /* 0x0000000a145c723c */ /* 0x040fe2000000185c */
[----:B------:R-:W1:Y:S07]  /*12440*/  LDSM.16.MT88.4 R8, [R213+0x13800] ;  /* 0x01380000d508783b */ /* 0x000e6e0000004200 */
[C---:B---3--:R-:W-:Y:S08]  /*12450*/  HMMA.16816.F32 R96, R20.reuse, R24, R96 ;  /* 0x000000181460723c */ /* 0x048ff00000001860 */
        /* <DEDUP_REMOVED lines=9> */
.L_x_1515:
[----:B------:R-:W1:Y:S01]  /*124f0*/  SHFL.BFLY PT, R2, R239, 0x2, 0x1f ;  /* 0x0c401f00ef027f89 */ /* 0x000e6200000e0000 */
[----:B------:R-:W-:Y:S01]  /*12500*/  MOV R8, 0x3f800000 ;  /* 0x3f80000000087802 */ /* 0x000fe20000000f00 */
[----:B------:R-:W-:Y:S01]  /*12510*/  BSSY B0, `(.L_x_1520) ;  /* 0x00000de000007945 */ /* 0x000fe20003800000 */
[----:B------:R-:W-:Y:S01]  /*12520*/  MOV R7, 0x3f800000 ;  /* 0x3f80000000077802 */ /* 0x000fe20000000f00 */
[----:B------:R-:W2:Y:S04]  /*12530*/  SHFL.BFLY PT, R0, R241, 0x2, 0x1f ;  /* 0x0c401f00f1007f89 */ /* 0x000ea800000e0000 */
[----:B------:R-:W-:Y:S01]  /*12540*/  BAR.SYNC.DEFER_BLOCKING 0x0 ;  /* 0x0000000000007b1d */ /* 0x000fe20000010000 */
[----:B-1----:R-:W-:-:S05]  /*12550*/  FADD.FTZ R9, R2, R239 ;  /* 0x000000ef02097221 */ /* 0x002fca0000010000 */
[----:B------:R-:W1:Y:S01]  /*12560*/  S2R R2, SR_TID.X ;  /* 0x0000000000027919 */ /* 0x000e620000002100 */
[----:B--2---:R-:W-:-:S03]  /*12570*/  FADD.FTZ R0, R0, R241 ;  /* 0x000000f100007221 */ /* 0x004fc60000010000 */
[----:B------:R-:W2:Y:S04]  /*12580*/  SHFL.BFLY PT, R4, R9, 0x1, 0x1f ;  /* 0x0c201f0009047f89 */ /* 0x000ea800000e0000 */
[----:B------:R-:W3:Y:S01]  /*12590*/  SHFL.BFLY PT, R5, R0, 0x1, 0x1f ;  /* 0x0c201f0000057f89 */ /* 0x000ee200000e0000 */
[----:B-1----:R-:W-:-:S04]  /*125a0*/  SHF.R.S32.HI R11, RZ, 0x1f, R2 ;  /* 0x0000001fff0b7819 */ /* 0x002fc80000011402 */
[----:B------:R-:W-:Y:S01]  /*125b0*/  LEA.HI R15, R11, R2, RZ, 0x2 ;  /* 0x000000020b0f7211 */ /* 0x000fe200078f10ff */
[----:B--2---:R-:W-:-:S03]  /*125c0*/  FADD.FTZ R4, R9, R4 ;  /* 0x0000000409047221 */ /* 0x004fc60000010000 */
[----:B------:R-:W-:Y:S01]  /*125d0*/  SHF.R.S32.HI R13, RZ, 0x2, R15 ;  /* 0x00000002ff0d7819 */ /* 0x000fe2000001140f */
[----:B---3--:R-:W-:Y:S01]  /*125e0*/  FADD.FTZ R5, R0, R5 ;  /* 0x0000000500057221 */ /* 0x008fe20000010000 */
[----:B------:R-:W-:Y:S02]  /*125f0*/  SHF.R.S32.HI R6, RZ, 0x1f, R15 ;  /* 0x0000001fff067819 */ /* 0x000fe4000001140f */
[----:B------:R-:W-:Y:S02]  /*12600*/  LOP3.LUT R15, R15, 0x1ffffffc, RZ, 0xc0, !PT ;  /* 0x1ffffffc0f0f7812 */ /* 0x000fe400078ec0ff */
[-C--:B------:R-:W-:Y:S02]  /*12610*/  LEA.HI R0, R11, R2.reuse, RZ, 0x5 ;  /* 0x000000020b007211 */ /* 0x080fe400078f28ff */
[----:B------:R-:W-:Y:S02]  /*12620*/  IADD3 R10, -R15, R2, RZ ;  /* 0x000000020f0a7210 */ /* 0x000fe40007ffe1ff */
[----:B------:R-:W-:-:S02]  /*12630*/  SHF.R.S32.HI R9, RZ, 0x5, R0 ;  /* 0x00000005ff097819 */ /* 0x000fc40000011400 */
[----:B------:R-:W-:Y:S02]  /*12640*/  LEA.HI R6, R6, R13, RZ, 0x3 ;  /* 0x0000000d06067211 */ /* 0x000fe400078f18ff */
[----:B------:R-:W-:Y:S02]  /*12650*/  LEA R9, R9, R10, 0x9 ;  /* 0x0000000a09097211 */ /* 0x000fe400078e48ff */
[----:B------:R-:W1:Y:S01]  /*12660*/  S2R R10, SR_TID.X ;  /* 0x00000000000a7919 */ /* 0x000e620000002100 */
[----:B------:R-:W-:Y:S02]  /*12670*/  LOP3.LUT R6, R6, 0xfffffff8, RZ, 0xc0, !PT ;  /* 0xfffffff806067812 */ /* 0x000fe400078ec0ff */
[----:B------:R-:W-:Y:S02]  /*12680*/  LEA.HI R11, R11, R2, RZ, 0x4 ;  /* 0x000000020b0b7211 */ /* 0x000fe400078f20ff */
[----:B------:R-:W-:Y:S02]  /*12690*/  IADD3 R6, R13, -R6, RZ ;  /* 0x800000060d067210 */ /* 0x000fe40007ffe0ff */
[----:B------:R-:W-:-:S02]  /*126a0*/  FSETP.NE.FTZ.AND P4, PT, R5, RZ, PT ;  /* 0x000000ff0500720b */ /* 0x000fc40003f95000 */
[----:B------:R-:W-:Y:S02]  /*126b0*/  FSETP.NE.FTZ.AND P3, PT, R4, RZ, PT ;  /* 0x000000ff0400720b */ /* 0x000fe40003f75000 */
[----:B------:R-:W-:Y:S02]  /*126c0*/  LOP3.LUT R11, R11, 0xfffffff0, RZ, 0xc0, !PT ;  /* 0xfffffff00b0b7812 */ /* 0x000fe400078ec0ff */
[C---:B------:R-:W-:Y:S02]  /*126d0*/  LOP3.LUT R15, R6.reuse, 0x1, RZ, 0xc0, !PT ;  /* 0x00000001060f7812 */ /* 0x040fe400078ec0ff */
[----:B------:R-:W-:Y:S02]  /*126e0*/  IADD3 R11, -R11, R2, RZ ;  /* 0x000000020b0b7210 */ /* 0x000fe40007ffe1ff */
[----:B------:R-:W-:Y:S02]  /*126f0*/  ISETP.NE.U32.AND P0, PT, R15, 0x1, PT ;  /* 0x000000010f00780c */ /* 0x000fe40003f05070 */
[----:B------:R-:W-:Y:S01]  /*12700*/  LEA.HI R16, R11, R11, RZ, 0x1 ;  /* 0x0000000b0b107211 */ /* 0x000fe200078f08ff */
[----:B------:R-:W2:Y:S01]  /*12710*/  @P4 MUFU.RCP R8, R5 ;  /* 0x0000000500084308 */ /* 0x000ea20000001000 */
[----:B------:R-:W-:-:S02]  /*12720*/  SHF.L.U32 R18, R6, 0x6, RZ ;  /* 0x0000000606127819 */ /* 0x000fc400000006ff */
[----:B------:R-:W-:Y:S02]  /*12730*/  SHF.L.U32 R15, R16, 0x2, RZ ;  /* 0x00000002100f7819 */ /* 0x000fe400000006ff */
[----:B-1----:R-:W-:Y:S02]  /*12740*/  SHF.R.S32.HI R13, RZ, 0x1f, R10 ;  /* 0x0000001fff0d7819 */ /* 0x002fe4000001140a */
[----:B------:R-:W-:Y:S01]  /*12750*/  LOP3.LUT R18, R18, 0x1c0, RZ, 0xc0, !PT ;  /* 0x000001c012127812 */ /* 0x000fe200078ec0ff */
[----:B------:R-:W1:Y:S01]  /*12760*/  @P3 MUFU.RCP R7, R4 ;  /* 0x0000000400073308 */ /* 0x000e620000001000 */
[----:B------:R-:W-:Y:S02]  /*12770*/  LEA.HI R12, R13, R10, RZ, 0x4 ;  /* 0x0000000a0d0c7211 */ /* 0x000fe400078f20ff */
[----:B------:R-:W-:Y:S02]  /*12780*/  LOP3.LUT R16, R16, 0xffffffe, RZ, 0xc0, !PT ;  /* 0x0ffffffe10107812 */ /* 0x000fe400078ec0ff */
[----:B------:R-:W-:-:S02]  /*12790*/  SHF.R.S32.HI R12, RZ, 0x4, R12 ;  /* 0x00000004ff0c7819 */ /* 0x000fc4000001140c */
[----:B------:R-:W-:Y:S01]  /*127a0*/  LEA.HI R18, R18, R18, RZ, 0x1d ;  /* 0x0000001212127211 */ /* 0x000fe200078fe8ff */
[----:B--2---:R-:W-:Y:S01]  /*127b0*/  FMUL.FTZ R128, R8, R128 ;  /* 0x0000008008807220 */ /* 0x004fe20000410000 */
[----:B------:R-:W-:Y:S01]  /*127c0*/  SHF.L.U32 R14, R12, 0x6, RZ ;  /* 0x000000060c0e7819 */ /* 0x000fe200000006ff */
[----:B------:R-:W-:Y:S01]  /*127d0*/  FMUL.FTZ R129, R8, R129 ;  /* 0x0000008108817220 */ /* 0x000fe20000410000 */
[----:B------:R-:W-:Y:S01]  /*127e0*/  R2P PR, R6, 0x6 ;  /* 0x0000000606007804 */ /* 0x000fe20000000000 */
[----:B------:R-:W-:Y:S01]  /*127f0*/  FMUL.FTZ R68, R8, R68 ;  /* 0x0000004408447220 */ /* 0x000fe20000410000 */
[----:B------:R-:W-:Y:S01]  /*12800*/  LOP3.LUT R14, R14, 0x1c0, RZ, 0xc0, !PT ;  /* 0x000001c00e0e7812 */ /* 0x000fe200078ec0ff */
[C---:B------:R-:W-:Y:S01]  /*12810*/  FMUL.FTZ R69, R8.reuse, R69 ;  /* 0x0000004508457220 */ /* 0x040fe20000410000 */
[----:B------:R-:W-:Y:S01]  /*12820*/  LEA R9, R9, R18, 0x1 ;  /* 0x0000001209097211 */ /* 0x000fe200078e08ff */
[----:B------:R-:W-:Y:S01]  /*12830*/  FMUL.FTZ R72, R8, R72 ;  /* 0x0000004808487220 */ /* 0x000fe20000410000 */
[----:B------:R-:W-:Y:S01]  /*12840*/  LOP3.LUT R15, R14, 0x38, R15, 0xf8, !PT ;  /* 0x000000380e0f7812 */ /* 0x000fe200078ef80f */
[C---:B------:R-:W-:Y:S01]  /*12850*/  FMUL.FTZ R73, R8.reuse, R73 ;  /* 0x0000004908497220 */ /* 0x040fe20000410000 */
[----:B------:R-:W-:Y:S01]  /*12860*/  SHF.R.U32.HI R14, RZ, 0x3, R14 ;  /* 0x00000003ff0e7819 */ /* 0x000fe2000001160e */
[C---:B------:R-:W-:Y:S01]  /*12870*/  FMUL.FTZ R76, R8.reuse, R76 ;  /* 0x0000004c084c7220 */ /* 0x040fe20000410000 */
[----:B------:R-:W-:Y:S01]  /*12880*/  STS.64 [R9.X4], R128 ;  /* 0x0000008009007388 */ /* 0x000fe20000004a00 */
[C---:B------:R-:W-:Y:S01]  /*12890*/  FMUL.FTZ R77, R8.reuse, R77 ;  /* 0x0000004d084d7220 */ /* 0x040fe20000410000 */
[----:B------:R-:W-:Y:S01]  /*128a0*/  LOP3.LUT R14, R15, R14, RZ, 0x3c, !PT ;  /* 0x0000000e0f0e7212 */ /* 0x000fe200078e3cff */
[C---:B------:R-:W-:Y:S01]  /*128b0*/  FMUL.FTZ R80, R8.reuse, R80 ;  /* 0x0000005008507220 */ /* 0x040fe20000410000 */
[----:B------:R-:W-:Y:S01]  /*128c0*/  IADD3 R15, R11, -R16, RZ ;  /* 0x800000100b0f7210 */ /* 0x000fe20007ffe0ff */
[C---:B------:R-:W-:Y:S01]  /*128d0*/  FMUL.FTZ R81, R8.reuse, R81 ;  /* 0x0000005108517220 */ /* 0x040fe20000410000 */
[----:B------:R-:W-:Y:S01]  /*128e0*/  LEA.HI R13, R13, R10, RZ, 0x5 ;  /* 0x0000000a0d0d7211 */ /* 0x000fe200078f28ff */
[C---:B------:R-:W-:Y:S01]  /*128f0*/  FMUL.FTZ R84, R8.reuse, R84 ;  /* 0x0000005408547220 */ /* 0x040fe20000410000 */
[----:B------:R-:W-:Y:S01]  /*12900*/  LEA R6, R15, R14, 0x2 ;  /* 0x0000000e0f067211 */ /* 0x000fe200078e10ff */
[C---:B------:R-:W-:Y:S01]  /*12910*/  FMUL.FTZ R85, R8.reuse, R85 ;  /* 0x0000005508557220 */ /* 0x040fe20000410000 */
[----:B------:R-:W-:Y:S01]  /*12920*/  MOV R14, 0x80 ;  /* 0x00000080000e7802 */ /* 0x000fe20000000f00 */
[C---:B------:R-:W-:Y:S01]  /*12930*/  FMUL.FTZ R88, R8.reuse, R88 ;  /* 0x0000005808587220 */ /* 0x040fe20000410000 */
[----:B------:R-:W2:Y:S01]  /*12940*/  @P4 MUFU.LG2 R5, R5 ;  /* 0x0000000500054308 */ /* 0x000ea20000000c00 */
[----:B------:R-:W-:Y:S01]  /*12950*/  FMUL.FTZ R89, R8, R89 ;  /* 0x0000005908597220 */ /* 0x000fe20000410000 */
[----:B------:R-:W-:Y:S01]  /*12960*/  SEL R14, R14, 0xffffff80, !P2 ;  /* 0xffffff800e0e7807 */ /* 0x000fe20005000000 */
[----:B------:R-:W-:-:S02]  /*12970*/  FMUL.FTZ R92, R8, R92 ;  /* 0x0000005c085c7220 */ /* 0x000fc40000410000 */
[C---:B------:R-:W-:Y:S02]  /*12980*/  FMUL.FTZ R93, R8.reuse, R93 ;  /* 0x0000005d085d7220 */ /* 0x040fe40000410000 */
[C---:B------:R-:W-:Y:S01]  /*12990*/  FMUL.FTZ R96, R8.reuse, R96 ;  /* 0x0000006008607220 */ /* 0x040fe20000410000 */
[----:B------:R-:W3:Y:S01]  /*129a0*/  @P3 MUFU.LG2 R4, R4 ;  /* 0x0000000400043308 */ /* 0x000ee20000000c00 */
[C---:B------:R-:W-:Y:S02]  /*129b0*/  FMUL.FTZ R97, R8.reuse, R97 ;  /* 0x0000006108617220 */ /* 0x040fe40000410000 */
[C---:B------:R-:W-:Y:S02]  /*129c0*/  FMUL.FTZ R100, R8.reuse, R100 ;  /* 0x0000006408647220 */ /* 0x040fe40000410000 */
[C---:B------:R-:W-:Y:S02]  /*129d0*/  FMUL.FTZ R101, R8.reuse, R101 ;  /* 0x0000006508657220 */ /* 0x040fe40000410000 */
[----:B------:R-:W-:-:S02]  /*129e0*/  FMUL.FTZ R104, R8, R104 ;  /* 0x0000006808687220 */ /* 0x000fc40000410000 */
[C---:B------:R-:W-:Y:S02]  /*129f0*/  FMUL.FTZ R105, R8.reuse, R105 ;  /* 0x0000006908697220 */ /* 0x040fe40000410000 */
[C---:B------:R-:W-:Y:S02]  /*12a00*/  FMUL.FTZ R124, R8.reuse, R124 ;  /* 0x0000007c087c7220 */ /* 0x040fe40000410000 */
        /* <DEDUP_REMOVED lines=8> */
[----:B------:R-:W-:Y:S01]  /*12a90*/  FMUL.FTZ R117, R8, R117 ;  /* 0x0000007508757220 */ /* 0x000fe20000410000 */
[----:B------:R-:W-:Y:S01]  /*12aa0*/  MOV R8, 0x40 ;  /* 0x0000004000087802 */ /* 0x000fe20000000f00 */
[----:B-1----:R-:W-:-:S02]  /*12ab0*/  FMUL.FTZ R131, R7, R131 ;  /* 0x0000008307837220 */ /* 0x002fc40000410000 */
[C---:B------:R-:W-:Y:S01]  /*12ac0*/  FMUL.FTZ R130, R7.reuse, R130 ;  /* 0x0000008207827220 */ /* 0x040fe20000410000 */
[----:B------:R-:W-:Y:S01]  /*12ad0*/  SEL R8, R8, 0xffffffc0, !P1 ;  /* 0xffffffc008087807 */ /* 0x000fe20004800000 */
[C---:B------:R-:W-:Y:S02]  /*12ae0*/  FMUL.FTZ R71, R7.reuse, R71 ;  /* 0x0000004707477220 */ /* 0x040fe40000410000 */
[C---:B------:R-:W-:Y:S01]  /*12af0*/  FMUL.FTZ R70, R7.reuse, R70 ;  /* 0x0000004607467220 */ /* 0x040fe20000410000 */
[----:B------:R-:W-:Y:S01]  /*12b00*/  STS.64 [R9.X4+0x800], R130 ;  /* 0x0008008209007388 */ /* 0x000fe20000004a00 */
        /* <DEDUP_REMOVED lines=27> */
[----:B------:R-:W-:Y:S01]  /*12cc0*/  FMUL.FTZ R118, R7, R118 ;  /* 0x0000007607767220 */ /* 0x000fe20000410000 */
[----:B------:R-:W-:Y:S01]  /*12cd0*/  SHF.L.U32 R7, R9, 0x2, RZ ;  /* 0x0000000209077819 */ /* 0x000fe200000006ff */
[----:B--2---:R-:W-:Y:S02]  /*12ce0*/  @P4 FMUL.FTZ R5, R5, 0.69314718246459960938 ;  /* 0x3f31721805054820 */ /* 0x004fe40000410000 */
[----:B---3--:R-:W-:Y:S01]  /*12cf0*/  @P3 FMUL.FTZ R4, R4, 0.69314718246459960938 ;  /* 0x3f31721804043820 */ /* 0x008fe20000410000 */
[C---:B------:R-:W-:Y:S02]  /*12d00*/  IADD3 R16, R7.reuse, -0x20, RZ ;  /* 0xffffffe007107810 */ /* 0x040fe40007ffe0ff */
[C---:B------:R-:W-:Y:S02]  /*12d10*/  @P0 IADD3 R16, R7.reuse, 0x20, RZ ;  /* 0x0000002007100810 */ /* 0x040fe40007ffe0ff */
[C---:B------:R-:W-:Y:S02]  /*12d20*/  IADD3 R15, R7.reuse, R8, RZ ;  /* 0x00000008070f7210 */ /* 0x040fe40007ffe0ff */
[----:B------:R-:W-:Y:S01]  /*12d30*/  IADD3 R18, R7, R14, RZ ;  /* 0x0000000e07127210 */ /* 0x000fe20007ffe0ff */
[----:B------:R-:W-:Y:S01]  /*12d40*/  STS.64 [R16], R68 ;  /* 0x0000004410007388 */ /* 0x000fe20000000a00 */
[----:B------:R-:W-:-:S02]  /*12d50*/  IADD3 R17, R8, R16, RZ ;  /* 0x0000001008117210 */ /* 0x000fc40007ffe0ff */
[----:B------:R-:W-:Y:S01]  /*12d60*/  IADD3 R19, R14, R16, RZ ;  /* 0x000000100e137210 */ /* 0x000fe20007ffe0ff */
[----:B------:R-:W1:Y:S01]  /*12d70*/  S2R R7, SR_CTAID.Y ;  /* 0x0000000000077919 */ /* 0x000e620000002600 */
[-C--:B------:R-:W-:Y:S02]  /*12d80*/  IADD3 R20, R15, R14.reuse, RZ ;  /* 0x0000000e0f147210 */ /* 0x080fe40007ffe0ff */
[----:B------:R-:W-:Y:S01]  /*12d90*/  IADD3 R14, R17, R14, RZ ;  /* 0x0000000e110e7210 */ /* 0x000fe20007ffe0ff */
[----:B------:R-:W-:Y:S04]  /*12da0*/  STS.64 [R16+0x800], R70 ;  /* 0x0008004610007388 */ /* 0x000fe80000000a00 */
[----:B------:R-:W-:Y:S04]  /*12db0*/  STS.64 [R15], R72 ;  /* 0x000000480f007388 */ /* 0x000fe80000000a00 */
        /* <DEDUP_REMOVED lines=11> */
[----:B------:R-:W-:Y:S04]  /*12e70*/  STS.64 [R9.X4+0x4000], R96 ;  /* 0x0040006009007388 */ /* 0x000fe80000004a00 */
[----:B------:R2:W-:Y:S04]  /*12e80*/  STS.64 [R9.X4+0x4800], R98 ;  /* 0x0048006209007388 */ /* 0x0005e80000004a00 */
[----:B------:R-:W-:Y:S04]  /*12e90*/  STS.64 [R16+0x4000], R100 ;  /* 0x0040006410007388 */ /* 0x000fe80000000a00 */
[----:B------:R-:W-:Y:S04]  /*12ea0*/  STS.64 [R16+0x4800], R102 ;  /* 0x0048006610007388 */ /* 0x000fe80000000a00 */
[----:B------:R-:W-:Y:S04]  /*12eb0*/  STS.64 [R15+0x4000], R104 ;  /* 0x004000680f007388 */ /* 0x000fe80000000a00 */
[----:B------:R3:W-:Y:S04]  /*12ec0*/  STS.64 [R15+0x4800], R106 ;  /* 0x0048006a0f007388 */ /* 0x0007e80000000a00 */
[----:B------:R-:W-:Y:S04]  /*12ed0*/  STS.64 [R17+0x4000], R124 ;  /* 0x0040007c11007388 */ /* 0x000fe80000000a00 */
[----:B------:R-:W-:Y:S04]  /*12ee0*/  STS.64 [R17+0x4800], R126 ;  /* 0x0048007e11007388 */ /* 0x000fe80000000a00 */
[----:B--2---:R-:W2:Y:S04]  /*12ef0*/  S2R R9, SR_CTAID.Z ;  /* 0x0000000000097919 */ /* 0x004ea80000002700 */
[----:B------:R-:W-:Y:S04]  /*12f00*/  STS.64 [R18+0x4000], R108 ;  /* 0x0040006c12007388 */ /* 0x000fe80000000a00 */
[----:B------:R-:W-:Y:S04]  /*12f10*/  STS.64 [R18+0x4800], R110 ;  /* 0x0048006e12007388 */ /* 0x000fe80000000a00 */
[----:B------:R-:W-:Y:S01]  /*12f20*/  STS.64 [R19+0x4000], R112 ;  /* 0x0040007013007388 */ /* 0x000fe20000000a00 */
[----:B---3--:R-:W-:-:S03]  /*12f30*/  LOP3.LUT R15, R13, 0xffffffe0, RZ, 0xc0, !PT ;  /* 0xffffffe00d0f7812 */ /* 0x008fc600078ec0ff */
[----:B------:R-:W-:Y:S01]  /*12f40*/  STS.64 [R19+0x4800], R114 ;  /* 0x0048007213007388 */ /* 0x000fe20000000a00 */
[----:B------:R-:W-:Y:S02]  /*12f50*/  SHF.R.S32.HI R13, RZ, 0x5, R13 ;  /* 0x00000005ff0d7819 */ /* 0x000fe4000001140d */
[----:B------:R-:W-:Y:S01]  /*12f60*/  IADD3 R15, -R15, R10, RZ ;  /* 0x0000000a0f0f7210 */ /* 0x000fe20007ffe1ff */
[----:B------:R-:W3:Y:S01]  /*12f70*/  S2R R8, SR_CTAID.X ;  /* 0x0000000000087919 */ /* 0x000ee20000002500 */
[----:B------:R-:W-:-:S03]  /*12f80*/  SHF.R.S32.HI R10, RZ, 0x1f, R13 ;  /* 0x0000001fff0a7819 */ /* 0x000fc6000001140d */
[----:B------:R-:W-:Y:S01]  /*12f90*/  STS.64 [R20+0x4000], R120 ;  /* 0x0040007814007388 */ /* 0x000fe20000000a00 */
[----:B------:R-:W-:-:S03]  /*12fa0*/  LEA.HI R10, R10, R13, RZ, 0x2 ;  /* 0x0000000d0a0a7211 */ /* 0x000fc600078f10ff */
[----:B------:R-:W-:Y:S01]  /*12fb0*/  STS.64 [R20+0x4800], R122 ;  /* 0x0048007a14007388 */ /* 0x000fe20000000a00 */
[----:B------:R-:W-:-:S03]  /*12fc0*/  LOP3.LUT R10, R10, 0xfffffffc, RZ, 0xc0, !PT ;  /* 0xfffffffc0a0a7812 */ /* 0x000fc600078ec0ff */
[----:B------:R-:W-:Y:S01]  /*12fd0*/  STS.64 [R14+0x4000], R116 ;  /* 0x004000740e007388 */ /* 0x000fe20000000a00 */
[----:B------:R-:W-:-:S03]  /*12fe0*/  IADD3 R10, R13, -R10, RZ ;  /* 0x8000000a0d0a7210 */ /* 0x000fc60007ffe0ff */
[----:B------:R4:W-:Y:S04]  /*12ff0*/  STS.64 [R14+0x4800], R118 ;  /* 0x004800760e007388 */ /* 0x0009e80000000a00 */
[----:B------:R-:W-:Y:S01]  /*13000*/  BAR.SYNC.DEFER_BLOCKING 0x0 ;  /* 0x0000000000007b1d */ /* 0x000fe20000010000 */
[----:B---3--:R-:W-:Y:S02]  /*13010*/  SHF.L.U32 R8, R8, 0x6, RZ ;  /* 0x0000000608087819 */ /* 0x008fe400000006ff */
[----:B----4-:R-:W-:Y:S01]  /*13020*/  IADD3 R14, -R232, RZ, RZ ;  /* 0x000000ffe80e7210 */ /* 0x010fe20007ffe1ff */
[----:B-1----:R-:W-:Y:S01]  /*13030*/  IMAD R232, R7, c[0x0][0x210], R232 ;  /* 0x0000840007e87a24 */ /* 0x002fe200078e02e8 */
[----:B------:R-:W-:Y:S01]  /*13040*/  LOP3.LUT R7, R0, 0xffffffe0, RZ, 0xc0, !PT ;  /* 0xffffffe000077812 */ /* 0x000fe200078ec0ff */
[----:B------:R-:W1:Y:S01]  /*13050*/  LDS.128 R72, [R6.X4] ;  /* 0x0000000006487984 */ /* 0x000e620000004c00 */
[----:B------:R-:W-:Y:S01]  /*13060*/  SHF.R.S32.HI R0, RZ, 0x1f, R15 ;  /* 0x0000001fff007819 */ /* 0x000fe2000001140f */
[----:B--2---:R-:W-:Y:S01]  /*13070*/  IMAD R9, R14, c[0x0][0x1c0], R9 ;  /* 0x000070000e097a24 */ /* 0x004fe200078e0209 */
[----:B------:R-:W-:Y:S01]  /*13080*/  IADD3 R7, -R7, R2, RZ ;  /* 0x0000000207077210 */ /* 0x000fe20007ffe1ff */
[----:B------:R-:W2:Y:S01]  /*13090*/  LDS.128 R68, [R6.X4+0x800] ;  /* 0x0008000006447984 */ /* 0x000ea20000004c00 */
[----:B------:R-:W-:Y:S01]  /*130a0*/  LEA.HI R0, R0, R15, RZ, 0x2 ;  /* 0x0000000f00007211 */ /* 0x000fe200078f10ff */
[----:B------:R-:W-:Y:S01]  /*130b0*/  IMAD R9, R232, c[0x0][0x1c0], R9 ;  /* 0x00007000e8097a24 */ /* 0x000fe200078e0209 */
[----:B------:R-:W-:Y:S01]  /*130c0*/  LOP3.LUT P0, RZ, R7, 0x3, RZ, 0xc0, !PT ;  /* 0x0000000307ff7812 */ /* 0x000fe2000780c0ff */
[----:B------:R-:W3:Y:S01]  /*130d0*/  LDS.128 R64, [R6.X4+0x1000] ;  /* 0x0010000006407984 */ /* 0x000ee20000004c00 */
[----:B------:R-:W-:Y:S01]  /*130e0*/  SHF.L.U32 R14, R11, 0x2, RZ ;  /* 0x000000020b0e7819 */ /* 0x000fe200000006ff */
[----:B------:R-:W-:Y:S01]  /*130f0*/  IMAD R8, R9, c[0x0][0x214], R8 ;  /* 0x0000850009087a24 */ /* 0x000fe200078e0208 */
[----:B------:R-:W-:Y:S01]  /*13100*/  SHF.R.S32.HI R7, RZ, 0x2, R0 ;  /* 0x00000002ff077819 */ /* 0x000fe20000011400 */
[----:B------:R-:W4:Y:S01]  /*13110*/  LDS.128 R60, [R6.X4+0x1800] ;  /* 0x00180000063c7984 */ /* 0x000f220000004c00 */
[----:B------:R-:W-:Y:S01]  /*13120*/  MOV R2, 0xff800000 ;  /* 0xff80000000027802 */ /* 0x000fe20000000f00 */
[----:B------:R-:W-:Y:S01]  /*13130*/  @P4 FFMA.FTZ R2, R132, c[0x0][0x238], R5 ;  /* 0x00008e0084024a23 */ /* 0x000fe20000010005 */
[----:B------:R-:W-:Y:S01]  /*13140*/  SHF.R.S32.HI R15, RZ, 0x1f, R14 ;  /* 0x0000001fff0f7819 */ /* 0x000fe2000001140e */
[----:B------:R-:W1:Y:S01]  /*13150*/  LDS.128 R56, [R6.X4+0x2000] ;  /* 0x0020000006387984 */ /* 0x000e620000004c00 */
[----:B------:R-:W-:-:S03]  /*13160*/  LEA R7, R10, R7, 0x4 ;  /* 0x000000070a077211 */ /* 0x000fc600078e20ff */
[----:B------:R-:W1:Y:S04]  /*13170*/  LDS.128 R52, [R6.X4+0x2800] ;  /* 0x0028000006347984 */ /* 0x000e680000004c00 */
        /* <DEDUP_REMOVED lines=9> */
[----:B------:R5:W1:Y:S02]  /*13210*/  LDS.128 R76, [R6.X4+0x7800] ;  /* 0x00780000064c7984 */ /* 0x000a640000004c00 */
[----:B-----5:R-:W-:Y:S01]  /*13220*/  MOV R6, 0xff800000 ;  /* 0xff80000000067802 */ /* 0x020fe20000000f00 */
[----:B------:R-:W-:Y:S01]  /*13230*/  @P3 FFMA.FTZ R6, R3, c[0x0][0x238], R4 ;  /* 0x00008e0003063a23 */ /* 0x000fe20000010004 */
[----:B------:R-:W-:Y:S05]  /*13240*/  @P0 BRA `(.L_x_1521) ;  /* 0x000000a000000947 */ /* 0x000fea0003800000 */
[----:B--234-:R-:W-:Y:S02]  /*13250*/  IADD3 R4, R7, 0x8, RZ ;  /* 0x0000000807047810 */ /* 0x01cfe40007ffe0ff */
[----:B------:R-:W-:-:S02]  /*13260*/  SHF.R.S32.HI R3, RZ, 0x1f, R7 ;  /* 0x0000001fff037819 */ /* 0x000fc40000011407 */
[----:B------:R-:W-:Y:S02]  /*13270*/  IADD3 R0, P0, R8, R7, RZ ;  /* 0x0000000708007210 */ /* 0x000fe40007f1e0ff */
[-C--:B------:R-:W-:Y:S02]  /*13280*/  ISETP.GE.AND P2, PT, R7, R223.reuse, PT ;  /* 0x000000df0700720c */ /* 0x080fe40003f46270 */
[----:B------:R-:W-:Y:S02]  /*13290*/  ISETP.GE.AND P1, PT, R4, R223, PT ;  /* 0x000000df0400720c */ /* 0x000fe40003f26270 */
[----:B------:R-:W-:Y:S02]  /*132a0*/  LEA.HI.X.SX32 R3, R8, R3, 0x1, P0 ;  /* 0x0000000308037211 */ /* 0x000fe400000f0eff */
[----:B------:R-:W-:-:S04]  /*132b0*/  LEA R4, P0, R0, c[0x0][0x208], 0x2 ;  /* 0x0000820000047a11 */ /* 0x000fc800078010ff */
[----:B------:R-:W-:-:S05]  /*132c0*/  LEA.HI.X R5, R0, c[0x0][0x20c], R3, 0x2, P0 ;  /* 0x0000830000057a11 */ /* 0x000fca00000f1403 */
[----:B------:R2:W-:Y:S04]  /*132d0*/  @!P2 STG.E [R4.64], R2 ;  /* 0x000000020400a986 */ /* 0x0005e8000c10190e */
[----:B------:R2:W-:Y:S02]  /*132e0*/  @!P1 STG.E [R4.64+0x20], R6 ;  /* 0x0000200604009986 */ /* 0x0005e4000c10190e */
.L_x_1521:
[----:B--234-:R-:W-:Y:S05]  /*132f0*/  BSYNC B0 ;  /* 0x0000000000007941 */ /* 0x01cfea0003800000 */
.L_x_1520:
[C---:B------:R-:W-:Y:S01]  /*13300*/  IMAD.WIDE R4, R12.reuse, 0x80, R14 ;  /* 0x000000800c047825 */ /* 0x040fe200078e020e */
[----:B------:R-:W-:Y:S01]  /*13310*/  ISETP.GE.AND P1, PT, R12, R223, PT ;  /* 0x000000df0c00720c */ /* 0x000fe20003f26270 */
[----:B------:R-:W-:Y:S02]  /*13320*/  BSSY B0, `(.L_x_1522) ;  /* 0x000000d000007945 */ /* 0x000fe40003800000 */
[----:B------:R-:W-:-:S05]  /*13330*/  IMAD R0, R8, c[0x0][0x22c], RZ ;  /* 0x00008b0008007a24 */ /* 0x000fca00078e02ff */
        /* <DEDUP_REMOVED lines=8> */
[----:B-1----:R1:W-:Y:S04]  /*133c0*/  @!P0 STG.E.128 [R4.64+0x100], R40 ;  /* 0x0001002804008986 */ /* 0x0023e8000c101d0e */
[----:B------:R1:W-:Y:S04]  /*133d0*/  @!P1 STG.E.64 [R4.64], R72 ;  /* 0x0000004804009986 */ /* 0x0003e8000c101b0e */
[----:B------:R1:W-:Y:S02]  /*133e0*/  @!P1 STG.E.64 [R4.64+0x8], R74 ;  /* 0x0000084a04009986 */ /* 0x0003e4000c101b0e */
.L_x_1523:
[----:B------:R-:W-:Y:S05]  /*133f0*/  BSYNC B0 ;  /* 0x0000000000007941 */ /* 0x000fea0003800000 */
.L_x_1522:
[----:B------:R-:W-:Y:S01]  /*13400*/  IADD3 R2, R12, 0x8, RZ ;  /* 0x000000080c027810 */ /* 0x000fe20007ffe0ff */
[----:B------:R-:W-:Y:S03]  /*13410*/  BSSY B0, `(.L_x_1524) ;  /* 0x0000007000007945 */ /* 0x000fe60003800000 */
[----:B------:R-:W-:-:S13]  /*13420*/  ISETP.GE.AND P0, PT, R2, R223, PT ;  /* 0x000000df0200720c */ /* 0x000fda0003f06270 */
[----:B------:R-:W-:Y:S05]  /*13430*/  @P0 BRA `(.L_x_1525) ;  /* 0x0000004000000947 */ /* 0x000fea0003800000 */
[----:B------:R-:W-:Y:S02]  /*13440*/  ISETP.GE.AND P1, PT, R14, c[0x0][0x220], PT ;  /* 0x000088000e007a0c */ /* 0x000fe40003f26270 */
[----:B------:R-:W-:-:S11]  /*13450*/  ISETP.GE.AND P0, PT, R0, c[0x0][0x220], PT ;  /* 0x0000880000007a0c */ /* 0x000fd60003f06270 */
[----:B------:R2:W-:Y:S04]  /*13460*/  @!P1 STG.E.128 [R4.64+0x1000], R68 ;  /* 0x0010004404009986 */ /* 0x0005e8000c101d0e */
[----:B-1----:R2:W-:Y:S02]  /*13470*/  @!P0 STG.E.128 [R4.64+0x1100], R36 ;  /* 0x0011002404008986 */ /* 0x0025e4000c101d0e */
.L_x_1525:
[----:B------:R-:W-:Y:S05]  /*13480*/  BSYNC B0 ;  /* 0x0000000000007941 */ /* 0x000fea0003800000 */
.L_x_1524:
        /* <DEDUP_REMOVED lines=8> */
.L_x_1527:
[----:B------:R-:W-:Y:S05]  /*13510*/  BSYNC B0 ;  /* 0x0000000000007941 */ /* 0x000fea0003800000 */
.L_x_1526:
        /* <DEDUP_REMOVED lines=8> */
.L_x_1529:
[----:B------:R-:W-:Y:S05]  /*135a0*/  BSYNC B0 ;  /* 0x0000000000007941 */ /* 0x000fea0003800000 */
.L_x_1528:
[----:B------:R-:W-:Y:S01]  /*135b0*/  IADD3 R2, R12, 0x20, RZ ;  /* 0x000000200c027810 */ /* 0x000fe20007ffe0ff */
[----:B------:R-:W-:Y:S03]  /*135c0*/  BSSY B0, `(.L_x_1530) ;  /* 0x0000007000007945 */ /* 0x000fe60003800000 */
[----:B------:R-:W-:-:S13]  /*135d0*/  ISETP.GE.AND P0, PT, R2, R223, PT ;  /* 0x000000df0200720c */ /* 0x000fda0003f06270 */
[----:B------:R-:W-:Y:S05]  /*135e0*/  @P0 BRA `(.L_x_1531) ;  /* 0x0000004000000947 */ /* 0x000fea0003800000 */
[----:B------:R-:W-:Y:S02]  /*135f0*/  ISETP.GE.AND P1, PT, R14, c[0x0][0x220], PT ;  /* 0x000088000e007a0c */ /* 0x000fe40003f26270 */
[----:B------:R-:W-:-:S11]  /*13600*/  ISETP.GE.AND P0, PT, R0, c[0x0][0x220], PT ;  /* 0x0000880000007a0c */ /* 0x000fd60003f06270 */
[----:B-1----:R1:W-:Y:S04]  /*13610*/  @!P1 STG.E.128 [R4.64+0x4000], R56 ;  /* 0x0040003804009986 */ /* 0x0023e8000c101d0e */
[----:B------:R1:W-:Y:S02]  /*13620*/  @!P0 STG.E.128 [R4.64+0x4100], R24 ;  /* 0x0041001804008986 */ /* 0x0003e4000c101d0e */
.L_x_1531:
[----:B------:R-:W-:Y:S05]  /*13630*/  BSYNC B0 ;  /* 0x0000000000007941 */ /* 0x000fea0003800000 */
.L_x_1530:
        /* <DEDUP_REMOVED lines=8> */
.L_x_1533:
[----:B------:R-:W-:Y:S05]  /*136c0*/  BSYNC B0 ;  /* 0x0000000000007941 */ /* 0x000fea0003800000 */
.L_x_1532:
        /* <DEDUP_REMOVED lines=8> */
.L_x_1535:
[----:B------:R-:W-:Y:S05]  /*13750*/  BSYNC B0 ;  /* 0x0000000000007941 */ /* 0x000fea0003800000 */
.L_x_1534:
[----:B------:R-:W-:-:S04]  /*13760*/  IADD3 R12, R12, 0x38, RZ ;  /* 0x000000380c0c7810 */ /* 0x000fc80007ffe0ff */
[----:B------:R-:W-:-:S13]  /*13770*/  ISETP.GE.AND P0, PT, R12, R223, PT ;  /* 0x000000df0c00720c */ /* 0x000fda0003f06270 */
[----:B------:R-:W-:Y:S05]  /*13780*/  @P0 EXIT ;  /* 0x000000000000094d */ /* 0x000fea0003800000 */
[----:B------:R-:W-:-:S13]  /*13790*/  ISETP.GE.AND P0, PT, R14, c[0x0][0x220], PT ;  /* 0x000088000e007a0c */ /* 0x000fda0003f06270 */
[----:B-1----:R1:W-:Y:S01]  /*137a0*/  @!P0 STG.E.128 [R4.64+0x7000], R44 ;  /* 0x0070002c04008986 */ /* 0x0023e2000c101d0e */
[----:B------:R-:W-:-:S13]  /*137b0*/  ISETP.GE.AND P0, PT, R0, c[0x0][0x220], PT ;  /* 0x0000880000007a0c */ /* 0x000fda0003f06270 */
[----:B------:R-:W-:Y:S05]  /*137c0*/  @P0 EXIT ;  /* 0x000000000000094d */ /* 0x000fea0003800000 */
[----:B------:R-:W-:Y:S01]  /*137d0*/  STG.E.128 [R4.64+0x7100], R76 ;  /* 0x0071004c04007986 */ /* 0x000fe2000c101d0e */
[----:B------:R-:W-:Y:S05]  /*137e0*/  EXIT ;  /* 0x000000000000794d */ /* 0x000fea0003800000 */
.L_x_1536:
        /* <DEDUP_REMOVED lines=9> */
.L_x_8222:


//--------------------- .text._ZN5flash24flash_fwd_splitkv_kernelI23Flash_fwd_kernel_traitsILi128ELi64ELi128ELi4ELb0ELb0EN7cutlass6half_tE19Flash_kernel_traitsILi128ELi64ELi128ELi4ES3_EELb1ELb0ELb0ELb0ELb0ELb1ELb1ELb0EEEvNS_16Flash_fwd_paramsE --------------------------
	.section	.text._ZN5flash24flash_fwd_splitkv_kernelI23Flash_fwd_kernel_traitsILi128ELi64ELi128ELi4ELb0ELb0EN7cutlass6half_tE19Flash_kernel_traitsILi128ELi64ELi128ELi4ES3_EELb1ELb0ELb0ELb0ELb0ELb1ELb1ELb0EEEvNS_16Flash_fwd_paramsE,"ax",@progbits
	.sectioninfo	@"SHI_REGISTERS=255"
	.align	128
        .global         _ZN5flash24flash_fwd_splitkv_kernelI23Flash_fwd_kernel_traitsILi128ELi64ELi128ELi4ELb0ELb0EN7cutlass6half_tE19Flash_kernel_traitsILi128ELi64ELi128ELi4ES3_EELb1ELb0ELb0ELb0ELb0ELb1ELb1ELb0EEEvNS_16Flash_fwd_paramsE
        .type           _ZN5flash24flash_fwd_splitkv_kernelI23Flash_fwd_kernel_traitsILi128ELi64ELi128ELi4ELb0ELb0EN7cutlass6half_tE19Flash_kernel_traitsILi128ELi64ELi128ELi4ES3_EELb1ELb0ELb0ELb0ELb0ELb1ELb1ELb0EEEvNS_16Flash_fwd_paramsE,@function
        .size           _ZN5flash24flash_fwd_splitkv_kernelI23Flash_fwd_kernel_traitsILi128ELi64ELi128ELi4ELb0ELb0EN7cutlass6half_tE19Flash_kernel_traitsILi128ELi64ELi128ELi4ES3_EELb1ELb0ELb0ELb0ELb0ELb1ELb1ELb0EEEvNS_16Flash_fwd_paramsE,(.L_x_8223 - _ZN5flash24flash_fwd_splitkv_kernelI23Flash_fwd_kernel_traitsILi128ELi64ELi128ELi4ELb0ELb0EN7cutlass6half_tE19Flash_kernel_traitsILi128ELi64ELi128ELi4ES3_EELb1ELb0ELb0ELb0ELb0ELb1ELb1ELb0EEEvNS_16Flash_fwd_paramsE)
        .other          _ZN5flash24flash_fwd_splitkv_kernelI23Flash_fwd_kernel_traitsILi128ELi64ELi128ELi4ELb0ELb0EN7cutlass6half_tE19Flash_kernel_traitsILi128ELi64ELi128ELi4ES3_EELb1ELb0ELb0ELb0ELb0ELb1ELb1ELb0EEEvNS_16Flash_fwd_paramsE,@"STO_CUDA_ENTRY STV_DEFAULT"
_ZN5flash24flash_fwd_splitkv_kernelI23Flash_fwd_kernel_traitsILi128ELi64ELi128ELi4ELb0ELb0EN7cutlass6half_tE19Flash_kernel_traitsILi128ELi64ELi128ELi4ES3_EELb1ELb0ELb0ELb0ELb0ELb1ELb1ELb0EEEvNS_16Flash_fwd_paramsE:
.text._ZN5flash24flash_fwd_splitkv_kernelI23Flash_fwd_kernel_traitsILi128ELi64ELi128ELi4ELb0ELb0EN7cutlass6half_tE19Flash_kernel_traitsILi128ELi64ELi128ELi4ES3_EELb1ELb0ELb0ELb0ELb0ELb1ELb1ELb0EEEvNS_16Flash_fwd_paramsE:
[----:B------:R-:W-:Y:S02]  /*0000*/  MOV R1, c[0x0][0x28] ;  /* 0x00000a0000017a02 */ /* 0x000fe40000000f00 */
[----:B------:R-:W1:Y:S01]  /*0010*/  I2F.U32.RP R4, c[0x0][0x1c0] ;  /* 0x0000700000047b06 */ /* 0x000e620000209000 */
[----:B------:R-:W2:Y:S01]  /*0020*/  S2R R2, SR_CTAID.Z ;  /* 0x0000000000027919 */ /* 0x000ea20000002700 */
[----:B------:R-:W-:Y:S01]  /*0030*/  ISETP.NE.U32.AND P1, PT, RZ, c[0x0][0x1c0], PT ;  /* 0x00007000ff007a0c */ /* 0x000fe20003f25070 */
[----:B------:R-:W-:Y:S01]  /*0040*/  IMAD.MOV.U32 R227, RZ, RZ, 0x4 ;  /* 0x00000004ffe37424 */ /* 0x000fe200078e00ff */
[----:B------:R-:W-:Y:S01]  /*0050*/  ULDC.64 UR14, c[0x0][0x118] ;  /* 0x00004600000e7ab9 */ /* 0x000fe20000000a00 */
[----:B------:R-:W-:-:S03]  /*0060*/  IMAD.MOV.U32 R15, RZ, RZ, -0x1 ;  /* 0xffffffffff0f7424 */ /* 0x000fc600078e00ff */
[----:B-1----:R-:W1:Y:S02]  /*0070*/  MUFU.RCP R4, R4 ;  /* 0x0000000400047308 */ /* 0x002e640000001000 */
[----:B-1----:R-:W-:-:S06]  /*0080*/  IADD3 R4, R4, 0xffffffe, RZ ;  /* 0x0ffffffe04047810 */ /* 0x002fcc0007ffe0ff */
[----:B------:R-:W1:Y:S02]  /*0090*/  F2I.FTZ.U32.TRUNC.NTZ R5, R4 ;  /* 0x0000000400057305 */ /* 0x000e64000021f000 */
[----:B-1----:R-:W-:Y:S02]  /*00a0*/  IMAD.MOV R0, RZ, RZ, -R5 ;  /* 0x000000ffff007224 */ /* 0x002fe400078e0a05 */
[----:B------:R-:W-:Y:S02]  /*00b0*/  IMAD.MOV.U32 R4, RZ, RZ, RZ ;  /* 0x000000ffff047224 */ /* 0x000fe400078e00ff */
[----:B------:R-:W-:-:S04]  /*00c0*/  IMAD R0, R0, c[0x0][0x1c0], RZ ;  /* 0x0000700000007a24 */ /* 0x000fc800078e02ff */
[----:B------:R-:W-:-:S06]  /*00d0*/  IMAD.HI.U32 R0, R5, R0, R4 ;  /* 0x0000000005007227 */ /* 0x000fcc00078e0004 */
[----:B--2---:R-:W-:Y:S02]  /*00e0*/  IMAD.HI.U32 R232, R0, R2, RZ ;  /* 0x0000000200e87227 */ /* 0x004fe400078e00ff */
[----:B------:R-:W1:Y:S02]  /*00f0*/  LDC.U8 R0, c[0x0][0x312] ;  /* 0x0000c480ff007b82 */ /* 0x000e640000000000 */
[----:B------:R-:W-:-:S04]  /*0100*/  IMAD.MOV R3, RZ, RZ, -R232 ;  /* 0x000000ffff037224 */ /* 0x000fc800078e0ae8 */
[----:B------:R-:W-:-:S05]  /*0110*/  IMAD R3, R3, c[0x0][0x1c0], R2 ;  /* 0x0000700003037a24 */ /* 0x000fca00078e0202 */
[----:B------:R-:W-:-:S13]  /*0120*/  ISETP.GE.U32.AND P2, PT, R3, c[0x0][0x1c0], PT ;  /* 0x0000700003007a0c */ /* 0x000fda0003f46070 */
[----:B------:R-:W-:Y:S02]  /*0130*/  @P2 IADD3 R3, R3, -c[0x0][0x1c0], RZ ;  /* 0x8000700003032a10 */ /* 0x000fe40007ffe0ff */
[----:B------:R-:W-:Y:S02]  /*0140*/  @P2 IADD3 R232, R232, 0x1, RZ ;  /* 0x00000001e8e82810 */ /* 0x000fe40007ffe0ff */
[----:B------:R-:W-:Y:S02]  /*0150*/  ISETP.GE.U32.AND P0, PT, R3, c[0x0][0x1c0], PT ;  /* 0x0000700003007a0c */ /* 0x000fe40003f06070 */
[----:B------:R-:W-:Y:S02]  /*0160*/  ISETP.NE.U32.AND P2, PT, RZ, c[0x0][0x240], PT ;  /* 0x00009000ff007a0c */ /* 0x000fe40003f45070 */
[----:B-1----:R-:W-:Y:S02]  /*0170*/  ISETP.NE.AND P3, PT, R0, RZ, PT ;  /* 0x000000ff0000720c */ /* 0x002fe40003f65270 */
        /* <DEDUP_REMOVED lines=9> */
[CC--:B------:R-:W-:Y:S01]  /*0210*/  IMAD.WIDE R6, R232.reuse, R227.reuse, c[0x0][0x248] ;  /* 0x00009200e8067625 */ /* 0x0c0fe200078e02e3 */
[----:B------:R1:W2:Y:S09]  /*0220*/  @P2 LDG.E R15, [R128.64] ;  /* 0x0000000e800f2981 */ /* 0x0002b2000c1e1900 */
[----:B------:R3:W5:Y:S04]  /*0230*/  @!P1 LDG.E R14, [R6.64] ;  /* 0x0000000e060e9981 */ /* 0x000768000c1e1900 */
[----:B-1----:R-:W2:Y:S01]  /*0240*/  @P2 LDG.E R128, [R128.64+0x4] ;  /* 0x0000040e80802981 */ /* 0x002ea2000c1e1900 */
[----:B------:R-:W-:Y:S01]  /*0250*/  MOV R3, RZ ;  /* 0x000000ff00037202 */ /* 0x000fe20000000f00 */
[----:B------:R-:W-:-:S02]  /*0260*/  @P0 IMAD.WIDE R4, R232, R227, c[0x0][0x250] ;  /* 0x00009400e8040625 */ /* 0x000fc400078e02e3 */
[----:B------:R-:W1:Y:S04]  /*0270*/  S2R R20, SR_CTAID.X ;  /* 0x0000000000147919 */ /* 0x000e680000002500 */
[----:B------:R3:W5:Y:S01]  /*0280*/  @P0 LDG.E R3, [R4.64] ;  /* 0x0000000e04030981 */ /* 0x000762000c1e1900 */
[----:B------:R-:W-:-:S03]  /*0290*/  ISETP.NE.U32.AND P0, PT, RZ, c[0x0][0x248], PT ;  /* 0x00009200ff007a0c */ /* 0x000fc60003f05070 */
[----:B------:R-:W4:Y:S01]  /*02a0*/  S2R R0, SR_CTAID.Y ;  /* 0x0000000000007919 */ /* 0x000f220000002600 */
[----:B------:R-:W-:Y:S01]  /*02b0*/  ISETP.NE.AND.EX P0, PT, RZ, c[0x0][0x24c], PT, P0 ;  /* 0x00009300ff007a0c */ /* 0x000fe20003f05300 */
[----:B------:R-:W-:-:S04]  /*02c0*/  IMAD.MOV R10, RZ, RZ, -R232 ;  /* 0x000000ffff0a7224 */ /* 0x000fc800078e0ae8 */
[----:B------:R-:W-:Y:S01]  /*02d0*/  IMAD R10, R10, c[0x0][0x1c0], R2 ;  /* 0x000070000a0a7a24 */ /* 0x000fe200078e0202 */
[----:B--2---:R-:W-:Y:S01]  /*02e0*/  @P2 IADD3 R128, R128, -R15, RZ ;  /* 0x8000000f80802210 */ /* 0x004fe20007ffe0ff */
[----:B------:R-:W-:-:S06]  /*02f0*/  @!P2 IMAD.MOV.U32 R128, RZ, RZ, c[0x0][0x214] ;  /* 0x00008500ff80a624 */ /* 0x000fcc00078e00ff */
[----:B------:R-:W-:Y:S05]  /*0300*/  @!P0 BRA `(.L_x_1537) ;  /* 0x0000004000008947 */ /* 0x000fea0003800000 */
[----:B-1-34-:R-:W2:Y:S02]  /*0310*/  @P3 LDG.E R4, [R6.64+0x4] ;  /* 0x0000040e06043981 */ /* 0x01aea4000c1e1900 */
[----:B--2--5:R-:W-:-:S06]  /*0320*/  @P3 IADD3 R4, R4, -R14, RZ ;  /* 0x8000000e04043210 */ /* 0x024fcc0007ffe0ff */
[----:B------:R1:W5:Y:S01]  /*0330*/  @!P3 LDG.E R4, [R6.64] ;  /* 0x0000000e0604b981 */ /* 0x000362000c1e1900 */
[----:B------:R-:W-:Y:S05]  /*0340*/  BRA `(.L_x_1538) ;  /* 0x0000001000007947 */ /* 0x000fea0003800000 */
.L_x_1537:
[----:B-1-34-:R-:W-:Y:S02]  /*0350*/  MOV R4, c[0x0][0x218] ;  /* 0x0000860000047a02 */ /* 0x01afe40000000f00 */
.L_x_1538:
        /* <DEDUP_REMOVED lines=21> */
[----:B------:R-:W-:-:S04]  /*04b0*/  IADD3 R6, R6, -0x1, RZ ;  /* 0xffffffff06067810 */ /* 0x000fc80007ffe0ff */
[----:B------:R-:W-:Y:S02]  /*04c0*/  IABS R2, R6 ;  /* 0x0000000600027213 */ /* 0x000fe40000000000 */
[----:B------:R-:W-:-:S04]  /*04d0*/  LOP3.LUT R6, R6, c[0x0][0x10], RZ, 0x3c, !PT ;  /* 0x0000040006067a12 */ /* 0x000fc800078e3cff */
[----:B------:R-:W-:Y:S02]  /*04e0*/  ISETP.GE.AND P0, PT, R6, RZ, PT ;  /* 0x000000ff0600720c */ /* 0x000fe40003f06270 */
[----:B------:R-:W-:Y:S02]  /*04f0*/  IADD3 R6, R123, 0x7f, RZ ;  /* 0x0000007f7b067810 */ /* 0x000fe40007ffe0ff */
[----:B--2---:R-:W-:-:S04]  /*0500*/  IADD3 R8, R8, 0xffffffe, RZ ;  /* 0x0ffffffe08087810 */ /* 0x004fc80007ffe0ff */
[----:B------:R-:W2:Y:S02]  /*0510*/  F2I.FTZ.U32.TRUNC.NTZ R9, R8 ;  /* 0x0000000800097305 */ /* 0x000ea4000021f000 */
[----:B--2---:R-:W-:Y:S02]  /*0520*/  IMAD.MOV R4, RZ, RZ, -R9 ;  /* 0x000000ffff047224 */ /* 0x004fe400078e0a09 */
[----:B------:R-:W-:Y:S02]  /*0530*/  IMAD.MOV.U32 R8, RZ, RZ, RZ ;  /* 0x000000ffff087224 */ /* 0x000fe400078e00ff */
[----:B------:R-:W-:-:S04]  /*0540*/  IMAD R4, R4, R5, RZ ;  /* 0x0000000504047224 */ /* 0x000fc800078e02ff */
[----:B------:R-:W-:-:S04]  /*0550*/  IMAD.HI.U32 R7, R9, R4, R8 ;  /* 0x0000000409077227 */ /* 0x000fc800078e0008 */
[----:B------:R-:W-:-:S04]  /*0560*/  IMAD.MOV.U32 R4, RZ, RZ, R2 ;  /* 0x000000ffff047224 */ /* 0x000fc800078e0002 */
[----:B------:R-:W-:-:S04]  /*0570*/  IMAD.HI.U32 R7, R7, R4, RZ ;  /* 0x0000000407077227 */ /* 0x000fc800078e00ff */
[----:B------:R-:W-:-:S04]  /*0580*/  IMAD.MOV R2, RZ, RZ, -R7 ;  /* 0x000000ffff027224 */ /* 0x000fc800078e0a07 */
[----:B------:R-:W-:Y:S01]  /*0590*/  IMAD R2, R5, R2, R4 ;  /* 0x0000000205027224 */ /* 0x000fe200078e0204 */
[----:B------:R-:W-:-:S04]  /*05a0*/  SHF.R.S32.HI R4, RZ, 0x1f, R6 ;  /* 0x0000001fff047819 */ /* 0x000fc80000011406 */
[----:B------:R-:W-:Y:S02]  /*05b0*/  ISETP.GT.U32.AND P1, PT, R5, R2, PT ;  /* 0x000000020500720c */ /* 0x000fe40003f24070 */
[----:B------:R-:W-:-:S04]  /*05c0*/  LEA.HI R4, R4, R6, RZ, 0x7 ;  /* 0x0000000604047211 */ /* 0x000fc800078f38ff */
[----:B------:R-:W-:-:S07]  /*05d0*/  SHF.R.S32.HI R4, RZ, 0x7, R4 ;  /* 0x00000007ff047819 */ /* 0x000fce0000011404 */
[----:B------:R-:W-:Y:S01]  /*05e0*/  @!P1 IMAD.IADD R2, R2, 0x1, -R5 ;  /* 0x0000000102029824 */ /* 0x000fe200078e0a05 */
[----:B------:R-:W-:Y:S02]  /*05f0*/  @!P1 IADD3 R7, R7, 0x1, RZ ;  /* 0x0000000107079810 */ /* 0x000fe40007ffe0ff */
[----:B------:R-:W-:Y:S02]  /*0600*/  ISETP.NE.AND P1, PT, RZ, c[0x0][0x10], PT ;  /* 0x00000400ff007a0c */ /* 0x000fe40003f25270 */
[----:B------:R-:W-:Y:S02]  /*0610*/  ISETP.GE.U32.AND P2, PT, R2, R5, PT ;  /* 0x000000050200720c */ /* 0x000fe40003f46070 */
[----:B------:R-:W-:-:S04]  /*0620*/  IADD3 R5, -R128, 0xbf, R127 ;  /* 0x000000bf80057810 */ /* 0x000fc80007ffe17f */
[----:B------:R-:W-:-:S04]  /*0630*/  IADD3 R5, R5, c[0x0][0x2e8], R123 ;  /* 0x0000ba0005057a10 */ /* 0x000fc80007ffe07b */
[----:B------:R-:W-:-:S03]  /*0640*/  SHF.R.S32.HI R37, RZ, 0x1f, R5 ;  /* 0x0000001fff257819 */ /* 0x000fc60000011405 */
[----:B------:R-:W-:Y:S02]  /*0650*/  @P2 IADD3 R7, R7, 0x1, RZ ;  /* 0x0000000107072810 */ /* 0x000fe40007ffe0ff */
[----:B------:R-:W-:-:S03]  /*0660*/  LEA.HI R37, R37, R5, RZ, 0x7 ;  /* 0x0000000525257211 */ /* 0x000fc600078f38ff */
[----:B------:R-:W-:Y:S01]  /*0670*/  IMAD.MOV.U32 R2, RZ, RZ, R7 ;  /* 0x000000ffff027224 */ /* 0x000fe200078e0007 */
[----:B------:R-:W-:-:S03]  /*0680*/  SHF.R.S32.HI R37, RZ, 0x7, R37 ;  /* 0x00000007ff257819 */ /* 0x000fc60000011425 */
[----:B------:R-:W-:Y:S01]  /*0690*/  @!P0 IMAD.MOV R2, RZ, RZ, -R2 ;  /* 0x000000ffff028224 */ /* 0x000fe200078e0a02 */
[----:B------:R-:W-:-:S05]  /*06a0*/  @!P1 LOP3.LUT R2, RZ, c[0x0][0x10], RZ, 0x33, !PT ;  /* 0x00000400ff029a12 */ /* 0x000fca00078e33ff */
[----:B------:R-:W-:-:S04]  /*06b0*/  IMAD R224, R2, R0, RZ ;  /* 0x0000000002e07224 */ /* 0x000fc800078e02ff */
[----:B------:R-:W-:-:S05]  /*06c0*/  IMAD.IADD R2, R2, 0x1, R224 ;  /* 0x0000000102027824 */ /* 0x000fca00078e02e0 */
        /* <DEDUP_REMOVED lines=9> */
[----:B------:R-:W-:-:S05]  /*0760*/  LOP3.LUT R2, R3, 0xfffffff0, RZ, 0xc0, !PT ;  /* 0xfffffff003027812 */ /* 0x000fca00078ec0ff */
[----:B------:R-:W-:Y:S02]  /*0770*/  IMAD.IADD R125, R125, 0x1, -R2 ;  /* 0x000000017d7d7824 */ /* 0x000fe400078e0a02 */
[----:B------:R-:W-:Y:S01]  /*0780*/  IMAD R2, R0, c[0x0][0x214], R127 ;  /* 0x0000850000027a24 */ /* 0x000fe200078e027f */
[----:B------:R-:W-:Y:S01]  /*0790*/  SHF.R.S32.HI R0, RZ, 0x4, R3 ;  /* 0x00000004ff007819 */ /* 0x000fe20000011403 */
[----:B------:R-:W-:Y:S02]  /*07a0*/  IMAD.SHL.U32 R4, R125, 0x4, RZ ;  /* 0x000000047d047824 */ /* 0x000fe400078e00ff */
[----:B------:R-:W-:Y:S02]  /*07b0*/  IMAD.IADD R127, R128, 0x1, -R127 ;  /* 0x00000001807f7824 */ /* 0x000fe400078e0a7f */
[----:B------:R-:W-:Y:S01]  /*07c0*/  IMAD R6, R2, c[0x0][0x22c], RZ ;  /* 0x00008b0002067a24 */ /* 0x000fe200078e02ff */
[----:B------:R-:W-:Y:S02]  /*07d0*/  SHF.R.S32.HI R5, RZ, 0x1f, R4 ;  /* 0x0000001fff057819 */ /* 0x000fe40000011404 */
[----:B------:R-:W-:-:S02]  /*07e0*/  ISETP.GE.AND P1, PT, R0, R127, PT ;  /* 0x0000007f0000720c */ /* 0x000fc40003f26270 */
[----:B------:R-:W-:Y:S01]  /*07f0*/  IADD3 R12, R4, 0x40, RZ ;  /* 0x00000040040c7810 */ /* 0x000fe20007ffe0ff */
[----:B------:R-:W-:-:S05]  /*0800*/  IMAD.WIDE R8, R0, 0x80, R4 ;  /* 0x0000008000087825 */ /* 0x000fca00078e0204 */
[----:B------:R-:W-:-:S04]  /*0810*/  IADD3 R3, P0, R6, R8, RZ ;  /* 0x0000000806037210 */ /* 0x000fc80007f1e0ff */
[----:B------:R-:W-:Y:S02]  /*0820*/  LEA.HI.X.SX32 R6, R6, R9, 0x1, P0 ;  /* 0x0000000906067211 */ /* 0x000fe400000f0eff */
[----:B------:R-:W-:-:S04]  /*0830*/  LEA R14, P0, R3, c[0x0][0x1d8], 0x2 ;  /* 0x00007600030e7a11 */ /* 0x000fc800078010ff */
[----:B------:R-:W-:Y:S01]  /*0840*/  LEA.HI.X R15, R3, c[0x0][0x1dc], R6, 0x2, P0 ;  /* 0x00007700030f7a11 */ /* 0x000fe200000f1406 */
[----:B------:R-:W-:Y:S05]  /*0850*/  @P1 BRA `(.L_x_1541) ;  /* 0x0000004000001947 */ /* 0x000fea0003800000 */
[----:B------:R-:W-:Y:S02]  /*0860*/  ISETP.GE.AND P1, PT, R4, c[0x0][0x220], PT ;  /* 0x0000880004007a0c */ /* 0x000fe40003f26270 */
[----:B------:R-:W-:-:S11]  /*0870*/  ISETP.GE.AND P0, PT, R12, c[0x0][0x220], PT ;  /* 0x000088000c007a0c */ /* 0x000fd60003f06270 */
[----:B------:R1:W-:Y:S04]  /*0880*/  @!P1 STG.E.128 [R14.64], RZ ;  /* 0x000000ff0e009986 */ /* 0x0003e8000c101d0e */
[----:B------:R1:W-:Y:S02]  /*0890*/  @!P0 STG.E.128 [R14.64+0x100], RZ ;  /* 0x000100ff0e008986 */ /* 0x0003e4000c101d0e */
.L_x_1541:
[----:B------:R-:W-:Y:S05]  /*08a0*/  BSYNC B0 ;  /* 0x0000000000007941 */ /* 0x000fea0003800000 */
.L_x_1540:
        /* <DEDUP_REMOVED lines=8> */
.L_x_1543:
[----:B------:R-:W-:Y:S05]  /*0930*/  BSYNC B0 ;  /* 0x0000000000007941 */ /* 0x000fea0003800000 */
.L_x_1542:
        /* <DEDUP_REMOVED lines=8> */
.L_x_1545:
[----:B------:R-:W-:Y:S05]  /*09c0*/  BSYNC B0 ;  /* 0x0000000000007941 */ /* 0x000fea0003800000 */
.L_x_1544:
        /* <DEDUP_REMOVED lines=8> */
.L_x_1547:
[----:B------:R-:W-:Y:S05]  /*0a50*/  BSYNC B0 ;  /* 0x0000000000007941 */ /* 0x000fea0003800000 */
.L_x_1546:
        /* <DEDUP_REMOVED lines=8> */
.L_x_1549:
[----:B------:R-:W-:Y:S05]  /*0ae0*/  BSYNC B0 ;  /* 0x0000000000007941 */ /* 0x000fea0003800000 */
.L_x_1548:
        /* <DEDUP_REMOVED lines=8> */
.L_x_1551:
[----:B------:R-:W-:Y:S05]  /*0b70*/  BSYNC B0 ;  /* 0x0000000000007941 */ /* 0x000fea0003800000 */
.L_x_1550:
        /* <DEDUP_REMOVED lines=8> */
.L_x_1553:
[----:B------:R-:W-:Y:S05]  /*0c00*/  BSYNC B0 ;  /* 0x0000000000007941 */ /* 0x000fea0003800000 */
.L_x_1552:
        /* <DEDUP_REMOVED lines=8> */
.L_x_1555:
[----:B------:R-:W-:Y:S05]  /*0c90*/  BSYNC B0 ;  /* 0x0000000000007941 */ /* 0x000fea0003800000 */
.L_x_1554:
[----:B------:R-:W-:Y:S02]  /*0ca0*/  ISETP.NE.AND P6, PT, R125, RZ, PT ;  /* 0x000000ff7d00720c */ /* 0x000fe40003fc5270 */
[----:B------:R-:W-:Y:S02]  /*0cb0*/  SHF.R.S32.HI R4, RZ, 0x1f, R2 ;  /* 0x0000001fff047819 */ /* 0x000fe40000011402 */
[----:B------:R-:W-:Y:S02]  /*0cc0*/  ISETP.GE.OR P0, PT, R0, R127, P6 ;  /* 0x0000007f0000720c */ /* 0x000fe40003706670 */
[----:B------:R-:W-:-:S02]  /*0cd0*/  IADD3 R2, P1, R2, R0, RZ ;  /* 0x0000000002027210 */ /* 0x000fc40007f3e0ff */
[-C--:B------:R-:W-:Y:S02]  /*0ce0*/  ISETP.GE.OR P5, PT, R11, R127.reuse, P6 ;  /* 0x0000007f0b00720c */ /* 0x080fe400037a6670 */
[----:B------:R-:W-:Y:S02]  /*0cf0*/  LEA.HI.X.SX32 R4, R0, R4, 0x1, P1 ;  /* 0x0000000400047211 */ /* 0x000fe400008f0eff */
[----:B------:R-:W-:Y:S02]  /*0d00*/  LEA R12, P1, R2, c[0x0][0x208], 0x2 ;  /* 0x00008200020c7a11 */ /* 0x000fe400078210ff */
[-C--:B------:R-:W-:Y:S02]  /*0d10*/  ISETP.GE.OR P4, PT, R10, R127.reuse, P6 ;  /* 0x0000007f0a00720c */ /* 0x080fe40003786670 */
[----:B------:R-:W-:Y:S01]  /*0d20*/  LEA.HI.X R13, R2, c[0x0][0x20c], R4, 0x2, P1 ;  /* 0x00008300020d7a11 */ /* 0x000fe200008f1404 */
[----:B------:R-:W-:Y:S01]  /*0d30*/  @!P0 IMAD.MOV.U32 R0, RZ, RZ, -0x800000 ;  /* 0xff800000ff008424 */ /* 0x000fe200078e00ff */
[----:B------:R-:W-:-:S02]  /*0d40*/  ISETP.GE.OR P3, PT, R9, R127, P6 ;  /* 0x0000007f0900720c */ /* 0x000fc40003766670 */
[-C--:B------:R-:W-:Y:S02]  /*0d50*/  ISETP.GE.OR P2, PT, R8, R127.reuse, P6 ;  /* 0x0000007f0800720c */ /* 0x080fe40003746670 */
[----:B------:R5:W-:Y:S01]  /*0d60*/  @!P0 STG.E [R12.64], R0 ;  /* 0x000000000c008986 */ /* 0x000be2000c10190e */
[-C--:B------:R-:W-:Y:S02]  /*0d70*/  ISETP.GE.OR P1, PT, R7, R127.reuse, P6 ;  /* 0x0000007f0700720c */ /* 0x080fe40003726670 */
[-C--:B------:R-:W-:Y:S02]  /*0d80*/  ISETP.GE.OR P0, PT, R6, R127.reuse, P6 ;  /* 0x0000007f0600720c */ /* 0x080fe40003706670 */
[----:B------:R-:W-:Y:S01]  /*0d90*/  ISETP.GE.OR P6, PT, R3, R127, P6 ;  /* 0x0000007f0300720c */ /* 0x000fe200037c6670 */
[----:B------:R-:W-:-:S03]  /*0da0*/  @!P4 IMAD.MOV.U32 R6, RZ, RZ, -0x800000 ;  /* 0xff800000ff06c424 */ /* 0x000fc600078e00ff */
[----:B------:R-:W-:Y:S02]  /*0db0*/  @!P3 IMAD.MOV.U32 R5, RZ, RZ, -0x800000 ;  /* 0xff800000ff05b424 */ /* 0x000fe400078e00ff */
[----:B------:R-:W-:Y:S01]  /*0dc0*/  @!P2 IMAD.MOV.U32 R4, RZ, RZ, -0x800000 ;  /* 0xff800000ff04a424 */ /* 0x000fe200078e00ff */
[----:B------:R-:W-:Y:S02]  /*0dd0*/  @!P4 STG.E [R12.64+0x40], R6 ;  /* 0x000040060c00c986 */ /* 0x000fe4000c10190e */
[----:B------:R-:W-:Y:S02]  /*0de0*/  @!P1 IMAD.MOV.U32 R2, RZ, RZ, -0x800000 ;  /* 0xff800000ff029424 */ /* 0x000fe400078e00ff */
[----:B------:R-:W-:Y:S04]  /*0df0*/  @!P3 STG.E [R12.64+0x60], R5 ;  /* 0x000060050c00b986 */ /* 0x000fe8000c10190e */
[----:B------:R-:W-:Y:S04]  /*0e00*/  @!P2 STG.E [R12.64+0x80], R4 ;  /* 0x000080040c00a986 */ /* 0x000fe8000c10190e */
[----:B------:R-:W-:Y:S01]  /*0e10*/  @!P1 STG.E [R12.64+0xa0], R2 ;  /* 0x0000a0020c009986 */ /* 0x000fe2000c10190e */
[----:B-----5:R-:W-:-:S05]  /*0e20*/  @!P5 IMAD.MOV.U32 R0, RZ, RZ, -0x800000 ;  /* 0xff800000ff00d424 */ /* 0x020fca00078e00ff */
[----:B------:R5:W-:Y:S02]  /*0e30*/  @!P5 STG.E [R12.64+0x20], R0 ;  /* 0x000020000c00d986 */ /* 0x000be4000c10190e */
[----:B-----5:R-:W-:-:S05]  /*0e40*/  @!P0 IMAD.MOV.U32 R0, RZ, RZ, -0x800000 ;  /* 0xff800000ff008424 */ /* 0x020fca00078e00ff */
[----:B------:R1:W-:Y:S01]  /*0e50*/  @!P0 STG.E [R12.64+0xc0], R0 ;  /* 0x0000c0000c008986 */ /* 0x0003e2000c10190e */
[----:B------:R-:W-:Y:S05]  /*0e60*/  @P6 EXIT ;  /* 0x000000000000694d */ /* 0x000fea0003800000 */
[----:B-1----:R-:W-:-:S05]  /*0e70*/  MOV R0, 0xff800000 ;  /* 0xff80000000007802 */ /* 0x002fca0000000f00 */
[----:B------:R-:W-:Y:S01]  /*0e80*/  STG.E [R12.64+0xe0], R0 ;  /* 0x0000e0000c007986 */ /* 0x000fe2000c10190e */
[----:B------:R-:W-:Y:S05]  /*0e90*/  EXIT ;  /* 0x000000000000794d */ /* 0x000fea0003800000 */
.L_x_1539:
[----:B-1----:R-:W-:Y:S01]  /*0ea0*/  ISETP.NE.U32.AND P2, PT, RZ, c[0x0][0x2c0], PT ;  /* 0x0000b000ff007a0c */ /* 0x002fe20003f45070 */
[----:B------:R-:W-:Y:S01]  /*0eb0*/  IMAD.MOV.U32 R0, RZ, RZ, R232 ;  /* 0x000000ffff007224 */ /* 0x000fe200078e00e8 */
[----:B------:R-:W-:Y:S02]  /*0ec0*/  ISETP.NE.U32.AND P0, PT, RZ, c[0x0][0x2b8], PT ;  /* 0x0000ae00ff007a0c */ /* 0x000fe40003f05070 */
[----:B------:R-:W-:Y:S02]  /*0ed0*/  ISETP.NE.AND.EX P2, PT, RZ, c[0x0][0x2c4], PT, P2 ;  /* 0x0000b100ff007a0c */ /* 0x000fe40003f45320 */
[----:B------:R-:W-:-:S11]  /*0ee0*/  ISETP.NE.AND.EX P0, PT, RZ, c[0x0][0x2bc], PT, P0 ;  /* 0x0000af00ff007a0c */ /* 0x000fd60003f05300 */
[----:B------:R-:W-:Y:S02]  /*0ef0*/  @P2 SHF.R.S32.HI R2, RZ, 0x1f, R232 ;  /* 0x0000001fff022819 */ /* 0x000fe400000114e8 */
[----:B------:R-:W-:-:S04]  /*0f00*/  @P0 IMAD.WIDE R4, R232, R227, c[0x0][0x2b8] ;  /* 0x0000ae00e8040625 */ /* 0x000fc800078e02e3 */
[----:B------:R-:W-:Y:S01]  /*0f10*/  @P2 IMAD R2, R2, c[0x0][0x2c8], RZ ;  /* 0x0000b20002022a24 */ /* 0x000fe200078e02ff */
[----:B------:R1:W5:Y:S01]  /*0f20*/  @P0 LDG.E R0, [R4.64] ;  /* 0x0000000e04000981 */ /* 0x000362000c1e1900 */
[----:B------:R-:W-:Y:S01]  /*0f30*/  CS2R R234, SRZ ;  /* 0x0000000000ea7805 */ /* 0x000fe2000001ff00 */
[----:B------:R-:W-:Y:S01]  /*0f40*/  PLOP3.LUT P0, PT, PT, PT, PT, 0x8, 0x0 ;  /* 0x000000000000781c */ /* 0x000fe20003f0e170 */
[C---:B------:R-:W-:Y:S01]  /*0f50*/  @P2 IMAD R2, R232.reuse, c[0x0][0x2cc], R2 ;  /* 0x0000b300e8022a24 */ /* 0x040fe200078e0202 */
[----:B------:R-:W-:Y:S01]  /*0f60*/  IABS R39, c[0x0][0x2d0] ;  /* 0x0000b40000277a13 */ /* 0x000fe20000000000 */
[----:B-1----:R-:W-:-:S04]  /*0f70*/  @P2 IMAD.WIDE.U32 R4, R232, c[0x0][0x2c8], RZ ;  /* 0x0000b200e8042a25 */ /* 0x002fc800078e00ff */
[----:B------:R-:W-:Y:S01]  /*0f80*/  @P2 IMAD.IADD R2, R5, 0x1, R2 ;  /* 0x0000000105022824 */ /* 0x000fe200078e0202 */
[----:B------:R-:W-:-:S04]  /*0f90*/  @P2 LEA R234, P1, R4, c[0x0][0x2c0], 0x2 ;  /* 0x0000b00004ea2a11 */ /* 0x000fc800078210ff */
[----:B------:R-:W-:-:S04]  /*0fa0*/  @P2 SHF.L.U64.HI R2, R4, 0x2, R2 ;  /* 0x0000000204022819 */ /* 0x000fc80000010202 */
[----:B------:R-:W-:Y:S02]  /*0fb0*/  @P2 IADD3.X R235, R2, c[0x0][0x2c4], RZ, P1, !PT ;  /* 0x0000b10002eb2a10 */ /* 0x000fe40000ffe4ff */
[----:B------:R-:W-:-:S04]  /*0fc0*/  @P2 ISETP.NE.U32.AND P1, PT, R234, RZ, PT ;  /* 0x000000ffea00220c */ /* 0x000fc80003f25070 */
[----:B------:R-:W-:-:S13]  /*0fd0*/  @P2 ISETP.NE.AND.EX P0, PT, R235, RZ, PT, P1 ;  /* 0x000000ffeb00220c */ /* 0x000fda0003f05310 */
[----:B------:R-:W-:Y:S05]  /*0fe0*/  @!P0 BRA `(.L_x_1556) ;  /* 0x000004a000008947 */ /* 0x000fea0003800000 */
[----:B------:R-:W1:Y:S01]  /*0ff0*/  I2F.RP R4, R39 ;  /* 0x0000002700047306 */ /* 0x000e620000209400 */
        /* <DEDUP_REMOVED lines=20> */
[----:B------:R-:W-:-:S05]  /*1140*/  @P3 IADD3 R3, R3, 0x1, RZ ;  /* 0x0000000103033810 */ /* 0x000fca0007ffe0ff */
[----:B------:R-:W-:-:S05]  /*1150*/  IMAD.MOV.U32 R2, RZ, RZ, R3 ;  /* 0x000000ffff027224 */ /* 0x000fca00078e0003 */
[----:B------:R-:W-:Y:S02]  /*1160*/  @!P1 IADD3 R2, -R2, RZ, RZ ;  /* 0x000000ff02029210 */ /* 0x000fe40007ffe1ff */
[----:B------:R-:W-:-:S05]  /*1170*/  @!P2 LOP3.LUT R2, RZ, c[0x0][0x2d0], RZ, 0x33, !PT ;  /* 0x0000b400ff02aa12 */ /* 0x000fca00078e33ff */
[----:B------:R-:W-:-:S06]  /*1180*/  IMAD.WIDE R12, R2, 0x4, R234 ;  /* 0x00000004020c7825 */ /* 0x000fcc00078e02ea */
[----:B------:R-:W2:Y:S01]  /*1190*/  LDG.E R12, [R12.64] ;  /* 0x0000000e0c0c7981 */ /* 0x000ea2000c1e1900 */
[----:B------:R-:W-:Y:S02]  /*11a0*/  IABS R0, c[0x0][0x1c8] ;  /* 0x0000720000007a13 */ /* 0x000fe40000000000 */
[----:B------:R-:W-:Y:S02]  /*11b0*/  IADD3 R2, -R2, RZ, RZ ;  /* 0x000000ff02027210 */ /* 0x000fe40007ffe1ff */
[----:B------:R-:W1:Y:S03]  /*11c0*/  I2F.RP R6, R0 ;  /* 0x0000000000067306 */ /* 0x000e660000209400 */
[----:B------:R-:W-:-:S05]  /*11d0*/  IMAD R42, R2, c[0x0][0x2d0], R42 ;  /* 0x0000b400022a7a24 */ /* 0x000fca00078e022a */
[----:B------:R-:W-:Y:S01]  /*11e0*/  SHF.R.S32.HI R2, RZ, 0x1f, R42 ;  /* 0x0000001fff027819 */ /* 0x000fe2000001142a */
[----:B-1----:R-:W1:Y:S02]  /*11f0*/  MUFU.RCP R6, R6 ;  /* 0x0000000600067308 */ /* 0x002e640000001000 */
[----:B-1----:R-:W-:-:S06]  /*1200*/  IADD3 R6, R6, 0xffffffe, RZ ;  /* 0x0ffffffe06067810 */ /* 0x002fcc0007ffe0ff */
[----:B------:R-:W1:Y:S02]  /*1210*/  F2I.FTZ.U32.TRUNC.NTZ R7, R6 ;  /* 0x0000000600077305 */ /* 0x000e64000021f000 */
[----:B-1----:R-:W-:Y:S01]  /*1220*/  IMAD.MOV R3, RZ, RZ, -R7 ;  /* 0x000000ffff037224 */ /* 0x002fe200078e0a07 */
[----:B------:R-:W-:-:S03]  /*1230*/  MOV R6, RZ ;  /* 0x000000ff00067202 */ /* 0x000fc60000000f00 */
[----:B------:R-:W-:Y:S01]  /*1240*/  IMAD R4, R3, R0, RZ ;  /* 0x0000000003047224 */ /* 0x000fe200078e02ff */
[----:B------:R-:W-:-:S03]  /*1250*/  IABS R3, R10 ;  /* 0x0000000a00037213 */ /* 0x000fc60000000000 */
[----:B------:R-:W-:-:S04]  /*1260*/  IMAD.HI.U32 R5, R7, R4, R6 ;  /* 0x0000000407057227 */ /* 0x000fc800078e0006 */
[----:B------:R-:W-:-:S04]  /*1270*/  IMAD.MOV.U32 R4, RZ, RZ, R3 ;  /* 0x000000ffff047224 */ /* 0x000fc800078e0003 */
[----:B------:R-:W-:-:S05]  /*1280*/  IMAD.HI.U32 R5, R5, R4, RZ ;  /* 0x0000000405057227 */ /* 0x000fca00078e00ff */
[----:B------:R-:W-:-:S05]  /*1290*/  IADD3 R3, -R5, RZ, RZ ;  /* 0x000000ff05037210 */ /* 0x000fca0007ffe1ff */
[----:B------:R-:W-:-:S05]  /*12a0*/  IMAD R3, R0, R3, R4 ;  /* 0x0000000300037224 */ /* 0x000fca00078e0204 */
[----:B------:R-:W-:-:S13]  /*12b0*/  ISETP.GT.U32.AND P1, PT, R0, R3, PT ;  /* 0x000000030000720c */ /* 0x000fda0003f24070 */
[----:B------:R-:W-:Y:S01]  /*12c0*/  @!P1 IMAD.IADD R3, R3, 0x1, -R0 ;  /* 0x0000000103039824 */ /* 0x000fe200078e0a00 */
[----:B------:R-:W-:-:S04]  /*12d0*/  @!P1 IADD3 R5, R5, 0x1, RZ ;  /* 0x0000000105059810 */ /* 0x000fc80007ffe0ff */
[----:B------:R-:W-:Y:S02]  /*12e0*/  ISETP.GE.U32.AND P2, PT, R3, R0, PT ;  /* 0x000000000300720c */ /* 0x000fe40003f46070 */
[----:B------:R-:W-:-:S04]  /*12f0*/  LOP3.LUT R0, R10, c[0x0][0x1c8], RZ, 0x3c, !PT ;  /* 0x000072000a007a12 */ /* 0x000fc800078e3cff */
[----:B------:R-:W-:Y:S01]  /*1300*/  ISETP.GE.AND P1, PT, R0, RZ, PT ;  /* 0x000000ff0000720c */ /* 0x000fe20003f26270 */
[----:B------:R-:W-:-:S04]  /*1310*/  IMAD R0, R2, c[0x0][0x198], RZ ;  /* 0x0000660002007a24 */ /* 0x000fc800078e02ff */
[----:B------:R-:W-:Y:S02]  /*1320*/  IMAD R0, R42, c[0x0][0x19c], R0 ;  /* 0x000067002a007a24 */ /* 0x000fe400078e0200 */
[----:B------:R-:W-:Y:S02]  /*1330*/  @P2 IADD3 R5, R5, 0x1, RZ ;  /* 0x0000000105052810 */ /* 0x000fe40007ffe0ff */
[----:B------:R-:W-:-:S04]  /*1340*/  ISETP.NE.AND P2, PT, RZ, c[0x0][0x1c8], PT ;  /* 0x00007200ff007a0c */ /* 0x000fc80003f45270 */
[----:B------:R-:W-:-:S09]  /*1350*/  @!P1 IMAD.MOV R5, RZ, RZ, -R5 ;  /* 0x000000ffff059224 */ /* 0x000fd200078e0a05 */
[----:B------:R-:W-:-:S04]  /*1360*/  @!P2 LOP3.LUT R5, RZ, c[0x0][0x1c8], RZ, 0x33, !PT ;  /* 0x00007200ff05aa12 */ /* 0x000fc800078e33ff */
[----:B------:R-:W-:Y:S02]  /*1370*/  SHF.R.S32.HI R8, RZ, 0x1f, R5 ;  /* 0x0000001fff087819 */ /* 0x000fe40000011405 */
[----:B--2---:R-:W-:Y:S01]  /*1380*/  SHF.R.S32.HI R14, RZ, 0x1f, R12 ;  /* 0x0000001fff0e7819 */ /* 0x004fe2000001140c */
[----:B------:R-:W-:-:S04]  /*1390*/  IMAD.WIDE.U32 R6, R12, c[0x0][0x180], RZ ;  /* 0x000060000c067a25 */ /* 0x000fc800078e00ff */
[C---:B------:R-:W-:Y:S02]  /*13a0*/  IMAD R3, R14.reuse, c[0x0][0x180], RZ ;  /* 0x000060000e037a24 */ /* 0x040fe400078e02ff */
[----:B------:R-:W-:Y:S02]  /*13b0*/  IMAD R14, R14, c[0x0][0x188], RZ ;  /* 0x000062000e0e7a24 */ /* 0x000fe400078e02ff */
[C---:B------:R-:W-:Y:S02]  /*13c0*/  IMAD R3, R12.reuse, c[0x0][0x184], R3 ;  /* 0x000061000c037a24 */ /* 0x040fe400078e0203 */
[C---:B------:R-:W-:Y:S02]  /*13d0*/  IMAD R14, R12.reuse, c[0x0][0x18c], R14 ;  /* 0x000063000c0e7a24 */ /* 0x040fe400078e020e */
[----:B------:R-:W-:Y:S01]  /*13e0*/  IMAD.WIDE.U32 R12, R12, c[0x0][0x188], RZ ;  /* 0x000062000c0c7a25 */ /* 0x000fe200078e00ff */
[----:B------:R-:W-:-:S03]  /*13f0*/  IADD3 R7, R7, R3, RZ ;  /* 0x0000000307077210 */ /* 0x000fc60007ffe0ff */
[----:B------:R-:W-:Y:S01]  /*1400*/  IMAD.IADD R14, R13, 0x1, R14 ;  /* 0x000000010d0e7824 */ /* 0x000fe200078e020e */
[----:B------:R-:W-:Y:S01]  /*1410*/  MOV R24, R12 ;  /* 0x0000000c00187202 */ /* 0x000fe20000000f00 */
[----:B------:R-:W-:-:S04]  /*1420*/  IMAD.WIDE.U32 R22, R42, c[0x0][0x198], R6 ;  /* 0x000066002a167a25 */ /* 0x000fc800078e0006 */
[----:B------:R-:W-:Y:S02]  /*1430*/  IMAD.IADD R23, R23, 0x1, R0 ;  /* 0x0000000117177824 */ /* 0x000fe400078e0200 */
[----:B------:R-:W-:Y:S02]  /*1440*/  IMAD R7, R8, c[0x0][0x1b0], RZ ;  /* 0x00006c0008077a24 */ /* 0x000fe400078e02ff */
[----:B------:R-:W-:-:S04]  /*1450*/  IMAD.WIDE.U32 R22, R5, c[0x0][0x1b0], R22 ;  /* 0x00006c0005167a25 */ /* 0x000fc800078e0016 */
[----:B------:R-:W-:-:S05]  /*1460*/  IMAD R7, R5, c[0x0][0x1b4], R7 ;  /* 0x00006d0005077a24 */ /* 0x000fca00078e0207 */
[----:B------:R-:W-:Y:S01]  /*1470*/  IADD3 R7, R23, R7, RZ ;  /* 0x0000000717077210 */ /* 0x000fe20007ffe0ff */
[----:B------:R-:W-:Y:S05]  /*1480*/  BRA `(.L_x_1557) ;  /* 0x000004a000007947 */ /* 0x000fea0003800000 */
.L_x_1556:
[----:B------:R-:W-:-:S13]  /*1490*/  ISETP.NE.AND P4, PT, R14, -0x1, PT ;  /* 0xffffffff0e00780c */ /* 0x000fda0003f85270 */
        /* <DEDUP_REMOVED lines=12> */
[----:B------:R-:W-:Y:S02]  /*1560*/  IADD3 R5, R7, R4, RZ ;  /* 0x0000000407057210 */ /* 0x000fe40007ffe0ff */
[----:B------:R-:W-:-:S05]  /*1570*/  MOV R4, R6 ;  /* 0x0000000600047202 */ /* 0x000fca0000000f00 */
[----:B------:R-:W-:-:S05]  /*1580*/  IMAD.WIDE.U32 R4, R0, c[0x0][0x180], R4 ;  /* 0x0000600000047a25 */ /* 0x000fca00078e0004 */
[----:B------:R-:W-:Y:S02]  /*1590*/  IADD3 R6, R5, R2, RZ ;  /* 0x0000000205067210 */ /* 0x000fe40007ffe0ff */
[----:B------:R-:W-:Y:S02]  /*15a0*/  MOV R7, R4 ;  /* 0x0000000400077202 */ /* 0x000fe40000000f00 */
.L_x_1558:
[----:B------:R-:W-:Y:S02]  /*15b0*/  IABS R5, c[0x0][0x1c8] ;  /* 0x0000720000057a13 */ /* 0x000fe40000000000 */
[-C--:B------:R-:W-:Y:S02]  /*15c0*/  LOP3.LUT R7, R7, R6.reuse, RZ, 0x3c, !PT ;  /* 0x0000000607077212 */ /* 0x080fe400078e3cff */
[----:B------:R-:W1:Y:S01]  /*15d0*/  I2F.RP R8, R5 ;  /* 0x0000000500087306 */ /* 0x000e620000209400 */
[----:B------:R-:W-:Y:S02]  /*15e0*/  LEA R42, R37, 0xffffff80, 0x7 ;  /* 0xffffff80252a7811 */ /* 0x000fe400078e38ff */
[----:B------:R-:W-:Y:S02]  /*15f0*/  LOP3.LUT R6, R7, R6, RZ, 0x3c, !PT ;  /* 0x0000000607067212 */ /* 0x000fe400078e3cff */
[----:B------:R-:W-:-:S02]  /*1600*/  @P4 IADD3 R14, R3, R14, RZ ;  /* 0x0000000e030e4210 */ /* 0x000fc40007ffe0ff */
[----:B------:R-:W-:-:S03]  /*1610*/  LOP3.LUT R7, R7, R6, RZ, 0x3c, !PT ;  /* 0x0000000607077212 */ /* 0x000fc600078e3cff */
[----:B------:R-:W-:-:S04]  /*1620*/  @P4 IMAD.WIDE.U32 R24, R14, c[0x0][0x1a0], RZ ;  /* 0x000068000e184a25 */ /* 0x000fc800078e00ff */
[----:B------:R-:W-:Y:S01]  /*1630*/  IMAD.WIDE.U32 R6, R42, c[0x0][0x198], R6 ;  /* 0x000066002a067a25 */ /* 0x000fe200078e0006 */
[----:B-1----:R-:W1:Y:S03]  /*1640*/  MUFU.RCP R8, R8 ;  /* 0x0000000800087308 */ /* 0x002e660000001000 */
[----:B------:R-:W-:Y:S01]  /*1650*/  @P4 IMAD R14, R14, c[0x0][0x1a4], R25 ;  /* 0x000069000e0e4a24 */ /* 0x000fe200078e0219 */
[----:B------:R-:W-:Y:S02]  /*1660*/  MOV R12, R6 ;  /* 0x00000006000c7202 */ /* 0x000fe40000000f00 */
[----:B-1----:R-:W-:-:S04]  /*1670*/  IADD3 R8, R8, 0xffffffe, RZ ;  /* 0x0ffffffe08087810 */ /* 0x002fc80007ffe0ff */
[----:B------:R-:W1:Y:S02]  /*1680*/  F2I.FTZ.U32.TRUNC.NTZ R9, R8 ;  /* 0x0000000800097305 */ /* 0x000e64000021f000 */
[----:B-1----:R-:W-:Y:S02]  /*1690*/  IMAD.MOV R2, RZ, RZ, -R9 ;  /* 0x000000ffff027224 */ /* 0x002fe400078e0a09 */
[----:B------:R-:W-:Y:S02]  /*16a0*/  IMAD.MOV.U32 R8, RZ, RZ, RZ ;  /* 0x000000ffff087224 */ /* 0x000fe400078e00ff */
[----:B------:R-:W-:Y:S01]  /*16b0*/  IMAD R4, R2, R5, RZ ;  /* 0x0000000502047224 */ /* 0x000fe200078e02ff */
[----:B------:R-:W-:-:S03]  /*16c0*/  IABS R2, R10 ;  /* 0x0000000a00027213 */ /* 0x000fc60000000000 */
[----:B------:R-:W-:Y:S01]  /*16d0*/  IMAD.HI.U32 R4, R9, R4, R8 ;  /* 0x0000000409047227 */ /* 0x000fe200078e0008 */
[----:B------:R-:W-:-:S05]  /*16e0*/  MOV R8, R2 ;  /* 0x0000000200087202 */ /* 0x000fca0000000f00 */
        /* <DEDUP_REMOVED lines=8> */
[----:B------:R-:W-:-:S04]  /*1770*/  LOP3.LUT R2, R10, c[0x0][0x1c8], RZ, 0x3c, !PT ;  /* 0x000072000a027a12 */ /* 0x000fc800078e3cff */
[----:B------:R-:W-:Y:S02]  /*1780*/  ISETP.GE.AND P2, PT, R2, RZ, PT ;  /* 0x000000ff0200720c */ /* 0x000fe40003f46270 */
[----:B------:R-:W-:-:S05]  /*1790*/  SHF.R.S32.HI R2, RZ, 0x1f, R42 ;  /* 0x0000001fff027819 */ /* 0x000fca000001142a */
[----:B------:R-:W-:-:S04]  /*17a0*/  @P3 IADD3 R4, R4, 0x1, RZ ;  /* 0x0000000104043810 */ /* 0x000fc80007ffe0ff */
[----:B------:R-:W-:Y:S01]  /*17b0*/  MOV R5, R4 ;  /* 0x0000000400057202 */ /* 0x000fe20000000f00 */
[----:B------:R-:W-:-:S04]  /*17c0*/  IMAD R4, R2, c[0x0][0x198], RZ ;  /* 0x0000660002047a24 */ /* 0x000fc800078e02ff */
[----:B------:R-:W-:Y:S01]  /*17d0*/  @!P2 IMAD.MOV R5, RZ, RZ, -R5 ;  /* 0x000000ffff05a224 */ /* 0x000fe200078e0a05 */
[----:B------:R-:W-:Y:S01]  /*17e0*/  @!P1 LOP3.LUT R5, RZ, c[0x0][0x1c8], RZ, 0x33, !PT ;  /* 0x00007200ff059a12 */ /* 0x000fe200078e33ff */
[----:B------:R-:W-:-:S03]  /*17f0*/  IMAD R4, R42, c[0x0][0x19c], R4 ;  /* 0x000067002a047a24 */ /* 0x000fc600078e0204 */
[----:B------:R-:W-:Y:S01]  /*1800*/  SHF.R.S32.HI R8, RZ, 0x1f, R5 ;  /* 0x0000001fff087819 */ /* 0x000fe20000011405 */
[----:B------:R-:W-:-:S04]  /*1810*/  IMAD.IADD R13, R7, 0x1, R4 ;  /* 0x00000001070d7824 */ /* 0x000fc800078e0204 */
[----:B------:R-:W-:Y:S02]  /*1820*/  IMAD R7, R8, c[0x0][0x1b0], RZ ;  /* 0x00006c0008077a24 */ /* 0x000fe400078e02ff */
[----:B------:R-:W-:-:S04]  /*1830*/  IMAD.WIDE.U32 R12, R5, c[0x0][0x1b0], R12 ;  /* 0x00006c00050c7a25 */ /* 0x000fc800078e000c */
[----:B------:R-:W-:Y:S02]  /*1840*/  IMAD R7, R5, c[0x0][0x1b4], R7 ;  /* 0x00006d0005077a24 */ /* 0x000fe400078e0207 */
[----:B------:R-:W-:-:S03]  /*1850*/  IMAD.MOV.U32 R22, RZ, RZ, R12 ;  /* 0x000000ffff167224 */ /* 0x000fc600078e000c */
[----:B------:R-:W-:Y:S01]  /*1860*/  IADD3 R7, R13, R7, RZ ;  /* 0x000000070d077210 */ /* 0x000fe20007ffe0ff */
        /* <DEDUP_REMOVED lines=11> */
[----:B------:R-:W-:Y:S02]  /*1920*/  MOV R24, R12 ;  /* 0x0000000c00187202 */ /* 0x000fe40000000f00 */
.L_x_1557:
[----:B------:R-:W-:Y:S01]  /*1930*/  ISETP.NE.AND P1, PT, R15, -0x1, PT ;  /* 0xffffffff0f00780c */ /* 0x000fe20003f25270 */
[----:B------:R-:W-:Y:S01]  /*1940*/  IMAD R8, R8, c[0x0][0x1b8], RZ ;  /* 0x00006e0008087a24 */ /* 0x000fe200078e02ff */
[----:B-----5:R-:W-:Y:S01]  /*1950*/  SHF.R.S32.HI R0, RZ, 0x1f, R125 ;  /* 0x0000001fff007819 */ /* 0x020fe2000001147d */
[----:B------:R-:W-:Y:S01]  /*1960*/  BSSY B0, `(.L_x_1559) ;  /* 0x0000060000007945 */ /* 0x000fe20003800000 */
[----:B------:R-:W-:Y:S01]  /*1970*/  IADD3 R223, -R127, R128, RZ ;  /* 0x000000807fdf7210 */ /* 0x000fe20007ffe1ff */
[----:B------:R-:W-:Y:S01]  /*1980*/  IMAD R8, R5, c[0x0][0x1bc], R8 ;  /* 0x00006f0005087a24 */ /* 0x000fe200078e0208 */
[CC--:B------:R-:W-:Y:S02]  /*1990*/  LEA.HI R3, R0.reuse, R125.reuse, RZ, 0x3 ;  /* 0x0000007d00037211 */ /* 0x0c0fe400078f18ff */
[----:B------:R-:W-:-:S02]  /*19a0*/  LEA.HI R4, R0, R125, RZ, 0x4 ;  /* 0x0000007d00047211 */ /* 0x000fc400078f20ff */
[----:B------:R-:W-:Y:S02]  /*19b0*/  SHF.R.S32.HI R16, RZ, 0x3, R3 ;  /* 0x00000003ff107819 */ /* 0x000fe40000011403 */
[----:B------:R-:W-:Y:S01]  /*19c0*/  LOP3.LUT R3, R3, 0xfffffff8, RZ, 0xc0, !PT ;  /* 0xfffffff803037812 */ /* 0x000fe200078ec0ff */
[C---:B------:R-:W-:Y:S01]  /*19d0*/  @P1 IMAD.WIDE.U32 R12, R15.reuse, c[0x0][0x190], RZ ;  /* 0x000064000f0c1a25 */ /* 0x040fe200078e00ff */
[----:B------:R-:W-:Y:S02]  /*19e0*/  @!P1 SHF.R.S32.HI R9, RZ, 0x1f, R232 ;  /* 0x0000001fff099819 */ /* 0x000fe400000114e8 */
[CC--:B------:R-:W-:Y:S01]  /*19f0*/  LEA.HI R11, R0.reuse, R125.reuse, RZ, 0x6 ;  /* 0x0000007d000b7211 */ /* 0x0c0fe200078f30ff */
[----:B------:R-:W-:Y:S01]  /*1a00*/  @P1 IMAD R15, R15, c[0x0][0x194], R13 ;  /* 0x000065000f0f1a24 */ /* 0x000fe200078e020d */
[----:B------:R-:W-:Y:S01]  /*1a10*/  SHF.R.S32.HI R17, RZ, 0x1f, R16 ;  /* 0x0000001fff117819 */ /* 0x000fe20000011410 */
[----:B------:R-:W-:Y:S01]  /*1a20*/  @!P1 IMAD R9, R9, c[0x0][0x178], RZ ;  /* 0x00005e0009099a24 */ /* 0x000fe200078e02ff */
[----:B------:R-:W-:Y:S01]  /*1a30*/  LEA.HI R126, R0, R125, RZ, 0x5 ;  /* 0x0000007d007e7211 */ /* 0x000fe200078f28ff */
[----:B------:R-:W-:-:S02]  /*1a40*/  @P1 IMAD.MOV.U32 R6, RZ, RZ, R12 ;  /* 0x000000ffff061224 */ /* 0x000fc400078e000c */
[----:B------:R-:W-:-:S04]  /*1a50*/  @!P1 IMAD.WIDE.U32 R12, R232, c[0x0][0x178], RZ ;  /* 0x00005e00e80c9a25 */ /* 0x000fc800078e00ff */
[----:B------:R-:W-:Y:S02]  /*1a60*/  @!P1 IMAD R9, R232, c[0x0][0x17c], R9 ;  /* 0x00005f00e8099a24 */ /* 0x000fe400078e0209 */
[----:B------:R-:W-:Y:S02]  /*1a70*/  IMAD.IADD R3, R125, 0x1, -R3 ;  /* 0x000000017d037824 */ /* 0x000fe400078e0a03 */
[----:B------:R-:W-:Y:S01]  /*1a80*/  @!P1 IMAD.IADD R15, R13, 0x1, R9 ;  /* 0x000000010d0f9824 */ /* 0x000fe200078e0209 */
[----:B------:R-:W-:Y:S01]  /*1a90*/  LOP3.LUT R13, R4, 0xfffffff0, RZ, 0xc0, !PT ;  /* 0xfffffff0040d7812 */ /* 0x000fe200078ec0ff */
[----:B------:R-:W-:Y:S01]  /*1aa0*/  IMAD.SHL.U32 R231, R3, 0x8, RZ ;  /* 0x0000000803e77824 */ /* 0x000fe200078e00ff */
[----:B------:R-:W-:Y:S01]  /*1ab0*/  SHF.L.U32 R9, R16, 0x6, RZ ;  /* 0x0000000610097819 */ /* 0x000fe200000006ff */
[----:B------:R-:W-:Y:S01]  /*1ac0*/  @!P1 IMAD.MOV.U32 R6, RZ, RZ, R12 ;  /* 0x000000ffff069224 */ /* 0x000fe200078e000c */
[----:B------:R-:W-:Y:S01]  /*1ad0*/  SHF.R.S32.HI R4, RZ, 0x4, R4 ;  /* 0x00000004ff047819 */ /* 0x000fe20000011404 */
[----:B------:R-:W-:Y:S01]  /*1ae0*/  IMAD.IADD R13, R125, 0x1, -R13 ;  /* 0x000000017d0d7824 */ /* 0x000fe200078e0a0d */
[----:B------:R-:W-:Y:S01]  /*1af0*/  IADD3 R24, P2, R231, R24, RZ ;  /* 0x00000018e7187210 */ /* 0x000fe20007f5e0ff */
[----:B------:R-:W-:Y:S01]  /*1b00*/  IMAD.SHL.U32 R230, R11, 0x8, RZ ;  /* 0x000000080be67824 */ /* 0x000fe200078e00ff */
[----:B------:R-:W-:Y:S01]  /*1b10*/  SHF.R.S32.HI R18, RZ, 0x1f, R231 ;  /* 0x0000001fff127819 */ /* 0x000fe200000114e7 */
[----:B------:R-:W-:Y:S01]  /*1b20*/  IMAD.MOV.U32 R0, RZ, RZ, 0x20 ;  /* 0x00000020ff007424 */ /* 0x000fe200078e00ff */
[----:B------:R-:W-:Y:S01]  /*1b30*/  SHF.R.S32.HI R19, RZ, 0x1f, R13 ;  /* 0x0000001fff137819 */ /* 0x000fe2000001140d */
[----:B------:R-:W-:Y:S01]  /*1b40*/  IMAD.WIDE R20, R20, 0x40, R16 ;  /* 0x0000004014147825 */ /* 0x000fe200078e0210 */
[----:B------:R-:W-:-:S02]  /*1b50*/  LOP3.LUT R9, R9, 0x1c0, RZ, 0xc0, !PT ;  /* 0x000001c009097812 */ /* 0x000fc400078ec0ff */
[----:B------:R-:W-:Y:S01]  /*1b60*/  IADD3 R22, P3, R231, R22, RZ ;  /* 0x00000016e7167210 */ /* 0x000fe20007f7e0ff */
[----:B------:R-:W-:Y:S01]  /*1b70*/  IMAD.X R25, R18, 0x1, R14, P2 ;  /* 0x0000000112197824 */ /* 0x000fe200010e060e */
[----:B------:R-:W-:Y:S02]  /*1b80*/  LEA.HI R14, R19, R13, RZ, 0x3 ;  /* 0x0000000d130e7211 */ /* 0x000fe400078f18ff */
[----:B------:R-:W-:Y:S01]  /*1b90*/  IADD3 R6, P1, R231, R6, RZ ;  /* 0x00000006e7067210 */ /* 0x000fe20007f3e0ff */
[----:B------:R-:W-:Y:S01]  /*1ba0*/  IMAD.WIDE.U32 R24, R5, c[0x0][0x1b8], R24 ;  /* 0x00006e0005187a25 */ /* 0x000fe200078e0018 */
[----:B------:R-:W-:Y:S02]  /*1bb0*/  LOP3.LUT R12, R9, 0x38, R231, 0xf8, !PT ;  /* 0x00000038090c7812 */ /* 0x000fe400078ef8e7 */
[----:B------:R-:W-:Y:S02]  /*1bc0*/  LOP3.LUT R11, R14, 0xfffffff8, RZ, 0xc0, !PT ;  /* 0xfffffff80e0b7812 */ /* 0x000fe400078ec0ff */
[----:B------:R-:W-:-:S02]  /*1bd0*/  SHF.R.U32.HI R9, RZ, 0x3, R9 ;  /* 0x00000003ff097819 */ /* 0x000fc40000011609 */
[C---:B------:R-:W-:Y:S01]  /*1be0*/  IADD3.X R23, R18.reuse, R7, RZ, P3, !PT ;  /* 0x0000000712177210 */ /* 0x040fe20001ffe4ff */
[----:B------:R-:W-:Y:S01]  /*1bf0*/  IMAD.X R7, R18, 0x1, R15, P1 ;  /* 0x0000000112077824 */ /* 0x000fe200008e060f */
[----:B------:R-:W-:Y:S01]  /*1c00*/  LOP3.LUT R12, R12, R9, RZ, 0x3c, !PT ;  /* 0x000000090c0c7212 */ /* 0x000fe200078e3cff */
[----:B------:R-:W-:Y:S01]  /*1c10*/  IMAD.IADD R13, R13, 0x1, -R11 ;  /* 0x000000010d0d7824 */ /* 0x000fe200078e0a0b */
[C---:B------:R-:W-:Y:S01]  /*1c20*/  IADD3 R42, P1, R16.reuse, R42, RZ ;  /* 0x0000002a102a7210 */ /* 0x040fe20007f3e0ff */
[C---:B------:R-:W-:Y:S01]  /*1c30*/  IMAD R11, R17.reuse, c[0x0][0x198], RZ ;  /* 0x00006600110b7a24 */ /* 0x040fe200078e02ff */
[----:B------:R-:W-:Y:S01]  /*1c40*/  SHF.R.S32.HI R9, RZ, 0x1f, R10 ;  /* 0x0000001fff097819 */ /* 0x000fe2000001140a */
[C---:B------:R-:W-:Y:S01]  /*1c50*/  IMAD.WIDE.U32 R22, R16.reuse, c[0x0][0x198], R22 ;  /* 0x0000660010167a25 */ /* 0x040fe200078e0016 */
[----:B------:R-:W-:Y:S02]  /*1c60*/  IADD3.X R2, R17, R2, RZ, P1, !PT ;  /* 0x0000000211027210 */ /* 0x000fe40000ffe4ff */
[----:B------:R-:W-:Y:S01]  /*1c70*/  R2P PR, R13, 0x6 ;  /* 0x000000060d007804 */ /* 0x000fe20000000000 */
[----:B------:R-:W-:Y:S01]  /*1c80*/  IMAD R9, R9, c[0x0][0x1a8], RZ ;  /* 0x00006a0009097a24 */ /* 0x000fe200078e02ff */
[----:B------:R-:W-:Y:S01]  /*1c90*/  ISETP.GE.AND P3, PT, R16, R223, PT ;  /* 0x000000df1000720c */ /* 0x000fe20003f66270 */
[----:B------:R-:W-:Y:S01]  /*1ca0*/  IMAD R2, R2, c[0x0][0x1a0], RZ ;  /* 0x0000680002027a24 */ /* 0x000fe200078e02ff */
[----:B------:R-:W-:Y:S01]  /*1cb0*/  LOP3.LUT R230, R12, 0xfffffe00, R230, 0xf8, !PT ;  /* 0xfffffe000ce67812 */ /* 0x000fe200078ef8e6 */
[----:B------:R-:W-:Y:S01]  /*1cc0*/  IMAD R18, R10, c[0x0][0x1ac], R9 ;  /* 0x00006b000a127a24 */ /* 0x000fe200078e0209 */
[----:B------:R-:W-:Y:S01]  /*1cd0*/  LOP3.LUT R15, R126, 0xffffffe0, RZ, 0xc0, !PT ;  /* 0xffffffe07e0f7812 */ /* 0x000fe200078ec0ff */
[----:B------:R-:W-:Y:S01]  /*1ce0*/  IMAD.IADD R9, R25, 0x1, R8 ;  /* 0x0000000119097824 */ /* 0x000fe200078e0208 */
[----:B------:R-:W-:Y:S01]  /*1cf0*/  MOV R8, R24 ;  /* 0x0000001800087202 */ /* 0x000fe20000000f00 */
[----:B------:R-:W-:Y:S01]  /*1d00*/  IMAD R133, R16, c[0x0][0x19c], R11 ;  /* 0x0000670010857a24 */ /* 0x000fe200078e020b */
[----:B------:R-:W-:Y:S01]  /*1d10*/  SHF.R.S32.HI R126, RZ, 0x5, R126 ;  /* 0x00000005ff7e7819 */ /* 0x000fe2000001147e */
[----:B------:R-:W-:Y:S01]  /*1d20*/  IMAD R36, R42, c[0x0][0x1a4], R2 ;  /* 0x000069002a247a24 */ /* 0x000fe200078e0202 */
[----:B------:R-:W-:Y:S01]  /*1d30*/  IADD3 R40, R231, 0x40, RZ ;  /* 0x00000040e7287810 */ /* 0x000fe20007ffe0ff */
[----:B------:R-:W-:Y:S01]  /*1d40*/  IMAD.WIDE.U32 R10, R10, c[0x0][0x1a8], R6 ;  /* 0x00006a000a0a7a25 */ /* 0x000fe200078e0006 */
[----:B------:R-:W-:-:S03]  /*1d50*/  SEL R0, R0, 0xffffffe0, !P2 ;  /* 0xffffffe000007807 */ /* 0x000fc60005000000 */
[----:B------:R-:W-:Y:S01]  /*1d60*/  IMAD.MOV.U32 R2, RZ, RZ, 0x10 ;  /* 0x00000010ff027424 */ /* 0x000fe200078e00ff */
[----:B------:R-:W-:Y:S01]  /*1d70*/  IADD3 R19, R11, R18, RZ ;  /* 0x000000120b137210 */ /* 0x000fe20007ffe0ff */
[----:B------:R-:W-:-:S03]  /*1d80*/  IMAD.WIDE.U32 R42, R42, c[0x0][0x1a0], R8 ;  /* 0x000068002a2a7a25 */ /* 0x000fc600078e0008 */
[----:B------:R-:W-:Y:S01]  /*1d90*/  SEL R2, R2, 0xfffffff0, !P1 ;  /* 0xfffffff002027807 */ /* 0x000fe20004800000 */
[----:B------:R-:W-:Y:S02]  /*1da0*/  IMAD.IADD R133, R23, 0x1, R133 ;  /* 0x0000000117857824 */ /* 0x000fe400078e0285 */
[----:B------:R-:W-:Y:S02]  /*1db0*/  IMAD.MOV.U32 R134, RZ, RZ, R22 ;  /* 0x000000ffff867224 */ /* 0x000fe400078e0016 */
[----:B------:R-:W-:Y:S02]  /*1dc0*/  IMAD.IADD R15, R125, 0x1, -R15 ;  /* 0x000000017d0f7824 */ /* 0x000fe400078e0a0f */
[----:B------:R-:W-:Y:S02]  /*1dd0*/  IMAD.SHL.U32 R230, R230, 0x2, RZ ;  /* 0x00000002e6e67824 */ /* 0x000fe400078e00ff */
[----:B------:R-:W-:Y:S01]  /*1de0*/  IMAD.IADD R36, R43, 0x1, R36 ;  /* 0x000000012b247824 */ /* 0x000fe200078e0224 */
[----:B------:R-:W-:Y:S05]  /*1df0*/  @P3 BRA `(.L_x_1560) ;  /* 0x0000016000003947 */ /* 0x000fea0003800000 */
[----:B------:R-:W-:Y:S01]  /*1e00*/  ISETP.GE.AND P3, PT, R231, c[0x0][0x220], PT ;  /* 0x00008800e7007a0c */ /* 0x000fe20003f66270 */
[----:B------:R-:W-:Y:S01]  /*1e10*/  IMAD R5, R21, c[0x0][0x190], RZ ;  /* 0x0000640015057a24 */ /* 0x000fe200078e02ff */
[----:B------:R-:W-:Y:S01]  /*1e20*/  ISETP.GE.AND P2, PT, R40, c[0x0][0x220], PT ;  /* 0x0000880028007a0c */ /* 0x000fe20003f46270 */
[----:B------:R-:W-:-:S02]  /*1e30*/  IMAD.MOV.U32 R18, RZ, RZ, R10 ;  /* 0x000000ffff127224 */ /* 0x000fc400078e000a */
        /* <DEDUP_REMOVED lines=18> */
.L_x_1560:
[----:B------:R-:W-:Y:S05]  /*1f60*/  BSYNC B0 ;  /* 0x0000000000007941 */ /* 0x000fea0003800000 */
.L_x_1559:
        /* <DEDUP_REMOVED lines=29> */
.L_x_1562:
[----:B------:R-:W-:Y:S05]  /*2140*/  BSYNC B0 ;  /* 0x0000000000007941 */ /* 0x000fea0003800000 */
.L_x_1561:
[----:B------:R-:W-:Y:S01]  /*2150*/  IADD3 R6, R16, 0x20, RZ ;  /* 0x0000002010067810 */ /* 0x000fe20007ffe0ff */
[----:B------:R-:W-:Y:S03]  /*2160*/  BSSY B0, `(.L_x_1563) ;  /* 0x000001c000007945 */ /* 0x000fe60003800000 */
[----:B------:R-:W-:-:S13]  /*2170*/  ISETP.GE.AND P1, PT, R6, R223, PT ;  /* 0x000000df0600720c */ /* 0x000fda0003f26270 */
[----:B------:R-:W-:Y:S05]  /*2180*/  @P1 BRA `(.L_x_1564) ;  /* 0x0000019000001947 */ /* 0x000fea0003800000 */
[----:B-1----:R-:W-:Y:S01]  /*2190*/  IADD3 R8, P1, R20, 0x20, RZ ;  /* 0x0000002014087810 */ /* 0x002fe20007f3e0ff */
        /* <DEDUP_REMOVED lines=24> */
.L_x_1564:
[----:B------:R-:W-:Y:S05]  /*2320*/  BSYNC B0 ;  /* 0x0000000000007941 */ /* 0x000fea0003800000 */
.L_x_1563:
[----:B------:R-:W-:Y:S01]  /*2330*/  IADD3 R12, R16, 0x30, RZ ;  /* 0x00000030100c7810 */ /* 0x000fe20007ffe0ff */
[----:B------:R-:W-:Y:S03]  /*2340*/  BSSY B0, `(.L_x_1565) ;  /* 0x000001b000007945 */ /* 0x000fe60003800000 */
[----:B------:R-:W-:-:S13]  /*2350*/  ISETP.GE.AND P1, PT, R12, R223, PT ;  /* 0x000000df0c00720c */ /* 0x000fda0003f26270 */
[----:B------:R-:W-:Y:S05]  /*2360*/  @P1 BRA `(.L_x_1566) ;  /* 0x0000018000001947 */ /* 0x000fea0003800000 */
[----:B-1----:R-:W-:Y:S02]  /*2370*/  IADD3 R8, P1, R20, 0x30, RZ ;  /* 0x0000003014087810 */ /* 0x002fe40007f3e0ff */
        /* <DEDUP_REMOVED lines=23> */
.L_x_1566:
[----:B------:R-:W-:Y:S05]  /*24f0*/  BSYNC B0 ;  /* 0x0000000000007941 */ /* 0x000fea0003800000 */
.L_x_1565:
        /* <DEDUP_REMOVED lines=23> */
.L_x_1568:
[----:B------:R-:W-:Y:S05]  /*2670*/  BSYNC B0 ;  /* 0x0000000000007941 */ /* 0x000fea0003800000 */
.L_x_1567:
[----:B------:R-:W-:Y:S01]  /*2680*/  ISETP.GE.AND P1, PT, R7, R5, PT ;  /* 0x000000050700720c */ /* 0x000fe20003f26270 */
[----:B------:R-:W-:Y:S01]  /*2690*/  IMAD.MOV.U32 R120, RZ, RZ, c[0x0][0x198] ;  /* 0x00006600ff787624 */ /* 0x000fe200078e00ff */
[----:B------:R-:W-:Y:S03]  /*26a0*/  BSSY B0, `(.L_x_1569) ;  /* 0x0000017000007945 */ /* 0x000fe60003800000 */
[C---:B------:R-:W-:Y:S01]  /*26b0*/  IMAD.SHL.U32 R226, R120.reuse, 0x10, RZ ;  /* 0x0000001078e27824 */ /* 0x040fe200078e00ff */
[----:B------:R-:W-:-:S07]  /*26c0*/  SHF.L.U64.HI R225, R120, R227, c[0x0][0x19c] ;  /* 0x0000670078e17619 */ /* 0x000fce00000102e3 */
[----:B------:R-:W-:Y:S05]  /*26d0*/  @P1 BRA `(.L_x_1570) ;  /* 0x0000013000001947 */ /* 0x000fea0003800000 */
[----:B------:R-:W-:Y:S02]  /*26e0*/  ISETP.GE.AND P2, PT, R231, c[0x0][0x220], PT ;  /* 0x00008800e7007a0c */ /* 0x000fe40003f46270 */
[----:B-1----:R-:W-:Y:S02]  /*26f0*/  IADD3 R9, P3, R226, R134, RZ ;  /* 0x00000086e2097210 */ /* 0x002fe40007f7e0ff */
[----:B------:R-:W-:-:S03]  /*2700*/  ISETP.GE.AND P1, PT, R40, c[0x0][0x220], PT ;  /* 0x0000880028007a0c */ /* 0x000fc60003f26270 */
[----:B------:R-:W-:-:S06]  /*2710*/  IMAD.X R8, R225, 0x1, R133, P3 ;  /* 0x00000001e1087824 */ /* 0x000fcc00018e0685 */
        /* <DEDUP_REMOVED lines=15> */
.L_x_1570:
[----:B------:R-:W-:Y:S05]  /*2810*/  BSYNC B0 ;  /* 0x0000000000007941 */ /* 0x000fea0003800000 */
.L_x_1569:
[----:B------:R-:W-:Y:S01]  /*2820*/  ISETP.GE.AND P1, PT, R6, R5, PT ;  /* 0x000000050600720c */ /* 0x000fe20003f26270 */
[----:B------:R-:W-:-:S12]  /*2830*/  BSSY B0, `(.L_x_1571) ;  /* 0x0000016000007945 */ /* 0x000fd80003800000 */
[----:B------:R-:W-:Y:S05]  /*2840*/  @P1 BRA `(.L_x_1572) ;  /* 0x0000014000001947 */ /* 0x000fea0003800000 */
[----:B------:R-:W-:Y:S01]  /*2850*/  ISETP.GE.AND P2, PT, R231, c[0x0][0x220], PT ;  /* 0x00008800e7007a0c */ /* 0x000fe20003f46270 */
[----:B-1----:R-:W-:Y:S01]  /*2860*/  IMAD.MOV.U32 R8, RZ, RZ, c[0x0][0x19c] ;  /* 0x00006700ff087624 */ /* 0x002fe200078e00ff */
        /* <DEDUP_REMOVED lines=18> */
.L_x_1572:
[----:B------:R-:W-:Y:S05]  /*2990*/  BSYNC B0 ;  /* 0x0000000000007941 */ /* 0x000fea0003800000 */
.L_x_1571:
[----:B------:R-:W-:Y:S01]  /*29a0*/  ISETP.GE.AND P1, PT, R12, R5, PT ;  /* 0x000000050c00720c */ /* 0x000fe20003f26270 */
[----:B------:R-:W-:-:S12]  /*29b0*/  BSSY B0, `(.L_x_1573) ;  /* 0x0000019000007945 */ /* 0x000fd80003800000 */
[----:B------:R-:W-:Y:S05]  /*29c0*/  @P1 BRA `(.L_x_1574) ;  /* 0x0000017000001947 */ /* 0x000fea0003800000 */
[----:B------:R-:W-:Y:S01]  /*29d0*/  ISETP.GE.AND P2, PT, R231, c[0x0][0x220], PT ;  /* 0x00008800e7007a0c */ /* 0x000fe20003f46270 */
[----:B-1----:R-:W-:Y:S01]  /*29e0*/  IMAD.MOV.U32 R8, RZ, RZ, R134 ;  /* 0x000000ffff087224 */ /* 0x002fe200078e0086 */
[----:B------:R-:W-:Y:S01]  /*29f0*/  ULDC UR4, c[0x0][0x19c] ;  /* 0x0000670000047ab9 */ /* 0x000fe20000000800 */
[----:B------:R-:W-:Y:S01]  /*2a00*/  IMAD.MOV.U32 R9, RZ, RZ, R133 ;  /* 0x000000ffff097224 */ /* 0x000fe200078e0085 */
[----:B------:R-:W-:Y:S01]  /*2a10*/  UIMAD UR4, UR4, 0x30, URZ ;  /* 0x00000030040478a4 */ /* 0x000fe2000f8e023f */
[----:B------:R-:W-:Y:S02]  /*2a20*/  ISETP.GE.AND P1, PT, R40, c[0x0][0x220], PT ;  /* 0x0000880028007a0c */ /* 0x000fe40003f26270 */
[----:B------:R-:W-:-:S05]  /*2a30*/  IMAD.WIDE.U32 R18, R120, 0x30, R8 ;  /* 0x0000003078127825 */ /* 0x000fca00078e0008 */
[----:B------:R-:W-:Y:S01]  /*2a40*/  IADD3 R8, R19, UR4, RZ ;  /* 0x0000000413087c10 */ /* 0x000fe2000fffe0ff */
[----:B------:R1:W-:Y:S01]  /*2a50*/  @P2 STS.128 [R230+0x5800], RZ ;  /* 0x005800ffe6002388 */ /* 0x0003e20000000c00 */
[----:B------:R-:W-:-:S04]  /*2a60*/  @!P2 LEA R10, P3, R18, c[0x0][0x168], 0x1 ;  /* 0x00005a00120aaa11 */ /* 0x000fc800078608ff */
        /* <DEDUP_REMOVED lines=13> */
.L_x_1574:
[----:B------:R-:W-:Y:S05]  /*2b40*/  BSYNC B0 ;  /* 0x0000000000007941 */ /* 0x000fea0003800000 */
.L_x_1573:
[----:B-1----:R-:W-:Y:S01]  /*2b50*/  IADD3 R11, R16, 0x40, RZ ;  /* 0x00000040100b7810 */ /* 0x002fe20007ffe0ff */
        /* <DEDUP_REMOVED lines=23> */
.L_x_1576:
[----:B------:R-:W-:Y:S05]  /*2cd0*/  BSYNC B0 ;  /* 0x0000000000007941 */ /* 0x000fea0003800000 */
.L_x_1575:
[----:B------:R-:W-:Y:S01]  /*2ce0*/  IADD3 R10, R16, 0x50, RZ ;  /* 0x00000050100a7810 */ /* 0x000fe20007ffe0ff */
[----:B------:R-:W-:Y:S03]  /*2cf0*/  BSSY B0, `(.L_x_1577) ;  /* 0x000001a000007945 */ /* 0x000fe60003800000 */
[----:B------:R-:W-:-:S13]  /*2d00*/  ISETP.GE.AND P1, PT, R10, R5, PT ;  /* 0x000000050a00720c */ /* 0x000fda0003f26270 */
[----:B------:R-:W-:Y:S05]  /*2d10*/  @P1 BRA `(.L_x_1578) ;  /* 0x0000017000001947 */ /* 0x000fea0003800000 */
[----:B------:R-:W-:Y:S01]  /*2d20*/  ISETP.GE.AND P2, PT, R231, c[0x0][0x220], PT ;  /* 0x00008800e7007a0c */ /* 0x000fe20003f46270 */
[----:B------:R-:W-:Y:S01]  /*2d30*/  IMAD.MOV.U32 R8, RZ, RZ, R134 ;  /* 0x000000ffff087224 */ /* 0x000fe200078e0086 */
[----:B------:R-:W-:Y:S01]  /*2d40*/  ULDC UR4, c[0x0][0x19c] ;  /* 0x0000670000047ab9 */ /* 0x000fe20000000800 */
[----:B------:R-:W-:Y:S01]  /*2d50*/  IMAD.MOV.U32 R9, RZ, RZ, R133 ;  /* 0x000000ffff097224 */ /* 0x000fe200078e0085 */
[----:B------:R-:W-:Y:S01]  /*2d60*/  UIMAD UR4, UR4, 0x50, URZ ;  /* 0x00000050040478a4 */ /* 0x000fe2000f8e023f */
[----:B------:R-:W-:Y:S02]  /*2d70*/  ISETP.GE.AND P1, PT, R40, c[0x0][0x220], PT ;  /* 0x0000880028007a0c */ /* 0x000fe40003f26270 */
[----:B------:R-:W-:-:S05]  /*2d80*/  IMAD.WIDE.U32 R20, R120, 0x50, R8 ;  /* 0x0000005078147825 */ /* 0x000fca00078e0008 */
[----:B------:R-:W-:Y:S01]  /*2d90*/  IADD3 R8, R21, UR4, RZ ;  /* 0x0000000415087c10 */ /* 0x000fe2000fffe0ff */
[----:B------:R2:W-:Y:S01]  /*2da0*/  @P2 STS.128 [R230+0x6800], RZ ;  /* 0x006800ffe6002388 */ /* 0x0005e20000000c00 */
[----:B-1----:R-:W-:-:S04]  /*2db0*/  @!P2 LEA R18, P3, R20, c[0x0][0x168], 0x1 ;  /* 0x00005a001412aa11 */ /* 0x002fc800078608ff */
        /* <DEDUP_REMOVED lines=13> */
.L_x_1578:
[----:B------:R-:W-:Y:S05]  /*2e90*/  BSYNC B0 ;  /* 0x0000000000007941 */ /* 0x000fea0003800000 */
.L_x_1577:
[----:B------:R-:W-:Y:S01]  /*2ea0*/  IADD3 R9, R16, 0x60, RZ ;  /* 0x0000006010097810 */ /* 0x000fe20007ffe0ff */
[----:B------:R-:W-:Y:S03]  /*2eb0*/  BSSY B0, `(.L_x_1579) ;  /* 0x000001a000007945 */ /* 0x000fe60003800000 */
[----:B------:R-:W-:-:S13]  /*2ec0*/  ISETP.GE.AND P1, PT, R9, R5, PT ;  /* 0x000000050900720c */ /* 0x000fda0003f26270 */
[----:B------:R-:W-:Y:S05]  /*2ed0*/  @P1 BRA `(.L_x_1580) ;  /* 0x0000017000001947 */ /* 0x000fea0003800000 */
[----:B------:R-:W-:Y:S01]  /*2ee0*/  ISETP.GE.AND P2, PT, R231, c[0x0][0x220], PT ;  /* 0x00008800e7007a0c */ /* 0x000fe20003f46270 */
[----:B-12---:R-:W-:Y:S01]  /*2ef0*/  IMAD.MOV.U32 R18, RZ, RZ, R134 ;  /* 0x000000ffff127224 */ /* 0x006fe200078e0086 */
        /* <DEDUP_REMOVED lines=21> */
.L_x_1580:
[----:B------:R-:W-:Y:S05]  /*3050*/  BSYNC B0 ;  /* 0x0000000000007941 */ /* 0x000fea0003800000 */
.L_x_1579:
        /* <DEDUP_REMOVED lines=27> */
.L_x_1582:
[----:B------:R-:W-:Y:S05]  /*3210*/  BSYNC B0 ;  /* 0x0000000000007941 */ /* 0x000fea0003800000 */
.L_x_1581:
        /* <DEDUP_REMOVED lines=17> */
[----:B-12---:R-:W-:Y:S01]  /*3330*/  @!P2 IMAD.MOV.U32 R18, RZ, RZ, R136 ;  /* 0x000000ffff12a224 */ /* 0x006fe200078e0088 */
[----:B------:R1:W-:Y:S01]  /*3340*/  @P2 STS.128 [R230+0xc000], RZ ;  /* 0x00c000ffe6002388 */ /* 0x0003e20000000c00 */
[----:B------:R-:W-:-:S05]  /*3350*/  @!P2 IMAD.MOV.U32 R19, RZ, RZ, R135 ;  /* 0x000000ffff13a224 */ /* 0x000fca00078e0087 */
[----:B------:R-:W-:Y:S01]  /*3360*/  @!PT LDS RZ, [RZ] ;  /* 0x00000000fffff984 */ /* 0x000fe20000000800 */
[----:B------:R-:W-:Y:S01]  /*3370*/  @!PT LDS RZ, [RZ] ;  /* 0x00000000fffff984 */ /* 0x000fe20000000800 */
[----:B------:R-:W-:Y:S01]  /*3380*/  @!PT LDS RZ, [RZ] ;  /* 0x00000000fffff984 */ /* 0x000fe20000000800 */
[----:B------:R1:W-:Y:S04]  /*3390*/  @!P2 LDGSTS.E.BYPASS.LTC128B.128 [R230+0xc000], [R18.64] ;  /* 0x0c00000012e6afae */ /* 0x0003e8000b901d4e */
[----:B------:R1:W-:Y:S01]  /*33a0*/  @P1 STS.128 [R230+0x10000], RZ ;  /* 0x010000ffe6001388 */ /* 0x0003e20000000c00 */
[----:B------:R-:W-:Y:S05]  /*33b0*/  @P1 BRA `(.L_x_1584) ;  /* 0x0000006000001947 */ /* 0x000fea0003800000 */
[----:B-1----:R-:W-:Y:S02]  /*33c0*/  MOV R18, R136 ;  /* 0x0000008800127202 */ /* 0x002fe40000000f00 */
[----:B------:R-:W-:-:S05]  /*33d0*/  MOV R19, R135 ;  /* 0x0000008700137202 */ /* 0x000fca0000000f00 */
[----:B------:R-:W-:Y:S01]  /*33e0*/  @!PT LDS RZ, [RZ] ;  /* 0x00000000fffff984 */ /* 0x000fe20000000800 */
[----:B------:R-:W-:Y:S01]  /*33f0*/  @!PT LDS RZ, [RZ] ;  /* 0x00000000fffff984 */ /* 0x000fe20000000800 */
[----:B------:R-:W-:Y:S01]  /*3400*/  @!PT LDS RZ, [RZ] ;  /* 0x00000000fffff984 */ /* 0x000fe20000000800 */
[----:B------:R1:W-:Y:S02]  /*3410*/  LDGSTS.E.BYPASS.LTC128B.128 [R230+0x10000], [R18.64+0x80] ;  /* 0x1000008012e67fae */ /* 0x0003e4000b901d4e */
.L_x_1584:
[----:B------:R-:W-:Y:S05]  /*3420*/  BSYNC B0 ;  /* 0x0000000000007941 */ /* 0x000fea0003800000 */
.L_x_1583:
        /* <DEDUP_REMOVED lines=10> */
[C---:B-12---:R-:W-:Y:S01]  /*34d0*/  @!P2 LEA R18, P3, R228.reuse, R136, 0x1 ;  /* 0x00000088e412a211 */ /* 0x046fe200078608ff */
        /* <DEDUP_REMOVED lines=14> */
.L_x_1586:
[----:B------:R-:W-:Y:S05]  /*35c0*/  BSYNC B0 ;  /* 0x0000000000007941 */ /* 0x000fea0003800000 */
.L_x_1585:
        /* <DEDUP_REMOVED lines=25> */
.L_x_1588:
[----:B------:R-:W-:Y:S05]  /*3760*/  BSYNC B0 ;  /* 0x0000000000007941 */ /* 0x000fea0003800000 */
.L_x_1587:
        /* <DEDUP_REMOVED lines=8> */
[----:B-12---:R-:W-:Y:S01]  /*37f0*/  @!P2 IMAD.MOV.U32 R19, RZ, RZ, R135 ;  /* 0x000000ffff13a224 */ /* 0x006fe200078e0087 */
[----:B------:R-:W-:Y:S01]  /*3800*/  @!P2 MOV R18, R136 ;  /* 0x000000880012a202 */ /* 0x000fe20000000f00 */
[----:B------:R1:W-:Y:S02]  /*3810*/  @P2 STS.128 [R230+0xd800], RZ ;  /* 0x00d800ffe6002388 */ /* 0x0003e40000000c00 */
[----:B------:R-:W-:Y:S02]  /*3820*/  @!P2 IMAD R6, R6, 0x60, RZ ;  /* 0x000000600606a824 */ /* 0x000fe400078e02ff */
[----:B------:R-:W-:-:S05]  /*3830*/  @!P2 IMAD.WIDE.U32 R18, R38, 0x60, R18 ;  /* 0x000000602612a825 */ /* 0x000fca00078e0012 */
[----:B------:R-:W-:Y:S01]  /*3840*/  @!P2 IADD3 R7, R19, R6, RZ ;  /* 0x000000061307a210 */ /* 0x000fe20007ffe0ff */
[----:B------:R-:W-:-:S05]  /*3850*/  @!P2 IMAD.MOV.U32 R6, RZ, RZ, R18 ;  /* 0x000000ffff06a224 */ /* 0x000fca00078e0012 */
[----:B------:R-:W-:Y:S01]  /*3860*/  @!PT LDS RZ, [RZ] ;  /* 0x00000000fffff984 */ /* 0x000fe20000000800 */
[----:B------:R-:W-:Y:S01]  /*3870*/  @!PT LDS RZ, [RZ] ;  /* 0x00000000fffff984 */ /* 0x000fe20000000800 */
[----:B------:R-:W-:Y:S01]  /*3880*/  @!PT LDS RZ, [RZ] ;  /* 0x00000000fffff984 */ /* 0x000fe20000000800 */
[----:B------:R1:W-:Y:S04]  /*3890*/  @!P2 LDGSTS.E.BYPASS.LTC128B.128 [R230+0xd800], [R6.64] ;  /* 0x0d80000006e6afae */ /* 0x0003e8000b901d4e */
[----:B------:R1:W-:Y:S01]  /*38a0*/  @P1 STS.128 [R230+0x11800], RZ ;  /* 0x011800ffe6001388 */ /* 0x0003e20000000c00 */
[----:B------:R-:W-:Y:S05]  /*38b0*/  @P1 BRA `(.L_x_1590) ;  /* 0x000000a000001947 */ /* 0x000fea0003800000 */
[----:B-1----:R-:W-:Y:S01]  /*38c0*/  MOV R6, R136 ;  /* 0x0000008800067202 */ /* 0x002fe20000000f00 */
[----:B------:R-:W-:Y:S01]  /*38d0*/  ULDC UR4, c[0x0][0x1a4] ;  /* 0x0000690000047ab9 */ /* 0x000fe20000000800 */
[----:B------:R-:W-:Y:S01]  /*38e0*/  MOV R7, R135 ;  /* 0x0000008700077202 */ /* 0x000fe20000000f00 */
[----:B------:R-:W-:-:S04]  /*38f0*/  UIMAD UR4, UR4, 0x60, URZ ;  /* 0x00000060040478a4 */ /* 0x000fc8000f8e023f */
[----:B------:R-:W-:-:S05]  /*3900*/  IMAD.WIDE.U32 R6, R38, 0x60, R6 ;  /* 0x0000006026067825 */ /* 0x000fca00078e0006 */
[----:B------:R-:W-:-:S05]  /*3910*/  IADD3 R7, R7, UR4, RZ ;  /* 0x0000000407077c10 */ /* 0x000fca000fffe0ff */
[----:B------:R-:W-:Y:S01]  /*3920*/  @!PT LDS RZ, [RZ] ;  /* 0x00000000fffff984 */ /* 0x000fe20000000800 */
[----:B------:R-:W-:Y:S01]  /*3930*/  @!PT LDS RZ, [RZ] ;  /* 0x00000000fffff984 */ /* 0x000fe20000000800 */
[----:B------:R-:W-:Y:S01]  /*3940*/  @!PT LDS RZ, [RZ] ;  /* 0x00000000fffff984 */ /* 0x000fe20000000800 */
[----:B------:R1:W-:Y:S02]  /*3950*/  LDGSTS.E.BYPASS.LTC128B.128 [R230+0x11800], [R6.64+0x80] ;  /* 0x1180008006e67fae */ /* 0x0003e4000b901d4e */
.L_x_1590:
[----:B------:R-:W-:Y:S05]  /*3960*/  BSYNC B0 ;  /* 0x0000000000007941 */ /* 0x000fea0003800000 */
.L_x_1589:
[----:B------:R-:W-:Y:S01]  /*3970*/  ISETP.GE.AND P1, PT, R11, R5, PT ;  /* 0x000000050b00720c */ /* 0x000fe20003f26270 */
[----:B------:R-:W-:-:S12]  /*3980*/  BSSY B0, `(.L_x_1591) ;  /* 0x0000018000007945 */ /* 0x000fd80003800000 */
[----:B------:R1:W-:Y:S04]  /*3990*/  @P1 STS.128 [R230+0xe000], RZ ;  /* 0x00e000ffe6001388 */ /* 0x0003e80000000c00 */
[----:B------:R1:W-:Y:S01]  /*39a0*/  @P1 STS.128 [R230+0x12000], RZ ;  /* 0x012000ffe6001388 */ /* 0x0003e20000000c00 */
[----:B------:R-:W-:Y:S05]  /*39b0*/  @P1 BRA `(.L_x_1592) ;  /* 0x0000014000001947 */ /* 0x000fea0003800000 */
[----:B------:R-:W-:Y:S01]  /*39c0*/  ISETP.GE.AND P2, PT, R231, c[0x0][0x220], PT ;  /* 0x00008800e7007a0c */ /* 0x000fe20003f46270 */
[----:B-1----:R-:W-:Y:S01]  /*39d0*/  IMAD.MOV.U32 R6, RZ, RZ, c[0x0][0x1a4] ;  /* 0x00006900ff067624 */ /* 0x002fe200078e00ff */
[----:B------:R-:W-:Y:S01]  /*39e0*/  ISETP.GE.AND P1, PT, R40, c[0x0][0x220], PT ;  /* 0x0000880028007a0c */ /* 0x000fe20003f26270 */
[----:B------:R-:W-:-:S03]  /*39f0*/  IMAD.SHL.U32 R7, R38, 0x40, RZ ;  /* 0x0000004026077824 */ /* 0x000fc600078e00ff */
[----:B------:R-:W-:-:S07]  /*3a00*/  SHF.L.U64.HI R6, R38, 0x6, R6 ;  /* 0x0000000626067819 */ /* 0x000fce0000010206 */
[C---:B--2---:R-:W-:Y:S01]  /*3a10*/  @!P2 LEA R18, P3, R7.reuse, R136, 0x1 ;  /* 0x000000880712a211 */ /* 0x044fe200078608ff */
        /* <DEDUP_REMOVED lines=14> */
.L_x_1592:
[----:B------:R-:W-:Y:S05]  /*3b00*/  BSYNC B0 ;  /* 0x0000000000007941 */ /* 0x000fea0003800000 */
.L_x_1591:
[----:B------:R-:W-:Y:S01]  /*3b10*/  ISETP.GE.AND P1, PT, R10, R5, PT ;  /* 0x000000050a00720c */ /* 0x000fe20003f26270 */
[----:B------:R-:W-:-:S12]  /*3b20*/  BSSY B0, `(.L_x_1593) ;  /* 0x000001e000007945 */ /* 0x000fd80003800000 */
[----:B------:R1:W-:Y:S04]  /*3b30*/  @P1 STS.128 [R230+0xe800], RZ ;  /* 0x00e800ffe6001388 */ /* 0x0003e80000000c00 */
[----:B------:R1:W-:Y:S01]  /*3b40*/  @P1 STS.128 [R230+0x12800], RZ ;  /* 0x012800ffe6001388 */ /* 0x0003e20000000c00 */
[----:B------:R-:W-:Y:S05]  /*3b50*/  @P1 BRA `(.L_x_1594) ;  /* 0x000001a000001947 */ /* 0x000fea0003800000 */
[----:B------:R-:W-:Y:S02]  /*3b60*/  ISETP.GE.AND P2, PT, R231, c[0x0][0x220], PT ;  /* 0x00008800e7007a0c */ /* 0x000fe40003f46270 */
[----:B------:R-:W-:-:S11]  /*3b70*/  ISETP.GE.AND P1, PT, R40, c[0x0][0x220], PT ;  /* 0x0000880028007a0c */ /* 0x000fd60003f26270 */
[----:B-1----:R-:W-:Y:S01]  /*3b80*/  @!P2 MOV R6, c[0x0][0x1a4] ;  /* 0x000069000006aa02 */ /* 0x002fe20000000f00 */
[----:B------:R-:W-:Y:S01]  /*3b90*/  @!P2 IMAD.MOV.U32 R11, RZ, RZ, R135 ;  /* 0x000000ffff0ba224 */ /* 0x000fe200078e0087 */
        /* <DEDUP_REMOVED lines=22> */
.L_x_1594:
[----:B------:R-:W-:Y:S05]  /*3d00*/  BSYNC B0 ;  /* 0x0000000000007941 */ /* 0x000fea0003800000 */
.L_x_1593:
        /* <DEDUP_REMOVED lines=31> */
.L_x_1596:
[----:B------:R-:W-:Y:S05]  /*3f00*/  BSYNC B0 ;  /* 0x0000000000007941 */ /* 0x000fea0003800000 */
.L_x_1595:
[----:B------:R-:W-:Y:S01]  /*3f10*/  ISETP.GE.AND P1, PT, R8, R5, PT ;  /* 0x000000050800720c */ /* 0x000fe20003f26270 */
[----:B------:R-:W-:-:S12]  /*3f20*/  BSSY B0, `(.L_x_1597) ;  /* 0x000001d000007945 */ /* 0x000fd80003800000 */
[----:B------:R1:W-:Y:S04]  /*3f30*/  @P1 STS.128 [R230+0xf800], RZ ;  /* 0x00f800ffe6001388 */ /* 0x0003e80000000c00 */
[----:B------:R1:W-:Y:S01]  /*3f40*/  @P1 STS.128 [R230+0x13800], RZ ;  /* 0x013800ffe6001388 */ /* 0x0003e20000000c00 */
[----:B------:R-:W-:Y:S05]  /*3f50*/  @P1 BRA `(.L_x_1598) ;  /* 0x0000019000001947 */ /* 0x000fea0003800000 */
[----:B------:R-:W-:Y:S02]  /*3f60*/  ISETP.GE.AND P2, PT, R231, c[0x0][0x220], PT ;  /* 0x00008800e7007a0c */ /* 0x000fe40003f46270 */
[----:B------:R-:W-:-:S11]  /*3f70*/  ISETP.GE.AND P1, PT, R40, c[0x0][0x220], PT ;  /* 0x0000880028007a0c */ /* 0x000fd60003f26270 */
[----:B-1----:R-:W-:Y:S01]  /*3f80*/  @!P2 MOV R7, R135 ;  /* 0x000000870007a202 */ /* 0x002fe20000000f00 */
[----:B------:R-:W-:Y:S01]  /*3f90*/  @!P2 IMAD.MOV.U32 R5, RZ, RZ, c[0x0][0x1a4] ;  /* 0x00006900ff05a624 */ /* 0x000fe200078e00ff */
[----:B------:R1:W-:Y:S01]  /*3fa0*/  @P2 STS.128 [R230+0xf800], RZ ;  /* 0x00f800ffe6002388 */ /* 0x0003e20000000c00 */
[----:B------:R-:W-:Y:S02]  /*3fb0*/  @!P2 IMAD.MOV.U32 R6, RZ, RZ, R136 ;  /* 0x000000ffff06a224 */ /* 0x000fe400078e0088 */
[----:B------:R-:W-:Y:S02]  /*3fc0*/  @!P2 IMAD R5, R5, 0xe0, RZ ;  /* 0x000000e00505a824 */ /* 0x000fe400078e02ff */
[----:B------:R-:W-:-:S05]  /*3fd0*/  @!P2 IMAD.WIDE.U32 R6, R38, 0xe0, R6 ;  /* 0x000000e02606a825 */ /* 0x000fca00078e0006 */
[----:B------:R-:W-:-:S05]  /*3fe0*/  @!P2 IADD3 R7, R7, R5, RZ ;  /* 0x000000050707a210 */ /* 0x000fca0007ffe0ff */
        /* <DEDUP_REMOVED lines=16> */
.L_x_1598:
[----:B------:R-:W-:Y:S05]  /*40f0*/  BSYNC B0 ;  /* 0x0000000000007941 */ /* 0x000fea0003800000 */
.L_x_1597:
[----:B-1----:R-:W-:Y:S01]  /*4100*/  LEA.HI R6, R4, R4, RZ, 0x1 ;  /* 0x0000000404067211 */ /* 0x002fe200078f08ff */
[C---:B------:R-:W-:Y:S01]  /*4110*/  IMAD.SHL.U32 R5, R3.reuse, 0x40, RZ ;  /* 0x0000004003057824 */ /* 0x040fe200078e00ff */
[----:B------:R-:W-:Y:S01]  /*4120*/  R2P PR, R3, 0x6 ;  /* 0x0000000603007804 */ /* 0x000fe20000000000 */
[----:B------:R-:W-:Y:S01]  /*4130*/  IMAD.SHL.U32 R13, R13, 0x40, RZ ;  /* 0x000000400d0d7824 */ /* 0x000fe200078e00ff */
[----:B------:R-:W-:Y:S01]  /*4140*/  LOP3.LUT R6, R6, 0xfffffffe, RZ, 0xc0, !PT ;  /* 0xfffffffe06067812 */ /* 0x000fe200078ec0ff */
[----:B------:R-:W-:Y:S01]  /*4150*/  IMAD.SHL.U32 R16, R16, 0x8, RZ ;  /* 0x0000000810107824 */ /* 0x000fe200078e00ff */
[----:B------:R-:W-:Y:S01]  /*4160*/  LOP3.LUT R5, R5, 0x1c0, RZ, 0xc0, !PT ;  /* 0x000001c005057812 */ /* 0x000fe200078ec0ff */
[----:B------:R-:W-:Y:S01]  /*4170*/  IMAD.SHL.U32 R122, R14, 0x40, RZ ;  /* 0x000000400e7a7824 */ /* 0x000fe200078e00ff */
[----:B------:R-:W-:Y:S01]  /*4180*/  LOP3.LUT R13, R13, 0x1c0, RZ, 0xc0, !PT ;  /* 0x000001c00d0d7812 */ /* 0x000fe200078ec0ff */
[----:B------:R-:W-:Y:S01]  /*4190*/  IMAD.IADD R4, R4, 0x1, -R6 ;  /* 0x0000000104047824 */ /* 0x000fe200078e0a06 */
[----:B------:R-:W-:Y:S01]  /*41a0*/  LOP3.LUT R16, R5, 0x8, R16, 0xf8, !PT ;  /* 0x0000000805107812 */ /* 0x000fe200078ef810 */
[----:B------:R-:W-:Y:S01]  /*41b0*/  IMAD.IADD R125, R41, 0x1, R125 ;  /* 0x00000001297d7824 */ /* 0x000fe200078e027d */
[----:B------:R-:W-:Y:S01]  /*41c0*/  LOP3.LUT R122, R122, 0xfffffe00, RZ, 0xc0, !PT ;  /* 0xfffffe007a7a7812 */ /* 0x000fe200078ec0ff */
[----:B------:R-:W-:Y:S01]  /*41d0*/  IMAD.SHL.U32 R6, R4, 0x8, RZ ;  /* 0x0000000804067824 */ /* 0x000fe200078e00ff */
[----:B------:R-:W-:Y:S01]  /*41e0*/  SHF.R.U32.HI R5, RZ, 0x3, R5 ;  /* 0x00000003ff057819 */ /* 0x000fe20000011605 */
[----:B------:R-:W0:Y:S01]  /*41f0*/  LDGDEPBAR ;  /* 0x00000000000079af */ /* 0x000e220000000000 */
[----:B------:R-:W-:Y:S01]  /*4200*/  SHF.R.U32.HI R121, RZ, 0x3, R13 ;  /* 0x00000003ff797819 */ /* 0x000fe2000001160d */
[C---:B------:R-:W-:Y:S01]  /*4210*/  IMAD R222, R126.reuse, 0x400, R122 ;  /* 0x000004007ede7824 */ /* 0x040fe200078e027a */
[----:B------:R-:W-:Y:S01]  /*4220*/  LOP3.LUT R6, R13, 0x8, R6, 0xf8, !PT ;  /* 0x000000080d067812 */ /* 0x000fe200078ef806 */
[----:B------:R-:W-:Y:S01]  /*4230*/  IMAD R126, R126, 0x10, R127 ;  /* 0x000000107e7e7824 */ /* 0x000fe200078e027f */
[----:B------:R-:W-:-:S02]  /*4240*/  LOP3.LUT R5, R16, R5, RZ, 0x3c, !PT ;  /* 0x0000000510057212 */ /* 0x000fc400078e3cff */
[----:B------:R-:W-:Y:S02]  /*4250*/  LOP3.LUT R121, R6, R121, RZ, 0x3c, !PT ;  /* 0x0000007906797212 */ /* 0x000fe400078e3cff */
[----:B------:R-:W-:Y:S01]  /*4260*/  IADD3 R124, R126, 0x1, R124 ;  /* 0x000000017e7c7810 */ /* 0x000fe20007ffe07c */
[----:B------:R-:W-:Y:S01]  /*4270*/  IMAD R221, R4, 0x200, R5 ;  /* 0x0000020004dd7824 */ /* 0x000fe200078e0205 */
[C---:B------:R-:W-:Y:S01]  /*4280*/  LOP3.LUT R216, R121.reuse, R122, RZ, 0xfc, !PT ;  /* 0x0000007a79d87212 */ /* 0x040fe200078efcff */
[----:B------:R-:W-:Y:S01]  /*4290*/  IMAD.IADD R222, R121, 0x1, R222 ;  /* 0x0000000179de7824 */ /* 0x000fe200078e02de */
[----:B------:R-:W-:Y:S01]  /*42a0*/  IADD3 R124, R123, R124, -R128 ;  /* 0x0000007c7b7c7210 */ /* 0x000fe20007ffe880 */
[----:B------:R-:W-:Y:S02]  /*42b0*/  IMAD.SHL.U32 R221, R221, 0x2, RZ ;  /* 0x00000002dddd7824 */ /* 0x000fe400078e00ff */
[----:B------:R-:W-:Y:S01]  /*42c0*/  IMAD.SHL.U32 R222, R222, 0x2, RZ ;  /* 0x00000002dede7824 */ /* 0x000fe200078e00ff */
[----:B------:R-:W-:-:S02]  /*42d0*/  IADD3 R189, R124, c[0x0][0x2e8], RZ ;  /* 0x0000ba007cbd7a10 */ /* 0x000fc40007ffe0ff */
[----:B------:R-:W-:Y:S01]  /*42e0*/  LDSM.16.M88.4 R44, [R221+0x4000] ;  /* 0x00400000dd2c783b */ /* 0x000fe20000000200 */
[C---:B------:R-:W-:Y:S01]  /*42f0*/  IADD3 R3, R221.reuse, 0x4000, RZ ;  /* 0x00004000dd037810 */ /* 0x040fe20007ffe0ff */
[--C-:B------:R-:W-:Y:S01]  /*4300*/  IMAD R220, R2, 0x2, R222.reuse ;  /* 0x0000000202dc7824 */ /* 0x100fe200078e02de */
[----:B------:R-:W-:Y:S01]  /*4310*/  IADD3 R219, R221, 0x4020, RZ ;  /* 0x00004020dddb7810 */ /* 0x000fe20007ffe0ff */
[----:B------:R-:W1:Y:S01]  /*4320*/  LDSM.16.M88.4 R56, [R222] ;  /* 0x00000000de38783b */ /* 0x000e620000000200 */
[----:B------:R-:W-:Y:S01]  /*4330*/  @P1 IADD3 R219, R3, -0x20, RZ ;  /* 0xffffffe003db1810 */ /* 0x000fe20007ffe0ff */
[----:B------:R-:W-:Y:S01]  /*4340*/  IMAD.MOV.U32 R3, RZ, RZ, 0x40 ;  /* 0x00000040ff037424 */ /* 0x000fe200078e00ff */
[C---:B------:R-:W-:Y:S01]  /*4350*/  IADD3 R188, R189.reuse, 0x8, RZ ;  /* 0x00000008bdbc7810 */ /* 0x040fe20007ffe0ff */
[----:B------:R-:W5:Y:S01]  /*4360*/  LDSM.16.M88.4 R28, [R221+0x4800] ;  /* 0x00480000dd1c783b */ /* 0x000f620000000200 */
[C---:B------:R-:W-:Y:S01]  /*4370*/  IMAD R218, R0.reuse, 0x2, R222 ;  /* 0x0000000200da7824 */ /* 0x040fe200078e02de */
[----:B------:R-:W-:Y:S01]  /*4380*/  IMNMX R189, R189, R123, PT ;  /* 0x0000007bbdbd7217 */ /* 0x000fe20003800200 */
[----:B------:R-:W-:Y:S01]  /*4390*/  IMAD R217, R0, 0x2, R220 ;  /* 0x0000000200d97824 */ /* 0x000fe200078e02dc */
[----:B------:R-:W2:Y:S01]  /*43a0*/  LDSM.16.M88.4 R20, [R221+0x5000] ;  /* 0x00500000dd14783b */ /* 0x000ea20000000200 */
[----:B------:R-:W-:-:S02]  /*43b0*/  SEL R3, R3, 0xffffffc0, !P2 ;  /* 0xffffffc003037807 */ /* 0x000fc40005000000 */
[----:B------:R-:W-:Y:S01]  /*43c0*/  IMNMX R188, R188, R123, PT ;  /* 0x0000007bbcbc7217 */ /* 0x000fe20003800200 */
[----:B------:R-:W3:Y:S01]  /*43d0*/  LDSM.16.M88.4 R12, [R221+0x5800] ;  /* 0x00580000dd0c783b */ /* 0x000ee20000000200 */
[----:B------:R-:W-:Y:S01]  /*43e0*/  IADD3 R211, R219, 0x800, RZ ;  /* 0x00000800dbd37810 */ /* 0x000fe20007ffe0ff */
[----:B------:R-:W-:Y:S01]  /*43f0*/  IMAD.IADD R215, R221, 0x1, R3 ;  /* 0x00000001ddd77824 */ /* 0x000fe200078e0203 */
[----:B------:R-:W-:Y:S01]  /*4400*/  IADD3 R210, R219, 0x1000, RZ ;  /* 0x00001000dbd27810 */ /* 0x000fe20007ffe0ff */
[----:B------:R-:W4:Y:S01]  /*4410*/  LDSM.16.M88.4 R80, [R221+0x6000] ;  /* 0x00600000dd50783b */ /* 0x000f220000000200 */
[----:B------:R-:W-:Y:S01]  /*4420*/  IMAD.IADD R204, R3, 0x1, R219 ;  /* 0x0000000103cc7824 */ /* 0x000fe200078e02db */
[C---:B------:R-:W-:Y:S02]  /*4430*/  IADD3 R209, R219.reuse, 0x1800, RZ ;  /* 0x00001800dbd17810 */ /* 0x040fe40007ffe0ff */
[----:B------:R-:W3:Y:S01]  /*4440*/  LDSM.16.M88.4 R72, [R221+0x6800] ;  /* 0x00680000dd48783b */ /* 0x000ee20000000200 */
[----:B------:R-:W-:-:S02]  /*4450*/  IADD3 R208, R219, 0x2000, RZ ;  /* 0x00002000dbd07810 */ /* 0x000fc40007ffe0ff */
[C---:B------:R-:W-:Y:S01]  /*4460*/  IADD3 R207, R219.reuse, 0x2800, RZ ;  /* 0x00002800dbcf7810 */ /* 0x040fe20007ffe0ff */
[----:B------:R-:W3:Y:S01]  /*4470*/  LDSM.16.M88.4 R64, [R221+0x7000] ;  /* 0x00700000dd40783b */ /* 0x000ee20000000200 */
[C---:B------:R-:W-:Y:S02]  /*4480*/  IADD3 R206, R219.reuse, 0x3000, RZ ;  /* 0x00003000dbce7810 */ /* 0x040fe40007ffe0ff */
[C---:B------:R-:W-:Y:S01]  /*4490*/  IADD3 R205, R219.reuse, 0x3800, RZ ;  /* 0x00003800dbcd7810 */ /* 0x040fe20007ffe0ff */
[----:B------:R-:W3:Y:S01]  /*44a0*/  LDSM.16.M88.4 R88, [R221+0x7800] ;  /* 0x00780000dd58783b */ /* 0x000ee20000000200 */
[C---:B------:R-:W-:Y:S02]  /*44b0*/  IADD3 R203, R219.reuse, 0x4000, RZ ;  /* 0x00004000dbcb7810 */ /* 0x040fe40007ffe0ff */
[C---:B------:R-:W-:Y:S01]  /*44c0*/  IADD3 R202, R219.reuse, 0x4800, RZ ;  /* 0x00004800dbca7810 */ /* 0x040fe20007ffe0ff */
[----:B------:R-:W-:Y:S01]  /*44d0*/  LDSM.16.M88.4 R84, [R219] ;  /* 0x00000000db54783b */ /* 0x000fe20000000200 */
[----:B------:R-:W-:-:S02]  /*44e0*/  IADD3 R201, R219, 0x5000, RZ ;  /* 0x00005000dbc97810 */ /* 0x000fc40007ffe0ff */
[C---:B------:R-:W-:Y:S01]  /*44f0*/  IADD3 R200, R219.reuse, 0x5800, RZ ;  /* 0x00005800dbc87810 */ /* 0x040fe20007ffe0ff */
[----:B------:R-:W3:Y:S01]  /*4500*/  LDSM.16.M88.4 R104, [R220] ;  /* 0x00000000dc68783b */ /* 0x000ee20000000200 */
[C---:B------:R-:W-:Y:S02]  /*4510*/  IADD3 R199, R219.reuse, 0x6000, RZ ;  /* 0x00006000dbc77810 */ /* 0x040fe40007ffe0ff */
[C---:B------:R-:W-:Y:S01]  /*4520*/  IADD3 R198, R219.reuse, 0x6800, RZ ;  /* 0x00006800dbc67810 */ /* 0x040fe20007ffe0ff */
[----:B------:R-:W3:Y:S01]  /*4530*/  LDSM.16.M88.4 R52, [R219+0x800] ;  /* 0x00080000db34783b */ /* 0x000ee20000000200 */
[----:B-1----:R-:W-:Y:S01]  /*4540*/  HMMA.16816.F32 R48, R56, R44, RZ ;  /* 0x0000002c3830723c */ /* 0x002fe200000018ff */
[C---:B------:R-:W-:Y:S02]  /*4550*/  IADD3 R197, R219.reuse, 0x7000, RZ ;  /* 0x00007000dbc57810 */ /* 0x040fe40007ffe0ff */
[----:B------:R-:W1:Y:S01]  /*4560*/  LDSM.16.M88.4 R4, [R219+0x1000] ;  /* 0x00100000db04783b */ /* 0x000e620000000200 */
[----:B------:R-:W-:-:S03]  /*4570*/  IADD3 R196, R219, 0x7800, RZ ;  /* 0x00007800dbc47810 */ /* 0x000fc60007ffe0ff */
[----:B------:R-:W1:Y:S01]  /*4580*/  LDSM.16.M88.4 R92, [R219+0x1800] ;  /* 0x00180000db5c783b */ /* 0x000e620000000200 */
[C---:B-----5:R-:W-:Y:S03]  /*4590*/  HMMA.16816.F32 R32, R56.reuse, R28, RZ ;  /* 0x0000001c3820723c */ /* 0x060fe600000018ff */
[----:B------:R-:W-:Y:S04]  /*45a0*/  LDSM.16.M88.4 R116, [R219+0x2000] ;  /* 0x00200000db74783b */ /* 0x000fe80000000200 */
[----:B------:R-:W-:Y:S01]  /*45b0*/  LDSM.16.M88.4 R112, [R219+0x3000] ;  /* 0x00300000db70783b */ /* 0x000fe20000000200 */
[C---:B--2---:R-:W-:Y:S03]  /*45c0*/  HMMA.16816.F32 R24, R56.reuse, R20, RZ ;  /* 0x000000143818723c */ /* 0x044fe600000018ff */
[----:B------:R-:W-:Y:S04]  /*45d0*/  LDSM.16.M88.4 R108, [R219+0x3800] ;  /* 0x00380000db6c783b */ /* 0x000fe80000000200 */
[----:B------:R-:W-:Y:S01]  /*45e0*/  LDSM.16.M88.4 R100, [R215+0x4000] ;  /* 0x00400000d764783b */ /* 0x000fe20000000200 */
[C---:B------:R-:W-:Y:S03]  /*45f0*/  HMMA.16816.F32 R44, R56.reuse, R46, RZ ;  /* 0x0000002e382c723c */ /* 0x040fe600000018ff */
[----:B------:R-:W-:Y:S05]  /*4600*/  LDSM.16.M88.4 R96, [R215+0x5800] ;  /* 0x00580000d760783b */ /* 0x000fea0000000200 */
[C---:B------:R-:W-:Y:S08]  /*4610*/  HMMA.16816.F32 R28, R56.reuse, R30, RZ ;  /* 0x0000001e381c723c */ /* 0x040ff000000018ff */
[C---:B------:R-:W-:Y:S08]  /*4620*/  HMMA.16816.F32 R20, R56.reuse, R22, RZ ;  /* 0x000000163814723c */ /* 0x040ff000000018ff */
        /* <DEDUP_REMOVED lines=19> */
[----:B------:R-:W1:Y:S07]  /*4760*/  LDSM.16.M88.4 R4, [R218] ;  /* 0x00000000da04783b */ /* 0x000e6e0000000200 */
[C---:B------:R-:W-:Y:S08]  /*4770*/  HMMA.16816.F32 R16, R104.reuse, R92, R16 ;  /* 0x0000005c6810723c */ /* 0x040ff00000001810 */
[C---:B------:R-:W-:Y:S01]  /*4780*/  HMMA.16816.F32 R12, R104.reuse, R94, R12 ;  /* 0x0000005e680c723c */ /* 0x040fe2000000180c */
[----:B------:R-:W3:Y:S07]  /*4790*/  LDSM.16.M88.4 R92, [R215+0x6000] ;  /* 0x00600000d75c783b */ /* 0x000eee0000000200 */
[C---:B--2---:R-:W-:Y:S08]  /*47a0*/  HMMA.16816.F32 R76, R104.reuse, R88, R76 ;  /* 0x00000058684c723c */ /* 0x044ff0000000184c */
[C---:B------:R-:W-:Y:S01]  /*47b0*/  HMMA.16816.F32 R72, R104.reuse, R90, R72 ;  /* 0x0000005a6848723c */ /* 0x040fe20000001848 */
[----:B------:R-:W2:Y:S07]  /*47c0*/  LDSM.16.M88.4 R88, [R215+0x6800] ;  /* 0x00680000d758783b */ /* 0x000eae0000000200 */
[C---:B------:R-:W-:Y:S08]  /*47d0*/  HMMA.16816.F32 R8, R104.reuse, R116, R8 ;  /* 0x000000746808723c */ /* 0x040ff00000001808 */
[----:B------:R-:W-:Y:S01]  /*47e0*/  HMMA.16816.F32 R80, R104, R118, R80 ;  /* 0x000000766850723c */ /* 0x000fe20000001850 */
[----:B------:R-:W-:Y:S07]  /*47f0*/  LDSM.16.M88.4 R116, [R221+0x9800] ;  /* 0x00980000dd74783b */ /* 0x000fee0000000200 */
[C---:B-1----:R-:W-:Y:S08]  /*4800*/  HMMA.16816.F32 R32, R4.reuse, R84, R32 ;  /* 0x000000540420723c */ /* 0x042ff00000001820 */
[C---:B------:R-:W-:Y:S01]  /*4810*/  HMMA.16816.F32 R28, R4.reuse, R86, R28 ;  /* 0x00000056041c723c */ /* 0x040fe2000000181c */
[----:B------:R-:W1:Y:S07]  /*4820*/  LDSM.16.M88.4 R84, [R215+0x7000] ;  /* 0x00700000d754783b */ /* 0x000e6e0000000200 */
[C---:B------:R-:W-:Y:S08]  /*4830*/  HMMA.16816.F32 R24, R4.reuse, R52, R24 ;  /* 0x000000340418723c */ /* 0x040ff00000001818 */
[----:B------:R-:W-:Y:S01]  /*4840*/  HMMA.16816.F32 R20, R4, R54, R20 ;  /* 0x000000360414723c */ /* 0x000fe20000001814 */
[----:B------:R-:W4:Y:S07]  /*4850*/  LDSM.16.M88.4 R52, [R215+0x7800] ;  /* 0x00780000d734783b */ /* 0x000f2e0000000200 */
[C---:B------:R-:W-:Y:S08]  /*4860*/  HMMA.16816.F32 R68, R104.reuse, R112, R68 ;  /* 0x000000706844723c */ /* 0x040ff00000001844 */
[C---:B------:R-:W-:Y:S01]  /*4870*/  HMMA.16816.F32 R64, R104.reuse, R114, R64 ;  /* 0x000000726840723c */ /* 0x040fe20000001840 */
[----:B------:R-:W-:Y:S07]  /*4880*/  LDSM.16.M88.4 R112, [R217] ;  /* 0x00000000d970783b */ /* 0x000fee0000000200 */
[C---:B------:R-:W-:Y:S08]  /*4890*/  HMMA.16816.F32 R60, R104.reuse, R108, R60 ;  /* 0x0000006c683c723c */ /* 0x040ff0000000183c */
[----:B------:R-:W-:Y:S01]  /*48a0*/  HMMA.16816.F32 R56, R104, R110, R56 ;  /* 0x0000006e6838723c */ /* 0x000fe20000001838 */
[----:B------:R-:W5:Y:S04]  /*48b0*/  LDSM.16.M88.4 R108, [R204] ;  /* 0x00000000cc6c783b */ /* 0x000f680000000200 */
[----:B------:R-:W1:Y:S03]  /*48c0*/  LDSM.16.M88.4 R104, [R204+0x800] ;  /* 0x00080000cc68783b */ /* 0x000e660000000200 */
[C---:B------:R-:W-:Y:S08]  /*48d0*/  HMMA.16816.F32 R48, R4.reuse, R100, R48 ;  /* 0x000000640430723c */ /* 0x040ff00000001830 */
[C---:B------:R-:W-:Y:S01]  /*48e0*/  HMMA.16816.F32 R44, R4.reuse, R102, R44 ;  /* 0x00000066042c723c */ /* 0x040fe2000000182c */
[----:B------:R-:W1:Y:S07]  /*48f0*/  LDSM.16.M88.4 R100, [R204+0x1000] ;  /* 0x00100000cc64783b */ /* 0x000e6e0000000200 */
[C---:B---3--:R-:W-:Y:S08]  /*4900*/  HMMA.16816.F32 R8, R4.reuse, R92, R8 ;  /* 0x0000005c0408723c */ /* 0x048ff00000001808 */
[C---:B------:R-:W-:Y:S01]  /*4910*/  HMMA.16816.F32 R80, R4.reuse, R94, R80 ;  /* 0x0000005e0450723c */ /* 0x040fe20000001850 */
[----:B------:R-:W3:Y:S07]  /*4920*/  LDSM.16.M88.4 R92, [R204+0x2000] ;  /* 0x00200000cc5c783b */ /* 0x000eee0000000200 */
[C---:B--2---:R-:W-:Y:S08]  /*4930*/  HMMA.16816.F32 R76, R4.reuse, R88, R76 ;  /* 0x00000058044c723c */ /* 0x044ff0000000184c */
[C---:B------:R-:W-:Y:S01]  /*4940*/  HMMA.16816.F32 R72, R4.reuse, R90, R72 ;  /* 0x0000005a0448723c */ /* 0x040fe20000001848 */
[----:B------:R-:W2:Y:S07]  /*4950*/  LDSM.16.M88.4 R88, [R204+0x2800] ;  /* 0x00280000cc58783b */ /* 0x000eae0000000200 */
[C---:B------:R-:W-:Y:S08]  /*4960*/  HMMA.16816.F32 R16, R4.reuse, R96, R16 ;  /* 0x000000600410723c */ /* 0x040ff00000001810 */
[C---:B------:R-:W-:Y:S01]  /*4970*/  HMMA.16816.F32 R12, R4.reuse, R98, R12 ;  /* 0x00000062040c723c */ /* 0x040fe2000000180c */
[----:B------:R-:W2:Y:S07]  /*4980*/  LDSM.16.M88.4 R96, [R204+0x1800] ;  /* 0x00180000cc60783b */ /* 0x000eae0000000200 */
[C---:B-1----:R-:W-:Y:S08]  /*4990*/  HMMA.16816.F32 R68, R4.reuse, R84, R68 ;  /* 0x000000540444723c */ /* 0x042ff00000001844 */
[C---:B------:R-:W-:Y:S01]  /*49a0*/  HMMA.16816.F32 R64, R4.reuse, R86, R64 ;  /* 0x000000560440723c */ /* 0x040fe20000001840 */
[----:B------:R-:W-:Y:S07]  /*49b0*/  LDSM.16.M88.4 R84, [R204+0x3000] ;  /* 0x00300000cc54783b */ /* 0x000fee0000000200 */
[C---:B----4-:R-:W-:Y:S08]  /*49c0*/  HMMA.16816.F32 R60, R4.reuse, R52, R60 ;  /* 0x00000034043c723c */ /* 0x050ff0000000183c */
[----:B------:R-:W-:Y:S01]  /*49d0*/  HMMA.16816.F32 R56, R4, R54, R56 ;  /* 0x000000360438723c */ /* 0x000fe20000001838 */
[----:B------:R-:W-:Y:S04]  /*49e0*/  LDSM.16.M88.4 R52, [R221+0x8000] ;  /* 0x00800000dd34783b */ /* 0x000fe80000000200 */
[----:B------:R-:W1:Y:S03]  /*49f0*/  LDSM.16.M88.4 R4, [R222+0x2000] ;  /* 0x00200000de04783b */ /* 0x000e660000000200 */
[C---:B-----5:R-:W-:Y:S08]  /*4a00*/  HMMA.16816.F32 R44, R112.reuse, R110, R44 ;  /* 0x0000006e702c723c */ /* 0x060ff0000000182c */
[C---:B------:R-:W-:Y:S01]  /*4a10*/  HMMA.16816.F32 R48, R112.reuse, R108, R48 ;  /* 0x0000006c7030723c */ /* 0x040fe20000001830 */
[----:B------:R-:W-:Y:S07]  /*4a20*/  LDSM.16.M88.4 R108, [R221+0x9000] ;  /* 0x00900000dd6c783b */ /* 0x000fee0000000200 */
[C---:B------:R-:W-:Y:S08]  /*4a30*/  HMMA.16816.F32 R32, R112.reuse, R104, R32 ;  /* 0x000000687020723c */ /* 0x040ff00000001820 */
[C---:B------:R-:W-:Y:S08]  /*4a40*/  HMMA.16816.F32 R28, R112.reuse, R106, R28 ;  /* 0x0000006a701c723c */ /* 0x040ff0000000181c */
[C---:B------:R-:W-:Y:S08]  /*4a50*/  HMMA.16816.F32 R24, R112.reuse, R100, R24 ;  /* 0x000000647018723c */ /* 0x040ff00000001818 */
[C---:B------:R-:W-:Y:S01]  /*4a60*/  HMMA.16816.F32 R20, R112.reuse, R102, R20 ;  /* 0x000000667014723c */ /* 0x040fe20000001814 */
[----:B------:R-:W-:Y:S07]  /*4a70*/  LDSM.16.M88.4 R100, [R219+0x4000] ;  /* 0x00400000db64783b */ /* 0x000fee0000000200 */
[C---:B---3--:R-:W-:Y:S01]  /*4a80*/  HMMA.16816.F32 R104, R112.reuse, R92, R8 ;  /* 0x0000005c7068723c */ /* 0x048fe20000001808 */
[----:B------:R-:W3:Y:S07]  /*4a90*/  LDSM.16.M88.4 R8, [R220+0x2000] ;  /* 0x00200000dc08783b */ /* 0x000eee0000000200 */
[C---:B--2---:R-:W-:Y:S08]  /*4aa0*/  HMMA.16816.F32 R76, R112.reuse, R88, R76 ;  /* 0x00000058704c723c */ /* 0x044ff0000000184c */
[C---:B------:R-:W-:Y:S01]  /*4ab0*/  HMMA.16816.F32 R72, R112.reuse, R90, R72 ;  /* 0x0000005a7048723c */ /* 0x040fe20000001848 */
[----:B------:R-:W2:Y:S07]  /*4ac0*/  LDSM.16.M88.4 R88, [R221+0x8800] ;  /* 0x00880000dd58783b */ /* 0x000eae0000000200 */
[C---:B------:R-:W-:Y:S08]  /*4ad0*/  HMMA.16816.F32 R16, R112.reuse, R96, R16 ;  /* 0x000000607010723c */ /* 0x040ff00000001810 */
[----:B------:R-:W-:Y:S01]  /*4ae0*/  HMMA.16816.F32 R12, R112, R98, R12 ;  /* 0x00000062700c723c */ /* 0x000fe2000000180c */
[----:B------:R-:W4:Y:S07]  /*4af0*/  LDSM.16.M88.4 R96, [R204+0x3800] ;  /* 0x00380000cc60783b */ /* 0x000f2e0000000200 */
[C---:B-1----:R-:W-:Y:S08]  /*4b00*/  HMMA.16816.F32 R44, R4.reuse, R54, R44 ;  /* 0x00000036042c723c */ /* 0x042ff0000000182c */
[----:B------:R-:W-:Y:S01]  /*4b10*/  HMMA.16816.F32 R48, R4, R52, R48 ;  /* 0x000000340430723c */ /* 0x000fe20000001830 */
[----:B------:R-:W-:Y:S07]  /*4b20*/  LDSM.16.M88.4 R52, [R219+0x4800] ;  /* 0x00480000db34783b */ /* 0x000fee0000000200 */
[C---:B------:R-:W-:Y:S08]  /*4b30*/  HMMA.16816.F32 R80, R112.reuse, R94, R80 ;  /* 0x0000005e7050723c */ /* 0x040ff00000001850 */
[C---:B------:R-:W-:Y:S08]  /*4b40*/  HMMA.16816.F32 R68, R112.reuse, R84, R68 ;  /* 0x000000547044723c */ /* 0x040ff00000001844 */
[----:B------:R-:W-:Y:S01]  /*4b50*/  HMMA.16816.F32 R92, R112, R86, R64 ;  /* 0x00000056705c723c */ /* 0x000fe20000001840 */
[----:B------:R-:W-:Y:S04]  /*4b60*/  LDSM.16.M88.4 R84, [R215+0x8000] ;  /* 0x00800000d754783b */ /* 0x000fe80000000200 */
[----:B------:R-:W1:Y:S03]  /*4b70*/  LDSM.16.M88.4 R64, [R218+0x2000] ;  /* 0x00200000da40783b */ /* 0x000e660000000200 */
[C---:B---3--:R-:W-:Y:S08]  /*4b80*/  HMMA.16816.F32 R44, R8.reuse, R102, R44 ;  /* 0x00000066082c723c */ /* 0x048ff0000000182c */
[----:B------:R-:W-:Y:S01]  /*4b90*/  HMMA.16816.F32 R48, R8, R100, R48 ;  /* 0x000000640830723c */ /* 0x000fe20000001830 */
[----:B------:R-:W-:Y:S07]  /*4ba0*/  LDSM.16.M88.4 R100, [R215+0x8800] ;  /* 0x00880000d764783b */ /* 0x000fee0000000200 */
[----:B--2---:R-:W-:Y:S08]  /*4bb0*/  HMMA.16816.F32 R32, R4, R88, R32 ;  /* 0x000000580420723c */ /* 0x004ff00000001820 */
[C---:B----4-:R-:W-:Y:S08]  /*4bc0*/  HMMA.16816.F32 R60, R112.reuse, R96, R60 ;  /* 0x00000060703c723c */ /* 0x050ff0000000183c */
[----:B------:R-:W-:Y:S01]  /*4bd0*/  HMMA.16816.F32 R96, R112, R98, R56 ;  /* 0x000000627060723c */ /* 0x000fe20000001838 */
[----:B------:R-:W-:Y:S04]  /*4be0*/  LDSM.16.M88.4 R112, [R204+0x4000] ;  /* 0x00400000cc70783b */ /* 0x000fe80000000200 */
[----:B------:R-:W2:Y:S03]  /*4bf0*/  LDSM.16.M88.4 R56, [R217+0x2000] ;  /* 0x00200000d938783b */ /* 0x000ea60000000200 */
[C---:B------:R-:W-:Y:S01]  /*4c00*/  HMMA.16816.F32 R28, R4.reuse, R90, R28 ;  /* 0x0000005a041c723c */ /* 0x040fe2000000181c */
[----:B------:R-:W-:Y:S07]  /*4c10*/  LDSM.16.M88.4 R88, [R221+0xa000] ;  /* 0x00a00000dd58783b */ /* 0x000fee0000000200 */
[C---:B------:R-:W-:Y:S08]  /*4c20*/  HMMA.16816.F32 R24, R4.reuse, R108, R24 ;  /* 0x0000006c0418723c */ /* 0x040ff00000001818 */
[----:B------:R-:W-:Y:S01]  /*4c30*/  HMMA.16816.F32 R20, R4, R110, R20 ;  /* 0x0000006e0414723c */ /* 0x000fe20000001814 */
[----:B------:R-:W3:Y:S07]  /*4c40*/  LDSM.16.M88.4 R108, [R219+0x5000] ;  /* 0x00500000db6c783b */ /* 0x000eee0000000200 */
[C---:B-1----:R-:W-:Y:S08]  /*4c50*/  HMMA.16816.F32 R44, R64.reuse, R86, R44 ;  /* 0x00000056402c723c */ /* 0x042ff0000000182c */
[----:B------:R-:W-:Y:S01]  /*4c60*/  HMMA.16816.F32 R48, R64, R84, R48 ;  /* 0x000000544030723c */ /* 0x000fe20000001830 */
[----:B------:R-:W1:Y:S07]  /*4c70*/  LDSM.16.M88.4 R84, [R204+0x4800] ;  /* 0x00480000cc54783b */ /* 0x000e6e0000000200 */
[C---:B------:R-:W-:Y:S08]  /*4c80*/  HMMA.16816.F32 R32, R8.reuse, R52, R32 ;  /* 0x000000340820723c */ /* 0x040ff00000001820 */
[----:B------:R-:W-:Y:S01]  /*4c90*/  HMMA.16816.F32 R28, R8, R54, R28 ;  /* 0x00000036081c723c */ /* 0x000fe2000000181c */
[----:B------:R-:W4:Y:S07]  /*4ca0*/  LDSM.16.M88.4 R52, [R215+0x9000] ;  /* 0x00900000d734783b */ /* 0x000f2e0000000200 */
[C---:B--2---:R-:W-:Y:S08]  /*4cb0*/  HMMA.16816.F32 R44, R56.reuse, R114, R44 ;  /* 0x00000072382c723c */ /* 0x044ff0000000182c */
[----:B------:R-:W-:Y:S01]  /*4cc0*/  HMMA.16816.F32 R48, R56, R112, R48 ;  /* 0x000000703830723c */ /* 0x000fe20000001830 */
[----:B------:R-:W2:Y:S07]  /*4cd0*/  LDSM.16.M88.4 R112, [R219+0x5800] ;  /* 0x00580000db70783b */ /* 0x000eae0000000200 */
[----:B------:R-:W-:Y:S08]  /*4ce0*/  HMMA.16816.F32 R32, R64, R100, R32 ;  /* 0x000000644020723c */ /* 0x000ff00000001820 */
[----:B---3--:R-:W-:Y:S01]  /*4cf0*/  HMMA.16816.F32 R24, R8, R108, R24 ;  /* 0x0000006c0818723c */ /* 0x008fe20000001818 */
[----:B------:R-:W-:-:S02]  /*4d00*/  FMUL.FTZ R44, R44, c[0x0][0x2ec] ;  /* 0x0000bb002c2c7a20 */ /* 0x000fc40000410000 */
[----:B------:R-:W-:Y:S02]  /*4d10*/  FMUL.FTZ R45, R45, c[0x0][0x2ec] ;  /* 0x0000bb002d2d7a20 */ /* 0x000fe40000410000 */
[----:B------:R-:W-:Y:S02]  /*4d20*/  FMUL.FTZ R46, R46, c[0x0][0x2ec] ;  /* 0x0000bb002e2e7a20 */ /* 0x000fe40000410000 */
[----:B------:R-:W-:Y:S01]  /*4d30*/  FMUL.FTZ R47, R47, c[0x0][0x2ec] ;  /* 0x0000bb002f2f7a20 */ /* 0x000fe20000410000 */
[----:B------:R-:W-:Y:S01]  /*4d40*/  HMMA.16816.F32 R16, R4, R116, R16 ;  /* 0x000000740410723c */ /* 0x000fe20000001810 */
[----:B------:R-:W-:Y:S01]  /*4d50*/  FMUL.FTZ R3, R48, c[0x0][0x2ec] ;  /* 0x0000bb0030037a20 */ /* 0x000fe20000410000 */
[----:B------:R-:W-:Y:S01]  /*4d60*/  MUFU.TANH R108, R46 ;  /* 0x0000002e006c7308 */ /* 0x000fe20000002400 */
[----:B------:R-:W-:Y:S02]  /*4d70*/  FMUL.FTZ R48, R49, c[0x0][0x2ec] ;  /* 0x0000bb0031307a20 */ /* 0x000fe40000410000 */
[----:B------:R-:W-:-:S03]  /*4d80*/  FMUL.FTZ R51, R51, c[0x0][0x2ec] ;  /* 0x0000bb0033337a20 */ /* 0x000fc60000410000 */
[C---:B------:R-:W-:Y:S02]  /*4d90*/  HMMA.16816.F32 R12, R4.reuse, R118, R12 ;  /* 0x00000076040c723c */ /* 0x040fe4000000180c */
[----:B------:R-:W3:Y:S06]  /*4da0*/  MUFU.TANH R49, R44 ;  /* 0x0000002c00317308 */ /* 0x000eec0000002400 */
[C---:B------:R-:W-:Y:S02]  /*4db0*/  HMMA.16816.F32 R104, R4.reuse, R88, R104 ;  /* 0x000000580468723c */ /* 0x040fe40000001868 */
[----:B------:R-:W-:Y:S06]  /*4dc0*/  MUFU.TANH R48, R48 ;  /* 0x0000003000307308 */ /* 0x000fec0000002400 */
[----:B------:R-:W-:Y:S01]  /*4dd0*/  HMMA.16816.F32 R80, R4, R90, R80 ;  /* 0x0000005a0450723c */ /* 0x000fe20000001850 */
[----:B------:R-:W5:Y:S01]  /*4de0*/  LDSM.16.M88.4 R88, [R204+0x5000] ;  /* 0x00500000cc58783b */ /* 0x000f620000000200 */
[----:B------:R-:W-:Y:S06]  /*4df0*/  MUFU.TANH R51, R51 ;  /* 0x0000003300337308 */ /* 0x000fec0000002400 */
[----:B-1----:R-:W-:Y:S02]  /*4e00*/  HMMA.16816.F32 R32, R56, R84, R32 ;  /* 0x000000543820723c */ /* 0x002fe40000001820 */
[----:B------:R-:W1:Y:S06]  /*4e10*/  MUFU.TANH R84, R45 ;  /* 0x0000002d00547308 */ /* 0x000e6c0000002400 */
[----:B------:R-:W-:Y:S02]  /*4e20*/  HMMA.16816.F32 R20, R8, R110, R20 ;  /* 0x0000006e0814723c */ /* 0x000fe40000001814 */
[----:B------:R1:W1:Y:S06]  /*4e30*/  MUFU.TANH R85, R47 ;  /* 0x0000002f00557308 */ /* 0x00026c0000002400 */
[----:B----4-:R-:W-:Y:S02]  /*4e40*/  HMMA.16816.F32 R24, R64, R52, R24 ;  /* 0x000000344018723c */ /* 0x010fe40000001818 */
[----:B------:R-:W-:Y:S06]  /*4e50*/  MUFU.TANH R3, R3 ;  /* 0x0000000300037308 */ /* 0x000fec0000002400 */
[----:B--2---:R-:W-:Y:S01]  /*4e60*/  HMMA.16816.F32 R16, R8, R112, R16 ;  /* 0x000000700810723c */ /* 0x004fe20000001810 */
[----:B------:R-:W-:Y:S01]  /*4e70*/  FMUL.FTZ R32, R32, c[0x0][0x2ec] ;  /* 0x0000bb0020207a20 */ /* 0x000fe20000410000 */
[----:B-1----:R-:W1:Y:S01]  /*4e80*/  LDSM.16.M88.4 R44, [R215+0x9800] ;  /* 0x00980000d72c783b */ /* 0x002e620000000200 */
[----:B------:R-:W-:-:S02]  /*4e90*/  FMUL.FTZ R33, R33, c[0x0][0x2ec] ;  /* 0x0000bb0021217a20 */ /* 0x000fc40000410000 */
[----:B------:R-:W-:Y:S02]  /*4ea0*/  FMUL.FTZ R34, R34, c[0x0][0x2ec] ;  /* 0x0000bb0022227a20 */ /* 0x000fe40000410000 */
[----:B------:R-:W-:Y:S01]  /*4eb0*/  FMUL.FTZ R35, R35, c[0x0][0x2ec] ;  /* 0x0000bb0023237a20 */ /* 0x000fe20000410000 */
[----:B------:R-:W-:Y:S01]  /*4ec0*/  HMMA.16816.F32 R112, R8, R114, R12 ;  /* 0x000000720870723c */ /* 0x000fe2000000180c */
[----:B------:R-:W-:Y:S07]  /*4ed0*/  LDSM.16.M88.4 R12, [R204+0x5800] ;  /* 0x00580000cc0c783b */ /* 0x000fee0000000200 */
[C---:B------:R-:W-:Y:S01]  /*4ee0*/  HMMA.16816.F32 R28, R64.reuse, R102, R28 ;  /* 0x00000066401c723c */ /* 0x040fe2000000181c */
[----:B------:R-:W2:Y:S07]  /*4ef0*/  LDSM.16.M88.4 R100, [R221+0xa800] ;  /* 0x00a80000dd64783b */ /* 0x000eae0000000200 */
[----:B------:R-:W-:Y:S01]  /*4f00*/  HMMA.16816.F32 R20, R64, R54, R20 ;  /* 0x000000364014723c */ /* 0x000fe20000001814 */
[----:B------:R-:W4:Y:S07]  /*4f10*/  LDSM.16.M88.4 R52, [R221+0xb000] ;  /* 0x00b00000dd34783b */ /* 0x000f2e0000000200 */
[C---:B-----5:R-:W-:Y:S08]  /*4f20*/  HMMA.16816.F32 R24, R56.reuse, R88, R24 ;  /* 0x000000583818723c */ /* 0x060ff00000001818 */
[----:B------:R-:W-:Y:S01]  /*4f30*/  HMMA.16816.F32 R28, R56, R86, R28 ;  /* 0x00000056381c723c */ /* 0x000fe2000000181c */
[----:B------:R-:W5:Y:S07]  /*4f40*/  MUFU.TANH R86, R32 ;  /* 0x0000002000567308 */ /* 0x000f6e0000002400 */
[C---:B-1----:R-:W-:Y:S01]  /*4f50*/  HMMA.16816.F32 R16, R64.reuse, R44, R16 ;  /* 0x0000002c4010723c */ /* 0x042fe20000001810 */
[----:B------:R-:W1:Y:S07]  /*4f60*/  MUFU.TANH R87, R33 ;  /* 0x0000002100577308 */ /* 0x000e6e0000002400 */
[----:B------:R-:W-:Y:S01]  /*4f70*/  HMMA.16816.F32 R112, R64, R46, R112 ;  /* 0x0000002e4070723c */ /* 0x000fe20000001870 */
[----:B------:R-:W-:Y:S01]  /*4f80*/  FMUL.FTZ R24, R24, c[0x0][0x2ec] ;  /* 0x0000bb0018187a20 */ /* 0x000fe20000410000 */
[----:B------:R-:W-:Y:S01]  /*4f90*/  LDSM.16.M88.4 R44, [R204+0x6000] ;  /* 0x00600000cc2c783b */ /* 0x000fe20000000200 */
[----:B------:R-:W-:-:S02]  /*4fa0*/  FMUL.FTZ R25, R25, c[0x0][0x2ec] ;  /* 0x0000bb0019197a20 */ /* 0x000fc40000410000 */
[----:B------:R-:W-:Y:S02]  /*4fb0*/  FMUL.FTZ R26, R26, c[0x0][0x2ec] ;  /* 0x0000bb001a1a7a20 */ /* 0x000fe40000410000 */
[----:B------:R-:W-:Y:S01]  /*4fc0*/  FMUL.FTZ R27, R27, c[0x0][0x2ec] ;  /* 0x0000bb001b1b7a20 */ /* 0x000fe20000410000 */
[----:B------:R-:W-:Y:S01]  /*4fd0*/  HMMA.16816.F32 R20, R56, R90, R20 ;  /* 0x0000005a3814723c */ /* 0x000fe20000001814 */
[----:B------:R-:W-:Y:S01]  /*4fe0*/  MUFU.TANH R90, R24 ;  /* 0x00000018005a7308 */ /* 0x000fe20000002400 */
[----:B------:R-:W-:Y:S02]  /*4ff0*/  FMUL.FTZ R28, R28, c[0x0][0x2ec] ;  /* 0x0000bb001c1c7a20 */ /* 0x000fe40000410000 */
[----:B------:R-:W-:Y:S02]  /*5000*/  FMUL.FTZ R29, R29, c[0x0][0x2ec] ;  /* 0x0000bb001d1d7a20 */ /* 0x000fe40000410000 */
[----:B------:R-:W-:Y:S02]  /*5010*/  FMUL.FTZ R30, R30, c[0x0][0x2ec] ;  /* 0x0000bb001e1e7a20 */ /* 0x000fe40000410000 */
[----:B--2---:R-:W-:Y:S01]  /*5020*/  HMMA.16816.F32 R72, R4, R102, R72 ;  /* 0x000000660448723c */ /* 0x004fe20000001848 */
[----:B------:R-:W-:Y:S01]  /*5030*/  MUFU.TANH R91, R25 ;  /* 0x00000019005b7308 */ /* 0x000fe20000002400 */
[----:B------:R-:W-:-:S06]  /*5040*/  FMUL.FTZ R31, R31, c[0x0][0x2ec] ;  /* 0x0000bb001f1f7a20 */ /* 0x000fcc0000410000 */
[----:B------:R-:W-:Y:S01]  /*5050*/  HMMA.16816.F32 R112, R56, R14, R112 ;  /* 0x0000000e3870723c */ /* 0x000fe20000001870 */
[----:B------:R-:W-:Y:S07]  /*5060*/  MUFU.TANH R102, R26 ;  /* 0x0000001a00667308 */ /* 0x000fee0000002400 */
[----:B------:R-:W-:Y:S01]  /*5070*/  HMMA.16816.F32 R76, R4, R100, R76 ;  /* 0x00000064044c723c */ /* 0x000fe2000000184c */
[----:B------:R2:W-:Y:S01]  /*5080*/  MUFU.TANH R178, R27 ;  /* 0x0000001b00b27308 */ /* 0x0005e20000002400 */
[----:B------:R-:W-:-:S02]  /*5090*/  FMUL.FTZ R20, R20, c[0x0][0x2ec] ;  /* 0x0000bb0014147a20 */ /* 0x000fc40000410000 */
[----:B------:R-:W-:Y:S02]  /*50a0*/  FMUL.FTZ R21, R21, c[0x0][0x2ec] ;  /* 0x0000bb0015157a20 */ /* 0x000fe40000410000 */
[----:B------:R-:W-:Y:S02]  /*50b0*/  FMUL.FTZ R22, R22, c[0x0][0x2ec] ;  /* 0x0000bb0016167a20 */ /* 0x000fe40000410000 */
[----:B------:R-:W-:Y:S01]  /*50c0*/  FMUL.FTZ R23, R23, c[0x0][0x2ec] ;  /* 0x0000bb0017177a20 */ /* 0x000fe20000410000 */
[----:B------:R-:W-:Y:S01]  /*50d0*/  MUFU.TANH R100, R34 ;  /* 0x0000002200647308 */ /* 0x000fe20000002400 */
[----:B----4-:R-:W-:Y:S06]  /*50e0*/  HMMA.16816.F32 R68, R4, R52, R68 ;  /* 0x000000340444723c */ /* 0x010fec0000001844 */
[----:B------:R-:W-:Y:S01]  /*50f0*/  FMUL.FTZ R112, R112, c[0x0][0x2ec] ;  /* 0x0000bb0070707a20 */ /* 0x000fe20000410000 */
[----:B------:R4:W-:Y:S01]  /*5100*/  MUFU.TANH R101, R35 ;  /* 0x0000002300657308 */ /* 0x0009e20000002400 */
[----:B--2---:R-:W-:Y:S01]  /*5110*/  HMMA.16816.F32 R24, R56, R12, R16 ;  /* 0x0000000c3818723c */ /* 0x004fe20000001810 */
[----:B------:R-:W2:Y:S01]  /*5120*/  LDSM.16.M88.4 R12, [R219+0x6800] ;  /* 0x00680000db0c783b */ /* 0x000ea20000000200 */
[----:B------:R-:W-:-:S02]  /*5130*/  FMUL.FTZ R113, R113, c[0x0][0x2ec] ;  /* 0x0000bb0071717a20 */ /* 0x000fc40000410000 */
[----:B------:R-:W-:Y:S01]  /*5140*/  FMUL.FTZ R114, R114, c[0x0][0x2ec] ;  /* 0x0000bb0072727a20 */ /* 0x000fe20000410000 */
[----:B------:R-:W-:Y:S01]  /*5150*/  LDSM.16.M88.4 R16, [R221+0xb800] ;  /* 0x00b80000dd10783b */ /* 0x000fe20000000200 */
[----:B------:R-:W-:Y:S01]  /*5160*/  FMUL.FTZ R115, R115, c[0x0][0x2ec] ;  /* 0x0000bb0073737a20 */ /* 0x000fe20000410000 */
[----:B------:R-:W-:Y:S01]  /*5170*/  MUFU.TANH R103, R20 ;  /* 0x0000001400677308 */ /* 0x000fe20000002400 */
[----:B------:R-:W-:Y:S01]  /*5180*/  HMMA.16816.F32 R92, R4, R54, R92 ;  /* 0x00000036045c723c */ /* 0x000fe2000000185c */
[----:B----4-:R-:W4:Y:S06]  /*5190*/  LDSM.16.M88.4 R32, [R219+0x6000] ;  /* 0x00600000db20783b */ /* 0x010f2c0000000200 */
[----:B------:R-:W-:Y:S08]  /*51a0*/  MUFU.TANH R52, R21 ;  /* 0x0000001500347308 */ /* 0x000ff00000002400 */
[----:B------:R-:W-:Y:S01]  /*51b0*/  MUFU.TANH R177, R22 ;  /* 0x0000001600b17308 */ /* 0x000fe20000002400 */
[----:B------:R-:W-:-:S02]  /*51c0*/  FMUL.FTZ R24, R24, c[0x0][0x2ec] ;  /* 0x0000bb0018187a20 */ /* 0x000fc40000410000 */
[----:B------:R-:W-:Y:S02]  /*51d0*/  FMUL.FTZ R25, R25, c[0x0][0x2ec] ;  /* 0x0000bb0019197a20 */ /* 0x000fe40000410000 */
[----:B------:R-:W-:Y:S02]  /*51e0*/  FMUL.FTZ R26, R26, c[0x0][0x2ec] ;  /* 0x0000bb001a1a7a20 */ /* 0x000fe40000410000 */
[----:B------:R-:W-:Y:S01]  /*51f0*/  FMUL.FTZ R27, R27, c[0x0][0x2ec] ;  /* 0x0000bb001b1b7a20 */ /* 0x000fe20000410000 */
[----:B------:R1:W-:Y:S08]  /*5200*/  MUFU.TANH R176, R23 ;  /* 0x0000001700b07308 */ /* 0x0003f00000002400 */
[----:B------:R-:W-:Y:S01]  /*5210*/  MUFU.TANH R109, R28 ;  /* 0x0000001c006d7308 */ /* 0x000fe20000002400 */
[C---:B--2---:R-:W-:Y:S01]  /*5220*/  HMMA.16816.F32 R76, R8.reuse, R12, R76 ;  /* 0x0000000c084c723c */ /* 0x044fe2000000184c */
[----:B-1----:R-:W1:Y:S06]  /*5230*/  LDSM.16.M88.4 R20, [R215+0xa800] ;  /* 0x00a80000d714783b */ /* 0x002e6c0000000200 */
[----:B------:R-:W-:Y:S01]  /*5240*/  MUFU.TANH R88, R29 ;  /* 0x0000001d00587308 */ /* 0x000fe20000002400 */
[C---:B------:R-:W-:Y:S01]  /*5250*/  HMMA.16816.F32 R72, R8.reuse, R14, R72 ;  /* 0x0000000e0848723c */ /* 0x040fe20000001848 */
[----:B------:R-:W2:Y:S06]  /*5260*/  LDSM.16.M88.4 R12, [R204+0x6800] ;  /* 0x00680000cc0c783b */ /* 0x000eac0000000200 */
[----:B------:R-:W1:Y:S01]  /*5270*/  MUFU.TANH R89, R30 ;  /* 0x0000001e00597308 */ /* 0x000e620000002400 */
[C---:B----4-:R-:W-:Y:S07]  /*5280*/  HMMA.16816.F32 R104, R8.reuse, R32, R104 ;  /* 0x000000200868723c */ /* 0x050fee0000001868 */
[----:B------:R4:W1:Y:S01]  /*5290*/  MUFU.TANH R110, R31 ;  /* 0x0000001f006e7308 */ /* 0x0008620000002400 */
[----:B------:R-:W-:Y:S07]  /*52a0*/  HMMA.16816.F32 R80, R8, R34, R80 ;  /* 0x000000220850723c */ /* 0x000fee0000001850 */
[----:B------:R-:W1:Y:S01]  /*52b0*/  MUFU.TANH R139, R24 ;  /* 0x00000018008b7308 */ /* 0x000e620000002400 */
[C---:B------:R-:W-:Y:S01]  /*52c0*/  HMMA.16816.F32 R60, R4.reuse, R16, R60 ;  /* 0x00000010043c723c */ /* 0x040fe2000000183c */
[----:B----4-:R-:W4:Y:S06]  /*52d0*/  LDSM.16.M88.4 R28, [R215+0xa000] ;  /* 0x00a00000d71c783b */ /* 0x010f2c0000000200 */
[----:B------:R-:W-:Y:S01]  /*52e0*/  MUFU.TANH R145, R25 ;  /* 0x0000001900917308 */ /* 0x000fe20000002400 */
[C---:B------:R-:W-:Y:S01]  /*52f0*/  IADD3 R16, R125.reuse, 0x1, RZ ;  /* 0x000000017d107810 */ /* 0x040fe20007ffe0ff */
[----:B------:R-:W-:Y:S01]  /*5300*/  HMMA.16816.F32 R96, R4, R18, R96 ;  /* 0x000000120460723c */ /* 0x000fe20000001860 */
[----:B------:R-:W-:Y:S01]  /*5310*/  IADD3 R17, R125, 0x9, RZ ;  /* 0x000000097d117810 */ /* 0x000fe20007ffe0ff */
[----:B------:R-:W-:Y:S01]  /*5320*/  LDSM.16.M88.4 R4, [R204+0x7000] ;  /* 0x00700000cc04783b */ /* 0x000fe20000000200 */
[----:B------:R-:W-:-:S02]  /*5330*/  ISETP.GE.AND P6, PT, R16, R189, PT ;  /* 0x000000bd1000720c */ /* 0x000fc40003fc6270 */
[-C--:B------:R-:W-:Y:S01]  /*5340*/  ISETP.GE.AND P4, PT, R16, R188.reuse, PT ;  /* 0x000000bc1000720c */ /* 0x080fe20003f86270 */
[----:B------:R-:W2:Y:S01]  /*5350*/  MUFU.TANH R148, R26 ;  /* 0x0000001a00947308 */ /* 0x000ea20000002400 */
[----:B------:R-:W-:Y:S01]  /*5360*/  IADD3 R16, R125, 0x8, RZ ;  /* 0x000000087d107810 */ /* 0x000fe20007ffe0ff */
[C---:B-1----:R-:W-:Y:S01]  /*5370*/  HMMA.16816.F32 R76, R64.reuse, R20, R76 ;  /* 0x00000014404c723c */ /* 0x042fe2000000184c */
[-C--:B------:R-:W-:Y:S02]  /*5380*/  ISETP.GE.AND P3, PT, R17, R189.reuse, PT ;  /* 0x000000bd1100720c */ /* 0x080fe40003f66270 */
[C---:B------:R-:W-:Y:S02]  /*5390*/  ISETP.GE.AND P5, PT, R16.reuse, R189, PT ;  /* 0x000000bd1000720c */ /* 0x040fe40003fa6270 */
[----:B------:R-:W-:Y:S01]  /*53a0*/  ISETP.GE.AND P1, PT, R16, R188, PT ;  /* 0x000000bc1000720c */ /* 0x000fe20003f26270 */
[----:B------:R1:W1:Y:S01]  /*53b0*/  MUFU.TANH R149, R27 ;  /* 0x0000001b00957308 */ /* 0x0002620000002400 */
[----:B---3--:R-:W-:Y:S01]  /*53c0*/  FSEL R49, R49, -INF , !P5 ;  /* 0xff80000031317808 */ /* 0x008fe20006800000 */
[----:B------:R-:W-:Y:S01]  /*53d0*/  HMMA.16816.F32 R72, R64, R22, R72 ;  /* 0x000000164048723c */ /* 0x000fe20000001848 */
[----:B------:R-:W3:Y:S01]  /*53e0*/  LDSM.16.M88.4 R20, [R219+0x7800] ;  /* 0x00780000db14783b */ /* 0x000ee20000000200 */
[----:B------:R-:W-:-:S02]  /*53f0*/  FSEL R108, R108, -INF , !P1 ;  /* 0xff8000006c6c7808 */ /* 0x000fc40004800000 */
[----:B------:R-:W-:Y:S02]  /*5400*/  ISETP.GE.AND P2, PT, R17, R188, PT ;  /* 0x000000bc1100720c */ /* 0x000fe40003f46270 */
[----:B------:R-:W-:Y:S01]  /*5410*/  IADD3 R16, R125, 0x10, RZ ;  /* 0x000000107d107810 */ /* 0x000fe20007ffe0ff */
[----:B------:R-:W3:Y:S01]  /*5420*/  MUFU.TANH R147, R112 ;  /* 0x0000007000937308 */ /* 0x000ee20000002400 */
[----:B------:R-:W-:Y:S02]  /*5430*/  FSEL R84, R84, -INF , !P3 ;  /* 0xff80000054547808 */ /* 0x000fe40005800000 */
[----:B------:R-:W-:Y:S02]  /*5440*/  FSEL R85, R85, -INF , !P2 ;  /* 0xff80000055557808 */ /* 0x000fe40005000000 */
[----:B------:R-:W-:Y:S01]  /*5450*/  FSEL R48, R48, -INF , !P6 ;  /* 0xff80000030307808 */ /* 0x000fe20007000000 */
[----:B-1----:R-:W1:Y:S01]  /*5460*/  LDSM.16.M88.4 R24, [R219+0x7000] ;  /* 0x00700000db18783b */ /* 0x002e620000000200 */
[----:B------:R-:W-:-:S02]  /*5470*/  FSEL R51, R51, -INF , !P4 ;  /* 0xff80000033337808 */ /* 0x000fc40006000000 */
[----:B--2---:R-:W-:Y:S01]  /*5480*/  HMMA.16816.F32 R76, R56, R12, R76 ;  /* 0x0000000c384c723c */ /* 0x004fe2000000184c */
[CC--:B------:R-:W-:Y:S01]  /*5490*/  ISETP.GE.AND P6, PT, R16.reuse, R189.reuse, PT ;  /* 0x000000bd1000720c */ /* 0x0c0fe20003fc6270 */
[----:B------:R-:W-:Y:S01]  /*54a0*/  MUFU.TANH R146, R113 ;  /* 0x0000007100927308 */ /* 0x000fe20000002400 */
[----:B------:R-:W-:Y:S02]  /*54b0*/  ISETP.GE.AND P4, PT, R16, R188, PT ;  /* 0x000000bc1000720c */ /* 0x000fe40003f86270 */
[----:B-----5:R-:W-:Y:S02]  /*54c0*/  FSEL R86, R86, -INF , !P6 ;  /* 0xff80000056567808 */ /* 0x020fe40007000000 */
[C---:B------:R-:W-:Y:S01]  /*54d0*/  IADD3 R12, R125.reuse, 0x11, RZ ;  /* 0x000000117d0c7810 */ /* 0x040fe20007ffe0ff */
[----:B----4-:R-:W-:Y:S01]  /*54e0*/  HMMA.16816.F32 R104, R64, R28, R104 ;  /* 0x0000001c4068723c */ /* 0x010fe20000001868 */
[----:B------:R-:W-:Y:S01]  /*54f0*/  IADD3 R13, R125, 0x19, RZ ;  /* 0x000000197d0d7810 */ /* 0x000fe20007ffe0ff */
[----:B------:R-:W2:Y:S01]  /*5500*/  MUFU.TANH R152, R114 ;  /* 0x0000007200987308 */ /* 0x000ea20000002400 */
[----:B------:R-:W-:-:S02]  /*5510*/  ISETP.GE.AND P5, PT, R12, R189, PT ;  /* 0x000000bd0c00720c */ /* 0x000fc40003fa6270 */
[-C--:B------:R-:W-:Y:S02]  /*5520*/  ISETP.GE.AND P1, PT, R12, R188.reuse, PT ;  /* 0x000000bc0c00720c */ /* 0x080fe40003f26270 */
[----:B------:R-:W-:Y:S01]  /*5530*/  IADD3 R12, R125, 0x18, RZ ;  /* 0x000000187d0c7810 */ /* 0x000fe20007ffe0ff */
[----:B------:R-:W-:Y:S01]  /*5540*/  HMMA.16816.F32 R80, R64, R30, R80 ;  /* 0x0000001e4050723c */ /* 0x000fe20000001850 */
[----:B------:R-:W4:Y:S01]  /*5550*/  LDSM.16.M88.4 R28, [R215+0xb000] ;  /* 0x00b00000d71c783b */ /* 0x000f220000000200 */
[----:B------:R-:W-:Y:S01]  /*5560*/  FSEL R34, R87, -INF , !P5 ;  /* 0xff80000057227808 */ /* 0x000fe20006800000 */
[----:B------:R-:W5:Y:S01]  /*5570*/  MUFU.TANH R153, R115 ;  /* 0x0000007300997308 */ /* 0x000f620000002400 */
[CC--:B------:R-:W-:Y:S02]  /*5580*/  ISETP.GE.AND P3, PT, R12.reuse, R189.reuse, PT ;  /* 0x000000bd0c00720c */ /* 0x0c0fe40003f66270 */
[-C--:B------:R-:W-:Y:S02]  /*5590*/  ISETP.GE.AND P2, PT, R12, R188.reuse, PT ;  /* 0x000000bc0c00720c */ /* 0x080fe40003f46270 */
[----:B------:R-:W-:Y:S01]  /*55a0*/  IADD3 R12, R125, 0x20, RZ ;  /* 0x000000207d0c7810 */ /* 0x000fe20007ffe0ff */
[----:B------:R-:W-:Y:S01]  /*55b0*/  HMMA.16816.F32 R72, R56, R14, R72 ;  /* 0x0000000e3848723c */ /* 0x000fe20000001848 */
[-C--:B------:R-:W-:Y:S01]  /*55c0*/  ISETP.GE.AND P6, PT, R13, R189.reuse, PT ;  /* 0x000000bd0d00720c */ /* 0x080fe20003fc6270 */
[----:B------:R-:W-:Y:S01]  /*55d0*/  FMUL.FTZ R76, R76, c[0x0][0x2ec] ;  /* 0x0000bb004c4c7a20 */ /* 0x000fe20000410000 */
[-C--:B------:R-:W-:Y:S01]  /*55e0*/  ISETP.GE.AND P5, PT, R12, R189.reuse, PT ;  /* 0x000000bd0c00720c */ /* 0x080fe20003fa6270 */
[----:B------:R-:W-:Y:S01]  /*55f0*/  FMUL.FTZ R78, R78, c[0x0][0x2ec] ;  /* 0x0000bb004e4e7a20 */ /* 0x000fe20000410000 */
[----:B------:R-:W-:Y:S01]  /*5600*/  IADD3 R16, R125, 0x21, RZ ;  /* 0x000000217d107810 */ /* 0x000fe20007ffe0ff */
[----:B------:R-:W-:Y:S01]  /*5610*/  MUFU.TANH R175, R76 ;  /* 0x0000004c00af7308 */ /* 0x000fe20000002400 */
[----:B------:R-:W-:Y:S01]  /*5620*/  FSEL R33, R89, -INF , !P2 ;  /* 0xff80000059217808 */ /* 0x000fe20005000000 */
[C---:B---3--:R-:W-:Y:S01]  /*5630*/  HMMA.16816.F32 R60, R8.reuse, R20, R60 ;  /* 0x00000014083c723c */ /* 0x048fe2000000183c */
[----:B------:R-:W-:Y:S01]  /*5640*/  ISETP.GE.AND P2, PT, R16, R188, PT ;  /* 0x000000bc1000720c */ /* 0x000fe20003f46270 */
[----:B------:R-:W-:Y:S01]  /*5650*/  FMUL.FTZ R77, R77, c[0x0][0x2ec] ;  /* 0x0000bb004d4d7a20 */ /* 0x000fe20000410000 */
[----:B------:R-:W-:Y:S01]  /*5660*/  IADD3 R17, R125, 0x28, RZ ;  /* 0x000000287d117810 */ /* 0x000fe20007ffe0ff */
[----:B------:R-:W-:Y:S01]  /*5670*/  FMUL.FTZ R79, R79, c[0x0][0x2ec] ;  /* 0x0000bb004f4f7a20 */ /* 0x000fe20000410000 */
[----:B------:R-:W-:Y:S01]  /*5680*/  FSEL R88, R88, -INF , !P6 ;  /* 0xff80000058587808 */ /* 0x000fe20007000000 */
[----:B------:R-:W-:Y:S01]  /*5690*/  MUFU.TANH R171, R78 ;  /* 0x0000004e00ab7308 */ /* 0x000fe20000002400 */
[----:B------:R-:W-:Y:S01]  /*56a0*/  ISETP.GE.AND P6, PT, R17, R189, PT ;  /* 0x000000bd1100720c */ /* 0x000fe20003fc6270 */
[----:B-1----:R-:W-:Y:S01]  /*56b0*/  HMMA.16816.F32 R68, R8, R24, R68 ;  /* 0x000000180844723c */ /* 0x002fe20000001844 */
[----:B------:R-:W-:-:S05]  /*56c0*/  FSEL R178, R178, -INF , !P2 ;  /* 0xff800000b2b27808 */ /* 0x000fca0005000000 */
[----:B------:R-:W-:Y:S01]  /*56d0*/  MUFU.TANH R174, R77 ;  /* 0x0000004d00ae7308 */ /* 0x000fe20000002400 */
[----:B------:R-:W-:Y:S01]  /*56e0*/  FSEL R25, R100, -INF , !P4 ;  /* 0xff80000064197808 */ /* 0x000fe20006000000 */
[C---:B------:R-:W-:Y:S01]  /*56f0*/  HMMA.16816.F32 R92, R8.reuse, R26, R92 ;  /* 0x0000001a085c723c */ /* 0x040fe2000000185c */
[----:B------:R-:W-:Y:S01]  /*5700*/  FSEL R24, R101, -INF , !P1 ;  /* 0xff80000065187808 */ /* 0x000fe20004800000 */
[----:B------:R-:W-:Y:S01]  /*5710*/  FMUL.FTZ R72, R72, c[0x0][0x2ec] ;  /* 0x0000bb0048487a20 */ /* 0x000fe20000410000 */
[-C--:B------:R-:W-:Y:S01]  /*5720*/  ISETP.GE.AND P4, PT, R13, R188.reuse, PT ;  /* 0x000000bc0d00720c */ /* 0x080fe20003f86270 */
[----:B------:R-:W-:Y:S01]  /*5730*/  FMUL.FTZ R74, R74, c[0x0][0x2ec] ;  /* 0x0000bb004a4a7a20 */ /* 0x000fe20000410000 */
[-C--:B------:R-:W-:Y:S01]  /*5740*/  ISETP.GE.AND P1, PT, R12, R188.reuse, PT ;  /* 0x000000bc0c00720c */ /* 0x080fe20003f26270 */
[----:B------:R-:W-:Y:S01]  /*5750*/  MUFU.TANH R170, R79 ;  /* 0x0000004f00aa7308 */ /* 0x000fe20000002400 */
[----:B------:R-:W1:Y:S01]  /*5760*/  LDSM.16.M88.4 R12, [R215+0xb800] ;  /* 0x00b80000d70c783b */ /* 0x000e620000000200 */
[----:B------:R-:W-:Y:S01]  /*5770*/  FSEL R26, R109, -INF , !P3 ;  /* 0xff8000006d1a7808 */ /* 0x000fe20005800000 */
[----:B------:R-:W-:Y:S01]  /*5780*/  HMMA.16816.F32 R96, R8, R22, R96 ;  /* 0x000000160860723c */ /* 0x000fe20000001860 */
[----:B------:R-:W-:Y:S01]  /*5790*/  ISETP.GE.AND P3, PT, R16, R189, PT ;  /* 0x000000bd1000720c */ /* 0x000fe20003f66270 */
[----:B------:R-:W-:Y:S01]  /*57a0*/  FMUL.FTZ R73, R73, c[0x0][0x2ec] ;  /* 0x0000bb0049497a20 */ /* 0x000fe20000410000 */
[----:B------:R-:W-:Y:S01]  /*57b0*/  IADD3 R16, R125, 0x29, RZ ;  /* 0x000000297d107810 */ /* 0x000fe20007ffe0ff */
[----:B------:R-:W-:Y:S01]  /*57c0*/  FMUL.FTZ R75, R75, c[0x0][0x2ec] ;  /* 0x0000bb004b4b7a20 */ /* 0x000fe20000410000 */
[----:B------:R-:W-:Y:S01]  /*57d0*/  FSEL R32, R110, -INF , !P4 ;  /* 0xff8000006e207808 */ /* 0x000fe20006000000 */
[----:B------:R-:W-:Y:S01]  /*57e0*/  MUFU.TANH R173, R72 ;  /* 0x0000004800ad7308 */ /* 0x000fe20000002400 */
[----:B------:R-:W-:Y:S01]  /*57f0*/  ISETP.GE.AND P4, PT, R17, R188, PT ;  /* 0x000000bc1100720c */ /* 0x000fe20003f86270 */
[----:B----4-:R-:W-:Y:S03]  /*5800*/  HMMA.16816.F32 R68, R64, R28, R68 ;  /* 0x0000001c4044723c */ /* 0x010fe60000001844 */
[----:B------:R-:W-:-:S03]  /*5810*/  FSEL R177, R177, -INF , !P4 ;  /* 0xff800000b1b17808 */ /* 0x000fc60006000000 */
[----:B------:R-:W-:Y:S01]  /*5820*/  MUFU.TANH R167, R74 ;  /* 0x0000004a00a77308 */ /* 0x000fe20000002400 */
[----:B------:R-:W-:Y:S01]  /*5830*/  FSEL R28, R90, -INF , !P5 ;  /* 0xff8000005a1c7808 */ /* 0x000fe20006800000 */
[----:B------:R-:W-:Y:S01]  /*5840*/  HMMA.16816.F32 R104, R56, R44, R104 ;  /* 0x0000002c3868723c */ /* 0x000fe20000001868 */
[----:B------:R-:W-:Y:S02]  /*5850*/  ISETP.GE.AND P5, PT, R16, R189, PT ;  /* 0x000000bd1000720c */ /* 0x000fe40003fa6270 */
[----:B------:R-:W-:-:S03]  /*5860*/  FSEL R29, R103, -INF , !P6 ;  /* 0xff800000671d7808 */ /* 0x000fc60007000000 */
[----:B------:R-:W-:Y:S01]  /*5870*/  MUFU.TANH R172, R73 ;  /* 0x0000004900ac7308 */ /* 0x000fe20000002400 */
[----:B------:R-:W-:Y:S01]  /*5880*/  FSEL R44, R102, -INF , !P1 ;  /* 0xff800000662c7808 */ /* 0x000fe20004800000 */
[----:B------:R-:W-:Y:S01]  /*5890*/  HMMA.16816.F32 R80, R56, R46, R80 ;  /* 0x0000002e3850723c */ /* 0x000fe20000001850 */
[----:B------:R-:W-:Y:S02]  /*58a0*/  ISETP.GE.AND P1, PT, R16, R188, PT ;  /* 0x000000bc1000720c */ /* 0x000fe40003f26270 */
[----:B------:R-:W3:Y:S01]  /*58b0*/  LDSM.16.M88.4 R16, [R204+0x7800] ;  /* 0x00780000cc10783b */ /* 0x000ee20000000200 */
[----:B------:R-:W-:Y:S01]  /*58c0*/  FSEL R45, R91, -INF , !P3 ;  /* 0xff8000005b2d7808 */ /* 0x000fe20005800000 */
[----:B------:R-:W-:-:S04]  /*58d0*/  DEPBAR.LE SB0, 0x0 ;  /* 0x000080000000791a */ /* 0x000fc80000000000 */
[----:B------:R-:W-:Y:S01]  /*58e0*/  HMMA.16816.F32 R92, R64, R30, R92 ;  /* 0x0000001e405c723c */ /* 0x000fe2000000185c */
[----:B------:R-:W-:Y:S01]  /*58f0*/  FSEL R47, R52, -INF , !P5 ;  /* 0xff800000342f7808 */ /* 0x000fe20006800000 */
[----:B------:R-:W-:Y:S01]  /*5900*/  MUFU.TANH R164, R75 ;  /* 0x0000004b00a47308 */ /* 0x000fe20000002400 */
[----:B------:R-:W-:-:S04]  /*5910*/  FSEL R176, R176, -INF , !P1 ;  /* 0xff800000b0b07808 */ /* 0x000fc80004800000 */
[----:B------:R-:W-:Y:S01]  /*5920*/  FMUL.FTZ R105, R105, c[0x0][0x2ec] ;  /* 0x0000bb0069697a20 */ /* 0x000fe20000410000 */
[C---:B-1----:R-:W-:Y:S01]  /*5930*/  HMMA.16816.F32 R60, R64.reuse, R12, R60 ;  /* 0x0000000c403c723c */ /* 0x042fe2000000183c */
[----:B------:R-:W-:Y:S02]  /*5940*/  FMUL.FTZ R107, R107, c[0x0][0x2ec] ;  /* 0x0000bb006b6b7a20 */ /* 0x000fe40000410000 */
[----:B------:R-:W1:Y:S01]  /*5950*/  MUFU.TANH R161, R105 ;  /* 0x0000006900a17308 */ /* 0x000e620000002400 */
[----:B------:R-:W-:Y:S02]  /*5960*/  FMUL.FTZ R104, R104, c[0x0][0x2ec] ;  /* 0x0000bb0068687a20 */ /* 0x000fe40000410000 */
[----:B------:R-:W-:Y:S02]  /*5970*/  FMUL.FTZ R106, R106, c[0x0][0x2ec] ;  /* 0x0000bb006a6a7a20 */ /* 0x000fe40000410000 */
[----:B------:R-:W-:Y:S01]  /*5980*/  HMMA.16816.F32 R96, R64, R14, R96 ;  /* 0x0000000e4060723c */ /* 0x000fe20000001860 */
[----:B------:R-:W-:-:S02]  /*5990*/  FMUL.FTZ R80, R80, c[0x0][0x2ec] ;  /* 0x0000bb0050507a20 */ /* 0x000fc40000410000 */
[----:B------:R-:W4:Y:S01]  /*59a0*/  MUFU.TANH R166, R107 ;  /* 0x0000006b00a67308 */ /* 0x000f220000002400 */
[----:B------:R-:W-:Y:S02]  /*59b0*/  FMUL.FTZ R82, R82, c[0x0][0x2ec] ;  /* 0x0000bb0052527a20 */ /* 0x000fe40000410000 */
[----:B------:R-:W-:Y:S02]  /*59c0*/  FMUL.FTZ R81, R81, c[0x0][0x2ec] ;  /* 0x0000bb0051517a20 */ /* 0x000fe40000410000 */
[C---:B------:R-:W-:Y:S01]  /*59d0*/  HMMA.16816.F32 R68, R56.reuse, R4, R68 ;  /* 0x000000043844723c */ /* 0x040fe20000001844 */
[----:B------:R-:W-:Y:S02]  /*59e0*/  FMUL.FTZ R83, R83, c[0x0][0x2ec] ;  /* 0x0000bb0053537a20 */ /* 0x000fe40000410000 */
[----:B------:R-:W1:Y:S04]  /*59f0*/  MUFU.TANH R160, R104 ;  /* 0x0000006800a07308 */ /* 0x000e680000002400 */
[C---:B------:R-:W-:Y:S01]  /*5a00*/  IADD3 R4, R125.reuse, 0x31, RZ ;  /* 0x000000317d047810 */ /* 0x040fe20007ffe0ff */
[----:B------:R-:W-:Y:S01]  /*5a10*/  HMMA.16816.F32 R92, R56, R6, R92 ;  /* 0x00000006385c723c */ /* 0x000fe2000000185c */
[----:B------:R-:W-:-:S02]  /*5a20*/  IADD3 R5, R125, 0x30, RZ ;  /* 0x000000307d057810 */ /* 0x000fc40007ffe0ff */
[CC--:B------:R-:W-:Y:S01]  /*5a30*/  ISETP.GE.AND P6, PT, R4.reuse, R189.reuse, PT ;  /* 0x000000bd0400720c */ /* 0x0c0fe20003fc6270 */
[----:B------:R-:W1:Y:S01]  /*5a40*/  MUFU.TANH R165, R106 ;  /* 0x0000006a00a57308 */ /* 0x000e620000002400 */
[-C--:B------:R-:W-:Y:S02]  /*5a50*/  ISETP.GE.AND P4, PT, R4, R188.reuse, PT ;  /* 0x000000bc0400720c */ /* 0x080fe40003f86270 */
[----:B------:R-:W-:Y:S01]  /*5a60*/  IADD3 R4, R125, 0x38, RZ ;  /* 0x000000387d047810 */ /* 0x000fe20007ffe0ff */
[----:B---3--:R-:W-:Y:S01]  /*5a70*/  HMMA.16816.F32 R60, R56, R16, R60 ;  /* 0x00000010383c723c */ /* 0x008fe2000000183c */
[CC--:B------:R-:W-:Y:S02]  /*5a80*/  ISETP.GE.AND P3, PT, R5.reuse, R189.reuse, PT ;  /* 0x000000bd0500720c */ /* 0x0c0fe40003f66270 */
[----:B------:R-:W-:Y:S01]  /*5a90*/  ISETP.GE.AND P2, PT, R5, R188, PT ;  /* 0x000000bc0500720c */ /* 0x000fe20003f46270 */
[----:B------:R-:W3:Y:S01]  /*5aa0*/  MUFU.TANH R163, R80 ;  /* 0x0000005000a37308 */ /* 0x000ee20000002400 */
[----:B------:R-:W-:-:S02]  /*5ab0*/  ISETP.GE.AND P5, PT, R4, R189, PT ;  /* 0x000000bd0400720c */ /* 0x000fc40003fa6270 */
[-C--:B------:R-:W-:Y:S01]  /*5ac0*/  ISETP.GE.AND P1, PT, R4, R188.reuse, PT ;  /* 0x000000bc0400720c */ /* 0x080fe20003f26270 */
[----:B------:R-:W-:Y:S01]  /*5ad0*/  HMMA.16816.F32 R16, R56, R18, R96 ;  /* 0x000000123810723c */ /* 0x000fe20000001860 */
[C---:B------:R-:W-:Y:S01]  /*5ae0*/  IADD3 R5, R125.reuse, 0x39, RZ ;  /* 0x000000397d057810 */ /* 0x040fe20007ffe0ff */
[----:B------:R-:W-:Y:S01]  /*5af0*/  FMUL.FTZ R68, R68, c[0x0][0x2ec] ;  /* 0x0000bb0044447a20 */ /* 0x000fe20000410000 */
[----:B------:R-:W-:Y:S01]  /*5b00*/  IADD3 R4, R125, 0x40, RZ ;  /* 0x000000407d047810 */ /* 0x000fe20007ffe0ff */
[----:B------:R-:W1:Y:S01]  /*5b10*/  MUFU.TANH R168, R82 ;  /* 0x0000005200a87308 */ /* 0x000e620000002400 */
[----:B------:R-:W-:Y:S01]  /*5b20*/  FSEL R139, R139, -INF , !P3 ;  /* 0xff8000008b8b7808 */ /* 0x000fe20005800000 */
[----:B------:R-:W-:Y:S01]  /*5b30*/  FMUL.FTZ R70, R70, c[0x0][0x2ec] ;  /* 0x0000bb0046467a20 */ /* 0x000fe20000410000 */
[----:B------:R-:W-:Y:S01]  /*5b40*/  FSEL R148, R148, -INF , !P2 ;  /* 0xff80000094947808 */ /* 0x000fe20005000000 */
[----:B------:R-:W-:Y:S01]  /*5b50*/  FMUL.FTZ R69, R69, c[0x0][0x2ec] ;  /* 0x0000bb0045457a20 */ /* 0x000fe20000410000 */
[----:B------:R-:W-:Y:S01]  /*5b60*/  FSEL R145, R145, -INF , !P6 ;  /* 0xff80000091917808 */ /* 0x000fe20007000000 */
[----:B------:R-:W-:Y:S01]  /*5b70*/  FMUL.FTZ R71, R71, c[0x0][0x2ec] ;  /* 0x0000bb0047477a20 */ /* 0x000fe20000410000 */
[----:B------:R-:W-:Y:S01]  /*5b80*/  FSEL R149, R149, -INF , !P4 ;  /* 0xff80000095957808 */ /* 0x000fe20006000000 */
[----:B------:R-:W1:Y:S01]  /*5b90*/  MUFU.TANH R162, R81 ;  /* 0x0000005100a27308 */ /* 0x000e620000002400 */
[-C--:B------:R-:W-:Y:S01]  /*5ba0*/  ISETP.GE.AND P3, PT, R5, R189.reuse, PT ;  /* 0x000000bd0500720c */ /* 0x080fe20003f66270 */
[----:B------:R-:W-:Y:S01]  /*5bb0*/  FMUL.FTZ R93, R93, c[0x0][0x2ec] ;  /* 0x0000bb005d5d7a20 */ /* 0x000fe20000410000 */
[-C--:B------:R-:W-:Y:S01]  /*5bc0*/  ISETP.GE.AND P2, PT, R5, R188.reuse, PT ;  /* 0x000000bc0500720c */ /* 0x080fe20003f46270 */
[----:B------:R-:W-:Y:S01]  /*5bd0*/  FMUL.FTZ R95, R95, c[0x0][0x2ec] ;  /* 0x0000bb005f5f7a20 */ /* 0x000fe20000410000 */
[-C--:B------:R-:W-:Y:S01]  /*5be0*/  ISETP.GE.AND P6, PT, R4, R189.reuse, PT ;  /* 0x000000bd0400720c */ /* 0x080fe20003fc6270 */
[----:B------:R-:W-:Y:S01]  /*5bf0*/  FMUL.FTZ R92, R92, c[0x0][0x2ec] ;  /* 0x0000bb005c5c7a20 */ /* 0x000fe20000410000 */
[-C--:B------:R-:W-:Y:S01]  /*5c00*/  ISETP.GE.AND P4, PT, R4, R188.reuse, PT ;  /* 0x000000bc0400720c */ /* 0x080fe20003f86270 */
[----:B------:R-:W1:Y:S01]  /*5c10*/  MUFU.TANH R169, R83 ;  /* 0x0000005300a97308 */ /* 0x000e620000002400 */
[C---:B------:R-:W-:Y:S01]  /*5c20*/  IADD3 R5, R125.reuse, 0x41, RZ ;  /* 0x000000417d057810 */ /* 0x040fe20007ffe0ff */
[----:B------:R-:W-:Y:S01]  /*5c30*/  FMUL.FTZ R94, R94, c[0x0][0x2ec] ;  /* 0x0000bb005e5e7a20 */ /* 0x000fe20000410000 */
[----:B------:R-:W-:Y:S01]  /*5c40*/  IADD3 R4, R125, 0x48, RZ ;  /* 0x000000487d047810 */ /* 0x000fe20007ffe0ff */
[----:B------:R-:W-:Y:S01]  /*5c50*/  FMUL.FTZ R16, R16, c[0x0][0x2ec] ;  /* 0x0000bb0010107a20 */ /* 0x000fe20000410000 */
[----:B------:R-:W-:Y:S01]  /*5c60*/  FSEL R147, R147, -INF , !P5 ;  /* 0xff80000093937808 */ /* 0x000fe20006800000 */
[----:B------:R-:W-:Y:S01]  /*5c70*/  FMUL.FTZ R60, R60, c[0x0][0x2ec] ;  /* 0x0000bb003c3c7a20 */ /* 0x000fe20000410000 */
[----:B--2---:R-:W-:Y:S01]  /*5c80*/  FSEL R152, R152, -INF , !P1 ;  /* 0xff80000098987808 */ /* 0x004fe20004800000 */
[----:B------:R-:W2:Y:S01]  /*5c90*/  MUFU.TANH R159, R68 ;  /* 0x00000044009f7308 */ /* 0x000ea20000002400 */
[----:B------:R-:W-:Y:S01]  /*5ca0*/  FSEL R146, R146, -INF , !P3 ;  /* 0xff80000092927808 */ /* 0x000fe20005800000 */
[----:B------:R-:W-:Y:S01]  /*5cb0*/  FMUL.FTZ R61, R61, c[0x0][0x2ec] ;  /* 0x0000bb003d3d7a20 */ /* 0x000fe20000410000 */
[----:B-----5:R-:W-:Y:S01]  /*5cc0*/  FSEL R153, R153, -INF , !P2 ;  /* 0xff80000099997808 */ /* 0x020fe20005000000 */
[----:B------:R-:W-:Y:S01]  /*5cd0*/  FMUL.FTZ R62, R62, c[0x0][0x2ec] ;  /* 0x0000bb003e3e7a20 */ /* 0x000fe20000410000 */
[-C--:B------:R-:W-:Y:S01]  /*5ce0*/  ISETP.GE.AND P5, PT, R5, R189.reuse, PT ;  /* 0x000000bd0500720c */ /* 0x080fe20003fa6270 */
[----:B------:R-:W-:Y:S01]  /*5cf0*/  FMUL.FTZ R63, R63, c[0x0][0x2ec] ;  /* 0x0000bb003f3f7a20 */ /* 0x000fe20000410000 */
[-C--:B------:R-:W-:Y:S01]  /*5d00*/  ISETP.GE.AND P1, PT, R5, R188.reuse, PT ;  /* 0x000000bc0500720c */ /* 0x080fe20003f26270 */
[----:B------:R-:W5:Y:S01]  /*5d10*/  MUFU.TANH R155, R70 ;  /* 0x00000046009b7308 */ /* 0x000f620000002400 */
[C---:B------:R-:W-:Y:S01]  /*5d20*/  ISETP.GE.AND P3, PT, R4.reuse, R189, PT ;  /* 0x000000bd0400720c */ /* 0x040fe20003f66270 */
[----:B------:R-:W-:Y:S01]  /*5d30*/  FMUL.FTZ R17, R17, c[0x0][0x2ec] ;  /* 0x0000bb0011117a20 */ /* 0x000fe20000410000 */
[----:B------:R-:W-:Y:S01]  /*5d40*/  ISETP.GE.AND P2, PT, R4, R188, PT ;  /* 0x000000bc0400720c */ /* 0x000fe20003f46270 */
[----:B------:R-:W-:Y:S01]  /*5d50*/  FMUL.FTZ R18, R18, c[0x0][0x2ec] ;  /* 0x0000bb0012127a20 */ /* 0x000fe20000410000 */
[----:B------:R-:W-:Y:S01]  /*5d60*/  IADD3 R4, R125, 0x50, RZ ;  /* 0x000000507d047810 */ /* 0x000fe20007ffe0ff */
[----:B------:R-:W-:Y:S01]  /*5d70*/  FMUL.FTZ R19, R19, c[0x0][0x2ec] ;  /* 0x0000bb0013137a20 */ /* 0x000fe20000410000 */
[----:B-1----:R-:W-:Y:S01]  /*5d80*/  FSEL R161, R161, -INF , !P5 ;  /* 0xff800000a1a17808 */ /* 0x002fe20006800000 */
[----:B------:R-:W1:Y:S01]  /*5d90*/  MUFU.TANH R158, R69 ;  /* 0x00000045009e7308 */ /* 0x000e620000002400 */
[----:B----4-:R-:W-:-:S02]  /*5da0*/  FSEL R166, R166, -INF , !P1 ;  /* 0xff800000a6a67808 */ /* 0x010fc40004800000 */
[C---:B------:R-:W-:Y:S02]  /*5db0*/  ISETP.GE.AND P5, PT, R4.reuse, R189, PT ;  /* 0x000000bd0400720c */ /* 0x040fe40003fa6270 */
[----:B------:R-:W-:Y:S02]  /*5dc0*/  ISETP.GE.AND P1, PT, R4, R188, PT ;  /* 0x000000bc0400720c */ /* 0x000fe40003f26270 */
[C---:B------:R-:W-:Y:S01]  /*5dd0*/  IADD3 R5, R125.reuse, 0x49, RZ ;  /* 0x000000497d057810 */ /* 0x040fe20007ffe0ff */
[----:B------:R-:W4:Y:S01]  /*5de0*/  MUFU.TANH R154, R71 ;  /* 0x00000047009a7308 */ /* 0x000f220000002400 */
[----:B------:R-:W-:Y:S02]  /*5df0*/  IADD3 R4, R125, 0x51, RZ ;  /* 0x000000517d047810 */ /* 0x000fe40007ffe0ff */
[----:B------:R-:W-:Y:S02]  /*5e00*/  FSEL R160, R160, -INF , !P6 ;  /* 0xff800000a0a07808 */ /* 0x000fe40007000000 */
[----:B------:R-:W-:-:S02]  /*5e10*/  FSEL R165, R165, -INF , !P4 ;  /* 0xff800000a5a57808 */ /* 0x000fc40006000000 */
[----:B---3--:R-:W-:Y:S01]  /*5e20*/  FSEL R163, R163, -INF , !P3 ;  /* 0xff800000a3a37808 */ /* 0x008fe20005800000 */
[----:B------:R-:W3:Y:S01]  /*5e30*/  MUFU.TANH R156, R93 ;  /* 0x0000005d009c7308 */ /* 0x000ee20000002400 */
[----:B------:R-:W-:Y:S02]  /*5e40*/  FSEL R168, R168, -INF , !P2 ;  /* 0xff800000a8a87808 */ /* 0x000fe40005000000 */
[CC--:B------:R-:W-:Y:S02]  /*5e50*/  ISETP.GE.AND P6, PT, R5.reuse, R189.reuse, PT ;  /* 0x000000bd0500720c */ /* 0x0c0fe40003fc6270 */
[-C--:B------:R-:W-:Y:S02]  /*5e60*/  ISETP.GE.AND P4, PT, R5, R188.reuse, PT ;  /* 0x000000bc0500720c */ /* 0x080fe40003f86270 */
[C---:B------:R-:W-:Y:S01]  /*5e70*/  ISETP.GE.AND P3, PT, R4.reuse, R189, PT ;  /* 0x000000bd0400720c */ /* 0x040fe20003f66270 */
[----:B------:R-:W1:Y:S01]  /*5e80*/  MUFU.TANH R150, R95 ;  /* 0x0000005f00967308 */ /* 0x000e620000002400 */
[----:B------:R-:W-:-:S02]  /*5e90*/  ISETP.GE.AND P2, PT, R4, R188, PT ;  /* 0x000000bc0400720c */ /* 0x000fc40003f46270 */
[----:B------:R-:W-:Y:S02]  /*5ea0*/  IADD3 R4, R125, 0x58, RZ ;  /* 0x000000587d047810 */ /* 0x000fe40007ffe0ff */
[----:B------:R-:W-:Y:S02]  /*5eb0*/  FSEL R162, R162, -INF , !P6 ;  /* 0xff800000a2a27808 */ /* 0x000fe40007000000 */
[----:B------:R-:W-:Y:S01]  /*5ec0*/  FSEL R169, R169, -INF , !P4 ;  /* 0xff800000a9a97808 */ /* 0x000fe20006000000 */
[----:B------:R-:W1:Y:S01]  /*5ed0*/  MUFU.TANH R142, R16 ;  /* 0x00000010008e7308 */ /* 0x000e620000002400 */
[C---:B------:R-:W-:Y:S02]  /*5ee0*/  ISETP.GE.AND P6, PT, R4.reuse, R189, PT ;  /* 0x000000bd0400720c */ /* 0x040fe40003fc6270 */
[----:B------:R-:W-:Y:S02]  /*5ef0*/  ISETP.GE.AND P4, PT, R4, R188, PT ;  /* 0x000000bc0400720c */ /* 0x000fe40003f86270 */
[----:B------:R-:W-:-:S02]  /*5f00*/  IADD3 R4, R125, 0x59, RZ ;  /* 0x000000597d047810 */ /* 0x000fc40007ffe0ff */
[----:B------:R-:W-:Y:S01]  /*5f10*/  FSEL R175, R175, -INF , !P5 ;  /* 0xff800000afaf7808 */ /* 0x000fe20006800000 */
[----:B------:R-:W1:Y:S01]  /*5f20*/  MUFU.TANH R157, R92 ;  /* 0x0000005c009d7308 */ /* 0x000e620000002400 */
[----:B------:R-:W-:Y:S02]  /*5f30*/  FSEL R171, R171, -INF , !P1 ;  /* 0xff800000abab7808 */ /* 0x000fe40004800000 */
[C---:B------:R-:W-:Y:S02]  /*5f40*/  ISETP.GE.AND P5, PT, R4.reuse, R189, PT ;  /* 0x000000bd0400720c */ /* 0x040fe40003fa6270 */
[----:B------:R-:W-:Y:S02]  /*5f50*/  ISETP.GE.AND P1, PT, R4, R188, PT ;  /* 0x000000bc0400720c */ /* 0x000fe40003f26270 */
[C---:B------:R-:W-:Y:S01]  /*5f60*/  IADD3 R5, R125.reuse, 0x60, RZ ;  /* 0x000000607d057810 */ /* 0x040fe20007ffe0ff */
[----:B------:R-:W1:Y:S01]  /*5f70*/  MUFU.TANH R151, R94 ;  /* 0x0000005e00977308 */ /* 0x000e620000002400 */
[----:B------:R-:W-:-:S02]  /*5f80*/  IADD3 R4, R125, 0x61, RZ ;  /* 0x000000617d047810 */ /* 0x000fc40007ffe0ff */
[----:B------:R-:W-:Y:S02]  /*5f90*/  FSEL R174, R174, -INF , !P3 ;  /* 0xff800000aeae7808 */ /* 0x000fe40005800000 */
[----:B------:R-:W-:Y:S02]  /*5fa0*/  FSEL R170, R170, -INF , !P2 ;  /* 0xff800000aaaa7808 */ /* 0x000fe40005000000 */
[----:B------:R-:W-:Y:S01]  /*5fb0*/  FSEL R173, R173, -INF , !P6 ;  /* 0xff800000adad7808 */ /* 0x000fe20007000000 */
[----:B------:R-:W1:Y:S01]  /*5fc0*/  MUFU.TANH R144, R60 ;  /* 0x0000003c00907308 */ /* 0x000e620000002400 */
[----:B------:R-:W-:Y:S02]  /*5fd0*/  FSEL R167, R167, -INF , !P4 ;  /* 0xff800000a7a77808 */ /* 0x000fe40006000000 */
[C---:B------:R-:W-:Y:S02]  /*5fe0*/  ISETP.GE.AND P3, PT, R5.reuse, R189, PT ;  /* 0x000000bd0500720c */ /* 0x040fe40003f66270 */
[----:B------:R-:W-:-:S02]  /*5ff0*/  ISETP.GE.AND P2, PT, R5, R188, PT ;  /* 0x000000bc0500720c */ /* 0x000fc40003f46270 */
[CC--:B------:R-:W-:Y:S01]  /*6000*/  ISETP.GE.AND P6, PT, R4.reuse, R189.reuse, PT ;  /* 0x000000bd0400720c */ /* 0x0c0fe20003fc6270 */
[----:B------:R-:W-:Y:S01]  /*6010*/  MUFU.TANH R143, R61 ;  /* 0x0000003d008f7308 */ /* 0x000fe20000002400 */
[----:B------:R-:W-:Y:S02]  /*6020*/  ISETP.GE.AND P4, PT, R4, R188, PT ;  /* 0x000000bc0400720c */ /* 0x000fe40003f86270 */
[----:B------:R-:W-:Y:S02]  /*6030*/  IADD3 R4, R125, 0x69, RZ ;  /* 0x000000697d047810 */ /* 0x000fe40007ffe0ff */
[----:B--2---:R-:W-:Y:S02]  /*6040*/  FSEL R159, R159, -INF , !P3 ;  /* 0xff8000009f9f7808 */ /* 0x004fe40005800000 */
[----:B-----5:R-:W-:Y:S01]  /*6050*/  FSEL R155, R155, -INF , !P2 ;  /* 0xff8000009b9b7808 */ /* 0x020fe20005000000 */
[----:B------:R-:W2:Y:S01]  /*6060*/  MUFU.TANH R138, R62 ;  /* 0x0000003e008a7308 */ /* 0x000ea20000002400 */
[----:B------:R-:W-:-:S02]  /*6070*/  ISETP.GE.AND P3, PT, R4, R189, PT ;  /* 0x000000bd0400720c */ /* 0x000fc40003f66270 */
[-C--:B------:R-:W-:Y:S02]  /*6080*/  ISETP.GE.AND P2, PT, R4, R188.reuse, PT ;  /* 0x000000bc0400720c */ /* 0x080fe40003f46270 */
[----:B------:R-:W-:Y:S02]  /*6090*/  IADD3 R4, R125, 0x70, RZ ;  /* 0x000000707d047810 */ /* 0x000fe40007ffe0ff */
[----:B-1----:R-:W-:Y:S01]  /*60a0*/  FSEL R158, R158, -INF , !P6 ;  /* 0xff8000009e9e7808 */ /* 0x002fe20007000000 */
[----:B------:R-:W1:Y:S01]  /*60b0*/  MUFU.TANH R137, R63 ;  /* 0x0000003f00897308 */ /* 0x000e620000002400 */
[----:B----4-:R-:W-:Y:S02]  /*60c0*/  FSEL R154, R154, -INF , !P4 ;  /* 0xff8000009a9a7808 */ /* 0x010fe40006000000 */
[C---:B------:R-:W-:Y:S02]  /*60d0*/  ISETP.GE.AND P6, PT, R4.reuse, R189, PT ;  /* 0x000000bd0400720c */ /* 0x040fe40003fc6270 */
[----:B------:R-:W-:-:S02]  /*60e0*/  ISETP.GE.AND P4, PT, R4, R188, PT ;  /* 0x000000bc0400720c */ /* 0x000fc40003f86270 */
[C---:B------:R-:W-:Y:S01]  /*60f0*/  IADD3 R4, R125.reuse, 0x78, RZ ;  /* 0x000000787d047810 */ /* 0x040fe20007ffe0ff */
[----:B------:R-:W-:Y:S01]  /*6100*/  MUFU.TANH R140, R17 ;  /* 0x00000011008c7308 */ /* 0x000fe20000002400 */
[----:B---3--:R-:W-:Y:S02]  /*6110*/  FSEL R156, R156, -INF , !P3 ;  /* 0xff8000009c9c7808 */ /* 0x008fe40005800000 */
[----:B------:R-:W-:Y:S02]  /*6120*/  FSEL R150, R150, -INF , !P2 ;  /* 0xff80000096967808 */ /* 0x000fe40005000000 */
[C---:B------:R-:W-:Y:S02]  /*6130*/  ISETP.GE.AND P3, PT, R4.reuse, R189, PT ;  /* 0x000000bd0400720c */ /* 0x040fe40003f66270 */
[----:B------:R-:W-:Y:S01]  /*6140*/  ISETP.GE.AND P2, PT, R4, R188, PT ;  /* 0x000000bc0400720c */ /* 0x000fe20003f46270 */
[----:B------:R-:W-:Y:S01]  /*6150*/  FMUL.FTZ R4, R50, c[0x0][0x2ec] ;  /* 0x0000bb0032047a20 */ /* 0x000fe20000410000 */
[----:B------:R-:W-:Y:S01]  /*6160*/  IADD3 R5, R125, 0x68, RZ ;  /* 0x000000687d057810 */ /* 0x000fe20007ffe0ff */
[----:B------:R-:W3:Y:S01]  /*6170*/  MUFU.TANH R67, R18 ;  /* 0x0000001200437308 */ /* 0x000ee20000002400 */
[----:B------:R-:W-:-:S02]  /*6180*/  FSEL R142, R142, -INF , !P3 ;  /* 0xff8000008e8e7808 */ /* 0x000fc40005800000 */
[----:B------:R-:W-:Y:S02]  /*6190*/  FSEL R172, R172, -INF , !P5 ;  /* 0xff800000acac7808 */ /* 0x000fe40006800000 */
[----:B------:R-:W-:Y:S02]  /*61a0*/  FSEL R164, R164, -INF , !P1 ;  /* 0xff800000a4a47808 */ /* 0x000fe40004800000 */
[----:B------:R-:W-:Y:S01]  /*61b0*/  ISETP.GT.AND P3, PT, R229, R224, PT ;  /* 0x000000e0e500720c */ /* 0x000fe20003f64270 */
[----:B------:R-:W4:Y:S01]  /*61c0*/  MUFU.TANH R4, R4 ;  /* 0x0000000400047308 */ /* 0x000f220000002400 */
[----:B------:R-:W-:Y:S01]  /*61d0*/  BAR.SYNC.DEFER_BLOCKING 0x0 ;  /* 0x0000000000007b1d */ /* 0x000fe20000010000 */
[C---:B------:R-:W-:Y:S02]  /*61e0*/  ISETP.GE.AND P5, PT, R5.reuse, R189, PT ;  /* 0x000000bd0500720c */ /* 0x040fe40003fa6270 */
[----:B------:R-:W-:Y:S02]  /*61f0*/  ISETP.GE.AND P1, PT, R5, R188, PT ;  /* 0x000000bc0500720c */ /* 0x000fe40003f26270 */
[----:B------:R-:W-:-:S02]  /*6200*/  IADD3 R5, R125, 0x71, RZ ;  /* 0x000000717d057810 */ /* 0x000fc40007ffe0ff */
[----:B------:R-:W5:Y:S01]  /*6210*/  MUFU.TANH R65, R19 ;  /* 0x0000001300417308 */ /* 0x000f620000002400 */
[----:B------:R-:W-:Y:S02]  /*6220*/  FSEL R157, R157, -INF , !P5 ;  /* 0xff8000009d9d7808 */ /* 0x000fe40006800000 */
[----:B------:R-:W-:Y:S02]  /*6230*/  FSEL R151, R151, -INF , !P1 ;  /* 0xff80000097977808 */ /* 0x000fe40004800000 */
[C---:B------:R-:W-:Y:S02]  /*6240*/  ISETP.GE.AND P5, PT, R5.reuse, R189, PT ;  /* 0x000000bd0500720c */ /* 0x040fe40003fa6270 */
[----:B------:R-:W-:Y:S02]  /*6250*/  ISETP.GE.AND P1, PT, R5, R188, PT ;  /* 0x000000bc0500720c */ /* 0x000fe40003f26270 */
[----:B------:R-:W-:Y:S02]  /*6260*/  IADD3 R5, R125, 0x79, RZ ;  /* 0x000000797d057810 */ /* 0x000fe40007ffe0ff */
[----:B------:R-:W-:-:S02]  /*6270*/  FSEL R144, R144, -INF , !P6 ;  /* 0xff80000090907808 */ /* 0x000fc40007000000 */
[----:B--2---:R-:W-:Y:S02]  /*6280*/  FSEL R138, R138, -INF , !P4 ;  /* 0xff8000008a8a7808 */ /* 0x004fe40006000000 */
[----:B------:R-:W-:Y:S02]  /*6290*/  FSEL R143, R143, -INF , !P5 ;  /* 0xff8000008f8f7808 */ /* 0x000fe40006800000 */
[----:B-1----:R-:W-:Y:S02]  /*62a0*/  FSEL R137, R137, -INF , !P1 ;  /* 0xff80000089897808 */ /* 0x002fe40004800000 */
[CC--:B------:R-:W-:Y:S02]  /*62b0*/  ISETP.GE.AND P6, PT, R125.reuse, R189.reuse, PT ;  /* 0x000000bd7d00720c */ /* 0x0c0fe40003fc6270 */
[----:B------:R-:W-:Y:S02]  /*62c0*/  ISETP.GE.AND P4, PT, R125, R188, PT ;  /* 0x000000bc7d00720c */ /* 0x000fe40003f86270 */
[----:B------:R-:W-:-:S02]  /*62d0*/  ISETP.GE.AND P5, PT, R5, R189, PT ;  /* 0x000000bd0500720c */ /* 0x000fc40003fa6270 */
[----:B------:R-:W-:Y:S02]  /*62e0*/  ISETP.GE.AND P1, PT, R5, R188, PT ;  /* 0x000000bc0500720c */ /* 0x000fe40003f26270 */
[----:B---3--:R-:W-:Y:S02]  /*62f0*/  FSEL R67, R67, -INF , !P2 ;  /* 0xff80000043437808 */ /* 0x008fe40005000000 */
[----:B------:R-:W-:Y:S02]  /*6300*/  FSEL R3, R3, -INF , !P6 ;  /* 0xff80000003037808 */ /* 0x000fe40007000000 */
[----:B----4-:R-:W-:Y:S02]  /*6310*/  FSEL R4, R4, -INF , !P4 ;  /* 0xff80000004047808 */ /* 0x010fe40006000000 */
[----:B------:R-:W-:Y:S02]  /*6320*/  FSEL R140, R140, -INF , !P5 ;  /* 0xff8000008c8c7808 */ /* 0x000fe40006800000 */
[----:B-----5:R-:W-:Y:S01]  /*6330*/  FSEL R65, R65, -INF , !P1 ;  /* 0xff80000041417808 */ /* 0x020fe20004800000 */
[----:B------:R-:W-:Y:S05]  /*6340*/  @!P3 BRA `(.L_x_1599) ;  /* 0x00000e300000b947 */ /* 0x000fea0003800000 */
[----:B------:R-:W-:Y:S05]  /*6350*/  @!P0 BRA `(.L_x_1600) ;  /* 0x000003a000008947 */ /* 0x000fea0003800000 */
[----:B------:R-:W1:Y:S01]  /*6360*/  I2F.RP R12, R39 ;  /* 0x00000027000c7306 */ /* 0x000e620000209400 */
[----:B------:R-:W-:-:S02]  /*6370*/  IADD3 R10, R41, -0x80, RZ ;  /* 0xffffff80290a7810 */ /* 0x000fc40007ffe0ff */
[----:B------:R-:W-:Y:S02]  /*6380*/  IABS R8, R41 ;  /* 0x0000002900087213 */ /* 0x000fe40000000000 */
[----:B------:R-:W-:Y:S02]  /*6390*/  IABS R6, R10 ;  /* 0x0000000a00067213 */ /* 0x000fe40000000000 */
        /* <DEDUP_REMOVED lines=12> */
[----:B------:R-:W-:Y:S01]  /*6460*/  IMAD.MOV R7, RZ, RZ, -R11 ;  /* 0x000000ffff077224 */ /* 0x000fe200078e0a0b */
[----:B------:R-:W-:-:S03]  /*6470*/  IADD3 R5, -R9, RZ, RZ ;  /* 0x000000ff09057210 */ /* 0x000fc60007ffe1ff */
[C---:B------:R-:W-:Y:S02]  /*6480*/  IMAD R7, R39.reuse, R7, R8 ;  /* 0x0000000727077224 */ /* 0x040fe400078e0208 */
        /* <DEDUP_REMOVED lines=10> */
[----:B------:R-:W-:-:S02]  /*6530*/  ISETP.NE.AND P2, PT, RZ, c[0x0][0x2d0], PT ;  /* 0x0000b400ff007a0c */ /* 0x000fc40003f45270 */
[----:B------:R-:W-:-:S05]  /*6540*/  LOP3.LUT R7, RZ, c[0x0][0x2d0], RZ, 0x33, !PT ;  /* 0x0000b400ff077a12 */ /* 0x000fca00078e33ff */
[----:B------:R-:W-:Y:S02]  /*6550*/  @P6 IADD3 R11, R11, 0x1, RZ ;  /* 0x000000010b0b6810 */ /* 0x000fe40007ffe0ff */
[----:B------:R-:W-:Y:S02]  /*6560*/  @P5 IADD3 R9, R9, 0x1, RZ ;  /* 0x0000000109095810 */ /* 0x000fe40007ffe0ff */
[----:B------:R-:W-:-:S03]  /*6570*/  MOV R5, R11 ;  /* 0x0000000b00057202 */ /* 0x000fc60000000f00 */
[----:B------:R-:W-:Y:S02]  /*6580*/  @!P1 IMAD.MOV R9, RZ, RZ, -R9 ;  /* 0x000000ffff099224 */ /* 0x000fe400078e0a09 */
[----:B------:R-:W-:-:S05]  /*6590*/  @!P4 IMAD.MOV R5, RZ, RZ, -R5 ;  /* 0x000000ffff05c224 */ /* 0x000fca00078e0a05 */
[C---:B------:R-:W-:Y:S02]  /*65a0*/  SEL R5, R7.reuse, R5, !P2 ;  /* 0x0000000507057207 */ /* 0x040fe40005000000 */
[----:B------:R-:W-:-:S03]  /*65b0*/  SEL R7, R7, R9, !P2 ;  /* 0x0000000907077207 */ /* 0x000fc60005000000 */
[----:B------:R-:W-:-:S04]  /*65c0*/  IMAD.WIDE R10, R5, 0x4, R234 ;  /* 0x00000004050a7825 */ /* 0x000fc800078e02ea */
[----:B------:R-:W-:Y:S01]  /*65d0*/  IMAD.WIDE R8, R7, 0x4, R234 ;  /* 0x0000000407087825 */ /* 0x000fe200078e02ea */
[----:B------:R1:W2:Y:S05]  /*65e0*/  LDG.E R6, [R10.64] ;  /* 0x0000000e0a067981 */ /* 0x0002aa000c1e1900 */
[----:B------:R-:W2:Y:S01]  /*65f0*/  LDG.E R8, [R8.64] ;  /* 0x0000000e08087981 */ /* 0x000ea2000c1e1900 */
[----:B------:R-:W-:Y:S01]  /*6600*/  IADD3 R5, R5, -R7, RZ ;  /* 0x8000000705057210 */ /* 0x000fe20007ffe0ff */
[----:B------:R-:W-:-:S04]  /*6610*/  IMAD.MOV.U32 R7, RZ, RZ, c[0x0][0x2d0] ;  /* 0x0000b400ff077624 */ /* 0x000fc800078e00ff */
[----:B------:R-:W-:-:S05]  /*6620*/  IMAD R7, R5, R7, -0x80 ;  /* 0xffffff8005077424 */ /* 0x000fca00078e0207 */
[----:B------:R-:W-:-:S05]  /*6630*/  SHF.R.S32.HI R5, RZ, 0x1f, R7 ;  /* 0x0000001fff057819 */ /* 0x000fca0000011407 */
[----:B------:R-:W-:Y:S02]  /*6640*/  IMAD R5, R5, c[0x0][0x198], RZ ;  /* 0x0000660005057a24 */ /* 0x000fe400078e02ff */
[----:B-1----:R-:W-:-:S04]  /*6650*/  IMAD.WIDE.U32 R10, R7, c[0x0][0x198], RZ ;  /* 0x00006600070a7a25 */ /* 0x002fc800078e00ff */
        /* <DEDUP_REMOVED lines=10> */
.L_x_1600:
[----:B------:R-:W-:-:S04]  /*6700*/  LEA R120, -R120, RZ, 0x7 ;  /* 0x000000ff78787211 */ /* 0x000fc800078e39ff */
[----:B------:R-:W-:Y:S02]  /*6710*/  SHF.R.S32.HI R9, RZ, 0x1f, R120 ;  /* 0x0000001fff097819 */ /* 0x000fe40000011478 */
.L_x_1601:
        /* <DEDUP_REMOVED lines=78> */
[C---:B------:R-:W-:Y:S01]  /*6c00*/  @!P2 LEA R12, P5, R6.reuse, c[0x0][0x168], 0x1 ;  /* 0x00005a00060caa11 */ /* 0x040fe200078a08ff */
        /* <DEDUP_REMOVED lines=18> */
[----:B------:R-:W-:Y:S01]  /*6d30*/  @!P2 LEA R60, P1, R8, c[0x0][0x168], 0x1 ;  /* 0x00005a00083caa11 */ /* 0x000fe200078208ff */
[----:B------:R1:W-:Y:S01]  /*6d40*/  @P2 STS.128 [R230+0x9800], RZ ;  /* 0x009800ffe6002388 */ /* 0x0003e20000000c00 */
[----:B--2---:R-:W-:Y:S01]  /*6d50*/  @!P4 LEA R58, P6, R10, c[0x0][0x168], 0x1 ;  /* 0x00005a000a3aca11 */ /* 0x004fe200078c08ff */
        /* <DEDUP_REMOVED lines=10> */
[--C-:B------:R-:W-:Y:S01]  /*6e00*/  @!P2 IMAD.X R8, R6, 0x1, R133.reuse, P1 ;  /* 0x000000010608a824 */ /* 0x100fe200008e0685 */
        /* <DEDUP_REMOVED lines=8> */
[----:B---3--:R-:W-:Y:S01]  /*6e90*/  @!P4 LEA R20, P1, R10, c[0x0][0x168], 0x1 ;  /* 0x00005a000a14ca11 */ /* 0x008fe200078208ff */
        /* <DEDUP_REMOVED lines=42> */
.L_x_1603:
[----:B------:R-:W-:Y:S05]  /*7140*/  BSYNC B0 ;  /* 0x0000000000007941 */ /* 0x000fea0003800000 */
.L_x_1602:
[----:B------:R-:W0:Y:S01]  /*7150*/  LDGDEPBAR ;  /* 0x00000000000079af */ /* 0x000e220000000000 */
[----:B------:R-:W-:-:S04]  /*7160*/  IADD3 R134, P1, R120, R134, RZ ;  /* 0x0000008678867210 */ /* 0x000fc80007f3e0ff */
[----:B------:R-:W-:Y:S02]  /*7170*/  IADD3.X R133, R9, R133, RZ, P1, !PT ;  /* 0x0000008509857210 */ /* 0x000fe40000ffe4ff */
.L_x_1599:
        /* <DEDUP_REMOVED lines=65> */
[----:B------:R-:W-:Y:S01]  /*7590*/  LDSM.16.MT88.4 R92, [R216+0x10000] ;  /* 0x01000000d85c783b */ /* 0x000fe20000004200 */
[----:B------:R-:W-:-:S02]  /*75a0*/  LEA R213, R0, R216, 0x1 ;  /* 0x000000d800d57211 */ /* 0x000fc400078e08ff */
[----:B------:R-:W-:Y:S01]  /*75b0*/  LEA R212, R0, R214, 0x1 ;  /* 0x000000d600d47211 */ /* 0x000fe200078e08ff */
[----:B------:R-:W-:Y:S04]  /*75c0*/  LDSM.16.MT88.4 R124, [R216+0xc000] ;  /* 0x00c00000d87c783b */ /* 0x000fe80000004200 */
[----:B------:R-:W-:Y:S04]  /*75d0*/  LDSM.16.MT88.4 R100, [R212+0xc000] ;  /* 0x00c00000d464783b */ /* 0x000fe80000004200 */
[----:B------:R-:W-:Y:S04]  /*75e0*/  LDSM.16.MT88.4 R116, [R214+0xc000] ;  /* 0x00c00000d674783b */ /* 0x000fe80000004200 */
[----:B------:R-:W-:Y:S01]  /*75f0*/  LDSM.16.MT88.4 R76, [R213+0x10000] ;  /* 0x01000000d54c783b */ /* 0x000fe20000004200 */
[----:B---3--:R-:W-:-:S03]  /*7600*/  FMNMX.FTZ R5, R6, R5, !PT ;  /* 0x0000000506057209 */ /* 0x008fc60007810000 */
[----:B-1----:R-:W-:Y:S04]  /*7610*/  LDSM.16.MT88.4 R12, [R212+0xc800] ;  /* 0x00c80000d40c783b */ /* 0x002fe80000004200 */
[----:B------:R-:W1:Y:S04]  /*7620*/  SHFL.BFLY PT, R6, R7, 0x2, 0x1f ;  /* 0x0c401f0007067f89 */ /* 0x000e6800000e0000 */
[----:B------:R-:W3:Y:S04]  /*7630*/  SHFL.BFLY PT, R132, R5, 0x1, 0x1f ;  /* 0x0c201f0005847f89 */ /* 0x000ee800000e0000 */
[----:B--2---:R-:W-:Y:S04]  /*7640*/  LDSM.16.MT88.4 R8, [R216+0x10800] ;  /* 0x01080000d808783b */ /* 0x004fe80000004200 */
[----:B------:R-:W-:Y:S04]  /*7650*/  LDSM.16.MT88.4 R20, [R214+0xc800] ;  /* 0x00c80000d614783b */ /* 0x000fe80000004200 */
[----:B------:R-:W-:Y:S01]  /*7660*/  LDSM.16.MT88.4 R16, [R213+0xc800] ;  /* 0x00c80000d510783b */ /* 0x000fe20000004200 */
[----:B-1----:R-:W-:-:S02]  /*7670*/  FMNMX.FTZ R6, R7, R6, !PT ;  /* 0x0000000607067209 */ /* 0x002fc40007810000 */
[----:B---3--:R-:W-:-:S03]  /*7680*/  FMNMX.FTZ R132, R5, R132, !PT ;  /* 0x0000008405847209 */ /* 0x008fc60007810000 */
        /* <DEDUP_REMOVED lines=9> */
[--C-:B------:R-:W-:Y:S02]  /*7720*/  FFMA.FTZ R58, R86, c[0x0][0x23c], -R141.reuse ;  /* 0x00008f00563a7a23 */ /* 0x100fe4000001088d */
[--C-:B------:R-:W-:Y:S01]  /*7730*/  FFMA.FTZ R54, R34, c[0x0][0x23c], -R141.reuse ;  /* 0x00008f0022367a23 */ /* 0x100fe2000001088d */
[----:B-1----:R-:W-:Y:S01]  /*7740*/  FMNMX.FTZ R3, R6, R5, !PT ;  /* 0x0000000506037209 */ /* 0x002fe20007810000 */
[----:B------:R-:W-:-:S02]  /*7750*/  FFMA.FTZ R53, R26, c[0x0][0x23c], -R141 ;  /* 0x00008f001a357a23 */ /* 0x000fc4000001088d */
[--C-:B------:R-:W-:Y:S01]  /*7760*/  FFMA.FTZ R50, R88, c[0x0][0x23c], -R141.reuse ;  /* 0x00008f0058327a23 */ /* 0x100fe2000001088d */
[C---:B------:R-:W-:Y:S01]  /*7770*/  FSETP.NEU.FTZ.AND P1, PT, R3.reuse, -INF , PT ;  /* 0xff8000000300780b */ /* 0x040fe20003f3d000 */
[----:B------:R-:W-:Y:S01]  /*7780*/  FMUL.FTZ R66, R3, c[0x0][0x23c] ;  /* 0x00008f0003427a20 */ /* 0x000fe20000410000 */
[----:B------:R-:W1:Y:S01]  /*7790*/  MUFU.EX2 R60, R60 ;  /* 0x0000003c003c7308 */ /* 0x000e620000000800 */
[--C-:B------:R-:W-:Y:S02]  /*77a0*/  FFMA.FTZ R46, R45, c[0x0][0x23c], -R141.reuse ;  /* 0x00008f002d2e7a23 */ /* 0x100fe4000001088d */
[--C-:B------:R-:W-:Y:S01]  /*77b0*/  FFMA.FTZ R49, R28, c[0x0][0x23c], -R141.reuse ;  /* 0x00008f001c317a23 */ /* 0x100fe2000001088d */
[----:B------:R-:W-:Y:S01]  /*77c0*/  FSEL R66, R66, RZ, P1 ;  /* 0x000000ff42427208 */ /* 0x000fe20000800000 */
[----:B------:R-:W-:Y:S01]  /*77d0*/  FFMA.FTZ R45, R29, c[0x0][0x23c], -R141 ;  /* 0x00008f001d2d7a23 */ /* 0x000fe2000001088d */
[----:B------:R-:W-:Y:S01]  /*77e0*/  LEA R238, P1, R134, c[0x0][0x168], 0x1 ;  /* 0x00005a0086ee7a11 */ /* 0x000fe200078208ff */
[----:B------:R-:W-:Y:S01]  /*77f0*/  LDSM.16.MT88.4 R28, [R213+0x10800] ;  /* 0x01080000d51c783b */ /* 0x000fe20000004200 */
[----:B------:R-:W-:Y:S01]  /*7800*/  MUFU.EX2 R59, R59 ;  /* 0x0000003b003b7308 */ /* 0x000fe20000000800 */
[--C-:B------:R-:W-:Y:S01]  /*7810*/  FFMA.FTZ R64, R4, c[0x0][0x23c], -R66.reuse ;  /* 0x00008f0004407a23 */ /* 0x100fe20000010842 */
[----:B------:R-:W-:Y:S01]  /*7820*/  LEA.HI.X R237, R134, c[0x0][0x16c], R133, 0x1, P1 ;  /* 0x00005b0086ed7a11 */ /* 0x000fe200008f0c85 */
[--C-:B------:R-:W-:Y:S01]  /*7830*/  FFMA.FTZ R63, R51, c[0x0][0x23c], -R66.reuse ;  /* 0x00008f00333f7a23 */ /* 0x100fe20000010842 */
[----:B------:R-:W-:Y:S01]  /*7840*/  LDSM.16.MT88.4 R4, [R212+0x10000] ;  /* 0x01000000d404783b */ /* 0x000fe20000004200 */
[----:B------:R-:W-:-:S02]  /*7850*/  FFMA.FTZ R62, R108, c[0x0][0x23c], -R66 ;  /* 0x00008f006c3e7a23 */ /* 0x000fc40000010842 */
[--C-:B------:R-:W-:Y:S01]  /*7860*/  FFMA.FTZ R56, R85, c[0x0][0x23c], -R66.reuse ;  /* 0x00008f0055387a23 */ /* 0x100fe20000010842 */
[----:B------:R-:W2:Y:S01]  /*7870*/  LDSM.16.MT88.4 R108, [R213+0xc000] ;  /* 0x00c00000d56c783b */ /* 0x000ea20000004200 */
[----:B------:R-:W3:Y:S01]  /*7880*/  MUFU.EX2 R55, R55 ;  /* 0x0000003700377308 */ /* 0x000ee20000000800 */
[----:B-1----:R-:W-:Y:S01]  /*7890*/  F2FP.PACK_AB R68, R60, R61 ;  /* 0x0000003d3c44723e */ /* 0x002fe200000000ff */
[--C-:B------:R-:W-:Y:S01]  /*78a0*/  FFMA.FTZ R57, R25, c[0x0][0x23c], -R66.reuse ;  /* 0x00008f0019397a23 */ /* 0x100fe20000010842 */
[----:B------:R-:W1:Y:S01]  /*78b0*/  LDSM.16.MT88.4 R84, [R214+0x10000] ;  /* 0x01000000d654783b */ /* 0x000e620000004200 */
[--C-:B------:R-:W-:Y:S02]  /*78c0*/  FFMA.FTZ R52, R24, c[0x0][0x23c], -R66.reuse ;  /* 0x00008f0018347a23 */ /* 0x100fe40000010842 */
[--C-:B------:R-:W-:Y:S01]  /*78d0*/  FFMA.FTZ R51, R33, c[0x0][0x23c], -R66.reuse ;  /* 0x00008f0021337a23 */ /* 0x100fe20000010842 */
[----:B------:R-:W4:Y:S01]  /*78e0*/  LDSM.16.MT88.4 R24, [R216+0xc800] ;  /* 0x00c80000d818783b */ /* 0x000f220000004200 */
[----:B------:R-:W-:Y:S01]  /*78f0*/  MUFU.EX2 R64, R64 ;  /* 0x0000004000407308 */ /* 0x000fe20000000800 */
[----:B------:R-:W-:-:S02]  /*7900*/  FFMA.FTZ R48, R32, c[0x0][0x23c], -R66 ;  /* 0x00008f0020307a23 */ /* 0x000fc40000010842 */
[----:B------:R-:W5:Y:S01]  /*7910*/  LDSM.16.MT88.4 R32, [R214+0x10800] ;  /* 0x01080000d620783b */ /* 0x000f620000004200 */
[----:B------:R-:W-:Y:S02]  /*7920*/  FFMA.FTZ R2, R47, c[0x0][0x23c], -R141 ;  /* 0x00008f002f027a23 */ /* 0x000fe4000001088d */
[--C-:B------:R-:W-:Y:S02]  /*7930*/  FFMA.FTZ R47, R44, c[0x0][0x23c], -R66.reuse ;  /* 0x00008f002c2f7a23 */ /* 0x100fe40000010842 */
[----:B------:R-:W2:Y:S01]  /*7940*/  MUFU.EX2 R63, R63 ;  /* 0x0000003f003f7308 */ /* 0x000ea20000000800 */
[----:B---3--:R-:W-:Y:S01]  /*7950*/  F2FP.PACK_AB R70, R55, R59 ;  /* 0x0000003b3746723e */ /* 0x008fe200000000ff */
[--C-:B------:R-:W-:Y:S02]  /*7960*/  FFMA.FTZ R44, R178, c[0x0][0x23c], -R66.reuse ;  /* 0x00008f00b22c7a23 */ /* 0x100fe40000010842 */
[--C-:B------:R-:W-:Y:S02]  /*7970*/  FFMA.FTZ R41, R177, c[0x0][0x23c], -R66.reuse ;  /* 0x00008f00b1297a23 */ /* 0x100fe40000010842 */
[----:B------:R-:W-:-:S02]  /*7980*/  FFMA.FTZ R0, R176, c[0x0][0x23c], -R66 ;  /* 0x00008f00b0007a23 */ /* 0x000fc40000010842 */
[----:B------:R-:W-:Y:S01]  /*7990*/  MUFU.EX2 R62, R62 ;  /* 0x0000003e003e7308 */ /* 0x000fe20000000800 */
        /* <DEDUP_REMOVED lines=15> */
[----:B------:R-:W2:Y:S01]  /*7a90*/  MUFU.EX2 R54, R54 ;  /* 0x0000003600367308 */ /* 0x000ea20000000800 */
        /* <DEDUP_REMOVED lines=23> */
[----:B------:R-:W3:Y:S01]  /*7c10*/  MUFU.EX2 R52, R52 ;  /* 0x0000003400347308 */ /* 0x000ee20000000800 */
[----:B------:R-:W-:-:S02]  /*7c20*/  FFMA.FTZ R156, R156, c[0x0][0x23c], -R141 ;  /* 0x00008f009c9c7a23 */ /* 0x000fc4000001088d */
[--C-:B------:R-:W-:Y:S02]  /*7c30*/  FFMA.FTZ R155, R155, c[0x0][0x23c], -R66.reuse ;  /* 0x00008f009b9b7a23 */ /* 0x100fe40000010842 */
[--C-:B------:R-:W-:Y:S01]  /*7c40*/  FFMA.FTZ R154, R154, c[0x0][0x23c], -R66.reuse ;  /* 0x00008f009a9a7a23 */ /* 0x100fe20000010842 */
[C---:B------:R-:W-:Y:S01]  /*7c50*/  HMMA.16816.F32 R128, R68.reuse, R124, RZ ;  /* 0x0000007c4480723c */ /* 0x040fe200000018ff */
[--C-:B------:R-:W-:Y:S01]  /*7c60*/  FFMA.FTZ R151, R151, c[0x0][0x23c], -R66.reuse ;  /* 0x00008f0097977a23 */ /* 0x100fe20000010842 */
[----:B------:R-:W-:Y:S01]  /*7c70*/  MUFU.EX2 R51, R51 ;  /* 0x0000003300337308 */ /* 0x000fe20000000800 */
[----:B------:R-:W-:Y:S02]  /*7c80*/  FFMA.FTZ R150, R150, c[0x0][0x23c], -R66 ;  /* 0x00008f0096967a23 */ /* 0x000fe40000010842 */
[----:B------:R-:W-:Y:S02]  /*7c90*/  FADD.FTZ R60, R61, R60 ;  /* 0x0000003c3d3c7221 */ /* 0x000fe40000010000 */
[----:B------:R-:W-:Y:S01]  /*7ca0*/  FADD.FTZ R63, R64, R63 ;  /* 0x0000003f403f7221 */ /* 0x000fe20000010000 */
[----:B------:R-:W-:Y:S01]  /*7cb0*/  HMMA.16816.F32 R120, R68, R116, RZ ;  /* 0x000000744478723c */ /* 0x000fe200000018ff */
[----:B------:R-:W-:Y:S01]  /*7cc0*/  FADD.FTZ R59, R59, R60 ;  /* 0x0000003c3b3b7221 */ /* 0x000fe20000010000 */
[----:B------:R-:W2:Y:S01]  /*7cd0*/  MUFU.EX2 R48, R48 ;  /* 0x0000003000307308 */ /* 0x000ea20000000800 */
[----:B------:R-:W-:-:S02]  /*7ce0*/  FADD.FTZ R62, R62, R63 ;  /* 0x0000003f3e3e7221 */ /* 0x000fc40000010000 */
[----:B------:R-:W-:Y:S02]  /*7cf0*/  FFMA.FTZ R240, R140, c[0x0][0x23c], -R141 ;  /* 0x00008f008cf07a23 */ /* 0x000fe4000001088d */
[----:B------:R-:W-:Y:S01]  /*7d00*/  FFMA.FTZ R239, R65, c[0x0][0x23c], -R66 ;  /* 0x00008f0041ef7a23 */ /* 0x000fe20000010842 */
[----:B------:R-:W-:Y:S01]  /*7d10*/  HMMA.16816.F32 R112, R68, R108, RZ ;  /* 0x0000006c4470723c */ /* 0x000fe200000018ff */
[----:B------:R-:W-:Y:S01]  /*7d20*/  FADD.FTZ R59, R55, R59 ;  /* 0x0000003b373b7221 */ /* 0x000fe20000010000 */
[----:B------:R-:W-:Y:S01]  /*7d30*/  MUFU.EX2 R49, R49 ;  /* 0x0000003100317308 */ /* 0x000fe20000000800 */
[----:B------:R-:W-:-:S05]  /*7d40*/  FADD.FTZ R62, R56, R62 ;  /* 0x0000003e383e7221 */ /* 0x000fca0000010000 */
[C---:B-1----:R-:W-:Y:S02]  /*7d50*/  HMMA.16816.F32 R88, R68.reuse, R84, RZ ;  /* 0x000000544458723c */ /* 0x042fe400000018ff */
[----:B------:R-:W1:Y:S06]  /*7d60*/  MUFU.EX2 R46, R46 ;  /* 0x0000002e002e7308 */ /* 0x000e6c0000000800 */
        /* <DEDUP_REMOVED lines=14> */
[----:B--2---:R-:W-:Y:S01]  /*7e50*/  F2FP.PACK_AB R4, R54, R58 ;  /* 0x0000003a3604723e */ /* 0x004fe200000000ff */
[----:B------:R-:W-:Y:S01]  /*7e60*/  HMMA.16816.F32 R68, R68, R6, RZ ;  /* 0x000000064444723c */ /* 0x000fe200000018ff */
[----:B---3--:R-:W-:Y:S01]  /*7e70*/  F2FP.PACK_AB R5, R52, R57 ;  /* 0x000000393405723e */ /* 0x008fe200000000ff */
[----:B------:R-:W2:Y:S01]  /*7e80*/  MUFU.EX2 R145, R145 ;  /* 0x0000009100917308 */ /* 0x000ea20000000800 */
[----:B------:R-:W-:-:S02]  /*7e90*/  FADD.FTZ R58, R58, R59 ;  /* 0x0000003b3a3a7221 */ /* 0x000fc40000010000 */
[----:B------:R-:W-:Y:S02]  /*7ea0*/  FADD.FTZ R57, R57, R62 ;  /* 0x0000003e39397221 */ /* 0x000fe40000010000 */
[----:B------:R-:W-:Y:S01]  /*7eb0*/  F2FP.PACK_AB R6, R50, R53 ;  /* 0x000000353206723e */ /* 0x000fe200000000ff */
[----:B------:R-:W-:Y:S01]  /*7ec0*/  FADD.FTZ R58, R54, R58 ;  /* 0x0000003a363a7221 */ /* 0x000fe20000010000 */
[----:B------:R-:W-:Y:S01]  /*7ed0*/  F2FP.PACK_AB R7, R48, R51 ;  /* 0x000000333007723e */ /* 0x000fe200000000ff */
        /* <DEDUP_REMOVED lines=9> */
[----:B------:R-:W3:Y:S01]  /*7f70*/  LDSM.16.MT88.4 R12, [R212+0x10800] ;  /* 0x01080000d40c783b */ /* 0x000ee20000004200 */
[----:B------:R-:W-:Y:S06]  /*7f80*/  MUFU.EX2 R148, R148 ;  /* 0x0000009400947308 */ /* 0x000fec0000000800 */
[C---:B------:R-:W-:Y:S02]  /*7f90*/  HMMA.16816.F32 R96, R4.reuse, R8, R96 ;  /* 0x000000080460723c */ /* 0x040fe40000001860 */
[----:B------:R-:W1:Y:S06]  /*7fa0*/  MUFU.EX2 R149, R149 ;  /* 0x0000009500957308 */ /* 0x000e6c0000000800 */
[C---:B------:R-:W-:Y:S01]  /*7fb0*/  HMMA.16816.F32 R92, R4.reuse, R10, R92 ;  /* 0x0000000a045c723c */ /* 0x040fe2000000185c */
[----:B------:R-:W1:Y:S01]  /*7fc0*/  LDSM.16.MT88.4 R8, [R212+0xd000] ;  /* 0x00d00000d408783b */ /* 0x000e620000004200 */
[----:B------:R-:W-:Y:S06]  /*7fd0*/  MUFU.EX2 R152, R152 ;  /* 0x0000009800987308 */ /* 0x000fec0000000800 */
[C---:B----4-:R-:W-:Y:S02]  /*7fe0*/  HMMA.16816.F32 R128, R4.reuse, R24, R128 ;  /* 0x000000180480723c */ /* 0x050fe40000001880 */
[----:B------:R-:W4:Y:S06]  /*7ff0*/  MUFU.EX2 R153, R153 ;  /* 0x0000009900997308 */ /* 0x000f2c0000000800 */
        /* <DEDUP_REMOVED lines=13> */
[C---:B-----5:R-:W-:Y:S02]  /*80d0*/  HMMA.16816.F32 R88, R4.reuse, R32, R88 ;  /* 0x000000200458723c */ /* 0x060fe40000001858 */
[----:B------:R-:W5:Y:S06]  /*80e0*/  MUFU.EX2 R166, R166 ;  /* 0x000000a600a67308 */ /* 0x000f6c0000000800 */
[C---:B------:R-:W-:Y:S01]  /*80f0*/  HMMA.16816.F32 R84, R4.reuse, R34, R84 ;  /* 0x000000220454723c */ /* 0x040fe20000001854 */
[----:B------:R-:W-:Y:S01]  /*8100*/  LDSM.16.MT88.4 R32, [R214+0x11000] ;  /* 0x01100000d620783b */ /* 0x000fe20000004200 */
[----:B------:R-:W-:Y:S06]  /*8110*/  MUFU.EX2 R168, R168 ;  /* 0x000000a800a87308 */ /* 0x000fec0000000800 */
[C---:B------:R-:W-:Y:S02]  /*8120*/  HMMA.16816.F32 R80, R4.reuse, R28, R80 ;  /* 0x0000001c0450723c */ /* 0x040fe40000001850 */
[----:B------:R-:W1:Y:S06]  /*8130*/  MUFU.EX2 R169, R169 ;  /* 0x000000a900a97308 */ /* 0x000e6c0000000800 */
[C---:B------:R-:W-:Y:S01]  /*8140*/  HMMA.16816.F32 R76, R4.reuse, R30, R76 ;  /* 0x0000001e044c723c */ /* 0x040fe2000000184c */
[----:B------:R-:W-:Y:S01]  /*8150*/  LDSM.16.MT88.4 R28, [R213+0x11000] ;  /* 0x01100000d51c783b */ /* 0x000fe20000004200 */
[----:B------:R-:W1:Y:S06]  /*8160*/  MUFU.EX2 R175, R175 ;  /* 0x000000af00af7308 */ /* 0x000e6c0000000800 */
[C---:B---3--:R-:W-:Y:S02]  /*8170*/  HMMA.16816.F32 R72, R4.reuse, R12, R72 ;  /* 0x0000000c0448723c */ /* 0x048fe40000001848 */
[----:B------:R-:W3:Y:S06]  /*8180*/  MUFU.EX2 R174, R174 ;  /* 0x000000ae00ae7308 */ /* 0x000eec0000000800 */
[----:B------:R-:W-:Y:S01]  /*8190*/  HMMA.16816.F32 R68, R4, R14, R68 ;  /* 0x0000000e0444723c */ /* 0x000fe20000001844 */
[----:B------:R-:W2:Y:S01]  /*81a0*/  LDSM.16.MT88.4 R12, [R216+0x11000] ;  /* 0x01100000d80c783b */ /* 0x000ea20000004200 */
[----:B------:R-:W-:Y:S05]  /*81b0*/  MUFU.EX2 R173, R173 ;  /* 0x000000ad00ad7308 */ /* 0x000fea0000000800 */
[----:B-1----:R-:W-:Y:S01]  /*81c0*/  F2FP.PACK_AB R4, R46, R49 ;  /* 0x000000312e04723e */ /* 0x002fe200000000ff */
        /* <DEDUP_REMOVED lines=11> */
[----:B------:R-:W-:Y:S02]  /*8280*/  FADD.FTZ R41, R41, R47 ;  /* 0x0000002f29297221 */ /* 0x000fe40000010000 */
[----:B------:R-:W-:Y:S02]  /*8290*/  FADD.FTZ R45, R2, R45 ;  /* 0x0000002d022d7221 */ /* 0x000fe40000010000 */
[----:B------:R-:W-:Y:S01]  /*82a0*/  FADD.FTZ R41, R0, R41 ;  /* 0x0000002900297221 */ /* 0x000fe20000010000 */
[----:B------:R-:W1:Y:S02]  /*82b0*/  MUFU.EX2 R170, R170 ;  /* 0x000000aa00aa7308 */ /* 0x000e640000000800 */
[C---:B------:R-:W-:Y:S01]  /*82c0*/  HMMA.16816.F32 R100, R4.reuse, R10, R100 ;  /* 0x0000000a0464723c */ /* 0x040fe20000001864 */
[----:B------:R-:W1:Y:S05]  /*82d0*/  LDSM.16.MT88.4 R8, [R212+0x11000] ;  /* 0x01100000d408783b */ /* 0x000e6a0000004200 */
[----:B------:R-:W-:Y:S02]  /*82e0*/  MUFU.EX2 R167, R167 ;  /* 0x000000a700a77308 */ /* 0x000fe40000000800 */
[C---:B------:R-:W-:Y:S06]  /*82f0*/  HMMA.16816.F32 R112, R4.reuse, R16, R112 ;  /* 0x000000100470723c */ /* 0x040fec0000001870 */
[----:B------:R-:W1:Y:S02]  /*8300*/  MUFU.EX2 R164, R164 ;  /* 0x000000a400a47308 */ /* 0x000e640000000800 */
[C---:B------:R-:W-:Y:S01]  /*8310*/  HMMA.16816.F32 R108, R4.reuse, R18, R108 ;  /* 0x00000012046c723c */ /* 0x040fe2000000186c */
[----:B------:R-:W3:Y:S05]  /*8320*/  LDSM.16.MT88.4 R16, [R213+0xd800] ;  /* 0x00d80000d510783b */ /* 0x000eea0000004200 */
[----:B------:R-:W1:Y:S02]  /*8330*/  MUFU.EX2 R159, R159 ;  /* 0x0000009f009f7308 */ /* 0x000e640000000800 */
[C---:B--2---:R-:W-:Y:S06]  /*8340*/  HMMA.16816.F32 R96, R4.reuse, R12, R96 ;  /* 0x0000000c0460723c */ /* 0x044fec0000001860 */
[----:B------:R-:W2:Y:S02]  /*8350*/  MUFU.EX2 R158, R158 ;  /* 0x0000009e009e7308 */ /* 0x000ea40000000800 */
[C---:B------:R-:W-:Y:S01]  /*8360*/  HMMA.16816.F32 R92, R4.reuse, R14, R92 ;  /* 0x0000000e045c723c */ /* 0x040fe2000000185c */
[----:B------:R-:W2:Y:S05]  /*8370*/  LDSM.16.MT88.4 R12, [R212+0xd800] ;  /* 0x00d80000d40c783b */ /* 0x000eaa0000004200 */
[----:B------:R-:W-:Y:S02]  /*8380*/  MUFU.EX2 R157, R157 ;  /* 0x0000009d009d7308 */ /* 0x000fe40000000800 */
[C---:B------:R-:W-:Y:S06]  /*8390*/  HMMA.16816.F32 R128, R4.reuse, R24, R128 ;  /* 0x000000180480723c */ /* 0x040fec0000001880 */
[----:B------:R-:W-:Y:S02]  /*83a0*/  MUFU.EX2 R156, R156 ;  /* 0x0000009c009c7308 */ /* 0x000fe40000000800 */
[C---:B-1----:R-:W-:Y:S06]  /*83b0*/  HMMA.16816.F32 R72, R4.reuse, R8, R72 ;  /* 0x000000080448723c */ /* 0x042fec0000001848 */
[----:B------:R-:W-:Y:S02]  /*83c0*/  MUFU.EX2 R155, R155 ;  /* 0x0000009b009b7308 */ /* 0x000fe40000000800 */
[C---:B------:R-:W-:Y:S01]  /*83d0*/  HMMA.16816.F32 R68, R4.reuse, R10, R68 ;  /* 0x0000000a0444723c */ /* 0x040fe20000001844 */
[----:B------:R-:W1:Y:S05]  /*83e0*/  LDSM.16.MT88.4 R8, [R216+0x11800] ;  /* 0x01180000d808783b */ /* 0x000e6a0000004200 */
[----:B------:R-:W1:Y:S02]  /*83f0*/  MUFU.EX2 R154, R154 ;  /* 0x0000009a009a7308 */ /* 0x000e640000000800 */
[C---:B------:R-:W-:Y:S01]  /*8400*/  HMMA.16816.F32 R124, R4.reuse, R26, R124 ;  /* 0x0000001a047c723c */ /* 0x040fe2000000187c */
[----:B------:R-:W1:Y:S05]  /*8410*/  LDSM.16.MT88.4 R24, [R216+0xd800] ;  /* 0x00d80000d818783b */ /* 0x000e6a0000004200 */
[----:B------:R-:W-:Y:S02]  /*8420*/  MUFU.EX2 R151, R151 ;  /* 0x0000009700977308 */ /* 0x000fe40000000800 */
        /* <DEDUP_REMOVED lines=21> */
[----:B---3--:R-:W-:Y:S01]  /*8580*/  HMMA.16816.F32 R112, R4, R16, R112 ;  /* 0x000000100470723c */ /* 0x008fe20000001870 */
[----:B------:R-:W-:Y:S02]  /*8590*/  FADD.FTZ R147, R146, R147 ;  /* 0x0000009392937221 */ /* 0x000fe40000010000 */
[----:B------:R-:W-:Y:S02]  /*85a0*/  FADD.FTZ R152, R153, R152 ;  /* 0x0000009899987221 */ /* 0x000fe40000010000 */
[----:B------:R-:W-:-:S03]  /*85b0*/  FADD.FTZ R147, R160, R147 ;  /* 0x00000093a0937221 */ /* 0x000fc60000010000 */
        /* <DEDUP_REMOVED lines=11> */
[C---:B------:R-:W-:Y:S08]  /*8670*/  HMMA.16816.F32 R120, R4.reuse, R20, R120 ;  /* 0x000000140478723c */ /* 0x040ff00000001878 */
[C---:B------:R-:W-:Y:S01]  /*8680*/  HMMA.16816.F32 R116, R4.reuse, R22, R116 ;  /* 0x000000160474723c */ /* 0x040fe20000001874 */
[----:B------:R-:W4:Y:S07]  /*8690*/  LDSM.16.MT88.4 R20, [R214+0xe000] ;  /* 0x00e00000d614783b */ /* 0x000f2e0000004200 */
[C---:B---3--:R-:W-:Y:S08]  /*86a0*/  HMMA.16816.F32 R88, R4.reuse, R16, R88 ;  /* 0x000000100458723c */ /* 0x048ff00000001858 */
[C---:B------:R-:W-:Y:S01]  /*86b0*/  HMMA.16816.F32 R84, R4.reuse, R18, R84 ;  /* 0x000000120454723c */ /* 0x040fe20000001854 */
[----:B------:R-:W3:Y:S07]  /*86c0*/  LDSM.16.MT88.4 R16, [R212+0xe000] ;  /* 0x00e00000d410783b */ /* 0x000eee0000004200 */
        /* <DEDUP_REMOVED lines=8> */
[----:B-----5:R-:W-:Y:S01]  /*8750*/  F2FP.PACK_AB R5, R166, R165 ;  /* 0x000000a5a605723e */ /* 0x020fe200000000ff */
        /* <DEDUP_REMOVED lines=12> */
[C---:B----4-:R-:W-:Y:S08]  /*8820*/  HMMA.16816.F32 R120, R4.reuse, R20, R120 ;  /* 0x000000140478723c */ /* 0x050ff00000001878 */
[C---:B------:R-:W-:Y:S01]  /*8830*/  HMMA.16816.F32 R116, R4.reuse, R22, R116 ;  /* 0x000000160474723c */ /* 0x040fe20000001874 */
[----:B------:R-:W4:Y:S07]  /*8840*/  LDSM.16.MT88.4 R20, [R214+0x12000] ;  /* 0x01200000d614783b */ /* 0x000f2e0000004200 */
[C---:B---3--:R-:W-:Y:S08]  /*8850*/  HMMA.16816.F32 R104, R4.reuse, R16, R104 ;  /* 0x000000100468723c */ /* 0x048ff00000001868 */
        /* <DEDUP_REMOVED lines=12> */
[C---:B------:R-:W-:Y:S01]  /*8920*/  HMMA.16816.F32 R84, R4.reuse, R22, R84 ;  /* 0x000000160454723c */ /* 0x040fe20000001854 */
[----:B------:R-:W4:Y:S07]  /*8930*/  LDSM.16.MT88.4 R20, [R213+0xe800] ;  /* 0x00e80000d514783b */ /* 0x000f2e0000004200 */
[C---:B---3--:R-:W-:Y:S08]  /*8940*/  HMMA.16816.F32 R72, R4.reuse, R16, R72 ;  /* 0x000000100448723c */ /* 0x048ff00000001848 */
[----:B------:R-:W-:Y:S01]  /*8950*/  HMMA.16816.F32 R68, R4, R18, R68 ;  /* 0x000000120444723c */ /* 0x000fe20000001844 */
[----:B------:R-:W3:Y:S06]  /*8960*/  LDSM.16.MT88.4 R16, [R216+0x12800] ;  /* 0x01280000d810783b */ /* 0x000eec0000004200 */
[C---:B------:R-:W-:Y:S01]  /*8970*/  F2FP.PACK_AB R4, R174.reuse, R175 ;  /* 0x000000afae04723e */ /* 0x040fe200000000ff */
        /* <DEDUP_REMOVED lines=14> */
[C---:B-1----:R-:W-:Y:S08]  /*8a60*/  HMMA.16816.F32 R104, R4.reuse, R8, R104 ;  /* 0x000000080468723c */ /* 0x042ff00000001868 */
[C---:B------:R-:W-:Y:S01]  /*8a70*/  HMMA.16816.F32 R100, R4.reuse, R10, R100 ;  /* 0x0000000a0464723c */ /* 0x040fe20000001864 */
[----:B------:R-:W1:Y:S07]  /*8a80*/  LDSM.16.MT88.4 R8, [R212+0x12800] ;  /* 0x01280000d408783b */ /* 0x000e6e0000004200 */
[C---:B----4-:R-:W-:Y:S08]  /*8a90*/  HMMA.16816.F32 R112, R4.reuse, R20, R112 ;  /* 0x000000140470723c */ /* 0x050ff00000001870 */
[C---:B------:R-:W-:Y:S01]  /*8aa0*/  HMMA.16816.F32 R108, R4.reuse, R22, R108 ;  /* 0x00000016046c723c */ /* 0x040fe2000000186c */
[----:B------:R-:W-:Y:S07]  /*8ab0*/  LDSM.16.MT88.4 R20, [R212+0xf000] ;  /* 0x00f00000d414783b */ /* 0x000fee0000004200 */
        /* <DEDUP_REMOVED lines=14> */
[----:B------:R-:W-:Y:S07]  /*8ba0*/  HMMA.16816.F32 R76, R4, R34, R76 ;  /* 0x00000022044c723c */ /* 0x000fee000000184c */
[C---:B------:R-:W-:Y:S01]  /*8bb0*/  F2FP.PACK_AB R4, R158.reuse, R159 ;  /* 0x0000009f9e04723e */ /* 0x040fe200000000ff */
        /* <DEDUP_REMOVED lines=9> */
[----:B---3--:R-:W-:Y:S02]  /*8c50*/  HMMA.16816.F32 R112, R4, R16, R112 ;  /* 0x000000100470723c */ /* 0x008fe40000001870 */
[----:B------:R-:W-:-:S06]  /*8c60*/  FADD.FTZ R151, R32, R151 ;  /* 0x0000009720977221 */ /* 0x000fcc0000010000 */
[C---:B------:R-:W-:Y:S01]  /*8c70*/  HMMA.16816.F32 R108, R4.reuse, R18, R108 ;  /* 0x00000012046c723c */ /* 0x040fe2000000186c */
[----:B------:R-:W3:Y:S07]  /*8c80*/  LDSM.16.MT88.4 R16, [R213+0x13000] ;  /* 0x01300000d510783b */ /* 0x000eee0000004200 */
[C---:B------:R-:W-:Y:S08]  /*8c90*/  HMMA.16816.F32 R104, R4.reuse, R20, R104 ;  /* 0x000000140468723c */ /* 0x040ff00000001868 */
[C---:B------:R-:W-:Y:S01]  /*8ca0*/  HMMA.16816.F32 R100, R4.reuse, R22, R100 ;  /* 0x000000160464723c */ /* 0x040fe20000001864 */
[----:B------:R-:W4:Y:S07]  /*8cb0*/  LDSM.16.MT88.4 R20, [R212+0x13000] ;  /* 0x01300000d414783b */ /* 0x000f2e0000004200 */
[C---:B--2---:R-:W-:Y:S08]  /*8cc0*/  HMMA.16816.F32 R96, R4.reuse, R12, R96 ;  /* 0x0000000c0460723c */ /* 0x044ff00000001860 */
[C---:B------:R-:W-:Y:S01]  /*8cd0*/  HMMA.16816.F32 R92, R4.reuse, R14, R92 ;  /* 0x0000000e045c723c */ /* 0x040fe2000000185c */
[----:B------:R-:W2:Y:S07]  /*8ce0*/  LDSM.16.MT88.4 R12, [R216+0xf800] ;  /* 0x00f80000d80c783b */ /* 0x000eae0000004200 */
[C---:B-1----:R-:W-:Y:S08]  /*8cf0*/  HMMA.16816.F32 R88, R4.reuse, R8, R88 ;  /* 0x000000080458723c */ /* 0x042ff00000001858 */
[C---:B------:R-:W-:Y:S01]  /*8d00*/  HMMA.16816.F32 R84, R4.reuse, R10, R84 ;  /* 0x0000000a0454723c */ /* 0x040fe20000001854 */
[----:B------:R-:W1:Y:S07]  /*8d10*/  LDSM.16.MT88.4 R8, [R214+0xf800] ;  /* 0x00f80000d608783b */ /* 0x000e6e0000004200 */
[C---:B------:R-:W-:Y:S07]  /*8d20*/  HMMA.16816.F32 R128, R4.reuse, R28, R128 ;  /* 0x0000001c0480723c */ /* 0x040fee0000001880 */
[--C-:B------:R-:W-:Y:S01]  /*8d30*/  FFMA.FTZ R28, R137, c[0x0][0x23c], -R66.reuse ;  /* 0x00008f00891c7a23 */ /* 0x100fe20000010842 */
[----:B-----5:R-:W-:Y:S01]  /*8d40*/  HMMA.16816.F32 R120, R4, R24, R120 ;  /* 0x000000180478723c */ /* 0x020fe20000001878 */
[----:B------:R-:W-:-:S04]  /*8d50*/  FFMA.FTZ R29, R67, c[0x0][0x23c], -R66 ;  /* 0x00008f00431d7a23 */ /* 0x000fc80000010842 */
[----:B------:R-:W-:Y:S02]  /*8d60*/  MUFU.EX2 R28, R28 ;  /* 0x0000001c001c7308 */ /* 0x000fe40000000800 */
[--C-:B------:R-:W-:Y:S01]  /*8d70*/  FFMA.FTZ R24, R144, c[0x0][0x23c], -R141.reuse ;  /* 0x00008f0090187a23 */ /* 0x100fe2000001088d */
[----:B------:R-:W-:Y:S01]  /*8d80*/  HMMA.16816.F32 R116, R4, R26, R116 ;  /* 0x0000001a0474723c */ /* 0x000fe20000001874 */
[----:B------:R-:W-:-:S04]  /*8d90*/  FFMA.FTZ R25, R143, c[0x0][0x23c], -R141 ;  /* 0x00008f008f197a23 */ /* 0x000fc8000001088d */
[----:B------:R-:W5:Y:S02]  /*8da0*/  MUFU.EX2 R24, R24 ;  /* 0x0000001800187308 */ /* 0x000f640000000800 */
[----:B------:R-:W-:Y:S01]  /*8db0*/  FFMA.FTZ R26, R142, c[0x0][0x23c], -R141 ;  /* 0x00008f008e1a7a23 */ /* 0x000fe2000001088d */
[----:B------:R-:W-:Y:S01]  /*8dc0*/  HMMA.16816.F32 R124, R4, R30, R124 ;  /* 0x0000001e047c723c */ /* 0x000fe2000000187c */
[----:B------:R-:W-:-:S04]  /*8dd0*/  FFMA.FTZ R27, R138, c[0x0][0x23c], -R66 ;  /* 0x00008f008a1b7a23 */ /* 0x000fc80000010842 */
[----:B------:R-:W1:Y:S03]  /*8de0*/  MUFU.EX2 R25, R25 ;  /* 0x0000001900197308 */ /* 0x000e660000000800 */
[C---:B---3--:R-:W-:Y:S05]  /*8df0*/  HMMA.16816.F32 R80, R4.reuse, R16, R80 ;  /* 0x000000100450723c */ /* 0x048fea0000001850 */
[----:B------:R-:W3:Y:S01]  /*8e00*/  MUFU.EX2 R26, R26 ;  /* 0x0000001a001a7308 */ /* 0x000ee20000000800 */
[----:B-----5:R-:W-:Y:S02]  /*8e10*/  FADD.FTZ R156, R24, R156 ;  /* 0x0000009c189c7221 */ /* 0x020fe40000010000 */
[----:B------:R-:W-:Y:S01]  /*8e20*/  HMMA.16816.F32 R76, R4, R18, R76 ;  /* 0x00000012044c723c */ /* 0x000fe2000000184c */
[----:B------:R-:W5:Y:S04]  /*8e30*/  LDSM.16.MT88.4 R16, [R213+0xf800] ;  /* 0x00f80000d510783b */ /* 0x000f680000004200 */
[----:B------:R-:W2:Y:S01]  /*8e40*/  MUFU.EX2 R27, R27 ;  /* 0x0000001b001b7308 */ /* 0x000ea20000000800 */
[----:B-1----:R-:W-:-:S02]  /*8e50*/  FADD.FTZ R156, R25, R156 ;  /* 0x0000009c199c7221 */ /* 0x002fc40000010000 */
[C---:B----4-:R-:W-:Y:S05]  /*8e60*/  HMMA.16816.F32 R72, R4.reuse, R20, R72 ;  /* 0x000000140448723c */ /* 0x050fea0000001848 */
[----:B------:R-:W1:Y:S01]  /*8e70*/  MUFU.EX2 R29, R29 ;  /* 0x0000001d001d7308 */ /* 0x000e620000000800 */
[----:B---3--:R-:W-:Y:S02]  /*8e80*/  FADD.FTZ R156, R26, R156 ;  /* 0x0000009c1a9c7221 */ /* 0x008fe40000010000 */
[----:B------:R-:W-:Y:S01]  /*8e90*/  HMMA.16816.F32 R68, R4, R22, R68 ;  /* 0x000000160444723c */ /* 0x000fe20000001844 */
[----:B--2---:R-:W-:-:S06]  /*8ea0*/  FADD.FTZ R151, R27, R151 ;  /* 0x000000971b977221 */ /* 0x004fcc0000010000 */
[----:B------:R-:W-:Y:S02]  /*8eb0*/  F2FP.PACK_AB R4, R25, R24 ;  /* 0x000000181904723e */ /* 0x000fe400000000ff */
[C---:B------:R-:W-:Y:S01]  /*8ec0*/  F2FP.PACK_AB R5, R28.reuse, R27 ;  /* 0x0000001b1c05723e */ /* 0x040fe200000000ff */
[----:B------:R-:W-:Y:S01]  /*8ed0*/  FADD.FTZ R151, R28, R151 ;  /* 0x000000971c977221 */ /* 0x000fe20000010000 */
[C---:B------:R-:W-:Y:S01]  /*8ee0*/  F2FP.PACK_AB R6, R240.reuse, R26 ;  /* 0x0000001af006723e */ /* 0x040fe200000000ff */
[----:B------:R-:W-:Y:S01]  /*8ef0*/  FADD.FTZ R240, R240, R156 ;  /* 0x0000009cf0f07221 */ /* 0x000fe20000010000 */
[----:B-1----:R-:W-:Y:S01]  /*8f00*/  F2FP.PACK_AB R7, R239, R29 ;  /* 0x0000001def07723e */ /* 0x002fe200000000ff */
        /* <DEDUP_REMOVED lines=8> */
[C---:B-----5:R-:W-:Y:S08]  /*8f90*/  HMMA.16816.F32 R112, R4.reuse, R16, R112 ;  /* 0x000000100470723c */ /* 0x060ff00000001870 */
        /* <DEDUP_REMOVED lines=14> */
[----:B------:R-:W-:Y:S07]  /*9080*/  @!UPT UIADD3 URZ, URZ, URZ, URZ ;  /* 0x0000003f3f3ff290 */ /* 0x000fee000fffe03f */
[----:B------:R-:W-:Y:S11]  /*9090*/  @!P3 BRA `(.L_x_1604) ;  /* 0x00005ce00000b947 */ /* 0x000ff60003800000 */
        /* <DEDUP_REMOVED lines=38> */
[----:B------:R-:W-:Y:S01]  /*9300*/  IMAD.MOV.U32 R0, RZ, RZ, R8 ;  /* 0x000000ffff007224 */ /* 0x000fe200078e0008 */
[----:B------:R-:W-:-:S03]  /*9310*/  @!P1 IADD3 R7, -R7, RZ, RZ ;  /* 0x000000ff07079210 */ /* 0x000fc60007ffe1ff */
[----:B------:R-:W-:-:S05]  /*9320*/  @!P3 IMAD.MOV R0, RZ, RZ, -R0 ;  /* 0x000000ffff00b224 */ /* 0x000fca00078e0a00 */
[C---:B------:R-:W-:Y:S02]  /*9330*/  SEL R0, R4.reuse, R0, !P2 ;  /* 0x0000000004007207 */ /* 0x040fe40005000000 */
[----:B------:R-:W-:-:S03]  /*9340*/  SEL R4, R4, R7, !P2 ;  /* 0x0000000704047207 */ /* 0x000fc60005000000 */
[----:B------:R-:W-:-:S04]  /*9350*/  IMAD.WIDE R8, R0, 0x4, R234 ;  /* 0x0000000400087825 */ /* 0x000fc800078e02ea */
[----:B------:R-:W-:Y:S01]  /*9360*/  IMAD.WIDE R6, R4, 0x4, R234 ;  /* 0x0000000404067825 */ /* 0x000fe200078e02ea */
[----:B------:R-:W2:Y:S04]  /*9370*/  LDG.E R2, [R8.64] ;  /* 0x0000000e08027981 */ /* 0x000ea8000c1e1900 */
[----:B------:R1:W2:Y:S01]  /*9380*/  LDG.E R5, [R6.64] ;  /* 0x0000000e06057981 */ /* 0x0002a2000c1e1900 */
[----:B------:R-:W-:Y:S02]  /*9390*/  IMAD.IADD R0, R0, 0x1, -R4 ;  /* 0x0000000100007824 */ /* 0x000fe400078e0a04 */
[----:B------:R-:W-:-:S04]  /*93a0*/  IMAD.MOV.U32 R4, RZ, RZ, c[0x0][0x2d0] ;  /* 0x0000b400ff047624 */ /* 0x000fc800078e00ff */
[----:B------:R-:W-:-:S05]  /*93b0*/  IMAD R4, R0, R4, -0x80 ;  /* 0xffffff8000047424 */ /* 0x000fca00078e0204 */
[----:B------:R-:W-:-:S05]  /*93c0*/  SHF.R.S32.HI R0, RZ, 0x1f, R4 ;  /* 0x0000001fff007819 */ /* 0x000fca0000011404 */
[----:B------:R-:W-:-:S04]  /*93d0*/  IMAD R0, R0, c[0x0][0x1a0], RZ ;  /* 0x0000680000007a24 */ /* 0x000fc800078e02ff */
[C---:B------:R-:W-:Y:S02]  /*93e0*/  IMAD R0, R4.reuse, c[0x0][0x1a4], R0 ;  /* 0x0000690004007a24 */ /* 0x040fe400078e0200 */
[----:B-1----:R-:W-:-:S04]  /*93f0*/  IMAD.WIDE.U32 R6, R4, c[0x0][0x1a0], RZ ;  /* 0x0000680004067a25 */ /* 0x002fc800078e00ff */
[----:B------:R-:W-:Y:S01]  /*9400*/  IMAD.IADD R7, R7, 0x1, R0 ;  /* 0x0000000107077824 */ /* 0x000fe200078e0200 */
[----:B--2---:R-:W-:-:S04]  /*9410*/  IADD3 R5, -R2, R5, RZ ;  /* 0x0000000502057210 */ /* 0x004fc80007ffe1ff */
[----:B------:R-:W-:-:S05]  /*9420*/  SHF.R.S32.HI R2, RZ, 0x1f, R5 ;  /* 0x0000001fff027819 */ /* 0x000fca0000011405 */
[----:B------:R-:W-:-:S04]  /*9430*/  IMAD R2, R2, c[0x0][0x188], RZ ;  /* 0x0000620002027a24 */ /* 0x000fc800078e02ff */
[C---:B------:R-:W-:Y:S02]  /*9440*/  IMAD R2, R5.reuse, c[0x0][0x18c], R2 ;  /* 0x0000630005027a24 */ /* 0x040fe400078e0202 */
[----:B------:R-:W-:-:S05]  /*9450*/  IMAD.WIDE.U32 R4, R5, c[0x0][0x188], R6 ;  /* 0x0000620005047a25 */ /* 0x000fca00078e0006 */
[----:B------:R-:W-:Y:S01]  /*9460*/  IADD3 R2, R5, R2, RZ ;  /* 0x0000000205027210 */ /* 0x000fe20007ffe0ff */
[----:B------:R-:W-:Y:S05]  /*9470*/  BRA `(.L_x_1606) ;  /* 0x0000002000007947 */ /* 0x000fea0003800000 */
.L_x_1605:
[----:B------:R-:W-:-:S04]  /*9480*/  LEA R4, -R38, RZ, 0x7 ;  /* 0x000000ff26047211 */ /* 0x000fc800078e39ff */
[----:B------:R-:W-:Y:S02]  /*9490*/  SHF.R.S32.HI R2, RZ, 0x1f, R4 ;  /* 0x0000001fff027819 */ /* 0x000fe40000011404 */
.L_x_1606:
[----:B------:R-:W-:Y:S02]  /*94a0*/  ISETP.GE.AND P1, PT, R40, c[0x0][0x220], PT ;  /* 0x0000880028007a0c */ /* 0x000fe40003f26270 */
[C---:B------:R-:W-:Y:S02]  /*94b0*/  LEA R190, P3, R4.reuse, R136, 0x1 ;  /* 0x0000008804be7211 */ /* 0x040fe400078608ff */
[----:B------:R-:W-:Y:S02]  /*94c0*/  ISETP.GE.AND P2, PT, R231, c[0x0][0x220], PT ;  /* 0x00008800e7007a0c */ /* 0x000fe40003f46270 */
[----:B------:R-:W-:-:S07]  /*94d0*/  LEA.HI.X R191, R4, R135, R2, 0x1, P3 ;  /* 0x0000008704bf7211 */ /* 0x000fce00018f0c02 */
[----:B------:R-:W-:Y:S02]  /*94e0*/  @!P1 IADD3 R5, P4, R4, R42, RZ ;  /* 0x0000002a04059210 */ /* 0x000fe40007f9e0ff */
        /* <DEDUP_REMOVED lines=50> */
[----:B------:R-:W-:Y:S01]  /*9810*/  @!P2 LEA R10, P5, R4, R136, 0x1 ;  /* 0x00000088040aa211 */ /* 0x000fe200078a08ff */
        /* <DEDUP_REMOVED lines=34> */
[C---:B------:R-:W-:Y:S01]  /*9a40*/  @!P1 IADD3 R42, P3, R0.reuse, R42, RZ ;  /* 0x0000002a002a9210 */ /* 0x040fe20007f7e0ff */
[----:B------:R-:W-:Y:S01]  /*9a50*/  IMAD.X R2, R227, 0x1, R2, P4 ;  /* 0x00000001e3027824 */ /* 0x000fe200020e0602 */
[----:B------:R-:W-:Y:S01]  /*9a60*/  @P1 STS.128 [R230+0x11800], RZ ;  /* 0x011800ffe6001388 */ /* 0x000fe20000000c00 */
[----:B------:R-:W-:-:S02]  /*9a70*/  @!P2 LEA R30, P4, R0, R136, 0x1 ;  /* 0x00000088001ea211 */ /* 0x000fc400078808ff */
[----:B--2---:R-:W-:Y:S01]  /*9a80*/  @!P1 LEA R24, P5, R4, c[0x0][0x170], 0x1 ;  /* 0x00005c0004189a11 */ /* 0x004fe200078a08ff */
        /* <DEDUP_REMOVED lines=51> */
[----:B------:R-:W4:Y:S04]  /*9dc0*/  LDSM.16.M88.4 R64, [R221+0x5000] ;  /* 0x00500000dd40783b */ /* 0x000f280000000200 */
[----:B------:R-:W4:Y:S04]  /*9dd0*/  LDSM.16.M88.4 R48, [R221+0x6000] ;  /* 0x00600000dd30783b */ /* 0x000f280000000200 */
[----:B------:R-:W-:Y:S04]  /*9de0*/  LDSM.16.M88.4 R156, [R220] ;  /* 0x00000000dc9c783b */ /* 0x000fe80000000200 */
[----:B--2---:R-:W2:Y:S04]  /*9df0*/  LDSM.16.M88.4 R8, [R211] ;  /* 0x00000000d308783b */ /* 0x004ea80000000200 */
[----:B-1----:R-:W5:Y:S04]  /*9e00*/  LDSM.16.M88.4 R24, [R221+0x4000] ;  /* 0x00400000dd18783b */ /* 0x002f680000000200 */
[----:B------:R-:W1:Y:S04]  /*9e10*/  LDSM.16.M88.4 R56, [R221+0x5800] ;  /* 0x00580000dd38783b */ /* 0x000e680000000200 */
[----:B------:R-:W1:Y:S04]  /*9e20*/  LDSM.16.M88.4 R40, [R221+0x6800] ;  /* 0x00680000dd28783b */ /* 0x000e680000000200 */
[----:B------:R-:W1:Y:S04]  /*9e30*/  LDSM.16.M88.4 R168, [R221+0x7000] ;  /* 0x00700000dda8783b */ /* 0x000e680000000200 */
[----:B------:R-:W1:Y:S01]  /*9e40*/  LDSM.16.M88.4 R32, [R221+0x7800] ;  /* 0x00780000dd20783b */ /* 0x000e620000000200 */
[C---:B---3--:R-:W-:Y:S03]  /*9e50*/  HMMA.16816.F32 R144, R160.reuse, R140, RZ ;  /* 0x0000008ca090723c */ /* 0x048fe600000018ff */
[----:B------:R-:W3:Y:S04]  /*9e60*/  LDSM.16.M88.4 R20, [R210] ;  /* 0x00000000d214783b */ /* 0x000ee80000000200 */
[----:B------:R-:W1:Y:S01]  /*9e70*/  LDSM.16.M88.4 R4, [R208] ;  /* 0x00000000d004783b */ /* 0x000e620000000200 */
[C---:B------:R-:W-:Y:S03]  /*9e80*/  HMMA.16816.F32 R140, R160.reuse, R142, RZ ;  /* 0x0000008ea08c723c */ /* 0x040fe600000018ff */
[----:B------:R-:W1:Y:S04]  /*9e90*/  LDSM.16.M88.4 R28, [R219] ;  /* 0x00000000db1c783b */ /* 0x000e680000000200 */
[----:B----4-:R-:W4:Y:S01]  /*9ea0*/  LDSM.16.M88.4 R16, [R209] ;  /* 0x00000000d110783b */ /* 0x010f220000000200 */
[C---:B------:R-:W-:Y:S03]  /*9eb0*/  HMMA.16816.F32 R136, R160.reuse, R64, RZ ;  /* 0x00000040a088723c */ /* 0x040fe600000018ff */
[----:B------:R-:W1:Y:S04]  /*9ec0*/  LDSM.16.M88.4 R176, [R206] ;  /* 0x00000000ceb0783b */ /* 0x000e680000000200 */
[----:B------:R-:W-:Y:S01]  /*9ed0*/  LDSM.16.M88.4 R148, [R215+0x4800] ;  /* 0x00480000d794783b */ /* 0x000fe20000000200 */
[C---:B------:R-:W-:Y:S03]  /*9ee0*/  HMMA.16816.F32 R52, R160.reuse, R48, RZ ;  /* 0x00000030a034723c */ /* 0x040fe600000018ff */
[----:B------:R-:W-:Y:S04]  /*9ef0*/  LDSM.16.M88.4 R180, [R207] ;  /* 0x00000000cfb4783b */ /* 0x000fe80000000200 */
[----:B------:R-:W-:Y:S01]  /*9f00*/  LDSM.16.M88.4 R152, [R215+0x4000] ;  /* 0x00400000d798783b */ /* 0x000fe20000000200 */
[C---:B------:R-:W-:Y:S03]  /*9f10*/  HMMA.16816.F32 R64, R160.reuse, R66, RZ ;  /* 0x00000042a040723c */ /* 0x040fe600000018ff */
[----:B------:R-:W-:Y:S04]  /*9f20*/  LDSM.16.M88.4 R172, [R205] ;  /* 0x00000000cdac783b */ /* 0x000fe80000000200 */
[----:B------:R-:W-:Y:S01]  /*9f30*/  LDSM.16.M88.4 R184, [R203] ;  /* 0x00000000cbb8783b */ /* 0x000fe20000000200 */
[----:B------:R-:W-:Y:S03]  /*9f40*/  HMMA.16816.F32 R48, R160, R50, RZ ;  /* 0x00000032a030723c */ /* 0x000fe600000018ff */
[----:B------:R-:W0:Y:S05]  /*9f50*/  LDGDEPBAR ;  /* 0x00000000000079af */ /* 0x000e2a0000000000 */
[C---:B--2---:R-:W-:Y:S08]  /*9f60*/  HMMA.16816.F32 R144, R156.reuse, R8, R144 ;  /* 0x000000089c90723c */ /* 0x044ff00000001890 */
[----:B------:R-:W-:Y:S01]  /*9f70*/  HMMA.16816.F32 R140, R156, R10, R140 ;  /* 0x0000000a9c8c723c */ /* 0x000fe2000000188c */
[----:B------:R-:W2:Y:S07]  /*9f80*/  LDSM.16.M88.4 R8, [R218] ;  /* 0x00000000da08783b */ /* 0x000eae0000000200 */
[C---:B-----5:R-:W-:Y:S08]  /*9f90*/  HMMA.16816.F32 R12, R160.reuse, R24, RZ ;  /* 0x00000018a00c723c */ /* 0x060ff000000018ff */
[C---:B-1----:R-:W-:Y:S08]  /*9fa0*/  HMMA.16816.F32 R60, R160.reuse, R56, RZ ;  /* 0x00000038a03c723c */ /* 0x042ff000000018ff */
        /* <DEDUP_REMOVED lines=9> */
[C---:B---3--:R-:W-:Y:S08]  /*a040*/  HMMA.16816.F32 R136, R156.reuse, R20, R136 ;  /* 0x000000149c88723c */ /* 0x048ff00000001888 */
        /* <DEDUP_REMOVED lines=8> */
[C---:B----4-:R-:W-:Y:S08]  /*a0d0*/  HMMA.16816.F32 R60, R156.reuse, R16, R60 ;  /* 0x000000109c3c723c */ /* 0x050ff0000000183c */
[C---:B------:R-:W-:Y:S01]  /*a0e0*/  HMMA.16816.F32 R56, R156.reuse, R18, R56 ;  /* 0x000000129c38723c */ /* 0x040fe20000001838 */
[----:B------:R-:W4:Y:S07]  /*a0f0*/  LDSM.16.M88.4 R16, [R215+0x6800] ;  /* 0x00680000d710783b */ /* 0x000f2e0000000200 */
[C---:B------:R-:W-:Y:S08]  /*a100*/  HMMA.16816.F32 R36, R156.reuse, R176, R36 ;  /* 0x000000b09c24723c */ /* 0x040ff00000001824 */
[----:B------:R-:W-:Y:S01]  /*a110*/  HMMA.16816.F32 R168, R156, R178, R168 ;  /* 0x000000b29ca8723c */ /* 0x000fe200000018a8 */
[----:B------:R-:W-:Y:S07]  /*a120*/  LDSM.16.M88.4 R176, [R217] ;  /* 0x00000000d9b0783b */ /* 0x000fee0000000200 */
[C---:B--2---:R-:W-:Y:S08]  /*a130*/  HMMA.16816.F32 R144, R8.reuse, R148, R144 ;  /* 0x000000940890723c */ /* 0x044ff00000001890 */
[----:B------:R-:W-:Y:S01]  /*a140*/  HMMA.16816.F32 R140, R8, R150, R140 ;  /* 0x00000096088c723c */ /* 0x000fe2000000188c */
[----:B------:R-:W2:Y:S07]  /*a150*/  LDSM.16.M88.4 R148, [R204] ;  /* 0x00000000cc94783b */ /* 0x000eae0000000200 */
        /* <DEDUP_REMOVED lines=8> */
[----:B------:R-:W5:Y:S07]  /*a1e0*/  LDSM.16.M88.4 R152, [R215+0x7800] ;  /* 0x00780000d798783b */ /* 0x000f6e0000000200 */
[C---:B------:R-:W-:Y:S08]  /*a1f0*/  HMMA.16816.F32 R164, R156.reuse, R172, R164 ;  /* 0x000000ac9ca4723c */ /* 0x040ff000000018a4 */
[----:B------:R-:W-:Y:S01]  /*a200*/  HMMA.16816.F32 R160, R156, R174, R160 ;  /* 0x000000ae9ca0723c */ /* 0x000fe200000018a0 */
[----:B------:R-:W-:Y:S04]  /*a210*/  LDSM.16.M88.4 R156, [R222+0x2000] ;  /* 0x00200000de9c783b */ /* 0x000fe80000000200 */
[----:B------:R-:W-:Y:S03]  /*a220*/  LDSM.16.M88.4 R172, [R204+0x3800] ;  /* 0x00380000ccac783b */ /* 0x000fe60000000200 */
[C---:B---3--:R-:W-:Y:S08]  /*a230*/  HMMA.16816.F32 R36, R8.reuse, R4, R36 ;  /* 0x000000040824723c */ /* 0x048ff00000001824 */
[C---:B------:R-:W-:Y:S01]  /*a240*/  HMMA.16816.F32 R168, R8.reuse, R6, R168 ;  /* 0x0000000608a8723c */ /* 0x040fe200000018a8 */
[----:B------:R-:W3:Y:S07]  /*a250*/  LDSM.16.M88.4 R4, [R221+0x8000] ;  /* 0x00800000dd04783b */ /* 0x000eee0000000200 */
[C---:B------:R-:W-:Y:S08]  /*a260*/  HMMA.16816.F32 R52, R8.reuse, R20, R52 ;  /* 0x000000140834723c */ /* 0x040ff00000001834 */
[C---:B------:R-:W-:Y:S01]  /*a270*/  HMMA.16816.F32 R48, R8.reuse, R22, R48 ;  /* 0x000000160830723c */ /* 0x040fe20000001830 */
[----:B------:R-:W1:Y:S07]  /*a280*/  LDSM.16.M88.4 R20, [R204+0x1800] ;  /* 0x00180000cc14783b */ /* 0x000e6e0000000200 */
[C---:B----4-:R-:W-:Y:S08]  /*a290*/  HMMA.16816.F32 R44, R8.reuse, R16, R44 ;  /* 0x00000010082c723c */ /* 0x050ff0000000182c */
[----:B------:R-:W-:Y:S01]  /*a2a0*/  HMMA.16816.F32 R40, R8, R18, R40 ;  /* 0x000000120828723c */ /* 0x000fe20000001828 */
[----:B------:R-:W4:Y:S07]  /*a2b0*/  LDSM.16.M88.4 R16, [R204+0x2000] ;  /* 0x00200000cc10783b */ /* 0x000f2e0000000200 */
[C---:B--2---:R-:W-:Y:S08]  /*a2c0*/  HMMA.16816.F32 R12, R176.reuse, R148, R12 ;  /* 0x00000094b00c723c */ /* 0x044ff0000000180c */
[----:B------:R-:W-:Y:S01]  /*a2d0*/  HMMA.16816.F32 R24, R176, R150, R24 ;  /* 0x00000096b018723c */ /* 0x000fe20000001818 */
[----:B------:R-:W-:Y:S07]  /*a2e0*/  LDSM.16.M88.4 R148, [R221+0x9000] ;  /* 0x00900000dd94783b */ /* 0x000fee0000000200 */
[C---:B------:R-:W-:Y:S08]  /*a2f0*/  HMMA.16816.F32 R60, R8.reuse, R28, R60 ;  /* 0x0000001c083c723c */ /* 0x040ff0000000183c */
[----:B------:R-:W-:Y:S01]  /*a300*/  HMMA.16816.F32 R56, R8, R30, R56 ;  /* 0x0000001e0838723c */ /* 0x000fe20000001838 */
[----:B------:R-:W2:Y:S07]  /*a310*/  LDSM.16.M88.4 R28, [R204+0x1000] ;  /* 0x00100000cc1c783b */ /* 0x000eae0000000200 */
[C---:B-1----:R-:W-:Y:S08]  /*a320*/  HMMA.16816.F32 R144, R176.reuse, R32, R144 ;  /* 0x00000020b090723c */ /* 0x042ff00000001890 */
[----:B------:R-:W-:Y:S01]  /*a330*/  HMMA.16816.F32 R140, R176, R34, R140 ;  /* 0x00000022b08c723c */ /* 0x000fe2000000188c */
[----:B------:R-:W1:Y:S07]  /*a340*/  LDSM.16.M88.4 R32, [R220+0x2000] ;  /* 0x00200000dc20783b */ /* 0x000e6e0000000200 */
[C---:B-----5:R-:W-:Y:S08]  /*a350*/  HMMA.16816.F32 R164, R8.reuse, R152, R164 ;  /* 0x0000009808a4723c */ /* 0x060ff000000018a4 */
[----:B------:R-:W-:Y:S01]  /*a360*/  HMMA.16816.F32 R160, R8, R154, R160 ;  /* 0x0000009a08a0723c */ /* 0x000fe200000018a0 */
[----:B------:R-:W5:Y:S04]  /*a370*/  LDSM.16.M88.4 R8, [R204+0x2800] ;  /* 0x00280000cc08783b */ /* 0x000f680000000200 */
[----:B------:R-:W1:Y:S03]  /*a380*/  LDSM.16.M88.4 R152, [R221+0x8800] ;  /* 0x00880000dd98783b */ /* 0x000e660000000200 */
[C---:B---3--:R-:W-:Y:S08]  /*a390*/  HMMA.16816.F32 R12, R156.reuse, R4, R12 ;  /* 0x000000049c0c723c */ /* 0x048ff0000000180c */
[----:B------:R-:W-:Y:S01]  /*a3a0*/  HMMA.16816.F32 R24, R156, R6, R24 ;  /* 0x000000069c18723c */ /* 0x000fe20000001818 */
[----:B------:R-:W-:Y:S07]  /*a3b0*/  LDSM.16.M88.4 R4, [R204+0x4000] ;  /* 0x00400000cc04783b */ /* 0x000fee0000000200 */
[C---:B------:R-:W-:Y:S08]  /*a3c0*/  HMMA.16816.F32 R60, R176.reuse, R20, R60 ;  /* 0x00000014b03c723c */ /* 0x040ff0000000183c */
[C---:B------:R-:W-:Y:S01]  /*a3d0*/  HMMA.16816.F32 R56, R176.reuse, R22, R56 ;  /* 0x00000016b038723c */ /* 0x040fe20000001838 */
[----:B------:R-:W-:Y:S07]  /*a3e0*/  LDSM.16.M88.4 R20, [R218+0x2000] ;  /* 0x00200000da14783b */ /* 0x000fee0000000200 */
[C---:B----4-:R-:W-:Y:S08]  /*a3f0*/  HMMA.16816.F32 R52, R176.reuse, R16, R52 ;  /* 0x00000010b034723c */ /* 0x050ff00000001834 */
[C---:B------:R-:W-:Y:S01]  /*a400*/  HMMA.16816.F32 R48, R176.reuse, R18, R48 ;  /* 0x00000012b030723c */ /* 0x040fe20000001830 */
[----:B------:R-:W3:Y:S07]  /*a410*/  LDSM.16.M88.4 R16, [R215+0x8000] ;  /* 0x00800000d710783b */ /* 0x000eee0000000200 */
[C---:B--2---:R-:W-:Y:S08]  /*a420*/  HMMA.16816.F32 R136, R176.reuse, R28, R136 ;  /* 0x0000001cb088723c */ /* 0x044ff00000001888 */
[----:B------:R-:W-:Y:S01]  /*a430*/  HMMA.16816.F32 R64, R176, R30, R64 ;  /* 0x0000001eb040723c */ /* 0x000fe20000001840 */
[----:B------:R-:W2:Y:S07]  /*a440*/  LDSM.16.M88.4 R28, [R202] ;  /* 0x00000000ca1c783b */ /* 0x000eae0000000200 */
[C---:B-1----:R-:W-:Y:S08]  /*a450*/  HMMA.16816.F32 R12, R32.reuse, R184, R12 ;  /* 0x000000b8200c723c */ /* 0x042ff0000000180c */
[----:B------:R-:W-:Y:S08]  /*a460*/  HMMA.16816.F32 R24, R32, R186, R24 ;  /* 0x000000ba2018723c */ /* 0x000ff00000001818 */
[C---:B-----5:R-:W-:Y:S08]  /*a470*/  HMMA.16816.F32 R44, R176.reuse, R8, R44 ;  /* 0x00000008b02c723c */ /* 0x060ff0000000182c */
[C---:B------:R-:W-:Y:S01]  /*a480*/  HMMA.16816.F32 R40, R176.reuse, R10, R40 ;  /* 0x0000000ab028723c */ /* 0x040fe20000001828 */
[----:B------:R-:W1:Y:S07]  /*a490*/  LDSM.16.M88.4 R8, [R217+0x2000] ;  /* 0x00200000d908783b */ /* 0x000e6e0000000200 */
[C---:B------:R-:W-:Y:S08]  /*a4a0*/  HMMA.16816.F32 R36, R176.reuse, R180, R36 ;  /* 0x000000b4b024723c */ /* 0x040ff00000001824 */
[----:B------:R-:W-:Y:S01]  /*a4b0*/  HMMA.16816.F32 R168, R176, R182, R168 ;  /* 0x000000b6b0a8723c */ /* 0x000fe200000018a8 */
[----:B------:R-:W4:Y:S07]  /*a4c0*/  LDSM.16.M88.4 R180, [R221+0x9800] ;  /* 0x00980000ddb4783b */ /* 0x000f2e0000000200 */
[C---:B------:R-:W-:Y:S08]  /*a4d0*/  HMMA.16816.F32 R144, R156.reuse, R152, R144 ;  /* 0x000000989c90723c */ /* 0x040ff00000001890 */
[----:B------:R-:W-:Y:S01]  /*a4e0*/  HMMA.16816.F32 R140, R156, R154, R140 ;  /* 0x0000009a9c8c723c */ /* 0x000fe2000000188c */
[----:B------:R-:W-:Y:S07]  /*a4f0*/  LDSM.16.M88.4 R152, [R221+0xa000] ;  /* 0x00a00000dd98783b */ /* 0x000fee0000000200 */
[C---:B---3--:R-:W-:Y:S08]  /*a500*/  HMMA.16816.F32 R12, R20.reuse, R16, R12 ;  /* 0x00000010140c723c */ /* 0x048ff0000000180c */
[----:B------:R-:W-:Y:S01]  /*a510*/  HMMA.16816.F32 R24, R20, R18, R24 ;  /* 0x000000121418723c */ /* 0x000fe20000001818 */
[----:B------:R-:W3:Y:S07]  /*a520*/  LDSM.16.M88.4 R16, [R201] ;  /* 0x00000000c910783b */ /* 0x000eee0000000200 */
[----:B------:R-:W-:Y:S08]  /*a530*/  HMMA.16816.F32 R136, R156, R148, R136 ;  /* 0x000000949c88723c */ /* 0x000ff00000001888 */
[----:B------:R-:W-:Y:S01]  /*a540*/  HMMA.16816.F32 R184, R176, R172, R164 ;  /* 0x000000acb0b8723c */ /* 0x000fe200000018a4 */
[----:B------:R-:W5:Y:S07]  /*a550*/  LDSM.16.M88.4 R164, [R215+0x8800] ;  /* 0x00880000d7a4783b */ /* 0x000f6e0000000200 */
[----:B--2---:R-:W-:Y:S08]  /*a560*/  HMMA.16816.F32 R144, R32, R28, R144 ;  /* 0x0000001c2090723c */ /* 0x004ff00000001890 */
[----:B------:R-:W-:Y:S01]  /*a570*/  HMMA.16816.F32 R148, R156, R150, R64 ;  /* 0x000000969c94723c */ /* 0x000fe20000001840 */
[----:B------:R-:W-:Y:S07]  /*a580*/  LDSM.16.M88.4 R64, [R204+0x4800] ;  /* 0x00480000cc40783b */ /* 0x000fee0000000200 */
[----:B------:R-:W-:Y:S01]  /*a590*/  HMMA.16816.F32 R140, R32, R30, R140 ;  /* 0x0000001e208c723c */ /* 0x000fe2000000188c */
[----:B------:R-:W2:Y:S07]  /*a5a0*/  LDSM.16.M88.4 R28, [R200] ;  /* 0x00000000c81c783b */ /* 0x000eae0000000200 */
[C---:B-1----:R-:W-:Y:S08]  /*a5b0*/  HMMA.16816.F32 R12, R8.reuse, R4, R12 ;  /* 0x00000004080c723c */ /* 0x042ff0000000180c */
[----:B------:R-:W-:Y:S01]  /*a5c0*/  HMMA.16816.F32 R24, R8, R6, R24 ;  /* 0x000000060818723c */ /* 0x000fe20000001818 */
[----:B------:R-:W1:Y:S07]  /*a5d0*/  LDSM.16.M88.4 R4, [R215+0x9000] ;  /* 0x00900000d704783b */ /* 0x000e6e0000000200 */
[C---:B----4-:R-:W-:Y:S08]  /*a5e0*/  HMMA.16816.F32 R60, R156.reuse, R180, R60 ;  /* 0x000000b49c3c723c */ /* 0x050ff0000000183c */
[----:B------:R-:W-:Y:S01]  /*a5f0*/  HMMA.16816.F32 R56, R156, R182, R56 ;  /* 0x000000b69c38723c */ /* 0x000fe20000001838 */
[----:B------:R-:W-:-:S02]  /*a600*/  FMUL.FTZ R13, R13, c[0x0][0x2ec] ;  /* 0x0000bb000d0d7a20 */ /* 0x000fc40000410000 */
[----:B------:R-:W-:Y:S02]  /*a610*/  FMUL.FTZ R0, R12, c[0x0][0x2ec] ;  /* 0x0000bb000c007a20 */ /* 0x000fe40000410000 */
[----:B------:R4:W1:Y:S01]  /*a620*/  MUFU.TANH R135, R13 ;  /* 0x0000000d00877308 */ /* 0x0008620000002400 */
[----:B------:R-:W-:Y:S02]  /*a630*/  FMUL.FTZ R2, R14, c[0x0][0x2ec] ;  /* 0x0000bb000e027a20 */ /* 0x000fe40000410000 */
[C---:B---3--:R-:W-:Y:S01]  /*a640*/  HMMA.16816.F32 R136, R32.reuse, R16, R136 ;  /* 0x000000102088723c */ /* 0x048fe20000001888 */
[----:B------:R-:W-:Y:S02]  /*a650*/  FMUL.FTZ R172, R15, c[0x0][0x2ec] ;  /* 0x0000bb000fac7a20 */ /* 0x000fe40000410000 */
[----:B------:R-:W-:Y:S02]  /*a660*/  FMUL.FTZ R24, R24, c[0x0][0x2ec] ;  /* 0x0000bb0018187a20 */ /* 0x000fe40000410000 */
[----:B------:R-:W-:Y:S01]  /*a670*/  FMUL.FTZ R25, R25, c[0x0][0x2ec] ;  /* 0x0000bb0019197a20 */ /* 0x000fe20000410000 */
[----:B------:R-:W-:Y:S01]  /*a680*/  MUFU.TANH R0, R0 ;  /* 0x0000000000007308 */ /* 0x000fe20000002400 */
[----:B------:R-:W-:Y:S01]  /*a690*/  FMUL.FTZ R26, R26, c[0x0][0x2ec] ;  /* 0x0000bb001a1a7a20 */ /* 0x000fe20000410000 */
[----:B------:R-:W-:Y:S01]  /*a6a0*/  HMMA.16816.F32 R148, R32, R18, R148 ;  /* 0x000000122094723c */ /* 0x000fe20000001894 */
[----:B------:R-:W3:Y:S01]  /*a6b0*/  LDSM.16.M88.4 R16, [R215+0x9800] ;  /* 0x00980000d710783b */ /* 0x000ee20000000200 */
[----:B------:R-:W-:-:S03]  /*a6c0*/  FMUL.FTZ R27, R27, c[0x0][0x2ec] ;  /* 0x0000bb001b1b7a20 */ /* 0x000fc60000410000 */
[----:B----4-:R-:W4:Y:S01]  /*a6d0*/  LDSM.16.M88.4 R12, [R221+0xa800] ;  /* 0x00a80000dd0c783b */ /* 0x010f220000000200 */
[----:B------:R-:W-:Y:S02]  /*a6e0*/  MUFU.TANH R173, R24 ;  /* 0x0000001800ad7308 */ /* 0x000fe40000002400 */
[C---:B-----5:R-:W-:Y:S06]  /*a6f0*/  HMMA.16816.F32 R144, R20.reuse, R164, R144 ;  /* 0x000000a41490723c */ /* 0x060fec0000001890 */
[----:B------:R-:W5:Y:S02]  /*a700*/  MUFU.TANH R172, R172 ;  /* 0x000000ac00ac7308 */ /* 0x000f640000002400 */
[----:B------:R-:W-:Y:S01]  /*a710*/  HMMA.16816.F32 R140, R20, R166, R140 ;  /* 0x000000a6148c723c */ /* 0x000fe2000000188c */
[----:B------:R-:W-:Y:S05]  /*a720*/  LDSM.16.M88.4 R164, [R204+0x5000] ;  /* 0x00500000cca4783b */ /* 0x000fea0000000200 */
[----:B------:R-:W-:Y:S02]  /*a730*/  MUFU.TANH R2, R2 ;  /* 0x0000000200027308 */ /* 0x000fe40000002400 */
[C---:B--2---:R-:W-:Y:S08]  /*a740*/  HMMA.16816.F32 R60, R32.reuse, R28, R60 ;  /* 0x0000001c203c723c */ /* 0x044ff0000000183c */
[----:B------:R-:W-:Y:S01]  /*a750*/  HMMA.16816.F32 R56, R32, R30, R56 ;  /* 0x0000001e2038723c */ /* 0x000fe20000001838 */
[----:B------:R-:W-:Y:S07]  /*a760*/  LDSM.16.M88.4 R28, [R215+0xa000] ;  /* 0x00a00000d71c783b */ /* 0x000fee0000000200 */
[C---:B-1----:R-:W-:Y:S08]  /*a770*/  HMMA.16816.F32 R136, R20.reuse, R4, R136 ;  /* 0x000000041488723c */ /* 0x042ff00000001888 */
[----:B------:R-:W-:Y:S01]  /*a780*/  HMMA.16816.F32 R148, R20, R6, R148 ;  /* 0x000000061494723c */ /* 0x000fe20000001894 */
[----:B------:R-:W1:Y:S07]  /*a790*/  LDSM.16.M88.4 R4, [R204+0x5800] ;  /* 0x00580000cc04783b */ /* 0x000e6e0000000200 */
[C---:B------:R-:W-:Y:S01]  /*a7a0*/  HMMA.16816.F32 R52, R156.reuse, R152, R52 ;  /* 0x000000989c34723c */ /* 0x040fe20000001834 */
[----:B------:R-:W-:Y:S07]  /*a7b0*/  MUFU.TANH R152, R25 ;  /* 0x0000001900987308 */ /* 0x000fee0000002400 */
[----:B------:R-:W-:Y:S01]  /*a7c0*/  HMMA.16816.F32 R48, R156, R154, R48 ;  /* 0x0000009a9c30723c */ /* 0x000fe20000001830 */
[----:B------:R-:W2:Y:S07]  /*a7d0*/  MUFU.TANH R153, R26 ;  /* 0x0000001a00997308 */ /* 0x000eae0000002400 */
[C---:B------:R-:W-:Y:S01]  /*a7e0*/  HMMA.16816.F32 R144, R8.reuse, R64, R144 ;  /* 0x000000400890723c */ /* 0x040fe20000001890 */
[----:B------:R1:W-:Y:S07]  /*a7f0*/  MUFU.TANH R154, R27 ;  /* 0x0000001b009a7308 */ /* 0x0003ee0000002400 */
[----:B------:R-:W-:Y:S01]  /*a800*/  HMMA.16816.F32 R140, R8, R66, R140 ;  /* 0x00000042088c723c */ /* 0x000fe2000000188c */
[----:B------:R-:W2:Y:S07]  /*a810*/  LDSM.16.M88.4 R64, [R198] ;  /* 0x00000000c640783b */ /* 0x000eae0000000200 */
[C---:B---3--:R-:W-:Y:S01]  /*a820*/  HMMA.16816.F32 R60, R20.reuse, R16, R60 ;  /* 0x00000010143c723c */ /* 0x048fe2000000183c */
[----:B-1----:R-:W1:Y:S07]  /*a830*/  LDSM.16.M88.4 R24, [R199] ;  /* 0x00000000c718783b */ /* 0x002e6e0000000200 */
[----:B------:R-:W-:Y:S01]  /*a840*/  HMMA.16816.F32 R56, R20, R18, R56 ;  /* 0x000000121438723c */ /* 0x000fe20000001838 */
[----:B------:R-:W-:Y:S01]  /*a850*/  LDSM.16.M88.4 R16, [R221+0xb000] ;  /* 0x00b00000dd10783b */ /* 0x000fe20000000200 */
[----:B------:R-:W-:-:S02]  /*a860*/  FMUL.FTZ R144, R144, c[0x0][0x2ec] ;  /* 0x0000bb0090907a20 */ /* 0x000fc40000410000 */
[----:B------:R-:W-:Y:S02]  /*a870*/  FMUL.FTZ R146, R146, c[0x0][0x2ec] ;  /* 0x0000bb0092927a20 */ /* 0x000fe40000410000 */
[----:B------:R-:W-:Y:S02]  /*a880*/  FMUL.FTZ R145, R145, c[0x0][0x2ec] ;  /* 0x0000bb0091917a20 */ /* 0x000fe40000410000 */
[----:B----4-:R-:W-:Y:S01]  /*a890*/  HMMA.16816.F32 R44, R156, R12, R44 ;  /* 0x0000000c9c2c723c */ /* 0x010fe2000000182c */
[----:B------:R3:W4:Y:S01]  /*a8a0*/  MUFU.TANH R155, R146 ;  /* 0x00000092009b7308 */ /* 0x0007220000002400 */
[----:B------:R-:W-:Y:S02]  /*a8b0*/  FMUL.FTZ R140, R140, c[0x0][0x2ec] ;  /* 0x0000bb008c8c7a20 */ /* 0x000fe40000410000 */
[----:B------:R-:W-:Y:S02]  /*a8c0*/  FMUL.FTZ R142, R142, c[0x0][0x2ec] ;  /* 0x0000bb008e8e7a20 */ /* 0x000fe40000410000 */
[----:B------:R-:W-:-:S02]  /*a8d0*/  FMUL.FTZ R141, R141, c[0x0][0x2ec] ;  /* 0x0000bb008d8d7a20 */ /* 0x000fc40000410000 */
[----:B------:R-:W-:Y:S01]  /*a8e0*/  HMMA.16816.F32 R60, R8, R4, R60 ;  /* 0x00000004083c723c */ /* 0x000fe2000000183c */
[----:B------:R-:W-:Y:S01]  /*a8f0*/  MUFU.TANH R144, R144 ;  /* 0x0000009000907308 */ /* 0x000fe20000002400 */
[----:B------:R-:W-:-:S06]  /*a900*/  FMUL.FTZ R143, R143, c[0x0][0x2ec] ;  /* 0x0000bb008f8f7a20 */ /* 0x000fcc0000410000 */
[----:B------:R-:W-:Y:S01]  /*a910*/  HMMA.16816.F32 R56, R8, R6, R56 ;  /* 0x000000060838723c */ /* 0x000fe20000001838 */
[----:B------:R-:W4:Y:S01]  /*a920*/  LDSM.16.M88.4 R4, [R215+0xa800] ;  /* 0x00a80000d704783b */ /* 0x000f220000000200 */
[----:B---3--:R-:W-:Y:S01]  /*a930*/  FMUL.FTZ R146, R147, c[0x0][0x2ec] ;  /* 0x0000bb0093927a20 */ /* 0x008fe20000410000 */
[----:B------:R-:W3:Y:S05]  /*a940*/  MUFU.TANH R145, R145 ;  /* 0x0000009100917308 */ /* 0x000eea0000002400 */
[C---:B--2---:R-:W-:Y:S03]  /*a950*/  HMMA.16816.F32 R44, R32.reuse, R64, R44 ;  /* 0x00000040202c723c */ /* 0x044fe6000000182c */
[----:B------:R-:W-:Y:S05]  /*a960*/  MUFU.TANH R146, R146 ;  /* 0x0000009200927308 */ /* 0x000fea0000002400 */
[----:B-1----:R-:W-:Y:S01]  /*a970*/  HMMA.16816.F32 R52, R32, R24, R52 ;  /* 0x000000182034723c */ /* 0x002fe20000001834 */
[----:B------:R-:W-:-:S02]  /*a980*/  FMUL.FTZ R63, R63, c[0x0][0x2ec] ;  /* 0x0000bb003f3f7a20 */ /* 0x000fc40000410000 */
[----:B------:R-:W-:Y:S01]  /*a990*/  MUFU.TANH R140, R140 ;  /* 0x0000008c008c7308 */ /* 0x000fe20000002400 */
[----:B------:R-:W-:Y:S02]  /*a9a0*/  FMUL.FTZ R61, R61, c[0x0][0x2ec] ;  /* 0x0000bb003d3d7a20 */ /* 0x000fe40000410000 */
[----:B------:R-:W-:Y:S02]  /*a9b0*/  FMUL.FTZ R60, R60, c[0x0][0x2ec] ;  /* 0x0000bb003c3c7a20 */ /* 0x000fe40000410000 */
[----:B------:R-:W-:Y:S01]  /*a9c0*/  HMMA.16816.F32 R48, R32, R26, R48 ;  /* 0x0000001a2030723c */ /* 0x000fe20000001830 */
[----:B------:R-:W-:Y:S01]  /*a9d0*/  LDSM.16.M88.4 R24, [R221+0xb800] ;  /* 0x00b80000dd18783b */ /* 0x000fe20000000200 */
[----:B------:R-:W-:Y:S01]  /*a9e0*/  FMUL.FTZ R58, R58, c[0x0][0x2ec] ;  /* 0x0000bb003a3a7a20 */ /* 0x000fe20000410000 */
[----:B------:R-:W1:Y:S01]  /*a9f0*/  MUFU.TANH R142, R142 ;  /* 0x0000008e008e7308 */ /* 0x000e620000002400 */
[----:B------:R-:W-:Y:S02]  /*aa00*/  FMUL.FTZ R57, R57, c[0x0][0x2ec] ;  /* 0x0000bb0039397a20 */ /* 0x000fe40000410000 */
[----:B------:R-:W-:-:S02]  /*aa10*/  FMUL.FTZ R62, R62, c[0x0][0x2ec] ;  /* 0x0000bb003e3e7a20 */ /* 0x000fc40000410000 */
[----:B------:R-:W-:Y:S01]  /*aa20*/  HMMA.16816.F32 R40, R156, R14, R40 ;  /* 0x0000000e9c28723c */ /* 0x000fe20000001828 */
[----:B------:R-:W2:Y:S01]  /*aa30*/  LDSM.16.M88.4 R12, [R204+0x6000] ;  /* 0x00600000cc0c783b */ /* 0x000ea20000000200 */
[----:B------:R-:W-:Y:S01]  /*aa40*/  FMUL.FTZ R56, R56, c[0x0][0x2ec] ;  /* 0x0000bb0038387a20 */ /* 0x000fe20000410000 */
[----:B------:R-:W-:Y:S01]  /*aa50*/  MUFU.TANH R141, R141 ;  /* 0x0000008d008d7308 */ /* 0x000fe20000002400 */
[----:B------:R-:W-:-:S04]  /*aa60*/  FMUL.FTZ R59, R59, c[0x0][0x2ec] ;  /* 0x0000bb003b3b7a20 */ /* 0x000fc80000410000 */
[C---:B------:R-:W-:Y:S03]  /*aa70*/  HMMA.16816.F32 R52, R20.reuse, R28, R52 ;  /* 0x0000001c1434723c */ /* 0x040fe60000001834 */
[----:B------:R-:W1:Y:S05]  /*aa80*/  MUFU.TANH R143, R143 ;  /* 0x0000008f008f7308 */ /* 0x000e6a0000002400 */
[C---:B------:R-:W-:Y:S01]  /*aa90*/  HMMA.16816.F32 R48, R20.reuse, R30, R48 ;  /* 0x0000001e1430723c */ /* 0x040fe20000001830 */
[----:B------:R-:W1:Y:S02]  /*aaa0*/  LDSM.16.M88.4 R28, [R197] ;  /* 0x00000000c51c783b */ /* 0x000e640000000200 */
[----:B------:R-:W-:Y:S05]  /*aab0*/  MUFU.TANH R60, R60 ;  /* 0x0000003c003c7308 */ /* 0x000fea0000002400 */
[----:B----4-:R-:W-:Y:S01]  /*aac0*/  HMMA.16816.F32 R44, R20, R4, R44 ;  /* 0x00000004142c723c */ /* 0x010fe2000000182c */
[----:B------:R-:W4:Y:S02]  /*aad0*/  S2R R4, SR_TID.X ;  /* 0x0000000000047919 */ /* 0x000f240000002100 */
[----:B------:R-:W-:Y:S05]  /*aae0*/  MUFU.TANH R62, R62 ;  /* 0x0000003e003e7308 */ /* 0x000fea0000002400 */
[C---:B------:R-:W-:Y:S03]  /*aaf0*/  HMMA.16816.F32 R36, R156.reuse, R16, R36 ;  /* 0x000000109c24723c */ /* 0x040fe60000001824 */
[----:B------:R-:W-:Y:S05]  /*ab00*/  MUFU.TANH R56, R56 ;  /* 0x0000003800387308 */ /* 0x000fea0000002400 */
[----:B------:R-:W-:Y:S01]  /*ab10*/  HMMA.16816.F32 R168, R156, R18, R168 ;  /* 0x000000129ca8723c */ /* 0x000fe200000018a8 */
[----:B------:R-:W3:Y:S02]  /*ab20*/  LDSM.16.M88.4 R16, [R204+0x6800] ;  /* 0x00680000cc10783b */ /* 0x000ee40000000200 */
[----:B------:R-:W-:Y:S05]  /*ab30*/  MUFU.TANH R59, R59 ;  /* 0x0000003b003b7308 */ /* 0x000fea0000002400 */
[----:B------:R-:W-:Y:S01]  /*ab40*/  HMMA.16816.F32 R40, R32, R66, R40 ;  /* 0x000000422028723c */ /* 0x000fe20000001828 */
[----:B----4-:R-:W-:-:S07]  /*ab50*/  IMAD.SHL.U32 R4, R4, 0x2, RZ ;  /* 0x0000000204047824 */ /* 0x010fce00078e00ff */
[----:B--2---:R-:W-:Y:S08]  /*ab60*/  HMMA.16816.F32 R52, R8, R12, R52 ;  /* 0x0000000c0834723c */ /* 0x004ff00000001834 */
[----:B-1----:R-:W-:Y:S07]  /*ab70*/  HMMA.16816.F32 R36, R32, R28, R36 ;  /* 0x0000001c2024723c */ /* 0x002fee0000001824 */
[----:B------:R-:W-:Y:S01]  /*ab80*/  LOP3.LUT R28, R4, 0x6, RZ, 0xc0, !PT ;  /* 0x00000006041c7812 */ /* 0x000fe200078ec0ff */
[----:B------:R-:W-:Y:S01]  /*ab90*/  HMMA.16816.F32 R48, R8, R14, R48 ;  /* 0x0000000e0830723c */ /* 0x000fe20000001830 */
[----:B------:R-:W1:Y:S03]  /*aba0*/  LDSM.16.M88.4 R12, [R215+0xb000] ;  /* 0x00b00000d70c783b */ /* 0x000e660000000200 */
[----:B------:R-:W-:-:S04]  /*abb0*/  IMAD R28, R229, 0x80, R28 ;  /* 0x00000080e51c7824 */ /* 0x000fc800078e021c */
[----:B------:R-:W-:Y:S01]  /*abc0*/  HMMA.16816.F32 R40, R20, R6, R40 ;  /* 0x000000061428723c */ /* 0x000fe20000001828 */
[----:B------:R-:W-:Y:S01]  /*abd0*/  IADD3 R4, R28, 0x1, RZ ;  /* 0x000000011c047810 */ /* 0x000fe20007ffe0ff */
[----:B------:R-:W-:Y:S01]  /*abe0*/  FMUL.FTZ R54, R54, c[0x0][0x2ec] ;  /* 0x0000bb0036367a20 */ /* 0x000fe20000410000 */
[----:B------:R-:W-:Y:S01]  /*abf0*/  IADD3 R5, R28, 0x8, RZ ;  /* 0x000000081c057810 */ /* 0x000fe20007ffe0ff */
[----:B------:R-:W-:Y:S01]  /*ac00*/  FMUL.FTZ R52, R52, c[0x0][0x2ec] ;  /* 0x0000bb0034347a20 */ /* 0x000fe20000410000 */
[CC--:B------:R-:W-:Y:S01]  /*ac10*/  ISETP.GE.AND P3, PT, R4.reuse, R189.reuse, PT ;  /* 0x000000bd0400720c */ /* 0x0c0fe20003f66270 */
[----:B------:R-:W-:Y:S01]  /*ac20*/  FMUL.FTZ R53, R53, c[0x0][0x2ec] ;  /* 0x0000bb0035357a20 */ /* 0x000fe20000410000 */
[-C--:B------:R-:W-:Y:S01]  /*ac30*/  ISETP.GE.AND P5, PT, R4, R188.reuse, PT ;  /* 0x000000bc0400720c */ /* 0x080fe20003fa6270 */
[----:B------:R-:W-:Y:S01]  /*ac40*/  HMMA.16816.F32 R136, R8, R164, R136 ;  /* 0x000000a40888723c */ /* 0x000fe20000001888 */
[C---:B------:R-:W-:Y:S01]  /*ac50*/  ISETP.GE.AND P6, PT, R5.reuse, R189, PT ;  /* 0x000000bd0500720c */ /* 0x040fe20003fc6270 */
[----:B------:R-:W-:Y:S01]  /*ac60*/  MUFU.TANH R165, R63 ;  /* 0x0000003f00a57308 */ /* 0x000fe20000002400 */
[----:B------:R-:W-:Y:S01]  /*ac70*/  ISETP.GE.AND P4, PT, R5, R188, PT ;  /* 0x000000bc0500720c */ /* 0x000fe20003f86270 */
[----:B------:R-:W-:Y:S01]  /*ac80*/  FMUL.FTZ R55, R55, c[0x0][0x2ec] ;  /* 0x0000bb0037377a20 */ /* 0x000fe20000410000 */
[----:B------:R-:W2:Y:S01]  /*ac90*/  LDSM.16.M88.4 R4, [R196] ;  /* 0x00000000c404783b */ /* 0x000ea20000000200 */
[----:B------:R-:W-:-:S02]  /*aca0*/  FSEL R29, R135, -INF , !P3 ;  /* 0xff800000871d7808 */ /* 0x000fc40005800000 */
[C---:B---3--:R-:W-:Y:S01]  /*acb0*/  HMMA.16816.F32 R44, R8.reuse, R16, R44 ;  /* 0x00000010082c723c */ /* 0x048fe2000000182c */
[----:B-----5:R-:W-:Y:S01]  /*acc0*/  FSEL R66, R172, -INF , !P5 ;  /* 0xff800000ac427808 */ /* 0x020fe20006800000 */
[----:B------:R-:W-:Y:S01]  /*acd0*/  FMUL.FTZ R50, R50, c[0x0][0x2ec] ;  /* 0x0000bb0032327a20 */ /* 0x000fe20000410000 */
[----:B------:R-:W-:Y:S01]  /*ace0*/  FSEL R153, R153, -INF , !P4 ;  /* 0xff80000099997808 */ /* 0x000fe20006000000 */
[----:B------:R-:W-:Y:S01]  /*acf0*/  FMUL.FTZ R51, R51, c[0x0][0x2ec] ;  /* 0x0000bb0033337a20 */ /* 0x000fe20000410000 */
[----:B------:R-:W-:Y:S01]  /*ad00*/  MUFU.TANH R52, R52 ;  /* 0x0000003400347308 */ /* 0x000fe20000002400 */
[----:B------:R-:W-:Y:S01]  /*ad10*/  FMUL.FTZ R48, R48, c[0x0][0x2ec] ;  /* 0x0000bb0030307a20 */ /* 0x000fe20000410000 */
[----:B------:R-:W-:Y:S01]  /*ad20*/  IADD3 R16, R28, 0x9, RZ ;  /* 0x000000091c107810 */ /* 0x000fe20007ffe0ff */
[----:B------:R-:W-:Y:S01]  /*ad30*/  HMMA.16816.F32 R148, R8, R166, R148 ;  /* 0x000000a60894723c */ /* 0x000fe20000001894 */
[----:B------:R-:W-:Y:S02]  /*ad40*/  FMUL.FTZ R49, R49, c[0x0][0x2ec] ;  /* 0x0000bb0031317a20 */ /* 0x000fe40000410000 */
[----:B------:R-:W-:-:S02]  /*ad50*/  ISETP.GE.AND P3, PT, R16, R189, PT ;  /* 0x000000bd1000720c */ /* 0x000fc40003f66270 */
[-C--:B------:R-:W-:Y:S01]  /*ad60*/  ISETP.GE.AND P5, PT, R16, R188.reuse, PT ;  /* 0x000000bc1000720c */ /* 0x080fe20003fa6270 */
[----:B------:R-:W-:Y:S01]  /*ad70*/  MUFU.TANH R167, R58 ;  /* 0x0000003a00a77308 */ /* 0x000fe20000002400 */
[----:B------:R-:W-:Y:S01]  /*ad80*/  IADD3 R16, R28, 0x10, RZ ;  /* 0x000000101c107810 */ /* 0x000fe20007ffe0ff */
[----:B------:R-:W-:Y:S01]  /*ad90*/  HMMA.16816.F32 R184, R156, R24, R184 ;  /* 0x000000189cb8723c */ /* 0x000fe200000018b8 */
[----:B------:R-:W-:Y:S02]  /*ada0*/  FMUL.FTZ R136, R136, c[0x0][0x2ec] ;  /* 0x0000bb0088887a20 */ /* 0x000fe40000410000 */
[----:B------:R-:W-:-:S03]  /*adb0*/  ISETP.GE.AND P4, PT, R16, R188, PT ;  /* 0x000000bc1000720c */ /* 0x000fc60003f86270 */
[----:B------:R3:W4:Y:S01]  /*adc0*/  MUFU.TANH R147, R136 ;  /* 0x0000008800937308 */ /* 0x0007220000002400 */
[----:B------:R-:W-:Y:S01]  /*add0*/  FSEL R64, R155, -INF , !P4 ;  /* 0xff8000009b407808 */ /* 0x000fe20006000000 */
[----:B------:R-:W-:Y:S01]  /*ade0*/  HMMA.16816.F32 R40, R8, R18, R40 ;  /* 0x000000120828723c */ /* 0x000fe20000001828 */
[----:B------:R-:W-:Y:S02]  /*adf0*/  FMUL.FTZ R44, R44, c[0x0][0x2ec] ;  /* 0x0000bb002c2c7a20 */ /* 0x000fe40000410000 */
[----:B------:R-:W-:Y:S02]  /*ae00*/  FMUL.FTZ R45, R45, c[0x0][0x2ec] ;  /* 0x0000bb002d2d7a20 */ /* 0x000fe40000410000 */
[----:B------:R-:W-:Y:S01]  /*ae10*/  FMUL.FTZ R47, R47, c[0x0][0x2ec] ;  /* 0x0000bb002f2f7a20 */ /* 0x000fe20000410000 */
[----:B------:R-:W-:Y:S02]  /*ae20*/  MUFU.TANH R166, R57 ;  /* 0x0000003900a67308 */ /* 0x000fe40000002400 */
[----:B------:R-:W-:Y:S01]  /*ae30*/  HMMA.16816.F32 R160, R176, R174, R160 ;  /* 0x000000aeb0a0723c */ /* 0x000fe200000018a0 */
[----:B------:R-:W-:-:S02]  /*ae40*/  FMUL.FTZ R150, R150, c[0x0][0x2ec] ;  /* 0x0000bb0096967a20 */ /* 0x000fc40000410000 */
[----:B------:R-:W-:Y:S02]  /*ae50*/  FMUL.FTZ R149, R149, c[0x0][0x2ec] ;  /* 0x0000bb0095957a20 */ /* 0x000fe40000410000 */
[----:B---3--:R-:W-:Y:S02]  /*ae60*/  FMUL.FTZ R136, R137, c[0x0][0x2ec] ;  /* 0x0000bb0089887a20 */ /* 0x008fe40000410000 */
[----:B------:R-:W-:Y:S01]  /*ae70*/  FSEL R174, R173, -INF , !P6 ;  /* 0xff800000adae7808 */ /* 0x000fe20007000000 */
[----:B------:R-:W-:Y:S01]  /*ae80*/  FMUL.FTZ R137, R138, c[0x0][0x2ec] ;  /* 0x0000bb008a897a20 */ /* 0x000fe20000410000 */
[----:B-1----:R-:W-:Y:S01]  /*ae90*/  HMMA.16816.F32 R36, R20, R12, R36 ;  /* 0x0000000c1424723c */ /* 0x002fe20000001824 */
[----:B------:R-:W-:Y:S01]  /*aea0*/  FMUL.FTZ R138, R139, c[0x0][0x2ec] ;  /* 0x0000bb008b8a7a20 */ /* 0x000fe20000410000 */
[-C--:B------:R-:W-:Y:S01]  /*aeb0*/  ISETP.GE.AND P6, PT, R16, R189.reuse, PT ;  /* 0x000000bd1000720c */ /* 0x080fe20003fc6270 */
[----:B------:R-:W-:Y:S01]  /*aec0*/  FMUL.FTZ R139, R148, c[0x0][0x2ec] ;  /* 0x0000bb00948b7a20 */ /* 0x000fe20000410000 */
[----:B------:R1:W-:Y:S01]  /*aed0*/  MUFU.TANH R176, R54 ;  /* 0x0000003600b07308 */ /* 0x0003e20000002400 */
[----:B------:R-:W-:Y:S01]  /*aee0*/  FSEL R175, R152, -INF , !P3 ;  /* 0xff80000098af7808 */ /* 0x000fe20005800000 */
[----:B------:R-:W3:Y:S01]  /*aef0*/  LDSM.16.M88.4 R16, [R215+0xb800] ;  /* 0x00b80000d710783b */ /* 0x000ee20000000200 */
[C---:B------:R-:W-:Y:S01]  /*af00*/  IADD3 R13, R28.reuse, 0x11, RZ ;  /* 0x000000111c0d7810 */ /* 0x040fe20007ffe0ff */
[C---:B------:R-:W-:Y:S01]  /*af10*/  HMMA.16816.F32 R168, R32.reuse, R30, R168 ;  /* 0x0000001e20a8723c */ /* 0x040fe200000018a8 */
[----:B------:R-:W-:Y:S01]  /*af20*/  IADD3 R12, R28, 0x18, RZ ;  /* 0x000000181c0c7810 */ /* 0x000fe20007ffe0ff */
[----:B------:R-:W-:Y:S01]  /*af30*/  FMUL.FTZ R148, R151, c[0x0][0x2ec] ;  /* 0x0000bb0097947a20 */ /* 0x000fe20000410000 */
[----:B------:R-:W-:Y:S01]  /*af40*/  ISETP.GE.AND P3, PT, R13, R189, PT ;  /* 0x000000bd0d00720c */ /* 0x000fe20003f66270 */
[----:B------:R5:W-:Y:S01]  /*af50*/  MUFU.TANH R179, R44 ;  /* 0x0000002c00b37308 */ /* 0x000be20000002400 */
[----:B------:R-:W-:Y:S01]  /*af60*/  ISETP.GE.AND P4, PT, R12, R188, PT ;  /* 0x000000bc0c00720c */ /* 0x000fe20003f86270 */
[----:B------:R-:W-:Y:S01]  /*af70*/  FMUL.FTZ R41, R41, c[0x0][0x2ec] ;  /* 0x0000bb0029297a20 */ /* 0x000fe20000410000 */
[----:B------:R-:W-:Y:S01]  /*af80*/  FSEL R58, R145, -INF , !P3 ;  /* 0xff800000913a7808 */ /* 0x000fe20005800000 */
[----:B--2---:R-:W-:Y:S01]  /*af90*/  HMMA.16816.F32 R184, R32, R4, R184 ;  /* 0x0000000420b8723c */ /* 0x004fe200000018b8 */
[----:B------:R-:W-:Y:S01]  /*afa0*/  FSEL R63, R142, -INF , !P4 ;  /* 0xff8000008e3f7808 */ /* 0x000fe20006000000 */
[----:B------:R-:W-:-:S02]  /*afb0*/  FMUL.FTZ R30, R46, c[0x0][0x2ec] ;  /* 0x0000bb002e1e7a20 */ /* 0x000fc40000410000 */
[----:B------:R-:W-:Y:S01]  /*afc0*/  MUFU.TANH R136, R136 ;  /* 0x0000008800887308 */ /* 0x000fe20000002400 */
[----:B-1----:R-:W-:Y:S01]  /*afd0*/  FSEL R54, R144, -INF , !P6 ;  /* 0xff80000090367808 */ /* 0x002fe20007000000 */
[----:B------:R-:W-:Y:S01]  /*afe0*/  FMUL.FTZ R42, R42, c[0x0][0x2ec] ;  /* 0x0000bb002a2a7a20 */ /* 0x000fe20000410000 */
[-C--:B------:R-:W-:Y:S01]  /*aff0*/  ISETP.GE.AND P6, PT, R12, R189.reuse, PT ;  /* 0x000000bd0c00720c */ /* 0x080fe20003fc6270 */
[----:B------:R-:W-:Y:S01]  /*b000*/  HMMA.16816.F32 R160, R156, R26, R160 ;  /* 0x0000001a9ca0723c */ /* 0x000fe200000018a0 */
[C---:B------:R-:W-:Y:S01]  /*b010*/  IADD3 R12, R28.reuse, 0x19, RZ ;  /* 0x000000191c0c7810 */ /* 0x040fe20007ffe0ff */
[----:B------:R-:W1:Y:S01]  /*b020*/  LDSM.16.M88.4 R24, [R204+0x7000] ;  /* 0x00700000cc18783b */ /* 0x000e620000000200 */
[----:B------:R-:W-:Y:S01]  /*b030*/  IADD3 R5, R28, 0x20, RZ ;  /* 0x000000201c057810 */ /* 0x000fe20007ffe0ff */
[----:B------:R-:W2:Y:S01]  /*b040*/  MUFU.TANH R138, R138 ;  /* 0x0000008a008a7308 */ /* 0x000ea20000002400 */
[----:B-----5:R-:W-:Y:S01]  /*b050*/  FSEL R44, R154, -INF , !P5 ;  /* 0xff8000009a2c7808 */ /* 0x020fe20006800000 */
[----:B------:R-:W-:Y:S01]  /*b060*/  FMUL.FTZ R31, R43, c[0x0][0x2ec] ;  /* 0x0000bb002b1f7a20 */ /* 0x000fe20000410000 */
[----:B------:R-:W-:Y:S01]  /*b070*/  ISETP.GE.AND P5, PT, R13, R188, PT ;  /* 0x000000bc0d00720c */ /* 0x000fe20003fa6270 */
[----:B------:R-:W-:Y:S01]  /*b080*/  HMMA.16816.F32 R168, R20, R14, R168 ;  /* 0x0000000e14a8723c */ /* 0x000fe200000018a8 */
[----:B------:R-:W-:-:S02]  /*b090*/  ISETP.GE.AND P3, PT, R12, R189, PT ;  /* 0x000000bd0c00720c */ /* 0x000fc40003f66270 */
[----:B------:R-:W-:Y:S01]  /*b0a0*/  FSEL R65, R146, -INF , !P5 ;  /* 0xff80000092417808 */ /* 0x000fe20006800000 */
[----:B------:R-:W5:Y:S01]  /*b0b0*/  MUFU.TANH R137, R137 ;  /* 0x0000008900897308 */ /* 0x000f620000002400 */
[-C--:B------:R-:W-:Y:S02]  /*b0c0*/  ISETP.GE.AND P5, PT, R12, R188.reuse, PT ;  /* 0x000000bc0c00720c */ /* 0x080fe40003fa6270 */
[----:B------:R-:W-:Y:S02]  /*b0d0*/  IADD3 R4, R28, 0x21, RZ ;  /* 0x000000211c047810 */ /* 0x000fe40007ffe0ff */
[----:B------:R-:W-:Y:S02]  /*b0e0*/  FSEL R57, R140, -INF , !P6 ;  /* 0xff8000008c397808 */ /* 0x000fe40007000000 */
[C---:B------:R-:W-:Y:S01]  /*b0f0*/  ISETP.GE.AND P6, PT, R5.reuse, R189, PT ;  /* 0x000000bd0500720c */ /* 0x040fe20003fc6270 */
[----:B------:R-:W-:Y:S01]  /*b100*/  MUFU.TANH R139, R139 ;  /* 0x0000008b008b7308 */ /* 0x000fe20000002400 */
[-C--:B------:R-:W-:Y:S01]  /*b110*/  ISETP.GE.AND P4, PT, R5, R188.reuse, PT ;  /* 0x000000bc0500720c */ /* 0x080fe20003f86270 */
[----:B------:R-:W-:Y:S01]  /*b120*/  FMUL.FTZ R5, R40, c[0x0][0x2ec] ;  /* 0x0000bb0028057a20 */ /* 0x000fe20000410000 */
[----:B------:R-:W-:Y:S01]  /*b130*/  FSEL R40, R143, -INF , !P5 ;  /* 0xff8000008f287808 */ /* 0x000fe20006800000 */
[----:B------:R-:W-:Y:S01]  /*b140*/  HMMA.16816.F32 R160, R32, R6, R160 ;  /* 0x0000000620a0723c */ /* 0x000fe200000018a0 */
[----:B------:R-:W-:-:S02]  /*b150*/  ISETP.GE.AND P5, PT, R4, R188, PT ;  /* 0x000000bc0400720c */ /* 0x000fc40003fa6270 */
[----:B------:R-:W-:Y:S01]  /*b160*/  IADD3 R12, R28, 0x29, RZ ;  /* 0x000000291c0c7810 */ /* 0x000fe20007ffe0ff */
[----:B------:R-:W-:Y:S01]  /*b170*/  MUFU.TANH R164, R150 ;  /* 0x0000009600a47308 */ /* 0x000fe20000002400 */
[----:B----4-:R-:W-:Y:S02]  /*b180*/  FSEL R67, R147, -INF , !P6 ;  /* 0xff80000093437808 */ /* 0x010fe40007000000 */
[----:B--2---:R-:W-:Y:S01]  /*b190*/  FSEL R138, R138, -INF , !P5 ;  /* 0xff8000008a8a7808 */ /* 0x004fe20006800000 */
[----:B---3--:R-:W-:Y:S01]  /*b1a0*/  HMMA.16816.F32 R184, R20, R16, R184 ;  /* 0x0000001014b8723c */ /* 0x008fe200000018b8 */
[----:B-----5:R-:W-:Y:S02]  /*b1b0*/  FSEL R137, R137, -INF , !P4 ;  /* 0xff80000089897808 */ /* 0x020fe40006000000 */
[----:B------:R-:W-:Y:S01]  /*b1c0*/  ISETP.GE.AND P5, PT, R12, R188, PT ;  /* 0x000000bc0c00720c */ /* 0x000fe20003fa6270 */
[----:B------:R2:W-:Y:S01]  /*b1d0*/  MUFU.TANH R151, R61 ;  /* 0x0000003d00977308 */ /* 0x0005e20000002400 */
[----:B------:R-:W-:-:S02]  /*b1e0*/  IADD3 R7, R28, 0x41, RZ ;  /* 0x000000411c077810 */ /* 0x000fc40007ffe0ff */
[C---:B------:R-:W-:Y:S02]  /*b1f0*/  IADD3 R17, R28.reuse, 0x31, RZ ;  /* 0x000000311c117810 */ /* 0x040fe40007ffe0ff */
[C---:B------:R-:W-:Y:S01]  /*b200*/  IADD3 R16, R28.reuse, 0x38, RZ ;  /* 0x000000381c107810 */ /* 0x040fe20007ffe0ff */
[C---:B-1----:R-:W-:Y:S01]  /*b210*/  HMMA.16816.F32 R36, R8.reuse, R24, R36 ;  /* 0x000000180824723c */ /* 0x042fe20000001824 */
[----:B------:R-:W-:Y:S01]  /*b220*/  IADD3 R6, R28, 0x48, RZ ;  /* 0x000000481c067810 */ /* 0x000fe20007ffe0ff */
[----:B------:R-:W1:Y:S06]  /*b230*/  MUFU.TANH R149, R149 ;  /* 0x0000009500957308 */ /* 0x000e6c0000002400 */
[----:B------:R-:W-:Y:S01]  /*b240*/  HMMA.16816.F32 R24, R8, R26, R168 ;  /* 0x0000001a0818723c */ /* 0x000fe200000018a8 */
[----:B--2---:R-:W-:Y:S01]  /*b250*/  FSEL R61, R141, -INF , !P3 ;  /* 0xff8000008d3d7808 */ /* 0x004fe20005800000 */
[----:B------:R-:W2:Y:S01]  /*b260*/  MUFU.TANH R148, R148 ;  /* 0x0000009400947308 */ /* 0x000ea20000002400 */
[----:B------:R-:W-:-:S04]  /*b270*/  ISETP.GE.AND P3, PT, R4, R189, PT ;  /* 0x000000bd0400720c */ /* 0x000fc80003f66270 */
[----:B------:R-:W-:Y:S01]  /*b280*/  FSEL R142, R136, -INF , !P3 ;  /* 0xff800000888e7808 */ /* 0x000fe20005800000 */
[----:B------:R-:W-:Y:S01]  /*b290*/  IMAD.MOV.U32 R136, RZ, RZ, R190 ;  /* 0x000000ffff887224 */ /* 0x000fe200078e00be */
[-C--:B------:R-:W-:Y:S01]  /*b2a0*/  ISETP.GE.AND P3, PT, R12, R189.reuse, PT ;  /* 0x000000bd0c00720c */ /* 0x080fe20003f66270 */
[----:B------:R3:W-:Y:S01]  /*b2b0*/  MUFU.TANH R4, R5 ;  /* 0x0000000500047308 */ /* 0x0007e20000002400 */
[----:B------:R-:W-:Y:S02]  /*b2c0*/  IADD3 R12, R28, 0x30, RZ ;  /* 0x000000301c0c7810 */ /* 0x000fe40007ffe0ff */
[----:B-1----:R-:W-:Y:S02]  /*b2d0*/  FSEL R149, R149, -INF , !P3 ;  /* 0xff80000095957808 */ /* 0x002fe40005800000 */
[----:B------:R-:W-:Y:S01]  /*b2e0*/  ISETP.GE.AND P3, PT, R17, R189, PT ;  /* 0x000000bd1100720c */ /* 0x000fe20003f66270 */
[----:B------:R-:W-:Y:S02]  /*b2f0*/  FMUL.FTZ R36, R36, c[0x0][0x2ec] ;  /* 0x0000bb0024247a20 */ /* 0x000fe40000410000 */
[----:B------:R-:W-:Y:S01]  /*b300*/  MUFU.TANH R135, R50 ;  /* 0x0000003200877308 */ /* 0x000fe20000002400 */
[----:B------:R-:W-:-:S02]  /*b310*/  FMUL.FTZ R37, R37, c[0x0][0x2ec] ;  /* 0x0000bb0025257a20 */ /* 0x000fc40000410000 */
[----:B------:R-:W-:-:S03]  /*b320*/  FMUL.FTZ R38, R38, c[0x0][0x2ec] ;  /* 0x0000bb0026267a20 */ /* 0x000fc60000410000 */
[----:B------:R-:W-:Y:S02]  /*b330*/  FMUL.FTZ R25, R25, c[0x0][0x2ec] ;  /* 0x0000bb0019197a20 */ /* 0x000fe40000410000 */
[----:B------:R-:W-:Y:S01]  /*b340*/  FMUL.FTZ R39, R39, c[0x0][0x2ec] ;  /* 0x0000bb0027277a20 */ /* 0x000fe20000410000 */
[----:B---3--:R-:W-:Y:S01]  /*b350*/  IADD3 R5, R28, 0x28, RZ ;  /* 0x000000281c057810 */ /* 0x008fe20007ffe0ff */
[----:B------:R2:W-:Y:S01]  /*b360*/  MUFU.TANH R157, R51 ;  /* 0x00000033009d7308 */ /* 0x0005e20000002400 */
[----:B------:R-:W-:Y:S02]  /*b370*/  FMUL.FTZ R24, R24, c[0x0][0x2ec] ;  /* 0x0000bb0018187a20 */ /* 0x000fe40000410000 */
[C---:B------:R-:W-:Y:S01]  /*b380*/  ISETP.GE.AND P6, PT, R5.reuse, R189, PT ;  /* 0x000000bd0500720c */ /* 0x040fe20003fc6270 */
[----:B------:R-:W-:Y:S01]  /*b390*/  FMUL.FTZ R26, R26, c[0x0][0x2ec] ;  /* 0x0000bb001a1a7a20 */ /* 0x000fe20000410000 */
[----:B------:R-:W-:Y:S01]  /*b3a0*/  ISETP.GE.AND P4, PT, R5, R188, PT ;  /* 0x000000bc0500720c */ /* 0x000fe20003f86270 */
[----:B------:R-:W-:Y:S01]  /*b3b0*/  FMUL.FTZ R27, R27, c[0x0][0x2ec] ;  /* 0x0000bb001b1b7a20 */ /* 0x000fe20000410000 */
[----:B------:R-:W-:Y:S01]  /*b3c0*/  FSEL R150, R139, -INF , !P6 ;  /* 0xff8000008b967808 */ /* 0x000fe20007000000 */
[----:B------:R-:W-:Y:S01]  /*b3d0*/  MUFU.TANH R177, R48 ;  /* 0x0000003000b17308 */ /* 0x000fe20000002400 */
[----:B------:R-:W-:-:S02]  /*b3e0*/  FSEL R139, R164, -INF , !P4 ;  /* 0xff800000a48b7808 */ /* 0x000fc40006000000 */
[C---:B------:R-:W-:Y:S02]  /*b3f0*/  ISETP.GE.AND P6, PT, R12.reuse, R189, PT ;  /* 0x000000bd0c00720c */ /* 0x040fe40003fc6270 */
[----:B------:R-:W-:Y:S02]  /*b400*/  ISETP.GE.AND P4, PT, R12, R188, PT ;  /* 0x000000bc0c00720c */ /* 0x000fe40003f86270 */
[----:B------:R-:W1:Y:S01]  /*b410*/  LDSM.16.M88.4 R12, [R204+0x7800] ;  /* 0x00780000cc0c783b */ /* 0x000e620000000200 */
[----:B--2---:R-:W-:Y:S01]  /*b420*/  FSEL R51, R148, -INF , !P5 ;  /* 0xff80000094337808 */ /* 0x004fe20006800000 */
[----:B------:R2:W-:Y:S01]  /*b430*/  MUFU.TANH R178, R49 ;  /* 0x0000003100b27308 */ /* 0x0005e20000002400 */
[----:B------:R-:W-:Y:S01]  /*b440*/  FSEL R50, R60, -INF , !P6 ;  /* 0xff8000003c327808 */ /* 0x000fe20007000000 */
[----:B------:R-:W-:-:S04]  /*b450*/  DEPBAR.LE SB0, 0x0 ;  /* 0x000080000000791a */ /* 0x000fc80000000000 */
[----:B------:R-:W-:Y:S02]  /*b460*/  FSEL R156, R62, -INF , !P4 ;  /* 0xff8000003e9c7808 */ /* 0x000fe40006000000 */
[-C--:B------:R-:W-:Y:S01]  /*b470*/  ISETP.GE.AND P5, PT, R17, R188.reuse, PT ;  /* 0x000000bc1100720c */ /* 0x080fe20003fa6270 */
[----:B------:R-:W3:Y:S01]  /*b480*/  MUFU.TANH R53, R53 ;  /* 0x0000003500357308 */ /* 0x000ee20000002400 */
[C---:B------:R-:W-:Y:S02]  /*b490*/  ISETP.GE.AND P6, PT, R16.reuse, R189, PT ;  /* 0x000000bd1000720c */ /* 0x040fe40003fc6270 */
[----:B------:R-:W-:Y:S02]  /*b4a0*/  ISETP.GE.AND P4, PT, R16, R188, PT ;  /* 0x000000bc1000720c */ /* 0x000fe40003f86270 */
[C---:B------:R-:W-:Y:S02]  /*b4b0*/  IADD3 R17, R28.reuse, 0x39, RZ ;  /* 0x000000391c117810 */ /* 0x040fe40007ffe0ff */
[----:B------:R-:W-:Y:S01]  /*b4c0*/  IADD3 R16, R28, 0x40, RZ ;  /* 0x000000401c107810 */ /* 0x000fe20007ffe0ff */
[----:B------:R-:W4:Y:S01]  /*b4d0*/  MUFU.TANH R55, R55 ;  /* 0x0000003700377308 */ /* 0x000f220000002400 */
[----:B--2---:R-:W-:-:S02]  /*b4e0*/  FSEL R49, R151, -INF , !P3 ;  /* 0xff80000097317808 */ /* 0x004fc40005800000 */
[----:B------:R-:W-:Y:S02]  /*b4f0*/  FSEL R158, R165, -INF , !P5 ;  /* 0xff800000a59e7808 */ /* 0x000fe40006800000 */
[----:B------:R-:W-:Y:S02]  /*b500*/  FSEL R48, R56, -INF , !P6 ;  /* 0xff80000038307808 */ /* 0x000fe40007000000 */
[----:B------:R-:W-:Y:S01]  /*b510*/  FSEL R159, R167, -INF , !P4 ;  /* 0xff800000a79f7808 */ /* 0x000fe20006000000 */
[----:B------:R-:W-:Y:S01]  /*b520*/  MUFU.TANH R45, R45 ;  /* 0x0000002d002d7308 */ /* 0x000fe20000002400 */
[CC--:B------:R-:W-:Y:S02]  /*b530*/  ISETP.GE.AND P3, PT, R17.reuse, R189.reuse, PT ;  /* 0x000000bd1100720c */ /* 0x0c0fe40003f66270 */
[----:B------:R-:W-:Y:S02]  /*b540*/  ISETP.GE.AND P5, PT, R17, R188, PT ;  /* 0x000000bc1100720c */ /* 0x000fe40003fa6270 */
[----:B------:R-:W-:-:S02]  /*b550*/  ISETP.GE.AND P6, PT, R16, R189, PT ;  /* 0x000000bd1000720c */ /* 0x000fc40003fc6270 */
[-C--:B------:R-:W-:Y:S01]  /*b560*/  ISETP.GE.AND P4, PT, R16, R188.reuse, PT ;  /* 0x000000bc1000720c */ /* 0x080fe20003f86270 */
[----:B------:R-:W2:Y:S01]  /*b570*/  MUFU.TANH R30, R30 ;  /* 0x0000001e001e7308 */ /* 0x000ea20000002400 */
[----:B------:R-:W-:Y:S01]  /*b580*/  HMMA.16816.F32 R16, R20, R18, R160 ;  /* 0x000000121410723c */ /* 0x000fe200000018a0 */
[----:B------:R-:W-:Y:S02]  /*b590*/  FSEL R152, R166, -INF , !P3 ;  /* 0xff800000a6987808 */ /* 0x000fe40005800000 */
[----:B------:R-:W-:Y:S02]  /*b5a0*/  FSEL R173, R59, -INF , !P5 ;  /* 0xff8000003bad7808 */ /* 0x000fe40006800000 */
[----:B------:R-:W-:Y:S02]  /*b5b0*/  FSEL R170, R52, -INF , !P6 ;  /* 0xff80000034aa7808 */ /* 0x000fe40007000000 */
[----:B------:R-:W-:Y:S01]  /*b5c0*/  FSEL R168, R176, -INF , !P4 ;  /* 0xff800000b0a87808 */ /* 0x000fe20006000000 */
[----:B-1----:R-:W-:Y:S01]  /*b5d0*/  HMMA.16816.F32 R184, R8, R12, R184 ;  /* 0x0000000c08b8723c */ /* 0x002fe200000018b8 */
[C---:B------:R-:W-:Y:S01]  /*b5e0*/  ISETP.GE.AND P3, PT, R7.reuse, R189, PT ;  /* 0x000000bd0700720c */ /* 0x040fe20003f66270 */
[----:B------:R-:W1:Y:S01]  /*b5f0*/  MUFU.TANH R155, R47 ;  /* 0x0000002f009b7308 */ /* 0x000e620000002400 */
[----:B------:R-:W-:-:S02]  /*b600*/  ISETP.GE.AND P5, PT, R7, R188, PT ;  /* 0x000000bc0700720c */ /* 0x000fc40003fa6270 */
[CC--:B------:R-:W-:Y:S02]  /*b610*/  ISETP.GE.AND P6, PT, R6.reuse, R189.reuse, PT ;  /* 0x000000bd0600720c */ /* 0x0c0fe40003fc6270 */
[-C--:B------:R-:W-:Y:S02]  /*b620*/  ISETP.GE.AND P4, PT, R6, R188.reuse, PT ;  /* 0x000000bc0600720c */ /* 0x080fe40003f86270 */
[----:B------:R-:W-:Y:S01]  /*b630*/  IADD3 R6, R28, 0x49, RZ ;  /* 0x000000491c067810 */ /* 0x000fe20007ffe0ff */
[----:B------:R-:W-:Y:S01]  /*b640*/  MUFU.TANH R5, R41 ;  /* 0x0000002900057308 */ /* 0x000fe20000002400 */
[----:B---3--:R-:W-:Y:S02]  /*b650*/  FSEL R171, R53, -INF , !P3 ;  /* 0xff80000035ab7808 */ /* 0x008fe40005800000 */
[----:B----4-:R-:W-:Y:S02]  /*b660*/  FSEL R167, R55, -INF , !P5 ;  /* 0xff80000037a77808 */ /* 0x010fe40006800000 */
[C---:B------:R-:W-:Y:S01]  /*b670*/  ISETP.GE.AND P3, PT, R6.reuse, R189, PT ;  /* 0x000000bd0600720c */ /* 0x040fe20003f66270 */
[----:B------:R-:W-:Y:S01]  /*b680*/  HMMA.16816.F32 R8, R8, R14, R16 ;  /* 0x0000000e0808723c */ /* 0x000fe20000001810 */
[----:B------:R-:W-:Y:S01]  /*b690*/  ISETP.GE.AND P5, PT, R6, R188, PT ;  /* 0x000000bc0600720c */ /* 0x000fe20003fa6270 */
[----:B------:R-:W3:Y:S01]  /*b6a0*/  MUFU.TANH R154, R42 ;  /* 0x0000002a009a7308 */ /* 0x000ee20000002400 */
[----:B------:R-:W-:-:S02]  /*b6b0*/  IADD3 R6, R28, 0x50, RZ ;  /* 0x000000501c067810 */ /* 0x000fc40007ffe0ff */
[----:B------:R-:W-:Y:S02]  /*b6c0*/  FSEL R172, R177, -INF , !P6 ;  /* 0xff800000b1ac7808 */ /* 0x000fe40007000000 */
[----:B------:R-:W-:Y:S01]  /*b6d0*/  FSEL R166, R135, -INF , !P4 ;  /* 0xff80000087a67808 */ /* 0x000fe20006000000 */
[----:B------:R-:W-:Y:S01]  /*b6e0*/  FMUL.FTZ R60, R185, c[0x0][0x2ec] ;  /* 0x0000bb00b93c7a20 */ /* 0x000fe20000410000 */
[CC--:B------:R-:W-:Y:S01]  /*b6f0*/  ISETP.GE.AND P6, PT, R6.reuse, R189.reuse, PT ;  /* 0x000000bd0600720c */ /* 0x0c0fe20003fc6270 */
[----:B------:R-:W4:Y:S01]  /*b700*/  MUFU.TANH R148, R36 ;  /* 0x0000002400947308 */ /* 0x000f220000002400 */
[-C--:B------:R-:W-:Y:S01]  /*b710*/  ISETP.GE.AND P4, PT, R6, R188.reuse, PT ;  /* 0x000000bc0600720c */ /* 0x080fe20003f86270 */
[----:B------:R-:W-:Y:S01]  /*b720*/  FMUL.FTZ R62, R184, c[0x0][0x2ec] ;  /* 0x0000bb00b83e7a20 */ /* 0x000fe20000410000 */
[----:B------:R-:W-:Y:S01]  /*b730*/  IADD3 R6, R28, 0x51, RZ ;  /* 0x000000511c067810 */ /* 0x000fe20007ffe0ff */
[----:B------:R-:W-:Y:S01]  /*b740*/  FMUL.FTZ R53, R186, c[0x0][0x2ec] ;  /* 0x0000bb00ba357a20 */ /* 0x000fe20000410000 */
[----:B------:R-:W-:Y:S01]  /*b750*/  FSEL R169, R178, -INF , !P3 ;  /* 0xff800000b2a97808 */ /* 0x000fe20005800000 */
[----:B------:R-:W-:Y:S01]  /*b760*/  FMUL.FTZ R46, R187, c[0x0][0x2ec] ;  /* 0x0000bb00bb2e7a20 */ /* 0x000fe20000410000 */
[----:B------:R-:W-:Y:S01]  /*b770*/  FSEL R165, R157, -INF , !P5 ;  /* 0xff8000009da57808 */ /* 0x000fe20006800000 */
[----:B------:R-:W-:Y:S01]  /*b780*/  MUFU.TANH R147, R37 ;  /* 0x0000002500937308 */ /* 0x000fe20000002400 */
[C---:B------:R-:W-:Y:S01]  /*b790*/  ISETP.GE.AND P3, PT, R6.reuse, R189, PT ;  /* 0x000000bd0600720c */ /* 0x040fe20003f66270 */
[----:B------:R-:W-:Y:S01]  /*b7a0*/  IMAD.MOV.U32 R135, RZ, RZ, R191 ;  /* 0x000000ffff877224 */ /* 0x000fe200078e00bf */
[----:B------:R-:W-:-:S02]  /*b7b0*/  ISETP.GE.AND P5, PT, R6, R188, PT ;  /* 0x000000bc0600720c */ /* 0x000fc40003fa6270 */
[----:B------:R-:W-:Y:S01]  /*b7c0*/  IADD3 R7, R28, 0x58, RZ ;  /* 0x000000581c077810 */ /* 0x000fe20007ffe0ff */
[----:B------:R-:W-:Y:S01]  /*b7d0*/  FMUL.FTZ R8, R8, c[0x0][0x2ec] ;  /* 0x0000bb0008087a20 */ /* 0x000fe20000410000 */
[----:B------:R-:W-:Y:S01]  /*b7e0*/  IADD3 R6, R28, 0x59, RZ ;  /* 0x000000591c067810 */ /* 0x000fe20007ffe0ff */
[----:B------:R-:W5:Y:S01]  /*b7f0*/  MUFU.TANH R144, R38 ;  /* 0x0000002600907308 */ /* 0x000f620000002400 */
[----:B------:R-:W-:Y:S01]  /*b800*/  FSEL R164, R179, -INF , !P6 ;  /* 0xff800000b3a47808 */ /* 0x000fe20007000000 */
[----:B------:R-:W-:Y:S01]  /*b810*/  FMUL.FTZ R10, R10, c[0x0][0x2ec] ;  /* 0x0000bb000a0a7a20 */ /* 0x000fe20000410000 */
[----:B--2---:R-:W-:Y:S01]  /*b820*/  FSEL R157, R30, -INF , !P4 ;  /* 0xff8000001e9d7808 */ /* 0x004fe20006000000 */
[----:B------:R-:W-:Y:S01]  /*b830*/  FMUL.FTZ R9, R9, c[0x0][0x2ec] ;  /* 0x0000bb0009097a20 */ /* 0x000fe20000410000 */
[----:B------:R-:W-:Y:S01]  /*b840*/  FSEL R163, R45, -INF , !P3 ;  /* 0xff8000002da37808 */ /* 0x000fe20005800000 */
[----:B------:R-:W-:Y:S01]  /*b850*/  FMUL.FTZ R11, R11, c[0x0][0x2ec] ;  /* 0x0000bb000b0b7a20 */ /* 0x000fe20000410000 */
[----:B-1----:R-:W-:Y:S01]  /*b860*/  FSEL R155, R155, -INF , !P5 ;  /* 0xff8000009b9b7808 */ /* 0x002fe20006800000 */
[----:B------:R-:W1:Y:S01]  /*b870*/  MUFU.TANH R145, R25 ;  /* 0x0000001900917308 */ /* 0x000e620000002400 */
[----:B------:R-:W-:-:S02]  /*b880*/  ISETP.GE.AND P6, PT, R7, R189, PT ;  /* 0x000000bd0700720c */ /* 0x000fc40003fc6270 */
[-C--:B------:R-:W-:Y:S02]  /*b890*/  ISETP.GE.AND P4, PT, R7, R188.reuse, PT ;  /* 0x000000bc0700720c */ /* 0x080fe40003f86270 */
[C---:B------:R-:W-:Y:S02]  /*b8a0*/  ISETP.GE.AND P3, PT, R6.reuse, R189, PT ;  /* 0x000000bd0600720c */ /* 0x040fe40003f66270 */
[----:B------:R-:W-:Y:S01]  /*b8b0*/  ISETP.GE.AND P5, PT, R6, R188, PT ;  /* 0x000000bc0600720c */ /* 0x000fe20003fa6270 */
[----:B------:R-:W2:Y:S01]  /*b8c0*/  MUFU.TANH R31, R31 ;  /* 0x0000001f001f7308 */ /* 0x000ea20000002400 */
[C---:B------:R-:W-:Y:S02]  /*b8d0*/  IADD3 R7, R28.reuse, 0x60, RZ ;  /* 0x000000601c077810 */ /* 0x040fe40007ffe0ff */
[----:B------:R-:W-:Y:S02]  /*b8e0*/  IADD3 R6, R28, 0x61, RZ ;  /* 0x000000611c067810 */ /* 0x000fe40007ffe0ff */
[----:B------:R-:W-:-:S02]  /*b8f0*/  FSEL R162, R4, -INF , !P6 ;  /* 0xff80000004a27808 */ /* 0x000fc40007000000 */
[----:B---3--:R-:W-:Y:S01]  /*b900*/  FSEL R154, R154, -INF , !P4 ;  /* 0xff8000009a9a7808 */ /* 0x008fe20006000000 */
[----:B------:R-:W3:Y:S01]  /*b910*/  MUFU.TANH R60, R60 ;  /* 0x0000003c003c7308 */ /* 0x000ee20000002400 */
[----:B------:R-:W-:Y:S02]  /*b920*/  FSEL R160, R5, -INF , !P3 ;  /* 0xff80000005a07808 */ /* 0x000fe40005800000 */
[CC--:B------:R-:W-:Y:S02]  /*b930*/  ISETP.GE.AND P6, PT, R7.reuse, R189.reuse, PT ;  /* 0x000000bd0700720c */ /* 0x0c0fe40003fc6270 */
[----:B------:R-:W-:Y:S02]  /*b940*/  ISETP.GE.AND P4, PT, R7, R188, PT ;  /* 0x000000bc0700720c */ /* 0x000fe40003f86270 */
[----:B------:R-:W-:Y:S01]  /*b950*/  ISETP.GE.AND P3, PT, R6, R189, PT ;  /* 0x000000bd0600720c */ /* 0x000fe20003f66270 */
[----:B------:R-:W1:Y:S01]  /*b960*/  MUFU.TANH R143, R39 ;  /* 0x00000027008f7308 */ /* 0x000e620000002400 */
[----:B------:R-:W-:-:S02]  /*b970*/  IADD3 R5, R28, 0x68, RZ ;  /* 0x000000681c057810 */ /* 0x000fc40007ffe0ff */
[----:B------:R-:W-:Y:S02]  /*b980*/  IADD3 R4, R28, 0x69, RZ ;  /* 0x000000691c047810 */ /* 0x000fe40007ffe0ff */
[----:B----4-:R-:W-:Y:S02]  /*b990*/  FSEL R148, R148, -INF , !P6 ;  /* 0xff80000094947808 */ /* 0x010fe40007000000 */
[----:B-----5:R-:W-:Y:S01]  /*b9a0*/  FSEL R144, R144, -INF , !P4 ;  /* 0xff80000090907808 */ /* 0x020fe20006000000 */
[----:B------:R-:W4:Y:S01]  /*b9b0*/  MUFU.TANH R146, R24 ;  /* 0x0000001800927308 */ /* 0x000f220000002400 */
[----:B------:R-:W-:Y:S02]  /*b9c0*/  FSEL R147, R147, -INF , !P3 ;  /* 0xff80000093937808 */ /* 0x000fe40005800000 */
[C---:B------:R-:W-:Y:S02]  /*b9d0*/  ISETP.GE.AND P6, PT, R5.reuse, R189, PT ;  /* 0x000000bd0500720c */ /* 0x040fe40003fc6270 */
[----:B------:R-:W-:-:S02]  /*b9e0*/  ISETP.GE.AND P4, PT, R5, R188, PT ;  /* 0x000000bc0500720c */ /* 0x000fc40003f86270 */
[-C--:B------:R-:W-:Y:S01]  /*b9f0*/  ISETP.GE.AND P3, PT, R4, R189.reuse, PT ;  /* 0x000000bd0400720c */ /* 0x080fe20003f66270 */
[----:B------:R-:W5:Y:S01]  /*ba00*/  MUFU.TANH R141, R26 ;  /* 0x0000001a008d7308 */ /* 0x000f620000002400 */
[----:B------:R-:W-:Y:S02]  /*ba10*/  IADD3 R5, R28, 0x71, RZ ;  /* 0x000000711c057810 */ /* 0x000fe40007ffe0ff */
[----:B-1----:R-:W-:Y:S02]  /*ba20*/  FSEL R145, R145, -INF , !P3 ;  /* 0xff80000091917808 */ /* 0x002fe40005800000 */
[----:B--2---:R-:W-:Y:S02]  /*ba30*/  FSEL R151, R31, -INF , !P5 ;  /* 0xff8000001f977808 */ /* 0x004fe40006800000 */
[----:B------:R-:W-:Y:S01]  /*ba40*/  ISETP.GE.AND P3, PT, R5, R189, PT ;  /* 0x000000bd0500720c */ /* 0x000fe20003f66270 */
[----:B------:R-:W1:Y:S01]  /*ba50*/  MUFU.TANH R140, R27 ;  /* 0x0000001b008c7308 */ /* 0x000e620000002400 */
[----:B------:R-:W-:-:S02]  /*ba60*/  ISETP.GE.AND P5, PT, R6, R188, PT ;  /* 0x000000bc0600720c */ /* 0x000fc40003fa6270 */
[----:B---3--:R-:W-:Y:S02]  /*ba70*/  FSEL R60, R60, -INF , !P3 ;  /* 0xff8000003c3c7808 */ /* 0x008fe40005800000 */
[----:B------:R-:W-:Y:S02]  /*ba80*/  FSEL R143, R143, -INF , !P5 ;  /* 0xff8000008f8f7808 */ /* 0x000fe40006800000 */
[----:B------:R-:W-:Y:S01]  /*ba90*/  ISETP.GE.AND P3, PT, R28, R189, PT ;  /* 0x000000bd1c00720c */ /* 0x000fe20003f66270 */
[----:B------:R-:W2:Y:S01]  /*baa0*/  MUFU.TANH R62, R62 ;  /* 0x0000003e003e7308 */ /* 0x000ea20000002400 */
[----:B------:R-:W-:Y:S02]  /*bab0*/  ISETP.GE.AND P5, PT, R4, R188, PT ;  /* 0x000000bc0400720c */ /* 0x000fe40003fa6270 */
[----:B------:R-:W-:Y:S02]  /*bac0*/  IADD3 R4, R28, 0x70, RZ ;  /* 0x000000701c047810 */ /* 0x000fe40007ffe0ff */
[----:B------:R-:W-:-:S02]  /*bad0*/  FSEL R0, R0, -INF , !P3 ;  /* 0xff80000000007808 */ /* 0x000fc40005800000 */
[----:B----4-:R-:W-:Y:S01]  /*bae0*/  FSEL R146, R146, -INF , !P6 ;  /* 0xff80000092927808 */ /* 0x010fe20007000000 */
[----:B------:R-:W3:Y:S01]  /*baf0*/  MUFU.TANH R53, R53 ;  /* 0x0000003500357308 */ /* 0x000ee20000002400 */
[----:B-----5:R-:W-:Y:S02]  /*bb00*/  FSEL R141, R141, -INF , !P4 ;  /* 0xff8000008d8d7808 */ /* 0x020fe40006000000 */
[----:B------:R-:W-:Y:S02]  /*bb10*/  ISETP.GT.AND P3, PT, R229, R224, PT ;  /* 0x000000e0e500720c */ /* 0x000fe40003f64270 */
[C---:B------:R-:W-:Y:S02]  /*bb20*/  ISETP.GE.AND P6, PT, R4.reuse, R189, PT ;  /* 0x000000bd0400720c */ /* 0x040fe40003fc6270 */
[----:B------:R-:W-:Y:S01]  /*bb30*/  ISETP.GE.AND P4, PT, R4, R188, PT ;  /* 0x000000bc0400720c */ /* 0x000fe20003f86270 */
[----:B------:R-:W4:Y:S01]  /*bb40*/  MUFU.TANH R46, R46 ;  /* 0x0000002e002e7308 */ /* 0x000f220000002400 */
[----:B------:R-:W-:-:S02]  /*bb50*/  IADD3 R4, R28, 0x78, RZ ;  /* 0x000000781c047810 */ /* 0x000fc40007ffe0ff */
[----:B-1----:R-:W-:Y:S02]  /*bb60*/  FSEL R140, R140, -INF , !P5 ;  /* 0xff8000008c8c7808 */ /* 0x002fe40006800000 */
[----:B--2---:R-:W-:Y:S01]  /*bb70*/  FSEL R62, R62, -INF , !P6 ;  /* 0xff8000003e3e7808 */ /* 0x004fe20007000000 */
[----:B------:R-:W-:Y:S01]  /*bb80*/  BAR.SYNC.DEFER_BLOCKING 0x0 ;  /* 0x0000000000007b1d */ /* 0x000fe20000010000 */
[-C--:B------:R-:W-:Y:S02]  /*bb90*/  ISETP.GE.AND P5, PT, R5, R188.reuse, PT ;  /* 0x000000bc0500720c */ /* 0x080fe40003fa6270 */
[----:B---3--:R-:W-:Y:S02]  /*bba0*/  FSEL R53, R53, -INF , !P4 ;  /* 0xff80000035357808 */ /* 0x008fe40006000000 */
[C---:B------:R-:W-:Y:S01]  /*bbb0*/  ISETP.GE.AND P6, PT, R4.reuse, R189, PT ;  /* 0x000000bd0400720c */ /* 0x040fe20003fc6270 */
[----:B------:R-:W1:Y:S01]  /*bbc0*/  MUFU.TANH R56, R8 ;  /* 0x0000000800387308 */ /* 0x000e620000002400 */
[----:B------:R-:W-:-:S02]  /*bbd0*/  ISETP.GE.AND P4, PT, R4, R188, PT ;  /* 0x000000bc0400720c */ /* 0x000fc40003f86270 */
[----:B------:R-:W-:Y:S02]  /*bbe0*/  IADD3 R4, R28, 0x79, RZ ;  /* 0x000000791c047810 */ /* 0x000fe40007ffe0ff */
[----:B----4-:R-:W-:Y:S02]  /*bbf0*/  FSEL R46, R46, -INF , !P5 ;  /* 0xff8000002e2e7808 */ /* 0x010fe40006800000 */
[----:B------:R-:W-:Y:S01]  /*bc00*/  ISETP.GE.AND P5, PT, R28, R188, PT ;  /* 0x000000bc1c00720c */ /* 0x000fe20003fa6270 */
[----:B------:R-:W2:Y:S03]  /*bc10*/  MUFU.TANH R47, R10 ;  /* 0x0000000a002f7308 */ /* 0x000ea60000002400 */
[----:B------:R-:W-:-:S05]  /*bc20*/  FSEL R2, R2, -INF , !P5 ;  /* 0xff80000002027808 */ /* 0x000fca0006800000 */
[----:B------:R-:W3:Y:S01]  /*bc30*/  MUFU.TANH R55, R9 ;  /* 0x0000000900377308 */ /* 0x000ee20000002400 */
[----:B-1----:R-:W-:Y:S02]  /*bc40*/  FSEL R56, R56, -INF , !P6 ;  /* 0xff80000038387808 */ /* 0x002fe40007000000 */
[----:B------:R-:W-:-:S05]  /*bc50*/  ISETP.GE.AND P6, PT, R4, R189, PT ;  /* 0x000000bd0400720c */ /* 0x000fca0003fc6270 */
[----:B------:R-:W1:Y:S01]  /*bc60*/  MUFU.TANH R45, R11 ;  /* 0x0000000b002d7308 */ /* 0x000e620000002400 */
[----:B--2---:R-:W-:Y:S02]  /*bc70*/  FSEL R47, R47, -INF , !P4 ;  /* 0xff8000002f2f7808 */ /* 0x004fe40006000000 */
[----:B------:R-:W-:Y:S02]  /*bc80*/  ISETP.GE.AND P4, PT, R4, R188, PT ;  /* 0x000000bc0400720c */ /* 0x000fe40003f86270 */
[----:B---3--:R-:W-:Y:S02]  /*bc90*/  FSEL R55, R55, -INF , !P6 ;  /* 0xff80000037377808 */ /* 0x008fe40007000000 */
[----:B-1----:R-:W-:Y:S01]  /*bca0*/  FSEL R45, R45, -INF , !P4 ;  /* 0xff8000002d2d7808 */ /* 0x002fe20006000000 */
        /* <DEDUP_REMOVED lines=31> */
[----:B------:R-:W-:-:S05]  /*bea0*/  ISETP.GE.AND P5, PT, R10, RZ, PT ;  /* 0x000000ff0a00720c */ /* 0x000fca0003fa6270 */
[----:B------:R-:W-:Y:S02]  /*beb0*/  @P6 IADD3 R11, R11, 0x1, RZ ;  /* 0x000000010b0b6810 */ /* 0x000fe40007ffe0ff */
[----:B------:R-:W-:Y:S02]  /*bec0*/  ISETP.GE.AND P6, PT, R6, RZ, PT ;  /* 0x000000ff0600720c */ /* 0x000fe40003fc6270 */
[----:B------:R-:W-:Y:S01]  /*bed0*/  LOP3.LUT R6, RZ, c[0x0][0x2d0], RZ, 0x33, !PT ;  /* 0x0000b400ff067a12 */ /* 0x000fe200078e33ff */
[----:B------:R-:W-:Y:S01]  /*bee0*/  IMAD.MOV.U32 R4, RZ, RZ, R11 ;  /* 0x000000ffff047224 */ /* 0x000fe200078e000b */
[----:B------:R-:W-:Y:S02]  /*bef0*/  @P4 IADD3 R5, R5, 0x1, RZ ;  /* 0x0000000105054810 */ /* 0x000fe40007ffe0ff */
[----:B------:R-:W-:Y:S02]  /*bf00*/  ISETP.NE.AND P4, PT, RZ, c[0x0][0x2d0], PT ;  /* 0x0000b400ff007a0c */ /* 0x000fe40003f85270 */
[----:B------:R-:W-:-:S05]  /*bf10*/  @!P5 IADD3 R5, -R5, RZ, RZ ;  /* 0x000000ff0505d210 */ /* 0x000fca0007ffe1ff */
        /* <DEDUP_REMOVED lines=16> */
[----:B------:R-:W-:Y:S01]  /*c020*/  SHF.R.S32.HI R5, RZ, 0x1f, R7 ;  /* 0x0000001fff057819 */ /* 0x000fe20000011407 */
[----:B------:R-:W-:-:S04]  /*c030*/  IMAD.WIDE.U32 R8, R7, c[0x0][0x180], R8 ;  /* 0x0000600007087a25 */ /* 0x000fc800078e0008 */
[----:B------:R-:W-:-:S04]  /*c040*/  IMAD R5, R5, c[0x0][0x180], RZ ;  /* 0x0000600005057a24 */ /* 0x000fc800078e02ff */
[----:B------:R-:W-:-:S05]  /*c050*/  IMAD R5, R7, c[0x0][0x184], R5 ;  /* 0x0000610007057a24 */ /* 0x000fca00078e0205 */
[----:B------:R-:W-:Y:S01]  /*c060*/  IADD3 R7, R9, R5, RZ ;  /* 0x0000000509077210 */ /* 0x000fe20007ffe0ff */
[----:B------:R-:W-:Y:S05]  /*c070*/  BRA `(.L_x_1609) ;  /* 0x0000003000007947 */ /* 0x000fea0003800000 */
.L_x_1608:
[----:B------:R-:W-:-:S05]  /*c080*/  IMAD.MOV.U32 R8, RZ, RZ, c[0x0][0x198] ;  /* 0x00006600ff087624 */ /* 0x000fca00078e00ff */
[----:B------:R-:W-:-:S04]  /*c090*/  LEA R8, -R8, RZ, 0x7 ;  /* 0x000000ff08087211 */ /* 0x000fc800078e39ff */
[----:B------:R-:W-:Y:S02]  /*c0a0*/  SHF.R.S32.HI R7, RZ, 0x1f, R8 ;  /* 0x0000001fff077819 */ /* 0x000fe40000011408 */
.L_x_1609:
        /* <DEDUP_REMOVED lines=8> */
[--C-:B------:R-:W-:Y:S02]  /*c130*/  @!P1 IADD3 R9, P5, P4, R134, R8, R226.reuse ;  /* 0x0000000886099210 */ /* 0x100fe40007cbe0e2 */
[----:B------:R-:W-:Y:S02]  /*c140*/  @!P2 LEA R26, P6, R10, R238, 0x1 ;  /* 0x000000ee0a1aa211 */ /* 0x000fe400078c08ff */
[----:B------:R-:W-:Y:S02]  /*c150*/  @!P1 IADD3.X R4, R133, R7, R225, P5, P4 ;  /* 0x0000000785049210 */ /* 0x000fe40002fe84e1 */
[----:B------:R-:W-:Y:S02]  /*c160*/  IADD3 R6, P5, P4, R226, R8, R226 ;  /* 0x00000008e2067210 */ /* 0x000fe40007cbe0e2 */
[----:B------:R-:W-:-:S02]  /*c170*/  @!P2 LEA.HI.X R27, R10, R237, R5, 0x1, P6 ;  /* 0x000000ed0a1ba211 */ /* 0x000fc400030f0c05 */
[----:B------:R-:W-:Y:S02]  /*c180*/  IADD3.X R5, R225, R7, R225, P5, P4 ;  /* 0x00000007e1057210 */ /* 0x000fe40002fe84e1 */
[C---:B------:R-:W-:Y:S02]  /*c190*/  @!P1 LEA R24, P6, R9.reuse, c[0x0][0x168], 0x1 ;  /* 0x00005a0009189a11 */ /* 0x040fe400078c08ff */
[----:B------:R-:W-:Y:S02]  /*c1a0*/  @!P1 IADD3 R10, P4, R134, R6, RZ ;  /* 0x00000006860a9210 */ /* 0x000fe40007f9e0ff */
[C---:B------:R-:W-:Y:S02]  /*c1b0*/  @!P2 LEA R32, P5, R8.reuse, R238, 0x1 ;  /* 0x000000ee0820a211 */ /* 0x040fe400078a08ff */
[----:B------:R-:W-:Y:S01]  /*c1c0*/  @!P1 LEA.HI.X R25, R9, c[0x0][0x16c], R4, 0x1, P6 ;  /* 0x00005b0009199a11 */ /* 0x000fe200030f0c04 */
[----:B------:R-:W-:Y:S01]  /*c1d0*/  @!P1 IMAD.X R9, R133, 0x1, R5, P4 ;  /* 0x0000000185099824 */ /* 0x000fe200020e0605 */
[----:B------:R-:W-:-:S02]  /*c1e0*/  @!P2 LEA.HI.X R33, R8, R237, R7, 0x1, P5 ;  /* 0x000000ed0821a211 */ /* 0x000fc400028f0c07 */
[----:B------:R-:W-:Y:S02]  /*c1f0*/  @!P2 LEA R22, P6, R6, R238, 0x1 ;  /* 0x000000ee0616a211 */ /* 0x000fe400078c08ff */
        /* <DEDUP_REMOVED lines=24> */
[----:B------:R-:W-:Y:S01]  /*c380*/  @!P2 LEA R14, P6, R6, R238, 0x1 ;  /* 0x000000ee060ea211 */ /* 0x000fe200078c08ff */
        /* <DEDUP_REMOVED lines=11> */
[----:B--2---:R-:W-:-:S02]  /*c440*/  @!P2 LEA R32, P6, R4, R238, 0x1 ;  /* 0x000000ee0420a211 */ /* 0x004fc400078c08ff */
        /* <DEDUP_REMOVED lines=12> */
[----:B------:R-:W-:-:S03]  /*c510*/  @!P1 LEA.HI.X R35, R9, c[0x0][0x16c], R4, 0x1, P5 ;  /* 0x00005b0009239a11 */ /* 0x000fc600028f0c04 */
[----:B------:R-:W-:Y:S01]  /*c520*/  @!P1 IMAD.X R4, R133, 0x1, R6, P4 ;  /* 0x0000000185049824 */ /* 0x000fe200020e0606 */
[C---:B---3--:R-:W-:Y:S01]  /*c530*/  @!P1 LEA R30, P4, R10.reuse, c[0x0][0x168], 0x1 ;  /* 0x00005a000a1e9a11 */ /* 0x048fe200078808ff */
        /* <DEDUP_REMOVED lines=48> */
[----:B------:R1:W-:Y:S01]  /*c840*/  @!P2 LDGSTS.E.BYPASS.LTC128B.128 [R230+0x7000], [R10.64] ;  /* 0x070000000ae6afae */ /* 0x0003e2000b901d4e */
[----:B--2---:R-:W-:-:S03]  /*c850*/  @!P2 LEA R12, P4, R4, R238, 0x1 ;  /* 0x000000ee040ca211 */ /* 0x004fc600078808ff */
[----:B------:R1:W-:Y:S01]  /*c860*/  @P1 STS.128 [R230+0xb000], RZ ;  /* 0x00b000ffe6001388 */ /* 0x0003e20000000c00 */
[----:B------:R-:W-:-:S03]  /*c870*/  @!P2 LEA.HI.X R13, R4, R237, R6, 0x1, P4 ;  /* 0x000000ed040da211 */ /* 0x000fc600020f0c06 */
        /* <DEDUP_REMOVED lines=19> */
.L_x_1611:
[----:B------:R-:W-:Y:S05]  /*c9b0*/  BSYNC B0 ;  /* 0x0000000000007941 */ /* 0x000fea0003800000 */
.L_x_1610:
[----:B------:R-:W0:Y:S01]  /*c9c0*/  LDGDEPBAR ;  /* 0x00000000000079af */ /* 0x000e220000000000 */
[----:B------:R-:W-:-:S04]  /*c9d0*/  LEA R238, P1, R8, R238, 0x1 ;  /* 0x000000ee08ee7211 */ /* 0x000fc800078208ff */
[----:B------:R-:W-:Y:S02]  /*c9e0*/  LEA.HI.X R237, R8, R237, R7, 0x1, P1 ;  /* 0x000000ed08ed7211 */ /* 0x000fe400008f0c07 */
.L_x_1607:
        /* <DEDUP_REMOVED lines=98> */
[----:B------:R-:W-:Y:S02]  /*d010*/  FMUL.FTZ R3, R5, c[0x0][0x23c] ;  /* 0x00008f0005037a20 */ /* 0x000fe40000410000 */
[----:B------:R-:W-:Y:S02]  /*d020*/  FMUL.FTZ R4, R4, c[0x0][0x23c] ;  /* 0x00008f0004047a20 */ /* 0x000fe40000410000 */
[----:B------:R-:W-:Y:S02]  /*d030*/  FFMA.FTZ R66, R65, c[0x0][0x23c], -R52 ;  /* 0x00008f0041427a23 */ /* 0x000fe40000010834 */
[--C-:B------:R-:W-:Y:S01]  /*d040*/  FFMA.FTZ R54, R54, c[0x0][0x23c], -R59.reuse ;  /* 0x00008f0036367a23 */ /* 0x100fe2000001083b */
[----:B------:R-:W-:Y:S01]  /*d050*/  MUFU.EX2 R30, R30 ;  /* 0x0000001e001e7308 */ /* 0x000fe20000000800 */
[----:B------:R-:W-:-:S02]  /*d060*/  FFMA.FTZ R58, R58, c[0x0][0x23c], -R59 ;  /* 0x00008f003a3a7a23 */ /* 0x000fc4000001083b */
[--C-:B------:R-:W-:Y:S02]  /*d070*/  FFMA.FTZ R57, R57, c[0x0][0x23c], -R59.reuse ;  /* 0x00008f0039397a23 */ /* 0x100fe4000001083b */
[--C-:B------:R-:W-:Y:S02]  /*d080*/  FFMA.FTZ R61, R61, c[0x0][0x23c], -R59.reuse ;  /* 0x00008f003d3d7a23 */ /* 0x100fe4000001083b */
[--C-:B------:R-:W-:Y:S01]  /*d090*/  FFMA.FTZ R64, R64, c[0x0][0x23c], -R52.reuse ;  /* 0x00008f0040407a23 */ /* 0x100fe20000010834 */
[----:B------:R-:W1:Y:S01]  /*d0a0*/  MUFU.EX2 R29, R29 ;  /* 0x0000001d001d7308 */ /* 0x000e620000000800 */
[--C-:B------:R-:W-:Y:S02]  /*d0b0*/  FFMA.FTZ R63, R63, c[0x0][0x23c], -R52.reuse ;  /* 0x00008f003f3f7a23 */ /* 0x100fe40000010834 */
[----:B------:R-:W-:Y:S02]  /*d0c0*/  FFMA.FTZ R65, R40, c[0x0][0x23c], -R52 ;  /* 0x00008f0028417a23 */ /* 0x000fe40000010834 */
[----:B------:R-:W-:Y:S01]  /*d0d0*/  LDSM.16.MT88.4 R40, [R214+0x10800] ;  /* 0x01080000d628783b */ /* 0x000fe20000004200 */
[----:B------:R-:W-:-:S02]  /*d0e0*/  FFMA.FTZ R132, R142, c[0x0][0x23c], -R59 ;  /* 0x00008f008e847a23 */ /* 0x000fc4000001083b */
        /* <DEDUP_REMOVED lines=9> */
[--C-:B------:R-:W-:Y:S01]  /*d180*/  FFMA.FTZ R67, R67, c[0x0][0x23c], -R59.reuse ;  /* 0x00008f0043437a23 */ /* 0x100fe2000001083b */
[----:B------:R-:W-:Y:S01]  /*d190*/  LDSM.16.MT88.4 R48, [R213+0x11000] ;  /* 0x01100000d530783b */ /* 0x000fe20000004200 */
[----:B------:R-:W-:Y:S01]  /*d1a0*/  MUFU.EX2 R0, R0 ;  /* 0x0000000000007308 */ /* 0x000fe20000000800 */
[--C-:B------:R-:W-:Y:S02]  /*d1b0*/  FFMA.FTZ R137, R137, c[0x0][0x23c], -R52.reuse ;  /* 0x00008f0089897a23 */ /* 0x100fe40000010834 */
[--C-:B------:R-:W-:Y:S02]  /*d1c0*/  FFMA.FTZ R138, R138, c[0x0][0x23c], -R52.reuse ;  /* 0x00008f008a8a7a23 */ /* 0x100fe40000010834 */
[--C-:B------:R-:W-:Y:S02]  /*d1d0*/  FFMA.FTZ R139, R139, c[0x0][0x23c], -R52.reuse ;  /* 0x00008f008b8b7a23 */ /* 0x100fe40000010834 */
[----:B------:R-:W-:Y:S01]  /*d1e0*/  FFMA.FTZ R152, R152, c[0x0][0x23c], -R59 ;  /* 0x00008f0098987a23 */ /* 0x000fe2000001083b */
[----:B------:R-:W1:Y:S01]  /*d1f0*/  MUFU.EX2 R39, R39 ;  /* 0x0000002700277308 */ /* 0x000e620000000800 */
[----:B--2---:R-:W-:Y:S01]  /*d200*/  F2FP.PACK_AB R5, R2, R28 ;  /* 0x0000001c0205723e */ /* 0x004fe200000000ff */
[----:B------:R-:W-:-:S02]  /*d210*/  FFMA.FTZ R156, R156, c[0x0][0x23c], -R52 ;  /* 0x00008f009c9c7a23 */ /* 0x000fc40000010834 */
[--C-:B------:R-:W-:Y:S02]  /*d220*/  FFMA.FTZ R158, R158, c[0x0][0x23c], -R52.reuse ;  /* 0x00008f009e9e7a23 */ /* 0x100fe40000010834 */
[--C-:B------:R-:W-:Y:S02]  /*d230*/  FFMA.FTZ R159, R159, c[0x0][0x23c], -R52.reuse ;  /* 0x00008f009f9f7a23 */ /* 0x100fe40000010834 */
[----:B------:R2:W3:Y:S01]  /*d240*/  MUFU.EX2 R44, R4 ;  /* 0x00000004002c7308 */ /* 0x0004e20000000800 */
[----:B------:R-:W-:Y:S02]  /*d250*/  FFMA.FTZ R161, R173, c[0x0][0x23c], -R52 ;  /* 0x00008f00ada17a23 */ /* 0x000fe40000010834 */
[--C-:B------:R-:W-:Y:S02]  /*d260*/  FFMA.FTZ R170, R170, c[0x0][0x23c], -R59.reuse ;  /* 0x00008f00aaaa7a23 */ /* 0x100fe4000001083b */
[--C-:B------:R-:W-:Y:S02]  /*d270*/  FFMA.FTZ R171, R171, c[0x0][0x23c], -R59.reuse ;  /* 0x00008f00abab7a23 */ /* 0x100fe4000001083b */
[--C-:B------:R-:W-:Y:S01]  /*d280*/  FFMA.FTZ R172, R172, c[0x0][0x23c], -R59.reuse ;  /* 0x00008f00acac7a23 */ /* 0x100fe2000001083b */
[----:B------:R-:W4:Y:S01]  /*d290*/  MUFU.EX2 R3, R3 ;  /* 0x0000000300037308 */ /* 0x000f220000000800 */
[----:B-1----:R-:W-:Y:S01]  /*d2a0*/  F2FP.PACK_AB R7, R39, R0 ;  /* 0x000000002707723e */ /* 0x002fe200000000ff */
[----:B------:R-:W-:-:S02]  /*d2b0*/  FFMA.FTZ R169, R169, c[0x0][0x23c], -R59 ;  /* 0x00008f00a9a97a23 */ /* 0x000fc4000001083b */
[--C-:B------:R-:W-:Y:S02]  /*d2c0*/  FFMA.FTZ R168, R168, c[0x0][0x23c], -R52.reuse ;  /* 0x00008f00a8a87a23 */ /* 0x100fe40000010834 */
[----:B------:R-:W-:Y:S01]  /*d2d0*/  FFMA.FTZ R167, R167, c[0x0][0x23c], -R52 ;  /* 0x00008f00a7a77a23 */ /* 0x000fe20000010834 */
[----:B--2---:R-:W-:Y:S01]  /*d2e0*/  F2FP.PACK_AB R4, R31, R36 ;  /* 0x000000241f04723e */ /* 0x004fe200000000ff */
[-C--:B---3--:R-:W-:Y:S01]  /*d2f0*/  FMUL.FTZ R128, R128, R44.reuse ;  /* 0x0000002c80807220 */ /* 0x088fe20000410000 */
[----:B------:R-:W-:Y:S01]  /*d300*/  MUFU.EX2 R54, R54 ;  /* 0x0000003600367308 */ /* 0x000fe20000000800 */
[-C--:B------:R-:W-:Y:S02]  /*d310*/  FMUL.FTZ R129, R129, R44.reuse ;  /* 0x0000002c81817220 */ /* 0x080fe40000410000 */
[-C--:B------:R-:W-:Y:S02]  /*d320*/  FMUL.FTZ R124, R124, R44.reuse ;  /* 0x0000002c7c7c7220 */ /* 0x080fe40000410000 */
[----:B------:R-:W-:-:S02]  /*d330*/  FMUL.FTZ R125, R125, R44 ;  /* 0x0000002c7d7d7220 */ /* 0x000fc40000410000 */
[-C--:B----4-:R-:W-:Y:S01]  /*d340*/  FMUL.FTZ R130, R130, R3.reuse ;  /* 0x0000000382827220 */ /* 0x090fe20000410000 */
        /* <DEDUP_REMOVED lines=54> */
[----:B------:R-:W-:Y:S01]  /*d6b0*/  MUFU.EX2 R132, R132 ;  /* 0x0000008400847308 */ /* 0x000fe20000000800 */
        /* <DEDUP_REMOVED lines=18> */
[----:B------:R-:W5:Y:S01]  /*d7e0*/  MUFU.EX2 R137, R137 ;  /* 0x0000008900897308 */ /* 0x000f620000000800 */
[----:B------:R-:W-:-:S02]  /*d7f0*/  FMUL.FTZ R83, R83, R3 ;  /* 0x0000000353537220 */ /* 0x000fc40000410000 */
[-C--:B------:R-:W-:Y:S01]  /*d800*/  FMUL.FTZ R76, R76, R44.reuse ;  /* 0x0000002c4c4c7220 */ /* 0x080fe20000410000 */
[C---:B------:R-:W-:Y:S01]  /*d810*/  HMMA.16816.F32 R84, R4.reuse, R18, R84 ;  /* 0x000000120454723c */ /* 0x040fe20000001854 */
[-C--:B------:R-:W-:Y:S01]  /*d820*/  FMUL.FTZ R77, R77, R44.reuse ;  /* 0x0000002c4d4d7220 */ /* 0x080fe20000410000 */
[----:B------:R-:W2:Y:S01]  /*d830*/  LDSM.16.MT88.4 R16, [R213+0xc800] ;  /* 0x00c80000d510783b */ /* 0x000ea20000004200 */
[-C--:B------:R-:W-:Y:S01]  /*d840*/  FMUL.FTZ R78, R78, R3.reuse ;  /* 0x000000034e4e7220 */ /* 0x080fe20000410000 */
[----:B------:R-:W2:Y:S01]  /*d850*/  MUFU.EX2 R138, R138 ;  /* 0x0000008a008a7308 */ /* 0x000ea20000000800 */
        /* <DEDUP_REMOVED lines=12> */
[----:B------:R-:W1:Y:S01]  /*d920*/  MUFU.EX2 R142, R142 ;  /* 0x0000008e008e7308 */ /* 0x000e620000000800 */
[----:B------:R-:W-:-:S02]  /*d930*/  FMUL.FTZ R71, R71, R3 ;  /* 0x0000000347477220 */ /* 0x000fc40000410000 */
[C---:B---3--:R-:W-:Y:S01]  /*d940*/  HMMA.16816.F32 R72, R4.reuse, R8, R72 ;  /* 0x000000080448723c */ /* 0x048fe20000001848 */
[--C-:B------:R-:W-:Y:S02]  /*d950*/  FFMA.FTZ R162, R162, c[0x0][0x23c], -R59.reuse ;  /* 0x00008f00a2a27a23 */ /* 0x100fe4000001083b */
[----:B------:R-:W-:Y:S02]  /*d960*/  FFMA.FTZ R160, R160, c[0x0][0x23c], -R59 ;  /* 0x00008f00a0a07a23 */ /* 0x000fe4000001083b */
[----:B------:R-:W3:Y:S01]  /*d970*/  MUFU.EX2 R149, R149 ;  /* 0x0000009500957308 */ /* 0x000ee20000000800 */
[--C-:B------:R-:W-:Y:S02]  /*d980*/  FFMA.FTZ R157, R157, c[0x0][0x23c], -R52.reuse ;  /* 0x00008f009d9d7a23 */ /* 0x100fe40000010834 */
[----:B------:R-:W-:Y:S01]  /*d990*/  HMMA.16816.F32 R68, R4, R10, R68 ;  /* 0x0000000a0444723c */ /* 0x000fe20000001844 */
[----:B------:R-:W1:Y:S01]  /*d9a0*/  LDSM.16.MT88.4 R8, [R216+0x10800] ;  /* 0x01080000d808783b */ /* 0x000e620000004200 */
[----:B------:R-:W-:-:S02]  /*d9b0*/  FFMA.FTZ R155, R155, c[0x0][0x23c], -R52 ;  /* 0x00008f009b9b7a23 */ /* 0x000fc40000010834 */
[--C-:B------:R-:W-:Y:S01]  /*d9c0*/  FFMA.FTZ R154, R154, c[0x0][0x23c], -R52.reuse ;  /* 0x00008f009a9a7a23 */ /* 0x100fe20000010834 */
[----:B------:R-:W-:Y:S01]  /*d9d0*/  MUFU.EX2 R150, R150 ;  /* 0x0000009600967308 */ /* 0x000fe20000000800 */
[----:B------:R-:W-:Y:S01]  /*d9e0*/  FFMA.FTZ R151, R151, c[0x0][0x23c], -R52 ;  /* 0x00008f0097977a23 */ /* 0x000fe20000010834 */
[----:B------:R-:W-:Y:S01]  /*d9f0*/  F2FP.PACK_AB R4, R58, R54 ;  /* 0x000000363a04723e */ /* 0x000fe200000000ff */
[--C-:B------:R-:W-:Y:S01]  /*da00*/  FFMA.FTZ R148, R148, c[0x0][0x23c], -R59.reuse ;  /* 0x00008f0094947a23 */ /* 0x100fe2000001083b */
[----:B----4-:R-:W-:Y:S01]  /*da10*/  F2FP.PACK_AB R5, R66, R64 ;  /* 0x000000404205723e */ /* 0x010fe200000000ff */
[--C-:B------:R-:W-:Y:S01]  /*da20*/  FFMA.FTZ R147, R147, c[0x0][0x23c], -R59.reuse ;  /* 0x00008f0093937a23 */ /* 0x100fe2000001083b */
[----:B------:R-:W-:Y:S01]  /*da30*/  F2FP.PACK_AB R6, R61, R57 ;  /* 0x000000393d06723e */ /* 0x000fe200000000ff */
[--C-:B------:R-:W-:Y:S01]  /*da40*/  FFMA.FTZ R146, R146, c[0x0][0x23c], -R59.reuse ;  /* 0x00008f0092927a23 */ /* 0x100fe2000001083b */
[----:B------:R-:W-:Y:S01]  /*da50*/  F2FP.PACK_AB R7, R65, R63 ;  /* 0x0000003f4107723e */ /* 0x000fe200000000ff */
[----:B------:R-:W-:Y:S01]  /*da60*/  MUFU.EX2 R153, R153 ;  /* 0x0000009900997308 */ /* 0x000fe20000000800 */
[----:B------:R-:W-:-:S02]  /*da70*/  FFMA.FTZ R145, R145, c[0x0][0x23c], -R59 ;  /* 0x00008f0091917a23 */ /* 0x000fc4000001083b */
[--C-:B------:R-:W-:Y:S02]  /*da80*/  FFMA.FTZ R144, R144, c[0x0][0x23c], -R52.reuse ;  /* 0x00008f0090907a23 */ /* 0x100fe40000010834 */
[--C-:B------:R-:W-:Y:S01]  /*da90*/  FFMA.FTZ R143, R143, c[0x0][0x23c], -R52.reuse ;  /* 0x00008f008f8f7a23 */ /* 0x100fe20000010834 */
[C---:B------:R-:W-:Y:S01]  /*daa0*/  HMMA.16816.F32 R120, R4.reuse, R20, R120 ;  /* 0x000000140478723c */ /* 0x040fe20000001878 */
[--C-:B------:R-:W-:Y:S01]  /*dab0*/  FFMA.FTZ R141, R141, c[0x0][0x23c], -R52.reuse ;  /* 0x00008f008d8d7a23 */ /* 0x100fe20000010834 */
[----:B------:R-:W-:Y:S01]  /*dac0*/  MUFU.EX2 R152, R152 ;  /* 0x0000009800987308 */ /* 0x000fe20000000800 */
[----:B------:R-:W-:Y:S02]  /*dad0*/  FFMA.FTZ R140, R140, c[0x0][0x23c], -R52 ;  /* 0x00008f008c8c7a23 */ /* 0x000fe40000010834 */
[----:B------:R-:W-:Y:S02]  /*dae0*/  FFMA.FTZ R36, R240, R44, R36 ;  /* 0x0000002cf0247223 */ /* 0x000fe40000010024 */
[----:B------:R-:W-:Y:S01]  /*daf0*/  FFMA.FTZ R3, R239, R3, R28 ;  /* 0x00000003ef037223 */ /* 0x000fe2000001001c */
[----:B------:R-:W-:Y:S01]  /*db00*/  HMMA.16816.F32 R116, R4, R22, R116 ;  /* 0x000000160474723c */ /* 0x000fe20000001874 */
[----:B------:R-:W4:Y:S01]  /*db10*/  LDSM.16.MT88.4 R20, [R212+0x10800] ;  /* 0x01080000d414783b */ /* 0x000f220000004200 */
[----:B------:R-:W1:Y:S01]  /*db20*/  MUFU.EX2 R156, R156 ;  /* 0x0000009c009c7308 */ /* 0x000e620000000800 */
[----:B------:R-:W-:-:S02]  /*db30*/  FADD.FTZ R31, R31, R36 ;  /* 0x000000241f1f7221 */ /* 0x000fc40000010000 */
[----:B------:R-:W-:Y:S01]  /*db40*/  FADD.FTZ R2, R2, R3 ;  /* 0x0000000302027221 */ /* 0x000fe20000010000 */
[----:B------:R-:W-:Y:S01]  /*db50*/  MOV R3, R37 ;  /* 0x0000002500037202 */ /* 0x000fe20000000f00 */
[----:B------:R-:W-:Y:S01]  /*db60*/  FADD.FTZ R31, R30, R31 ;  /* 0x0000001f1e1f7221 */ /* 0x000fe20000010000 */
[C---:B--2---:R-:W-:Y:S01]  /*db70*/  HMMA.16816.F32 R112, R4.reuse, R16, R112 ;  /* 0x000000100470723c */ /* 0x044fe20000001870 */
[----:B------:R-:W-:Y:S01]  /*db80*/  FADD.FTZ R2, R0, R2 ;  /* 0x0000000200027221 */ /* 0x000fe20000010000 */
[----:B------:R-:W2:Y:S01]  /*db90*/  MUFU.EX2 R158, R158 ;  /* 0x0000009e009e7308 */ /* 0x000ea20000000800 */
        /* <DEDUP_REMOVED lines=17> */
[----:B------:R-:W1:Y:S01]  /*dcb0*/  MUFU.EX2 R170, R170 ;  /* 0x000000aa00aa7308 */ /* 0x000e620000000800 */
[----:B------:R-:W-:-:S02]  /*dcc0*/  FADD.FTZ R61, R67, R61 ;  /* 0x0000003d433d7221 */ /* 0x000fc40000010000 */
[----:B-----5:R-:W-:-:S03]  /*dcd0*/  FADD.FTZ R65, R137, R65 ;  /* 0x0000004189417221 */ /* 0x020fc60000010000 */
        /* <DEDUP_REMOVED lines=20> */
[C---:B----4-:R-:W-:Y:S02]  /*de20*/  HMMA.16816.F32 R72, R4.reuse, R20, R72 ;  /* 0x000000140448723c */ /* 0x050fe40000001848 */
[----:B------:R-:W-:Y:S06]  /*de30*/  MUFU.EX2 R155, R155 ;  /* 0x0000009b009b7308 */ /* 0x000fec0000000800 */
[----:B------:R-:W-:Y:S01]  /*de40*/  HMMA.16816.F32 R68, R4, R22, R68 ;  /* 0x000000160444723c */ /* 0x000fe20000001844 */
[----:B------:R-:W4:Y:S01]  /*de50*/  LDSM.16.MT88.4 R20, [R216+0x11000] ;  /* 0x01100000d814783b */ /* 0x000f220000004200 */
[----:B------:R-:W-:Y:S05]  /*de60*/  MUFU.EX2 R154, R154 ;  /* 0x0000009a009a7308 */ /* 0x000fea0000000800 */
[C---:B------:R-:W-:Y:S01]  /*de70*/  F2FP.PACK_AB R4, R132.reuse, R67 ;  /* 0x000000438404723e */ /* 0x040fe200000000ff */
[----:B------:R-:W-:Y:S01]  /*de80*/  FADD.FTZ R132, R132, R61 ;  /* 0x0000003d84847221 */ /* 0x000fe20000010000 */
[C---:B------:R-:W-:Y:S01]  /*de90*/  F2FP.PACK_AB R5, R138.reuse, R137 ;  /* 0x000000898a05723e */ /* 0x040fe200000000ff */
        /* <DEDUP_REMOVED lines=8> */
[C---:B--2---:R-:W-:Y:S01]  /*df20*/  HMMA.16816.F32 R120, R4.reuse, R16, R120 ;  /* 0x000000100478723c */ /* 0x044fe20000001878 */
[----:B------:R-:W-:Y:S01]  /*df30*/  FADD.FTZ R142, R142, R138 ;  /* 0x0000008a8e8e7221 */ /* 0x000fe20000010000 */
[----:B------:R-:W-:Y:S01]  /*df40*/  MOV R132, R38 ;  /* 0x0000002600847202 */ /* 0x000fe20000000f00 */
[----:B---3--:R-:W-:Y:S02]  /*df50*/  FADD.FTZ R133, R149, R133 ;  /* 0x0000008595857221 */ /* 0x008fe40000010000 */
        /* <DEDUP_REMOVED lines=10> */
[C---:B-----5:R-:W-:Y:S06]  /*e000*/  HMMA.16816.F32 R104, R4.reuse, R8, R104 ;  /* 0x000000080468723c */ /* 0x060fec0000001868 */
[----:B------:R-:W-:Y:S02]  /*e010*/  MUFU.EX2 R143, R143 ;  /* 0x0000008f008f7308 */ /* 0x000fe40000000800 */
[C---:B------:R-:W-:Y:S01]  /*e020*/  HMMA.16816.F32 R100, R4.reuse, R10, R100 ;  /* 0x0000000a0464723c */ /* 0x040fe20000001864 */
[----:B------:R-:W3:Y:S05]  /*e030*/  LDSM.16.MT88.4 R8, [R212+0xd800] ;  /* 0x00d80000d408783b */ /* 0x000eea0000004200 */
[----:B------:R-:W-:Y:S02]  /*e040*/  MUFU.EX2 R141, R141 ;  /* 0x0000008d008d7308 */ /* 0x000fe40000000800 */
[C---:B------:R-:W-:Y:S08]  /*e050*/  HMMA.16816.F32 R80, R4.reuse, R48, R80 ;  /* 0x000000300450723c */ /* 0x040ff00000001850 */
[C---:B------:R-:W-:Y:S01]  /*e060*/  HMMA.16816.F32 R76, R4.reuse, R50, R76 ;  /* 0x00000032044c723c */ /* 0x040fe2000000184c */
[----:B------:R-:W5:Y:S07]  /*e070*/  LDSM.16.MT88.4 R48, [R214+0x11800] ;  /* 0x01180000d630783b */ /* 0x000f6e0000004200 */
[C---:B------:R-:W-:Y:S08]  /*e080*/  HMMA.16816.F32 R88, R4.reuse, R40, R88 ;  /* 0x000000280458723c */ /* 0x040ff00000001858 */
[C---:B------:R-:W-:Y:S08]  /*e090*/  HMMA.16816.F32 R128, R4.reuse, R24, R128 ;  /* 0x000000180480723c */ /* 0x040ff00000001880 */
[C---:B------:R-:W-:Y:S01]  /*e0a0*/  HMMA.16816.F32 R124, R4.reuse, R26, R124 ;  /* 0x0000001a047c723c */ /* 0x040fe2000000187c */
[----:B------:R-:W1:Y:S07]  /*e0b0*/  LDSM.16.MT88.4 R24, [R216+0xd800] ;  /* 0x00d80000d818783b */ /* 0x000e6e0000004200 */
[C---:B----4-:R-:W-:Y:S08]  /*e0c0*/  HMMA.16816.F32 R96, R4.reuse, R20, R96 ;  /* 0x000000140460723c */ /* 0x050ff00000001860 */
[C---:B------:R-:W-:Y:S01]  /*e0d0*/  HMMA.16816.F32 R92, R4.reuse, R22, R92 ;  /* 0x00000016045c723c */ /* 0x040fe2000000185c */
[----:B------:R-:W4:Y:S07]  /*e0e0*/  LDSM.16.MT88.4 R20, [R216+0x11800] ;  /* 0x01180000d814783b */ /* 0x000f2e0000004200 */
[C---:B------:R-:W-:Y:S01]  /*e0f0*/  HMMA.16816.F32 R84, R4.reuse, R42, R84 ;  /* 0x0000002a0454723c */ /* 0x040fe20000001854 */
[----:B------:R-:W1:Y:S07]  /*e100*/  LDSM.16.MT88.4 R40, [R213+0x11800] ;  /* 0x01180000d528783b */ /* 0x000e6e0000004200 */
[C---:B------:R-:W-:Y:S08]  /*e110*/  HMMA.16816.F32 R72, R4.reuse, R32, R72 ;  /* 0x000000200448723c */ /* 0x040ff00000001848 */
[----:B------:R-:W-:Y:S01]  /*e120*/  HMMA.16816.F32 R68, R4, R34, R68 ;  /* 0x000000220444723c */ /* 0x000fe20000001844 */
[----:B------:R-:W3:Y:S06]  /*e130*/  LDSM.16.MT88.4 R32, [R212+0x11800] ;  /* 0x01180000d420783b */ /* 0x000eec0000004200 */
        /* <DEDUP_REMOVED lines=18> */
[C---:B---3--:R-:W-:Y:S08]  /*e260*/  HMMA.16816.F32 R104, R4.reuse, R8, R104 ;  /* 0x000000080468723c */ /* 0x048ff00000001868 */
[C---:B------:R-:W-:Y:S01]  /*e270*/  HMMA.16816.F32 R100, R4.reuse, R10, R100 ;  /* 0x0000000a0464723c */ /* 0x040fe20000001864 */
[----:B------:R-:W3:Y:S07]  /*e280*/  LDSM.16.MT88.4 R8, [R212+0xe000] ;  /* 0x00e00000d408783b */ /* 0x000eee0000004200 */
[C---:B-----5:R-:W-:Y:S07]  /*e290*/  HMMA.16816.F32 R88, R4.reuse, R48, R88 ;  /* 0x000000300458723c */ /* 0x060fee0000001858 */
[--C-:B------:R-:W-:Y:S01]  /*e2a0*/  FFMA.FTZ R48, R166, c[0x0][0x23c], -R52.reuse ;  /* 0x00008f00a6307a23 */ /* 0x100fe20000010834 */
[----:B------:R-:W-:Y:S01]  /*e2b0*/  HMMA.16816.F32 R128, R4, R24, R128 ;  /* 0x000000180480723c */ /* 0x000fe20000001880 */
[----:B------:R-:W-:-:S04]  /*e2c0*/  FFMA.FTZ R49, R165, c[0x0][0x23c], -R52 ;  /* 0x00008f00a5317a23 */ /* 0x000fc80000010834 */
[----:B------:R-:W-:Y:S03]  /*e2d0*/  MUFU.EX2 R48, R48 ;  /* 0x0000003000307308 */ /* 0x000fe60000000800 */
[C---:B------:R-:W-:Y:S01]  /*e2e0*/  HMMA.16816.F32 R124, R4.reuse, R26, R124 ;  /* 0x0000001a047c723c */ /* 0x040fe2000000187c */
[----:B------:R-:W5:Y:S04]  /*e2f0*/  LDSM.16.MT88.4 R24, [R216+0xe000] ;  /* 0x00e00000d818783b */ /* 0x000f680000004200 */
[----:B------:R-:W1:Y:S03]  /*e300*/  MUFU.EX2 R49, R49 ;  /* 0x0000003100317308 */ /* 0x000e660000000800 */
[C---:B----4-:R-:W-:Y:S08]  /*e310*/  HMMA.16816.F32 R96, R4.reuse, R20, R96 ;  /* 0x000000140460723c */ /* 0x050ff00000001860 */
[C---:B------:R-:W-:Y:S01]  /*e320*/  HMMA.16816.F32 R92, R4.reuse, R22, R92 ;  /* 0x00000016045c723c */ /* 0x040fe2000000185c */
[----:B------:R-:W4:Y:S07]  /*e330*/  LDSM.16.MT88.4 R20, [R216+0x12000] ;  /* 0x01200000d814783b */ /* 0x000f2e0000004200 */
[C---:B------:R-:W-:Y:S07]  /*e340*/  HMMA.16816.F32 R84, R4.reuse, R50, R84 ;  /* 0x000000320454723c */ /* 0x040fee0000001854 */
[--C-:B------:R-:W-:Y:S01]  /*e350*/  FFMA.FTZ R50, R164, c[0x0][0x23c], -R59.reuse ;  /* 0x00008f00a4327a23 */ /* 0x100fe2000001083b */
[----:B------:R-:W-:Y:S01]  /*e360*/  HMMA.16816.F32 R80, R4, R40, R80 ;  /* 0x000000280450723c */ /* 0x000fe20000001850 */
[----:B------:R-:W-:-:S04]  /*e370*/  FFMA.FTZ R51, R163, c[0x0][0x23c], -R59 ;  /* 0x00008f00a3337a23 */ /* 0x000fc8000001083b */
        /* <DEDUP_REMOVED lines=13> */
[----:B-1----:R-:W-:Y:S01]  /*e450*/  F2FP.PACK_AB R7, R49, R48 ;  /* 0x000000303107723e */ /* 0x002fe200000000ff */
[----:B------:R-:W-:-:S02]  /*e460*/  FADD.FTZ R167, R48, R167 ;  /* 0x000000a730a77221 */ /* 0x000fc40000010000 */
[----:B------:R-:W-:Y:S02]  /*e470*/  FADD.FTZ R169, R169, R171 ;  /* 0x000000aba9a97221 */ /* 0x000fe40000010000 */
[----:B------:R-:W-:Y:S02]  /*e480*/  FADD.FTZ R49, R49, R167 ;  /* 0x000000a731317221 */ /* 0x000fe40000010000 */
[----:B--2---:R-:W-:Y:S01]  /*e490*/  HMMA.16816.F32 R120, R4, R16, R120 ;  /* 0x000000100478723c */ /* 0x004fe20000001878 */
[----:B------:R-:W-:Y:S02]  /*e4a0*/  FADD.FTZ R169, R50, R169 ;  /* 0x000000a932a97221 */ /* 0x000fe40000010000 */
[----:B------:R-:W-:-:S05]  /*e4b0*/  FADD.FTZ R49, R157, R49 ;  /* 0x000000319d317221 */ /* 0x000fca0000010000 */
        /* <DEDUP_REMOVED lines=11> */
[C---:B----4-:R-:W-:Y:S08]  /*e570*/  HMMA.16816.F32 R96, R4.reuse, R20, R96 ;  /* 0x000000140460723c */ /* 0x050ff00000001860 */
        /* <DEDUP_REMOVED lines=70> */
[----:B------:R-:W5:Y:S02]  /*e9e0*/  MUFU.EX2 R32, R32 ;  /* 0x0000002000207308 */ /* 0x000f640000000800 */
[--C-:B------:R-:W-:Y:S01]  /*e9f0*/  FFMA.FTZ R34, R47, c[0x0][0x23c], -R52.reuse ;  /* 0x00008f002f227a23 */ /* 0x100fe20000010834 */
[----:B------:R-:W-:Y:S01]  /*ea00*/  HMMA.16816.F32 R120, R4, R24, R120 ;  /* 0x000000180478723c */ /* 0x000fe20000001878 */
[----:B------:R-:W-:-:S04]  /*ea10*/  FFMA.FTZ R35, R45, c[0x0][0x23c], -R52 ;  /* 0x00008f002d237a23 */ /* 0x000fc80000010834 */
[----:B------:R-:W2:Y:S02]  /*ea20*/  MUFU.EX2 R33, R33 ;  /* 0x0000002100217308 */ /* 0x000ea40000000800 */
[--C-:B------:R-:W-:Y:S01]  /*ea30*/  FFMA.FTZ R24, R62, c[0x0][0x23c], -R59.reuse ;  /* 0x00008f003e187a23 */ /* 0x100fe2000001083b */
[----:B------:R-:W-:Y:S01]  /*ea40*/  HMMA.16816.F32 R116, R4, R26, R116 ;  /* 0x0000001a0474723c */ /* 0x000fe20000001874 */
[----:B------:R-:W-:-:S04]  /*ea50*/  FFMA.FTZ R25, R60, c[0x0][0x23c], -R59 ;  /* 0x00008f003c197a23 */ /* 0x000fc8000001083b */
[----:B------:R-:W3:Y:S01]  /*ea60*/  MUFU.EX2 R24, R24 ;  /* 0x0000001800187308 */ /* 0x000ee20000000800 */
[----:B-----5:R-:W-:Y:S02]  /*ea70*/  FADD.FTZ R40, R32, R40 ;  /* 0x0000002820287221 */ /* 0x020fe40000010000 */
[--C-:B------:R-:W-:Y:S01]  /*ea80*/  FFMA.FTZ R26, R56, c[0x0][0x23c], -R59.reuse ;  /* 0x00008f00381a7a23 */ /* 0x100fe2000001083b */
[----:B-1----:R-:W-:Y:S01]  /*ea90*/  HMMA.16816.F32 R88, R4, R16, R88 ;  /* 0x000000100458723c */ /* 0x002fe20000001858 */
[----:B------:R-:W-:-:S03]  /*eaa0*/  FFMA.FTZ R27, R55, c[0x0][0x23c], -R59 ;  /* 0x00008f00371b7a23 */ /* 0x000fc6000001083b */
[----:B------:R-:W1:Y:S01]  /*eab0*/  MUFU.EX2 R25, R25 ;  /* 0x0000001900197308 */ /* 0x000e620000000800 */
[----:B--2---:R-:W-:-:S03]  /*eac0*/  FADD.FTZ R40, R33, R40 ;  /* 0x0000002821287221 */ /* 0x004fc60000010000 */
[----:B------:R-:W-:Y:S01]  /*ead0*/  HMMA.16816.F32 R84, R4, R18, R84 ;  /* 0x000000120454723c */ /* 0x000fe20000001854 */
[----:B------:R-:W2:Y:S03]  /*eae0*/  LDSM.16.MT88.4 R16, [R216+0xf800] ;  /* 0x00f80000d810783b */ /* 0x000ea60000004200 */
[----:B------:R-:W5:Y:S01]  /*eaf0*/  MUFU.EX2 R26, R26 ;  /* 0x0000001a001a7308 */ /* 0x000f620000000800 */
[----:B---3--:R-:W-:-:S03]  /*eb00*/  FADD.FTZ R145, R24, R145 ;  /* 0x0000009118917221 */ /* 0x008fc60000010000 */
[----:B----4-:R-:W-:Y:S04]  /*eb10*/  HMMA.16816.F32 R80, R4, R20, R80 ;  /* 0x000000140450723c */ /* 0x010fe80000001850 */
[----:B------:R-:W3:Y:S01]  /*eb20*/  MUFU.EX2 R27, R27 ;  /* 0x0000001b001b7308 */ /* 0x000ee20000000800 */
[----:B-1----:R-:W-:-:S03]  /*eb30*/  FADD.FTZ R145, R25, R145 ;  /* 0x0000009119917221 */ /* 0x002fc60000010000 */
[----:B------:R-:W-:Y:S01]  /*eb40*/  HMMA.16816.F32 R76, R4, R22, R76 ;  /* 0x00000016044c723c */ /* 0x000fe2000000184c */
[----:B------:R-:W-:Y:S03]  /*eb50*/  LDSM.16.MT88.4 R20, [R213+0xf800] ;  /* 0x00f80000d514783b */ /* 0x000fe60000004200 */
[----:B------:R-:W1:Y:S01]  /*eb60*/  MUFU.EX2 R34, R34 ;  /* 0x0000002200227308 */ /* 0x000e620000000800 */
[----:B-----5:R-:W-:-:S03]  /*eb70*/  FADD.FTZ R145, R26, R145 ;  /* 0x000000911a917221 */ /* 0x020fc60000010000 */
[----:B------:R-:W-:Y:S04]  /*eb80*/  HMMA.16816.F32 R72, R4, R8, R72 ;  /* 0x000000080448723c */ /* 0x000fe80000001848 */
[----:B------:R-:W4:Y:S01]  /*eb90*/  MUFU.EX2 R35, R35 ;  /* 0x0000002300237308 */ /* 0x000f220000000800 */
[----:B---3--:R-:W-:-:S03]  /*eba0*/  FADD.FTZ R240, R27, R145 ;  /* 0x000000911bf07221 */ /* 0x008fc60000010000 */
[----:B------:R-:W-:Y:S01]  /*ebb0*/  HMMA.16816.F32 R68, R4, R10, R68 ;  /* 0x0000000a0444723c */ /* 0x000fe20000001844 */
[----:B------:R-:W3:Y:S01]  /*ebc0*/  LDSM.16.MT88.4 R8, [R212+0xf800] ;  /* 0x00f80000d408783b */ /* 0x000ee20000004200 */
[----:B-1----:R-:W-:-:S05]  /*ebd0*/  FADD.FTZ R40, R34, R40 ;  /* 0x0000002822287221 */ /* 0x002fca0000010000 */
[----:B------:R-:W-:Y:S02]  /*ebe0*/  F2FP.PACK_AB R4, R25, R24 ;  /* 0x000000181904723e */ /* 0x000fe400000000ff */
[----:B------:R-:W-:Y:S02]  /*ebf0*/  F2FP.PACK_AB R5, R33, R32 ;  /* 0x000000202105723e */ /* 0x000fe400000000ff */
[----:B------:R-:W-:Y:S01]  /*ec00*/  F2FP.PACK_AB R6, R27, R26 ;  /* 0x0000001a1b06723e */ /* 0x000fe200000000ff */
[C---:B----4-:R-:W-:Y:S01]  /*ec10*/  FADD.FTZ R239, R35.reuse, R40 ;  /* 0x0000002823ef7221 */ /* 0x050fe20000010000 */
[----:B------:R-:W-:-:S07]  /*ec20*/  F2FP.PACK_AB R7, R35, R34 ;  /* 0x000000222307723e */ /* 0x000fce00000000ff */
[C---:B------:R-:W-:Y:S08]  /*ec30*/  HMMA.16816.F32 R120, R4.reuse, R12, R120 ;  /* 0x0000000c0478723c */ /* 0x040ff00000001878 */
        /* <DEDUP_REMOVED lines=18> */
[----:B------:R-:W-:Y:S11]  /*ed60*/  HMMA.16816.F32 R68, R4, R14, R68 ;  /* 0x0000000e0444723c */ /* 0x000ff60000001844 */
[----:B------:R-:W-:Y:S08]  /*ed70*/  @!UPT UIADD3 URZ, URZ, URZ, URZ ;  /* 0x0000003f3f3ff290 */ /* 0x000ff0000fffe03f */
.L_x_1604:
[----:B------:R-:W-:Y:S05]  /*ed80*/  @!P3 BRA `(.L_x_1612) ;  /* 0x000051c00000b947 */ /* 0x000fea0003800000 */
[----:B------:R-:W-:Y:S01]  /*ed90*/  ULDC.64 UR8, c[0x0][0x1a0] ;  /* 0x0000680000087ab9 */ /* 0x000fe20000000a00 */
[----:B------:R-:W-:Y:S01]  /*eda0*/  IMAD.MOV.U32 R0, RZ, RZ, R3 ;  /* 0x000000ffff007224 */ /* 0x000fe200078e0003 */
[----:B------:R-:W-:Y:S01]  /*edb0*/  ULEA UR5, -UR8, URZ, 0x7 ;  /* 0x0000003f08057291 */ /* 0x000fe2000f8e393f */
[----:B------:R-:W-:Y:S01]  /*edc0*/  IMAD.MOV.U32 R2, RZ, RZ, R132 ;  /* 0x000000ffff027224 */ /* 0x000fe200078e0084 */
[----:B------:R-:W-:-:S02]  /*edd0*/  ULDC.64 UR6, c[0x0][0x198] ;  /* 0x0000660000067ab9 */ /* 0x000fc40000000a00 */
[----:B------:R-:W-:Y:S02]  /*ede0*/  USHF.R.S32.HI UR4, URZ, 0x1f, UR5 ;  /* 0x0000001f3f047899 */ /* 0x000fe40008011405 */
[----:B------:R-:W-:Y:S01]  /*edf0*/  ULEA UR11, -UR6, URZ, 0x7 ;  /* 0x0000003f060b7291 */ /* 0x000fe2000f8e393f */
[----:B------:R-:W-:-:S03]  /*ee00*/  MOV R236, UR5 ;  /* 0x0000000500ec7c02 */ /* 0x000fc60008000f00 */
[----:B------:R-:W-:Y:S01]  /*ee10*/  MOV R233, UR4 ;  /* 0x0000000400e97c02 */ /* 0x000fe20008000f00 */
[----:B------:R-:W-:Y:S02]  /*ee20*/  USHF.R.S32.HI UR10, URZ, 0x1f, UR11 ;  /* 0x0000001f3f0a7899 */ /* 0x000fe4000801140b */
[----:B------:R-:W-:Y:S02]  /*ee30*/  ULDC.64 UR4, c[0x0][0x1a0] ;  /* 0x0000680000047ab9 */ /* 0x000fe40000000a00 */
.L_x_1616:
        /* <DEDUP_REMOVED lines=8> */
[----:B------:R-:W-:Y:S01]  /*eec0*/  IMAD.SHL.U32 R4, R229, 0x80, RZ ;  /* 0x00000080e5047824 */ /* 0x000fe200078e00ff */
[----:B------:R-:W-:Y:S01]  /*eed0*/  IABS R3, c[0x0][0x2d0] ;  /* 0x0000b40000037a13 */ /* 0x000fe20000000000 */
[----:B------:R-:W-:Y:S02]  /*eee0*/  UMOV UR13, UR8 ;  /* 0x00000008000d7c82 */ /* 0x000fe40008000000 */
[----:B------:R-:W-:Y:S01]  /*eef0*/  UMOV UR12, UR9 ;  /* 0x00000009000c7c82 */ /* 0x000fe20008000000 */
[----:B------:R-:W1:Y:S01]  /*ef00*/  I2F.RP R12, R3 ;  /* 0x00000003000c7306 */ /* 0x000e620000209400 */
[C---:B------:R-:W-:Y:S02]  /*ef10*/  IADD3 R11, R4.reuse, 0x80, RZ ;  /* 0x00000080040b7810 */ /* 0x040fe40007ffe0ff */
[----:B------:R-:W-:Y:S02]  /*ef20*/  IABS R6, R4 ;  /* 0x0000000400067213 */ /* 0x000fe40000000000 */
[----:B------:R-:W-:Y:S02]  /*ef30*/  IABS R8, R11 ;  /* 0x0000000b00087213 */ /* 0x000fe40000000000 */
[----:B------:R-:W-:Y:S02]  /*ef40*/  LOP3.LUT R4, R4, c[0x0][0x2d0], RZ, 0x3c, !PT ;  /* 0x0000b40004047a12 */ /* 0x000fe400078e3cff */
[----:B------:R-:W-:Y:S02]  /*ef50*/  LOP3.LUT R11, R11, c[0x0][0x2d0], RZ, 0x3c, !PT ;  /* 0x0000b4000b0b7a12 */ /* 0x000fe400078e3cff */
[----:B------:R-:W-:Y:S02]  /*ef60*/  ISETP.GE.AND P1, PT, R4, RZ, PT ;  /* 0x000000ff0400720c */ /* 0x000fe40003f26270 */
[----:B------:R-:W-:Y:S01]  /*ef70*/  ISETP.GE.AND P3, PT, R11, RZ, PT ;  /* 0x000000ff0b00720c */ /* 0x000fe20003f66270 */
        /* <DEDUP_REMOVED lines=21> */
[----:B------:R-:W-:Y:S02]  /*f0d0*/  ISETP.NE.AND P2, PT, RZ, c[0x0][0x2d0], PT ;  /* 0x0000b400ff007a0c */ /* 0x000fe40003f45270 */
[----:B------:R-:W-:Y:S07]  /*f0e0*/  LOP3.LUT R3, RZ, c[0x0][0x2d0], RZ, 0x33, !PT ;  /* 0x0000b400ff037a12 */ /* 0x000fee00078e33ff */
        /* <DEDUP_REMOVED lines=10> */
[----:B------:R-:W-:Y:S03]  /*f190*/  IMAD.IADD R3, R3, 0x1, -R9 ;  /* 0x0000000103037824 */ /* 0x000fe600078e0a09 */
[----:B------:R1:W2:Y:S04]  /*f1a0*/  LDG.E R7, [R6.64] ;  /* 0x0000000e06077981 */ /* 0x0002a8000c1e1900 */
[----:B------:R3:W2:Y:S02]  /*f1b0*/  LDG.E R5, [R4.64] ;  /* 0x0000000e04057981 */ /* 0x0006a4000c1e1900 */
[----:B---3--:R-:W-:Y:S04]  /*f1c0*/  IMAD.MOV.U32 R4, RZ, RZ, c[0x0][0x2d0] ;  /* 0x0000b400ff047624 */ /* 0x008fe800078e00ff */
[----:B------:R-:W-:Y:S04]  /*f1d0*/  IMAD R4, R3, R4, -0x80 ;  /* 0xffffff8003047424 */ /* 0x000fe800078e0204 */
[----:B------:R-:W-:Y:S01]  /*f1e0*/  IMAD R3, R4, UR9, RZ ;  /* 0x0000000904037c24 */ /* 0x000fe2000f8e02ff */
[----:B-1----:R-:W-:Y:S05]  /*f1f0*/  SHF.R.S32.HI R6, RZ, 0x1f, R4 ;  /* 0x0000001fff067819 */ /* 0x002fea0000011404 */
        /* <DEDUP_REMOVED lines=9> */
.L_x_1613:
[C---:B------:R-:W-:Y:S02]  /*f290*/  ISETP.GE.AND P4, PT, R231.reuse, c[0x0][0x220], PT ;  /* 0x00008800e7007a0c */ /* 0x040fe40003f86270 */
[----:B------:R-:W-:Y:S02]  /*f2a0*/  IADD3 R5, R231, 0x40, RZ ;  /* 0x00000040e7057810 */ /* 0x000fe40007ffe0ff */
[C---:B------:R-:W-:Y:S02]  /*f2b0*/  LEA R242, P2, R4.reuse, R136, 0x1 ;  /* 0x0000008804f27211 */ /* 0x040fe400078408ff */
[----:B------:R-:W-:Y:S02]  /*f2c0*/  ISETP.GE.AND P3, PT, R5, c[0x0][0x220], PT ;  /* 0x0000880005007a0c */ /* 0x000fe40003f66270 */
[----:B------:R-:W-:Y:S02]  /*f2d0*/  LEA.HI.X R243, R4, R135, R3, 0x1, P2 ;  /* 0x0000008704f37211 */ /* 0x000fe400010f0c03 */
[C---:B------:R-:W-:Y:S03]  /*f2e0*/  IADD3 R7, P1, R228.reuse, R4, RZ ;  /* 0x00000004e4077210 */ /* 0x040fe60007f3e0ff */
[----:B------:R-:W-:Y:S01]  /*f2f0*/  @P4 STS.128 [R230+0xc000], RZ ;  /* 0x00c000ffe6004388 */ /* 0x000fe20000000c00 */
[-C--:B------:R-:W-:Y:S02]  /*f300*/  @!P4 LEA R18, P5, R7, R136.reuse, 0x1 ;  /* 0x000000880712c211 */ /* 0x080fe400078a08ff */
[----:B------:R-:W-:Y:S02]  /*f310*/  IADD3.X R6, R227, R3, RZ, P1, !PT ;  /* 0x00000003e3067210 */ /* 0x000fe40000ffe4ff */
[----:B------:R-:W-:Y:S02]  /*f320*/  IADD3 R4, P1, R228, R7, RZ ;  /* 0x00000007e4047210 */ /* 0x000fe40007f3e0ff */
[----:B------:R-:W-:Y:S01]  /*f330*/  @!PT LDS RZ, [RZ] ;  /* 0x00000000fffff984 */ /* 0x000fe20000000800 */
[----:B------:R-:W-:Y:S01]  /*f340*/  @!PT LDS RZ, [RZ] ;  /* 0x00000000fffff984 */ /* 0x000fe20000000800 */
[----:B------:R-:W-:Y:S01]  /*f350*/  @!PT LDS RZ, [RZ] ;  /* 0x00000000fffff984 */ /* 0x000fe20000000800 */
[----:B------:R1:W-:Y:S01]  /*f360*/  @!P4 LDGSTS.E.BYPASS.LTC128B.128 [R230+0xc000], [R242.64] ;  /* 0x0c000000f2e6cfae */ /* 0x0003e2000b901d4e */
[CCC-:B------:R-:W-:Y:S02]  /*f370*/  @!P4 LEA.HI.X R19, R7.reuse, R135.reuse, R6.reuse, 0x1, P5 ;  /* 0x000000870713c211 */ /* 0x1c0fe400028f0c06 */
[CC--:B------:R-:W-:Y:S02]  /*f380*/  @!P3 LEA R12, P2, R7.reuse, R136.reuse, 0x1 ;  /* 0x00000088070cb211 */ /* 0x0c0fe400078408ff */
[C---:B------:R-:W-:Y:S02]  /*f390*/  @!P4 LEA R16, P6, R4.reuse, R136, 0x1 ;  /* 0x000000880410c211 */ /* 0x040fe400078c08ff */
[----:B------:R-:W-:Y:S01]  /*f3a0*/  @P3 STS.128 [R230+0x10000], RZ ;  /* 0x010000ffe6003388 */ /* 0x000fe20000000c00 */
[-C--:B------:R-:W-:Y:S02]  /*f3b0*/  @!P3 LEA.HI.X R13, R7, R135.reuse, R6, 0x1, P2 ;  /* 0x00000087070db211 */ /* 0x080fe400010f0c06 */
[C---:B------:R-:W-:Y:S02]  /*f3c0*/  IADD3.X R5, R227.reuse, R6, RZ, P1, !PT ;  /* 0x00000006e3057210 */ /* 0x040fe40000ffe4ff */
[C---:B------:R-:W-:Y:S02]  /*f3d0*/  @!P3 LEA R10, P1, R4.reuse, R136, 0x1 ;  /* 0x00000088040ab211 */ /* 0x040fe400078208ff */
[----:B------:R-:W-:Y:S01]  /*f3e0*/  @!PT LDS RZ, [RZ] ;  /* 0x00000000fffff984 */ /* 0x000fe20000000800 */
[----:B------:R-:W-:Y:S01]  /*f3f0*/  @!PT LDS RZ, [RZ] ;  /* 0x00000000fffff984 */ /* 0x000fe20000000800 */
[----:B------:R-:W-:Y:S01]  /*f400*/  @!PT LDS RZ, [RZ] ;  /* 0x00000000fffff984 */ /* 0x000fe20000000800 */
[----:B------:R1:W-:Y:S01]  /*f410*/  @!P3 LDGSTS.E.BYPASS.LTC128B.128 [R230+0x10000], [R242.64+0x80] ;  /* 0x10000080f2e6bfae */ /* 0x0003e2000b901d4e */
[CCC-:B------:R-:W-:Y:S02]  /*f420*/  @!P4 LEA.HI.X R17, R4.reuse, R135.reuse, R5.reuse, 0x1, P6 ;  /* 0x000000870411c211 */ /* 0x1c0fe400030f0c05 */
[----:B------:R-:W-:Y:S02]  /*f430*/  @!P3 LEA.HI.X R11, R4, R135, R5, 0x1, P1 ;  /* 0x00000087040bb211 */ /* 0x000fe400008f0c05 */
[C---:B------:R-:W-:Y:S02]  /*f440*/  IADD3 R3, P5, R228.reuse, R4, RZ ;  /* 0x00000004e4037210 */ /* 0x040fe40007fbe0ff */
[----:B------:R-:W-:Y:S02]  /*f450*/  @P4 STS.128 [R230+0xc800], RZ ;  /* 0x00c800ffe6004388 */ /* 0x000fe40000000c00 */
[----:B------:R-:W-:Y:S02]  /*f460*/  IADD3.X R5, R227, R5, RZ, P5, !PT ;  /* 0x00000005e3057210 */ /* 0x000fe40002ffe4ff */
[CC--:B------:R-:W-:Y:S02]  /*f470*/  @!P4 LEA R14, P5, R3.reuse, R136.reuse, 0x1 ;  /* 0x00000088030ec211 */ /* 0x0c0fe400078a08ff */
        /* <DEDUP_REMOVED lines=9> */
[CC--:B------:R-:W-:Y:S02]  /*f510*/  @!P4 LEA R22, P5, R4.reuse, R136.reuse, 0x1 ;  /* 0x000000880416c211 */ /* 0x0c0fe400078a08ff */
[----:B------:R-:W-:Y:S02]  /*f520*/  IADD3.X R5, R227, R5, RZ, P2, !PT ;  /* 0x00000005e3057210 */ /* 0x000fe400017fe4ff */
[C---:B------:R-:W-:Y:S01]  /*f530*/  @!P3 LEA R20, P1, R4.reuse, R136, 0x1 ;  /* 0x000000880414b211 */ /* 0x040fe200078208ff */
        /* <DEDUP_REMOVED lines=8> */
[-C--:B------:R-:W-:Y:S02]  /*f5c0*/  @!P4 LEA R26, P5, R3, R136.reuse, 0x1 ;  /* 0x00000088031ac211 */ /* 0x080fe400078a08ff */
[----:B------:R-:W-:Y:S02]  /*f5d0*/  IADD3.X R5, R227, R5, RZ, P2, !PT ;  /* 0x00000005e3057210 */ /* 0x000fe400017fe4ff */
        /* <DEDUP_REMOVED lines=10> */
[C---:B------:R-:W-:Y:S02]  /*f680*/  IADD3.X R5, R227.reuse, R5, RZ, P2, !PT ;  /* 0x00000005e3057210 */ /* 0x040fe400017fe4ff */
[C---:B--2---:R-:W-:Y:S01]  /*f690*/  @!P3 LEA R18, P2, R6.reuse, R136, 0x1 ;  /* 0x000000880612b211 */ /* 0x044fe200078408ff */
        /* <DEDUP_REMOVED lines=17> */
[----:B------:R-:W-:Y:S02]  /*f7b0*/  ISETP.GT.AND P1, PT, R229, R224, PT ;  /* 0x000000e0e500720c */ /* 0x000fe40003f24270 */
        /* <DEDUP_REMOVED lines=46> */
[----:B--2---:R-:W2:Y:S07]  /*faa0*/  LDSM.16.M88.4 R8, [R221+0x4000] ;  /* 0x00400000dd08783b */ /* 0x004eae0000000200 */
[----:B----4-:R-:W3:Y:S07]  /*fab0*/  LDSM.16.M88.4 R16, [R221+0x4800] ;  /* 0x00480000dd10783b */ /* 0x010eee0000000200 */
[----:B-1----:R-:W5:Y:S07]  /*fac0*/  LDSM.16.M88.4 R24, [R221+0x5000] ;  /* 0x00500000dd18783b */ /* 0x002f6e0000000200 */
[----:B------:R-:W0:Y:S07]  /*fad0*/  LDGDEPBAR ;  /* 0x00000000000079af */ /* 0x000e2e0000000000 */
[----:B------:R-:W1:Y:S07]  /*fae0*/  LDSM.16.M88.4 R32, [R221+0x5800] ;  /* 0x00580000dd20783b */ /* 0x000e6e0000000200 */
[----:B------:R-:W4:Y:S01]  /*faf0*/  LDSM.16.M88.4 R40, [R221+0x6000] ;  /* 0x00600000dd28783b */ /* 0x000f220000000200 */
[C---:B--2---:R-:W-:Y:S06]  /*fb00*/  HMMA.16816.F32 R4, R64.reuse, R8, RZ ;  /* 0x000000084004723c */ /* 0x044fec00000018ff */
[----:B------:R-:W2:Y:S02]  /*fb10*/  LDSM.16.M88.4 R48, [R221+0x6800] ;  /* 0x00680000dd30783b */ /* 0x000ea40000000200 */
[C---:B------:R-:W-:Y:S05]  /*fb20*/  HMMA.16816.F32 R8, R64.reuse, R10, RZ ;  /* 0x0000000a4008723c */ /* 0x040fea00000018ff */
[----:B------:R-:W2:Y:S03]  /*fb30*/  LDSM.16.M88.4 R56, [R221+0x7000] ;  /* 0x00700000dd38783b */ /* 0x000ea60000000200 */
[C---:B---3--:R-:W-:Y:S04]  /*fb40*/  HMMA.16816.F32 R12, R64.reuse, R16, RZ ;  /* 0x00000010400c723c */ /* 0x048fe800000018ff */
[----:B------:R-:W3:Y:S04]  /*fb50*/  LDSM.16.M88.4 R132, [R221+0x7800] ;  /* 0x00780000dd84783b */ /* 0x000ee80000000200 */
[C---:B------:R-:W-:Y:S03]  /*fb60*/  HMMA.16816.F32 R16, R64.reuse, R18, RZ ;  /* 0x000000124010723c */ /* 0x040fe600000018ff */
[----:B------:R-:W-:Y:S05]  /*fb70*/  LDSM.16.M88.4 R136, [R220] ;  /* 0x00000000dc88783b */ /* 0x000fea0000000200 */
[C---:B-----5:R-:W-:Y:S02]  /*fb80*/  HMMA.16816.F32 R20, R64.reuse, R24, RZ ;  /* 0x000000184014723c */ /* 0x060fe400000018ff */
[----:B------:R-:W5:Y:S06]  /*fb90*/  LDSM.16.M88.4 R140, [R219] ;  /* 0x00000000db8c783b */ /* 0x000f6c0000000200 */
[C---:B------:R-:W-:Y:S01]  /*fba0*/  HMMA.16816.F32 R24, R64.reuse, R26, RZ ;  /* 0x0000001a4018723c */ /* 0x040fe200000018ff */
[----:B------:R-:W3:Y:S07]  /*fbb0*/  LDSM.16.M88.4 R144, [R211] ;  /* 0x00000000d390783b */ /* 0x000eee0000000200 */
[C---:B-1----:R-:W-:Y:S01]  /*fbc0*/  HMMA.16816.F32 R28, R64.reuse, R32, RZ ;  /* 0x00000020401c723c */ /* 0x042fe200000018ff */
[----:B------:R-:W1:Y:S07]  /*fbd0*/  LDSM.16.M88.4 R148, [R210] ;  /* 0x00000000d294783b */ /* 0x000e6e0000000200 */
[C---:B------:R-:W-:Y:S01]  /*fbe0*/  HMMA.16816.F32 R32, R64.reuse, R34, RZ ;  /* 0x000000224020723c */ /* 0x040fe200000018ff */
[----:B------:R-:W1:Y:S07]  /*fbf0*/  LDSM.16.M88.4 R152, [R209] ;  /* 0x00000000d198783b */ /* 0x000e6e0000000200 */
[C---:B----4-:R-:W-:Y:S01]  /*fc00*/  HMMA.16816.F32 R36, R64.reuse, R40, RZ ;  /* 0x000000284024723c */ /* 0x050fe200000018ff */
[----:B------:R-:W4:Y:S07]  /*fc10*/  LDSM.16.M88.4 R156, [R208] ;  /* 0x00000000d09c783b */ /* 0x000f2e0000000200 */
[C---:B------:R-:W-:Y:S01]  /*fc20*/  HMMA.16816.F32 R40, R64.reuse, R42, RZ ;  /* 0x0000002a4028723c */ /* 0x040fe200000018ff */
[----:B------:R-:W1:Y:S07]  /*fc30*/  LDSM.16.M88.4 R160, [R207] ;  /* 0x00000000cfa0783b */ /* 0x000e6e0000000200 */
[C---:B--2---:R-:W-:Y:S01]  /*fc40*/  HMMA.16816.F32 R44, R64.reuse, R48, RZ ;  /* 0x00000030402c723c */ /* 0x044fe200000018ff */
[----:B------:R-:W2:Y:S07]  /*fc50*/  LDSM.16.M88.4 R164, [R206] ;  /* 0x00000000cea4783b */ /* 0x000eae0000000200 */
[C---:B------:R-:W-:Y:S01]  /*fc60*/  HMMA.16816.F32 R48, R64.reuse, R50, RZ ;  /* 0x000000324030723c */ /* 0x040fe200000018ff */
[----:B------:R-:W1:Y:S07]  /*fc70*/  LDSM.16.M88.4 R168, [R205] ;  /* 0x00000000cda8783b */ /* 0x000e6e0000000200 */
[C---:B------:R-:W-:Y:S01]  /*fc80*/  HMMA.16816.F32 R52, R64.reuse, R56, RZ ;  /* 0x000000384034723c */ /* 0x040fe200000018ff */
[----:B------:R-:W-:Y:S07]  /*fc90*/  LDSM.16.M88.4 R172, [R218] ;  /* 0x00000000daac783b */ /* 0x000fee0000000200 */
[C---:B------:R-:W-:Y:S01]  /*fca0*/  HMMA.16816.F32 R56, R64.reuse, R58, RZ ;  /* 0x0000003a4038723c */ /* 0x040fe200000018ff */
[----:B------:R-:W1:Y:S07]  /*fcb0*/  LDSM.16.M88.4 R176, [R215+0x4000] ;  /* 0x00400000d7b0783b */ /* 0x000e6e0000000200 */
[C---:B---3--:R-:W-:Y:S01]  /*fcc0*/  HMMA.16816.F32 R60, R64.reuse, R132, RZ ;  /* 0x00000084403c723c */ /* 0x048fe200000018ff */
[----:B------:R-:W-:Y:S07]  /*fcd0*/  LDSM.16.M88.4 R180, [R220+0x2000] ;  /* 0x00200000dcb4783b */ /* 0x000fee0000000200 */
[----:B------:R-:W-:Y:S01]  /*fce0*/  HMMA.16816.F32 R64, R64, R134, RZ ;  /* 0x000000864040723c */ /* 0x000fe200000018ff */
[----:B------:R-:W3:Y:S07]  /*fcf0*/  LDSM.16.M88.4 R132, [R215+0x4800] ;  /* 0x00480000d784783b */ /* 0x000eee0000000200 */
[C---:B-----5:R-:W-:Y:S01]  /*fd00*/  HMMA.16816.F32 R4, R136.reuse, R140, R4 ;  /* 0x0000008c8804723c */ /* 0x060fe20000001804 */
[----:B------:R-:W-:Y:S07]  /*fd10*/  LDSM.16.M88.4 R184, [R203] ;  /* 0x00000000cbb8783b */ /* 0x000fee0000000200 */
[C---:B------:R-:W-:Y:S01]  /*fd20*/  HMMA.16816.F32 R8, R136.reuse, R142, R8 ;  /* 0x0000008e8808723c */ /* 0x040fe20000001808 */
[----:B------:R-:W5:Y:S07]  /*fd30*/  LDSM.16.M88.4 R140, [R215+0x5000] ;  /* 0x00500000d78c783b */ /* 0x000f6e0000000200 */
[C---:B------:R-:W-:Y:S01]  /*fd40*/  HMMA.16816.F32 R12, R136.reuse, R144, R12 ;  /* 0x00000090880c723c */ /* 0x040fe2000000180c */
[----:B------:R-:W-:Y:S07]  /*fd50*/  LDSM.16.M88.4 R188, [R217+0x2000] ;  /* 0x00200000d9bc783b */ /* 0x000fee0000000200 */
[C---:B------:R-:W-:Y:S01]  /*fd60*/  HMMA.16816.F32 R16, R136.reuse, R146, R16 ;  /* 0x000000928810723c */ /* 0x040fe20000001810 */
[----:B------:R-:W2:Y:S07]  /*fd70*/  LDSM.16.M88.4 R144, [R215+0x5800] ;  /* 0x00580000d790783b */ /* 0x000eae0000000200 */
[C---:B-1----:R-:W-:Y:S01]  /*fd80*/  HMMA.16816.F32 R20, R136.reuse, R148, R20 ;  /* 0x000000948814723c */ /* 0x042fe20000001814 */
        /* <DEDUP_REMOVED lines=8> */
[----:B------:R-:W-:Y:S07]  /*fe10*/  LDSM.16.M88.4 R156, [R215+0x7800] ;  /* 0x00780000d79c783b */ /* 0x000fee0000000200 */
[C---:B------:R-:W-:Y:S08]  /*fe20*/  HMMA.16816.F32 R44, R136.reuse, R160, R44 ;  /* 0x000000a0882c723c */ /* 0x040ff0000000182c */
[C---:B------:R-:W-:Y:S01]  /*fe30*/  HMMA.16816.F32 R48, R136.reuse, R162, R48 ;  /* 0x000000a28830723c */ /* 0x040fe20000001830 */
[----:B------:R-:W-:Y:S07]  /*fe40*/  LDSM.16.M88.4 R160, [R217] ;  /* 0x00000000d9a0783b */ /* 0x000fee0000000200 */
[C---:B--2---:R-:W-:Y:S08]  /*fe50*/  HMMA.16816.F32 R52, R136.reuse, R164, R52 ;  /* 0x000000a48834723c */ /* 0x044ff00000001834 */
[C---:B------:R-:W-:Y:S01]  /*fe60*/  HMMA.16816.F32 R56, R136.reuse, R166, R56 ;  /* 0x000000a68838723c */ /* 0x040fe20000001838 */
[----:B------:R-:W-:Y:S07]  /*fe70*/  LDSM.16.M88.4 R164, [R204] ;  /* 0x00000000cca4783b */ /* 0x000fee0000000200 */
[C---:B------:R-:W-:Y:S08]  /*fe80*/  HMMA.16816.F32 R60, R136.reuse, R168, R60 ;  /* 0x000000a8883c723c */ /* 0x040ff0000000183c */
[----:B------:R-:W-:Y:S01]  /*fe90*/  HMMA.16816.F32 R64, R136, R170, R64 ;  /* 0x000000aa8840723c */ /* 0x000fe20000001840 */
[----:B------:R-:W2:Y:S07]  /*fea0*/  LDSM.16.M88.4 R136, [R215+0x7000] ;  /* 0x00700000d788783b */ /* 0x000eae0000000200 */
[C---:B------:R-:W-:Y:S01]  /*feb0*/  HMMA.16816.F32 R4, R172.reuse, R176, R4 ;  /* 0x000000b0ac04723c */ /* 0x040fe20000001804 */
[----:B------:R-:W4:Y:S07]  /*fec0*/  LDSM.16.M88.4 R168, [R204+0x800] ;  /* 0x00080000cca8783b */ /* 0x000f2e0000000200 */
[C---:B------:R-:W-:Y:S01]  /*fed0*/  HMMA.16816.F32 R8, R172.reuse, R178, R8 ;  /* 0x000000b2ac08723c */ /* 0x040fe20000001808 */
[----:B------:R-:W1:Y:S07]  /*fee0*/  LDSM.16.M88.4 R176, [R204+0x1000] ;  /* 0x00100000ccb0783b */ /* 0x000e6e0000000200 */
[C---:B---3--:R-:W-:Y:S08]  /*fef0*/  HMMA.16816.F32 R12, R172.reuse, R132, R12 ;  /* 0x00000084ac0c723c */ /* 0x048ff0000000180c */
[C---:B------:R-:W-:Y:S01]  /*ff00*/  HMMA.16816.F32 R16, R172.reuse, R134, R16 ;  /* 0x00000086ac10723c */ /* 0x040fe20000001810 */
[----:B------:R-:W3:Y:S07]  /*ff10*/  LDSM.16.M88.4 R132, [R204+0x1800] ;  /* 0x00180000cc84783b */ /* 0x000eee0000000200 */
[C---:B-----5:R-:W-:Y:S08]  /*ff20*/  HMMA.16816.F32 R20, R172.reuse, R140, R20 ;  /* 0x0000008cac14723c */ /* 0x060ff00000001814 */
[C---:B------:R-:W-:Y:S01]  /*ff30*/  HMMA.16816.F32 R24, R172.reuse, R142, R24 ;  /* 0x0000008eac18723c */ /* 0x040fe20000001818 */
[----:B------:R-:W5:Y:S07]  /*ff40*/  LDSM.16.M88.4 R140, [R204+0x2000] ;  /* 0x00200000cc8c783b */ /* 0x000f6e0000000200 */
[C---:B------:R-:W-:Y:S08]  /*ff50*/  HMMA.16816.F32 R28, R172.reuse, R144, R28 ;  /* 0x00000090ac1c723c */ /* 0x040ff0000000181c */
[C---:B------:R-:W-:Y:S01]  /*ff60*/  HMMA.16816.F32 R32, R172.reuse, R146, R32 ;  /* 0x00000092ac20723c */ /* 0x040fe20000001820 */
[----:B------:R-:W3:Y:S07]  /*ff70*/  LDSM.16.M88.4 R144, [R204+0x2800] ;  /* 0x00280000cc90783b */ /* 0x000eee0000000200 */
[C---:B-1----:R-:W-:Y:S08]  /*ff80*/  HMMA.16816.F32 R36, R172.reuse, R148, R36 ;  /* 0x00000094ac24723c */ /* 0x042ff00000001824 */
[C---:B------:R-:W-:Y:S01]  /*ff90*/  HMMA.16816.F32 R40, R172.reuse, R150, R40 ;  /* 0x00000096ac28723c */ /* 0x040fe20000001828 */
[----:B------:R-:W1:Y:S07]  /*ffa0*/  LDSM.16.M88.4 R148, [R204+0x3000] ;  /* 0x00300000cc94783b */ /* 0x000e6e0000000200 */
[C---:B------:R-:W-:Y:S08]  /*ffb0*/  HMMA.16816.F32 R44, R172.reuse, R152, R44 ;  /* 0x00000098ac2c723c */ /* 0x040ff0000000182c */
[C---:B------:R-:W-:Y:S01]  /*ffc0*/  HMMA.16816.F32 R48, R172.reuse, R154, R48 ;  /* 0x0000009aac30723c */ /* 0x040fe20000001830 */
[----:B------:R-:W-:Y:S07]  /*ffd0*/  LDSM.16.M88.4 R152, [R222+0x2000] ;  /* 0x00200000de98783b */ /* 0x000fee0000000200 */
[C---:B--2---:R-:W-:Y:S08]  /*ffe0*/  HMMA.16816.F32 R52, R172.reuse, R136, R52 ;  /* 0x00000088ac34723c */ /* 0x044ff00000001834 */
[C---:B------:R-:W-:Y:S01]  /*fff0*/  HMMA.16816.F32 R56, R172.reuse, R138, R56 ;  /* 0x0000008aac38723c */ /* 0x040fe20000001838 */
[----:B------:R-:W2:Y:S07]  /*10000*/  LDSM.16.M88.4 R136, [R204+0x3800] ;  /* 0x00380000cc88783b */ /* 0x000eae0000000200 */
[C---:B------:R-:W-:Y:S08]  /*10010*/  HMMA.16816.F32 R60, R172.reuse, R156, R60 ;  /* 0x0000009cac3c723c */ /* 0x040ff0000000183c */
[----:B------:R-:W-:Y:S01]  /*10020*/  HMMA.16816.F32 R64, R172, R158, R64 ;  /* 0x0000009eac40723c */ /* 0x000fe20000001840 */
[----:B------:R-:W1:Y:S07]  /*10030*/  LDSM.16.M88.4 R156, [R221+0x8000] ;  /* 0x00800000dd9c783b */ /* 0x000e6e0000000200 */
[C---:B------:R-:W-:Y:S01]  /*10040*/  HMMA.16816.F32 R4, R160.reuse, R164, R4 ;  /* 0x000000a4a004723c */ /* 0x040fe20000001804 */
[----:B------:R-:W-:Y:S07]  /*10050*/  LDSM.16.M88.4 R172, [R221+0x9800] ;  /* 0x00980000ddac783b */ /* 0x000fee0000000200 */
[C---:B------:R-:W-:Y:S01]  /*10060*/  HMMA.16816.F32 R8, R160.reuse, R166, R8 ;  /* 0x000000a6a008723c */ /* 0x040fe20000001808 */
[----:B------:R-:W1:Y:S07]  /*10070*/  LDSM.16.M88.4 R164, [R221+0x8800] ;  /* 0x00880000dda4783b */ /* 0x000e6e0000000200 */
[C---:B----4-:R-:W-:Y:S08]  /*10080*/  HMMA.16816.F32 R12, R160.reuse, R168, R12 ;  /* 0x000000a8a00c723c */ /* 0x050ff0000000180c */
[C---:B------:R-:W-:Y:S01]  /*10090*/  HMMA.16816.F32 R16, R160.reuse, R170, R16 ;  /* 0x000000aaa010723c */ /* 0x040fe20000001810 */
[----:B------:R-:W4:Y:S07]  /*100a0*/  LDSM.16.M88.4 R168, [R221+0x9000] ;  /* 0x00900000dda8783b */ /* 0x000f2e0000000200 */
        /* <DEDUP_REMOVED lines=14> */
[----:B------:R-:W1:Y:S07]  /*10190*/  LDSM.16.M88.4 R148, [R202] ;  /* 0x00000000ca94783b */ /* 0x000e6e0000000200 */
[C---:B--2---:R-:W-:Y:S08]  /*101a0*/  HMMA.16816.F32 R60, R160.reuse, R136, R60 ;  /* 0x00000088a03c723c */ /* 0x044ff0000000183c */
[----:B------:R-:W-:Y:S01]  /*101b0*/  HMMA.16816.F32 R64, R160, R138, R64 ;  /* 0x0000008aa040723c */ /* 0x000fe20000001840 */
[----:B------:R-:W2:Y:S07]  /*101c0*/  LDSM.16.M88.4 R136, [R201] ;  /* 0x00000000c988783b */ /* 0x000eae0000000200 */
[C---:B------:R-:W-:Y:S01]  /*101d0*/  HMMA.16816.F32 R4, R152.reuse, R156, R4 ;  /* 0x0000009c9804723c */ /* 0x040fe20000001804 */
[----:B------:R-:W-:Y:S07]  /*101e0*/  LDSM.16.M88.4 R160, [R215+0x8000] ;  /* 0x00800000d7a0783b */ /* 0x000fee0000000200 */
[C---:B------:R-:W-:Y:S01]  /*101f0*/  HMMA.16816.F32 R8, R152.reuse, R158, R8 ;  /* 0x0000009e9808723c */ /* 0x040fe20000001808 */
[----:B------:R-:W1:Y:S07]  /*10200*/  LDSM.16.M88.4 R156, [R200] ;  /* 0x00000000c89c783b */ /* 0x000e6e0000000200 */
[C---:B------:R-:W-:Y:S08]  /*10210*/  HMMA.16816.F32 R12, R152.reuse, R164, R12 ;  /* 0x000000a4980c723c */ /* 0x040ff0000000180c */
[C---:B------:R-:W-:Y:S01]  /*10220*/  HMMA.16816.F32 R16, R152.reuse, R166, R16 ;  /* 0x000000a69810723c */ /* 0x040fe20000001810 */
[----:B------:R-:W-:Y:S07]  /*10230*/  LDSM.16.M88.4 R164, [R215+0x9000] ;  /* 0x00900000d7a4783b */ /* 0x000fee0000000200 */
[C---:B----4-:R-:W-:Y:S08]  /*10240*/  HMMA.16816.F32 R20, R152.reuse, R168, R20 ;  /* 0x000000a89814723c */ /* 0x050ff00000001814 */
[C---:B------:R-:W-:Y:S01]  /*10250*/  HMMA.16816.F32 R24, R152.reuse, R170, R24 ;  /* 0x000000aa9818723c */ /* 0x040fe20000001818 */
[----:B------:R-:W-:Y:S07]  /*10260*/  LDSM.16.M88.4 R168, [R215+0x9800] ;  /* 0x00980000d7a8783b */ /* 0x000fee0000000200 */
[C---:B------:R-:W-:Y:S08]  /*10270*/  HMMA.16816.F32 R28, R152.reuse, R172, R28 ;  /* 0x000000ac981c723c */ /* 0x040ff0000000181c */
[C---:B------:R-:W-:Y:S01]  /*10280*/  HMMA.16816.F32 R32, R152.reuse, R174, R32 ;  /* 0x000000ae9820723c */ /* 0x040fe20000001820 */
[----:B------:R-:W-:Y:S07]  /*10290*/  LDSM.16.M88.4 R172, [R215+0xa000] ;  /* 0x00a00000d7ac783b */ /* 0x000fee0000000200 */
[C---:B---3--:R-:W-:Y:S08]  /*102a0*/  HMMA.16816.F32 R36, R152.reuse, R132, R36 ;  /* 0x000000849824723c */ /* 0x048ff00000001824 */
[C---:B------:R-:W-:Y:S01]  /*102b0*/  HMMA.16816.F32 R40, R152.reuse, R134, R40 ;  /* 0x000000869828723c */ /* 0x040fe20000001828 */
[----:B------:R-:W3:Y:S07]  /*102c0*/  LDSM.16.M88.4 R132, [R199] ;  /* 0x00000000c784783b */ /* 0x000eee0000000200 */
[C---:B-----5:R-:W-:Y:S08]  /*102d0*/  HMMA.16816.F32 R44, R152.reuse, R140, R44 ;  /* 0x0000008c982c723c */ /* 0x060ff0000000182c */
[C---:B------:R-:W-:Y:S01]  /*102e0*/  HMMA.16816.F32 R48, R152.reuse, R142, R48 ;  /* 0x0000008e9830723c */ /* 0x040fe20000001830 */
[----:B------:R-:W4:Y:S07]  /*102f0*/  LDSM.16.M88.4 R140, [R198] ;  /* 0x00000000c68c783b */ /* 0x000f2e0000000200 */
[C---:B------:R-:W-:Y:S08]  /*10300*/  HMMA.16816.F32 R52, R152.reuse, R144, R52 ;  /* 0x000000909834723c */ /* 0x040ff00000001834 */
[C---:B------:R-:W-:Y:S01]  /*10310*/  HMMA.16816.F32 R56, R152.reuse, R146, R56 ;  /* 0x000000929838723c */ /* 0x040fe20000001838 */
[----:B------:R-:W5:Y:S07]  /*10320*/  LDSM.16.M88.4 R144, [R197] ;  /* 0x00000000c590783b */ /* 0x000f6e0000000200 */
[C---:B------:R-:W-:Y:S08]  /*10330*/  HMMA.16816.F32 R60, R152.reuse, R176, R60 ;  /* 0x000000b0983c723c */ /* 0x040ff0000000183c */
[----:B------:R-:W-:Y:S01]  /*10340*/  HMMA.16816.F32 R64, R152, R178, R64 ;  /* 0x000000b29840723c */ /* 0x000fe20000001840 */
[----:B------:R-:W-:Y:S07]  /*10350*/  LDSM.16.M88.4 R152, [R218+0x2000] ;  /* 0x00200000da98783b */ /* 0x000fee0000000200 */
[----:B------:R-:W-:Y:S01]  /*10360*/  LDSM.16.M88.4 R176, [R215+0xa800] ;  /* 0x00a80000d7b0783b */ /* 0x000fe20000000200 */
[C---:B------:R-:W-:Y:S08]  /*10370*/  HMMA.16816.F32 R4, R180.reuse, R184, R4 ;  /* 0x000000b8b404723c */ /* 0x040ff00000001804 */
[C---:B------:R-:W-:Y:S01]  /*10380*/  HMMA.16816.F32 R8, R180.reuse, R186, R8 ;  /* 0x000000bab408723c */ /* 0x040fe20000001808 */
[----:B------:R-:W-:Y:S07]  /*10390*/  LDSM.16.M88.4 R184, [R215+0xb000] ;  /* 0x00b00000d7b8783b */ /* 0x000fee0000000200 */
[C---:B-1----:R-:W-:Y:S08]  /*103a0*/  HMMA.16816.F32 R12, R180.reuse, R148, R12 ;  /* 0x00000094b40c723c */ /* 0x042ff0000000180c */
[C---:B------:R-:W-:Y:S01]  /*103b0*/  HMMA.16816.F32 R16, R180.reuse, R150, R16 ;  /* 0x00000096b410723c */ /* 0x040fe20000001810 */
[----:B------:R-:W1:Y:S07]  /*103c0*/  LDSM.16.M88.4 R148, [R196] ;  /* 0x00000000c494783b */ /* 0x000e6e0000000200 */
[C---:B--2---:R-:W-:Y:S08]  /*103d0*/  HMMA.16816.F32 R20, R180.reuse, R136, R20 ;  /* 0x00000088b414723c */ /* 0x044ff00000001814 */
[C---:B------:R-:W-:Y:S01]  /*103e0*/  HMMA.16816.F32 R24, R180.reuse, R138, R24 ;  /* 0x0000008ab418723c */ /* 0x040fe20000001818 */
[----:B------:R-:W2:Y:S07]  /*103f0*/  LDSM.16.M88.4 R136, [R215+0x8800] ;  /* 0x00880000d788783b */ /* 0x000eae0000000200 */
[C---:B------:R-:W-:Y:S08]  /*10400*/  HMMA.16816.F32 R28, R180.reuse, R156, R28 ;  /* 0x0000009cb41c723c */ /* 0x040ff0000000181c */
[C---:B------:R-:W-:Y:S01]  /*10410*/  HMMA.16816.F32 R32, R180.reuse, R158, R32 ;  /* 0x0000009eb420723c */ /* 0x040fe20000001820 */
[----:B------:R-:W1:Y:S07]  /*10420*/  LDSM.16.M88.4 R156, [R215+0xb800] ;  /* 0x00b80000d79c783b */ /* 0x000e6e0000000200 */
[C---:B---3--:R-:W-:Y:S08]  /*10430*/  HMMA.16816.F32 R36, R180.reuse, R132, R36 ;  /* 0x00000084b424723c */ /* 0x048ff00000001824 */
[C---:B------:R-:W-:Y:S01]  /*10440*/  HMMA.16816.F32 R40, R180.reuse, R134, R40 ;  /* 0x00000086b428723c */ /* 0x040fe20000001828 */
[----:B------:R-:W3:Y:S07]  /*10450*/  LDSM.16.M88.4 R132, [R204+0x4800] ;  /* 0x00480000cc84783b */ /* 0x000eee0000000200 */
[C---:B----4-:R-:W-:Y:S08]  /*10460*/  HMMA.16816.F32 R44, R180.reuse, R140, R44 ;  /* 0x0000008cb42c723c */ /* 0x050ff0000000182c */
[C---:B------:R-:W-:Y:S08]  /*10470*/  HMMA.16816.F32 R48, R180.reuse, R142, R48 ;  /* 0x0000008eb430723c */ /* 0x040ff00000001830 */
[C---:B-----5:R-:W-:Y:S08]  /*10480*/  HMMA.16816.F32 R52, R180.reuse, R144, R52 ;  /* 0x00000090b434723c */ /* 0x060ff00000001834 */
[C---:B------:R-:W-:Y:S08]  /*10490*/  HMMA.16816.F32 R56, R180.reuse, R146, R56 ;  /* 0x00000092b438723c */ /* 0x040ff00000001838 */
[C---:B-1----:R-:W-:Y:S08]  /*104a0*/  HMMA.16816.F32 R60, R180.reuse, R148, R60 ;  /* 0x00000094b43c723c */ /* 0x042ff0000000183c */
[----:B------:R-:W-:Y:S08]  /*104b0*/  HMMA.16816.F32 R64, R180, R150, R64 ;  /* 0x00000096b440723c */ /* 0x000ff00000001840 */
[C---:B------:R-:W-:Y:S08]  /*104c0*/  HMMA.16816.F32 R4, R152.reuse, R160, R4 ;  /* 0x000000a09804723c */ /* 0x040ff00000001804 */
[C---:B------:R-:W-:Y:S08]  /*104d0*/  HMMA.16816.F32 R8, R152.reuse, R162, R8 ;  /* 0x000000a29808723c */ /* 0x040ff00000001808 */
[C---:B--2---:R-:W-:Y:S07]  /*104e0*/  HMMA.16816.F32 R12, R152.reuse, R136, R12 ;  /* 0x00000088980c723c */ /* 0x044fee000000180c */
[----:B------:R-:W-:Y:S01]  /*104f0*/  MOV R136, R242 ;  /* 0x000000f200887202 */ /* 0x000fe20000000f00 */
        /* <DEDUP_REMOVED lines=16> */
[----:B------:R-:W-:Y:S01]  /*10600*/  FMUL.FTZ R4, R4, c[0x0][0x2ec] ;  /* 0x0000bb0004047a20 */ /* 0x000fe20000410000 */
[C---:B------:R-:W-:Y:S03]  /*10610*/  HMMA.16816.F32 R16, R188.reuse, R134, R16 ;  /* 0x00000086bc10723c */ /* 0x040fe60000001810 */
[----:B------:R-:W1:Y:S01]  /*10620*/  MUFU.TANH R141, R4 ;  /* 0x00000004008d7308 */ /* 0x000e620000002400 */
[----:B------:R-:W-:Y:S02]  /*10630*/  FMUL.FTZ R5, R5, c[0x0][0x2ec] ;  /* 0x0000bb0005057a20 */ /* 0x000fe40000410000 */
[----:B------:R-:W-:Y:S01]  /*10640*/  FMUL.FTZ R6, R6, c[0x0][0x2ec] ;  /* 0x0000bb0006067a20 */ /* 0x000fe20000410000 */
[----:B------:R-:W-:Y:S01]  /*10650*/  MOV R135, R243 ;  /* 0x000000f300877202 */ /* 0x000fe20000000f00 */
[----:B------:R-:W-:Y:S04]  /*10660*/  FMUL.FTZ R7, R7, c[0x0][0x2ec] ;  /* 0x0000bb0007077a20 */ /* 0x000fe80000410000 */
[----:B------:R-:W-:Y:S01]  /*10670*/  FMUL.FTZ R8, R8, c[0x0][0x2ec] ;  /* 0x0000bb0008087a20 */ /* 0x000fe20000410000 */
[----:B------:R-:W2:Y:S01]  /*10680*/  MUFU.TANH R140, R5 ;  /* 0x00000005008c7308 */ /* 0x000ea20000002400 */
[----:B------:R-:W-:Y:S02]  /*10690*/  FMUL.FTZ R9, R9, c[0x0][0x2ec] ;  /* 0x0000bb0009097a20 */ /* 0x000fe40000410000 */
[----:B------:R-:W-:Y:S02]  /*106a0*/  FMUL.FTZ R10, R10, c[0x0][0x2ec] ;  /* 0x0000bb000a0a7a20 */ /* 0x000fe40000410000 */
[----:B------:R-:W-:Y:S02]  /*106b0*/  FMUL.FTZ R11, R11, c[0x0][0x2ec] ;  /* 0x0000bb000b0b7a20 */ /* 0x000fe40000410000 */
[----:B------:R-:W-:Y:S02]  /*106c0*/  FMUL.FTZ R12, R12, c[0x0][0x2ec] ;  /* 0x0000bb000c0c7a20 */ /* 0x000fe40000410000 */
[----:B------:R-:W-:Y:S01]  /*106d0*/  FMUL.FTZ R13, R13, c[0x0][0x2ec] ;  /* 0x0000bb000d0d7a20 */ /* 0x000fe20000410000 */
[----:B------:R-:W3:Y:S01]  /*106e0*/  MUFU.TANH R139, R6 ;  /* 0x00000006008b7308 */ /* 0x000ee20000002400 */
[----:B------:R-:W-:Y:S02]  /*106f0*/  FMUL.FTZ R14, R14, c[0x0][0x2ec] ;  /* 0x0000bb000e0e7a20 */ /* 0x000fe40000410000 */
[----:B------:R-:W-:Y:S02]  /*10700*/  FMUL.FTZ R15, R15, c[0x0][0x2ec] ;  /* 0x0000bb000f0f7a20 */ /* 0x000fe40000410000 */
[----:B------:R-:W-:Y:S02]  /*10710*/  FMUL.FTZ R16, R16, c[0x0][0x2ec] ;  /* 0x0000bb0010107a20 */ /* 0x000fe40000410000 */
[----:B------:R-:W-:Y:S02]  /*10720*/  FMUL.FTZ R17, R17, c[0x0][0x2ec] ;  /* 0x0000bb0011117a20 */ /* 0x000fe40000410000 */
[----:B------:R-:W-:Y:S01]  /*10730*/  FMUL.FTZ R18, R18, c[0x0][0x2ec] ;  /* 0x0000bb0012127a20 */ /* 0x000fe20000410000 */
[----:B------:R4:W1:Y:S01]  /*10740*/  MUFU.TANH R138, R7 ;  /* 0x00000007008a7308 */ /* 0x0008620000002400 */
[----:B------:R-:W-:Y:S09]  /*10750*/  FMUL.FTZ R19, R19, c[0x0][0x2ec] ;  /* 0x0000bb0013137a20 */ /* 0x000ff20000410000 */
        /* <DEDUP_REMOVED lines=13> */
[----:B------:R-:W-:Y:S04]  /*10830*/  FMUL.FTZ R20, R20, c[0x0][0x2ec] ;  /* 0x0000bb0014147a20 */ /* 0x000fe80000410000 */
[----:B------:R4:W1:Y:S01]  /*10840*/  MUFU.TANH R247, R16 ;  /* 0x0000001000f77308 */ /* 0x0008620000002400 */
[----:B------:R-:W-:Y:S02]  /*10850*/  FMUL.FTZ R21, R21, c[0x0][0x2ec] ;  /* 0x0000bb0015157a20 */ /* 0x000fe40000410000 */
[----:B------:R-:W-:Y:S02]  /*10860*/  FMUL.FTZ R22, R22, c[0x0][0x2ec] ;  /* 0x0000bb0016167a20 */ /* 0x000fe40000410000 */
[----:B------:R-:W-:Y:S02]  /*10870*/  FMUL.FTZ R23, R23, c[0x0][0x2ec] ;  /* 0x0000bb0017177a20 */ /* 0x000fe40000410000 */
[----:B------:R-:W-:Y:S02]  /*10880*/  FMUL.FTZ R24, R24, c[0x0][0x2ec] ;  /* 0x0000bb0018187a20 */ /* 0x000fe40000410000 */
[----:B------:R-:W-:Y:S01]  /*10890*/  FMUL.FTZ R25, R25, c[0x0][0x2ec] ;  /* 0x0000bb0019197a20 */ /* 0x000fe20000410000 */
[----:B------:R4:W2:Y:S01]  /*108a0*/  MUFU.TANH R154, R17 ;  /* 0x00000011009a7308 */ /* 0x0008a20000002400 */
[----:B------:R-:W-:Y:S02]  /*108b0*/  FMUL.FTZ R26, R26, c[0x0][0x2ec] ;  /* 0x0000bb001a1a7a20 */ /* 0x000fe40000410000 */
[----:B------:R-:W-:Y:S01]  /*108c0*/  FMUL.FTZ R27, R27, c[0x0][0x2ec] ;  /* 0x0000bb001b1b7a20 */ /* 0x000fe20000410000 */
[C---:B-----5:R-:W-:Y:S06]  /*108d0*/  HMMA.16816.F32 R28, R188.reuse, R8, R28 ;  /* 0x00000008bc1c723c */ /* 0x060fec000000181c */
[----:B------:R4:W2:Y:S02]  /*108e0*/  MUFU.TANH R157, R18 ;  /* 0x00000012009d7308 */ /* 0x0008a40000002400 */
[C---:B------:R-:W-:Y:S01]  /*108f0*/  HMMA.16816.F32 R32, R188.reuse, R10, R32 ;  /* 0x0000000abc20723c */ /* 0x040fe20000001820 */
[----:B------:R-:W5:Y:S07]  /*10900*/  LDSM.16.M88.4 R8, [R204+0x6800] ;  /* 0x00680000cc08783b */ /* 0x000f6e0000000200 */
[----:B------:R4:W2:Y:S01]  /*10910*/  MUFU.TANH R162, R19 ;  /* 0x0000001300a27308 */ /* 0x0008a20000002400 */
[C---:B-1----:R-:W-:Y:S07]  /*10920*/  HMMA.16816.F32 R36, R188.reuse, R4, R36 ;  /* 0x00000004bc24723c */ /* 0x042fee0000001824 */
[----:B------:R-:W-:Y:S01]  /*10930*/  FMUL.FTZ R28, R28, c[0x0][0x2ec] ;  /* 0x0000bb001c1c7a20 */ /* 0x000fe20000410000 */
[C---:B------:R-:W-:Y:S01]  /*10940*/  HMMA.16816.F32 R40, R188.reuse, R6, R40 ;  /* 0x00000006bc28723c */ /* 0x040fe20000001828 */
[----:B------:R4:W1:Y:S01]  /*10950*/  MUFU.TANH R164, R20 ;  /* 0x0000001400a47308 */ /* 0x0008620000002400 */
[----:B------:R-:W1:Y:S02]  /*10960*/  LDSM.16.M88.4 R4, [R204+0x7000] ;  /* 0x00700000cc04783b */ /* 0x000e640000000200 */
[----:B------:R-:W-:Y:S02]  /*10970*/  FMUL.FTZ R29, R29, c[0x0][0x2ec] ;  /* 0x0000bb001d1d7a20 */ /* 0x000fe40000410000 */
[----:B------:R-:W-:Y:S02]  /*10980*/  FMUL.FTZ R30, R30, c[0x0][0x2ec] ;  /* 0x0000bb001e1e7a20 */ /* 0x000fe40000410000 */
[----:B------:R-:W-:Y:S03]  /*10990*/  FMUL.FTZ R31, R31, c[0x0][0x2ec] ;  /* 0x0000bb001f1f7a20 */ /* 0x000fe60000410000 */
[----:B------:R4:W1:Y:S01]  /*109a0*/  MUFU.TANH R165, R21 ;  /* 0x0000001500a57308 */ /* 0x0008620000002400 */
[----:B------:R-:W-:Y:S02]  /*109b0*/  FMUL.FTZ R32, R32, c[0x0][0x2ec] ;  /* 0x0000bb0020207a20 */ /* 0x000fe40000410000 */
[----:B------:R-:W-:Y:S02]  /*109c0*/  FMUL.FTZ R33, R33, c[0x0][0x2ec] ;  /* 0x0000bb0021217a20 */ /* 0x000fe40000410000 */
[----:B------:R-:W-:Y:S02]  /*109d0*/  FMUL.FTZ R34, R34, c[0x0][0x2ec] ;  /* 0x0000bb0022227a20 */ /* 0x000fe40000410000 */
[----:B------:R-:W-:Y:S02]  /*109e0*/  FMUL.FTZ R35, R35, c[0x0][0x2ec] ;  /* 0x0000bb0023237a20 */ /* 0x000fe40000410000 */
[----:B------:R-:W-:Y:S01]  /*109f0*/  FMUL.FTZ R36, R36, c[0x0][0x2ec] ;  /* 0x0000bb0024247a20 */ /* 0x000fe20000410000 */
[----:B------:R4:W2:Y:S01]  /*10a00*/  MUFU.TANH R166, R22 ;  /* 0x0000001600a67308 */ /* 0x0008a20000002400 */
[----:B------:R-:W-:Y:S01]  /*10a10*/  FMUL.FTZ R37, R37, c[0x0][0x2ec] ;  /* 0x0000bb0025257a20 */ /* 0x000fe20000410000 */
[C---:B-----5:R-:W-:Y:S03]  /*10a20*/  HMMA.16816.F32 R44, R188.reuse, R8, R44 ;  /* 0x00000008bc2c723c */ /* 0x060fe6000000182c */
[----:B------:R-:W-:Y:S02]  /*10a30*/  FMUL.FTZ R38, R38, c[0x0][0x2ec] ;  /* 0x0000bb0026267a20 */ /* 0x000fe40000410000 */
[----:B------:R-:W-:Y:S03]  /*10a40*/  FMUL.FTZ R39, R39, c[0x0][0x2ec] ;  /* 0x0000bb0027277a20 */ /* 0x000fe60000410000 */
[----:B------:R4:W2:Y:S01]  /*10a50*/  MUFU.TANH R167, R23 ;  /* 0x0000001700a77308 */ /* 0x0008a20000002400 */
[C---:B------:R-:W-:Y:S01]  /*10a60*/  HMMA.16816.F32 R48, R188.reuse, R10, R48 ;  /* 0x0000000abc30723c */ /* 0x040fe20000001830 */
[----:B------:R-:W5:Y:S01]  /*10a70*/  LDSM.16.M88.4 R8, [R204+0x7800] ;  /* 0x00780000cc08783b */ /* 0x000f620000000200 */
[----:B------:R-:W-:Y:S04]  /*10a80*/  DEPBAR.LE SB0, 0x0 ;  /* 0x000080000000791a */ /* 0x000fe80000000000 */
[----:B------:R-:W-:Y:S02]  /*10a90*/  FMUL.FTZ R40, R40, c[0x0][0x2ec] ;  /* 0x0000bb0028287a20 */ /* 0x000fe40000410000 */
[----:B------:R-:W-:Y:S01]  /*10aa0*/  FMUL.FTZ R41, R41, c[0x0][0x2ec] ;  /* 0x0000bb0029297a20 */ /* 0x000fe20000410000 */
[----:B------:R4:W2:Y:S01]  /*10ab0*/  MUFU.TANH R168, R24 ;  /* 0x0000001800a87308 */ /* 0x0008a20000002400 */
[----:B------:R-:W-:Y:S01]  /*10ac0*/  BAR.SYNC.DEFER_BLOCKING 0x0 ;  /* 0x0000000000007b1d */ /* 0x000fe20000010000 */
[C---:B-1----:R-:W-:Y:S05]  /*10ad0*/  HMMA.16816.F32 R52, R188.reuse, R4, R52 ;  /* 0x00000004bc34723c */ /* 0x042fea0000001834 */
[----:B------:R-:W-:Y:S02]  /*10ae0*/  FMUL.FTZ R42, R42, c[0x0][0x2ec] ;  /* 0x0000bb002a2a7a20 */ /* 0x000fe40000410000 */
[----:B------:R-:W-:Y:S01]  /*10af0*/  FMUL.FTZ R43, R43, c[0x0][0x2ec] ;  /* 0x0000bb002b2b7a20 */ /* 0x000fe20000410000 */
[----:B------:R4:W1:Y:S01]  /*10b00*/  MUFU.TANH R169, R25 ;  /* 0x0000001900a97308 */ /* 0x0008620000002400 */
[C---:B------:R-:W-:Y:S03]  /*10b10*/  HMMA.16816.F32 R56, R188.reuse, R6, R56 ;  /* 0x00000006bc38723c */ /* 0x040fe60000001838 */
[----:B------:R-:W-:Y:S02]  /*10b20*/  FMUL.FTZ R44, R44, c[0x0][0x2ec] ;  /* 0x0000bb002c2c7a20 */ /* 0x000fe40000410000 */
[----:B------:R-:W-:Y:S02]  /*10b30*/  FMUL.FTZ R45, R45, c[0x0][0x2ec] ;  /* 0x0000bb002d2d7a20 */ /* 0x000fe40000410000 */
[----:B------:R-:W-:Y:S02]  /*10b40*/  FMUL.FTZ R46, R46, c[0x0][0x2ec] ;  /* 0x0000bb002e2e7a20 */ /* 0x000fe40000410000 */
[----:B------:R4:W1:Y:S03]  /*10b50*/  MUFU.TANH R170, R26 ;  /* 0x0000001a00aa7308 */ /* 0x0008660000002400 */
[----:B------:R-:W-:Y:S02]  /*10b60*/  FMUL.FTZ R47, R47, c[0x0][0x2ec] ;  /* 0x0000bb002f2f7a20 */ /* 0x000fe40000410000 */
[----:B------:R-:W-:Y:S02]  /*10b70*/  FMUL.FTZ R48, R48, c[0x0][0x2ec] ;  /* 0x0000bb0030307a20 */ /* 0x000fe40000410000 */
[----:B------:R-:W-:Y:S02]  /*10b80*/  FMUL.FTZ R49, R49, c[0x0][0x2ec] ;  /* 0x0000bb0031317a20 */ /* 0x000fe40000410000 */
[----:B------:R-:W-:Y:S01]  /*10b90*/  FMUL.FTZ R50, R50, c[0x0][0x2ec] ;  /* 0x0000bb0032327a20 */ /* 0x000fe20000410000 */
[----:B------:R4:W1:Y:S01]  /*10ba0*/  MUFU.TANH R171, R27 ;  /* 0x0000001b00ab7308 */ /* 0x0008620000002400 */
[----:B------:R-:W-:Y:S01]  /*10bb0*/  FMUL.FTZ R51, R51, c[0x0][0x2ec] ;  /* 0x0000bb0033337a20 */ /* 0x000fe20000410000 */
[C---:B-----5:R-:W-:Y:S03]  /*10bc0*/  HMMA.16816.F32 R60, R188.reuse, R8, R60 ;  /* 0x00000008bc3c723c */ /* 0x060fe6000000183c */
[----:B------:R-:W-:Y:S02]  /*10bd0*/  FMUL.FTZ R52, R52, c[0x0][0x2ec] ;  /* 0x0000bb0034347a20 */ /* 0x000fe40000410000 */
[----:B------:R-:W-:Y:S02]  /*10be0*/  FMUL.FTZ R53, R53, c[0x0][0x2ec] ;  /* 0x0000bb0035357a20 */ /* 0x000fe40000410000 */
[----:B------:R-:W-:Y:S01]  /*10bf0*/  FMUL.FTZ R54, R54, c[0x0][0x2ec] ;  /* 0x0000bb0036367a20 */ /* 0x000fe20000410000 */
[----:B------:R4:W1:Y:S01]  /*10c00*/  MUFU.TANH R181, R28 ;  /* 0x0000001c00b57308 */ /* 0x0008620000002400 */
[----:B------:R-:W-:Y:S03]  /*10c10*/  HMMA.16816.F32 R64, R188, R10, R64 ;  /* 0x0000000abc40723c */ /* 0x000fe60000001840 */
        /* <DEDUP_REMOVED lines=9> */
[----:B------:R-:W-:Y:S02]  /*10cb0*/  FMUL.FTZ R62, R62, c[0x0][0x2ec] ;  /* 0x0000bb003e3e7a20 */ /* 0x000fe40000410000 */
[----:B------:R-:W-:Y:S02]  /*10cc0*/  FMUL.FTZ R63, R63, c[0x0][0x2ec] ;  /* 0x0000bb003f3f7a20 */ /* 0x000fe40000410000 */
[----:B------:R-:W-:Y:S02]  /*10cd0*/  FMUL.FTZ R64, R64, c[0x0][0x2ec] ;  /* 0x0000bb0040407a20 */ /* 0x000fe40000410000 */
[----:B------:R-:W-:Y:S02]  /*10ce0*/  FMUL.FTZ R65, R65, c[0x0][0x2ec] ;  /* 0x0000bb0041417a20 */ /* 0x000fe40000410000 */
[----:B------:R-:W-:Y:S01]  /*10cf0*/  FMUL.FTZ R66, R66, c[0x0][0x2ec] ;  /* 0x0000bb0042427a20 */ /* 0x000fe20000410000 */
[----:B------:R4:W1:Y:S01]  /*10d00*/  MUFU.TANH R183, R31 ;  /* 0x0000001f00b77308 */ /* 0x0008620000002400 */
[----:B------:R-:W-:Y:S09]  /*10d10*/  FMUL.FTZ R67, R67, c[0x0][0x2ec] ;  /* 0x0000bb0043437a20 */ /* 0x000ff20000410000 */
        /* <DEDUP_REMOVED lines=37> */
[----:B--23--:R-:W-:Y:S01]  /*10f70*/  ULDC.64 UR8, c[0x0][0x198] ;  /* 0x0000660000087ab9 */ /* 0x00cfe20000000a00 */
[----:B------:R-:W-:Y:S02]  /*10f80*/  MOV R4, UR11 ;  /* 0x0000000b00047c02 */ /* 0x000fe40008000f00 */
[----:B------:R-:W-:Y:S01]  /*10f90*/  MOV R5, UR10 ;  /* 0x0000000a00057c02 */ /* 0x000fe20008000f00 */
[----:B------:R-:W-:-:S05]  /*10fa0*/  @!P0 BRA `(.L_x_1615) ;  /* 0x000003d000008947 */ /* 0x000fca0003800000 */
[----:B------:R-:W-:Y:S01]  /*10fb0*/  IMAD.SHL.U32 R4, R229, 0x80, RZ ;  /* 0x00000080e5047824 */ /* 0x000fe200078e00ff */
[----:B------:R-:W-:Y:S01]  /*10fc0*/  IABS R3, c[0x0][0x2d0] ;  /* 0x0000b40000037a13 */ /* 0x000fe20000000000 */
[----:B------:R-:W-:Y:S02]  /*10fd0*/  UMOV UR8, UR6 ;  /* 0x0000000600087c82 */ /* 0x000fe40008000000 */
[----:B------:R-:W-:Y:S01]  /*10fe0*/  UMOV UR9, UR7 ;  /* 0x0000000700097c82 */ /* 0x000fe20008000000 */
[----:B------:R-:W2:Y:S01]  /*10ff0*/  I2F.RP R12, R3 ;  /* 0x00000003000c7306 */ /* 0x000ea20000209400 */
[C---:B------:R-:W-:Y:S02]  /*11000*/  IADD3 R10, R4.reuse, -0x80, RZ ;  /* 0xffffff80040a7810 */ /* 0x040fe40007ffe0ff */
        /* <DEDUP_REMOVED lines=24> */
[-C--:B------:R-:W-:Y:S02]  /*11190*/  ISETP.GE.U32.AND P5, PT, R6, R3.reuse, PT ;  /* 0x000000030600720c */ /* 0x080fe40003fa6070 */
[----:B------:R-:W-:Y:S02]  /*111a0*/  ISETP.GE.U32.AND P6, PT, R8, R3, PT ;  /* 0x000000030800720c */ /* 0x000fe40003fc6070 */
[----:B------:R-:W-:Y:S02]  /*111b0*/  ISETP.GE.AND P2, PT, R4, RZ, PT ;  /* 0x000000ff0400720c */ /* 0x000fe40003f46270 */
[----:B------:R-:W-:Y:S07]  /*111c0*/  LOP3.LUT R3, RZ, c[0x0][0x2d0], RZ, 0x33, !PT ;  /* 0x0000b400ff037a12 */ /* 0x000fee00078e33ff */
        /* <DEDUP_REMOVED lines=12> */
[----:B------:R2:W3:Y:S04]  /*11290*/  LDG.E R7, [R6.64] ;  /* 0x0000000e06077981 */ /* 0x0004e8000c1e1900 */
[----:B------:R5:W3:Y:S02]  /*112a0*/  LDG.E R5, [R4.64] ;  /* 0x0000000e04057981 */ /* 0x000ae4000c1e1900 */
[----:B-----5:R-:W-:Y:S04]  /*112b0*/  IMAD.MOV.U32 R4, RZ, RZ, c[0x0][0x2d0] ;  /* 0x0000b400ff047624 */ /* 0x020fe800078e00ff */
[----:B------:R-:W-:Y:S04]  /*112c0*/  IMAD R4, R3, R4, -0x80 ;  /* 0xffffff8003047424 */ /* 0x000fe800078e0204 */
[----:B------:R-:W-:Y:S01]  /*112d0*/  IMAD R3, R4, UR7, RZ ;  /* 0x0000000704037c24 */ /* 0x000fe2000f8e02ff */
[----:B--2---:R-:W-:Y:S05]  /*112e0*/  SHF.R.S32.HI R6, RZ, 0x1f, R4 ;  /* 0x0000001fff067819 */ /* 0x004fea0000011404 */
[----:B------:R-:W-:Y:S02]  /*112f0*/  IMAD R3, R6, UR6, R3 ;  /* 0x0000000606037c24 */ /* 0x000fe4000f8e0203 */
[----:B---3--:R-:W-:Y:S02]  /*11300*/  IMAD.IADD R7, R7, 0x1, -R5 ;  /* 0x0000000107077824 */ /* 0x008fe400078e0a05 */
[----:B------:R-:W-:Y:S03]  /*11310*/  IMAD.WIDE.U32 R4, R4, UR6, RZ ;  /* 0x0000000604047c25 */ /* 0x000fe6000f8e00ff */
[----:B------:R-:W-:Y:S01]  /*11320*/  SHF.R.S32.HI R6, RZ, 0x1f, R7 ;  /* 0x0000001fff067819 */ /* 0x000fe20000011407 */
[----:B------:R-:W-:Y:S04]  /*11330*/  IMAD.IADD R5, R5, 0x1, R3 ;  /* 0x0000000105057824 */ /* 0x000fe800078e0203 */
[----:B------:R-:W-:Y:S02]  /*11340*/  IMAD R6, R6, c[0x0][0x180], RZ ;  /* 0x0000600006067a24 */ /* 0x000fe400078e02ff */
[C---:B------:R-:W-:Y:S04]  /*11350*/  IMAD.WIDE.U32 R4, R7.reuse, c[0x0][0x180], R4 ;  /* 0x0000600007047a25 */ /* 0x040fe800078e0004 */
[----:B------:R-:W-:Y:S04]  /*11360*/  IMAD R6, R7, c[0x0][0x184], R6 ;  /* 0x0000610007067a24 */ /* 0x000fe800078e0206 */
[----:B------:R-:W-:Y:S02]  /*11370*/  IMAD.IADD R5, R5, 0x1, R6 ;  /* 0x0000000105057824 */ /* 0x000fe400078e0206 */
.L_x_1615:
[----:B------:R2:W-:Y:S01]  /*11380*/  @P4 STS.128 [R230+0x4000], RZ ;  /* 0x004000ffe6004388 */ /* 0x0005e20000000c00 */
[----:B----4-:R-:W-:Y:S01]  /*11390*/  LEA R18, P2, R4, R238, 0x1 ;  /* 0x000000ee04127211 */ /* 0x010fe200078408ff */
[----:B------:R-:W-:Y:S01]  /*113a0*/  UMOV UR6, UR8 ;  /* 0x0000000800067c82 */ /* 0x000fe20008000000 */
[----:B------:R-:W-:Y:S01]  /*113b0*/  IADD3 R3, P1, R226, R4, RZ ;  /* 0x00000004e2037210 */ /* 0x000fe20007f3e0ff */
        /* <DEDUP_REMOVED lines=19> */
[C---:B------:R-:W-:Y:S02]  /*114f0*/  @!P3 LEA R10, P1, R4.reuse, R238, 0x1 ;  /* 0x000000ee040ab211 */ /* 0x040fe400078208ff */
        /* <DEDUP_REMOVED lines=53> */
[C---:B---3--:R-:W-:Y:S02]  /*11850*/  @!P3 LEA R20, P2, R6.reuse, R238, 0x1 ;  /* 0x000000ee0614b211 */ /* 0x048fe400078408ff */
[CCC-:B------:R-:W-:Y:S01]  /*11860*/  @!P4 LEA.HI.X R33, R6.reuse, R237.reuse, R5.reuse, 0x1, P6 ;  /* 0x000000ed0621c211 */ /* 0x1c0fe200030f0c05 */
[----:B------:R2:W-:Y:S01]  /*11870*/  @P4 STS.128 [R230+0x6000], RZ ;  /* 0x006000ffe6004388 */ /* 0x0005e20000000c00 */
[-CC-:B------:R-:W-:Y:S02]  /*11880*/  @!P3 LEA.HI.X R21, R6, R237.reuse, R5.reuse, 0x1, P2 ;  /* 0x000000ed0615b211 */ /* 0x180fe400010f0c05 */
        /* <DEDUP_REMOVED lines=48> */
.L_x_1614:
[----:B--23--:R-:W-:Y:S01]  /*11b90*/  FMNMX.FTZ R5, R141, R2, !PT ;  /* 0x000000028d057209 */ /* 0x00cfe20007810000 */
[----:B----4-:R-:W-:Y:S01]  /*11ba0*/  LDSM.16.MT88.4 R12, [R216+0xc000] ;  /* 0x00c00000d80c783b */ /* 0x010fe20000004200 */
[----:B------:R-:W-:Y:S01]  /*11bb0*/  FMNMX.FTZ R3, R139, R0, !PT ;  /* 0x000000008b037209 */ /* 0x000fe20007810000 */
[----:B------:R-:W-:Y:S01]  /*11bc0*/  UMOV UR8, UR13 ;  /* 0x0000000d00087c82 */ /* 0x000fe20008000000 */
[----:B------:R-:W-:Y:S01]  /*11bd0*/  FMNMX.FTZ R5, R140, R5, !PT ;  /* 0x000000058c057209 */ /* 0x000fe20007810000 */
[----:B------:R-:W-:Y:S01]  /*11be0*/  UMOV UR9, UR12 ;  /* 0x0000000c00097c82 */ /* 0x000fe20008000000 */
[----:B------:R-:W-:Y:S02]  /*11bf0*/  MOV R8, R142 ;  /* 0x0000008e00087202 */ /* 0x000fe40000000f00 */
[----:B------:R-:W-:Y:S01]  /*11c00*/  FMNMX.FTZ R5, R137, R5, !PT ;  /* 0x0000000589057209 */ /* 0x000fe20007810000 */
[----:B------:R-:W-:Y:S01]  /*11c10*/  LDSM.16.MT88.4 R20, [R214+0xc000] ;  /* 0x00c00000d614783b */ /* 0x000fe20000004200 */
[----:B------:R-:W-:Y:S02]  /*11c20*/  MOV R7, R143 ;  /* 0x0000008f00077202 */ /* 0x000fe40000000f00 */
        /* <DEDUP_REMOVED lines=78> */
[----:B------:R-:W-:Y:S02]  /*12110*/  FADD.FTZ R2, -R132, R2 ;  /* 0x0000000284027221 */ /* 0x000fe40000010100 */
[----:B------:R-:W1:Y:S01]  /*12120*/  MUFU.EX2 R0, R0 ;  /* 0x0000000000007308 */ /* 0x000e620000000800 */
[----:B------:R-:W-:Y:S01]  /*12130*/  FSEL R147, R147, RZ, P1 ;  /* 0x000000ff93937208 */ /* 0x000fe20000800000 */
[----:B------:R-:W-:Y:S01]  /*12140*/  FMUL.FTZ R2, R2, c[0x0][0x23c] ;  /* 0x00008f0002027a20 */ /* 0x000fe20000410000 */
[----:B------:R-:W-:Y:S03]  /*12150*/  FSETP.NEU.FTZ.AND P1, PT, R3, -INF , PT ;  /* 0xff8000000300780b */ /* 0x000fe60003f3d000 */
[--C-:B------:R-:W-:Y:S01]  /*12160*/  FFMA.FTZ R144, R141, c[0x0][0x23c], -R147.reuse ;  /* 0x00008f008d907a23 */ /* 0x100fe20000010893 */
[----:B------:R-:W-:Y:S01]  /*12170*/  FSEL R146, R146, RZ, P1 ;  /* 0x000000ff92927208 */ /* 0x000fe20000800000 */
[--C-:B------:R-:W-:Y:S01]  /*12180*/  FFMA.FTZ R141, R8, c[0x0][0x23c], -R147.reuse ;  /* 0x00008f00088d7a23 */ /* 0x100fe20000010893 */
[----:B------:R-:W-:Y:S01]  /*12190*/  ISETP.GT.AND P1, PT, R229, R224, PT ;  /* 0x000000e0e500720c */ /* 0x000fe20003f24270 */
[--C-:B------:R-:W-:Y:S01]  /*121a0*/  FFMA.FTZ R143, R140, c[0x0][0x23c], -R147.reuse ;  /* 0x00008f008c8f7a23 */ /* 0x100fe20000010893 */
[----:B------:R-:W2:Y:S01]  /*121b0*/  MUFU.EX2 R2, R2 ;  /* 0x0000000200027308 */ /* 0x000ea20000000800 */
[--C-:B------:R-:W-:Y:S02]  /*121c0*/  FFMA.FTZ R140, R139, c[0x0][0x23c], -R146.reuse ;  /* 0x00008f008b8c7a23 */ /* 0x100fe40000010892 */
        /* <DEDUP_REMOVED lines=17> */
[C---:B------:R-:W-:Y:S02]  /*122e0*/  FMUL.FTZ R9, R2.reuse, R125 ;  /* 0x0000007d02097220 */ /* 0x040fe40000410000 */
[C---:B------:R-:W-:Y:S01]  /*122f0*/  FMUL.FTZ R16, R2.reuse, R116 ;  /* 0x0000007402107220 */ /* 0x040fe20000410000 */
[----:B------:R-:W-:Y:S01]  /*12300*/  LDSM.16.MT88.4 R124, [R216+0xf800] ;  /* 0x00f80000d87c783b */ /* 0x000fe20000004200 */
[C---:B------:R-:W-:Y:S02]  /*12310*/  FMUL.FTZ R17, R2.reuse, R117 ;  /* 0x0000007502117220 */ /* 0x040fe40000410000 */
[C---:B------:R-:W-:Y:S02]  /*12320*/  FMUL.FTZ R24, R2.reuse, R108 ;  /* 0x0000006c02187220 */ /* 0x040fe40000410000 */
[----:B------:R-:W-:Y:S01]  /*12330*/  FMUL.FTZ R25, R2, R109 ;  /* 0x0000006d02197220 */ /* 0x000fe20000410000 */
[----:B------:R-:W2:Y:S01]  /*12340*/  MUFU.EX2 R139, R139 ;  /* 0x0000008b008b7308 */ /* 0x000ea20000000800 */
[C---:B------:R-:W-:Y:S01]  /*12350*/  FMUL.FTZ R26, R0.reuse, R110 ;  /* 0x0000006e001a7220 */ /* 0x040fe20000410000 */
[----:B------:R-:W-:Y:S01]  /*12360*/  LDSM.16.MT88.4 R116, [R214+0xf800] ;  /* 0x00f80000d674783b */ /* 0x000fe20000004200 */
[----:B------:R-:W-:Y:S01]  /*12370*/  FMUL.FTZ R27, R0, R111 ;  /* 0x0000006f001b7220 */ /* 0x000fe20000410000 */
[----:B-1----:R-:W-:Y:S01]  /*12380*/  F2FP.PACK_AB R128, R143, R144 ;  /* 0x000000908f80723e */ /* 0x002fe200000000ff */
[C---:B------:R-:W-:Y:S02]  /*12390*/  FMUL.FTZ R32, R2.reuse, R100 ;  /* 0x0000006402207220 */ /* 0x040fe40000410000 */
[----:B------:R-:W-:Y:S02]  /*123a0*/  FMUL.FTZ R33, R2, R101 ;  /* 0x0000006502217220 */ /* 0x000fe40000410000 */
[C---:B------:R-:W-:Y:S01]  /*123b0*/  FMUL.FTZ R34, R0.reuse, R102 ;  /* 0x0000006600227220 */ /* 0x040fe20000410000 */
[----:B------:R-:W-:Y:S01]  /*123c0*/  MUFU.EX2 R142, R142 ;  /* 0x0000008e008e7308 */ /* 0x000fe20000000800 */
[----:B------:R-:W-:Y:S01]  /*123d0*/  FMUL.FTZ R35, R0, R103 ;  /* 0x0000006700237220 */ /* 0x000fe20000410000 */
[----:B------:R-:W-:Y:S01]  /*123e0*/  LDSM.16.MT88.4 R108, [R213+0xf800] ;  /* 0x00f80000d56c783b */ /* 0x000fe20000004200 */
[C---:B------:R-:W-:Y:S02]  /*123f0*/  FMUL.FTZ R40, R2.reuse, R92 ;  /* 0x0000005c02287220 */ /* 0x040fe40000410000 */
[----:B------:R-:W-:Y:S02]  /*12400*/  FMUL.FTZ R41, R2, R93 ;  /* 0x0000005d02297220 */ /* 0x000fe40000410000 */
[C---:B------:R-:W-:Y:S02]  /*12410*/  FMUL.FTZ R42, R0.reuse, R94 ;  /* 0x0000005e002a7220 */ /* 0x040fe40000410000 */
[----:B------:R-:W-:Y:S01]  /*12420*/  FMUL.FTZ R43, R0, R95 ;  /* 0x0000005f002b7220 */ /* 0x000fe20000410000 */
[----:B------:R-:W1:Y:S01]  /*12430*/  MUFU.EX2 R141, R141 ;  /* 0x0000008d008d7308 */ /* 0x000e620000000800 */
[----:B------:R-:W-:Y:S01]  /*12440*/  LDSM.16.MT88.4 R92, [R212+0x11000] ;  /* 0x01100000d45c783b */ /* 0x000fe20000004200 */
[C---:B------:R-:W-:Y:S01]  /*12450*/  FMUL.FTZ R48, R2.reuse, R84 ;  /* 0x0000005402307220 */ /* 0x040fe20000410000 */
[----:B--2---:R-:W-:Y:S01]  /*12460*/  F2FP.PACK_AB R129, R139, R140 ;  /* 0x0000008c8b81723e */ /* 0x004fe200000000ff */
[----:B------:R-:W-:Y:S02]  /*12470*/  FMUL.FTZ R49, R2, R85 ;  /* 0x0000005502317220 */ /* 0x000fe40000410000 */
[C---:B------:R-:W-:Y:S03]  /*12480*/  FMUL.FTZ R50, R0.reuse, R86 ;  /* 0x0000005600327220 */ /* 0x040fe60000410000 */
[----:B------:R-:W-:Y:S01]  /*12490*/  LDSM.16.MT88.4 R100, [R212+0xf800] ;  /* 0x00f80000d464783b */ /* 0x000fe20000004200 */
[----:B------:R-:W-:Y:S01]  /*124a0*/  MUFU.EX2 R138, R138 ;  /* 0x0000008a008a7308 */ /* 0x000fe20000000800 */
[----:B------:R-:W-:Y:S02]  /*124b0*/  FMUL.FTZ R51, R0, R87 ;  /* 0x0000005700337220 */ /* 0x000fe40000410000 */
[C---:B------:R-:W-:Y:S02]  /*124c0*/  FMUL.FTZ R56, R2.reuse, R76 ;  /* 0x0000004c02387220 */ /* 0x040fe40000410000 */
[----:B------:R-:W-:Y:S02]  /*124d0*/  FMUL.FTZ R57, R2, R77 ;  /* 0x0000004d02397220 */ /* 0x000fe40000410000 */
[----:B------:R-:W2:Y:S01]  /*124e0*/  LDSM.16.MT88.4 R84, [R212+0x10000] ;  /* 0x01000000d454783b */ /* 0x000ea20000004200 */
[C---:B------:R-:W-:Y:S02]  /*124f0*/  FMUL.FTZ R58, R0.reuse, R78 ;  /* 0x0000004e003a7220 */ /* 0x040fe40000410000 */
[----:B------:R-:W3:Y:S01]  /*12500*/  MUFU.EX2 R137, R137 ;  /* 0x0000008900897308 */ /* 0x000ee20000000800 */
[----:B------:R-:W-:Y:S02]  /*12510*/  FMUL.FTZ R59, R0, R79 ;  /* 0x0000004f003b7220 */ /* 0x000fe40000410000 */
[C---:B------:R-:W-:Y:S01]  /*12520*/  FMUL.FTZ R64, R2.reuse, R68 ;  /* 0x0000004402407220 */ /* 0x040fe20000410000 */
[----:B-1----:R-:W-:Y:S01]  /*12530*/  F2FP.PACK_AB R130, R141, R142 ;  /* 0x0000008e8d82723e */ /* 0x002fe200000000ff */
[----:B------:R-:W1:Y:S01]  /*12540*/  LDSM.16.MT88.4 R76, [R216+0xc800] ;  /* 0x00c80000d84c783b */ /* 0x000e620000004200 */
[----:B------:R-:W-:Y:S02]  /*12550*/  FMUL.FTZ R65, R2, R69 ;  /* 0x0000004502417220 */ /* 0x000fe40000410000 */
[C---:B------:R-:W-:Y:S02]  /*12560*/  FMUL.FTZ R66, R0.reuse, R70 ;  /* 0x0000004600427220 */ /* 0x040fe40000410000 */
[----:B------:R-:W-:Y:S01]  /*12570*/  FMUL.FTZ R67, R0, R71 ;  /* 0x0000004700437220 */ /* 0x000fe20000410000 */
[----:B------:R-:W-:Y:S01]  /*12580*/  MUFU.EX2 R154, R154 ;  /* 0x0000009a009a7308 */ /* 0x000fe20000000800 */
[--C-:B------:R-:W-:Y:S02]  /*12590*/  FFMA.FTZ R157, R157, c[0x0][0x23c], -R146.reuse ;  /* 0x00008f009d9d7a23 */ /* 0x100fe40000010892 */
[--C-:B------:R-:W-:Y:S02]  /*125a0*/  FFMA.FTZ R162, R162, c[0x0][0x23c], -R146.reuse ;  /* 0x00008f00a2a27a23 */ /* 0x100fe40000010892 */
[--C-:B------:R-:W-:Y:S02]  /*125b0*/  FFMA.FTZ R164, R164, c[0x0][0x23c], -R147.reuse ;  /* 0x00008f00a4a47a23 */ /* 0x100fe40000010893 */
[--C-:B------:R-:W-:Y:S02]  /*125c0*/  FFMA.FTZ R165, R165, c[0x0][0x23c], -R147.reuse ;  /* 0x00008f00a5a57a23 */ /* 0x100fe40000010893 */
[--C-:B------:R-:W-:Y:S01]  /*125d0*/  FFMA.FTZ R166, R166, c[0x0][0x23c], -R146.reuse ;  /* 0x00008f00a6a67a23 */ /* 0x100fe20000010892 */
[----:B------:R-:W-:Y:S01]  /*125e0*/  MUFU.EX2 R157, R157 ;  /* 0x0000009d009d7308 */ /* 0x000fe20000000800 */
[--C-:B------:R-:W-:Y:S01]  /*125f0*/  FFMA.FTZ R167, R167, c[0x0][0x23c], -R146.reuse ;  /* 0x00008f00a7a77a23 */ /* 0x100fe20000010892 */
[----:B---3--:R-:W-:Y:S01]  /*12600*/  F2FP.PACK_AB R131, R137, R138 ;  /* 0x0000008a8983723e */ /* 0x008fe200000000ff */
[--C-:B------:R-:W-:Y:S02]  /*12610*/  FFMA.FTZ R168, R168, c[0x0][0x23c], -R147.reuse ;  /* 0x00008f00a8a87a23 */ /* 0x100fe40000010893 */
[--C-:B------:R-:W-:Y:S02]  /*12620*/  FFMA.FTZ R169, R169, c[0x0][0x23c], -R147.reuse ;  /* 0x00008f00a9a97a23 */ /* 0x100fe40000010893 */
[--C-:B------:R-:W-:Y:S02]  /*12630*/  FFMA.FTZ R170, R170, c[0x0][0x23c], -R146.reuse ;  /* 0x00008f00aaaa7a23 */ /* 0x100fe40000010892 */
[C---:B------:R-:W-:Y:S01]  /*12640*/  HMMA.16816.F32 R4, R128.reuse, R12, R4 ;  /* 0x0000000c8004723c */ /* 0x040fe20000001804 */
[----:B------:R-:W3:Y:S04]  /*12650*/  MUFU.EX2 R162, R162 ;  /* 0x000000a200a27308 */ /* 0x000ee80000000800 */
[--C-:B------:R-:W-:Y:S02]  /*12660*/  FFMA.FTZ R171, R171, c[0x0][0x23c], -R146.reuse ;  /* 0x00008f00abab7a23 */ /* 0x100fe40000010892 */
[C---:B------:R-:W-:Y:S01]  /*12670*/  FMUL.FTZ R12, R2.reuse, R120 ;  /* 0x00000078020c7220 */ /* 0x040fe20000410000 */
[C---:B------:R-:W-:Y:S03]  /*12680*/  HMMA.16816.F32 R8, R128.reuse, R14, R8 ;  /* 0x0000000e8008723c */ /* 0x040fe60000001808 */
[----:B------:R-:W-:Y:S01]  /*12690*/  MUFU.EX2 R164, R164 ;  /* 0x000000a400a47308 */ /* 0x000fe20000000800 */
[----:B------:R-:W-:Y:S02]  /*126a0*/  FMUL.FTZ R13, R2, R121 ;  /* 0x00000079020d7220 */ /* 0x000fe40000410000 */
[--C-:B------:R-:W-:Y:S02]  /*126b0*/  FFMA.FTZ R181, R181, c[0x0][0x23c], -R147.reuse ;  /* 0x00008f00b5b57a23 */ /* 0x100fe40000010893 */
[C---:B------:R-:W-:Y:S04]  /*126c0*/  FMUL.FTZ R14, R0.reuse, R122 ;  /* 0x0000007a000e7220 */ /* 0x040fe80000410000 */
[----:B------:R-:W-:Y:S01]  /*126d0*/  FMUL.FTZ R15, R0, R123 ;  /* 0x0000007b000f7220 */ /* 0x000fe20000410000 */
[----:B------:R-:W-:Y:S01]  /*126e0*/  MUFU.EX2 R165, R165 ;  /* 0x000000a500a57308 */ /* 0x000fe20000000800 */
[--C-:B------:R-:W-:Y:S02]  /*126f0*/  FFMA.FTZ R179, R179, c[0x0][0x23c], -R147.reuse ;  /* 0x00008f00b3b37a23 */ /* 0x100fe40000010893 */
[--C-:B------:R-:W-:Y:S01]  /*12700*/  FFMA.FTZ R182, R182, c[0x0][0x23c], -R146.reuse ;  /* 0x00008f00b6b67a23 */ /* 0x100fe20000010892 */
[----:B---3--:R-:W-:Y:S01]  /*12710*/  F2FP.PACK_AB R71, R162, R157 ;  /* 0x0000009da247723e */ /* 0x008fe200000000ff */
[--C-:B------:R-:W-:Y:S01]  /*12720*/  FFMA.FTZ R183, R183, c[0x0][0x23c], -R146.reuse ;  /* 0x00008f00b7b77a23 */ /* 0x100fe20000010892 */
[C---:B------:R-:W-:Y:S03]  /*12730*/  HMMA.16816.F32 R12, R128.reuse, R20, R12 ;  /* 0x00000014800c723c */ /* 0x040fe6000000180c */
[--C-:B------:R-:W-:Y:S01]  /*12740*/  FFMA.FTZ R184, R184, c[0x0][0x23c], -R147.reuse ;  /* 0x00008f00b8b87a23 */ /* 0x100fe20000010893 */
[----:B------:R-:W-:Y:S01]  /*12750*/  MUFU.EX2 R166, R166 ;  /* 0x000000a600a67308 */ /* 0x000fe20000000800 */
[--C-:B------:R-:W-:Y:S02]  /*12760*/  FFMA.FTZ R185, R185, c[0x0][0x23c], -R147.reuse ;  /* 0x00008f00b9b97a23 */ /* 0x100fe40000010893 */
[C---:B------:R-:W-:Y:S01]  /*12770*/  FMUL.FTZ R20, R2.reuse, R112 ;  /* 0x0000007002147220 */ /* 0x040fe20000410000 */
[C---:B------:R-:W-:Y:S04]  /*12780*/  HMMA.16816.F32 R16, R128.reuse, R22, R16 ;  /* 0x000000168010723c */ /* 0x040fe80000001810 */
[----:B------:R-:W-:Y:S02]  /*12790*/  FMUL.FTZ R21, R2, R113 ;  /* 0x0000007102157220 */ /* 0x000fe40000410000 */
[----:B------:R-:W-:Y:S01]  /*127a0*/  MUFU.EX2 R167, R167 ;  /* 0x000000a700a77308 */ /* 0x000fe20000000800 */
[C---:B------:R-:W-:Y:S02]  /*127b0*/  FMUL.FTZ R22, R0.reuse, R114 ;  /* 0x0000007200167220 */ /* 0x040fe40000410000 */
[----:B------:R-:W-:Y:S03]  /*127c0*/  FMUL.FTZ R23, R0, R115 ;  /* 0x0000007300177220 */ /* 0x000fe60000410000 */
[--C-:B------:R-:W-:Y:S02]  /*127d0*/  FFMA.FTZ R112, R247, c[0x0][0x23c], -R147.reuse ;  /* 0x00008f00f7707a23 */ /* 0x100fe40000010893 */
[--C-:B------:R-:W-:Y:S02]  /*127e0*/  FFMA.FTZ R186, R186, c[0x0][0x23c], -R146.reuse ;  /* 0x00008f00baba7a23 */ /* 0x100fe40000010892 */
[C---:B------:R-:W-:Y:S01]  /*127f0*/  HMMA.16816.F32 R20, R128.reuse, R28, R20 ;  /* 0x0000001c8014723c */ /* 0x040fe20000001814 */
[----:B------:R-:W-:Y:S02]  /*12800*/  MUFU.EX2 R168, R168 ;  /* 0x000000a800a87308 */ /* 0x000fe40000000800 */
[--C-:B------:R-:W-:Y:S02]  /*12810*/  FFMA.FTZ R187, R187, c[0x0][0x23c], -R146.reuse ;  /* 0x00008f00bbbb7a23 */ /* 0x100fe40000010892 */
[--C-:B------:R-:W-:Y:S02]  /*12820*/  FFMA.FTZ R189, R246, c[0x0][0x23c], -R147.reuse ;  /* 0x00008f00f6bd7a23 */ /* 0x100fe40000010893 */
[C---:B------:R-:W-:Y:S01]  /*12830*/  FMUL.FTZ R28, R2.reuse, R104 ;  /* 0x00000068021c7220 */ /* 0x040fe20000410000 */
[C---:B------:R-:W-:Y:S03]  /*12840*/  HMMA.16816.F32 R24, R128.reuse, R30, R24 ;  /* 0x0000001e8018723c */ /* 0x040fe60000001818 */
[----:B------:R-:W3:Y:S01]  /*12850*/  MUFU.EX2 R112, R112 ;  /* 0x0000007000707308 */ /* 0x000ee20000000800 */
[----:B------:R-:W-:Y:S02]  /*12860*/  FMUL.FTZ R29, R2, R105 ;  /* 0x00000069021d7220 */ /* 0x000fe40000410000 */
[--C-:B------:R-:W-:Y:S02]  /*12870*/  FFMA.FTZ R104, R251, c[0x0][0x23c], -R147.reuse ;  /* 0x00008f00fb687a23 */ /* 0x100fe40000010893 */
[C---:B------:R-:W-:Y:S04]  /*12880*/  FMUL.FTZ R30, R0.reuse, R106 ;  /* 0x0000006a001e7220 */ /* 0x040fe80000410000 */
[----:B------:R-:W-:Y:S01]  /*12890*/  FMUL.FTZ R31, R0, R107 ;  /* 0x0000006b001f7220 */ /* 0x000fe20000410000 */
[----:B------:R-:W-:Y:S01]  /*128a0*/  MUFU.EX2 R104, R104 ;  /* 0x0000006800687308 */ /* 0x000fe20000000800 */
[--C-:B------:R-:W-:Y:S02]  /*128b0*/  FFMA.FTZ R105, R250, c[0x0][0x23c], -R147.reuse ;  /* 0x00008f00fa697a23 */ /* 0x100fe40000010893 */
[--C-:B------:R-:W-:Y:S02]  /*128c0*/  FFMA.FTZ R106, R249, c[0x0][0x23c], -R146.reuse ;  /* 0x00008f00f96a7a23 */ /* 0x100fe40000010892 */
[--C-:B------:R-:W-:Y:S01]  /*128d0*/  FFMA.FTZ R107, R248, c[0x0][0x23c], -R146.reuse ;  /* 0x00008f00f86b7a23 */ /* 0x100fe20000010892 */
[C---:B------:R-:W-:Y:S03]  /*128e0*/  HMMA.16816.F32 R28, R128.reuse, R36, R28 ;  /* 0x00000024801c723c */ /* 0x040fe6000000181c */
[--C-:B------:R-:W-:Y:S01]  /*128f0*/  FFMA.FTZ R188, R245, c[0x0][0x23c], -R147.reuse ;  /* 0x00008f00f5bc7a23 */ /* 0x100fe20000010893 */
[----:B------:R-:W4:Y:S01]  /*12900*/  MUFU.EX2 R105, R105 ;  /* 0x0000006900697308 */ /* 0x000f220000000800 */
[--C-:B------:R-:W-:Y:S02]  /*12910*/  FFMA.FTZ R190, R244, c[0x0][0x23c], -R146.reuse ;  /* 0x00008f00f4be7a23 */ /* 0x100fe40000010892 */
[C---:B------:R-:W-:Y:S01]  /*12920*/  FMUL.FTZ R36, R2.reuse, R96 ;  /* 0x0000006002247220 */ /* 0x040fe20000410000 */
[C---:B------:R-:W-:Y:S04]  /*12930*/  HMMA.16816.F32 R32, R128.reuse, R38, R32 ;  /* 0x000000268020723c */ /* 0x040fe80000001820 */
[----:B------:R-:W-:Y:S01]  /*12940*/  FMUL.FTZ R37, R2, R97 ;  /* 0x0000006102257220 */ /* 0x000fe20000410000 */
[----:B---3--:R-:W-:Y:S01]  /*12950*/  F2FP.PACK_AB R70, R154, R112 ;  /* 0x000000709a46723e */ /* 0x008fe200000000ff */
[----:B------:R-:W-:Y:S01]  /*12960*/  MUFU.EX2 R106, R106 ;  /* 0x0000006a006a7308 */ /* 0x000fe20000000800 */
[C---:B------:R-:W-:Y:S02]  /*12970*/  FMUL.FTZ R38, R0.reuse, R98 ;  /* 0x0000006200267220 */ /* 0x040fe40000410000 */
[----:B------:R-:W-:Y:S02]  /*12980*/  FMUL.FTZ R39, R0, R99 ;  /* 0x0000006300277220 */ /* 0x000fe40000410000 */
[----:B------:R-:W-:Y:S01]  /*12990*/  LDSM.16.MT88.4 R96, [R212+0x13000] ;  /* 0x01300000d460783b */ /* 0x000fe20000004200 */
[--C-:B------:R-:W-:Y:S02]  /*129a0*/  FFMA.FTZ R191, R241, c[0x0][0x23c], -R146.reuse ;  /* 0x00008f00f1bf7a23 */ /* 0x100fe40000010892 */
[--C-:B------:R-:W-:Y:S02]  /*129b0*/  FFMA.FTZ R195, R195, c[0x0][0x23c], -R147.reuse ;  /* 0x00008f00c3c37a23 */ /* 0x100fe40000010893 */
[C---:B------:R-:W-:Y:S01]  /*129c0*/  HMMA.16816.F32 R36, R128.reuse, R44, R36 ;  /* 0x0000002c8024723c */ /* 0x040fe20000001824 */
[----:B------:R-:W3:Y:S02]  /*129d0*/  MUFU.EX2 R107, R107 ;  /* 0x0000006b006b7308 */ /* 0x000ee40000000800 */
[--C-:B------:R-:W-:Y:S01]  /*129e0*/  FFMA.FTZ R194, R194, c[0x0][0x23c], -R147.reuse ;  /* 0x00008f00c2c27a23 */ /* 0x100fe20000010893 */
[----:B----4-:R-:W-:Y:S01]  /*129f0*/  F2FP.PACK_AB R68, R105, R104 ;  /* 0x000000686944723e */ /* 0x010fe200000000ff */
[--C-:B------:R-:W-:Y:S02]  /*12a00*/  FFMA.FTZ R193, R193, c[0x0][0x23c], -R146.reuse ;  /* 0x00008f00c1c17a23 */ /* 0x100fe40000010892 */
[C---:B------:R-:W-:Y:S01]  /*12a10*/  FMUL.FTZ R44, R2.reuse, R88 ;  /* 0x00000058022c7220 */ /* 0x040fe20000410000 */
[C---:B------:R-:W-:Y:S03]  /*12a20*/  HMMA.16816.F32 R40, R128.reuse, R46, R40 ;  /* 0x0000002e8028723c */ /* 0x040fe60000001828 */
[----:B------:R-:W4:Y:S01]  /*12a30*/  MUFU.EX2 R169, R169 ;  /* 0x000000a900a97308 */ /* 0x000f220000000800 */
[----:B------:R-:W-:Y:S02]  /*12a40*/  FMUL.FTZ R45, R2, R89 ;  /* 0x00000059022d7220 */ /* 0x000fe40000410000 */
[--C-:B------:R-:W-:Y:S02]  /*12a50*/  FFMA.FTZ R192, R192, c[0x0][0x23c], -R146.reuse ;  /* 0x00008f00c0c07a23 */ /* 0x100fe40000010892 */
[C---:B------:R-:W-:Y:S04]  /*12a60*/  FMUL.FTZ R46, R0.reuse, R90 ;  /* 0x0000005a002e7220 */ /* 0x040fe80000410000 */
[----:B------:R-:W-:Y:S01]  /*12a70*/  FMUL.FTZ R47, R0, R91 ;  /* 0x0000005b002f7220 */ /* 0x000fe20000410000 */
[----:B------:R-:W-:Y:S01]  /*12a80*/  MUFU.EX2 R170, R170 ;  /* 0x000000aa00aa7308 */ /* 0x000fe20000000800 */
[----:B------:R-:W-:Y:S01]  /*12a90*/  LDSM.16.MT88.4 R88, [R212+0x10800] ;  /* 0x01080000d458783b */ /* 0x000fe20000004200 */
[--C-:B------:R-:W-:Y:S01]  /*12aa0*/  FFMA.FTZ R180, R180, c[0x0][0x23c], -R147.reuse ;  /* 0x00008f00b4b47a23 */ /* 0x100fe20000010893 */
[----:B---3--:R-:W-:Y:S01]  /*12ab0*/  F2FP.PACK_AB R69, R107, R106 ;  /* 0x0000006a6b45723e */ /* 0x008fe200000000ff */
[--C-:B------:R-:W-:Y:S02]  /*12ac0*/  FFMA.FTZ R178, R178, c[0x0][0x23c], -R147.reuse ;  /* 0x00008f00b2b27a23 */ /* 0x100fe40000010893 */
[C---:B------:R-:W-:Y:S03]  /*12ad0*/  HMMA.16816.F32 R44, R128.reuse, R52, R44 ;  /* 0x00000034802c723c */ /* 0x040fe6000000182c */
[--C-:B------:R-:W-:Y:S01]  /*12ae0*/  FFMA.FTZ R177, R177, c[0x0][0x23c], -R146.reuse ;  /* 0x00008f00b1b17a23 */ /* 0x100fe20000010892 */
[----:B------:R-:W3:Y:S01]  /*12af0*/  MUFU.EX2 R171, R171 ;  /* 0x000000ab00ab7308 */ /* 0x000ee20000000800 */
[--C-:B------:R-:W-:Y:S02]  /*12b00*/  FFMA.FTZ R176, R176, c[0x0][0x23c], -R146.reuse ;  /* 0x00008f00b0b07a23 */ /* 0x100fe40000010892 */
[C---:B------:R-:W-:Y:S01]  /*12b10*/  FMUL.FTZ R52, R2.reuse, R80 ;  /* 0x0000005002347220 */ /* 0x040fe20000410000 */
[C---:B------:R-:W-:Y:S04]  /*12b20*/  HMMA.16816.F32 R48, R128.reuse, R54, R48 ;  /* 0x000000368030723c */ /* 0x040fe80000001830 */
[----:B------:R-:W-:Y:S02]  /*12b30*/  FMUL.FTZ R53, R2, R81 ;  /* 0x0000005102357220 */ /* 0x000fe40000410000 */
[----:B------:R-:W-:Y:S01]  /*12b40*/  MUFU.EX2 R181, R181 ;  /* 0x000000b500b57308 */ /* 0x000fe20000000800 */
[C---:B------:R-:W-:Y:S02]  /*12b50*/  FMUL.FTZ R54, R0.reuse, R82 ;  /* 0x0000005200367220 */ /* 0x040fe40000410000 */
[----:B------:R-:W-:Y:S02]  /*12b60*/  FMUL.FTZ R55, R0, R83 ;  /* 0x0000005300377220 */ /* 0x000fe40000410000 */
[----:B------:R-:W-:Y:S01]  /*12b70*/  LDSM.16.MT88.4 R80, [R213+0xc800] ;  /* 0x00c80000d550783b */ /* 0x000fe20000004200 */
        /* <DEDUP_REMOVED lines=8> */
[----:B------:R-:W5:Y:S01]  /*12c00*/  MUFU.EX2 R182, R182 ;  /* 0x000000b600b67308 */ /* 0x000f620000000800 */
[----:B------:R-:W-:Y:S02]  /*12c10*/  FMUL.FTZ R61, R2, R73 ;  /* 0x00000049023d7220 */ /* 0x000fe40000410000 */
[--C-:B------:R-:W-:Y:S02]  /*12c20*/  FFMA.FTZ R161, R161, c[0x0][0x23c], -R147.reuse ;  /* 0x00008f00a1a17a23 */ /* 0x100fe40000010893 */
[C---:B------:R-:W-:Y:S04]  /*12c30*/  FMUL.FTZ R62, R0.reuse, R74 ;  /* 0x0000004a003e7220 */ /* 0x040fe80000410000 */
[----:B------:R-:W-:Y:S01]  /*12c40*/  FMUL.FTZ R63, R0, R75 ;  /* 0x0000004b003f7220 */ /* 0x000fe20000410000 */
[----:B------:R-:W3:Y:S01]  /*12c50*/  MUFU.EX2 R183, R183 ;  /* 0x000000b700b77308 */ /* 0x000ee20000000800 */
[----:B------:R-:W3:Y:S01]  /*12c60*/  LDSM.16.MT88.4 R72, [R214+0xc800] ;  /* 0x00c80000d648783b */ /* 0x000ee20000004200 */
[--C-:B------:R-:W-:Y:S02]  /*12c70*/  FFMA.FTZ R163, R163, c[0x0][0x23c], -R147.reuse ;  /* 0x00008f00a3a37a23 */ /* 0x100fe40000010893 */
[--C-:B------:R-:W-:Y:S02]  /*12c80*/  FFMA.FTZ R160, R160, c[0x0][0x23c], -R146.reuse ;  /* 0x00008f00a0a07a23 */ /* 0x100fe40000010892 */
[C---:B--2---:R-:W-:Y:S03]  /*12c90*/  HMMA.16816.F32 R60, R128.reuse, R84, R60 ;  /* 0x00000054803c723c */ /* 0x044fe6000000183c */
[--C-:B------:R-:W-:Y:S01]  /*12ca0*/  FFMA.FTZ R159, R159, c[0x0][0x23c], -R146.reuse ;  /* 0x00008f009f9f7a23 */ /* 0x100fe20000010892 */
[----:B------:R-:W-:Y:S01]  /*12cb0*/  MUFU.EX2 R184, R184 ;  /* 0x000000b800b87308 */ /* 0x000fe20000000800 */
[--C-:B------:R-:W-:Y:S02]  /*12cc0*/  FFMA.FTZ R158, R158, c[0x0][0x23c], -R147.reuse ;  /* 0x00008f009e9e7a23 */ /* 0x100fe40000010893 */
[--C-:B------:R-:W-:Y:S01]  /*12cd0*/  FFMA.FTZ R156, R156, c[0x0][0x23c], -R147.reuse ;  /* 0x00008f009c9c7a23 */ /* 0x100fe20000010893 */
[----:B------:R-:W-:Y:S01]  /*12ce0*/  HMMA.16816.F32 R64, R128, R86, R64 ;  /* 0x000000568040723c */ /* 0x000fe20000001840 */
[----:B------:R-:W2:Y:S03]  /*12cf0*/  LDSM.16.MT88.4 R84, [R212+0xc800] ;  /* 0x00c80000d454783b */ /* 0x000ea60000004200 */
[--C-:B------:R-:W-:Y:S02]  /*12d00*/  FFMA.FTZ R155, R155, c[0x0][0x23c], -R146.reuse ;  /* 0x00008f009b9b7a23 */ /* 0x100fe40000010892 */
[----:B------:R-:W2:Y:S01]  /*12d10*/  MUFU.EX2 R185, R185 ;  /* 0x000000b900b97308 */ /* 0x000ea20000000800 */
[--C-:B------:R-:W-:Y:S01]  /*12d20*/  FFMA.FTZ R153, R153, c[0x0][0x23c], -R146.reuse ;  /* 0x00008f0099997a23 */ /* 0x100fe20000010892 */
[C---:B-1----:R-:W-:Y:S05]  /*12d30*/  HMMA.16816.F32 R4, R68.reuse, R76, R4 ;  /* 0x0000004c4404723c */ /* 0x042fea0000001804 */
[--C-:B------:R-:W-:Y:S02]  /*12d40*/  FFMA.FTZ R151, R151, c[0x0][0x23c], -R147.reuse ;  /* 0x00008f0097977a23 */ /* 0x100fe40000010893 */
[--C-:B------:R-:W-:Y:S01]  /*12d50*/  FFMA.FTZ R152, R152, c[0x0][0x23c], -R147.reuse ;  /* 0x00008f0098987a23 */ /* 0x100fe20000010893 */
[C---:B------:R-:W-:Y:S01]  /*12d60*/  HMMA.16816.F32 R8, R68.reuse, R78, R8 ;  /* 0x0000004e4408723c */ /* 0x040fe20000001808 */
[----:B------:R-:W1:Y:S01]  /*12d70*/  LDSM.16.MT88.4 R76, [R216+0x10800] ;  /* 0x01080000d84c783b */ /* 0x000e620000004200 */
[----:B------:R-:W-:Y:S02]  /*12d80*/  MUFU.EX2 R186, R186 ;  /* 0x000000ba00ba7308 */ /* 0x000fe40000000800 */
[--C-:B------:R-:W-:Y:S02]  /*12d90*/  FFMA.FTZ R150, R150, c[0x0][0x23c], -R146.reuse ;  /* 0x00008f0096967a23 */ /* 0x100fe40000010892 */
[--C-:B------:R-:W-:Y:S02]  /*12da0*/  FFMA.FTZ R149, R149, c[0x0][0x23c], -R146.reuse ;  /* 0x00008f0095957a23 */ /* 0x100fe40000010892 */
[--C-:B------:R-:W-:Y:S01]  /*12db0*/  FFMA.FTZ R148, R148, c[0x0][0x23c], -R147.reuse ;  /* 0x00008f0094947a23 */ /* 0x100fe20000010893 */
[C---:B---3--:R-:W-:Y:S03]  /*12dc0*/  HMMA.16816.F32 R12, R68.reuse, R72, R12 ;  /* 0x00000048440c723c */ /* 0x048fe6000000180c */
[----:B------:R-:W3:Y:S01]  /*12dd0*/  MUFU.EX2 R187, R187 ;  /* 0x000000bb00bb7308 */ /* 0x000ee20000000800 */
[----:B------:R-:W-:Y:S02]  /*12de0*/  FFMA.FTZ R147, R145, c[0x0][0x23c], -R147 ;  /* 0x00008f0091937a23 */ /* 0x000fe40000010893 */
[--C-:B------:R-:W-:Y:S02]  /*12df0*/  FFMA.FTZ R134, R134, c[0x0][0x23c], -R146.reuse ;  /* 0x00008f0086867a23 */ /* 0x100fe40000010892 */
[----:B------:R-:W-:Y:S01]  /*12e00*/  FFMA.FTZ R146, R133, c[0x0][0x23c], -R146 ;  /* 0x00008f0085927a23 */ /* 0x000fe20000010892 */
[C---:B------:R-:W-:Y:S01]  /*12e10*/  HMMA.16816.F32 R16, R68.reuse, R74, R16 ;  /* 0x0000004a4410723c */ /* 0x040fe20000001810 */
[----:B------:R-:W3:Y:S03]  /*12e20*/  LDSM.16.MT88.4 R72, [R214+0x10800] ;  /* 0x01080000d648783b */ /* 0x000ee60000004200 */
[----:B------:R-:W-:Y:S01]  /*12e30*/  MUFU.EX2 R189, R189 ;  /* 0x000000bd00bd7308 */ /* 0x000fe20000000800 */
[----:B------:R-:W-:Y:S01]  /*12e40*/  FFMA.FTZ R144, R2, R240, R144 ;  /* 0x000000f002907223 */ /* 0x000fe20000010090 */
[----:B------:R-:W-:Y:S01]  /*12e50*/  MOV R2, R132 ;  /* 0x0000008400027202 */ /* 0x000fe20000000f00 */
[----:B------:R-:W-:Y:S01]  /*12e60*/  FFMA.FTZ R140, R0, R239, R140 ;  /* 0x000000ef008c7223 */ /* 0x000fe2000001008c */
[C---:B------:R-:W-:Y:S04]  /*12e70*/  HMMA.16816.F32 R20, R68.reuse, R80, R20 ;  /* 0x000000504414723c */ /* 0x040fe80000001814 */
[----:B------:R-:W-:Y:S02]  /*12e80*/  FADD.FTZ R144, R143, R144 ;  /* 0x000000908f907221 */ /* 0x000fe40000010000 */
[----:B------:R-:W-:Y:S01]  /*12e90*/  MUFU.EX2 R188, R188 ;  /* 0x000000bc00bc7308 */ /* 0x000fe20000000800 */
[----:B------:R-:W-:Y:S01]  /*12ea0*/  FADD.FTZ R140, R139, R140 ;  /* 0x0000008c8b8c7221 */ /* 0x000fe20000010000 */
[C---:B------:R-:W-:Y:S01]  /*12eb0*/  HMMA.16816.F32 R24, R68.reuse, R82, R24 ;  /* 0x000000524418723c */ /* 0x040fe20000001818 */
[----:B------:R-:W4:Y:S03]  /*12ec0*/  LDSM.16.MT88.4 R80, [R213+0x10800] ;  /* 0x01080000d550783b */ /* 0x000f260000004200 */
[----:B------:R-:W-:Y:S02]  /*12ed0*/  FADD.FTZ R142, R142, R144 ;  /* 0x000000908e8e7221 */ /* 0x000fe40000010000 */
[----:B------:R-:W-:Y:S02]  /*12ee0*/  FADD.FTZ R140, R138, R140 ;  /* 0x0000008c8a8c7221 */ /* 0x000fe40000010000 */
[----:B------:R-:W3:Y:S01]  /*12ef0*/  MUFU.EX2 R190, R190 ;  /* 0x000000be00be7308 */ /* 0x000ee20000000800 */
[C---:B--2---:R-:W-:Y:S03]  /*12f00*/  HMMA.16816.F32 R28, R68.reuse, R84, R28 ;  /* 0x00000054441c723c */ /* 0x044fe6000000181c */
[----:B------:R-:W-:Y:S02]  /*12f10*/  FADD.FTZ R142, R141, R142 ;  /* 0x0000008e8d8e7221 */ /* 0x000fe40000010000 */
[----:B------:R-:W-:Y:S03]  /*12f20*/  FADD.FTZ R137, R137, R140 ;  /* 0x0000008c89897221 */ /* 0x000fe60000010000 */
[C---:B------:R-:W-:Y:S01]  /*12f30*/  HMMA.16816.F32 R32, R68.reuse, R86, R32 ;  /* 0x000000564420723c */ /* 0x040fe20000001820 */
[----:B------:R-:W2:Y:S01]  /*12f40*/  LDSM.16.MT88.4 R84, [R216+0xd000] ;  /* 0x00d00000d854783b */ /* 0x000ea20000004200 */
[----:B------:R-:W2:Y:S02]  /*12f50*/  MUFU.EX2 R191, R191 ;  /* 0x000000bf00bf7308 */ /* 0x000ea40000000800 */
[----:B------:R-:W-:Y:S02]  /*12f60*/  FADD.FTZ R104, R104, R142 ;  /* 0x0000008e68687221 */ /* 0x000fe40000010000 */
[----:B------:R-:W-:Y:S02]  /*12f70*/  FADD.FTZ R137, R106, R137 ;  /* 0x000000896a897221 */ /* 0x000fe40000010000 */
[C---:B-1----:R-:W-:Y:S04]  /*12f80*/  HMMA.16816.F32 R36, R68.reuse, R76, R36 ;  /* 0x0000004c4424723c */ /* 0x042fe80000001824 */
[----:B------:R-:W-:Y:S01]  /*12f90*/  MUFU.EX2 R195, R195 ;  /* 0x000000c300c37308 */ /* 0x000fe20000000800 */
[----:B------:R-:W-:Y:S02]  /*12fa0*/  FADD.FTZ R0, R105, R104 ;  /* 0x0000006869007221 */ /* 0x000fe40000010000 */
[----:B------:R-:W-:Y:S01]  /*12fb0*/  FADD.FTZ R107, R107, R137 ;  /* 0x000000896b6b7221 */ /* 0x000fe20000010000 */
[C---:B------:R-:W-:Y:S01]  /*12fc0*/  HMMA.16816.F32 R40, R68.reuse, R78, R40 ;  /* 0x0000004e4428723c */ /* 0x040fe20000001828 */
[----:B------:R-:W1:Y:S03]  /*12fd0*/  LDSM.16.MT88.4 R76, [R214+0xd000] ;  /* 0x00d00000d64c783b */ /* 0x000e660000004200 */
[----:B------:R-:W-:Y:S02]  /*12fe0*/  FADD.FTZ R0, R112, R0 ;  /* 0x0000000070007221 */ /* 0x000fe40000010000 */
[----:B------:R-:W1:Y:S01]  /*12ff0*/  MUFU.EX2 R194, R194 ;  /* 0x000000c200c27308 */ /* 0x000e620000000800 */
[----:B------:R-:W-:Y:S01]  /*13000*/  FADD.FTZ R107, R157, R107 ;  /* 0x0000006b9d6b7221 */ /* 0x000fe20000010000 */
[C---:B---3--:R-:W-:Y:S04]  /*13010*/  HMMA.16816.F32 R44, R68.reuse, R72, R44 ;  /* 0x00000048442c723c */ /* 0x048fe8000000182c */
[----:B------:R-:W-:Y:S02]  /*13020*/  FADD.FTZ R0, R154, R0 ;  /* 0x000000009a007221 */ /* 0x000fe40000010000 */
[----:B------:R-:W-:Y:S02]  /*13030*/  FADD.FTZ R162, R162, R107 ;  /* 0x0000006ba2a27221 */ /* 0x000fe40000010000 */
[C---:B------:R-:W-:Y:S01]  /*13040*/  HMMA.16816.F32 R48, R68.reuse, R74, R48 ;  /* 0x0000004a4430723c */ /* 0x040fe20000001830 */
[----:B------:R-:W3:Y:S01]  /*13050*/  LDSM.16.MT88.4 R72, [R213+0xd000] ;  /* 0x00d00000d548783b */ /* 0x000ee20000004200 */
[----:B------:R-:W-:Y:S02]  /*13060*/  MUFU.EX2 R193, R193 ;  /* 0x000000c100c17308 */ /* 0x000fe40000000800 */
[----:B------:R-:W-:Y:S04]  /*13070*/  FADD.FTZ R162, R166, R162 ;  /* 0x000000a2a6a27221 */ /* 0x000fe80000010000 */
[C---:B----4-:R-:W-:Y:S04]  /*13080*/  HMMA.16816.F32 R52, R68.reuse, R80, R52 ;  /* 0x000000504434723c */ /* 0x050fe80000001834 */
[----:B------:R-:W4:Y:S04]  /*13090*/  MUFU.EX2 R192, R192 ;  /* 0x000000c000c07308 */ /* 0x000f280000000800 */
[C---:B------:R-:W-:Y:S01]  /*130a0*/  HMMA.16816.F32 R56, R68.reuse, R82, R56 ;  /* 0x000000524438723c */ /* 0x040fe20000001838 */
[----:B------:R-:W1:Y:S05]  /*130b0*/  LDSM.16.MT88.4 R80, [R212+0xd000] ;  /* 0x00d00000d450783b */ /* 0x000e6a0000004200 */
[----:B------:R-:W-:Y:S02]  /*130c0*/  MUFU.EX2 R180, R180 ;  /* 0x000000b400b47308 */ /* 0x000fe40000000800 */
[C---:B------:R-:W-:Y:S08]  /*130d0*/  HMMA.16816.F32 R60, R68.reuse, R88, R60 ;  /* 0x00000058443c723c */ /* 0x040ff0000000183c */
[----:B------:R-:W-:Y:S01]  /*130e0*/  HMMA.16816.F32 R64, R68, R90, R64 ;  /* 0x0000005a4440723c */ /* 0x000fe20000001840 */
[----:B------:R-:W-:Y:S01]  /*130f0*/  LDSM.16.MT88.4 R88, [R213+0x11000] ;  /* 0x01100000d558783b */ /* 0x000fe20000004200 */
[----:B------:R-:W-:Y:S05]  /*13100*/  MUFU.EX2 R178, R178 ;  /* 0x000000b200b27308 */ /* 0x000fea0000000800 */
[----:B------:R-:W-:Y:S01]  /*13110*/  F2FP.PACK_AB R68, R165, R164 ;  /* 0x000000a4a544723e */ /* 0x000fe200000000ff */
[----:B------:R-:W-:Y:S01]  /*13120*/  FADD.FTZ R164, R164, R0 ;  /* 0x00000000a4a47221 */ /* 0x000fe20000010000 */
[----:B------:R-:W-:Y:S03]  /*13130*/  F2FP.PACK_AB R69, R167, R166 ;  /* 0x000000a6a745723e */ /* 0x000fe600000000ff */
[----:B------:R-:W-:Y:S01]  /*13140*/  F2FP.PACK_AB R70, R169, R168 ;  /* 0x000000a8a946723e */ /* 0x000fe200000000ff */
[----:B------:R-:W1:Y:S01]  /*13150*/  MUFU.EX2 R177, R177 ;  /* 0x000000b100b17308 */ /* 0x000e620000000800 */
[----:B------:R-:W-:Y:S01]  /*13160*/  F2FP.PACK_AB R71, R171, R170 ;  /* 0x000000aaab47723e */ /* 0x000fe200000000ff */
[----:B------:R-:W-:Y:S01]  /*13170*/  FADD.FTZ R164, R165, R164 ;  /* 0x000000a4a5a47221 */ /* 0x000fe20000010000 */
[----:B------:R-:W-:Y:S01]  /*13180*/  MOV R0, R3 ;  /* 0x0000000300007202 */ /* 0x000fe20000000f00 */
[----:B------:R-:W-:Y:S02]  /*13190*/  FADD.FTZ R167, R167, R162 ;  /* 0x000000a2a7a77221 */ /* 0x000fe40000010000 */
[----:B------:R-:W-:Y:S02]  /*131a0*/  FADD.FTZ R168, R168, R164 ;  /* 0x000000a4a8a87221 */ /* 0x000fe40000010000 */
[C---:B--2---:R-:W-:Y:S02]  /*131b0*/  HMMA.16816.F32 R4, R68.reuse, R84, R4 ;  /* 0x000000544404723c */ /* 0x044fe40000001804 */
[----:B------:R-:W2:Y:S01]  /*131c0*/  MUFU.EX2 R176, R176 ;  /* 0x000000b000b07308 */ /* 0x000ea20000000800 */
[----:B------:R-:W-:Y:S02]  /*131d0*/  FADD.FTZ R167, R170, R167 ;  /* 0x000000a7aaa77221 */ /* 0x000fe40000010000 */
[----:B------:R-:W-:Y:S02]  /*131e0*/  FADD.FTZ R168, R169, R168 ;  /* 0x000000a8a9a87221 */ /* 0x000fe40000010000 */
[----:B------:R-:W-:Y:S01]  /*131f0*/  FADD.FTZ R171, R171, R167 ;  /* 0x000000a7abab7221 */ /* 0x000fe20000010000 */
[C---:B------:R-:W-:Y:S01]  /*13200*/  HMMA.16816.F32 R8, R68.reuse, R86, R8 ;  /* 0x000000564408723c */ /* 0x040fe20000001808 */
[----:B------:R-:W2:Y:S03]  /*13210*/  LDSM.16.MT88.4 R84, [R216+0x11000] ;  /* 0x01100000d854783b */ /* 0x000ea60000004200 */
[----:B------:R-:W-:Y:S01]  /*13220*/  MUFU.EX2 R175, R175 ;  /* 0x000000af00af7308 */ /* 0x000fe20000000800 */
[----:B-----5:R-:W-:Y:S03]  /*13230*/  FADD.FTZ R171, R182, R171 ;  /* 0x000000abb6ab7221 */ /* 0x020fe60000010000 */
[C---:B-1----:R-:W-:Y:S06]  /*13240*/  HMMA.16816.F32 R12, R68.reuse, R76, R12 ;  /* 0x0000004c440c723c */ /* 0x042fec000000180c */
[----:B------:R-:W1:Y:S02]  /*13250*/  MUFU.EX2 R174, R174 ;  /* 0x000000ae00ae7308 */ /* 0x000e640000000800 */
[C---:B------:R-:W-:Y:S01]  /*13260*/  HMMA.16816.F32 R16, R68.reuse, R78, R16 ;  /* 0x0000004e4410723c */ /* 0x040fe20000001810 */
[----:B------:R-:W5:Y:S07]  /*13270*/  LDSM.16.MT88.4 R76, [R214+0x11000] ;  /* 0x01100000d64c783b */ /* 0x000f6e0000004200 */
[C---:B---3--:R-:W-:Y:S01]  /*13280*/  HMMA.16816.F32 R20, R68.reuse, R72, R20 ;  /* 0x000000484414723c */ /* 0x048fe20000001814 */
[----:B------:R-:W-:Y:S07]  /*13290*/  MUFU.EX2 R173, R173 ;  /* 0x000000ad00ad7308 */ /* 0x000fee0000000800 */
[C---:B------:R-:W-:Y:S01]  /*132a0*/  HMMA.16816.F32 R24, R68.reuse, R74, R24 ;  /* 0x0000004a4418723c */ /* 0x040fe20000001818 */
[----:B------:R-:W3:Y:S02]  /*132b0*/  LDSM.16.MT88.4 R72, [R216+0xd800] ;  /* 0x00d80000d848783b */ /* 0x000ee40000004200 */
[----:B------:R-:W1:Y:S05]  /*132c0*/  MUFU.EX2 R172, R172 ;  /* 0x000000ac00ac7308 */ /* 0x000e6a0000000800 */
[C---:B------:R-:W-:Y:S05]  /*132d0*/  HMMA.16816.F32 R28, R68.reuse, R80, R28 ;  /* 0x00000050441c723c */ /* 0x040fea000000181c */
[----:B------:R-:W-:Y:S03]  /*132e0*/  MUFU.EX2 R161, R161 ;  /* 0x000000a100a17308 */ /* 0x000fe60000000800 */
[C---:B------:R-:W-:Y:S01]  /*132f0*/  HMMA.16816.F32 R32, R68.reuse, R82, R32 ;  /* 0x000000524420723c */ /* 0x040fe20000001820 */
[----:B------:R-:W1:Y:S06]  /*13300*/  LDSM.16.MT88.4 R80, [R214+0xd800] ;  /* 0x00d80000d650783b */ /* 0x000e6c0000004200 */
[----:B------:R-:W-:Y:S01]  /*13310*/  MUFU.EX2 R163, R163 ;  /* 0x000000a300a37308 */ /* 0x000fe20000000800 */
[C---:B--2---:R-:W-:Y:S08]  /*13320*/  HMMA.16816.F32 R36, R68.reuse, R84, R36 ;  /* 0x000000544424723c */ /* 0x044ff00000001824 */
[C---:B------:R-:W-:Y:S01]  /*13330*/  HMMA.16816.F32 R40, R68.reuse, R86, R40 ;  /* 0x000000564428723c */ /* 0x040fe20000001828 */
[----:B------:R-:W-:Y:S01]  /*13340*/  LDSM.16.MT88.4 R84, [R212+0xd800] ;  /* 0x00d80000d454783b */ /* 0x000fe20000004200 */
[----:B------:R-:W2:Y:S06]  /*13350*/  MUFU.EX2 R160, R160 ;  /* 0x000000a000a07308 */ /* 0x000eac0000000800 */
[C---:B-----5:R-:W-:Y:S04]  /*13360*/  HMMA.16816.F32 R44, R68.reuse, R76, R44 ;  /* 0x0000004c442c723c */ /* 0x060fe8000000182c */
[----:B------:R-:W5:Y:S04]  /*13370*/  MUFU.EX2 R159, R159 ;  /* 0x0000009f009f7308 */ /* 0x000f680000000800 */
[C---:B------:R-:W-:Y:S01]  /*13380*/  HMMA.16816.F32 R48, R68.reuse, R78, R48 ;  /* 0x0000004e4430723c */ /* 0x040fe20000001830 */
[----:B------:R-:W1:Y:S05]  /*13390*/  LDSM.16.MT88.4 R76, [R213+0xd800] ;  /* 0x00d80000d54c783b */ /* 0x000e6a0000004200 */
[----:B------:R-:W-:Y:S02]  /*133a0*/  MUFU.EX2 R158, R158 ;  /* 0x0000009e009e7308 */ /* 0x000fe40000000800 */
[C---:B------:R-:W-:Y:S08]  /*133b0*/  HMMA.16816.F32 R52, R68.reuse, R88, R52 ;  /* 0x000000584434723c */ /* 0x040ff00000001834 */
[C---:B------:R-:W-:Y:S01]  /*133c0*/  HMMA.16816.F32 R56, R68.reuse, R90, R56 ;  /* 0x0000005a4438723c */ /* 0x040fe20000001838 */
[----:B------:R-:W-:Y:S01]  /*133d0*/  LDSM.16.MT88.4 R88, [R213+0x11800] ;  /* 0x01180000d558783b */ /* 0x000fe20000004200 */
[----:B------:R-:W1:Y:S06]  /*133e0*/  MUFU.EX2 R156, R156 ;  /* 0x0000009c009c7308 */ /* 0x000e6c0000000800 */
[C---:B------:R-:W-:Y:S04]  /*133f0*/  HMMA.16816.F32 R60, R68.reuse, R92, R60 ;  /* 0x0000005c443c723c */ /* 0x040fe8000000183c */
[----:B------:R-:W-:Y:S04]  /*13400*/  MUFU.EX2 R155, R155 ;  /* 0x0000009b009b7308 */ /* 0x000fe80000000800 */
[----:B------:R-:W-:Y:S01]  /*13410*/  HMMA.16816.F32 R64, R68, R94, R64 ;  /* 0x0000005e4440723c */ /* 0x000fe20000001840 */
[----:B------:R-:W-:Y:S05]  /*13420*/  LDSM.16.MT88.4 R92, [R212+0x12000] ;  /* 0x01200000d45c783b */ /* 0x000fea0000004200 */
[----:B------:R-:W1:Y:S01]  /*13430*/  MUFU.EX2 R153, R153 ;  /* 0x0000009900997308 */ /* 0x000e620000000800 */
[----:B------:R-:W-:Y:S01]  /*13440*/  F2FP.PACK_AB R68, R179, R181 ;  /* 0x000000b5b344723e */ /* 0x000fe200000000ff */
[----:B------:R-:W-:Y:S01]  /*13450*/  FADD.FTZ R181, R181, R168 ;  /* 0x000000a8b5b57221 */ /* 0x000fe20000010000 */
[----:B------:R-:W-:Y:S03]  /*13460*/  F2FP.PACK_AB R69, R183, R182 ;  /* 0x000000b6b745723e */ /* 0x000fe600000000ff */
[----:B------:R-:W-:Y:S01]  /*13470*/  F2FP.PACK_AB R70, R185, R184 ;  /* 0x000000b8b946723e */ /* 0x000fe200000000ff */
[----:B------:R-:W-:Y:S01]  /*13480*/  FADD.FTZ R181, R179, R181 ;  /* 0x000000b5b3b57221 */ /* 0x000fe20000010000 */
[----:B------:R-:W-:Y:S01]  /*13490*/  F2FP.PACK_AB R71, R187, R186 ;  /* 0x000000babb47723e */ /* 0x000fe200000000ff */
[----:B------:R-:W-:Y:S01]  /*134a0*/  FADD.FTZ R183, R183, R171 ;  /* 0x000000abb7b77221 */ /* 0x000fe20000010000 */
[----:B------:R-:W-:Y:S01]  /*134b0*/  MUFU.EX2 R151, R151 ;  /* 0x0000009700977308 */ /* 0x000fe20000000800 */
[----:B------:R-:W-:Y:S02]  /*134c0*/  FADD.FTZ R184, R184, R181 ;  /* 0x000000b5b8b87221 */ /* 0x000fe40000010000 */
[----:B------:R-:W-:Y:S02]  /*134d0*/  FADD.FTZ R183, R186, R183 ;  /* 0x000000b7bab77221 */ /* 0x000fe40000010000 */
[C---:B---3--:R-:W-:Y:S03]  /*134e0*/  HMMA.16816.F32 R4, R68.reuse, R72, R4 ;  /* 0x000000484404723c */ /* 0x048fe60000001804 */
[----:B------:R-:W-:Y:S02]  /*134f0*/  FADD.FTZ R184, R185, R184 ;  /* 0x000000b8b9b87221 */ /* 0x000fe40000010000 */
[----:B------:R-:W-:Y:S01]  /*13500*/  MUFU.EX2 R152, R152 ;  /* 0x0000009800987308 */ /* 0x000fe20000000800 */
[----:B------:R-:W-:Y:S02]  /*13510*/  FADD.FTZ R187, R187, R183 ;  /* 0x000000b7bbbb7221 */ /* 0x000fe40000010000 */
[C---:B------:R-:W-:Y:S01]  /*13520*/  HMMA.16816.F32 R8, R68.reuse, R74, R8 ;  /* 0x0000004a4408723c */ /* 0x040fe20000001808 */
[----:B------:R-:W3:Y:S03]  /*13530*/  LDSM.16.MT88.4 R72, [R216+0x11800] ;  /* 0x01180000d848783b */ /* 0x000ee60000004200 */
[----:B------:R-:W-:Y:S03]  /*13540*/  FADD.FTZ R187, R190, R187 ;  /* 0x000000bbbebb7221 */ /* 0x000fe60000010000 */
[----:B------:R-:W2:Y:S01]  /*13550*/  MUFU.EX2 R150, R150 ;  /* 0x0000009600967308 */ /* 0x000ea20000000800 */
[C---:B-1----:R-:W-:Y:S08]  /*13560*/  HMMA.16816.F32 R12, R68.reuse, R80, R12 ;  /* 0x00000050440c723c */ /* 0x042ff0000000180c */
[C---:B------:R-:W-:Y:S01]  /*13570*/  HMMA.16816.F32 R16, R68.reuse, R82, R16 ;  /* 0x000000524410723c */ /* 0x040fe20000001810 */
[----:B------:R-:W1:Y:S01]  /*13580*/  LDSM.16.MT88.4 R80, [R214+0x11800] ;  /* 0x01180000d650783b */ /* 0x000e620000004200 */
[----:B------:R-:W1:Y:S06]  /*13590*/  MUFU.EX2 R149, R149 ;  /* 0x0000009500957308 */ /* 0x000e6c0000000800 */
[C---:B------:R-:W-:Y:S04]  /*135a0*/  HMMA.16816.F32 R20, R68.reuse, R76, R20 ;  /* 0x0000004c4414723c */ /* 0x040fe80000001814 */
[----:B------:R-:W-:Y:S04]  /*135b0*/  MUFU.EX2 R148, R148 ;  /* 0x0000009400947308 */ /* 0x000fe80000000800 */
[C---:B------:R-:W-:Y:S01]  /*135c0*/  HMMA.16816.F32 R24, R68.reuse, R78, R24 ;  /* 0x0000004e4418723c */ /* 0x040fe20000001818 */
[----:B------:R-:W2:Y:S05]  /*135d0*/  LDSM.16.MT88.4 R76, [R212+0x11800] ;  /* 0x01180000d44c783b */ /* 0x000eaa0000004200 */
[----:B------:R-:W-:Y:S02]  /*135e0*/  MUFU.EX2 R147, R147 ;  /* 0x0000009300937308 */ /* 0x000fe40000000800 */
[C---:B------:R-:W-:Y:S08]  /*135f0*/  HMMA.16816.F32 R28, R68.reuse, R84, R28 ;  /* 0x00000054441c723c */ /* 0x040ff0000000181c */
[C---:B------:R-:W-:Y:S01]  /*13600*/  HMMA.16816.F32 R32, R68.reuse, R86, R32 ;  /* 0x000000564420723c */ /* 0x040fe20000001820 */
[----:B------:R-:W2:Y:S01]  /*13610*/  LDSM.16.MT88.4 R84, [R216+0xe000] ;  /* 0x00e00000d854783b */ /* 0x000ea20000004200 */
[----:B------:R-:W2:Y:S06]  /*13620*/  MUFU.EX2 R134, R134 ;  /* 0x0000008600867308 */ /* 0x000eac0000000800 */
[C---:B---3--:R-:W-:Y:S04]  /*13630*/  HMMA.16816.F32 R36, R68.reuse, R72, R36 ;  /* 0x000000484424723c */ /* 0x048fe80000001824 */
[----:B------:R-:W3:Y:S04]  /*13640*/  MUFU.EX2 R146, R146 ;  /* 0x0000009200927308 */ /* 0x000ee80000000800 */
[C---:B------:R-:W-:Y:S01]  /*13650*/  HMMA.16816.F32 R40, R68.reuse, R74, R40 ;  /* 0x0000004a4428723c */ /* 0x040fe20000001828 */
[----:B------:R-:W3:Y:S07]  /*13660*/  LDSM.16.MT88.4 R72, [R214+0xe000] ;  /* 0x00e00000d648783b */ /* 0x000eee0000004200 */
[C---:B-1----:R-:W-:Y:S08]  /*13670*/  HMMA.16816.F32 R44, R68.reuse, R80, R44 ;  /* 0x00000050442c723c */ /* 0x042ff0000000182c */
[C---:B------:R-:W-:Y:S01]  /*13680*/  HMMA.16816.F32 R48, R68.reuse, R82, R48 ;  /* 0x000000524430723c */ /* 0x040fe20000001830 */
[----:B------:R-:W-:Y:S07]  /*13690*/  LDSM.16.MT88.4 R80, [R212+0xe000] ;  /* 0x00e00000d450783b */ /* 0x000fee0000004200 */
[C---:B------:R-:W-:Y:S08]  /*136a0*/  HMMA.16816.F32 R52, R68.reuse, R88, R52 ;  /* 0x000000584434723c */ /* 0x040ff00000001834 */
[C---:B------:R-:W-:Y:S01]  /*136b0*/  HMMA.16816.F32 R56, R68.reuse, R90, R56 ;  /* 0x0000005a4438723c */ /* 0x040fe20000001838 */
[----:B------:R-:W-:Y:S07]  /*136c0*/  LDSM.16.MT88.4 R88, [R213+0x12000] ;  /* 0x01200000d558783b */ /* 0x000fee0000004200 */
[C---:B--2---:R-:W-:Y:S08]  /*136d0*/  HMMA.16816.F32 R60, R68.reuse, R76, R60 ;  /* 0x0000004c443c723c */ /* 0x044ff0000000183c */
[----:B------:R-:W-:Y:S01]  /*136e0*/  HMMA.16816.F32 R64, R68, R78, R64 ;  /* 0x0000004e4440723c */ /* 0x000fe20000001840 */
[----:B------:R-:W1:Y:S06]  /*136f0*/  LDSM.16.MT88.4 R76, [R213+0xe000] ;  /* 0x00e00000d54c783b */ /* 0x000e6c0000004200 */
[----:B------:R-:W-:Y:S01]  /*13700*/  F2FP.PACK_AB R68, R188, R189 ;  /* 0x000000bdbc44723e */ /* 0x000fe200000000ff */
[----:B------:R-:W-:Y:S01]  /*13710*/  FADD.FTZ R189, R189, R184 ;  /* 0x000000b8bdbd7221 */ /* 0x000fe20000010000 */
[C---:B------:R-:W-:Y:S03]  /*13720*/  F2FP.PACK_AB R69, R191.reuse, R190 ;  /* 0x000000bebf45723e */ /* 0x040fe600000000ff */
[----:B------:R-:W-:Y:S01]  /*13730*/  F2FP.PACK_AB R70, R194, R195 ;  /* 0x000000c3c246723e */ /* 0x000fe200000000ff */
[----:B------:R-:W-:Y:S01]  /*13740*/  FADD.FTZ R189, R188, R189 ;  /* 0x000000bdbcbd7221 */ /* 0x000fe20000010000 */
[----:B----4-:R-:W-:Y:S01]  /*13750*/  F2FP.PACK_AB R71, R192, R193 ;  /* 0x000000c1c047723e */ /* 0x010fe200000000ff */
[----:B------:R-:W-:Y:S02]  /*13760*/  FADD.FTZ R191, R191, R187 ;  /* 0x000000bbbfbf7221 */ /* 0x000fe40000010000 */
[----:B------:R-:W-:Y:S02]  /*13770*/  FADD.FTZ R195, R195, R189 ;  /* 0x000000bdc3c37221 */ /* 0x000fe40000010000 */
[----:B------:R-:W-:Y:S02]  /*13780*/  FADD.FTZ R191, R193, R191 ;  /* 0x000000bfc1bf7221 */ /* 0x000fe40000010000 */
[C---:B------:R-:W-:Y:S03]  /*13790*/  HMMA.16816.F32 R4, R68.reuse, R84, R4 ;  /* 0x000000544404723c */ /* 0x040fe60000001804 */
[----:B------:R-:W-:Y:S02]  /*137a0*/  FADD.FTZ R195, R194, R195 ;  /* 0x000000c3c2c37221 */ /* 0x000fe40000010000 */
[----:B------:R-:W-:Y:S03]  /*137b0*/  FADD.FTZ R192, R192, R191 ;  /* 0x000000bfc0c07221 */ /* 0x000fe60000010000 */
[C---:B------:R-:W-:Y:S01]  /*137c0*/  HMMA.16816.F32 R8, R68.reuse, R86, R8 ;  /* 0x000000564408723c */ /* 0x040fe20000001808 */
[----:B------:R-:W2:Y:S03]  /*137d0*/  LDSM.16.MT88.4 R84, [R216+0x12000] ;  /* 0x01200000d854783b */ /* 0x000ea60000004200 */
[----:B------:R-:W-:Y:S04]  /*137e0*/  FADD.FTZ R192, R177, R192 ;  /* 0x000000c0b1c07221 */ /* 0x000fe80000010000 */
        /* <DEDUP_REMOVED lines=15> */
[C---:B------:R-:W-:Y:S08]  /*138e0*/  HMMA.16816.F32 R52, R68.reuse, R88, R52 ;  /* 0x000000584434723c */ /* 0x040ff00000001834 */
[C---:B------:R-:W-:Y:S01]  /*138f0*/  HMMA.16816.F32 R56, R68.reuse, R90, R56 ;  /* 0x0000005a4438723c */ /* 0x040fe20000001838 */
[----:B------:R-:W2:Y:S07]  /*13900*/  LDSM.16.MT88.4 R88, [R216+0x12800] ;  /* 0x01280000d858783b */ /* 0x000eae0000004200 */
        /* <DEDUP_REMOVED lines=14> */
[----:B------:R-:W-:Y:S03]  /*139f0*/  FADD.FTZ R172, R172, R176 ;  /* 0x000000b0acac7221 */ /* 0x000fe60000010000 */
[C---:B------:R-:W-:Y:S01]  /*13a00*/  HMMA.16816.F32 R8, R68.reuse, R78, R8 ;  /* 0x0000004e4408723c */ /* 0x040fe20000001808 */
[----:B------:R-:W1:Y:S03]  /*13a10*/  LDSM.16.MT88.4 R76, [R214+0x12800] ;  /* 0x01280000d64c783b */ /* 0x000e660000004200 */
[----:B------:R-:W-:Y:S04]  /*13a20*/  FADD.FTZ R172, R160, R172 ;  /* 0x000000aca0ac7221 */ /* 0x000fe80000010000 */
[C---:B----4-:R-:W-:Y:S08]  /*13a30*/  HMMA.16816.F32 R12, R68.reuse, R80, R12 ;  /* 0x00000050440c723c */ /* 0x050ff0000000180c */
[C---:B------:R-:W-:Y:S01]  /*13a40*/  HMMA.16816.F32 R16, R68.reuse, R82, R16 ;  /* 0x000000524410723c */ /* 0x040fe20000001810 */
[----:B------:R-:W4:Y:S07]  /*13a50*/  LDSM.16.MT88.4 R80, [R213+0x12800] ;  /* 0x01280000d550783b */ /* 0x000f2e0000004200 */
[C---:B--2---:R-:W-:Y:S08]  /*13a60*/  HMMA.16816.F32 R20, R68.reuse, R84, R20 ;  /* 0x000000544414723c */ /* 0x044ff00000001814 */
[C---:B------:R-:W-:Y:S01]  /*13a70*/  HMMA.16816.F32 R24, R68.reuse, R86, R24 ;  /* 0x000000564418723c */ /* 0x040fe20000001818 */
[----:B------:R-:W-:Y:S07]  /*13a80*/  LDSM.16.MT88.4 R84, [R212+0xf000] ;  /* 0x00f00000d454783b */ /* 0x000fee0000004200 */
[C---:B---3--:R-:W-:Y:S08]  /*13a90*/  HMMA.16816.F32 R28, R68.reuse, R72, R28 ;  /* 0x00000048441c723c */ /* 0x048ff0000000181c */
[C---:B------:R-:W-:Y:S01]  /*13aa0*/  HMMA.16816.F32 R32, R68.reuse, R74, R32 ;  /* 0x0000004a4420723c */ /* 0x040fe20000001820 */
[----:B------:R-:W2:Y:S07]  /*13ab0*/  LDSM.16.MT88.4 R72, [R212+0x12800] ;  /* 0x01280000d448783b */ /* 0x000eae0000004200 */
[C---:B------:R-:W-:Y:S08]  /*13ac0*/  HMMA.16816.F32 R36, R68.reuse, R88, R36 ;  /* 0x000000584424723c */ /* 0x040ff00000001824 */
        /* <DEDUP_REMOVED lines=9> */
[----:B------:R-:W-:Y:S01]  /*13b60*/  HMMA.16816.F32 R64, R68, R74, R64 ;  /* 0x0000004a4440723c */ /* 0x000fe20000001840 */
[----:B------:R-:W2:Y:S06]  /*13b70*/  LDSM.16.MT88.4 R72, [R213+0xf000] ;  /* 0x00f00000d548783b */ /* 0x000eac0000004200 */
[----:B------:R-:W-:Y:S01]  /*13b80*/  F2FP.PACK_AB R68, R163, R161 ;  /* 0x000000a1a344723e */ /* 0x000fe200000000ff */
[----:B------:R-:W-:Y:S01]  /*13b90*/  FADD.FTZ R161, R161, R175 ;  /* 0x000000afa1a17221 */ /* 0x000fe20000010000 */
[----:B-----5:R-:W-:Y:S03]  /*13ba0*/  F2FP.PACK_AB R69, R159, R160 ;  /* 0x000000a09f45723e */ /* 0x020fe600000000ff */
        /* <DEDUP_REMOVED lines=12> */
[C---:B---3--:R-:W-:Y:S04]  /*13c70*/  HMMA.16816.F32 R12, R68.reuse, R80, R12 ;  /* 0x00000050440c723c */ /* 0x048fe8000000180c */
[----:B------:R-:W-:Y:S04]  /*13c80*/  FADD.FTZ R153, R149, R153 ;  /* 0x0000009995997221 */ /* 0x000fe80000010000 */
[C---:B------:R-:W-:Y:S04]  /*13c90*/  HMMA.16816.F32 R16, R68.reuse, R82, R16 ;  /* 0x000000524410723c */ /* 0x040fe80000001810 */
[----:B------:R-:W-:Y:S04]  /*13ca0*/  FADD.FTZ R153, R134, R153 ;  /* 0x0000009986997221 */ /* 0x000fe80000010000 */
[C---:B--2---:R-:W-:Y:S04]  /*13cb0*/  HMMA.16816.F32 R20, R68.reuse, R72, R20 ;  /* 0x000000484414723c */ /* 0x044fe80000001814 */
[----:B------:R-:W-:Y:S04]  /*13cc0*/  FADD.FTZ R239, R146, R153 ;  /* 0x0000009992ef7221 */ /* 0x000fe80000010000 */
[C---:B------:R-:W-:Y:S08]  /*13cd0*/  HMMA.16816.F32 R24, R68.reuse, R74, R24 ;  /* 0x0000004a4418723c */ /* 0x040ff00000001818 */
[C---:B------:R-:W-:Y:S08]  /*13ce0*/  HMMA.16816.F32 R28, R68.reuse, R84, R28 ;  /* 0x00000054441c723c */ /* 0x040ff0000000181c */
[C---:B------:R-:W-:Y:S01]  /*13cf0*/  HMMA.16816.F32 R32, R68.reuse, R86, R32 ;  /* 0x000000564420723c */ /* 0x040fe20000001820 */
[----:B------:R-:W-:Y:S07]  /*13d00*/  LDSM.16.MT88.4 R84, [R214+0x13800] ;  /* 0x01380000d654783b */ /* 0x000fee0000004200 */
[C---:B-1----:R-:W-:Y:S08]  /*13d10*/  HMMA.16816.F32 R36, R68.reuse, R76, R36 ;  /* 0x0000004c4424723c */ /* 0x042ff00000001824 */
        /* <DEDUP_REMOVED lines=9> */
[C---:B------:R-:W-:Y:S01]  /*13db0*/  F2FP.PACK_AB R68, R152.reuse, R151 ;  /* 0x000000979844723e */ /* 0x040fe200000000ff */
[----:B------:R-:W-:Y:S01]  /*13dc0*/  FADD.FTZ R151, R151, R158 ;  /* 0x0000009e97977221 */ /* 0x000fe20000010000 */
[----:B------:R-:W-:Y:S03]  /*13dd0*/  F2FP.PACK_AB R69, R149, R150 ;  /* 0x000000969545723e */ /* 0x000fe600000000ff */
[C---:B------:R-:W-:Y:S01]  /*13de0*/  F2FP.PACK_AB R70, R147.reuse, R148 ;  /* 0x000000949346723e */ /* 0x040fe200000000ff */
[----:B------:R-:W-:Y:S01]  /*13df0*/  FADD.FTZ R151, R152, R151 ;  /* 0x0000009798977221 */ /* 0x000fe20000010000 */
[----:B------:R-:W-:Y:S03]  /*13e00*/  F2FP.PACK_AB R71, R146, R134 ;  /* 0x000000869247723e */ /* 0x000fe600000000ff */
[----:B------:R-:W-:Y:S04]  /*13e10*/  FADD.FTZ R151, R148, R151 ;  /* 0x0000009794977221 */ /* 0x000fe80000010000 */
[C---:B------:R-:W-:Y:S01]  /*13e20*/  HMMA.16816.F32 R128, R68.reuse, R124, R4 ;  /* 0x0000007c4480723c */ /* 0x040fe20000001804 */
[----:B------:R-:W2:Y:S02]  /*13e30*/  LDSM.16.MT88.4 R4, [R212+0x13800] ;  /* 0x01380000d404783b */ /* 0x000ea40000004200 */
[----:B------:R-:W-:Y:S05]  /*13e40*/  FADD.FTZ R240, R147, R151 ;  /* 0x0000009793f07221 */ /* 0x000fea0000010000 */
        /* <DEDUP_REMOVED lines=16> */
.L_x_1612:
        /* <DEDUP_REMOVED lines=12> */
[-C--:B------:R-:W-:Y:S01]  /*14010*/  LEA.HI R12, R10, R2.reuse, RZ, 0x2 ;  /* 0x000000020a0c7211 */ /* 0x080fe200078f10ff */
[----:B--2---:R-:W-:Y:S01]  /*14020*/  FADD.FTZ R5, R240, R5 ;  /* 0x00000005f0057221 */ /* 0x004fe20000010000 */
[----:B------:R-:W-:Y:S02]  /*14030*/  LEA.HI R0, R10, R2, RZ, 0x5 ;  /* 0x000000020a007211 */ /* 0x000fe400078f28ff */
[----:B------:R-:W-:Y:S01]  /*14040*/  SHF.R.S32.HI R11, RZ, 0x2, R12 ;  /* 0x00000002ff0b7819 */ /* 0x000fe2000001140c */
[----:B---3--:R-:W-:Y:S01]  /*14050*/  FADD.FTZ R4, R239, R4 ;  /* 0x00000004ef047221 */ /* 0x008fe20000010000 */
[----:B------:R-:W-:Y:S02]  /*14060*/  SHF.R.S32.HI R6, RZ, 0x1f, R12 ;  /* 0x0000001fff067819 */ /* 0x000fe4000001140c */
[----:B------:R-:W-:Y:S02]  /*14070*/  LOP3.LUT R12, R12, 0x1ffffffc, RZ, 0xc0, !PT ;  /* 0x1ffffffc0c0c7812 */ /* 0x000fe400078ec0ff */
[----:B------:R-:W-:-:S02]  /*14080*/  LEA.HI R6, R6, R11, RZ, 0x3 ;  /* 0x0000000b06067211 */ /* 0x000fc400078f18ff */
[----:B------:R-:W-:Y:S02]  /*14090*/  SHF.R.S32.HI R9, RZ, 0x5, R0 ;  /* 0x00000005ff097819 */ /* 0x000fe40000011400 */
[----:B------:R-:W-:Y:S02]  /*140a0*/  LOP3.LUT R6, R6, 0xfffffff8, RZ, 0xc0, !PT ;  /* 0xfffffff806067812 */ /* 0x000fe400078ec0ff */
[----:B------:R-:W-:Y:S02]  /*140b0*/  IADD3 R12, -R12, R2, RZ ;  /* 0x000000020c0c7210 */ /* 0x000fe40007ffe1ff */
[----:B------:R-:W-:Y:S02]  /*140c0*/  IADD3 R6, R11, -R6, RZ ;  /* 0x800000060b067210 */ /* 0x000fe40007ffe0ff */
[----:B------:R-:W1:Y:S01]  /*140d0*/  S2R R11, SR_TID.X ;  /* 0x00000000000b7919 */ /* 0x000e620000002100 */
[----:B------:R-:W-:Y:S02]  /*140e0*/  FSETP.NE.FTZ.AND P4, PT, R5, RZ, PT ;  /* 0x000000ff0500720b */ /* 0x000fe40003f95000 */
[----:B------:R-:W-:-:S02]  /*140f0*/  FSETP.NE.FTZ.AND P3, PT, R4, RZ, PT ;  /* 0x000000ff0400720b */ /* 0x000fc40003f75000 */
[----:B------:R-:W-:Y:S02]  /*14100*/  LEA R9, R9, R12, 0x9 ;  /* 0x0000000c09097211 */ /* 0x000fe400078e48ff */
[-C--:B------:R-:W-:Y:S02]  /*14110*/  LEA.HI R13, R10, R2.reuse, RZ, 0x4 ;  /* 0x000000020a0d7211 */ /* 0x080fe400078f20ff */
[C---:B------:R-:W-:Y:S02]  /*14120*/  LOP3.LUT R15, R6.reuse, 0x1, RZ, 0xc0, !PT ;  /* 0x00000001060f7812 */ /* 0x040fe400078ec0ff */
[----:B------:R-:W-:Y:S02]  /*14130*/  LOP3.LUT R13, R13, 0xfffffff0, RZ, 0xc0, !PT ;  /* 0xfffffff00d0d7812 */ /* 0x000fe400078ec0ff */
[----:B------:R-:W-:Y:S01]  /*14140*/  SHF.L.U32 R17, R6, 0x6, RZ ;  /* 0x0000000606117819 */ /* 0x000fe200000006ff */
[----:B------:R-:W2:Y:S01]  /*14150*/  @P4 MUFU.RCP R8, R5 ;  /* 0x0000000500084308 */ /* 0x000ea20000001000 */
[----:B------:R-:W-:-:S02]  /*14160*/  IADD3 R13, -R13, R2, RZ ;  /* 0x000000020d0d7210 */ /* 0x000fc40007ffe1ff */
[----:B------:R-:W-:Y:S02]  /*14170*/  ISETP.NE.U32.AND P0, PT, R15, 0x1, PT ;  /* 0x000000010f00780c */ /* 0x000fe40003f05070 */
[----:B------:R-:W-:Y:S02]  /*14180*/  LEA.HI R16, R13, R13, RZ, 0x1 ;  /* 0x0000000d0d107211 */ /* 0x000fe400078f08ff */
[----:B------:R-:W-:Y:S01]  /*14190*/  LOP3.LUT R17, R17, 0x1c0, RZ, 0xc0, !PT ;  /* 0x000001c011117812 */ /* 0x000fe200078ec0ff */
[----:B------:R-:W3:Y:S01]  /*141a0*/  @P3 MUFU.RCP R7, R4 ;  /* 0x0000000400073308 */ /* 0x000ee20000001000 */
[----:B------:R-:W-:Y:S02]  /*141b0*/  SHF.L.U32 R15, R16, 0x2, RZ ;  /* 0x00000002100f7819 */ /* 0x000fe400000006ff */
[----:B-1----:R-:W-:Y:S02]  /*141c0*/  SHF.R.S32.HI R12, RZ, 0x1f, R11 ;  /* 0x0000001fff0c7819 */ /* 0x002fe4000001140b */
[----:B------:R-:W-:-:S02]  /*141d0*/  LEA.HI R17, R17, R17, RZ, 0x1d ;  /* 0x0000001111117211 */ /* 0x000fc400078fe8ff */
[----:B------:R-:W-:Y:S01]  /*141e0*/  LEA.HI R10, R12, R11, RZ, 0x4 ;  /* 0x0000000b0c0a7211 */ /* 0x000fe200078f20ff */
[----:B--2---:R-:W-:Y:S01]  /*141f0*/  FMUL.FTZ R128, R8, R128 ;  /* 0x0000008008807220 */ /* 0x004fe20000410000 */
[----:B------:R-:W-:Y:S01]  /*14200*/  LOP3.LUT R16, R16, 0xffffffe, RZ, 0xc0, !PT ;  /* 0x0ffffffe10107812 */ /* 0x000fe200078ec0ff */
[C---:B------:R-:W-:Y:S01]  /*14210*/  FMUL.FTZ R129, R8.reuse, R129 ;  /* 0x0000008108817220 */ /* 0x040fe20000410000 */
[----:B------:R-:W-:Y:S01]  /*14220*/  SHF.R.S32.HI R10, RZ, 0x4, R10 ;  /* 0x00000004ff0a7819 */ /* 0x000fe2000001140a */
[C---:B------:R-:W-:Y:S01]  /*14230*/  FMUL.FTZ R124, R8.reuse, R124 ;  /* 0x0000007c087c7220 */ /* 0x040fe20000410000 */
[----:B------:R-:W-:Y:S01]  /*14240*/  LEA R9, R9, R17, 0x1 ;  /* 0x0000001109097211 */ /* 0x000fe200078e08ff */
[----:B------:R-:W-:Y:S01]  /*14250*/  FMUL.FTZ R125, R8, R125 ;  /* 0x0000007d087d7220 */ /* 0x000fe20000410000 */
[----:B------:R-:W-:Y:S01]  /*14260*/  SHF.L.U32 R14, R10, 0x6, RZ ;  /* 0x000000060a0e7819 */ /* 0x000fe200000006ff */
[----:B---3--:R-:W-:Y:S01]  /*14270*/  FMUL.FTZ R131, R7, R131 ;  /* 0x0000008307837220 */ /* 0x008fe20000410000 */
[----:B------:R-:W-:Y:S01]  /*14280*/  IADD3 R16, R13, -R16, RZ ;  /* 0x800000100d107210 */ /* 0x000fe20007ffe0ff */
[C---:B------:R-:W-:Y:S01]  /*14290*/  FMUL.FTZ R130, R7.reuse, R130 ;  /* 0x0000008207827220 */ /* 0x040fe20000410000 */
[----:B------:R-:W-:Y:S01]  /*142a0*/  LOP3.LUT R14, R14, 0x1c0, RZ, 0xc0, !PT ;  /* 0x000001c00e0e7812 */ /* 0x000fe200078ec0ff */
[C---:B------:R-:W-:Y:S01]  /*142b0*/  FMUL.FTZ R127, R7.reuse, R127 ;  /* 0x0000007f077f7220 */ /* 0x040fe20000410000 */
[----:B------:R-:W-:Y:S01]  /*142c0*/  R2P PR, R6, 0x6 ;  /* 0x0000000606007804 */ /* 0x000fe20000000000 */
[C---:B------:R-:W-:Y:S01]  /*142d0*/  FMUL.FTZ R126, R7.reuse, R126 ;  /* 0x0000007e077e7220 */ /* 0x040fe20000410000 */
[----:B------:R-:W-:Y:S01]  /*142e0*/  LOP3.LUT R15, R14, 0x38, R15, 0xf8, !PT ;  /* 0x000000380e0f7812 */ /* 0x000fe200078ef80f */
[C---:B------:R-:W-:Y:S01]  /*142f0*/  FMUL.FTZ R120, R8.reuse, R120 ;  /* 0x0000007808787220 */ /* 0x040fe20000410000 */
[----:B------:R-:W-:Y:S01]  /*14300*/  SHF.R.U32.HI R14, RZ, 0x3, R14 ;  /* 0x00000003ff0e7819 */ /* 0x000fe2000001160e */
[C---:B------:R-:W-:Y:S01]  /*14310*/  FMUL.FTZ R121, R8.reuse, R121 ;  /* 0x0000007908797220 */ /* 0x040fe20000410000 */
[----:B------:R-:W-:Y:S01]  /*14320*/  STS.64 [R9.X4], R128 ;  /* 0x0000008009007388 */ /* 0x000fe20000004a00 */
[----:B------:R-:W-:Y:S01]  /*14330*/  FMUL.FTZ R123, R7, R123 ;  /* 0x0000007b077b7220 */ /* 0x000fe20000410000 */
[----:B------:R-:W-:Y:S01]  /*14340*/  LOP3.LUT R14, R15, R14, RZ, 0x3c, !PT ;  /* 0x0000000e0f0e7212 */ /* 0x000fe200078e3cff */
[C---:B------:R-:W-:Y:S01]  /*14350*/  FMUL.FTZ R122, R7.reuse, R122 ;  /* 0x0000007a077a7220 */ /* 0x040fe20000410000 */
[----:B------:R-:W-:Y:S01]  /*14360*/  STS.64 [R9.X4+0x800], R130 ;  /* 0x0008008209007388 */ /* 0x000fe20000004a00 */
[----:B------:R-:W-:Y:S01]  /*14370*/  FMUL.FTZ R116, R8, R116 ;  /* 0x0000007408747220 */ /* 0x000fe20000410000 */
[----:B------:R-:W-:Y:S01]  /*14380*/  LEA R6, R16, R14, 0x2 ;  /* 0x0000000e10067211 */ /* 0x000fe200078e10ff */
[----:B------:R-:W-:Y:S01]  /*14390*/  FMUL.FTZ R117, R8, R117 ;  /* 0x0000007508757220 */ /* 0x000fe20000410000 */
[----:B------:R-:W-:Y:S01]  /*143a0*/  MOV R14, 0x80 ;  /* 0x00000080000e7802 */ /* 0x000fe20000000f00 */
[C---:B------:R-:W-:Y:S01]  /*143b0*/  FMUL.FTZ R119, R7.reuse, R119 ;  /* 0x0000007707777220 */ /* 0x040fe20000410000 */
[----:B------:R-:W-:Y:S01]  /*143c0*/  LEA.HI R12, R12, R11, RZ, 0x5 ;  /* 0x0000000b0c0c7211 */ /* 0x000fe200078f28ff */
[C---:B------:R-:W-:Y:S01]  /*143d0*/  FMUL.FTZ R118, R7.reuse, R118 ;  /* 0x0000007607767220 */ /* 0x040fe20000410000 */
[----:B------:R-:W-:Y:S01]  /*143e0*/  SEL R14, R14, 0xffffff80, !P2 ;  /* 0xffffff800e0e7807 */ /* 0x000fe20005000000 */
[----:B------:R-:W-:Y:S01]  /*143f0*/  FMUL.FTZ R112, R8, R112 ;  /* 0x0000007008707220 */ /* 0x000fe20000410000 */
[----:B------:R-:W-:Y:S01]  /*14400*/  LOP3.LUT R0, R0, 0xffffffe0, RZ, 0xc0, !PT ;  /* 0xffffffe000007812 */ /* 0x000fe200078ec0ff */
[----:B------:R-:W-:Y:S01]  /*14410*/  FMUL.FTZ R113, R8, R113 ;  /* 0x0000007108717220 */ /* 0x000fe20000410000 */
[----:B------:R-:W1:Y:S01]  /*14420*/  @P3 MUFU.LG2 R4, R4 ;  /* 0x0000000400043308 */ /* 0x000e620000000c00 */
[C---:B------:R-:W-:Y:S01]  /*14430*/  FMUL.FTZ R115, R7.reuse, R115 ;  /* 0x0000007307737220 */ /* 0x040fe20000410000 */
[----:B------:R-:W-:Y:S01]  /*14440*/  IADD3 R2, -R0, R2, RZ ;  /* 0x0000000200027210 */ /* 0x000fe20007ffe1ff */
[----:B------:R-:W-:-:S02]  /*14450*/  FMUL.FTZ R114, R7, R114 ;  /* 0x0000007207727220 */ /* 0x000fc40000410000 */
[C---:B------:R-:W-:Y:S02]  /*14460*/  FMUL.FTZ R108, R8.reuse, R108 ;  /* 0x0000006c086c7220 */ /* 0x040fe40000410000 */
[C---:B------:R-:W-:Y:S02]  /*14470*/  FMUL.FTZ R109, R8.reuse, R109 ;  /* 0x0000006d086d7220 */ /* 0x040fe40000410000 */
[C---:B------:R-:W-:Y:S02]  /*14480*/  FMUL.FTZ R111, R7.reuse, R111 ;  /* 0x0000006f076f7220 */ /* 0x040fe40000410000 */
[----:B------:R-:W-:Y:S02]  /*14490*/  FMUL.FTZ R110, R7, R110 ;  /* 0x0000006e076e7220 */ /* 0x000fe40000410000 */
[C---:B------:R-:W-:Y:S02]  /*144a0*/  FMUL.FTZ R104, R8.reuse, R104 ;  /* 0x0000006808687220 */ /* 0x040fe40000410000 */
        /* <DEDUP_REMOVED lines=34> */
[C---:B------:R-:W-:Y:S02]  /*146d0*/  FMUL.FTZ R74, R7.reuse, R74 ;  /* 0x0000004a074a7220 */ /* 0x040fe40000410000 */
[C---:B------:R-:W-:Y:S02]  /*146e0*/  FMUL.FTZ R68, R8.reuse, R68 ;  /* 0x0000004408447220 */ /* 0x040fe40000410000 */
[----:B------:R-:W-:Y:S01]  /*146f0*/  FMUL.FTZ R69, R8, R69 ;  /* 0x0000004508457220 */ /* 0x000fe20000410000 */
[----:B------:R-:W-:Y:S01]  /*14700*/  MOV R8, 0x40 ;  /* 0x0000004000087802 */ /* 0x000fe20000000f00 */
[----:B------:R-:W-:-:S02]  /*14710*/  FMUL.FTZ R71, R7, R71 ;  /* 0x0000004707477220 */ /* 0x000fc40000410000 */
[----:B------:R-:W-:Y:S01]  /*14720*/  FMUL.FTZ R70, R7, R70 ;  /* 0x0000004607467220 */ /* 0x000fe20000410000 */
[----:B------:R-:W-:Y:S01]  /*14730*/  SHF.L.U32 R7, R9, 0x2, RZ ;  /* 0x0000000209077819 */ /* 0x000fe200000006ff */
[----:B-1----:R-:W-:Y:S01]  /*14740*/  @P3 FMUL.FTZ R4, R4, 0.69314718246459960938 ;  /* 0x3f31721804043820 */ /* 0x002fe20000410000 */
[----:B------:R-:W-:Y:S02]  /*14750*/  SEL R8, R8, 0xffffffc0, !P1 ;  /* 0xffffffc008087807 */ /* 0x000fe40004800000 */
[C---:B------:R-:W-:Y:S02]  /*14760*/  IADD3 R15, R7.reuse, -0x20, RZ ;  /* 0xffffffe0070f7810 */ /* 0x040fe40007ffe0ff */
[C---:B------:R-:W-:Y:S02]  /*14770*/  @P0 IADD3 R15, R7.reuse, 0x20, RZ ;  /* 0x00000020070f0810 */ /* 0x040fe40007ffe0ff */
[C---:B------:R-:W-:Y:S02]  /*14780*/  IADD3 R16, R7.reuse, R8, RZ ;  /* 0x0000000807107210 */ /* 0x040fe40007ffe0ff */
[----:B------:R-:W-:Y:S01]  /*14790*/  IADD3 R8, R8, R15, RZ ;  /* 0x0000000f08087210 */ /* 0x000fe20007ffe0ff */
[----:B------:R-:W-:Y:S01]  /*147a0*/  STS.64 [R15], R124 ;  /* 0x0000007c0f007388 */ /* 0x000fe20000000a00 */
[----:B------:R-:W-:-:S02]  /*147b0*/  IADD3 R7, R7, R14, RZ ;  /* 0x0000000e07077210 */ /* 0x000fc40007ffe0ff */
[----:B------:R-:W-:Y:S01]  /*147c0*/  IADD3 R17, R14, R15, RZ ;  /* 0x0000000f0e117210 */ /* 0x000fe20007ffe0ff */
[----:B------:R-:W-:Y:S01]  /*147d0*/  STS.64 [R15+0x800], R126 ;  /* 0x0008007e0f007388 */ /* 0x000fe20000000a00 */
[-C--:B------:R-:W-:Y:S02]  /*147e0*/  IADD3 R18, R16, R14.reuse, RZ ;  /* 0x0000000e10127210 */ /* 0x080fe40007ffe0ff */
[----:B------:R-:W-:Y:S01]  /*147f0*/  IADD3 R14, R8, R14, RZ ;  /* 0x0000000e080e7210 */ /* 0x000fe20007ffe0ff */
[----:B------:R-:W-:Y:S01]  /*14800*/  STS.64 [R16], R120 ;  /* 0x0000007810007388 */ /* 0x000fe20000000a00 */
[----:B------:R-:W-:Y:S02]  /*14810*/  LOP3.LUT P0, RZ, R2, 0x3, RZ, 0xc0, !PT ;  /* 0x0000000302ff7812 */ /* 0x000fe4000780c0ff */
[----:B------:R-:W-:Y:S01]  /*14820*/  MOV R2, 0xff800000 ;  /* 0xff80000000027802 */ /* 0x000fe20000000f00 */
        /* <DEDUP_REMOVED lines=16> */
[----:B------:R-:W-:Y:S04]  /*14930*/  STS.64 [R16+0x4800], R90 ;  /* 0x0048005a10007388 */ /* 0x000fe80000000a00 */
[----:B------:R-:W-:Y:S04]  /*14940*/  STS.64 [R8+0x4000], R84 ;  /* 0x0040005408007388 */ /* 0x000fe80000000a00 */
[----:B------:R-:W-:Y:S04]  /*14950*/  STS.64 [R8+0x4800], R86 ;  /* 0x0048005608007388 */ /* 0x000fe80000000a00 */
[----:B------:R-:W-:Y:S04]  /*14960*/  STS.64 [R7+0x4000], R80 ;  /* 0x0040005007007388 */ /* 0x000fe80000000a00 */
[----:B------:R2:W-:Y:S04]  /*14970*/  STS.64 [R7+0x4800], R82 ;  /* 0x0048005207007388 */ /* 0x0005e80000000a00 */
[----:B------:R-:W-:Y:S04]  /*14980*/  STS.64 [R17+0x4000], R76 ;  /* 0x0040004c11007388 */ /* 0x000fe80000000a00 */
[----:B------:R-:W-:Y:S04]  /*14990*/  STS.64 [R17+0x4800], R78 ;  /* 0x0048004e11007388 */ /* 0x000fe80000000a00 */
[----:B------:R-:W-:Y:S04]  /*149a0*/  STS.64 [R18+0x4000], R72 ;  /* 0x0040004812007388 */ /* 0x000fe80000000a00 */
[----:B------:R-:W-:Y:S04]  /*149b0*/  STS.64 [R18+0x4800], R74 ;  /* 0x0048004a12007388 */ /* 0x000fe80000000a00 */
[----:B------:R-:W-:Y:S04]  /*149c0*/  STS.64 [R14+0x4000], R68 ;  /* 0x004000440e007388 */ /* 0x000fe80000000a00 */
[----:B------:R3:W-:Y:S04]  /*149d0*/  STS.64 [R14+0x4800], R70 ;  /* 0x004800460e007388 */ /* 0x0007e80000000a00 */
[----:B------:R-:W-:Y:S06]  /*149e0*/  BAR.SYNC.DEFER_BLOCKING 0x0 ;  /* 0x0000000000007b1d */ /* 0x000fec0000010000 */
[----:B-1----:R-:W1:Y:S04]  /*149f0*/  S2R R9, SR_CTAID.Z ;  /* 0x0000000000097919 */ /* 0x002e680000002700 */
[----:B--2---:R-:W2:Y:S04]  /*14a00*/  S2R R7, SR_CTAID.Y ;  /* 0x0000000000077919 */ /* 0x004ea80000002600 */
[----:B------:R-:W4:Y:S01]  /*14a10*/  S2R R8, SR_CTAID.X ;  /* 0x0000000000087919 */ /* 0x000f220000002500 */
[----:B---3--:R-:W3:Y:S03]  /*14a20*/  @P4 MUFU.LG2 R14, R5 ;  /* 0x00000005000e4308 */ /* 0x008ee60000000c00 */
[----:B------:R-:W1:Y:S04]  /*14a30*/  LDS.128 R72, [R6.X4] ;  /* 0x0000000006487984 */ /* 0x000e680000004c00 */
[----:B------:R-:W1:Y:S04]  /*14a40*/  LDS.128 R68, [R6.X4+0x800] ;  /* 0x0008000006447984 */ /* 0x000e680000004c00 */
[----:B------:R-:W1:Y:S01]  /*14a50*/  LDS.128 R64, [R6.X4+0x1000] ;  /* 0x0010000006407984 */ /* 0x000e620000004c00 */
[----:B--2---:R-:W-:-:S03]  /*14a60*/  IMAD R7, R7, c[0x0][0x210], R232 ;  /* 0x0000840007077a24 */ /* 0x004fc600078e02e8 */
[----:B------:R-:W2:Y:S01]  /*14a70*/  LDS.128 R60, [R6.X4+0x1800] ;  /* 0x00180000063c7984 */ /* 0x000ea20000004c00 */
[----:B----4-:R-:W-:Y:S01]  /*14a80*/  SHF.L.U32 R8, R8, 0x6, RZ ;  /* 0x0000000608087819 */ /* 0x010fe200000006ff */
[----:B---3--:R-:W-:Y:S01]  /*14a90*/  @P4 FMUL.FTZ R14, R14, 0.69314718246459960938 ;  /* 0x3f3172180e0e4820 */ /* 0x008fe20000410000 */
[----:B------:R-:W-:Y:S01]  /*14aa0*/  LOP3.LUT R5, R12, 0xffffffe0, RZ, 0xc0, !PT ;  /* 0xffffffe00c057812 */ /* 0x000fe200078ec0ff */
[----:B------:R-:W3:Y:S01]  /*14ab0*/  LDS.128 R56, [R6.X4+0x2000] ;  /* 0x0020000006387984 */ /* 0x000ee20000004c00 */
[----:B------:R-:W-:Y:S01]  /*14ac0*/  SHF.R.S32.HI R12, RZ, 0x5, R12 ;  /* 0x00000005ff0c7819 */ /* 0x000fe2000001140c */
[----:B------:R-:W-:Y:S01]  /*14ad0*/  @P4 FFMA.FTZ R2, R132, c[0x0][0x238], R14 ;  /* 0x00008e0084024a23 */ /* 0x000fe2000001000e */
[----:B------:R-:W-:Y:S01]  /*14ae0*/  IADD3 R11, -R5, R11, RZ ;  /* 0x0000000b050b7210 */ /* 0x000fe20007ffe1ff */
[----:B------:R-:W4:Y:S01]  /*14af0*/  LDS.128 R52, [R6.X4+0x2800] ;  /* 0x0028000006347984 */ /* 0x000f220000004c00 */
[----:B------:R-:W-:Y:S02]  /*14b00*/  SHF.R.S32.HI R5, RZ, 0x1f, R12 ;  /* 0x0000001fff057819 */ /* 0x000fe4000001140c */
[----:B------:R-:W-:Y:S01]  /*14b10*/  SHF.R.S32.HI R0, RZ, 0x1f, R11 ;  /* 0x0000001fff007819 */ /* 0x000fe2000001140b */
[----:B------:R-:W1:Y:S01]  /*14b20*/  LDS.128 R48, [R6.X4+0x3000] ;  /* 0x0030000006307984 */ /* 0x000e620000004c00 */
[----:B------:R-:W-:-:S02]  /*14b30*/  LEA.HI R5, R5, R12, RZ, 0x2 ;  /* 0x0000000c05057211 */ /* 0x000fc400078f10ff */
[----:B------:R-:W-:Y:S01]  /*14b40*/  LEA.HI R0, R0, R11, RZ, 0x2 ;  /* 0x0000000b00007211 */ /* 0x000fe200078f10ff */
[----:B------:R-:W1:Y:S01]  /*14b50*/  LDS.128 R44, [R6.X4+0x3800] ;  /* 0x00380000062c7984 */ /* 0x000e620000004c00 */
[----:B------:R-:W-:Y:S02]  /*14b60*/  LOP3.LUT R5, R5, 0xfffffffc, RZ, 0xc0, !PT ;  /* 0xfffffffc05057812 */ /* 0x000fe400078ec0ff */
[----:B------:R-:W-:Y:S01]  /*14b70*/  SHF.R.S32.HI R0, RZ, 0x2, R0 ;  /* 0x00000002ff007819 */ /* 0x000fe20000011400 */
[----:B------:R-:W1:Y:S01]  /*14b80*/  LDS.128 R40, [R6.X4+0x4000] ;  /* 0x0040000006287984 */ /* 0x000e620000004c00 */
[----:B------:R-:W-:-:S03]  /*14b90*/  IADD3 R5, R12, -R5, RZ ;  /* 0x800000050c057210 */ /* 0x000fc60007ffe0ff */
[----:B------:R-:W1:Y:S01]  /*14ba0*/  LDS.128 R36, [R6.X4+0x4800] ;  /* 0x0048000006247984 */ /* 0x000e620000004c00 */
[----:B------:R-:W-:-:S03]  /*14bb0*/  LEA R5, R5, R0, 0x4 ;  /* 0x0000000005057211 */ /* 0x000fc600078e20ff */
[----:B------:R-:W1:Y:S04]  /*14bc0*/  LDS.128 R32, [R6.X4+0x5000] ;  /* 0x0050000006207984 */ /* 0x000e680000004c00 */
[----:B------:R-:W1:Y:S04]  /*14bd0*/  LDS.128 R28, [R6.X4+0x5800] ;  /* 0x00580000061c7984 */ /* 0x000e680000004c00 */
[----:B------:R-:W1:Y:S04]  /*14be0*/  LDS.128 R24, [R6.X4+0x6000] ;  /* 0x0060000006187984 */ /* 0x000e680000004c00 */
[----:B------:R-:W2:Y:S04]  /*14bf0*/  LDS.128 R20, [R6.X4+0x6800] ;  /* 0x0068000006147984 */ /* 0x000ea80000004c00 */
[----:B------:R-:W2:Y:S04]  /*14c00*/  LDS.128 R16, [R6.X4+0x7000] ;  /* 0x0070000006107984 */ /* 0x000ea80000004c00 */
[----:B------:R5:W2:Y:S02]  /*14c10*/  LDS.128 R76, [R6.X4+0x7800] ;  /* 0x00780000064c7984 */ /* 0x000aa40000004c00 */
[----:B-----5:R-:W-:-:S05]  /*14c20*/  IADD3 R6, -R232, RZ, RZ ;  /* 0x000000ffe8067210 */ /* 0x020fca0007ffe1ff */
[----:B-1----:R-:W-:-:S04]  /*14c30*/  IMAD R6, R6, c[0x0][0x1c0], R9 ;  /* 0x0000700006067a24 */ /* 0x002fc800078e0209 */
[----:B------:R-:W-:Y:S01]  /*14c40*/  IMAD R6, R7, c[0x0][0x1c0], R6 ;  /* 0x0000700007067a24 */ /* 0x000fe200078e0206 */
[----:B------:R-:W-:Y:S01]  /*14c50*/  MOV R7, 0xff800000 ;  /* 0xff80000000077802 */ /* 0x000fe20000000f00 */
[----:B------:R-:W-:Y:S02]  /*14c60*/  @P3 FFMA.FTZ R7, R3, c[0x0][0x238], R4 ;  /* 0x00008e0003073a23 */ /* 0x000fe40000010004 */
[----:B------:R-:W-:Y:S01]  /*14c70*/  IMAD R6, R6, c[0x0][0x214], R8 ;  /* 0x0000850006067a24 */ /* 0x000fe200078e0208 */
[----:B------:R-:W-:-:S04]  /*14c80*/  SHF.L.U32 R8, R13, 0x2, RZ ;  /* 0x000000020d087819 */ /* 0x000fc800000006ff */
[----:B------:R-:W-:Y:S01]  /*14c90*/  SHF.R.S32.HI R9, RZ, 0x1f, R8 ;  /* 0x0000001fff097819 */ /* 0x000fe20000011408 */
[----:B------:R-:W-:Y:S05]  /*14ca0*/  @P0 BRA `(.L_x_1618) ;  /* 0x000000a000000947 */ /* 0x000fea0003800000 */
[C---:B--234-:R-:W-:Y:S02]  /*14cb0*/  IADD3 R4, R5.reuse, 0x8, RZ ;  /* 0x0000000805047810 */ /* 0x05cfe40007ffe0ff */
[----:B------:R-:W-:Y:S02]  /*14cc0*/  SHF.R.S32.HI R3, RZ, 0x1f, R5 ;  /* 0x0000001fff037819 */ /* 0x000fe40000011405 */
[----:B------:R-:W-:Y:S02]  /*14cd0*/  IADD3 R0, P0, R6, R5, RZ ;  /* 0x0000000506007210 */ /* 0x000fe40007f1e0ff */
[-C--:B------:R-:W-:Y:S02]  /*14ce0*/  ISETP.GE.AND P2, PT, R5, R223.reuse, PT ;  /* 0x000000df0500720c */ /* 0x080fe40003f46270 */
[----:B------:R-:W-:Y:S02]  /*14cf0*/  ISETP.GE.AND P1, PT, R4, R223, PT ;  /* 0x000000df0400720c */ /* 0x000fe40003f26270 */
[----:B------:R-:W-:-:S02]  /*14d00*/  LEA.HI.X.SX32 R3, R6, R3, 0x1, P0 ;  /* 0x0000000306037211 */ /* 0x000fc400000f0eff */
[----:B------:R-:W-:-:S04]  /*14d10*/  LEA R4, P0, R0, c[0x0][0x208], 0x2 ;  /* 0x0000820000047a11 */ /* 0x000fc800078010ff */
[----:B------:R-:W-:-:S05]  /*14d20*/  LEA.HI.X R5, R0, c[0x0][0x20c], R3, 0x2, P0 ;  /* 0x0000830000057a11 */ /* 0x000fca00000f1403 */
[----:B------:R1:W-:Y:S04]  /*14d30*/  @!P2 STG.E [R4.64], R2 ;  /* 0x000000020400a986 */ /* 0x0003e8000c10190e */
[----:B------:R1:W-:Y:S02]  /*14d40*/  @!P1 STG.E [R4.64+0x20], R7 ;  /* 0x0000200704009986 */ /* 0x0003e4000c10190e */
.L_x_1618:
[----:B--234-:R-:W-:Y:S05]  /*14d50*/  BSYNC B0 ;  /* 0x0000000000007941 */ /* 0x01cfea0003800000 */
.L_x_1617:
[C---:B-1----:R-:W-:Y:S01]  /*14d60*/  IMAD.WIDE R2, R10.reuse, 0x80, R8 ;  /* 0x000000800a027825 */ /* 0x042fe200078e0208 */
        /* <DEDUP_REMOVED lines=11> */
[----:B------:R1:W-:Y:S04]  /*14e20*/  @!P0 STG.E.128 [R4.64+0x100], R40 ;  /* 0x0001002804008986 */ /* 0x0003e8000c101d0e */
[----:B------:R1:W-:Y:S04]  /*14e30*/  @!P1 STG.E.64 [R4.64], R72 ;  /* 0x0000004804009986 */ /* 0x0003e8000c101b0e */
[----:B------:R1:W-:Y:S02]  /*14e40*/  @!P1 STG.E.64 [R4.64+0x8], R74 ;  /* 0x0000084a04009986 */ /* 0x0003e4000c101b0e */
.L_x_1620:
[----:B------:R-:W-:Y:S05]  /*14e50*/  BSYNC B0 ;  /* 0x0000000000007941 */ /* 0x000fea0003800000 */
.L_x_1619:
[----:B------:R-:W-:Y:S01]  /*14e60*/  IADD3 R2, R10, 0x8, RZ ;  /* 0x000000080a027810 */ /* 0x000fe20007ffe0ff */
[----:B------:R-:W-:Y:S03]  /*14e70*/  BSSY B0, `(.L_x_1621) ;  /* 0x0000007000007945 */ /* 0x000fe60003800000 */
[----:B------:R-:W-:-:S13]  /*14e80*/  ISETP.GE.AND P0, PT, R2, R223, PT ;  /* 0x000000df0200720c */ /* 0x000fda0003f06270 */
[----:B------:R-:W-:Y:S05]  /*14e90*/  @P0 BRA `(.L_x_1622) ;  /* 0x0000004000000947 */ /* 0x000fea0003800000 */
[----:B------:R-:W-:Y:S02]  /*14ea0*/  ISETP.GE.AND P1, PT, R8, c[0x0][0x220], PT ;  /* 0x0000880008007a0c */ /* 0x000fe40003f26270 */
[----:B------:R-:W-:-:S11]  /*14eb0*/  ISETP.GE.AND P0, PT, R0, c[0x0][0x220], PT ;  /* 0x0000880000007a0c */ /* 0x000fd60003f06270 */
[----:B------:R2:W-:Y:S04]  /*14ec0*/  @!P1 STG.E.128 [R4.64+0x1000], R68 ;  /* 0x0010004404009986 */ /* 0x0005e8000c101d0e */
[----:B------:R2:W-:Y:S02]  /*14ed0*/  @!P0 STG.E.128 [R4.64+0x1100], R36 ;  /* 0x0011002404008986 */ /* 0x0005e4000c101d0e */
.L_x_1622:
[----:B------:R-:W-:Y:S05]  /*14ee0*/  BSYNC B0 ;  /* 0x0000000000007941 */ /* 0x000fea0003800000 */
.L_x_1621:
        /* <DEDUP_REMOVED lines=8> */
.L_x_1624:
[----:B------:R-:W-:Y:S05]  /*14f70*/  BSYNC B0 ;  /* 0x0000000000007941 */ /* 0x000fea0003800000 */
.L_x_1623:
        /* <DEDUP_REMOVED lines=8> */
.L_x_1626:
[----:B------:R-:W-:Y:S05]  /*15000*/  BSYNC B0 ;  /* 0x0000000000007941 */ /* 0x000fea0003800000 */
.L_x_1625:
        /* <DEDUP_REMOVED lines=8> */
.L_x_1628:
[----:B------:R-:W-:Y:S05]  /*15090*/  BSYNC B0 ;  /* 0x0000000000007941 */ /* 0x000fea0003800000 */
.L_x_1627:
        /* <DEDUP_REMOVED lines=8> */
.L_x_1630:
[----:B------:R-:W-:Y:S05]  /*15120*/  BSYNC B0 ;  /* 0x0000000000007941 */ /* 0x000fea0003800000 */
.L_x_1629:
        /* <DEDUP_REMOVED lines=8> */
.L_x_1632:
[----:B------:R-:W-:Y:S05]  /*151b0*/  BSYNC B0 ;  /* 0x0000000000007941 */ /* 0x000fea0003800000 */
.L_x_1631:
[----:B------:R-:W-:-:S04]  /*151c0*/  IADD3 R10, R10, 0x38, RZ ;  /* 0x000000380a0a7810 */ /* 0x000fc80007ffe0ff */
[----:B------:R-:W-:-:S13]  /*151d0*/  ISETP.GE.AND P0, PT, R10, R223, PT ;  /* 0x000000df0a00720c */ /* 0x000fda0003f06270 */
[----:B------:R-:W-:Y:S05]  /*151e0*/  @P0 EXIT ;  /* 0x000000000000094d */ /* 0x000fea0003800000 */
[----:B------:R-:W-:-:S13]  /*151f0*/  ISETP.GE.AND P0, PT, R8, c[0x0][0x220], PT ;  /* 0x0000880008007a0c */ /* 0x000fda0003f06270 */
[----:B------:R1:W-:Y:S01]  /*15200*/  @!P0 STG.E.128 [R4.64+0x7000], R44 ;  /* 0x0070002c04008986 */ /* 0x0003e2000c101d0e */
[----:B------:R-:W-:-:S13]  /*15210*/  ISETP.GE.AND P0, PT, R0, c[0x0][0x220], PT ;  /* 0x0000880000007a0c */ /* 0x000fda0003f06270 */
[----:B------:R-:W-:Y:S05]  /*15220*/  @P0 EXIT ;  /* 0x000000000000094d */ /* 0x000fea0003800000 */
[----:B------:R-:W-:Y:S01]  /*15230*/  STG.E.128 [R4.64+0x7100], R76 ;  /* 0x0071004c04007986 */ /* 0x000fe2000c101d0e */
[----:B------:R-:W-:Y:S05]  /*15240*/  EXIT ;  /* 0x000000000000794d */ /* 0x000fea0003800000 */
.L_x_1633:
        /* <DEDUP_REMOVED lines=11> */
.L_x_8223:


//--------------------- .text._ZN5flash24flash_fwd_splitkv_kernelI23Flash_fwd_kernel_traitsILi128ELi64ELi128ELi4ELb0ELb0EN7cutlass6half_tE19Flash_kernel_traitsILi128ELi64ELi128ELi4ES3_EELb1ELb0ELb0ELb0ELb0ELb0ELb1ELb1EEEvNS_16Flash_fwd_paramsE --------------------------
	.section	.text._ZN5flash24flash_fwd_splitkv_kernelI23Flash_fwd_kernel_traitsILi128ELi64ELi128ELi4ELb0ELb0EN7cutlass6half_tE19Flash_kernel_traitsILi128ELi64ELi128ELi4ES3_EELb1ELb0ELb0ELb0ELb0ELb0ELb1ELb1EEEvNS_16Flash_fwd_paramsE,"ax",@progbits
	.sectioninfo	@"SHI_REGISTERS=250"
	.align	128
        .global         _ZN5flash24flash_fwd_splitkv_kernelI23Flash_fwd_kernel_traitsILi128ELi64ELi128ELi4ELb0ELb0EN7cutlass6half_tE19Flash_kernel_traitsILi128ELi64ELi128ELi4ES3_EELb1ELb0ELb0ELb0ELb0ELb0ELb1ELb1EEEvNS_16Flash_fwd_paramsE
        .type           _ZN5flash24flash_fwd_splitkv_kernelI23Flash_fwd_kernel_traitsILi128ELi64ELi128ELi4ELb0ELb0EN7cutlass6half_tE19Flash_kernel_traitsILi128ELi64ELi128ELi4ES3_EELb1ELb0ELb0ELb0ELb0ELb0ELb1ELb1EEEvNS_16Flash_fwd_paramsE,@function
        .size           _ZN5flash24flash_fwd_splitkv_kernelI23Flash_fwd_kernel_traitsILi128ELi64ELi128ELi4ELb0ELb0EN7cutlass6half_tE19Flash_kernel_traitsILi128ELi64ELi128ELi4ES3_EELb1ELb0ELb0ELb0ELb0ELb0ELb1ELb1EEEvNS_16Flash_fwd_paramsE,(.L_x_8179 - _ZN5flash24flash_fwd_splitkv_kernelI23Flash_fwd_kernel_traitsILi128ELi64ELi128ELi4ELb0ELb0EN7cutlass6half_tE19Flash_kernel_traitsILi128ELi64ELi128ELi4ES3_EELb1ELb0ELb0ELb0ELb0ELb0ELb1ELb1EEEvNS_16Flash_fwd_paramsE)
        .other          _ZN5flash24flash_fwd_splitkv_kernelI23Flash_fwd_kernel_traitsILi128ELi64ELi128ELi4ELb0ELb0EN7cutlass6half_tE19Flash_kernel_traitsILi128ELi64ELi128ELi4ES3_EELb1ELb0ELb0ELb0ELb0ELb0ELb1ELb1EEEvNS_16Flash_fwd_paramsE,@"STO_CUDA_ENTRY STV_DEFAULT"
_ZN5flash24flash_fwd_splitkv_kernelI23Flash_fwd_kernel_traitsILi128ELi64ELi128ELi4ELb0ELb0EN7cutlass6half_tE19Flash_kernel_traitsILi128ELi64ELi128ELi4ES3_EELb1ELb0ELb0ELb0ELb0ELb0ELb1ELb1EEEvNS_16Flash_fwd_paramsE:
.text._ZN5flash24flash_fwd_splitkv_kernelI23Flash_fwd_kernel_traitsILi128ELi64ELi128ELi4ELb0ELb0EN7cutlass6half_tE19Flash_kernel_traitsILi128ELi64ELi128ELi4ES3_EELb1ELb0ELb0ELb0ELb0ELb0ELb1ELb1EEEvNS_16Flash_fwd_paramsE:
[----:B------:R-:W-:Y:S02]  /*0000*/  MOV R1, c[0x0][0x28] ;  /* 0x00000a0000017a02 */ /* 0x000fe40000000f00 */
[----:B------:R-:W1:Y:S01]  /*0010*/  I2F.U32.RP R4, c[0x0][0x1c0] ;  /* 0x0000700000047b06 */ /* 0x000e620000209000 */
[----:B------:R-:W2:Y:S01]  /*0020*/  S2R R233, SR_CTAID.Z ;  /* 0x0000000000e97919 */ /* 0x000ea20000002700 */
[----:B------:R-:W-:Y:S01]  /*0030*/  IMAD.MOV.U32 R2, RZ, RZ, RZ ;  /* 0x000000ffff027224 */ /* 0x000fe200078e00ff */
[----:B------:R-:W-:Y:S01]  /*0040*/  ISETP.NE.U32.AND P0, PT, RZ, c[0x0][0x1c0], PT ;  /* 0x00007000ff007a0c */ /* 0x000fe20003f05070 */
[----:B------:R-:W3:Y:S01]  /*0050*/  S2UR UR8, SR_CTAID.Y ;  /* 0x00000000000879c3 */ /* 0x000ee20000002600 */
[----:B------:R-:W4:Y:S01]  /*0060*/  S2R R231, SR_CTAID.X ;  /* 0x0000000000e77919 */ /* 0x000f220000002500 */
[----:B------:R-:W-:Y:S01]  /*0070*/  ULDC.64 UR4, c[0x0][0x40] ;  /* 0x0000100000047ab9 */ /* 0x000fe20000000a00 */
[----:B------:R-:W-:Y:S01]  /*0080*/  BSSY B4, `(.L_x_1634) ;  /* 0x0000016000047945 */ /* 0x000fe20003800000 */
[----:B------:R-:W-:Y:S01]  /*0090*/  UIADD3 UR4, UP0, UR4, 0x160, URZ ;  /* 0x0000016004047890 */ /* 0x000fe2000ff1e03f */
[----:B------:R-:W-:-:S03]  /*00a0*/  MOV R230, 0x1e0 ;  /* 0x000001e000e67802 */ /* 0x000fc60000000f00 */
[----:B------:R-:W-:Y:S01]  /*00b0*/  UIADD3.X UR5, URZ, UR5, URZ, UP0, !UPT ;  /* 0x000000053f057290 */ /* 0x000fe200087fe43f */
[----:B-1----:R-:W1:Y:S02]  /*00c0*/  MUFU.RCP R3, R4 ;  /* 0x0000000400037308 */ /* 0x002e640000001000 */
[----:B-1----:R-:W-:-:S06]  /*00d0*/  IADD3 R3, R3, 0xffffffe, RZ ;  /* 0x0ffffffe03037810 */ /* 0x002fcc0007ffe0ff */
[----:B------:R-:W1:Y:S02]  /*00e0*/  F2I.FTZ.U32.TRUNC.NTZ R3, R3 ;  /* 0x0000000300037305 */ /* 0x000e64000021f000 */
[----:B-1----:R-:W-:-:S04]  /*00f0*/  IMAD.MOV R0, RZ, RZ, -R3 ;  /* 0x000000ffff007224 */ /* 0x002fc800078e0a03 */
[----:B------:R-:W-:-:S04]  /*0100*/  IMAD R5, R0, c[0x0][0x1c0], RZ ;  /* 0x0000700000057a24 */ /* 0x000fc800078e02ff */
[----:B------:R-:W-:-:S06]  /*0110*/  IMAD.HI.U32 R2, R3, R5, R2 ;  /* 0x0000000503027227 */ /* 0x000fcc00078e0002 */
[----:B--2---:R-:W-:-:S04]  /*0120*/  IMAD.HI.U32 R235, R2, R233, RZ ;  /* 0x000000e902eb7227 */ /* 0x004fc800078e00ff */
[----:B------:R-:W-:-:S04]  /*0130*/  IMAD.MOV R0, RZ, RZ, -R235 ;  /* 0x000000ffff007224 */ /* 0x000fc800078e0aeb */
[----:B------:R-:W-:-:S05]  /*0140*/  IMAD R0, R0, c[0x0][0x1c0], R233 ;  /* 0x0000700000007a24 */ /* 0x000fca00078e02e9 */
[----:B------:R-:W-:-:S13]  /*0150*/  ISETP.GE.U32.AND P2, PT, R0, c[0x0][0x1c0], PT ;  /* 0x0000700000007a0c */ /* 0x000fda0003f46070 */
[----:B------:R-:W-:Y:S02]  /*0160*/  @P2 IADD3 R0, R0, -c[0x0][0x1c0], RZ ;  /* 0x8000700000002a10 */ /* 0x000fe40007ffe0ff */
[----:B------:R-:W-:Y:S02]  /*0170*/  @P2 IADD3 R235, R235, 0x1, RZ ;  /* 0x00000001ebeb2810 */ /* 0x000fe40007ffe0ff */
[----:B------:R-:W-:-:S13]  /*0180*/  ISETP.GE.U32.AND P1, PT, R0, c[0x0][0x1c0], PT ;  /* 0x0000700000007a0c */ /* 0x000fda0003f26070 */
[----:B------:R-:W-:Y:S02]  /*0190*/  @P1 IADD3 R235, R235, 0x1, RZ ;  /* 0x00000001ebeb1810 */ /* 0x000fe40007ffe0ff */
[----:B------:R-:W-:-:S05]  /*01a0*/  @!P0 LOP3.LUT R235, RZ, c[0x0][0x1c0], RZ, 0x33, !PT ;  /* 0x00007000ffeb8a12 */ /* 0x000fca00078e33ff */
[----:B------:R-:W-:-:S04]  /*01b0*/  IMAD.MOV R0, RZ, RZ, -R235 ;  /* 0x000000ffff007224 */ /* 0x000fc800078e0aeb */
[----:B------:R-:W-:Y:S02]  /*01c0*/  IMAD R233, R0, c[0x0][0x1c0], R233 ;  /* 0x0000700000e97a24 */ /* 0x000fe400078e02e9 */
[----:B---34-:R-:W-:Y:S05]  /*01d0*/  CALL.REL.NOINC `($_ZN5flash24flash_fwd_splitkv_kernelI23Flash_fwd_kernel_traitsILi128ELi64ELi128ELi4ELb0ELb0EN7cutlass6half_tE19Flash_kernel_traitsILi128ELi64ELi128ELi4ES3_EELb1ELb0ELb0ELb0ELb0ELb0ELb1ELb1EEEvNS_16Flash_fwd_paramsE$_ZN5flash30compute_attn_1rowblock_splitkvI23Flash_fwd_kernel_traitsILi128ELi64ELi128ELi4ELb0ELb0EN7cutlass6half_tE19Flash_kernel_traitsILi128ELi64ELi128ELi4ES3_EELb1ELb0ELb0ELb0ELb0ELb0ELb1ELb1ENS_16Flash_fwd_paramsEEEvRKT8_iiiii) ;  /* 0x0000002000007944 */ /* 0x018fea0003c00000 */
[----:B------:R-:W-:Y:S05]  /*01e0*/  BSYNC B4 ;  /* 0x0000000000047941 */ /* 0x000fea0003800000 */
.L_x_1634:
[----:B------:R-:W-:Y:S05]  /*01f0*/  EXIT ;  /* 0x000000000000794d */ /* 0x000fea0003800000 */
        .type           $_ZN5flash24flash_fwd_splitkv_kernelI23Flash_fwd_kernel_traitsILi128ELi64ELi128ELi4ELb0ELb0EN7cutlass6half_tE19Flash_kernel_traitsILi128ELi64ELi128ELi4ES3_EELb1ELb0ELb0ELb0ELb0ELb0ELb1ELb1EEEvNS_16Flash_fwd_paramsE$_ZN5flash30compute_attn_1rowblock_splitkvI23Flash_fwd_kernel_traitsILi128ELi64ELi128ELi4ELb0ELb0EN7cutlass6half_tE19Flash_kernel_traitsILi128ELi64ELi128ELi4ES3_EELb1ELb0ELb0ELb0ELb0ELb0ELb1ELb1ENS_16Flash_fwd_paramsEEEvRKT8_iiiii,@function
        .size           $_ZN5flash24flash_fwd_splitkv_kernelI23Flash_fwd_kernel_traitsILi128ELi64ELi128ELi4ELb0ELb0EN7cutlass6half_tE19Flash_kernel_traitsILi128ELi64ELi128ELi4ES3_EELb1ELb0ELb0ELb0ELb0ELb0ELb1ELb1EEEvNS_16Flash_fwd_paramsE$_ZN5flash30compute_attn_1rowblock_splitkvI23Flash_fwd_kernel_traitsILi128ELi64ELi128ELi4ELb0ELb0EN7cutlass6half_tE19Flash_kernel_traitsILi128ELi64ELi128ELi4ES3_EELb1ELb0ELb0ELb0ELb0ELb0ELb1ELb1ENS_16Flash_fwd_paramsEEEvRKT8_iiiii,($__internal_16_$__cuda_sm70_shflsync_bfly_p - $_ZN5flash24flash_fwd_splitkv_kernelI23Flash_fwd_kernel_traitsILi128ELi64ELi128ELi4ELb0ELb0EN7cutlass6half_tE19Flash_kernel_traitsILi128ELi64ELi128ELi4ES3_EELb1ELb0ELb0ELb0ELb0ELb0ELb1ELb1EEEvNS_16Flash_fwd_paramsE$_ZN5flash30compute_attn_1rowblock_splitkvI23Flash_fwd_kernel_traitsILi128ELi64ELi128ELi4ELb0ELb0EN7cutlass6half_tE19Flash_kernel_traitsILi128ELi64ELi128ELi4ES3_EELb1ELb0ELb0ELb0ELb0ELb0ELb1ELb1ENS_16Flash_fwd_paramsEEEvRKT8_iiiii)
$_ZN5flash24flash_fwd_splitkv_kernelI23Flash_fwd_kernel_traitsILi128ELi64ELi128ELi4ELb0ELb0EN7cutlass6half_tE19Flash_kernel_traitsILi128ELi64ELi128ELi4ES3_EELb1ELb0ELb0ELb0ELb0ELb0ELb1ELb1EEEvNS_16Flash_fwd_paramsE$_ZN5flash30compute_attn_1rowblock_splitkvI23Flash_fwd_kernel_traitsILi128ELi64ELi128ELi4ELb0ELb0EN7cutlass6half_tE19Flash_kernel_traitsILi128ELi64ELi128ELi4ES3_EELb1ELb0ELb0ELb0ELb0ELb0ELb1ELb1ENS_16Flash_fwd_paramsEEEvRKT8_iiiii:
        /* <DEDUP_REMOVED lines=20> */
.L_x_1636:
[----:B------:R-:W-:Y:S05]  /*0340*/  BSYNC B0 ;  /* 0x0000000000007941 */ /* 0x000fea0003800000 */
.L_x_1635:
[----:B------:R-:W3:Y:S04]  /*0350*/  LD.E.64 R24, [R10.64+0xf0] ;  /* 0x0000f0060a187980 */ /* 0x000ee8000c101b00 */
[----:B------:R-:W4:Y:S01]  /*0360*/  @P1 LD.E R232, [R2.64+0x4] ;  /* 0x0000040602e81980 */ /* 0x000f22000c101900 */
[----:B------:R-:W-:Y:S01]  /*0370*/  IMAD.MOV.U32 R14, RZ, RZ, RZ ;  /* 0x000000ffff0e7224 */ /* 0x000fe200078e00ff */
[----:B---3--:R-:W-:-:S04]  /*0380*/  ISETP.NE.U32.AND P4, PT, R24, RZ, PT ;  /* 0x000000ff1800720c */ /* 0x008fc80003f85070 */
[----:B------:R-:W-:Y:S01]  /*0390*/  ISETP.NE.AND.EX P4, PT, R25, RZ, PT, P4 ;  /* 0x000000ff1900720c */ /* 0x000fe20003f85340 */
[----:B------:R-:W-:Y:S01]  /*03a0*/  IMAD.WIDE R24, R235, 0x4, R24 ;  /* 0x00000004eb187825 */ /* 0x000fe200078e0218 */
[----:B----45:R-:W-:-:S06]  /*03b0*/  @P1 IADD3 R232, R232, -R27, RZ ;  /* 0x8000001be8e81210 */ /* 0x030fcc0007ffe0ff */
        /* <DEDUP_REMOVED lines=10> */
.L_x_1638:
[----:B-1----:R1:W5:Y:S02]  /*0460*/  LD.E R3, [R10.64+0xb8] ;  /* 0x0000b8060a037980 */ /* 0x002364000c101900 */
.L_x_1639:
[----:B------:R-:W-:Y:S05]  /*0470*/  BSYNC B0 ;  /* 0x0000000000007941 */ /* 0x000fea0003800000 */
.L_x_1637:
        /* <DEDUP_REMOVED lines=10> */
.L_x_1641:
[----:B------:R-:W2:Y:S01]  /*0520*/  LD.E.64 R2, [R10.64+0x108] ;  /* 0x000108060a027980 */ /* 0x000ea2000c101b00 */
[----:B------:R-:W-:Y:S01]  /*0530*/  BSSY B0, `(.L_x_1643) ;  /* 0x0000006000007945 */ /* 0x000fe20003800000 */
[----:B--2---:R-:W-:-:S04]  /*0540*/  ISETP.NE.U32.AND P0, PT, R2, RZ, PT ;  /* 0x000000ff0200720c */ /* 0x004fc80003f05070 */
[----:B------:R-:W-:Y:S01]  /*0550*/  ISETP.NE.AND.EX P0, PT, R3, RZ, PT, P0 ;  /* 0x000000ff0300720c */ /* 0x000fe20003f05300 */
[----:B------:R-:W-:-:S12]  /*0560*/  IMAD.MOV.U32 R3, RZ, RZ, RZ ;  /* 0x000000ffff037224 */ /* 0x000fd800078e00ff */
[----:B------:R-:W-:Y:S05]  /*0570*/  @!P0 BRA `(.L_x_1644) ;  /* 0x0000001000008947 */ /* 0x000fea0003800000 */
[----:B------:R1:W5:Y:S02]  /*0580*/  LD.E R3, [R10.64+0xbc] ;  /* 0x0000bc060a037980 */ /* 0x000364000c101900 */
.L_x_1644:
[----:B------:R-:W-:Y:S05]  /*0590*/  BSYNC B0 ;  /* 0x0000000000007941 */ /* 0x000fea0003800000 */
.L_x_1643:
[----:B-----5:R-:W-:Y:S02]  /*05a0*/  IADD3 R58, R86, R3, RZ ;  /* 0x00000003563a7210 */ /* 0x020fe40007ffe0ff */
.L_x_1642:
[----:B------:R-:W-:Y:S05]  /*05b0*/  BSYNC B1 ;  /* 0x0000000000017941 */ /* 0x000fea0003800000 */
.L_x_1640:
[----:B------:R-:W-:Y:S01]  /*05c0*/  IMAD.SHL.U32 R65, R231, 0x40, RZ ;  /* 0x00000040e7417824 */ /* 0x000fe200078e00ff */
[----:B------:R-:W-:Y:S01]  /*05d0*/  MOV R2, R230 ;  /* 0x000000e600027202 */ /* 0x000fe20000000f00 */
[----:B------:R-:W-:-:S03]  /*05e0*/  IMAD.MOV.U32 R3, RZ, RZ, 0x0 ;  /* 0x00000000ff037424 */ /* 0x000fc600078e00ff */
[----:B------:R-:W-:-:S13]  /*05f0*/  ISETP.GT.AND P0, PT, R232, R65, PT ;  /* 0x00000041e800720c */ /* 0x000fda0003f04270 */
[----:B------:R-:W-:Y:S05]  /*0600*/  @!P0 RET.REL.NODEC R2 `(_ZN5flash24flash_fwd_splitkv_kernelI23Flash_fwd_kernel_traitsILi128ELi64ELi128ELi4ELb0ELb0EN7cutlass6half_tE19Flash_kernel_traitsILi128ELi64ELi128ELi4ES3_EELb1ELb0ELb0ELb0ELb0ELb0ELb1ELb1EEEvNS_16Flash_fwd_paramsE) ;  /* 0xfffff9f002008950 */ /* 0x000fea0003c3ffff */
[----:B------:R-:W2:Y:S04]  /*0610*/  LD.E R7, [R10.64+0xb8] ;  /* 0x0000b8060a077980 */ /* 0x000ea8000c101900 */
[----:B------:R-:W4:Y:S01]  /*0620*/  LD.E R5, [R10.64+0x188] ;  /* 0x000188060a057980 */ /* 0x000f22000c101900 */
[----:B------:R-:W-:-:S03]  /*0630*/  IABS R3, c[0x0][0x10] ;  /* 0x0000040000037a13 */ /* 0x000fc60000000000 */
[----:B------:R-:W1:Y:S01]  /*0640*/  S2R R144, SR_TID.X ;  /* 0x0000000000907919 */ /* 0x000e620000002100 */
[----:B------:R-:W5:Y:S08]  /*0650*/  I2F.RP R0, R3 ;  /* 0x0000000300007306 */ /* 0x000f700000209400 */
[----:B-----5:R-:W5:Y:S02]  /*0660*/  MUFU.RCP R8, R0 ;  /* 0x0000000000087308 */ /* 0x020f640000001000 */
[----:B-----5:R-:W-:-:S02]  /*0670*/  IADD3 R8, R8, 0xffffffe, RZ ;  /* 0x0ffffffe08087810 */ /* 0x020fc40007ffe0ff */
[----:B------:R-:W-:-:S04]  /*0680*/  IABS R0, c[0x0][0x10] ;  /* 0x0000040000007a13 */ /* 0x000fc80000000000 */
[----:B------:R-:W5:Y:S01]  /*0690*/  F2I.FTZ.U32.TRUNC.NTZ R9, R8 ;  /* 0x0000000800097305 */ /* 0x000f62000021f000 */
[----:B------:R-:W-:Y:S02]  /*06a0*/  IMAD.MOV R0, RZ, RZ, -R0 ;  /* 0x000000ffff007224 */ /* 0x000fe400078e0a00 */
[----:B-----5:R-:W-:Y:S02]  /*06b0*/  IMAD.MOV R4, RZ, RZ, -R9 ;  /* 0x000000ffff047224 */ /* 0x020fe400078e0a09 */
[----:B------:R-:W-:Y:S02]  /*06c0*/  IMAD.MOV.U32 R8, RZ, RZ, RZ ;  /* 0x000000ffff087224 */ /* 0x000fe400078e00ff */
[----:B------:R-:W-:-:S04]  /*06d0*/  IMAD R4, R4, R3, RZ ;  /* 0x0000000304047224 */ /* 0x000fc800078e02ff */
[----:B------:R-:W-:Y:S01]  /*06e0*/  IMAD.HI.U32 R4, R9, R4, R8 ;  /* 0x0000000409047227 */ /* 0x000fe200078e0008 */
[----:B--2---:R-:W-:-:S04]  /*06f0*/  IADD3 R7, R7, 0x7f, RZ ;  /* 0x0000007f07077810 */ /* 0x004fc80007ffe0ff */
[----:B------:R-:W-:-:S04]  /*0700*/  SHF.R.S32.HI R6, RZ, 0x1f, R7 ;  /* 0x0000001fff067819 */ /* 0x000fc80000011407 */
[----:B------:R-:W-:-:S04]  /*0710*/  LEA.HI R6, R6, R7, RZ, 0x7 ;  /* 0x0000000706067211 */ /* 0x000fc800078f38ff */
[----:B------:R-:W-:-:S04]  /*0720*/  LEA.HI.SX32 R6, R6, c[0x0][0x10], 0x19 ;  /* 0x0000040006067a11 */ /* 0x000fc800078fcaff */
[----:B------:R-:W-:-:S04]  /*0730*/  IADD3 R6, R6, -0x1, RZ ;  /* 0xffffffff06067810 */ /* 0x000fc80007ffe0ff */
[----:B------:R-:W-:Y:S02]  /*0740*/  IABS R2, R6 ;  /* 0x0000000600027213 */ /* 0x000fe40000000000 */
[----:B------:R-:W-:-:S03]  /*0750*/  LOP3.LUT R6, R6, c[0x0][0x10], RZ, 0x3c, !PT ;  /* 0x0000040006067a12 */ /* 0x000fc600078e3cff */
[----:B------:R-:W-:Y:S01]  /*0760*/  IMAD.HI.U32 R7, R4, R2, RZ ;  /* 0x0000000204077227 */ /* 0x000fe200078e00ff */
[----:B------:R-:W-:-:S03]  /*0770*/  ISETP.GE.AND P0, PT, R6, RZ, PT ;  /* 0x000000ff0600720c */ /* 0x000fc60003f06270 */
[----:B------:R-:W-:-:S05]  /*0780*/  IMAD R0, R7, R0, R2 ;  /* 0x0000000007007224 */ /* 0x000fca00078e0202 */
[----:B------:R-:W-:-:S13]  /*0790*/  ISETP.GT.U32.AND P1, PT, R3, R0, PT ;  /* 0x000000000300720c */ /* 0x000fda0003f24070 */
[----:B------:R-:W-:Y:S01]  /*07a0*/  @!P1 IMAD.IADD R0, R0, 0x1, -R3 ;  /* 0x0000000100009824 */ /* 0x000fe200078e0a03 */
[----:B------:R-:W-:Y:S02]  /*07b0*/  @!P1 IADD3 R7, R7, 0x1, RZ ;  /* 0x0000000107079810 */ /* 0x000fe40007ffe0ff */
[----:B------:R-:W-:Y:S02]  /*07c0*/  ISETP.NE.AND P1, PT, RZ, c[0x0][0x10], PT ;  /* 0x00000400ff007a0c */ /* 0x000fe40003f25270 */
[----:B------:R-:W-:Y:S02]  /*07d0*/  ISETP.GE.U32.AND P2, PT, R0, R3, PT ;  /* 0x000000030000720c */ /* 0x000fe40003f46070 */
[----:B------:R-:W-:Y:S02]  /*07e0*/  IADD3 R0, -R232, 0xbf, R65 ;  /* 0x000000bfe8007810 */ /* 0x000fe40007ffe141 */
[----:B------:R-:W-:Y:S02]  /*07f0*/  IADD3 R3, R58, 0x7f, RZ ;  /* 0x0000007f3a037810 */ /* 0x000fe40007ffe0ff */
[----:B----4-:R-:W-:-:S02]  /*0800*/  IADD3 R5, R5, R0, R58 ;  /* 0x0000000005057210 */ /* 0x010fc40007ffe03a */
[----:B------:R-:W-:Y:S02]  /*0810*/  SHF.R.S32.HI R0, RZ, 0x1f, R3 ;  /* 0x0000001fff007819 */ /* 0x000fe40000011403 */
[----:B------:R-:W-:Y:S02]  /*0820*/  SHF.R.S32.HI R48, RZ, 0x1f, R5 ;  /* 0x0000001fff307819 */ /* 0x000fe40000011405 */
[----:B------:R-:W-:Y:S02]  /*0830*/  LEA.HI R3, R0, R3, RZ, 0x7 ;  /* 0x0000000300037211 */ /* 0x000fe400078f38ff */
[----:B------:R-:W-:Y:S02]  /*0840*/  @P2 IADD3 R7, R7, 0x1, RZ ;  /* 0x0000000107072810 */ /* 0x000fe40007ffe0ff */
[----:B------:R-:W-:Y:S02]  /*0850*/  LEA.HI R48, R48, R5, RZ, 0x7 ;  /* 0x0000000530307211 */ /* 0x000fe400078f38ff */
[----:B------:R-:W-:Y:S01]  /*0860*/  SHF.R.S32.HI R3, RZ, 0x7, R3 ;  /* 0x00000007ff037819 */ /* 0x000fe20000011403 */
[----:B------:R-:W-:Y:S01]  /*0870*/  @!P0 IMAD.MOV R7, RZ, RZ, -R7 ;  /* 0x000000ffff078224 */ /* 0x000fe200078e0a07 */
[----:B------:R-:W-:-:S02]  /*0880*/  @!P1 LOP3.LUT R7, RZ, c[0x0][0x10], RZ, 0x33, !PT ;  /* 0x00000400ff079a12 */ /* 0x000fc400078e33ff */
[----:B------:R-:W-:-:S03]  /*0890*/  SHF.R.S32.HI R48, RZ, 0x7, R48 ;  /* 0x00000007ff307819 */ /* 0x000fc60000011430 */
[----:B------:R-:W-:-:S04]  /*08a0*/  IMAD R227, R7, UR8, RZ ;  /* 0x0000000807e37c24 */ /* 0x000fc8000f8e02ff */
[----:B------:R-:W-:-:S05]  /*08b0*/  IMAD.IADD R0, R7, 0x1, R227 ;  /* 0x0000000107007824 */ /* 0x000fca00078e02e3 */
[----:B------:R-:W-:-:S04]  /*08c0*/  IMNMX R3, R3, R0, PT ;  /* 0x0000000003037217 */ /* 0x000fc80003800200 */
[----:B------:R-:W-:-:S04]  /*08d0*/  IMNMX R48, R3, R48, PT ;  /* 0x0000003003307217 */ /* 0x000fc80003800200 */
[----:B------:R-:W-:-:S13]  /*08e0*/  ISETP.GE.AND P0, PT, R227, R48, PT ;  /* 0x00000030e300720c */ /* 0x000fda0003f06270 */
[----:B------:R-:W-:Y:S05]  /*08f0*/  @!P0 BRA `(.L_x_1645) ;  /* 0x0000081000008947 */ /* 0x000fea0003800000 */
[----:B-1----:R-:W2:Y:S04]  /*0900*/  LD.E.64 R2, [R10.64+0xb0] ;  /* 0x0000b0060a027980 */ /* 0x002ea8000c101b00 */
[----:B------:R-:W4:Y:S04]  /*0910*/  LD.E R6, [R10.64+0x60] ;  /* 0x000060060a067980 */ /* 0x000f28000c101900 */
[----:B---3--:R-:W3:Y:S04]  /*0920*/  LD.E R0, [R10.64+0xcc] ;  /* 0x0000cc060a007980 */ /* 0x008ee8000c101900 */
[----:B------:R1:W3:Y:S01]  /*0930*/  LD.E.64 R8, [R10.64+0x78] ;  /* 0x000078060a087980 */ /* 0x0002e2000c101b00 */
[----:B------:R-:W-:-:S03]  /*0940*/  SHF.R.S32.HI R5, RZ, 0x1f, R144 ;  /* 0x0000001fff057819 */ /* 0x000fc60000011490 */
[----:B------:R1:W5:Y:S01]  /*0950*/  LD.E R4, [R10.64+0xc0] ;  /* 0x0000c0060a047980 */ /* 0x000362000c101900 */
[----:B------:R-:W-:-:S03]  /*0960*/  LEA.HI R5, R5, R144, RZ, 0x4 ;  /* 0x0000009005057211 */ /* 0x000fc600078f20ff */
[----:B------:R1:W5:Y:S01]  /*0970*/  LD.E.64 R12, [R10.64+0xa8] ;  /* 0x0000a8060a0c7980 */ /* 0x000362000c101b00 */
[----:B------:R-:W-:Y:S01]  /*0980*/  LOP3.LUT R7, R5, 0xfffffff0, RZ, 0xc0, !PT ;  /* 0xfffffff005077812 */ /* 0x000fe200078ec0ff */
[----:B------:R-:W-:Y:S04]  /*0990*/  BSSY B0, `(.L_x_1646) ;  /* 0x0000016000007945 */ /* 0x000fe80003800000 */
[----:B------:R-:W-:Y:S02]  /*09a0*/  IMAD.IADD R144, R144, 0x1, -R7 ;  /* 0x0000000190907824 */ /* 0x000fe400078e0a07 */
[----:B--2---:R-:W-:-:S04]  /*09b0*/  IMAD R2, R2, UR8, R235 ;  /* 0x0000000802027c24 */ /* 0x004fc8000f8e02eb */
[----:B----4-:R-:W-:Y:S02]  /*09c0*/  IMAD R2, R2, R6, R233 ;  /* 0x0000000602027224 */ /* 0x010fe400078e02e9 */
[----:B------:R-:W-:Y:S02]  /*09d0*/  IMAD.SHL.U32 R6, R144, 0x4, RZ ;  /* 0x0000000490067824 */ /* 0x000fe400078e00ff */
[----:B------:R-:W-:Y:S01]  /*09e0*/  IMAD R3, R3, R2, R65 ;  /* 0x0000000203037224 */ /* 0x000fe200078e0241 */
[----:B------:R-:W-:Y:S01]  /*09f0*/  SHF.R.S32.HI R2, RZ, 0x4, R5 ;  /* 0x00000004ff027819 */ /* 0x000fe20000011405 */
[----:B------:R-:W-:Y:S01]  /*0a00*/  IMAD.IADD R65, R232, 0x1, -R65 ;  /* 0x00000001e8417824 */ /* 0x000fe200078e0a41 */
[----:B------:R-:W-:Y:S01]  /*0a10*/  SHF.R.S32.HI R7, RZ, 0x1f, R6 ;  /* 0x0000001fff077819 */ /* 0x000fe20000011406 */
[----:B---3--:R-:W-:-:S03]  /*0a20*/  IMAD R0, R3, R0, RZ ;  /* 0x0000000003007224 */ /* 0x008fc600078e02ff */
[C---:B------:R-:W-:Y:S01]  /*0a30*/  ISETP.GE.AND P1, PT, R2.reuse, R65, PT ;  /* 0x000000410200720c */ /* 0x040fe20003f26270 */
[----:B-1----:R-:W-:-:S05]  /*0a40*/  IMAD.WIDE R10, R2, 0x80, R6 ;  /* 0x00000080020a7825 */ /* 0x002fca00078e0206 */
[----:B------:R-:W-:-:S04]  /*0a50*/  IADD3 R5, P0, R0, R10, RZ ;  /* 0x0000000a00057210 */ /* 0x000fc80007f1e0ff */
[----:B------:R-:W-:Y:S02]  /*0a60*/  LEA.HI.X.SX32 R0, R0, R11, 0x1, P0 ;  /* 0x0000000b00007211 */ /* 0x000fe400000f0eff */
[----:B------:R-:W-:-:S04]  /*0a70*/  LEA R22, P0, R5, R8, 0x2 ;  /* 0x0000000805167211 */ /* 0x000fc800078010ff */
[----:B------:R-:W-:Y:S02]  /*0a80*/  LEA.HI.X R23, R5, R9, R0, 0x2, P0 ;  /* 0x0000000905177211 */ /* 0x000fe400000f1400 */
[----:B------:R-:W-:Y:S01]  /*0a90*/  IADD3 R5, R6, 0x40, RZ ;  /* 0x0000004006057810 */ /* 0x000fe20007ffe0ff */
[----:B------:R-:W-:Y:S05]  /*0aa0*/  @P1 BRA `(.L_x_1647) ;  /* 0x0000004000001947 */ /* 0x000fea0003800000 */
[-C--:B-----5:R-:W-:Y:S02]  /*0ab0*/  ISETP.GE.AND P1, PT, R6, R4.reuse, PT ;  /* 0x000000040600720c */ /* 0x0a0fe40003f26270 */
[----:B------:R-:W-:-:S11]  /*0ac0*/  ISETP.GE.AND P0, PT, R5, R4, PT ;  /* 0x000000040500720c */ /* 0x000fd60003f06270 */
[----:B------:R1:W-:Y:S04]  /*0ad0*/  @!P1 ST.E.128 [R22.64], RZ ;  /* 0x000000ff16009985 */ /* 0x0003e8000c101d06 */
[----:B------:R1:W-:Y:S02]  /*0ae0*/  @!P0 ST.E.128 [R22.64+0x100], RZ ;  /* 0x000100ff16008985 */ /* 0x0003e4000c101d06 */
.L_x_1647:
[----:B------:R-:W-:Y:S05]  /*0af0*/  BSYNC B0 ;  /* 0x0000000000007941 */ /* 0x000fea0003800000 */
.L_x_1646:
[----:B------:R-:W-:Y:S01]  /*0b00*/  IADD3 R20, R2, 0x8, RZ ;  /* 0x0000000802147810 */ /* 0x000fe20007ffe0ff */
[----:B------:R-:W-:Y:S03]  /*0b10*/  BSSY B0, `(.L_x_1648) ;  /* 0x0000007000007945 */ /* 0x000fe60003800000 */
[----:B------:R-:W-:-:S13]  /*0b20*/  ISETP.GE.AND P0, PT, R20, R65, PT ;  /* 0x000000411400720c */ /* 0x000fda0003f06270 */
[----:B------:R-:W-:Y:S05]  /*0b30*/  @P0 BRA `(.L_x_1649) ;  /* 0x0000004000000947 */ /* 0x000fea0003800000 */
[-C--:B-----5:R-:W-:Y:S02]  /*0b40*/  ISETP.GE.AND P1, PT, R6, R4.reuse, PT ;  /* 0x000000040600720c */ /* 0x0a0fe40003f26270 */
[----:B------:R-:W-:-:S11]  /*0b50*/  ISETP.GE.AND P0, PT, R5, R4, PT ;  /* 0x000000040500720c */ /* 0x000fd60003f06270 */
[----:B------:R2:W-:Y:S04]  /*0b60*/  @!P1 ST.E.128 [R22.64+0x1000], RZ ;  /* 0x001000ff16009985 */ /* 0x0005e8000c101d06 */
[----:B------:R2:W-:Y:S02]  /*0b70*/  @!P0 ST.E.128 [R22.64+0x1100], RZ ;  /* 0x001100ff16008985 */ /* 0x0005e4000c101d06 */
.L_x_1649:
[----:B------:R-:W-:Y:S05]  /*0b80*/  BSYNC B0 ;  /* 0x0000000000007941 */ /* 0x000fea0003800000 */
.L_x_1648:
        /* <DEDUP_REMOVED lines=8> */
.L_x_1651:
[----:B------:R-:W-:Y:S05]  /*0c10*/  BSYNC B0 ;  /* 0x0000000000007941 */ /* 0x000fea0003800000 */
.L_x_1650:
        /* <DEDUP_REMOVED lines=8> */
.L_x_1653:
[----:B------:R-:W-:Y:S05]  /*0ca0*/  BSYNC B0 ;  /* 0x0000000000007941 */ /* 0x000fea0003800000 */
.L_x_1652:
        /* <DEDUP_REMOVED lines=8> */
.L_x_1655:
[----:B------:R-:W-:Y:S05]  /*0d30*/  BSYNC B0 ;  /* 0x0000000000007941 */ /* 0x000fea0003800000 */
.L_x_1654:
        /* <DEDUP_REMOVED lines=8> */
.L_x_1657:
[----:B------:R-:W-:Y:S05]  /*0dc0*/  BSYNC B0 ;  /* 0x0000000000007941 */ /* 0x000fea0003800000 */
.L_x_1656:
        /* <DEDUP_REMOVED lines=8> */
.L_x_1659:
[----:B------:R-:W-:Y:S05]  /*0e50*/  BSYNC B0 ;  /* 0x0000000000007941 */ /* 0x000fea0003800000 */
.L_x_1658:
        /* <DEDUP_REMOVED lines=8> */
.L_x_1661:
[----:B------:R-:W-:Y:S05]  /*0ee0*/  BSYNC B0 ;  /* 0x0000000000007941 */ /* 0x000fea0003800000 */
.L_x_1660:
[----:B------:R-:W-:Y:S01]  /*0ef0*/  ISETP.NE.AND P6, PT, R144, RZ, PT ;  /* 0x000000ff9000720c */ /* 0x000fe20003fc5270 */
[----:B------:R-:W-:Y:S01]  /*0f00*/  IMAD.MOV.U32 R231, RZ, RZ, 0x0 ;  /* 0x00000000ffe77424 */ /* 0x000fe200078e00ff */
[----:B------:R-:W-:Y:S02]  /*0f10*/  SHF.R.S32.HI R5, RZ, 0x1f, R3 ;  /* 0x0000001fff057819 */ /* 0x000fe40000011403 */
[----:B------:R-:W-:Y:S02]  /*0f20*/  ISETP.GE.OR P0, PT, R2, R65, P6 ;  /* 0x000000410200720c */ /* 0x000fe40003706670 */
[----:B------:R-:W-:-:S02]  /*0f30*/  IADD3 R3, P1, R3, R2, RZ ;  /* 0x0000000203037210 */ /* 0x000fc40007f3e0ff */
[----:B------:R-:W-:Y:S02]  /*0f40*/  ISETP.GE.OR P5, PT, R20, R65, P6 ;  /* 0x000000411400720c */ /* 0x000fe400037a6670 */
[----:B------:R-:W-:Y:S02]  /*0f50*/  LEA.HI.X.SX32 R5, R2, R5, 0x1, P1 ;  /* 0x0000000502057211 */ /* 0x000fe400008f0eff */
[C---:B-----5:R-:W-:Y:S02]  /*0f60*/  LEA R2, P1, R3.reuse, R12, 0x2 ;  /* 0x0000000c03027211 */ /* 0x060fe400078210ff */
[----:B------:R-:W-:Y:S02]  /*0f70*/  ISETP.GE.OR P4, PT, R18, R65, P6 ;  /* 0x000000411200720c */ /* 0x000fe40003786670 */
[----:B------:R-:W-:Y:S01]  /*0f80*/  LEA.HI.X R3, R3, R13, R5, 0x2, P1 ;  /* 0x0000000d03037211 */ /* 0x000fe200008f1405 */
[----:B------:R-:W-:Y:S01]  /*0f90*/  @!P0 IMAD.MOV.U32 R15, RZ, RZ, -0x800000 ;  /* 0xff800000ff0f8424 */ /* 0x000fe200078e00ff */
[----:B------:R-:W-:-:S02]  /*0fa0*/  ISETP.GE.OR P3, PT, R16, R65, P6 ;  /* 0x000000411000720c */ /* 0x000fc40003766670 */
[-C--:B------:R-:W-:Y:S01]  /*0fb0*/  ISETP.GE.OR P2, PT, R14, R65.reuse, P6 ;  /* 0x000000410e00720c */ /* 0x080fe20003746670 */
[----:B------:R-:W-:Y:S01]  /*0fc0*/  @!P5 IMAD.MOV.U32 R17, RZ, RZ, -0x800000 ;  /* 0xff800000ff11d424 */ /* 0x000fe200078e00ff */
[----:B------:R1:W-:Y:S01]  /*0fd0*/  @!P0 ST.E [R2.64], R15 ;  /* 0x0000000f02008985 */ /* 0x0003e2000c101906 */
[-C--:B------:R-:W-:Y:S02]  /*0fe0*/  ISETP.GE.OR P1, PT, R10, R65.reuse, P6 ;  /* 0x000000410a00720c */ /* 0x080fe40003726670 */
[-C--:B------:R-:W-:Y:S01]  /*0ff0*/  ISETP.GE.OR P0, PT, R8, R65.reuse, P6 ;  /* 0x000000410800720c */ /* 0x080fe20003706670 */
[----:B------:R1:W-:Y:S01]  /*1000*/  @!P5 ST.E [R2.64+0x20], R17 ;  /* 0x000020110200d985 */ /* 0x0003e2000c101906 */
[----:B------:R-:W-:Y:S01]  /*1010*/  ISETP.GE.OR P6, PT, R0, R65, P6 ;  /* 0x000000410000720c */ /* 0x000fe200037c6670 */
[----:B------:R-:W-:-:S03]  /*1020*/  @!P4 IMAD.MOV.U32 R13, RZ, RZ, -0x800000 ;  /* 0xff800000ff0dc424 */ /* 0x000fc600078e00ff */
[----:B------:R-:W-:Y:S02]  /*1030*/  @!P3 IMAD.MOV.U32 R11, RZ, RZ, -0x800000 ;  /* 0xff800000ff0bb424 */ /* 0x000fe400078e00ff */
[----:B------:R-:W-:Y:S01]  /*1040*/  @!P2 IMAD.MOV.U32 R9, RZ, RZ, -0x800000 ;  /* 0xff800000ff09a424 */ /* 0x000fe200078e00ff */
[----:B------:R1:W-:Y:S02]  /*1050*/  @!P4 ST.E [R2.64+0x40], R13 ;  /* 0x0000400d0200c985 */ /* 0x0003e4000c101906 */
[----:B------:R-:W-:Y:S02]  /*1060*/  @!P1 IMAD.MOV.U32 R7, RZ, RZ, -0x800000 ;  /* 0xff800000ff079424 */ /* 0x000fe400078e00ff */
[----:B------:R-:W-:Y:S01]  /*1070*/  @!P0 IMAD.MOV.U32 R5, RZ, RZ, -0x800000 ;  /* 0xff800000ff058424 */ /* 0x000fe200078e00ff */
[----:B------:R1:W-:Y:S04]  /*1080*/  @!P3 ST.E [R2.64+0x60], R11 ;  /* 0x0000600b0200b985 */ /* 0x0003e8000c101906 */
[----:B------:R1:W-:Y:S04]  /*1090*/  @!P2 ST.E [R2.64+0x80], R9 ;  /* 0x000080090200a985 */ /* 0x0003e8000c101906 */
[----:B------:R1:W-:Y:S04]  /*10a0*/  @!P1 ST.E [R2.64+0xa0], R7 ;  /* 0x0000a00702009985 */ /* 0x0003e8000c101906 */
[----:B------:R1:W-:Y:S01]  /*10b0*/  @!P0 ST.E [R2.64+0xc0], R5 ;  /* 0x0000c00502008985 */ /* 0x0003e2000c101906 */
[----:B------:R-:W-:Y:S05]  /*10c0*/  @P6 RET.REL.NODEC R230 `(_ZN5flash24flash_fwd_splitkv_kernelI23Flash_fwd_kernel_traitsILi128ELi64ELi128ELi4ELb0ELb0EN7cutlass6half_tE19Flash_kernel_traitsILi128ELi64ELi128ELi4ES3_EELb1ELb0ELb0ELb0ELb0ELb0ELb1ELb1EEEvNS_16Flash_fwd_paramsE) ;  /* 0xffffef30e6006950 */ /* 0x000fea0003c3ffff */
[----:B-1----:R-:W-:Y:S02]  /*10d0*/  MOV R5, 0xff800000 ;  /* 0xff80000000057802 */ /* 0x002fe40000000f00 */
[----:B------:R-:W-:-:S03]  /*10e0*/  MOV R231, 0x0 ;  /* 0x0000000000e77802 */ /* 0x000fc60000000f00 */
[----:B------:R1:W-:Y:S01]  /*10f0*/  ST.E [R2.64+0xe0], R5 ;  /* 0x0000e00502007985 */ /* 0x0003e2000c101906 */
[----:B------:R-:W-:Y:S05]  /*1100*/  RET.REL.NODEC R230 `(_ZN5flash24flash_fwd_splitkv_kernelI23Flash_fwd_kernel_traitsILi128ELi64ELi128ELi4ELb0ELb0EN7cutlass6half_tE19Flash_kernel_traitsILi128ELi64ELi128ELi4ES3_EELb1ELb0ELb0ELb0ELb0ELb0ELb1ELb1EEEvNS_16Flash_fwd_paramsE) ;  /* 0xffffeef0e6007950 */ /* 0x000fea0003c3ffff */
.L_x_1645:
        /* <DEDUP_REMOVED lines=55> */
[----:B------:R-:W-:-:S06]  /*1480*/  IMAD.WIDE R2, R9, 0x4, R236 ;  /* 0x0000000409027825 */ /* 0x000fcc00078e02ec */
[----:B------:R1:W2:Y:S01]  /*1490*/  LD.E R3, [R2.64] ;  /* 0x0000000602037980 */ /* 0x0002a2000c101900 */
[----:B----4-:R-:W-:-:S04]  /*14a0*/  IABS R8, R6 ;  /* 0x0000000600087213 */ /* 0x010fc80000000000 */
[----:B------:R-:W4:Y:S08]  /*14b0*/  I2F.RP R16, R8 ;  /* 0x0000000800107306 */ /* 0x000f300000209400 */
[----:B----4-:R-:W4:Y:S02]  /*14c0*/  MUFU.RCP R4, R16 ;  /* 0x0000001000047308 */ /* 0x010f240000001000 */
[----:B----4-:R-:W-:-:S06]  /*14d0*/  IADD3 R4, R4, 0xffffffe, RZ ;  /* 0x0ffffffe04047810 */ /* 0x010fcc0007ffe0ff */
[----:B------:R-:W1:Y:S01]  /*14e0*/  F2I.FTZ.U32.TRUNC.NTZ R21, R4 ;  /* 0x0000000400157305 */ /* 0x000e62000021f000 */
        /* <DEDUP_REMOVED lines=15> */
[----:B------:R-:W-:Y:S01]  /*15e0*/  ISETP.GE.AND P0, PT, R8, RZ, PT ;  /* 0x000000ff0800720c */ /* 0x000fe20003f06270 */
[----:B------:R-:W-:Y:S01]  /*15f0*/  IMAD R0, R0, R9, R5 ;  /* 0x0000000900007224 */ /* 0x000fe200078e0205 */
[----:B------:R-:W-:-:S03]  /*1600*/  ISETP.NE.AND P1, PT, R6, RZ, PT ;  /* 0x000000ff0600720c */ /* 0x000fc60003f25270 */
[----:B---3--:R-:W-:Y:S02]  /*1610*/  IMAD R8, R61, R0, RZ ;  /* 0x000000003d087224 */ /* 0x008fe400078e02ff */
[----:B------:R-:W-:-:S06]  /*1620*/  @P2 IADD3 R4, R4, 0x1, RZ ;  /* 0x0000000104042810 */ /* 0x000fcc0007ffe0ff */
[----:B------:R-:W-:Y:S02]  /*1630*/  @!P0 IMAD.MOV R4, RZ, RZ, -R4 ;  /* 0x000000ffff048224 */ /* 0x000fe400078e0a04 */
[----:B------:R-:W-:-:S04]  /*1640*/  @!P1 LOP3.LUT R4, RZ, R6, RZ, 0x33, !PT ;  /* 0x00000006ff049212 */ /* 0x000fc800078e33ff */
[----:B------:R-:W-:Y:S01]  /*1650*/  SHF.R.S32.HI R9, RZ, 0x1f, R4 ;  /* 0x0000001fff097819 */ /* 0x000fe20000011404 */
        /* <DEDUP_REMOVED lines=9> */
[----:B------:R-:W-:-:S03]  /*16f0*/  IMAD R13, R13, R3, RZ ;  /* 0x000000030d0d7224 */ /* 0x000fc600078e02ff */
[----:B------:R-:W-:Y:S01]  /*1700*/  IADD3 R17, R17, R8, RZ ;  /* 0x0000000811117210 */ /* 0x000fe20007ffe0ff */
[----:B------:R-:W-:-:S04]  /*1710*/  IMAD.WIDE.U32 R18, R12, R3, RZ ;  /* 0x000000030c127225 */ /* 0x000fc800078e00ff */
[----:B------:R-:W-:Y:S02]  /*1720*/  IMAD R13, R12, R2, R13 ;  /* 0x000000020c0d7224 */ /* 0x000fe400078e020d */
[----:B------:R-:W-:-:S04]  /*1730*/  IMAD.WIDE.U32 R16, R4, R14, R16 ;  /* 0x0000000e04107225 */ /* 0x000fc800078e0010 */
[----:B------:R-:W-:Y:S01]  /*1740*/  IMAD R3, R14, R9, R6 ;  /* 0x000000090e037224 */ /* 0x000fe200078e0206 */
[----:B------:R-:W-:Y:S01]  /*1750*/  IADD3 R15, R19, R13, RZ ;  /* 0x0000000d130f7210 */ /* 0x000fe20007ffe0ff */
[----:B------:R-:W-:Y:S01]  /*1760*/  IMAD.MOV.U32 R6, RZ, RZ, R18 ;  /* 0x000000ffff067224 */ /* 0x000fe200078e0012 */
[----:B------:R-:W-:Y:S01]  /*1770*/  MOV R2, R16 ;  /* 0x0000001000027202 */ /* 0x000fe20000000f00 */
[----:B------:R-:W-:Y:S01]  /*1780*/  IMAD.IADD R3, R17, 0x1, R3 ;  /* 0x0000000111037824 */ /* 0x000fe200078e0203 */
[----:B------:R-:W-:Y:S05]  /*1790*/  BRA `(.L_x_1664) ;  /* 0x0000051000007947 */ /* 0x000fea0003800000 */
.L_x_1663:
        /* <DEDUP_REMOVED lines=49> */
[----:B------:R-:W-:Y:S01]  /*1ab0*/  IMAD R8, R7, R60, R8 ;  /* 0x0000003c07087224 */ /* 0x000fe200078e0208 */
[----:B------:R-:W-:Y:S01]  /*1ac0*/  ISETP.NE.AND P0, PT, R4, RZ, PT ;  /* 0x000000ff0400720c */ /* 0x000fe20003f05270 */
[----:B------:R-:W-:Y:S01]  /*1ad0*/  IMAD.WIDE.U32 R20, R60, R5, R20 ;  /* 0x000000053c147225 */ /* 0x000fe200078e0014 */
[----:B------:R-:W-:Y:S02]  /*1ae0*/  @P2 IADD3 R2, R2, 0x1, RZ ;  /* 0x0000000102022810 */ /* 0x000fe40007ffe0ff */
[----:B------:R-:W-:Y:S01]  /*1af0*/  @!P3 SHF.R.S32.HI R3, RZ, 0x1f, R14 ;  /* 0x0000001fff03b819 */ /* 0x000fe2000001140e */
[----:B------:R-:W-:Y:S01]  /*1b00*/  @!P3 IMAD R6, R63, R14, RZ ;  /* 0x0000000e3f06b224 */ /* 0x000fe200078e02ff */
[----:B------:R-:W-:-:S02]  /*1b10*/  IADD3 R21, R21, R8, RZ ;  /* 0x0000000815157210 */ /* 0x000fc40007ffe0ff */
[----:B------:R-:W-:Y:S01]  /*1b20*/  MOV R8, R2 ;  /* 0x0000000200087202 */ /* 0x000fe20000000f00 */
[----:B------:R-:W-:Y:S02]  /*1b30*/  @!P3 IMAD R3, R3, R62, R6 ;  /* 0x0000003e0303b224 */ /* 0x000fe400078e0206 */
[----:B------:R-:W-:Y:S01]  /*1b40*/  @!P3 IMAD.WIDE.U32 R22, R62, R14, RZ ;  /* 0x0000000e3e16b225 */ /* 0x000fe200078e00ff */
[----:B------:R-:W-:-:S03]  /*1b50*/  @P3 IADD3 R14, R14, R15, RZ ;  /* 0x0000000f0e0e3210 */ /* 0x000fc60007ffe0ff */
[----:B------:R-:W-:Y:S01]  /*1b60*/  @!P1 IMAD.MOV R8, RZ, RZ, -R8 ;  /* 0x000000ffff089224 */ /* 0x000fe200078e0a08 */
[----:B------:R-:W-:Y:S01]  /*1b70*/  @!P0 LOP3.LUT R8, RZ, R4, RZ, 0x33, !PT ;  /* 0x00000004ff088212 */ /* 0x000fe200078e33ff */
[----:B------:R-:W-:Y:S01]  /*1b80*/  @!P3 IMAD.IADD R23, R23, 0x1, R3 ;  /* 0x000000011717b824 */ /* 0x000fe200078e0203 */
[----:B------:R-:W-:Y:S01]  /*1b90*/  @!P3 SHF.R.S32.HI R3, RZ, 0x1f, R13 ;  /* 0x0000001fff03b819 */ /* 0x000fe2000001140d */
[----:B------:R-:W-:Y:S01]  /*1ba0*/  @!P3 IMAD R0, R19, R13, RZ ;  /* 0x0000000d1300b224 */ /* 0x000fe200078e02ff */
[----:B------:R-:W-:Y:S01]  /*1bb0*/  SHF.R.S32.HI R9, RZ, 0x1f, R8 ;  /* 0x0000001fff097819 */ /* 0x000fe20000011408 */
[----:B------:R-:W-:Y:S02]  /*1bc0*/  IMAD R2, R17, R8, RZ ;  /* 0x0000000811027224 */ /* 0x000fe400078e02ff */
[-C--:B------:R-:W-:Y:S02]  /*1bd0*/  @P3 IMAD R15, R63, R14.reuse, RZ ;  /* 0x0000000e3f0f3224 */ /* 0x080fe400078e02ff */
[----:B------:R-:W-:-:S04]  /*1be0*/  @P3 IMAD.WIDE.U32 R30, R62, R14, RZ ;  /* 0x0000000e3e1e3225 */ /* 0x000fc800078e00ff */
[C---:B------:R-:W-:Y:S02]  /*1bf0*/  @!P3 IMAD R0, R18.reuse, R3, R0 ;  /* 0x000000031200b224 */ /* 0x040fe400078e0200 */
        /* <DEDUP_REMOVED lines=11> */
.L_x_1664:
[----:B-1----:R-:W-:Y:S05]  /*1cb0*/  BSYNC B0 ;  /* 0x0000000000007941 */ /* 0x002fea0003800000 */
.L_x_1662:
        /* <DEDUP_REMOVED lines=12> */
[----:B------:R-:W-:Y:S01]  /*1d80*/  IMAD.IADD R64, R144, 0x1, -R19 ;  /* 0x0000000190407824 */ /* 0x000fe200078e0a13 */
[----:B------:R-:W-:-:S03]  /*1d90*/  SHF.R.S32.HI R212, RZ, 0x3, R212 ;  /* 0x00000003ffd47819 */ /* 0x000fc600000114d4 */
[----:B------:R-:W-:-:S05]  /*1da0*/  IMAD.SHL.U32 R18, R64, 0x8, RZ ;  /* 0x0000000840127824 */ /* 0x000fca00078e00ff */
[----:B------:R-:W-:Y:S02]  /*1db0*/  IADD3 R14, P0, R18, R6, RZ ;  /* 0x00000006120e7210 */ /* 0x000fe40007f1e0ff */
[----:B------:R-:W-:Y:S01]  /*1dc0*/  SHF.R.S32.HI R19, RZ, 0x1f, R18 ;  /* 0x0000001fff137819 */ /* 0x000fe20000011412 */
[----:B------:R-:W-:Y:S02]  /*1dd0*/  IMAD.SHL.U32 R6, R212, 0x40, RZ ;  /* 0x00000040d4067824 */ /* 0x000fe400078e00ff */
[----:B------:R-:W-:Y:S02]  /*1de0*/  IMAD R7, R7, R62, RZ ;  /* 0x0000003e07077224 */ /* 0x000fe400078e02ff */
[----:B------:R-:W-:Y:S01]  /*1df0*/  IMAD.X R15, R19, 0x1, R15, P0 ;  /* 0x00000001130f7824 */ /* 0x000fe200000e060f */
[----:B-1----:R-:W-:Y:S01]  /*1e00*/  LOP3.LUT R25, R6, 0x1c0, RZ, 0xc0, !PT ;  /* 0x000001c006197812 */ /* 0x002fe200078ec0ff */
[C---:B------:R-:W-:Y:S01]  /*1e10*/  IMAD R7, R0.reuse, R63, R7 ;  /* 0x0000003f00077224 */ /* 0x040fe200078e0207 */
[----:B------:R-:W-:Y:S01]  /*1e20*/  LEA.HI R66, R13, R144, RZ, 0x4 ;  /* 0x000000900d427211 */ /* 0x000fe200078f20ff */
[----:B------:R-:W-:Y:S01]  /*1e30*/  IMAD.WIDE.U32 R30, R0, R62, R14 ;  /* 0x0000003e001e7225 */ /* 0x000fe200078e000e */
[----:B------:R-:W-:-:S02]  /*1e40*/  LOP3.LUT R15, R25, 0x38, R18, 0xf8, !PT ;  /* 0x00000038190f7812 */ /* 0x000fc400078ef812 */
[----:B------:R-:W-:Y:S01]  /*1e50*/  SHF.R.U32.HI R176, RZ, 0x3, R25 ;  /* 0x00000003ffb07819 */ /* 0x000fe20000011619 */
[----:B------:R-:W-:Y:S01]  /*1e60*/  IMAD R6, R29, R4, RZ ;  /* 0x000000041d067224 */ /* 0x000fe200078e02ff */
[----:B------:R-:W-:Y:S01]  /*1e70*/  LOP3.LUT R29, R66, 0xfffffff0, RZ, 0xc0, !PT ;  /* 0xfffffff0421d7812 */ /* 0x000fe200078ec0ff */
[----:B------:R-:W-:Y:S02]  /*1e80*/  IMAD.IADD R25, R31, 0x1, R7 ;  /* 0x000000011f197824 */ /* 0x000fe400078e0207 */
[----:B------:R-:W-:Y:S02]  /*1e90*/  IMAD.MOV.U32 R24, RZ, RZ, R30 ;  /* 0x000000ffff187224 */ /* 0x000fe400078e001e */
[-C--:B------:R-:W-:Y:S02]  /*1ea0*/  IMAD R6, R9, R28.reuse, R6 ;  /* 0x0000001c09067224 */ /* 0x080fe400078e0206 */
[----:B------:R-:W-:Y:S01]  /*1eb0*/  IMAD.WIDE.U32 R24, R4, R28, R24 ;  /* 0x0000001c04187225 */ /* 0x000fe200078e0018 */
[----:B------:R-:W-:-:S03]  /*1ec0*/  SHF.R.S32.HI R68, RZ, 0x1f, R235 ;  /* 0x0000001fff447819 */ /* 0x000fc600000114eb */
[----:B------:R-:W-:Y:S01]  /*1ed0*/  IMAD.IADD R172, R144, 0x1, -R29 ;  /* 0x0000000190ac7824 */ /* 0x000fe200078e0a1d */
[----:B------:R-:W-:Y:S02]  /*1ee0*/  LOP3.LUT R176, R15, R176, RZ, 0x3c, !PT ;  /* 0x000000b00fb07212 */ /* 0x000fe400078e3cff */
[----:B------:R-:W-:Y:S01]  /*1ef0*/  LEA.HI R15, R13, R144, RZ, 0x6 ;  /* 0x000000900d0f7211 */ /* 0x000fe200078f30ff */
[----:B------:R-:W-:Y:S01]  /*1f00*/  IMAD.IADD R25, R25, 0x1, R6 ;  /* 0x0000000119197824 */ /* 0x000fe200078e0206 */
[----:B------:R-:W-:Y:S02]  /*1f10*/  IADD3 R14, R18, 0x40, RZ ;  /* 0x00000040120e7810 */ /* 0x000fe40007ffe0ff */
[----:B------:R-:W-:Y:S02]  /*1f20*/  SHF.L.U32 R15, R15, 0x3, RZ ;  /* 0x000000030f0f7819 */ /* 0x000fe400000006ff */
[----:B------:R-:W-:Y:S02]  /*1f30*/  SHF.R.S32.HI R213, RZ, 0x1f, R212 ;  /* 0x0000001fffd57819 */ /* 0x000fe400000114d4 */
[----:B------:R-:W-:-:S02]  /*1f40*/  LOP3.LUT R176, R176, 0xfffffe00, R15, 0xf8, !PT ;  /* 0xfffffe00b0b07812 */ /* 0x000fc400078ef80f */
[----:B------:R-:W-:Y:S01]  /*1f50*/  SHF.R.S32.HI R15, RZ, 0x1f, R233 ;  /* 0x0000001fff0f7819 */ /* 0x000fe200000114e9 */
[----:B------:R-:W-:Y:S02]  /*1f60*/  IMAD R149, R63, R212, RZ ;  /* 0x000000d43f957224 */ /* 0x000fe400078e02ff */
[----:B------:R-:W-:-:S04]  /*1f70*/  IMAD.WIDE.U32 R24, R212, R62, R24 ;  /* 0x0000003ed4187225 */ /* 0x000fc800078e0018 */
[----:B------:R-:W-:-:S04]  /*1f80*/  IMAD R149, R213, R62, R149 ;  /* 0x0000003ed5957224 */ /* 0x000fc800078e0295 */
[----:B------:R-:W-:Y:S02]  /*1f90*/  IMAD.IADD R149, R25, 0x1, R149 ;  /* 0x0000000119957824 */ /* 0x000fe400078e0295 */
[----:B------:R-:W-:Y:S01]  /*1fa0*/  IMAD R177, R61, R212, RZ ;  /* 0x000000d43db17224 */ /* 0x000fe200078e02ff */
[----:B------:R-:W-:-:S03]  /*1fb0*/  LEA.HI R56, R13, R144, RZ, 0x5 ;  /* 0x000000900d387211 */ /* 0x000fc600078f28ff */
[----:B------:R-:W-:Y:S01]  /*1fc0*/  IMAD R177, R213, R60, R177 ;  /* 0x0000003cd5b17224 */ /* 0x000fe200078e02b1 */
[----:B------:R-:W-:Y:S01]  /*1fd0*/  MOV R47, 0x20 ;  /* 0x00000020002f7802 */ /* 0x000fe20000000f00 */
[----:B------:R-:W-:Y:S01]  /*1fe0*/  IMAD.MOV.U32 R49, RZ, RZ, 0x10 ;  /* 0x00000010ff317424 */ /* 0x000fe200078e00ff */
[----:B------:R-:W-:Y:S01]  /*1ff0*/  LOP3.LUT R175, R56, 0xffffffe0, RZ, 0xc0, !PT ;  /* 0xffffffe038af7812 */ /* 0x000fe200078ec0ff */
[C---:B------:R-:W-:Y:S01]  /*2000*/  IMAD.SHL.U32 R225, R60.reuse, 0x10, RZ ;  /* 0x000000103ce17824 */ /* 0x040fe200078e00ff */
[----:B------:R-:W-:Y:S01]  /*2010*/  SHF.L.U64.HI R226, R60, 0x4, R61 ;  /* 0x000000043ce27819 */ /* 0x000fe2000001023d */
[C---:B------:R-:W-:Y:S01]  /*2020*/  IMAD.SHL.U32 R223, R62.reuse, 0x10, RZ ;  /* 0x000000103edf7824 */ /* 0x040fe200078e00ff */
[----:B------:R-:W-:Y:S01]  /*2030*/  SHF.L.U64.HI R224, R62, 0x4, R63 ;  /* 0x000000043ee07819 */ /* 0x000fe2000001023f */
[----:B------:R-:W-:Y:S01]  /*2040*/  IMAD.SHL.U32 R170, R64, 0x4, RZ ;  /* 0x0000000440aa7824 */ /* 0x000fe200078e00ff */
[----:B------:R-:W-:Y:S02]  /*2050*/  SHF.R.S32.HI R66, RZ, 0x4, R66 ;  /* 0x00000004ff427819 */ /* 0x000fe40000011442 */
[----:B------:R-:W-:-:S02]  /*2060*/  SHF.R.S32.HI R56, RZ, 0x5, R56 ;  /* 0x00000005ff387819 */ /* 0x000fc40000011438 */
[----:B------:R-:W-:Y:S01]  /*2070*/  IADD3 R175, -R175, R144, RZ ;  /* 0x00000090afaf7210 */ /* 0x000fe20007ffe1ff */
[-C--:B--2---:R-:W-:Y:S02]  /*2080*/  @P1 IMAD R7, R219, R27.reuse, RZ ;  /* 0x0000001bdb071224 */ /* 0x084fe400078e02ff */
[----:B------:R-:W-:-:S04]  /*2090*/  @P1 IMAD.WIDE.U32 R28, R218, R27, RZ ;  /* 0x0000001bda1c1225 */ /* 0x000fc800078e00ff */
[----:B------:R-:W-:Y:S02]  /*20a0*/  @P1 IMAD.MOV.U32 R0, RZ, RZ, R28 ;  /* 0x000000ffff001224 */ /* 0x000fe400078e001c */
[----:B---3--:R-:W-:-:S04]  /*20b0*/  @!P1 IMAD.WIDE.U32 R26, R16, R235, RZ ;  /* 0x000000eb101a9225 */ /* 0x008fc800078e00ff */
[----:B------:R-:W-:Y:S02]  /*20c0*/  @!P1 IMAD R17, R17, R235, RZ ;  /* 0x000000eb11119224 */ /* 0x000fe400078e02ff */
[----:B------:R-:W-:Y:S02]  /*20d0*/  @!P1 IMAD.MOV.U32 R0, RZ, RZ, R26 ;  /* 0x000000ffff009224 */ /* 0x000fe400078e001a */
[----:B------:R-:W-:Y:S02]  /*20e0*/  @!P1 IMAD R8, R16, R68, R17 ;  /* 0x0000004410089224 */ /* 0x000fe400078e0211 */
[----:B------:R-:W-:Y:S01]  /*20f0*/  @P1 IMAD.IADD R7, R29, 0x1, R7 ;  /* 0x000000011d071824 */ /* 0x000fe200078e0207 */
[----:B------:R-:W-:Y:S01]  /*2100*/  IADD3 R6, P0, R18, R0, RZ ;  /* 0x0000000012067210 */ /* 0x000fe20007f1e0ff */
[----:B------:R-:W-:Y:S02]  /*2110*/  @!P1 IMAD.IADD R7, R27, 0x1, R8 ;  /* 0x000000011b079824 */ /* 0x000fe400078e0208 */
[----:B----4-:R-:W-:-:S02]  /*2120*/  IMAD R0, R23, R233, RZ ;  /* 0x000000e917007224 */ /* 0x010fc400078e02ff */
[----:B------:R-:W-:Y:S01]  /*2130*/  IMAD.X R7, R19, 0x1, R7, P0 ;  /* 0x0000000113077824 */ /* 0x000fe200000e0607 */
[----:B------:R-:W-:Y:S01]  /*2140*/  ISETP.GE.AND P0, PT, R14, R173, PT ;  /* 0x000000ad0e00720c */ /* 0x000fe20003f06270 */
[----:B------:R-:W-:Y:S01]  /*2150*/  IMAD R0, R22, R15, R0 ;  /* 0x0000000f16007224 */ /* 0x000fe200078e0200 */
[----:B------:R-:W-:Y:S01]  /*2160*/  ISETP.GE.AND P1, PT, R18, R173, PT ;  /* 0x000000ad1200720c */ /* 0x000fe20003f26270 */
[----:B------:R-:W-:Y:S01]  /*2170*/  IMAD.WIDE.U32 R194, R233, R22, R6 ;  /* 0x00000016e9c27225 */ /* 0x000fe200078e0006 */
[----:B------:R-:W-:-:S03]  /*2180*/  SEL R171, RZ, 0xffffffff, P0 ;  /* 0xffffffffffab7807 */ /* 0x000fc60000000000 */
[----:B------:R-:W-:Y:S01]  /*2190*/  IMAD.WIDE R6, R231, 0x40, R212 ;  /* 0x00000040e7067825 */ /* 0x000fe200078e02d4 */
[----:B------:R-:W-:-:S03]  /*21a0*/  SHF.R.S32.HI R17, RZ, 0x1f, R172 ;  /* 0x0000001fff117819 */ /* 0x000fc600000114ac */
[----:B------:R-:W-:Y:S01]  /*21b0*/  IMAD.IADD R195, R195, 0x1, R0 ;  /* 0x00000001c3c37824 */ /* 0x000fe200078e0200 */
[----:B------:R-:W-:Y:S01]  /*21c0*/  SEL R0, RZ, 0x1, P1 ;  /* 0x00000001ff007807 */ /* 0x000fe20000800000 */
[----:B------:R-:W-:Y:S02]  /*21d0*/  IMAD.SHL.U32 R171, R171, 0x2, RZ ;  /* 0x00000002abab7824 */ /* 0x000fe400078e00ff */
[----:B------:R-:W-:Y:S01]  /*21e0*/  IMAD R197, R7, R218, RZ ;  /* 0x000000da07c57224 */ /* 0x000fe200078e02ff */
[----:B------:R-:W-:Y:S02]  /*21f0*/  SHF.R.S32.HI R7, RZ, 0x1f, R86 ;  /* 0x0000001fff077819 */ /* 0x000fe40000011456 */
[----:B------:R-:W-:Y:S02]  /*2200*/  LEA.HI R174, R17, R172, RZ, 0x3 ;  /* 0x000000ac11ae7211 */ /* 0x000fe400078f18ff */
[----:B------:R-:W-:Y:S02]  /*2210*/  LOP3.LUT R171, R171, 0x2, R0, 0xe2, !PT ;  /* 0x00000002abab7812 */ /* 0x000fe400078ee200 */
[----:B------:R-:W-:-:S02]  /*2220*/  LEA.HI R0, R7, R86, RZ, 0x7 ;  /* 0x0000005607007211 */ /* 0x000fc400078f38ff */
[----:B------:R-:W-:Y:S02]  /*2230*/  LEA R148, P0, R24, R20, 0x1 ;  /* 0x0000001418947211 */ /* 0x000fe400078008ff */
[----:B------:R-:W-:Y:S02]  /*2240*/  LOP3.LUT R17, R174, 0xfffffff8, RZ, 0xc0, !PT ;  /* 0xfffffff8ae117812 */ /* 0x000fe400078ec0ff */
[----:B------:R-:W-:Y:S02]  /*2250*/  SHF.R.S32.HI R0, RZ, 0x7, R0 ;  /* 0x00000007ff007819 */ /* 0x000fe40000011400 */
[----:B------:R-:W-:Y:S02]  /*2260*/  LEA.HI.X R149, R24, R21, R149, 0x1, P0 ;  /* 0x0000001518957211 */ /* 0x000fe400000f0c95 */
[----:B------:R-:W-:Y:S02]  /*2270*/  IADD3 R172, R172, -R17, RZ ;  /* 0x80000011acac7210 */ /* 0x000fe40007ffe0ff */
[----:B------:R-:W-:-:S02]  /*2280*/  IADD3 R192, P0, R18, R2, RZ ;  /* 0x0000000212c07210 */ /* 0x000fc40007f1e0ff */
[----:B------:R-:W-:Y:S02]  /*2290*/  IMNMX R85, R227, R0, !PT ;  /* 0x00000000e3557217 */ /* 0x000fe40007800200 */
[----:B------:R-:W-:Y:S02]  /*22a0*/  R2P PR, R172, 0x6 ;  /* 0x00000006ac007804 */ /* 0x000fe40000000000 */
[----:B------:R-:W-:Y:S01]  /*22b0*/  ISETP.GT.AND P3, PT, R48, R85, PT ;  /* 0x000000553000720c */ /* 0x000fe20003f64270 */
[----:B------:R-:W-:-:S04]  /*22c0*/  IMAD.X R193, R19, 0x1, R3, P0 ;  /* 0x0000000113c17824 */ /* 0x000fc800000e0603 */
[----:B------:R-:W-:-:S04]  /*22d0*/  IMAD.WIDE.U32 R192, R212, R60, R192 ;  /* 0x0000003cd4c07225 */ /* 0x000fc800078e00c0 */
[----:B------:R-:W-:Y:S01]  /*22e0*/  IMAD.IADD R177, R193, 0x1, R177 ;  /* 0x00000001c1b17824 */ /* 0x000fe200078e02b1 */
[----:B------:R-:W-:Y:S01]  /*22f0*/  LEA R228, P0, R192, R216, 0x1 ;  /* 0x000000d8c0e47211 */ /* 0x000fe200078008ff */
[C---:B------:R-:W-:Y:S02]  /*2300*/  IMAD R197, R6.reuse, R219, R197 ;  /* 0x000000db06c57224 */ /* 0x040fe400078e02c5 */
[----:B------:R-:W-:Y:S01]  /*2310*/  IMAD.WIDE.U32 R194, R6, R218, R194 ;  /* 0x000000da06c27225 */ /* 0x000fe200078e00c2 */
[----:B------:R-:W-:Y:S02]  /*2320*/  SEL R49, R49, 0xfffffff0, !P1 ;  /* 0xfffffff031317807 */ /* 0x000fe40004800000 */
[----:B------:R-:W-:Y:S01]  /*2330*/  SEL R47, R47, 0xffffffe0, !P2 ;  /* 0xffffffe02f2f7807 */ /* 0x000fe20005000000 */
[----:B------:R-:W-:Y:S01]  /*2340*/  @!P4 IMAD.MOV.U32 R12, RZ, RZ, RZ ;  /* 0x000000ffff0cc224 */ /* 0x000fe200078e00ff */
[----:B------:R-:W-:Y:S01]  /*2350*/  LEA.HI.X R229, R192, R217, R177, 0x1, P0 ;  /* 0x000000d9c0e57211 */ /* 0x000fe200000f0cb1 */
[----:B------:R-:W-:Y:S01]  /*2360*/  IMAD.IADD R197, R195, 0x1, R197 ;  /* 0x00000001c3c57824 */ /* 0x000fe200078e02c5 */
[----:B------:R-:W-:Y:S05]  /*2370*/  @!P3 BRA `(.L_x_1665) ;  /* 0x0000ce600000b947 */ /* 0x000fea0003800000 */
[----:B------:R-:W2:Y:S04]  /*2380*/  LD.E.64 R30, [R10.64+0x120] ;  /* 0x000120060a1e7980 */ /* 0x000ea8000c101b00 */
[----:B------:R-:W3:Y:S04]  /*2390*/  LD.E.64 R32, [R10.64+0x118] ;  /* 0x000118060a207980 */ /* 0x000ee8000c101b00 */
[----:B------:R-:W4:Y:S04]  /*23a0*/  LD.E.64 R198, [R10.64+0x130] ;  /* 0x000130060ac67980 */ /* 0x000f28000c101b00 */
[----:B------:R-:W4:Y:S04]  /*23b0*/  LD.E.64 R214, [R10.64+0x128] ;  /* 0x000128060ad67980 */ /* 0x000f28000c101b00 */
[----:B------:R-:W4:Y:S04]  /*23c0*/  LD.E.64 R26, [R10.64+0x140] ;  /* 0x000140060a1a7980 */ /* 0x000f28000c101b00 */
[----:B------:R-:W4:Y:S04]  /*23d0*/  LD.E.64 R24, [R10.64+0x138] ;  /* 0x000138060a187980 */ /* 0x000f28000c101b00 */
[----:B------:R-:W4:Y:S04]  /*23e0*/  LD.E R8, [R10.64+0xd0] ;  /* 0x0000d0060a087980 */ /* 0x000f28000c101900 */
[----:B------:R-:W4:Y:S04]  /*23f0*/  LD.E.64 R20, [R10.64+0x108] ;  /* 0x000108060a147980 */ /* 0x000f28000c101b00 */
[----:B------:R-:W4:Y:S04]  /*2400*/  LD.E.64 R22, [R10.64+0x110] ;  /* 0x000110060a167980 */ /* 0x000f28000c101b00 */
[----:B------:R-:W4:Y:S04]  /*2410*/  LD.E.64 R16, [R10.64+0x150] ;  /* 0x000150060a107980 */ /* 0x000f28000c101b00 */
[----:B------:R-:W4:Y:S01]  /*2420*/  LD.E.64 R6, [R10.64+0x148] ;  /* 0x000148060a067980 */ /* 0x000f22000c101b00 */
[----:B------:R-:W-:-:S02]  /*2430*/  SHF.R.S32.HI R13, RZ, 0x1f, R86 ;  /* 0x0000001fff0d7819 */ /* 0x000fc40000011456 */
[C---:B------:R-:W-:Y:S02]  /*2440*/  SHF.L.U32 R79, R60.reuse, 0x6, RZ ;  /* 0x000000063c4f7819 */ /* 0x040fe400000006ff */
[----:B------:R-:W-:Y:S01]  /*2450*/  SHF.L.U64.HI R80, R60, 0x6, R61 ;  /* 0x000000063c507819 */ /* 0x000fe2000001023d */
[C---:B------:R-:W-:Y:S01]  /*2460*/  IMAD.WIDE.U32 R182, R62.reuse, 0xa0, RZ ;  /* 0x000000a03eb67825 */ /* 0x040fe200078e00ff */
[----:B------:R-:W-:Y:S02]  /*2470*/  LOP3.LUT R166, R171, 0xffff, RZ, 0xc0, !PT ;  /* 0x0000ffffaba67812 */ /* 0x000fe400078ec0ff */
[C-C-:B------:R-:W-:Y:S01]  /*2480*/  SHF.L.U64.HI R75, R62.reuse, 0x5, R63.reuse ;  /* 0x000000053e4b7819 */ /* 0x140fe2000001023f */
[----:B------:R-:W-:Y:S01]  /*2490*/  IMAD R77, R61, 0x30, RZ ;  /* 0x000000303d4d7824 */ /* 0x000fe200078e02ff */
[C---:B------:R-:W-:Y:S01]  /*24a0*/  SHF.L.U64.HI R72, R62.reuse, 0x6, R63 ;  /* 0x000000063e487819 */ /* 0x040fe2000001023f */
[C---:B------:R-:W-:Y:S02]  /*24b0*/  IMAD.SHL.U32 R74, R62.reuse, 0x20, RZ ;  /* 0x000000203e4a7824 */ /* 0x040fe400078e00ff */
[----:B------:R-:W-:-:S02]  /*24c0*/  IMAD.SHL.U32 R71, R62, 0x40, RZ ;  /* 0x000000403e477824 */ /* 0x000fc400078e00ff */
[C---:B------:R-:W-:Y:S02]  /*24d0*/  IMAD R73, R63.reuse, 0x60, RZ ;  /* 0x000000603f497824 */ /* 0x040fe400078e02ff */
[C---:B------:R-:W-:Y:S02]  /*24e0*/  IMAD R69, R63.reuse, 0xc0, RZ ;  /* 0x000000c03f457824 */ /* 0x040fe400078e02ff */
[----:B------:R-:W-:Y:S02]  /*24f0*/  IMAD R67, R63, 0xe0, RZ ;  /* 0x000000e03f437824 */ /* 0x000fe400078e02ff */
[----:B------:R-:W-:Y:S01]  /*2500*/  IMAD.WIDE.U32 R184, R62, 0x60, RZ ;  /* 0x000000603eb87825 */ /* 0x000fe200078e00ff */
[----:B------:R-:W-:-:S03]  /*2510*/  LOP3.LUT R168, R166, 0x1, RZ, 0xc0, !PT ;  /* 0x00000001a6a87812 */ /* 0x000fc600078ec0ff */
[----:B------:R-:W-:Y:S01]  /*2520*/  IMAD.WIDE.U32 R180, R62, 0xc0, RZ ;  /* 0x000000c03eb47825 */ /* 0x000fe200078e00ff */
[----:B------:R-:W-:-:S03]  /*2530*/  SHF.L.U64.HI R75, R74, 0x1, R75 ;  /* 0x000000014a4b7819 */ /* 0x000fc6000001024b */
[----:B------:R-:W-:Y:S01]  /*2540*/  IMAD.WIDE.U32 R178, R62, 0xe0, RZ ;  /* 0x000000e03eb27825 */ /* 0x000fe200078e00ff */
[C---:B------:R-:W-:Y:S02]  /*2550*/  SHF.L.U64.HI R72, R71.reuse, 0x1, R72 ;  /* 0x0000000147487819 */ /* 0x040fe40000010248 */
[C---:B------:R-:W-:Y:S01]  /*2560*/  IADD3 R167, R212.reuse, 0x10, RZ ;  /* 0x00000010d4a77810 */ /* 0x040fe20007ffe0ff */
[----:B------:R-:W-:Y:S01]  /*2570*/  IMAD.MOV.U32 R126, RZ, RZ, R228 ;  /* 0x000000ffff7e7224 */ /* 0x000fe200078e00e4 */
[C---:B------:R-:W-:Y:S01]  /*2580*/  IADD3 R165, R212.reuse, 0x20, RZ ;  /* 0x00000020d4a57810 */ /* 0x040fe20007ffe0ff */
[----:B------:R-:W-:Y:S01]  /*2590*/  IMAD.MOV.U32 R128, RZ, RZ, R148 ;  /* 0x000000ffff807224 */ /* 0x000fe200078e0094 */
[C---:B------:R-:W-:Y:S01]  /*25a0*/  IADD3 R164, R212.reuse, 0x30, RZ ;  /* 0x00000030d4a47810 */ /* 0x040fe20007ffe0ff */
[----:B------:R-:W-:Y:S01]  /*25b0*/  IMAD.MOV.U32 R129, RZ, RZ, R149 ;  /* 0x000000ffff817224 */ /* 0x000fe200078e0095 */
[C---:B------:R-:W-:Y:S01]  /*25c0*/  IADD3 R163, R212.reuse, 0x40, RZ ;  /* 0x00000040d4a37810 */ /* 0x040fe20007ffe0ff */
[----:B------:R-:W-:Y:S01]  /*25d0*/  IMAD.SHL.U32 R71, R71, 0x2, RZ ;  /* 0x0000000247477824 */ /* 0x000fe200078e00ff */
[C---:B------:R-:W-:Y:S01]  /*25e0*/  IADD3 R162, R212.reuse, 0x50, RZ ;  /* 0x00000050d4a27810 */ /* 0x040fe20007ffe0ff */
[----:B------:R-:W-:Y:S01]  /*25f0*/  IMAD.IADD R73, R185, 0x1, R73 ;  /* 0x00000001b9497824 */ /* 0x000fe200078e0249 */
[C---:B------:R-:W-:Y:S01]  /*2600*/  IADD3 R161, R212.reuse, 0x60, RZ ;  /* 0x00000060d4a17810 */ /* 0x040fe20007ffe0ff */
[----:B------:R-:W-:Y:S01]  /*2610*/  IMAD.IADD R69, R181, 0x1, R69 ;  /* 0x00000001b5457824 */ /* 0x000fe200078e0245 */
[----:B------:R-:W-:Y:S01]  /*2620*/  IADD3 R160, R212, 0x70, RZ ;  /* 0x00000070d4a07810 */ /* 0x000fe20007ffe0ff */
[----:B------:R-:W-:Y:S01]  /*2630*/  IMAD.IADD R67, R179, 0x1, R67 ;  /* 0x00000001b3437824 */ /* 0x000fe200078e0243 */
[----:B------:R-:W-:-:S02]  /*2640*/  SHF.L.U64.HI R84, R60, 0x5, R61 ;  /* 0x000000053c547819 */ /* 0x000fc4000001023d */
[----:B------:R-:W-:Y:S02]  /*2650*/  SHF.L.U32 R83, R60, 0x5, RZ ;  /* 0x000000053c537819 */ /* 0x000fe400000006ff */
[----:B------:R-:W-:Y:S02]  /*2660*/  MOV R127, R229 ;  /* 0x000000e5007f7202 */ /* 0x000fe40000000f00 */
[----:B------:R-:W-:Y:S02]  /*2670*/  LOP3.LUT R166, R166, 0x2, RZ, 0xc0, !PT ;  /* 0x00000002a6a67812 */ /* 0x000fe400078ec0ff */
[----:B------:R-:W-:Y:S01]  /*2680*/  SHF.L.U32 R74, R74, 0x1, RZ ;  /* 0x000000014a4a7819 */ /* 0x000fe200000006ff */
[----:B--2---:R-:W-:-:S04]  /*2690*/  IMAD R3, R31, R235, RZ ;  /* 0x000000eb1f037224 */ /* 0x004fc800078e02ff */
[----:B------:R-:W-:Y:S02]  /*26a0*/  IMAD R0, R30, R68, R3 ;  /* 0x000000441e007224 */ /* 0x000fe400078e0203 */
[----:B------:R-:W-:-:S04]  /*26b0*/  IMAD.WIDE.U32 R30, R235, R30, R18 ;  /* 0x0000001eeb1e7225 */ /* 0x000fc800078e0012 */
[----:B---3--:R-:W-:Y:S02]  /*26c0*/  IMAD R3, R33, R235, RZ ;  /* 0x000000eb21037224 */ /* 0x008fe400078e02ff */
[----:B------:R-:W-:Y:S02]  /*26d0*/  IMAD.IADD R31, R31, 0x1, R0 ;  /* 0x000000011f1f7824 */ /* 0x000fe400078e0200 */
[----:B------:R-:W-:-:S04]  /*26e0*/  IMAD.WIDE.U32 R28, R235, R32, R18 ;  /* 0x00000020eb1c7225 */ /* 0x000fc800078e0012 */
[----:B------:R-:W-:Y:S01]  /*26f0*/  IMAD R0, R32, R68, R3 ;  /* 0x0000004420007224 */ /* 0x000fe200078e0203 */
[----:B------:R-:W-:Y:S01]  /*2700*/  SHF.R.S32.HI R3, RZ, 0x1f, R5 ;  /* 0x0000001fff037819 */ /* 0x000fe20000011405 */
[-C--:B----4-:R-:W-:Y:S02]  /*2710*/  IMAD R2, R199, R5.reuse, RZ ;  /* 0x00000005c7027224 */ /* 0x090fe400078e02ff */
[----:B------:R-:W-:Y:S02]  /*2720*/  IMAD.IADD R29, R29, 0x1, R0 ;  /* 0x000000011d1d7824 */ /* 0x000fe400078e0200 */
[----:B------:R-:W-:Y:S02]  /*2730*/  IMAD R0, R215, R5, RZ ;  /* 0x00000005d7007224 */ /* 0x000fe400078e02ff */
[C---:B------:R-:W-:Y:S02]  /*2740*/  IMAD R2, R198.reuse, R3, R2 ;  /* 0x00000003c6027224 */ /* 0x040fe400078e0202 */
[----:B------:R-:W-:-:S04]  /*2750*/  IMAD.WIDE.U32 R30, R198, R5, R30 ;  /* 0x00000005c61e7225 */ /* 0x000fc800078e001e */
[C---:B------:R-:W-:Y:S02]  /*2760*/  IMAD R0, R214.reuse, R3, R0 ;  /* 0x00000003d6007224 */ /* 0x040fe400078e0200 */
[----:B------:R-:W-:Y:S01]  /*2770*/  IMAD.WIDE.U32 R28, R214, R5, R28 ;  /* 0x00000005d61c7225 */ /* 0x000fe200078e001c */
[----:B------:R-:W-:Y:S02]  /*2780*/  IADD3 R31, R31, R2, RZ ;  /* 0x000000021f1f7210 */ /* 0x000fe40007ffe0ff */
[----:B------:R-:W-:Y:S01]  /*2790*/  IADD3 R3, P0, -R86, R212, RZ ;  /* 0x000000d456037210 */ /* 0x000fe20007f1e1ff */
[-C--:B------:R-:W-:Y:S02]  /*27a0*/  IMAD R2, R27, R4.reuse, RZ ;  /* 0x000000041b027224 */ /* 0x080fe400078e02ff */
[----:B------:R-:W-:Y:S02]  /*27b0*/  IMAD.IADD R29, R29, 0x1, R0 ;  /* 0x000000011d1d7824 */ /* 0x000fe400078e0200 */
[----:B------:R-:W-:Y:S01]  /*27c0*/  IMAD R0, R25, R4, RZ ;  /* 0x0000000419007224 */ /* 0x000fe200078e02ff */
[----:B------:R-:W-:Y:S01]  /*27d0*/  LEA.HI R147, R8, R8, RZ, 0x1 ;  /* 0x0000000808937211 */ /* 0x000fe200078f08ff */
[----:B------:R-:W-:-:S02]  /*27e0*/  IMAD R2, R26, R9, R2 ;  /* 0x000000091a027224 */ /* 0x000fc400078e0202 */
[----:B------:R-:W-:-:S04]  /*27f0*/  IMAD.WIDE.U32 R26, R26, R4, R30 ;  /* 0x000000041a1a7225 */ /* 0x000fc800078e001e */
[C---:B------:R-:W-:Y:S02]  /*2800*/  IMAD R0, R24.reuse, R9, R0 ;  /* 0x0000000918007224 */ /* 0x040fe400078e0200 */
[----:B------:R-:W-:Y:S01]  /*2810*/  IMAD.WIDE.U32 R24, R24, R4, R28 ;  /* 0x0000000418187225 */ /* 0x000fe200078e001c */
[----:B------:R-:W-:-:S03]  /*2820*/  SHF.R.S32.HI R147, RZ, 0x1, R147 ;  /* 0x00000001ff937819 */ /* 0x000fc60000011493 */
[----:B------:R-:W-:Y:S01]  /*2830*/  IMAD.X R13, R213, 0x1, ~R13, P0 ;  /* 0x00000001d50d7824 */ /* 0x000fe200000e0e0d */
[----:B------:R-:W-:Y:S01]  /*2840*/  IADD3 R27, R27, R2, RZ ;  /* 0x000000021b1b7210 */ /* 0x000fe20007ffe0ff */
[----:B------:R-:W-:Y:S02]  /*2850*/  IMAD.IADD R25, R25, 0x1, R0 ;  /* 0x0000000119197824 */ /* 0x000fe400078e0200 */
[C---:B------:R-:W-:Y:S02]  /*2860*/  IMAD R121, R13.reuse, R214, RZ ;  /* 0x000000d60d797224 */ /* 0x040fe400078e02ff */
[----:B-----5:R-:W-:Y:S02]  /*2870*/  IMAD.IADD R2, R12, 0x1, R5 ;  /* 0x000000010c027824 */ /* 0x020fe400078e0205 */
[----:B------:R-:W-:Y:S02]  /*2880*/  IMAD R117, R13, R198, RZ ;  /* 0x000000c60d757224 */ /* 0x000fe400078e02ff */
[----:B------:R-:W-:-:S02]  /*2890*/  IMAD R5, R212, R147, R170 ;  /* 0x00000093d4057224 */ /* 0x000fc400078e02aa */
[-C--:B------:R-:W-:Y:S02]  /*28a0*/  IMAD R121, R215, R3.reuse, R121 ;  /* 0x00000003d7797224 */ /* 0x080fe400078e0279 */
[----:B------:R-:W-:-:S04]  /*28b0*/  IMAD.WIDE.U32 R12, R214, R3, R24 ;  /* 0x00000003d60c7225 */ /* 0x000fc800078e0018 */
[-C--:B------:R-:W-:Y:S02]  /*28c0*/  IMAD R117, R199, R3.reuse, R117 ;  /* 0x00000003c7757224 */ /* 0x080fe400078e0275 */
[----:B------:R-:W-:Y:S02]  /*28d0*/  IMAD R2, R147, R2, RZ ;  /* 0x0000000293027224 */ /* 0x000fe400078e02ff */
[----:B------:R-:W-:Y:S01]  /*28e0*/  IMAD.WIDE.U32 R8, R198, R3, R26 ;  /* 0x00000003c6087225 */ /* 0x000fe200078e001a */
[-C--:B------:R-:W-:Y:S02]  /*28f0*/  IADD3 R3, R170, R5.reuse, RZ ;  /* 0x00000005aa037210 */ /* 0x080fe40007ffe0ff */
[----:B------:R-:W-:Y:S01]  /*2900*/  LEA R120, P0, R12, R20, 0x1 ;  /* 0x000000140c787211 */ /* 0x000fe200078008ff */
[----:B------:R-:W-:Y:S01]  /*2910*/  IMAD.IADD R121, R13, 0x1, R121 ;  /* 0x000000010d797824 */ /* 0x000fe200078e0279 */
[----:B------:R-:W-:Y:S01]  /*2920*/  SHF.R.S32.HI R0, RZ, 0x1f, R2 ;  /* 0x0000001fff007819 */ /* 0x000fe20000011402 */
[----:B------:R-:W-:Y:S01]  /*2930*/  IMAD.IADD R117, R9, 0x1, R117 ;  /* 0x0000000109757824 */ /* 0x000fe200078e0275 */
[----:B------:R-:W-:-:S02]  /*2940*/  IADD3 R9, P3, R2, R5, RZ ;  /* 0x0000000502097210 */ /* 0x000fc40007f7e0ff */
[----:B------:R-:W-:Y:S02]  /*2950*/  LEA R118, P1, R8, R22, 0x1 ;  /* 0x0000001608767211 */ /* 0x000fe400078208ff */
[----:B------:R-:W-:Y:S02]  /*2960*/  IADD3 R125, P2, R2, R3, RZ ;  /* 0x00000003027d7210 */ /* 0x000fe40007f5e0ff */
[----:B------:R-:W-:Y:S02]  /*2970*/  LEA.HI.X R121, R12, R21, R121, 0x1, P0 ;  /* 0x000000150c797211 */ /* 0x000fe400000f0c79 */
[----:B------:R-:W-:Y:S02]  /*2980*/  LEA.HI.X.SX32 R2, R5, R0, 0x1, P3 ;  /* 0x0000000005027211 */ /* 0x000fe400018f0eff */
[----:B------:R-:W-:Y:S02]  /*2990*/  SHF.L.U32 R12, R9, 0x1, RZ ;  /* 0x00000001090c7819 */ /* 0x000fe400000006ff */
[----:B------:R-:W-:-:S02]  /*29a0*/  LEA.HI.X R117, R8, R23, R117, 0x1, P1 ;  /* 0x0000001708757211 */ /* 0x000fc400008f0c75 */
[----:B------:R-:W-:Y:S02]  /*29b0*/  SHF.L.U64.HI R9, R9, 0x1, R2 ;  /* 0x0000000109097819 */ /* 0x000fe40000010202 */
[-C--:B------:R-:W-:Y:S02]  /*29c0*/  IADD3 R50, P1, R16, R12.reuse, RZ ;  /* 0x0000000c10327210 */ /* 0x080fe40007f3e0ff */
[----:B------:R-:W-:Y:S02]  /*29d0*/  IADD3 R12, P0, R6, R12, RZ ;  /* 0x0000000c060c7210 */ /* 0x000fe40007f1e0ff */
[----:B------:R-:W-:Y:S01]  /*29e0*/  SHF.L.U32 R169, R147, 0x4, RZ ;  /* 0x0000000493a97819 */ /* 0x000fe200000006ff */
[--C-:B------:R-:W-:Y:S02]  /*29f0*/  IMAD.X R51, R17, 0x1, R9.reuse, P1 ;  /* 0x0000000111337824 */ /* 0x100fe400008e0609 */
[----:B------:R-:W-:Y:S01]  /*2a00*/  IMAD.X R9, R7, 0x1, R9, P0 ;  /* 0x0000000107097824 */ /* 0x000fe200000e0609 */
[----:B------:R-:W-:-:S02]  /*2a10*/  IADD3 R82, P0, R225, 0x40, RZ ;  /* 0x00000040e1527810 */ /* 0x000fc40007f1e0ff */
[----:B------:R-:W-:Y:S02]  /*2a20*/  IADD3 R158, R169, 0x40, RZ ;  /* 0x00000040a99e7810 */ /* 0x000fe40007ffe0ff */
[----:B------:R-:W-:Y:S01]  /*2a30*/  IADD3.X R81, RZ, R226, RZ, P0, !PT ;  /* 0x000000e2ff517210 */ /* 0x000fe200007fe4ff */
[----:B------:R-:W-:Y:S01]  /*2a40*/  IMAD.SHL.U32 R88, R214, 0x10, RZ ;  /* 0x00000010d6587824 */ /* 0x000fe200078e00ff */
[----:B------:R-:W-:Y:S02]  /*2a50*/  IADD3 R206, P0, R79, 0x40, RZ ;  /* 0x000000404fce7810 */ /* 0x000fe40007f1e0ff */
[-C--:B------:R-:W-:Y:S02]  /*2a60*/  IADD3 R210, P1, R82, R225.reuse, RZ ;  /* 0x000000e152d27210 */ /* 0x080fe40007f3e0ff */
[----:B------:R-:W-:Y:S01]  /*2a70*/  IADD3 R156, R169, R158, RZ ;  /* 0x0000009ea99c7210 */ /* 0x000fe20007ffe0ff */
[----:B------:R-:W-:Y:S01]  /*2a80*/  IMAD.X R207, RZ, RZ, R80, P0 ;  /* 0x000000ffffcf7224 */ /* 0x000fe200000e0650 */
[--C-:B------:R-:W-:Y:S01]  /*2a90*/  SHF.L.U64.HI R87, R214, 0x4, R215.reuse ;  /* 0x00000004d6577819 */ /* 0x100fe200000102d7 */
[----:B------:R-:W-:Y:S01]  /*2aa0*/  IMAD.X R211, R81, 0x1, R226, P1 ;  /* 0x0000000151d37824 */ /* 0x000fe200008e06e2 */
[----:B------:R-:W-:Y:S01]  /*2ab0*/  IADD3 R89, P0, R88, 0x40, RZ ;  /* 0x0000004058597810 */ /* 0x000fe20007f1e0ff */
[----:B------:R-:W-:Y:S01]  /*2ac0*/  IMAD.SHL.U32 R96, R214, 0x20, RZ ;  /* 0x00000020d6607824 */ /* 0x000fe200078e00ff */
[----:B------:R-:W-:Y:S01]  /*2ad0*/  IADD3 R208, P1, R210, R225, RZ ;  /* 0x000000e1d2d07210 */ /* 0x000fe20007f3e0ff */
[C---:B------:R-:W-:Y:S01]  /*2ae0*/  IMAD.IADD R154, R169.reuse, 0x1, R156 ;  /* 0x00000001a99a7824 */ /* 0x040fe200078e029c */
[----:B------:R-:W-:Y:S01]  /*2af0*/  SHF.L.U64.HI R95, R214, 0x5, R215 ;  /* 0x00000005d65f7819 */ /* 0x000fe200000102d7 */
[----:B------:R-:W-:Y:S01]  /*2b00*/  IMAD.X R90, RZ, RZ, R87, P0 ;  /* 0x000000ffff5a7224 */ /* 0x000fe200000e0657 */
[----:B------:R-:W-:Y:S01]  /*2b10*/  IADD3 R97, P0, R96, R89, RZ ;  /* 0x0000005960617210 */ /* 0x000fe20007f1e0ff */
[----:B------:R-:W-:-:S02]  /*2b20*/  IMAD.IADD R152, R169, 0x1, R154 ;  /* 0x00000001a9987824 */ /* 0x000fc400078e029a */
[----:B------:R-:W-:Y:S01]  /*2b30*/  IMAD.X R209, R211, 0x1, R226, P1 ;  /* 0x00000001d3d17824 */ /* 0x000fe200008e06e2 */
[----:B------:R-:W-:Y:S01]  /*2b40*/  IADD3 R92, P1, R89, R88, RZ ;  /* 0x00000058595c7210 */ /* 0x000fe20007f3e0ff */
[----:B------:R-:W-:Y:S01]  /*2b50*/  IMAD.IADD R150, R169, 0x1, R152 ;  /* 0x00000001a9967824 */ /* 0x000fe200078e0298 */
[----:B------:R-:W-:Y:S01]  /*2b60*/  LEA.HI.X.SX32 R0, R3, R0, 0x1, P2 ;  /* 0x0000000003007211 */ /* 0x000fe200010f0eff */
[----:B------:R-:W-:Y:S01]  /*2b70*/  IMAD R3, R63, 0xa0, RZ ;  /* 0x000000a03f037824 */ /* 0x000fe200078e02ff */
[----:B------:R-:W-:Y:S01]  /*2b80*/  IADD3.X R91, R90, R87, RZ, P1, !PT ;  /* 0x000000575a5b7210 */ /* 0x000fe20000ffe4ff */
[----:B------:R-:W-:Y:S01]  /*2b90*/  IMAD.SHL.U32 R124, R125, 0x2, RZ ;  /* 0x000000027d7c7824 */ /* 0x000fe200078e00ff */
[----:B------:R-:W-:Y:S01]  /*2ba0*/  IADD3 R99, P1, R96, R92, RZ ;  /* 0x0000005c60637210 */ /* 0x000fe20007f3e0ff */
[----:B------:R-:W-:Y:S01]  /*2bb0*/  IMAD.X R98, R95, 0x1, R90, P0 ;  /* 0x000000015f627824 */ /* 0x000fe200000e065a */
[----:B------:R-:W-:Y:S02]  /*2bc0*/  IADD3 R101, P0, R97, R96, RZ ;  /* 0x0000006061657210 */ /* 0x000fe40007f1e0ff */
[----:B------:R-:W-:Y:S01]  /*2bd0*/  IADD3 R146, R169, R150, RZ ;  /* 0x00000096a9927210 */ /* 0x000fe20007ffe0ff */
[C---:B------:R-:W-:Y:S01]  /*2be0*/  IMAD.SHL.U32 R108, R198.reuse, 0x10, RZ ;  /* 0x00000010c66c7824 */ /* 0x040fe200078e00ff */
[----:B------:R-:W-:Y:S01]  /*2bf0*/  IADD3 R70, R183, R3, RZ ;  /* 0x00000003b7467210 */ /* 0x000fe20007ffe0ff */
[----:B------:R-:W-:Y:S01]  /*2c00*/  IMAD.SHL.U32 R110, R198, 0x20, RZ ;  /* 0x00000020c66e7824 */ /* 0x000fe200078e00ff */
[----:B------:R-:W-:Y:S01]  /*2c10*/  IADD3 R122, P3, R16, R124, RZ ;  /* 0x0000007c107a7210 */ /* 0x000fe20007f7e0ff */
[C---:B------:R-:W-:Y:S01]  /*2c20*/  IMAD R111, R199.reuse, 0x60, RZ ;  /* 0x00000060c76f7824 */ /* 0x040fe200078e02ff */
[C-C-:B------:R-:W-:Y:S01]  /*2c30*/  SHF.L.U64.HI R107, R198.reuse, 0x4, R199.reuse ;  /* 0x00000004c66b7819 */ /* 0x140fe200000102c7 */
[C---:B------:R-:W-:Y:S01]  /*2c40*/  IMAD R5, R199.reuse, 0xa0, RZ ;  /* 0x000000a0c7057824 */ /* 0x040fe200078e02ff */
[C-C-:B------:R-:W-:Y:S01]  /*2c50*/  SHF.L.U64.HI R109, R198.reuse, 0x5, R199.reuse ;  /* 0x00000005c66d7819 */ /* 0x140fe200000102c7 */
[C---:B------:R-:W-:Y:S01]  /*2c60*/  IMAD R115, R199.reuse, 0xc0, RZ ;  /* 0x000000c0c7737824 */ /* 0x040fe200078e02ff */
[C---:B------:R-:W-:Y:S01]  /*2c70*/  SHF.L.U64.HI R112, R198.reuse, 0x6, R199 ;  /* 0x00000006c6707819 */ /* 0x040fe200000102c7 */
[----:B------:R-:W-:Y:S01]  /*2c80*/  IMAD R3, R199, 0xe0, RZ ;  /* 0x000000e0c7037824 */ /* 0x000fe200078e02ff */
[C---:B------:R-:W-:Y:S01]  /*2c90*/  SHF.L.U32 R113, R198.reuse, 0x6, RZ ;  /* 0x00000006c6717819 */ /* 0x040fe200000006ff */
[----:B------:R-:W-:Y:S01]  /*2ca0*/  IMAD.WIDE.U32 R204, R198, 0x60, RZ ;  /* 0x00000060c6cc7825 */ /* 0x000fe200078e00ff */
[----:B------:R-:W-:-:S02]  /*2cb0*/  IADD3.X R100, R95, R91, RZ, P1, !PT ;  /* 0x0000005b5f647210 */ /* 0x000fc40000ffe4ff */
[----:B------:R-:W-:Y:S01]  /*2cc0*/  IADD3.X R102, R98, R95, RZ, P0, !PT ;  /* 0x0000005f62667210 */ /* 0x000fe200007fe4ff */
[----:B------:R-:W-:Y:S01]  /*2cd0*/  IMAD.WIDE.U32 R202, R198, 0xa0, RZ ;  /* 0x000000a0c6ca7825 */ /* 0x000fe200078e00ff */
[----:B------:R-:W-:Y:S02]  /*2ce0*/  SHF.L.U64.HI R125, R125, 0x1, R0 ;  /* 0x000000017d7d7819 */ /* 0x000fe40000010200 */
[----:B------:R-:W-:Y:S01]  /*2cf0*/  IADD3 R124, P2, R6, R124, RZ ;  /* 0x0000007c067c7210 */ /* 0x000fe20007f5e0ff */
[----:B------:R-:W-:Y:S01]  /*2d00*/  IMAD.WIDE.U32 R200, R198, 0xc0, RZ ;  /* 0x000000c0c6c87825 */ /* 0x000fe200078e00ff */
[-C--:B------:R-:W-:Y:S02]  /*2d10*/  IADD3 R104, P1, R99, R96.reuse, RZ ;  /* 0x0000006063687210 */ /* 0x080fe40007f3e0ff */
[----:B------:R-:W-:Y:S01]  /*2d20*/  IADD3 R106, P0, R101, R96, RZ ;  /* 0x00000060656a7210 */ /* 0x000fe20007f1e0ff */
[C---:B------:R-:W-:Y:S02]  /*2d30*/  IMAD.SHL.U32 R159, R147.reuse, 0x20, RZ ;  /* 0x00000020939f7824 */ /* 0x040fe400078e00ff */
[----:B------:R-:W-:-:S02]  /*2d40*/  IMAD R157, R147, 0x30, RZ ;  /* 0x00000030939d7824 */ /* 0x000fc400078e02ff */
[C---:B------:R-:W-:Y:S02]  /*2d50*/  IMAD.SHL.U32 R155, R147.reuse, 0x40, RZ ;  /* 0x00000040939b7824 */ /* 0x040fe400078e00ff */
[C---:B------:R-:W-:Y:S02]  /*2d60*/  IMAD R153, R147.reuse, 0x50, RZ ;  /* 0x0000005093997824 */ /* 0x040fe400078e02ff */
[----:B------:R-:W-:Y:S02]  /*2d70*/  IMAD R151, R147, 0x60, RZ ;  /* 0x0000006093977824 */ /* 0x000fe400078e02ff */
[----:B------:R-:W-:Y:S01]  /*2d80*/  IMAD.WIDE.U32 R190, R60, 0x30, R210 ;  /* 0x000000303cbe7825 */ /* 0x000fe200078e00d2 */
[----:B------:R-:W-:-:S03]  /*2d90*/  IADD3 R145, R169, R146, RZ ;  /* 0x00000092a9917210 */ /* 0x000fc60007ffe0ff */
[----:B------:R-:W-:-:S04]  /*2da0*/  IMAD.WIDE.U32 R198, R198, 0xe0, RZ ;  /* 0x000000e0c6c67825 */ /* 0x000fc800078e00ff */
[----:B------:R-:W-:Y:S02]  /*2db0*/  IMAD R147, R147, 0x70, RZ ;  /* 0x0000007093937824 */ /* 0x000fe400078e02ff */
[----:B------:R-:W-:-:S04]  /*2dc0*/  IMAD.WIDE.U32 R186, R60, 0x30, R206 ;  /* 0x000000303cba7825 */ /* 0x000fc800078e00ce */
[----:B------:R-:W-:Y:S01]  /*2dd0*/  IMAD.WIDE.U32 R188, R60, 0x30, R208 ;  /* 0x000000303cbc7825 */ /* 0x000fe200078e00d0 */
[----:B------:R-:W-:Y:S02]  /*2de0*/  IADD3.X R123, R17, R125, RZ, P3, !PT ;  /* 0x0000007d117b7210 */ /* 0x000fe40001ffe4ff */
[----:B------:R-:W-:Y:S01]  /*2df0*/  SHF.L.U64.HI R107, R108, 0x1, R107 ;  /* 0x000000016c6b7819 */ /* 0x000fe2000001026b */
[----:B------:R-:W-:Y:S01]  /*2e00*/  IMAD.IADD R76, R77, 0x1, R187 ;  /* 0x000000014d4c7824 */ /* 0x000fe200078e02bb */
[C---:B------:R-:W-:Y:S01]  /*2e10*/  SHF.L.U64.HI R109, R110.reuse, 0x1, R109 ;  /* 0x000000016e6d7819 */ /* 0x040fe2000001026d */
[----:B------:R-:W-:Y:S01]  /*2e20*/  IMAD.X R125, R7, 0x1, R125, P2 ;  /* 0x00000001077d7824 */ /* 0x000fe200010e067d */
[----:B------:R-:W-:Y:S01]  /*2e30*/  SHF.L.U64.HI R112, R113, 0x1, R112 ;  /* 0x0000000171707819 */ /* 0x000fe20000010270 */
[----:B------:R-:W-:Y:S01]  /*2e40*/  IMAD.MOV.U32 R13, RZ, RZ, R48 ;  /* 0x000000ffff0d7224 */ /* 0x000fe200078e0030 */
[----:B------:R-:W-:Y:S01]  /*2e50*/  IADD3 R78, R191, R77, RZ ;  /* 0x0000004dbf4e7210 */ /* 0x000fe20007ffe0ff */
[----:B------:R-:W-:Y:S01]  /*2e60*/  IMAD.SHL.U32 R110, R110, 0x2, RZ ;  /* 0x000000026e6e7824 */ /* 0x000fe200078e00ff */
[C---:B------:R-:W-:Y:S01]  /*2e70*/  SHF.L.U64.HI R93, R214.reuse, 0x6, R215 ;  /* 0x00000006d65d7819 */ /* 0x040fe200000102d7 */
[----:B------:R-:W-:Y:S01]  /*2e80*/  IMAD.SHL.U32 R113, R113, 0x2, RZ ;  /* 0x0000000271717824 */ /* 0x000fe200078e00ff */
[----:B------:R-:W-:Y:S01]  /*2e90*/  SHF.L.U32 R94, R214, 0x6, RZ ;  /* 0x00000006d65e7819 */ /* 0x000fe200000006ff */
[----:B------:R-:W-:Y:S01]  /*2ea0*/  IMAD.IADD R114, R203, 0x1, R5 ;  /* 0x00000001cb727824 */ /* 0x000fe200078e0205 */
[----:B------:R-:W-:Y:S01]  /*2eb0*/  SHF.L.U32 R108, R108, 0x1, RZ ;  /* 0x000000016c6c7819 */ /* 0x000fe200000006ff */
[----:B------:R-:W-:Y:S01]  /*2ec0*/  IMAD.IADD R115, R201, 0x1, R115 ;  /* 0x00000001c9737824 */ /* 0x000fe200078e0273 */
[----:B------:R-:W-:Y:S01]  /*2ed0*/  IADD3 R111, R205, R111, RZ ;  /* 0x0000006fcd6f7210 */ /* 0x000fe20007ffe0ff */
[--C-:B------:R-:W-:Y:S01]  /*2ee0*/  IMAD.X R103, R100, 0x1, R95.reuse, P1 ;  /* 0x0000000164677824 */ /* 0x100fe200008e065f */
[----:B------:R-:W-:Y:S01]  /*2ef0*/  IADD3 R116, R199, R3, RZ ;  /* 0x00000003c7747210 */ /* 0x000fe20007ffe0ff */
[----:B------:R-:W-:Y:S01]  /*2f00*/  IMAD.X R105, R102, 0x1, R95, P0 ;  /* 0x0000000166697824 */ /* 0x000fe200000e065f */
[----:B------:R-:W-:-:S02]  /*2f10*/  SHF.R.S32.HI R143, RZ, 0x1f, R169 ;  /* 0x0000001fff8f7819 */ /* 0x000fc400000114a9 */
[----:B------:R-:W-:Y:S02]  /*2f20*/  SHF.R.S32.HI R142, RZ, 0x1f, R159 ;  /* 0x0000001fff8e7819 */ /* 0x000fe4000001149f */
[----:B------:R-:W-:Y:S02]  /*2f30*/  SHF.R.S32.HI R140, RZ, 0x1f, R157 ;  /* 0x0000001fff8c7819 */ /* 0x000fe4000001149d */
[----:B------:R-:W-:Y:S02]  /*2f40*/  SHF.R.S32.HI R138, RZ, 0x1f, R155 ;  /* 0x0000001fff8a7819 */ /* 0x000fe4000001149b */
[----:B------:R-:W-:Y:S02]  /*2f50*/  SHF.R.S32.HI R136, RZ, 0x1f, R153 ;  /* 0x0000001fff887819 */ /* 0x000fe40000011499 */
[----:B------:R-:W-:Y:S02]  /*2f60*/  SHF.R.S32.HI R134, RZ, 0x1f, R151 ;  /* 0x0000001fff867819 */ /* 0x000fe40000011497 */
[----:B------:R-:W-:-:S02]  /*2f70*/  SHF.R.S32.HI R132, RZ, 0x1f, R147 ;  /* 0x0000001fff847819 */ /* 0x000fc40000011493 */
[----:B------:R-:W-:Y:S02]  /*2f80*/  SHF.R.S32.HI R141, RZ, 0x1f, R158 ;  /* 0x0000001fff8d7819 */ /* 0x000fe4000001149e */
[----:B------:R-:W-:Y:S02]  /*2f90*/  IADD3 R77, R77, R189, RZ ;  /* 0x000000bd4d4d7210 */ /* 0x000fe40007ffe0ff */
[----:B------:R-:W-:Y:S02]  /*2fa0*/  SHF.R.S32.HI R139, RZ, 0x1f, R156 ;  /* 0x0000001fff8b7819 */ /* 0x000fe4000001149c */
[----:B------:R-:W-:Y:S02]  /*2fb0*/  SHF.R.S32.HI R137, RZ, 0x1f, R154 ;  /* 0x0000001fff897819 */ /* 0x000fe4000001149a */
[----:B------:R-:W-:Y:S02]  /*2fc0*/  SHF.R.S32.HI R135, RZ, 0x1f, R152 ;  /* 0x0000001fff877819 */ /* 0x000fe40000011498 */
[----:B------:R-:W-:-:S02]  /*2fd0*/  SHF.R.S32.HI R133, RZ, 0x1f, R150 ;  /* 0x0000001fff857819 */ /* 0x000fc40000011496 */
[----:B------:R-:W-:Y:S02]  /*2fe0*/  SHF.R.S32.HI R131, RZ, 0x1f, R146 ;  /* 0x0000001fff837819 */ /* 0x000fe40000011492 */
[----:B------:R-:W-:Y:S02]  /*2ff0*/  SHF.R.S32.HI R130, RZ, 0x1f, R145 ;  /* 0x0000001fff827819 */ /* 0x000fe40000011491 */
.L_x_1799:
        /* <DEDUP_REMOVED lines=17> */
.L_x_1667:
[----:B------:R-:W-:Y:S05]  /*3110*/  BSYNC B0 ;  /* 0x0000000000007941 */ /* 0x000fea0003800000 */
.L_x_1666:
        /* <DEDUP_REMOVED lines=15> */
.L_x_1669:
[----:B------:R-:W-:Y:S05]  /*3210*/  BSYNC B0 ;  /* 0x0000000000007941 */ /* 0x000fea0003800000 */
.L_x_1668:
        /* <DEDUP_REMOVED lines=15> */
.L_x_1671:
[----:B------:R-:W-:Y:S05]  /*3310*/  BSYNC B0 ;  /* 0x0000000000007941 */ /* 0x000fea0003800000 */
.L_x_1670:
        /* <DEDUP_REMOVED lines=15> */
.L_x_1673:
[----:B------:R-:W-:Y:S05]  /*3410*/  BSYNC B0 ;  /* 0x0000000000007941 */ /* 0x000fea0003800000 */
.L_x_1672:
        /* <DEDUP_REMOVED lines=15> */
.L_x_1675:
[----:B------:R-:W-:Y:S05]  /*3510*/  BSYNC B0 ;  /* 0x0000000000007941 */ /* 0x000fea0003800000 */
.L_x_1674:
        /* <DEDUP_REMOVED lines=15> */
.L_x_1677:
[----:B------:R-:W-:Y:S05]  /*3610*/  BSYNC B0 ;  /* 0x0000000000007941 */ /* 0x000fea0003800000 */
.L_x_1676:
        /* <DEDUP_REMOVED lines=15> */
.L_x_1679:
[----:B------:R-:W-:Y:S05]  /*3710*/  BSYNC B0 ;  /* 0x0000000000007941 */ /* 0x000fea0003800000 */
.L_x_1678:
        /* <DEDUP_REMOVED lines=15> */
.L_x_1681:
[----:B------:R-:W-:Y:S05]  /*3810*/  BSYNC B0 ;  /* 0x0000000000007941 */ /* 0x000fea0003800000 */
.L_x_1680:
        /* <DEDUP_REMOVED lines=23> */
[----:B------:R-:W-:Y:S01]  /*3990*/  @!P0 MOV R8, R12 ;  /* 0x0000000c00088202 */ /* 0x000fe20000000f00 */
        /* <DEDUP_REMOVED lines=22> */
[----:B------:R-:W-:Y:S01]  /*3b00*/  @!P0 F2FP.PACK_AB R35, R0, R35 ;  /* 0x000000230023823e */ /* 0x000fe200000000ff */
[--C-:B------:R-:W-:Y:S01]  /*3b10*/  @!P0 HADD2.F32 R31, -RZ, R33.reuse.H0_H0 ;  /* 0x20000021ff1f8230 */ /* 0x100fe20000004100 */
[C---:B------:R-:W-:Y:S01]  /*3b20*/  @!P0 FMUL.FTZ R3, R26.reuse, R5 ;  /* 0x000000051a038220 */ /* 0x040fe20000410000 */
[----:B------:R-:W-:Y:S01]  /*3b30*/  @!P0 HADD2.F32 R33, -RZ, R33.H1_H1 ;  /* 0x30000021ff218230 */ /* 0x000fe20000004100 */
[----:B------:R-:W-:Y:S01]  /*3b40*/  @!P0 FMUL.FTZ R37, R27, R30 ;  /* 0x0000001e1b258220 */ /* 0x000fe20000410000 */
[--C-:B------:R-:W-:Y:S01]  /*3b50*/  @!P0 HADD2.F32 R8, -RZ, R24.reuse.H1_H1 ;  /* 0x30000018ff088230 */ /* 0x100fe20000004100 */
[----:B------:R-:W-:Y:S01]  /*3b60*/  @!P0 FMUL.FTZ R34, R26, R31 ;  /* 0x0000001f1a228220 */ /* 0x000fe20000410000 */
[----:B------:R-:W-:Y:S01]  /*3b70*/  @!P0 HADD2.F32 R28, -RZ, R25.H0_H0 ;  /* 0x20000019ff1c8230 */ /* 0x000fe20000004100 */
[----:B------:R-:W-:Y:S01]  /*3b80*/  @!P0 FFMA.FTZ R2, R30, R29, R2 ;  /* 0x0000001d1e028223 */ /* 0x000fe20000010002 */
[----:B------:R-:W-:Y:S01]  /*3b90*/  @!P0 MOV R20, R35 ;  /* 0x0000002300148202 */ /* 0x000fe20000000f00 */
[C---:B------:R-:W-:Y:S01]  /*3ba0*/  @!P0 FMUL.FTZ R36, R8.reuse, R33 ;  /* 0x0000002108248220 */ /* 0x040fe20000410000 */
        /* <DEDUP_REMOVED lines=14> */
.L_x_1688:
[----:B------:R-:W-:Y:S05]  /*3c90*/  BSYNC B0 ;  /* 0x0000000000007941 */ /* 0x000fea0003800000 */
.L_x_1687:
[----:B------:R-:W-:Y:S11]  /*3ca0*/  ISETP.GE.AND P0, PT, R14, R119, PT ;  /* 0x000000770e00720c */ /* 0x000ff60003f06270 */
[----:B------:R-:W-:Y:S02]  /*3cb0*/  @!UPT UIADD3 URZ, URZ, URZ, URZ ;  /* 0x0000003f3f3ff290 */ /* 0x000fe4000fffe03f */
[----:B------:R-:W-:-:S05]  /*3cc0*/  @P0 BRA `(.L_x_1686) ;  /* 0x0000033000000947 */ /* 0x000fca0003800000 */
[----:B------:R-:W-:Y:S01]  /*3cd0*/  ISETP.GE.AND P0, PT, R14, R17, PT ;  /* 0x000000110e00720c */ /* 0x000fe20003f06270 */
[----:B-1----:R-:W2:Y:S11]  /*3ce0*/  LD.E.128 R20, [R120.64+0x80] ;  /* 0x0000800678147980 */ /* 0x002eb6000c101d00 */
[----:B------:R-:W-:Y:S01]  /*3cf0*/  @!UPT UIADD3 URZ, URZ, URZ, URZ ;  /* 0x0000003f3f3ff290 */ /* 0x000fe2000fffe03f */
[----:B------:R-:W-:Y:S01]  /*3d00*/  @!P0 MOV R8, R12 ;  /* 0x0000000c00088202 */ /* 0x000fe20000000f00 */
        /* <DEDUP_REMOVED lines=46> */
[----:B------:R1:W-:Y:S02]  /*3ff0*/  ST.E.128 [R126.64+0x80], R20 ;  /* 0x000080147e007985 */ /* 0x0003e4000c101d06 */
.L_x_1686:
[----:B------:R-:W-:Y:S05]  /*4000*/  BSYNC B1 ;  /* 0x0000000000017941 */ /* 0x000fea0003800000 */
.L_x_1685:
        /* <DEDUP_REMOVED lines=67> */
.L_x_1692:
[----:B------:R-:W-:Y:S05]  /*4440*/  BSYNC B0 ;  /* 0x0000000000007941 */ /* 0x000fea0003800000 */
.L_x_1691:
        /* <DEDUP_REMOVED lines=56> */
.L_x_1690:
[----:B------:R-:W-:Y:S05]  /*47d0*/  BSYNC B1 ;  /* 0x0000000000017941 */ /* 0x000fea0003800000 */
.L_x_1689:
        /* <DEDUP_REMOVED lines=67> */
.L_x_1696:
[----:B------:R-:W-:Y:S05]  /*4c10*/  BSYNC B0 ;  /* 0x0000000000007941 */ /* 0x000fea0003800000 */
.L_x_1695:
        /* <DEDUP_REMOVED lines=56> */
.L_x_1694:
[----:B------:R-:W-:Y:S05]  /*4fa0*/  BSYNC B1 ;  /* 0x0000000000017941 */ /* 0x000fea0003800000 */
.L_x_1693:
        /* <DEDUP_REMOVED lines=69> */
.L_x_1700:
[----:B------:R-:W-:Y:S05]  /*5400*/  BSYNC B0 ;  /* 0x0000000000007941 */ /* 0x000fea0003800000 */
.L_x_1699:
        /* <DEDUP_REMOVED lines=56> */
.L_x_1698:
[----:B------:R-:W-:Y:S05]  /*5790*/  BSYNC B1 ;  /* 0x0000000000017941 */ /* 0x000fea0003800000 */
.L_x_1697:
        /* <DEDUP_REMOVED lines=67> */
.L_x_1704:
[----:B------:R-:W-:Y:S05]  /*5bd0*/  BSYNC B0 ;  /* 0x0000000000007941 */ /* 0x000fea0003800000 */
.L_x_1703:
        /* <DEDUP_REMOVED lines=56> */
.L_x_1702:
[----:B------:R-:W-:Y:S05]  /*5f60*/  BSYNC B1 ;  /* 0x0000000000017941 */ /* 0x000fea0003800000 */
.L_x_1701:
        /* <DEDUP_REMOVED lines=69> */
.L_x_1708:
[----:B------:R-:W-:Y:S05]  /*63c0*/  BSYNC B0 ;  /* 0x0000000000007941 */ /* 0x000fea0003800000 */
.L_x_1707:
        /* <DEDUP_REMOVED lines=56> */
.L_x_1706:
[----:B------:R-:W-:Y:S05]  /*6750*/  BSYNC B1 ;  /* 0x0000000000017941 */ /* 0x000fea0003800000 */
.L_x_1705:
        /* <DEDUP_REMOVED lines=69> */
.L_x_1712:
[----:B------:R-:W-:Y:S05]  /*6bb0*/  BSYNC B0 ;  /* 0x0000000000007941 */ /* 0x000fea0003800000 */
.L_x_1711:
        /* <DEDUP_REMOVED lines=56> */
.L_x_1710:
[----:B------:R-:W-:Y:S05]  /*6f40*/  BSYNC B1 ;  /* 0x0000000000017941 */ /* 0x000fea0003800000 */
.L_x_1709:
        /* <DEDUP_REMOVED lines=69> */
.L_x_1716:
[----:B------:R-:W-:Y:S05]  /*73a0*/  BSYNC B0 ;  /* 0x0000000000007941 */ /* 0x000fea0003800000 */
.L_x_1715:
[----:B------:R-:W-:Y:S11]  /*73b0*/  ISETP.GE.AND P0, PT, R14, R119, PT ;  /* 0x000000770e00720c */ /* 0x000ff60003f06270 */
[----:B------:R-:W-:Y:S02]  /*73c0*/  @!UPT UIADD3 URZ, URZ, URZ, URZ ;  /* 0x0000003f3f3ff290 */ /* 0x000fe4000fffe03f */
[----:B------:R-:W-:-:S05]  /*73d0*/  @P0 BRA `(.L_x_1714) ;  /* 0x0000035000000947 */ /* 0x000fca0003800000 */
[----:B------:R-:W-:Y:S02]  /*73e0*/  LEA R34, P1, R106, R120, 0x1 ;  /* 0x000000786a227211 */ /* 0x000fe400078208ff */
        /* <DEDUP_REMOVED lines=52> */
.L_x_1714:
[----:B------:R-:W-:Y:S05]  /*7730*/  BSYNC B1 ;  /* 0x0000000000017941 */ /* 0x000fea0003800000 */
.L_x_1713:
[----:B------:R-:W2:Y:S01]  /*7740*/  LD.E R3, [R10.64+0xd0] ;  /* 0x0000d0060a037980 */ /* 0x000ea2000c101900 */
[----:B------:R-:W-:Y:S02]  /*7750*/  IMAD.MOV.U32 R8, RZ, RZ, R12 ;  /* 0x000000ffff087224 */ /* 0x000fe400078e000c */
[----:B--2---:R-:W-:Y:S05]  /*7760*/  IMAD.U32 R3, R3, -0x40, RZ ;  /* 0xffffffc003037824 */ /* 0x004fea00078e00ff */
[C---:B------:R-:W-:Y:S02]  /*7770*/  LEA R12, P1, R3.reuse, R8, 0x1 ;  /* 0x00000008030c7211 */ /* 0x040fe400078208ff */
[C---:B------:R-:W-:Y:S02]  /*7780*/  LEA R50, P0, R3.reuse, R50, 0x1 ;  /* 0x0000003203327211 */ /* 0x040fe400078008ff */
[C---:B------:R-:W-:Y:S02]  /*7790*/  LEA.HI.X.SX32 R9, R3.reuse, R9, 0x1, P1 ;  /* 0x0000000903097211 */ /* 0x040fe400008f0eff */
[----:B------:R-:W-:Y:S01]  /*77a0*/  LEA.HI.X.SX32 R51, R3, R51, 0x1, P0 ;  /* 0x0000003303337211 */ /* 0x000fe200000f0eff */
[----:B------:R-:W-:-:S05]  /*77b0*/  BRA `(.L_x_1717) ;  /* 0x000073b000007947 */ /* 0x000fca0003800000 */
.L_x_1684:
        /* <DEDUP_REMOVED lines=15> */
[----:B------:R-:W-:Y:S01]  /*78b0*/  MOV R59, R37 ;  /* 0x00000025003b7202 */ /* 0x000fe20000000f00 */
[----:B------:R-:W-:Y:S01]  /*78c0*/  HADD2.F32 R37, -RZ, R36.H1_H1 ;  /* 0x30000024ff257230 */ /* 0x000fe20000004100 */
[-C--:B------:R-:W-:Y:S02]  /*78d0*/  ISETP.GE.AND P2, PT, R18, R245.reuse, PT ;  /* 0x000000f51200720c */ /* 0x080fe40003f46270 */
[----:B------:R-:W-:Y:S02]  /*78e0*/  MOV R241, R245 ;  /* 0x000000f500f17202 */ /* 0x000fe40000000f00 */
[----:B------:R-:W-:Y:S02]  /*78f0*/  MOV R46, R38 ;  /* 0x00000026002e7202 */ /* 0x000fe40000000f00 */
[----:B------:R-:W-:Y:S07]  /*7900*/  MOV R57, R39 ;  /* 0x0000002700397202 */ /* 0x000fee0000000f00 */
[C---:B------:R-:W-:Y:S02]  /*7910*/  @P2 IADD3 R241, -R245.reuse, RZ, RZ ;  /* 0x000000fff5f12210 */ /* 0x040fe40007ffe1ff */
[----:B------:R-:W-:Y:S02]  /*7920*/  @P2 IADD3 R239, -R245, RZ, RZ ;  /* 0x000000fff5ef2210 */ /* 0x000fe40007ffe1ff */
[----:B------:R-:W-:Y:S02]  /*7930*/  LEA R20, P1, R241, R120, 0x1 ;  /* 0x00000078f1147211 */ /* 0x000fe400078208ff */
[----:B------:R-:W-:Y:S02]  /*7940*/  LEA R242, P0, R239, R122, 0x1 ;  /* 0x0000007aeff27211 */ /* 0x000fe400078008ff */
[----:B------:R-:W-:Y:S02]  /*7950*/  LEA.HI.X.SX32 R21, R241, R121, 0x1, P1 ;  /* 0x00000079f1157211 */ /* 0x000fe400008f0eff */
[----:B------:R-:W-:Y:S02]  /*7960*/  LEA.HI.X.SX32 R243, R239, R123, 0x1, P0 ;  /* 0x0000007beff37211 */ /* 0x000fe400000f0eff */
[----:B------:R-:W-:Y:S02]  /*7970*/  MOV R239, RZ ;  /* 0x000000ff00ef7202 */ /* 0x000fe40000000f00 */
[----:B------:R-:W-:Y:S01]  /*7980*/  @P2 IADD3 R239, -R245, RZ, RZ ;  /* 0x000000fff5ef2210 */ /* 0x000fe20007ffe1ff */
[----:B------:R-:W2:Y:S03]  /*7990*/  LD.E.128 R20, [R20.64] ;  /* 0x0000000614147980 */ /* 0x000ea6000c101d00 */
[C---:B------:R-:W-:Y:S04]  /*79a0*/  LEA R40, P0, R239.reuse, R124, 0x1 ;  /* 0x0000007cef287211 */ /* 0x040fe800078008ff */
[----:B------:R-:W-:Y:S01]  /*79b0*/  LEA.HI.X.SX32 R41, R239, R125, 0x1, P0 ;  /* 0x0000007def297211 */ /* 0x000fe200000f0eff */
        /* <DEDUP_REMOVED lines=64> */
.L_x_1723:
[----:B------:R-:W-:Y:S05]  /*7dc0*/  BSYNC B0 ;  /* 0x0000000000007941 */ /* 0x000fea0003800000 */
.L_x_1722:
[----:B-----5:R2:W-:Y:S02]  /*7dd0*/  ST.E.128 [R126.64], R36 ;  /* 0x000000247e007985 */ /* 0x0205e4000c101d06 */
.L_x_1721:
[----:B------:R-:W-:Y:S05]  /*7de0*/  BSYNC B1 ;  /* 0x0000000000017941 */ /* 0x000fea0003800000 */
.L_x_1720:
        /* <DEDUP_REMOVED lines=93> */
.L_x_1725:
[----:B------:R-:W-:Y:S05]  /*83c0*/  BSYNC B0 ;  /* 0x0000000000007941 */ /* 0x000fea0003800000 */
.L_x_1724:
[----:B-----5:R3:W-:Y:S02]  /*83d0*/  ST.E.128 [R126.64+0x80], R36 ;  /* 0x000080247e007985 */ /* 0x0207e4000c101d06 */
.L_x_1719:
[----:B------:R-:W-:Y:S05]  /*83e0*/  BSYNC B2 ;  /* 0x0000000000027941 */ /* 0x000fea0003800000 */
.L_x_1718:
        /* <DEDUP_REMOVED lines=104> */
.L_x_1731:
[----:B------:R-:W-:Y:S05]  /*8a70*/  BSYNC B0 ;  /* 0x0000000000007941 */ /* 0x000fea0003800000 */
.L_x_1730:
[C---:B------:R-:W-:Y:S04]  /*8a80*/  LEA R2, P0, R225.reuse, R126, 0x1 ;  /* 0x0000007ee1027211 */ /* 0x040fe800078008ff */
[----:B------:R-:W-:Y:S05]  /*8a90*/  LEA.HI.X R3, R225, R127, R226, 0x1, P0 ;  /* 0x0000007fe1037211 */ /* 0x000fea00000f0ce2 */
[----:B-----5:R3:W-:Y:S04]  /*8aa0*/  ST.E.128 [R2.64], R36 ;  /* 0x0000002402007985 */ /* 0x0207e8000c101d06 */
.L_x_1729:
[----:B------:R-:W-:Y:S05]  /*8ab0*/  BSYNC B1 ;  /* 0x0000000000017941 */ /* 0x000fea0003800000 */
.L_x_1728:
        /* <DEDUP_REMOVED lines=98> */
.L_x_1733:
[----:B------:R-:W-:Y:S05]  /*90e0*/  BSYNC B0 ;  /* 0x0000000000007941 */ /* 0x000fea0003800000 */
.L_x_1732:
[C---:B------:R-:W-:Y:S04]  /*90f0*/  LEA R2, P0, R82.reuse, R126, 0x1 ;  /* 0x0000007e52027211 */ /* 0x040fe800078008ff */
[----:B------:R-:W-:Y:S05]  /*9100*/  LEA.HI.X R3, R82, R127, R81, 0x1, P0 ;  /* 0x0000007f52037211 */ /* 0x000fea00000f0c51 */
[----:B-----5:R3:W-:Y:S04]  /*9110*/  ST.E.128 [R2.64], R36 ;  /* 0x0000002402007985 */ /* 0x0207e8000c101d06 */
.L_x_1727:
[----:B------:R-:W-:Y:S05]  /*9120*/  BSYNC B2 ;  /* 0x0000000000027941 */ /* 0x000fea0003800000 */
.L_x_1726:
        /* <DEDUP_REMOVED lines=104> */
.L_x_1739:
[----:B------:R-:W-:Y:S05]  /*97b0*/  BSYNC B0 ;  /* 0x0000000000007941 */ /* 0x000fea0003800000 */
.L_x_1738:
[C---:B------:R-:W-:Y:S04]  /*97c0*/  LEA R2, P0, R83.reuse, R126, 0x1 ;  /* 0x0000007e53027211 */ /* 0x040fe800078008ff */
[----:B------:R-:W-:Y:S05]  /*97d0*/  LEA.HI.X R3, R83, R127, R84, 0x1, P0 ;  /* 0x0000007f53037211 */ /* 0x000fea00000f0c54 */
[----:B-----5:R3:W-:Y:S04]  /*97e0*/  ST.E.128 [R2.64], R36 ;  /* 0x0000002402007985 */ /* 0x0207e8000c101d06 */
.L_x_1737:
[----:B------:R-:W-:Y:S05]  /*97f0*/  BSYNC B1 ;  /* 0x0000000000017941 */ /* 0x000fea0003800000 */
.L_x_1736:
        /* <DEDUP_REMOVED lines=98> */
.L_x_1741:
[----:B------:R-:W-:Y:S05]  /*9e20*/  BSYNC B0 ;  /* 0x0000000000007941 */ /* 0x000fea0003800000 */
.L_x_1740:
[C---:B------:R-:W-:Y:S04]  /*9e30*/  LEA R2, P0, R210.reuse, R126, 0x1 ;  /* 0x0000007ed2027211 */ /* 0x040fe800078008ff */
[----:B------:R-:W-:Y:S05]  /*9e40*/  LEA.HI.X R3, R210, R127, R211, 0x1, P0 ;  /* 0x0000007fd2037211 */ /* 0x000fea00000f0cd3 */
[----:B-----5:R3:W-:Y:S04]  /*9e50*/  ST.E.128 [R2.64], R36 ;  /* 0x0000002402007985 */ /* 0x0207e8000c101d06 */
.L_x_1735:
[----:B------:R-:W-:Y:S05]  /*9e60*/  BSYNC B2 ;  /* 0x0000000000027941 */ /* 0x000fea0003800000 */
.L_x_1734:
        /* <DEDUP_REMOVED lines=105> */
.L_x_1747:
[----:B------:R-:W-:Y:S05]  /*a500*/  BSYNC B0 ;  /* 0x0000000000007941 */ /* 0x000fea0003800000 */
.L_x_1746:
[----:B------:R-:W-:Y:S02]  /*a510*/  IMAD R0, R61, 0x60, RZ ;  /* 0x000000603d007824 */ /* 0x000fe400078e02ff */
[----:B------:R-:W-:Y:S05]  /*a520*/  IMAD.WIDE.U32 R2, R60, 0x60, R126 ;  /* 0x000000603c027825 */ /* 0x000fea00078e007e */
[----:B------:R-:W-:Y:S05]  /*a530*/  IADD3 R3, R3, R0, RZ ;  /* 0x0000000003037210 */ /* 0x000fea0007ffe0ff */
[----:B-----5:R3:W-:Y:S02]  /*a540*/  ST.E.128 [R2.64], R36 ;  /* 0x0000002402007985 */ /* 0x0207e4000c101d06 */
.L_x_1745:
[----:B------:R-:W-:Y:S05]  /*a550*/  BSYNC B1 ;  /* 0x0000000000017941 */ /* 0x000fea0003800000 */
.L_x_1744:
        /* <DEDUP_REMOVED lines=98> */
.L_x_1749:
[----:B------:R-:W-:Y:S05]  /*ab80*/  BSYNC B0 ;  /* 0x0000000000007941 */ /* 0x000fea0003800000 */
.L_x_1748:
[C---:B------:R-:W-:Y:S04]  /*ab90*/  LEA R2, P0, R208.reuse, R126, 0x1 ;  /* 0x0000007ed0027211 */ /* 0x040fe800078008ff */
[----:B------:R-:W-:Y:S05]  /*aba0*/  LEA.HI.X R3, R208, R127, R209, 0x1, P0 ;  /* 0x0000007fd0037211 */ /* 0x000fea00000f0cd1 */
[----:B-----5:R3:W-:Y:S04]  /*abb0*/  ST.E.128 [R2.64], R36 ;  /* 0x0000002402007985 */ /* 0x0207e8000c101d06 */
.L_x_1743:
[----:B------:R-:W-:Y:S05]  /*abc0*/  BSYNC B2 ;  /* 0x0000000000027941 */ /* 0x000fea0003800000 */
.L_x_1742:
        /* <DEDUP_REMOVED lines=104> */
.L_x_1755:
[----:B------:R-:W-:Y:S05]  /*b250*/  BSYNC B0 ;  /* 0x0000000000007941 */ /* 0x000fea0003800000 */
.L_x_1754:
[C---:B------:R-:W-:Y:S04]  /*b260*/  LEA R2, P0, R79.reuse, R126, 0x1 ;  /* 0x0000007e4f027211 */ /* 0x040fe800078008ff */
[----:B------:R-:W-:Y:S05]  /*b270*/  LEA.HI.X R3, R79, R127, R80, 0x1, P0 ;  /* 0x0000007f4f037211 */ /* 0x000fea00000f0c50 */
[----:B-----5:R3:W-:Y:S04]  /*b280*/  ST.E.128 [R2.64], R36 ;  /* 0x0000002402007985 */ /* 0x0207e8000c101d06 */
.L_x_1753:
[----:B------:R-:W-:Y:S05]  /*b290*/  BSYNC B1 ;  /* 0x0000000000017941 */ /* 0x000fea0003800000 */
.L_x_1752:
        /* <DEDUP_REMOVED lines=98> */
.L_x_1757:
[----:B------:R-:W-:Y:S05]  /*b8c0*/  BSYNC B0 ;  /* 0x0000000000007941 */ /* 0x000fea0003800000 */
.L_x_1756:
[C---:B------:R-:W-:Y:S04]  /*b8d0*/  LEA R2, P0, R206.reuse, R126, 0x1 ;  /* 0x0000007ece027211 */ /* 0x040fe800078008ff */
[----:B------:R-:W-:Y:S05]  /*b8e0*/  LEA.HI.X R3, R206, R127, R207, 0x1, P0 ;  /* 0x0000007fce037211 */ /* 0x000fea00000f0ccf */
[----:B-----5:R3:W-:Y:S04]  /*b8f0*/  ST.E.128 [R2.64], R36 ;  /* 0x0000002402007985 */ /* 0x0207e8000c101d06 */
.L_x_1751:
[----:B------:R-:W-:Y:S05]  /*b900*/  BSYNC B2 ;  /* 0x0000000000027941 */ /* 0x000fea0003800000 */
.L_x_1750:
        /* <DEDUP_REMOVED lines=105> */
.L_x_1763:
[----:B------:R-:W-:Y:S05]  /*bfa0*/  BSYNC B0 ;  /* 0x0000000000007941 */ /* 0x000fea0003800000 */
.L_x_1762:
[----:B------:R-:W-:Y:S02]  /*bfb0*/  IMAD R0, R61, 0xa0, RZ ;  /* 0x000000a03d007824 */ /* 0x000fe400078e02ff */
[----:B---3--:R-:W-:Y:S05]  /*bfc0*/  IMAD.WIDE.U32 R2, R60, 0xa0, R126 ;  /* 0x000000a03c027825 */ /* 0x008fea00078e007e */
[----:B------:R-:W-:Y:S05]  /*bfd0*/  IADD3 R3, R3, R0, RZ ;  /* 0x0000000003037210 */ /* 0x000fea0007ffe0ff */
[----:B-----5:R3:W-:Y:S02]  /*bfe0*/  ST.E.128 [R2.64], R28 ;  /* 0x0000001c02007985 */ /* 0x0207e4000c101d06 */
.L_x_1761:
[----:B------:R-:W-:Y:S05]  /*bff0*/  BSYNC B1 ;  /* 0x0000000000017941 */ /* 0x000fea0003800000 */
.L_x_1760:
        /* <DEDUP_REMOVED lines=19> */
[C---:B---3--:R-:W-:Y:S02]  /*c130*/  LEA R2, P0, R5.reuse, R2, 0x1 ;  /* 0x0000000205027211 */ /* 0x048fe400078008ff */
        /* <DEDUP_REMOVED lines=78> */
.L_x_1765:
[----:B------:R-:W-:Y:S05]  /*c620*/  BSYNC B0 ;  /* 0x0000000000007941 */ /* 0x000fea0003800000 */
.L_x_1764:
[C---:B---3--:R-:W-:Y:S04]  /*c630*/  LEA R2, P0, R190.reuse, R126, 0x1 ;  /* 0x0000007ebe027211 */ /* 0x048fe800078008ff */
[----:B------:R-:W-:Y:S05]  /*c640*/  LEA.HI.X R3, R190, R127, R78, 0x1, P0 ;  /* 0x0000007fbe037211 */ /* 0x000fea00000f0c4e */
[----:B-----5:R3:W-:Y:S04]  /*c650*/  ST.E.128 [R2.64], R24 ;  /* 0x0000001802007985 */ /* 0x0207e8000c101d06 */
.L_x_1759:
[----:B------:R-:W-:Y:S05]  /*c660*/  BSYNC B2 ;  /* 0x0000000000027941 */ /* 0x000fea0003800000 */
.L_x_1758:
        /* <DEDUP_REMOVED lines=105> */
.L_x_1771:
[----:B------:R-:W-:Y:S05]  /*cd00*/  BSYNC B0 ;  /* 0x0000000000007941 */ /* 0x000fea0003800000 */
.L_x_1770:
[----:B------:R-:W-:Y:S02]  /*cd10*/  IMAD R0, R61, 0xc0, RZ ;  /* 0x000000c03d007824 */ /* 0x000fe400078e02ff */
[----:B---3--:R-:W-:Y:S05]  /*cd20*/  IMAD.WIDE.U32 R2, R60, 0xc0, R126 ;  /* 0x000000c03c027825 */ /* 0x008fea00078e007e */
[----:B------:R-:W-:Y:S05]  /*cd30*/  IADD3 R3, R3, R0, RZ ;  /* 0x0000000003037210 */ /* 0x000fea0007ffe0ff */
[----:B-----5:R3:W-:Y:S02]  /*cd40*/  ST.E.128 [R2.64], R24 ;  /* 0x0000001802007985 */ /* 0x0207e4000c101d06 */
.L_x_1769:
[----:B------:R-:W-:Y:S05]  /*cd50*/  BSYNC B1 ;  /* 0x0000000000017941 */ /* 0x000fea0003800000 */
.L_x_1768:
        /* <DEDUP_REMOVED lines=98> */
.L_x_1773:
[----:B------:R-:W-:Y:S05]  /*d380*/  BSYNC B0 ;  /* 0x0000000000007941 */ /* 0x000fea0003800000 */
.L_x_1772:
[C---:B---3--:R-:W-:Y:S04]  /*d390*/  LEA R2, P0, R188.reuse, R126, 0x1 ;  /* 0x0000007ebc027211 */ /* 0x048fe800078008ff */
[----:B------:R-:W-:Y:S05]  /*d3a0*/  LEA.HI.X R3, R188, R127, R77, 0x1, P0 ;  /* 0x0000007fbc037211 */ /* 0x000fea00000f0c4d */
[----:B-----5:R3:W-:Y:S04]  /*d3b0*/  ST.E.128 [R2.64], R24 ;  /* 0x0000001802007985 */ /* 0x0207e8000c101d06 */
.L_x_1767:
[----:B------:R-:W-:Y:S05]  /*d3c0*/  BSYNC B2 ;  /* 0x0000000000027941 */ /* 0x000fea0003800000 */
.L_x_1766:
        /* <DEDUP_REMOVED lines=105> */
.L_x_1779:
[----:B------:R-:W-:Y:S05]  /*da60*/  BSYNC B0 ;  /* 0x0000000000007941 */ /* 0x000fea0003800000 */
.L_x_1778:
[----:B------:R-:W-:Y:S02]  /*da70*/  IMAD R0, R61, 0xe0, RZ ;  /* 0x000000e03d007824 */ /* 0x000fe400078e02ff */
[----:B---3--:R-:W-:Y:S05]  /*da80*/  IMAD.WIDE.U32 R2, R60, 0xe0, R126 ;  /* 0x000000e03c027825 */ /* 0x008fea00078e007e */
[----:B------:R-:W-:Y:S05]  /*da90*/  IADD3 R3, R3, R0, RZ ;  /* 0x0000000003037210 */ /* 0x000fea0007ffe0ff */
[----:B-----5:R3:W-:Y:S02]  /*daa0*/  ST.E.128 [R2.64], R24 ;  /* 0x0000001802007985 */ /* 0x0207e4000c101d06 */
.L_x_1777:
[----:B------:R-:W-:Y:S05]  /*dab0*/  BSYNC B1 ;  /* 0x0000000000017941 */ /* 0x000fea0003800000 */
.L_x_1776:
        /* <DEDUP_REMOVED lines=16> */
[----:B------:R-:W-:Y:S02]  /*dbc0*/  MOV R33, R7 ;  /* 0x0000000700217202 */ /* 0x000fe40000000f00 */
[----:B------:R-:W-:Y:S07]  /*dbd0*/  MOV R35, R5 ;  /* 0x0000000500237202 */ /* 0x000fee0000000f00 */
[--C-:B------:R-:W-:Y:S01]  /*dbe0*/  @P1 IMAD.MOV R20, RZ, RZ, -R25.reuse ;  /* 0x000000ffff141224 */ /* 0x100fe200078e0a19 */
[----:B------:R-:W-:Y:S04]  /*dbf0*/  @P1 IADD3 R8, -R25, RZ, RZ ;  /* 0x000000ff19081210 */ /* 0x000fe80007ffe1ff */
[C---:B---3--:R-:W-:Y:S02]  /*dc00*/  LEA R2, P0, R20.reuse, R2, 0x1 ;  /* 0x0000000214027211 */ /* 0x048fe400078008ff */
[C---:B------:R-:W-:Y:S02]  /*dc10*/  IADD3 R0, P2, R145.reuse, R8, RZ ;  /* 0x0000000891007210 */ /* 0x040fe40007f5e0ff */
[----:B------:R-:W-:Y:S02]  /*dc20*/  LEA.HI.X.SX32 R3, R20, R3, 0x1, P0 ;  /* 0x0000000314037211 */ /* 0x000fe400000f0eff */
[----:B--2---:R-:W-:Y:S02]  /*dc30*/  LEA R36, P0, R0, R122, 0x1 ;  /* 0x0000007a00247211 */ /* 0x004fe400078008ff */
[----:B------:R-:W-:Y:S01]  /*dc40*/  LEA.HI.X.SX32 R8, R8, R130, 0x1, P2 ;  /* 0x0000008208087211 */ /* 0x000fe200010f0eff */
[----:B------:R2:W3:Y:S03]  /*dc50*/  LD.E.128 R20, [R2.64] ;  /* 0x0000000602147980 */ /* 0x0004e6000c101d00 */
[----:B------:R-:W-:Y:S02]  /*dc60*/  LEA.HI.X R37, R0, R123, R8, 0x1, P0 ;  /* 0x0000007b00257211 */ /* 0x000fe400000f0c08 */
[----:B------:R-:W-:Y:S01]  /*dc70*/  MOV R0, RZ ;  /* 0x000000ff00007202 */ /* 0x000fe20000000f00 */
[----:B------:R-:W-:Y:S03]  /*dc80*/  @P1 IMAD.MOV R0, RZ, RZ, -R25 ;  /* 0x000000ffff001224 */ /* 0x000fe600078e0a19 */
[----:B------:R-:W2:Y:S02]  /*dc90*/  LD.E.128 R36, [R36.64] ;  /* 0x0000000624247980 */ /* 0x000ea4000c101d00 */
[----:B------:R-:W-:Y:S04]  /*dca0*/  IADD3 R25, P0, R145, R0, RZ ;  /* 0x0000000091197210 */ /* 0x000fe80007f1e0ff */
[----:B------:R-:W-:Y:S02]  /*dcb0*/  LEA.HI.X.SX32 R0, R0, R130, 0x1, P0 ;  /* 0x0000008200007211 */ /* 0x000fe400000f0eff */
[C---:B------:R-:W-:Y:S04]  /*dcc0*/  LEA R28, P0, R25.reuse, R124, 0x1 ;  /* 0x0000007c191c7211 */ /* 0x040fe800078008ff */
[----:B------:R-:W-:Y:S06]  /*dcd0*/  LEA.HI.X R29, R25, R125, R0, 0x1, P0 ;  /* 0x0000007d191d7211 */ /* 0x000fec00000f0c00 */
        /* <DEDUP_REMOVED lines=66> */
.L_x_1781:
[----:B------:R-:W-:Y:S05]  /*e100*/  BSYNC B0 ;  /* 0x0000000000007941 */ /* 0x000fea0003800000 */
.L_x_1780:
[C---:B---3--:R-:W-:Y:S04]  /*e110*/  LEA R2, P0, R186.reuse, R126, 0x1 ;  /* 0x0000007eba027211 */ /* 0x048fe800078008ff */
[----:B------:R-:W-:Y:S05]  /*e120*/  LEA.HI.X R3, R186, R127, R76, 0x1, P0 ;  /* 0x0000007fba037211 */ /* 0x000fea00000f0c4c */
[----:B-----5:R3:W-:Y:S04]  /*e130*/  ST.E.128 [R2.64], R4 ;  /* 0x0000000402007985 */ /* 0x0207e8000c101d06 */
.L_x_1775:
[----:B------:R-:W-:Y:S05]  /*e140*/  BSYNC B2 ;  /* 0x0000000000027941 */ /* 0x000fea0003800000 */
.L_x_1774:
[----:B---3--:R-:W3:Y:S02]  /*e150*/  LD.E R3, [R10.64+0xd0] ;  /* 0x0000d0060a037980 */ /* 0x008ee4000c101900 */
[----:B---3--:R-:W-:Y:S05]  /*e160*/  IMAD.U32 R3, R3, -0x40, RZ ;  /* 0xffffffc003037824 */ /* 0x008fea00078e00ff */
[C---:B------:R-:W-:Y:S02]  /*e170*/  LEA R124, P1, R3.reuse, R124, 0x1 ;  /* 0x0000007c037c7211 */ /* 0x040fe400078208ff */
[C---:B------:R-:W-:Y:S02]  /*e180*/  LEA R122, P0, R3.reuse, R122, 0x1 ;  /* 0x0000007a037a7211 */ /* 0x040fe400078008ff */
[C---:B------:R-:W-:Y:S02]  /*e190*/  LEA.HI.X.SX32 R125, R3.reuse, R125, 0x1, P1 ;  /* 0x0000007d037d7211 */ /* 0x040fe400008f0eff */
[----:B------:R-:W-:Y:S01]  /*e1a0*/  LEA.HI.X.SX32 R123, R3, R123, 0x1, P0 ;  /* 0x0000007b037b7211 */ /* 0x000fe200000f0eff */
[----:B------:R-:W-:-:S05]  /*e1b0*/  BRA `(.L_x_1717) ;  /* 0x000009b000007947 */ /* 0x000fca0003800000 */
.L_x_1683:
        /* <DEDUP_REMOVED lines=8> */
.L_x_1783:
[----:B------:R-:W-:Y:S05]  /*e240*/  BSYNC B0 ;  /* 0x0000000000007941 */ /* 0x000fea0003800000 */
.L_x_1782:
        /* <DEDUP_REMOVED lines=19> */
.L_x_1785:
[----:B------:R-:W-:Y:S05]  /*e380*/  BSYNC B0 ;  /* 0x0000000000007941 */ /* 0x000fea0003800000 */
.L_x_1784:
        /* <DEDUP_REMOVED lines=19> */
.L_x_1787:
[----:B------:R-:W-:Y:S05]  /*e4c0*/  BSYNC B0 ;  /* 0x0000000000007941 */ /* 0x000fea0003800000 */
.L_x_1786:
        /* <DEDUP_REMOVED lines=21> */
.L_x_1789:
[----:B------:R-:W-:Y:S05]  /*e620*/  BSYNC B0 ;  /* 0x0000000000007941 */ /* 0x000fea0003800000 */
.L_x_1788:
        /* <DEDUP_REMOVED lines=19> */
.L_x_1791:
[----:B------:R-:W-:Y:S05]  /*e760*/  BSYNC B0 ;  /* 0x0000000000007941 */ /* 0x000fea0003800000 */
.L_x_1790:
        /* <DEDUP_REMOVED lines=21> */
.L_x_1793:
[----:B------:R-:W-:Y:S05]  /*e8c0*/  BSYNC B0 ;  /* 0x0000000000007941 */ /* 0x000fea0003800000 */
.L_x_1792:
        /* <DEDUP_REMOVED lines=21> */
.L_x_1795:
[----:B------:R-:W-:Y:S05]  /*ea20*/  BSYNC B0 ;  /* 0x0000000000007941 */ /* 0x000fea0003800000 */
.L_x_1794:
        /* <DEDUP_REMOVED lines=20> */
.L_x_1717:
[----:B------:R-:W-:Y:S05]  /*eb70*/  BSYNC B3 ;  /* 0x0000000000037941 */ /* 0x000fea0003800000 */
.L_x_1682:
        /* <DEDUP_REMOVED lines=89> */
.L_x_1797:
        /* <DEDUP_REMOVED lines=8> */
.L_x_1798:
[----:B------:R-:W-:Y:S05]  /*f190*/  BSYNC B0 ;  /* 0x0000000000007941 */ /* 0x000fea0003800000 */
.L_x_1796:
[----:B------:R-:W-:Y:S04]  /*f1a0*/  IADD3 R13, R13, -0x1, RZ ;  /* 0xffffffff0d0d7810 */ /* 0x000fe80007ffe0ff */
[----:B------:R-:W-:Y:S11]  /*f1b0*/  ISETP.GT.AND P0, PT, R13, R85, PT ;  /* 0x000000550d00720c */ /* 0x000ff60003f04270 */
[----:B------:R-:W-:Y:S02]  /*f1c0*/  @!UPT UIADD3 URZ, URZ, URZ, URZ ;  /* 0x0000003f3f3ff290 */ /* 0x000fe4000fffe03f */
[----:B------:R-:W-:-:S05]  /*f1d0*/  @P0 BRA `(.L_x_1799) ;  /* 0xffff3e2000000947 */ /* 0x000fca000383ffff */
.L_x_1665:
        /* <DEDUP_REMOVED lines=9> */
[----:B----4-:R-:W2:Y:S01]  /*f270*/  LD.E.64 R6, [R10.64+0xf0] ;  /* 0x0000f0060a067980 */ /* 0x010ea2000c101b00 */
[----:B------:R-:W-:-:S03]  /*f280*/  IMAD.MOV.U32 R2, RZ, RZ, RZ ;  /* 0x000000ffff027224 */ /* 0x000fc600078e00ff */
[----:B------:R-:W3:Y:S04]  /*f290*/  LD.E.U8 R0, [R10.64+0x1b3] ;  /* 0x0001b3060a007980 */ /* 0x000ee8000c101100 */
[----:B------:R1:W5:Y:S04]  /*f2a0*/  LD.E R9, [R10.64+0xc0] ;  /* 0x0000c0060a097980 */ /* 0x000368000c101900 */
[----:B------:R1:W5:Y:S04]  /*f2b0*/  LD.E.64 R32, [R10.64+0x148] ;  /* 0x000148060a207980 */ /* 0x000368000c101b00 */
[----:B------:R1:W5:Y:S01]  /*f2c0*/  LD.E.64 R36, [R10.64+0x150] ;  /* 0x000150060a247980 */ /* 0x000362000c101b00 */
[----:B--2---:R-:W-:-:S04]  /*f2d0*/  ISETP.NE.U32.AND P1, PT, R6, RZ, PT ;  /* 0x000000ff0600720c */ /* 0x004fc80003f25070 */
[----:B------:R-:W-:-:S13]  /*f2e0*/  ISETP.NE.AND.EX P1, PT, R7, RZ, PT, P1 ;  /* 0x000000ff0700720c */ /* 0x000fda0003f25310 */
[----:B-----5:R-:W-:-:S04]  /*f2f0*/  @P1 LEA R12, P0, R235, R6, 0x2 ;  /* 0x00000006eb0c1211 */ /* 0x020fc800078010ff */
[----:B------:R-:W-:-:S05]  /*f300*/  @P1 LEA.HI.X R13, R235, R7, R68, 0x2, P0 ;  /* 0x00000007eb0d1211 */ /* 0x000fca00000f1444 */
[----:B------:R2:W4:Y:S01]  /*f310*/  @P1 LD.E R2, [R12.64] ;  /* 0x000000060c021980 */ /* 0x000522000c101900 */
[----:B------:R-:W-:-:S05]  /*f320*/  IADD3 R5, P1, R5, R194, RZ ;  /* 0x000000c205057210 */ /* 0x000fca0007f3e0ff */
[----:B------:R-:W-:Y:S01]  /*f330*/  IMAD.X R6, R15, 0x1, R197, P1 ;  /* 0x000000010f067824 */ /* 0x000fe200008e06c5 */
[C---:B------:R-:W-:Y:S02]  /*f340*/  LEA R40, P1, R5.reuse, R220, 0x1 ;  /* 0x000000dc05287211 */ /* 0x040fe400078208ff */
[----:B------:R-:W-:Y:S02]  /*f350*/  LEA R7, P0, R218, R194, 0x5 ;  /* 0x000000c2da077211 */ /* 0x000fe400078028ff */
[----:B---3--:R-:W-:Y:S01]  /*f360*/  ISETP.NE.AND P4, PT, R0, RZ, PT ;  /* 0x000000ff0000720c */ /* 0x008fe20003f85270 */
[----:B------:R-:W-:Y:S01]  /*f370*/  IMAD.MOV.U32 R196, RZ, RZ, R194 ;  /* 0x000000ffffc47224 */ /* 0x000fe200078e00c2 */
[----:B------:R-:W-:Y:S02]  /*f380*/  LEA R42, P2, R194, R220, 0x1 ;  /* 0x000000dcc22a7211 */ /* 0x000fe400078408ff */
[----:B------:R-:W-:Y:S02]  /*f390*/  LEA.HI.X R41, R5, R221, R6, 0x1, P1 ;  /* 0x000000dd05297211 */ /* 0x000fe400008f0c06 */
[----:B--2---:R-:W-:-:S04]  /*f3a0*/  LEA.HI R13, R3, R3, RZ, 0x1 ;  /* 0x00000003030d7211 */ /* 0x004fc800078f08ff */
[----:B------:R-:W-:Y:S02]  /*f3b0*/  SHF.R.S32.HI R13, RZ, 0x1, R13 ;  /* 0x00000001ff0d7819 */ /* 0x000fe4000001140d */
[----:B------:R-:W-:-:S03]  /*f3c0*/  LEA.HI.X R8, R218, R197, R219, 0x5, P0 ;  /* 0x000000c5da087211 */ /* 0x000fc600000f2cdb */
[----:B------:R-:W-:Y:S01]  /*f3d0*/  IMAD R5, R212, R13, R170 ;  /* 0x0000000dd4057224 */ /* 0x000fe200078e02aa */
[--C-:B------:R-:W-:Y:S01]  /*f3e0*/  LEA.HI.X R43, R194, R221, R197.reuse, 0x1, P2 ;  /* 0x000000ddc22b7211 */ /* 0x100fe200010f0cc5 */
[----:B------:R-:W-:Y:S01]  /*f3f0*/  IMAD R4, R219, 0x30, RZ ;  /* 0x00000030db047824 */ /* 0x000fe200078e02ff */
[----:B------:R-:W-:Y:S01]  /*f400*/  LEA R16, P0, R7, R220, 0x1 ;  /* 0x000000dc07107211 */ /* 0x000fe200078008ff */
[----:B------:R-:W-:-:S04]  /*f410*/  IMAD.WIDE.U32 R196, R218, 0x30, R196 ;  /* 0x00000030dac47825 */ /* 0x000fc800078e00c4 */
[----:B------:R-:W-:Y:S02]  /*f420*/  IMAD.IADD R15, R232, 0x1, -R65 ;  /* 0x00000001e80f7824 */ /* 0x000fe400078e0a41 */
[----:B------:R-:W-:Y:S01]  /*f430*/  IMAD.IADD R21, R170, 0x1, R5 ;  /* 0x00000001aa157824 */ /* 0x000fe200078e0205 */
[----:B------:R-:W-:Y:S01]  /*f440*/  LEA.HI.X R17, R7, R221, R8, 0x1, P0 ;  /* 0x000000dd07117211 */ /* 0x000fe200000f0c08 */
[----:B------:R-:W-:Y:S01]  /*f450*/  IMAD.IADD R7, R197, 0x1, R4 ;  /* 0x00000001c5077824 */ /* 0x000fe200078e0204 */
[----:B------:R-:W-:Y:S02]  /*f460*/  ISETP.GE.AND P0, PT, R212, R15, PT ;  /* 0x0000000fd400720c */ /* 0x000fe40003f06270 */
[----:B------:R-:W-:Y:S01]  /*f470*/  LEA R38, P1, R196, R220, 0x1 ;  /* 0x000000dcc4267211 */ /* 0x000fe200078208ff */
        /* <DEDUP_REMOVED lines=29> */
[--C-:B-----5:R-:W-:Y:S02]  /*f650*/  HADD2.F32 R27, -RZ, R21.reuse.H1_H1 ;  /* 0x30000015ff1b7230 */ /* 0x120fe40000004100 */
[----:B------:R-:W-:Y:S02]  /*f660*/  HADD2.F32 R26, -RZ, R21.H0_H0 ;  /* 0x20000015ff1a7230 */ /* 0x000fe40000004100 */
[--C-:B------:R-:W-:Y:S02]  /*f670*/  HADD2.F32 R25, -RZ, R23.reuse.H1_H1 ;  /* 0x30000017ff197230 */ /* 0x100fe40000004100 */
[----:B------:R-:W-:-:S02]  /*f680*/  HADD2.F32 R29, -RZ, R23.H0_H0 ;  /* 0x20000017ff1d7230 */ /* 0x000fc40000004100 */
[----:B---3--:R-:W-:Y:S02]  /*f690*/  HADD2.F32 R2, -RZ, R4.H1_H1 ;  /* 0x30000004ff027230 */ /* 0x008fe40000004100 */
[----:B------:R-:W-:Y:S02]  /*f6a0*/  HADD2.F32 R0, -RZ, R5.H1_H1 ;  /* 0x30000005ff007230 */ /* 0x000fe40000004100 */
[----:B----4-:R-:W-:Y:S01]  /*f6b0*/  HADD2.F32 R21, -RZ, R6.H1_H1 ;  /* 0x30000006ff157230 */ /* 0x010fe20000004100 */
[----:B------:R-:W-:Y:S01]  /*f6c0*/  FMUL.FTZ R28, R27, R2 ;  /* 0x000000021b1c7220 */ /* 0x000fe20000410000 */
[----:B------:R-:W-:Y:S01]  /*f6d0*/  HADD2.F32 R8, -RZ, R7.H1_H1 ;  /* 0x30000007ff087230 */ /* 0x000fe20000004100 */
[----:B------:R-:W-:Y:S01]  /*f6e0*/  FMUL.FTZ R23, R25, R0 ;  /* 0x0000000019177220 */ /* 0x000fe20000410000 */
[----:B------:R-:W-:Y:S01]  /*f6f0*/  HADD2.F32 R4, -RZ, R4.H0_H0 ;  /* 0x20000004ff047230 */ /* 0x000fe20000004100 */
[-C--:B------:R-:W-:Y:S01]  /*f700*/  FMUL.FTZ R27, R27, R21.reuse ;  /* 0x000000151b1b7220 */ /* 0x080fe20000410000 */
[----:B------:R-:W-:Y:S01]  /*f710*/  HADD2.F32 R6, -RZ, R6.H0_H0 ;  /* 0x20000006ff067230 */ /* 0x000fe20000004100 */
[C---:B------:R-:W-:Y:S01]  /*f720*/  FFMA.FTZ R28, R26.reuse, R21, -R28 ;  /* 0x000000151a1c7223 */ /* 0x040fe2000001081c */
[----:B------:R-:W-:Y:S01]  /*f730*/  HADD2.F32 R21, -RZ, R20.H1_H1 ;  /* 0x30000014ff157230 */ /* 0x000fe20000004100 */
[----:B------:R-:W-:Y:S01]  /*f740*/  FMUL.FTZ R25, R25, R8 ;  /* 0x0000000819197220 */ /* 0x000fe20000410000 */
        /* <DEDUP_REMOVED lines=21> */
[----:B------:R-:W-:Y:S02]  /*f8a0*/  MOV R20, R26 ;  /* 0x0000001a00147202 */ /* 0x000fe40000000f00 */
.L_x_1808:
[----:B------:R-:W-:Y:S05]  /*f8b0*/  BSYNC B0 ;  /* 0x0000000000007941 */ /* 0x000fea0003800000 */
.L_x_1807:
[----:B-----5:R3:W-:Y:S02]  /*f8c0*/  STS.128 [R234], R20 ;  /* 0x00000014ea007388 */ /* 0x0207e40000000c00 */
.L_x_1806:
[----:B------:R-:W-:Y:S05]  /*f8d0*/  BSYNC B1 ;  /* 0x0000000000017941 */ /* 0x000fea0003800000 */
.L_x_1805:
        /* <DEDUP_REMOVED lines=9> */
[--C-:B-----5:R-:W-:Y:S02]  /*f970*/  HADD2.F32 R27, -RZ, R21.reuse.H1_H1 ;  /* 0x30000015ff1b7230 */ /* 0x120fe40000004100 */
[----:B------:R-:W-:Y:S02]  /*f980*/  HADD2.F32 R26, -RZ, R21.H0_H0 ;  /* 0x20000015ff1a7230 */ /* 0x000fe40000004100 */
[--C-:B------:R-:W-:Y:S02]  /*f990*/  HADD2.F32 R25, -RZ, R23.reuse.H1_H1 ;  /* 0x30000017ff197230 */ /* 0x100fe40000004100 */
[----:B------:R-:W-:-:S02]  /*f9a0*/  HADD2.F32 R29, -RZ, R23.H0_H0 ;  /* 0x20000017ff1d7230 */ /* 0x000fc40000004100 */
[----:B--2---:R-:W-:Y:S02]  /*f9b0*/  HADD2.F32 R2, -RZ, R4.H1_H1 ;  /* 0x30000004ff027230 */ /* 0x004fe40000004100 */
[----:B------:R-:W-:Y:S02]  /*f9c0*/  HADD2.F32 R0, -RZ, R5.H1_H1 ;  /* 0x30000005ff007230 */ /* 0x000fe40000004100 */
[----:B---3--:R-:W-:Y:S01]  /*f9d0*/  HADD2.F32 R21, -RZ, R6.H1_H1 ;  /* 0x30000006ff157230 */ /* 0x008fe20000004100 */
        /* <DEDUP_REMOVED lines=31> */
.L_x_1810:
[----:B------:R-:W-:Y:S05]  /*fbd0*/  BSYNC B0 ;  /* 0x0000000000007941 */ /* 0x000fea0003800000 */
.L_x_1809:
[----:B-----5:R1:W-:Y:S02]  /*fbe0*/  STS.128 [R234+0x2000], R20 ;  /* 0x00200014ea007388 */ /* 0x0203e40000000c00 */
.L_x_1804:
[----:B------:R-:W-:Y:S05]  /*fbf0*/  BSYNC B2 ;  /* 0x0000000000027941 */ /* 0x000fea0003800000 */
.L_x_1803:
        /* <DEDUP_REMOVED lines=31> */
[----:B------:R-:W-:Y:S01]  /*fdf0*/  FMUL.FTZ R28, R25, R2 ;  /* 0x00000002191c7220 */ /* 0x000fe20000410000 */
[--C-:B------:R-:W-:Y:S01]  /*fe00*/  HADD2.F32 R22, -RZ, R6.reuse.H1_H1 ;  /* 0x30000006ff167230 */ /* 0x100fe20000004100 */
[----:B------:R-:W-:Y:S01]  /*fe10*/  FMUL.FTZ R29, R35, R8 ;  /* 0x00000008231d7220 */ /* 0x000fe20000410000 */
[----:B------:R-:W-:Y:S01]  /*fe20*/  HADD2.F32 R6, -RZ, R6.H0_H0 ;  /* 0x20000006ff067230 */ /* 0x000fe20000004100 */
[-C--:B------:R-:W-:Y:S01]  /*fe30*/  FMUL.FTZ R25, R25, R21.reuse ;  /* 0x0000001519197220 */ /* 0x080fe20000410000 */
[----:B------:R-:W-:Y:S01]  /*fe40*/  HADD2.F32 R4, -RZ, R4.H0_H0 ;  /* 0x20000004ff047230 */ /* 0x000fe20000004100 */
[----:B------:R-:W-:Y:S01]  /*fe50*/  FMUL.FTZ R23, R35, R22 ;  /* 0x0000001623177220 */ /* 0x000fe20000410000 */
[----:B------:R-:W-:Y:S01]  /*fe60*/  HADD2.F32 R5, -RZ, R5.H0_H0 ;  /* 0x20000005ff057230 */ /* 0x000fe20000004100 */
[C---:B------:R-:W-:Y:S01]  /*fe70*/  FFMA.FTZ R28, R31.reuse, R21, -R28 ;  /* 0x000000151f1c7223 */ /* 0x040fe2000001081c */
[----:B------:R-:W-:Y:S01]  /*fe80*/  HADD2.F32 R21, -RZ, R20.H1_H1 ;  /* 0x30000014ff157230 */ /* 0x000fe20000004100 */
[----:B------:R-:W-:Y:S01]  /*fe90*/  FFMA.FTZ R25, R31, R2, R25 ;  /* 0x000000021f197223 */ /* 0x000fe20000010019 */
[----:B------:R-:W-:Y:S01]  /*fea0*/  HADD2.F32 R2, -RZ, R26.H1_H1 ;  /* 0x3000001aff027230 */ /* 0x000fe20000004100 */
        /* <DEDUP_REMOVED lines=19> */
.L_x_1816:
[----:B------:R-:W-:Y:S05]  /*ffe0*/  BSYNC B0 ;  /* 0x0000000000007941 */ /* 0x000fea0003800000 */
.L_x_1815:
[----:B-----5:R3:W-:Y:S02]  /*fff0*/  STS.128 [R234+0x800], R20 ;  /* 0x00080014ea007388 */ /* 0x0207e40000000c00 */
.L_x_1814:
[----:B------:R-:W-:Y:S05]  /*10000*/  BSYNC B1 ;  /* 0x0000000000017941 */ /* 0x000fea0003800000 */
.L_x_1813:
        /* <DEDUP_REMOVED lines=9> */
[--C-:B-----5:R-:W-:Y:S02]  /*100a0*/  HADD2.F32 R27, -RZ, R41.reuse.H1_H1 ;  /* 0x30000029ff1b7230 */ /* 0x120fe40000004100 */
[----:B------:R-:W-:Y:S02]  /*100b0*/  HADD2.F32 R22, -RZ, R41.H0_H0 ;  /* 0x20000029ff167230 */ /* 0x000fe40000004100 */
[--C-:B------:R-:W-:Y:S02]  /*100c0*/  HADD2.F32 R23, -RZ, R43.reuse.H1_H1 ;  /* 0x3000002bff177230 */ /* 0x100fe40000004100 */
[----:B------:R-:W-:-:S02]  /*100d0*/  HADD2.F32 R43, -RZ, R43.H0_H0 ;  /* 0x2000002bff2b7230 */ /* 0x000fc40000004100 */
[----:B--2---:R-:W-:Y:S02]  /*100e0*/  HADD2.F32 R8, -RZ, R4.H1_H1 ;  /* 0x30000004ff087230 */ /* 0x004fe40000004100 */
[----:B------:R-:W-:Y:S02]  /*100f0*/  HADD2.F32 R2, -RZ, R5.H1_H1 ;  /* 0x30000005ff027230 */ /* 0x000fe40000004100 */
[--C-:B---3--:R-:W-:Y:S01]  /*10100*/  HADD2.F32 R21, -RZ, R6.reuse.H1_H1 ;  /* 0x30000006ff157230 */ /* 0x108fe20000004100 */
        /* <DEDUP_REMOVED lines=29> */
.L_x_1818:
[----:B------:R-:W-:Y:S05]  /*102e0*/  BSYNC B0 ;  /* 0x0000000000007941 */ /* 0x000fea0003800000 */
.L_x_1817:
[----:B-----5:R1:W-:Y:S02]  /*102f0*/  STS.128 [R234+0x2800], R40 ;  /* 0x00280028ea007388 */ /* 0x0203e40000000c00 */
.L_x_1812:
[----:B------:R-:W-:Y:S05]  /*10300*/  BSYNC B2 ;  /* 0x0000000000027941 */ /* 0x000fea0003800000 */
.L_x_1811:
        /* <DEDUP_REMOVED lines=63> */
.L_x_1824:
[----:B------:R-:W-:Y:S05]  /*10700*/  BSYNC B0 ;  /* 0x0000000000007941 */ /* 0x000fea0003800000 */
.L_x_1823:
[----:B-----5:R3:W-:Y:S02]  /*10710*/  STS.128 [R234+0x1000], R20 ;  /* 0x00100014ea007388 */ /* 0x0207e40000000c00 */
.L_x_1822:
[----:B------:R-:W-:Y:S05]  /*10720*/  BSYNC B1 ;  /* 0x0000000000017941 */ /* 0x000fea0003800000 */
.L_x_1821:
        /* <DEDUP_REMOVED lines=46> */
.L_x_1826:
[----:B------:R-:W-:Y:S05]  /*10a10*/  BSYNC B0 ;  /* 0x0000000000007941 */ /* 0x000fea0003800000 */
.L_x_1825:
[----:B-----5:R1:W-:Y:S02]  /*10a20*/  STS.128 [R234+0x3000], R20 ;  /* 0x00300014ea007388 */ /* 0x0203e40000000c00 */
.L_x_1820:
[----:B------:R-:W-:Y:S05]  /*10a30*/  BSYNC B2 ;  /* 0x0000000000027941 */ /* 0x000fea0003800000 */
.L_x_1819:
[----:B------:R-:W-:-:S04]  /*10a40*/  IADD3 R28, R212, 0x30, RZ ;  /* 0x00000030d41c7810 */ /* 0x000fc80007ffe0ff */
        /* <DEDUP_REMOVED lines=22> */
[----:B-----5:R-:W-:Y:S02]  /*10bb0*/  HADD2.F32 R17, -RZ, R23.H1_H1 ;  /* 0x30000017ff117230 */ /* 0x020fe40000004100 */
[--C-:B------:R-:W-:Y:S02]  /*10bc0*/  HADD2.F32 R19, -RZ, R21.reuse.H0_H0 ;  /* 0x20000015ff137230 */ /* 0x100fe40000004100 */
[----:B------:R-:W-:Y:S02]  /*10bd0*/  HADD2.F32 R21, -RZ, R21.H1_H1 ;  /* 0x30000015ff157230 */ /* 0x000fe40000004100 */
        /* <DEDUP_REMOVED lines=33> */
.L_x_1831:
[----:B------:R-:W-:Y:S05]  /*10df0*/  BSYNC B0 ;  /* 0x0000000000007941 */ /* 0x000fea0003800000 */
.L_x_1830:
[----:B-----5:R3:W-:Y:S02]  /*10e00*/  STS.128 [R234+0x1800], R20 ;  /* 0x00180014ea007388 */ /* 0x0207e40000000c00 */
.L_x_1829:
[----:B------:R-:W-:Y:S05]  /*10e10*/  BSYNC B1 ;  /* 0x0000000000017941 */ /* 0x000fea0003800000 */
.L_x_1828:
        /* <DEDUP_REMOVED lines=45> */
.L_x_1833:
[----:B------:R-:W-:Y:S05]  /*110f0*/  BSYNC B0 ;  /* 0x0000000000007941 */ /* 0x000fea0003800000 */
.L_x_1832:
[----:B-----5:R1:W-:Y:S01]  /*11100*/  STS.128 [R234+0x3800], R36 ;  /* 0x00380024ea007388 */ /* 0x0203e20000000c00 */
[----:B------:R-:W-:Y:S05]  /*11110*/  BRA `(.L_x_1827) ;  /* 0x000034b000007947 */ /* 0x000fea0003800000 */
.L_x_1802:
        /* <DEDUP_REMOVED lines=30> */
[--C-:B----4-:R-:W-:Y:S02]  /*11300*/  HADD2.F32 R0, -RZ, R5.reuse.H0_H0 ;  /* 0x20000005ff007230 */ /* 0x110fe40000004100 */
[----:B------:R-:W-:Y:S02]  /*11310*/  HADD2.F32 R12, -RZ, R5.H1_H1 ;  /* 0x30000005ff0c7230 */ /* 0x000fe40000004100 */
[----:B------:R-:W-:Y:S02]  /*11320*/  HADD2.F32 R5, -RZ, R7.H0_H0 ;  /* 0x20000007ff057230 */ /* 0x000fe40000004100 */
[--C-:B------:R-:W-:Y:S02]  /*11330*/  HADD2.F32 R34, -RZ, R4.reuse.H0_H0 ;  /* 0x20000004ff227230 */ /* 0x100fe40000004100 */
[----:B------:R-:W-:Y:S01]  /*11340*/  HADD2.F32 R44, -RZ, R4.H1_H1 ;  /* 0x30000004ff2c7230 */ /* 0x000fe20000004100 */
[----:B------:R-:W-:Y:S01]  /*11350*/  @!P1 FADD.FTZ R5, -R5, -RZ ;  /* 0x800000ff05059221 */ /* 0x000fe20000010100 */
[----:B------:R-:W-:-:S02]  /*11360*/  HADD2.F32 R4, -RZ, R6.H0_H0 ;  /* 0x20000006ff047230 */ /* 0x000fc40000004100 */
[----:B------:R-:W-:Y:S02]  /*11370*/  HADD2.F32 R7, -RZ, R7.H1_H1 ;  /* 0x30000007ff077230 */ /* 0x000fe40000004100 */
[----:B------:R-:W-:Y:S01]  /*11380*/  HADD2.F32 R6, -RZ, R6.H1_H1 ;  /* 0x30000006ff067230 */ /* 0x000fe20000004100 */
[----:B------:R-:W-:Y:S01]  /*11390*/  FMUL.FTZ R46, R46, R5 ;  /* 0x000000052e2e7220 */ /* 0x000fe20000410000 */
[--C-:B------:R-:W-:Y:S01]  /*113a0*/  HADD2.F32 R45, -RZ, R25.reuse.H0_H0 ;  /* 0x20000019ff2d7230 */ /* 0x100fe20000004100 */
[----:B------:R-:W-:Y:S01]  /*113b0*/  @!P1 FADD.FTZ R0, -R0, -RZ ;  /* 0x800000ff00009221 */ /* 0x000fe20000010100 */
[----:B------:R-:W-:Y:S01]  /*113c0*/  HADD2.F32 R25, -RZ, R25.H1_H1 ;  /* 0x30000019ff197230 */ /* 0x000fe20000004100 */
[----:B------:R-:W-:Y:S01]  /*113d0*/  @!P1 FADD.FTZ R12, -R12, -RZ ;  /* 0x800000ff0c0c9221 */ /* 0x000fe20000010100 */
[----:B------:R-:W-:Y:S01]  /*113e0*/  HADD2.F32 R50, -RZ, R27.H1_H1 ;  /* 0x3000001bff327230 */ /* 0x000fe20000004100 */
[----:B------:R-:W-:Y:S01]  /*113f0*/  @!P1 FADD.FTZ R7, -R7, -RZ ;  /* 0x800000ff07079221 */ /* 0x000fe20000010100 */
[----:B------:R-:W-:Y:S01]  /*11400*/  HADD2.F32 R5, -RZ, R26.H1_H1 ;  /* 0x3000001aff057230 */ /* 0x000fe20000004100 */
[----:B------:R-:W-:Y:S01]  /*11410*/  @!P1 FADD.FTZ R6, -R6, -RZ ;  /* 0x800000ff06069221 */ /* 0x000fe20000010100 */
[--C-:B------:R-:W-:Y:S01]  /*11420*/  HADD2.F32 R51, -RZ, R24.reuse.H0_H0 ;  /* 0x20000018ff337230 */ /* 0x100fe20000004100 */
[----:B------:R-:W-:Y:S01]  /*11430*/  FMUL.FTZ R45, R45, R0 ;  /* 0x000000002d2d7220 */ /* 0x000fe20000410000 */
[----:B------:R-:W-:Y:S01]  /*11440*/  HADD2.F32 R27, -RZ, R24.H1_H1 ;  /* 0x30000018ff1b7230 */ /* 0x000fe20000004100 */
[----:B------:R-:W-:Y:S01]  /*11450*/  FMUL.FTZ R25, R25, R12 ;  /* 0x0000000c19197220 */ /* 0x000fe20000410000 */
[--C-:B-----5:R-:W-:Y:S01]  /*11460*/  HADD2.F32 R0, -RZ, R29.reuse.H0_H0 ;  /* 0x2000001dff007230 */ /* 0x120fe20000004100 */
[----:B------:R-:W-:Y:S01]  /*11470*/  FMUL.FTZ R50, R50, R7 ;  /* 0x0000000732327220 */ /* 0x000fe20000410000 */
[----:B------:R-:W-:Y:S01]  /*11480*/  HADD2.F32 R7, -RZ, R26.H0_H0 ;  /* 0x2000001aff077230 */ /* 0x000fe20000004100 */
[----:B------:R-:W-:Y:S01]  /*11490*/  FMUL.FTZ R6, R5, R6 ;  /* 0x0000000605067220 */ /* 0x000fe20000410000 */
[----:B------:R-:W-:Y:S01]  /*114a0*/  HADD2.F32 R12, -RZ, R29.H1_H1 ;  /* 0x3000001dff0c7230 */ /* 0x000fe20000004100 */
[----:B------:R-:W-:Y:S01]  /*114b0*/  @!P1 FADD.FTZ R4, -R4, -RZ ;  /* 0x800000ff04049221 */ /* 0x000fe20000010100 */
[----:B--2---:R-:W-:-:S02]  /*114c0*/  HADD2.F32 R5, -RZ, R21.H0_H0 ;  /* 0x20000015ff057230 */ /* 0x004fc40000004100 */
[----:B------:R-:W-:Y:S01]  /*114d0*/  HADD2.F32 R24, -RZ, R21.H1_H1 ;  /* 0x30000015ff187230 */ /* 0x000fe20000004100 */
[----:B------:R-:W-:Y:S02]  /*114e0*/  @!P1 FADD.FTZ R34, -R34, -RZ ;  /* 0x800000ff22229221 */ /* 0x000fe40000010100 */
[----:B------:R-:W-:Y:S01]  /*114f0*/  @!P1 FADD.FTZ R44, -R44, -RZ ;  /* 0x800000ff2c2c9221 */ /* 0x000fe20000010100 */
[----:B------:R-:W-:Y:S01]  /*11500*/  HADD2.F32 R21, -RZ, R23.H0_H0 ;  /* 0x20000017ff157230 */ /* 0x000fe20000004100 */
[----:B------:R-:W-:Y:S01]  /*11510*/  FMUL.FTZ R4, R7, R4 ;  /* 0x0000000407047220 */ /* 0x000fe20000410000 */
[----:B------:R-:W-:Y:S01]  /*11520*/  HADD2.F32 R7, -RZ, R31.H0_H0 ;  /* 0x2000001fff077230 */ /* 0x000fe20000004100 */
[----:B------:R-:W-:Y:S01]  /*11530*/  FFMA.FTZ R0, R0, R5, R45 ;  /* 0x0000000500007223 */ /* 0x000fe2000001002d */
[----:B------:R-:W-:Y:S01]  /*11540*/  HADD2.F32 R5, -RZ, R28.H0_H0 ;  /* 0x2000001cff057230 */ /* 0x000fe20000004100 */
[----:B------:R-:W-:Y:S01]  /*11550*/  FFMA.FTZ R25, R12, R24, R25 ;  /* 0x000000180c197223 */ /* 0x000fe20000010019 */
[----:B------:R-:W-:Y:S01]  /*11560*/  HADD2.F32 R12, -RZ, R30.H0_H0 ;  /* 0x2000001eff0c7230 */ /* 0x000fe20000004100 */
[----:B------:R-:W-:Y:S01]  /*11570*/  FMUL.FTZ R34, R51, R34 ;  /* 0x0000002233227220 */ /* 0x000fe20000410000 */
[----:B------:R-:W-:Y:S01]  /*11580*/  HADD2.F32 R23, -RZ, R23.H1_H1 ;  /* 0x30000017ff177230 */ /* 0x000fe20000004100 */
[----:B------:R-:W-:Y:S01]  /*11590*/  FMUL.FTZ R44, R27, R44 ;  /* 0x0000002c1b2c7220 */ /* 0x000fe20000410000 */
[----:B------:R-:W-:-:S02]  /*115a0*/  HADD2.F32 R27, -RZ, R20.H0_H0 ;  /* 0x20000014ff1b7230 */ /* 0x000fc40000004100 */
[----:B------:R-:W-:Y:S02]  /*115b0*/  HADD2.F32 R51, -RZ, R20.H1_H1 ;  /* 0x30000014ff337230 */ /* 0x000fe40000004100 */
[--C-:B------:R-:W-:Y:S02]  /*115c0*/  HADD2.F32 R29, -RZ, R22.reuse.H0_H0 ;  /* 0x20000016ff1d7230 */ /* 0x100fe40000004100 */
[----:B------:R-:W-:Y:S02]  /*115d0*/  HADD2.F32 R53, -RZ, R22.H1_H1 ;  /* 0x30000016ff357230 */ /* 0x000fe40000004100 */
[----:B------:R-:W-:Y:S02]  /*115e0*/  HADD2.F32 R31, -RZ, R31.H1_H1 ;  /* 0x3000001fff1f7230 */ /* 0x000fe40000004100 */
[----:B------:R-:W-:Y:S02]  /*115f0*/  HADD2.F32 R28, -RZ, R28.H1_H1 ;  /* 0x3000001cff1c7230 */ /* 0x000fe40000004100 */
[----:B------:R-:W-:Y:S01]  /*11600*/  HADD2.F32 R30, -RZ, R30.H1_H1 ;  /* 0x3000001eff1e7230 */ /* 0x000fe20000004100 */
[----:B------:R-:W-:-:S02]  /*11610*/  FFMA.FTZ R7, R7, R21, R46 ;  /* 0x0000001507077223 */ /* 0x000fc4000001002e */
[----:B------:R-:W-:Y:S02]  /*11620*/  FFMA.FTZ R50, R31, R23, R50 ;  /* 0x000000171f327223 */ /* 0x000fe40000010032 */
[----:B------:R-:W-:Y:S02]  /*11630*/  FFMA.FTZ R5, R5, R27, R34 ;  /* 0x0000001b05057223 */ /* 0x000fe40000010022 */
[----:B------:R-:W-:Y:S02]  /*11640*/  FFMA.FTZ R28, R28, R51, R44 ;  /* 0x000000331c1c7223 */ /* 0x000fe4000001002c */
[----:B------:R-:W-:Y:S02]  /*11650*/  FFMA.FTZ R4, R12, R29, R4 ;  /* 0x0000001d0c047223 */ /* 0x000fe40000010004 */
[----:B------:R-:W-:Y:S01]  /*11660*/  FFMA.FTZ R53, R30, R53, R6 ;  /* 0x000000351e357223 */ /* 0x000fe20000010006 */
[----:B------:R-:W-:Y:S02]  /*11670*/  F2FP.PACK_AB R29, R25, R0 ;  /* 0x00000000191d723e */ /* 0x000fe400000000ff */
[----:B------:R-:W-:-:S02]  /*11680*/  F2FP.PACK_AB R28, R28, R5 ;  /* 0x000000051c1c723e */ /* 0x000fc400000000ff */
[----:B------:R-:W-:Y:S02]  /*11690*/  F2FP.PACK_AB R31, R50, R7 ;  /* 0x00000007321f723e */ /* 0x000fe400000000ff */
[----:B------:R-:W-:Y:S02]  /*116a0*/  F2FP.PACK_AB R30, R53, R4 ;  /* 0x00000004351e723e */ /* 0x000fe400000000ff */
.L_x_1839:
[----:B------:R-:W-:Y:S05]  /*116b0*/  BSYNC B0 ;  /* 0x0000000000007941 */ /* 0x000fea0003800000 */
.L_x_1838:
[----:B-----5:R3:W-:Y:S02]  /*116c0*/  STS.128 [R234], R28 ;  /* 0x0000001cea007388 */ /* 0x0207e40000000c00 */
.L_x_1837:
[----:B------:R-:W-:Y:S05]  /*116d0*/  BSYNC B1 ;  /* 0x0000000000017941 */ /* 0x000fea0003800000 */
.L_x_1836:
        /* <DEDUP_REMOVED lines=35> */
[----:B------:R-:W-:Y:S02]  /*11910*/  HADD2.F32 R43, -RZ, R24.H0_H0 ;  /* 0x20000018ff2b7230 */ /* 0x000fe40000004100 */
[--C-:B------:R-:W-:Y:S02]  /*11920*/  HADD2.F32 R6, -RZ, R7.reuse.H0_H0 ;  /* 0x20000007ff067230 */ /* 0x100fe40000004100 */
        /* <DEDUP_REMOVED lines=9> */
[--C-:B----4-:R-:W-:Y:S01]  /*119c0*/  HADD2.F32 R24, -RZ, R20.reuse.H1_H1 ;  /* 0x30000014ff187230 */ /* 0x110fe20000004100 */
[----:B------:R-:W-:Y:S01]  /*119d0*/  FMUL.FTZ R5, R4, R5 ;  /* 0x0000000504057220 */ /* 0x000fe20000410000 */
[----:B------:R-:W-:Y:S01]  /*119e0*/  HADD2.F32 R4, -RZ, R20.H0_H0 ;  /* 0x20000014ff047230 */ /* 0x000fe20000004100 */
[----:B------:R-:W-:Y:S01]  /*119f0*/  FMUL.FTZ R51, R51, R12 ;  /* 0x0000000c33337220 */ /* 0x000fe20000410000 */
[----:B------:R-:W-:Y:S01]  /*11a00*/  HADD2.F32 R25, -RZ, R25.H1_H1 ;  /* 0x30000019ff197230 */ /* 0x000fe20000004100 */
[----:B------:R-:W-:Y:S01]  /*11a10*/  FMUL.FTZ R7, R0, R7 ;  /* 0x0000000700077220 */ /* 0x000fe20000410000 */
[----:B-----5:R-:W-:Y:S01]  /*11a20*/  HADD2.F32 R0, -RZ, R28.H0_H0 ;  /* 0x2000001cff007230 */ /* 0x020fe20000004100 */
[----:B------:R-:W-:Y:S01]  /*11a30*/  @!P1 FADD.FTZ R34, -R34, -RZ ;  /* 0x800000ff22229221 */ /* 0x000fe20000010100 */
[----:B------:R-:W-:Y:S02]  /*11a40*/  HADD2.F32 R12, -RZ, R29.H0_H0 ;  /* 0x2000001dff0c7230 */ /* 0x000fe40000004100 */
[----:B------:R-:W-:Y:S01]  /*11a50*/  HADD2.F32 R20, -RZ, R21.H0_H0 ;  /* 0x20000015ff147230 */ /* 0x000fe20000004100 */
[----:B------:R-:W-:Y:S01]  /*11a60*/  @!P1 FADD.FTZ R42, -R42, -RZ ;  /* 0x800000ff2a2a9221 */ /* 0x000fe20000010100 */
[----:B------:R-:W-:Y:S01]  /*11a70*/  HADD2.F32 R55, -RZ, R26.H1_H1 ;  /* 0x3000001aff377230 */ /* 0x000fe20000004100 */
[----:B------:R-:W-:Y:S01]  /*11a80*/  @!P1 FADD.FTZ R6, -R6, -RZ ;  /* 0x800000ff06069221 */ /* 0x000fe20000010100 */
[----:B------:R-:W-:Y:S01]  /*11a90*/  HADD2.F32 R53, -RZ, R27.H0_H0 ;  /* 0x2000001bff357230 */ /* 0x000fe20000004100 */
[----:B------:R-:W-:Y:S01]  /*11aa0*/  FMUL.FTZ R25, R25, R34 ;  /* 0x0000002219197220 */ /* 0x000fe20000410000 */
[----:B------:R-:W-:Y:S01]  /*11ab0*/  HADD2.F32 R34, -RZ, R21.H1_H1 ;  /* 0x30000015ff227230 */ /* 0x000fe20000004100 */
[----:B------:R-:W-:Y:S01]  /*11ac0*/  FFMA.FTZ R0, R0, R4, R43 ;  /* 0x0000000400007223 */ /* 0x000fe2000001002b */
[--C-:B------:R-:W-:Y:S01]  /*11ad0*/  HADD2.F32 R26, -RZ, R22.reuse.H0_H0 ;  /* 0x20000016ff1a7230 */ /* 0x100fe20000004100 */
[----:B------:R-:W-:Y:S01]  /*11ae0*/  FFMA.FTZ R12, R12, R20, R45 ;  /* 0x000000140c0c7223 */ /* 0x000fe2000001002d */
[----:B------:R-:W-:-:S02]  /*11af0*/  HADD2.F32 R27, -RZ, R22.H1_H1 ;  /* 0x30000016ff1b7230 */ /* 0x000fc40000004100 */
[----:B------:R-:W-:Y:S02]  /*11b00*/  HADD2.F32 R4, -RZ, R30.H0_H0 ;  /* 0x2000001eff047230 */ /* 0x000fe40000004100 */
[----:B------:R-:W-:Y:S01]  /*11b10*/  HADD2.F32 R20, -RZ, R31.H0_H0 ;  /* 0x2000001fff147230 */ /* 0x000fe20000004100 */
[----:B------:R-:W-:Y:S01]  /*11b20*/  FMUL.FTZ R42, R55, R42 ;  /* 0x0000002a372a7220 */ /* 0x000fe20000410000 */
[----:B------:R-:W-:Y:S01]  /*11b30*/  HADD2.F32 R28, -RZ, R28.H1_H1 ;  /* 0x3000001cff1c7230 */ /* 0x000fe20000004100 */
[----:B------:R-:W-:Y:S01]  /*11b40*/  FMUL.FTZ R6, R53, R6 ;  /* 0x0000000635067220 */ /* 0x000fe20000410000 */
[--C-:B------:R-:W-:Y:S02]  /*11b50*/  HADD2.F32 R21, -RZ, R23.reuse.H0_H0 ;  /* 0x20000017ff157230 */ /* 0x100fe40000004100 */
        /* <DEDUP_REMOVED lines=9> */
[----:B------:R-:W-:Y:S01]  /*11bf0*/  FFMA.FTZ R7, R31, R22, R7 ;  /* 0x000000161f077223 */ /* 0x000fe20000010007 */
[----:B------:R-:W-:Y:S02]  /*11c00*/  F2FP.PACK_AB R28, R51, R0 ;  /* 0x00000000331c723e */ /* 0x000fe400000000ff */
[----:B------:R-:W-:Y:S02]  /*11c10*/  F2FP.PACK_AB R29, R25, R12 ;  /* 0x0000000c191d723e */ /* 0x000fe400000000ff */
[----:B------:R-:W-:Y:S02]  /*11c20*/  F2FP.PACK_AB R30, R27, R4 ;  /* 0x000000041b1e723e */ /* 0x000fe400000000ff */
[----:B------:R-:W-:Y:S02]  /*11c30*/  F2FP.PACK_AB R31, R7, R6 ;  /* 0x00000006071f723e */ /* 0x000fe400000000ff */
.L_x_1841:
[----:B------:R-:W-:Y:S05]  /*11c40*/  BSYNC B0 ;  /* 0x0000000000007941 */ /* 0x000fea0003800000 */
.L_x_1840:
[----:B-----5:R1:W-:Y:S02]  /*11c50*/  STS.128 [R234+0x2000], R28 ;  /* 0x0020001cea007388 */ /* 0x0203e40000000c00 */
.L_x_1835:
[----:B------:R-:W-:Y:S05]  /*11c60*/  BSYNC B2 ;  /* 0x0000000000027941 */ /* 0x000fea0003800000 */
.L_x_1834:
        /* <DEDUP_REMOVED lines=47> */
[--C-:B------:R-:W-:Y:S01]  /*11f60*/  HADD2.F32 R12, -RZ, R26.reuse.H0_H0 ;  /* 0x2000001aff0c7230 */ /* 0x100fe20000004100 */
[----:B------:R-:W-:Y:S01]  /*11f70*/  FMUL.FTZ R51, R51, R4 ;  /* 0x0000000433337220 */ /* 0x000fe20000410000 */
[----:B------:R-:W-:Y:S01]  /*11f80*/  HADD2.F32 R4, -RZ, R27.H1_H1 ;  /* 0x3000001bff047230 */ /* 0x000fe20000004100 */
[----:B------:R-:W-:Y:S02]  /*11f90*/  @!P0 FADD.FTZ R5, -R5, -RZ ;  /* 0x800000ff05058221 */ /* 0x000fe40000010100 */
[----:B------:R-:W-:Y:S01]  /*11fa0*/  @!P0 FADD.FTZ R7, -R7, -RZ ;  /* 0x800000ff07078221 */ /* 0x000fe20000010100 */
[----:B------:R-:W-:Y:S01]  /*11fb0*/  HADD2.F32 R26, -RZ, R26.H1_H1 ;  /* 0x3000001aff1a7230 */ /* 0x000fe20000004100 */
[----:B------:R-:W-:Y:S01]  /*11fc0*/  @!P0 FADD.FTZ R43, -R43, -RZ ;  /* 0x800000ff2b2b8221 */ /* 0x000fe20000010100 */
[----:B------:R-:W-:Y:S01]  /*11fd0*/  HADD2.F32 R25, -RZ, R25.H1_H1 ;  /* 0x30000019ff197230 */ /* 0x000fe20000004100 */
[----:B------:R-:W-:Y:S01]  /*11fe0*/  @!P0 FADD.FTZ R42, -R42, -RZ ;  /* 0x800000ff2a2a8221 */ /* 0x000fe20000010100 */
[----:B------:R-:W-:Y:S01]  /*11ff0*/  HADD2.F32 R53, -RZ, R24.H1_H1 ;  /* 0x30000018ff357230 */ /* 0x000fe20000004100 */
[----:B------:R-:W-:Y:S01]  /*12000*/  FMUL.FTZ R5, R12, R5 ;  /* 0x000000050c057220 */ /* 0x000fe20000410000 */
[----:B----4-:R-:W-:Y:S01]  /*12010*/  HADD2.F32 R12, -RZ, R20.H0_H0 ;  /* 0x20000014ff0c7230 */ /* 0x010fe20000004100 */
[----:B------:R-:W-:Y:S01]  /*12020*/  FMUL.FTZ R7, R4, R7 ;  /* 0x0000000704077220 */ /* 0x000fe20000410000 */
[----:B-----5:R-:W-:Y:S01]  /*12030*/  HADD2.F32 R4, -RZ, R28.H0_H0 ;  /* 0x2000001cff047230 */ /* 0x020fe20000004100 */
[----:B------:R-:W-:Y:S01]  /*12040*/  @!P0 FADD.FTZ R34, -R34, -RZ ;  /* 0x800000ff22228221 */ /* 0x000fe20000010100 */
[----:B------:R-:W-:Y:S01]  /*12050*/  HADD2.F32 R55, -RZ, R27.H0_H0 ;  /* 0x2000001bff377230 */ /* 0x000fe20000004100 */
[----:B------:R-:W-:Y:S01]  /*12060*/  FMUL.FTZ R43, R26, R43 ;  /* 0x0000002b1a2b7220 */ /* 0x000fe20000410000 */
[----:B------:R-:W-:Y:S01]  /*12070*/  HADD2.F32 R26, -RZ, R20.H1_H1 ;  /* 0x30000014ff1a7230 */ /* 0x000fe20000004100 */
[----:B------:R-:W-:Y:S01]  /*12080*/  FMUL.FTZ R25, R25, R42 ;  /* 0x0000002a19197220 */ /* 0x000fe20000410000 */
[--C-:B------:R-:W-:Y:S01]  /*12090*/  HADD2.F32 R20, -RZ, R21.reuse.H0_H0 ;  /* 0x20000015ff147230 */ /* 0x100fe20000004100 */
[----:B------:R-:W-:Y:S01]  /*120a0*/  @!P0 FADD.FTZ R6, -R6, -RZ ;  /* 0x800000ff06068221 */ /* 0x000fe20000010100 */
        /* <DEDUP_REMOVED lines=8> */
[----:B------:R-:W-:Y:S01]  /*12130*/  HADD2.F32 R23, -RZ, R31.H0_H0 ;  /* 0x2000001fff177230 */ /* 0x000fe20000004100 */
[----:B------:R-:W-:Y:S01]  /*12140*/  FMUL.FTZ R6, R55, R6 ;  /* 0x0000000637067220 */ /* 0x000fe20000410000 */
[----:B------:R-:W-:Y:S02]  /*12150*/  HADD2.F32 R28, -RZ, R28.H1_H1 ;  /* 0x3000001cff1c7230 */ /* 0x000fe40000004100 */
[----:B------:R-:W-:-:S02]  /*12160*/  HADD2.F32 R22, -RZ, R22.H1_H1 ;  /* 0x30000016ff167230 */ /* 0x000fc40000004100 */
[----:B------:R-:W-:Y:S02]  /*12170*/  HADD2.F32 R29, -RZ, R29.H1_H1 ;  /* 0x3000001dff1d7230 */ /* 0x000fe40000004100 */
[----:B------:R-:W-:Y:S02]  /*12180*/  HADD2.F32 R30, -RZ, R30.H1_H1 ;  /* 0x3000001eff1e7230 */ /* 0x000fe40000004100 */
[----:B------:R-:W-:Y:S01]  /*12190*/  HADD2.F32 R31, -RZ, R31.H1_H1 ;  /* 0x3000001fff1f7230 */ /* 0x000fe20000004100 */
[----:B------:R-:W-:Y:S02]  /*121a0*/  FFMA.FTZ R53, R28, R26, R53 ;  /* 0x0000001a1c357223 */ /* 0x000fe40000010035 */
[----:B------:R-:W-:Y:S02]  /*121b0*/  FFMA.FTZ R20, R24, R20, R51 ;  /* 0x0000001418147223 */ /* 0x000fe40000010033 */
[----:B------:R-:W-:Y:S02]  /*121c0*/  FFMA.FTZ R25, R29, R42, R25 ;  /* 0x0000002a1d197223 */ /* 0x000fe40000010019 */
[----:B------:R-:W-:-:S02]  /*121d0*/  FFMA.FTZ R5, R12, R34, R5 ;  /* 0x000000220c057223 */ /* 0x000fc40000010005 */
[----:B------:R-:W-:Y:S02]  /*121e0*/  FFMA.FTZ R22, R30, R22, R43 ;  /* 0x000000161e167223 */ /* 0x000fe4000001002b */
[----:B------:R-:W-:Y:S02]  /*121f0*/  FFMA.FTZ R6, R23, R21, R6 ;  /* 0x0000001517067223 */ /* 0x000fe40000010006 */
[----:B------:R-:W-:Y:S01]  /*12200*/  FFMA.FTZ R7, R31, R44, R7 ;  /* 0x0000002c1f077223 */ /* 0x000fe20000010007 */
[----:B------:R-:W-:Y:S02]  /*12210*/  F2FP.PACK_AB R28, R53, R4 ;  /* 0x00000004351c723e */ /* 0x000fe400000000ff */
[----:B------:R-:W-:Y:S02]  /*12220*/  F2FP.PACK_AB R29, R25, R20 ;  /* 0x00000014191d723e */ /* 0x000fe400000000ff */
[----:B------:R-:W-:Y:S02]  /*12230*/  F2FP.PACK_AB R30, R22, R5 ;  /* 0x00000005161e723e */ /* 0x000fe400000000ff */
[----:B------:R-:W-:-:S02]  /*12240*/  F2FP.PACK_AB R31, R7, R6 ;  /* 0x00000006071f723e */ /* 0x000fc400000000ff */
.L_x_1847:
[----:B------:R-:W-:Y:S05]  /*12250*/  BSYNC B0 ;  /* 0x0000000000007941 */ /* 0x000fea0003800000 */
.L_x_1846:
[----:B-----5:R3:W-:Y:S02]  /*12260*/  STS.128 [R234+0x800], R28 ;  /* 0x0008001cea007388 */ /* 0x0207e40000000c00 */
.L_x_1845:
[----:B------:R-:W-:Y:S05]  /*12270*/  BSYNC B1 ;  /* 0x0000000000017941 */ /* 0x000fea0003800000 */
.L_x_1844:
        /* <DEDUP_REMOVED lines=29> */
[----:B-1-3--:R-:W-:Y:S02]  /*12450*/  HADD2.F32 R41, -RZ, R24.H0_H0 ;  /* 0x20000018ff297230 */ /* 0x00afe40000004100 */
        /* <DEDUP_REMOVED lines=59> */
.L_x_1849:
[----:B------:R-:W-:Y:S05]  /*12810*/  BSYNC B0 ;  /* 0x0000000000007941 */ /* 0x000fea0003800000 */
.L_x_1848:
[----:B-----5:R3:W-:Y:S02]  /*12820*/  STS.128 [R234+0x2800], R28 ;  /* 0x0028001cea007388 */ /* 0x0207e40000000c00 */
.L_x_1843:
[----:B------:R-:W-:Y:S05]  /*12830*/  BSYNC B2 ;  /* 0x0000000000027941 */ /* 0x000fea0003800000 */
.L_x_1842:
        /* <DEDUP_REMOVED lines=53> */
[----:B------:R-:W-:Y:S02]  /*12b90*/  @!P0 FADD.FTZ R7, -R7, -RZ ;  /* 0x800000ff07078221 */ /* 0x000fe40000010100 */
        /* <DEDUP_REMOVED lines=8> */
[----:B------:R-:W-:Y:S01]  /*12c20*/  @!P0 FADD.FTZ R40, -R40, -RZ ;  /* 0x800000ff28288221 */ /* 0x000fe20000010100 */
[----:B------:R-:W-:Y:S01]  /*12c30*/  HADD2.F32 R35, -RZ, R27.H0_H0 ;  /* 0x2000001bff237230 */ /* 0x000fe20000004100 */
        /* <DEDUP_REMOVED lines=8> */
[----:B------:R-:W-:Y:S01]  /*12cc0*/  FFMA.FTZ R4, R4, R12, R43 ;  /* 0x0000000c04047223 */ /* 0x000fe2000001002b */
[----:B------:R-:W-:-:S02]  /*12cd0*/  HADD2.F32 R21, -RZ, R23.H0_H0 ;  /* 0x20000017ff157230 */ /* 0x000fc40000004100 */
[----:B------:R-:W-:Y:S02]  /*12ce0*/  HADD2.F32 R44, -RZ, R23.H1_H1 ;  /* 0x30000017ff2c7230 */ /* 0x000fe40000004100 */
        /* <DEDUP_REMOVED lines=20> */
.L_x_1855:
[----:B------:R-:W-:Y:S05]  /*12e30*/  BSYNC B0 ;  /* 0x0000000000007941 */ /* 0x000fea0003800000 */
.L_x_1854:
[----:B-----5:R3:W-:Y:S02]  /*12e40*/  STS.128 [R234+0x1000], R28 ;  /* 0x0010001cea007388 */ /* 0x0207e40000000c00 */
.L_x_1853:
[----:B------:R-:W-:Y:S05]  /*12e50*/  BSYNC B1 ;  /* 0x0000000000017941 */ /* 0x000fea0003800000 */
.L_x_1852:
        /* <DEDUP_REMOVED lines=19> */
[----:B-1----:R-:W-:Y:S01]  /*12f90*/  MOV R17, RZ ;  /* 0x000000ff00117202 */ /* 0x002fe20000000f00 */
        /* <DEDUP_REMOVED lines=9> */
[--C-:B---3--:R-:W-:Y:S02]  /*13030*/  HADD2.F32 R41, -RZ, R24.reuse.H0_H0 ;  /* 0x20000018ff297230 */ /* 0x108fe40000004100 */
[----:B------:R-:W-:Y:S02]  /*13040*/  HADD2.F32 R45, -RZ, R24.H1_H1 ;  /* 0x30000018ff2d7230 */ /* 0x000fe40000004100 */
[--C-:B--2---:R-:W-:Y:S02]  /*13050*/  HADD2.F32 R12, -RZ, R4.reuse.H0_H0 ;  /* 0x20000004ff0c7230 */ /* 0x104fe40000004100 */
[----:B------:R-:W-:Y:S02]  /*13060*/  HADD2.F32 R16, -RZ, R4.H1_H1 ;  /* 0x30000004ff107230 */ /* 0x000fe40000004100 */
[--C-:B------:R-:W-:Y:S02]  /*13070*/  HADD2.F32 R4, -RZ, R5.reuse.H0_H0 ;  /* 0x20000005ff047230 */ /* 0x100fe40000004100 */
[----:B------:R-:W-:Y:S01]  /*13080*/  HADD2.F32 R17, -RZ, R5.H1_H1 ;  /* 0x30000005ff117230 */ /* 0x000fe20000004100 */
[----:B------:R-:W-:Y:S01]  /*13090*/  @!P0 FADD.FTZ R12, -R12, -RZ ;  /* 0x800000ff0c0c8221 */ /* 0x000fe20000010100 */
        /* <DEDUP_REMOVED lines=9> */
[----:B------:R-:W-:Y:S01]  /*13130*/  HADD2.F32 R12, -RZ, R26.H0_H0 ;  /* 0x2000001aff0c7230 */ /* 0x000fe20000004100 */
[----:B------:R-:W-:Y:S01]  /*13140*/  FMUL.FTZ R43, R43, R4 ;  /* 0x000000042b2b7220 */ /* 0x000fe20000410000 */
[--C-:B------:R-:W-:Y:S01]  /*13150*/  HADD2.F32 R4, -RZ, R27.reuse.H1_H1 ;  /* 0x3000001bff047230 */ /* 0x100fe20000004100 */
[----:B------:R-:W-:Y:S01]  /*13160*/  FMUL.FTZ R24, R24, R17 ;  /* 0x0000001118187220 */ /* 0x000fe20000410000 */
[----:B------:R-:W-:Y:S01]  /*13170*/  HADD2.F32 R17, -RZ, R27.H0_H0 ;  /* 0x2000001bff117230 */ /* 0x000fe20000004100 */
[----:B------:R-:W-:-:S02]  /*13180*/  @!P0 FADD.FTZ R16, -R16, -RZ ;  /* 0x800000ff10108221 */ /* 0x000fc40000010100 */
[----:B------:R-:W-:Y:S02]  /*13190*/  @!P0 FADD.FTZ R5, -R5, -RZ ;  /* 0x800000ff05058221 */ /* 0x000fe40000010100 */
[----:B------:R-:W-:Y:S02]  /*131a0*/  @!P0 FADD.FTZ R6, -R6, -RZ ;  /* 0x800000ff06068221 */ /* 0x000fe40000010100 */
[----:B------:R-:W-:Y:S01]  /*131b0*/  @!P0 FADD.FTZ R7, -R7, -RZ ;  /* 0x800000ff07078221 */ /* 0x000fe20000010100 */
[----:B------:R-:W-:Y:S01]  /*131c0*/  HADD2.F32 R26, -RZ, R26.H1_H1 ;  /* 0x3000001aff1a7230 */ /* 0x000fe20000004100 */
[----:B------:R-:W-:Y:S01]  /*131d0*/  FMUL.FTZ R45, R45, R16 ;  /* 0x000000102d2d7220 */ /* 0x000fe20000410000 */
[----:B-----5:R-:W-:Y:S01]  /*131e0*/  HADD2.F32 R16, -RZ, R29.H0_H0 ;  /* 0x2000001dff107230 */ /* 0x020fe20000004100 */
[----:B------:R-:W-:Y:S01]  /*131f0*/  FMUL.FTZ R5, R12, R5 ;  /* 0x000000050c057220 */ /* 0x000fe20000410000 */
[----:B----4-:R-:W-:Y:S01]  /*13200*/  HADD2.F32 R12, -RZ, R20.H0_H0 ;  /* 0x20000014ff0c7230 */ /* 0x010fe20000004100 */
[----:B------:R-:W-:Y:S01]  /*13210*/  FMUL.FTZ R6, R17, R6 ;  /* 0x0000000611067220 */ /* 0x000fe20000410000 */
[----:B------:R-:W-:Y:S01]  /*13220*/  HADD2.F32 R17, -RZ, R21.H0_H0 ;  /* 0x20000015ff117230 */ /* 0x000fe20000004100 */
[----:B------:R-:W-:Y:S01]  /*13230*/  FMUL.FTZ R7, R4, R7 ;  /* 0x0000000704077220 */ /* 0x000fe20000410000 */
[----:B------:R-:W-:Y:S01]  /*13240*/  HADD2.F32 R4, -RZ, R28.H0_H0 ;  /* 0x2000001cff047230 */ /* 0x000fe20000004100 */
[----:B------:R-:W-:-:S02]  /*13250*/  @!P0 FADD.FTZ R35, -R35, -RZ ;  /* 0x800000ff23238221 */ /* 0x000fc40000010100 */
[----:B------:R-:W-:Y:S01]  /*13260*/  FFMA.FTZ R16, R16, R17, R43 ;  /* 0x0000001110107223 */ /* 0x000fe2000001002b */
[----:B------:R-:W-:Y:S01]  /*13270*/  HADD2.F32 R17, -RZ, R31.H0_H0 ;  /* 0x2000001fff117230 */ /* 0x000fe20000004100 */
[----:B------:R-:W-:Y:S01]  /*13280*/  FMUL.FTZ R35, R26, R35 ;  /* 0x000000231a237220 */ /* 0x000fe20000410000 */
[----:B------:R-:W-:Y:S01]  /*13290*/  HADD2.F32 R26, -RZ, R22.H0_H0 ;  /* 0x20000016ff1a7230 */ /* 0x000fe20000004100 */
[----:B------:R-:W-:Y:S01]  /*132a0*/  FFMA.FTZ R4, R4, R12, R41 ;  /* 0x0000000c04047223 */ /* 0x000fe20000010029 */
[----:B------:R-:W-:Y:S02]  /*132b0*/  HADD2.F32 R12, -RZ, R30.H0_H0 ;  /* 0x2000001eff0c7230 */ /* 0x000fe40000004100 */
[----:B------:R-:W-:Y:S02]  /*132c0*/  HADD2.F32 R28, -RZ, R28.H1_H1 ;  /* 0x3000001cff1c7230 */ /* 0x000fe40000004100 */
[----:B------:R-:W-:Y:S02]  /*132d0*/  HADD2.F32 R20, -RZ, R20.H1_H1 ;  /* 0x30000014ff147230 */ /* 0x000fe40000004100 */
[----:B------:R-:W-:-:S02]  /*132e0*/  HADD2.F32 R21, -RZ, R21.H1_H1 ;  /* 0x30000015ff157230 */ /* 0x000fc40000004100 */
        /* <DEDUP_REMOVED lines=16> */
.L_x_1857:
[----:B------:R-:W-:Y:S05]  /*133f0*/  BSYNC B0 ;  /* 0x0000000000007941 */ /* 0x000fea0003800000 */
.L_x_1856:
[----:B-----5:R3:W-:Y:S02]  /*13400*/  STS.128 [R234+0x3000], R28 ;  /* 0x0030001cea007388 */ /* 0x0207e40000000c00 */
.L_x_1851:
[----:B------:R-:W-:Y:S05]  /*13410*/  BSYNC B2 ;  /* 0x0000000000027941 */ /* 0x000fea0003800000 */
.L_x_1850:
[----:B-1-3--:R-:W-:-:S04]  /*13420*/  IADD3 R28, R212, 0x30, RZ ;  /* 0x00000030d41c7810 */ /* 0x00afc80007ffe0ff */
        /* <DEDUP_REMOVED lines=21> */
[----:B------:R-:W-:Y:S01]  /*13580*/  IMAD.WIDE R24, R17, 0x2, R38 ;  /* 0x0000000211187825 */ /* 0x000fe200078e0226 */
[----:B------:R-:W-:Y:S02]  /*13590*/  LEA.HI.X.SX32 R5, R5, R12, 0x1, P1 ;  /* 0x0000000c05057211 */ /* 0x000fe400008f0eff */
[----:B------:R-:W-:-:S02]  /*135a0*/  LEA R4, P1, R7, R36, 0x1 ;  /* 0x0000002407047211 */ /* 0x000fc400078208ff */
[----:B------:R-:W-:Y:S01]  /*135b0*/  @P0 IADD3 R16, -R13, RZ, RZ ;  /* 0x000000ff0d100210 */ /* 0x000fe20007ffe1ff */
[----:B--2---:R-:W2:Y:S01]  /*135c0*/  LD.E.128 R24, [R24.64] ;  /* 0x0000000618187980 */ /* 0x004ea2000c101d00 */
[----:B------:R-:W-:Y:S02]  /*135d0*/  LEA.HI.X R5, R7, R37, R5, 0x1, P1 ;  /* 0x0000002507057211 */ /* 0x000fe400008f0c05 */
[----:B------:R-:W-:-:S04]  /*135e0*/  IADD3 R15, P1, R16, R15, RZ ;  /* 0x0000000f100f7210 */ /* 0x000fc80007f3e0ff */
[----:B---3--:R-:W3:Y:S01]  /*135f0*/  LD.E.128 R4, [R4.64] ;  /* 0x0000000604047980 */ /* 0x008ee2000c101d00 */
[----:B------:R-:W-:Y:S02]  /*13600*/  LEA.HI.X.SX32 R12, R16, R12, 0x1, P1 ;  /* 0x0000000c100c7211 */ /* 0x000fe400008f0eff */
[----:B------:R-:W-:-:S04]  /*13610*/  LEA R16, P1, R15, R32, 0x1 ;  /* 0x000000200f107211 */ /* 0x000fc800078208ff */
[----:B------:R-:W-:-:S06]  /*13620*/  LEA.HI.X R17, R15, R33, R12, 0x1, P1 ;  /* 0x000000210f117211 */ /* 0x000fcc00008f0c0c */
[----:B----4-:R-:W4:Y:S01]  /*13630*/  LD.E.128 R16, [R16.64] ;  /* 0x0000000610107980 */ /* 0x010f22000c101d00 */
        /* <DEDUP_REMOVED lines=15> */
[--C-:B------:R-:W-:Y:S01]  /*13730*/  HADD2.F32 R12, -RZ, R26.reuse.H0_H0 ;  /* 0x2000001aff0c7230 */ /* 0x100fe20000004100 */
[----:B------:R-:W-:Y:S01]  /*13740*/  @!P0 FADD.FTZ R15, -R15, -RZ ;  /* 0x800000ff0f0f8221 */ /* 0x000fe20000010100 */
[----:B------:R-:W-:Y:S01]  /*13750*/  HADD2.F32 R4, -RZ, R27.H1_H1 ;  /* 0x3000001bff047230 */ /* 0x000fe20000004100 */
[----:B------:R-:W-:Y:S02]  /*13760*/  @!P0 FADD.FTZ R5, -R5, -RZ ;  /* 0x800000ff05058221 */ /* 0x000fe40000010100 */
[----:B------:R-:W-:Y:S01]  /*13770*/  @!P0 FADD.FTZ R7, -R7, -RZ ;  /* 0x800000ff07078221 */ /* 0x000fe20000010100 */
[----:B------:R-:W-:Y:S01]  /*13780*/  HADD2.F32 R40, -RZ, R25.H1_H1 ;  /* 0x30000019ff287230 */ /* 0x000fe20000004100 */
[----:B------:R-:W-:Y:S01]  /*13790*/  FMUL.FTZ R24, R24, R15 ;  /* 0x0000000f18187220 */ /* 0x000fe20000410000 */
[----:B------:R-:W-:Y:S01]  /*137a0*/  HADD2.F32 R25, -RZ, R26.H1_H1 ;  /* 0x3000001aff197230 */ /* 0x000fe20000004100 */
[----:B------:R-:W-:Y:S01]  /*137b0*/  @!P0 FADD.FTZ R29, -R29, -RZ ;  /* 0x800000ff1d1d8221 */ /* 0x000fe20000010100 */
[----:B------:R-:W-:Y:S01]  /*137c0*/  HADD2.F32 R15, -RZ, R27.H0_H0 ;  /* 0x2000001bff0f7230 */ /* 0x000fe20000004100 */
[----:B------:R-:W-:Y:S01]  /*137d0*/  FMUL.FTZ R5, R12, R5 ;  /* 0x000000050c057220 */ /* 0x000fe20000410000 */
[----:B----4-:R-:W-:Y:S01]  /*137e0*/  HADD2.F32 R12, -RZ, R16.H0_H0 ;  /* 0x20000010ff0c7230 */ /* 0x010fe20000004100 */
[----:B------:R-:W-:Y:S01]  /*137f0*/  FMUL.FTZ R7, R4, R7 ;  /* 0x0000000704077220 */ /* 0x000fe20000410000 */
[----:B-----5:R-:W-:Y:S01]  /*13800*/  HADD2.F32 R4, -RZ, R20.H0_H0 ;  /* 0x20000014ff047230 */ /* 0x020fe20000004100 */
[----:B------:R-:W-:-:S02]  /*13810*/  @!P0 FADD.FTZ R30, -R30, -RZ ;  /* 0x800000ff1e1e8221 */ /* 0x000fc40000010100 */
[----:B------:R-:W-:Y:S01]  /*13820*/  @!P0 FADD.FTZ R6, -R6, -RZ ;  /* 0x800000ff06068221 */ /* 0x000fe20000010100 */
[--C-:B------:R-:W-:Y:S01]  /*13830*/  HADD2.F32 R26, -RZ, R18.reuse.H0_H0 ;  /* 0x20000012ff1a7230 */ /* 0x100fe20000004100 */
[----:B------:R-:W-:Y:S01]  /*13840*/  FMUL.FTZ R40, R40, R29 ;  /* 0x0000001d28287220 */ /* 0x000fe20000410000 */
[----:B------:R-:W-:Y:S01]  /*13850*/  HADD2.F32 R29, -RZ, R18.H1_H1 ;  /* 0x30000012ff1d7230 */ /* 0x000fe20000004100 */
[----:B------:R-:W-:Y:S01]  /*13860*/  FMUL.FTZ R30, R25, R30 ;  /* 0x0000001e191e7220 */ /* 0x000fe20000410000 */
[----:B------:R-:W-:Y:S01]  /*13870*/  HADD2.F32 R25, -RZ, R16.H1_H1 ;  /* 0x30000010ff197230 */ /* 0x000fe20000004100 */
[----:B------:R-:W-:Y:S01]  /*13880*/  FMUL.FTZ R6, R15, R6 ;  /* 0x000000060f067220 */ /* 0x000fe20000410000 */
[----:B------:R-:W-:Y:S01]  /*13890*/  HADD2.F32 R15, -RZ, R20.H1_H1 ;  /* 0x30000014ff0f7230 */ /* 0x000fe20000004100 */
[----:B------:R-:W-:Y:S01]  /*138a0*/  FFMA.FTZ R4, R4, R12, R31 ;  /* 0x0000000c04047223 */ /* 0x000fe2000001001f */
[--C-:B------:R-:W-:Y:S02]  /*138b0*/  HADD2.F32 R27, -RZ, R19.reuse.H0_H0 ;  /* 0x20000013ff1b7230 */ /* 0x100fe40000004100 */
        /* <DEDUP_REMOVED lines=20> */
.L_x_1861:
[----:B------:R-:W-:Y:S05]  /*13a00*/  BSYNC B0 ;  /* 0x0000000000007941 */ /* 0x000fea0003800000 */
.L_x_1860:
[----:B-----5:R1:W-:Y:S02]  /*13a10*/  STS.128 [R234+0x1800], R20 ;  /* 0x00180014ea007388 */ /* 0x0203e40000000c00 */
.L_x_1859:
[----:B------:R-:W-:Y:S05]  /*13a20*/  BSYNC B1 ;  /* 0x0000000000017941 */ /* 0x000fea0003800000 */
.L_x_1858:
[----:B------:R-:W-:-:S13]  /*13a30*/  ISETP.GE.AND P0, PT, R14, R9, PT ;  /* 0x000000090e00720c */ /* 0x000fda0003f06270 */
[----:B------:R1:W-:Y:S01]  /*13a40*/  @P0 STS.128 [R234+0x3800], RZ ;  /* 0x003800ffea000388 */ /* 0x0003e20000000c00 */
[----:B------:R-:W-:Y:S05]  /*13a50*/  @P0 BRA `(.L_x_1827) ;  /* 0x00000b7000000947 */ /* 0x000fea0003800000 */
[----:B------:R1:W5:Y:S01]  /*13a60*/  LD.E.128 R16, [R38.64+0x80] ;  /* 0x0000800626107980 */ /* 0x000362000c101d00 */
[----:B------:R-:W-:Y:S01]  /*13a70*/  ISETP.GE.AND P0, PT, R14, R3, PT ;  /* 0x000000030e00720c */ /* 0x000fe20003f06270 */
[----:B------:R-:W-:Y:S01]  /*13a80*/  BSSY B0, `(.L_x_1862) ;  /* 0x0000057000007945 */ /* 0x000fe20003800000 */
[----:B------:R-:W-:-:S05]  /*13a90*/  IADD3 R6, P1, R38, 0x80, RZ ;  /* 0x0000008026067810 */ /* 0x000fca0007f3e0ff */
[----:B------:R-:W-:-:S06]  /*13aa0*/  IMAD.X R7, RZ, RZ, R39, P1 ;  /* 0x000000ffff077224 */ /* 0x000fcc00008e0627 */
[----:B------:R-:W-:Y:S05]  /*13ab0*/  @P0 BRA `(.L_x_1863) ;  /* 0x0000053000000947 */ /* 0x000fea0003800000 */
[----:B------:R-:W-:Y:S02]  /*13ac0*/  ISETP.GE.AND P0, PT, R14, R13, PT ;  /* 0x0000000d0e00720c */ /* 0x000fe40003f06270 */
[----:B------:R-:W-:Y:S02]  /*13ad0*/  MOV R4, 0x30 ;  /* 0x0000003000047802 */ /* 0x000fe40000000f00 */
[----:B------:R-:W-:-:S03]  /*13ae0*/  MOV R3, RZ ;  /* 0x000000ff00037202 */ /* 0x000fc60000000f00 */
[----:B------:R-:W-:Y:S01]  /*13af0*/  IMAD R5, R13, R4, 0x40 ;  /* 0x000000400d057424 */ /* 0x000fe200078e0204 */
[----:B------:R-:W-:-:S04]  /*13b00*/  MOV R4, R13 ;  /* 0x0000000d00047202 */ /* 0x000fc80000000f00 */
[----:B------:R-:W-:Y:S02]  /*13b10*/  IADD3 R2, P1, R5, R2, RZ ;  /* 0x0000000205027210 */ /* 0x000fe40007f3e0ff */
[----:B------:R-:W-:Y:S02]  /*13b20*/  @P0 IADD3 R3, -R13, RZ, RZ ;  /* 0x000000ff0d030210 */ /* 0x000fe40007ffe1ff */
[----:B------:R-:W-:Y:S02]  /*13b30*/  LEA.HI.X.SX32 R8, R5, R8, 0x1, P1 ;  /* 0x0000000805087211 */ /* 0x000fe400008f0eff */
[----:B------:R-:W-:Y:S02]  /*13b40*/  IADD3 R5, P1, R3, R2, RZ ;  /* 0x0000000203057210 */ /* 0x000fe40007f3e0ff */
[----:B------:R-:W-:Y:S02]  /*13b50*/  @P0 IADD3 R4, -R13, RZ, RZ ;  /* 0x000000ff0d040210 */ /* 0x000fe40007ffe1ff */
[----:B------:R-:W-:-:S02]  /*13b60*/  LEA.HI.X.SX32 R3, R3, R8, 0x1, P1 ;  /* 0x0000000803037211 */ /* 0x000fc400008f0eff */
[----:B------:R-:W-:Y:S01]  /*13b70*/  LEA R24, P1, R5, R36, 0x1 ;  /* 0x0000002405187211 */ /* 0x000fe200078208ff */
[----:B-1----:R-:W-:-:S03]  /*13b80*/  IMAD.WIDE R20, R4, 0x2, R6 ;  /* 0x0000000204147825 */ /* 0x002fc600078e0206 */
[----:B------:R-:W-:Y:S02]  /*13b90*/  LEA.HI.X R25, R5, R37, R3, 0x1, P1 ;  /* 0x0000002505197211 */ /* 0x000fe400008f0c03 */
[----:B------:R-:W-:Y:S01]  /*13ba0*/  MOV R3, RZ ;  /* 0x000000ff00037202 */ /* 0x000fe20000000f00 */
[----:B--2---:R-:W2:Y:S01]  /*13bb0*/  LD.E.128 R20, [R20.64] ;  /* 0x0000000614147980 */ /* 0x004ea2000c101d00 */
[----:B------:R-:W-:-:S03]  /*13bc0*/  @P0 IADD3 R3, -R13, RZ, RZ ;  /* 0x000000ff0d030210 */ /* 0x000fc60007ffe1ff */
[----:B---3--:R2:W3:Y:S01]  /*13bd0*/  LD.E.128 R4, [R24.64] ;  /* 0x0000000618047980 */ /* 0x0084e2000c101d00 */
[----:B------:R-:W-:-:S04]  /*13be0*/  IADD3 R9, P1, R3, R2, RZ ;  /* 0x0000000203097210 */ /* 0x000fc80007f3e0ff */
[----:B------:R-:W-:Y:S02]  /*13bf0*/  LEA.HI.X.SX32 R3, R3, R8, 0x1, P1 ;  /* 0x0000000803037211 */ /* 0x000fe400008f0eff */
[----:B------:R-:W-:-:S04]  /*13c00*/  LEA R12, P1, R9, R32, 0x1 ;  /* 0x00000020090c7211 */ /* 0x000fc800078208ff */
[----:B------:R-:W-:-:S06]  /*13c10*/  LEA.HI.X R13, R9, R33, R3, 0x1, P1 ;  /* 0x00000021090d7211 */ /* 0x000fcc00008f0c03 */
[----:B----4-:R-:W4:Y:S01]  /*13c20*/  LD.E.128 R12, [R12.64] ;  /* 0x000000060c0c7980 */ /* 0x010f22000c101d00 */
[--C-:B--2---:R-:W-:Y:S02]  /*13c30*/  HADD2.F32 R25, -RZ, R20.reuse.H0_H0 ;  /* 0x20000014ff197230 */ /* 0x104fe40000004100 */
[----:B------:R-:W-:Y:S02]  /*13c40*/  HADD2.F32 R27, -RZ, R20.H1_H1 ;  /* 0x30000014ff1b7230 */ /* 0x000fe40000004100 */
[----:B---3--:R-:W-:Y:S02]  /*13c50*/  HADD2.F32 R2, -RZ, R4.H0_H0 ;  /* 0x20000004ff027230 */ /* 0x008fe40000004100 */
[--C-:B------:R-:W-:Y:S02]  /*13c60*/  HADD2.F32 R3, -RZ, R5.reuse.H0_H0 ;  /* 0x20000005ff037230 */ /* 0x100fe40000004100 */
[----:B------:R-:W-:Y:S01]  /*13c70*/  HADD2.F32 R8, -RZ, R5.H1_H1 ;  /* 0x30000005ff087230 */ /* 0x000fe20000004100 */
[----:B------:R-:W-:Y:S01]  /*13c80*/  @!P0 FADD.FTZ R2, -R2, -RZ ;  /* 0x800000ff02028221 */ /* 0x000fe20000010100 */
[--C-:B------:R-:W-:Y:S01]  /*13c90*/  HADD2.F32 R5, -RZ, R6.reuse.H0_H0 ;  /* 0x20000006ff057230 */ /* 0x100fe20000004100 */
[----:B------:R-:W-:Y:S01]  /*13ca0*/  @!P0 FADD.FTZ R3, -R3, -RZ ;  /* 0x800000ff03038221 */ /* 0x000fe20000010100 */
[----:B------:R-:W-:Y:S01]  /*13cb0*/  HADD2.F32 R9, -RZ, R6.H1_H1 ;  /* 0x30000006ff097230 */ /* 0x000fe20000004100 */
[----:B------:R-:W-:Y:S01]  /*13cc0*/  FMUL.FTZ R25, R25, R2 ;  /* 0x0000000219197220 */ /* 0x000fe20000410000 */
[----:B------:R-:W-:Y:S01]  /*13cd0*/  HADD2.F32 R20, -RZ, R21.H0_H0 ;  /* 0x20000015ff147230 */ /* 0x000fe20000004100 */
[----:B------:R-:W-:Y:S01]  /*13ce0*/  @!P0 FADD.FTZ R8, -R8, -RZ ;  /* 0x800000ff08088221 */ /* 0x000fe20000010100 */
[--C-:B------:R-:W-:Y:S01]  /*13cf0*/  HADD2.F32 R6, -RZ, R7.reuse.H0_H0 ;  /* 0x20000007ff067230 */ /* 0x100fe20000004100 */
[----:B------:R-:W-:Y:S01]  /*13d00*/  @!P0 FADD.FTZ R5, -R5, -RZ ;  /* 0x800000ff05058221 */ /* 0x000fe20000010100 */
[----:B------:R-:W-:Y:S01]  /*13d10*/  HADD2.F32 R4, -RZ, R4.H1_H1 ;  /* 0x30000004ff047230 */ /* 0x000fe20000004100 */
[----:B------:R-:W-:Y:S01]  /*13d20*/  FMUL.FTZ R20, R20, R3 ;  /* 0x0000000314147220 */ /* 0x000fe20000410000 */
[----:B------:R-:W-:Y:S01]  /*13d30*/  HADD2.F32 R7, -RZ, R7.H1_H1 ;  /* 0x30000007ff077230 */ /* 0x000fe20000004100 */
[----:B------:R-:W-:Y:S01]  /*13d40*/  @!P0 FADD.FTZ R6, -R6, -RZ ;  /* 0x800000ff06068221 */ /* 0x000fe20000010100 */
[--C-:B------:R-:W-:Y:S01]  /*13d50*/  HADD2.F32 R3, -RZ, R23.reuse.H0_H0 ;  /* 0x20000017ff037230 */ /* 0x100fe20000004100 */
[----:B------:R-:W-:Y:S01]  /*13d60*/  @!P0 FADD.FTZ R4, -R4, -RZ ;  /* 0x800000ff04048221 */ /* 0x000fe20000010100 */
[----:B------:R-:W-:Y:S01]  /*13d70*/  HADD2.F32 R2, -RZ, R23.H1_H1 ;  /* 0x30000017ff027230 */ /* 0x000fe20000004100 */
[----:B------:R-:W-:Y:S01]  /*13d80*/  @!P0 FADD.FTZ R7, -R7, -RZ ;  /* 0x800000ff07078221 */ /* 0x000fe20000010100 */
[----:B------:R-:W-:Y:S01]  /*13d90*/  HADD2.F32 R21, -RZ, R21.H1_H1 ;  /* 0x30000015ff157230 */ /* 0x000fe20000004100 */
[----:B------:R-:W-:Y:S01]  /*13da0*/  FMUL.FTZ R27, R27, R4 ;  /* 0x000000041b1b7220 */ /* 0x000fe20000410000 */
[----:B------:R-:W-:Y:S01]  /*13db0*/  HADD2.F32 R4, -RZ, R22.H0_H0 ;  /* 0x20000016ff047230 */ /* 0x000fe20000004100 */
[----:B------:R-:W-:Y:S01]  /*13dc0*/  FMUL.FTZ R6, R3, R6 ;  /* 0x0000000603067220 */ /* 0x000fe20000410000 */
[----:B----4-:R-:W-:Y:S01]  /*13dd0*/  HADD2.F32 R3, -RZ, R12.H0_H0 ;  /* 0x2000000cff037230 */ /* 0x010fe20000004100 */
[----:B------:R-:W-:Y:S01]  /*13de0*/  FMUL.FTZ R7, R2, R7 ;  /* 0x0000000702077220 */ /* 0x000fe20000410000 */
[----:B-----5:R-:W-:Y:S01]  /*13df0*/  HADD2.F32 R2, -RZ, R16.H0_H0 ;  /* 0x20000010ff027230 */ /* 0x020fe20000004100 */
[----:B------:R-:W-:Y:S01]  /*13e00*/  @!P0 FADD.FTZ R9, -R9, -RZ ;  /* 0x800000ff09098221 */ /* 0x000fe20000010100 */
[----:B------:R-:W-:Y:S01]  /*13e10*/  HADD2.F32 R22, -RZ, R22.H1_H1 ;  /* 0x30000016ff167230 */ /* 0x000fe20000004100 */
[----:B------:R-:W-:Y:S01]  /*13e20*/  FMUL.FTZ R21, R21, R8 ;  /* 0x0000000815157220 */ /* 0x000fe20000410000 */
[----:B------:R-:W-:Y:S01]  /*13e30*/  HADD2.F32 R16, -RZ, R16.H1_H1 ;  /* 0x30000010ff107230 */ /* 0x000fe20000004100 */
[----:B------:R-:W-:Y:S01]  /*13e40*/  FMUL.FTZ R5, R4, R5 ;  /* 0x0000000504057220 */ /* 0x000fe20000410000 */
[----:B------:R-:W-:Y:S01]  /*13e50*/  HADD2.F32 R12, -RZ, R12.H1_H1 ;  /* 0x3000000cff0c7230 */ /* 0x000fe20000004100 */
[----:B------:R-:W-:Y:S01]  /*13e60*/  FMUL.FTZ R9, R22, R9 ;  /* 0x0000000916097220 */ /* 0x000fe20000410000 */
[----:B------:R-:W-:Y:S01]  /*13e70*/  HADD2.F32 R23, -RZ, R17.H0_H0 ;  /* 0x20000011ff177230 */ /* 0x000fe20000004100 */
[----:B------:R-:W-:Y:S01]  /*13e80*/  FFMA.FTZ R2, R2, R3, R25 ;  /* 0x0000000302027223 */ /* 0x000fe20000010019 */
[--C-:B------:R-:W-:Y:S01]  /*13e90*/  HADD2.F32 R4, -RZ, R13.reuse.H0_H0 ;  /* 0x2000000dff047230 */ /* 0x100fe20000004100 */
[----:B------:R-:W-:Y:S01]  /*13ea0*/  FFMA.FTZ R27, R16, R12, R27 ;  /* 0x0000000c101b7223 */ /* 0x000fe2000001001b */
[----:B------:R-:W-:-:S02]  /*13eb0*/  HADD2.F32 R22, -RZ, R13.H1_H1 ;  /* 0x3000000dff167230 */ /* 0x000fc40000004100 */
[----:B------:R-:W-:Y:S01]  /*13ec0*/  HADD2.F32 R8, -RZ, R14.H0_H0 ;  /* 0x2000000eff087230 */ /* 0x000fe20000004100 */
[----:B------:R-:W-:Y:S01]  /*13ed0*/  FFMA.FTZ R4, R23, R4, R20 ;  /* 0x0000000417047223 */ /* 0x000fe20000010014 */
[----:B------:R-:W-:Y:S01]  /*13ee0*/  HADD2.F32 R12, -RZ, R18.H0_H0 ;  /* 0x20000012ff0c7230 */ /* 0x000fe20000004100 */
[----:B------:R-:W-:Y:S01]  /*13ef0*/  F2FP.PACK_AB R16, R27, R2 ;  /* 0x000000021b10723e */ /* 0x000fe200000000ff */
[----:B------:R-:W-:Y:S02]  /*13f00*/  HADD2.F32 R3, -RZ, R19.H0_H0 ;  /* 0x20000013ff037230 */ /* 0x000fe40000004100 */
[----:B------:R-:W-:Y:S01]  /*13f10*/  HADD2.F32 R14, -RZ, R14.H1_H1 ;  /* 0x3000000eff0e7230 */ /* 0x000fe20000004100 */
[----:B------:R-:W-:Y:S01]  /*13f20*/  FFMA.FTZ R5, R12, R8, R5 ;  /* 0x000000080c057223 */ /* 0x000fe20000010005 */
[--C-:B------:R-:W-:Y:S02]  /*13f30*/  HADD2.F32 R13, -RZ, R15.reuse.H0_H0 ;  /* 0x2000000fff0d7230 */ /* 0x100fe40000004100 */
[----:B------:R-:W-:-:S02]  /*13f40*/  HADD2.F32 R24, -RZ, R15.H1_H1 ;  /* 0x3000000fff187230 */ /* 0x000fc40000004100 */
[----:B------:R-:W-:Y:S01]  /*13f50*/  HADD2.F32 R17, -RZ, R17.H1_H1 ;  /* 0x30000011ff117230 */ /* 0x000fe20000004100 */
[----:B------:R-:W-:Y:S01]  /*13f60*/  FFMA.FTZ R3, R3, R13, R6 ;  /* 0x0000000d03037223 */ /* 0x000fe20000010006 */
[----:B------:R-:W-:Y:S02]  /*13f70*/  HADD2.F32 R19, -RZ, R19.H1_H1 ;  /* 0x30000013ff137230 */ /* 0x000fe40000004100 */
[----:B------:R-:W-:Y:S01]  /*13f80*/  HADD2.F32 R18, -RZ, R18.H1_H1 ;  /* 0x30000012ff127230 */ /* 0x000fe20000004100 */
[----:B------:R-:W-:Y:S02]  /*13f90*/  FFMA.FTZ R17, R17, R22, R21 ;  /* 0x0000001611117223 */ /* 0x000fe40000010015 */
[----:B------:R-:W-:Y:S02]  /*13fa0*/  FFMA.FTZ R24, R19, R24, R7 ;  /* 0x0000001813187223 */ /* 0x000fe40000010007 */
[----:B------:R-:W-:Y:S01]  /*13fb0*/  FFMA.FTZ R14, R18, R14, R9 ;  /* 0x0000000e120e7223 */ /* 0x000fe20000010009 */
[----:B------:R-:W-:-:S02]  /*13fc0*/  F2FP.PACK_AB R17, R17, R4 ;  /* 0x000000041111723e */ /* 0x000fc400000000ff */
[----:B------:R-:W-:Y:S02]  /*13fd0*/  F2FP.PACK_AB R19, R24, R3 ;  /* 0x000000031813723e */ /* 0x000fe400000000ff */
[----:B------:R-:W-:Y:S02]  /*13fe0*/  F2FP.PACK_AB R18, R14, R5 ;  /* 0x000000050e12723e */ /* 0x000fe400000000ff */
.L_x_1863:
[----:B------:R-:W-:Y:S05]  /*13ff0*/  BSYNC B0 ;  /* 0x0000000000007941 */ /* 0x000fea0003800000 */
.L_x_1862:
[----:B-----5:R1:W-:Y:S01]  /*14000*/  STS.128 [R234+0x3800], R16 ;  /* 0x00380010ea007388 */ /* 0x0203e20000000c00 */
[----:B------:R-:W-:Y:S05]  /*14010*/  BRA `(.L_x_1827) ;  /* 0x000005b000007947 */ /* 0x000fea0003800000 */
.L_x_1801:
        /* <DEDUP_REMOVED lines=21> */
.L_x_1865:
[----:B------:R-:W-:Y:S05]  /*14170*/  BSYNC B0 ;  /* 0x0000000000007941 */ /* 0x000fea0003800000 */
.L_x_1864:
        /* <DEDUP_REMOVED lines=22> */
.L_x_1867:
[----:B------:R-:W-:Y:S05]  /*142e0*/  BSYNC B0 ;  /* 0x0000000000007941 */ /* 0x000fea0003800000 */
.L_x_1866:
        /* <DEDUP_REMOVED lines=22> */
.L_x_1869:
[----:B------:R-:W-:Y:S05]  /*14450*/  BSYNC B0 ;  /* 0x0000000000007941 */ /* 0x000fea0003800000 */
.L_x_1868:
        /* <DEDUP_REMOVED lines=23> */
.L_x_1827:
[----:B------:R-:W-:Y:S05]  /*145d0*/  BSYNC B3 ;  /* 0x0000000000037941 */ /* 0x000fea0003800000 */
.L_x_1800:
        /* <DEDUP_REMOVED lines=9> */
[----:B------:R-:W-:-:S13]  /*14670*/  ISETP.NE.U32.AND P1, PT, R2, 0x1, PT ;  /* 0x000000010200780c */ /* 0x000fda0003f25070 */
[----:B-1--4-:R-:W-:Y:S02]  /*14680*/  @!P1 IMAD.MOV.U32 R6, RZ, RZ, R228 ;  /* 0x000000ffff069224 */ /* 0x012fe400078e00e4 */
        /* <DEDUP_REMOVED lines=11> */
.L_x_1871:
[----:B------:R-:W-:Y:S05]  /*14740*/  BSYNC B0 ;  /* 0x0000000000007941 */ /* 0x000fea0003800000 */
.L_x_1870:
[----:B------:R-:W-:Y:S01]  /*14750*/  ISETP.GE.AND P0, PT, R0, R5, PT ;  /* 0x000000050000720c */ /* 0x000fe20003f06270 */
[----:B------:R-:W-:-:S12]  /*14760*/  BSSY B0, `(.L_x_1872) ;  /* 0x0000015000007945 */ /* 0x000fd80003800000 */
[----:B------:R-:W-:Y:S05]  /*14770*/  @P0 BRA `(.L_x_1873) ;  /* 0x0000013000000947 */ /* 0x000fea0003800000 */
[C---:B------:R-:W-:Y:S02]  /*14780*/  LOP3.LUT R2, R239.reuse, 0x1, RZ, 0xc0, !PT ;  /* 0x00000001ef027812 */ /* 0x040fe400078ec0ff */
[----:B------:R-:W-:Y:S02]  /*14790*/  LOP3.LUT P0, RZ, R239, 0x2, RZ, 0xc0, !PT ;  /* 0x00000002efff7812 */ /* 0x000fe4000780c0ff */
[----:B------:R-:W-:-:S11]  /*147a0*/  ISETP.NE.U32.AND P1, PT, R2, 0x1, PT ;  /* 0x000000010200780c */ /* 0x000fd60003f25070 */
[C---:B-1----:R-:W-:Y:S02]  /*147b0*/  @P0 IADD3 R9, P2, R225.reuse, R192, RZ ;  /* 0x000000c0e1090210 */ /* 0x042fe40007f5e0ff */
[----:B-----5:R-:W-:-:S03]  /*147c0*/  @!P1 LEA R12, P3, R225, R228, 0x1 ;  /* 0x000000e4e10c9211 */ /* 0x020fc600078608ff */
        /* <DEDUP_REMOVED lines=14> */
.L_x_1873:
[----:B------:R-:W-:Y:S05]  /*148b0*/  BSYNC B0 ;  /* 0x0000000000007941 */ /* 0x000fea0003800000 */
.L_x_1872:
        /* <DEDUP_REMOVED lines=24> */
.L_x_1875:
[----:B------:R-:W-:Y:S05]  /*14a40*/  BSYNC B0 ;  /* 0x0000000000007941 */ /* 0x000fea0003800000 */
.L_x_1874:
[----:B------:R-:W-:Y:S01]  /*14a50*/  ISETP.GE.AND P0, PT, R28, R5, PT ;  /* 0x000000051c00720c */ /* 0x000fe20003f06270 */
[----:B------:R-:W-:-:S12]  /*14a60*/  BSSY B0, `(.L_x_1876) ;  /* 0x0000018000007945 */ /* 0x000fd80003800000 */
[----:B------:R-:W-:Y:S05]  /*14a70*/  @P0 BRA `(.L_x_1877) ;  /* 0x0000016000000947 */ /* 0x000fea0003800000 */
[C---:B------:R-:W-:Y:S02]  /*14a80*/  LOP3.LUT P0, RZ, R239.reuse, 0x2, RZ, 0xc0, !PT ;  /* 0x00000002efff7812 */ /* 0x040fe4000780c0ff */
[----:B------:R-:W-:-:S04]  /*14a90*/  LOP3.LUT R2, R239, 0x1, RZ, 0xc0, !PT ;  /* 0x00000001ef027812 */ /* 0x000fc800078ec0ff */
[----:B------:R-:W-:-:S07]  /*14aa0*/  ISETP.NE.U32.AND P1, PT, R2, 0x1, PT ;  /* 0x000000010200780c */ /* 0x000fce0003f25070 */
[----:B------:R-:W-:Y:S02]  /*14ab0*/  @P0 IMAD.MOV.U32 R176, RZ, RZ, R192 ;  /* 0x000000ffffb00224 */ /* 0x000fe400078e00c0 */
[----:B------:R-:W-:Y:S02]  /*14ac0*/  @P0 IMAD R2, R61, 0x30, RZ ;  /* 0x000000303d020824 */ /* 0x000fe400078e02ff */
[----:B-1--4-:R-:W-:-:S04]  /*14ad0*/  @P0 IMAD.WIDE.U32 R6, R60, 0x30, R176 ;  /* 0x000000303c060825 */ /* 0x012fc800078e00b0 */
[----:B------:R-:W-:Y:S01]  /*14ae0*/  @!P1 IMAD R4, R61, 0x60, RZ ;  /* 0x000000603d049824 */ /* 0x000fe200078e02ff */
[----:B------:R-:W-:Y:S01]  /*14af0*/  @P0 IADD3 R7, R2, R7, RZ ;  /* 0x0000000702070210 */ /* 0x000fe20007ffe0ff */
[----:B------:R-:W-:Y:S01]  /*14b00*/  @!P1 IMAD.WIDE.U32 R8, R60, 0x60, R228 ;  /* 0x000000603c089825 */ /* 0x000fe200078e00e4 */
[----:B-----5:R-:W-:-:S03]  /*14b10*/  @P0 LEA R12, P2, R6, R216, 0x1 ;  /* 0x000000d8060c0211 */ /* 0x020fc600078408ff */
        /* <DEDUP_REMOVED lines=12> */
.L_x_1877:
[----:B------:R-:W-:Y:S05]  /*14be0*/  BSYNC B0 ;  /* 0x0000000000007941 */ /* 0x000fea0003800000 */
.L_x_1876:
        /* <DEDUP_REMOVED lines=25> */
.L_x_1879:
[----:B------:R-:W-:Y:S05]  /*14d80*/  BSYNC B0 ;  /* 0x0000000000007941 */ /* 0x000fea0003800000 */
.L_x_1878:
[----:B------:R-:W-:Y:S01]  /*14d90*/  IADD3 R8, R212, 0x50, RZ ;  /* 0x00000050d4087810 */ /* 0x000fe20007ffe0ff */
[----:B------:R-:W-:Y:S03]  /*14da0*/  BSSY B0, `(.L_x_1880) ;  /* 0x000001a000007945 */ /* 0x000fe60003800000 */
[----:B------:R-:W-:-:S13]  /*14db0*/  ISETP.GE.AND P0, PT, R8, R5, PT ;  /* 0x000000050800720c */ /* 0x000fda0003f06270 */
[----:B------:R-:W-:Y:S05]  /*14dc0*/  @P0 BRA `(.L_x_1881) ;  /* 0x0000017000000947 */ /* 0x000fea0003800000 */
[C---:B------:R-:W-:Y:S02]  /*14dd0*/  LOP3.LUT P0, RZ, R239.reuse, 0x2, RZ, 0xc0, !PT ;  /* 0x00000002efff7812 */ /* 0x040fe4000780c0ff */
[----:B------:R-:W-:-:S04]  /*14de0*/  LOP3.LUT R2, R239, 0x1, RZ, 0xc0, !PT ;  /* 0x00000001ef027812 */ /* 0x000fc800078ec0ff */
[----:B------:R-:W-:-:S07]  /*14df0*/  ISETP.NE.U32.AND P1, PT, R2, 0x1, PT ;  /* 0x000000010200780c */ /* 0x000fce0003f25070 */
[----:B-1--4-:R-:W-:Y:S02]  /*14e00*/  @P0 IMAD.MOV.U32 R6, RZ, RZ, R192 ;  /* 0x000000ffff060224 */ /* 0x012fe400078e00c0 */
[----:B------:R-:W-:Y:S02]  /*14e10*/  @P0 IMAD.MOV.U32 R7, RZ, RZ, R177 ;  /* 0x000000ffff070224 */ /* 0x000fe400078e00b1 */
        /* <DEDUP_REMOVED lines=18> */
.L_x_1881:
[----:B------:R-:W-:Y:S05]  /*14f40*/  BSYNC B0 ;  /* 0x0000000000007941 */ /* 0x000fea0003800000 */
.L_x_1880:
[----:B-1--4-:R-:W-:Y:S01]  /*14f50*/  IADD3 R6, R212, 0x60, RZ ;  /* 0x00000060d4067810 */ /* 0x012fe20007ffe0ff */
[----:B------:R-:W-:Y:S03]  /*14f60*/  BSSY B0, `(.L_x_1882) ;  /* 0x000001a000007945 */ /* 0x000fe60003800000 */
[----:B------:R-:W-:-:S13]  /*14f70*/  ISETP.GE.AND P0, PT, R6, R5, PT ;  /* 0x000000050600720c */ /* 0x000fda0003f06270 */
[----:B------:R-:W-:Y:S05]  /*14f80*/  @P0 BRA `(.L_x_1883) ;  /* 0x0000017000000947 */ /* 0x000fea0003800000 */
[C---:B------:R-:W-:Y:S02]  /*14f90*/  LOP3.LUT P0, RZ, R239.reuse, 0x2, RZ, 0xc0, !PT ;  /* 0x00000002efff7812 */ /* 0x040fe4000780c0ff */
[----:B------:R-:W-:-:S04]  /*14fa0*/  LOP3.LUT R2, R239, 0x1, RZ, 0xc0, !PT ;  /* 0x00000001ef027812 */ /* 0x000fc800078ec0ff */
[----:B------:R-:W-:-:S07]  /*14fb0*/  ISETP.NE.U32.AND P1, PT, R2, 0x1, PT ;  /* 0x000000010200780c */ /* 0x000fce0003f25070 */
[----:B------:R-:W-:Y:S02]  /*14fc0*/  @P0 IMAD.MOV.U32 R14, RZ, RZ, R192 ;  /* 0x000000ffff0e0224 */ /* 0x000fe400078e00c0 */
        /* <DEDUP_REMOVED lines=19> */
.L_x_1883:
[----:B------:R-:W-:Y:S05]  /*15100*/  BSYNC B0 ;  /* 0x0000000000007941 */ /* 0x000fea0003800000 */
.L_x_1882:
        /* <DEDUP_REMOVED lines=12> */
[----:B-1----:R-:W-:Y:S02]  /*151d0*/  @P0 LEA R18, P2, R14, R216, 0x1 ;  /* 0x000000d80e120211 */ /* 0x002fe400078408ff */
[----:B------:R-:W-:Y:S02]  /*151e0*/  @!P1 IMAD.WIDE.U32 R16, R60, 0xe0, R228 ;  /* 0x000000e03c109825 */ /* 0x000fe400078e00e4 */
[----:B------:R-:W-:Y:S02]  /*151f0*/  @P0 LEA.HI.X R19, R14, R217, R7, 0x1, P2 ;  /* 0x000000d90e130211 */ /* 0x000fe400010f0c07 */
[----:B------:R-:W-:-:S05]  /*15200*/  @!P1 IMAD R61, R61, 0xe0, RZ ;  /* 0x000000e03d3d9824 */ /* 0x000fca00078e02ff */
        /* <DEDUP_REMOVED lines=11> */
.L_x_1885:
[----:B------:R-:W-:Y:S05]  /*152c0*/  BSYNC B0 ;  /* 0x0000000000007941 */ /* 0x000fea0003800000 */
.L_x_1884:
        /* <DEDUP_REMOVED lines=29> */
.L_x_1887:
[----:B------:R-:W-:Y:S05]  /*154a0*/  BSYNC B0 ;  /* 0x0000000000007941 */ /* 0x000fea0003800000 */
.L_x_1886:
        /* <DEDUP_REMOVED lines=8> */
[CC--:B---3--:R-:W-:Y:S02]  /*15530*/  @P1 LEA R14, P0, R223.reuse, R148.reuse, 0x1 ;  /* 0x00000094df0e1211 */ /* 0x0c8fe400078008ff */
        /* <DEDUP_REMOVED lines=13> */
.L_x_1889:
[----:B------:R-:W-:Y:S05]  /*15610*/  BSYNC B0 ;  /* 0x0000000000007941 */ /* 0x000fea0003800000 */
.L_x_1888:
        /* <DEDUP_REMOVED lines=9> */
[----:B------:R-:W-:-:S09]  /*156b0*/  SHF.L.U64.HI R7, R62, 0x5, R63 ;  /* 0x000000053e077819 */ /* 0x000fd2000001023f */
[CC--:B-1-3--:R-:W-:Y:S02]  /*156c0*/  @P1 LEA R14, P0, R0.reuse, R148.reuse, 0x1 ;  /* 0x00000094000e1211 */ /* 0x0cafe400078008ff */
        /* <DEDUP_REMOVED lines=13> */
.L_x_1891:
[----:B------:R-:W-:Y:S05]  /*157a0*/  BSYNC B0 ;  /* 0x0000000000007941 */ /* 0x000fea0003800000 */
.L_x_1890:
        /* <DEDUP_REMOVED lines=24> */
.L_x_1893:
[----:B------:R-:W-:Y:S05]  /*15930*/  BSYNC B0 ;  /* 0x0000000000007941 */ /* 0x000fea0003800000 */
.L_x_1892:
        /* <DEDUP_REMOVED lines=24> */
.L_x_1895:
[----:B------:R-:W-:Y:S05]  /*15ac0*/  BSYNC B0 ;  /* 0x0000000000007941 */ /* 0x000fea0003800000 */
.L_x_1894:
        /* <DEDUP_REMOVED lines=24> */
.L_x_1897:
[----:B------:R-:W-:Y:S05]  /*15c50*/  BSYNC B0 ;  /* 0x0000000000007941 */ /* 0x000fea0003800000 */
.L_x_1896:
        /* <DEDUP_REMOVED lines=24> */
.L_x_1899:
[----:B------:R-:W-:Y:S05]  /*15de0*/  BSYNC B0 ;  /* 0x0000000000007941 */ /* 0x000fea0003800000 */
.L_x_1898:
        /* <DEDUP_REMOVED lines=24> */
.L_x_1901:
[----:B------:R-:W-:Y:S05]  /*15f70*/  BSYNC B0 ;  /* 0x0000000000007941 */ /* 0x000fea0003800000 */
.L_x_1900:
[----:B-1----:R-:W-:Y:S01]  /*15f80*/  LEA.HI R5, R66, R66, RZ, 0x1 ;  /* 0x0000004242057211 */ /* 0x002fe200078f08ff */
[C---:B------:R-:W-:Y:S01]  /*15f90*/  IMAD.SHL.U32 R0, R64.reuse, 0x40, RZ ;  /* 0x0000004040007824 */ /* 0x040fe200078e00ff */
[----:B------:R-:W-:Y:S01]  /*15fa0*/  R2P PR, R64, 0x6 ;  /* 0x0000000640007804 */ /* 0x000fe20000000000 */
[----:B------:R-:W-:Y:S01]  /*15fb0*/  IMAD.SHL.U32 R172, R172, 0x40, RZ ;  /* 0x00000040acac7824 */ /* 0x000fe200078e00ff */
[----:B------:R-:W-:Y:S01]  /*15fc0*/  LOP3.LUT R5, R5, 0xfffffffe, RZ, 0xc0, !PT ;  /* 0xfffffffe05057812 */ /* 0x000fe200078ec0ff */
[----:B------:R-:W-:Y:S01]  /*15fd0*/  IMAD.SHL.U32 R212, R212, 0x8, RZ ;  /* 0x00000008d4d47824 */ /* 0x000fe200078e00ff */
[----:B------:R-:W0:Y:S01]  /*15fe0*/  LDGDEPBAR ;  /* 0x00000000000079af */ /* 0x000e220000000000 */
[----:B------:R-:W-:Y:S01]  /*15ff0*/  IMAD.SHL.U32 R9, R174, 0x40, RZ ;  /* 0x00000040ae097824 */ /* 0x000fe200078e00ff */
[----:B------:R-:W-:Y:S01]  /*16000*/  LOP3.LUT R7, R172, 0x1c0, RZ, 0xc0, !PT ;  /* 0x000001c0ac077812 */ /* 0x000fe200078ec0ff */
[----:B------:R-:W-:Y:S01]  /*16010*/  IMAD.IADD R66, R66, 0x1, -R5 ;  /* 0x0000000142427824 */ /* 0x000fe200078e0a05 */
[----:B------:R-:W-:Y:S01]  /*16020*/  LOP3.LUT R5, R0, 0x1c0, RZ, 0xc0, !PT ;  /* 0x000001c000057812 */ /* 0x000fe200078ec0ff */
[----:B------:R-:W-:Y:S01]  /*16030*/  BSSY B1, `(.L_x_1902) ;  /* 0x000025f000017945 */ /* 0x000fe20003800000 */
[----:B------:R-:W-:Y:S01]  /*16040*/  LOP3.LUT R9, R9, 0xfffffe00, RZ, 0xc0, !PT ;  /* 0xfffffe0009097812 */ /* 0x000fe200078ec0ff */
[----:B------:R-:W-:Y:S01]  /*16050*/  IMAD.SHL.U32 R0, R66, 0x8, RZ ;  /* 0x0000000842007824 */ /* 0x000fe200078e00ff */
[----:B------:R-:W-:-:S02]  /*16060*/  LOP3.LUT R212, R5, 0x8, R212, 0xf8, !PT ;  /* 0x0000000805d47812 */ /* 0x000fc400078ef8d4 */
[----:B------:R-:W-:Y:S02]  /*16070*/  SHF.R.U32.HI R5, RZ, 0x3, R5 ;  /* 0x00000003ff057819 */ /* 0x000fe40000011605 */
[----:B------:R-:W-:Y:S02]  /*16080*/  LOP3.LUT R0, R7, 0x8, R0, 0xf8, !PT ;  /* 0x0000000807007812 */ /* 0x000fe400078ef800 */
[----:B------:R-:W-:Y:S02]  /*16090*/  SHF.R.U32.HI R7, RZ, 0x3, R7 ;  /* 0x00000003ff077819 */ /* 0x000fe40000011607 */
[----:B------:R-:W-:Y:S01]  /*160a0*/  LOP3.LUT R221, R212, R5, RZ, 0x3c, !PT ;  /* 0x00000005d4dd7212 */ /* 0x000fe200078e3cff */
[----:B------:R-:W-:Y:S01]  /*160b0*/  IMAD R5, R56, 0x400, R9 ;  /* 0x0000040038057824 */ /* 0x000fe200078e0209 */
[----:B------:R-:W-:Y:S01]  /*160c0*/  LOP3.LUT R8, R0, R7, RZ, 0x3c, !PT ;  /* 0x0000000700087212 */ /* 0x000fe200078e3cff */
[----:B------:R-:W-:Y:S02]  /*160d0*/  IMAD R56, R56, 0x10, R45 ;  /* 0x0000001038387824 */ /* 0x000fe400078e022d */
[----:B------:R-:W-:-:S02]  /*160e0*/  IMAD R221, R66, 0x200, R221 ;  /* 0x0000020042dd7824 */ /* 0x000fc400078e02dd */
[----:B------:R-:W-:Y:S01]  /*160f0*/  IMAD.IADD R222, R8, 0x1, R5 ;  /* 0x0000000108de7824 */ /* 0x000fe200078e0205 */
[----:B------:R-:W-:Y:S01]  /*16100*/  IADD3 R65, R56, 0x1, R65 ;  /* 0x0000000138417810 */ /* 0x000fe20007ffe041 */
[----:B------:R-:W-:Y:S02]  /*16110*/  IMAD.SHL.U32 R221, R221, 0x2, RZ ;  /* 0x00000002dddd7824 */ /* 0x000fe400078e00ff */
[----:B------:R-:W-:-:S03]  /*16120*/  IMAD.SHL.U32 R222, R222, 0x2, RZ ;  /* 0x00000002dede7824 */ /* 0x000fc600078e00ff */
[----:B------:R-:W-:Y:S01]  /*16130*/  LDSM.16.M88.4 R88, [R221+0x4000] ;  /* 0x00400000dd58783b */ /* 0x000fe20000000200 */
[----:B------:R-:W-:Y:S01]  /*16140*/  IADD3 R0, R221, 0x4000, RZ ;  /* 0x00004000dd007810 */ /* 0x000fe20007ffe0ff */
[--C-:B------:R-:W-:Y:S01]  /*16150*/  IMAD R220, R49, 0x2, R222.reuse ;  /* 0x0000000231dc7824 */ /* 0x100fe200078e02de */
[----:B------:R-:W-:Y:S01]  /*16160*/  IADD3 R219, R221, 0x4020, RZ ;  /* 0x00004020dddb7810 */ /* 0x000fe20007ffe0ff */
[----:B------:R-:W1:Y:S01]  /*16170*/  LDSM.16.M88.4 R124, [R222] ;  /* 0x00000000de7c783b */ /* 0x000e620000000200 */
[----:B------:R-:W-:Y:S01]  /*16180*/  @P1 IADD3 R219, R0, -0x20, RZ ;  /* 0xffffffe000db1810 */ /* 0x000fe20007ffe0ff */
[----:B------:R-:W-:Y:S02]  /*16190*/  IMAD.MOV.U32 R0, RZ, RZ, 0x40 ;  /* 0x00000040ff007424 */ /* 0x000fe400078e00ff */
[----:B------:R-:W2:Y:S01]  /*161a0*/  LDSM.16.M88.4 R80, [R221+0x4800] ;  /* 0x00480000dd50783b */ /* 0x000ea20000000200 */
[----:B------:R-:W-:Y:S01]  /*161b0*/  IMAD R218, R47, 0x2, R222 ;  /* 0x000000022fda7824 */ /* 0x000fe200078e02de */
[----:B------:R-:W-:Y:S01]  /*161c0*/  IADD3 R211, R219, 0x800, RZ ;  /* 0x00000800dbd37810 */ /* 0x000fe20007ffe0ff */
[----:B------:R-:W-:Y:S01]  /*161d0*/  IMAD R217, R47, 0x2, R220 ;  /* 0x000000022fd97824 */ /* 0x000fe200078e02dc */
[----:B------:R-:W3:Y:S01]  /*161e0*/  LDSM.16.M88.4 R72, [R221+0x5000] ;  /* 0x00500000dd48783b */ /* 0x000ee20000000200 */
[----:B------:R-:W-:-:S02]  /*161f0*/  SEL R0, R0, 0xffffffc0, !P2 ;  /* 0xffffffc000007807 */ /* 0x000fc40005000000 */
[C---:B------:R-:W-:Y:S01]  /*16200*/  IADD3 R210, R219.reuse, 0x1000, RZ ;  /* 0x00001000dbd27810 */ /* 0x040fe20007ffe0ff */
[----:B------:R-:W4:Y:S01]  /*16210*/  LDSM.16.M88.4 R60, [R221+0x5800] ;  /* 0x00580000dd3c783b */ /* 0x000f220000000200 */
[----:B------:R-:W-:Y:S01]  /*16220*/  IADD3 R209, R219, 0x1800, RZ ;  /* 0x00001800dbd17810 */ /* 0x000fe20007ffe0ff */
[----:B------:R-:W-:Y:S01]  /*16230*/  IMAD.IADD R215, R221, 0x1, R0 ;  /* 0x00000001ddd77824 */ /* 0x000fe200078e0200 */
[C---:B------:R-:W-:Y:S01]  /*16240*/  IADD3 R208, R219.reuse, 0x2000, RZ ;  /* 0x00002000dbd07810 */ /* 0x040fe20007ffe0ff */
[----:B------:R-:W2:Y:S01]  /*16250*/  LDSM.16.M88.4 R40, [R221+0x6000] ;  /* 0x00600000dd28783b */ /* 0x000ea20000000200 */
[----:B------:R-:W-:Y:S01]  /*16260*/  IMAD.IADD R204, R0, 0x1, R219 ;  /* 0x0000000100cc7824 */ /* 0x000fe200078e02db */
[----:B------:R-:W-:Y:S01]  /*16270*/  IADD3 R207, R219, 0x2800, RZ ;  /* 0x00002800dbcf7810 */ /* 0x000fe20007ffe0ff */
[----:B------:R-:W-:Y:S01]  /*16280*/  IMAD.IADD R0, R3, 0x1, R44 ;  /* 0x0000000103007824 */ /* 0x000fe200078e022c */
[----:B------:R-:W3:Y:S01]  /*16290*/  LDSM.16.M88.4 R32, [R221+0x6800] ;  /* 0x00680000dd20783b */ /* 0x000ee20000000200 */
[----:B------:R-:W-:-:S02]  /*162a0*/  IADD3 R206, R219, 0x3000, RZ ;  /* 0x00003000dbce7810 */ /* 0x000fc40007ffe0ff */
[C---:B------:R-:W-:Y:S01]  /*162b0*/  IADD3 R205, R219.reuse, 0x3800, RZ ;  /* 0x00003800dbcd7810 */ /* 0x040fe20007ffe0ff */
[----:B------:R-:W3:Y:S01]  /*162c0*/  LDSM.16.M88.4 R24, [R221+0x7000] ;  /* 0x00700000dd18783b */ /* 0x000ee20000000200 */
[----:B------:R-:W-:Y:S02]  /*162d0*/  IADD3 R56, R0, 0x49, RZ ;  /* 0x0000004900387810 */ /* 0x000fe40007ffe0ff */
[C---:B------:R-:W-:Y:S01]  /*162e0*/  IADD3 R203, R219.reuse, 0x4000, RZ ;  /* 0x00004000dbcb7810 */ /* 0x040fe20007ffe0ff */
[----:B------:R-:W4:Y:S01]  /*162f0*/  LDSM.16.M88.4 R16, [R221+0x7800] ;  /* 0x00780000dd10783b */ /* 0x000f220000000200 */
[C---:B------:R-:W-:Y:S02]  /*16300*/  IADD3 R202, R219.reuse, 0x4800, RZ ;  /* 0x00004800dbca7810 */ /* 0x040fe40007ffe0ff */
[C---:B------:R-:W-:Y:S01]  /*16310*/  IADD3 R201, R219.reuse, 0x5000, RZ ;  /* 0x00005000dbc97810 */ /* 0x040fe20007ffe0ff */
[----:B---3--:R-:W-:Y:S01]  /*16320*/  LDSM.16.M88.4 R12, [R219] ;  /* 0x00000000db0c783b */ /* 0x008fe20000000200 */
[----:B------:R-:W-:-:S02]  /*16330*/  IADD3 R200, R219, 0x5800, RZ ;  /* 0x00005800dbc87810 */ /* 0x000fc40007ffe0ff */
[C---:B------:R-:W-:Y:S01]  /*16340*/  IADD3 R199, R219.reuse, 0x6000, RZ ;  /* 0x00006000dbc77810 */ /* 0x040fe20007ffe0ff */
[----:B------:R-:W3:Y:S01]  /*16350*/  LDSM.16.M88.4 R20, [R220] ;  /* 0x00000000dc14783b */ /* 0x000ee20000000200 */
[C---:B------:R-:W-:Y:S02]  /*16360*/  IADD3 R198, R219.reuse, 0x6800, RZ ;  /* 0x00006800dbc67810 */ /* 0x040fe40007ffe0ff */
[C---:B------:R-:W-:Y:S01]  /*16370*/  IADD3 R197, R219.reuse, 0x7000, RZ ;  /* 0x00007000dbc57810 */ /* 0x040fe20007ffe0ff */
[----:B-1----:R-:W-:Y:S01]  /*16380*/  HMMA.16816.F32 R92, R124, R88, RZ ;  /* 0x000000587c5c723c */ /* 0x002fe200000018ff */
[----:B------:R-:W1:Y:S01]  /*16390*/  LDSM.16.M88.4 R96, [R219+0x800] ;  /* 0x00080000db60783b */ /* 0x000e620000000200 */
[----:B------:R-:W-:-:S03]  /*163a0*/  IADD3 R196, R219, 0x7800, RZ ;  /* 0x00007800dbc47810 */ /* 0x000fc60007ffe0ff */
[----:B------:R-:W1:Y:S03]  /*163b0*/  LDSM.16.M88.4 R4, [R219+0x1000] ;  /* 0x00100000db04783b */ /* 0x000e660000000200 */
[C---:B------:R-:W-:Y:S01]  /*163c0*/  HMMA.16816.F32 R88, R124.reuse, R90, RZ ;  /* 0x0000005a7c58723c */ /* 0x040fe200000018ff */
[----:B------:R-:W1:Y:S04]  /*163d0*/  LDSM.16.M88.4 R120, [R219+0x1800] ;  /* 0x00180000db78783b */ /* 0x000e680000000200 */
[----:B------:R-:W-:Y:S03]  /*163e0*/  LDSM.16.M88.4 R116, [R219+0x2000] ;  /* 0x00200000db74783b */ /* 0x000fe60000000200 */
[C---:B--2---:R-:W-:Y:S01]  /*163f0*/  HMMA.16816.F32 R84, R124.reuse, R80, RZ ;  /* 0x000000507c54723c */ /* 0x044fe200000018ff */
[----:B------:R-:W-:Y:S04]  /*16400*/  LDSM.16.M88.4 R112, [R219+0x2800] ;  /* 0x00280000db70783b */ /* 0x000fe80000000200 */
[----:B------:R-:W-:Y:S03]  /*16410*/  LDSM.16.M88.4 R108, [R219+0x3000] ;  /* 0x00300000db6c783b */ /* 0x000fe60000000200 */
[C---:B------:R-:W-:Y:S01]  /*16420*/  HMMA.16816.F32 R76, R124.reuse, R72, RZ ;  /* 0x000000487c4c723c */ /* 0x040fe200000018ff */
[----:B------:R-:W-:Y:S04]  /*16430*/  LDSM.16.M88.4 R104, [R219+0x3800] ;  /* 0x00380000db68783b */ /* 0x000fe80000000200 */
[----:B------:R-:W-:Y:S03]  /*16440*/  LDSM.16.M88.4 R100, [R215+0x4800] ;  /* 0x00480000d764783b */ /* 0x000fe60000000200 */
[C---:B----4-:R-:W-:Y:S01]  /*16450*/  HMMA.16816.F32 R68, R124.reuse, R60, RZ ;  /* 0x0000003c7c44723c */ /* 0x050fe200000018ff */
[----:B------:R-:W-:Y:S04]  /*16460*/  LDSM.16.M88.4 R136, [R220+0x2000] ;  /* 0x00200000dc88783b */ /* 0x000fe80000000200 */
[----:B------:R-:W-:Y:S03]  /*16470*/  LDSM.16.M88.4 R132, [R219+0x7800] ;  /* 0x00780000db84783b */ /* 0x000fe60000000200 */
        /* <DEDUP_REMOVED lines=12> */
[C---:B---3--:R-:W-:Y:S08]  /*16540*/  HMMA.16816.F32 R92, R20.reuse, R12, R92 ;  /* 0x0000000c145c723c */ /* 0x048ff0000000185c */
[C---:B------:R-:W-:Y:S01]  /*16550*/  HMMA.16816.F32 R88, R20.reuse, R14, R88 ;  /* 0x0000000e1458723c */ /* 0x040fe20000001858 */
[----:B------:R-:W2:Y:S07]  /*16560*/  LDSM.16.M88.4 R12, [R215+0x4000] ;  /* 0x00400000d70c783b */ /* 0x000eae0000000200 */
[C---:B-1----:R-:W-:Y:S08]  /*16570*/  HMMA.16816.F32 R84, R20.reuse, R96, R84 ;  /* 0x000000601454723c */ /* 0x042ff00000001854 */
[C---:B------:R-:W-:Y:S01]  /*16580*/  HMMA.16816.F32 R80, R20.reuse, R98, R80 ;  /* 0x000000621450723c */ /* 0x040fe20000001850 */
[----:B------:R-:W1:Y:S07]  /*16590*/  LDSM.16.M88.4 R96, [R215+0x5000] ;  /* 0x00500000d760783b */ /* 0x000e6e0000000200 */
[C---:B------:R-:W-:Y:S08]  /*165a0*/  HMMA.16816.F32 R76, R20.reuse, R4, R76 ;  /* 0x00000004144c723c */ /* 0x040ff0000000184c */
[C---:B------:R-:W-:Y:S01]  /*165b0*/  HMMA.16816.F32 R72, R20.reuse, R6, R72 ;  /* 0x000000061448723c */ /* 0x040fe20000001848 */
[----:B------:R-:W3:Y:S07]  /*165c0*/  LDSM.16.M88.4 R4, [R215+0x5800] ;  /* 0x00580000d704783b */ /* 0x000eee0000000200 */
        /* <DEDUP_REMOVED lines=22> */
[C---:B-1----:R-:W-:Y:S08]  /*16730*/  HMMA.16816.F32 R76, R16.reuse, R96, R76 ;  /* 0x00000060104c723c */ /* 0x042ff0000000184c */
[C---:B------:R-:W-:Y:S01]  /*16740*/  HMMA.16816.F32 R72, R16.reuse, R98, R72 ;  /* 0x000000621048723c */ /* 0x040fe20000001848 */
[----:B------:R-:W-:Y:S07]  /*16750*/  LDSM.16.M88.4 R96, [R217] ;  /* 0x00000000d960783b */ /* 0x000fee0000000200 */
[C---:B---3--:R-:W-:Y:S08]  /*16760*/  HMMA.16816.F32 R68, R16.reuse, R4, R68 ;  /* 0x000000041044723c */ /* 0x048ff00000001844 */
        /* <DEDUP_REMOVED lines=97> */
[----:B------:R-:W1:Y:S01]  /*16d80*/  LDSM.16.M88.4 R64, [R204+0x5000] ;  /* 0x00500000cc40783b */ /* 0x000e620000000200 */
[----:B------:R-:W-:-:S02]  /*16d90*/  IADD3 R16, R0, 0x1, RZ ;  /* 0x0000000100107810 */ /* 0x000fc40007ffe0ff */
[----:B-----5:R-:W-:-:S03]  /*16da0*/  IMAD.IADD R17, R2, 0x1, R17 ;  /* 0x0000000102117824 */ /* 0x020fc600078e0211 */
[----:B------:R-:W-:Y:S01]  /*16db0*/  IADD3 R20, R0, 0x20, RZ ;  /* 0x0000002000147810 */ /* 0x000fe20007ffe0ff */
[----:B------:R-:W-:Y:S01]  /*16dc0*/  HMMA.16816.F32 R88, R4, R22, R88 ;  /* 0x000000160458723c */ /* 0x000fe20000001858 */
[C---:B------:R-:W-:Y:S02]  /*16dd0*/  IADD3 R133, R17.reuse, 0x8, RZ ;  /* 0x0000000811857810 */ /* 0x040fe40007ffe0ff */
[-C--:B------:R-:W-:Y:S02]  /*16de0*/  IMNMX R2, R17, R58.reuse, PT ;  /* 0x0000003a11027217 */ /* 0x080fe40003800200 */
[----:B------:R-:W-:Y:S02]  /*16df0*/  IMNMX R133, R133, R58, PT ;  /* 0x0000003a85857217 */ /* 0x000fe40003800200 */
[C---:B------:R-:W-:Y:S01]  /*16e00*/  ISETP.GE.AND P6, PT, R16.reuse, R2, PT ;  /* 0x000000021000720c */ /* 0x040fe20003fc6270 */
[----:B------:R-:W-:Y:S01]  /*16e10*/  HMMA.16816.F32 R80, R12, R118, R80 ;  /* 0x000000760c50723c */ /* 0x000fe20000001850 */
[----:B------:R-:W-:-:S02]  /*16e20*/  ISETP.GE.AND P2, PT, R16, R133, PT ;  /* 0x000000851000720c */ /* 0x000fc40003f46270 */
[C---:B------:R-:W-:Y:S02]  /*16e30*/  IADD3 R16, R0.reuse, 0x9, RZ ;  /* 0x0000000900107810 */ /* 0x040fe40007ffe0ff */
[----:B------:R-:W-:Y:S02]  /*16e40*/  IADD3 R17, R0, 0x10, RZ ;  /* 0x0000001000117810 */ /* 0x000fe40007ffe0ff */
[C---:B------:R-:W-:Y:S01]  /*16e50*/  ISETP.GE.AND P0, PT, R16.reuse, R2, PT ;  /* 0x000000021000720c */ /* 0x040fe20003f06270 */
[----:B------:R-:W-:Y:S01]  /*16e60*/  HMMA.16816.F32 R76, R12, R112, R76 ;  /* 0x000000700c4c723c */ /* 0x000fe2000000184c */
[----:B------:R-:W-:Y:S02]  /*16e70*/  ISETP.GE.AND P3, PT, R16, R133, PT ;  /* 0x000000851000720c */ /* 0x000fe40003f66270 */
[----:B------:R-:W-:Y:S02]  /*16e80*/  IADD3 R16, R0, 0x11, RZ ;  /* 0x0000001100107810 */ /* 0x000fe40007ffe0ff */
[----:B------:R-:W-:-:S02]  /*16e90*/  FSEL R93, R93, -INF , !P6 ;  /* 0xff8000005d5d7808 */ /* 0x000fc40007000000 */
[----:B------:R-:W-:Y:S01]  /*16ea0*/  FSEL R95, R95, -INF , !P2 ;  /* 0xff8000005f5f7808 */ /* 0x000fe20005000000 */
[C---:B------:R-:W-:Y:S01]  /*16eb0*/  HMMA.16816.F32 R72, R12.reuse, R114, R72 ;  /* 0x000000720c48723c */ /* 0x040fe20000001848 */
[CC--:B------:R-:W-:Y:S02]  /*16ec0*/  ISETP.GE.AND P4, PT, R17.reuse, R2.reuse, PT ;  /* 0x000000021100720c */ /* 0x0c0fe40003f86270 */
[----:B------:R-:W-:Y:S02]  /*16ed0*/  ISETP.GE.AND P6, PT, R17, R133, PT ;  /* 0x000000851100720c */ /* 0x000fe40003fc6270 */
[----:B------:R-:W-:Y:S02]  /*16ee0*/  ISETP.GE.AND P2, PT, R16, R2, PT ;  /* 0x000000021000720c */ /* 0x000fe40003f46270 */
[----:B------:R-:W-:Y:S01]  /*16ef0*/  IADD3 R17, R0, 0x18, RZ ;  /* 0x0000001800117810 */ /* 0x000fe20007ffe0ff */
[----:B------:R-:W-:Y:S01]  /*16f00*/  HMMA.16816.F32 R68, R12, R108, R68 ;  /* 0x0000006c0c44723c */ /* 0x000fe20000001844 */
[----:B------:R-:W-:-:S02]  /*16f10*/  FSEL R89, R89, -INF , !P0 ;  /* 0xff80000059597808 */ /* 0x000fc40004000000 */
[----:B------:R-:W-:Y:S02]  /*16f20*/  FSEL R91, R91, -INF , !P3 ;  /* 0xff8000005b5b7808 */ /* 0x000fe40005800000 */
[----:B------:R-:W-:Y:S02]  /*16f30*/  ISETP.GE.AND P0, PT, R17, R133, PT ;  /* 0x000000851100720c */ /* 0x000fe40003f06270 */
[C---:B------:R-:W-:Y:S01]  /*16f40*/  IADD3 R21, R0.reuse, 0x28, RZ ;  /* 0x0000002800157810 */ /* 0x040fe20007ffe0ff */
[C---:B------:R-:W-:Y:S08]  /*16f50*/  HMMA.16816.F32 R60, R12.reuse, R110, R60 ;  /* 0x0000006e0c3c723c */ /* 0x040ff0000000183c */
[C---:B------:R-:W-:Y:S08]  /*16f60*/  HMMA.16816.F32 R52, R12.reuse, R104, R52 ;  /* 0x000000680c34723c */ /* 0x040ff00000001834 */
[C---:B------:R-:W-:Y:S08]  /*16f70*/  HMMA.16816.F32 R40, R12.reuse, R106, R40 ;  /* 0x0000006a0c28723c */ /* 0x040ff00000001828 */
[C---:B------:R-:W-:Y:S08]  /*16f80*/  HMMA.16816.F32 R28, R12.reuse, R96, R28 ;  /* 0x000000600c1c723c */ /* 0x040ff0000000181c */
[C---:B------:R-:W-:Y:S08]  /*16f90*/  HMMA.16816.F32 R24, R12.reuse, R98, R24 ;  /* 0x000000620c18723c */ /* 0x040ff00000001818 */
[----:B------:R-:W-:Y:S07]  /*16fa0*/  HMMA.16816.F32 R124, R12, R18, R124 ;  /* 0x000000120c7c723c */ /* 0x000fee000000187c */
[----:B------:R-:W-:Y:S01]  /*16fb0*/  IADD3 R12, R0, 0x8, RZ ;  /* 0x00000008000c7810 */ /* 0x000fe20007ffe0ff */
[----:B--2---:R-:W-:Y:S03]  /*16fc0*/  HMMA.16816.F32 R84, R4, R100, R84 ;  /* 0x000000640454723c */ /* 0x004fe60000001854 */
[----:B------:R-:W-:-:S02]  /*16fd0*/  ISETP.GE.AND P5, PT, R12, R2, PT ;  /* 0x000000020c00720c */ /* 0x000fc40003fa6270 */
[-C--:B------:R-:W-:Y:S02]  /*16fe0*/  ISETP.GE.AND P1, PT, R12, R133.reuse, PT ;  /* 0x000000850c00720c */ /* 0x080fe40003f26270 */
[----:B------:R-:W2:Y:S01]  /*16ff0*/  LDSM.16.M88.4 R12, [R204+0x5800] ;  /* 0x00580000cc0c783b */ /* 0x000ea20000000200 */
[----:B------:R-:W-:Y:S01]  /*17000*/  FSEL R88, R88, -INF , !P5 ;  /* 0xff80000058587808 */ /* 0x000fe20006800000 */
[C---:B------:R-:W-:Y:S01]  /*17010*/  HMMA.16816.F32 R80, R4.reuse, R102, R80 ;  /* 0x000000660450723c */ /* 0x040fe20000001850 */
[----:B------:R-:W-:Y:S02]  /*17020*/  ISETP.GE.AND P5, PT, R16, R133, PT ;  /* 0x000000851000720c */ /* 0x000fe40003fa6270 */
[----:B------:R-:W-:Y:S02]  /*17030*/  IADD3 R16, R0, 0x19, RZ ;  /* 0x0000001900107810 */ /* 0x000fe40007ffe0ff */
[----:B------:R-:W-:Y:S02]  /*17040*/  FSEL R90, R90, -INF , !P1 ;  /* 0xff8000005a5a7808 */ /* 0x000fe40004800000 */
[-C--:B------:R-:W-:Y:S01]  /*17050*/  ISETP.GE.AND P1, PT, R17, R2.reuse, PT ;  /* 0x000000021100720c */ /* 0x080fe20003f26270 */
[----:B-1----:R-:W-:Y:S01]  /*17060*/  HMMA.16816.F32 R76, R4, R64, R76 ;  /* 0x00000040044c723c */ /* 0x002fe2000000184c */
[----:B------:R-:W-:-:S06]  /*17070*/  ISETP.GE.AND P3, PT, R16, R2, PT ;  /* 0x000000021000720c */ /* 0x000fcc0003f66270 */
[----:B------:R-:W-:Y:S01]  /*17080*/  FSEL R84, R84, -INF , !P4 ;  /* 0xff80000054547808 */ /* 0x000fe20006000000 */
[----:B------:R-:W-:Y:S01]  /*17090*/  HMMA.16816.F32 R72, R4, R66, R72 ;  /* 0x000000420448723c */ /* 0x000fe20000001848 */
[-C--:B------:R-:W-:Y:S02]  /*170a0*/  ISETP.GE.AND P4, PT, R16, R133.reuse, PT ;  /* 0x000000851000720c */ /* 0x080fe40003f86270 */
[----:B------:R-:W1:Y:S01]  /*170b0*/  LDSM.16.M88.4 R16, [R204+0x6000] ;  /* 0x00600000cc10783b */ /* 0x000e620000000200 */
[----:B------:R-:W-:Y:S02]  /*170c0*/  FSEL R86, R86, -INF , !P6 ;  /* 0xff80000056567808 */ /* 0x000fe40007000000 */
[----:B------:R-:W-:Y:S02]  /*170d0*/  FSEL R50, R85, -INF , !P2 ;  /* 0xff80000055327808 */ /* 0x000fe40005000000 */
[C---:B------:R-:W-:Y:S02]  /*170e0*/  ISETP.GE.AND P6, PT, R20.reuse, R2, PT ;  /* 0x000000021400720c */ /* 0x040fe40003fc6270 */
[----:B------:R-:W-:-:S02]  /*170f0*/  ISETP.GE.AND P2, PT, R20, R133, PT ;  /* 0x000000851400720c */ /* 0x000fc40003f46270 */
[----:B------:R-:W-:Y:S02]  /*17100*/  IADD3 R20, R0, 0x21, RZ ;  /* 0x0000002100147810 */ /* 0x000fe40007ffe0ff */
[----:B------:R-:W-:Y:S02]  /*17110*/  FSEL R87, R87, -INF , !P5 ;  /* 0xff80000057577808 */ /* 0x000fe40006800000 */
[----:B------:R-:W-:Y:S02]  /*17120*/  ISETP.GE.AND P5, PT, R20, R2, PT ;  /* 0x000000021400720c */ /* 0x000fe40003fa6270 */
[----:B------:R-:W-:Y:S02]  /*17130*/  FSEL R51, R80, -INF , !P1 ;  /* 0xff80000050337808 */ /* 0x000fe40004800000 */
[----:B------:R-:W-:Y:S01]  /*17140*/  FSEL R85, R82, -INF , !P0 ;  /* 0xff80000052557808 */ /* 0x000fe20004000000 */
[----:B--2---:R-:W-:Y:S01]  /*17150*/  HMMA.16816.F32 R68, R4, R12, R68 ;  /* 0x0000000c0444723c */ /* 0x004fe20000001844 */
[----:B------:R-:W-:-:S02]  /*17160*/  FSEL R177, R78, -INF , !P2 ;  /* 0xff8000004eb17808 */ /* 0x000fc40005000000 */
[----:B------:R-:W-:Y:S02]  /*17170*/  FSEL R175, R77, -INF , !P5 ;  /* 0xff8000004daf7808 */ /* 0x000fe40006800000 */
[-C--:B------:R-:W-:Y:S02]  /*17180*/  ISETP.GE.AND P1, PT, R20, R133.reuse, PT ;  /* 0x000000851400720c */ /* 0x080fe40003f26270 */
[----:B------:R-:W-:Y:S01]  /*17190*/  IADD3 R12, R0, 0x30, RZ ;  /* 0x00000030000c7810 */ /* 0x000fe20007ffe0ff */
[----:B------:R-:W-:Y:S01]  /*171a0*/  HMMA.16816.F32 R60, R4, R14, R60 ;  /* 0x0000000e043c723c */ /* 0x000fe2000000183c */
        /* <DEDUP_REMOVED lines=11> */
[CC--:B------:R-:W-:Y:S01]  /*17260*/  ISETP.GE.AND P1, PT, R12.reuse, R2.reuse, PT ;  /* 0x000000020c00720c */ /* 0x0c0fe20003f26270 */
[----:B------:R-:W-:Y:S01]  /*17270*/  HMMA.16816.F32 R40, R4, R18, R40 ;  /* 0x000000120428723c */ /* 0x000fe20000001828 */
[-C--:B------:R-:W-:Y:S02]  /*17280*/  ISETP.GE.AND P0, PT, R12, R133.reuse, PT ;  /* 0x000000850c00720c */ /* 0x080fe40003f06270 */
[-C--:B------:R-:W-:Y:S02]  /*17290*/  ISETP.GE.AND P3, PT, R21, R133.reuse, PT ;  /* 0x000000851500720c */ /* 0x080fe40003f66270 */
        /* <DEDUP_REMOVED lines=12> */
[CC--:B------:R-:W-:Y:S02]  /*17360*/  ISETP.GE.AND P5, PT, R16.reuse, R2.reuse, PT ;  /* 0x000000021000720c */ /* 0x0c0fe40003fa6270 */
[----:B------:R-:W-:Y:S02]  /*17370*/  ISETP.GE.AND P1, PT, R16, R133, PT ;  /* 0x000000851000720c */ /* 0x000fe40003f26270 */
[----:B------:R-:W-:-:S02]  /*17380*/  ISETP.GE.AND P3, PT, R13, R2, PT ;  /* 0x000000020d00720c */ /* 0x000fc40003f66270 */
[-C--:B------:R-:W-:Y:S02]  /*17390*/  ISETP.GE.AND P4, PT, R13, R133.reuse, PT ;  /* 0x000000850d00720c */ /* 0x080fe40003f86270 */
        /* <DEDUP_REMOVED lines=10> */
[CC--:B------:R-:W-:Y:S02]  /*17440*/  ISETP.GE.AND P0, PT, R16.reuse, R2.reuse, PT ;  /* 0x000000021000720c */ /* 0x0c0fe40003f06270 */
        /* <DEDUP_REMOVED lines=11> */
[----:B------:R-:W-:Y:S02]  /*17500*/  IADD3 R20, R0, 0x51, RZ ;  /* 0x0000005100147810 */ /* 0x000fe40007ffe0ff */
[----:B------:R-:W-:-:S02]  /*17510*/  FSEL R151, R63, -INF , !P2 ;  /* 0xff8000003f977808 */ /* 0x000fc40005000000 */
[----:B------:R-:W-:Y:S02]  /*17520*/  FSEL R160, R52, -INF , !P5 ;  /* 0xff80000034a07808 */ /* 0x000fe40006800000 */
[----:B------:R-:W-:Y:S01]  /*17530*/  FSEL R158, R55, -INF , !P3 ;  /* 0xff800000379e7808 */ /* 0x000fe20005800000 */
[C---:B--2---:R-:W-:Y:S01]  /*17540*/  HMMA.16816.F32 R28, R4.reuse, R12, R28 ;  /* 0x0000000c041c723c */ /* 0x044fe2000000181c */
[----:B------:R-:W-:Y:S02]  /*17550*/  FSEL R162, R40, -INF , !P4 ;  /* 0xff80000028a27808 */ /* 0x000fe40006000000 */
[CC--:B------:R-:W-:Y:S02]  /*17560*/  ISETP.GE.AND P2, PT, R56.reuse, R2.reuse, PT ;  /* 0x000000023800720c */ /* 0x0c0fe40003f46270 */
[-C--:B------:R-:W-:Y:S02]  /*17570*/  ISETP.GE.AND P5, PT, R56, R133.reuse, PT ;  /* 0x000000853800720c */ /* 0x080fe40003fa6270 */
[C---:B------:R-:W-:Y:S01]  /*17580*/  ISETP.GE.AND P3, PT, R20.reuse, R2, PT ;  /* 0x000000021400720c */ /* 0x040fe20003f66270 */
[----:B------:R-:W-:Y:S01]  /*17590*/  HMMA.16816.F32 R24, R4, R14, R24 ;  /* 0x0000000e0418723c */ /* 0x000fe20000001818 */
[----:B------:R-:W-:-:S02]  /*175a0*/  ISETP.GE.AND P4, PT, R20, R133, PT ;  /* 0x000000851400720c */ /* 0x000fc40003f86270 */
[C---:B------:R-:W-:Y:S02]  /*175b0*/  IADD3 R21, R0.reuse, 0x58, RZ ;  /* 0x0000005800157810 */ /* 0x040fe40007ffe0ff */
[----:B------:R-:W-:Y:S02]  /*175c0*/  IADD3 R20, R0, 0x59, RZ ;  /* 0x0000005900147810 */ /* 0x000fe40007ffe0ff */
[----:B------:R-:W-:Y:S02]  /*175d0*/  FSEL R165, R41, -INF , !P2 ;  /* 0xff80000029a57808 */ /* 0x000fe40005000000 */
[----:B------:R-:W-:Y:S01]  /*175e0*/  FSEL R166, R43, -INF , !P5 ;  /* 0xff8000002ba67808 */ /* 0x000fe20006800000 */
[----:B-1----:R-:W-:Y:S01]  /*175f0*/  HMMA.16816.F32 R128, R4, R16, R128 ;  /* 0x000000100480723c */ /* 0x002fe20000001880 */
[----:B------:R-:W-:Y:S02]  /*17600*/  ISETP.GE.AND P2, PT, R21, R133, PT ;  /* 0x000000851500720c */ /* 0x000fe40003f46270 */
[----:B------:R-:W-:-:S02]  /*17610*/  ISETP.GE.AND P5, PT, R20, R2, PT ;  /* 0x000000021400720c */ /* 0x000fc40003fa6270 */
[C---:B------:R-:W-:Y:S02]  /*17620*/  IADD3 R12, R0.reuse, 0x60, RZ ;  /* 0x00000060000c7810 */ /* 0x040fe40007ffe0ff */
[----:B------:R-:W-:Y:S01]  /*17630*/  IADD3 R13, R0, 0x68, RZ ;  /* 0x00000068000d7810 */ /* 0x000fe20007ffe0ff */
[----:B------:R-:W-:Y:S01]  /*17640*/  HMMA.16816.F32 R124, R4, R18, R124 ;  /* 0x00000012047c723c */ /* 0x000fe2000000187c */
[----:B------:R-:W-:Y:S02]  /*17650*/  FSEL R168, R37, -INF , !P3 ;  /* 0xff80000025a87808 */ /* 0x000fe40005800000 */
[----:B------:R-:W-:Y:S02]  /*17660*/  FSEL R170, R34, -INF , !P2 ;  /* 0xff80000022aa7808 */ /* 0x000fe40005000000 */
[----:B------:R-:W-:Y:S02]  /*17670*/  FSEL R164, R33, -INF , !P5 ;  /* 0xff80000021a47808 */ /* 0x000fe40006800000 */
[----:B------:R-:W-:-:S02]  /*17680*/  FSEL R159, R42, -INF , !P6 ;  /* 0xff8000002a9f7808 */ /* 0x000fc40007000000 */
[----:B------:R-:W-:Y:S02]  /*17690*/  FSEL R172, R38, -INF , !P0 ;  /* 0xff80000026ac7808 */ /* 0x000fe40004000000 */
[CC--:B------:R-:W-:Y:S02]  /*176a0*/  ISETP.GE.AND P3, PT, R12.reuse, R133.reuse, PT ;  /* 0x000000850c00720c */ /* 0x0c0fe40003f66270 */
[CC--:B------:R-:W-:Y:S02]  /*176b0*/  ISETP.GE.AND P2, PT, R13.reuse, R2.reuse, PT ;  /* 0x000000020d00720c */ /* 0x0c0fe40003f46270 */
[----:B------:R-:W-:Y:S02]  /*176c0*/  ISETP.GE.AND P5, PT, R13, R133, PT ;  /* 0x000000850d00720c */ /* 0x000fe40003fa6270 */
[-C--:B------:R-:W-:Y:S02]  /*176d0*/  ISETP.GE.AND P6, PT, R21, R2.reuse, PT ;  /* 0x000000021500720c */ /* 0x080fe40003fc6270 */
[----:B------:R-:W-:-:S02]  /*176e0*/  ISETP.GE.AND P0, PT, R12, R2, PT ;  /* 0x000000020c00720c */ /* 0x000fc40003f06270 */
[C---:B------:R-:W-:Y:S02]  /*176f0*/  IADD3 R13, R0.reuse, 0x70, RZ ;  /* 0x00000070000d7810 */ /* 0x040fe40007ffe0ff */
[----:B------:R-:W-:Y:S02]  /*17700*/  IADD3 R12, R0, 0x61, RZ ;  /* 0x00000061000c7810 */ /* 0x000fe40007ffe0ff */
[----:B------:R-:W-:Y:S02]  /*17710*/  FSEL R156, R30, -INF , !P3 ;  /* 0xff8000001e9c7808 */ /* 0x000fe40005800000 */
[----:B------:R-:W-:Y:S02]  /*17720*/  FSEL R169, R36, -INF , !P1 ;  /* 0xff80000024a97808 */ /* 0x000fe40004800000 */
[----:B------:R-:W-:Y:S02]  /*17730*/  FSEL R171, R39, -INF , !P4 ;  /* 0xff80000027ab7808 */ /* 0x000fe40006000000 */
[----:B------:R-:W-:-:S02]  /*17740*/  FSEL R167, R32, -INF , !P6 ;  /* 0xff80000020a77808 */ /* 0x000fc40007000000 */
[-C--:B------:R-:W-:Y:S02]  /*17750*/  ISETP.GE.AND P3, PT, R13, R2.reuse, PT ;  /* 0x000000020d00720c */ /* 0x080fe40003f66270 */
[-C--:B------:R-:W-:Y:S02]  /*17760*/  ISETP.GE.AND P1, PT, R20, R133.reuse, PT ;  /* 0x000000851400720c */ /* 0x080fe40003f26270 */
[C---:B------:R-:W-:Y:S02]  /*17770*/  ISETP.GE.AND P4, PT, R12.reuse, R2, PT ;  /* 0x000000020c00720c */ /* 0x040fe40003f86270 */
        /* <DEDUP_REMOVED lines=12> */
[----:B------:R-:W-:Y:S02]  /*17840*/  FSEL R145, R27, -INF , !P0 ;  /* 0xff8000001b917808 */ /* 0x000fe40004000000 */
[----:B------:R-:W-:Y:S01]  /*17850*/  ISETP.GT.AND P3, PT, R238, R227, PT ;  /* 0x000000e3ee00720c */ /* 0x000fe20003f64270 */
[----:B------:R-:W-:Y:S01]  /*17860*/  BAR.SYNC.DEFER_BLOCKING 0x0 ;  /* 0x0000000000007b1d */ /* 0x000fe20000010000 */
[----:B------:R-:W-:-:S02]  /*17870*/  ISETP.GE.AND P5, PT, R4, R2, PT ;  /* 0x000000020400720c */ /* 0x000fc40003fa6270 */
[-C--:B------:R-:W-:Y:S02]  /*17880*/  ISETP.GE.AND P1, PT, R4, R133.reuse, PT ;  /* 0x000000850400720c */ /* 0x080fe40003f26270 */
[C---:B------:R-:W-:Y:S02]  /*17890*/  ISETP.GE.AND P0, PT, R0.reuse, R2, PT ;  /* 0x000000020000720c */ /* 0x040fe40003f06270 */
        /* <DEDUP_REMOVED lines=8> */
[----:B------:R-:W-:Y:S02]  /*17920*/  FSEL R139, R130, -INF , !P4 ;  /* 0xff800000828b7808 */ /* 0x000fe40006000000 */
[----:B------:R-:W-:-:S02]  /*17930*/  FSEL R62, R127, -INF , !P0 ;  /* 0xff8000007f3e7808 */ /* 0x000fc40004000000 */
[CC--:B------:R-:W-:Y:S02]  /*17940*/  ISETP.GE.AND P6, PT, R12.reuse, R2.reuse, PT ;  /* 0x000000020c00720c */ /* 0x0c0fe40003fc6270 */
[----:B------:R-:W-:Y:S02]  /*17950*/  ISETP.GE.AND P2, PT, R12, R133, PT ;  /* 0x000000850c00720c */ /* 0x000fe40003f46270 */
[----:B------:R-:W-:Y:S02]  /*17960*/  ISETP.GE.AND P4, PT, R4, R2, PT ;  /* 0x000000020400720c */ /* 0x000fe40003f86270 */
[----:B------:R-:W-:Y:S02]  /*17970*/  ISETP.NE.U32.AND P0, PT, R236, RZ, PT ;  /* 0x000000ffec00720c */ /* 0x000fe40003f05070 */
[----:B------:R-:W-:Y:S02]  /*17980*/  LOP3.LUT R0, R8, R9, RZ, 0xfc, !PT ;  /* 0x0000000908007212 */ /* 0x000fe400078efcff */
        /* <DEDUP_REMOVED lines=12> */
[-C--:B--2---:R-:W-:Y:S02]  /*17a50*/  IABS R7, R14.reuse ;  /* 0x0000000e00077213 */ /* 0x084fe40000000000 */
[-C--:B------:R-:W-:Y:S02]  /*17a60*/  IABS R5, R14.reuse ;  /* 0x0000000e00057213 */ /* 0x080fe40000000000 */
[----:B------:R-:W1:Y:S01]  /*17a70*/  I2F.RP R8, R7 ;  /* 0x0000000700087306 */ /* 0x000e620000209400 */
[----:B------:R-:W-:Y:S02]  /*17a80*/  LOP3.LUT R3, R3, R14, RZ, 0x3c, !PT ;  /* 0x0000000e03037212 */ /* 0x000fe400078e3cff */
[----:B------:R-:W-:Y:S02]  /*17a90*/  IMAD.MOV R5, RZ, RZ, -R5 ;  /* 0x000000ffff057224 */ /* 0x000fe400078e0a05 */
[----:B------:R-:W-:-:S02]  /*17aa0*/  ISETP.GE.AND P4, PT, R3, RZ, PT ;  /* 0x000000ff0300720c */ /* 0x000fc40003f86270 */
[----:B------:R-:W-:Y:S01]  /*17ab0*/  LOP3.LUT R3, RZ, R14, RZ, 0x33, !PT ;  /* 0x0000000eff037212 */ /* 0x000fe200078e33ff */
        /* <DEDUP_REMOVED lines=21> */
[----:B------:R-:W-:Y:S02]  /*17c10*/  ISETP.GE.AND P1, PT, R9, RZ, PT ;  /* 0x000000ff0900720c */ /* 0x000fe40003f26270 */
[----:B------:R-:W-:-:S07]  /*17c20*/  ISETP.NE.AND P2, PT, R14, RZ, PT ;  /* 0x000000ff0e00720c */ /* 0x000fce0003f45270 */
[----:B------:R-:W-:Y:S02]  /*17c30*/  @P5 IADD3 R8, R8, 0x1, RZ ;  /* 0x0000000108085810 */ /* 0x000fe40007ffe0ff */
[----:B------:R-:W-:-:S03]  /*17c40*/  @P6 IADD3 R12, R12, 0x1, RZ ;  /* 0x000000010c0c6810 */ /* 0x000fc60007ffe0ff */
[----:B------:R-:W-:Y:S01]  /*17c50*/  @!P1 IMAD.MOV R8, RZ, RZ, -R8 ;  /* 0x000000ffff089224 */ /* 0x000fe200078e0a08 */
[----:B------:R-:W-:-:S04]  /*17c60*/  @!P4 IADD3 R12, -R12, RZ, RZ ;  /* 0x000000ff0c0cc210 */ /* 0x000fc80007ffe1ff */
[C---:B------:R-:W-:Y:S02]  /*17c70*/  SEL R5, R3.reuse, R12, !P2 ;  /* 0x0000000c03057207 */ /* 0x040fe40005000000 */
[----:B------:R-:W-:Y:S01]  /*17c80*/  SEL R6, R3, R8, !P2 ;  /* 0x0000000803067207 */ /* 0x000fe20005000000 */
[----:B------:R-:W2:Y:S02]  /*17c90*/  LD.E.64 R12, [R10.64+0x20] ;  /* 0x000020060a0c7980 */ /* 0x000ea4000c101b00 */
[C-C-:B------:R-:W-:Y:S02]  /*17ca0*/  IMAD.WIDE R18, R5.reuse, 0x4, R236.reuse ;  /* 0x0000000405127825 */ /* 0x140fe400078e02ec */
[----:B------:R-:W3:Y:S02]  /*17cb0*/  LD.E.64 R8, [R10.64+0x38] ;  /* 0x000038060a087980 */ /* 0x000ee4000c101b00 */
[----:B------:R-:W-:Y:S02]  /*17cc0*/  IMAD.WIDE R16, R6, 0x4, R236 ;  /* 0x0000000406107825 */ /* 0x000fe400078e02ec */
        /* <DEDUP_REMOVED lines=11> */
[----:B------:R-:W-:-:S03]  /*17d80*/  SHF.R.S32.HI R4, RZ, 0x1f, R3 ;  /* 0x0000001fff047819 */ /* 0x000fc60000011403 */
[----:B------:R-:W-:-:S04]  /*17d90*/  IMAD.WIDE.U32 R6, R3, R12, R14 ;  /* 0x0000000c03067225 */ /* 0x000fc800078e000e */
[----:B------:R-:W-:-:S04]  /*17da0*/  IMAD R4, R12, R4, R5 ;  /* 0x000000040c047224 */ /* 0x000fc800078e0205 */
[----:B------:R-:W-:Y:S01]  /*17db0*/  IMAD.IADD R4, R7, 0x1, R4 ;  /* 0x0000000107047824 */ /* 0x000fe200078e0204 */
[----:B------:R-:W-:Y:S05]  /*17dc0*/  BRA `(.L_x_1906) ;  /* 0x0000003000007947 */ /* 0x000fea0003800000 */
.L_x_1905:
[----:B------:R-:W2:Y:S02]  /*17dd0*/  LD.E R6, [R10.64+0x38] ;  /* 0x000038060a067980 */ /* 0x000ea4000c101900 */
[----:B--2---:R-:W-:-:S04]  /*17de0*/  LEA R6, -R6, RZ, 0x7 ;  /* 0x000000ff06067211 */ /* 0x004fc800078e39ff */
[----:B------:R-:W-:Y:S02]  /*17df0*/  SHF.R.S32.HI R4, RZ, 0x1f, R6 ;  /* 0x0000001fff047819 */ /* 0x000fe40000011406 */
.L_x_1906:
[----:B------:R-:W-:Y:S05]  /*17e00*/  BSYNC B0 ;  /* 0x0000000000007941 */ /* 0x000fea0003800000 */
.L_x_1904:
        /* <DEDUP_REMOVED lines=129> */
.L_x_1903:
[----:B------:R-:W-:Y:S05]  /*18620*/  BSYNC B1 ;  /* 0x0000000000017941 */ /* 0x000fea0003800000 */
.L_x_1902:
        /* <DEDUP_REMOVED lines=14> */
[----:B------:R-:W-:Y:S01]  /*18710*/  LDSM.16.MT88.4 R120, [R214+0x10000] ;  /* 0x01000000d678783b */ /* 0x000fe20000004200 */
[----:B------:R-:W-:Y:S02]  /*18720*/  FMNMX.FTZ R5, R85, R4, !PT ;  /* 0x0000000455057209 */ /* 0x000fe40007810000 */
[----:B------:R-:W-:Y:S01]  /*18730*/  FMNMX.FTZ R4, R88, R3, !PT ;  /* 0x0000000358047209 */ /* 0x000fe20007810000 */
[----:B------:R-:W-:Y:S01]  /*18740*/  LDSM.16.MT88.4 R80, [R213+0xc000] ;  /* 0x00c00000d550783b */ /* 0x000fe20000004200 */
        /* <DEDUP_REMOVED lines=70> */
[----:B---3--:R-:W-:Y:S02]  /*18bb0*/  FMNMX.FTZ R132, R5, R132, !PT ;  /* 0x0000008405847209 */ /* 0x008fe40007810000 */
[----:B------:R-:W-:Y:S01]  /*18bc0*/  LDSM.16.MT88.4 R4, [R212+0x10000] ;  /* 0x01000000d404783b */ /* 0x000fe20000004200 */
[C---:B--2---:R-:W-:Y:S02]  /*18bd0*/  FMUL.FTZ R63, R64.reuse, R3 ;  /* 0x00000003403f7220 */ /* 0x044fe40000410000 */
[----:B------:R-:W-:-:S03]  /*18be0*/  FMUL.FTZ R135, R64, R132 ;  /* 0x0000008440877220 */ /* 0x000fc60000410000 */
        /* <DEDUP_REMOVED lines=8> */
[-C--:B------:R-:W-:Y:S02]  /*18c70*/  FFMA.FTZ R53, R89, R64.reuse, -R135 ;  /* 0x0000004059357223 */ /* 0x080fe40000010887 */
[----:B------:R-:W1:Y:S01]  /*18c80*/  LDSM.16.MT88.4 R88, [R212+0xc000] ;  /* 0x00c00000d458783b */ /* 0x000e620000004200 */
[----:B------:R-:W-:-:S02]  /*18c90*/  FFMA.FTZ R56, R95, R64, -R63 ;  /* 0x000000405f387223 */ /* 0x000fc4000001083f */
[-CC-:B------:R-:W-:Y:S02]  /*18ca0*/  FFMA.FTZ R61, R92, R64.reuse, -R135.reuse ;  /* 0x000000405c3d7223 */ /* 0x180fe40000010887 */
[-C--:B------:R-:W-:Y:S01]  /*18cb0*/  FFMA.FTZ R60, R93, R64.reuse, -R135 ;  /* 0x000000405d3c7223 */ /* 0x080fe20000010887 */
[----:B------:R-:W-:Y:S01]  /*18cc0*/  MUFU.EX2 R59, R59 ;  /* 0x0000003b003b7308 */ /* 0x000fe20000000800 */
[-CC-:B------:R-:W-:Y:S02]  /*18cd0*/  FFMA.FTZ R54, R86, R64.reuse, -R63.reuse ;  /* 0x0000004056367223 */ /* 0x180fe4000001083f */
[-CC-:B------:R-:W-:Y:S02]  /*18ce0*/  FFMA.FTZ R49, R87, R64.reuse, -R63.reuse ;  /* 0x0000004057317223 */ /* 0x180fe4000001083f */
[-C--:B------:R-:W-:Y:S02]  /*18cf0*/  FFMA.FTZ R47, R85, R64.reuse, -R63 ;  /* 0x00000040552f7223 */ /* 0x080fe4000001083f */
[-CC-:B------:R-:W-:Y:S01]  /*18d00*/  FFMA.FTZ R55, R84, R64.reuse, -R135.reuse ;  /* 0x0000004054377223 */ /* 0x180fe20000010887 */
[----:B------:R-:W2:Y:S01]  /*18d10*/  MUFU.EX2 R56, R56 ;  /* 0x0000003800387308 */ /* 0x000ea20000000800 */
[----:B------:R-:W-:-:S02]  /*18d20*/  FFMA.FTZ R50, R50, R64, -R135 ;  /* 0x0000004032327223 */ /* 0x000fc40000010887 */
[-CC-:B------:R-:W-:Y:S02]  /*18d30*/  FFMA.FTZ R51, R51, R64.reuse, -R135.reuse ;  /* 0x0000004033337223 */ /* 0x180fe40000010887 */
[-C--:B------:R-:W-:Y:S02]  /*18d40*/  FFMA.FTZ R46, R46, R64.reuse, -R135 ;  /* 0x000000402e2e7223 */ /* 0x080fe40000010887 */
[-CC-:B------:R-:W-:Y:S01]  /*18d50*/  FFMA.FTZ R44, R44, R64.reuse, -R63.reuse ;  /* 0x000000402c2c7223 */ /* 0x180fe2000001083f */
[----:B------:R-:W3:Y:S01]  /*18d60*/  MUFU.EX2 R52, R52 ;  /* 0x0000003400347308 */ /* 0x000ee20000000800 */
[-CC-:B------:R-:W-:Y:S02]  /*18d70*/  FFMA.FTZ R43, R177, R64.reuse, -R63.reuse ;  /* 0x00000040b12b7223 */ /* 0x180fe4000001083f */
[-CC-:B------:R-:W-:Y:S02]  /*18d80*/  FFMA.FTZ R40, R178, R64.reuse, -R63.reuse ;  /* 0x00000040b2287223 */ /* 0x180fe4000001083f */
[----:B------:R-:W-:-:S02]  /*18d90*/  FFMA.FTZ R9, R179, R64, -R63 ;  /* 0x00000040b3097223 */ /* 0x000fc4000001083f */
[-CC-:B------:R-:W-:Y:S01]  /*18da0*/  FFMA.FTZ R45, R45, R64.reuse, -R135.reuse ;  /* 0x000000402d2d7223 */ /* 0x180fe20000010887 */
[----:B------:R-:W-:Y:S01]  /*18db0*/  MUFU.EX2 R61, R61 ;  /* 0x0000003d003d7308 */ /* 0x000fe20000000800 */
[----:B--2---:R-:W-:Y:S01]  /*18dc0*/  F2FP.PACK_AB R113, R56, R59 ;  /* 0x0000003b3871723e */ /* 0x004fe200000000ff */
[-CC-:B------:R-:W-:Y:S02]  /*18dd0*/  FFMA.FTZ R42, R175, R64.reuse, -R135.reuse ;  /* 0x00000040af2a7223 */ /* 0x180fe40000010887 */
[-CC-:B------:R-:W-:Y:S02]  /*18de0*/  FFMA.FTZ R41, R176, R64.reuse, -R135.reuse ;  /* 0x00000040b0297223 */ /* 0x180fe40000010887 */
[-C--:B------:R-:W-:Y:S02]  /*18df0*/  FFMA.FTZ R8, R174, R64.reuse, -R135 ;  /* 0x00000040ae087223 */ /* 0x080fe40000010887 */
[----:B------:R-:W2:Y:S01]  /*18e00*/  MUFU.EX2 R60, R60 ;  /* 0x0000003c003c7308 */ /* 0x000ea20000000800 */
[----:B---3--:R-:W-:Y:S01]  /*18e10*/  F2FP.PACK_AB R115, R52, R57 ;  /* 0x000000393473723e */ /* 0x008fe200000000ff */
        /* <DEDUP_REMOVED lines=8> */
[----:B------:R-:W3:Y:S01]  /*18ea0*/  MUFU.EX2 R53, R53 ;  /* 0x0000003500357308 */ /* 0x000ee20000000800 */
[----:B--2---:R-:W-:Y:S01]  /*18eb0*/  F2FP.PACK_AB R112, R60, R61 ;  /* 0x0000003d3c70723e */ /* 0x004fe200000000ff */
        /* <DEDUP_REMOVED lines=8> */
[----:B---3--:R-:W-:Y:S01]  /*18f40*/  F2FP.PACK_AB R114, R53, R58 ;  /* 0x0000003a3572723e */ /* 0x008fe200000000ff */
        /* <DEDUP_REMOVED lines=16> */
[C---:B------:R-:W-:Y:S01]  /*19050*/  HMMA.16816.F32 R92, R112.reuse, R96, RZ ;  /* 0x00000060705c723c */ /* 0x040fe200000018ff */
        /* <DEDUP_REMOVED lines=19> */
[----:B------:R-:W3:Y:S01]  /*19190*/  MUFU.EX2 R44, R44 ;  /* 0x0000002c002c7308 */ /* 0x000ee20000000800 */
        /* <DEDUP_REMOVED lines=11> */
[----:B------:R-:W4:Y:S06]  /*19250*/  MUFU.EX2 R42, R42 ;  /* 0x0000002a002a7308 */ /* 0x000f2c0000000800 */
[C---:B------:R-:W-:Y:S02]  /*19260*/  HMMA.16816.F32 R80, R112.reuse, R82, RZ ;  /* 0x000000527050723c */ /* 0x040fe400000018ff */
[----:B------:R-:W-:Y:S06]  /*19270*/  MUFU.EX2 R41, R41 ;  /* 0x0000002900297308 */ /* 0x000fec0000000800 */
[C---:B------:R-:W-:Y:S02]  /*19280*/  HMMA.16816.F32 R120, R112.reuse, R122, RZ ;  /* 0x0000007a7078723c */ /* 0x040fe400000018ff */
[----:B------:R-:W5:Y:S06]  /*19290*/  MUFU.EX2 R8, R8 ;  /* 0x0000000800087308 */ /* 0x000f6c0000000800 */
[C---:B------:R-:W-:Y:S02]  /*192a0*/  HMMA.16816.F32 R108, R112.reuse, R110, RZ ;  /* 0x0000006e706c723c */ /* 0x040fe400000018ff */
[----:B------:R-:W2:Y:S06]  /*192b0*/  MUFU.EX2 R0, R0 ;  /* 0x0000000000007308 */ /* 0x000eac0000000800 */
[C---:B------:R-:W-:Y:S02]  /*192c0*/  HMMA.16816.F32 R116, R112.reuse, R4, RZ ;  /* 0x000000047074723c */ /* 0x040fe400000018ff */
        /* <DEDUP_REMOVED lines=9> */
[----:B---3--:R-:W-:Y:S01]  /*19360*/  F2FP.PACK_AB R7, R44, R47 ;  /* 0x0000002f2c07723e */ /* 0x008fe200000000ff */
        /* <DEDUP_REMOVED lines=46> */
[----:B----4-:R-:W-:Y:S01]  /*19650*/  F2FP.PACK_AB R4, R42, R45 ;  /* 0x0000002d2a04723e */ /* 0x010fe200000000ff */
[----:B------:R-:W-:Y:S01]  /*19660*/  FADD.FTZ R45, R45, R46 ;  /* 0x0000002e2d2d7221 */ /* 0x000fe20000010000 */
[----:B------:R-:W-:Y:S01]  /*19670*/  F2FP.PACK_AB R5, R40, R43 ;  /* 0x0000002b2805723e */ /* 0x000fe200000000ff */
[----:B------:R-:W-:Y:S01]  /*19680*/  MUFU.EX2 R169, R169 ;  /* 0x000000a900a97308 */ /* 0x000fe20000000800 */
[----:B-----5:R-:W-:Y:S01]  /*19690*/  F2FP.PACK_AB R6, R8, R41 ;  /* 0x000000290806723e */ /* 0x020fe200000000ff */
[----:B------:R-:W-:Y:S01]  /*196a0*/  FADD.FTZ R43, R43, R44 ;  /* 0x0000002c2b2b7221 */ /* 0x000fe20000010000 */
[----:B------:R-:W-:Y:S01]  /*196b0*/  F2FP.PACK_AB R7, R0, R9 ;  /* 0x000000090007723e */ /* 0x000fe200000000ff */
[----:B------:R-:W-:-:S02]  /*196c0*/  FADD.FTZ R42, R42, R45 ;  /* 0x0000002d2a2a7221 */ /* 0x000fc40000010000 */
[----:B------:R-:W-:Y:S02]  /*196d0*/  FADD.FTZ R40, R40, R43 ;  /* 0x0000002b28287221 */ /* 0x000fe40000010000 */
[----:B------:R-:W4:Y:S01]  /*196e0*/  MUFU.EX2 R168, R168 ;  /* 0x000000a800a87308 */ /* 0x000f220000000800 */
        /* <DEDUP_REMOVED lines=8> */
[----:B------:R-:W5:Y:S02]  /*19770*/  MUFU.EX2 R164, R164 ;  /* 0x000000a400a47308 */ /* 0x000f640000000800 */
        /* <DEDUP_REMOVED lines=47> */
[----:B------:R-:W1:Y:S07]  /*19a70*/  LDSM.16.MT88.4 R20, [R212+0x11800] ;  /* 0x01180000d414783b */ /* 0x000e6e0000004200 */
        /* <DEDUP_REMOVED lines=64> */
[----:B------:R-:W-:Y:S01]  /*19e80*/  HMMA.16816.F32 R68, R4, R20, R68 ;  /* 0x000000140444723c */ /* 0x000fe20000001844 */
        /* <DEDUP_REMOVED lines=173> */
.L_x_1909:
[----:B------:R-:W2:Y:S02]  /*1a960*/  LD.E R4, [R10.64+0x40] ;  /* 0x000040060a047980 */ /* 0x000ea4000c101900 */
[----:B--2---:R-:W-:-:S04]  /*1a970*/  LEA R4, -R4, RZ, 0x7 ;  /* 0x000000ff04047211 */ /* 0x004fc800078e39ff */
[----:B------:R-:W-:Y:S02]  /*1a980*/  SHF.R.S32.HI R0, RZ, 0x1f, R4 ;  /* 0x0000001fff007819 */ /* 0x000fe40000011404 */
.L_x_1910:
[----:B------:R-:W-:Y:S05]  /*1a990*/  BSYNC B0 ;  /* 0x0000000000007941 */ /* 0x000fea0003800000 */
.L_x_1908:
        /* <DEDUP_REMOVED lines=133> */
[----:B------:R-:W1:Y:S04]  /*1b1f0*/  LDSM.16.M88.4 R52, [R221+0x4000] ;  /* 0x00400000dd34783b */ /* 0x000e680000000200 */
[----:B------:R-:W5:Y:S04]  /*1b200*/  LDSM.16.M88.4 R44, [R221+0x4800] ;  /* 0x00480000dd2c783b */ /* 0x000f680000000200 */
[----:B------:R-:W5:Y:S04]  /*1b210*/  LDSM.16.M88.4 R36, [R221+0x5000] ;  /* 0x00500000dd24783b */ /* 0x000f680000000200 */
[----:B--2---:R-:W2:Y:S04]  /*1b220*/  LDSM.16.M88.4 R28, [R221+0x5800] ;  /* 0x00580000dd1c783b */ /* 0x004ea80000000200 */
[----:B---3--:R-:W3:Y:S04]  /*1b230*/  LDSM.16.M88.4 R20, [R221+0x6000] ;  /* 0x00600000dd14783b */ /* 0x008ee80000000200 */
[----:B----4-:R-:W4:Y:S04]  /*1b240*/  LDSM.16.M88.4 R12, [R221+0x6800] ;  /* 0x00680000dd0c783b */ /* 0x010f280000000200 */
[----:B------:R-:W2:Y:S04]  /*1b250*/  LDSM.16.M88.4 R172, [R221+0x7000] ;  /* 0x00700000ddac783b */ /* 0x000ea80000000200 */
[----:B------:R-:W2:Y:S04]  /*1b260*/  LDSM.16.M88.4 R60, [R221+0x7800] ;  /* 0x00780000dd3c783b */ /* 0x000ea80000000200 */
[----:B------:R-:W-:Y:S04]  /*1b270*/  LDSM.16.M88.4 R64, [R220] ;  /* 0x00000000dc40783b */ /* 0x000fe80000000200 */
[----:B------:R-:W2:Y:S04]  /*1b280*/  LDSM.16.M88.4 R136, [R219] ;  /* 0x00000000db88783b */ /* 0x000ea80000000200 */
[----:B-1----:R-:W1:Y:S01]  /*1b290*/  LDSM.16.M88.4 R8, [R211] ;  /* 0x00000000d308783b */ /* 0x002e620000000200 */
[C---:B------:R-:W-:Y:S03]  /*1b2a0*/  HMMA.16816.F32 R56, R164.reuse, R52, RZ ;  /* 0x00000034a438723c */ /* 0x040fe600000018ff */
[----:B------:R-:W1:Y:S04]  /*1b2b0*/  LDSM.16.M88.4 R4, [R210] ;  /* 0x00000000d204783b */ /* 0x000e680000000200 */
[----:B------:R-:W-:Y:S01]  /*1b2c0*/  LDSM.16.M88.4 R144, [R206] ;  /* 0x00000000ce90783b */ /* 0x000fe20000000200 */
[C---:B-----5:R-:W-:Y:S03]  /*1b2d0*/  HMMA.16816.F32 R48, R164.reuse, R44, RZ ;  /* 0x0000002ca430723c */ /* 0x060fe600000018ff */
[----:B------:R-:W-:Y:S04]  /*1b2e0*/  LDSM.16.M88.4 R152, [R208] ;  /* 0x00000000d098783b */ /* 0x000fe80000000200 */
[----:B------:R-:W-:Y:S01]  /*1b2f0*/  LDSM.16.M88.4 R148, [R207] ;  /* 0x00000000cf94783b */ /* 0x000fe20000000200 */
[C---:B------:R-:W-:Y:S03]  /*1b300*/  HMMA.16816.F32 R40, R164.reuse, R36, RZ ;  /* 0x00000024a428723c */ /* 0x040fe600000018ff */
[----:B------:R-:W-:Y:S04]  /*1b310*/  LDSM.16.M88.4 R140, [R205] ;  /* 0x00000000cd8c783b */ /* 0x000fe80000000200 */
[----:B------:R-:W-:Y:S01]  /*1b320*/  LDSM.16.M88.4 R184, [R221+0x8000] ;  /* 0x00800000ddb8783b */ /* 0x000fe20000000200 */
[C---:B------:R-:W-:Y:S03]  /*1b330*/  HMMA.16816.F32 R52, R164.reuse, R54, RZ ;  /* 0x00000036a434723c */ /* 0x040fe600000018ff */
[----:B------:R-:W-:Y:S04]  /*1b340*/  LDSM.16.M88.4 R160, [R221+0xa000] ;  /* 0x00a00000dda0783b */ /* 0x000fe80000000200 */
[----:B------:R-:W-:Y:S01]  /*1b350*/  LDSM.16.M88.4 R156, [R221+0xa800] ;  /* 0x00a80000dd9c783b */ /* 0x000fe20000000200 */
[C---:B------:R-:W-:Y:S03]  /*1b360*/  HMMA.16816.F32 R44, R164.reuse, R46, RZ ;  /* 0x0000002ea42c723c */ /* 0x040fe600000018ff */
[----:B------:R-:W-:Y:S04]  /*1b370*/  LDSM.16.M88.4 R188, [R220+0x2000] ;  /* 0x00200000dcbc783b */ /* 0x000fe80000000200 */
[----:B------:R-:W-:Y:S01]  /*1b380*/  LDSM.16.M88.4 R180, [R221+0x9800] ;  /* 0x00980000ddb4783b */ /* 0x000fe20000000200 */
[C---:B------:R-:W-:Y:S03]  /*1b390*/  HMMA.16816.F32 R36, R164.reuse, R38, RZ ;  /* 0x00000026a424723c */ /* 0x040fe600000018ff */
[----:B------:R-:W5:Y:S04]  /*1b3a0*/  S2R R0, SR_TID.X ;  /* 0x0000000000007919 */ /* 0x000f680000002100 */
[----:B------:R-:W0:Y:S01]  /*1b3b0*/  LDGDEPBAR ;  /* 0x00000000000079af */ /* 0x000e220000000000 */
[C---:B--2---:R-:W-:Y:S08]  /*1b3c0*/  HMMA.16816.F32 R32, R164.reuse, R28, RZ ;  /* 0x0000001ca420723c */ /* 0x044ff000000018ff */
[C---:B---3--:R-:W-:Y:S08]  /*1b3d0*/  HMMA.16816.F32 R24, R164.reuse, R20, RZ ;  /* 0x00000014a418723c */ /* 0x048ff000000018ff */
[----:B----4-:R-:W-:Y:S01]  /*1b3e0*/  HMMA.16816.F32 R16, R164, R12, RZ ;  /* 0x0000000ca410723c */ /* 0x010fe200000018ff */
[----:B-----5:R-:W-:-:S07]  /*1b3f0*/  IMAD.SHL.U32 R0, R0, 0x2, RZ ;  /* 0x0000000200007824 */ /* 0x020fce00078e00ff */
[C---:B------:R-:W-:Y:S08]  /*1b400*/  HMMA.16816.F32 R176, R164.reuse, R172, RZ ;  /* 0x000000aca4b0723c */ /* 0x040ff000000018ff */
[C---:B------:R-:W-:Y:S08]  /*1b410*/  HMMA.16816.F32 R28, R164.reuse, R30, RZ ;  /* 0x0000001ea41c723c */ /* 0x040ff000000018ff */
[C---:B------:R-:W-:Y:S08]  /*1b420*/  HMMA.16816.F32 R20, R164.reuse, R22, RZ ;  /* 0x00000016a414723c */ /* 0x040ff000000018ff */
[C---:B------:R-:W-:Y:S08]  /*1b430*/  HMMA.16816.F32 R12, R164.reuse, R14, RZ ;  /* 0x0000000ea40c723c */ /* 0x040ff000000018ff */
[C---:B------:R-:W-:Y:S08]  /*1b440*/  HMMA.16816.F32 R172, R164.reuse, R174, RZ ;  /* 0x000000aea4ac723c */ /* 0x040ff000000018ff */
[C---:B------:R-:W-:Y:S08]  /*1b450*/  HMMA.16816.F32 R168, R164.reuse, R60, RZ ;  /* 0x0000003ca4a8723c */ /* 0x040ff000000018ff */
[----:B------:R-:W-:Y:S01]  /*1b460*/  HMMA.16816.F32 R164, R164, R62, RZ ;  /* 0x0000003ea4a4723c */ /* 0x000fe200000018ff */
[----:B------:R-:W2:Y:S07]  /*1b470*/  LDSM.16.M88.4 R60, [R209] ;  /* 0x00000000d13c783b */ /* 0x000eae0000000200 */
[C---:B------:R-:W-:Y:S08]  /*1b480*/  HMMA.16816.F32 R56, R64.reuse, R136, R56 ;  /* 0x000000884038723c */ /* 0x040ff00000001838 */
[C---:B------:R-:W-:Y:S01]  /*1b490*/  HMMA.16816.F32 R52, R64.reuse, R138, R52 ;  /* 0x0000008a4034723c */ /* 0x040fe20000001834 */
[----:B------:R-:W-:Y:S07]  /*1b4a0*/  LDSM.16.M88.4 R136, [R218] ;  /* 0x00000000da88783b */ /* 0x000fee0000000200 */
[C---:B-1----:R-:W-:Y:S08]  /*1b4b0*/  HMMA.16816.F32 R48, R64.reuse, R8, R48 ;  /* 0x000000084030723c */ /* 0x042ff00000001830 */
[C---:B------:R-:W-:Y:S01]  /*1b4c0*/  HMMA.16816.F32 R44, R64.reuse, R10, R44 ;  /* 0x0000000a402c723c */ /* 0x040fe2000000182c */
[----:B------:R-:W1:Y:S07]  /*1b4d0*/  LDSM.16.M88.4 R8, [R215+0x4000] ;  /* 0x00400000d708783b */ /* 0x000e6e0000000200 */
        /* <DEDUP_REMOVED lines=10> */
[C---:B------:R-:W-:Y:S01]  /*1b580*/  HMMA.16816.F32 R52, R136.reuse, R10, R52 ;  /* 0x0000000a8834723c */ /* 0x040fe20000001834 */
[----:B------:R-:W1:Y:S07]  /*1b590*/  LDSM.16.M88.4 R8, [R215+0x6000] ;  /* 0x00600000d708783b */ /* 0x000e6e0000000200 */
[C---:B---3--:R-:W-:Y:S08]  /*1b5a0*/  HMMA.16816.F32 R48, R136.reuse, R4, R48 ;  /* 0x000000048830723c */ /* 0x048ff00000001830 */
[----:B------:R-:W-:Y:S01]  /*1b5b0*/  HMMA.16816.F32 R44, R136, R6, R44 ;  /* 0x00000006882c723c */ /* 0x000fe2000000182c */
[----:B------:R-:W3:Y:S07]  /*1b5c0*/  LDSM.16.M88.4 R4, [R215+0x7000] ;  /* 0x00700000d704783b */ /* 0x000eee0000000200 */
        /* <DEDUP_REMOVED lines=10> */
[C---:B--2---:R-:W-:Y:S08]  /*1b670*/  HMMA.16816.F32 R40, R136.reuse, R60, R40 ;  /* 0x0000003c8828723c */ /* 0x044ff00000001828 */
[C---:B------:R-:W-:Y:S01]  /*1b680*/  HMMA.16816.F32 R36, R136.reuse, R62, R36 ;  /* 0x0000003e8824723c */ /* 0x040fe20000001824 */
[----:B------:R-:W2:Y:S07]  /*1b690*/  LDSM.16.M88.4 R60, [R217] ;  /* 0x00000000d93c783b */ /* 0x000eae0000000200 */
[C---:B----4-:R-:W-:Y:S08]  /*1b6a0*/  HMMA.16816.F32 R32, R136.reuse, R144, R32 ;  /* 0x000000908820723c */ /* 0x050ff00000001820 */
[C---:B------:R-:W-:Y:S01]  /*1b6b0*/  HMMA.16816.F32 R28, R136.reuse, R146, R28 ;  /* 0x00000092881c723c */ /* 0x040fe2000000181c */
[----:B------:R-:W4:Y:S07]  /*1b6c0*/  LDSM.16.M88.4 R144, [R204+0x1000] ;  /* 0x00100000cc90783b */ /* 0x000f2e0000000200 */
[C---:B-1----:R-:W-:Y:S08]  /*1b6d0*/  HMMA.16816.F32 R24, R136.reuse, R8, R24 ;  /* 0x000000088818723c */ /* 0x042ff00000001818 */
[C---:B------:R-:W-:Y:S01]  /*1b6e0*/  HMMA.16816.F32 R20, R136.reuse, R10, R20 ;  /* 0x0000000a8814723c */ /* 0x040fe20000001814 */
[----:B------:R-:W1:Y:S07]  /*1b6f0*/  LDSM.16.M88.4 R8, [R204+0x1800] ;  /* 0x00180000cc08783b */ /* 0x000e6e0000000200 */
[C---:B---3--:R-:W-:Y:S08]  /*1b700*/  HMMA.16816.F32 R176, R136.reuse, R4, R176 ;  /* 0x0000000488b0723c */ /* 0x048ff000000018b0 */
[----:B------:R-:W-:Y:S01]  /*1b710*/  HMMA.16816.F32 R172, R136, R6, R172 ;  /* 0x0000000688ac723c */ /* 0x000fe200000018ac */
[----:B------:R-:W3:Y:S07]  /*1b720*/  LDSM.16.M88.4 R4, [R204+0x2000] ;  /* 0x00200000cc04783b */ /* 0x000eee0000000200 */
        /* <DEDUP_REMOVED lines=8> */
[----:B------:R-:W2:Y:S04]  /*1b7b0*/  LDSM.16.M88.4 R136, [R204+0x3000] ;  /* 0x00300000cc88783b */ /* 0x000ea80000000200 */
[----:B------:R-:W-:Y:S03]  /*1b7c0*/  LDSM.16.M88.4 R152, [R221+0xb000] ;  /* 0x00b00000dd98783b */ /* 0x000fe60000000200 */
[C---:B----4-:R-:W-:Y:S08]  /*1b7d0*/  HMMA.16816.F32 R40, R60.reuse, R144, R40 ;  /* 0x000000903c28723c */ /* 0x050ff00000001828 */
[C---:B------:R-:W-:Y:S01]  /*1b7e0*/  HMMA.16816.F32 R36, R60.reuse, R146, R36 ;  /* 0x000000923c24723c */ /* 0x040fe20000001824 */
[----:B------:R-:W-:Y:S07]  /*1b7f0*/  LDSM.16.M88.4 R144, [R222+0x2000] ;  /* 0x00200000de90783b */ /* 0x000fee0000000200 */
[C---:B-1----:R-:W-:Y:S08]  /*1b800*/  HMMA.16816.F32 R32, R60.reuse, R8, R32 ;  /* 0x000000083c20723c */ /* 0x042ff00000001820 */
[C---:B------:R-:W-:Y:S01]  /*1b810*/  HMMA.16816.F32 R28, R60.reuse, R10, R28 ;  /* 0x0000000a3c1c723c */ /* 0x040fe2000000181c */
[----:B------:R-:W1:Y:S07]  /*1b820*/  LDSM.16.M88.4 R8, [R221+0x8800] ;  /* 0x00880000dd08783b */ /* 0x000e6e0000000200 */
[C---:B---3--:R-:W-:Y:S08]  /*1b830*/  HMMA.16816.F32 R24, R60.reuse, R4, R24 ;  /* 0x000000043c18723c */ /* 0x048ff00000001818 */
[C---:B------:R-:W-:Y:S01]  /*1b840*/  HMMA.16816.F32 R20, R60.reuse, R6, R20 ;  /* 0x000000063c14723c */ /* 0x040fe20000001814 */
[----:B------:R-:W3:Y:S07]  /*1b850*/  LDSM.16.M88.4 R4, [R221+0x9000] ;  /* 0x00900000dd04783b */ /* 0x000eee0000000200 */
[C---:B------:R-:W-:Y:S08]  /*1b860*/  HMMA.16816.F32 R48, R60.reuse, R148, R48 ;  /* 0x000000943c30723c */ /* 0x040ff00000001830 */
[C---:B------:R-:W-:Y:S01]  /*1b870*/  HMMA.16816.F32 R44, R60.reuse, R150, R44 ;  /* 0x000000963c2c723c */ /* 0x040fe2000000182c */
[----:B------:R-:W-:Y:S07]  /*1b880*/  LDSM.16.M88.4 R148, [R221+0xb800] ;  /* 0x00b80000dd94783b */ /* 0x000fee0000000200 */
[C---:B--2---:R-:W-:Y:S08]  /*1b890*/  HMMA.16816.F32 R168, R60.reuse, R64, R168 ;  /* 0x000000403ca8723c */ /* 0x044ff000000018a8 */
[C---:B------:R-:W-:Y:S01]  /*1b8a0*/  HMMA.16816.F32 R164, R60.reuse, R66, R164 ;  /* 0x000000423ca4723c */ /* 0x040fe200000018a4 */
[----:B------:R-:W2:Y:S07]  /*1b8b0*/  LDSM.16.M88.4 R64, [R201] ;  /* 0x00000000c940783b */ /* 0x000eae0000000200 */
[C---:B-----5:R-:W-:Y:S08]  /*1b8c0*/  HMMA.16816.F32 R16, R60.reuse, R140, R16 ;  /* 0x0000008c3c10723c */ /* 0x060ff00000001810 */
[C---:B------:R-:W-:Y:S01]  /*1b8d0*/  HMMA.16816.F32 R12, R60.reuse, R142, R12 ;  /* 0x0000008e3c0c723c */ /* 0x040fe2000000180c */
[----:B------:R-:W4:Y:S07]  /*1b8e0*/  LDSM.16.M88.4 R140, [R203] ;  /* 0x00000000cb8c783b */ /* 0x000f2e0000000200 */
[C---:B------:R-:W-:Y:S08]  /*1b8f0*/  HMMA.16816.F32 R176, R60.reuse, R136, R176 ;  /* 0x000000883cb0723c */ /* 0x040ff000000018b0 */
[----:B------:R-:W-:Y:S01]  /*1b900*/  HMMA.16816.F32 R172, R60, R138, R172 ;  /* 0x0000008a3cac723c */ /* 0x000fe200000018ac */
[----:B------:R-:W5:Y:S04]  /*1b910*/  LDSM.16.M88.4 R136, [R202] ;  /* 0x00000000ca88783b */ /* 0x000f680000000200 */
[----:B------:R-:W-:Y:S03]  /*1b920*/  LDSM.16.M88.4 R60, [R200] ;  /* 0x00000000c83c783b */ /* 0x000fe60000000200 */
[C---:B-1----:R-:W-:Y:S08]  /*1b930*/  HMMA.16816.F32 R48, R144.reuse, R8, R48 ;  /* 0x000000089030723c */ /* 0x042ff00000001830 */
[C---:B------:R-:W-:Y:S01]  /*1b940*/  HMMA.16816.F32 R44, R144.reuse, R10, R44 ;  /* 0x0000000a902c723c */ /* 0x040fe2000000182c */
[----:B------:R-:W1:Y:S07]  /*1b950*/  LDSM.16.M88.4 R8, [R199] ;  /* 0x00000000c708783b */ /* 0x000e6e0000000200 */
[C---:B---3--:R-:W-:Y:S08]  /*1b960*/  HMMA.16816.F32 R40, R144.reuse, R4, R40 ;  /* 0x000000049028723c */ /* 0x048ff00000001828 */
[C---:B------:R-:W-:Y:S01]  /*1b970*/  HMMA.16816.F32 R36, R144.reuse, R6, R36 ;  /* 0x000000069024723c */ /* 0x040fe20000001824 */
[----:B------:R-:W3:Y:S07]  /*1b980*/  LDSM.16.M88.4 R4, [R198] ;  /* 0x00000000c604783b */ /* 0x000eee0000000200 */
        /* <DEDUP_REMOVED lines=8> */
[----:B------:R-:W1:Y:S07]  /*1ba10*/  LDSM.16.M88.4 R156, [R215+0x8000] ;  /* 0x00800000d79c783b */ /* 0x000e6e0000000200 */
[C---:B------:R-:W-:Y:S08]  /*1ba20*/  HMMA.16816.F32 R176, R144.reuse, R152, R176 ;  /* 0x0000009890b0723c */ /* 0x040ff000000018b0 */
[----:B------:R-:W-:Y:S01]  /*1ba30*/  HMMA.16816.F32 R172, R144, R154, R172 ;  /* 0x0000009a90ac723c */ /* 0x000fe200000018ac */
[----:B------:R-:W1:Y:S07]  /*1ba40*/  LDSM.16.M88.4 R152, [R215+0x8800] ;  /* 0x00880000d798783b */ /* 0x000e6e0000000200 */
[C---:B--2---:R-:W-:Y:S08]  /*1ba50*/  HMMA.16816.F32 R40, R188.reuse, R64, R40 ;  /* 0x00000040bc28723c */ /* 0x044ff00000001828 */
[C---:B------:R-:W-:Y:S01]  /*1ba60*/  HMMA.16816.F32 R36, R188.reuse, R66, R36 ;  /* 0x00000042bc24723c */ /* 0x040fe20000001824 */
[----:B------:R-:W2:Y:S07]  /*1ba70*/  LDSM.16.M88.4 R64, [R215+0xb000] ;  /* 0x00b00000d740783b */ /* 0x000eae0000000200 */
[C---:B----4-:R-:W-:Y:S08]  /*1ba80*/  HMMA.16816.F32 R56, R188.reuse, R140, R56 ;  /* 0x0000008cbc38723c */ /* 0x050ff00000001838 */
[C---:B-----5:R-:W-:Y:S08]  /*1ba90*/  HMMA.16816.F32 R48, R188.reuse, R136, R48 ;  /* 0x00000088bc30723c */ /* 0x060ff00000001830 */
[C---:B------:R-:W-:Y:S01]  /*1baa0*/  HMMA.16816.F32 R44, R188.reuse, R138, R44 ;  /* 0x0000008abc2c723c */ /* 0x040fe2000000182c */
[----:B------:R-:W-:Y:S07]  /*1bab0*/  LDSM.16.M88.4 R136, [R215+0xa800] ;  /* 0x00a80000d788783b */ /* 0x000fee0000000200 */
[C---:B-1----:R-:W-:Y:S08]  /*1bac0*/  HMMA.16816.F32 R24, R188.reuse, R8, R24 ;  /* 0x00000008bc18723c */ /* 0x042ff00000001818 */
[C---:B------:R-:W-:Y:S01]  /*1bad0*/  HMMA.16816.F32 R20, R188.reuse, R10, R20 ;  /* 0x0000000abc14723c */ /* 0x040fe20000001814 */
[----:B------:R-:W-:Y:S07]  /*1bae0*/  LDSM.16.M88.4 R8, [R217+0x2000] ;  /* 0x00200000d908783b */ /* 0x000fee0000000200 */
[C---:B---3--:R-:W-:Y:S08]  /*1baf0*/  HMMA.16816.F32 R16, R188.reuse, R4, R16 ;  /* 0x00000004bc10723c */ /* 0x048ff00000001810 */
[----:B------:R-:W-:Y:S01]  /*1bb00*/  HMMA.16816.F32 R12, R188, R6, R12 ;  /* 0x00000006bc0c723c */ /* 0x000fe2000000180c */
[----:B------:R-:W1:Y:S07]  /*1bb10*/  LDSM.16.M88.4 R4, [R204+0x4000] ;  /* 0x00400000cc04783b */ /* 0x000e6e0000000200 */
[C---:B------:R-:W-:Y:S08]  /*1bb20*/  HMMA.16816.F32 R168, R144.reuse, R148, R168 ;  /* 0x0000009490a8723c */ /* 0x040ff000000018a8 */
[----:B------:R-:W-:Y:S01]  /*1bb30*/  HMMA.16816.F32 R164, R144, R150, R164 ;  /* 0x0000009690a4723c */ /* 0x000fe200000018a4 */
[----:B------:R-:W3:Y:S07]  /*1bb40*/  LDSM.16.M88.4 R148, [R215+0x9000] ;  /* 0x00900000d794783b */ /* 0x000eee0000000200 */
[C---:B------:R-:W-:Y:S08]  /*1bb50*/  HMMA.16816.F32 R176, R188.reuse, R184, R176 ;  /* 0x000000b8bcb0723c */ /* 0x040ff000000018b0 */
[----:B------:R-:W-:Y:S08]  /*1bb60*/  HMMA.16816.F32 R172, R188, R186, R172 ;  /* 0x000000babcac723c */ /* 0x000ff000000018ac */
[C---:B------:R-:W-:Y:S08]  /*1bb70*/  HMMA.16816.F32 R32, R144.reuse, R180, R32 ;  /* 0x000000b49020723c */ /* 0x040ff00000001820 */
[----:B------:R-:W-:Y:S01]  /*1bb80*/  HMMA.16816.F32 R28, R144, R182, R28 ;  /* 0x000000b6901c723c */ /* 0x000fe2000000181c */
[----:B------:R-:W4:Y:S04]  /*1bb90*/  LDSM.16.M88.4 R180, [R196] ;  /* 0x00000000c4b4783b */ /* 0x000f280000000200 */
[----:B------:R-:W-:Y:S03]  /*1bba0*/  LDSM.16.M88.4 R144, [R215+0x9800] ;  /* 0x00980000d790783b */ /* 0x000fe60000000200 */
[----:B------:R-:W-:Y:S01]  /*1bbb0*/  HMMA.16816.F32 R52, R188, R142, R52 ;  /* 0x0000008ebc34723c */ /* 0x000fe20000001834 */
[----:B------:R-:W-:Y:S07]  /*1bbc0*/  LDSM.16.M88.4 R140, [R215+0xa000] ;  /* 0x00a00000d78c783b */ /* 0x000fee0000000200 */
[C---:B------:R-:W-:Y:S08]  /*1bbd0*/  HMMA.16816.F32 R56, R160.reuse, R156, R56 ;  /* 0x0000009ca038723c */ /* 0x040ff00000001838 */
[C---:B------:R-:W-:Y:S08]  /*1bbe0*/  HMMA.16816.F32 R48, R160.reuse, R152, R48 ;  /* 0x00000098a030723c */ /* 0x040ff00000001830 */
[C---:B------:R-:W-:Y:S01]  /*1bbf0*/  HMMA.16816.F32 R44, R160.reuse, R154, R44 ;  /* 0x0000009aa02c723c */ /* 0x040fe2000000182c */
[----:B------:R-:W5:Y:S07]  /*1bc00*/  LDSM.16.M88.4 R152, [R204+0x4800] ;  /* 0x00480000cc98783b */ /* 0x000f6e0000000200 */
[C---:B--2---:R-:W-:Y:S08]  /*1bc10*/  HMMA.16816.F32 R176, R160.reuse, R64, R176 ;  /* 0x00000040a0b0723c */ /* 0x044ff000000018b0 */
[----:B------:R-:W-:Y:S01]  /*1bc20*/  HMMA.16816.F32 R172, R160, R66, R172 ;  /* 0x00000042a0ac723c */ /* 0x000fe200000018ac */
[----:B------:R-:W2:Y:S07]  /*1bc30*/  LDSM.16.M88.4 R64, [R204+0x5000] ;  /* 0x00500000cc40783b */ /* 0x000eae0000000200 */
[C---:B------:R-:W-:Y:S08]  /*1bc40*/  HMMA.16816.F32 R32, R188.reuse, R60, R32 ;  /* 0x0000003cbc20723c */ /* 0x040ff00000001820 */
[----:B------:R-:W-:Y:S01]  /*1bc50*/  HMMA.16816.F32 R28, R188, R62, R28 ;  /* 0x0000003ebc1c723c */ /* 0x000fe2000000181c */
[----:B------:R-:W2:Y:S07]  /*1bc60*/  LDSM.16.M88.4 R60, [R215+0xb800] ;  /* 0x00b80000d73c783b */ /* 0x000eae0000000200 */
[----:B------:R-:W-:Y:S08]  /*1bc70*/  HMMA.16816.F32 R52, R160, R158, R52 ;  /* 0x0000009ea034723c */ /* 0x000ff00000001834 */
[----:B-1----:R-:W-:Y:S07]  /*1bc80*/  HMMA.16816.F32 R56, R8, R4, R56 ;  /* 0x000000040838723c */ /* 0x002fee0000001838 */
[----:B------:R-:W-:Y:S01]  /*1bc90*/  LOP3.LUT R5, R0, 0x6, RZ, 0xc0, !PT ;  /* 0x0000000600057812 */ /* 0x000fe200078ec0ff */
[----:B---3--:R-:W-:Y:S04]  /*1bca0*/  HMMA.16816.F32 R40, R160, R148, R40 ;  /* 0x00000094a028723c */ /* 0x008fe80000001828 */
[----:B------:R-:W-:-:S03]  /*1bcb0*/  IMAD R0, R238, 0x80, R5 ;  /* 0x00000080ee007824 */ /* 0x000fc600078e0205 */
[----:B------:R-:W-:Y:S01]  /*1bcc0*/  IMAD.MOV.U32 R148, RZ, RZ, R134 ;  /* 0x000000ffff947224 */ /* 0x000fe200078e0086 */
[----:B----4-:R-:W-:Y:S01]  /*1bcd0*/  HMMA.16816.F32 R168, R188, R180, R168 ;  /* 0x000000b4bca8723c */ /* 0x010fe200000018a8 */
[----:B------:R-:W-:Y:S01]  /*1bce0*/  IADD3 R4, R0, 0x1, RZ ;  /* 0x0000000100047810 */ /* 0x000fe20007ffe0ff */
[----:B------:R-:W-:-:S03]  /*1bcf0*/  IMAD.MOV.U32 R149, RZ, RZ, R135 ;  /* 0x000000ffff957224 */ /* 0x000fc600078e0087 */
[C---:B------:R-:W-:Y:S02]  /*1bd00*/  ISETP.GE.AND P6, PT, R4.reuse, R2, PT ;  /* 0x000000020400720c */ /* 0x040fe40003fc6270 */
[----:B------:R-:W-:Y:S01]  /*1bd10*/  ISETP.GE.AND P4, PT, R4, R133, PT ;  /* 0x000000850400720c */ /* 0x000fe20003f86270 */
[----:B------:R-:W-:Y:S01]  /*1bd20*/  HMMA.16816.F32 R52, R8, R6, R52 ;  /* 0x000000060834723c */ /* 0x000fe20000001834 */
[----:B------:R-:W1:Y:S02]  /*1bd30*/  LDSM.16.M88.4 R4, [R204+0x5800] ;  /* 0x00580000cc04783b */ /* 0x000e640000000200 */
[----:B------:R-:W-:-:S05]  /*1bd40*/  FSEL R194, R59, -INF , !P4 ;  /* 0xff8000003bc27808 */ /* 0x000fca0006000000 */
[----:B------:R-:W-:Y:S07]  /*1bd50*/  HMMA.16816.F32 R164, R188, R182, R164 ;  /* 0x000000b6bca4723c */ /* 0x000fee00000018a4 */
[----:B------:R-:W-:Y:S01]  /*1bd60*/  FSEL R191, R57, -INF , !P6 ;  /* 0xff80000039bf7808 */ /* 0x000fe20007000000 */
[----:B-----5:R-:W-:Y:S01]  /*1bd70*/  HMMA.16816.F32 R48, R8, R152, R48 ;  /* 0x000000980830723c */ /* 0x020fe20000001830 */
[----:B------:R-:W-:-:S04]  /*1bd80*/  IADD3 R57, R0, 0x10, RZ ;  /* 0x0000001000397810 */ /* 0x000fc80007ffe0ff */
[----:B------:R-:W-:-:S03]  /*1bd90*/  ISETP.GE.AND P4, PT, R57, R2, PT ;  /* 0x000000023900720c */ /* 0x000fc60003f86270 */
[----:B------:R-:W-:Y:S08]  /*1bda0*/  HMMA.16816.F32 R36, R160, R150, R36 ;  /* 0x00000096a024723c */ /* 0x000ff00000001824 */
[C---:B------:R-:W-:Y:S08]  /*1bdb0*/  HMMA.16816.F32 R44, R8.reuse, R154, R44 ;  /* 0x0000009a082c723c */ /* 0x040ff0000000182c */
[----:B--2---:R-:W-:Y:S08]  /*1bdc0*/  HMMA.16816.F32 R40, R8, R64, R40 ;  /* 0x000000400828723c */ /* 0x004ff00000001828 */
[C---:B------:R-:W-:Y:S07]  /*1bdd0*/  HMMA.16816.F32 R168, R160.reuse, R60, R168 ;  /* 0x0000003ca0a8723c */ /* 0x040fee00000018a8 */
[C---:B------:R-:W-:Y:S01]  /*1bde0*/  IADD3 R60, R0.reuse, 0x8, RZ ;  /* 0x00000008003c7810 */ /* 0x040fe20007ffe0ff */
[----:B------:R-:W-:Y:S01]  /*1bdf0*/  HMMA.16816.F32 R32, R160, R144, R32 ;  /* 0x00000090a020723c */ /* 0x000fe20000001820 */
[----:B------:R-:W-:-:S02]  /*1be00*/  IADD3 R61, R0, 0x9, RZ ;  /* 0x00000009003d7810 */ /* 0x000fc40007ffe0ff */
[CC--:B------:R-:W-:Y:S02]  /*1be10*/  ISETP.GE.AND P5, PT, R60.reuse, R2.reuse, PT ;  /* 0x000000023c00720c */ /* 0x0c0fe40003fa6270 */
[-C--:B------:R-:W-:Y:S02]  /*1be20*/  ISETP.GE.AND P1, PT, R60, R133.reuse, PT ;  /* 0x000000853c00720c */ /* 0x080fe40003f26270 */
[C---:B------:R-:W-:Y:S01]  /*1be30*/  ISETP.GE.AND P3, PT, R61.reuse, R2, PT ;  /* 0x000000023d00720c */ /* 0x040fe20003f66270 */
[----:B------:R-:W-:Y:S01]  /*1be40*/  HMMA.16816.F32 R164, R160, R62, R164 ;  /* 0x0000003ea0a4723c */ /* 0x000fe200000018a4 */
[----:B------:R-:W-:Y:S02]  /*1be50*/  ISETP.GE.AND P6, PT, R61, R133, PT ;  /* 0x000000853d00720c */ /* 0x000fe40003fc6270 */
[----:B------:R-:W-:Y:S02]  /*1be60*/  FSEL R193, R52, -INF , !P5 ;  /* 0xff80000034c17808 */ /* 0x000fe40006800000 */
[----:B------:R-:W-:-:S02]  /*1be70*/  IADD3 R60, R0, 0x11, RZ ;  /* 0x00000011003c7810 */ /* 0x000fc40007ffe0ff */
[----:B------:R-:W-:Y:S01]  /*1be80*/  IADD3 R52, R0, 0x18, RZ ;  /* 0x0000001800347810 */ /* 0x000fe20007ffe0ff */
[C---:B------:R-:W-:Y:S01]  /*1be90*/  HMMA.16816.F32 R28, R160.reuse, R146, R28 ;  /* 0x00000092a01c723c */ /* 0x040fe2000000181c */
[----:B------:R-:W-:Y:S02]  /*1bea0*/  FSEL R195, R54, -INF , !P1 ;  /* 0xff80000036c37808 */ /* 0x000fe40004800000 */
[----:B------:R-:W-:Y:S02]  /*1beb0*/  FSEL R192, R53, -INF , !P3 ;  /* 0xff80000035c07808 */ /* 0x000fe40005800000 */
[----:B------:R-:W-:Y:S02]  /*1bec0*/  FSEL R240, R55, -INF , !P6 ;  /* 0xff80000037f07808 */ /* 0x000fe40007000000 */
[----:B------:R-:W-:Y:S01]  /*1bed0*/  ISETP.GE.AND P5, PT, R57, R133, PT ;  /* 0x000000853900720c */ /* 0x000fe20003fa6270 */
[----:B------:R-:W-:Y:S01]  /*1bee0*/  HMMA.16816.F32 R24, R160, R140, R24 ;  /* 0x0000008ca018723c */ /* 0x000fe20000001818 */
[----:B------:R-:W-:-:S02]  /*1bef0*/  ISETP.GE.AND P1, PT, R60, R2, PT ;  /* 0x000000023c00720c */ /* 0x000fc40003f26270 */
[----:B------:R-:W-:Y:S02]  /*1bf00*/  ISETP.GE.AND P3, PT, R60, R133, PT ;  /* 0x000000853c00720c */ /* 0x000fe40003f66270 */
[----:B------:R-:W-:Y:S02]  /*1bf10*/  ISETP.GE.AND P6, PT, R52, R2, PT ;  /* 0x000000023400720c */ /* 0x000fe40003fc6270 */
[----:B------:R-:W-:Y:S01]  /*1bf20*/  FSEL R63, R48, -INF , !P4 ;  /* 0xff800000303f7808 */ /* 0x000fe20006000000 */
[----:B------:R-:W-:Y:S01]  /*1bf30*/  HMMA.16816.F32 R20, R160, R142, R20 ;  /* 0x0000008ea014723c */ /* 0x000fe20000001814 */
[C---:B------:R-:W-:Y:S02]  /*1bf40*/  IADD3 R57, R0.reuse, 0x19, RZ ;  /* 0x0000001900397810 */ /* 0x040fe40007ffe0ff */
[----:B------:R-:W-:Y:S02]  /*1bf50*/  IADD3 R48, R0, 0x20, RZ ;  /* 0x0000002000307810 */ /* 0x000fe40007ffe0ff */
[----:B------:R-:W-:-:S02]  /*1bf60*/  FSEL R65, R49, -INF , !P1 ;  /* 0xff80000031417808 */ /* 0x000fc40004800000 */
[----:B------:R-:W-:Y:S01]  /*1bf70*/  FSEL R190, R50, -INF , !P5 ;  /* 0xff80000032be7808 */ /* 0x000fe20006800000 */
[C---:B------:R-:W-:Y:S01]  /*1bf80*/  HMMA.16816.F32 R16, R160.reuse, R136, R16 ;  /* 0x00000088a010723c */ /* 0x040fe20000001810 */
[CC--:B------:R-:W-:Y:S02]  /*1bf90*/  ISETP.GE.AND P1, PT, R57.reuse, R133.reuse, PT ;  /* 0x000000853900720c */ /* 0x0c0fe40003f26270 */
[----:B------:R-:W-:Y:S02]  /*1bfa0*/  ISETP.GE.AND P4, PT, R52, R133, PT ;  /* 0x000000853400720c */ /* 0x000fe40003f86270 */
[----:B------:R-:W-:Y:S01]  /*1bfb0*/  ISETP.GE.AND P5, PT, R57, R2, PT ;  /* 0x000000023900720c */ /* 0x000fe20003fa6270 */
[----:B------:R-:W2:Y:S01]  /*1bfc0*/  LDSM.16.M88.4 R52, [R204+0x6000] ;  /* 0x00600000cc34783b */ /* 0x000ea20000000200 */
[----:B------:R-:W-:Y:S01]  /*1bfd0*/  FSEL R156, R47, -INF , !P1 ;  /* 0xff8000002f9c7808 */ /* 0x000fe20004800000 */
[----:B------:R-:W-:Y:S01]  /*1bfe0*/  HMMA.16816.F32 R12, R160, R138, R12 ;  /* 0x0000008aa00c723c */ /* 0x000fe2000000180c */
[----:B------:R-:W-:-:S02]  /*1bff0*/  FSEL R57, R46, -INF , !P4 ;  /* 0xff8000002e397808 */ /* 0x000fc40006000000 */
[----:B------:R-:W-:Y:S02]  /*1c000*/  FSEL R64, R45, -INF , !P5 ;  /* 0xff8000002d407808 */ /* 0x000fe40006800000 */
[----:B------:R-:W-:Y:S02]  /*1c010*/  IADD3 R49, R0, 0x21, RZ ;  /* 0x0000002100317810 */ /* 0x000fe40007ffe0ff */
[----:B------:R-:W-:Y:S01]  /*1c020*/  FSEL R163, R44, -INF , !P6 ;  /* 0xff8000002ca37808 */ /* 0x000fe20007000000 */
[----:B------:R-:W-:Y:S01]  /*1c030*/  HMMA.16816.F32 R36, R8, R66, R36 ;  /* 0x000000420824723c */ /* 0x000fe20000001824 */
[----:B------:R-:W-:Y:S02]  /*1c040*/  IADD3 R44, R0, 0x28, RZ ;  /* 0x00000028002c7810 */ /* 0x000fe40007ffe0ff */
[----:B------:R-:W-:Y:S02]  /*1c050*/  ISETP.GE.AND P6, PT, R48, R133, PT ;  /* 0x000000853000720c */ /* 0x000fe40003fc6270 */
[----:B------:R-:W-:-:S02]  /*1c060*/  ISETP.GE.AND P1, PT, R44, R2, PT ;  /* 0x000000022c00720c */ /* 0x000fc40003f26270 */
[----:B------:R-:W-:Y:S01]  /*1c070*/  FSEL R66, R51, -INF , !P3 ;  /* 0xff80000033427808 */ /* 0x000fe20005800000 */
[C---:B-1----:R-:W-:Y:S01]  /*1c080*/  HMMA.16816.F32 R32, R8.reuse, R4, R32 ;  /* 0x000000040820723c */ /* 0x042fe20000001820 */
[-C--:B------:R-:W-:Y:S02]  /*1c090*/  ISETP.GE.AND P3, PT, R48, R2.reuse, PT ;  /* 0x000000023000720c */ /* 0x080fe40003f66270 */
[----:B------:R-:W-:Y:S02]  /*1c0a0*/  ISETP.GE.AND P4, PT, R49, R2, PT ;  /* 0x000000023100720c */ /* 0x000fe40003f86270 */
[----:B------:R-:W-:Y:S02]  /*1c0b0*/  FSEL R138, R40, -INF , !P3 ;  /* 0xff800000288a7808 */ /* 0x000fe40005800000 */
[----:B------:R-:W-:Y:S01]  /*1c0c0*/  ISETP.GE.AND P3, PT, R44, R133, PT ;  /* 0x000000852c00720c */ /* 0x000fe20003f66270 */
[----:B------:R-:W-:Y:S01]  /*1c0d0*/  HMMA.16816.F32 R28, R8, R6, R28 ;  /* 0x00000006081c723c */ /* 0x000fe2000000181c */
[----:B------:R-:W1:Y:S01]  /*1c0e0*/  LDSM.16.M88.4 R44, [R204+0x6800] ;  /* 0x00680000cc2c783b */ /* 0x000e620000000200 */
[----:B------:R-:W-:-:S02]  /*1c0f0*/  IADD3 R4, R0, 0x29, RZ ;  /* 0x0000002900047810 */ /* 0x000fc40007ffe0ff */
[----:B------:R-:W-:Y:S02]  /*1c100*/  FSEL R67, R42, -INF , !P6 ;  /* 0xff8000002a437808 */ /* 0x000fe40007000000 */
[----:B------:R-:W-:Y:S02]  /*1c110*/  FSEL R136, R41, -INF , !P4 ;  /* 0xff80000029887808 */ /* 0x000fe40006000000 */
[-C--:B------:R-:W-:Y:S02]  /*1c120*/  ISETP.GE.AND P5, PT, R49, R133.reuse, PT ;  /* 0x000000853100720c */ /* 0x080fe40003fa6270 */
[C---:B------:R-:W-:Y:S02]  /*1c130*/  ISETP.GE.AND P6, PT, R4.reuse, R2, PT ;  /* 0x000000020400720c */ /* 0x040fe40003fc6270 */
[----:B------:R-:W-:Y:S02]  /*1c140*/  ISETP.GE.AND P4, PT, R4, R133, PT ;  /* 0x000000850400720c */ /* 0x000fe40003f86270 */
[----:B------:R-:W-:Y:S01]  /*1c150*/  IADD3 R4, R0, 0x30, RZ ;  /* 0x0000003000047810 */ /* 0x000fe20007ffe0ff */
[----:B--2---:R-:W-:Y:S01]  /*1c160*/  HMMA.16816.F32 R24, R8, R52, R24 ;  /* 0x000000340818723c */ /* 0x004fe20000001818 */
[----:B------:R-:W-:-:S02]  /*1c170*/  FSEL R152, R43, -INF , !P5 ;  /* 0xff8000002b987808 */ /* 0x000fc40006800000 */
[----:B------:R-:W-:Y:S02]  /*1c180*/  FSEL R142, R36, -INF , !P1 ;  /* 0xff800000248e7808 */ /* 0x000fe40004800000 */
[C---:B------:R-:W-:Y:S02]  /*1c190*/  ISETP.GE.AND P5, PT, R4.reuse, R2, PT ;  /* 0x000000020400720c */ /* 0x040fe40003fa6270 */
[----:B------:R-:W-:Y:S01]  /*1c1a0*/  ISETP.GE.AND P1, PT, R4, R133, PT ;  /* 0x000000850400720c */ /* 0x000fe20003f26270 */
[----:B------:R-:W-:Y:S01]  /*1c1b0*/  HMMA.16816.F32 R20, R8, R54, R20 ;  /* 0x000000360814723c */ /* 0x000fe20000001814 */
[C---:B------:R-:W-:Y:S02]  /*1c1c0*/  IADD3 R5, R0.reuse, 0x31, RZ ;  /* 0x0000003100057810 */ /* 0x040fe40007ffe0ff */
[----:B------:R-:W-:Y:S02]  /*1c1d0*/  IADD3 R4, R0, 0x38, RZ ;  /* 0x0000003800047810 */ /* 0x000fe40007ffe0ff */
[----:B------:R-:W-:-:S02]  /*1c1e0*/  FSEL R155, R38, -INF , !P3 ;  /* 0xff800000269b7808 */ /* 0x000fc40005800000 */
[----:B------:R-:W-:Y:S02]  /*1c1f0*/  FSEL R139, R37, -INF , !P6 ;  /* 0xff800000258b7808 */ /* 0x000fe40007000000 */
[----:B------:R-:W-:Y:S02]  /*1c200*/  FSEL R51, R39, -INF , !P4 ;  /* 0xff80000027337808 */ /* 0x000fe40006000000 */
[----:B------:R-:W-:Y:S02]  /*1c210*/  FSEL R158, R32, -INF , !P5 ;  /* 0xff800000209e7808 */ /* 0x000fe40006800000 */
[CC--:B------:R-:W-:Y:S02]  /*1c220*/  ISETP.GE.AND P3, PT, R5.reuse, R2.reuse, PT ;  /* 0x000000020500720c */ /* 0x0c0fe40003f66270 */
[----:B------:R-:W-:Y:S02]  /*1c230*/  ISETP.GE.AND P6, PT, R5, R133, PT ;  /* 0x000000850500720c */ /* 0x000fe40003fc6270 */
[----:B------:R-:W-:Y:S01]  /*1c240*/  IADD3 R36, R0, 0x39, RZ ;  /* 0x0000003900247810 */ /* 0x000fe20007ffe0ff */
[----:B-1----:R-:W-:Y:S01]  /*1c250*/  HMMA.16816.F32 R12, R8, R46, R12 ;  /* 0x0000002e080c723c */ /* 0x002fe2000000180c */
[----:B------:R-:W-:-:S02]  /*1c260*/  ISETP.GE.AND P4, PT, R4, R2, PT ;  /* 0x000000020400720c */ /* 0x000fc40003f86270 */
[----:B------:R-:W-:Y:S02]  /*1c270*/  ISETP.GE.AND P5, PT, R4, R133, PT ;  /* 0x000000850400720c */ /* 0x000fe40003fa6270 */
[----:B------:R-:W1:Y:S01]  /*1c280*/  LDSM.16.M88.4 R4, [R204+0x7000] ;  /* 0x00700000cc04783b */ /* 0x000e620000000200 */
[----:B------:R-:W-:Y:S02]  /*1c290*/  FSEL R50, R34, -INF , !P1 ;  /* 0xff80000022327808 */ /* 0x000fe40004800000 */
[----:B------:R-:W-:Y:S02]  /*1c2a0*/  ISETP.GE.AND P1, PT, R36, R2, PT ;  /* 0x000000022400720c */ /* 0x000fe40003f26270 */
[----:B------:R-:W-:Y:S02]  /*1c2b0*/  FSEL R162, R33, -INF , !P3 ;  /* 0xff80000021a27808 */ /* 0x000fe40005800000 */
[C---:B------:R-:W-:Y:S02]  /*1c2c0*/  IADD3 R32, R0.reuse, 0x40, RZ ;  /* 0x0000004000207810 */ /* 0x040fe40007ffe0ff */
[----:B------:R-:W-:-:S02]  /*1c2d0*/  IADD3 R33, R0, 0x41, RZ ;  /* 0x0000004100217810 */ /* 0x000fc40007ffe0ff */
[----:B------:R-:W-:Y:S02]  /*1c2e0*/  FSEL R48, R35, -INF , !P6 ;  /* 0xff80000023307808 */ /* 0x000fe40007000000 */
[----:B------:R-:W-:Y:S02]  /*1c2f0*/  FSEL R189, R28, -INF , !P4 ;  /* 0xff8000001cbd7808 */ /* 0x000fe40006000000 */
[----:B------:R-:W-:Y:S02]  /*1c300*/  FSEL R49, R30, -INF , !P5 ;  /* 0xff8000001e317808 */ /* 0x000fe40006800000 */
[----:B------:R-:W-:Y:S02]  /*1c310*/  FSEL R188, R29, -INF , !P1 ;  /* 0xff8000001dbc7808 */ /* 0x000fe40004800000 */
[C---:B------:R-:W-:Y:S02]  /*1c320*/  ISETP.GE.AND P6, PT, R32.reuse, R2, PT ;  /* 0x000000022000720c */ /* 0x040fe40003fc6270 */
[----:B------:R-:W-:-:S02]  /*1c330*/  ISETP.GE.AND P4, PT, R32, R133, PT ;  /* 0x000000852000720c */ /* 0x000fc40003f86270 */
[C---:B------:R-:W-:Y:S02]  /*1c340*/  ISETP.GE.AND P5, PT, R33.reuse, R2, PT ;  /* 0x000000022100720c */ /* 0x040fe40003fa6270 */
[-C--:B------:R-:W-:Y:S02]  /*1c350*/  ISETP.GE.AND P1, PT, R33, R133.reuse, PT ;  /* 0x000000852100720c */ /* 0x080fe40003f26270 */
[----:B------:R-:W-:Y:S01]  /*1c360*/  HMMA.16816.F32 R32, R8, R44, R16 ;  /* 0x0000002c0820723c */ /* 0x000fe20000001810 */
[----:B------:R-:W2:Y:S01]  /*1c370*/  LDSM.16.M88.4 R16, [R204+0x7800] ;  /* 0x00780000cc10783b */ /* 0x000ea20000000200 */
[----:B------:R-:W-:Y:S01]  /*1c380*/  ISETP.GE.AND P3, PT, R36, R133, PT ;  /* 0x000000852400720c */ /* 0x000fe20003f66270 */
[----:B------:R-:W-:-:S04]  /*1c390*/  DEPBAR.LE SB0, 0x0 ;  /* 0x000080000000791a */ /* 0x000fc80000000000 */
[C---:B------:R-:W-:Y:S02]  /*1c3a0*/  IADD3 R28, R0.reuse, 0x48, RZ ;  /* 0x00000048001c7810 */ /* 0x040fe40007ffe0ff */
[----:B------:R-:W-:Y:S02]  /*1c3b0*/  IADD3 R29, R0, 0x49, RZ ;  /* 0x00000049001d7810 */ /* 0x000fe40007ffe0ff */
[----:B------:R-:W-:Y:S02]  /*1c3c0*/  FSEL R187, R31, -INF , !P3 ;  /* 0xff8000001fbb7808 */ /* 0x000fe40005800000 */
[----:B------:R-:W-:Y:S01]  /*1c3d0*/  FSEL R183, R24, -INF , !P6 ;  /* 0xff80000018b77808 */ /* 0x000fe20007000000 */
[----:B-1----:R-:W-:Y:S01]  /*1c3e0*/  HMMA.16816.F32 R172, R8, R6, R172 ;  /* 0x0000000608ac723c */ /* 0x002fe200000018ac */
[----:B------:R-:W-:Y:S02]  /*1c3f0*/  FSEL R184, R26, -INF , !P4 ;  /* 0xff8000001ab87808 */ /* 0x000fe40006000000 */
[----:B------:R-:W-:-:S02]  /*1c400*/  ISETP.GE.AND P3, PT, R28, R2, PT ;  /* 0x000000021c00720c */ /* 0x000fc40003f66270 */
[----:B------:R-:W-:Y:S02]  /*1c410*/  ISETP.GE.AND P6, PT, R28, R133, PT ;  /* 0x000000851c00720c */ /* 0x000fe40003fc6270 */
[----:B------:R-:W-:Y:S01]  /*1c420*/  ISETP.GE.AND P4, PT, R29, R2, PT ;  /* 0x000000021d00720c */ /* 0x000fe20003f86270 */
[----:B------:R-:W-:Y:S01]  /*1c430*/  IMAD.U32 R6, RZ, RZ, UR4 ;  /* 0x00000004ff067e24 */ /* 0x000fe2000f8e00ff */
[----:B------:R-:W-:Y:S01]  /*1c440*/  FSEL R182, R25, -INF , !P5 ;  /* 0xff80000019b67808 */ /* 0x000fe20006800000 */
[----:B------:R-:W-:Y:S01]  /*1c450*/  IMAD.U32 R7, RZ, RZ, UR5 ;  /* 0x00000005ff077e24 */ /* 0x000fe2000f8e00ff */
[C---:B------:R-:W-:Y:S01]  /*1c460*/  IADD3 R24, R0.reuse, 0x50, RZ ;  /* 0x0000005000187810 */ /* 0x040fe20007ffe0ff */
[----:B------:R-:W-:Y:S01]  /*1c470*/  ULDC.64 UR4, c[0x0][0x118] ;  /* 0x0000460000047ab9 */ /* 0x000fe20000000a00 */
[----:B------:R-:W-:Y:S02]  /*1c480*/  IADD3 R25, R0, 0x51, RZ ;  /* 0x0000005100197810 */ /* 0x000fe40007ffe0ff */
[----:B------:R-:W-:-:S02]  /*1c490*/  FSEL R185, R27, -INF , !P1 ;  /* 0xff8000001bb97808 */ /* 0x000fc40004800000 */
[----:B------:R-:W-:Y:S02]  /*1c4a0*/  FSEL R181, R20, -INF , !P3 ;  /* 0xff80000014b57808 */ /* 0x000fe40005800000 */
[----:B------:R-:W-:Y:S02]  /*1c4b0*/  FSEL R186, R22, -INF , !P6 ;  /* 0xff80000016ba7808 */ /* 0x000fe40007000000 */
[----:B------:R-:W-:Y:S02]  /*1c4c0*/  FSEL R180, R21, -INF , !P4 ;  /* 0xff80000015b47808 */ /* 0x000fe40006000000 */
[CC--:B------:R-:W-:Y:S02]  /*1c4d0*/  ISETP.GE.AND P1, PT, R24.reuse, R2.reuse, PT ;  /* 0x000000021800720c */ /* 0x0c0fe40003f26270 */
[-C--:B------:R-:W-:Y:S02]  /*1c4e0*/  ISETP.GE.AND P3, PT, R24, R133.reuse, PT ;  /* 0x000000851800720c */ /* 0x080fe40003f66270 */
[C---:B------:R-:W-:Y:S01]  /*1c4f0*/  ISETP.GE.AND P6, PT, R25.reuse, R2, PT ;  /* 0x000000021900720c */ /* 0x040fe20003fc6270 */
[----:B--2---:R-:W-:Y:S01]  /*1c500*/  HMMA.16816.F32 R168, R8, R16, R168 ;  /* 0x0000001008a8723c */ /* 0x004fe200000018a8 */
[----:B------:R-:W-:Y:S01]  /*1c510*/  BAR.SYNC.DEFER_BLOCKING 0x0 ;  /* 0x0000000000007b1d */ /* 0x000fe20000010000 */
[----:B------:R-:W-:-:S02]  /*1c520*/  ISETP.GE.AND P4, PT, R25, R133, PT ;  /* 0x000000851900720c */ /* 0x000fc40003f86270 */
[----:B------:R-:W-:Y:S02]  /*1c530*/  ISETP.GE.AND P5, PT, R29, R133, PT ;  /* 0x000000851d00720c */ /* 0x000fe40003fa6270 */
[----:B------:R-:W-:Y:S02]  /*1c540*/  IADD3 R20, R0, 0x58, RZ ;  /* 0x0000005800147810 */ /* 0x000fe40007ffe0ff */
[C---:B------:R-:W-:Y:S01]  /*1c550*/  HMMA.16816.F32 R24, R8.reuse, R4, R176 ;  /* 0x000000040818723c */ /* 0x040fe200000018b0 */
[----:B------:R-:W-:Y:S02]  /*1c560*/  FSEL R157, R32, -INF , !P1 ;  /* 0xff800000209d7808 */ /* 0x000fe40004800000 */
[----:B------:R-:W-:Y:S02]  /*1c570*/  FSEL R161, R34, -INF , !P3 ;  /* 0xff80000022a17808 */ /* 0x000fe40005800000 */
[----:B------:R-:W-:Y:S02]  /*1c580*/  FSEL R154, R33, -INF , !P6 ;  /* 0xff800000219a7808 */ /* 0x000fe40007000000 */
[----:B------:R-:W-:Y:S01]  /*1c590*/  IADD3 R4, R0, 0x59, RZ ;  /* 0x0000005900047810 */ /* 0x000fe20007ffe0ff */
[----:B------:R-:W-:Y:S01]  /*1c5a0*/  HMMA.16816.F32 R164, R8, R18, R164 ;  /* 0x0000001208a4723c */ /* 0x000fe200000018a4 */
[----:B------:R-:W-:-:S02]  /*1c5b0*/  FSEL R176, R23, -INF , !P5 ;  /* 0xff80000017b07808 */ /* 0x000fc40006800000 */
[CC--:B------:R-:W-:Y:S02]  /*1c5c0*/  ISETP.GE.AND P5, PT, R20.reuse, R2.reuse, PT ;  /* 0x000000021400720c */ /* 0x0c0fe40003fa6270 */
        /* <DEDUP_REMOVED lines=18> */
[-C--:B------:R-:W-:Y:S02]  /*1c6f0*/  ISETP.GE.AND P3, PT, R5, R2.reuse, PT ;  /* 0x000000020500720c */ /* 0x080fe40003f66270 */
[----:B------:R-:W-:Y:S02]  /*1c700*/  FSEL R160, R35, -INF , !P4 ;  /* 0xff80000023a07808 */ /* 0x000fe40006000000 */
[----:B------:R-:W-:Y:S02]  /*1c710*/  FSEL R53, R168, -INF , !P3 ;  /* 0xff800000a8357808 */ /* 0x000fe40005800000 */
[----:B------:R-:W-:Y:S02]  /*1c720*/  ISETP.GE.AND P4, PT, R4, R2, PT ;  /* 0x000000020400720c */ /* 0x000fe40003f86270 */
[----:B------:R-:W-:-:S02]  /*1c730*/  ISETP.GE.AND P3, PT, R0, R133, PT ;  /* 0x000000850000720c */ /* 0x000fc40003f66270 */
[----:B------:R-:W-:Y:S02]  /*1c740*/  IADD3 R4, R0, 0x68, RZ ;  /* 0x0000006800047810 */ /* 0x000fe40007ffe0ff */
[----:B------:R-:W-:Y:S02]  /*1c750*/  FSEL R150, R15, -INF , !P6 ;  /* 0xff8000000f967808 */ /* 0x000fe40007000000 */
[----:B------:R-:W-:Y:S02]  /*1c760*/  FSEL R144, R24, -INF , !P4 ;  /* 0xff80000018907808 */ /* 0x000fe40006000000 */
[----:B------:R-:W-:Y:S02]  /*1c770*/  FSEL R58, R58, -INF , !P3 ;  /* 0xff8000003a3a7808 */ /* 0x000fe40005800000 */
[C---:B------:R-:W-:Y:S02]  /*1c780*/  ISETP.GE.AND P6, PT, R4.reuse, R2, PT ;  /* 0x000000020400720c */ /* 0x040fe40003fc6270 */
[----:B------:R-:W-:-:S02]  /*1c790*/  ISETP.GE.AND P4, PT, R4, R133, PT ;  /* 0x000000850400720c */ /* 0x000fc40003f86270 */
[----:B------:R-:W-:Y:S02]  /*1c7a0*/  ISETP.GT.AND P3, PT, R238, R227, PT ;  /* 0x000000e3ee00720c */ /* 0x000fe40003f64270 */
[----:B------:R-:W-:Y:S02]  /*1c7b0*/  IADD3 R4, R0, 0x71, RZ ;  /* 0x0000007100047810 */ /* 0x000fe40007ffe0ff */
[----:B------:R-:W-:Y:S02]  /*1c7c0*/  FSEL R145, R174, -INF , !P4 ;  /* 0xff800000ae917808 */ /* 0x000fe40006000000 */
[----:B------:R-:W-:Y:S02]  /*1c7d0*/  FSEL R137, R173, -INF , !P5 ;  /* 0xff800000ad897808 */ /* 0x000fe40006800000 */
[----:B------:R-:W-:Y:S02]  /*1c7e0*/  FSEL R141, R172, -INF , !P6 ;  /* 0xff800000ac8d7808 */ /* 0x000fe40007000000 */
[----:B------:R-:W-:-:S02]  /*1c7f0*/  ISETP.GE.AND P4, PT, R4, R2, PT ;  /* 0x000000020400720c */ /* 0x000fc40003f86270 */
[-C--:B------:R-:W-:Y:S02]  /*1c800*/  ISETP.GE.AND P5, PT, R4, R133.reuse, PT ;  /* 0x000000850400720c */ /* 0x080fe40003fa6270 */
[----:B------:R-:W-:Y:S02]  /*1c810*/  FSEL R140, R175, -INF , !P1 ;  /* 0xff800000af8c7808 */ /* 0x000fe40004800000 */
[----:B------:R-:W-:Y:S02]  /*1c820*/  ISETP.GE.AND P6, PT, R5, R133, PT ;  /* 0x000000850500720c */ /* 0x000fe40003fc6270 */
[C---:B------:R-:W-:Y:S02]  /*1c830*/  ISETP.GE.AND P1, PT, R0.reuse, R2, PT ;  /* 0x000000020000720c */ /* 0x040fe40003f26270 */
        /* <DEDUP_REMOVED lines=9> */
[----:B------:R-:W-:Y:S02]  /*1c8d0*/  ISETP.GE.AND P1, PT, R0, R133, PT ;  /* 0x000000850000720c */ /* 0x000fe40003f26270 */
        /* <DEDUP_REMOVED lines=16> */
[----:B------:R-:W-:Y:S01]  /*1c9e0*/  IMAD.MOV R9, RZ, RZ, -R9 ;  /* 0x000000ffff097224 */ /* 0x000fe200078e0a09 */
[----:B------:R-:W-:Y:S02]  /*1c9f0*/  LOP3.LUT R11, R11, R13, RZ, 0x3c, !PT ;  /* 0x0000000d0b0b7212 */ /* 0x000fe400078e3cff */
[----:B------:R-:W-:Y:S02]  /*1ca00*/  ISETP.GE.AND P4, PT, R0, RZ, PT ;  /* 0x000000ff0000720c */ /* 0x000fe40003f86270 */
[----:B-1----:R-:W1:Y:S02]  /*1ca10*/  MUFU.RCP R16, R10 ;  /* 0x0000000a00107308 */ /* 0x002e640000001000 */
[----:B-1----:R-:W-:-:S06]  /*1ca20*/  IADD3 R16, R16, 0xffffffe, RZ ;  /* 0x0ffffffe10107810 */ /* 0x002fcc0007ffe0ff */
[----:B------:R-:W1:Y:S02]  /*1ca30*/  F2I.FTZ.U32.TRUNC.NTZ R17, R16 ;  /* 0x0000001000117305 */ /* 0x000e64000021f000 */
[----:B-1----:R-:W-:Y:S02]  /*1ca40*/  IMAD.MOV R15, RZ, RZ, -R17 ;  /* 0x000000ffff0f7224 */ /* 0x002fe400078e0a11 */
[----:B------:R-:W-:Y:S02]  /*1ca50*/  IMAD.MOV.U32 R16, RZ, RZ, RZ ;  /* 0x000000ffff107224 */ /* 0x000fe400078e00ff */
[----:B------:R-:W-:-:S04]  /*1ca60*/  IMAD R15, R15, R8, RZ ;  /* 0x000000080f0f7224 */ /* 0x000fc800078e02ff */
[----:B------:R-:W-:Y:S02]  /*1ca70*/  IMAD.HI.U32 R15, R17, R15, R16 ;  /* 0x0000000f110f7227 */ /* 0x000fe400078e0010 */
[----:B------:R-:W2:Y:S04]  /*1ca80*/  LD.E.64 R16, [R6.64+0x20] ;  /* 0x0000200406107980 */ /* 0x000ea8000c101b00 */
[----:B------:R-:W-:-:S04]  /*1ca90*/  IMAD.HI.U32 R12, R15, R4, RZ ;  /* 0x000000040f0c7227 */ /* 0x000fc800078e00ff */
[----:B------:R-:W-:-:S04]  /*1caa0*/  IMAD.HI.U32 R10, R15, R2, RZ ;  /* 0x000000020f0a7227 */ /* 0x000fc800078e00ff */
[-C--:B------:R-:W-:Y:S02]  /*1cab0*/  IMAD R15, R12, R9.reuse, R4 ;  /* 0x000000090c0f7224 */ /* 0x080fe400078e0204 */
[----:B------:R-:W-:-:S03]  /*1cac0*/  IMAD R9, R10, R9, R2 ;  /* 0x000000090a097224 */ /* 0x000fc600078e0202 */
[C---:B------:R-:W-:Y:S02]  /*1cad0*/  ISETP.GT.U32.AND P0, PT, R8.reuse, R15, PT ;  /* 0x0000000f0800720c */ /* 0x040fe40003f04070 */
[----:B------:R-:W-:-:S11]  /*1cae0*/  ISETP.GT.U32.AND P1, PT, R8, R9, PT ;  /* 0x000000090800720c */ /* 0x000fd60003f24070 */
[-C--:B------:R-:W-:Y:S02]  /*1caf0*/  @!P0 IADD3 R15, R15, -R8.reuse, RZ ;  /* 0x800000080f0f8210 */ /* 0x080fe40007ffe0ff */
[----:B------:R-:W-:Y:S01]  /*1cb00*/  @!P1 IMAD.IADD R9, R9, 0x1, -R8 ;  /* 0x0000000109099824 */ /* 0x000fe200078e0a08 */
[----:B------:R-:W-:Y:S02]  /*1cb10*/  @!P0 IADD3 R12, R12, 0x1, RZ ;  /* 0x000000010c0c8810 */ /* 0x000fe40007ffe0ff */
[-C--:B------:R-:W-:Y:S02]  /*1cb20*/  ISETP.GE.U32.AND P6, PT, R15, R8.reuse, PT ;  /* 0x000000080f00720c */ /* 0x080fe40003fc6070 */
[----:B------:R-:W-:Y:S01]  /*1cb30*/  ISETP.GE.U32.AND P5, PT, R9, R8, PT ;  /* 0x000000080900720c */ /* 0x000fe20003fa6070 */
[----:B------:R-:W3:Y:S01]  /*1cb40*/  LD.E.64 R14, [R6.64+0x38] ;  /* 0x00003804060e7980 */ /* 0x000ee2000c101b00 */
[----:B------:R-:W-:Y:S02]  /*1cb50*/  ISETP.GE.AND P0, PT, R11, RZ, PT ;  /* 0x000000ff0b00720c */ /* 0x000fe40003f06270 */
[----:B------:R-:W-:-:S02]  /*1cb60*/  @!P1 IADD3 R10, R10, 0x1, RZ ;  /* 0x000000010a0a9810 */ /* 0x000fc40007ffe0ff */
[----:B------:R-:W-:Y:S02]  /*1cb70*/  ISETP.NE.AND P1, PT, R13, RZ, PT ;  /* 0x000000ff0d00720c */ /* 0x000fe40003f25270 */
[----:B------:R-:W-:-:S03]  /*1cb80*/  LOP3.LUT R9, RZ, R13, RZ, 0x33, !PT ;  /* 0x0000000dff097212 */ /* 0x000fc600078e33ff */
        /* <DEDUP_REMOVED lines=8> */
[----:B------:R-:W4:Y:S04]  /*1cc10*/  LD.E R9, [R20.64] ;  /* 0x0000000414097980 */ /* 0x000f28000c101900 */
[----:B------:R-:W4:Y:S01]  /*1cc20*/  LD.E R0, [R18.64] ;  /* 0x0000000412007980 */ /* 0x000f22000c101900 */
[----:B------:R-:W-:-:S05]  /*1cc30*/  IADD3 R2, R11, -R2, RZ ;  /* 0x800000020b027210 */ /* 0x000fca0007ffe0ff */
[----:B------:R-:W-:-:S05]  /*1cc40*/  IMAD R13, R13, R2, -0x80 ;  /* 0xffffff800d0d7424 */ /* 0x000fca00078e0202 */
[----:B------:R-:W-:Y:S01]  /*1cc50*/  SHF.R.S32.HI R11, RZ, 0x1f, R13 ;  /* 0x0000001fff0b7819 */ /* 0x000fe2000001140d */
[-C--:B---3--:R-:W-:Y:S02]  /*1cc60*/  IMAD R2, R15, R13.reuse, RZ ;  /* 0x0000000d0f027224 */ /* 0x088fe400078e02ff */
[----:B------:R-:W-:-:S04]  /*1cc70*/  IMAD.WIDE.U32 R12, R14, R13, RZ ;  /* 0x0000000d0e0c7225 */ /* 0x000fc800078e00ff */
[----:B------:R-:W-:-:S04]  /*1cc80*/  IMAD R2, R14, R11, R2 ;  /* 0x0000000b0e027224 */ /* 0x000fc800078e0202 */
[----:B------:R-:W-:Y:S02]  /*1cc90*/  IMAD.IADD R13, R13, 0x1, R2 ;  /* 0x000000010d0d7824 */ /* 0x000fe400078e0202 */
[----:B----4-:R-:W-:-:S04]  /*1cca0*/  IMAD.IADD R9, R0, 0x1, -R9 ;  /* 0x0000000100097824 */ /* 0x010fc800078e0a09 */
[----:B--2---:R-:W-:Y:S01]  /*1ccb0*/  IMAD R11, R17, R9, RZ ;  /* 0x00000009110b7224 */ /* 0x004fe200078e02ff */
[----:B------:R-:W-:Y:S01]  /*1ccc0*/  SHF.R.S32.HI R0, RZ, 0x1f, R9 ;  /* 0x0000001fff007819 */ /* 0x000fe20000011409 */
[----:B------:R-:W-:-:S04]  /*1ccd0*/  IMAD.WIDE.U32 R12, R9, R16, R12 ;  /* 0x00000010090c7225 */ /* 0x000fc800078e000c */
[----:B------:R-:W-:Y:S02]  /*1cce0*/  IMAD R0, R16, R0, R11 ;  /* 0x0000000010007224 */ /* 0x000fe400078e020b */
[----:B------:R-:W-:-:S03]  /*1ccf0*/  IMAD.MOV.U32 R2, RZ, RZ, R12 ;  /* 0x000000ffff027224 */ /* 0x000fc600078e000c */
[----:B------:R-:W-:Y:S01]  /*1cd00*/  IADD3 R13, R13, R0, RZ ;  /* 0x000000000d0d7210 */ /* 0x000fe20007ffe0ff */
[----:B------:R-:W-:Y:S05]  /*1cd10*/  BRA `(.L_x_1915) ;  /* 0x0000003000007947 */ /* 0x000fea0003800000 */
.L_x_1914:
[----:B------:R-:W2:Y:S02]  /*1cd20*/  LD.E R2, [R6.64+0x38] ;  /* 0x0000380406027980 */ /* 0x000ea4000c101900 */
[----:B--2---:R-:W-:-:S04]  /*1cd30*/  LEA R2, -R2, RZ, 0x7 ;  /* 0x000000ff02027211 */ /* 0x004fc800078e39ff */
[----:B------:R-:W-:Y:S02]  /*1cd40*/  SHF.R.S32.HI R13, RZ, 0x1f, R2 ;  /* 0x0000001fff0d7819 */ /* 0x000fe40000011402 */
.L_x_1915:
[----:B------:R-:W-:Y:S05]  /*1cd50*/  BSYNC B0 ;  /* 0x0000000000007941 */ /* 0x000fea0003800000 */
.L_x_1913:
[----:B------:R-:W-:Y:S02]  /*1cd60*/  LOP3.LUT R0, R239, 0x1, RZ, 0xc0, !PT ;  /* 0x00000001ef007812 */ /* 0x000fe400078ec0ff */
[----:B------:R-:W-:Y:S02]  /*1cd70*/  @P2 IADD3 R11, P0, R2, R225, RZ ;  /* 0x000000e1020b2210 */ /* 0x000fe40007f1e0ff */
[----:B------:R-:W-:Y:S02]  /*1cd80*/  ISETP.NE.U32.AND P1, PT, R0, 0x1, PT ;  /* 0x000000010000780c */ /* 0x000fe40003f25070 */
[CC--:B------:R-:W-:Y:S01]  /*1cd90*/  LEA R24, P6, R2.reuse, R228.reuse, 0x1 ;  /* 0x000000e402187211 */ /* 0x0c0fe200078c08ff */
[----:B------:R-:W-:Y:S01]  /*1cda0*/  @P2 IMAD.X R0, R13, 0x1, R226, P0 ;  /* 0x000000010d002824 */ /* 0x000fe200000e06e2 */
[----:B------:R-:W-:Y:S02]  /*1cdb0*/  @P2 LEA R16, P0, R11, R228, 0x1 ;  /* 0x000000e40b102211 */ /* 0x000fe400078008ff */
[----:B------:R-:W-:-:S02]  /*1cdc0*/  LEA.HI.X R25, R2, R229, R13, 0x1, P6 ;  /* 0x000000e502197211 */ /* 0x000fc400030f0c0d */
[----:B------:R-:W-:-:S05]  /*1cdd0*/  @P2 LEA.HI.X R17, R11, R229, R0, 0x1, P0 ;  /* 0x000000e50b112211 */ /* 0x000fca00000f0c00 */
[----:B------:R-:W-:Y:S01]  /*1cde0*/  @!P1 IADD3 R9, P4, R2, R225, RZ ;  /* 0x000000e102099210 */ /* 0x000fe20007f9e0ff */
[----:B------:R-:W-:Y:S01]  /*1cdf0*/  @!PT LDS RZ, [RZ] ;  /* 0x00000000fffff984 */ /* 0x000fe20000000800 */
[----:B------:R-:W-:Y:S01]  /*1ce00*/  @!PT LDS RZ, [RZ] ;  /* 0x00000000fffff984 */ /* 0x000fe20000000800 */
[----:B------:R-:W-:Y:S01]  /*1ce10*/  @!PT LDS RZ, [RZ] ;  /* 0x00000000fffff984 */ /* 0x000fe20000000800 */
[----:B------:R1:W-:Y:S04]  /*1ce20*/  @!P1 LDGSTS.E.BYPASS.LTC128B.128 [R234+0x4000], [R24.64] ;  /* 0x0400000018ea9fae */ /* 0x0003e8000b901d44 */
[----:B------:R-:W-:Y:S01]  /*1ce30*/  @!P1 IMAD.X R4, R13, 0x1, R226, P4 ;  /* 0x000000010d049824 */ /* 0x000fe200020e06e2 */
[C---:B------:R-:W-:Y:S01]  /*1ce40*/  @!P1 LEA R22, P4, R9.reuse, R228, 0x1 ;  /* 0x000000e409169211 */ /* 0x040fe200078808ff */
[----:B------:R1:W-:Y:S03]  /*1ce50*/  @P1 STS.128 [R234+0x4000], RZ ;  /* 0x004000ffea001388 */ /* 0x0003e60000000c00 */
[----:B------:R-:W-:Y:S01]  /*1ce60*/  @!P1 LEA.HI.X R23, R9, R229, R4, 0x1, P4 ;  /* 0x000000e509179211 */ /* 0x000fe200020f0c04 */
[----:B------:R-:W-:Y:S01]  /*1ce70*/  @!PT LDS RZ, [RZ] ;  /* 0x00000000fffff984 */ /* 0x000fe20000000800 */
[----:B------:R-:W-:Y:S01]  /*1ce80*/  @!PT LDS RZ, [RZ] ;  /* 0x00000000fffff984 */ /* 0x000fe20000000800 */
[----:B------:R-:W-:Y:S01]  /*1ce90*/  @!PT LDS RZ, [RZ] ;  /* 0x00000000fffff984 */ /* 0x000fe20000000800 */
[----:B------:R1:W-:Y:S01]  /*1cea0*/  @P2 LDGSTS.E.BYPASS.LTC128B.128 [R234+0x8000], [R24.64+0x80] ;  /* 0x0800008018ea2fae */ /* 0x0003e2000b901d44 */
[----:B------:R-:W-:-:S03]  /*1ceb0*/  IADD3 R9, P5, P4, R225, R225, R2 ;  /* 0x000000e1e1097210 */ /* 0x000fc60007cbe002 */
[----:B------:R1:W-:Y:S01]  /*1cec0*/  @!P2 STS.128 [R234+0x8000], RZ ;  /* 0x008000ffea00a388 */ /* 0x0003e20000000c00 */
[----:B------:R-:W-:Y:S02]  /*1ced0*/  IADD3.X R2, R226, R226, R13, P5, P4 ;  /* 0x000000e2e2027210 */ /* 0x000fe40002fe840d */
[CC--:B------:R-:W-:Y:S01]  /*1cee0*/  @P2 LEA R14, P0, R9.reuse, R228.reuse, 0x1 ;  /* 0x000000e4090e2211 */ /* 0x0c0fe200078008ff */
[----:B------:R-:W-:Y:S01]  /*1cef0*/  @!PT LDS RZ, [RZ] ;  /* 0x00000000fffff984 */ /* 0x000fe20000000800 */
[----:B------:R-:W-:Y:S01]  /*1cf00*/  @!PT LDS RZ, [RZ] ;  /* 0x00000000fffff984 */ /* 0x000fe20000000800 */
[----:B------:R-:W-:Y:S01]  /*1cf10*/  @!PT LDS RZ, [RZ] ;  /* 0x00000000fffff984 */ /* 0x000fe20000000800 */
[----:B------:R1:W-:Y:S01]  /*1cf20*/  @!P1 LDGSTS.E.BYPASS.LTC128B.128 [R234+0x4800], [R22.64] ;  /* 0x0480000016ea9fae */ /* 0x0003e2000b901d44 */
[C---:B------:R-:W-:Y:S02]  /*1cf30*/  IADD3 R11, P4, R9.reuse, R225, RZ ;  /* 0x000000e1090b7210 */ /* 0x040fe40007f9e0ff */
[CC--:B------:R-:W-:Y:S01]  /*1cf40*/  @!P1 LEA R20, P5, R9.reuse, R228.reuse, 0x1 ;  /* 0x000000e409149211 */ /* 0x0c0fe200078a08ff */
[----:B------:R1:W-:Y:S01]  /*1cf50*/  @P1 STS.128 [R234+0x4800], RZ ;  /* 0x004800ffea001388 */ /* 0x0003e20000000c00 */
[CCC-:B------:R-:W-:Y:S02]  /*1cf60*/  @P2 LEA.HI.X R15, R9.reuse, R229.reuse, R2.reuse, 0x1, P0 ;  /* 0x000000e5090f2211 */ /* 0x1c0fe400000f0c02 */
[----:B------:R-:W-:Y:S01]  /*1cf70*/  @!P1 LEA.HI.X R21, R9, R229, R2, 0x1, P5 ;  /* 0x000000e509159211 */ /* 0x000fe200028f0c02 */
        /* <DEDUP_REMOVED lines=22> */
[----:B------:R-:W-:Y:S01]  /*1d0e0*/  IMAD.X R2, R2, 0x1, R226, P4 ;  /* 0x0000000102027824 */ /* 0x000fe200020e06e2 */
[CC--:B------:R-:W-:Y:S01]  /*1d0f0*/  @!P1 LEA R30, P5, R11.reuse, R228.reuse, 0x1 ;  /* 0x000000e40b1e9211 */ /* 0x0c0fe200078a08ff */
[----:B------:R-:W-:Y:S01]  /*1d100*/  @!PT LDS RZ, [RZ] ;  /* 0x00000000fffff984 */ /* 0x000fe20000000800 */
[----:B------:R-:W-:Y:S01]  /*1d110*/  @!PT LDS RZ, [RZ] ;  /* 0x00000000fffff984 */ /* 0x000fe20000000800 */
[----:B------:R-:W-:Y:S01]  /*1d120*/  @!PT LDS RZ, [RZ] ;  /* 0x00000000fffff984 */ /* 0x000fe20000000800 */
[----:B------:R1:W-:Y:S01]  /*1d130*/  @P2 LDGSTS.E.BYPASS.LTC128B.128 [R234+0x9000], [R14.64+0x80] ;  /* 0x090000800eea2fae */ /* 0x0003e2000b901d44 */
[CC--:B------:R-:W-:Y:S02]  /*1d140*/  @P2 LEA R10, P0, R11.reuse, R228.reuse, 0x1 ;  /* 0x000000e40b0a2211 */ /* 0x0c0fe400078008ff */
        /* <DEDUP_REMOVED lines=14> */
[-C--:B------:R-:W-:Y:S01]  /*1d230*/  @P2 LEA.HI.X R9, R9, R229.reuse, R2, 0x1, P0 ;  /* 0x000000e509092211 */ /* 0x080fe200000f0c02 */
[----:B------:R-:W-:Y:S01]  /*1d240*/  @!PT LDS RZ, [RZ] ;  /* 0x00000000fffff984 */ /* 0x000fe20000000800 */
[----:B------:R-:W-:Y:S01]  /*1d250*/  @!PT LDS RZ, [RZ] ;  /* 0x00000000fffff984 */ /* 0x000fe20000000800 */
[----:B------:R-:W-:Y:S01]  /*1d260*/  @!PT LDS RZ, [RZ] ;  /* 0x00000000fffff984 */ /* 0x000fe20000000800 */
[----:B------:R1:W-:Y:S01]  /*1d270*/  @P2 LDGSTS.E.BYPASS.LTC128B.128 [R234+0x9800], [R12.64+0x80] ;  /* 0x098000800cea2fae */ /* 0x0003e2000b901d44 */
[----:B------:R-:W-:Y:S01]  /*1d280*/  IMAD.X R2, R2, 0x1, R226, P4 ;  /* 0x0000000102027824 */ /* 0x000fe200020e06e2 */
[CC--:B------:R-:W-:Y:S02]  /*1d290*/  @!P1 LEA R34, P4, R0.reuse, R228.reuse, 0x1 ;  /* 0x000000e400229211 */ /* 0x0c0fe400078808ff */
[----:B------:R1:W-:Y:S01]  /*1d2a0*/  @!P2 STS.128 [R234+0x9800], RZ ;  /* 0x009800ffea00a388 */ /* 0x0003e20000000c00 */
[C---:B------:R-:W-:Y:S01]  /*1d2b0*/  @P2 LEA R36, P0, R0.reuse, R228, 0x1 ;  /* 0x000000e400242211 */ /* 0x040fe200078008ff */
[----:B------:R-:W-:Y:S01]  /*1d2c0*/  IMAD.MOV.U32 R228, RZ, RZ, R24 ;  /* 0x000000ffffe47224 */ /* 0x000fe200078e0018 */
[CCC-:B------:R-:W-:Y:S01]  /*1d2d0*/  @!P1 LEA.HI.X R35, R0.reuse, R229.reuse, R2.reuse, 0x1, P4 ;  /* 0x000000e500239211 */ /* 0x1c0fe200020f0c02 */
[----:B------:R-:W-:Y:S01]  /*1d2e0*/  @!PT LDS RZ, [RZ] ;  /* 0x00000000fffff984 */ /* 0x000fe20000000800 */
[----:B------:R-:W-:Y:S01]  /*1d2f0*/  @!PT LDS RZ, [RZ] ;  /* 0x00000000fffff984 */ /* 0x000fe20000000800 */
[----:B------:R-:W-:Y:S01]  /*1d300*/  @!PT LDS RZ, [RZ] ;  /* 0x00000000fffff984 */ /* 0x000fe20000000800 */
[----:B------:R1:W-:Y:S01]  /*1d310*/  @!P1 LDGSTS.E.BYPASS.LTC128B.128 [R234+0x6000], [R28.64] ;  /* 0x060000001cea9fae */ /* 0x0003e2000b901d44 */
[----:B------:R-:W-:Y:S01]  /*1d320*/  @P2 LEA.HI.X R37, R0, R229, R2, 0x1, P0 ;  /* 0x000000e500252211 */ /* 0x000fe200000f0c02 */
[----:B------:R-:W-:-:S02]  /*1d330*/  IMAD.MOV.U32 R229, RZ, RZ, R25 ;  /* 0x000000ffffe57224 */ /* 0x000fc400078e0019 */
        /* <DEDUP_REMOVED lines=37> */
.L_x_1912:
[----:B------:R-:W-:Y:S05]  /*1d590*/  BSYNC B1 ;  /* 0x0000000000017941 */ /* 0x000fea0003800000 */
.L_x_1911:
[----:B------:R2:W3:Y:S01]  /*1d5a0*/  LD.E R47, [R6.64+0xdc] ;  /* 0x0000dc04062f7980 */ /* 0x0004e2000c101900 */
[----:B-1----:R-:W-:-:S03]  /*1d5b0*/  FMNMX.FTZ R9, R3, R58, !PT ;  /* 0x0000003a03097209 */ /* 0x002fc60007810000 */
        /* <DEDUP_REMOVED lines=18> */
[----:B--2---:R-:W-:Y:S02]  /*1d6e0*/  FMNMX.FTZ R7, R67, R0, !PT ;  /* 0x0000000043077209 */ /* 0x004fe40007810000 */
        /* <DEDUP_REMOVED lines=15> */
[----:B------:R-:W-:-:S04]  /*1d7e0*/  FMNMX.FTZ R0, R184, R9, !PT ;  /* 0x00000009b8007209 */ /* 0x000fc80007810000 */
        /* <DEDUP_REMOVED lines=58> */
[-CC-:B------:R-:W-:Y:S02]  /*1db90*/  FFMA.FTZ R33, R195, R47.reuse, -R46.reuse ;  /* 0x0000002fc3217223 */ /* 0x180fe4000001082e */
[-C--:B------:R-:W-:Y:S01]  /*1dba0*/  FFMA.FTZ R0, R240, R47.reuse, -R46 ;  /* 0x0000002ff0007223 */ /* 0x080fe2000001082e */
[----:B------:R-:W-:Y:S01]  /*1dbb0*/  MUFU.EX2 R32, R32 ;  /* 0x0000002000207308 */ /* 0x000fe20000000800 */
[----:B------:R-:W-:-:S02]  /*1dbc0*/  FFMA.FTZ R35, R191, R47, -R56 ;  /* 0x0000002fbf237223 */ /* 0x000fc40000010838 */
[-CC-:B------:R-:W-:Y:S02]  /*1dbd0*/  FFMA.FTZ R34, R193, R47.reuse, -R56.reuse ;  /* 0x0000002fc1227223 */ /* 0x180fe40000010838 */
[----:B------:R-:W-:Y:S02]  /*1dbe0*/  FFMA.FTZ R3, R192, R47, -R56 ;  /* 0x0000002fc0037223 */ /* 0x000fe40000010838 */
[----:B------:R-:W-:Y:S01]  /*1dbf0*/  FMUL.FTZ R44, R47, R4 ;  /* 0x000000042f2c7220 */ /* 0x000fe20000410000 */
[----:B------:R-:W2:Y:S01]  /*1dc00*/  MUFU.EX2 R2, R2 ;  /* 0x0000000200027308 */ /* 0x000ea20000000800 */
[-C--:B-1----:R-:W-:Y:S02]  /*1dc10*/  FMUL.FTZ R130, R130, R43.reuse ;  /* 0x0000002b82827220 */ /* 0x082fe40000410000 */
        /* <DEDUP_REMOVED lines=13> */
[----:B------:R-:W-:Y:S01]  /*1dcf0*/  MUFU.EX2 R40, R40 ;  /* 0x0000002800287308 */ /* 0x000fe20000000800 */
[-C--:B------:R-:W-:Y:S02]  /*1dd00*/  FMUL.FTZ R83, R83, R43.reuse ;  /* 0x0000002b53537220 */ /* 0x080fe40000410000 */
[-C--:B------:R-:W-:Y:S02]  /*1dd10*/  FMUL.FTZ R86, R86, R43.reuse ;  /* 0x0000002b56567220 */ /* 0x080fe40000410000 */
[-C--:B------:R-:W-:Y:S02]  /*1dd20*/  FMUL.FTZ R87, R87, R43.reuse ;  /* 0x0000002b57577220 */ /* 0x080fe40000410000 */
[----:B------:R-:W-:Y:S01]  /*1dd30*/  FMUL.FTZ R90, R90, R43 ;  /* 0x0000002b5a5a7220 */ /* 0x000fe20000410000 */
        /* <DEDUP_REMOVED lines=15> */
[----:B------:R-:W2:Y:S01]  /*1de30*/  MUFU.EX2 R44, R44 ;  /* 0x0000002c002c7308 */ /* 0x000ea20000000800 */
[-C--:B------:R-:W-:Y:S02]  /*1de40*/  FMUL.FTZ R107, R107, R43.reuse ;  /* 0x0000002b6b6b7220 */ /* 0x080fe40000410000 */
[-C--:B------:R-:W-:Y:S02]  /*1de50*/  FMUL.FTZ R110, R110, R43.reuse ;  /* 0x0000002b6e6e7220 */ /* 0x080fe40000410000 */
[-C--:B------:R-:W-:Y:S02]  /*1de60*/  FMUL.FTZ R111, R111, R43.reuse ;  /* 0x0000002b6f6f7220 */ /* 0x080fe40000410000 */
[-C--:B------:R-:W-:Y:S01]  /*1de70*/  FMUL.FTZ R118, R118, R43.reuse ;  /* 0x0000002b76767220 */ /* 0x080fe20000410000 */
[----:B-1----:R-:W-:Y:S01]  /*1de80*/  F2FP.PACK_AB R6, R3, R34 ;  /* 0x000000220306723e */ /* 0x002fe200000000ff */
[----:B------:R-:W-:-:S02]  /*1de90*/  FMUL.FTZ R119, R119, R43 ;  /* 0x0000002b77777220 */ /* 0x000fc40000410000 */
[-C--:B------:R-:W-:Y:S02]  /*1dea0*/  FMUL.FTZ R114, R114, R43.reuse ;  /* 0x0000002b72727220 */ /* 0x080fe40000410000 */
[----:B------:R-:W-:Y:S02]  /*1deb0*/  FMUL.FTZ R115, R115, R43 ;  /* 0x0000002b73737220 */ /* 0x000fe40000410000 */
[----:B------:R-:W-:Y:S02]  /*1dec0*/  FFMA.FTZ R58, R66, R47, -R46 ;  /* 0x0000002f423a7223 */ /* 0x000fe4000001082e */
[-C--:B--2---:R-:W-:Y:S02]  /*1ded0*/  FMUL.FTZ R128, R128, R44.reuse ;  /* 0x0000002c80807220 */ /* 0x084fe40000410000 */
[-C--:B------:R-:W-:Y:S02]  /*1dee0*/  FMUL.FTZ R129, R129, R44.reuse ;  /* 0x0000002c81817220 */ /* 0x080fe40000410000 */
[-C--:B------:R-:W-:Y:S01]  /*1def0*/  FMUL.FTZ R124, R124, R44.reuse ;  /* 0x0000002c7c7c7220 */ /* 0x080fe20000410000 */
[----:B------:R-:W-:Y:S01]  /*1df00*/  MUFU.EX2 R58, R58 ;  /* 0x0000003a003a7308 */ /* 0x000fe20000000800 */
[----:B------:R-:W-:-:S02]  /*1df10*/  FMUL.FTZ R125, R125, R44 ;  /* 0x0000002c7d7d7220 */ /* 0x000fc40000410000 */
        /* <DEDUP_REMOVED lines=40> */
[-C--:B------:R-:W-:Y:S02]  /*1e1a0*/  FFMA.FTZ R66, R65, R47.reuse, -R56 ;  /* 0x0000002f41427223 */ /* 0x080fe40000010838 */
[-CC-:B------:R-:W-:Y:S02]  /*1e1b0*/  FFMA.FTZ R55, R190, R47.reuse, -R46.reuse ;  /* 0x0000002fbe377223 */ /* 0x180fe4000001082e */
[----:B--2---:R-:W-:Y:S01]  /*1e1c0*/  HMMA.16816.F32 R92, R4, R8, R92 ;  /* 0x00000008045c723c */ /* 0x004fe2000000185c */
[-C--:B------:R-:W-:Y:S01]  /*1e1d0*/  FFMA.FTZ R57, R57, R47.reuse, -R46 ;  /* 0x0000002f39397223 */ /* 0x080fe2000001082e */
        /* <DEDUP_REMOVED lines=9> */
[-CC-:B------:R-:W-:Y:S02]  /*1e270*/  FFMA.FTZ R134, R152, R47.reuse, -R46.reuse ;  /* 0x0000002f98867223 */ /* 0x180fe4000001082e */
[----:B---3--:R-:W-:Y:S01]  /*1e280*/  HMMA.16816.F32 R100, R4, R16, R100 ;  /* 0x000000100464723c */ /* 0x008fe20000001864 */
[----:B------:R-:W-:-:S02]  /*1e290*/  FFMA.FTZ R133, R155, R47, -R46 ;  /* 0x0000002f9b857223 */ /* 0x000fc4000001082e */
[----:B------:R-:W-:Y:S01]  /*1e2a0*/  MUFU.EX2 R57, R57 ;  /* 0x0000003900397308 */ /* 0x000fe20000000800 */
[-C--:B------:R-:W-:Y:S02]  /*1e2b0*/  FFMA.FTZ R138, R142, R47.reuse, -R56 ;  /* 0x0000002f8e8a7223 */ /* 0x080fe40000010838 */
[-CC-:B------:R-:W-:Y:S02]  /*1e2c0*/  FFMA.FTZ R142, R51, R47.reuse, -R46.reuse ;  /* 0x0000002f338e7223 */ /* 0x180fe4000001082e */
[----:B------:R-:W-:Y:S01]  /*1e2d0*/  HMMA.16816.F32 R120, R4, R18, R120 ;  /* 0x000000120478723c */ /* 0x000fe20000001878 */
[----:B------:R-:W3:Y:S01]  /*1e2e0*/  LDSM.16.MT88.4 R16, [R213+0xc800] ;  /* 0x00c80000d510783b */ /* 0x000ee20000004200 */
[-CC-:B------:R-:W-:Y:S01]  /*1e2f0*/  FFMA.FTZ R152, R50, R47.reuse, -R46.reuse ;  /* 0x0000002f32987223 */ /* 0x180fe2000001082e */
[----:B------:R-:W4:Y:S01]  /*1e300*/  MUFU.EX2 R63, R63 ;  /* 0x0000003f003f7308 */ /* 0x000f220000000800 */
[-CC-:B------:R-:W-:Y:S02]  /*1e310*/  FFMA.FTZ R155, R48, R47.reuse, -R46.reuse ;  /* 0x0000002f309b7223 */ /* 0x180fe4000001082e */
[----:B------:R-:W-:-:S02]  /*1e320*/  FFMA.FTZ R156, R49, R47, -R46 ;  /* 0x0000002f319c7223 */ /* 0x000fc4000001082e */
[-C--:B------:R-:W-:Y:S01]  /*1e330*/  FFMA.FTZ R67, R67, R47.reuse, -R46 ;  /* 0x0000002f43437223 */ /* 0x080fe2000001082e */
[C---:B-1----:R-:W-:Y:S01]  /*1e340*/  HMMA.16816.F32 R104, R4.reuse, R12, R104 ;  /* 0x0000000c0468723c */ /* 0x042fe20000001868 */
[-CC-:B------:R-:W-:Y:S01]  /*1e350*/  FFMA.FTZ R136, R136, R47.reuse, -R56.reuse ;  /* 0x0000002f88887223 */ /* 0x180fe20000010838 */
[----:B------:R-:W-:Y:S01]  /*1e360*/  MUFU.EX2 R65, R65 ;  /* 0x0000004100417308 */ /* 0x000fe20000000800 */
[-CC-:B------:R-:W-:Y:S01]  /*1e370*/  FFMA.FTZ R139, R139, R47.reuse, -R56.reuse ;  /* 0x0000002f8b8b7223 */ /* 0x180fe20000010838 */
        /* <DEDUP_REMOVED lines=19> */
[----:B------:R-:W-:Y:S02]  /*1e4b0*/  FFMA.FTZ R170, R181, R47, -R56 ;  /* 0x0000002fb5aa7223 */ /* 0x000fe40000010838 */
[----:B----4-:R-:W-:Y:S01]  /*1e4c0*/  F2FP.PACK_AB R4, R66, R63 ;  /* 0x0000003f4204723e */ /* 0x010fe200000000ff */
[----:B------:R-:W-:Y:S01]  /*1e4d0*/  FFMA.FTZ R176, R176, R47, -R46 ;  /* 0x0000002fb0b07223 */ /* 0x000fe2000001082e */
[----:B------:R-:W-:Y:S01]  /*1e4e0*/  F2FP.PACK_AB R5, R58, R55 ;  /* 0x000000373a05723e */ /* 0x000fe200000000ff */
[----:B------:R-:W-:Y:S01]  /*1e4f0*/  MUFU.EX2 R134, R134 ;  /* 0x0000008600867308 */ /* 0x000fe20000000800 */
[----:B-----5:R-:W-:Y:S01]  /*1e500*/  F2FP.PACK_AB R6, R64, R65 ;  /* 0x000000414006723e */ /* 0x020fe200000000ff */
[--C-:B------:R-:W-:Y:S01]  /*1e510*/  FFMA.FTZ R157, R157, R47, -R56.reuse ;  /* 0x0000002f9d9d7223 */ /* 0x100fe20000010838 */
[----:B--2---:R-:W-:Y:S01]  /*1e520*/  F2FP.PACK_AB R7, R132, R57 ;  /* 0x000000398407723e */ /* 0x004fe200000000ff */
[-CC-:B------:R-:W-:Y:S02]  /*1e530*/  FFMA.FTZ R154, R154, R47.reuse, -R56.reuse ;  /* 0x0000002f9a9a7223 */ /* 0x180fe40000010838 */
[----:B------:R-:W-:-:S02]  /*1e540*/  FFMA.FTZ R153, R153, R47, -R56 ;  /* 0x0000002f99997223 */ /* 0x000fc40000010838 */
[----:B------:R-:W-:Y:S01]  /*1e550*/  MUFU.EX2 R133, R133 ;  /* 0x0000008500857308 */ /* 0x000fe20000000800 */
[-CC-:B------:R-:W-:Y:S01]  /*1e560*/  FFMA.FTZ R147, R147, R47.reuse, -R46.reuse ;  /* 0x0000002f93937223 */ /* 0x180fe2000001082e */
[C---:B------:R-:W-:Y:S01]  /*1e570*/  HMMA.16816.F32 R68, R4.reuse, R20, R68 ;  /* 0x000000140444723c */ /* 0x040fe20000001844 */
[-CC-:B------:R-:W-:Y:S02]  /*1e580*/  FFMA.FTZ R146, R146, R47.reuse, -R46.reuse ;  /* 0x0000002f92927223 */ /* 0x180fe4000001082e */
[-C--:B------:R-:W-:Y:S02]  /*1e590*/  FFMA.FTZ R145, R145, R47.reuse, -R46 ;  /* 0x0000002f91917223 */ /* 0x080fe4000001082e */
[-CC-:B------:R-:W-:Y:S01]  /*1e5a0*/  FFMA.FTZ R144, R144, R47.reuse, -R56.reuse ;  /* 0x0000002f90907223 */ /* 0x180fe20000010838 */
[----:B------:R-:W2:Y:S01]  /*1e5b0*/  MUFU.EX2 R135, R135 ;  /* 0x0000008700877308 */ /* 0x000ea20000000800 */
[-CC-:B------:R-:W-:Y:S01]  /*1e5c0*/  FFMA.FTZ R143, R143, R47.reuse, -R56.reuse ;  /* 0x0000002f8f8f7223 */ /* 0x180fe20000010838 */
[----:B------:R-:W-:Y:S01]  /*1e5d0*/  HMMA.16816.F32 R72, R4, R22, R72 ;  /* 0x000000160448723c */ /* 0x000fe20000001848 */
[----:B------:R-:W4:Y:S01]  /*1e5e0*/  LDSM.16.MT88.4 R20, [R212+0x10800] ;  /* 0x01080000d414783b */ /* 0x000f220000004200 */
[----:B------:R-:W-:-:S02]  /*1e5f0*/  FFMA.FTZ R141, R141, R47, -R56 ;  /* 0x0000002f8d8d7223 */ /* 0x000fc40000010838 */
[----:B------:R-:W-:Y:S02]  /*1e600*/  FFMA.FTZ R140, R140, R47, -R46 ;  /* 0x0000002f8c8c7223 */ /* 0x000fe4000001082e */
[----:B------:R-:W5:Y:S01]  /*1e610*/  MUFU.EX2 R136, R136 ;  /* 0x0000008800887308 */ /* 0x000f620000000800 */
[----:B------:R-:W-:Y:S01]  /*1e620*/  FFMA.FTZ R43, R241, R43, R32 ;  /* 0x0000002bf12b7223 */ /* 0x000fe20000010020 */
[C---:B---3--:R-:W-:Y:S01]  /*1e630*/  HMMA.16816.F32 R76, R4.reuse, R16, R76 ;  /* 0x00000010044c723c */ /* 0x048fe2000000184c */
[----:B------:R-:W-:Y:S02]  /*1e640*/  FFMA.FTZ R40, R243, R44, R40 ;  /* 0x0000002cf3287223 */ /* 0x000fe40000010028 */
[----:B------:R-:W-:Y:S02]  /*1e650*/  FADD.FTZ R2, R2, R43 ;  /* 0x0000002b02027221 */ /* 0x000fe40000010000 */
[----:B------:R-:W-:Y:S01]  /*1e660*/  FADD.FTZ R35, R35, R40 ;  /* 0x0000002823237221 */ /* 0x000fe20000010000 */
[----:B------:R-:W-:Y:S01]  /*1e670*/  MUFU.EX2 R138, R138 ;  /* 0x0000008a008a7308 */ /* 0x000fe20000000800 */
[----:B------:R-:W-:Y:S01]  /*1e680*/  FADD.FTZ R33, R33, R2 ;  /* 0x0000000221217221 */ /* 0x000fe20000010000 */
[----:B------:R-:W-:Y:S01]  /*1e690*/  HMMA.16816.F32 R80, R4, R18, R80 ;  /* 0x000000120450723c */ /* 0x000fe20000001850 */
[----:B------:R-:W3:Y:S01]  /*1e6a0*/  LDSM.16.MT88.4 R16, [R214+0xd000] ;  /* 0x00d00000d610783b */ /* 0x000ee20000004200 */
[----:B------:R-:W-:-:S02]  /*1e6b0*/  FADD.FTZ R2, R34, R35 ;  /* 0x0000002322027221 */ /* 0x000fc40000010000 */
[----:B------:R-:W-:Y:S02]  /*1e6c0*/  FADD.FTZ R0, R0, R33 ;  /* 0x0000002100007221 */ /* 0x000fe40000010000 */
[----:B------:R-:W2:Y:S01]  /*1e6d0*/  MUFU.EX2 R139, R139 ;  /* 0x0000008b008b7308 */ /* 0x000ea20000000800 */
        /* <DEDUP_REMOVED lines=14> */
[----:B------:R-:W-:-:S04]  /*1e7c0*/  FADD.FTZ R64, R64, R65 ;  /* 0x0000004140407221 */ /* 0x000fc80000010000 */
[----:B--2---:R-:W-:Y:S01]  /*1e7d0*/  FADD.FTZ R3, R135, R64 ;  /* 0x0000004087037221 */ /* 0x004fe20000010000 */
[----:B------:R-:W-:Y:S02]  /*1e7e0*/  MUFU.EX2 R155, R155 ;  /* 0x0000009b009b7308 */ /* 0x000fe40000000800 */
[----:B------:R-:W-:Y:S01]  /*1e7f0*/  HMMA.16816.F32 R96, R4, R10, R96 ;  /* 0x0000000a0460723c */ /* 0x000fe20000001860 */
[----:B------:R-:W2:Y:S01]  /*1e800*/  LDSM.16.MT88.4 R8, [R212+0xd000] ;  /* 0x00d00000d408783b */ /* 0x000ea20000004200 */
[----:B-----5:R-:W-:-:S04]  /*1e810*/  FADD.FTZ R3, R136, R3 ;  /* 0x0000000388037221 */ /* 0x020fc80000010000 */
[----:B------:R-:W-:Y:S02]  /*1e820*/  MUFU.EX2 R156, R156 ;  /* 0x0000009c009c7308 */ /* 0x000fe40000000800 */
[C---:B------:R-:W-:Y:S06]  /*1e830*/  HMMA.16816.F32 R100, R4.reuse, R36, R100 ;  /* 0x000000240464723c */ /* 0x040fec0000001864 */
[----:B------:R-:W-:Y:S02]  /*1e840*/  MUFU.EX2 R158, R158 ;  /* 0x0000009e009e7308 */ /* 0x000fe40000000800 */
[C---:B------:R-:W-:Y:S01]  /*1e850*/  HMMA.16816.F32 R120, R4.reuse, R38, R120 ;  /* 0x000000260478723c */ /* 0x040fe20000001878 */
[----:B------:R-:W5:Y:S05]  /*1e860*/  LDSM.16.MT88.4 R36, [R214+0x11000] ;  /* 0x01100000d624783b */ /* 0x000f6a0000004200 */
        /* <DEDUP_REMOVED lines=9> */
[----:B------:R-:W2:Y:S05]  /*1e900*/  LDSM.16.MT88.4 R24, [R216+0xd000] ;  /* 0x00d00000d818783b */ /* 0x000eaa0000004200 */
[----:B------:R-:W-:Y:S02]  /*1e910*/  MUFU.EX2 R164, R164 ;  /* 0x000000a400a47308 */ /* 0x000fe40000000800 */
[C---:B----4-:R-:W-:Y:S06]  /*1e920*/  HMMA.16816.F32 R116, R4.reuse, R20, R116 ;  /* 0x000000140474723c */ /* 0x050fec0000001874 */
[----:B------:R-:W-:Y:S02]  /*1e930*/  MUFU.EX2 R169, R169 ;  /* 0x000000a900a97308 */ /* 0x000fe40000000800 */
[----:B------:R-:W-:Y:S01]  /*1e940*/  HMMA.16816.F32 R112, R4, R22, R112 ;  /* 0x000000160470723c */ /* 0x000fe20000001870 */
[----:B------:R-:W4:Y:S05]  /*1e950*/  LDSM.16.MT88.4 R20, [R216+0x11000] ;  /* 0x01100000d814783b */ /* 0x000f2a0000004200 */
[----:B------:R-:W-:Y:S01]  /*1e960*/  MUFU.EX2 R166, R166 ;  /* 0x000000a600a67308 */ /* 0x000fe20000000800 */
[----:B------:R-:W-:-:S02]  /*1e970*/  F2FP.PACK_AB R4, R136, R135 ;  /* 0x000000878804723e */ /* 0x000fc400000000ff */
[----:B------:R-:W-:Y:S01]  /*1e980*/  F2FP.PACK_AB R5, R134, R67 ;  /* 0x000000438605723e */ /* 0x000fe200000000ff */
[----:B------:R-:W-:Y:S01]  /*1e990*/  FADD.FTZ R67, R67, R132 ;  /* 0x0000008443437221 */ /* 0x000fe20000010000 */
[C---:B------:R-:W-:Y:S01]  /*1e9a0*/  F2FP.PACK_AB R6, R139.reuse, R138 ;  /* 0x0000008a8b06723e */ /* 0x040fe200000000ff */
[----:B------:R-:W-:Y:S01]  /*1e9b0*/  FADD.FTZ R138, R138, R3 ;  /* 0x000000038a8a7221 */ /* 0x000fe20000010000 */
[----:B-1----:R-:W-:Y:S01]  /*1e9c0*/  F2FP.PACK_AB R7, R142, R133 ;  /* 0x000000858e07723e */ /* 0x002fe200000000ff */
[----:B------:R-:W-:Y:S01]  /*1e9d0*/  MUFU.EX2 R168, R168 ;  /* 0x000000a800a87308 */ /* 0x000fe20000000800 */
[----:B------:R-:W-:Y:S01]  /*1e9e0*/  FADD.FTZ R134, R134, R67 ;  /* 0x0000004386867221 */ /* 0x000fe20000010000 */
[----:B------:R-:W-:Y:S01]  /*1e9f0*/  MOV R132, R42 ;  /* 0x0000002a00847202 */ /* 0x000fe20000000f00 */
[----:B------:R-:W-:Y:S02]  /*1ea00*/  FADD.FTZ R139, R139, R138 ;  /* 0x0000008a8b8b7221 */ /* 0x000fe40000010000 */
[----:B------:R-:W-:Y:S01]  /*1ea10*/  FADD.FTZ R133, R133, R134 ;  /* 0x0000008685857221 */ /* 0x000fe20000010000 */
[----:B---3--:R-:W-:Y:S02]  /*1ea20*/  HMMA.16816.F32 R68, R4, R16, R68 ;  /* 0x000000100444723c */ /* 0x008fe40000001844 */
        /* <DEDUP_REMOVED lines=13> */
[----:B------:R-:W2:Y:S01]  /*1eb00*/  LDSM.16.MT88.4 R8, [R212+0xd800] ;  /* 0x00d80000d408783b */ /* 0x000ea20000004200 */
[----:B------:R-:W-:Y:S06]  /*1eb10*/  MUFU.EX2 R147, R147 ;  /* 0x0000009300937308 */ /* 0x000fec0000000800 */
[C---:B------:R-:W-:Y:S02]  /*1eb20*/  HMMA.16816.F32 R104, R4.reuse, R48, R104 ;  /* 0x000000300468723c */ /* 0x040fe40000001868 */
[----:B------:R-:W-:Y:S06]  /*1eb30*/  MUFU.EX2 R146, R146 ;  /* 0x0000009200927308 */ /* 0x000fec0000000800 */
[C---:B------:R-:W-:Y:S01]  /*1eb40*/  HMMA.16816.F32 R108, R4.reuse, R50, R108 ;  /* 0x00000032046c723c */ /* 0x040fe2000000186c */
[----:B------:R-:W1:Y:S01]  /*1eb50*/  LDSM.16.MT88.4 R48, [R214+0x11800] ;  /* 0x01180000d630783b */ /* 0x000e620000004200 */
[----:B------:R-:W-:Y:S06]  /*1eb60*/  MUFU.EX2 R145, R145 ;  /* 0x0000009100917308 */ /* 0x000fec0000000800 */
[C---:B-----5:R-:W-:Y:S02]  /*1eb70*/  HMMA.16816.F32 R100, R4.reuse, R36, R100 ;  /* 0x000000240464723c */ /* 0x060fe40000001864 */
[----:B------:R-:W-:Y:S06]  /*1eb80*/  MUFU.EX2 R144, R144 ;  /* 0x0000009000907308 */ /* 0x000fec0000000800 */
[C---:B------:R-:W-:Y:S02]  /*1eb90*/  HMMA.16816.F32 R128, R4.reuse, R24, R128 ;  /* 0x000000180480723c */ /* 0x040fe40000001880 */
[----:B------:R-:W-:Y:S06]  /*1eba0*/  MUFU.EX2 R143, R143 ;  /* 0x0000008f008f7308 */ /* 0x000fec0000000800 */
[C---:B------:R-:W-:Y:S01]  /*1ebb0*/  HMMA.16816.F32 R124, R4.reuse, R26, R124 ;  /* 0x0000001a047c723c */ /* 0x040fe2000000187c */
[----:B------:R-:W5:Y:S01]  /*1ebc0*/  LDSM.16.MT88.4 R24, [R216+0xd800] ;  /* 0x00d80000d818783b */ /* 0x000f620000004200 */
[----:B------:R-:W-:Y:S06]  /*1ebd0*/  MUFU.EX2 R141, R141 ;  /* 0x0000008d008d7308 */ /* 0x000fec0000000800 */
[C---:B----4-:R-:W-:Y:S08]  /*1ebe0*/  HMMA.16816.F32 R92, R4.reuse, R20, R92 ;  /* 0x00000014045c723c */ /* 0x050ff0000000185c */
[C---:B------:R-:W-:Y:S01]  /*1ebf0*/  HMMA.16816.F32 R96, R4.reuse, R22, R96 ;  /* 0x000000160460723c */ /* 0x040fe20000001860 */
[----:B------:R-:W4:Y:S07]  /*1ec00*/  LDSM.16.MT88.4 R20, [R216+0x11800] ;  /* 0x01180000d814783b */ /* 0x000f2e0000004200 */
[C---:B------:R-:W-:Y:S01]  /*1ec10*/  HMMA.16816.F32 R120, R4.reuse, R38, R120 ;  /* 0x000000260478723c */ /* 0x040fe20000001878 */
[----:B------:R-:W1:Y:S07]  /*1ec20*/  LDSM.16.MT88.4 R36, [R213+0x11800] ;  /* 0x01180000d524783b */ /* 0x000e6e0000004200 */
[C---:B------:R-:W-:Y:S08]  /*1ec30*/  HMMA.16816.F32 R116, R4.reuse, R28, R116 ;  /* 0x0000001c0474723c */ /* 0x040ff00000001874 */
        /* <DEDUP_REMOVED lines=23> */
[C---:B------:R-:W-:Y:S07]  /*1edb0*/  HMMA.16816.F32 R100, R4.reuse, R48, R100 ;  /* 0x000000300464723c */ /* 0x040fee0000001864 */
[-C--:B------:R-:W-:Y:S01]  /*1edc0*/  FFMA.FTZ R49, R180, R47.reuse, -R56 ;  /* 0x0000002fb4317223 */ /* 0x080fe20000010838 */
[----:B------:R-:W-:Y:S01]  /*1edd0*/  HMMA.16816.F32 R120, R4, R50, R120 ;  /* 0x000000320478723c */ /* 0x000fe20000001878 */
[----:B------:R-:W-:Y:S01]  /*1ede0*/  MUFU.EX2 R51, R176 ;  /* 0x000000b000337308 */ /* 0x000fe20000000800 */
[----:B------:R-:W-:-:S02]  /*1edf0*/  FFMA.FTZ R48, R161, R47, -R46 ;  /* 0x0000002fa1307223 */ /* 0x000fc4000001082e */
[-C--:B------:R-:W-:Y:S02]  /*1ee00*/  FFMA.FTZ R161, R160, R47.reuse, -R46 ;  /* 0x0000002fa0a17223 */ /* 0x080fe4000001082e */
[-C--:B------:R-:W-:Y:S02]  /*1ee10*/  FFMA.FTZ R160, R151, R47.reuse, -R56 ;  /* 0x0000002f97a07223 */ /* 0x080fe40000010838 */
[----:B-----5:R-:W-:Y:S01]  /*1ee20*/  HMMA.16816.F32 R128, R4, R24, R128 ;  /* 0x000000180480723c */ /* 0x020fe20000001880 */
[----:B------:R-:W5:Y:S01]  /*1ee30*/  MUFU.EX2 R49, R49 ;  /* 0x0000003100317308 */ /* 0x000f620000000800 */
[-CC-:B------:R-:W-:Y:S02]  /*1ee40*/  FFMA.FTZ R50, R159, R47.reuse, -R46.reuse ;  /* 0x0000002f9f327223 */ /* 0x180fe4000001082e */
[-C--:B------:R-:W-:Y:S02]  /*1ee50*/  FFMA.FTZ R151, R150, R47.reuse, -R46 ;  /* 0x0000002f96977223 */ /* 0x080fe4000001082e */
[----:B------:R-:W-:-:S02]  /*1ee60*/  FFMA.FTZ R150, R137, R47, -R56 ;  /* 0x0000002f89967223 */ /* 0x000fc40000010838 */
[C---:B------:R-:W-:Y:S01]  /*1ee70*/  HMMA.16816.F32 R124, R4.reuse, R26, R124 ;  /* 0x0000001a047c723c */ /* 0x040fe2000000187c */
[----:B------:R-:W1:Y:S01]  /*1ee80*/  LDSM.16.MT88.4 R24, [R216+0xe000] ;  /* 0x00e00000d818783b */ /* 0x000e620000004200 */
[----:B------:R-:W-:Y:S06]  /*1ee90*/  MUFU.EX2 R48, R48 ;  /* 0x0000003000307308 */ /* 0x000fec0000000800 */
[C---:B----4-:R-:W-:Y:S02]  /*1eea0*/  HMMA.16816.F32 R92, R4.reuse, R20, R92 ;  /* 0x00000014045c723c */ /* 0x050fe4000000185c */
[----:B------:R-:W4:Y:S06]  /*1eeb0*/  MUFU.EX2 R161, R161 ;  /* 0x000000a100a17308 */ /* 0x000f2c0000000800 */
[C---:B------:R-:W-:Y:S01]  /*1eec0*/  HMMA.16816.F32 R96, R4.reuse, R22, R96 ;  /* 0x000000160460723c */ /* 0x040fe20000001860 */
[----:B------:R-:W1:Y:S01]  /*1eed0*/  LDSM.16.MT88.4 R20, [R216+0x12000] ;  /* 0x01200000d814783b */ /* 0x000e620000004200 */
        /* <DEDUP_REMOVED lines=8> */
[----:B------:R-:W-:Y:S01]  /*1ef60*/  HMMA.16816.F32 R112, R4, R30, R112 ;  /* 0x0000001e0470723c */ /* 0x000fe20000001870 */
[----:B------:R-:W2:Y:S06]  /*1ef70*/  LDSM.16.MT88.4 R28, [R214+0x12000] ;  /* 0x01200000d61c783b */ /* 0x000eac0000004200 */
        /* <DEDUP_REMOVED lines=51> */
[C---:B---3--:R-:W-:Y:S08]  /*1f2b0*/  HMMA.16816.F32 R84, R4.reuse, R16, R84 ;  /* 0x000000100454723c */ /* 0x048ff00000001854 */
[C---:B------:R-:W-:Y:S01]  /*1f2c0*/  HMMA.16816.F32 R88, R4.reuse, R18, R88 ;  /* 0x000000120458723c */ /* 0x040fe20000001858 */
[----:B------:R-:W3:Y:S07]  /*1f2d0*/  LDSM.16.MT88.4 R16, [R212+0x12800] ;  /* 0x01280000d410783b */ /* 0x000eee0000004200 */
[C---:B------:R-:W-:Y:S08]  /*1f2e0*/  HMMA.16816.F32 R76, R4.reuse, R20, R76 ;  /* 0x00000014044c723c */ /* 0x040ff0000000184c */
[C---:B------:R-:W-:Y:S01]  /*1f2f0*/  HMMA.16816.F32 R80, R4.reuse, R22, R80 ;  /* 0x000000160450723c */ /* 0x040fe20000001850 */
[----:B------:R-:W4:Y:S07]  /*1f300*/  LDSM.16.MT88.4 R20, [R213+0xf000] ;  /* 0x00f00000d514783b */ /* 0x000f2e0000004200 */
[C---:B-1----:R-:W-:Y:S08]  /*1f310*/  HMMA.16816.F32 R92, R4.reuse, R12, R92 ;  /* 0x0000000c045c723c */ /* 0x042ff0000000185c */
[C---:B--2---:R-:W-:Y:S08]  /*1f320*/  HMMA.16816.F32 R100, R4.reuse, R8, R100 ;  /* 0x000000080464723c */ /* 0x044ff00000001864 */
[C---:B------:R-:W-:Y:S01]  /*1f330*/  HMMA.16816.F32 R120, R4.reuse, R10, R120 ;  /* 0x0000000a0478723c */ /* 0x040fe20000001878 */
[----:B------:R-:W1:Y:S07]  /*1f340*/  LDSM.16.MT88.4 R8, [R216+0x13000] ;  /* 0x01300000d808783b */ /* 0x000e6e0000004200 */
[C---:B------:R-:W-:Y:S01]  /*1f350*/  HMMA.16816.F32 R96, R4.reuse, R14, R96 ;  /* 0x0000000e0460723c */ /* 0x040fe20000001860 */
[----:B------:R-:W2:Y:S07]  /*1f360*/  LDSM.16.MT88.4 R12, [R212+0xf000] ;  /* 0x00f00000d40c783b */ /* 0x000eae0000004200 */
[C---:B------:R-:W-:Y:S01]  /*1f370*/  HMMA.16816.F32 R104, R4.reuse, R36, R104 ;  /* 0x000000240468723c */ /* 0x040fe20000001868 */
[----:B------:R-:W5:Y:S07]  /*1f380*/  MUFU.EX2 R36, R140 ;  /* 0x0000008c00247308 */ /* 0x000f6e0000000800 */
[C---:B------:R-:W-:Y:S08]  /*1f390*/  HMMA.16816.F32 R128, R4.reuse, R24, R128 ;  /* 0x000000180480723c */ /* 0x040ff00000001880 */
[C---:B------:R-:W-:Y:S01]  /*1f3a0*/  HMMA.16816.F32 R124, R4.reuse, R26, R124 ;  /* 0x0000001a047c723c */ /* 0x040fe2000000187c */
[----:B------:R-:W1:Y:S07]  /*1f3b0*/  LDSM.16.MT88.4 R24, [R214+0xf000] ;  /* 0x00f00000d618783b */ /* 0x000e6e0000004200 */
[C---:B------:R-:W-:Y:S08]  /*1f3c0*/  HMMA.16816.F32 R108, R4.reuse, R38, R108 ;  /* 0x00000026046c723c */ /* 0x040ff0000000186c */
[C---:B---3--:R-:W-:Y:S08]  /*1f3d0*/  HMMA.16816.F32 R116, R4.reuse, R16, R116 ;  /* 0x000000100474723c */ /* 0x048ff00000001874 */
[----:B------:R-:W-:Y:S01]  /*1f3e0*/  HMMA.16816.F32 R112, R4, R18, R112 ;  /* 0x000000120470723c */ /* 0x000fe20000001870 */
[----:B------:R-:W3:Y:S06]  /*1f3f0*/  LDSM.16.MT88.4 R16, [R214+0x13000] ;  /* 0x01300000d610783b */ /* 0x000eec0000004200 */
[----:B------:R-:W-:-:S02]  /*1f400*/  F2FP.PACK_AB R4, R143, R144 ;  /* 0x000000908f04723e */ /* 0x000fc400000000ff */
[----:B------:R-:W-:Y:S01]  /*1f410*/  F2FP.PACK_AB R5, R146, R147 ;  /* 0x000000939205723e */ /* 0x000fe200000000ff */
[----:B------:R-:W-:Y:S01]  /*1f420*/  FADD.FTZ R147, R147, R0 ;  /* 0x0000000093937221 */ /* 0x000fe20000010000 */
[----:B------:R-:W-:Y:S01]  /*1f430*/  F2FP.PACK_AB R6, R150, R141 ;  /* 0x0000008d9606723e */ /* 0x000fe200000000ff */
[----:B------:R-:W-:Y:S01]  /*1f440*/  FADD.FTZ R0, R144, R3 ;  /* 0x0000000390007221 */ /* 0x000fe20000010000 */
[----:B-----5:R-:W-:Y:S01]  /*1f450*/  F2FP.PACK_AB R7, R36, R145 ;  /* 0x000000912407723e */ /* 0x020fe200000000ff */
[----:B------:R-:W-:Y:S02]  /*1f460*/  FADD.FTZ R146, R146, R147 ;  /* 0x0000009392927221 */ /* 0x000fe40000010000 */
[----:B------:R-:W-:Y:S02]  /*1f470*/  FADD.FTZ R0, R143, R0 ;  /* 0x000000008f007221 */ /* 0x000fe40000010000 */
[----:B------:R-:W-:Y:S02]  /*1f480*/  FADD.FTZ R3, R145, R146 ;  /* 0x0000009291037221 */ /* 0x000fe40000010000 */
[----:B----4-:R-:W-:Y:S01]  /*1f490*/  HMMA.16816.F32 R76, R4, R20, R76 ;  /* 0x00000014044c723c */ /* 0x010fe2000000184c */
[----:B------:R-:W-:-:S02]  /*1f4a0*/  FADD.FTZ R141, R141, R0 ;  /* 0x000000008d8d7221 */ /* 0x000fc40000010000 */
[----:B------:R-:W-:Y:S02]  /*1f4b0*/  FADD.FTZ R3, R36, R3 ;  /* 0x0000000324037221 */ /* 0x000fe40000010000 */
[----:B------:R-:W-:-:S03]  /*1f4c0*/  FADD.FTZ R150, R150, R141 ;  /* 0x0000008d96967221 */ /* 0x000fc60000010000 */
[C---:B------:R-:W-:Y:S01]  /*1f4d0*/  HMMA.16816.F32 R80, R4.reuse, R22, R80 ;  /* 0x000000160450723c */ /* 0x040fe20000001850 */
[----:B------:R-:W4:Y:S07]  /*1f4e0*/  LDSM.16.MT88.4 R20, [R213+0x13000] ;  /* 0x01300000d514783b */ /* 0x000f2e0000004200 */
[C---:B-1----:R-:W-:Y:S08]  /*1f4f0*/  HMMA.16816.F32 R92, R4.reuse, R8, R92 ;  /* 0x00000008045c723c */ /* 0x042ff0000000185c */
[C---:B------:R-:W-:Y:S01]  /*1f500*/  HMMA.16816.F32 R96, R4.reuse, R10, R96 ;  /* 0x0000000a0460723c */ /* 0x040fe20000001860 */
[----:B------:R-:W1:Y:S07]  /*1f510*/  LDSM.16.MT88.4 R8, [R212+0x13000] ;  /* 0x01300000d408783b */ /* 0x000e6e0000004200 */
        /* <DEDUP_REMOVED lines=17> */
[----:B---3--:R-:W-:Y:S01]  /*1f630*/  HMMA.16816.F32 R100, R4, R16, R100 ;  /* 0x000000100464723c */ /* 0x008fe20000001864 */
[----:B------:R-:W-:-:S04]  /*1f640*/  FFMA.FTZ R27, R53, R47, -R56 ;  /* 0x0000002f351b7223 */ /* 0x000fc80000010838 */
[----:B------:R-:W-:Y:S03]  /*1f650*/  MUFU.EX2 R25, R25 ;  /* 0x0000001900197308 */ /* 0x000fe60000000800 */
[C---:B------:R-:W-:Y:S01]  /*1f660*/  HMMA.16816.F32 R120, R4.reuse, R18, R120 ;  /* 0x000000120478723c */ /* 0x040fe20000001878 */
[----:B------:R-:W3:Y:S04]  /*1f670*/  LDSM.16.MT88.4 R16, [R214+0xf800] ;  /* 0x00f80000d610783b */ /* 0x000ee80000004200 */
[----:B------:R-:W-:Y:S03]  /*1f680*/  MUFU.EX2 R26, R26 ;  /* 0x0000001a001a7308 */ /* 0x000fe60000000800 */
[C---:B----4-:R-:W-:Y:S05]  /*1f690*/  HMMA.16816.F32 R104, R4.reuse, R20, R104 ;  /* 0x000000140468723c */ /* 0x050fea0000001868 */
[----:B------:R-:W4:Y:S03]  /*1f6a0*/  MUFU.EX2 R27, R27 ;  /* 0x0000001b001b7308 */ /* 0x000f260000000800 */
[C---:B------:R-:W-:Y:S01]  /*1f6b0*/  HMMA.16816.F32 R108, R4.reuse, R22, R108 ;  /* 0x00000016046c723c */ /* 0x040fe2000000186c */
[----:B------:R-:W-:Y:S04]  /*1f6c0*/  LDSM.16.MT88.4 R20, [R213+0xf800] ;  /* 0x00f80000d514783b */ /* 0x000fe80000004200 */
[----:B------:R-:W5:Y:S03]  /*1f6d0*/  MUFU.EX2 R30, R30 ;  /* 0x0000001e001e7308 */ /* 0x000f660000000800 */
[C---:B-1----:R-:W-:Y:S05]  /*1f6e0*/  HMMA.16816.F32 R116, R4.reuse, R8, R116 ;  /* 0x000000080474723c */ /* 0x042fea0000001874 */
[----:B------:R-:W1:Y:S03]  /*1f6f0*/  MUFU.EX2 R31, R31 ;  /* 0x0000001f001f7308 */ /* 0x000e660000000800 */
[----:B------:R-:W-:Y:S01]  /*1f700*/  HMMA.16816.F32 R112, R4, R10, R112 ;  /* 0x0000000a0470723c */ /* 0x000fe20000001870 */
[----:B------:R-:W3:Y:S06]  /*1f710*/  LDSM.16.MT88.4 R8, [R212+0xf800] ;  /* 0x00f80000d408783b */ /* 0x000eec0000004200 */
[----:B----4-:R-:W-:Y:S01]  /*1f720*/  F2FP.PACK_AB R4, R28, R27 ;  /* 0x0000001b1c04723e */ /* 0x010fe200000000ff */
[----:B------:R-:W-:Y:S01]  /*1f730*/  FADD.FTZ R27, R27, R150 ;  /* 0x000000961b1b7221 */ /* 0x000fe20000010000 */
[----:B------:R-:W-:Y:S01]  /*1f740*/  F2FP.PACK_AB R5, R25, R24 ;  /* 0x000000181905723e */ /* 0x000fe200000000ff */
[----:B------:R-:W-:Y:S01]  /*1f750*/  FADD.FTZ R24, R24, R3 ;  /* 0x0000000318187221 */ /* 0x000fe20000010000 */
[----:B-----5:R-:W-:Y:S01]  /*1f760*/  F2FP.PACK_AB R6, R30, R29 ;  /* 0x0000001d1e06723e */ /* 0x020fe200000000ff */
[----:B------:R-:W-:Y:S01]  /*1f770*/  FADD.FTZ R28, R28, R27 ;  /* 0x0000001b1c1c7221 */ /* 0x000fe20000010000 */
[----:B-1----:R-:W-:Y:S01]  /*1f780*/  F2FP.PACK_AB R7, R31, R26 ;  /* 0x0000001a1f07723e */ /* 0x002fe200000000ff */
[----:B------:R-:W-:Y:S01]  /*1f790*/  FADD.FTZ R25, R25, R24 ;  /* 0x0000001819197221 */ /* 0x000fe20000010000 */
[----:B------:R-:W-:Y:S01]  /*1f7a0*/  MOV R3, R41 ;  /* 0x0000002900037202 */ /* 0x000fe20000000f00 */
[----:B------:R-:W-:-:S02]  /*1f7b0*/  FADD.FTZ R29, R29, R28 ;  /* 0x0000001c1d1d7221 */ /* 0x000fc40000010000 */
[----:B------:R-:W-:Y:S02]  /*1f7c0*/  FADD.FTZ R26, R26, R25 ;  /* 0x000000191a1a7221 */ /* 0x000fe40000010000 */
[----:B--2---:R-:W-:Y:S01]  /*1f7d0*/  HMMA.16816.F32 R128, R4, R12, R128 ;  /* 0x0000000c0480723c */ /* 0x004fe20000001880 */
[----:B------:R-:W-:Y:S02]  /*1f7e0*/  FADD.FTZ R243, R30, R29 ;  /* 0x0000001d1ef37221 */ /* 0x000fe40000010000 */
[----:B------:R-:W-:-:S05]  /*1f7f0*/  FADD.FTZ R241, R31, R26 ;  /* 0x0000001a1ff17221 */ /* 0x000fca0000010000 */
[C---:B------:R-:W-:Y:S01]  /*1f800*/  HMMA.16816.F32 R124, R4.reuse, R14, R124 ;  /* 0x0000000e047c723c */ /* 0x040fe2000000187c */
[----:B------:R-:W1:Y:S07]  /*1f810*/  LDSM.16.MT88.4 R12, [R216+0x13800] ;  /* 0x01380000d80c783b */ /* 0x000e6e0000004200 */
[C---:B---3--:R-:W-:Y:S08]  /*1f820*/  HMMA.16816.F32 R68, R4.reuse, R16, R68 ;  /* 0x000000100444723c */ /* 0x048ff00000001844 */
        /* <DEDUP_REMOVED lines=17> */
.L_x_1907:
[----:B------:R-:W-:Y:S05]  /*1f940*/  @!P3 BRA `(.L_x_1916) ;  /* 0x00004a700000b947 */ /* 0x000fea0003800000 */
[----:B------:R-:W-:Y:S02]  /*1f950*/  MOV R0, R3 ;  /* 0x0000000300007202 */ /* 0x000fe40000000f00 */
[----:B------:R-:W-:-:S02]  /*1f960*/  MOV R135, R132 ;  /* 0x0000008400877202 */ /* 0x000fc40000000f00 */
.L_x_1925:
[----:B------:R-:W-:Y:S01]  /*1f970*/  ISETP.NE.U32.AND P1, PT, R236, RZ, PT ;  /* 0x000000ffec00720c */ /* 0x000fe20003f25070 */
[----:B------:R-:W-:Y:S04]  /*1f980*/  DEPBAR.LE SB0, 0x0 ;  /* 0x000080000000791a */ /* 0x000fe80000000000 */
[----:B------:R-:W-:Y:S01]  /*1f990*/  WARPSYNC 0xffffffff ;  /* 0xffffffff00007948 */ /* 0x000fe20003800000 */
[----:B------:R-:W-:Y:S01]  /*1f9a0*/  BAR.SYNC.DEFER_BLOCKING 0x0 ;  /* 0x0000000000007b1d */ /* 0x000fe20000010000 */
[----:B------:R-:W-:Y:S01]  /*1f9b0*/  ISETP.NE.AND.EX P1, PT, R237, RZ, PT, P1 ;  /* 0x000000ffed00720c */ /* 0x000fe20003f25310 */
[----:B------:R-:W-:Y:S01]  /*1f9c0*/  IMAD.MOV.U32 R2, RZ, RZ, c[0x0][0x40] ;  /* 0x00001000ff027624 */ /* 0x000fe200078e00ff */
[----:B------:R-:W-:Y:S04]  /*1f9d0*/  IADD3 R238, R238, -0x1, RZ ;  /* 0xffffffffeeee7810 */ /* 0x000fe80007ffe0ff */
[----:B------:R-:W-:Y:S05]  /*1f9e0*/  IADD3 R2, P0, R2, 0x160, RZ ;  /* 0x0000016002027810 */ /* 0x000fea0007f1e0ff */
[----:B------:R-:W-:Y:S01]  /*1f9f0*/  IMAD.X R3, RZ, RZ, c[0x0][0x44], P0 ;  /* 0x00001100ff037624 */ /* 0x000fe200000e06ff */
[----:B------:R-:W-:Y:S01]  /*1fa00*/  BSSY B0, `(.L_x_1917) ;  /* 0x0000045000007945 */ /* 0x000fe20003800000 */
[----:B------:R-:W-:-:S05]  /*1fa10*/  @!P1 BRA `(.L_x_1918) ;  /* 0x000003f000009947 */ /* 0x000fca0003800000 */
[----:B------:R-:W-:Y:S02]  /*1fa20*/  ULDC.64 UR4, c[0x0][0x118] ;  /* 0x0000460000047ab9 */ /* 0x000fe40000000a00 */
[----:B------:R-:W2:Y:S02]  /*1fa30*/  LD.E R11, [R2.64+0x170] ;  /* 0x00017004020b7980 */ /* 0x000ea4000c101900 */
[-C--:B--2---:R-:W-:Y:S02]  /*1fa40*/  IABS R8, R11.reuse ;  /* 0x0000000b00087213 */ /* 0x084fe40000000000 */
[-C--:B------:R-:W-:Y:S02]  /*1fa50*/  IABS R6, R11.reuse ;  /* 0x0000000b00067213 */ /* 0x080fe40000000000 */
[----:B------:R-:W1:Y:S03]  /*1fa60*/  I2F.RP R9, R8 ;  /* 0x0000000800097306 */ /* 0x000e660000209400 */
[----:B------:R-:W-:Y:S07]  /*1fa70*/  IMAD.MOV R6, RZ, RZ, -R6 ;  /* 0x000000ffff067224 */ /* 0x000fee00078e0a06 */
[----:B-1----:R-:W1:Y:S02]  /*1fa80*/  MUFU.RCP R4, R9 ;  /* 0x0000000900047308 */ /* 0x002e640000001000 */
[----:B-1----:R-:W-:Y:S01]  /*1fa90*/  IADD3 R14, R4, 0xffffffe, RZ ;  /* 0x0ffffffe040e7810 */ /* 0x002fe20007ffe0ff */
[----:B------:R-:W-:Y:S07]  /*1faa0*/  IMAD.SHL.U32 R4, R238, 0x80, RZ ;  /* 0x00000080ee047824 */ /* 0x000fee00078e00ff */
[----:B------:R-:W1:Y:S01]  /*1fab0*/  F2I.FTZ.U32.TRUNC.NTZ R15, R14 ;  /* 0x0000000e000f7305 */ /* 0x000e62000021f000 */
[C---:B------:R-:W-:Y:S02]  /*1fac0*/  IADD3 R12, R4.reuse, 0x80, RZ ;  /* 0x00000080040c7810 */ /* 0x040fe40007ffe0ff */
[----:B------:R-:W-:Y:S02]  /*1fad0*/  IABS R5, R4 ;  /* 0x0000000400057213 */ /* 0x000fe40000000000 */
        /* <DEDUP_REMOVED lines=51> */
.L_x_1918:
[----:B------:R-:W-:Y:S02]  /*1fe10*/  ULDC.64 UR4, c[0x0][0x118] ;  /* 0x0000460000047ab9 */ /* 0x000fe40000000a00 */
[----:B------:R-:W2:Y:S02]  /*1fe20*/  LD.E R10, [R2.64+0x40] ;  /* 0x00004004020a7980 */ /* 0x000ea4000c101900 */
[----:B--2---:R-:W-:Y:S04]  /*1fe30*/  LEA R10, -R10, RZ, 0x7 ;  /* 0x000000ff0a0a7211 */ /* 0x004fe800078e39ff */
[----:B------:R-:W-:Y:S02]  /*1fe40*/  SHF.R.S32.HI R7, RZ, 0x1f, R10 ;  /* 0x0000001fff077819 */ /* 0x000fe4000001140a */
.L_x_1919:
[----:B------:R-:W-:Y:S05]  /*1fe50*/  BSYNC B0 ;  /* 0x0000000000007941 */ /* 0x000fea0003800000 */
.L_x_1917:
[C---:B------:R-:W-:Y:S01]  /*1fe60*/  LOP3.LUT P4, RZ, R239.reuse, 0x1, RZ, 0xc0, !PT ;  /* 0x00000001efff7812 */ /* 0x040fe2000788c0ff */
[----:B------:R-:W-:Y:S01]  /*1fe70*/  ULDC.64 UR4, c[0x0][0x118] ;  /* 0x0000460000047ab9 */ /* 0x000fe20000000a00 */
[CC--:B------:R-:W-:Y:S01]  /*1fe80*/  LEA R132, P2, R10.reuse, R148.reuse, 0x1 ;  /* 0x000000940a847211 */ /* 0x0c0fe200078408ff */
[----:B------:R-:W-:Y:S01]  /*1fe90*/  BSSY B1, `(.L_x_1920) ;  /* 0x0000218000017945 */ /* 0x000fe20003800000 */
[----:B------:R-:W-:Y:S02]  /*1fea0*/  LOP3.LUT P3, RZ, R239, 0x2, RZ, 0xc0, !PT ;  /* 0x00000002efff7812 */ /* 0x000fe4000786c0ff */
[C---:B------:R-:W-:Y:S02]  /*1feb0*/  LEA.HI.X R133, R10.reuse, R149, R7, 0x1, P2 ;  /* 0x000000950a857211 */ /* 0x040fe400010f0c07 */
[-C--:B------:R-:W-:Y:S04]  /*1fec0*/  IADD3 R3, P1, R10, R223.reuse, RZ ;  /* 0x000000df0a037210 */ /* 0x080fe80007f3e0ff */
[----:B------:R-:W-:Y:S01]  /*1fed0*/  IADD3 R5, P2, R3, R223, RZ ;  /* 0x000000df03057210 */ /* 0x000fe20007f5e0ff */
        /* <DEDUP_REMOVED lines=51> */
[----:B------:R4:W-:Y:S01]  /*20210*/  @P3 LDGSTS.E.BYPASS.LTC128B.128 [R234+0x11000], [R10.64+0x80] ;  /* 0x110000800aea3fae */ /* 0x0009e2000b901d44 */
        /* <DEDUP_REMOVED lines=21> */
[-C--:B------:R-:W-:Y:S01]  /*20370*/  @P3 LEA.HI.X R29, R5, R149.reuse, R6, 0x1, P2 ;  /* 0x00000095051d3211 */ /* 0x080fe200010f0c06 */
[----:B------:R-:W-:Y:S01]  /*20380*/  @!P3 STS.128 [R234+0x11800], RZ ;  /* 0x011800ffea00b388 */ /* 0x000fe20000000c00 */
[CC--:B------:R-:W-:Y:S01]  /*20390*/  @P4 LEA R30, P5, R3.reuse, R148.reuse, 0x1 ;  /* 0x00000094031e4211 */ /* 0x0c0fe200078a08ff */
[----:B------:R-:W-:Y:S01]  /*203a0*/  IMAD.X R4, R6, 0x1, R224, P1 ;  /* 0x0000000106047824 */ /* 0x000fe200008e06e0 */
[C---:B------:R-:W-:Y:S01]  /*203b0*/  @P3 LEA R36, P1, R3.reuse, R148, 0x1 ;  /* 0x0000009403243211 */ /* 0x040fe200078208ff */
[----:B------:R-:W-:Y:S01]  /*203c0*/  @!PT LDS RZ, [RZ] ;  /* 0x00000000fffff984 */ /* 0x000fe20000000800 */
[----:B------:R-:W-:Y:S01]  /*203d0*/  @!PT LDS RZ, [RZ] ;  /* 0x00000000fffff984 */ /* 0x000fe20000000800 */
[----:B------:R-:W-:Y:S01]  /*203e0*/  @!PT LDS RZ, [RZ] ;  /* 0x00000000fffff984 */ /* 0x000fe20000000800 */
[----:B------:R5:W-:Y:S03]  /*203f0*/  @P4 LDGSTS.E.BYPASS.LTC128B.128 [R234+0xe000], [R22.64] ;  /* 0x0e00000016ea4fae */ /* 0x000be6000b901d44 */
[CCC-:B------:R-:W-:Y:S01]  /*20400*/  @P4 LEA.HI.X R31, R3.reuse, R149.reuse, R4.reuse, 0x1, P5 ;  /* 0x00000095031f4211 */ /* 0x1c0fe200028f0c04 */
[----:B------:R-:W-:Y:S01]  /*20410*/  @!P4 STS.128 [R234+0xe000], RZ ;  /* 0x00e000ffea00c388 */ /* 0x000fe20000000c00 */
[----:B------:R-:W-:Y:S01]  /*20420*/  @P3 LEA.HI.X R37, R3, R149, R4, 0x1, P1 ;  /* 0x0000009503253211 */ /* 0x000fe200008f0c04 */
[----:B------:R-:W-:Y:S01]  /*20430*/  IMAD.X R3, RZ, RZ, c[0x0][0x44], P0 ;  /* 0x00001100ff037624 */ /* 0x000fe200000e06ff */
[----:B------:R-:W-:Y:S01]  /*20440*/  ISETP.GT.AND P1, PT, R238, R227, PT ;  /* 0x000000e3ee00720c */ /* 0x000fe20003f24270 */
        /* <DEDUP_REMOVED lines=246> */
[----:B------:R-:W-:Y:S02]  /*213b0*/  ULDC.64 UR4, c[0x0][0x118] ;  /* 0x0000460000047ab9 */ /* 0x000fe40000000a00 */
[----:B------:R-:W2:Y:S04]  /*213c0*/  LD.E R141, [R2.64+0x170] ;  /* 0x00017004028d7980 */ /* 0x000ea8000c101900 */
[----:B------:R-:W3:Y:S01]  /*213d0*/  LD.E.64 R144, [R2.64+0x20] ;  /* 0x0000200402907980 */ /* 0x000ee2000c101b00 */
        /* <DEDUP_REMOVED lines=8> */
[C---:B------:R-:W-:Y:S02]  /*21460*/  IADD3 R139, R132.reuse, -0x80, RZ ;  /* 0xffffff80848b7810 */ /* 0x040fe40007ffe0ff */
[----:B------:R-:W-:Y:S02]  /*21470*/  IABS R137, R132 ;  /* 0x0000008400897213 */ /* 0x000fe40000000000 */
[----:B------:R-:W-:Y:S04]  /*21480*/  LOP3.LUT R132, R132, R141, RZ, 0x3c, !PT ;  /* 0x0000008d84847212 */ /* 0x000fe800078e3cff */
[----:B------:R-:W-:Y:S01]  /*21490*/  ISETP.GE.AND P2, PT, R132, RZ, PT ;  /* 0x000000ff8400720c */ /* 0x000fe20003f46270 */
[--C-:B-1----:R-:W-:Y:S02]  /*214a0*/  IMAD.MOV R133, RZ, RZ, -R143.reuse ;  /* 0x000000ffff857224 */ /* 0x102fe400078e0a8f */
[----:B------:R-:W-:Y:S02]  /*214b0*/  IMAD.MOV.U32 R142, RZ, RZ, RZ ;  /* 0x000000ffff8e7224 */ /* 0x000fe400078e00ff */
[----:B------:R-:W-:Y:S01]  /*214c0*/  IMAD R140, R133, R136, RZ ;  /* 0x00000088858c7224 */ /* 0x000fe200078e02ff */
[----:B------:R-:W-:Y:S02]  /*214d0*/  IABS R133, R139 ;  /* 0x0000008b00857213 */ /* 0x000fe40000000000 */
[----:B------:R-:W-:Y:S01]  /*214e0*/  LOP3.LUT R139, R139, R141, RZ, 0x3c, !PT ;  /* 0x0000008d8b8b7212 */ /* 0x000fe200078e3cff */
[----:B------:R-:W-:Y:S03]  /*214f0*/  IMAD.HI.U32 R140, R143, R140, R142 ;  /* 0x0000008c8f8c7227 */ /* 0x000fe600078e008e */
        /* <DEDUP_REMOVED lines=21> */
[----:B------:R-:W2:Y:S01]  /*21650*/  LD.E.64 R138, [R2.64+0x38] ;  /* 0x00003804028a7980 */ /* 0x000ea2000c101b00 */
        /* <DEDUP_REMOVED lines=20> */
.L_x_1923:
[----:B------:R-:W-:Y:S02]  /*217a0*/  ULDC.64 UR4, c[0x0][0x118] ;  /* 0x0000460000047ab9 */ /* 0x000fe40000000a00 */
[----:B------:R-:W2:Y:S02]  /*217b0*/  LD.E R140, [R2.64+0x38] ;  /* 0x00003804028c7980 */ /* 0x000ea4000c101900 */
[----:B--2---:R-:W-:Y:S04]  /*217c0*/  LEA R140, -R140, RZ, 0x7 ;  /* 0x000000ff8c8c7211 */ /* 0x004fe800078e39ff */
[----:B------:R-:W-:Y:S02]  /*217d0*/  SHF.R.S32.HI R137, RZ, 0x1f, R140 ;  /* 0x0000001fff897819 */ /* 0x000fe4000001148c */
.L_x_1924:
[----:B------:R-:W-:Y:S05]  /*217e0*/  BSYNC B0 ;  /* 0x0000000000007941 */ /* 0x000fea0003800000 */
.L_x_1922:
        /* <DEDUP_REMOVED lines=130> */
.L_x_1921:
[----:B------:R-:W-:Y:S05]  /*22010*/  BSYNC B1 ;  /* 0x0000000000017941 */ /* 0x000fea0003800000 */
.L_x_1920:
        /* <DEDUP_REMOVED lines=91> */
[----:B------:R-:W-:Y:S01]  /*225d0*/  FFMA.FTZ R135, R4, R133, -R158 ;  /* 0x0000008504877223 */ /* 0x000fe2000001089e */
[----:B------:R-:W-:Y:S01]  /*225e0*/  ISETP.GT.AND P0, PT, R238, R227, PT ;  /* 0x000000e3ee00720c */ /* 0x000fe20003f04270 */
        /* <DEDUP_REMOVED lines=50> */
[-C--:B------:R-:W-:Y:S01]  /*22910*/  FFMA.FTZ R168, R33, R133.reuse, -R158 ;  /* 0x0000008521a87223 */ /* 0x080fe2000001089e */
        /* <DEDUP_REMOVED lines=13> */
[-CC-:B------:R-:W-:Y:S01]  /*229f0*/  FFMA.FTZ R175, R42, R133.reuse, -R156.reuse ;  /* 0x000000852aaf7223 */ /* 0x180fe2000001089c */
        /* <DEDUP_REMOVED lines=110> */
[----:B------:R-:W-:Y:S02]  /*230e0*/  FFMA.FTZ R63, R63, R133, -R156 ;  /* 0x000000853f3f7223 */ /* 0x000fe4000001089c */
[----:B------:R-:W-:Y:S01]  /*230f0*/  FFMA.FTZ R151, R0, R241, R151 ;  /* 0x000000f100977223 */ /* 0x000fe20000010097 */
[----:B------:R-:W-:Y:S01]  /*23100*/  MUFU.EX2 R173, R173 ;  /* 0x000000ad00ad7308 */ /* 0x000fe20000000800 */
[C---:B------:R-:W-:Y:S05]  /*23110*/  HMMA.16816.F32 R4, R116.reuse, R136, R4 ;  /* 0x000000887404723c */ /* 0x040fea0000001804 */
[----:B------:R-:W-:Y:S02]  /*23120*/  FFMA.FTZ R135, R2, R243, R135 ;  /* 0x000000f302877223 */ /* 0x000fe40000010087 */
[----:B------:R-:W-:Y:S01]  /*23130*/  FADD.FTZ R151, R134, R151 ;  /* 0x0000009786977221 */ /* 0x000fe20000010000 */
[C---:B------:R-:W-:Y:S01]  /*23140*/  HMMA.16816.F32 R8, R116.reuse, R138, R8 ;  /* 0x0000008a7408723c */ /* 0x040fe20000001808 */
[----:B------:R-:W-:Y:S01]  /*23150*/  LDSM.16.MT88.4 R136, [R212+0x10800] ;  /* 0x01080000d488783b */ /* 0x000fe20000004200 */
[----:B------:R-:W-:Y:S02]  /*23160*/  MUFU.EX2 R176, R176 ;  /* 0x000000b000b07308 */ /* 0x000fe40000000800 */
[----:B------:R-:W-:Y:S02]  /*23170*/  FADD.FTZ R135, R150, R135 ;  /* 0x0000008796877221 */ /* 0x000fe40000010000 */
        /* <DEDUP_REMOVED lines=9> */
[----:B------:R-:W-:Y:S01]  /*23210*/  MUFU.EX2 R178, R178 ;  /* 0x000000b200b27308 */ /* 0x000fe20000000800 */
[----:B------:R-:W-:Y:S01]  /*23220*/  FADD.FTZ R0, R146, R155 ;  /* 0x0000009b92007221 */ /* 0x000fe20000010000 */
[C---:B------:R-:W-:Y:S04]  /*23230*/  HMMA.16816.F32 R76, R116.reuse, R140, R76 ;  /* 0x0000008c744c723c */ /* 0x040fe8000000184c */
[----:B------:R-:W-:Y:S02]  /*23240*/  FADD.FTZ R2, R144, R153 ;  /* 0x0000009990027221 */ /* 0x000fe40000010000 */
[----:B------:R-:W-:Y:S02]  /*23250*/  FADD.FTZ R0, R147, R0 ;  /* 0x0000000093007221 */ /* 0x000fe40000010000 */
[C---:B------:R-:W-:Y:S01]  /*23260*/  HMMA.16816.F32 R80, R116.reuse, R142, R80 ;  /* 0x0000008e7450723c */ /* 0x040fe20000001850 */
[----:B------:R-:W-:Y:S03]  /*23270*/  MUFU.EX2 R177, R177 ;  /* 0x000000b100b17308 */ /* 0x000fe60000000800 */
[-CC-:B------:R-:W-:Y:S02]  /*23280*/  FFMA.FTZ R140, R24, R133.reuse, -R158.reuse ;  /* 0x00000085188c7223 */ /* 0x180fe4000001089e */
[-C--:B------:R-:W-:Y:S02]  /*23290*/  FFMA.FTZ R141, R25, R133.reuse, -R158 ;  /* 0x00000085198d7223 */ /* 0x080fe4000001089e */
[C---:B--2---:R-:W-:Y:S03]  /*232a0*/  HMMA.16816.F32 R84, R116.reuse, R120, R84 ;  /* 0x000000787454723c */ /* 0x044fe60000001854 */
[----:B------:R-:W-:Y:S01]  /*232b0*/  MUFU.EX2 R140, R140 ;  /* 0x0000008c008c7308 */ /* 0x000fe20000000800 */
[-CC-:B------:R-:W-:Y:S02]  /*232c0*/  FFMA.FTZ R142, R26, R133.reuse, -R156.reuse ;  /* 0x000000851a8e7223 */ /* 0x180fe4000001089c */
[----:B------:R-:W-:Y:S02]  /*232d0*/  FFMA.FTZ R143, R27, R133, -R156 ;  /* 0x000000851b8f7223 */ /* 0x000fe4000001089c */
[C---:B------:R-:W-:Y:S01]  /*232e0*/  HMMA.16816.F32 R88, R116.reuse, R122, R88 ;  /* 0x0000007a7458723c */ /* 0x040fe20000001858 */
[----:B------:R-:W2:Y:S03]  /*232f0*/  LDSM.16.MT88.4 R120, [R216+0xd000] ;  /* 0x00d00000d878783b */ /* 0x000ea60000004200 */
[----:B------:R-:W-:Y:S01]  /*23300*/  FADD.FTZ R2, R145, R2 ;  /* 0x0000000291027221 */ /* 0x000fe20000010000 */
[----:B------:R-:W4:Y:S01]  /*23310*/  MUFU.EX2 R141, R141 ;  /* 0x0000008d008d7308 */ /* 0x000f220000000800 */
[----:B------:R-:W-:Y:S02]  /*23320*/  FADD.FTZ R159, R159, R0 ;  /* 0x000000009f9f7221 */ /* 0x000fe40000010000 */
[C---:B---3--:R-:W-:Y:S01]  /*23330*/  HMMA.16816.F32 R92, R116.reuse, R128, R92 ;  /* 0x00000080745c723c */ /* 0x048fe2000000185c */
[----:B------:R-:W3:Y:S03]  /*23340*/  LDSM.16.MT88.4 R24, [R214+0xd000] ;  /* 0x00d00000d618783b */ /* 0x000ee60000004200 */
[----:B------:R-:W-:Y:S02]  /*23350*/  FADD.FTZ R157, R157, R2 ;  /* 0x000000029d9d7221 */ /* 0x000fe40000010000 */
[----:B------:R-:W-:Y:S01]  /*23360*/  FADD.FTZ R162, R162, R159 ;  /* 0x0000009fa2a27221 */ /* 0x000fe20000010000 */
[----:B------:R-:W-:Y:S01]  /*23370*/  MUFU.EX2 R142, R142 ;  /* 0x0000008e008e7308 */ /* 0x000fe20000000800 */
[C---:B------:R-:W-:Y:S04]  /*23380*/  HMMA.16816.F32 R96, R116.reuse, R130, R96 ;  /* 0x000000827460723c */ /* 0x040fe80000001860 */
[----:B------:R-:W-:Y:S04]  /*23390*/  FADD.FTZ R160, R160, R157 ;  /* 0x0000009da0a07221 */ /* 0x000fe80000010000 */
[C---:B------:R-:W-:Y:S01]  /*233a0*/  HMMA.16816.F32 R100, R116.reuse, R20, R100 ;  /* 0x000000147464723c */ /* 0x040fe20000001864 */
[----:B------:R-:W5:Y:S06]  /*233b0*/  MUFU.EX2 R143, R143 ;  /* 0x0000008f008f7308 */ /* 0x000f6c0000000800 */
[----:B------:R-:W-:Y:S01]  /*233c0*/  F2FP.PACK_AB R20, R164, R161 ;  /* 0x000000a1a414723e */ /* 0x000fe200000000ff */
[C---:B------:R-:W-:Y:S03]  /*233d0*/  HMMA.16816.F32 R12, R116.reuse, R22, R12 ;  /* 0x00000016740c723c */ /* 0x040fe6000000180c */
[----:B------:R-:W-:Y:S01]  /*233e0*/  MUFU.EX2 R180, R180 ;  /* 0x000000b400b47308 */ /* 0x000fe20000000800 */
[----:B------:R-:W-:Y:S03]  /*233f0*/  F2FP.PACK_AB R21, R166, R163 ;  /* 0x000000a3a615723e */ /* 0x000fe600000000ff */
[----:B----4-:R-:W-:Y:S01]  /*23400*/  F2FP.PACK_AB R22, R141, R140 ;  /* 0x0000008c8d16723e */ /* 0x010fe200000000ff */
[C---:B-1----:R-:W-:Y:S05]  /*23410*/  HMMA.16816.F32 R104, R116.reuse, R124, R104 ;  /* 0x0000007c7468723c */ /* 0x042fea0000001868 */
[----:B------:R-:W-:Y:S03]  /*23420*/  MUFU.EX2 R179, R179 ;  /* 0x000000b300b37308 */ /* 0x000fe60000000800 */
[C---:B------:R-:W-:Y:S01]  /*23430*/  HMMA.16816.F32 R108, R116.reuse, R126, R108 ;  /* 0x0000007e746c723c */ /* 0x040fe2000000186c */
[----:B------:R-:W1:Y:S03]  /*23440*/  LDSM.16.MT88.4 R124, [R213+0xd000] ;  /* 0x00d00000d57c783b */ /* 0x000e660000004200 */
[----:B-----5:R-:W-:Y:S03]  /*23450*/  F2FP.PACK_AB R23, R143, R142 ;  /* 0x0000008e8f17723e */ /* 0x020fe600000000ff */
[----:B------:R-:W-:Y:S01]  /*23460*/  MUFU.EX2 R182, R182 ;  /* 0x000000b600b67308 */ /* 0x000fe20000000800 */
[C---:B------:R-:W-:Y:S07]  /*23470*/  HMMA.16816.F32 R16, R116.reuse, R136, R16 ;  /* 0x000000887410723c */ /* 0x040fee0000001810 */
[-CC-:B------:R-:W-:Y:S01]  /*23480*/  FFMA.FTZ R136, R28, R133.reuse, -R158.reuse ;  /* 0x000000851c887223 */ /* 0x180fe2000001089e */
[----:B------:R-:W-:Y:S01]  /*23490*/  HMMA.16816.F32 R112, R116, R138, R112 ;  /* 0x0000008a7470723c */ /* 0x000fe20000001870 */
[----:B------:R-:W4:Y:S01]  /*234a0*/  LDSM.16.MT88.4 R116, [R212+0xd000] ;  /* 0x00d00000d474783b */ /* 0x000f220000004200 */
        /* <DEDUP_REMOVED lines=9> */
[----:B------:R-:W5:Y:S01]  /*23540*/  LDSM.16.MT88.4 R120, [R216+0x11000] ;  /* 0x01100000d878783b */ /* 0x000f620000004200 */
        /* <DEDUP_REMOVED lines=12> */
[----:B------:R-:W-:Y:S06]  /*23610*/  MUFU.EX2 R54, R54 ;  /* 0x0000003600367308 */ /* 0x000fec0000000800 */
[C---:B-----5:R-:W-:Y:S04]  /*23620*/  HMMA.16816.F32 R92, R20.reuse, R120, R92 ;  /* 0x00000078145c723c */ /* 0x060fe8000000185c */
[----:B------:R-:W-:Y:S04]  /*23630*/  MUFU.EX2 R55, R55 ;  /* 0x0000003700377308 */ /* 0x000fe80000000800 */
[C---:B------:R-:W-:Y:S01]  /*23640*/  HMMA.16816.F32 R96, R20.reuse, R122, R96 ;  /* 0x0000007a1460723c */ /* 0x040fe20000001860 */
[----:B------:R-:W-:Y:S05]  /*23650*/  LDSM.16.MT88.4 R120, [R214+0x13800] ;  /* 0x01380000d678783b */ /* 0x000fea0000004200 */
[----:B------:R-:W-:Y:S02]  /*23660*/  MUFU.EX2 R56, R56 ;  /* 0x0000003800387308 */ /* 0x000fe40000000800 */
[C---:B---3--:R-:W-:Y:S08]  /*23670*/  HMMA.16816.F32 R100, R20.reuse, R24, R100 ;  /* 0x000000181464723c */ /* 0x048ff00000001864 */
[C---:B------:R-:W-:Y:S01]  /*23680*/  HMMA.16816.F32 R12, R20.reuse, R26, R12 ;  /* 0x0000001a140c723c */ /* 0x040fe2000000180c */
[----:B------:R-:W3:Y:S01]  /*23690*/  LDSM.16.MT88.4 R24, [R213+0xd800] ;  /* 0x00d80000d518783b */ /* 0x000ee20000004200 */
[----:B------:R-:W-:Y:S06]  /*236a0*/  MUFU.EX2 R57, R57 ;  /* 0x0000003900397308 */ /* 0x000fec0000000800 */
[C---:B------:R-:W-:Y:S04]  /*236b0*/  HMMA.16816.F32 R104, R20.reuse, R28, R104 ;  /* 0x0000001c1468723c */ /* 0x040fe80000001868 */
[----:B------:R-:W-:Y:S04]  /*236c0*/  MUFU.EX2 R58, R58 ;  /* 0x0000003a003a7308 */ /* 0x000fe80000000800 */
[C---:B------:R-:W-:Y:S01]  /*236d0*/  HMMA.16816.F32 R108, R20.reuse, R30, R108 ;  /* 0x0000001e146c723c */ /* 0x040fe2000000186c */
[----:B------:R-:W5:Y:S05]  /*236e0*/  LDSM.16.MT88.4 R28, [R212+0xd800] ;  /* 0x00d80000d41c783b */ /* 0x000f6a0000004200 */
[----:B------:R-:W-:Y:S02]  /*236f0*/  MUFU.EX2 R59, R59 ;  /* 0x0000003b003b7308 */ /* 0x000fe40000000800 */
[C---:B-1----:R-:W-:Y:S08]  /*23700*/  HMMA.16816.F32 R16, R20.reuse, R124, R16 ;  /* 0x0000007c1410723c */ /* 0x042ff00000001810 */
[----:B------:R-:W-:Y:S01]  /*23710*/  HMMA.16816.F32 R112, R20, R126, R112 ;  /* 0x0000007e1470723c */ /* 0x000fe20000001870 */
[----:B------:R-:W-:Y:S01]  /*23720*/  LDSM.16.MT88.4 R124, [R216+0xf800] ;  /* 0x00f80000d87c783b */ /* 0x000fe20000004200 */
[----:B------:R-:W-:Y:S05]  /*23730*/  MUFU.EX2 R60, R60 ;  /* 0x0000003c003c7308 */ /* 0x000fea0000000800 */
[----:B--2---:R-:W-:Y:S02]  /*23740*/  F2FP.PACK_AB R20, R137, R136 ;  /* 0x000000888914723e */ /* 0x004fe400000000ff */
[----:B------:R-:W-:Y:S03]  /*23750*/  F2FP.PACK_AB R21, R139, R138 ;  /* 0x0000008a8b15723e */ /* 0x000fe600000000ff */
[----:B------:R-:W-:Y:S01]  /*23760*/  F2FP.PACK_AB R22, R168, R165 ;  /* 0x000000a5a816723e */ /* 0x000fe200000000ff */
[----:B------:R-:W-:Y:S01]  /*23770*/  MUFU.EX2 R61, R61 ;  /* 0x0000003d003d7308 */ /* 0x000fe20000000800 */
[----:B------:R-:W-:Y:S07]  /*23780*/  F2FP.PACK_AB R23, R170, R167 ;  /* 0x000000a7aa17723e */ /* 0x000fee00000000ff */
[C---:B----4-:R-:W-:Y:S02]  /*23790*/  HMMA.16816.F32 R4, R20.reuse, R116, R4 ;  /* 0x000000741404723c */ /* 0x050fe40000001804 */
[----:B------:R-:W-:Y:S06]  /*237a0*/  MUFU.EX2 R62, R62 ;  /* 0x0000003e003e7308 */ /* 0x000fec0000000800 */
[C---:B------:R-:W-:Y:S01]  /*237b0*/  HMMA.16816.F32 R8, R20.reuse, R118, R8 ;  /* 0x000000761408723c */ /* 0x040fe20000001808 */
[----:B------:R-:W1:Y:S03]  /*237c0*/  LDSM.16.MT88.4 R116, [R216+0x11800] ;  /* 0x01180000d874783b */ /* 0x000e660000004200 */
[----:B------:R-:W-:Y:S04]  /*237d0*/  MUFU.EX2 R63, R63 ;  /* 0x0000003f003f7308 */ /* 0x000fe80000000800 */
        /* <DEDUP_REMOVED lines=18> */
[C---:B----4-:R-:W-:Y:S08]  /*23900*/  HMMA.16816.F32 R16, R20.reuse, R28, R16 ;  /* 0x0000001c1410723c */ /* 0x050ff00000001810 */
[----:B------:R-:W-:Y:S01]  /*23910*/  HMMA.16816.F32 R112, R20, R30, R112 ;  /* 0x0000001e1470723c */ /* 0x000fe20000001870 */
[----:B------:R-:W4:Y:S06]  /*23920*/  LDSM.16.MT88.4 R28, [R216+0x12000] ;  /* 0x01200000d81c783b */ /* 0x000f2c0000004200 */
[----:B------:R-:W-:Y:S02]  /*23930*/  F2FP.PACK_AB R20, R172, R169 ;  /* 0x000000a9ac14723e */ /* 0x000fe400000000ff */
[----:B------:R-:W-:Y:S03]  /*23940*/  F2FP.PACK_AB R21, R174, R171 ;  /* 0x000000abae15723e */ /* 0x000fe600000000ff */
[----:B------:R-:W-:Y:S02]  /*23950*/  F2FP.PACK_AB R22, R176, R173 ;  /* 0x000000adb016723e */ /* 0x000fe400000000ff */
[----:B------:R-:W-:Y:S07]  /*23960*/  F2FP.PACK_AB R23, R178, R175 ;  /* 0x000000afb217723e */ /* 0x000fee00000000ff */
[C---:B------:R-:W-:Y:S08]  /*23970*/  HMMA.16816.F32 R4, R20.reuse, R36, R4 ;  /* 0x000000241404723c */ /* 0x040ff00000001804 */
[C---:B------:R-:W-:Y:S01]  /*23980*/  HMMA.16816.F32 R8, R20.reuse, R38, R8 ;  /* 0x000000261408723c */ /* 0x040fe20000001808 */
[----:B------:R-:W5:Y:S07]  /*23990*/  LDSM.16.MT88.4 R36, [R214+0x12000] ;  /* 0x01200000d624783b */ /* 0x000f6e0000004200 */
[C---:B-1----:R-:W-:Y:S07]  /*239a0*/  HMMA.16816.F32 R68, R20.reuse, R116, R68 ;  /* 0x000000741444723c */ /* 0x042fee0000001844 */
[-CC-:B------:R-:W-:Y:S01]  /*239b0*/  FFMA.FTZ R116, R44, R133.reuse, -R158.reuse ;  /* 0x000000852c747223 */ /* 0x180fe2000001089e */
[C---:B------:R-:W-:Y:S04]  /*239c0*/  HMMA.16816.F32 R72, R20.reuse, R118, R72 ;  /* 0x000000761448723c */ /* 0x040fe80000001848 */
[-C--:B------:R-:W-:Y:S01]  /*239d0*/  FFMA.FTZ R117, R45, R133.reuse, -R158 ;  /* 0x000000852d757223 */ /* 0x080fe2000001089e */
[----:B------:R-:W-:Y:S02]  /*239e0*/  MUFU.EX2 R116, R116 ;  /* 0x0000007400747308 */ /* 0x000fe40000000800 */
[-CC-:B------:R-:W-:Y:S01]  /*239f0*/  FFMA.FTZ R118, R46, R133.reuse, -R156.reuse ;  /* 0x000000852e767223 */ /* 0x180fe2000001089c */
[C---:B--2---:R-:W-:Y:S04]  /*23a00*/  HMMA.16816.F32 R76, R20.reuse, R32, R76 ;  /* 0x00000020144c723c */ /* 0x044fe8000000184c */
[----:B------:R-:W-:Y:S02]  /*23a10*/  FFMA.FTZ R119, R47, R133, -R156 ;  /* 0x000000852f777223 */ /* 0x000fe4000001089c */
[----:B------:R-:W-:Y:S01]  /*23a20*/  LDSM.16.MT88.4 R44, [R213+0x13000] ;  /* 0x01300000d52c783b */ /* 0x000fe20000004200 */
[----:B------:R-:W1:Y:S01]  /*23a30*/  MUFU.EX2 R117, R117 ;  /* 0x0000007500757308 */ /* 0x000e620000000800 */
[C---:B------:R-:W-:Y:S06]  /*23a40*/  HMMA.16816.F32 R80, R20.reuse, R34, R80 ;  /* 0x000000221450723c */ /* 0x040fec0000001850 */
[----:B------:R-:W2:Y:S02]  /*23a50*/  LDSM.16.MT88.4 R32, [R213+0x12000] ;  /* 0x01200000d520783b */ /* 0x000ea40000004200 */
[C---:B---3--:R-:W-:Y:S01]  /*23a60*/  HMMA.16816.F32 R84, R20.reuse, R24, R84 ;  /* 0x000000181454723c */ /* 0x048fe20000001854 */
[----:B------:R-:W-:Y:S07]  /*23a70*/  MUFU.EX2 R118, R118 ;  /* 0x0000007600767308 */ /* 0x000fee0000000800 */
[C---:B------:R-:W-:Y:S01]  /*23a80*/  HMMA.16816.F32 R88, R20.reuse, R26, R88 ;  /* 0x0000001a1458723c */ /* 0x040fe20000001858 */
[----:B------:R-:W3:Y:S02]  /*23a90*/  LDSM.16.MT88.4 R24, [R212+0x12000] ;  /* 0x01200000d418783b */ /* 0x000ee40000004200 */
[----:B------:R-:W1:Y:S05]  /*23aa0*/  MUFU.EX2 R119, R119 ;  /* 0x0000007700777308 */ /* 0x000e6a0000000800 */
[C---:B----4-:R-:W-:Y:S08]  /*23ab0*/  HMMA.16816.F32 R92, R20.reuse, R28, R92 ;  /* 0x0000001c145c723c */ /* 0x050ff0000000185c */
[C---:B------:R-:W-:Y:S01]  /*23ac0*/  HMMA.16816.F32 R96, R20.reuse, R30, R96 ;  /* 0x0000001e1460723c */ /* 0x040fe20000001860 */
[----:B------:R-:W4:Y:S07]  /*23ad0*/  LDSM.16.MT88.4 R28, [R216+0xe800] ;  /* 0x00e80000d81c783b */ /* 0x000f2e0000004200 */
[C---:B-----5:R-:W-:Y:S08]  /*23ae0*/  HMMA.16816.F32 R100, R20.reuse, R36, R100 ;  /* 0x000000241464723c */ /* 0x060ff00000001864 */
[C---:B------:R-:W-:Y:S01]  /*23af0*/  HMMA.16816.F32 R12, R20.reuse, R38, R12 ;  /* 0x00000026140c723c */ /* 0x040fe2000000180c */
[----:B------:R-:W5:Y:S07]  /*23b00*/  LDSM.16.MT88.4 R36, [R214+0xe800] ;  /* 0x00e80000d624783b */ /* 0x000f6e0000004200 */
[C---:B--2---:R-:W-:Y:S08]  /*23b10*/  HMMA.16816.F32 R104, R20.reuse, R32, R104 ;  /* 0x000000201468723c */ /* 0x044ff00000001868 */
[C---:B------:R-:W-:Y:S01]  /*23b20*/  HMMA.16816.F32 R108, R20.reuse, R34, R108 ;  /* 0x00000022146c723c */ /* 0x040fe2000000186c */
[----:B------:R-:W2:Y:S07]  /*23b30*/  LDSM.16.MT88.4 R32, [R213+0xe800] ;  /* 0x00e80000d520783b */ /* 0x000eae0000004200 */
[C---:B---3--:R-:W-:Y:S08]  /*23b40*/  HMMA.16816.F32 R16, R20.reuse, R24, R16 ;  /* 0x000000181410723c */ /* 0x048ff00000001810 */
[----:B------:R-:W-:Y:S01]  /*23b50*/  HMMA.16816.F32 R112, R20, R26, R112 ;  /* 0x0000001a1470723c */ /* 0x000fe20000001870 */
[----:B------:R-:W3:Y:S06]  /*23b60*/  LDSM.16.MT88.4 R24, [R212+0xe800] ;  /* 0x00e80000d418783b */ /* 0x000eec0000004200 */
[----:B-1----:R-:W-:Y:S02]  /*23b70*/  F2FP.PACK_AB R20, R117, R116 ;  /* 0x000000747514723e */ /* 0x002fe400000000ff */
[----:B------:R-:W-:Y:S03]  /*23b80*/  F2FP.PACK_AB R21, R119, R118 ;  /* 0x000000767715723e */ /* 0x000fe600000000ff */
[----:B------:R-:W-:Y:S02]  /*23b90*/  F2FP.PACK_AB R22, R180, R177 ;  /* 0x000000b1b416723e */ /* 0x000fe400000000ff */
[----:B------:R-:W-:Y:S07]  /*23ba0*/  F2FP.PACK_AB R23, R182, R179 ;  /* 0x000000b3b617723e */ /* 0x000fee00000000ff */
[C---:B----4-:R-:W-:Y:S08]  /*23bb0*/  HMMA.16816.F32 R4, R20.reuse, R28, R4 ;  /* 0x0000001c1404723c */ /* 0x050ff00000001804 */
[C---:B------:R-:W-:Y:S01]  /*23bc0*/  HMMA.16816.F32 R8, R20.reuse, R30, R8 ;  /* 0x0000001e1408723c */ /* 0x040fe20000001808 */
[----:B------:R-:W1:Y:S07]  /*23bd0*/  LDSM.16.MT88.4 R28, [R216+0x12800] ;  /* 0x01280000d81c783b */ /* 0x000e6e0000004200 */
[C---:B-----5:R-:W-:Y:S08]  /*23be0*/  HMMA.16816.F32 R68, R20.reuse, R36, R68 ;  /* 0x000000241444723c */ /* 0x060ff00000001844 */
        /* <DEDUP_REMOVED lines=20> */
[----:B------:R-:W-:Y:S02]  /*23d30*/  F2FP.PACK_AB R20, R53, R52 ;  /* 0x000000343514723e */ /* 0x000fe400000000ff */
[----:B------:R-:W-:Y:S03]  /*23d40*/  F2FP.PACK_AB R21, R55, R54 ;  /* 0x000000363715723e */ /* 0x000fe600000000ff */
[----:B------:R-:W-:Y:S02]  /*23d50*/  F2FP.PACK_AB R22, R57, R56 ;  /* 0x000000383916723e */ /* 0x000fe400000000ff */
[----:B------:R-:W-:Y:S07]  /*23d60*/  F2FP.PACK_AB R23, R59, R58 ;  /* 0x0000003a3b17723e */ /* 0x000fee00000000ff */
[C---:B-1----:R-:W-:Y:S08]  /*23d70*/  HMMA.16816.F32 R4, R20.reuse, R28, R4 ;  /* 0x0000001c1404723c */ /* 0x042ff00000001804 */
[C---:B------:R-:W-:Y:S01]  /*23d80*/  HMMA.16816.F32 R8, R20.reuse, R30, R8 ;  /* 0x0000001e1408723c */ /* 0x040fe20000001808 */
[----:B------:R-:W1:Y:S07]  /*23d90*/  LDSM.16.MT88.4 R28, [R216+0x13000] ;  /* 0x01300000d81c783b */ /* 0x000e6e0000004200 */
[C---:B------:R-:W-:Y:S07]  /*23da0*/  HMMA.16816.F32 R68, R20.reuse, R32, R68 ;  /* 0x000000201444723c */ /* 0x040fee0000001844 */
[-CC-:B------:R-:W-:Y:S01]  /*23db0*/  FFMA.FTZ R32, R64, R133.reuse, -R158.reuse ;  /* 0x0000008540207223 */ /* 0x180fe2000001089e */
[C---:B------:R-:W-:Y:S04]  /*23dc0*/  HMMA.16816.F32 R72, R20.reuse, R34, R72 ;  /* 0x000000221448723c */ /* 0x040fe80000001848 */
[-C--:B------:R-:W-:Y:S01]  /*23dd0*/  FFMA.FTZ R158, R65, R133.reuse, -R158 ;  /* 0x00000085419e7223 */ /* 0x080fe2000001089e */
[----:B------:R-:W-:Y:S02]  /*23de0*/  MUFU.EX2 R32, R32 ;  /* 0x0000002000207308 */ /* 0x000fe40000000800 */
[-CC-:B------:R-:W-:Y:S01]  /*23df0*/  FFMA.FTZ R34, R66, R133.reuse, -R156.reuse ;  /* 0x0000008542227223 */ /* 0x180fe2000001089c */
[C---:B--2---:R-:W-:Y:S04]  /*23e00*/  HMMA.16816.F32 R76, R20.reuse, R24, R76 ;  /* 0x00000018144c723c */ /* 0x044fe8000000184c */
[----:B------:R-:W-:Y:S03]  /*23e10*/  FFMA.FTZ R156, R67, R133, -R156 ;  /* 0x00000085439c7223 */ /* 0x000fe6000001089c */
[----:B------:R-:W2:Y:S01]  /*23e20*/  MUFU.EX2 R33, R158 ;  /* 0x0000009e00217308 */ /* 0x000ea20000000800 */
[C---:B------:R-:W-:Y:S01]  /*23e30*/  HMMA.16816.F32 R80, R20.reuse, R26, R80 ;  /* 0x0000001a1450723c */ /* 0x040fe20000001850 */
[----:B------:R-:W3:Y:S07]  /*23e40*/  LDSM.16.MT88.4 R24, [R214+0xf800] ;  /* 0x00f80000d618783b */ /* 0x000eee0000004200 */
[C---:B------:R-:W-:Y:S01]  /*23e50*/  HMMA.16816.F32 R84, R20.reuse, R36, R84 ;  /* 0x000000241454723c */ /* 0x040fe20000001854 */
[----:B------:R-:W-:Y:S07]  /*23e60*/  MUFU.EX2 R34, R34 ;  /* 0x0000002200227308 */ /* 0x000fee0000000800 */
[C---:B------:R-:W-:Y:S03]  /*23e70*/  HMMA.16816.F32 R88, R20.reuse, R38, R88 ;  /* 0x000000261458723c */ /* 0x040fe60000001858 */
[----:B------:R-:W4:Y:S05]  /*23e80*/  MUFU.EX2 R35, R156 ;  /* 0x0000009c00237308 */ /* 0x000f2a0000000800 */
        /* <DEDUP_REMOVED lines=11> */
[----:B--2---:R-:W-:Y:S02]  /*23f40*/  F2FP.PACK_AB R22, R33, R32 ;  /* 0x000000202116723e */ /* 0x004fe400000000ff */
[----:B----4-:R-:W-:Y:S07]  /*23f50*/  F2FP.PACK_AB R23, R35, R34 ;  /* 0x000000222317723e */ /* 0x010fee00000000ff */
[C---:B------:R-:W-:Y:S01]  /*23f60*/  HMMA.16816.F32 R128, R20.reuse, R124, R4 ;  /* 0x0000007c1480723c */ /* 0x040fe20000001804 */
[----:B------:R-:W2:Y:S07]  /*23f70*/  LDSM.16.MT88.4 R4, [R212+0xf800] ;  /* 0x00f80000d404783b */ /* 0x000eae0000004200 */
[C---:B------:R-:W-:Y:S01]  /*23f80*/  HMMA.16816.F32 R124, R20.reuse, R126, R8 ;  /* 0x0000007e147c723c */ /* 0x040fe20000001808 */
[----:B------:R-:W4:Y:S07]  /*23f90*/  LDSM.16.MT88.4 R8, [R216+0x13800] ;  /* 0x01380000d808783b */ /* 0x000f2e0000004200 */
[C---:B---3--:R-:W-:Y:S07]  /*23fa0*/  HMMA.16816.F32 R68, R20.reuse, R24, R68 ;  /* 0x000000181444723c */ /* 0x048fee0000001844 */
[----:B------:R-:W-:Y:S01]  /*23fb0*/  FADD.FTZ R25, R163, R162 ;  /* 0x000000a2a3197221 */ /* 0x000fe20000010000 */
[C---:B------:R-:W-:Y:S04]  /*23fc0*/  HMMA.16816.F32 R72, R20.reuse, R26, R72 ;  /* 0x0000001a1448723c */ /* 0x040fe80000001848 */
[----:B------:R-:W-:Y:S03]  /*23fd0*/  FADD.FTZ R25, R166, R25 ;  /* 0x00000019a6197221 */ /* 0x000fe60000010000 */
[----:B------:R-:W-:Y:S01]  /*23fe0*/  FADD.FTZ R27, R161, R160 ;  /* 0x000000a0a11b7221 */ /* 0x000fe20000010000 */
[C---:B-1----:R-:W-:Y:S04]  /*23ff0*/  HMMA.16816.F32 R76, R20.reuse, R28, R76 ;  /* 0x0000001c144c723c */ /* 0x042fe8000000184c */
[----:B------:R-:W-:Y:S02]  /*24000*/  FADD.FTZ R27, R164, R27 ;  /* 0x0000001ba41b7221 */ /* 0x000fe40000010000 */
[----:B------:R-:W-:Y:S02]  /*24010*/  FADD.FTZ R142, R142, R25 ;  /* 0x000000198e8e7221 */ /* 0x000fe40000010000 */
[C---:B------:R-:W-:Y:S04]  /*24020*/  HMMA.16816.F32 R80, R20.reuse, R30, R80 ;  /* 0x0000001e1450723c */ /* 0x040fe80000001850 */
[----:B------:R-:W-:Y:S02]  /*24030*/  FADD.FTZ R140, R140, R27 ;  /* 0x0000001b8c8c7221 */ /* 0x000fe40000010000 */
[----:B------:R-:W-:Y:S02]  /*24040*/  FADD.FTZ R143, R143, R142 ;  /* 0x0000008e8f8f7221 */ /* 0x000fe40000010000 */
[----:B------:R-:W-:Y:S01]  /*24050*/  FADD.FTZ R141, R141, R140 ;  /* 0x0000008c8d8d7221 */ /* 0x000fe20000010000 */
[C---:B--2---:R-:W-:Y:S03]  /*24060*/  HMMA.16816.F32 R84, R20.reuse, R4, R84 ;  /* 0x000000041454723c */ /* 0x044fe60000001854 */
[----:B------:R-:W-:Y:S02]  /*24070*/  FADD.FTZ R0, R138, R143 ;  /* 0x0000008f8a007221 */ /* 0x000fe40000010000 */
[----:B------:R-:W-:Y:S02]  /*24080*/  FADD.FTZ R2, R136, R141 ;  /* 0x0000008d88027221 */ /* 0x000fe40000010000 */
[----:B------:R-:W-:Y:S01]  /*24090*/  FADD.FTZ R0, R139, R0 ;  /* 0x000000008b007221 */ /* 0x000fe20000010000 */
[C---:B------:R-:W-:Y:S01]  /*240a0*/  HMMA.16816.F32 R88, R20.reuse, R6, R88 ;  /* 0x000000061458723c */ /* 0x040fe20000001858 */
[----:B------:R-:W1:Y:S03]  /*240b0*/  LDSM.16.MT88.4 R4, [R213+0x13800] ;  /* 0x01380000d504783b */ /* 0x000e660000004200 */
[----:B------:R-:W-:Y:S02]  /*240c0*/  FADD.FTZ R2, R137, R2 ;  /* 0x0000000289027221 */ /* 0x000fe40000010000 */
[----:B------:R-:W-:Y:S02]  /*240d0*/  FADD.FTZ R167, R167, R0 ;  /* 0x00000000a7a77221 */ /* 0x000fe40000010000 */
[----:B------:R-:W-:Y:S01]  /*240e0*/  FADD.FTZ R165, R165, R2 ;  /* 0x00000002a5a57221 */ /* 0x000fe20000010000 */
[C---:B----4-:R-:W-:Y:S03]  /*240f0*/  HMMA.16816.F32 R92, R20.reuse, R8, R92 ;  /* 0x00000008145c723c */ /* 0x050fe6000000185c */
[----:B------:R-:W-:Y:S02]  /*24100*/  FADD.FTZ R170, R170, R167 ;  /* 0x000000a7aaaa7221 */ /* 0x000fe40000010000 */
[----:B------:R-:W-:Y:S02]  /*24110*/  FADD.FTZ R168, R168, R165 ;  /* 0x000000a5a8a87221 */ /* 0x000fe40000010000 */
[----:B------:R-:W-:Y:S01]  /*24120*/  FADD.FTZ R171, R171, R170 ;  /* 0x000000aaabab7221 */ /* 0x000fe20000010000 */
[C---:B------:R-:W-:Y:S01]  /*24130*/  HMMA.16816.F32 R96, R20.reuse, R10, R96 ;  /* 0x0000000a1460723c */ /* 0x040fe20000001860 */
[----:B------:R-:W2:Y:S03]  /*24140*/  LDSM.16.MT88.4 R8, [R212+0x13800] ;  /* 0x01380000d408783b */ /* 0x000ea60000004200 */
[----:B------:R-:W-:Y:S02]  /*24150*/  FADD.FTZ R169, R169, R168 ;  /* 0x000000a8a9a97221 */ /* 0x000fe40000010000 */
[----:B------:R-:W-:Y:S02]  /*24160*/  FADD.FTZ R174, R174, R171 ;  /* 0x000000abaeae7221 */ /* 0x000fe40000010000 */
[----:B------:R-:W-:Y:S01]  /*24170*/  FADD.FTZ R172, R172, R169 ;  /* 0x000000a9acac7221 */ /* 0x000fe20000010000 */
[C---:B------:R-:W-:Y:S03]  /*24180*/  HMMA.16816.F32 R100, R20.reuse, R120, R100 ;  /* 0x000000781464723c */ /* 0x040fe60000001864 */
[----:B------:R-:W-:Y:S02]  /*24190*/  FADD.FTZ R25, R175, R174 ;  /* 0x000000aeaf197221 */ /* 0x000fe40000010000 */
[----:B------:R-:W-:Y:S02]  /*241a0*/  FADD.FTZ R27, R173, R172 ;  /* 0x000000acad1b7221 */ /* 0x000fe40000010000 */
[----:B------:R-:W-:Y:S01]  /*241b0*/  FADD.FTZ R25, R178, R25 ;  /* 0x00000019b2197221 */ /* 0x000fe20000010000 */
[C---:B------:R-:W-:Y:S04]  /*241c0*/  HMMA.16816.F32 R120, R20.reuse, R122, R12 ;  /* 0x0000007a1478723c */ /* 0x040fe8000000180c */
[----:B------:R-:W-:Y:S02]  /*241d0*/  FADD.FTZ R27, R176, R27 ;  /* 0x0000001bb01b7221 */ /* 0x000fe40000010000 */
[----:B------:R-:W-:Y:S02]  /*241e0*/  FADD.FTZ R0, R118, R25 ;  /* 0x0000001976007221 */ /* 0x000fe40000010000 */
[----:B------:R-:W-:Y:S01]  /*241f0*/  FADD.FTZ R2, R116, R27 ;  /* 0x0000001b74027221 */ /* 0x000fe20000010000 */
[C---:B-1----:R-:W-:Y:S03]  /*24200*/  HMMA.16816.F32 R104, R20.reuse, R4, R104 ;  /* 0x000000041468723c */ /* 0x042fe60000001868 */
[----:B------:R-:W-:Y:S02]  /*24210*/  FADD.FTZ R0, R119, R0 ;  /* 0x0000000077007221 */ /* 0x000fe40000010000 */
[----:B------:R-:W-:Y:S02]  /*24220*/  FADD.FTZ R2, R117, R2 ;  /* 0x0000000275027221 */ /* 0x000fe40000010000 */
[----:B------:R-:W-:Y:S01]  /*24230*/  FADD.FTZ R5, R179, R0 ;  /* 0x00000000b3057221 */ /* 0x000fe20000010000 */
[----:B------:R-:W-:Y:S01]  /*24240*/  MOV R0, R3 ;  /* 0x0000000300007202 */ /* 0x000fe20000000f00 */
[----:B------:R-:W-:Y:S01]  /*24250*/  FADD.FTZ R13, R177, R2 ;  /* 0x00000002b10d7221 */ /* 0x000fe20000010000 */
[C---:B------:R-:W-:Y:S03]  /*24260*/  HMMA.16816.F32 R108, R20.reuse, R6, R108 ;  /* 0x00000006146c723c */ /* 0x040fe6000000186c */
[----:B------:R-:W-:Y:S02]  /*24270*/  FADD.FTZ R5, R182, R5 ;  /* 0x00000005b6057221 */ /* 0x000fe40000010000 */
[----:B------:R-:W-:Y:S02]  /*24280*/  FADD.FTZ R13, R180, R13 ;  /* 0x0000000db40d7221 */ /* 0x000fe40000010000 */
[----:B------:R-:W-:Y:S01]  /*24290*/  FADD.FTZ R54, R54, R5 ;  /* 0x0000000536367221 */ /* 0x000fe20000010000 */
[C---:B--2---:R-:W-:Y:S04]  /*242a0*/  HMMA.16816.F32 R116, R20.reuse, R8, R16 ;  /* 0x000000081474723c */ /* 0x044fe80000001810 */
[----:B------:R-:W-:Y:S02]  /*242b0*/  FADD.FTZ R52, R52, R13 ;  /* 0x0000000d34347221 */ /* 0x000fe40000010000 */
[----:B------:R-:W-:Y:S02]  /*242c0*/  FADD.FTZ R55, R55, R54 ;  /* 0x0000003637377221 */ /* 0x000fe40000010000 */
[----:B------:R-:W-:Y:S01]  /*242d0*/  FADD.FTZ R53, R53, R52 ;  /* 0x0000003435357221 */ /* 0x000fe20000010000 */
[----:B------:R-:W-:Y:S03]  /*242e0*/  HMMA.16816.F32 R112, R20, R10, R112 ;  /* 0x0000000a1470723c */ /* 0x000fe60000001870 */
[----:B------:R-:W-:Y:S02]  /*242f0*/  FADD.FTZ R58, R58, R55 ;  /* 0x000000373a3a7221 */ /* 0x000fe40000010000 */
[----:B------:R-:W-:Y:S02]  /*24300*/  FADD.FTZ R56, R56, R53 ;  /* 0x0000003538387221 */ /* 0x000fe40000010000 */
[----:B------:R-:W-:Y:S02]  /*24310*/  FADD.FTZ R59, R59, R58 ;  /* 0x0000003a3b3b7221 */ /* 0x000fe40000010000 */
[----:B------:R-:W-:Y:S03]  /*24320*/  FADD.FTZ R57, R57, R56 ;  /* 0x0000003839397221 */ /* 0x000fe60000010000 */
[----:B------:R-:W-:Y:S02]  /*24330*/  FADD.FTZ R62, R62, R59 ;  /* 0x0000003b3e3e7221 */ /* 0x000fe40000010000 */
[----:B------:R-:W-:Y:S02]  /*24340*/  FADD.FTZ R60, R60, R57 ;  /* 0x000000393c3c7221 */ /* 0x000fe40000010000 */
[----:B------:R-:W-:Y:S02]  /*24350*/  FADD.FTZ R63, R63, R62 ;  /* 0x0000003e3f3f7221 */ /* 0x000fe40000010000 */
[----:B------:R-:W-:Y:S02]  /*24360*/  FADD.FTZ R61, R61, R60 ;  /* 0x0000003c3d3d7221 */ /* 0x000fe40000010000 */
[----:B------:R-:W-:Y:S02]  /*24370*/  FADD.FTZ R34, R34, R63 ;  /* 0x0000003f22227221 */ /* 0x000fe40000010000 */
[----:B------:R-:W-:Y:S02]  /*24380*/  FADD.FTZ R32, R32, R61 ;  /* 0x0000003d20207221 */ /* 0x000fe40000010000 */
[----:B------:R-:W-:Y:S02]  /*24390*/  FADD.FTZ R241, R35, R34 ;  /* 0x0000002223f17221 */ /* 0x000fe40000010000 */
[----:B------:R-:W-:Y:S01]  /*243a0*/  FADD.FTZ R243, R33, R32 ;  /* 0x0000002021f37221 */ /* 0x000fe20000010000 */
[----:B------:R-:W-:-:S05]  /*243b0*/  @P0 BRA `(.L_x_1925) ;  /* 0xffffb5b000000947 */ /* 0x000fca000383ffff */
.L_x_1916:
        /* <DEDUP_REMOVED lines=11> */
.L_x_1944:
[----:B--23--:R-:W-:Y:S01]  /*24470*/  FADD.FTZ R243, R10, R243 ;  /* 0x000000f30af37221 */ /* 0x00cfe20000010000 */
[----:B------:R-:W-:Y:S05]  /*24480*/  BRA.DIV ~URZ, `(.L_x_1927) ;  /* 0x000014327f007947 */ /* 0x000fea000b800000 */
[----:B------:R-:W2:Y:S04]  /*24490*/  SHFL.BFLY PT, R6, R241, 0x2, 0x1f ;  /* 0x0c401f00f1067f89 */ /* 0x000ea800000e0000 */
[----:B------:R-:W3:Y:S01]  /*244a0*/  SHFL.BFLY PT, R2, R243, 0x1, 0x1f ;  /* 0x0c201f00f3027f89 */ /* 0x000ee200000e0000 */
[----:B--2---:R-:W-:Y:S02]  /*244b0*/  FADD.FTZ R11, R6, R241 ;  /* 0x000000f1060b7221 */ /* 0x004fe40000010000 */
[----:B---3--:R-:W-:-:S03]  /*244c0*/  FADD.FTZ R2, R243, R2 ;  /* 0x00000002f3027221 */ /* 0x008fc60000010000 */
[----:B------:R2:W3:Y:S04]  /*244d0*/  SHFL.BFLY PT, R10, R11, 0x1, 0x1f ;  /* 0x0c201f000b0a7f89 */ /* 0x0004e800000e0000 */
.L_x_1945:
[----:B------:R-:W4:Y:S01]  /*244e0*/  S2R R9, SR_TID.X ;  /* 0x0000000000097919 */ /* 0x000f220000002100 */
[----:B---3--:R-:W-:-:S03]  /*244f0*/  FADD.FTZ R6, R10, R11 ;  /* 0x0000000b0a067221 */ /* 0x008fc60000010000 */
[----:B------:R-:W-:Y:S01]  /*24500*/  BAR.SYNC.DEFER_BLOCKING 0x0 ;  /* 0x0000000000007b1d */ /* 0x000fe20000010000 */
[----:B------:R-:W-:Y:S02]  /*24510*/  FSETP.NE.FTZ.AND P4, PT, R2, RZ, PT ;  /* 0x000000ff0200720b */ /* 0x000fe40003f95000 */
[----:B------:R-:W-:Y:S02]  /*24520*/  FSETP.NE.FTZ.AND P3, PT, R6, RZ, PT ;  /* 0x000000ff0600720b */ /* 0x000fe40003f75000 */
[----:B------:R-:W-:Y:S01]  /*24530*/  MOV R8, 0x3f800000 ;  /* 0x3f80000000087802 */ /* 0x000fe20000000f00 */
[----:B------:R-:W-:Y:S01]  /*24540*/  ULDC.64 UR4, c[0x0][0x118] ;  /* 0x0000460000047ab9 */ /* 0x000fe20000000a00 */
[----:B------:R-:W-:-:S07]  /*24550*/  MOV R7, 0x3f800000 ;  /* 0x3f80000000077802 */ /* 0x000fce0000000f00 */
[----:B------:R-:W3:Y:S01]  /*24560*/  @P4 MUFU.RCP R8, R2 ;  /* 0x0000000200084308 */ /* 0x000ee20000001000 */
[----:B----4-:R-:W-:-:S07]  /*24570*/  SHF.R.S32.HI R10, RZ, 0x1f, R9 ;  /* 0x0000001fff0a7819 */ /* 0x010fce0000011409 */
[----:B------:R-:W4:Y:S01]  /*24580*/  @P3 MUFU.RCP R7, R6 ;  /* 0x0000000600073308 */ /* 0x000f220000001000 */
[----:B--2---:R-:W-:-:S04]  /*24590*/  LEA.HI R11, R10, R9, RZ, 0x2 ;  /* 0x000000090a0b7211 */ /* 0x004fc800078f10ff */
[--C-:B------:R-:W-:Y:S02]  /*245a0*/  SHF.R.S32.HI R13, RZ, 0x2, R11.reuse ;  /* 0x00000002ff0d7819 */ /* 0x100fe4000001140b */
[----:B------:R-:W-:Y:S01]  /*245b0*/  SHF.R.S32.HI R12, RZ, 0x1f, R11 ;  /* 0x0000001fff0c7819 */ /* 0x000fe2000001140b */
[C---:B---3--:R-:W-:Y:S01]  /*245c0*/  FMUL.FTZ R128, R8.reuse, R128 ;  /* 0x0000008008807220 */ /* 0x048fe20000410000 */
[----:B------:R-:W-:Y:S01]  /*245d0*/  LOP3.LUT R14, R11, 0x1ffffffc, RZ, 0xc0, !PT ;  /* 0x1ffffffc0b0e7812 */ /* 0x000fe200078ec0ff */
[----:B------:R-:W-:Y:S01]  /*245e0*/  FMUL.FTZ R129, R8, R129 ;  /* 0x0000008108817220 */ /* 0x000fe20000410000 */
[----:B------:R-:W-:Y:S01]  /*245f0*/  LEA.HI R12, R12, R13, RZ, 0x3 ;  /* 0x0000000d0c0c7211 */ /* 0x000fe200078f18ff */
[----:B------:R-:W-:Y:S01]  /*24600*/  FMUL.FTZ R124, R8, R124 ;  /* 0x0000007c087c7220 */ /* 0x000fe20000410000 */
[----:B------:R-:W-:Y:S01]  /*24610*/  IADD3 R14, -R14, R9, RZ ;  /* 0x000000090e0e7210 */ /* 0x000fe20007ffe1ff */
[----:B------:R-:W-:Y:S01]  /*24620*/  FMUL.FTZ R125, R8, R125 ;  /* 0x0000007d087d7220 */ /* 0x000fe20000410000 */
[----:B------:R-:W-:Y:S01]  /*24630*/  LOP3.LUT R12, R12, 0xfffffff8, RZ, 0xc0, !PT ;  /* 0xfffffff80c0c7812 */ /* 0x000fe200078ec0ff */
[----:B------:R-:W-:-:S02]  /*24640*/  FMUL.FTZ R68, R8, R68 ;  /* 0x0000004408447220 */ /* 0x000fc40000410000 */
[C---:B------:R-:W-:Y:S01]  /*24650*/  FMUL.FTZ R69, R8.reuse, R69 ;  /* 0x0000004508457220 */ /* 0x040fe20000410000 */
[----:B------:R-:W-:Y:S01]  /*24660*/  IADD3 R13, R13, -R12, RZ ;  /* 0x8000000c0d0d7210 */ /* 0x000fe20007ffe0ff */
[----:B------:R-:W-:Y:S01]  /*24670*/  FMUL.FTZ R72, R8, R72 ;  /* 0x0000004808487220 */ /* 0x000fe20000410000 */
[----:B------:R-:W-:Y:S01]  /*24680*/  LEA.HI R12, R10, R9, RZ, 0x5 ;  /* 0x000000090a0c7211 */ /* 0x000fe200078f28ff */
[C---:B------:R-:W-:Y:S01]  /*24690*/  FMUL.FTZ R73, R8.reuse, R73 ;  /* 0x0000004908497220 */ /* 0x040fe20000410000 */
[----:B------:R-:W-:Y:S01]  /*246a0*/  SHF.L.U32 R15, R13, 0x6, RZ ;  /* 0x000000060d0f7819 */ /* 0x000fe200000006ff */
[C---:B------:R-:W-:Y:S01]  /*246b0*/  FMUL.FTZ R76, R8.reuse, R76 ;  /* 0x0000004c084c7220 */ /* 0x040fe20000410000 */
[----:B------:R-:W-:Y:S01]  /*246c0*/  SHF.R.S32.HI R11, RZ, 0x5, R12 ;  /* 0x00000005ff0b7819 */ /* 0x000fe2000001140c */
[C---:B------:R-:W-:Y:S01]  /*246d0*/  FMUL.FTZ R77, R8.reuse, R77 ;  /* 0x0000004d084d7220 */ /* 0x040fe20000410000 */
[----:B------:R-:W-:Y:S01]  /*246e0*/  LOP3.LUT R15, R15, 0x1c0, RZ, 0xc0, !PT ;  /* 0x000001c00f0f7812 */ /* 0x000fe200078ec0ff */
[C---:B------:R-:W-:Y:S01]  /*246f0*/  FMUL.FTZ R80, R8.reuse, R80 ;  /* 0x0000005008507220 */ /* 0x040fe20000410000 */
[----:B------:R-:W-:Y:S01]  /*24700*/  LOP3.LUT R16, R13, 0x1, RZ, 0xc0, !PT ;  /* 0x000000010d107812 */ /* 0x000fe200078ec0ff */
[C---:B------:R-:W-:Y:S01]  /*24710*/  FMUL.FTZ R81, R8.reuse, R81 ;  /* 0x0000005108517220 */ /* 0x040fe20000410000 */
[----:B------:R-:W-:Y:S01]  /*24720*/  LEA R14, R11, R14, 0x9 ;  /* 0x0000000e0b0e7211 */ /* 0x000fe200078e48ff */
[C---:B------:R-:W-:Y:S01]  /*24730*/  FMUL.FTZ R84, R8.reuse, R84 ;  /* 0x0000005408547220 */ /* 0x040fe20000410000 */
[----:B------:R-:W-:Y:S01]  /*24740*/  LEA.HI R15, R15, R15, RZ, 0x1d ;  /* 0x0000000f0f0f7211 */ /* 0x000fe200078fe8ff */
[----:B------:R-:W-:Y:S01]  /*24750*/  FMUL.FTZ R85, R8, R85 ;  /* 0x0000005508557220 */ /* 0x000fe20000410000 */
[----:B------:R-:W-:Y:S01]  /*24760*/  ISETP.NE.U32.AND P0, PT, R16, 0x1, PT ;  /* 0x000000011000780c */ /* 0x000fe20003f05070 */
[----:B------:R-:W-:Y:S01]  /*24770*/  FMUL.FTZ R88, R8, R88 ;  /* 0x0000005808587220 */ /* 0x000fe20000410000 */
[----:B------:R-:W-:Y:S01]  /*24780*/  LEA R14, R14, R15, 0x1 ;  /* 0x0000000f0e0e7211 */ /* 0x000fe200078e08ff */
[C---:B------:R-:W-:Y:S01]  /*24790*/  FMUL.FTZ R89, R8.reuse, R89 ;  /* 0x0000005908597220 */ /* 0x040fe20000410000 */
[----:B------:R-:W-:Y:S01]  /*247a0*/  R2P PR, R13, 0x6 ;  /* 0x000000060d007804 */ /* 0x000fe20000000000 */
[----:B------:R-:W-:Y:S01]  /*247b0*/  FMUL.FTZ R92, R8, R92 ;  /* 0x0000005c085c7220 */ /* 0x000fe20000410000 */
[----:B------:R-:W-:Y:S01]  /*247c0*/  SHF.L.U32 R13, R14, 0x2, RZ ;  /* 0x000000020e0d7819 */ /* 0x000fe200000006ff */
[C---:B------:R-:W-:Y:S01]  /*247d0*/  FMUL.FTZ R93, R8.reuse, R93 ;  /* 0x0000005d085d7220 */ /* 0x040fe20000410000 */
[----:B------:R-:W-:Y:S01]  /*247e0*/  STS.64 [R14.X4], R128 ;  /* 0x000000800e007388 */ /* 0x000fe20000004a00 */
[C---:B------:R-:W-:Y:S01]  /*247f0*/  FMUL.FTZ R96, R8.reuse, R96 ;  /* 0x0000006008607220 */ /* 0x040fe20000410000 */
[----:B------:R-:W-:Y:S01]  /*24800*/  IADD3 R15, R13, -0x20, RZ ;  /* 0xffffffe00d0f7810 */ /* 0x000fe20007ffe0ff */
[----:B------:R-:W-:-:S02]  /*24810*/  FMUL.FTZ R97, R8, R97 ;  /* 0x0000006108617220 */ /* 0x000fc40000410000 */
[C---:B------:R-:W-:Y:S01]  /*24820*/  FMUL.FTZ R100, R8.reuse, R100 ;  /* 0x0000006408647220 */ /* 0x040fe20000410000 */
[----:B------:R-:W-:Y:S01]  /*24830*/  @P0 IADD3 R15, R13, 0x20, RZ ;  /* 0x000000200d0f0810 */ /* 0x000fe20007ffe0ff */
        /* <DEDUP_REMOVED lines=12> */
[----:B----4-:R-:W-:-:S02]  /*24900*/  FMUL.FTZ R131, R7, R131 ;  /* 0x0000008307837220 */ /* 0x010fc40000410000 */
[C---:B------:R-:W-:Y:S01]  /*24910*/  FMUL.FTZ R130, R7.reuse, R130 ;  /* 0x0000008207827220 */ /* 0x040fe20000410000 */
[----:B------:R-:W-:Y:S01]  /*24920*/  SEL R8, R8, 0xffffffc0, !P1 ;  /* 0xffffffc008087807 */ /* 0x000fe20004800000 */
[C---:B------:R-:W-:Y:S02]  /*24930*/  FMUL.FTZ R127, R7.reuse, R127 ;  /* 0x0000007f077f7220 */ /* 0x040fe40000410000 */
[----:B------:R-:W-:Y:S01]  /*24940*/  FMUL.FTZ R126, R7, R126 ;  /* 0x0000007e077e7220 */ /* 0x000fe20000410000 */
[----:B------:R-:W-:Y:S01]  /*24950*/  IADD3 R16, R13, R8, RZ ;  /* 0x000000080d107210 */ /* 0x000fe20007ffe0ff */
[C---:B------:R-:W-:Y:S01]  /*24960*/  FMUL.FTZ R71, R7.reuse, R71 ;  /* 0x0000004707477220 */ /* 0x040fe20000410000 */
[----:B------:R-:W-:Y:S01]  /*24970*/  STS.64 [R14.X4+0x800], R130 ;  /* 0x000800820e007388 */ /* 0x000fe20000004a00 */
[C---:B------:R-:W-:Y:S02]  /*24980*/  FMUL.FTZ R70, R7.reuse, R70 ;  /* 0x0000004607467220 */ /* 0x040fe40000410000 */
[C---:B------:R-:W-:Y:S01]  /*24990*/  FMUL.FTZ R75, R7.reuse, R75 ;  /* 0x0000004b074b7220 */ /* 0x040fe20000410000 */
[----:B------:R-:W-:Y:S01]  /*249a0*/  STS.64 [R15], R124 ;  /* 0x0000007c0f007388 */ /* 0x000fe20000000a00 */
[----:B------:R-:W-:-:S02]  /*249b0*/  FMUL.FTZ R74, R7, R74 ;  /* 0x0000004a074a7220 */ /* 0x000fc40000410000 */
[C---:B------:R-:W-:Y:S01]  /*249c0*/  FMUL.FTZ R79, R7.reuse, R79 ;  /* 0x0000004f074f7220 */ /* 0x040fe20000410000 */
[----:B------:R-:W-:Y:S01]  /*249d0*/  STS.64 [R15+0x800], R126 ;  /* 0x0008007e0f007388 */ /* 0x000fe20000000a00 */
[C---:B------:R-:W-:Y:S02]  /*249e0*/  FMUL.FTZ R78, R7.reuse, R78 ;  /* 0x0000004e074e7220 */ /* 0x040fe40000410000 */
[C---:B------:R-:W-:Y:S01]  /*249f0*/  FMUL.FTZ R83, R7.reuse, R83 ;  /* 0x0000005307537220 */ /* 0x040fe20000410000 */
[----:B------:R-:W-:Y:S01]  /*24a00*/  STS.64 [R16], R68 ;  /* 0x0000004410007388 */ /* 0x000fe20000000a00 */
[C---:B------:R-:W-:Y:S02]  /*24a10*/  FMUL.FTZ R82, R7.reuse, R82 ;  /* 0x0000005207527220 */ /* 0x040fe40000410000 */
[C---:B------:R-:W-:Y:S01]  /*24a20*/  FMUL.FTZ R87, R7.reuse, R87 ;  /* 0x0000005707577220 */ /* 0x040fe20000410000 */
[----:B------:R-:W-:Y:S01]  /*24a30*/  STS.64 [R16+0x800], R70 ;  /* 0x0008004610007388 */ /* 0x000fe20000000a00 */
        /* <DEDUP_REMOVED lines=19> */
[----:B------:R-:W-:-:S04]  /*24b70*/  MOV R7, 0x80 ;  /* 0x0000008000077802 */ /* 0x000fc80000000f00 */
[----:B------:R-:W-:Y:S02]  /*24b80*/  SEL R18, R7, 0xffffff80, !P2 ;  /* 0xffffff8007127807 */ /* 0x000fe40005000000 */
[-C--:B------:R-:W-:Y:S02]  /*24b90*/  IADD3 R7, R8, R15.reuse, RZ ;  /* 0x0000000f08077210 */ /* 0x080fe40007ffe0ff */
[-C--:B------:R-:W-:Y:S02]  /*24ba0*/  IADD3 R13, R13, R18.reuse, RZ ;  /* 0x000000120d0d7210 */ /* 0x080fe40007ffe0ff */
[----:B------:R-:W-:Y:S01]  /*24bb0*/  IADD3 R17, R18, R15, RZ ;  /* 0x0000000f12117210 */ /* 0x000fe20007ffe0ff */
[----:B------:R-:W-:Y:S01]  /*24bc0*/  STS.64 [R7], R72 ;  /* 0x0000004807007388 */ /* 0x000fe20000000a00 */
        /* <DEDUP_REMOVED lines=12> */
[----:B------:R-:W-:Y:S04]  /*24c90*/  STS.64 [R14.X4+0x4800], R94 ;  /* 0x0048005e0e007388 */ /* 0x000fe80000004a00 */
[----:B------:R-:W-:Y:S04]  /*24ca0*/  STS.64 [R15+0x4000], R96 ;  /* 0x004000600f007388 */ /* 0x000fe80000000a00 */
[----:B------:R2:W-:Y:S04]  /*24cb0*/  STS.64 [R15+0x4800], R98 ;  /* 0x004800620f007388 */ /* 0x0005e80000000a00 */
        /* <DEDUP_REMOVED lines=12> */
[----:B--2---:R-:W2:Y:S04]  /*24d80*/  LD.E.64 R14, [R4.64+0xb0] ;  /* 0x0000b004040e7980 */ /* 0x004ea8000c101b00 */
[----:B------:R-:W2:Y:S04]  /*24d90*/  LD.E R80, [R4.64+0x60] ;  /* 0x0000600404507980 */ /* 0x000ea8000c101900 */
[----:B---3--:R-:W3:Y:S01]  /*24da0*/  S2R R7, SR_TID.X ;  /* 0x0000000000077919 */ /* 0x008ee20000002100 */
[----:B------:R-:W-:-:S03]  /*24db0*/  LEA.HI R20, R10, R9, RZ, 0x4 ;  /* 0x000000090a147211 */ /* 0x000fc600078f20ff */
[----:B------:R1:W5:Y:S01]  /*24dc0*/  LD.E R8, [R4.64+0xcc] ;  /* 0x0000cc0404087980 */ /* 0x000362000c101900 */
[----:B------:R-:W-:-:S03]  /*24dd0*/  LOP3.LUT R20, R20, 0xfffffff0, RZ, 0xc0, !PT ;  /* 0xfffffff014147812 */ /* 0x000fc600078ec0ff */
[----:B------:R1:W5:Y:S01]  /*24de0*/  LD.E.64 R88, [R4.64+0x78] ;  /* 0x0000780404587980 */ /* 0x000362000c101b00 */
[----:B------:R-:W-:-:S03]  /*24df0*/  IADD3 R81, -R20, R9, RZ ;  /* 0x0000000914517210 */ /* 0x000fc60007ffe1ff */
[----:B------:R1:W5:Y:S01]  /*24e00*/  LD.E.64 R86, [R4.64+0xa8] ;  /* 0x0000a80404567980 */ /* 0x000362000c101b00 */
[----:B------:R-:W-:Y:S01]  /*24e10*/  LOP3.LUT R12, R12, 0xffffffe0, RZ, 0xc0, !PT ;  /* 0xffffffe00c0c7812 */ /* 0x000fe200078ec0ff */
[----:B------:R-:W-:Y:S01]  /*24e20*/  @P4 MUFU.LG2 R2, R2 ;  /* 0x0000000200024308 */ /* 0x000fe20000000c00 */
[----:B----4-:R-:W-:Y:S01]  /*24e30*/  LEA.HI R18, R81, R81, RZ, 0x1 ;  /* 0x0000005151127211 */ /* 0x010fe200078f08ff */
[----:B------:R-:W-:Y:S01]  /*24e40*/  BSSY B0, `(.L_x_1928) ;  /* 0x0000045000007945 */ /* 0x000fe20003800000 */
[----:B------:R-:W-:Y:S02]  /*24e50*/  IADD3 R12, -R12, R9, RZ ;  /* 0x000000090c0c7210 */ /* 0x000fe40007ffe1ff */
[C---:B------:R-:W-:Y:S02]  /*24e60*/  SHF.L.U32 R20, R18.reuse, 0x2, RZ ;  /* 0x0000000212147819 */ /* 0x040fe400000006ff */
[----:B------:R-:W-:Y:S01]  /*24e70*/  LOP3.LUT R18, R18, 0xffffffe, RZ, 0xc0, !PT ;  /* 0x0ffffffe12127812 */ /* 0x000fe200078ec0ff */
[----:B------:R-:W4:Y:S01]  /*24e80*/  @P3 MUFU.LG2 R6, R6 ;  /* 0x0000000600063308 */ /* 0x000f220000000c00 */
[----:B------:R-:W-:-:S02]  /*24e90*/  SHF.R.S32.HI R84, RZ, 0x1f, R11 ;  /* 0x0000001fff547819 */ /* 0x000fc4000001140b */
[----:B---3--:R-:W-:Y:S02]  /*24ea0*/  SHF.R.S32.HI R16, RZ, 0x1f, R7 ;  /* 0x0000001fff107819 */ /* 0x008fe40000011407 */
[----:B------:R-:W-:Y:S02]  /*24eb0*/  IADD3 R18, R81, -R18, RZ ;  /* 0x8000001251127210 */ /* 0x000fe40007ffe0ff */
[----:B------:R-:W-:Y:S01]  /*24ec0*/  LEA.HI R10, R16, R7, RZ, 0x4 ;  /* 0x00000007100a7211 */ /* 0x000fe200078f20ff */
[----:B------:R-:W-:Y:S01]  /*24ed0*/  BAR.SYNC.DEFER_BLOCKING 0x0 ;  /* 0x0000000000007b1d */ /* 0x000fe20000010000 */
[----:B------:R-:W-:Y:S02]  /*24ee0*/  LOP3.LUT P0, RZ, R12, 0x3, RZ, 0xc0, !PT ;  /* 0x000000030cff7812 */ /* 0x000fe4000780c0ff */
[----:B------:R-:W-:Y:S02]  /*24ef0*/  SHF.R.S32.HI R10, RZ, 0x4, R10 ;  /* 0x00000004ff0a7819 */ /* 0x000fe4000001140a */
[----:B------:R-:W-:-:S02]  /*24f00*/  LEA.HI R84, R84, R11, RZ, 0x2 ;  /* 0x0000000b54547211 */ /* 0x000fc400078f10ff */
[----:B------:R-:W-:Y:S01]  /*24f10*/  SHF.L.U32 R13, R10, 0x6, RZ ;  /* 0x000000060a0d7819 */ /* 0x000fe200000006ff */
[----:B----4-:R-:W-:Y:S01]  /*24f20*/  @P3 FMUL.FTZ R6, R6, 0.69314718246459960938 ;  /* 0x3f31721806063820 */ /* 0x010fe20000410000 */
[----:B------:R-:W-:Y:S02]  /*24f30*/  LOP3.LUT R84, R84, 0xffffffc, RZ, 0xc0, !PT ;  /* 0x0ffffffc54547812 */ /* 0x000fe400078ec0ff */
[----:B------:R-:W-:Y:S02]  /*24f40*/  LOP3.LUT R13, R13, 0x1c0, RZ, 0xc0, !PT ;  /* 0x000001c00d0d7812 */ /* 0x000fe400078ec0ff */
[----:B------:R-:W-:Y:S02]  /*24f50*/  SHF.L.U32 R9, R231, 0x6, RZ ;  /* 0x00000006e7097819 */ /* 0x000fe400000006ff */
[----:B------:R-:W-:Y:S02]  /*24f60*/  LOP3.LUT R20, R13, 0x38, R20, 0xf8, !PT ;  /* 0x000000380d147812 */ /* 0x000fe400078ef814 */
[----:B------:R-:W-:-:S02]  /*24f70*/  SHF.R.U32.HI R13, RZ, 0x3, R13 ;  /* 0x00000003ff0d7819 */ /* 0x000fc4000001160d */
[----:B------:R-:W-:Y:S02]  /*24f80*/  IADD3 R84, R11, -R84, RZ ;  /* 0x800000540b547210 */ /* 0x000fe40007ffe0ff */
[----:B------:R-:W-:Y:S02]  /*24f90*/  LOP3.LUT R13, R20, R13, RZ, 0x3c, !PT ;  /* 0x0000000d140d7212 */ /* 0x000fe400078e3cff */
[----:B------:R-:W-:Y:S02]  /*24fa0*/  MOV R11, 0xff800000 ;  /* 0xff800000000b7802 */ /* 0x000fe40000000f00 */
[----:B------:R-:W-:Y:S02]  /*24fb0*/  LEA R83, R18, R13, 0x2 ;  /* 0x0000000d12537211 */ /* 0x000fe400078e10ff */
[----:B------:R-:W-:Y:S02]  /*24fc0*/  LEA.HI R13, R16, R7, RZ, 0x5 ;  /* 0x00000007100d7211 */ /* 0x000fe400078f28ff */
[----:B------:R-:W-:Y:S01]  /*24fd0*/  MOV R12, 0xff800000 ;  /* 0xff800000000c7802 */ /* 0x000fe20000000f00 */
[----:B------:R1:W3:Y:S01]  /*24fe0*/  LDS.128 R76, [R83.X4] ;  /* 0x00000000534c7984 */ /* 0x0002e20000004c00 */
[----:B------:R-:W-:Y:S01]  /*24ff0*/  LOP3.LUT R82, R13, 0xffffffe0, RZ, 0xc0, !PT ;  /* 0xffffffe00d527812 */ /* 0x000fe200078ec0ff */
[----:B------:R-:W-:-:S02]  /*25000*/  @P4 FMUL.FTZ R13, R2, 0.69314718246459960938 ;  /* 0x3f317218020d4820 */ /* 0x000fc40000410000 */
[----:B------:R1:W4:Y:S01]  /*25010*/  LDS.128 R72, [R83.X4+0x800] ;  /* 0x0008000053487984 */ /* 0x0003220000004c00 */
[----:B------:R-:W-:Y:S01]  /*25020*/  IADD3 R82, -R82, R7, RZ ;  /* 0x0000000752527210 */ /* 0x000fe20007ffe1ff */
[-C--:B-----5:R-:W-:Y:S02]  /*25030*/  @P4 FFMA.FTZ R11, R132, R0.reuse, R13 ;  /* 0x00000000840b4223 */ /* 0x0a0fe4000001000d */
[----:B------:R1:W1:Y:S01]  /*25040*/  LDS.128 R68, [R83.X4+0x1000] ;  /* 0x0010000053447984 */ /* 0x0002620000004c00 */
[----:B------:R-:W-:Y:S01]  /*25050*/  SHF.R.S32.HI R7, RZ, 0x1f, R82 ;  /* 0x0000001fff077819 */ /* 0x000fe20000011452 */
[----:B------:R-:W-:Y:S02]  /*25060*/  @P3 FFMA.FTZ R12, R3, R0, R6 ;  /* 0x00000000030c3223 */ /* 0x000fe40000010006 */
[----:B------:R1:W1:Y:S01]  /*25070*/  LDS.128 R64, [R83.X4+0x1800] ;  /* 0x0018000053407984 */ /* 0x0002620000004c00 */
[----:B------:R-:W-:-:S03]  /*25080*/  LEA.HI R7, R7, R82, RZ, 0x2 ;  /* 0x0000005207077211 */ /* 0x000fc600078f10ff */
[----:B------:R1:W1:Y:S01]  /*25090*/  LDS.128 R60, [R83.X4+0x2000] ;  /* 0x00200000533c7984 */ /* 0x0002620000004c00 */
[----:B------:R-:W-:-:S03]  /*250a0*/  SHF.R.S32.HI R7, RZ, 0x2, R7 ;  /* 0x00000002ff077819 */ /* 0x000fc60000011407 */
[----:B------:R1:W1:Y:S01]  /*250b0*/  LDS.128 R56, [R83.X4+0x2800] ;  /* 0x0028000053387984 */ /* 0x0002620000004c00 */
[----:B------:R-:W-:-:S03]  /*250c0*/  LEA R7, R84, R7, 0x4 ;  /* 0x0000000754077211 */ /* 0x000fc600078e20ff */
[----:B------:R1:W1:Y:S04]  /*250d0*/  LDS.128 R52, [R83.X4+0x3000] ;  /* 0x0030000053347984 */ /* 0x0002680000004c00 */
        /* <DEDUP_REMOVED lines=8> */
[----:B------:R1:W1:Y:S01]  /*25160*/  LDS.128 R16, [R83.X4+0x7800] ;  /* 0x0078000053107984 */ /* 0x0002620000004c00 */
[----:B--2---:R-:W-:-:S04]  /*25170*/  IMAD R14, R14, UR8, R235 ;  /* 0x000000080e0e7c24 */ /* 0x004fc8000f8e02eb */
[----:B------:R-:W-:Y:S01]  /*25180*/  IMAD R14, R14, R80, R233 ;  /* 0x000000500e0e7224 */ /* 0x000fe200078e02e9 */
[----:B------:R-:W-:-:S03]  /*25190*/  SHF.L.U32 R80, R81, 0x2, RZ ;  /* 0x0000000251507819 */ /* 0x000fc600000006ff */
[----:B------:R-:W-:Y:S01]  /*251a0*/  IMAD R14, R15, R14, R9 ;  /* 0x0000000e0f0e7224 */ /* 0x000fe200078e0209 */
[----:B------:R-:W-:Y:S01]  /*251b0*/  SHF.R.S32.HI R81, RZ, 0x1f, R80 ;  /* 0x0000001fff517819 */ /* 0x000fe20000011450 */
[----:B------:R-:W-:Y:S05]  /*251c0*/  @P0 BRA `(.L_x_1929) ;  /* 0x000000c000000947 */ /* 0x000fea0003800000 */
[----:B-1-34-:R-:W-:Y:S01]  /*251d0*/  IMAD R0, R231, -0x40, R232 ;  /* 0xffffffc0e7007824 */ /* 0x01afe200078e02e8 */
[C---:B------:R-:W-:Y:S01]  /*251e0*/  IADD3 R9, R7.reuse, 0x8, RZ ;  /* 0x0000000807097810 */ /* 0x040fe20007ffe0ff */
[----:B------:R-:W-:Y:S01]  /*251f0*/  ULDC.64 UR4, c[0x0][0x118] ;  /* 0x0000460000047ab9 */ /* 0x000fe20000000a00 */
[----:B------:R-:W-:Y:S02]  /*25200*/  SHF.R.S32.HI R2, RZ, 0x1f, R14 ;  /* 0x0000001fff027819 */ /* 0x000fe4000001140e */
[----:B------:R-:W-:Y:S02]  /*25210*/  IADD3 R3, P0, R14, R7, RZ ;  /* 0x000000070e037210 */ /* 0x000fe40007f1e0ff */
[-C--:B------:R-:W-:Y:S02]  /*25220*/  ISETP.GE.AND P2, PT, R7, R0.reuse, PT ;  /* 0x000000000700720c */ /* 0x080fe40003f46270 */
[----:B------:R-:W-:-:S02]  /*25230*/  ISETP.GE.AND P1, PT, R9, R0, PT ;  /* 0x000000000900720c */ /* 0x000fc40003f26270 */
[----:B------:R-:W-:Y:S02]  /*25240*/  LEA.HI.X.SX32 R2, R7, R2, 0x1, P0 ;  /* 0x0000000207027211 */ /* 0x000fe400000f0eff */
[----:B------:R-:W-:-:S04]  /*25250*/  LEA R6, P0, R3, R86, 0x2 ;  /* 0x0000005603067211 */ /* 0x000fc800078010ff */
[----:B------:R-:W-:-:S05]  /*25260*/  LEA.HI.X R7, R3, R87, R2, 0x2, P0 ;  /* 0x0000005703077211 */ /* 0x000fca00000f1402 */
[----:B------:R1:W-:Y:S04]  /*25270*/  @!P2 ST.E [R6.64], R11 ;  /* 0x0000000b0600a985 */ /* 0x0003e8000c101904 */
[----:B------:R1:W-:Y:S02]  /*25280*/  @!P1 ST.E [R6.64+0x20], R12 ;  /* 0x0000200c06009985 */ /* 0x0003e4000c101904 */
.L_x_1929:
[----:B-1-34-:R-:W-:Y:S05]  /*25290*/  BSYNC B0 ;  /* 0x0000000000007941 */ /* 0x01afea0003800000 */
.L_x_1928:
[----:B------:R-:W-:Y:S01]  /*252a0*/  IMAD R231, R231, -0x40, R232 ;  /* 0xffffffc0e7e77824 */ /* 0x000fe200078e02e8 */
[----:B------:R-:W-:Y:S01]  /*252b0*/  ULDC.64 UR4, c[0x0][0x118] ;  /* 0x0000460000047ab9 */ /* 0x000fe20000000a00 */
[----:B------:R-:W-:Y:S01]  /*252c0*/  IMAD R8, R14, R8, RZ ;  /* 0x000000080e087224 */ /* 0x000fe200078e02ff */
[----:B------:R1:W5:Y:S01]  /*252d0*/  LD.E R4, [R4.64+0xc0] ;  /* 0x0000c00404047980 */ /* 0x000362000c101900 */
[C---:B------:R-:W-:Y:S01]  /*252e0*/  IMAD.WIDE R6, R10.reuse, 0x80, R80 ;  /* 0x000000800a067825 */ /* 0x040fe200078e0250 */
[----:B------:R-:W-:Y:S01]  /*252f0*/  ISETP.GE.AND P1, PT, R10, R231, PT ;  /* 0x000000e70a00720c */ /* 0x000fe20003f26270 */
[----:B------:R-:W-:Y:S03]  /*25300*/  BSSY B0, `(.L_x_1930) ;  /* 0x000000d000007945 */ /* 0x000fe60003800000 */
[----:B------:R-:W-:-:S04]  /*25310*/  IADD3 R3, P0, R6, R8, RZ ;  /* 0x0000000806037210 */ /* 0x000fc80007f1e0ff */
[----:B------:R-:W-:Y:S02]  /*25320*/  LEA.HI.X.SX32 R8, R8, R7, 0x1, P0 ;  /* 0x0000000708087211 */ /* 0x000fe400000f0eff */
[----:B------:R-:W-:-:S04]  /*25330*/  LEA R6, P0, R3, R88, 0x2 ;  /* 0x0000005803067211 */ /* 0x000fc800078010ff */
[----:B------:R-:W-:Y:S02]  /*25340*/  LEA.HI.X R7, R3, R89, R8, 0x2, P0 ;  /* 0x0000005903077211 */ /* 0x000fe400000f1408 */
[----:B------:R-:W-:Y:S01]  /*25350*/  IADD3 R3, R80, 0x40, RZ ;  /* 0x0000004050037810 */ /* 0x000fe20007ffe0ff */
[----:B------:R-:W-:Y:S05]  /*25360*/  @P1 BRA `(.L_x_1931) ;  /* 0x0000006000001947 */ /* 0x000fea0003800000 */
[-C--:B-----5:R-:W-:Y:S01]  /*25370*/  ISETP.GE.AND P0, PT, R3, R4.reuse, PT ;  /* 0x000000040300720c */ /* 0x0a0fe20003f06270 */
[----:B------:R-:W-:Y:S01]  /*25380*/  ULDC.64 UR4, c[0x0][0x118] ;  /* 0x0000460000047ab9 */ /* 0x000fe20000000a00 */
[----:B------:R-:W-:-:S11]  /*25390*/  ISETP.GE.AND P1, PT, R80, R4, PT ;  /* 0x000000045000720c */ /* 0x000fd60003f26270 */
[----:B------:R2:W-:Y:S04]  /*253a0*/  @!P0 ST.E.128 [R6.64+0x100], R44 ;  /* 0x0001002c06008985 */ /* 0x0005e8000c101d04 */
[----:B------:R2:W-:Y:S04]  /*253b0*/  @!P1 ST.E.64 [R6.64], R76 ;  /* 0x0000004c06009985 */ /* 0x0005e8000c101b04 */
[----:B------:R2:W-:Y:S02]  /*253c0*/  @!P1 ST.E.64 [R6.64+0x8], R78 ;  /* 0x0000084e06009985 */ /* 0x0005e4000c101b04 */
.L_x_1931:
[----:B------:R-:W-:Y:S05]  /*253d0*/  BSYNC B0 ;  /* 0x0000000000007941 */ /* 0x000fea0003800000 */
.L_x_1930:
[----:B------:R-:W-:Y:S01]  /*253e0*/  IADD3 R0, R10, 0x8, RZ ;  /* 0x000000080a007810 */ /* 0x000fe20007ffe0ff */
[----:B------:R-:W-:Y:S03]  /*253f0*/  BSSY B0, `(.L_x_1932) ;  /* 0x0000008000007945 */ /* 0x000fe60003800000 */
[----:B------:R-:W-:-:S13]  /*25400*/  ISETP.GE.AND P0, PT, R0, R231, PT ;  /* 0x000000e70000720c */ /* 0x000fda0003f06270 */
[----:B------:R-:W-:Y:S05]  /*25410*/  @P0 BRA `(.L_x_1933) ;  /* 0x0000005000000947 */ /* 0x000fea0003800000 */
[-C--:B-----5:R-:W-:Y:S01]  /*25420*/  ISETP.GE.AND P1, PT, R80, R4.reuse, PT ;  /* 0x000000045000720c */ /* 0x0a0fe20003f26270 */
[----:B------:R-:W-:Y:S01]  /*25430*/  ULDC.64 UR4, c[0x0][0x118] ;  /* 0x0000460000047ab9 */ /* 0x000fe20000000a00 */
[----:B------:R-:W-:-:S11]  /*25440*/  ISETP.GE.AND P0, PT, R3, R4, PT ;  /* 0x000000040300720c */ /* 0x000fd60003f06270 */
[----:B------:R3:W-:Y:S04]  /*25450*/  @!P1 ST.E.128 [R6.64+0x1000], R72 ;  /* 0x0010004806009985 */ /* 0x0007e8000c101d04 */
[----:B------:R3:W-:Y:S02]  /*25460*/  @!P0 ST.E.128 [R6.64+0x1100], R40 ;  /* 0x0011002806008985 */ /* 0x0007e4000c101d04 */
.L_x_1933:
[----:B------:R-:W-:Y:S05]  /*25470*/  BSYNC B0 ;  /* 0x0000000000007941 */ /* 0x000fea0003800000 */
.L_x_1932:
        /* <DEDUP_REMOVED lines=9> */
.L_x_1935:
[----:B------:R-:W-:Y:S05]  /*25510*/  BSYNC B0 ;  /* 0x0000000000007941 */ /* 0x000fea0003800000 */
.L_x_1934:
        /* <DEDUP_REMOVED lines=9> */
.L_x_1937:
[----:B------:R-:W-:Y:S05]  /*255b0*/  BSYNC B0 ;  /* 0x0000000000007941 */ /* 0x000fea0003800000 */
.L_x_1936:
        /* <DEDUP_REMOVED lines=9> */
.L_x_1939:
[----:B------:R-:W-:Y:S05]  /*25650*/  BSYNC B0 ;  /* 0x0000000000007941 */ /* 0x000fea0003800000 */
.L_x_1938:
        /* <DEDUP_REMOVED lines=9> */
.L_x_1941:
[----:B------:R-:W-:Y:S05]  /*256f0*/  BSYNC B0 ;  /* 0x0000000000007941 */ /* 0x000fea0003800000 */
.L_x_1940:
        /* <DEDUP_REMOVED lines=9> */
.L_x_1943:
[----:B------:R-:W-:Y:S05]  /*25790*/  BSYNC B0 ;  /* 0x0000000000007941 */ /* 0x000fea0003800000 */
.L_x_1942:
[----:B------:R-:W-:-:S04]  /*257a0*/  IADD3 R10, R10, 0x38, RZ ;  /* 0x000000380a0a7810 */ /* 0x000fc80007ffe0ff */
[----:B------:R-:W-:Y:S01]  /*257b0*/  ISETP.GE.AND P0, PT, R10, R231, PT ;  /* 0x000000e70a00720c */ /* 0x000fe20003f06270 */
[----:B------:R-:W-:-:S12]  /*257c0*/  IMAD.MOV.U32 R231, RZ, RZ, 0x0 ;  /* 0x00000000ffe77424 */ /* 0x000fd800078e00ff */
[----:B------:R-:W-:Y:S05]  /*257d0*/  @P0 RET.REL.NODEC R230 `(_ZN5flash24flash_fwd_splitkv_kernelI23Flash_fwd_kernel_traitsILi128ELi64ELi128ELi4ELb0ELb0EN7cutlass6half_tE19Flash_kernel_traitsILi128ELi64ELi128ELi4ES3_EELb1ELb0ELb0ELb0ELb0ELb0ELb1ELb1EEEvNS_16Flash_fwd_paramsE) ;  /* 0xfffda820e6000950 */ /* 0x000fea0003c3ffff */
[----:B-----5:R-:W-:Y:S01]  /*257e0*/  ISETP.GE.AND P0, PT, R80, R4, PT ;  /* 0x000000045000720c */ /* 0x020fe20003f06270 */
[----:B------:R-:W-:Y:S01]  /*257f0*/  ULDC.64 UR4, c[0x0][0x118] ;  /* 0x0000460000047ab9 */ /* 0x000fe20000000a00 */
[----:B------:R-:W-:-:S11]  /*25800*/  IMAD.MOV.U32 R231, RZ, RZ, 0x0 ;  /* 0x00000000ffe77424 */ /* 0x000fd600078e00ff */
[----:B------:R1:W-:Y:S01]  /*25810*/  @!P0 ST.E.128 [R6.64+0x7000], R48 ;  /* 0x0070003006008985 */ /* 0x0003e2000c101d04 */
[----:B------:R-:W-:-:S13]  /*25820*/  ISETP.GE.AND P0, PT, R3, R4, PT ;  /* 0x000000040300720c */ /* 0x000fda0003f06270 */
[----:B------:R-:W-:Y:S05]  /*25830*/  @P0 RET.REL.NODEC R230 `(_ZN5flash24flash_fwd_splitkv_kernelI23Flash_fwd_kernel_traitsILi128ELi64ELi128ELi4ELb0ELb0EN7cutlass6half_tE19Flash_kernel_traitsILi128ELi64ELi128ELi4ES3_EELb1ELb0ELb0ELb0ELb0ELb0ELb1ELb1EEEvNS_16Flash_fwd_paramsE) ;  /* 0xfffda7c0e6000950 */ /* 0x000fea0003c3ffff */
[----:B------:R-:W-:Y:S01]  /*25840*/  MOV R231, 0x0 ;  /* 0x0000000000e77802 */ /* 0x000fe20000000f00 */
[----:B------:R-:W-:Y:S02]  /*25850*/  ULDC.64 UR4, c[0x0][0x118] ;  /* 0x0000460000047ab9 */ /* 0x000fe40000000a00 */
[----:B------:R1:W-:Y:S01]  /*25860*/  ST.E.128 [R6.64+0x7100], R16 ;  /* 0x0071001006007985 */ /* 0x0003e2000c101d04 */
[----:B------:R-:W-:Y:S05]  /*25870*/  RET.REL.NODEC R230 `(_ZN5flash24flash_fwd_splitkv_kernelI23Flash_fwd_kernel_traitsILi128ELi64ELi128ELi4ELb0ELb0EN7cutlass6half_tE19Flash_kernel_traitsILi128ELi64ELi128ELi4ES3_EELb1ELb0ELb0ELb0ELb0ELb0ELb1ELb1EEEvNS_16Flash_fwd_paramsE) ;  /* 0xfffda780e6007950 */ /* 0x000fea0003c3ffff */
.L_x_1926:
[----:B------:R-:W-:Y:S02]  /*25880*/  MOV R9, 0x2 ;  /* 0x0000000200097802 */ /* 0x000fe40000000f00 */
[----:B------:R-:W-:Y:S02]  /*25890*/  MOV R8, 0x258b0 ;  /* 0x000258b000087802 */ /* 0x000fe40000000f00 */
[----:B-1---5:R-:W-:Y:S05]  /*258a0*/  CALL.REL.NOINC `($__internal_16_$__cuda_sm70_shflsync_bfly_p) ;  /* 0x000000f000007944 */ /* 0x022fea0003c00000 */
[----:B-12---:R-:W-:Y:S05]  /*258b0*/  BRA `(.L_x_1944) ;  /* 0xffffebb000007947 */ /* 0x006fea000383ffff */
.L_x_1927:
[----:B------:R-:W-:Y:S02]  /*258c0*/  MOV R9, 0x1 ;  /* 0x0000000100097802 */ /* 0x000fe40000000f00 */
[----:B------:R-:W-:Y:S02]  /*258d0*/  MOV R8, 0x258f0 ;  /* 0x000258f000087802 */ /* 0x000fe40000000f00 */
[----:B-1---5:R-:W-:Y:S05]  /*258e0*/  CALL.REL.NOINC `($__internal_16_$__cuda_sm70_shflsync_bfly_p) ;  /* 0x000000b000007944 */ /* 0x022fea0003c00000 */
[----:B--2---:R-:W-:Y:S01]  /*258f0*/  FADD.FTZ R2, R243, R10 ;  /* 0x0000000af3027221 */ /* 0x004fe20000010000 */
[----:B-1----:R-:W-:Y:S02]  /*25900*/  MOV R243, R241 ;  /* 0x000000f100f37202 */ /* 0x002fe40000000f00 */
[----:B------:R-:W-:-:S02]  /*25910*/  MOV R9, 0x2 ;  /* 0x0000000200097802 */ /* 0x000fc40000000f00 */
[----:B------:R-:W-:Y:S02]  /*25920*/  MOV R8, 0x25940 ;  /* 0x0002594000087802 */ /* 0x000fe40000000f00 */
[----:B------:R-:W-:Y:S05]  /*25930*/  CALL.REL.NOINC `($__internal_16_$__cuda_sm70_shflsync_bfly_p) ;  /* 0x0000006000007944 */ /* 0x000fea0003c00000 */
[----:B--2---:R-:W-:Y:S01]  /*25940*/  FADD.FTZ R11, R241, R10 ;  /* 0x0000000af10b7221 */ /* 0x004fe20000010000 */
[----:B-1----:R-:W-:Y:S02]  /*25950*/  MOV R9, 0x1 ;  /* 0x0000000100097802 */ /* 0x002fe40000000f00 */
[----:B------:R-:W-:Y:S02]  /*25960*/  MOV R8, 0x25990 ;  /* 0x0002599000087802 */ /* 0x000fe40000000f00 */
[----:B------:R-:W-:Y:S02]  /*25970*/  MOV R243, R11 ;  /* 0x0000000b00f37202 */ /* 0x000fe40000000f00 */
[----:B------:R-:W-:Y:S05]  /*25980*/  CALL.REL.NOINC `($__internal_16_$__cuda_sm70_shflsync_bfly_p) ;  /* 0x0000001000007944 */ /* 0x000fea0003c00000 */
[----:B-12---:R-:W-:Y:S05]  /*25990*/  BRA `(.L_x_1945) ;  /* 0xffffeb4000007947 */ /* 0x006fea000383ffff */
        .weak           $__internal_16_$__cuda_sm70_shflsync_bfly_p
        .type           $__internal_16_$__cuda_sm70_shflsync_bfly_p,@function
        .size           $__internal_16_$__cuda_sm70_shflsync_bfly_p,(.L_x_8179 - $__internal_16_$__cuda_sm70_shflsync_bfly_p)
$__internal_16_$__cuda_sm70_shflsync_bfly_p:
[----:B------:R-:W-:Y:S01]  /*259a0*/  MOV R12, R8 ;  /* 0x00000008000c7202 */ /* 0x000fe20000000f00 */
[----:B------:R-:W-:Y:S04]  /*259b0*/  WARPSYNC R6 ;  /* 0x0000000600007348 */ /* 0x000fe80003800000 */
[----:B------:R-:W-:Y:S01]  /*259c0*/  MOV R13, 0x0 ;  /* 0x00000000000d7802 */ /* 0x000fe20000000f00 */
[----:B------:R1:W2:Y:S03]  /*259d0*/  SHFL.BFLY PT, R10, R243, R9, R7 ;  /* 0x0c000009f30a7389 */ /* 0x0002a600000e0007 */
[----:B------:R-:W-:Y:S05]  /*259e0*/  RET.REL.NODEC R12 `(_ZN5flash24flash_fwd_splitkv_kernelI23Flash_fwd_kernel_traitsILi128ELi64ELi128ELi4ELb0ELb0EN7cutlass6half_tE19Flash_kernel_traitsILi128ELi64ELi128ELi4ES3_EELb1ELb0ELb0ELb0ELb0ELb0ELb1ELb1EEEvNS_16Flash_fwd_paramsE) ;  /* 0xfffda6100c007950 */ /* 0x000fea0003c3ffff */
.L_x_1946:
        /* <DEDUP_REMOVED lines=9> */
.L_x_8179:


//--------------------- .text._ZN5flash24flash_fwd_splitkv_kernelI23Flash_fwd_kernel_traitsILi128ELi64ELi128ELi4ELb0ELb0EN7cutlass6half_tE19Flash_kernel_traitsILi128ELi64ELi128ELi4ES3_EELb1ELb0ELb0ELb0ELb0ELb1ELb1ELb1EEEvNS_16Flash_fwd_paramsE --------------------------
	.section	.text._ZN5flash24flash_fwd_splitkv_kernelI23Flash_fwd_kernel_traitsILi128ELi64ELi128ELi4ELb0ELb0EN7cutlass6half_tE19Flash_kernel_traitsILi128ELi64ELi128ELi4ES3_EELb1ELb0ELb0ELb0ELb0ELb1ELb1ELb1EEEvNS_16Flash_fwd_paramsE,"ax",@progbits
	.sectioninfo	@"SHI_REGISTERS=255"
	.align	128
        .global         _ZN5flash24flash_fwd_splitkv_kernelI23Flash_fwd_kernel_traitsILi128ELi64ELi128ELi4ELb0ELb0EN7cutlass6half_tE19Flash_kernel_traitsILi128ELi64ELi128ELi4ES3_EELb1ELb0ELb0ELb0ELb0ELb1ELb1ELb1EEEvNS_16Flash_fwd_paramsE
        .type           _ZN5flash24flash_fwd_splitkv_kernelI23Flash_fwd_kernel_traitsILi128ELi64ELi128ELi4ELb0ELb0EN7cutlass6half_tE19Flash_kernel_traitsILi128ELi64ELi128ELi4ES3_EELb1ELb0ELb0ELb0ELb0ELb1ELb1ELb1EEEvNS_16Flash_fwd_paramsE,@function
        .size           _ZN5flash24flash_fwd_splitkv_kernelI23Flash_fwd_kernel_traitsILi128ELi64ELi128ELi4ELb0ELb0EN7cutlass6half_tE19Flash_kernel_traitsILi128ELi64ELi128ELi4ES3_EELb1ELb0ELb0ELb0ELb0ELb1ELb1ELb1EEEvNS_16Flash_fwd_paramsE,(.L_x_8181 - _ZN5flash24flash_fwd_splitkv_kernelI23Flash_fwd_kernel_traitsILi128ELi64ELi128ELi4ELb0ELb0EN7cutlass6half_tE19Flash_kernel_traitsILi128ELi64ELi128ELi4ES3_EELb1ELb0ELb0ELb0ELb0ELb1ELb1ELb1EEEvNS_16Flash_fwd_paramsE)
        .other          _ZN5flash24flash_fwd_splitkv_kernelI23Flash_fwd_kernel_traitsILi128ELi64ELi128ELi4ELb0ELb0EN7cutlass6half_tE19Flash_kernel_traitsILi128ELi64ELi128ELi4ES3_EELb1ELb0ELb0ELb0ELb0ELb1ELb1ELb1EEEvNS_16Flash_fwd_paramsE,@"STO_CUDA_ENTRY STV_DEFAULT"
_ZN5flash24flash_fwd_splitkv_kernelI23Flash_fwd_kernel_traitsILi128ELi64ELi128ELi4ELb0ELb0EN7cutlass6half_tE19Flash_kernel_traitsILi128ELi64ELi128ELi4ES3_EELb1ELb0ELb0ELb0ELb0ELb1ELb1ELb1EEEvNS_16Flash_fwd_paramsE:
.text._ZN5flash24flash_fwd_splitkv_kernelI23Flash_fwd_kernel_traitsILi128ELi64ELi128ELi4ELb0ELb0EN7cutlass6half_tE19Flash_kernel_traitsILi128ELi64ELi128ELi4ES3_EELb1ELb0ELb0ELb0ELb0ELb1ELb1ELb1EEEvNS_16Flash_fwd_paramsE:
[----:B------:R-:W-:Y:S02]  /*0000*/  MOV R1, c[0x0][0x28] ;  /* 0x00000a0000017a02 */ /* 0x000fe40000000f00 */
[----:B------:R-:W1:Y:S01]  /*0010*/  I2F.U32.RP R2, c[0x0][0x1c0] ;  /* 0x0000700000027b06 */ /* 0x000e620000209000 */
[----:B------:R-:W2:Y:S01]  /*0020*/  S2R R235, SR_CTAID.Z ;  /* 0x0000000000eb7919 */ /* 0x000ea20000002700 */
[----:B------:R-:W-:Y:S01]  /*0030*/  ISETP.NE.U32.AND P0, PT, RZ, c[0x0][0x1c0], PT ;  /* 0x00007000ff007a0c */ /* 0x000fe20003f05070 */
[----:B------:R-:W3:Y:S01]  /*0040*/  S2UR UR8, SR_CTAID.Y ;  /* 0x00000000000879c3 */ /* 0x000ee20000002600 */
[----:B------:R-:W-:Y:S01]  /*0050*/  ULDC.64 UR4, c[0x0][0x40] ;  /* 0x0000100000047ab9 */ /* 0x000fe20000000a00 */
[----:B------:R-:W4:Y:S01]  /*0060*/  S2R R233, SR_CTAID.X ;  /* 0x0000000000e97919 */ /* 0x000f220000002500 */
[----:B------:R-:W-:Y:S01]  /*0070*/  BSSY B4, `(.L_x_1947) ;  /* 0x0000017000047945 */ /* 0x000fe20003800000 */
[----:B------:R-:W-:Y:S01]  /*0080*/  UIADD3 UR4, UP0, UR4, 0x160, URZ ;  /* 0x0000016004047890 */ /* 0x000fe2000ff1e03f */
[----:B------:R-:W-:-:S03]  /*0090*/  MOV R232, 0x1e0 ;  /* 0x000001e000e87802 */ /* 0x000fc60000000f00 */
[----:B------:R-:W-:Y:S01]  /*00a0*/  UIADD3.X UR5, URZ, UR5, URZ, UP0, !UPT ;  /* 0x000000053f057290 */ /* 0x000fe200087fe43f */
[----:B-1----:R-:W1:Y:S02]  /*00b0*/  MUFU.RCP R2, R2 ;  /* 0x0000000200027308 */ /* 0x002e640000001000 */
[----:B-1----:R-:W-:-:S06]  /*00c0*/  IADD3 R2, R2, 0xffffffe, RZ ;  /* 0x0ffffffe02027810 */ /* 0x002fcc0007ffe0ff */
[----:B------:R-:W1:Y:S02]  /*00d0*/  F2I.FTZ.U32.TRUNC.NTZ R3, R2 ;  /* 0x0000000200037305 */ /* 0x000e64000021f000 */
[----:B-1----:R-:W-:Y:S02]  /*00e0*/  IMAD.MOV R0, RZ, RZ, -R3 ;  /* 0x000000ffff007224 */ /* 0x002fe400078e0a03 */
[----:B------:R-:W-:Y:S02]  /*00f0*/  IMAD.MOV.U32 R2, RZ, RZ, RZ ;  /* 0x000000ffff027224 */ /* 0x000fe400078e00ff */
        /* <DEDUP_REMOVED lines=13> */
[----:B---34-:R-:W-:Y:S05]  /*01d0*/  CALL.REL.NOINC `($_ZN5flash24flash_fwd_splitkv_kernelI23Flash_fwd_kernel_traitsILi128ELi64ELi128ELi4ELb0ELb0EN7cutlass6half_tE19Flash_kernel_traitsILi128ELi64ELi128ELi4ES3_EELb1ELb0ELb0ELb0ELb0ELb1ELb1ELb1EEEvNS_16Flash_fwd_paramsE$_ZN5flash30compute_attn_1rowblock_splitkvI23Flash_fwd_kernel_traitsILi128ELi64ELi128ELi4ELb0ELb0EN7cutlass6half_tE19Flash_kernel_traitsILi128ELi64ELi128ELi4ES3_EELb1ELb0ELb0ELb0ELb0ELb1ELb1ELb1ENS_16Flash_fwd_paramsEEEvRKT8_iiiii) ;  /* 0x0000002000007944 */ /* 0x018fea0003c00000 */
[----:B------:R-:W-:Y:S05]  /*01e0*/  BSYNC B4 ;  /* 0x0000000000047941 */ /* 0x000fea0003800000 */
.L_x_1947:
[----:B------:R-:W-:Y:S05]  /*01f0*/  EXIT ;  /* 0x000000000000794d */ /* 0x000fea0003800000 */
        .type           $_ZN5flash24flash_fwd_splitkv_kernelI23Flash_fwd_kernel_traitsILi128ELi64ELi128ELi4ELb0ELb0EN7cutlass6half_tE19Flash_kernel_traitsILi128ELi64ELi128ELi4ES3_EELb1ELb0ELb0ELb0ELb0ELb1ELb1ELb1EEEvNS_16Flash_fwd_paramsE$_ZN5flash30compute_attn_1rowblock_splitkvI23Flash_fwd_kernel_traitsILi128ELi64ELi128ELi4ELb0ELb0EN7cutlass6half_tE19Flash_kernel_traitsILi128ELi64ELi128ELi4ES3_EELb1ELb0ELb0ELb0ELb0ELb1ELb1ELb1ENS_16Flash_fwd_paramsEEEvRKT8_iiiii,@function
        .size           $_ZN5flash24flash_fwd_splitkv_kernelI23Flash_fwd_kernel_traitsILi128ELi64ELi128ELi4ELb0ELb0EN7cutlass6half_tE19Flash_kernel_traitsILi128ELi64ELi128ELi4ES3_EELb1ELb0ELb0ELb0ELb0ELb1ELb1ELb1EEEvNS_16Flash_fwd_paramsE$_ZN5flash30compute_attn_1rowblock_splitkvI23Flash_fwd_kernel_traitsILi128ELi64ELi128ELi4ELb0ELb0EN7cutlass6half_tE19Flash_kernel_traitsILi128ELi64ELi128ELi4ES3_EELb1ELb0ELb0ELb0ELb0ELb1ELb1ELb1ENS_16Flash_fwd_paramsEEEvRKT8_iiiii,($__internal_17_$__cuda_sm70_shflsync_bfly_p - $_ZN5flash24flash_fwd_splitkv_kernelI23Flash_fwd_kernel_traitsILi128ELi64ELi128ELi4ELb0ELb0EN7cutlass6half_tE19Flash_kernel_traitsILi128ELi64ELi128ELi4ES3_EELb1ELb0ELb0ELb0ELb0ELb1ELb1ELb1EEEvNS_16Flash_fwd_paramsE$_ZN5flash30compute_attn_1rowblock_splitkvI23Flash_fwd_kernel_traitsILi128ELi64ELi128ELi4ELb0ELb0EN7cutlass6half_tE19Flash_kernel_traitsILi128ELi64ELi128ELi4ES3_EELb1ELb0ELb0ELb0ELb0ELb1ELb1ELb1ENS_16Flash_fwd_paramsEEEvRKT8_iiiii)
$_ZN5flash24flash_fwd_splitkv_kernelI23Flash_fwd_kernel_traitsILi128ELi64ELi128ELi4ELb0ELb0EN7cutlass6half_tE19Flash_kernel_traitsILi128ELi64ELi128ELi4ES3_EELb1ELb0ELb0ELb0ELb0ELb1ELb1ELb1EEEvNS_16Flash_fwd_paramsE$_ZN5flash30compute_attn_1rowblock_splitkvI23Flash_fwd_kernel_traitsILi128ELi64ELi128ELi4ELb0ELb0EN7cutlass6half_tE19Flash_kernel_traitsILi128ELi64ELi128ELi4ES3_EELb1ELb0ELb0ELb0ELb0ELb1ELb1ELb1ENS_16Flash_fwd_paramsEEEvRKT8_iiiii:
        /* <DEDUP_REMOVED lines=20> */
.L_x_1949:
[----:B------:R-:W-:Y:S05]  /*0340*/  BSYNC B0 ;  /* 0x0000000000007941 */ /* 0x000fea0003800000 */
.L_x_1948:
        /* <DEDUP_REMOVED lines=17> */
.L_x_1951:
[----:B------:R4:W5:Y:S02]  /*0460*/  LD.E R73, [R10.64+0xb8] ;  /* 0x0000b8060a497980 */ /* 0x000964000c101900 */
.L_x_1952:
[----:B------:R-:W-:Y:S05]  /*0470*/  BSYNC B0 ;  /* 0x0000000000007941 */ /* 0x000fea0003800000 */
.L_x_1950:
        /* <DEDUP_REMOVED lines=10> */
.L_x_1954:
[----:B------:R-:W2:Y:S01]  /*0520*/  LD.E.64 R2, [R10.64+0x108] ;  /* 0x000108060a027980 */ /* 0x000ea2000c101b00 */
[----:B------:R-:W-:Y:S01]  /*0530*/  BSSY B0, `(.L_x_1956) ;  /* 0x0000006000007945 */ /* 0x000fe20003800000 */
[----:B------:R-:W-:Y:S01]  /*0540*/  IMAD.MOV.U32 R51, RZ, RZ, RZ ;  /* 0x000000ffff337224 */ /* 0x000fe200078e00ff */
[----:B--2---:R-:W-:-:S04]  /*0550*/  ISETP.NE.U32.AND P0, PT, R2, RZ, PT ;  /* 0x000000ff0200720c */ /* 0x004fc80003f05070 */
[----:B------:R-:W-:-:S13]  /*0560*/  ISETP.NE.AND.EX P0, PT, R3, RZ, PT, P0 ;  /* 0x000000ff0300720c */ /* 0x000fda0003f05300 */
[----:B------:R-:W-:Y:S05]  /*0570*/  @!P0 BRA `(.L_x_1957) ;  /* 0x0000001000008947 */ /* 0x000fea0003800000 */
[----:B------:R2:W5:Y:S02]  /*0580*/  LD.E R51, [R10.64+0xbc] ;  /* 0x0000bc060a337980 */ /* 0x000564000c101900 */
.L_x_1957:
[----:B------:R-:W-:Y:S05]  /*0590*/  BSYNC B0 ;  /* 0x0000000000007941 */ /* 0x000fea0003800000 */
.L_x_1956:
[----:B-----5:R-:W-:Y:S02]  /*05a0*/  IADD3 R51, R73, R51, RZ ;  /* 0x0000003349337210 */ /* 0x020fe40007ffe0ff */
.L_x_1955:
[----:B------:R-:W-:Y:S05]  /*05b0*/  BSYNC B1 ;  /* 0x0000000000017941 */ /* 0x000fea0003800000 */
.L_x_1953:
[----:B------:R-:W-:Y:S01]  /*05c0*/  IMAD.SHL.U32 R50, R233, 0x40, RZ ;  /* 0x00000040e9327824 */ /* 0x000fe200078e00ff */
[----:B------:R-:W-:Y:S01]  /*05d0*/  MOV R2, R232 ;  /* 0x000000e800027202 */ /* 0x000fe20000000f00 */
[----:B------:R-:W-:-:S03]  /*05e0*/  IMAD.MOV.U32 R3, RZ, RZ, 0x0 ;  /* 0x00000000ff037424 */ /* 0x000fc600078e00ff */
[----:B------:R-:W-:-:S13]  /*05f0*/  ISETP.GT.AND P0, PT, R234, R50, PT ;  /* 0x00000032ea00720c */ /* 0x000fda0003f04270 */
[----:B------:R-:W-:Y:S05]  /*0600*/  @!P0 RET.REL.NODEC R2 `(_ZN5flash24flash_fwd_splitkv_kernelI23Flash_fwd_kernel_traitsILi128ELi64ELi128ELi4ELb0ELb0EN7cutlass6half_tE19Flash_kernel_traitsILi128ELi64ELi128ELi4ES3_EELb1ELb0ELb0ELb0ELb0ELb1ELb1ELb1EEEvNS_16Flash_fwd_paramsE) ;  /* 0xfffff9f002008950 */ /* 0x000fea0003c3ffff */
[----:B------:R-:W4:Y:S04]  /*0610*/  LD.E R0, [R10.64+0xb8] ;  /* 0x0000b8060a007980 */ /* 0x000f28000c101900 */
[----:B------:R-:W5:Y:S01]  /*0620*/  LD.E R5, [R10.64+0x188] ;  /* 0x000188060a057980 */ /* 0x000f62000c101900 */
[----:B------:R-:W-:-:S03]  /*0630*/  IABS R3, c[0x0][0x10] ;  /* 0x0000040000037a13 */ /* 0x000fc60000000000 */
[----:B------:R-:W1:Y:S01]  /*0640*/  S2R R130, SR_TID.X ;  /* 0x0000000000827919 */ /* 0x000e620000002100 */
[----:B------:R-:W2:Y:S08]  /*0650*/  I2F.RP R8, R3 ;  /* 0x0000000300087306 */ /* 0x000eb00000209400 */
[----:B--2---:R-:W2:Y:S02]  /*0660*/  MUFU.RCP R8, R8 ;  /* 0x0000000800087308 */ /* 0x004ea40000001000 */
[----:B--2---:R-:W-:-:S06]  /*0670*/  IADD3 R8, R8, 0xffffffe, RZ ;  /* 0x0ffffffe08087810 */ /* 0x004fcc0007ffe0ff */
[----:B------:R-:W2:Y:S02]  /*0680*/  F2I.FTZ.U32.TRUNC.NTZ R9, R8 ;  /* 0x0000000800097305 */ /* 0x000ea4000021f000 */
[----:B-12---:R-:W-:Y:S02]  /*0690*/  IMAD.MOV R6, RZ, RZ, -R9 ;  /* 0x000000ffff067224 */ /* 0x006fe400078e0a09 */
[----:B------:R-:W-:Y:S02]  /*06a0*/  IMAD.MOV.U32 R8, RZ, RZ, RZ ;  /* 0x000000ffff087224 */ /* 0x000fe400078e00ff */
[----:B------:R-:W-:-:S04]  /*06b0*/  IMAD R6, R6, R3, RZ ;  /* 0x0000000306067224 */ /* 0x000fc800078e02ff */
[----:B------:R-:W-:Y:S01]  /*06c0*/  IMAD.HI.U32 R6, R9, R6, R8 ;  /* 0x0000000609067227 */ /* 0x000fe200078e0008 */
[----:B----4-:R-:W-:-:S04]  /*06d0*/  IADD3 R0, R0, 0x7f, RZ ;  /* 0x0000007f00007810 */ /* 0x010fc80007ffe0ff */
[----:B------:R-:W-:-:S04]  /*06e0*/  SHF.R.S32.HI R7, RZ, 0x1f, R0 ;  /* 0x0000001fff077819 */ /* 0x000fc80000011400 */
[----:B------:R-:W-:Y:S02]  /*06f0*/  LEA.HI R7, R7, R0, RZ, 0x7 ;  /* 0x0000000007077211 */ /* 0x000fe400078f38ff */
[----:B------:R-:W-:Y:S02]  /*0700*/  IABS R0, c[0x0][0x10] ;  /* 0x0000040000007a13 */ /* 0x000fe40000000000 */
[----:B------:R-:W-:-:S03]  /*0710*/  LEA.HI.SX32 R7, R7, c[0x0][0x10], 0x19 ;  /* 0x0000040007077a11 */ /* 0x000fc600078fcaff */
[----:B------:R-:W-:Y:S01]  /*0720*/  IMAD.MOV R0, RZ, RZ, -R0 ;  /* 0x000000ffff007224 */ /* 0x000fe200078e0a00 */
[----:B------:R-:W-:-:S04]  /*0730*/  IADD3 R7, R7, -0x1, RZ ;  /* 0xffffffff07077810 */ /* 0x000fc80007ffe0ff */
[----:B------:R-:W-:Y:S02]  /*0740*/  IABS R2, R7 ;  /* 0x0000000700027213 */ /* 0x000fe40000000000 */
[----:B------:R-:W-:-:S03]  /*0750*/  LOP3.LUT R7, R7, c[0x0][0x10], RZ, 0x3c, !PT ;  /* 0x0000040007077a12 */ /* 0x000fc600078e3cff */
[----:B------:R-:W-:Y:S01]  /*0760*/  IMAD.HI.U32 R6, R6, R2, RZ ;  /* 0x0000000206067227 */ /* 0x000fe200078e00ff */
[----:B------:R-:W-:-:S03]  /*0770*/  ISETP.GE.AND P0, PT, R7, RZ, PT ;  /* 0x000000ff0700720c */ /* 0x000fc60003f06270 */
[----:B------:R-:W-:Y:S01]  /*0780*/  IMAD R0, R6, R0, R2 ;  /* 0x0000000006007224 */ /* 0x000fe200078e0202 */
[----:B------:R-:W-:-:S04]  /*0790*/  IADD3 R2, R51, 0x7f, RZ ;  /* 0x0000007f33027810 */ /* 0x000fc80007ffe0ff */
[----:B------:R-:W-:-:S13]  /*07a0*/  ISETP.GT.U32.AND P1, PT, R3, R0, PT ;  /* 0x000000000300720c */ /* 0x000fda0003f24070 */
[----:B------:R-:W-:Y:S01]  /*07b0*/  @!P1 IMAD.IADD R0, R0, 0x1, -R3 ;  /* 0x0000000100009824 */ /* 0x000fe200078e0a03 */
[----:B------:R-:W-:Y:S02]  /*07c0*/  @!P1 IADD3 R6, R6, 0x1, RZ ;  /* 0x0000000106069810 */ /* 0x000fe40007ffe0ff */
[----:B------:R-:W-:Y:S02]  /*07d0*/  ISETP.NE.AND P1, PT, RZ, c[0x0][0x10], PT ;  /* 0x00000400ff007a0c */ /* 0x000fe40003f25270 */
[----:B------:R-:W-:Y:S02]  /*07e0*/  ISETP.GE.U32.AND P2, PT, R0, R3, PT ;  /* 0x000000030000720c */ /* 0x000fe40003f46070 */
[----:B------:R-:W-:-:S04]  /*07f0*/  IADD3 R3, -R234, 0xbf, R50 ;  /* 0x000000bfea037810 */ /* 0x000fc80007ffe132 */
[----:B-----5:R-:W-:Y:S02]  /*0800*/  IADD3 R5, R5, R3, R51 ;  /* 0x0000000305057210 */ /* 0x020fe40007ffe033 */
[----:B------:R-:W-:Y:S02]  /*0810*/  SHF.R.S32.HI R3, RZ, 0x1f, R2 ;  /* 0x0000001fff037819 */ /* 0x000fe40000011402 */
[----:B------:R-:W-:Y:S02]  /*0820*/  SHF.R.S32.HI R48, RZ, 0x1f, R5 ;  /* 0x0000001fff307819 */ /* 0x000fe40000011405 */
[----:B------:R-:W-:Y:S02]  /*0830*/  LEA.HI R2, R3, R2, RZ, 0x7 ;  /* 0x0000000203027211 */ /* 0x000fe400078f38ff */
[----:B------:R-:W-:Y:S02]  /*0840*/  @P2 IADD3 R6, R6, 0x1, RZ ;  /* 0x0000000106062810 */ /* 0x000fe40007ffe0ff */
[----:B------:R-:W-:-:S02]  /*0850*/  LEA.HI R48, R48, R5, RZ, 0x7 ;  /* 0x0000000530307211 */ /* 0x000fc400078f38ff */
[----:B------:R-:W-:Y:S01]  /*0860*/  SHF.R.S32.HI R2, RZ, 0x7, R2 ;  /* 0x00000007ff027819 */ /* 0x000fe20000011402 */
[----:B------:R-:W-:Y:S01]  /*0870*/  IMAD.MOV.U32 R0, RZ, RZ, R6 ;  /* 0x000000ffff007224 */ /* 0x000fe200078e0006 */
[----:B------:R-:W-:-:S03]  /*0880*/  SHF.R.S32.HI R48, RZ, 0x7, R48 ;  /* 0x00000007ff307819 */ /* 0x000fc60000011430 */
[----:B------:R-:W-:Y:S01]  /*0890*/  @!P0 IMAD.MOV R0, RZ, RZ, -R0 ;  /* 0x000000ffff008224 */ /* 0x000fe200078e0a00 */
[----:B------:R-:W-:-:S05]  /*08a0*/  @!P1 LOP3.LUT R0, RZ, c[0x0][0x10], RZ, 0x33, !PT ;  /* 0x00000400ff009a12 */ /* 0x000fca00078e33ff */
[----:B------:R-:W-:-:S04]  /*08b0*/  IMAD R229, R0, UR8, RZ ;  /* 0x0000000800e57c24 */ /* 0x000fc8000f8e02ff */
[----:B------:R-:W-:-:S05]  /*08c0*/  IMAD.IADD R0, R0, 0x1, R229 ;  /* 0x0000000100007824 */ /* 0x000fca00078e02e5 */
[----:B------:R-:W-:-:S04]  /*08d0*/  IMNMX R0, R2, R0, PT ;  /* 0x0000000002007217 */ /* 0x000fc80003800200 */
[----:B------:R-:W-:-:S04]  /*08e0*/  IMNMX R48, R0, R48, PT ;  /* 0x0000003000307217 */ /* 0x000fc80003800200 */
[----:B------:R-:W-:-:S13]  /*08f0*/  ISETP.GE.AND P0, PT, R229, R48, PT ;  /* 0x00000030e500720c */ /* 0x000fda0003f06270 */
[----:B------:R-:W-:Y:S05]  /*0900*/  @!P0 BRA `(.L_x_1958) ;  /* 0x0000082000008947 */ /* 0x000fea0003800000 */
[----:B------:R1:W2:Y:S04]  /*0910*/  LD.E.64 R2, [R10.64+0xb0] ;  /* 0x0000b0060a027980 */ /* 0x0002a8000c101b00 */
[----:B------:R1:W4:Y:S04]  /*0920*/  LD.E R5, [R10.64+0x60] ;  /* 0x000060060a057980 */ /* 0x000328000c101900 */
[----:B---3--:R1:W3:Y:S04]  /*0930*/  LD.E R0, [R10.64+0xcc] ;  /* 0x0000cc060a007980 */ /* 0x0082e8000c101900 */
[----:B------:R1:W3:Y:S04]  /*0940*/  LD.E.64 R6, [R10.64+0x78] ;  /* 0x000078060a067980 */ /* 0x0002e8000c101b00 */
[----:B------:R1:W5:Y:S04]  /*0950*/  LD.E R4, [R10.64+0xc0] ;  /* 0x0000c0060a047980 */ /* 0x000368000c101900 */
[----:B-1----:R-:W5:Y:S01]  /*0960*/  LD.E.64 R10, [R10.64+0xa8] ;  /* 0x0000a8060a0a7980 */ /* 0x002f62000c101b00 */
[----:B------:R-:W-:Y:S01]  /*0970*/  SHF.R.S32.HI R8, RZ, 0x1f, R130 ;  /* 0x0000001fff087819 */ /* 0x000fe20000011482 */
[----:B------:R-:W-:Y:S03]  /*0980*/  BSSY B0, `(.L_x_1959) ;  /* 0x0000018000007945 */ /* 0x000fe60003800000 */
[----:B------:R-:W-:-:S04]  /*0990*/  LEA.HI R8, R8, R130, RZ, 0x4 ;  /* 0x0000008208087211 */ /* 0x000fc800078f20ff */
[----:B------:R-:W-:Y:S02]  /*09a0*/  LOP3.LUT R9, R8, 0xfffffff0, RZ, 0xc0, !PT ;  /* 0xfffffff008097812 */ /* 0x000fe400078ec0ff */
[----:B------:R-:W-:-:S03]  /*09b0*/  SHF.R.S32.HI R8, RZ, 0x4, R8 ;  /* 0x00000004ff087819 */ /* 0x000fc60000011408 */
[----:B------:R-:W-:-:S04]  /*09c0*/  IMAD.IADD R130, R130, 0x1, -R9 ;  /* 0x0000000182827824 */ /* 0x000fc800078e0a09 */
[----:B------:R-:W-:-:S05]  /*09d0*/  IMAD.SHL.U32 R12, R130, 0x4, RZ ;  /* 0x00000004820c7824 */ /* 0x000fca00078e00ff */
[----:B------:R-:W-:-:S05]  /*09e0*/  SHF.R.S32.HI R13, RZ, 0x1f, R12 ;  /* 0x0000001fff0d7819 */ /* 0x000fca000001140c */
[----:B------:R-:W-:-:S04]  /*09f0*/  IMAD.WIDE R14, R8, 0x80, R12 ;  /* 0x00000080080e7825 */ /* 0x000fc800078e020c */
[----:B--2---:R-:W-:-:S04]  /*0a00*/  IMAD R2, R2, UR8, R236 ;  /* 0x0000000802027c24 */ /* 0x004fc8000f8e02ec */
[----:B----4-:R-:W-:-:S04]  /*0a10*/  IMAD R2, R2, R5, R235 ;  /* 0x0000000502027224 */ /* 0x010fc800078e02eb */
[--C-:B------:R-:W-:Y:S02]  /*0a20*/  IMAD R3, R3, R2, R50.reuse ;  /* 0x0000000203037224 */ /* 0x100fe400078e0232 */
[----:B------:R-:W-:Y:S02]  /*0a30*/  IMAD.IADD R50, R234, 0x1, -R50 ;  /* 0x00000001ea327824 */ /* 0x000fe400078e0a32 */
[----:B---3--:R-:W-:-:S03]  /*0a40*/  IMAD R2, R3, R0, RZ ;  /* 0x0000000003027224 */ /* 0x008fc600078e02ff */
[----:B------:R-:W-:Y:S02]  /*0a50*/  ISETP.GE.AND P1, PT, R8, R50, PT ;  /* 0x000000320800720c */ /* 0x000fe40003f26270 */
[----:B------:R-:W-:-:S04]  /*0a60*/  IADD3 R0, P0, R2, R14, RZ ;  /* 0x0000000e02007210 */ /* 0x000fc80007f1e0ff */
[----:B------:R-:W-:Y:S02]  /*0a70*/  LEA.HI.X.SX32 R2, R2, R15, 0x1, P0 ;  /* 0x0000000f02027211 */ /* 0x000fe400000f0eff */
[----:B------:R-:W-:Y:S02]  /*0a80*/  LEA R16, P0, R0, R6, 0x2 ;  /* 0x0000000600107211 */ /* 0x000fe400078010ff */
[----:B------:R-:W-:Y:S02]  /*0a90*/  IADD3 R15, R12, 0x40, RZ ;  /* 0x000000400c0f7810 */ /* 0x000fe40007ffe0ff */
[----:B------:R-:W-:Y:S01]  /*0aa0*/  LEA.HI.X R17, R0, R7, R2, 0x2, P0 ;  /* 0x0000000700117211 */ /* 0x000fe200000f1402 */
[----:B------:R-:W-:Y:S05]  /*0ab0*/  @P1 BRA `(.L_x_1960) ;  /* 0x0000004000001947 */ /* 0x000fea0003800000 */
[-C--:B-----5:R-:W-:Y:S02]  /*0ac0*/  ISETP.GE.AND P1, PT, R12, R4.reuse, PT ;  /* 0x000000040c00720c */ /* 0x0a0fe40003f26270 */
[----:B------:R-:W-:-:S11]  /*0ad0*/  ISETP.GE.AND P0, PT, R15, R4, PT ;  /* 0x000000040f00720c */ /* 0x000fd60003f06270 */
[----:B------:R1:W-:Y:S04]  /*0ae0*/  @!P1 ST.E.128 [R16.64], RZ ;  /* 0x000000ff10009985 */ /* 0x0003e8000c101d06 */
[----:B------:R1:W-:Y:S02]  /*0af0*/  @!P0 ST.E.128 [R16.64+0x100], RZ ;  /* 0x000100ff10008985 */ /* 0x0003e4000c101d06 */
.L_x_1960:
[----:B------:R-:W-:Y:S05]  /*0b00*/  BSYNC B0 ;  /* 0x0000000000007941 */ /* 0x000fea0003800000 */
.L_x_1959:
        /* <DEDUP_REMOVED lines=8> */
.L_x_1962:
[----:B------:R-:W-:Y:S05]  /*0b90*/  BSYNC B0 ;  /* 0x0000000000007941 */ /* 0x000fea0003800000 */
.L_x_1961:
        /* <DEDUP_REMOVED lines=8> */
.L_x_1964:
[----:B------:R-:W-:Y:S05]  /*0c20*/  BSYNC B0 ;  /* 0x0000000000007941 */ /* 0x000fea0003800000 */
.L_x_1963:
        /* <DEDUP_REMOVED lines=8> */
.L_x_1966:
[----:B------:R-:W-:Y:S05]  /*0cb0*/  BSYNC B0 ;  /* 0x0000000000007941 */ /* 0x000fea0003800000 */
.L_x_1965:
        /* <DEDUP_REMOVED lines=8> */
.L_x_1968:
[----:B------:R-:W-:Y:S05]  /*0d40*/  BSYNC B0 ;  /* 0x0000000000007941 */ /* 0x000fea0003800000 */
.L_x_1967:
        /* <DEDUP_REMOVED lines=8> */
.L_x_1970:
[----:B------:R-:W-:Y:S05]  /*0dd0*/  BSYNC B0 ;  /* 0x0000000000007941 */ /* 0x000fea0003800000 */
.L_x_1969:
        /* <DEDUP_REMOVED lines=8> */
.L_x_1972:
[----:B------:R-:W-:Y:S05]  /*0e60*/  BSYNC B0 ;  /* 0x0000000000007941 */ /* 0x000fea0003800000 */
.L_x_1971:
        /* <DEDUP_REMOVED lines=8> */
.L_x_1974:
[----:B------:R-:W-:Y:S05]  /*0ef0*/  BSYNC B0 ;  /* 0x0000000000007941 */ /* 0x000fea0003800000 */
.L_x_1973:
[----:B------:R-:W-:Y:S02]  /*0f00*/  ISETP.NE.AND P6, PT, R130, RZ, PT ;  /* 0x000000ff8200720c */ /* 0x000fe40003fc5270 */
[----:B-----5:R-:W-:Y:S02]  /*0f10*/  SHF.R.S32.HI R4, RZ, 0x1f, R3 ;  /* 0x0000001fff047819 */ /* 0x020fe40000011403 */
[----:B------:R-:W-:Y:S02]  /*0f20*/  ISETP.GE.OR P0, PT, R8, R50, P6 ;  /* 0x000000320800720c */ /* 0x000fe40003706670 */
[----:B------:R-:W-:-:S02]  /*0f30*/  IADD3 R3, P1, R3, R8, RZ ;  /* 0x0000000803037210 */ /* 0x000fc40007f3e0ff */
[----:B------:R-:W-:Y:S02]  /*0f40*/  ISETP.GE.OR P4, PT, R9, R50, P6 ;  /* 0x000000320900720c */ /* 0x000fe40003786670 */
[----:B------:R-:W-:Y:S02]  /*0f50*/  LEA.HI.X.SX32 R4, R8, R4, 0x1, P1 ;  /* 0x0000000408047211 */ /* 0x000fe400008f0eff */
[C---:B------:R-:W-:Y:S02]  /*0f60*/  LEA R8, P1, R3.reuse, R10, 0x2 ;  /* 0x0000000a03087211 */ /* 0x040fe400078210ff */
[-C--:B------:R-:W-:Y:S02]  /*0f70*/  ISETP.GE.OR P5, PT, R14, R50.reuse, P6 ;  /* 0x000000320e00720c */ /* 0x080fe400037a6670 */
[----:B------:R-:W-:Y:S01]  /*0f80*/  LEA.HI.X R9, R3, R11, R4, 0x2, P1 ;  /* 0x0000000b03097211 */ /* 0x000fe200008f1404 */
[----:B------:R-:W-:Y:S01]  /*0f90*/  @!P0 IMAD.MOV.U32 R3, RZ, RZ, -0x800000 ;  /* 0xff800000ff038424 */ /* 0x000fe200078e00ff */
[----:B------:R-:W-:-:S02]  /*0fa0*/  ISETP.GE.OR P1, PT, R5, R50, P6 ;  /* 0x000000320500720c */ /* 0x000fc40003726670 */
[-C--:B------:R-:W-:Y:S02]  /*0fb0*/  ISETP.GE.OR P3, PT, R7, R50.reuse, P6 ;  /* 0x000000320700720c */ /* 0x080fe40003766670 */
[----:B------:R1:W-:Y:S01]  /*0fc0*/  @!P0 ST.E [R8.64], R3 ;  /* 0x0000000308008985 */ /* 0x0003e2000c101906 */
[-C--:B------:R-:W-:Y:S02]  /*0fd0*/  ISETP.GE.OR P0, PT, R2, R50.reuse, P6 ;  /* 0x000000320200720c */ /* 0x080fe40003706670 */
[-C--:B------:R-:W-:Y:S01]  /*0fe0*/  ISETP.GE.OR P2, PT, R6, R50.reuse, P6 ;  /* 0x000000320600720c */ /* 0x080fe20003746670 */
[----:B------:R-:W-:Y:S01]  /*0ff0*/  @!P4 IMAD.MOV.U32 R6, RZ, RZ, -0x800000 ;  /* 0xff800000ff06c424 */ /* 0x000fe200078e00ff */
[----:B------:R-:W-:Y:S01]  /*1000*/  ISETP.GE.OR P6, PT, R0, R50, P6 ;  /* 0x000000320000720c */ /* 0x000fe200037c6670 */
[----:B------:R-:W-:-:S03]  /*1010*/  @!P5 IMAD.MOV.U32 R2, RZ, RZ, -0x800000 ;  /* 0xff800000ff02d424 */ /* 0x000fc600078e00ff */
[----:B------:R-:W-:Y:S02]  /*1020*/  @!P4 ST.E [R8.64+0x40], R6 ;  /* 0x000040060800c985 */ /* 0x000fe4000c101906 */
[----:B------:R-:W-:Y:S02]  /*1030*/  @!P3 IMAD.MOV.U32 R5, RZ, RZ, -0x800000 ;  /* 0xff800000ff05b424 */ /* 0x000fe400078e00ff */
[----:B------:R2:W-:Y:S03]  /*1040*/  @!P5 ST.E [R8.64+0x20], R2 ;  /* 0x000020020800d985 */ /* 0x0005e6000c101906 */
[----:B------:R-:W-:Y:S01]  /*1050*/  @!P2 IMAD.MOV.U32 R4, RZ, RZ, -0x800000 ;  /* 0xff800000ff04a424 */ /* 0x000fe200078e00ff */
[----:B------:R-:W-:Y:S04]  /*1060*/  @!P3 ST.E [R8.64+0x60], R5 ;  /* 0x000060050800b985 */ /* 0x000fe8000c101906 */
[----:B------:R-:W-:Y:S01]  /*1070*/  @!P2 ST.E [R8.64+0x80], R4 ;  /* 0x000080040800a985 */ /* 0x000fe2000c101906 */
[----:B-1----:R-:W-:-:S05]  /*1080*/  @!P1 IMAD.MOV.U32 R3, RZ, RZ, -0x800000 ;  /* 0xff800000ff039424 */ /* 0x002fca00078e00ff */
[----:B------:R1:W-:Y:S01]  /*1090*/  @!P1 ST.E [R8.64+0xa0], R3 ;  /* 0x0000a00308009985 */ /* 0x0003e2000c101906 */
[----:B--2---:R-:W-:-:S05]  /*10a0*/  @!P0 IMAD.MOV.U32 R2, RZ, RZ, -0x800000 ;  /* 0xff800000ff028424 */ /* 0x004fca00078e00ff */
[----:B------:R2:W-:Y:S01]  /*10b0*/  @!P0 ST.E [R8.64+0xc0], R2 ;  /* 0x0000c00208008985 */ /* 0x0005e2000c101906 */
[----:B-1----:R-:W-:Y:S02]  /*10c0*/  IMAD.MOV.U32 R3, RZ, RZ, 0x0 ;  /* 0x00000000ff037424 */ /* 0x002fe400078e00ff */
[----:B--2---:R-:W-:-:S04]  /*10d0*/  IMAD.MOV.U32 R2, RZ, RZ, R232 ;  /* 0x000000ffff027224 */ /* 0x004fc800078e00e8 */
[----:B------:R-:W-:Y:S05]  /*10e0*/  @P6 RET.REL.NODEC R2 `(_ZN5flash24flash_fwd_splitkv_kernelI23Flash_fwd_kernel_traitsILi128ELi64ELi128ELi4ELb0ELb0EN7cutlass6half_tE19Flash_kernel_traitsILi128ELi64ELi128ELi4ES3_EELb1ELb0ELb0ELb0ELb0ELb1ELb1ELb1EEEvNS_16Flash_fwd_paramsE) ;  /* 0xffffef1002006950 */ /* 0x000fea0003c3ffff */
[----:B------:R-:W-:Y:S02]  /*10f0*/  MOV R0, 0xff800000 ;  /* 0xff80000000007802 */ /* 0x000fe40000000f00 */
[----:B------:R-:W-:-:S03]  /*1100*/  MOV R233, 0x0 ;  /* 0x0000000000e97802 */ /* 0x000fc60000000f00 */
[----:B------:R1:W-:Y:S01]  /*1110*/  ST.E [R8.64+0xe0], R0 ;  /* 0x0000e00008007985 */ /* 0x0003e2000c101906 */
[----:B------:R-:W-:Y:S05]  /*1120*/  RET.REL.NODEC R232 `(_ZN5flash24flash_fwd_splitkv_kernelI23Flash_fwd_kernel_traitsILi128ELi64ELi128ELi4ELb0ELb0EN7cutlass6half_tE19Flash_kernel_traitsILi128ELi64ELi128ELi4ES3_EELb1ELb0ELb0ELb0ELb0ELb1ELb1ELb1EEEvNS_16Flash_fwd_paramsE) ;  /* 0xffffeed0e8007950 */ /* 0x000fea0003c3ffff */
.L_x_1958:
[----:B------:R-:W2:Y:S04]  /*1130*/  LD.E.64 R6, [R10.64+0x160] ;  /* 0x000160060a067980 */ /* 0x000ea8000c101b00 */
        /* <DEDUP_REMOVED lines=30> */
[----:B-----5:R-:W2:Y:S04]  /*1320*/  LD.E.64 R14, [R10.64+0x28] ;  /* 0x000028060a0e7980 */ /* 0x020ea8000c101b00 */
        /* <DEDUP_REMOVED lines=28> */
[----:B------:R2:W3:Y:S01]  /*14f0*/  LD.E R3, [R12.64] ;  /* 0x000000060c037980 */ /* 0x0004e2000c101900 */
        /* <DEDUP_REMOVED lines=8> */
[----:B--2---:R-:W-:Y:S01]  /*1580*/  IMAD R12, R0, R8, RZ ;  /* 0x00000008000c7224 */ /* 0x004fe200078e02ff */
        /* <DEDUP_REMOVED lines=26> */
[----:B------:R-:W-:Y:S02]  /*1730*/  IMAD R8, R44, R5, R8 ;  /* 0x000000052c087224 */ /* 0x000fe400078e0208 */
[----:B------:R-:W-:-:S03]  /*1740*/  IMAD R7, R15, R3, RZ ;  /* 0x000000030f077224 */ /* 0x000fc600078e02ff */
[----:B------:R-:W-:Y:S01]  /*1750*/  IADD3 R21, R21, R8, RZ ;  /* 0x0000000815157210 */ /* 0x000fe20007ffe0ff */
[----:B------:R-:W-:Y:S02]  /*1760*/  IMAD R8, R19, R12, RZ ;  /* 0x0000000c13087224 */ /* 0x000fe400078e02ff */
[----:B------:R-:W-:Y:S02]  /*1770*/  IMAD R7, R14, R0, R7 ;  /* 0x000000000e077224 */ /* 0x000fe400078e0207 */
[----:B------:R-:W-:Y:S02]  /*1780*/  IMAD R0, R18, R9, R8 ;  /* 0x0000000912007224 */ /* 0x000fe400078e0208 */
[----:B------:R-:W-:-:S04]  /*1790*/  IMAD.WIDE.U32 R24, R14, R3, RZ ;  /* 0x000000030e187225 */ /* 0x000fc800078e00ff */
[----:B------:R-:W-:Y:S01]  /*17a0*/  IMAD.WIDE.U32 R18, R12, R18, R20 ;  /* 0x000000120c127225 */ /* 0x000fe200078e0014 */
[----:B------:R-:W-:-:S03]  /*17b0*/  IADD3 R7, R25, R7, RZ ;  /* 0x0000000719077210 */ /* 0x000fc60007ffe0ff */
[----:B------:R-:W-:Y:S01]  /*17c0*/  IMAD.MOV.U32 R8, RZ, RZ, R24 ;  /* 0x000000ffff087224 */ /* 0x000fe200078e0018 */
[----:B------:R-:W-:Y:S01]  /*17d0*/  MOV R3, R18 ;  /* 0x0000001200037202 */ /* 0x000fe20000000f00 */
[----:B------:R-:W-:Y:S01]  /*17e0*/  IMAD.IADD R0, R19, 0x1, R0 ;  /* 0x0000000113007824 */ /* 0x000fe200078e0200 */
[----:B------:R-:W-:Y:S05]  /*17f0*/  BRA `(.L_x_1977) ;  /* 0x0000054000007947 */ /* 0x000fea0003800000 */
.L_x_1976:
        /* <DEDUP_REMOVED lines=22> */
[----:B------:R-:W-:Y:S02]  /*1960*/  IMAD R0, R6, R0, R8 ;  /* 0x0000000006007224 */ /* 0x000fe400078e0208 */
[-C--:B----4-:R-:W-:Y:S02]  /*1970*/  @!P3 IMAD R2, R45, R15.reuse, RZ ;  /* 0x0000000f2d02b224 */ /* 0x090fe400078e02ff */
[----:B------:R-:W-:Y:S01]  /*1980*/  @!P3 IMAD.WIDE.U32 R30, R44, R15, RZ ;  /* 0x0000000f2c1eb225 */ /* 0x000fe200078e00ff */
[----:B------:R-:W-:-:S03]  /*1990*/  ISETP.GT.U32.AND P0, PT, R3, R0, PT ;  /* 0x000000000300720c */ /* 0x000fc60003f04070 */
[----:B------:R-:W-:Y:S02]  /*19a0*/  @!P3 IMAD R2, R5, R44, R2 ;  /* 0x0000002c0502b224 */ /* 0x000fe400078e0202 */
[----:B------:R-:W-:Y:S01]  /*19b0*/  @P3 IMAD.IADD R8, R15, 0x1, R18 ;  /* 0x000000010f083824 */ /* 0x000fe200078e0212 */
[----:B-----5:R-:W-:Y:S02]  /*19c0*/  @!P3 SHF.R.S32.HI R5, RZ, 0x1f, R14 ;  /* 0x0000001fff05b819 */ /* 0x020fe4000001140e */
[----:B------:R-:W-:Y:S01]  /*19d0*/  @!P3 IADD3 R9, R31, R2, RZ ;  /* 0x000000021f09b210 */ /* 0x000fe20007ffe0ff */
[-C--:B------:R-:W-:Y:S02]  /*19e0*/  @P3 IMAD R12, R45, R8.reuse, RZ ;  /* 0x000000082d0c3224 */ /* 0x080fe400078e02ff */
[----:B------:R-:W-:-:S04]  /*19f0*/  @P3 IMAD.WIDE.U32 R28, R44, R8, RZ ;  /* 0x000000082c1c3225 */ /* 0x000fc800078e00ff */
[-C--:B---3--:R-:W-:Y:S02]  /*1a00*/  @!P3 IMAD R2, R27, R14.reuse, RZ ;  /* 0x0000000e1b02b224 */ /* 0x088fe400078e02ff */
[----:B------:R-:W-:Y:S02]  /*1a10*/  @!P3 IMAD.MOV.U32 R8, RZ, RZ, R30 ;  /* 0x000000ffff08b224 */ /* 0x000fe400078e001e */
[C---:B------:R-:W-:Y:S02]  /*1a20*/  @!P3 IMAD R2, R26.reuse, R5, R2 ;  /* 0x000000051a02b224 */ /* 0x040fe400078e0202 */
[----:B------:R-:W-:Y:S01]  /*1a30*/  @!P3 IMAD.WIDE.U32 R8, R26, R14, R8 ;  /* 0x0000000e1a08b225 */ /* 0x000fe200078e0008 */
[----:B------:R-:W-:Y:S02]  /*1a40*/  @P3 IADD3 R12, R29, R12, RZ ;  /* 0x0000000c1d0c3210 */ /* 0x000fe40007ffe0ff */
[----:B------:R-:W-:Y:S01]  /*1a50*/  @!P0 IADD3 R0, R0, -R3, RZ ;  /* 0x8000000300008210 */ /* 0x000fe20007ffe0ff */
[----:B------:R-:W-:Y:S01]  /*1a60*/  @P3 IMAD.MOV.U32 R13, RZ, RZ, R28 ;  /* 0x000000ffff0d3224 */ /* 0x000fe200078e001c */
[----:B------:R-:W-:Y:S01]  /*1a70*/  @!P3 MOV R13, R8 ;  /* 0x00000008000db202 */ /* 0x000fe20000000f00 */
[----:B------:R-:W-:Y:S01]  /*1a80*/  @!P3 IMAD.IADD R12, R9, 0x1, R2 ;  /* 0x00000001090cb824 */ /* 0x000fe200078e0202 */
[----:B------:R-:W-:-:S04]  /*1a90*/  ISETP.GE.U32.AND P2, PT, R0, R3, PT ;  /* 0x000000030000720c */ /* 0x000fc80003f46070 */
[-C--:B------:R-:W-:Y:S02]  /*1aa0*/  LOP3.LUT R13, R13, R12.reuse, RZ, 0x3c, !PT ;  /* 0x0000000c0d0d7212 */ /* 0x080fe400078e3cff */
[----:B------:R-:W-:Y:S02]  /*1ab0*/  LEA R2, R48, 0xffffff80, 0x7 ;  /* 0xffffff8030027811 */ /* 0x000fe400078e38ff */
[----:B------:R-:W-:Y:S02]  /*1ac0*/  LOP3.LUT R3, R235, R7, RZ, 0x3c, !PT ;  /* 0x00000007eb037212 */ /* 0x000fe400078e3cff */
[----:B------:R-:W-:Y:S02]  /*1ad0*/  LOP3.LUT R12, R13, R12, RZ, 0x3c, !PT ;  /* 0x0000000c0d0c7212 */ /* 0x000fe400078e3cff */
[----:B------:R-:W-:Y:S01]  /*1ae0*/  @!P0 IADD3 R6, R6, 0x1, RZ ;  /* 0x0000000106068810 */ /* 0x000fe20007ffe0ff */
[----:B------:R-:W-:Y:S01]  /*1af0*/  @!P3 IMAD R8, R47, R15, RZ ;  /* 0x0000000f2f08b224 */ /* 0x000fe200078e02ff */
[----:B------:R-:W-:Y:S01]  /*1b00*/  @!P3 SHF.R.S32.HI R0, RZ, 0x1f, R15 ;  /* 0x0000001fff00b819 */ /* 0x000fe2000001140f */
[----:B------:R-:W-:Y:S01]  /*1b10*/  IMAD R9, R45, R2, RZ ;  /* 0x000000022d097224 */ /* 0x000fe200078e02ff */
[----:B------:R-:W-:-:S02]  /*1b20*/  SHF.R.S32.HI R5, RZ, 0x1f, R2 ;  /* 0x0000001fff057819 */ /* 0x000fc40000011402 */
[----:B------:R-:W-:Y:S02]  /*1b30*/  ISETP.GE.AND P1, PT, R3, RZ, PT ;  /* 0x000000ff0300720c */ /* 0x000fe40003f26270 */
[----:B------:R-:W-:Y:S02]  /*1b40*/  LOP3.LUT R13, R13, R12, RZ, 0x3c, !PT ;  /* 0x0000000c0d0d7212 */ /* 0x000fe400078e3cff */
[----:B------:R-:W-:Y:S02]  /*1b50*/  ISETP.NE.AND P0, PT, R7, RZ, PT ;  /* 0x000000ff0700720c */ /* 0x000fe40003f05270 */
[----:B------:R-:W-:Y:S01]  /*1b60*/  @P2 IADD3 R6, R6, 0x1, RZ ;  /* 0x0000000106062810 */ /* 0x000fe20007ffe0ff */
[----:B------:R-:W-:Y:S02]  /*1b70*/  @!P3 IMAD R0, R0, R46, R8 ;  /* 0x0000002e0000b224 */ /* 0x000fe400078e0208 */
[----:B------:R-:W-:Y:S02]  /*1b80*/  IMAD R9, R5, R44, R9 ;  /* 0x0000002c05097224 */ /* 0x000fe400078e0209 */
[----:B------:R-:W-:-:S04]  /*1b90*/  IMAD.WIDE.U32 R28, R44, R2, R12 ;  /* 0x000000022c1c7225 */ /* 0x000fc800078e000c */
[----:B------:R-:W-:-:S04]  /*1ba0*/  @!P3 IMAD.WIDE.U32 R26, R46, R15, RZ ;  /* 0x0000000f2e1ab225 */ /* 0x000fc800078e00ff */
[----:B------:R-:W-:Y:S02]  /*1bb0*/  IMAD.MOV.U32 R12, RZ, RZ, R6 ;  /* 0x000000ffff0c7224 */ /* 0x000fe400078e0006 */
[----:B------:R-:W-:Y:S01]  /*1bc0*/  IMAD.IADD R19, R29, 0x1, R9 ;  /* 0x000000011d137824 */ /* 0x000fe200078e0209 */
[----:B------:R-:W-:Y:S01]  /*1bd0*/  @!P3 IADD3 R9, R27, R0, RZ ;  /* 0x000000001b09b210 */ /* 0x000fe20007ffe0ff */
[----:B------:R-:W-:Y:S01]  /*1be0*/  @!P3 IMAD R3, R25, R14, RZ ;  /* 0x0000000e1903b224 */ /* 0x000fe200078e02ff */
[----:B------:R-:W-:Y:S01]  /*1bf0*/  @!P3 SHF.R.S32.HI R0, RZ, 0x1f, R14 ;  /* 0x0000001fff00b819 */ /* 0x000fe2000001140e */
[----:B------:R-:W-:Y:S01]  /*1c00*/  @!P3 IMAD.MOV.U32 R8, RZ, RZ, R26 ;  /* 0x000000ffff08b224 */ /* 0x000fe200078e001a */
[----:B------:R-:W-:Y:S02]  /*1c10*/  @!P1 IADD3 R12, -R12, RZ, RZ ;  /* 0x000000ff0c0c9210 */ /* 0x000fe40007ffe1ff */
[----:B------:R-:W-:Y:S01]  /*1c20*/  @!P0 LOP3.LUT R12, RZ, R7, RZ, 0x33, !PT ;  /* 0x00000007ff0c8212 */ /* 0x000fe200078e33ff */
[C---:B------:R-:W-:Y:S01]  /*1c30*/  @!P3 IMAD R0, R24.reuse, R0, R3 ;  /* 0x000000001800b224 */ /* 0x040fe200078e0203 */
[----:B------:R-:W-:Y:S01]  /*1c40*/  @P3 IADD3 R15, R15, R18, RZ ;  /* 0x000000120f0f3210 */ /* 0x000fe20007ffe0ff */
[----:B------:R-:W-:Y:S01]  /*1c50*/  @!P3 IMAD.WIDE.U32 R24, R24, R14, R8 ;  /* 0x0000000e1818b225 */ /* 0x000fe200078e0008 */
[----:B------:R-:W-:-:S03]  /*1c60*/  SHF.R.S32.HI R9, RZ, 0x1f, R12 ;  /* 0x0000001fff097819 */ /* 0x000fc6000001140c */
[----:B------:R-:W-:Y:S02]  /*1c70*/  IMAD.MOV.U32 R18, RZ, RZ, R28 ;  /* 0x000000ffff127224 */ /* 0x000fe400078e001c */
[----:B------:R-:W-:Y:S02]  /*1c80*/  IMAD R3, R21, R12, RZ ;  /* 0x0000000c15037224 */ /* 0x000fe400078e02ff */
[-C--:B------:R-:W-:Y:S02]  /*1c90*/  @P3 IMAD R7, R47, R15.reuse, RZ ;  /* 0x0000000f2f073224 */ /* 0x080fe400078e02ff */
[----:B------:R-:W-:-:S04]  /*1ca0*/  @P3 IMAD.WIDE.U32 R26, R46, R15, RZ ;  /* 0x0000000f2e1a3225 */ /* 0x000fc800078e00ff */
[----:B------:R-:W-:Y:S01]  /*1cb0*/  IMAD.WIDE.U32 R18, R20, R12, R18 ;  /* 0x0000000c14127225 */ /* 0x000fe200078e0012 */
[----:B------:R-:W-:-:S03]  /*1cc0*/  @P3 IADD3 R7, R27, R7, RZ ;  /* 0x000000071b073210 */ /* 0x000fc60007ffe0ff */
[----:B------:R-:W-:Y:S01]  /*1cd0*/  IMAD R20, R20, R9, R3 ;  /* 0x0000000914147224 */ /* 0x000fe200078e0203 */
[----:B------:R-:W-:Y:S01]  /*1ce0*/  @!P3 IADD3 R7, R25, R0, RZ ;  /* 0x000000001907b210 */ /* 0x000fe20007ffe0ff */
[----:B------:R-:W-:Y:S01]  /*1cf0*/  @P3 IMAD.MOV.U32 R8, RZ, RZ, R26 ;  /* 0x000000ffff083224 */ /* 0x000fe200078e001a */
[----:B------:R-:W-:Y:S01]  /*1d00*/  @!P3 MOV R8, R24 ;  /* 0x000000180008b202 */ /* 0x000fe20000000f00 */
[----:B------:R-:W-:Y:S01]  /*1d10*/  IMAD.MOV.U32 R3, RZ, RZ, R18 ;  /* 0x000000ffff037224 */ /* 0x000fe200078e0012 */
[----:B------:R-:W-:Y:S02]  /*1d20*/  IADD3 R0, R19, R20, RZ ;  /* 0x0000001413007210 */ /* 0x000fe40007ffe0ff */
[----:B------:R-:W-:Y:S02]  /*1d30*/  MOV R6, R2 ;  /* 0x0000000200067202 */ /* 0x000fe40000000f00 */
.L_x_1977:
[----:B-1----:R-:W-:Y:S05]  /*1d40*/  BSYNC B0 ;  /* 0x0000000000007941 */ /* 0x002fea0003800000 */
.L_x_1975:
        /* <DEDUP_REMOVED lines=15> */
[----:B------:R-:W-:Y:S01]  /*1e40*/  IADD3 R28, P0, R18, R8, RZ ;  /* 0x00000008121c7210 */ /* 0x000fe20007f1e0ff */
[----:B------:R-:W-:Y:S01]  /*1e50*/  IMAD.SHL.U32 R8, R200, 0x40, RZ ;  /* 0x00000040c8087824 */ /* 0x000fe200078e00ff */
[----:B------:R-:W-:Y:S01]  /*1e60*/  SHF.R.S32.HI R19, RZ, 0x1f, R18 ;  /* 0x0000001fff137819 */ /* 0x000fe20000011412 */
[----:B-----5:R-:W-:-:S03]  /*1e70*/  IMAD R5, R5, R46, RZ ;  /* 0x0000002e05057224 */ /* 0x020fc600078e02ff */
[----:B------:R-:W-:Y:S01]  /*1e80*/  LOP3.LUT R8, R8, 0x1c0, RZ, 0xc0, !PT ;  /* 0x000001c008087812 */ /* 0x000fe200078ec0ff */
[----:B------:R-:W-:Y:S02]  /*1e90*/  IMAD.X R29, R19, 0x1, R7, P0 ;  /* 0x00000001131d7824 */ /* 0x000fe400000e0607 */
[----:B------:R-:W-:Y:S01]  /*1ea0*/  IMAD R5, R6, R47, R5 ;  /* 0x0000002f06057224 */ /* 0x000fe200078e0205 */
[----:B------:R-:W-:Y:S01]  /*1eb0*/  LOP3.LUT R7, R8, 0x38, R18, 0xf8, !PT ;  /* 0x0000003808077812 */ /* 0x000fe200078ef812 */
[----:B------:R-:W-:Y:S01]  /*1ec0*/  IMAD.WIDE.U32 R28, R6, R46, R28 ;  /* 0x0000002e061c7225 */ /* 0x000fe200078e001c */
[----:B------:R-:W-:Y:S02]  /*1ed0*/  SHF.R.U32.HI R162, RZ, 0x3, R8 ;  /* 0x00000003ffa27819 */ /* 0x000fe40000011608 */
[----:B------:R-:W-:Y:S01]  /*1ee0*/  SHF.R.S32.HI R54, RZ, 0x1f, R236 ;  /* 0x0000001fff367819 */ /* 0x000fe200000114ec */
[----:B------:R-:W-:Y:S01]  /*1ef0*/  IMAD R6, R23, R12, RZ ;  /* 0x0000000c17067224 */ /* 0x000fe200078e02ff */
[----:B------:R-:W-:Y:S01]  /*1f00*/  LOP3.LUT R162, R7, R162, RZ, 0x3c, !PT ;  /* 0x000000a207a27212 */ /* 0x000fe200078e3cff */
[----:B------:R-:W-:-:S02]  /*1f10*/  IMAD.IADD R29, R29, 0x1, R5 ;  /* 0x000000011d1d7824 */ /* 0x000fc400078e0205 */
[-C--:B------:R-:W-:Y:S02]  /*1f20*/  IMAD R6, R9, R22.reuse, R6 ;  /* 0x0000001609067224 */ /* 0x080fe400078e0206 */
[----:B------:R-:W-:Y:S01]  /*1f30*/  IMAD.WIDE.U32 R22, R12, R22, R28 ;  /* 0x000000160c167225 */ /* 0x000fe200078e001c */
[----:B------:R-:W-:-:S03]  /*1f40*/  LEA.HI R53, R49, R130, RZ, 0x4 ;  /* 0x0000008231357211 */ /* 0x000fc600078f20ff */
[----:B------:R-:W-:Y:S01]  /*1f50*/  IMAD.IADD R23, R23, 0x1, R6 ;  /* 0x0000000117177824 */ /* 0x000fe200078e0206 */
[----:B------:R-:W-:Y:S02]  /*1f60*/  LOP3.LUT R159, R53, 0xfffffff0, RZ, 0xc0, !PT ;  /* 0xfffffff0359f7812 */ /* 0x000fe400078ec0ff */
[----:B------:R-:W-:Y:S02]  /*1f70*/  SHF.R.S32.HI R6, RZ, 0x1f, R235 ;  /* 0x0000001fff067819 */ /* 0x000fe400000114eb */
[----:B------:R-:W-:Y:S01]  /*1f80*/  IADD3 R159, -R159, R130, RZ ;  /* 0x000000829f9f7210 */ /* 0x000fe20007ffe1ff */
[----:B------:R-:W-:Y:S01]  /*1f90*/  IMAD R140, R47, R200, RZ ;  /* 0x000000c82f8c7224 */ /* 0x000fe200078e02ff */
[----:B------:R-:W-:Y:S02]  /*1fa0*/  SHF.R.S32.HI R201, RZ, 0x1f, R200 ;  /* 0x0000001fffc97819 */ /* 0x000fe400000114c8 */
[----:B------:R-:W-:Y:S01]  /*1fb0*/  SHF.R.S32.HI R160, RZ, 0x1f, R159 ;  /* 0x0000001fffa07819 */ /* 0x000fe2000001149f */
[----:B------:R-:W-:Y:S01]  /*1fc0*/  IMAD.WIDE.U32 R22, R200, R46, R22 ;  /* 0x0000002ec8167225 */ /* 0x000fe200078e0016 */
[----:B------:R-:W-:-:S02]  /*1fd0*/  SHF.R.S32.HI R72, RZ, 0x1f, R73 ;  /* 0x0000001fff487819 */ /* 0x000fc40000011449 */
[----:B------:R-:W-:Y:S01]  /*1fe0*/  LEA.HI R160, R160, R159, RZ, 0x3 ;  /* 0x0000009fa0a07211 */ /* 0x000fe200078f18ff */
[----:B------:R-:W-:Y:S01]  /*1ff0*/  IMAD R140, R201, R46, R140 ;  /* 0x0000002ec98c7224 */ /* 0x000fe200078e028c */
[----:B------:R-:W-:-:S04]  /*2000*/  LEA.HI R72, R72, R73, RZ, 0x7 ;  /* 0x0000004948487211 */ /* 0x000fc800078f38ff */
[----:B------:R-:W-:Y:S02]  /*2010*/  IADD3 R140, R23, R140, RZ ;  /* 0x0000008c178c7210 */ /* 0x000fe40007ffe0ff */
[----:B------:R-:W-:-:S04]  /*2020*/  SHF.R.S32.HI R72, RZ, 0x7, R72 ;  /* 0x00000007ff487819 */ /* 0x000fc80000011448 */
[----:B------:R-:W-:Y:S01]  /*2030*/  IMNMX R72, R229, R72, !PT ;  /* 0x00000048e5487217 */ /* 0x000fe20007800200 */
[----:B------:R-:W-:Y:S01]  /*2040*/  IMAD R182, R45, R200, RZ ;  /* 0x000000c82db67224 */ /* 0x000fe200078e02ff */
[CC--:B------:R-:W-:Y:S02]  /*2050*/  LEA.HI R8, R49.reuse, R130.reuse, RZ, 0x6 ;  /* 0x0000008231087211 */ /* 0x0c0fe400078f30ff */
[----:B------:R-:W-:Y:S01]  /*2060*/  LEA.HI R49, R49, R130, RZ, 0x5 ;  /* 0x0000008231317211 */ /* 0x000fe200078f28ff */
[----:B------:R-:W-:Y:S02]  /*2070*/  IMAD R182, R201, R44, R182 ;  /* 0x0000002cc9b67224 */ /* 0x000fe400078e02b6 */
[----:B------:R-:W-:Y:S01]  /*2080*/  IMAD.SHL.U32 R8, R8, 0x8, RZ ;  /* 0x0000000808087824 */ /* 0x000fe200078e00ff */
[----:B------:R-:W-:Y:S01]  /*2090*/  LOP3.LUT R161, R49, 0xffffffe0, RZ, 0xc0, !PT ;  /* 0xffffffe031a17812 */ /* 0x000fe200078ec0ff */
[----:B------:R-:W-:Y:S02]  /*20a0*/  IMAD.MOV.U32 R32, RZ, RZ, 0x10 ;  /* 0x00000010ff207424 */ /* 0x000fe400078e00ff */
[----:B------:R-:W-:Y:S01]  /*20b0*/  IMAD.MOV.U32 R31, RZ, RZ, 0x20 ;  /* 0x00000020ff1f7424 */ /* 0x000fe200078e00ff */
[----:B------:R-:W-:Y:S01]  /*20c0*/  LOP3.LUT R162, R162, 0xfffffe00, R8, 0xf8, !PT ;  /* 0xfffffe00a2a27812 */ /* 0x000fe200078ef808 */
[C---:B------:R-:W-:Y:S01]  /*20d0*/  IMAD.SHL.U32 R227, R44.reuse, 0x10, RZ ;  /* 0x000000102ce37824 */ /* 0x040fe200078e00ff */
[----:B------:R-:W-:Y:S01]  /*20e0*/  SHF.L.U64.HI R228, R44, 0x4, R45 ;  /* 0x000000042ce47819 */ /* 0x000fe2000001022d */
[----:B------:R-:W-:Y:S01]  /*20f0*/  IMAD.IADD R161, R130, 0x1, -R161 ;  /* 0x0000000182a17824 */ /* 0x000fe200078e0aa1 */
[----:B------:R-:W-:Y:S01]  /*2100*/  SHF.L.U64.HI R226, R46, 0x4, R47 ;  /* 0x000000042ee27819 */ /* 0x000fe2000001022f */
[----:B------:R-:W-:Y:S01]  /*2110*/  IMAD.SHL.U32 R156, R52, 0x4, RZ ;  /* 0x00000004349c7824 */ /* 0x000fe200078e00ff */
[----:B------:R-:W-:-:S02]  /*2120*/  SHF.L.U32 R225, R46, 0x4, RZ ;  /* 0x000000042ee17819 */ /* 0x000fc400000006ff */
[----:B------:R-:W-:Y:S02]  /*2130*/  SHF.R.S32.HI R53, RZ, 0x4, R53 ;  /* 0x00000004ff357819 */ /* 0x000fe40000011435 */
[----:B------:R-:W-:Y:S01]  /*2140*/  SHF.R.S32.HI R49, RZ, 0x5, R49 ;  /* 0x00000005ff317819 */ /* 0x000fe20000011431 */
[----:B--2---:R-:W-:-:S04]  /*2150*/  @P1 IMAD.WIDE.U32 R28, R24, R4, RZ ;  /* 0x00000004181c1225 */ /* 0x004fc800078e00ff */
[----:B------:R-:W-:Y:S02]  /*2160*/  @P1 IMAD R5, R25, R4, RZ ;  /* 0x0000000419051224 */ /* 0x000fe400078e02ff */
[----:B---3--:R-:W-:-:S04]  /*2170*/  @!P1 IMAD R7, R27, R236, RZ ;  /* 0x000000ec1b079224 */ /* 0x008fc800078e02ff */
[C---:B------:R-:W-:Y:S02]  /*2180*/  @!P1 IMAD R7, R26.reuse, R54, R7 ;  /* 0x000000361a079224 */ /* 0x040fe400078e0207 */
[----:B------:R-:W-:-:S04]  /*2190*/  @!P1 IMAD.WIDE.U32 R26, R26, R236, RZ ;  /* 0x000000ec1a1a9225 */ /* 0x000fc800078e00ff */
[----:B------:R-:W-:Y:S02]  /*21a0*/  @P1 IMAD.MOV.U32 R4, RZ, RZ, R28 ;  /* 0x000000ffff041224 */ /* 0x000fe400078e001c */
[----:B------:R-:W-:Y:S02]  /*21b0*/  @!P1 IMAD.MOV.U32 R4, RZ, RZ, R26 ;  /* 0x000000ffff049224 */ /* 0x000fe400078e001a */
[----:B------:R-:W-:Y:S01]  /*21c0*/  @P1 IMAD.IADD R5, R29, 0x1, R5 ;  /* 0x000000011d051824 */ /* 0x000fe200078e0205 */
[----:B------:R-:W-:Y:S02]  /*21d0*/  @!P1 IADD3 R5, R27, R7, RZ ;  /* 0x000000071b059210 */ /* 0x000fe40007ffe0ff */
[----:B------:R-:W-:Y:S01]  /*21e0*/  IADD3 R26, P0, R18, R4, RZ ;  /* 0x00000004121a7210 */ /* 0x000fe20007f1e0ff */
[----:B------:R-:W-:-:S04]  /*21f0*/  IMAD R4, R15, R235, RZ ;  /* 0x000000eb0f047224 */ /* 0x000fc800078e02ff */
[----:B------:R-:W-:Y:S02]  /*2200*/  IMAD.X R27, R19, 0x1, R5, P0 ;  /* 0x00000001131b7824 */ /* 0x000fe400000e0605 */
[----:B------:R-:W-:Y:S02]  /*2210*/  IMAD R4, R14, R6, R4 ;  /* 0x000000060e047224 */ /* 0x000fe400078e0204 */
[----:B------:R-:W-:Y:S01]  /*2220*/  IMAD.WIDE.U32 R26, R235, R14, R26 ;  /* 0x0000000eeb1a7225 */ /* 0x000fe200078e001a */
[----:B------:R-:W-:-:S04]  /*2230*/  IADD3 R14, R18, 0x40, RZ ;  /* 0x00000040120e7810 */ /* 0x000fc80007ffe0ff */
[----:B----4-:R-:W-:Y:S02]  /*2240*/  ISETP.GE.AND P0, PT, R14, R158, PT ;  /* 0x0000009e0e00720c */ /* 0x010fe40003f06270 */
[----:B------:R-:W-:Y:S02]  /*2250*/  LOP3.LUT R7, R160, 0xfffffff8, RZ, 0xc0, !PT ;  /* 0xfffffff8a0077812 */ /* 0x000fe400078ec0ff */
[----:B------:R-:W-:Y:S02]  /*2260*/  SEL R157, RZ, 0xffffffff, P0 ;  /* 0xffffffffff9d7807 */ /* 0x000fe40000000000 */
[C---:B------:R-:W-:Y:S01]  /*2270*/  LEA R141, P0, R22.reuse, R20, 0x1 ;  /* 0x00000014168d7211 */ /* 0x040fe200078008ff */
[--C-:B------:R-:W-:Y:S01]  /*2280*/  @P1 IMAD.MOV.U32 R206, RZ, RZ, R24.reuse ;  /* 0x000000ffffce1224 */ /* 0x100fe200078e0018 */
[----:B------:R-:W-:Y:S01]  /*2290*/  @P1 MOV R207, R25 ;  /* 0x0000001900cf1202 */ /* 0x000fe20000000f00 */
[----:B------:R-:W-:Y:S01]  /*22a0*/  @!P1 IMAD.MOV.U32 R206, RZ, RZ, R24 ;  /* 0x000000ffffce9224 */ /* 0x000fe200078e0018 */
[----:B------:R-:W-:Y:S01]  /*22b0*/  LEA.HI.X R140, R22, R21, R140, 0x1, P0 ;  /* 0x00000015168c7211 */ /* 0x000fe200000f0c8c */
[----:B------:R-:W-:Y:S01]  /*22c0*/  @!P1 IMAD.MOV.U32 R207, RZ, RZ, R25 ;  /* 0x000000ffffcf9224 */ /* 0x000fe200078e0019 */
[C---:B------:R-:W-:Y:S01]  /*22d0*/  ISETP.GE.AND P1, PT, R18.reuse, R158, PT ;  /* 0x0000009e1200720c */ /* 0x040fe20003f26270 */
[----:B------:R-:W-:Y:S01]  /*22e0*/  IMAD.IADD R159, R159, 0x1, -R7 ;  /* 0x000000019f9f7824 */ /* 0x000fe200078e0a07 */
        /* <DEDUP_REMOVED lines=9> */
[----:B------:R-:W-:Y:S01]  /*2380*/  IMAD R184, R7, R206, RZ ;  /* 0x000000ce07b87224 */ /* 0x000fe200078e02ff */
[----:B------:R-:W-:Y:S01]  /*2390*/  LEA R231, P0, R178, R204, 0x1 ;  /* 0x000000ccb2e77211 */ /* 0x000fe200078008ff */
[----:B------:R-:W-:Y:S01]  /*23a0*/  IMAD.SHL.U32 R157, R157, 0x2, RZ ;  /* 0x000000029d9d7824 */ /* 0x000fe200078e00ff */
[----:B------:R-:W-:Y:S01]  /*23b0*/  IADD3 R183, R179, R182, RZ ;  /* 0x000000b6b3b77210 */ /* 0x000fe20007ffe0ff */
[C---:B------:R-:W-:Y:S02]  /*23c0*/  IMAD R184, R6.reuse, R207, R184 ;  /* 0x000000cf06b87224 */ /* 0x040fe400078e02b8 */
[----:B------:R-:W-:Y:S01]  /*23d0*/  IMAD.WIDE.U32 R180, R6, R206, R180 ;  /* 0x000000ce06b47225 */ /* 0x000fe200078e00b4 */
[----:B------:R-:W-:Y:S02]  /*23e0*/  LOP3.LUT R157, R157, 0x2, R4, 0xe2, !PT ;  /* 0x000000029d9d7812 */ /* 0x000fe400078ee204 */
[----:B------:R-:W-:Y:S01]  /*23f0*/  SEL R32, R32, 0xfffffff0, !P1 ;  /* 0xfffffff020207807 */ /* 0x000fe20004800000 */
[----:B------:R-:W-:Y:S01]  /*2400*/  @!P4 IMAD.MOV.U32 R16, RZ, RZ, RZ ;  /* 0x000000ffff10c224 */ /* 0x000fe200078e00ff */
[----:B------:R-:W-:Y:S01]  /*2410*/  SEL R31, R31, 0xffffffe0, !P2 ;  /* 0xffffffe01f1f7807 */ /* 0x000fe20005000000 */
[----:B------:R-:W-:Y:S01]  /*2420*/  IMAD.IADD R185, R181, 0x1, R184 ;  /* 0x00000001b5b97824 */ /* 0x000fe200078e02b8 */
[----:B------:R-:W-:Y:S01]  /*2430*/  LEA.HI.X R230, R178, R205, R183, 0x1, P0 ;  /* 0x000000cdb2e67211 */ /* 0x000fe200000f0cb7 */
[----:B------:R-:W-:Y:S05]  /*2440*/  @!P3 BRA `(.L_x_1978) ;  /* 0x0000d4700000b947 */ /* 0x000fea0003800000 */
[----:B-1----:R-:W2:Y:S04]  /*2450*/  LD.E.64 R34, [R10.64+0x120] ;  /* 0x000120060a227980 */ /* 0x002ea8000c101b00 */
[----:B------:R-:W3:Y:S04]  /*2460*/  LD.E.64 R36, [R10.64+0x118] ;  /* 0x000118060a247980 */ /* 0x000ee8000c101b00 */
[----:B------:R-:W4:Y:S04]  /*2470*/  LD.E.64 R186, [R10.64+0x130] ;  /* 0x000130060aba7980 */ /* 0x000f28000c101b00 */
[----:B------:R-:W5:Y:S04]  /*2480*/  LD.E.64 R202, [R10.64+0x128] ;  /* 0x000128060aca7980 */ /* 0x000f68000c101b00 */
[----:B------:R-:W4:Y:S04]  /*2490*/  LD.E.64 R26, [R10.64+0x140] ;  /* 0x000140060a1a7980 */ /* 0x000f28000c101b00 */
[----:B------:R-:W4:Y:S04]  /*24a0*/  LD.E.64 R24, [R10.64+0x138] ;  /* 0x000138060a187980 */ /* 0x000f28000c101b00 */
[----:B------:R-:W5:Y:S04]  /*24b0*/  LD.E R15, [R10.64+0xd0] ;  /* 0x0000d0060a0f7980 */ /* 0x000f68000c101900 */
[----:B------:R-:W5:Y:S04]  /*24c0*/  LD.E.64 R20, [R10.64+0x108] ;  /* 0x000108060a147980 */ /* 0x000f68000c101b00 */
[----:B------:R-:W5:Y:S04]  /*24d0*/  LD.E.64 R22, [R10.64+0x110] ;  /* 0x000110060a167980 */ /* 0x000f68000c101b00 */
[----:B------:R-:W5:Y:S04]  /*24e0*/  LD.E.64 R6, [R10.64+0x150] ;  /* 0x000150060a067980 */ /* 0x000f68000c101b00 */
[----:B------:R-:W5:Y:S01]  /*24f0*/  LD.E.64 R4, [R10.64+0x148] ;  /* 0x000148060a047980 */ /* 0x000f62000c101b00 */
[----:B------:R-:W-:Y:S01]  /*2500*/  SHF.R.S32.HI R13, RZ, 0x1f, R73 ;  /* 0x0000001fff0d7819 */ /* 0x000fe20000011449 */
[----:B------:R-:W-:-:S02]  /*2510*/  IMAD.IADD R16, R16, 0x1, R2 ;  /* 0x0000000110107824 */ /* 0x000fc400078e0202 */
[C---:B------:R-:W-:Y:S01]  /*2520*/  IMAD.SHL.U32 R66, R44.reuse, 0x40, RZ ;  /* 0x000000402c427824 */ /* 0x040fe200078e00ff */
[----:B------:R-:W-:Y:S01]  /*2530*/  SHF.L.U64.HI R67, R44, 0x6, R45 ;  /* 0x000000062c437819 */ /* 0x000fe2000001022d */
[----:B------:R-:W-:Y:S01]  /*2540*/  IMAD R64, R45, 0x30, RZ ;  /* 0x000000302d407824 */ /* 0x000fe200078e02ff */
[----:B------:R-:W-:Y:S01]  /*2550*/  LOP3.LUT R152, R157, 0xffff, RZ, 0xc0, !PT ;  /* 0x0000ffff9d987812 */ /* 0x000fe200078ec0ff */
[C---:B------:R-:W-:Y:S01]  /*2560*/  IMAD.SHL.U32 R61, R46.reuse, 0x20, RZ ;  /* 0x000000202e3d7824 */ /* 0x040fe200078e00ff */
[C-C-:B------:R-:W-:Y:S01]  /*2570*/  SHF.L.U64.HI R62, R46.reuse, 0x5, R47.reuse ;  /* 0x000000052e3e7819 */ /* 0x140fe2000001022f */
[C---:B------:R-:W-:Y:S01]  /*2580*/  IMAD R60, R47.reuse, 0x60, RZ ;  /* 0x000000602f3c7824 */ /* 0x040fe200078e02ff */
[C---:B------:R-:W-:Y:S01]  /*2590*/  SHF.L.U64.HI R59, R46.reuse, 0x6, R47 ;  /* 0x000000062e3b7819 */ /* 0x040fe2000001022f */
[----:B------:R-:W-:Y:S01]  /*25a0*/  IMAD R55, R47, 0xe0, RZ ;  /* 0x000000e02f377824 */ /* 0x000fe200078e02ff */
[C---:B------:R-:W-:Y:S01]  /*25b0*/  SHF.L.U32 R58, R46.reuse, 0x6, RZ ;  /* 0x000000062e3a7819 */ /* 0x040fe200000006ff */
[----:B------:R-:W-:-:S04]  /*25c0*/  IMAD.WIDE.U32 R170, R46, 0x60, RZ ;  /* 0x000000602eaa7825 */ /* 0x000fc800078e00ff */
[----:B------:R-:W-:Y:S01]  /*25d0*/  IMAD.WIDE.U32 R164, R46, 0xe0, RZ ;  /* 0x000000e02ea47825 */ /* 0x000fe200078e00ff */
[----:B------:R-:W-:-:S03]  /*25e0*/  LOP3.LUT R154, R152, 0x1, RZ, 0xc0, !PT ;  /* 0x00000001989a7812 */ /* 0x000fc600078ec0ff */
[C---:B------:R-:W-:Y:S02]  /*25f0*/  IMAD R57, R47.reuse, 0xa0, RZ ;  /* 0x000000a02f397824 */ /* 0x040fe400078e02ff */
[----:B------:R-:W-:Y:S02]  /*2600*/  IMAD R56, R47, 0xc0, RZ ;  /* 0x000000c02f387824 */ /* 0x000fe400078e02ff */
[----:B------:R-:W-:Y:S01]  /*2610*/  IMAD.WIDE.U32 R168, R46, 0xa0, RZ ;  /* 0x000000a02ea87825 */ /* 0x000fe200078e00ff */
[----:B------:R-:W-:-:S03]  /*2620*/  SHF.L.U64.HI R62, R61, 0x1, R62 ;  /* 0x000000013d3e7819 */ /* 0x000fc6000001023e */
[----:B------:R-:W-:Y:S01]  /*2630*/  IMAD.WIDE.U32 R166, R46, 0xc0, RZ ;  /* 0x000000c02ea67825 */ /* 0x000fe200078e00ff */
[----:B------:R-:W-:Y:S02]  /*2640*/  SHF.L.U64.HI R59, R58, 0x1, R59 ;  /* 0x000000013a3b7819 */ /* 0x000fe4000001023b */
[----:B------:R-:W-:Y:S01]  /*2650*/  IADD3 R153, R200, 0x10, RZ ;  /* 0x00000010c8997810 */ /* 0x000fe20007ffe0ff */
[----:B------:R-:W-:Y:S01]  /*2660*/  IMAD.SHL.U32 R70, R44, 0x20, RZ ;  /* 0x000000202c467824 */ /* 0x000fe200078e00ff */
[C---:B------:R-:W-:Y:S01]  /*2670*/  IADD3 R151, R200.reuse, 0x20, RZ ;  /* 0x00000020c8977810 */ /* 0x040fe20007ffe0ff */
[----:B------:R-:W-:Y:S01]  /*2680*/  IMAD.MOV.U32 R112, RZ, RZ, R230 ;  /* 0x000000ffff707224 */ /* 0x000fe200078e00e6 */
[C---:B------:R-:W-:Y:S01]  /*2690*/  IADD3 R150, R200.reuse, 0x30, RZ ;  /* 0x00000030c8967810 */ /* 0x040fe20007ffe0ff */
[----:B------:R-:W-:Y:S01]  /*26a0*/  IMAD.MOV.U32 R115, RZ, RZ, R141 ;  /* 0x000000ffff737224 */ /* 0x000fe200078e008d */
[C---:B------:R-:W-:Y:S01]  /*26b0*/  IADD3 R149, R200.reuse, 0x40, RZ ;  /* 0x00000040c8957810 */ /* 0x040fe20007ffe0ff */
[----:B------:R-:W-:Y:S01]  /*26c0*/  IMAD.SHL.U32 R61, R61, 0x2, RZ ;  /* 0x000000023d3d7824 */ /* 0x000fe200078e00ff */
[----:B------:R-:W-:Y:S01]  /*26d0*/  IADD3 R148, R200, 0x50, RZ ;  /* 0x00000050c8947810 */ /* 0x000fe20007ffe0ff */
[----:B------:R-:W-:Y:S01]  /*26e0*/  IMAD.SHL.U32 R58, R58, 0x2, RZ ;  /* 0x000000023a3a7824 */ /* 0x000fe200078e00ff */
[C---:B------:R-:W-:Y:S01]  /*26f0*/  IADD3 R147, R200.reuse, 0x60, RZ ;  /* 0x00000060c8937810 */ /* 0x040fe20007ffe0ff */
[----:B------:R-:W-:Y:S01]  /*2700*/  IMAD.IADD R57, R169, 0x1, R57 ;  /* 0x00000001a9397824 */ /* 0x000fe200078e0239 */
[----:B------:R-:W-:Y:S01]  /*2710*/  IADD3 R146, R200, 0x70, RZ ;  /* 0x00000070c8927810 */ /* 0x000fe20007ffe0ff */
[----:B------:R-:W-:Y:S01]  /*2720*/  IMAD.IADD R56, R167, 0x1, R56 ;  /* 0x00000001a7387824 */ /* 0x000fe200078e0238 */
[----:B------:R-:W-:-:S02]  /*2730*/  SHF.L.U64.HI R71, R44, 0x5, R45 ;  /* 0x000000052c477819 */ /* 0x000fc4000001022d */
[----:B------:R-:W-:Y:S02]  /*2740*/  MOV R113, R231 ;  /* 0x000000e700717202 */ /* 0x000fe40000000f00 */
[----:B------:R-:W-:Y:S02]  /*2750*/  MOV R114, R140 ;  /* 0x0000008c00727202 */ /* 0x000fe40000000f00 */
[----:B------:R-:W-:Y:S02]  /*2760*/  LOP3.LUT R152, R152, 0x2, RZ, 0xc0, !PT ;  /* 0x0000000298987812 */ /* 0x000fe400078ec0ff */
[----:B------:R-:W-:Y:S02]  /*2770*/  IADD3 R60, R171, R60, RZ ;  /* 0x0000003cab3c7210 */ /* 0x000fe40007ffe0ff */
[----:B------:R-:W-:Y:S01]  /*2780*/  IADD3 R55, R165, R55, RZ ;  /* 0x00000037a5377210 */ /* 0x000fe20007ffe0ff */
[----:B--2---:R-:W-:-:S04]  /*2790*/  IMAD R0, R35, R236, RZ ;  /* 0x000000ec23007224 */ /* 0x004fc800078e02ff */
[----:B------:R-:W-:Y:S02]  /*27a0*/  IMAD R0, R34, R54, R0 ;  /* 0x0000003622007224 */ /* 0x000fe400078e0200 */
[----:B------:R-:W-:-:S04]  /*27b0*/  IMAD.WIDE.U32 R34, R236, R34, R18 ;  /* 0x00000022ec227225 */ /* 0x000fc800078e0012 */
[----:B---3--:R-:W-:Y:S02]  /*27c0*/  IMAD R3, R37, R236, RZ ;  /* 0x000000ec25037224 */ /* 0x008fe400078e02ff */
[----:B------:R-:W-:Y:S01]  /*27d0*/  IMAD.IADD R35, R35, 0x1, R0 ;  /* 0x0000000123237824 */ /* 0x000fe200078e0200 */
[----:B------:R-:W-:Y:S01]  /*27e0*/  SHF.R.S32.HI R0, RZ, 0x1f, R2 ;  /* 0x0000001fff007819 */ /* 0x000fe20000011402 */
[----:B------:R-:W-:-:S04]  /*27f0*/  IMAD.WIDE.U32 R28, R236, R36, R18 ;  /* 0x00000024ec1c7225 */ /* 0x000fc800078e0012 */
[----:B------:R-:W-:Y:S02]  /*2800*/  IMAD R3, R36, R54, R3 ;  /* 0x0000003624037224 */ /* 0x000fe400078e0203 */
[-C--:B----4-:R-:W-:Y:S02]  /*2810*/  IMAD R8, R187, R2.reuse, RZ ;  /* 0x00000002bb087224 */ /* 0x090fe400078e02ff */
[----:B------:R-:W-:Y:S02]  /*2820*/  IMAD.IADD R29, R29, 0x1, R3 ;  /* 0x000000011d1d7824 */ /* 0x000fe400078e0203 */
[----:B-----5:R-:W-:Y:S02]  /*2830*/  IMAD R3, R203, R2, RZ ;  /* 0x00000002cb037224 */ /* 0x020fe400078e02ff */
[C---:B------:R-:W-:Y:S02]  /*2840*/  IMAD R8, R186.reuse, R0, R8 ;  /* 0x00000000ba087224 */ /* 0x040fe400078e0208 */
[----:B------:R-:W-:-:S04]  /*2850*/  IMAD.WIDE.U32 R34, R186, R2, R34 ;  /* 0x00000002ba227225 */ /* 0x000fc800078e0022 */
[C---:B------:R-:W-:Y:S01]  /*2860*/  IMAD R3, R202.reuse, R0, R3 ;  /* 0x00000000ca037224 */ /* 0x040fe200078e0203 */
[----:B------:R-:W-:Y:S01]  /*2870*/  IADD3 R35, R35, R8, RZ ;  /* 0x0000000823237210 */ /* 0x000fe20007ffe0ff */
[----:B------:R-:W-:Y:S01]  /*2880*/  IMAD.WIDE.U32 R28, R202, R2, R28 ;  /* 0x00000002ca1c7225 */ /* 0x000fe200078e001c */
[----:B------:R-:W-:-:S03]  /*2890*/  IADD3 R0, P0, -R73, R200, RZ ;  /* 0x000000c849007210 */ /* 0x000fc60007f1e1ff */
[-C--:B------:R-:W-:Y:S02]  /*28a0*/  IMAD R8, R27, R12.reuse, RZ ;  /* 0x0000000c1b087224 */ /* 0x080fe400078e02ff */
[----:B------:R-:W-:Y:S02]  /*28b0*/  IMAD.IADD R29, R29, 0x1, R3 ;  /* 0x000000011d1d7824 */ /* 0x000fe400078e0203 */
[-C--:B------:R-:W-:Y:S02]  /*28c0*/  IMAD R3, R25, R12.reuse, RZ ;  /* 0x0000000c19037224 */ /* 0x080fe400078e02ff */
[C---:B------:R-:W-:Y:S02]  /*28d0*/  IMAD R8, R26.reuse, R9, R8 ;  /* 0x000000091a087224 */ /* 0x040fe400078e0208 */
[----:B------:R-:W-:Y:S01]  /*28e0*/  IMAD.WIDE.U32 R26, R26, R12, R34 ;  /* 0x0000000c1a1a7225 */ /* 0x000fe200078e0022 */
[----:B------:R-:W-:-:S03]  /*28f0*/  LEA.HI R133, R15, R15, RZ, 0x1 ;  /* 0x0000000f0f857211 */ /* 0x000fc600078f08ff */
[C---:B------:R-:W-:Y:S02]  /*2900*/  IMAD R3, R24.reuse, R9, R3 ;  /* 0x0000000918037224 */ /* 0x040fe400078e0203 */
[----:B------:R-:W-:Y:S01]  /*2910*/  IMAD.WIDE.U32 R24, R24, R12, R28 ;  /* 0x0000000c18187225 */ /* 0x000fe200078e001c */
[----:B------:R-:W-:-:S03]  /*2920*/  IADD3 R9, R27, R8, RZ ;  /* 0x000000081b097210 */ /* 0x000fc60007ffe0ff */
[----:B------:R-:W-:Y:S01]  /*2930*/  IMAD.X R13, R201, 0x1, ~R13, P0 ;  /* 0x00000001c90d7824 */ /* 0x000fe200000e0e0d */
[----:B------:R-:W-:Y:S01]  /*2940*/  SHF.R.S32.HI R133, RZ, 0x1, R133 ;  /* 0x00000001ff857819 */ /* 0x000fe20000011485 */
[----:B------:R-:W-:Y:S01]  /*2950*/  IMAD.IADD R25, R25, 0x1, R3 ;  /* 0x0000000119197824 */ /* 0x000fe200078e0203 */
[----:B------:R-:W-:Y:S01]  /*2960*/  MOV R8, R26 ;  /* 0x0000001a00087202 */ /* 0x000fe20000000f00 */
[C---:B------:R-:W-:Y:S02]  /*2970*/  IMAD R104, R13.reuse, R186, RZ ;  /* 0x000000ba0d687224 */ /* 0x040fe400078e02ff */
[----:B------:R-:W-:Y:S02]  /*2980*/  IMAD R106, R13, R202, RZ ;  /* 0x000000ca0d6a7224 */ /* 0x000fe400078e02ff */
[----:B------:R-:W-:Y:S02]  /*2990*/  IMAD R104, R187, R0, R104 ;  /* 0x00000000bb687224 */ /* 0x000fe400078e0268 */
[----:B------:R-:W-:-:S02]  /*29a0*/  IMAD R110, R133, R16, RZ ;  /* 0x00000010856e7224 */ /* 0x000fc400078e02ff */
[----:B------:R-:W-:Y:S02]  /*29b0*/  IMAD R3, R200, R133, R156 ;  /* 0x00000085c8037224 */ /* 0x000fe400078e029c */
[----:B------:R-:W-:-:S04]  /*29c0*/  IMAD.WIDE.U32 R8, R186, R0, R8 ;  /* 0x00000000ba087225 */ /* 0x000fc800078e0008 */
[-C--:B------:R-:W-:Y:S02]  /*29d0*/  IMAD R106, R203, R0.reuse, R106 ;  /* 0x00000000cb6a7224 */ /* 0x080fe400078e026a */
[----:B------:R-:W-:-:S04]  /*29e0*/  IMAD.WIDE.U32 R12, R202, R0, R24 ;  /* 0x00000000ca0c7225 */ /* 0x000fc800078e0018 */
[----:B------:R-:W-:Y:S01]  /*29f0*/  IMAD.IADD R104, R9, 0x1, R104 ;  /* 0x0000000109687824 */ /* 0x000fe200078e0268 */
[----:B------:R-:W-:Y:S02]  /*2a00*/  IADD3 R106, R13, R106, RZ ;  /* 0x0000006a0d6a7210 */ /* 0x000fe40007ffe0ff */
[----:B------:R-:W-:Y:S02]  /*2a10*/  LEA R107, P0, R12, R20, 0x1 ;  /* 0x000000140c6b7211 */ /* 0x000fe400078008ff */
[----:B------:R-:W-:Y:S02]  /*2a20*/  IADD3 R9, P3, R110, R3, RZ ;  /* 0x000000036e097210 */ /* 0x000fe40007f7e0ff */
[----:B------:R-:W-:Y:S02]  /*2a30*/  SHF.R.S32.HI R0, RZ, 0x1f, R110 ;  /* 0x0000001fff007819 */ /* 0x000fe4000001146e */
[----:B------:R-:W-:Y:S01]  /*2a40*/  LEA.HI.X R106, R12, R21, R106, 0x1, P0 ;  /* 0x000000150c6a7211 */ /* 0x000fe200000f0c6a */
[----:B------:R-:W-:Y:S01]  /*2a50*/  IMAD.SHL.U32 R12, R9, 0x2, RZ ;  /* 0x00000002090c7824 */ /* 0x000fe200078e00ff */
[----:B------:R-:W-:Y:S01]  /*2a60*/  LEA R105, P1, R8, R22, 0x1 ;  /* 0x0000001608697211 */ /* 0x000fe200078208ff */
[----:B------:R-:W-:Y:S01]  /*2a70*/  IMAD.IADD R2, R156, 0x1, R3 ;  /* 0x000000019c027824 */ /* 0x000fe200078e0203 */
[----:B------:R-:W-:-:S02]  /*2a80*/  LEA.HI.X.SX32 R3, R3, R0, 0x1, P3 ;  /* 0x0000000003037211 */ /* 0x000fc400018f0eff */
[----:B------:R-:W-:Y:S02]  /*2a90*/  LEA.HI.X R104, R8, R23, R104, 0x1, P1 ;  /* 0x0000001708687211 */ /* 0x000fe400008f0c68 */
[-C--:B------:R-:W-:Y:S02]  /*2aa0*/  IADD3 R34, P1, R6, R12.reuse, RZ ;  /* 0x0000000c06227210 */ /* 0x080fe40007f3e0ff */
[----:B------:R-:W-:Y:S02]  /*2ab0*/  SHF.L.U64.HI R9, R9, 0x1, R3 ;  /* 0x0000000109097819 */ /* 0x000fe40000010203 */
[----:B------:R-:W-:Y:S01]  /*2ac0*/  IADD3 R12, P0, R4, R12, RZ ;  /* 0x0000000c040c7210 */ /* 0x000fe20007f1e0ff */
[----:B------:R-:W-:Y:S01]  /*2ad0*/  IMAD.SHL.U32 R155, R133, 0x10, RZ ;  /* 0x00000010859b7824 */ /* 0x000fe200078e00ff */
[----:B------:R-:W-:-:S03]  /*2ae0*/  IADD3.X R33, R7, R9, RZ, P1, !PT ;  /* 0x0000000907217210 */ /* 0x000fc60000ffe4ff */
[----:B------:R-:W-:Y:S01]  /*2af0*/  IMAD.X R9, R5, 0x1, R9, P0 ;  /* 0x0000000105097824 */ /* 0x000fe200000e0609 */
[----:B------:R-:W-:Y:S02]  /*2b00*/  IADD3 R69, P0, R227, 0x40, RZ ;  /* 0x00000040e3457810 */ /* 0x000fe40007f1e0ff */
[----:B------:R-:W-:Y:S02]  /*2b10*/  IADD3 R144, R155, 0x40, RZ ;  /* 0x000000409b907810 */ /* 0x000fe40007ffe0ff */
[-C--:B------:R-:W-:Y:S01]  /*2b20*/  IADD3 R198, P1, R69, R227.reuse, RZ ;  /* 0x000000e345c67210 */ /* 0x080fe20007f3e0ff */
[--C-:B------:R-:W-:Y:S01]  /*2b30*/  IMAD.X R68, RZ, RZ, R228.reuse, P0 ;  /* 0x000000ffff447224 */ /* 0x100fe200000e06e4 */
[----:B------:R-:W-:Y:S01]  /*2b40*/  IADD3 R194, P0, R66, 0x40, RZ ;  /* 0x0000004042c27810 */ /* 0x000fe20007f1e0ff */
[----:B------:R-:W-:Y:S01]  /*2b50*/  IMAD.SHL.U32 R75, R202, 0x10, RZ ;  /* 0x00000010ca4b7824 */ /* 0x000fe200078e00ff */
[----:B------:R-:W-:Y:S01]  /*2b60*/  IADD3 R142, R155, R144, RZ ;  /* 0x000000909b8e7210 */ /* 0x000fe20007ffe0ff */
[----:B------:R-:W-:Y:S01]  /*2b70*/  IMAD.X R199, R68, 0x1, R228, P1 ;  /* 0x0000000144c77824 */ /* 0x000fe200008e06e4 */
[----:B------:R-:W-:-:S02]  /*2b80*/  IADD3 R196, P1, R198, R227, RZ ;  /* 0x000000e3c6c47210 */ /* 0x000fc40007f3e0ff */
[----:B------:R-:W-:Y:S01]  /*2b90*/  IADD3.X R195, RZ, R67, RZ, P0, !PT ;  /* 0x00000043ffc37210 */ /* 0x000fe200007fe4ff */
[----:B------:R-:W-:Y:S01]  /*2ba0*/  IMAD.IADD R138, R155, 0x1, R142 ;  /* 0x000000019b8a7824 */ /* 0x000fe200078e028e */
[C---:B------:R-:W-:Y:S02]  /*2bb0*/  SHF.L.U64.HI R74, R202.reuse, 0x4, R203 ;  /* 0x00000004ca4a7819 */ /* 0x040fe400000102cb */
[----:B------:R-:W-:Y:S02]  /*2bc0*/  IADD3 R77, P0, R75, 0x40, RZ ;  /* 0x000000404b4d7810 */ /* 0x000fe40007f1e0ff */
[----:B------:R-:W-:Y:S01]  /*2bd0*/  SHF.L.U32 R83, R202, 0x5, RZ ;  /* 0x00000005ca537819 */ /* 0x000fe200000006ff */
[----:B------:R-:W-:Y:S01]  /*2be0*/  IMAD.X R197, R199, 0x1, R228, P1 ;  /* 0x00000001c7c57824 */ /* 0x000fe200008e06e4 */
[----:B------:R-:W-:Y:S01]  /*2bf0*/  IADD3.X R76, RZ, R74, RZ, P0, !PT ;  /* 0x0000004aff4c7210 */ /* 0x000fe200007fe4ff */
[----:B------:R-:W-:Y:S01]  /*2c00*/  IMAD.IADD R136, R155, 0x1, R138 ;  /* 0x000000019b887824 */ /* 0x000fe200078e028a */
[----:B------:R-:W-:-:S02]  /*2c10*/  IADD3 R110, P2, R110, R2, RZ ;  /* 0x000000026e6e7210 */ /* 0x000fc40007f5e0ff */
[----:B------:R-:W-:Y:S02]  /*2c20*/  SHF.L.U64.HI R82, R202, 0x5, R203 ;  /* 0x00000005ca527819 */ /* 0x000fe400000102cb */
[----:B------:R-:W-:Y:S02]  /*2c30*/  IADD3 R79, P1, R77, R75, RZ ;  /* 0x0000004b4d4f7210 */ /* 0x000fe40007f3e0ff */
[----:B------:R-:W-:Y:S01]  /*2c40*/  IADD3 R85, P0, R83, R77, RZ ;  /* 0x0000004d53557210 */ /* 0x000fe20007f1e0ff */
[----:B------:R-:W-:Y:S01]  /*2c50*/  IMAD.IADD R134, R155, 0x1, R136 ;  /* 0x000000019b867824 */ /* 0x000fe200078e0288 */
[----:B------:R-:W-:Y:S01]  /*2c60*/  LEA.HI.X.SX32 R0, R2, R0, 0x1, P2 ;  /* 0x0000000002007211 */ /* 0x000fe200010f0eff */
[----:B------:R-:W-:Y:S02]  /*2c70*/  IMAD.SHL.U32 R111, R110, 0x2, RZ ;  /* 0x000000026e6f7824 */ /* 0x000fe400078e00ff */
[----:B------:R-:W-:Y:S01]  /*2c80*/  IMAD.X R78, R76, 0x1, R74, P1 ;  /* 0x000000014c4e7824 */ /* 0x000fe200008e064a */
[----:B------:R-:W-:Y:S01]  /*2c90*/  IADD3 R87, P1, R83, R79, RZ ;  /* 0x0000004f53577210 */ /* 0x000fe20007f3e0ff */
[----:B------:R-:W-:Y:S01]  /*2ca0*/  IMAD.X R84, R82, 0x1, R76, P0 ;  /* 0x0000000152547824 */ /* 0x000fe200000e064c */
[----:B------:R-:W-:-:S02]  /*2cb0*/  IADD3 R89, P0, R85, R83, RZ ;  /* 0x0000005355597210 */ /* 0x000fc40007f1e0ff */
[----:B------:R-:W-:Y:S01]  /*2cc0*/  IADD3 R132, R155, R134, RZ ;  /* 0x000000869b847210 */ /* 0x000fe20007ffe0ff */
[----:B------:R-:W-:Y:S01]  /*2cd0*/  IMAD.SHL.U32 R95, R186, 0x10, RZ ;  /* 0x00000010ba5f7824 */ /* 0x000fe200078e00ff */
[----:B------:R-:W-:Y:S01]  /*2ce0*/  SHF.L.U64.HI R110, R110, 0x1, R0 ;  /* 0x000000016e6e7819 */ /* 0x000fe20000010200 */
[----:B------:R-:W-:Y:S01]  /*2cf0*/  IMAD.SHL.U32 R100, R186, 0x40, RZ ;  /* 0x00000040ba647824 */ /* 0x000fe200078e00ff */
[----:B------:R-:W-:Y:S01]  /*2d00*/  IADD3 R109, P3, R6, R111, RZ ;  /* 0x0000006f066d7210 */ /* 0x000fe20007f7e0ff */
[C---:B------:R-:W-:Y:S01]  /*2d10*/  IMAD.SHL.U32 R145, R133.reuse, 0x20, RZ ;  /* 0x0000002085917824 */ /* 0x040fe200078e00ff */
[C---:B------:R-:W-:Y:S01]  /*2d20*/  SHF.L.U32 R139, R133.reuse, 0x6, RZ ;  /* 0x00000006858b7819 */ /* 0x040fe200000006ff */
[C---:B------:R-:W-:Y:S01]  /*2d30*/  IMAD R143, R133.reuse, 0x30, RZ ;  /* 0x00000030858f7824 */ /* 0x040fe200078e02ff */
[----:B------:R-:W-:Y:S01]  /*2d40*/  IADD3.X R86, R82, R78, RZ, P1, !PT ;  /* 0x0000004e52567210 */ /* 0x000fe20000ffe4ff */
[C---:B------:R-:W-:Y:S01]  /*2d50*/  IMAD R137, R133.reuse, 0x50, RZ ;  /* 0x0000005085897824 */ /* 0x040fe200078e02ff */
[----:B------:R-:W-:Y:S01]  /*2d60*/  IADD3.X R88, R84, R82, RZ, P0, !PT ;  /* 0x0000005254587210 */ /* 0x000fe200007fe4ff */
[----:B------:R-:W-:Y:S01]  /*2d70*/  IMAD R135, R133, 0x60, RZ ;  /* 0x0000006085877824 */ /* 0x000fe200078e02ff */
[----:B------:R-:W-:Y:S01]  /*2d80*/  SHF.L.U64.HI R94, R186, 0x4, R187 ;  /* 0x00000004ba5e7819 */ /* 0x000fe200000102bb */
[----:B------:R-:W-:Y:S01]  /*2d90*/  IMAD.WIDE.U32 R176, R44, 0x30, R198 ;  /* 0x000000302cb07825 */ /* 0x000fe200078e00c6 */
[----:B------:R-:W-:-:S02]  /*2da0*/  SHF.L.U64.HI R96, R186, 0x5, R187 ;  /* 0x00000005ba607819 */ /* 0x000fc400000102bb */
[C---:B------:R-:W-:Y:S01]  /*2db0*/  SHF.L.U32 R97, R186.reuse, 0x5, RZ ;  /* 0x00000005ba617819 */ /* 0x040fe200000006ff */
[C---:B------:R-:W-:Y:S01]  /*2dc0*/  IMAD R98, R187.reuse, 0x60, RZ ;  /* 0x00000060bb627824 */ /* 0x040fe200078e02ff */
[----:B------:R-:W-:Y:S01]  /*2dd0*/  SHF.L.U64.HI R99, R186, 0x6, R187 ;  /* 0x00000006ba637819 */ /* 0x000fe200000102bb */
[----:B------:R-:W-:Y:S01]  /*2de0*/  IMAD R101, R187, 0xa0, RZ ;  /* 0x000000a0bb657824 */ /* 0x000fe200078e02ff */
[-C--:B------:R-:W-:Y:S01]  /*2df0*/  IADD3 R91, P1, R87, R83.reuse, RZ ;  /* 0x00000053575b7210 */ /* 0x080fe20007f3e0ff */
[----:B------:R-:W-:Y:S01]  /*2e00*/  IMAD R102, R187, 0xc0, RZ ;  /* 0x000000c0bb667824 */ /* 0x000fe200078e02ff */
[----:B------:R-:W-:Y:S01]  /*2e10*/  IADD3 R93, P0, R89, R83, RZ ;  /* 0x00000053595d7210 */ /* 0x000fe20007f1e0ff */
[----:B------:R-:W-:Y:S01]  /*2e20*/  IMAD R103, R187, 0xe0, RZ ;  /* 0x000000e0bb677824 */ /* 0x000fe200078e02ff */
[----:B------:R-:W-:Y:S01]  /*2e30*/  IADD3 R111, P2, R4, R111, RZ ;  /* 0x0000006f046f7210 */ /* 0x000fe20007f5e0ff */
[----:B------:R-:W-:Y:S01]  /*2e40*/  IMAD.WIDE.U32 R192, R186, 0x60, RZ ;  /* 0x00000060bac07825 */ /* 0x000fe200078e00ff */
[----:B------:R-:W-:-:S03]  /*2e50*/  IADD3 R131, R155, R132, RZ ;  /* 0x000000849b837210 */ /* 0x000fc60007ffe0ff */
[----:B------:R-:W-:-:S04]  /*2e60*/  IMAD.WIDE.U32 R190, R186, 0xa0, RZ ;  /* 0x000000a0babe7825 */ /* 0x000fc800078e00ff */
[----:B------:R-:W-:-:S04]  /*2e70*/  IMAD.WIDE.U32 R188, R186, 0xc0, RZ ;  /* 0x000000c0babc7825 */ /* 0x000fc800078e00ff */
[----:B------:R-:W-:Y:S02]  /*2e80*/  IMAD R133, R133, 0x70, RZ ;  /* 0x0000007085857824 */ /* 0x000fe400078e02ff */
[----:B------:R-:W-:-:S04]  /*2e90*/  IMAD.WIDE.U32 R172, R44, 0x30, R194 ;  /* 0x000000302cac7825 */ /* 0x000fc800078e00c2 */
[----:B------:R-:W-:Y:S01]  /*2ea0*/  IMAD.WIDE.U32 R174, R44, 0x30, R196 ;  /* 0x000000302cae7825 */ /* 0x000fe200078e00c4 */
[----:B------:R-:W-:-:S03]  /*2eb0*/  SHF.L.U64.HI R94, R95, 0x1, R94 ;  /* 0x000000015f5e7819 */ /* 0x000fc6000001025e */
[----:B------:R-:W-:Y:S01]  /*2ec0*/  IMAD.WIDE.U32 R186, R186, 0xe0, RZ ;  /* 0x000000e0baba7825 */ /* 0x000fe200078e00ff */
[----:B------:R-:W-:Y:S02]  /*2ed0*/  SHF.L.U64.HI R96, R97, 0x1, R96 ;  /* 0x0000000161607819 */ /* 0x000fe40000010260 */
[----:B------:R-:W-:Y:S01]  /*2ee0*/  SHF.L.U64.HI R99, R100, 0x1, R99 ;  /* 0x0000000164637819 */ /* 0x000fe20000010263 */
[----:B------:R-:W-:Y:S01]  /*2ef0*/  IMAD.X R108, R7, 0x1, R110, P3 ;  /* 0x00000001076c7824 */ /* 0x000fe200018e066e */
[----:B------:R-:W-:Y:S01]  /*2f00*/  IADD3 R65, R177, R64, RZ ;  /* 0x00000040b1417210 */ /* 0x000fe20007ffe0ff */
[----:B------:R-:W-:Y:S01]  /*2f10*/  IMAD.IADD R63, R64, 0x1, R173 ;  /* 0x00000001403f7824 */ /* 0x000fe200078e02ad */
[----:B------:R-:W-:Y:S01]  /*2f20*/  IADD3.X R110, R5, R110, RZ, P2, !PT ;  /* 0x0000006e056e7210 */ /* 0x000fe200017fe4ff */
[----:B------:R-:W-:Y:S01]  /*2f30*/  IMAD.MOV.U32 R13, RZ, RZ, R48 ;  /* 0x000000ffff0d7224 */ /* 0x000fe200078e0030 */
[C---:B------:R-:W-:Y:S01]  /*2f40*/  SHF.L.U64.HI R80, R202.reuse, 0x6, R203 ;  /* 0x00000006ca507819 */ /* 0x040fe200000102cb */
[----:B------:R-:W-:Y:S01]  /*2f50*/  IMAD.SHL.U32 R81, R202, 0x40, RZ ;  /* 0x00000040ca517824 */ /* 0x000fe200078e00ff */
[----:B------:R-:W-:Y:S01]  /*2f60*/  SHF.L.U32 R100, R100, 0x1, RZ ;  /* 0x0000000164647819 */ /* 0x000fe200000006ff */
[----:B------:R-:W-:Y:S01]  /*2f70*/  IMAD.SHL.U32 R95, R95, 0x2, RZ ;  /* 0x000000025f5f7824 */ /* 0x000fe200078e00ff */
[----:B------:R-:W-:Y:S01]  /*2f80*/  IADD3 R102, R189, R102, RZ ;  /* 0x00000066bd667210 */ /* 0x000fe20007ffe0ff */
[----:B------:R-:W-:Y:S01]  /*2f90*/  IMAD.SHL.U32 R97, R97, 0x2, RZ ;  /* 0x0000000261617824 */ /* 0x000fe200078e00ff */
[----:B------:R-:W-:Y:S01]  /*2fa0*/  SHF.R.S32.HI R129, RZ, 0x1f, R155 ;  /* 0x0000001fff817819 */ /* 0x000fe2000001149b */
[----:B------:R-:W-:Y:S01]  /*2fb0*/  IMAD.IADD R98, R193, 0x1, R98 ;  /* 0x00000001c1627824 */ /* 0x000fe200078e0262 */
[----:B------:R-:W-:Y:S01]  /*2fc0*/  SHF.R.S32.HI R128, RZ, 0x1f, R145 ;  /* 0x0000001fff807819 */ /* 0x000fe20000011491 */
[----:B------:R-:W-:Y:S01]  /*2fd0*/  IMAD.IADD R101, R191, 0x1, R101 ;  /* 0x00000001bf657824 */ /* 0x000fe200078e0265 */
[----:B------:R-:W-:Y:S01]  /*2fe0*/  SHF.R.S32.HI R126, RZ, 0x1f, R143 ;  /* 0x0000001fff7e7819 */ /* 0x000fe2000001148f */
        /* <DEDUP_REMOVED lines=8> */
[----:B------:R-:W-:Y:S02]  /*3070*/  IADD3 R64, R64, R175, RZ ;  /* 0x000000af40407210 */ /* 0x000fe40007ffe0ff */
[----:B------:R-:W-:Y:S02]  /*3080*/  SHF.R.S32.HI R125, RZ, 0x1f, R142 ;  /* 0x0000001fff7d7819 */ /* 0x000fe4000001148e */
[----:B------:R-:W-:Y:S02]  /*3090*/  SHF.R.S32.HI R123, RZ, 0x1f, R138 ;  /* 0x0000001fff7b7819 */ /* 0x000fe4000001148a */
[----:B------:R-:W-:-:S02]  /*30a0*/  SHF.R.S32.HI R121, RZ, 0x1f, R136 ;  /* 0x0000001fff797819 */ /* 0x000fc40000011488 */
[----:B------:R-:W-:Y:S02]  /*30b0*/  SHF.R.S32.HI R119, RZ, 0x1f, R134 ;  /* 0x0000001fff777819 */ /* 0x000fe40000011486 */
[----:B------:R-:W-:Y:S02]  /*30c0*/  SHF.R.S32.HI R117, RZ, 0x1f, R132 ;  /* 0x0000001fff757819 */ /* 0x000fe40000011484 */
[----:B------:R-:W-:Y:S02]  /*30d0*/  SHF.R.S32.HI R116, RZ, 0x1f, R131 ;  /* 0x0000001fff747819 */ /* 0x000fe40000011483 */
.L_x_2112:
        /* <DEDUP_REMOVED lines=23> */
.L_x_1980:
[----:B------:R-:W-:Y:S05]  /*3250*/  BSYNC B0 ;  /* 0x0000000000007941 */ /* 0x000fea0003800000 */
.L_x_1979:
[C---:B------:R-:W-:Y:S01]  /*3260*/  ISETP.GE.AND P0, PT, R153.reuse, R211, PT ;  /* 0x000000d39900720c */ /* 0x040fe20003f06270 */
[----:B------:R-:W-:Y:S03]  /*3270*/  BSSY B0, `(.L_x_1981) ;  /* 0x000000e000007945 */ /* 0x000fe60003800000 */
[----:B------:R-:W-:Y:S11]  /*3280*/  ISETP.GE.AND P0, PT, R153, R210, !P0 ;  /* 0x000000d29900720c */ /* 0x000ff60004706270 */
[----:B------:R-:W-:Y:S02]  /*3290*/  @!UPT UIADD3 URZ, URZ, URZ, URZ ;  /* 0x0000003f3f3ff290 */ /* 0x000fe4000fffe03f */
[----:B------:R-:W-:-:S05]  /*32a0*/  @!P0 BRA `(.L_x_1982) ;  /* 0x000000a000008947 */ /* 0x000fca0003800000 */
[----:B------:R-:W-:Y:S02]  /*32b0*/  ISETP.NE.AND P1, PT, R154, RZ, PT ;  /* 0x000000ff9a00720c */ /* 0x000fe40003f25270 */
[----:B------:R-:W-:Y:S02]  /*32c0*/  IADD3 R20, P0, R105, R95, RZ ;  /* 0x0000005f69147210 */ /* 0x000fe40007f1e0ff */
[C---:B-1----:R-:W-:Y:S03]  /*32d0*/  LEA R2, P3, R225.reuse, R115, 0x1 ;  /* 0x00000073e1027211 */ /* 0x042fe600078608ff */
[----:B------:R-:W-:Y:S01]  /*32e0*/  IMAD.X R21, R104, 0x1, R94, P0 ;  /* 0x0000000168157824 */ /* 0x000fe200000e065e */
[----:B------:R-:W-:Y:S02]  /*32f0*/  ISETP.NE.AND P0, PT, R152, RZ, PT ;  /* 0x000000ff9800720c */ /* 0x000fe40003f05270 */
[----:B------:R-:W-:Y:S03]  /*3300*/  LEA.HI.X R3, R225, R114, R226, 0x1, P3 ;  /* 0x00000072e1037211 */ /* 0x000fe600018f0ce2 */
[----:B------:R-:W2:Y:S04]  /*3310*/  @P1 LD.E.128 R4, [R20.64] ;  /* 0x0000000614041980 */ /* 0x000ea8000c101d00 */
[----:B--2---:R1:W-:Y:S04]  /*3320*/  @P1 ST.E.128 [R2.64], R4 ;  /* 0x0000000402001985 */ /* 0x0043e8000c101d06 */
[----:B-1----:R-:W2:Y:S04]  /*3330*/  @P0 LD.E.128 R4, [R20.64+0x80] ;  /* 0x0000800614040980 */ /* 0x002ea8000c101d00 */
[----:B--2---:R1:W-:Y:S02]  /*3340*/  @P0 ST.E.128 [R2.64+0x80], R4 ;  /* 0x0000800402000985 */ /* 0x0043e4000c101d06 */
.L_x_1982:
[----:B------:R-:W-:Y:S05]  /*3350*/  BSYNC B0 ;  /* 0x0000000000007941 */ /* 0x000fea0003800000 */
.L_x_1981:
        /* <DEDUP_REMOVED lines=15> */
.L_x_1984:
[----:B------:R-:W-:Y:S05]  /*3450*/  BSYNC B0 ;  /* 0x0000000000007941 */ /* 0x000fea0003800000 */
.L_x_1983:
        /* <DEDUP_REMOVED lines=15> */
.L_x_1986:
[----:B------:R-:W-:Y:S05]  /*3550*/  BSYNC B0 ;  /* 0x0000000000007941 */ /* 0x000fea0003800000 */
.L_x_1985:
        /* <DEDUP_REMOVED lines=15> */
.L_x_1988:
[----:B------:R-:W-:Y:S05]  /*3650*/  BSYNC B0 ;  /* 0x0000000000007941 */ /* 0x000fea0003800000 */
.L_x_1987:
        /* <DEDUP_REMOVED lines=15> */
.L_x_1990:
[----:B------:R-:W-:Y:S05]  /*3750*/  BSYNC B0 ;  /* 0x0000000000007941 */ /* 0x000fea0003800000 */
.L_x_1989:
        /* <DEDUP_REMOVED lines=15> */
.L_x_1992:
[----:B------:R-:W-:Y:S05]  /*3850*/  BSYNC B0 ;  /* 0x0000000000007941 */ /* 0x000fea0003800000 */
.L_x_1991:
        /* <DEDUP_REMOVED lines=15> */
.L_x_1994:
[----:B------:R-:W-:Y:S05]  /*3950*/  BSYNC B0 ;  /* 0x0000000000007941 */ /* 0x000fea0003800000 */
.L_x_1993:
        /* <DEDUP_REMOVED lines=25> */
[----:B------:R-:W-:Y:S02]  /*3af0*/  @!P0 MOV R35, R33 ;  /* 0x0000002100238202 */ /* 0x000fe40000000f00 */
[----:B------:R-:W-:Y:S03]  /*3b00*/  @!P0 MOV R8, R12 ;  /* 0x0000000c00088202 */ /* 0x000fe60000000f00 */
[----:B------:R-:W3:Y:S06]  /*3b10*/  @!P0 LD.E.64 R28, [R34.64] ;  /* 0x00000006221c8980 */ /* 0x000eec000c101b00 */
[----:B-1----:R-:W4:Y:S01]  /*3b20*/  @!P0 LD.E.64 R2, [R8.64] ;  /* 0x0000000608028980 */ /* 0x002f22000c101b00 */
[--C-:B---3--:R-:W-:Y:S01]  /*3b30*/  @!P0 HADD2.F32 R25, -RZ, R28.reuse.H0_H0 ;  /* 0x2000001cff198230 */ /* 0x108fe20000004100 */
[----:B--2---:R-:W-:Y:S01]  /*3b40*/  @!P0 MOV R24, R20 ;  /* 0x0000001400188202 */ /* 0x004fe20000000f00 */
[--C-:B------:R-:W-:Y:S01]  /*3b50*/  @!P0 HADD2.F32 R27, -RZ, R29.reuse.H0_H0 ;  /* 0x2000001dff1b8230 */ /* 0x100fe20000004100 */
[----:B------:R-:W-:Y:S01]  /*3b60*/  @!P0 MOV R7, R21 ;  /* 0x0000001500078202 */ /* 0x000fe20000000f00 */
[----:B------:R-:W-:Y:S02]  /*3b70*/  @!P0 HADD2.F32 R26, -RZ, R28.H1_H1 ;  /* 0x3000001cff1a8230 */ /* 0x000fe40000004100 */
[--C-:B------:R-:W-:Y:S02]  /*3b80*/  @!P0 HADD2.F32 R0, -RZ, R24.reuse.H1_H1 ;  /* 0x30000018ff008230 */ /* 0x100fe40000004100 */
[----:B------:R-:W-:Y:S02]  /*3b90*/  @!P0 HADD2.F32 R24, -RZ, R24.H0_H0 ;  /* 0x20000018ff188230 */ /* 0x000fe40000004100 */
[--C-:B----4-:R-:W-:Y:S02]  /*3ba0*/  @!P0 HADD2.F32 R8, -RZ, R2.reuse.H0_H0 ;  /* 0x20000002ff088230 */ /* 0x110fe40000004100 */
[----:B------:R-:W-:Y:S01]  /*3bb0*/  @!P0 HADD2.F32 R6, -RZ, R2.H1_H1 ;  /* 0x30000002ff068230 */ /* 0x000fe20000004100 */
[C---:B------:R-:W-:Y:S01]  /*3bc0*/  @!P0 FMUL.FTZ R2, R0.reuse, R25 ;  /* 0x0000001900028220 */ /* 0x040fe20000410000 */
[----:B------:R-:W-:Y:S01]  /*3bd0*/  @!P0 HADD2.F32 R28, -RZ, R29.H1_H1 ;  /* 0x3000001dff1c8230 */ /* 0x000fe20000004100 */
[-C--:B------:R-:W-:Y:S01]  /*3be0*/  @!P0 FMUL.FTZ R0, R0, R8.reuse ;  /* 0x0000000800008220 */ /* 0x080fe20000410000 */
[----:B------:R-:W-:Y:S01]  /*3bf0*/  @!P0 HADD2.F32 R4, -RZ, R3.H0_H0 ;  /* 0x20000003ff048230 */ /* 0x000fe20000004100 */
[----:B------:R-:W-:Y:S01]  /*3c00*/  @!P0 FFMA.FTZ R29, R24, R8, -R2 ;  /* 0x00000008181d8223 */ /* 0x000fe20000010802 */
[----:B------:R-:W-:Y:S01]  /*3c10*/  @!P0 MOV R8, R22 ;  /* 0x0000001600088202 */ /* 0x000fe20000000f00 */
[----:B------:R-:W-:Y:S01]  /*3c20*/  @!P0 FFMA.FTZ R0, R25, R24, R0 ;  /* 0x0000001819008223 */ /* 0x000fe20000010000 */
[----:B------:R-:W-:Y:S02]  /*3c30*/  @!P0 HADD2.F32 R2, -RZ, R7.H1_H1 ;  /* 0x30000007ff028230 */ /* 0x000fe40000004100 */
[----:B------:R-:W-:Y:S01]  /*3c40*/  @!P0 HADD2.F32 R5, -RZ, R3.H1_H1 ;  /* 0x30000003ff058230 */ /* 0x000fe20000004100 */
[----:B------:R-:W-:Y:S01]  /*3c50*/  @!P0 MOV R3, R23 ;  /* 0x0000001700038202 */ /* 0x000fe20000000f00 */
[----:B------:R-:W-:Y:S01]  /*3c60*/  @!P0 HADD2.F32 R25, -RZ, R7.H0_H0 ;  /* 0x20000007ff198230 */ /* 0x000fe20000004100 */
[C---:B------:R-:W-:Y:S01]  /*3c70*/  @!P0 FMUL.FTZ R30, R2.reuse, R26 ;  /* 0x0000001a021e8220 */ /* 0x040fe20000410000 */
[--C-:B------:R-:W-:Y:S01]  /*3c80*/  @!P0 HADD2.F32 R24, -RZ, R8.reuse.H1_H1 ;  /* 0x30000008ff188230 */ /* 0x100fe20000004100 */
[-C--:B------:R-:W-:Y:S01]  /*3c90*/  @!P0 FMUL.FTZ R2, R2, R6.reuse ;  /* 0x0000000602028220 */ /* 0x080fe20000410000 */
[----:B------:R-:W-:Y:S01]  /*3ca0*/  @!P0 F2FP.PACK_AB R0, R0, R29 ;  /* 0x0000001d0000823e */ /* 0x000fe200000000ff */
[----:B------:R-:W-:Y:S01]  /*3cb0*/  @!P0 FFMA.FTZ R30, R25, R6, -R30 ;  /* 0x00000006191e8223 */ /* 0x000fe2000001081e */
[--C-:B------:R-:W-:Y:S01]  /*3cc0*/  @!P0 HADD2.F32 R7, -RZ, R3.reuse.H1_H1 ;  /* 0x30000003ff078230 */ /* 0x100fe20000004100 */
[----:B------:R-:W-:Y:S01]  /*3cd0*/  @!P0 FMUL.FTZ R36, R24, R27 ;  /* 0x0000001b18248220 */ /* 0x000fe20000410000 */
[----:B------:R-:W-:Y:S01]  /*3ce0*/  @!P0 MOV R20, R0 ;  /* 0x0000000000148202 */ /* 0x000fe20000000f00 */
        /* <DEDUP_REMOVED lines=8> */
[----:B------:R-:W-:Y:S01]  /*3d70*/  @!P0 MOV R21, R2 ;  /* 0x0000000200158202 */ /* 0x000fe20000000f00 */
[----:B------:R-:W-:Y:S01]  /*3d80*/  @!P0 FFMA.FTZ R3, R27, R6, R3 ;  /* 0x000000061b038223 */ /* 0x000fe20000010003 */
[----:B------:R-:W-:Y:S01]  /*3d90*/  MOV R6, R113 ;  /* 0x0000007100067202 */ /* 0x000fe20000000f00 */
[----:B------:R-:W-:Y:S01]  /*3da0*/  @!P0 FFMA.FTZ R35, R8, R5, -R35 ;  /* 0x0000000508238223 */ /* 0x000fe20000010823 */
[----:B------:R-:W-:Y:S01]  /*3db0*/  MOV R7, R112 ;  /* 0x0000007000077202 */ /* 0x000fe20000000f00 */
[----:B------:R-:W-:Y:S01]  /*3dc0*/  @!P0 FFMA.FTZ R4, R28, R8, R4 ;  /* 0x000000081c048223 */ /* 0x000fe20000010004 */
[----:B------:R-:W-:Y:S04]  /*3dd0*/  @!P0 F2FP.PACK_AB R3, R3, R24 ;  /* 0x000000180303823e */ /* 0x000fe800000000ff */
[----:B------:R-:W-:Y:S02]  /*3de0*/  @!P0 F2FP.PACK_AB R4, R4, R35 ;  /* 0x000000230404823e */ /* 0x000fe400000000ff */
[----:B------:R-:W-:Y:S02]  /*3df0*/  @!P0 MOV R22, R3 ;  /* 0x0000000300168202 */ /* 0x000fe40000000f00 */
[----:B------:R-:W-:Y:S05]  /*3e00*/  @!P0 MOV R23, R4 ;  /* 0x0000000400178202 */ /* 0x000fea0000000f00 */
[----:B------:R1:W-:Y:S02]  /*3e10*/  ST.E.128 [R6.64], R20 ;  /* 0x0000001406007985 */ /* 0x0003e4000c101d06 */
.L_x_2001:
[----:B------:R-:W-:Y:S05]  /*3e20*/  BSYNC B0 ;  /* 0x0000000000007941 */ /* 0x000fea0003800000 */
.L_x_2000:
[----:B------:R-:W-:Y:S11]  /*3e30*/  ISETP.GE.AND P0, PT, R14, R163, PT ;  /* 0x000000a30e00720c */ /* 0x000ff60003f06270 */
[----:B------:R-:W-:Y:S02]  /*3e40*/  @!UPT UIADD3 URZ, URZ, URZ, URZ ;  /* 0x0000003f3f3ff290 */ /* 0x000fe4000fffe03f */
[----:B------:R-:W-:-:S05]  /*3e50*/  @P0 BRA `(.L_x_1999) ;  /* 0x0000037000000947 */ /* 0x000fca0003800000 */
[----:B------:R-:W-:Y:S02]  /*3e60*/  MOV R2, R107 ;  /* 0x0000006b00027202 */ /* 0x000fe40000000f00 */
[----:B------:R-:W-:Y:S02]  /*3e70*/  MOV R3, R106 ;  /* 0x0000006a00037202 */ /* 0x000fe40000000f00 */
[----:B------:R-:W-:Y:S03]  /*3e80*/  ISETP.GE.AND P0, PT, R14, R17, PT ;  /* 0x000000110e00720c */ /* 0x000fe60003f06270 */
[----:B-1----:R1:W2:Y:S10]  /*3e90*/  LD.E.128 R20, [R2.64+0x80] ;  /* 0x0000800602147980 */ /* 0x0022b4000c101d00 */
[----:B------:R-:W-:Y:S02]  /*3ea0*/  @!P0 MOV R35, R33 ;  /* 0x0000002100238202 */ /* 0x000fe40000000f00 */
[----:B------:R-:W-:Y:S03]  /*3eb0*/  @!P0 MOV R8, R12 ;  /* 0x0000000c00088202 */ /* 0x000fe60000000f00 */
[----:B------:R-:W3:Y:S06]  /*3ec0*/  @!P0 LD.E.64 R28, [R34.64+0x40] ;  /* 0x00004006221c8980 */ /* 0x000eec000c101b00 */
[----:B-1----:R-:W4:Y:S01]  /*3ed0*/  @!P0 LD.E.64 R2, [R8.64+0x40] ;  /* 0x0000400608028980 */ /* 0x002f22000c101b00 */
        /* <DEDUP_REMOVED lines=46> */
[----:B------:R1:W-:Y:S02]  /*41c0*/  ST.E.128 [R6.64+0x80], R20 ;  /* 0x0000801406007985 */ /* 0x0003e4000c101d06 */
.L_x_1999:
[----:B------:R-:W-:Y:S05]  /*41d0*/  BSYNC B1 ;  /* 0x0000000000017941 */ /* 0x000fea0003800000 */
.L_x_1998:
        /* <DEDUP_REMOVED lines=67> */
.L_x_2005:
[----:B------:R-:W-:Y:S05]  /*4610*/  BSYNC B0 ;  /* 0x0000000000007941 */ /* 0x000fea0003800000 */
.L_x_2004:
[----:B------:R-:W-:Y:S11]  /*4620*/  ISETP.GE.AND P0, PT, R14, R163, PT ;  /* 0x000000a30e00720c */ /* 0x000ff60003f06270 */
[----:B------:R-:W-:Y:S02]  /*4630*/  @!UPT UIADD3 URZ, URZ, URZ, URZ ;  /* 0x0000003f3f3ff290 */ /* 0x000fe4000fffe03f */
[----:B------:R-:W-:-:S05]  /*4640*/  @P0 BRA `(.L_x_2003) ;  /* 0x0000035000000947 */ /* 0x000fca0003800000 */
[C---:B-1----:R-:W-:Y:S02]  /*4650*/  LEA R20, P1, R77.reuse, R107, 0x1 ;  /* 0x0000006b4d147211 */ /* 0x042fe400078208ff */
        /* <DEDUP_REMOVED lines=52> */
.L_x_2003:
[----:B------:R-:W-:Y:S05]  /*49a0*/  BSYNC B1 ;  /* 0x0000000000017941 */ /* 0x000fea0003800000 */
.L_x_2002:
        /* <DEDUP_REMOVED lines=67> */
.L_x_2009:
[----:B------:R-:W-:Y:S05]  /*4de0*/  BSYNC B0 ;  /* 0x0000000000007941 */ /* 0x000fea0003800000 */
.L_x_2008:
        /* <DEDUP_REMOVED lines=56> */
.L_x_2007:
[----:B------:R-:W-:Y:S05]  /*5170*/  BSYNC B1 ;  /* 0x0000000000017941 */ /* 0x000fea0003800000 */
.L_x_2006:
        /* <DEDUP_REMOVED lines=73> */
.L_x_2013:
[----:B------:R-:W-:Y:S05]  /*5610*/  BSYNC B0 ;  /* 0x0000000000007941 */ /* 0x000fea0003800000 */
.L_x_2012:
        /* <DEDUP_REMOVED lines=56> */
.L_x_2011:
[----:B------:R-:W-:Y:S05]  /*59a0*/  BSYNC B1 ;  /* 0x0000000000017941 */ /* 0x000fea0003800000 */
.L_x_2010:
        /* <DEDUP_REMOVED lines=67> */
.L_x_2017:
[----:B------:R-:W-:Y:S05]  /*5de0*/  BSYNC B0 ;  /* 0x0000000000007941 */ /* 0x000fea0003800000 */
.L_x_2016:
        /* <DEDUP_REMOVED lines=56> */
.L_x_2015:
[----:B------:R-:W-:Y:S05]  /*6170*/  BSYNC B1 ;  /* 0x0000000000017941 */ /* 0x000fea0003800000 */
.L_x_2014:
        /* <DEDUP_REMOVED lines=73> */
.L_x_2021:
[----:B------:R-:W-:Y:S05]  /*6610*/  BSYNC B0 ;  /* 0x0000000000007941 */ /* 0x000fea0003800000 */
.L_x_2020:
        /* <DEDUP_REMOVED lines=56> */
.L_x_2019:
[----:B------:R-:W-:Y:S05]  /*69a0*/  BSYNC B1 ;  /* 0x0000000000017941 */ /* 0x000fea0003800000 */
.L_x_2018:
        /* <DEDUP_REMOVED lines=73> */
.L_x_2025:
[----:B------:R-:W-:Y:S05]  /*6e40*/  BSYNC B0 ;  /* 0x0000000000007941 */ /* 0x000fea0003800000 */
.L_x_2024:
        /* <DEDUP_REMOVED lines=56> */
.L_x_2023:
[----:B------:R-:W-:Y:S05]  /*71d0*/  BSYNC B1 ;  /* 0x0000000000017941 */ /* 0x000fea0003800000 */
.L_x_2022:
        /* <DEDUP_REMOVED lines=73> */
.L_x_2029:
[----:B------:R-:W-:Y:S05]  /*7670*/  BSYNC B0 ;  /* 0x0000000000007941 */ /* 0x000fea0003800000 */
.L_x_2028:
        /* <DEDUP_REMOVED lines=56> */
.L_x_2027:
[----:B------:R-:W-:Y:S05]  /*7a00*/  BSYNC B1 ;  /* 0x0000000000017941 */ /* 0x000fea0003800000 */
.L_x_2026:
[----:B------:R-:W2:Y:S01]  /*7a10*/  LD.E R0, [R10.64+0xd0] ;  /* 0x0000d0060a007980 */ /* 0x000ea2000c101900 */
        /* <DEDUP_REMOVED lines=8> */
.L_x_1997:
        /* <DEDUP_REMOVED lines=101> */
.L_x_2036:
[----:B------:R-:W-:Y:S05]  /*80f0*/  BSYNC B0 ;  /* 0x0000000000007941 */ /* 0x000fea0003800000 */
.L_x_2035:
[----:B------:R-:W-:Y:S02]  /*8100*/  MOV R2, R113 ;  /* 0x0000007100027202 */ /* 0x000fe40000000f00 */
[----:B------:R-:W-:Y:S05]  /*8110*/  MOV R3, R112 ;  /* 0x0000007000037202 */ /* 0x000fea0000000f00 */
[----:B-----5:R2:W-:Y:S02]  /*8120*/  ST.E.128 [R2.64], R40 ;  /* 0x0000002802007985 */ /* 0x0205e4000c101d06 */
.L_x_2034:
[----:B------:R-:W-:Y:S05]  /*8130*/  BSYNC B1 ;  /* 0x0000000000017941 */ /* 0x000fea0003800000 */
.L_x_2033:
        /* <DEDUP_REMOVED lines=98> */
.L_x_2038:
[----:B------:R-:W-:Y:S05]  /*8760*/  BSYNC B0 ;  /* 0x0000000000007941 */ /* 0x000fea0003800000 */
.L_x_2037:
[----:B------:R-:W-:Y:S02]  /*8770*/  MOV R2, R113 ;  /* 0x0000007100027202 */ /* 0x000fe40000000f00 */
[----:B------:R-:W-:Y:S05]  /*8780*/  MOV R3, R112 ;  /* 0x0000007000037202 */ /* 0x000fea0000000f00 */
[----:B-----5:R3:W-:Y:S02]  /*8790*/  ST.E.128 [R2.64+0x80], R40 ;  /* 0x0000802802007985 */ /* 0x0207e4000c101d06 */
.L_x_2032:
[----:B------:R-:W-:Y:S05]  /*87a0*/  BSYNC B2 ;  /* 0x0000000000027941 */ /* 0x000fea0003800000 */
.L_x_2031:
        /* <DEDUP_REMOVED lines=104> */
.L_x_2044:
[----:B------:R-:W-:Y:S05]  /*8e30*/  BSYNC B0 ;  /* 0x0000000000007941 */ /* 0x000fea0003800000 */
.L_x_2043:
[C---:B------:R-:W-:Y:S04]  /*8e40*/  LEA R2, P0, R227.reuse, R113, 0x1 ;  /* 0x00000071e3027211 */ /* 0x040fe800078008ff */
[----:B------:R-:W-:Y:S05]  /*8e50*/  LEA.HI.X R3, R227, R112, R228, 0x1, P0 ;  /* 0x00000070e3037211 */ /* 0x000fea00000f0ce4 */
[----:B-----5:R3:W-:Y:S04]  /*8e60*/  ST.E.128 [R2.64], R40 ;  /* 0x0000002802007985 */ /* 0x0207e8000c101d06 */
.L_x_2042:
[----:B------:R-:W-:Y:S05]  /*8e70*/  BSYNC B1 ;  /* 0x0000000000017941 */ /* 0x000fea0003800000 */
.L_x_2041:
        /* <DEDUP_REMOVED lines=98> */
.L_x_2046:
[----:B------:R-:W-:Y:S05]  /*94a0*/  BSYNC B0 ;  /* 0x0000000000007941 */ /* 0x000fea0003800000 */
.L_x_2045:
[C---:B------:R-:W-:Y:S04]  /*94b0*/  LEA R2, P0, R69.reuse, R113, 0x1 ;  /* 0x0000007145027211 */ /* 0x040fe800078008ff */
[----:B------:R-:W-:Y:S05]  /*94c0*/  LEA.HI.X R3, R69, R112, R68, 0x1, P0 ;  /* 0x0000007045037211 */ /* 0x000fea00000f0c44 */
[----:B-----5:R3:W-:Y:S04]  /*94d0*/  ST.E.128 [R2.64], R40 ;  /* 0x0000002802007985 */ /* 0x0207e8000c101d06 */
.L_x_2040:
[----:B------:R-:W-:Y:S05]  /*94e0*/  BSYNC B2 ;  /* 0x0000000000027941 */ /* 0x000fea0003800000 */
.L_x_2039:
        /* <DEDUP_REMOVED lines=104> */
.L_x_2052:
[----:B------:R-:W-:Y:S05]  /*9b70*/  BSYNC B0 ;  /* 0x0000000000007941 */ /* 0x000fea0003800000 */
.L_x_2051:
[C---:B------:R-:W-:Y:S04]  /*9b80*/  LEA R2, P0, R70.reuse, R113, 0x1 ;  /* 0x0000007146027211 */ /* 0x040fe800078008ff */
[----:B------:R-:W-:Y:S05]  /*9b90*/  LEA.HI.X R3, R70, R112, R71, 0x1, P0 ;  /* 0x0000007046037211 */ /* 0x000fea00000f0c47 */
[----:B-----5:R3:W-:Y:S04]  /*9ba0*/  ST.E.128 [R2.64], R40 ;  /* 0x0000002802007985 */ /* 0x0207e8000c101d06 */
.L_x_2050:
[----:B------:R-:W-:Y:S05]  /*9bb0*/  BSYNC B1 ;  /* 0x0000000000017941 */ /* 0x000fea0003800000 */
.L_x_2049:
        /* <DEDUP_REMOVED lines=98> */
.L_x_2054:
[----:B------:R-:W-:Y:S05]  /*a1e0*/  BSYNC B0 ;  /* 0x0000000000007941 */ /* 0x000fea0003800000 */
.L_x_2053:
[C---:B------:R-:W-:Y:S04]  /*a1f0*/  LEA R2, P0, R198.reuse, R113, 0x1 ;  /* 0x00000071c6027211 */ /* 0x040fe800078008ff */
[----:B------:R-:W-:Y:S05]  /*a200*/  LEA.HI.X R3, R198, R112, R199, 0x1, P0 ;  /* 0x00000070c6037211 */ /* 0x000fea00000f0cc7 */
[----:B-----5:R3:W-:Y:S04]  /*a210*/  ST.E.128 [R2.64], R40 ;  /* 0x0000002802007985 */ /* 0x0207e8000c101d06 */
.L_x_2048:
[----:B------:R-:W-:Y:S05]  /*a220*/  BSYNC B2 ;  /* 0x0000000000027941 */ /* 0x000fea0003800000 */
.L_x_2047:
        /* <DEDUP_REMOVED lines=107> */
.L_x_2060:
[----:B------:R-:W-:Y:S05]  /*a8e0*/  BSYNC B0 ;  /* 0x0000000000007941 */ /* 0x000fea0003800000 */
.L_x_2059:
[----:B------:R-:W-:Y:S01]  /*a8f0*/  MOV R2, R113 ;  /* 0x0000007100027202 */ /* 0x000fe20000000f00 */
[----:B------:R-:W-:Y:S01]  /*a900*/  IMAD R0, R45, 0x60, RZ ;  /* 0x000000602d007824 */ /* 0x000fe200078e02ff */
[----:B------:R-:W-:Y:S05]  /*a910*/  MOV R3, R112 ;  /* 0x0000007000037202 */ /* 0x000fea0000000f00 */
[----:B------:R-:W-:Y:S05]  /*a920*/  IMAD.WIDE.U32 R2, R44, 0x60, R2 ;  /* 0x000000602c027825 */ /* 0x000fea00078e0002 */
[----:B------:R-:W-:Y:S05]  /*a930*/  IADD3 R3, R3, R0, RZ ;  /* 0x0000000003037210 */ /* 0x000fea0007ffe0ff */
[----:B-----5:R3:W-:Y:S02]  /*a940*/  ST.E.128 [R2.64], R40 ;  /* 0x0000002802007985 */ /* 0x0207e4000c101d06 */
.L_x_2058:
[----:B------:R-:W-:Y:S05]  /*a950*/  BSYNC B1 ;  /* 0x0000000000017941 */ /* 0x000fea0003800000 */
.L_x_2057:
        /* <DEDUP_REMOVED lines=98> */
.L_x_2062:
[----:B------:R-:W-:Y:S05]  /*af80*/  BSYNC B0 ;  /* 0x0000000000007941 */ /* 0x000fea0003800000 */
.L_x_2061:
[C---:B------:R-:W-:Y:S04]  /*af90*/  LEA R2, P0, R196.reuse, R113, 0x1 ;  /* 0x00000071c4027211 */ /* 0x040fe800078008ff */
[----:B------:R-:W-:Y:S05]  /*afa0*/  LEA.HI.X R3, R196, R112, R197, 0x1, P0 ;  /* 0x00000070c4037211 */ /* 0x000fea00000f0cc5 */
[----:B-----5:R3:W-:Y:S04]  /*afb0*/  ST.E.128 [R2.64], R40 ;  /* 0x0000002802007985 */ /* 0x0207e8000c101d06 */
.L_x_2056:
[----:B------:R-:W-:Y:S05]  /*afc0*/  BSYNC B2 ;  /* 0x0000000000027941 */ /* 0x000fea0003800000 */
.L_x_2055:
        /* <DEDUP_REMOVED lines=104> */
.L_x_2068:
[----:B------:R-:W-:Y:S05]  /*b650*/  BSYNC B0 ;  /* 0x0000000000007941 */ /* 0x000fea0003800000 */
.L_x_2067:
[C---:B------:R-:W-:Y:S04]  /*b660*/  LEA R2, P0, R66.reuse, R113, 0x1 ;  /* 0x0000007142027211 */ /* 0x040fe800078008ff */
[----:B------:R-:W-:Y:S05]  /*b670*/  LEA.HI.X R3, R66, R112, R67, 0x1, P0 ;  /* 0x0000007042037211 */ /* 0x000fea00000f0c43 */
[----:B-----5:R3:W-:Y:S04]  /*b680*/  ST.E.128 [R2.64], R40 ;  /* 0x0000002802007985 */ /* 0x0207e8000c101d06 */
.L_x_2066:
[----:B------:R-:W-:Y:S05]  /*b690*/  BSYNC B1 ;  /* 0x0000000000017941 */ /* 0x000fea0003800000 */
.L_x_2065:
        /* <DEDUP_REMOVED lines=98> */
.L_x_2070:
[----:B------:R-:W-:Y:S05]  /*bcc0*/  BSYNC B0 ;  /* 0x0000000000007941 */ /* 0x000fea0003800000 */
.L_x_2069:
[C---:B------:R-:W-:Y:S04]  /*bcd0*/  LEA R2, P0, R194.reuse, R113, 0x1 ;  /* 0x00000071c2027211 */ /* 0x040fe800078008ff */
[----:B------:R-:W-:Y:S05]  /*bce0*/  LEA.HI.X R3, R194, R112, R195, 0x1, P0 ;  /* 0x00000070c2037211 */ /* 0x000fea00000f0cc3 */
[----:B-----5:R3:W-:Y:S04]  /*bcf0*/  ST.E.128 [R2.64], R40 ;  /* 0x0000002802007985 */ /* 0x0207e8000c101d06 */
.L_x_2064:
[----:B------:R-:W-:Y:S05]  /*bd00*/  BSYNC B2 ;  /* 0x0000000000027941 */ /* 0x000fea0003800000 */
.L_x_2063:
        /* <DEDUP_REMOVED lines=107> */
.L_x_2076:
[----:B------:R-:W-:Y:S05]  /*c3c0*/  BSYNC B0 ;  /* 0x0000000000007941 */ /* 0x000fea0003800000 */
.L_x_2075:
[----:B------:R-:W-:Y:S01]  /*c3d0*/  MOV R2, R113 ;  /* 0x0000007100027202 */ /* 0x000fe20000000f00 */
[----:B------:R-:W-:Y:S01]  /*c3e0*/  IMAD R0, R45, 0xa0, RZ ;  /* 0x000000a02d007824 */ /* 0x000fe200078e02ff */
[----:B------:R-:W-:Y:S05]  /*c3f0*/  MOV R3, R112 ;  /* 0x0000007000037202 */ /* 0x000fea0000000f00 */
[----:B------:R-:W-:Y:S05]  /*c400*/  IMAD.WIDE.U32 R2, R44, 0xa0, R2 ;  /* 0x000000a02c027825 */ /* 0x000fea00078e0002 */
[----:B------:R-:W-:Y:S05]  /*c410*/  IADD3 R3, R3, R0, RZ ;  /* 0x0000000003037210 */ /* 0x000fea0007ffe0ff */
[----:B-----5:R3:W-:Y:S02]  /*c420*/  ST.E.128 [R2.64], R40 ;  /* 0x0000002802007985 */ /* 0x0207e4000c101d06 */
.L_x_2074:
[----:B------:R-:W-:Y:S05]  /*c430*/  BSYNC B1 ;  /* 0x0000000000017941 */ /* 0x000fea0003800000 */
.L_x_2073:
        /* <DEDUP_REMOVED lines=98> */
.L_x_2078:
[----:B------:R-:W-:Y:S05]  /*ca60*/  BSYNC B0 ;  /* 0x0000000000007941 */ /* 0x000fea0003800000 */
.L_x_2077:
[C---:B------:R-:W-:Y:S04]  /*ca70*/  LEA R2, P0, R176.reuse, R113, 0x1 ;  /* 0x00000071b0027211 */ /* 0x040fe800078008ff */
[----:B------:R-:W-:Y:S05]  /*ca80*/  LEA.HI.X R3, R176, R112, R65, 0x1, P0 ;  /* 0x00000070b0037211 */ /* 0x000fea00000f0c41 */
[----:B-----5:R3:W-:Y:S04]  /*ca90*/  ST.E.128 [R2.64], R40 ;  /* 0x0000002802007985 */ /* 0x0207e8000c101d06 */
.L_x_2072:
[----:B------:R-:W-:Y:S05]  /*caa0*/  BSYNC B2 ;  /* 0x0000000000027941 */ /* 0x000fea0003800000 */
.L_x_2071:
        /* <DEDUP_REMOVED lines=107> */
.L_x_2084:
[----:B------:R-:W-:Y:S05]  /*d160*/  BSYNC B0 ;  /* 0x0000000000007941 */ /* 0x000fea0003800000 */
.L_x_2083:
[----:B------:R-:W-:Y:S01]  /*d170*/  MOV R2, R113 ;  /* 0x0000007100027202 */ /* 0x000fe20000000f00 */
[----:B------:R-:W-:Y:S01]  /*d180*/  IMAD R0, R45, 0xc0, RZ ;  /* 0x000000c02d007824 */ /* 0x000fe200078e02ff */
[----:B------:R-:W-:Y:S05]  /*d190*/  MOV R3, R112 ;  /* 0x0000007000037202 */ /* 0x000fea0000000f00 */
[----:B------:R-:W-:Y:S05]  /*d1a0*/  IMAD.WIDE.U32 R2, R44, 0xc0, R2 ;  /* 0x000000c02c027825 */ /* 0x000fea00078e0002 */
[----:B------:R-:W-:Y:S05]  /*d1b0*/  IADD3 R3, R3, R0, RZ ;  /* 0x0000000003037210 */ /* 0x000fea0007ffe0ff */
[----:B-----5:R3:W-:Y:S02]  /*d1c0*/  ST.E.128 [R2.64], R40 ;  /* 0x0000002802007985 */ /* 0x0207e4000c101d06 */
.L_x_2082:
[----:B------:R-:W-:Y:S05]  /*d1d0*/  BSYNC B1 ;  /* 0x0000000000017941 */ /* 0x000fea0003800000 */
.L_x_2081:
        /* <DEDUP_REMOVED lines=98> */
.L_x_2086:
[----:B------:R-:W-:Y:S05]  /*d800*/  BSYNC B0 ;  /* 0x0000000000007941 */ /* 0x000fea0003800000 */
.L_x_2085:
[C---:B------:R-:W-:Y:S04]  /*d810*/  LEA R2, P0, R174.reuse, R113, 0x1 ;  /* 0x00000071ae027211 */ /* 0x040fe800078008ff */
[----:B------:R-:W-:Y:S05]  /*d820*/  LEA.HI.X R3, R174, R112, R64, 0x1, P0 ;  /* 0x00000070ae037211 */ /* 0x000fea00000f0c40 */
[----:B-----5:R3:W-:Y:S04]  /*d830*/  ST.E.128 [R2.64], R40 ;  /* 0x0000002802007985 */ /* 0x0207e8000c101d06 */
.L_x_2080:
[----:B------:R-:W-:Y:S05]  /*d840*/  BSYNC B2 ;  /* 0x0000000000027941 */ /* 0x000fea0003800000 */
.L_x_2079:
        /* <DEDUP_REMOVED lines=107> */
.L_x_2092:
[----:B------:R-:W-:Y:S05]  /*df00*/  BSYNC B0 ;  /* 0x0000000000007941 */ /* 0x000fea0003800000 */
.L_x_2091:
[----:B------:R-:W-:Y:S01]  /*df10*/  MOV R2, R113 ;  /* 0x0000007100027202 */ /* 0x000fe20000000f00 */
[----:B------:R-:W-:Y:S01]  /*df20*/  IMAD R0, R45, 0xe0, RZ ;  /* 0x000000e02d007824 */ /* 0x000fe200078e02ff */
[----:B------:R-:W-:Y:S05]  /*df30*/  MOV R3, R112 ;  /* 0x0000007000037202 */ /* 0x000fea0000000f00 */
[----:B------:R-:W-:Y:S05]  /*df40*/  IMAD.WIDE.U32 R2, R44, 0xe0, R2 ;  /* 0x000000e02c027825 */ /* 0x000fea00078e0002 */
[----:B------:R-:W-:Y:S05]  /*df50*/  IADD3 R3, R3, R0, RZ ;  /* 0x0000000003037210 */ /* 0x000fea0007ffe0ff */
[----:B-----5:R3:W-:Y:S02]  /*df60*/  ST.E.128 [R2.64], R40 ;  /* 0x0000002802007985 */ /* 0x0207e4000c101d06 */
.L_x_2090:
[----:B------:R-:W-:Y:S05]  /*df70*/  BSYNC B1 ;  /* 0x0000000000017941 */ /* 0x000fea0003800000 */
.L_x_2089:
        /* <DEDUP_REMOVED lines=20> */
[----:B------:R-:W-:Y:S02]  /*e0c0*/  LEA R2, P0, R3, R20, 0x1 ;  /* 0x0000001403027211 */ /* 0x000fe400078008ff */
        /* <DEDUP_REMOVED lines=79> */
.L_x_2094:
[----:B------:R-:W-:Y:S05]  /*e5c0*/  BSYNC B0 ;  /* 0x0000000000007941 */ /* 0x000fea0003800000 */
.L_x_2093:
[C---:B---3--:R-:W-:Y:S04]  /*e5d0*/  LEA R2, P0, R172.reuse, R113, 0x1 ;  /* 0x00000071ac027211 */ /* 0x048fe800078008ff */
[----:B------:R-:W-:Y:S05]  /*e5e0*/  LEA.HI.X R3, R172, R112, R63, 0x1, P0 ;  /* 0x00000070ac037211 */ /* 0x000fea00000f0c3f */
[----:B-----5:R2:W-:Y:S04]  /*e5f0*/  ST.E.128 [R2.64], R4 ;  /* 0x0000000402007985 */ /* 0x0205e8000c101d06 */
.L_x_2088:
[----:B------:R-:W-:Y:S05]  /*e600*/  BSYNC B2 ;  /* 0x0000000000027941 */ /* 0x000fea0003800000 */
.L_x_2087:
        /* <DEDUP_REMOVED lines=11> */
.L_x_1996:
        /* <DEDUP_REMOVED lines=16> */
.L_x_2096:
[----:B------:R-:W-:Y:S05]  /*e7c0*/  BSYNC B0 ;  /* 0x0000000000007941 */ /* 0x000fea0003800000 */
.L_x_2095:
        /* <DEDUP_REMOVED lines=19> */
.L_x_2098:
[----:B------:R-:W-:Y:S05]  /*e900*/  BSYNC B0 ;  /* 0x0000000000007941 */ /* 0x000fea0003800000 */
.L_x_2097:
        /* <DEDUP_REMOVED lines=19> */
.L_x_2100:
[----:B------:R-:W-:Y:S05]  /*ea40*/  BSYNC B0 ;  /* 0x0000000000007941 */ /* 0x000fea0003800000 */
.L_x_2099:
        /* <DEDUP_REMOVED lines=25> */
.L_x_2102:
[----:B------:R-:W-:Y:S05]  /*ebe0*/  BSYNC B0 ;  /* 0x0000000000007941 */ /* 0x000fea0003800000 */
.L_x_2101:
        /* <DEDUP_REMOVED lines=19> */
.L_x_2104:
[----:B------:R-:W-:Y:S05]  /*ed20*/  BSYNC B0 ;  /* 0x0000000000007941 */ /* 0x000fea0003800000 */
.L_x_2103:
        /* <DEDUP_REMOVED lines=25> */
.L_x_2106:
[----:B------:R-:W-:Y:S05]  /*eec0*/  BSYNC B0 ;  /* 0x0000000000007941 */ /* 0x000fea0003800000 */
.L_x_2105:
        /* <DEDUP_REMOVED lines=25> */
.L_x_2108:
[----:B------:R-:W-:Y:S05]  /*f060*/  BSYNC B0 ;  /* 0x0000000000007941 */ /* 0x000fea0003800000 */
.L_x_2107:
        /* <DEDUP_REMOVED lines=24> */
.L_x_2030:
[----:B------:R-:W-:Y:S05]  /*f1f0*/  BSYNC B3 ;  /* 0x0000000000037941 */ /* 0x000fea0003800000 */
.L_x_1995:
        /* <DEDUP_REMOVED lines=91> */
.L_x_2110:
        /* <DEDUP_REMOVED lines=12> */
.L_x_2111:
[----:B------:R-:W-:Y:S05]  /*f870*/  BSYNC B0 ;  /* 0x0000000000007941 */ /* 0x000fea0003800000 */
.L_x_2109:
[----:B------:R-:W-:Y:S04]  /*f880*/  IADD3 R13, R13, -0x1, RZ ;  /* 0xffffffff0d0d7810 */ /* 0x000fe80007ffe0ff */
[----:B------:R-:W-:Y:S11]  /*f890*/  ISETP.GT.AND P0, PT, R13, R72, PT ;  /* 0x000000480d00720c */ /* 0x000ff60003f04270 */
[----:B------:R-:W-:Y:S02]  /*f8a0*/  @!UPT UIADD3 URZ, URZ, URZ, URZ ;  /* 0x0000003f3f3ff290 */ /* 0x000fe4000fffe03f */
[----:B------:R-:W-:-:S05]  /*f8b0*/  @P0 BRA `(.L_x_2112) ;  /* 0xffff382000000947 */ /* 0x000fca000383ffff */
.L_x_1978:
        /* <DEDUP_REMOVED lines=20> */
[----:B------:R-:W-:Y:S02]  /*fa00*/  LEA.HI R3, R0, R0, RZ, 0x1 ;  /* 0x0000000000037211 */ /* 0x000fe400078f08ff */
[-C--:B------:R-:W-:Y:S02]  /*fa10*/  IADD3 R5, P1, R5, R180.reuse, RZ ;  /* 0x000000b405057210 */ /* 0x080fe40007f3e0ff */
[----:B------:R-:W-:Y:S02]  /*fa20*/  SHF.R.S32.HI R3, RZ, 0x1, R3 ;  /* 0x00000001ff037819 */ /* 0x000fe40000011403 */
[----:B------:R-:W-:Y:S01]  /*fa30*/  LEA R6, P0, R206, R180, 0x5 ;  /* 0x000000b4ce067211 */ /* 0x000fe200078028ff */
[----:B------:R-:W-:Y:S01]  /*fa40*/  IMAD.X R9, R9, 0x1, R185, P1 ;  /* 0x0000000109097824 */ /* 0x000fe200008e06b9 */
[----:B------:R-:W-:-:S02]  /*fa50*/  LEA R42, P1, R5, R208, 0x1 ;  /* 0x000000d0052a7211 */ /* 0x000fc400078208ff */
[----:B---3--:R-:W-:Y:S01]  /*fa60*/  ISETP.NE.AND P4, PT, R4, RZ, PT ;  /* 0x000000ff0400720c */ /* 0x008fe20003f85270 */
[----:B------:R-:W-:Y:S01]  /*fa70*/  IMAD.MOV.U32 R184, RZ, RZ, R180 ;  /* 0x000000ffffb87224 */ /* 0x000fe200078e00b4 */
[-C--:B------:R-:W-:Y:S01]  /*fa80*/  LEA R54, P2, R180, R208.reuse, 0x1 ;  /* 0x000000d0b4367211 */ /* 0x080fe200078408ff */
[----:B------:R-:W-:Y:S01]  /*fa90*/  IMAD R25, R200, R3, R156 ;  /* 0x00000003c8197224 */ /* 0x000fe200078e029c */
[----:B------:R-:W-:Y:S02]  /*faa0*/  LEA.HI.X R12, R206, R185, R207, 0x5, P0 ;  /* 0x000000b9ce0c7211 */ /* 0x000fe400000f2ccf */
[-C--:B------:R-:W-:Y:S01]  /*fab0*/  LEA.HI.X R43, R5, R209.reuse, R9, 0x1, P1 ;  /* 0x000000d1052b7211 */ /* 0x080fe200008f0c09 */
[----:B------:R-:W-:Y:S01]  /*fac0*/  IMAD R8, R207, 0x30, RZ ;  /* 0x00000030cf087824 */ /* 0x000fe200078e02ff */
[--C-:B------:R-:W-:Y:S01]  /*fad0*/  LEA.HI.X R55, R180, R209, R185.reuse, 0x1, P2 ;  /* 0x000000d1b4377211 */ /* 0x100fe200010f0cb9 */
[----:B------:R-:W-:Y:S01]  /*fae0*/  IMAD.WIDE.U32 R184, R206, 0x30, R184 ;  /* 0x00000030ceb87825 */ /* 0x000fe200078e00b8 */
[----:B------:R-:W-:-:S03]  /*faf0*/  LEA R16, P0, R6, R208, 0x1 ;  /* 0x000000d006107211 */ /* 0x000fc600078008ff */
        /* <DEDUP_REMOVED lines=19> */
[----:B-----5:R-:W-:Y:S01]  /*fc30*/  ISETP.GE.AND P2, PT, R18, R2, PT ;  /* 0x000000021200720c */ /* 0x020fe20003f46270 */
        /* <DEDUP_REMOVED lines=35> */
[----:B------:R-:W-:Y:S01]  /*fe70*/  HADD2.F32 R12, -RZ, R9.H1_H1 ;  /* 0x30000009ff0c7230 */ /* 0x000fe20000004100 */
[C---:B------:R-:W-:Y:S01]  /*fe80*/  FFMA.FTZ R30, R27.reuse, R20, R30 ;  /* 0x000000141b1e7223 */ /* 0x040fe2000001001e */
[--C-:B------:R-:W-:Y:S01]  /*fe90*/  HADD2.F32 R20, -RZ, R26.reuse.H1_H1 ;  /* 0x3000001aff147230 */ /* 0x100fe20000004100 */
        /* <DEDUP_REMOVED lines=20> */
.L_x_2121:
[----:B------:R-:W-:Y:S05]  /*ffe0*/  BSYNC B0 ;  /* 0x0000000000007941 */ /* 0x000fea0003800000 */
.L_x_2120:
[----:B-----5:R3:W-:Y:S02]  /*fff0*/  STS.128 [R237], R20 ;  /* 0x00000014ed007388 */ /* 0x0207e40000000c00 */
.L_x_2119:
[----:B------:R-:W-:Y:S05]  /*10000*/  BSYNC B1 ;  /* 0x0000000000017941 */ /* 0x000fea0003800000 */
.L_x_2118:
        /* <DEDUP_REMOVED lines=52> */
.L_x_2123:
[----:B------:R-:W-:Y:S05]  /*10350*/  BSYNC B0 ;  /* 0x0000000000007941 */ /* 0x000fea0003800000 */
.L_x_2122:
[----:B-----5:R1:W-:Y:S02]  /*10360*/  STS.128 [R237+0x2000], R20 ;  /* 0x00200014ed007388 */ /* 0x0203e40000000c00 */
.L_x_2117:
[----:B------:R-:W-:Y:S05]  /*10370*/  BSYNC B2 ;  /* 0x0000000000027941 */ /* 0x000fea0003800000 */
.L_x_2116:
[----:B------:R-:W-:Y:S01]  /*10380*/  IADD3 R8, R200, 0x10, RZ ;  /* 0x00000010c8087810 */ /* 0x000fe20007ffe0ff */
[----:B------:R-:W-:Y:S03]  /*10390*/  BSSY B2, `(.L_x_2124) ;  /* 0x000007a000027945 */ /* 0x000fe60003800000 */
[----:B------:R-:W-:-:S04]  /*103a0*/  ISETP.GE.AND P0, PT, R8, R13, PT ;  /* 0x0000000d0800720c */ /* 0x000fc80003f06270 */
[----:B------:R-:W-:-:S13]  /*103b0*/  ISETP.LT.OR P0, PT, R130, -0x87, P0 ;  /* 0xffffff798200780c */ /* 0x000fda0000701670 */
[----:B------:R-:W-:Y:S05]  /*103c0*/  @P0 BRA `(.L_x_2125) ;  /* 0x0000076000000947 */ /* 0x000fea0003800000 */
[----:B-----5:R-:W-:Y:S01]  /*103d0*/  ISETP.GE.AND P0, PT, R18, R2, PT ;  /* 0x000000021200720c */ /* 0x020fe20003f06270 */
[----:B------:R-:W-:Y:S01]  /*103e0*/  BSSY B1, `(.L_x_2126) ;  /* 0x000003e000017945 */ /* 0x000fe20003800000 */
[----:B------:R-:W-:-:S04]  /*103f0*/  IADD3 R4, P1, R15, R24, RZ ;  /* 0x000000180f047210 */ /* 0x000fc80007f3e0ff */
[----:B------:R-:W-:Y:S01]  /*10400*/  LEA.HI.X.SX32 R15, R15, R25, 0x1, P1 ;  /* 0x000000190f0f7211 */ /* 0x000fe200008f0eff */
[----:B--23--:R-:W-:-:S03]  /*10410*/  IMAD.SHL.U32 R54, R4, 0x2, RZ ;  /* 0x0000000204367824 */ /* 0x00cfc600078e00ff */
[----:B------:R-:W-:Y:S02]  /*10420*/  SHF.L.U64.HI R4, R4, 0x1, R15 ;  /* 0x0000000104047819 */ /* 0x000fe4000001020f */
[-C--:B------:R-:W-:Y:S01]  /*10430*/  IADD3 R38, P2, R28, R54.reuse, RZ ;  /* 0x000000361c267210 */ /* 0x080fe20007f5e0ff */
        /* <DEDUP_REMOVED lines=54> */
.L_x_2129:
[----:B------:R-:W-:Y:S05]  /*107a0*/  BSYNC B0 ;  /* 0x0000000000007941 */ /* 0x000fea0003800000 */
.L_x_2128:
[----:B-----5:R3:W-:Y:S02]  /*107b0*/  STS.128 [R237+0x800], R20 ;  /* 0x00080014ed007388 */ /* 0x0207e40000000c00 */
.L_x_2127:
[----:B------:R-:W-:Y:S05]  /*107c0*/  BSYNC B1 ;  /* 0x0000000000017941 */ /* 0x000fea0003800000 */
.L_x_2126:
        /* <DEDUP_REMOVED lines=52> */
.L_x_2131:
[----:B------:R-:W-:Y:S05]  /*10b10*/  BSYNC B0 ;  /* 0x0000000000007941 */ /* 0x000fea0003800000 */
.L_x_2130:
[----:B-----5:R3:W-:Y:S02]  /*10b20*/  STS.128 [R237+0x2800], R20 ;  /* 0x00280014ed007388 */ /* 0x0207e40000000c00 */
.L_x_2125:
[----:B------:R-:W-:Y:S05]  /*10b30*/  BSYNC B2 ;  /* 0x0000000000027941 */ /* 0x000fea0003800000 */
.L_x_2124:
[----:B------:R-:W-:Y:S01]  /*10b40*/  IADD3 R33, R200, 0x20, RZ ;  /* 0x00000020c8217810 */ /* 0x000fe20007ffe0ff */
[----:B------:R-:W-:Y:S03]  /*10b50*/  BSSY B2, `(.L_x_2132) ;  /* 0x000007a000027945 */ /* 0x000fe60003800000 */
[----:B------:R-:W-:-:S04]  /*10b60*/  ISETP.GE.AND P0, PT, R33, R13, PT ;  /* 0x0000000d2100720c */ /* 0x000fc80003f06270 */
[----:B------:R-:W-:-:S13]  /*10b70*/  ISETP.LT.OR P0, PT, R130, -0x107, P0 ;  /* 0xfffffef98200780c */ /* 0x000fda0000701670 */
[----:B------:R-:W-:Y:S05]  /*10b80*/  @P0 BRA `(.L_x_2133) ;  /* 0x0000076000000947 */ /* 0x000fea0003800000 */
[----:B-----5:R-:W-:Y:S01]  /*10b90*/  ISETP.GE.AND P0, PT, R18, R2, PT ;  /* 0x000000021200720c */ /* 0x020fe20003f06270 */
[----:B------:R-:W-:Y:S01]  /*10ba0*/  IMAD.SHL.U32 R4, R3, 0x20, RZ ;  /* 0x0000002003047824 */ /* 0x000fe200078e00ff */
[----:B------:R-:W-:Y:S04]  /*10bb0*/  BSSY B1, `(.L_x_2134) ;  /* 0x000003e000017945 */ /* 0x000fe80003800000 */
[----:B------:R-:W-:-:S04]  /*10bc0*/  IADD3 R5, P1, R4, R24, RZ ;  /* 0x0000001804057210 */ /* 0x000fc80007f3e0ff */
[----:B------:R-:W-:Y:S01]  /*10bd0*/  LEA.HI.X.SX32 R4, R4, R25, 0x1, P1 ;  /* 0x0000001904047211 */ /* 0x000fe200008f0eff */
[C---:B-1----:R-:W-:Y:S02]  /*10be0*/  IMAD.SHL.U32 R42, R5.reuse, 0x2, RZ ;  /* 0x00000002052a7824 */ /* 0x042fe400078e00ff */
[----:B------:R1:W-:Y:S01]  /*10bf0*/  @P0 STS.128 [R237+0x1000], RZ ;  /* 0x001000ffed000388 */ /* 0x0003e20000000c00 */
[----:B------:R-:W-:Y:S02]  /*10c00*/  SHF.L.U64.HI R4, R5, 0x1, R4 ;  /* 0x0000000105047819 */ /* 0x000fe40000010204 */
[-C--:B------:R-:W-:Y:S02]  /*10c10*/  IADD3 R38, P2, R28, R42.reuse, RZ ;  /* 0x0000002a1c267210 */ /* 0x080fe40007f5e0ff */
[----:B------:R-:W-:-:S03]  /*10c20*/  IADD3 R42, P1, R34, R42, RZ ;  /* 0x0000002a222a7210 */ /* 0x000fc60007f3e0ff */
[--C-:B------:R-:W-:Y:S02]  /*10c30*/  IMAD.X R39, R29, 0x1, R4.reuse, P2 ;  /* 0x000000011d277824 */ /* 0x100fe400010e0604 */
[----:B------:R-:W-:Y:S01]  /*10c40*/  IMAD.X R43, R35, 0x1, R4, P1 ;  /* 0x00000001232b7824 */ /* 0x000fe200008e0604 */
[----:B------:R-:W-:Y:S05]  /*10c50*/  @P0 BRA `(.L_x_2135) ;  /* 0x0000033000000947 */ /* 0x000fea0003800000 */
[----:B---3--:R3:W5:Y:S01]  /*10c60*/  LD.E.128 R20, [R16.64] ;  /* 0x0000000610147980 */ /* 0x008762000c101d00 */
[----:B------:R-:W-:Y:S01]  /*10c70*/  ISETP.GE.AND P0, PT, R18, R0, PT ;  /* 0x000000001200720c */ /* 0x000fe20003f06270 */
[----:B------:R-:W-:-:S12]  /*10c80*/  BSSY B0, `(.L_x_2136) ;  /* 0x000002f000007945 */ /* 0x000fd80003800000 */
[----:B------:R-:W-:Y:S05]  /*10c90*/  @P0 BRA `(.L_x_2137) ;  /* 0x000002d000000947 */ /* 0x000fea0003800000 */
[----:B--2---:R-:W2:Y:S04]  /*10ca0*/  LD.E.64 R4, [R42.64] ;  /* 0x000000062a047980 */ /* 0x004ea8000c101b00 */
[----:B---3--:R-:W3:Y:S01]  /*10cb0*/  LD.E.64 R6, [R38.64] ;  /* 0x0000000626067980 */ /* 0x008ee2000c101b00 */
        /* <DEDUP_REMOVED lines=43> */
.L_x_2137:
[----:B------:R-:W-:Y:S05]  /*10f70*/  BSYNC B0 ;  /* 0x0000000000007941 */ /* 0x000fea0003800000 */
.L_x_2136:
[----:B-----5:R1:W-:Y:S02]  /*10f80*/  STS.128 [R237+0x1000], R20 ;  /* 0x00100014ed007388 */ /* 0x0203e40000000c00 */
.L_x_2135:
[----:B------:R-:W-:Y:S05]  /*10f90*/  BSYNC B1 ;  /* 0x0000000000017941 */ /* 0x000fea0003800000 */
.L_x_2134:
        /* <DEDUP_REMOVED lines=12> */
[----:B------:R-:W-:-:S02]  /*11060*/  HADD2.F32 R23, -RZ, R26.H0_H0 ;  /* 0x2000001aff177230 */ /* 0x000fc40000004100 */
[--C-:B------:R-:W-:Y:S02]  /*11070*/  HADD2.F32 R21, -RZ, R9.reuse.H1_H1 ;  /* 0x30000009ff157230 */ /* 0x100fe40000004100 */
[----:B------:R-:W-:Y:S02]  /*11080*/  HADD2.F32 R26, -RZ, R26.H1_H1 ;  /* 0x3000001aff1a7230 */ /* 0x000fe40000004100 */
[----:B------:R-:W-:Y:S02]  /*11090*/  HADD2.F32 R30, -RZ, R9.H0_H0 ;  /* 0x20000009ff1e7230 */ /* 0x000fe40000004100 */
[----:B---3--:R-:W-:Y:S02]  /*110a0*/  HADD2.F32 R15, -RZ, R5.H1_H1 ;  /* 0x30000005ff0f7230 */ /* 0x008fe40000004100 */
[----:B-1----:R-:W-:Y:S02]  /*110b0*/  HADD2.F32 R16, -RZ, R4.H1_H1 ;  /* 0x30000004ff107230 */ /* 0x002fe40000004100 */
        /* <DEDUP_REMOVED lines=23> */
[-C--:B------:R-:W-:Y:S01]  /*11230*/  FMUL.FTZ R16, R16, R7.reuse ;  /* 0x0000000710107220 */ /* 0x080fe20000410000 */
        /* <DEDUP_REMOVED lines=9> */
.L_x_2139:
[----:B------:R-:W-:Y:S05]  /*112d0*/  BSYNC B0 ;  /* 0x0000000000007941 */ /* 0x000fea0003800000 */
.L_x_2138:
[----:B-----5:R3:W-:Y:S02]  /*112e0*/  STS.128 [R237+0x3000], R20 ;  /* 0x00300014ed007388 */ /* 0x0207e40000000c00 */
.L_x_2133:
[----:B------:R-:W-:Y:S05]  /*112f0*/  BSYNC B2 ;  /* 0x0000000000027941 */ /* 0x000fea0003800000 */
.L_x_2132:
[----:B------:R-:W-:-:S04]  /*11300*/  IADD3 R36, R200, 0x30, RZ ;  /* 0x00000030c8247810 */ /* 0x000fc80007ffe0ff */
[----:B------:R-:W-:-:S04]  /*11310*/  ISETP.GE.AND P0, PT, R36, R13, PT ;  /* 0x0000000d2400720c */ /* 0x000fc80003f06270 */
[----:B------:R-:W-:-:S13]  /*11320*/  ISETP.LT.OR P0, PT, R130, -0x187, P0 ;  /* 0xfffffe798200780c */ /* 0x000fda0000701670 */
[----:B------:R-:W-:Y:S05]  /*11330*/  @P0 BRA `(.L_x_2140) ;  /* 0x0000414000000947 */ /* 0x000fea0003800000 */
[----:B-----5:R-:W-:Y:S01]  /*11340*/  ISETP.GE.AND P0, PT, R18, R2, PT ;  /* 0x000000021200720c */ /* 0x020fe20003f06270 */
        /* <DEDUP_REMOVED lines=21> */
[--C-:B------:R-:W-:Y:S01]  /*114a0*/  HADD2.F32 R21, -RZ, R15.reuse.H0_H0 ;  /* 0x2000000fff157230 */ /* 0x100fe20000004100 */
[----:B------:R-:W-:Y:S01]  /*114b0*/  MOV R20, R22 ;  /* 0x0000001600147202 */ /* 0x000fe20000000f00 */
[----:B------:R-:W-:-:S02]  /*114c0*/  HADD2.F32 R22, -RZ, R15.H1_H1 ;  /* 0x3000000fff167230 */ /* 0x000fc40000004100 */
[--C-:B------:R-:W-:Y:S02]  /*114d0*/  HADD2.F32 R19, -RZ, R3.reuse.H1_H1 ;  /* 0x30000003ff137230 */ /* 0x100fe40000004100 */
        /* <DEDUP_REMOVED lines=37> */
.L_x_2144:
[----:B------:R-:W-:Y:S05]  /*11730*/  BSYNC B0 ;  /* 0x0000000000007941 */ /* 0x000fea0003800000 */
.L_x_2143:
[----:B-----5:R3:W-:Y:S02]  /*11740*/  STS.128 [R237+0x1800], R20 ;  /* 0x00180014ed007388 */ /* 0x0207e40000000c00 */
.L_x_2142:
[----:B------:R-:W-:Y:S05]  /*11750*/  BSYNC B1 ;  /* 0x0000000000017941 */ /* 0x000fea0003800000 */
.L_x_2141:
        /* <DEDUP_REMOVED lines=53> */
.L_x_2146:
[----:B------:R-:W-:Y:S05]  /*11ab0*/  BSYNC B0 ;  /* 0x0000000000007941 */ /* 0x000fea0003800000 */
.L_x_2145:
[----:B-----5:R1:W-:Y:S01]  /*11ac0*/  STS.128 [R237+0x3800], R40 ;  /* 0x00380028ed007388 */ /* 0x0203e20000000c00 */
[----:B------:R-:W-:Y:S05]  /*11ad0*/  BRA `(.L_x_2140) ;  /* 0x000039a000007947 */ /* 0x000fea0003800000 */
.L_x_2115:
[----:B-1----:R-:W-:Y:S01]  /*11ae0*/  BSSY B2, `(.L_x_2147) ;  /* 0x00000c8000027945 */ /* 0x002fe20003800000 */
[----:B------:R-:W-:Y:S05]  /*11af0*/  @!P0 BRA `(.L_x_2148) ;  /* 0x00000c6000008947 */ /* 0x000fea0003800000 */
[----:B-----5:R-:W-:Y:S01]  /*11b00*/  ISETP.GE.AND P0, PT, R18, R2, PT ;  /* 0x000000021200720c */ /* 0x020fe20003f06270 */
        /* <DEDUP_REMOVED lines=26> */
[----:B-----5:R-:W-:Y:S01]  /*11cb0*/  MOV R8, R37 ;  /* 0x0000002500087202 */ /* 0x020fe20000000f00 */
[----:B------:R-:W-:Y:S01]  /*11cc0*/  IMAD.MOV.U32 R33, RZ, RZ, R36 ;  /* 0x000000ffff217224 */ /* 0x000fe200078e0024 */
[----:B------:R-:W-:Y:S02]  /*11cd0*/  MOV R36, R38 ;  /* 0x0000002600247202 */ /* 0x000fe40000000f00 */
[----:B------:R-:W-:Y:S02]  /*11ce0*/  MOV R30, R39 ;  /* 0x00000027001e7202 */ /* 0x000fe40000000f00 */
[----:B---3--:R-:W-:Y:S01]  /*11cf0*/  MOV R37, R25 ;  /* 0x0000001900257202 */ /* 0x008fe20000000f00 */
[----:B------:R-:W-:Y:S01]  /*11d00*/  IMAD.MOV.U32 R25, RZ, RZ, R26 ;  /* 0x000000ffff197224 */ /* 0x000fe200078e001a */
[--C-:B--2---:R-:W-:Y:S02]  /*11d10*/  HADD2.F32 R26, -RZ, R5.reuse.H0_H0 ;  /* 0x20000005ff1a7230 */ /* 0x104fe40000004100 */
[----:B------:R-:W-:-:S02]  /*11d20*/  HADD2.F32 R38, -RZ, R5.H1_H1 ;  /* 0x30000005ff267230 */ /* 0x000fc40000004100 */
        /* <DEDUP_REMOVED lines=40> */
[----:B------:R-:W-:Y:S02]  /*11fb0*/  HADD2.F32 R20, -RZ, R22.H0_H0 ;  /* 0x20000016ff147230 */ /* 0x000fe40000004100 */
[----:B------:R-:W-:Y:S02]  /*11fc0*/  HADD2.F32 R7, -RZ, R33.H0_H0 ;  /* 0x20000021ff077230 */ /* 0x000fe40000004100 */
[----:B------:R-:W-:-:S02]  /*11fd0*/  HADD2.F32 R21, -RZ, R36.H0_H0 ;  /* 0x20000024ff157230 */ /* 0x000fc40000004100 */
[----:B------:R-:W-:Y:S02]  /*11fe0*/  HADD2.F32 R23, -RZ, R23.H1_H1 ;  /* 0x30000017ff177230 */ /* 0x000fe40000004100 */
        /* <DEDUP_REMOVED lines=18> */
.L_x_2152:
[----:B------:R-:W-:Y:S05]  /*12110*/  BSYNC B0 ;  /* 0x0000000000007941 */ /* 0x000fea0003800000 */
.L_x_2151:
[----:B-----5:R3:W-:Y:S02]  /*12120*/  STS.128 [R237], R36 ;  /* 0x00000024ed007388 */ /* 0x0207e40000000c00 */
.L_x_2150:
[----:B------:R-:W-:Y:S05]  /*12130*/  BSYNC B1 ;  /* 0x0000000000017941 */ /* 0x000fea0003800000 */
.L_x_2149:
        /* <DEDUP_REMOVED lines=26> */
[----:B-----5:R-:W-:Y:S01]  /*122e0*/  MOV R8, R37 ;  /* 0x0000002500087202 */ /* 0x020fe20000000f00 */
[----:B------:R-:W-:Y:S01]  /*122f0*/  IMAD.MOV.U32 R33, RZ, RZ, R36 ;  /* 0x000000ffff217224 */ /* 0x000fe200078e0024 */
[----:B------:R-:W-:Y:S02]  /*12300*/  MOV R36, R38 ;  /* 0x0000002600247202 */ /* 0x000fe40000000f00 */
[----:B------:R-:W-:Y:S02]  /*12310*/  MOV R30, R39 ;  /* 0x00000027001e7202 */ /* 0x000fe40000000f00 */
[----:B--2---:R-:W-:Y:S01]  /*12320*/  MOV R37, R25 ;  /* 0x0000001900257202 */ /* 0x004fe20000000f00 */
[----:B------:R-:W-:Y:S01]  /*12330*/  IMAD.MOV.U32 R25, RZ, RZ, R26 ;  /* 0x000000ffff197224 */ /* 0x000fe200078e001a */
[----:B------:R-:W-:Y:S02]  /*12340*/  HADD2.F32 R55, -RZ, R24.H0_H0 ;  /* 0x20000018ff377230 */ /* 0x000fe40000004100 */
[----:B---3--:R-:W-:-:S02]  /*12350*/  HADD2.F32 R26, -RZ, R4.H0_H0 ;  /* 0x20000004ff1a7230 */ /* 0x008fc40000004100 */
[----:B------:R-:W-:Y:S02]  /*12360*/  HADD2.F32 R38, -RZ, R4.H1_H1 ;  /* 0x30000004ff267230 */ /* 0x000fe40000004100 */
        /* <DEDUP_REMOVED lines=19> */
[----:B------:R-:W-:Y:S02]  /*124a0*/  @!P1 FADD.FTZ R6, -R6, -RZ ;  /* 0x800000ff06069221 */ /* 0x000fe40000010100 */
[----:B------:R-:W-:Y:S02]  /*124b0*/  FMUL.FTZ R54, R25, R54 ;  /* 0x0000003619367220 */ /* 0x000fe40000410000 */
[----:B------:R-:W-:Y:S01]  /*124c0*/  FMUL.FTZ R7, R27, R7 ;  /* 0x000000071b077220 */ /* 0x000fe20000410000 */
[----:B------:R-:W-:Y:S01]  /*124d0*/  HADD2.F32 R37, -RZ, R37.H1_H1 ;  /* 0x30000025ff257230 */ /* 0x000fe20000004100 */
[----:B------:R-:W-:Y:S01]  /*124e0*/  FMUL.FTZ R5, R26, R5 ;  /* 0x000000051a057220 */ /* 0x000fe20000410000 */
[----:B------:R-:W-:Y:S01]  /*124f0*/  HADD2.F32 R26, -RZ, R8.H0_H0 ;  /* 0x20000008ff1a7230 */ /* 0x000fe20000004100 */
[----:B------:R-:W-:Y:S02]  /*12500*/  @!P1 FADD.FTZ R38, -R38, -RZ ;  /* 0x800000ff26269221 */ /* 0x000fe40000010100 */
[----:B------:R-:W-:Y:S01]  /*12510*/  FMUL.FTZ R6, R4, R6 ;  /* 0x0000000604067220 */ /* 0x000fe20000410000 */
[----:B----4-:R-:W-:-:S02]  /*12520*/  HADD2.F32 R25, -RZ, R20.H0_H0 ;  /* 0x20000014ff197230 */ /* 0x010fc40000004100 */
[----:B------:R-:W-:Y:S01]  /*12530*/  HADD2.F32 R27, -RZ, R20.H1_H1 ;  /* 0x30000014ff1b7230 */ /* 0x000fe20000004100 */
[----:B------:R-:W-:Y:S01]  /*12540*/  @!P1 FADD.FTZ R39, -R39, -RZ ;  /* 0x800000ff27279221 */ /* 0x000fe20000010100 */
[----:B------:R-:W-:Y:S02]  /*12550*/  HADD2.F32 R20, -RZ, R21.H0_H0 ;  /* 0x20000015ff147230 */ /* 0x000fe40000004100 */
[----:B------:R-:W-:Y:S01]  /*12560*/  HADD2.F32 R4, -RZ, R33.H0_H0 ;  /* 0x20000021ff047230 */ /* 0x000fe20000004100 */
[----:B------:R-:W-:Y:S01]  /*12570*/  FMUL.FTZ R56, R56, R38 ;  /* 0x0000002638387220 */ /* 0x000fe20000410000 */
[----:B------:R-:W-:Y:S01]  /*12580*/  HADD2.F32 R38, -RZ, R21.H1_H1 ;  /* 0x30000015ff267230 */ /* 0x000fe20000004100 */
[----:B------:R-:W-:Y:S01]  /*12590*/  FMUL.FTZ R37, R37, R39 ;  /* 0x0000002725257220 */ /* 0x000fe20000410000 */
[--C-:B------:R-:W-:Y:S01]  /*125a0*/  HADD2.F32 R21, -RZ, R22.reuse.H0_H0 ;  /* 0x20000016ff157230 */ /* 0x100fe20000004100 */
[----:B------:R-:W-:Y:S01]  /*125b0*/  FFMA.FTZ R20, R26, R20, R24 ;  /* 0x000000141a147223 */ /* 0x000fe20000010018 */
[----:B------:R-:W-:Y:S01]  /*125c0*/  HADD2.F32 R39, -RZ, R22.H1_H1 ;  /* 0x30000016ff277230 */ /* 0x000fe20000004100 */
[----:B------:R-:W-:Y:S01]  /*125d0*/  FFMA.FTZ R4, R4, R25, R55 ;  /* 0x0000001904047223 */ /* 0x000fe20000010037 */
[----:B------:R-:W-:-:S02]  /*125e0*/  HADD2.F32 R24, -RZ, R8.H1_H1 ;  /* 0x30000008ff187230 */ /* 0x000fc40000004100 */
[----:B------:R-:W-:Y:S02]  /*125f0*/  HADD2.F32 R22, -RZ, R23.H0_H0 ;  /* 0x20000017ff167230 */ /* 0x000fe40000004100 */
[----:B------:R-:W-:Y:S02]  /*12600*/  HADD2.F32 R8, -RZ, R36.H0_H0 ;  /* 0x20000024ff087230 */ /* 0x000fe40000004100 */
[----:B------:R-:W-:Y:S02]  /*12610*/  HADD2.F32 R25, -RZ, R30.H0_H0 ;  /* 0x2000001eff197230 */ /* 0x000fe40000004100 */
[----:B------:R-:W-:Y:S02]  /*12620*/  HADD2.F32 R33, -RZ, R33.H1_H1 ;  /* 0x30000021ff217230 */ /* 0x000fe40000004100 */
[----:B------:R-:W-:Y:S02]  /*12630*/  HADD2.F32 R23, -RZ, R23.H1_H1 ;  /* 0x30000017ff177230 */ /* 0x000fe40000004100 */
[----:B------:R-:W-:-:S02]  /*12640*/  HADD2.F32 R36, -RZ, R36.H1_H1 ;  /* 0x30000024ff247230 */ /* 0x000fc40000004100 */
[----:B------:R-:W-:Y:S01]  /*12650*/  HADD2.F32 R30, -RZ, R30.H1_H1 ;  /* 0x3000001eff1e7230 */ /* 0x000fe20000004100 */
[----:B------:R-:W-:Y:S02]  /*12660*/  FFMA.FTZ R27, R33, R27, R56 ;  /* 0x0000001b211b7223 */ /* 0x000fe40000010038 */
[----:B------:R-:W-:Y:S02]  /*12670*/  FFMA.FTZ R24, R24, R38, R37 ;  /* 0x0000002618187223 */ /* 0x000fe40000010025 */
[----:B------:R-:W-:Y:S02]  /*12680*/  FFMA.FTZ R5, R8, R21, R5 ;  /* 0x0000001508057223 */ /* 0x000fe40000010005 */
[----:B------:R-:W-:Y:S02]  /*12690*/  FFMA.FTZ R36, R36, R39, R54 ;  /* 0x0000002724247223 */ /* 0x000fe40000010036 */
[----:B------:R-:W-:Y:S02]  /*126a0*/  FFMA.FTZ R6, R25, R22, R6 ;  /* 0x0000001619067223 */ /* 0x000fe40000010006 */
[----:B------:R-:W-:Y:S01]  /*126b0*/  FFMA.FTZ R7, R30, R23, R7 ;  /* 0x000000171e077223 */ /* 0x000fe20000010007 */
[----:B------:R-:W-:-:S02]  /*126c0*/  F2FP.PACK_AB R4, R27, R4 ;  /* 0x000000041b04723e */ /* 0x000fc400000000ff */
[----:B------:R-:W-:Y:S02]  /*126d0*/  F2FP.PACK_AB R20, R24, R20 ;  /* 0x000000141814723e */ /* 0x000fe400000000ff */
[----:B------:R-:W-:Y:S02]  /*126e0*/  F2FP.PACK_AB R5, R36, R5 ;  /* 0x000000052405723e */ /* 0x000fe400000000ff */
[----:B------:R-:W-:Y:S02]  /*126f0*/  F2FP.PACK_AB R6, R7, R6 ;  /* 0x000000060706723e */ /* 0x000fe400000000ff */
[----:B------:R-:W-:Y:S02]  /*12700*/  MOV R36, R4 ;  /* 0x0000000400247202 */ /* 0x000fe40000000f00 */
[----:B------:R-:W-:Y:S02]  /*12710*/  MOV R37, R20 ;  /* 0x0000001400257202 */ /* 0x000fe40000000f00 */
[----:B------:R-:W-:-:S02]  /*12720*/  MOV R38, R5 ;  /* 0x0000000500267202 */ /* 0x000fc40000000f00 */
[----:B------:R-:W-:Y:S02]  /*12730*/  MOV R39, R6 ;  /* 0x0000000600277202 */ /* 0x000fe40000000f00 */
.L_x_2154:
[----:B------:R-:W-:Y:S05]  /*12740*/  BSYNC B0 ;  /* 0x0000000000007941 */ /* 0x000fea0003800000 */
.L_x_2153:
[----:B-----5:R1:W-:Y:S02]  /*12750*/  STS.128 [R237+0x2000], R36 ;  /* 0x00200024ed007388 */ /* 0x0203e40000000c00 */
.L_x_2148:
[----:B------:R-:W-:Y:S05]  /*12760*/  BSYNC B2 ;  /* 0x0000000000027941 */ /* 0x000fea0003800000 */
.L_x_2147:
[----:B------:R-:W-:Y:S01]  /*12770*/  IADD3 R8, R200, 0x10, RZ ;  /* 0x00000010c8087810 */ /* 0x000fe20007ffe0ff */
[----:B------:R-:W-:Y:S03]  /*12780*/  BSSY B2, `(.L_x_2155) ;  /* 0x00000ce000027945 */ /* 0x000fe60003800000 */
[----:B------:R-:W-:-:S04]  /*12790*/  ISETP.GE.AND P0, PT, R8, R13, PT ;  /* 0x0000000d0800720c */ /* 0x000fc80003f06270 */
[----:B------:R-:W-:-:S13]  /*127a0*/  ISETP.LT.OR P0, PT, R130, -0x87, P0 ;  /* 0xffffff798200780c */ /* 0x000fda0000701670 */
[----:B------:R-:W-:Y:S05]  /*127b0*/  @P0 BRA `(.L_x_2156) ;  /* 0x00000ca000000947 */ /* 0x000fea0003800000 */
[----:B-----5:R-:W-:Y:S01]  /*127c0*/  ISETP.GE.AND P0, PT, R18, R2, PT ;  /* 0x000000021200720c */ /* 0x020fe20003f06270 */
[----:B------:R-:W-:-:S12]  /*127d0*/  BSSY B1, `(.L_x_2157) ;  /* 0x0000063000017945 */ /* 0x000fd80003800000 */
[----:B------:R1:W-:Y:S01]  /*127e0*/  @P0 STS.128 [R237+0x800], RZ ;  /* 0x000800ffed000388 */ /* 0x0003e20000000c00 */
[----:B------:R-:W-:Y:S05]  /*127f0*/  @P0 BRA `(.L_x_2158) ;  /* 0x0000060000000947 */ /* 0x000fea0003800000 */
[----:B-1-3--:R1:W5:Y:S01]  /*12800*/  LD.E.128 R36, [R42.64] ;  /* 0x000000062a247980 */ /* 0x00a362000c101d00 */
[----:B------:R-:W-:Y:S01]  /*12810*/  ISETP.GE.AND P0, PT, R18, R0, PT ;  /* 0x000000001200720c */ /* 0x000fe20003f06270 */
[----:B------:R-:W-:-:S12]  /*12820*/  BSSY B0, `(.L_x_2159) ;  /* 0x000005c000007945 */ /* 0x000fd80003800000 */
[----:B------:R-:W-:Y:S05]  /*12830*/  @P0 BRA `(.L_x_2160) ;  /* 0x000005a000000947 */ /* 0x000fea0003800000 */
[----:B------:R-:W-:Y:S02]  /*12840*/  ISETP.GE.AND P0, PT, R18, R3, PT ;  /* 0x000000031200720c */ /* 0x000fe40003f06270 */
        /* <DEDUP_REMOVED lines=22> */
[----:B------:R-:W-:Y:S02]  /*129b0*/  MOV R33, R39 ;  /* 0x0000002700217202 */ /* 0x000fe40000000f00 */
[----:B---3--:R-:W-:Y:S01]  /*129c0*/  MOV R38, R25 ;  /* 0x0000001900267202 */ /* 0x008fe20000000f00 */
[----:B------:R-:W-:Y:S01]  /*129d0*/  IMAD.MOV.U32 R25, RZ, RZ, R26 ;  /* 0x000000ffff197224 */ /* 0x000fe200078e001a */
[----:B------:R-:W-:Y:S02]  /*129e0*/  HADD2.F32 R56, -RZ, R24.H0_H0 ;  /* 0x20000018ff387230 */ /* 0x000fe40000004100 */
[----:B--2---:R-:W-:-:S02]  /*129f0*/  HADD2.F32 R26, -RZ, R4.H0_H0 ;  /* 0x20000004ff1a7230 */ /* 0x004fc40000004100 */
        /* <DEDUP_REMOVED lines=22> */
[----:B------:R-:W-:Y:S02]  /*12b60*/  FMUL.FTZ R55, R25, R55 ;  /* 0x0000003719377220 */ /* 0x000fe40000410000 */
[----:B------:R-:W-:Y:S02]  /*12b70*/  FMUL.FTZ R7, R27, R7 ;  /* 0x000000071b077220 */ /* 0x000fe40000410000 */
[----:B------:R-:W-:Y:S02]  /*12b80*/  @!P0 FADD.FTZ R39, -R39, -RZ ;  /* 0x800000ff27278221 */ /* 0x000fe40000010100 */
[----:B------:R-:W-:Y:S01]  /*12b90*/  FMUL.FTZ R5, R26, R5 ;  /* 0x000000051a057220 */ /* 0x000fe20000410000 */
[----:B------:R-:W-:Y:S01]  /*12ba0*/  HADD2.F32 R26, -RZ, R30.H0_H0 ;  /* 0x2000001eff1a7230 */ /* 0x000fe20000004100 */
[----:B------:R-:W-:Y:S01]  /*12bb0*/  FMUL.FTZ R6, R4, R6 ;  /* 0x0000000604067220 */ /* 0x000fe20000410000 */
[----:B------:R-:W-:Y:S01]  /*12bc0*/  HADD2.F32 R4, -RZ, R36.H0_H0 ;  /* 0x20000024ff047230 */ /* 0x000fe20000004100 */
[----:B------:R-:W-:-:S02]  /*12bd0*/  @!P0 FADD.FTZ R54, -R54, -RZ ;  /* 0x800000ff36368221 */ /* 0x000fc40000010100 */
[----:B------:R-:W-:Y:S01]  /*12be0*/  FMUL.FTZ R57, R57, R39 ;  /* 0x0000002739397220 */ /* 0x000fe20000410000 */
[--C-:B----4-:R-:W-:Y:S02]  /*12bf0*/  HADD2.F32 R25, -RZ, R20.reuse.H0_H0 ;  /* 0x20000014ff197230 */ /* 0x110fe40000004100 */
[----:B------:R-:W-:Y:S02]  /*12c00*/  HADD2.F32 R27, -RZ, R20.H1_H1 ;  /* 0x30000014ff1b7230 */ /* 0x000fe40000004100 */
[--C-:B------:R-:W-:Y:S01]  /*12c10*/  HADD2.F32 R20, -RZ, R21.reuse.H0_H0 ;  /* 0x20000015ff147230 */ /* 0x100fe20000004100 */
[----:B------:R-:W-:Y:S01]  /*12c20*/  FMUL.FTZ R38, R38, R54 ;  /* 0x0000003626267220 */ /* 0x000fe20000410000 */
[----:B------:R-:W-:Y:S01]  /*12c30*/  HADD2.F32 R39, -RZ, R21.H1_H1 ;  /* 0x30000015ff277230 */ /* 0x000fe20000004100 */
[----:B------:R-:W-:Y:S01]  /*12c40*/  FFMA.FTZ R4, R4, R25, R56 ;  /* 0x0000001904047223 */ /* 0x000fe20000010038 */
[--C-:B------:R-:W-:Y:S01]  /*12c50*/  HADD2.F32 R21, -RZ, R22.reuse.H0_H0 ;  /* 0x20000016ff157230 */ /* 0x100fe20000004100 */
        /* <DEDUP_REMOVED lines=20> */
[----:B------:R-:W-:Y:S02]  /*12da0*/  MOV R36, R4 ;  /* 0x0000000400247202 */ /* 0x000fe40000000f00 */
[----:B------:R-:W-:-:S02]  /*12db0*/  MOV R37, R20 ;  /* 0x0000001400257202 */ /* 0x000fc40000000f00 */
[----:B------:R-:W-:Y:S02]  /*12dc0*/  MOV R38, R5 ;  /* 0x0000000500267202 */ /* 0x000fe40000000f00 */
[----:B------:R-:W-:Y:S02]  /*12dd0*/  MOV R39, R6 ;  /* 0x0000000600277202 */ /* 0x000fe40000000f00 */
.L_x_2160:
[----:B------:R-:W-:Y:S05]  /*12de0*/  BSYNC B0 ;  /* 0x0000000000007941 */ /* 0x000fea0003800000 */
.L_x_2159:
[----:B-----5:R3:W-:Y:S02]  /*12df0*/  STS.128 [R237+0x800], R36 ;  /* 0x00080024ed007388 */ /* 0x0207e40000000c00 */
.L_x_2158:
[----:B------:R-:W-:Y:S05]  /*12e00*/  BSYNC B1 ;  /* 0x0000000000017941 */ /* 0x000fea0003800000 */
.L_x_2157:
[----:B------:R-:W-:-:S13]  /*12e10*/  ISETP.GE.AND P0, PT, R14, R2, PT ;  /* 0x000000020e00720c */ /* 0x000fda0003f06270 */
[----:B------:R1:W-:Y:S01]  /*12e20*/  @P0 STS.128 [R237+0x2800], RZ ;  /* 0x002800ffed000388 */ /* 0x0003e20000000c00 */
[----:B------:R-:W-:Y:S05]  /*12e30*/  @P0 BRA `(.L_x_2156) ;  /* 0x0000062000000947 */ /* 0x000fea0003800000 */
[----:B-1-3--:R1:W5:Y:S01]  /*12e40*/  LD.E.128 R36, [R42.64+0x80] ;  /* 0x000080062a247980 */ /* 0x00a362000c101d00 */
[----:B------:R-:W-:Y:S01]  /*12e50*/  ISETP.GE.AND P0, PT, R14, R0, PT ;  /* 0x000000000e00720c */ /* 0x000fe20003f06270 */
[----:B------:R-:W-:-:S12]  /*12e60*/  BSSY B0, `(.L_x_2161) ;  /* 0x000005e000007945 */ /* 0x000fd80003800000 */
[----:B------:R-:W-:Y:S05]  /*12e70*/  @P0 BRA `(.L_x_2162) ;  /* 0x000005c000000947 */ /* 0x000fea0003800000 */
[----:B------:R-:W-:Y:S02]  /*12e80*/  ISETP.GE.AND P0, PT, R14, R3, PT ;  /* 0x000000030e00720c */ /* 0x000fe40003f06270 */
        /* <DEDUP_REMOVED lines=10> */
[C---:B------:R-:W-:Y:S01]  /*12f30*/  LEA R22, P1, R5.reuse, R34, 0x1 ;  /* 0x0000002205167211 */ /* 0x040fe200078208ff */
[----:B------:R-:W-:Y:S02]  /*12f40*/  IMAD.MOV.U32 R21, RZ, RZ, RZ ;  /* 0x000000ffff157224 */ /* 0x000fe400078e00ff */
[----:B------:R-:W3:Y:S01]  /*12f50*/  LD.E.128 R24, [R24.64+0x80] ;  /* 0x0000800618187980 */ /* 0x000ee2000c101d00 */
[----:B------:R-:W-:Y:S02]  /*12f60*/  LEA.HI.X R23, R5, R35, R4, 0x1, P1 ;  /* 0x0000002305177211 */ /* 0x000fe400008f0c04 */
[----:B------:R-:W-:-:S03]  /*12f70*/  @P0 IADD3 R21, -R3, RZ, RZ ;  /* 0x000000ff03150210 */ /* 0x000fc60007ffe1ff */
[----:B--2---:R1:W2:Y:S01]  /*12f80*/  LD.E.128 R4, [R22.64] ;  /* 0x0000000616047980 */ /* 0x0042a2000c101d00 */
[----:B------:R-:W-:-:S04]  /*12f90*/  IADD3 R20, P1, R21, R20, RZ ;  /* 0x0000001415147210 */ /* 0x000fc80007f3e0ff */
[----:B------:R-:W-:Y:S02]  /*12fa0*/  LEA.HI.X.SX32 R15, R21, R15, 0x1, P1 ;  /* 0x0000000f150f7211 */ /* 0x000fe400008f0eff */
[----:B-1----:R-:W-:-:S04]  /*12fb0*/  LEA R22, P1, R20, R28, 0x1 ;  /* 0x0000001c14167211 */ /* 0x002fc800078208ff */
[----:B------:R-:W-:-:S06]  /*12fc0*/  LEA.HI.X R23, R20, R29, R15, 0x1, P1 ;  /* 0x0000001d14177211 */ /* 0x000fcc00008f0c0f */
[----:B----4-:R-:W4:Y:S01]  /*12fd0*/  LD.E.128 R20, [R22.64] ;  /* 0x0000000616147980 */ /* 0x010f22000c101d00 */
[----:B-----5:R-:W-:Y:S02]  /*12fe0*/  MOV R15, R37 ;  /* 0x00000025000f7202 */ /* 0x020fe40000000f00 */
[----:B------:R-:W-:Y:S02]  /*12ff0*/  MOV R33, R36 ;  /* 0x0000002400217202 */ /* 0x000fe40000000f00 */
[----:B------:R-:W-:Y:S01]  /*13000*/  MOV R36, R38 ;  /* 0x0000002600247202 */ /* 0x000fe20000000f00 */
[----:B------:R-:W-:Y:S01]  /*13010*/  IMAD.MOV.U32 R30, RZ, RZ, R39 ;  /* 0x000000ffff1e7224 */ /* 0x000fe200078e0027 */
[----:B---3--:R-:W-:Y:S02]  /*13020*/  MOV R37, R25 ;  /* 0x0000001900257202 */ /* 0x008fe40000000f00 */
[----:B------:R-:W-:Y:S01]  /*13030*/  MOV R25, R26 ;  /* 0x0000001a00197202 */ /* 0x000fe20000000f00 */
[----:B--2---:R-:W-:-:S02]  /*13040*/  HADD2.F32 R26, -RZ, R4.H0_H0 ;  /* 0x20000004ff1a7230 */ /* 0x004fc40000004100 */
        /* <DEDUP_REMOVED lines=24> */
[--C-:B----4-:R-:W-:Y:S01]  /*131d0*/  HADD2.F32 R25, -RZ, R20.reuse.H0_H0 ;  /* 0x20000014ff197230 */ /* 0x110fe20000004100 */
[----:B------:R-:W-:Y:S01]  /*131e0*/  FMUL.FTZ R5, R26, R5 ;  /* 0x000000051a057220 */ /* 0x000fe20000410000 */
[----:B------:R-:W-:Y:S01]  /*131f0*/  HADD2.F32 R27, -RZ, R20.H1_H1 ;  /* 0x30000014ff1b7230 */ /* 0x000fe20000004100 */
[----:B------:R-:W-:Y:S01]  /*13200*/  @!P0 FADD.FTZ R38, -R38, -RZ ;  /* 0x800000ff26268221 */ /* 0x000fe20000010100 */
[----:B------:R-:W-:Y:S01]  /*13210*/  HADD2.F32 R37, -RZ, R37.H1_H1 ;  /* 0x30000025ff257230 */ /* 0x000fe20000004100 */
[----:B------:R-:W-:Y:S01]  /*13220*/  FMUL.FTZ R6, R4, R6 ;  /* 0x0000000604067220 */ /* 0x000fe20000410000 */
[----:B------:R-:W-:Y:S01]  /*13230*/  HADD2.F32 R26, -RZ, R15.H0_H0 ;  /* 0x2000000fff1a7230 */ /* 0x000fe20000004100 */
[----:B------:R-:W-:Y:S01]  /*13240*/  @!P0 FADD.FTZ R39, -R39, -RZ ;  /* 0x800000ff27278221 */ /* 0x000fe20000010100 */
[----:B------:R-:W-:-:S02]  /*13250*/  HADD2.F32 R20, -RZ, R21.H0_H0 ;  /* 0x20000015ff147230 */ /* 0x000fc40000004100 */
        /* <DEDUP_REMOVED lines=9> */
[----:B------:R-:W-:-:S02]  /*132f0*/  HADD2.F32 R33, -RZ, R33.H1_H1 ;  /* 0x30000021ff217230 */ /* 0x000fc40000004100 */
[--C-:B------:R-:W-:Y:S02]  /*13300*/  HADD2.F32 R22, -RZ, R23.reuse.H0_H0 ;  /* 0x20000017ff167230 */ /* 0x100fe40000004100 */
[----:B------:R-:W-:Y:S02]  /*13310*/  HADD2.F32 R15, -RZ, R36.H0_H0 ;  /* 0x20000024ff0f7230 */ /* 0x000fe40000004100 */
[----:B------:R-:W-:Y:S02]  /*13320*/  HADD2.F32 R25, -RZ, R30.H0_H0 ;  /* 0x2000001eff197230 */ /* 0x000fe40000004100 */
        /* <DEDUP_REMOVED lines=12> */
[----:B------:R-:W-:Y:S01]  /*133f0*/  F2FP.PACK_AB R6, R7, R6 ;  /* 0x000000060706723e */ /* 0x000fe200000000ff */
[----:B------:R-:W-:Y:S01]  /*13400*/  IMAD.MOV.U32 R36, RZ, RZ, R4 ;  /* 0x000000ffff247224 */ /* 0x000fe200078e0004 */
[----:B------:R-:W-:Y:S02]  /*13410*/  MOV R37, R20 ;  /* 0x0000001400257202 */ /* 0x000fe40000000f00 */
[----:B------:R-:W-:Y:S02]  /*13420*/  MOV R38, R5 ;  /* 0x0000000500267202 */ /* 0x000fe40000000f00 */
[----:B------:R-:W-:Y:S02]  /*13430*/  MOV R39, R6 ;  /* 0x0000000600277202 */ /* 0x000fe40000000f00 */
.L_x_2162:
[----:B------:R-:W-:Y:S05]  /*13440*/  BSYNC B0 ;  /* 0x0000000000007941 */ /* 0x000fea0003800000 */
.L_x_2161:
[----:B-----5:R3:W-:Y:S02]  /*13450*/  STS.128 [R237+0x2800], R36 ;  /* 0x00280024ed007388 */ /* 0x0207e40000000c00 */
.L_x_2156:
[----:B------:R-:W-:Y:S05]  /*13460*/  BSYNC B2 ;  /* 0x0000000000027941 */ /* 0x000fea0003800000 */
.L_x_2155:
        /* <DEDUP_REMOVED lines=14> */
[----:B------:R-:W-:Y:S02]  /*13550*/  SHF.L.U32 R15, R3, 0x5, RZ ;  /* 0x00000005030f7819 */ /* 0x000fe400000006ff */
[----:B------:R-:W-:Y:S02]  /*13560*/  MOV R4, RZ ;  /* 0x000000ff00047202 */ /* 0x000fe40000000f00 */
[C---:B------:R-:W-:Y:S02]  /*13570*/  IADD3 R20, P1, R15.reuse, R9, RZ ;  /* 0x000000090f147210 */ /* 0x040fe40007f3e0ff */
[----:B------:R-:W-:Y:S02]  /*13580*/  MOV R6, R3 ;  /* 0x0000000300067202 */ /* 0x000fe40000000f00 */
[----:B------:R-:W-:-:S03]  /*13590*/  LEA.HI.X.SX32 R15, R15, R12, 0x1, P1 ;  /* 0x0000000c0f0f7211 */ /* 0x000fc600008f0eff */
[----:B------:R-:W-:Y:S01]  /*135a0*/  @P0 IADD3 R4, -R3, RZ, RZ ;  /* 0x000000ff03040210 */ /* 0x000fe20007ffe1ff */
[----:B------:R-:W-:-:S03]  /*135b0*/  @P0 IMAD.MOV R6, RZ, RZ, -R3 ;  /* 0x000000ffff060224 */ /* 0x000fc600078e0a03 */
[----:B------:R-:W-:Y:S01]  /*135c0*/  IADD3 R5, P1, R4, R20, RZ ;  /* 0x0000001404057210 */ /* 0x000fe20007f3e0ff */
[----:B------:R-:W-:-:S03]  /*135d0*/  IMAD.WIDE R24, R6, 0x2, R16 ;  /* 0x0000000206187825 */ /* 0x000fc600078e0210 */
[----:B------:R-:W-:Y:S02]  /*135e0*/  LEA.HI.X.SX32 R4, R4, R15, 0x1, P1 ;  /* 0x0000000f04047211 */ /* 0x000fe400008f0eff */
[C---:B------:R-:W-:Y:S01]  /*135f0*/  LEA R22, P1, R5.reuse, R34, 0x1 ;  /* 0x0000002205167211 */ /* 0x040fe200078208ff */
[----:B------:R-:W3:Y:S03]  /*13600*/  LD.E.128 R24, [R24.64] ;  /* 0x0000000618187980 */ /* 0x000ee6000c101d00 */
[----:B------:R-:W-:Y:S02]  /*13610*/  LEA.HI.X R23, R5, R35, R4, 0x1, P1 ;  /* 0x0000002305177211 */ /* 0x000fe400008f0c04 */
[----:B------:R-:W-:Y:S02]  /*13620*/  MOV R21, RZ ;  /* 0x000000ff00157202 */ /* 0x000fe40000000f00 */
[----:B------:R-:W-:Y:S01]  /*13630*/  @P0 IADD3 R21, -R3, RZ, RZ ;  /* 0x000000ff03150210 */ /* 0x000fe20007ffe1ff */
[----:B--2---:R1:W2:Y:S03]  /*13640*/  LD.E.128 R4, [R22.64] ;  /* 0x0000000616047980 */ /* 0x0042a6000c101d00 */
[----:B------:R-:W-:-:S04]  /*13650*/  IADD3 R20, P1, R21, R20, RZ ;  /* 0x0000001415147210 */ /* 0x000fc80007f3e0ff */
[----:B------:R-:W-:Y:S02]  /*13660*/  LEA.HI.X.SX32 R15, R21, R15, 0x1, P1 ;  /* 0x0000000f150f7211 */ /* 0x000fe400008f0eff */
[----:B-1----:R-:W-:-:S04]  /*13670*/  LEA R22, P1, R20, R28, 0x1 ;  /* 0x0000001c14167211 */ /* 0x002fc800078208ff */
[----:B------:R-:W-:-:S06]  /*13680*/  LEA.HI.X R23, R20, R29, R15, 0x1, P1 ;  /* 0x0000001d14177211 */ /* 0x000fcc00008f0c0f */
[----:B----4-:R-:W4:Y:S01]  /*13690*/  LD.E.128 R20, [R22.64] ;  /* 0x0000000616147980 */ /* 0x010f22000c101d00 */
[----:B-----5:R-:W-:Y:S02]  /*136a0*/  MOV R15, R37 ;  /* 0x00000025000f7202 */ /* 0x020fe40000000f00 */
[----:B------:R-:W-:Y:S01]  /*136b0*/  MOV R37, R38 ;  /* 0x0000002600257202 */ /* 0x000fe20000000f00 */
[----:B------:R-:W-:Y:S01]  /*136c0*/  IMAD.MOV.U32 R30, RZ, RZ, R39 ;  /* 0x000000ffff1e7224 */ /* 0x000fe200078e0027 */
[----:B---3--:R-:W-:Y:S02]  /*136d0*/  MOV R38, R25 ;  /* 0x0000001900267202 */ /* 0x008fe40000000f00 */
[----:B------:R-:W-:Y:S01]  /*136e0*/  MOV R25, R26 ;  /* 0x0000001a00197202 */ /* 0x000fe20000000f00 */
        /* <DEDUP_REMOVED lines=27> */
[--C-:B----4-:R-:W-:Y:S01]  /*138a0*/  HADD2.F32 R25, -RZ, R20.reuse.H0_H0 ;  /* 0x20000014ff197230 */ /* 0x110fe20000004100 */
        /* <DEDUP_REMOVED lines=16> */
[----:B------:R-:W-:Y:S02]  /*139b0*/  HADD2.F32 R22, -RZ, R23.H0_H0 ;  /* 0x20000017ff167230 */ /* 0x000fe40000004100 */
[----:B------:R-:W-:Y:S02]  /*139c0*/  HADD2.F32 R15, -RZ, R37.H0_H0 ;  /* 0x20000025ff0f7230 */ /* 0x000fe40000004100 */
[--C-:B------:R-:W-:Y:S02]  /*139d0*/  HADD2.F32 R25, -RZ, R30.reuse.H0_H0 ;  /* 0x2000001eff197230 */ /* 0x100fe40000004100 */
        /* <DEDUP_REMOVED lines=17> */
.L_x_2168:
[----:B------:R-:W-:Y:S05]  /*13af0*/  BSYNC B0 ;  /* 0x0000000000007941 */ /* 0x000fea0003800000 */
.L_x_2167:
[----:B-----5:R3:W-:Y:S02]  /*13b00*/  STS.128 [R237+0x1000], R36 ;  /* 0x00100024ed007388 */ /* 0x0207e40000000c00 */
.L_x_2166:
[----:B------:R-:W-:Y:S05]  /*13b10*/  BSYNC B1 ;  /* 0x0000000000017941 */ /* 0x000fea0003800000 */
.L_x_2165:
        /* <DEDUP_REMOVED lines=19> */
[----:B-1----:R-:W-:Y:S02]  /*13c50*/  IMAD.MOV.U32 R16, RZ, RZ, RZ ;  /* 0x000000ffff107224 */ /* 0x002fe400078e00ff */
        /* <DEDUP_REMOVED lines=12> */
[----:B------:R-:W-:Y:S02]  /*13d20*/  MOV R30, R38 ;  /* 0x00000026001e7202 */ /* 0x000fe40000000f00 */
        /* <DEDUP_REMOVED lines=31> */
[----:B------:R-:W-:Y:S01]  /*13f20*/  @!P0 FADD.FTZ R37, -R37, -RZ ;  /* 0x800000ff25258221 */ /* 0x000fe20000010100 */
[--C-:B----4-:R-:W-:Y:S01]  /*13f30*/  HADD2.F32 R17, -RZ, R20.reuse.H0_H0 ;  /* 0x20000014ff117230 */ /* 0x110fe20000004100 */
[----:B------:R-:W-:Y:S01]  /*13f40*/  FMUL.FTZ R39, R25, R39 ;  /* 0x0000002719277220 */ /* 0x000fe20000410000 */
        /* <DEDUP_REMOVED lines=14> */
[----:B------:R-:W-:Y:S02]  /*14030*/  HADD2.F32 R24, -RZ, R16.H0_H0 ;  /* 0x20000010ff187230 */ /* 0x000fe40000004100 */
        /* <DEDUP_REMOVED lines=12> */
[----:B------:R-:W-:Y:S01]  /*14100*/  F2FP.PACK_AB R6, R7, R6 ;  /* 0x000000060706723e */ /* 0x000fe200000000ff */
[----:B------:R-:W-:Y:S01]  /*14110*/  IMAD.MOV.U32 R36, RZ, RZ, R4 ;  /* 0x000000ffff247224 */ /* 0x000fe200078e0004 */
[----:B------:R-:W-:Y:S02]  /*14120*/  MOV R37, R17 ;  /* 0x0000001100257202 */ /* 0x000fe40000000f00 */
[----:B------:R-:W-:Y:S02]  /*14130*/  MOV R38, R5 ;  /* 0x0000000500267202 */ /* 0x000fe40000000f00 */
[----:B------:R-:W-:Y:S02]  /*14140*/  MOV R39, R6 ;  /* 0x0000000600277202 */ /* 0x000fe40000000f00 */
.L_x_2170:
[----:B------:R-:W-:Y:S05]  /*14150*/  BSYNC B0 ;  /* 0x0000000000007941 */ /* 0x000fea0003800000 */
.L_x_2169:
[----:B-----5:R3:W-:Y:S02]  /*14160*/  STS.128 [R237+0x3000], R36 ;  /* 0x00300024ed007388 */ /* 0x0207e40000000c00 */
.L_x_2164:
[----:B------:R-:W-:Y:S05]  /*14170*/  BSYNC B2 ;  /* 0x0000000000027941 */ /* 0x000fea0003800000 */
.L_x_2163:
[----:B-1-3--:R-:W-:-:S04]  /*14180*/  IADD3 R36, R200, 0x30, RZ ;  /* 0x00000030c8247810 */ /* 0x00afc80007ffe0ff */
[----:B------:R-:W-:-:S04]  /*14190*/  ISETP.GE.AND P0, PT, R36, R13, PT ;  /* 0x0000000d2400720c */ /* 0x000fc80003f06270 */
[----:B------:R-:W-:-:S13]  /*141a0*/  ISETP.LT.OR P0, PT, R130, -0x187, P0 ;  /* 0xfffffe798200780c */ /* 0x000fda0000701670 */
[----:B------:R-:W-:Y:S05]  /*141b0*/  @P0 BRA `(.L_x_2140) ;  /* 0x000012c000000947 */ /* 0x000fea0003800000 */
[----:B-----5:R-:W-:Y:S01]  /*141c0*/  ISETP.GE.AND P0, PT, R18, R2, PT ;  /* 0x000000021200720c */ /* 0x020fe20003f06270 */
        /* <DEDUP_REMOVED lines=16> */
[----:B------:R-:W-:Y:S01]  /*142d0*/  IMAD.WIDE R24, R6, 0x2, R40 ;  /* 0x0000000206187825 */ /* 0x000fe200078e0228 */
[----:B------:R-:W-:Y:S02]  /*142e0*/  LEA.HI.X.SX32 R4, R4, R13, 0x1, P1 ;  /* 0x0000000d04047211 */ /* 0x000fe400008f0eff */
[----:B------:R-:W-:-:S03]  /*142f0*/  LEA R16, P1, R5, R34, 0x1 ;  /* 0x0000002205107211 */ /* 0x000fc600078208ff */
[----:B--2---:R-:W2:Y:S01]  /*14300*/  LD.E.128 R24, [R24.64] ;  /* 0x0000000618187980 */ /* 0x004ea2000c101d00 */
[----:B------:R-:W-:-:S05]  /*14310*/  LEA.HI.X R17, R5, R35, R4, 0x1, P1 ;  /* 0x0000002305117211 */ /* 0x000fca00008f0c04 */
[----:B---3--:R1:W3:Y:S02]  /*14320*/  LD.E.128 R4, [R16.64] ;  /* 0x0000000610047980 */ /* 0x0082e4000c101d00 */
        /* <DEDUP_REMOVED lines=9> */
[----:B--2---:R-:W-:Y:S01]  /*143c0*/  MOV R21, R24 ;  /* 0x0000001800157202 */ /* 0x004fe20000000f00 */
[----:B------:R-:W-:Y:S01]  /*143d0*/  IMAD.MOV.U32 R23, RZ, RZ, R26 ;  /* 0x000000ffff177224 */ /* 0x000fe200078e001a */
[----:B------:R-:W-:Y:S02]  /*143e0*/  MOV R24, R25 ;  /* 0x0000001900187202 */ /* 0x000fe40000000f00 */
[----:B------:R-:W-:Y:S01]  /*143f0*/  MOV R26, R27 ;  /* 0x0000001b001a7202 */ /* 0x000fe20000000f00 */
[--C-:B---3--:R-:W-:Y:S02]  /*14400*/  HADD2.F32 R25, -RZ, R4.reuse.H0_H0 ;  /* 0x20000004ff197230 */ /* 0x108fe40000004100 */
        /* <DEDUP_REMOVED lines=62> */
.L_x_2174:
[----:B------:R-:W-:Y:S05]  /*147f0*/  BSYNC B0 ;  /* 0x0000000000007941 */ /* 0x000fea0003800000 */
.L_x_2173:
[----:B-----5:R1:W-:Y:S02]  /*14800*/  STS.128 [R237+0x1800], R20 ;  /* 0x00180014ed007388 */ /* 0x0203e40000000c00 */
.L_x_2172:
[----:B------:R-:W-:Y:S05]  /*14810*/  BSYNC B1 ;  /* 0x0000000000017941 */ /* 0x000fea0003800000 */
.L_x_2171:
        /* <DEDUP_REMOVED lines=9> */
[----:B------:R-:W-:Y:S01]  /*148b0*/  ISETP.GE.AND P0, PT, R14, R3, PT ;  /* 0x000000030e00720c */ /* 0x000fe20003f06270 */
[----:B------:R-:W-:Y:S01]  /*148c0*/  IMAD.MOV.U32 R4, RZ, RZ, R3 ;  /* 0x000000ffff047224 */ /* 0x000fe200078e0003 */
[----:B------:R-:W-:Y:S02]  /*148d0*/  MOV R2, 0x30 ;  /* 0x0000003000027802 */ /* 0x000fe40000000f00 */
[----:B------:R-:W-:-:S03]  /*148e0*/  MOV R0, RZ ;  /* 0x000000ff00007202 */ /* 0x000fc60000000f00 */
[----:B------:R-:W-:-:S05]  /*148f0*/  IMAD R2, R3, R2, 0x40 ;  /* 0x0000004003027424 */ /* 0x000fca00078e0202 */
[C---:B------:R-:W-:Y:S02]  /*14900*/  IADD3 R9, P1, R2.reuse, R9, RZ ;  /* 0x0000000902097210 */ /* 0x040fe40007f3e0ff */
[C---:B------:R-:W-:Y:S02]  /*14910*/  @P0 IADD3 R0, -R3.reuse, RZ, RZ ;  /* 0x000000ff03000210 */ /* 0x040fe40007ffe1ff */
[----:B------:R-:W-:Y:S02]  /*14920*/  LEA.HI.X.SX32 R12, R2, R12, 0x1, P1 ;  /* 0x0000000c020c7211 */ /* 0x000fe400008f0eff */
[C---:B------:R-:W-:Y:S02]  /*14930*/  IADD3 R2, P1, R0.reuse, R9, RZ ;  /* 0x0000000900027210 */ /* 0x040fe40007f3e0ff */
[----:B------:R-:W-:Y:S02]  /*14940*/  @P0 IADD3 R4, -R3, RZ, RZ ;  /* 0x000000ff03040210 */ /* 0x000fe40007ffe1ff */
[----:B------:R-:W-:-:S02]  /*14950*/  LEA.HI.X.SX32 R0, R0, R12, 0x1, P1 ;  /* 0x0000000c00007211 */ /* 0x000fc400008f0eff */
[----:B------:R-:W-:Y:S01]  /*14960*/  LEA R14, P1, R2, R34, 0x1 ;  /* 0x00000022020e7211 */ /* 0x000fe200078208ff */
[----:B------:R-:W-:-:S03]  /*14970*/  IMAD.WIDE R6, R4, 0x2, R6 ;  /* 0x0000000204067825 */ /* 0x000fc600078e0206 */
[----:B------:R-:W-:Y:S02]  /*14980*/  LEA.HI.X R15, R2, R35, R0, 0x1, P1 ;  /* 0x00000023020f7211 */ /* 0x000fe400008f0c00 */
[----:B------:R-:W-:Y:S01]  /*14990*/  MOV R0, RZ ;  /* 0x000000ff00007202 */ /* 0x000fe20000000f00 */
[----:B-12---:R1:W2:Y:S01]  /*149a0*/  LD.E.128 R20, [R6.64] ;  /* 0x0000000606147980 */ /* 0x0062a2000c101d00 */
[----:B------:R-:W-:-:S04]  /*149b0*/  @P0 IADD3 R0, -R3, RZ, RZ ;  /* 0x000000ff03000210 */ /* 0x000fc80007ffe1ff */
[----:B------:R-:W-:-:S04]  /*149c0*/  IADD3 R9, P1, R0, R9, RZ ;  /* 0x0000000900097210 */ /* 0x000fc80007f3e0ff */
[----:B------:R-:W-:Y:S02]  /*149d0*/  LEA.HI.X.SX32 R0, R0, R12, 0x1, P1 ;  /* 0x0000000c00007211 */ /* 0x000fe400008f0eff */
[C---:B------:R-:W-:Y:S01]  /*149e0*/  LEA R12, P1, R9.reuse, R28, 0x1 ;  /* 0x0000001c090c7211 */ /* 0x040fe200078208ff */
[----:B-1-3--:R1:W3:Y:S03]  /*149f0*/  LD.E.128 R4, [R14.64] ;  /* 0x000000060e047980 */ /* 0x00a2e6000c101d00 */
[----:B------:R-:W-:-:S06]  /*14a00*/  LEA.HI.X R13, R9, R29, R0, 0x1, P1 ;  /* 0x0000001d090d7211 */ /* 0x000fcc00008f0c00 */
[----:B-1--4-:R-:W4:Y:S01]  /*14a10*/  LD.E.128 R12, [R12.64] ;  /* 0x000000060c0c7980 */ /* 0x012f22000c101d00 */
[----:B-----5:R-:W-:Y:S01]  /*14a20*/  MOV R3, R16 ;  /* 0x0000001000037202 */ /* 0x020fe20000000f00 */
[----:B------:R-:W-:Y:S01]  /*14a30*/  IMAD.MOV.U32 R0, RZ, RZ, R17 ;  /* 0x000000ffff007224 */ /* 0x000fe200078e0011 */
[----:B------:R-:W-:Y:S02]  /*14a40*/  MOV R16, R18 ;  /* 0x0000001200107202 */ /* 0x000fe40000000f00 */
[----:B------:R-:W-:Y:S01]  /*14a50*/  MOV R2, R19 ;  /* 0x0000001300027202 */ /* 0x000fe20000000f00 */
[----:B--2---:R-:W-:Y:S01]  /*14a60*/  IMAD.MOV.U32 R9, RZ, RZ, R20 ;  /* 0x000000ffff097224 */ /* 0x004fe200078e0014 */
[----:B------:R-:W-:Y:S02]  /*14a70*/  MOV R18, R21 ;  /* 0x0000001500127202 */ /* 0x000fe40000000f00 */
[----:B------:R-:W-:Y:S02]  /*14a80*/  MOV R17, R22 ;  /* 0x0000001600117202 */ /* 0x000fe40000000f00 */
[--C-:B------:R-:W-:Y:S01]  /*14a90*/  HADD2.F32 R24, -RZ, R9.reuse.H0_H0 ;  /* 0x20000009ff187230 */ /* 0x100fe20000004100 */
[----:B------:R-:W-:Y:S01]  /*14aa0*/  MOV R20, R23 ;  /* 0x0000001700147202 */ /* 0x000fe20000000f00 */
[----:B------:R-:W-:-:S02]  /*14ab0*/  HADD2.F32 R25, -RZ, R9.H1_H1 ;  /* 0x30000009ff197230 */ /* 0x000fc40000004100 */
[--C-:B------:R-:W-:Y:S02]  /*14ac0*/  HADD2.F32 R9, -RZ, R18.reuse.H0_H0 ;  /* 0x20000012ff097230 */ /* 0x100fe40000004100 */
[----:B------:R-:W-:Y:S02]  /*14ad0*/  HADD2.F32 R18, -RZ, R18.H1_H1 ;  /* 0x30000012ff127230 */ /* 0x000fe40000004100 */
[--C-:B---3--:R-:W-:Y:S02]  /*14ae0*/  HADD2.F32 R19, -RZ, R4.reuse.H0_H0 ;  /* 0x20000004ff137230 */ /* 0x108fe40000004100 */
[----:B------:R-:W-:Y:S02]  /*14af0*/  HADD2.F32 R21, -RZ, R4.H1_H1 ;  /* 0x30000004ff157230 */ /* 0x000fe40000004100 */
        /* <DEDUP_REMOVED lines=17> */
[----:B------:R-:W-:Y:S01]  /*14c10*/  @!P0 FADD.FTZ R23, -R23, -RZ ;  /* 0x800000ff17178221 */ /* 0x000fe20000010100 */
[----:B------:R-:W-:Y:S01]  /*14c20*/  HADD2.F32 R17, -RZ, R17.H1_H1 ;  /* 0x30000011ff117230 */ /* 0x000fe20000004100 */
[----:B------:R-:W-:Y:S01]  /*14c30*/  FMUL.FTZ R5, R19, R5 ;  /* 0x0000000513057220 */ /* 0x000fe20000410000 */
[--C-:B------:R-:W-:Y:S01]  /*14c40*/  HADD2.F32 R19, -RZ, R3.reuse.H1_H1 ;  /* 0x30000003ff137230 */ /* 0x100fe20000004100 */
[----:B------:R-:W-:Y:S01]  /*14c50*/  FMUL.FTZ R6, R4, R6 ;  /* 0x0000000604067220 */ /* 0x000fe20000410000 */
[----:B------:R-:W-:Y:S01]  /*14c60*/  HADD2.F32 R4, -RZ, R3.H0_H0 ;  /* 0x20000003ff047230 */ /* 0x000fe20000004100 */
[----:B------:R-:W-:Y:S01]  /*14c70*/  FMUL.FTZ R7, R20, R7 ;  /* 0x0000000714077220 */ /* 0x000fe20000410000 */
[--C-:B----4-:R-:W-:Y:S01]  /*14c80*/  HADD2.F32 R3, -RZ, R12.reuse.H0_H0 ;  /* 0x2000000cff037230 */ /* 0x110fe20000004100 */
[----:B------:R-:W-:Y:S01]  /*14c90*/  FMUL.FTZ R23, R17, R23 ;  /* 0x0000001711177220 */ /* 0x000fe20000410000 */
[----:B------:R-:W-:Y:S01]  /*14ca0*/  HADD2.F32 R20, -RZ, R12.H1_H1 ;  /* 0x3000000cff147230 */ /* 0x000fe20000004100 */
[----:B------:R-:W-:Y:S01]  /*14cb0*/  @!P0 FADD.FTZ R22, -R22, -RZ ;  /* 0x800000ff16168221 */ /* 0x000fe20000010100 */
[----:B------:R-:W-:Y:S01]  /*14cc0*/  HADD2.F32 R17, -RZ, R0.H0_H0 ;  /* 0x20000000ff117230 */ /* 0x000fe20000004100 */
[----:B------:R-:W-:Y:S01]  /*14cd0*/  FMUL.FTZ R25, R25, R21 ;  /* 0x0000001519197220 */ /* 0x000fe20000410000 */
[--C-:B------:R-:W-:Y:S01]  /*14ce0*/  HADD2.F32 R12, -RZ, R13.reuse.H0_H0 ;  /* 0x2000000dff0c7230 */ /* 0x100fe20000004100 */
[----:B------:R-:W-:Y:S01]  /*14cf0*/  FMUL.FTZ R18, R18, R22 ;  /* 0x0000001612127220 */ /* 0x000fe20000410000 */
[----:B------:R-:W-:Y:S01]  /*14d00*/  HADD2.F32 R21, -RZ, R13.H1_H1 ;  /* 0x3000000dff157230 */ /* 0x000fe20000004100 */
[----:B------:R-:W-:Y:S01]  /*14d10*/  FFMA.FTZ R3, R4, R3, R24 ;  /* 0x0000000304037223 */ /* 0x000fe20000010018 */
[--C-:B------:R-:W-:Y:S01]  /*14d20*/  HADD2.F32 R13, -RZ, R14.reuse.H0_H0 ;  /* 0x2000000eff0d7230 */ /* 0x100fe20000004100 */
[----:B------:R-:W-:Y:S01]  /*14d30*/  FFMA.FTZ R9, R17, R12, R9 ;  /* 0x0000000c11097223 */ /* 0x000fe20000010009 */
[----:B------:R-:W-:Y:S01]  /*14d40*/  HADD2.F32 R22, -RZ, R14.H1_H1 ;  /* 0x3000000eff167230 */ /* 0x000fe20000004100 */
[----:B------:R-:W-:Y:S01]  /*14d50*/  FFMA.FTZ R19, R19, R20, R25 ;  /* 0x0000001413137223 */ /* 0x000fe20000010019 */
[----:B------:R-:W-:-:S02]  /*14d60*/  HADD2.F32 R12, -RZ, R0.H1_H1 ;  /* 0x30000000ff0c7230 */ /* 0x000fc40000004100 */
[--C-:B------:R-:W-:Y:S02]  /*14d70*/  HADD2.F32 R14, -RZ, R15.reuse.H0_H0 ;  /* 0x2000000fff0e7230 */ /* 0x100fe40000004100 */
[----:B------:R-:W-:Y:S01]  /*14d80*/  HADD2.F32 R4, -RZ, R16.H0_H0 ;  /* 0x20000010ff047230 */ /* 0x000fe20000004100 */
[----:B------:R-:W-:Y:S01]  /*14d90*/  FFMA.FTZ R12, R12, R21, R18 ;  /* 0x000000150c0c7223 */ /* 0x000fe20000010012 */
[--C-:B------:R-:W-:Y:S01]  /*14da0*/  HADD2.F32 R0, -RZ, R2.reuse.H0_H0 ;  /* 0x20000002ff007230 */ /* 0x100fe20000004100 */
[----:B------:R-:W-:Y:S01]  /*14db0*/  F2FP.PACK_AB R3, R19, R3 ;  /* 0x000000031303723e */ /* 0x000fe200000000ff */
[----:B------:R-:W-:Y:S01]  /*14dc0*/  HADD2.F32 R15, -RZ, R15.H1_H1 ;  /* 0x3000000fff0f7230 */ /* 0x000fe20000004100 */
[----:B------:R-:W-:Y:S01]  /*14dd0*/  FFMA.FTZ R4, R4, R13, R5 ;  /* 0x0000000d04047223 */ /* 0x000fe20000010005 */
[----:B------:R-:W-:Y:S01]  /*14de0*/  HADD2.F32 R2, -RZ, R2.H1_H1 ;  /* 0x30000002ff027230 */ /* 0x000fe20000004100 */
[----:B------:R-:W-:Y:S01]  /*14df0*/  FFMA.FTZ R0, R0, R14, R6 ;  /* 0x0000000e00007223 */ /* 0x000fe20000010006 */
[----:B------:R-:W-:Y:S01]  /*14e00*/  HADD2.F32 R16, -RZ, R16.H1_H1 ;  /* 0x30000010ff107230 */ /* 0x000fe20000004100 */
[----:B------:R-:W-:-:S02]  /*14e10*/  F2FP.PACK_AB R9, R12, R9 ;  /* 0x000000090c09723e */ /* 0x000fc400000000ff */
[----:B------:R-:W-:Y:S02]  /*14e20*/  FFMA.FTZ R2, R2, R15, R7 ;  /* 0x0000000f02027223 */ /* 0x000fe40000010007 */
[----:B------:R-:W-:Y:S01]  /*14e30*/  FFMA.FTZ R16, R16, R22, R23 ;  /* 0x0000001610107223 */ /* 0x000fe20000010017 */
[----:B------:R-:W-:Y:S02]  /*14e40*/  MOV R17, R9 ;  /* 0x0000000900117202 */ /* 0x000fe40000000f00 */
[----:B------:R-:W-:Y:S02]  /*14e50*/  F2FP.PACK_AB R0, R2, R0 ;  /* 0x000000000200723e */ /* 0x000fe400000000ff */
[----:B------:R-:W-:Y:S01]  /*14e60*/  F2FP.PACK_AB R4, R16, R4 ;  /* 0x000000041004723e */ /* 0x000fe200000000ff */
[----:B------:R-:W-:Y:S01]  /*14e70*/  IMAD.MOV.U32 R16, RZ, RZ, R3 ;  /* 0x000000ffff107224 */ /* 0x000fe200078e0003 */
[----:B------:R-:W-:Y:S02]  /*14e80*/  MOV R19, R0 ;  /* 0x0000000000137202 */ /* 0x000fe40000000f00 */
[----:B------:R-:W-:-:S02]  /*14e90*/  MOV R18, R4 ;  /* 0x0000000400127202 */ /* 0x000fc40000000f00 */
.L_x_2176:
[----:B------:R-:W-:Y:S05]  /*14ea0*/  BSYNC B0 ;  /* 0x0000000000007941 */ /* 0x000fea0003800000 */
.L_x_2175:
[----:B-----5:R1:W-:Y:S01]  /*14eb0*/  STS.128 [R237+0x3800], R16 ;  /* 0x00380010ed007388 */ /* 0x0203e20000000c00 */
[----:B------:R-:W-:Y:S05]  /*14ec0*/  BRA `(.L_x_2140) ;  /* 0x000005b000007947 */ /* 0x000fea0003800000 */
.L_x_2114:
[----:B------:R-:W-:Y:S01]  /*14ed0*/  IMAD.IADD R0, R234, 0x1, -R50 ;  /* 0x00000001ea007824 */ /* 0x000fe200078e0a32 */
[----:B------:R-:W-:Y:S01]  /*14ee0*/  BSSY B0, `(.L_x_2177) ;  /* 0x0000014000007945 */ /* 0x000fe20003800000 */
[----:B------:R-:W-:-:S03]  /*14ef0*/  ISETP.GE.AND P0, PT, R14, R158, PT ;  /* 0x0000009e0e00720c */ /* 0x000fc60003f06270 */
[----:B------:R-:W-:-:S13]  /*14f00*/  ISETP.GE.AND P1, PT, R200, R0, PT ;  /* 0x00000000c800720c */ /* 0x000fda0003f26270 */
[----:B------:R-:W-:Y:S05]  /*14f10*/  @P1 BRA `(.L_x_2178) ;  /* 0x0000010000001947 */ /* 0x000fea0003800000 */
[----:B------:R-:W-:-:S13]  /*14f20*/  ISETP.GE.AND P2, PT, R18, R158, PT ;  /* 0x0000009e1200720c */ /* 0x000fda0003f46270 */
[C---:B------:R-:W-:Y:S01]  /*14f30*/  @!P2 LEA R2, P1, R180.reuse, R208, 0x1 ;  /* 0x000000d0b402a211 */ /* 0x040fe200078208ff */
        /* <DEDUP_REMOVED lines=14> */
.L_x_2178:
[----:B------:R-:W-:Y:S05]  /*15020*/  BSYNC B0 ;  /* 0x0000000000007941 */ /* 0x000fea0003800000 */
.L_x_2177:
[----:B------:R-:W-:Y:S01]  /*15030*/  IADD3 R8, R200, 0x10, RZ ;  /* 0x00000010c8087810 */ /* 0x000fe20007ffe0ff */
[----:B------:R-:W-:Y:S03]  /*15040*/  BSSY B0, `(.L_x_2179) ;  /* 0x0000015000007945 */ /* 0x000fe60003800000 */
[----:B------:R-:W-:-:S13]  /*15050*/  ISETP.GE.AND P1, PT, R8, R0, PT ;  /* 0x000000000800720c */ /* 0x000fda0003f26270 */
[----:B------:R-:W-:Y:S05]  /*15060*/  @P1 BRA `(.L_x_2180) ;  /* 0x0000012000001947 */ /* 0x000fea0003800000 */
[----:B------:R-:W-:Y:S02]  /*15070*/  ISETP.GE.AND P2, PT, R18, R158, PT ;  /* 0x0000009e1200720c */ /* 0x000fe40003f46270 */
[----:B------:R-:W-:-:S05]  /*15080*/  IADD3 R5, P1, R5, R180, RZ ;  /* 0x000000b405057210 */ /* 0x000fca0007f3e0ff */
[----:B------:R-:W-:-:S06]  /*15090*/  IMAD.X R9, R9, 0x1, R185, P1 ;  /* 0x0000000109097824 */ /* 0x000fcc00008e06b9 */
        /* <DEDUP_REMOVED lines=15> */
.L_x_2180:
[----:B------:R-:W-:Y:S05]  /*15190*/  BSYNC B0 ;  /* 0x0000000000007941 */ /* 0x000fea0003800000 */
.L_x_2179:
[----:B------:R-:W-:Y:S01]  /*151a0*/  IADD3 R33, R200, 0x20, RZ ;  /* 0x00000020c8217810 */ /* 0x000fe20007ffe0ff */
[----:B------:R-:W-:Y:S03]  /*151b0*/  BSSY B0, `(.L_x_2181) ;  /* 0x0000015000007945 */ /* 0x000fe60003800000 */
[----:B------:R-:W-:-:S13]  /*151c0*/  ISETP.GE.AND P1, PT, R33, R0, PT ;  /* 0x000000002100720c */ /* 0x000fda0003f26270 */
[----:B------:R-:W-:Y:S05]  /*151d0*/  @P1 BRA `(.L_x_2182) ;  /* 0x0000012000001947 */ /* 0x000fea0003800000 */
[----:B------:R-:W-:Y:S02]  /*151e0*/  ISETP.GE.AND P2, PT, R18, R158, PT ;  /* 0x0000009e1200720c */ /* 0x000fe40003f46270 */
[----:B-1----:R-:W-:-:S04]  /*151f0*/  LEA R3, P1, R206, R180, 0x5 ;  /* 0x000000b4ce037211 */ /* 0x002fc800078228ff */
[----:B------:R-:W-:-:S07]  /*15200*/  LEA.HI.X R2, R206, R185, R207, 0x5, P1 ;  /* 0x000000b9ce027211 */ /* 0x000fce00008f2ccf */
        /* <DEDUP_REMOVED lines=15> */
.L_x_2182:
[----:B------:R-:W-:Y:S05]  /*15300*/  BSYNC B0 ;  /* 0x0000000000007941 */ /* 0x000fea0003800000 */
.L_x_2181:
        /* <DEDUP_REMOVED lines=23> */
.L_x_2140:
[----:B------:R-:W-:Y:S05]  /*15480*/  BSYNC B3 ;  /* 0x0000000000037941 */ /* 0x000fea0003800000 */
.L_x_2113:
[----:B------:R-:W-:Y:S01]  /*15490*/  IADD3 R240, R48, -0x1, RZ ;  /* 0xffffffff30f07810 */ /* 0x000fe20007ffe0ff */
[----:B------:R-:W-:Y:S01]  /*154a0*/  BSSY B0, `(.L_x_2183) ;  /* 0x0000017000007945 */ /* 0x000fe20003800000 */
[----:B------:R-:W-:-:S03]  /*154b0*/  LOP3.LUT R241, R157, 0xff, RZ, 0xc0, !PT ;  /* 0x000000ff9df17812 */ /* 0x000fc600078ec0ff */
[----:B-1----:R-:W-:-:S04]  /*154c0*/  IMAD.SHL.U32 R3, R240, 0x80, RZ ;  /* 0x00000080f0037824 */ /* 0x002fc800078e00ff */
[----:B------:R-:W-:-:S05]  /*154d0*/  IMAD.IADD R0, R51, 0x1, -R3 ;  /* 0x0000000133007824 */ /* 0x000fca00078e0a03 */
[----:B------:R-:W-:-:S13]  /*154e0*/  ISETP.GE.AND P0, PT, R200, R0, PT ;  /* 0x00000000c800720c */ /* 0x000fda0003f06270 */
[----:B------:R-:W-:Y:S05]  /*154f0*/  @P0 BRA `(.L_x_2184) ;  /* 0x0000011000000947 */ /* 0x000fea0003800000 */
[C---:B-----5:R-:W-:Y:S02]  /*15500*/  LOP3.LUT R2, R241.reuse, 0x1, RZ, 0xc0, !PT ;  /* 0x00000001f1027812 */ /* 0x060fe400078ec0ff */
        /* <DEDUP_REMOVED lines=16> */
.L_x_2184:
[----:B------:R-:W-:Y:S05]  /*15610*/  BSYNC B0 ;  /* 0x0000000000007941 */ /* 0x000fea0003800000 */
.L_x_2183:
[----:B------:R-:W-:Y:S01]  /*15620*/  ISETP.GE.AND P0, PT, R8, R0, PT ;  /* 0x000000000800720c */ /* 0x000fe20003f06270 */
[----:B------:R-:W-:-:S12]  /*15630*/  BSSY B0, `(.L_x_2185) ;  /* 0x0000015000007945 */ /* 0x000fd80003800000 */
[----:B------:R-:W-:Y:S05]  /*15640*/  @P0 BRA `(.L_x_2186) ;  /* 0x0000013000000947 */ /* 0x000fea0003800000 */
[C---:B-----5:R-:W-:Y:S02]  /*15650*/  LOP3.LUT R2, R241.reuse, 0x1, RZ, 0xc0, !PT ;  /* 0x00000001f1027812 */ /* 0x060fe400078ec0ff */
[----:B------:R-:W-:Y:S02]  /*15660*/  LOP3.LUT P0, RZ, R241, 0x2, RZ, 0xc0, !PT ;  /* 0x00000002f1ff7812 */ /* 0x000fe4000780c0ff */
[----:B------:R-:W-:-:S11]  /*15670*/  ISETP.NE.U32.AND P1, PT, R2, 0x1, PT ;  /* 0x000000010200780c */ /* 0x000fd60003f25070 */
[C---:B-1----:R-:W-:Y:S02]  /*15680*/  @P0 IADD3 R4, P2, R227.reuse, R178, RZ ;  /* 0x000000b2e3040210 */ /* 0x042fe40007f5e0ff */
[----:B------:R-:W-:-:S03]  /*15690*/  @!P1 LEA R12, P3, R227, R231, 0x1 ;  /* 0x000000e7e30c9211 */ /* 0x000fc600078608ff */
        /* <DEDUP_REMOVED lines=14> */
.L_x_2186:
[----:B------:R-:W-:Y:S05]  /*15780*/  BSYNC B0 ;  /* 0x0000000000007941 */ /* 0x000fea0003800000 */
.L_x_2185:
[----:B------:R-:W-:Y:S01]  /*15790*/  ISETP.GE.AND P0, PT, R33, R0, PT ;  /* 0x000000002100720c */ /* 0x000fe20003f06270 */
[----:B------:R-:W-:-:S12]  /*157a0*/  BSSY B0, `(.L_x_2187) ;  /* 0x0000017000007945 */ /* 0x000fd80003800000 */
[----:B------:R-:W-:Y:S05]  /*157b0*/  @P0 BRA `(.L_x_2188) ;  /* 0x0000015000000947 */ /* 0x000fea0003800000 */
[C---:B-----5:R-:W-:Y:S02]  /*157c0*/  LOP3.LUT R2, R241.reuse, 0x1, RZ, 0xc0, !PT ;  /* 0x00000001f1027812 */ /* 0x060fe400078ec0ff */
[----:B------:R-:W-:Y:S02]  /*157d0*/  LOP3.LUT P0, RZ, R241, 0x2, RZ, 0xc0, !PT ;  /* 0x00000002f1ff7812 */ /* 0x000fe4000780c0ff */
[----:B------:R-:W-:Y:S01]  /*157e0*/  ISETP.NE.U32.AND P1, PT, R2, 0x1, PT ;  /* 0x000000010200780c */ /* 0x000fe20003f25070 */
[C---:B------:R-:W-:Y:S01]  /*157f0*/  IMAD.SHL.U32 R2, R44.reuse, 0x20, RZ ;  /* 0x000000202c027824 */ /* 0x040fe200078e00ff */
[----:B-1----:R-:W-:-:S09]  /*15800*/  SHF.L.U64.HI R4, R44, 0x5, R45 ;  /* 0x000000052c047819 */ /* 0x002fd2000001022d */
        /* <DEDUP_REMOVED lines=16> */
.L_x_2188:
[----:B------:R-:W-:Y:S05]  /*15910*/  BSYNC B0 ;  /* 0x0000000000007941 */ /* 0x000fea0003800000 */
.L_x_2187:
[----:B------:R-:W-:Y:S01]  /*15920*/  ISETP.GE.AND P0, PT, R36, R0, PT ;  /* 0x000000002400720c */ /* 0x000fe20003f06270 */
[----:B------:R-:W-:-:S12]  /*15930*/  BSSY B0, `(.L_x_2189) ;  /* 0x000001b000007945 */ /* 0x000fd80003800000 */
[----:B------:R-:W-:Y:S05]  /*15940*/  @P0 BRA `(.L_x_2190) ;  /* 0x0000019000000947 */ /* 0x000fea0003800000 */
[C---:B-----5:R-:W-:Y:S02]  /*15950*/  LOP3.LUT R2, R241.reuse, 0x1, RZ, 0xc0, !PT ;  /* 0x00000001f1027812 */ /* 0x060fe400078ec0ff */
[----:B------:R-:W-:Y:S02]  /*15960*/  LOP3.LUT P0, RZ, R241, 0x2, RZ, 0xc0, !PT ;  /* 0x00000002f1ff7812 */ /* 0x000fe4000780c0ff */
[----:B------:R-:W-:-:S11]  /*15970*/  ISETP.NE.U32.AND P1, PT, R2, 0x1, PT ;  /* 0x000000010200780c */ /* 0x000fd60003f25070 */
[----:B------:R-:W-:Y:S02]  /*15980*/  @P0 IMAD.MOV.U32 R182, RZ, RZ, R178 ;  /* 0x000000ffffb60224 */ /* 0x000fe400078e00b2 */
[----:B-1----:R-:W-:Y:S01]  /*15990*/  @!P1 MOV R13, R230 ;  /* 0x000000e6000d9202 */ /* 0x002fe20000000f00 */
        /* <DEDUP_REMOVED lines=20> */
.L_x_2190:
[----:B------:R-:W-:Y:S05]  /*15ae0*/  BSYNC B0 ;  /* 0x0000000000007941 */ /* 0x000fea0003800000 */
.L_x_2189:
[----:B-1----:R-:W-:Y:S01]  /*15af0*/  IADD3 R7, R200, 0x40, RZ ;  /* 0x00000040c8077810 */ /* 0x002fe20007ffe0ff */
[----:B------:R-:W-:Y:S03]  /*15b00*/  BSSY B0, `(.L_x_2191) ;  /* 0x0000018000007945 */ /* 0x000fe60003800000 */
[----:B------:R-:W-:-:S13]  /*15b10*/  ISETP.GE.AND P0, PT, R7, R0, PT ;  /* 0x000000000700720c */ /* 0x000fda0003f06270 */
[----:B------:R-:W-:Y:S05]  /*15b20*/  @P0 BRA `(.L_x_2192) ;  /* 0x0000015000000947 */ /* 0x000fea0003800000 */
[C---:B-----5:R-:W-:Y:S02]  /*15b30*/  LOP3.LUT R2, R241.reuse, 0x1, RZ, 0xc0, !PT ;  /* 0x00000001f1027812 */ /* 0x060fe400078ec0ff */
[----:B------:R-:W-:Y:S02]  /*15b40*/  LOP3.LUT P0, RZ, R241, 0x2, RZ, 0xc0, !PT ;  /* 0x00000002f1ff7812 */ /* 0x000fe4000780c0ff */
[----:B------:R-:W-:Y:S01]  /*15b50*/  ISETP.NE.U32.AND P1, PT, R2, 0x1, PT ;  /* 0x000000010200780c */ /* 0x000fe20003f25070 */
[C---:B------:R-:W-:Y:S01]  /*15b60*/  IMAD.SHL.U32 R2, R44.reuse, 0x40, RZ ;  /* 0x000000402c027824 */ /* 0x040fe200078e00ff */
        /* <DEDUP_REMOVED lines=17> */
.L_x_2192:
[----:B------:R-:W-:Y:S05]  /*15c80*/  BSYNC B0 ;  /* 0x0000000000007941 */ /* 0x000fea0003800000 */
.L_x_2191:
[----:B------:R-:W-:Y:S01]  /*15c90*/  IADD3 R6, R200, 0x50, RZ ;  /* 0x00000050c8067810 */ /* 0x000fe20007ffe0ff */
[----:B------:R-:W-:Y:S03]  /*15ca0*/  BSSY B0, `(.L_x_2193) ;  /* 0x000001c000007945 */ /* 0x000fe60003800000 */
[----:B------:R-:W-:-:S13]  /*15cb0*/  ISETP.GE.AND P0, PT, R6, R0, PT ;  /* 0x000000000600720c */ /* 0x000fda0003f06270 */
[----:B------:R-:W-:Y:S05]  /*15cc0*/  @P0 BRA `(.L_x_2194) ;  /* 0x0000019000000947 */ /* 0x000fea0003800000 */
[C---:B-----5:R-:W-:Y:S02]  /*15cd0*/  LOP3.LUT R2, R241.reuse, 0x1, RZ, 0xc0, !PT ;  /* 0x00000001f1027812 */ /* 0x060fe400078ec0ff */
[----:B------:R-:W-:Y:S02]  /*15ce0*/  LOP3.LUT P0, RZ, R241, 0x2, RZ, 0xc0, !PT ;  /* 0x00000002f1ff7812 */ /* 0x000fe4000780c0ff */
[----:B------:R-:W-:-:S11]  /*15cf0*/  ISETP.NE.U32.AND P1, PT, R2, 0x1, PT ;  /* 0x000000010200780c */ /* 0x000fd60003f25070 */
[----:B-1----:R-:W-:Y:S02]  /*15d00*/  @P0 IMAD.MOV.U32 R12, RZ, RZ, R178 ;  /* 0x000000ffff0c0224 */ /* 0x002fe400078e00b2 */
        /* <DEDUP_REMOVED lines=8> */
[----:B---3--:R-:W-:-:S04]  /*15d90*/  @P0 LEA R16, P2, R12, R204, 0x1 ;  /* 0x000000cc0c100211 */ /* 0x008fc800078408ff */
        /* <DEDUP_REMOVED lines=12> */
.L_x_2194:
[----:B------:R-:W-:Y:S05]  /*15e60*/  BSYNC B0 ;  /* 0x0000000000007941 */ /* 0x000fea0003800000 */
.L_x_2193:
        /* <DEDUP_REMOVED lines=29> */
.L_x_2196:
[----:B------:R-:W-:Y:S05]  /*16040*/  BSYNC B0 ;  /* 0x0000000000007941 */ /* 0x000fea0003800000 */
.L_x_2195:
[----:B------:R-:W-:Y:S01]  /*16050*/  IADD3 R4, R200, 0x70, RZ ;  /* 0x00000070c8047810 */ /* 0x000fe20007ffe0ff */
[----:B------:R-:W-:Y:S03]  /*16060*/  BSSY B0, `(.L_x_2197) ;  /* 0x000001c000007945 */ /* 0x000fe60003800000 */
[----:B------:R-:W-:-:S13]  /*16070*/  ISETP.GE.AND P0, PT, R4, R0, PT ;  /* 0x000000000400720c */ /* 0x000fda0003f06270 */
[----:B------:R-:W-:Y:S05]  /*16080*/  @P0 BRA `(.L_x_2198) ;  /* 0x0000019000000947 */ /* 0x000fea0003800000 */
[C---:B-----5:R-:W-:Y:S01]  /*16090*/  LOP3.LUT R2, R241.reuse, 0x1, RZ, 0xc0, !PT ;  /* 0x00000001f1027812 */ /* 0x060fe200078ec0ff */
[----:B-1----:R-:W-:Y:S01]  /*160a0*/  IMAD.MOV.U32 R12, RZ, RZ, R178 ;  /* 0x000000ffff0c7224 */ /* 0x002fe200078e00b2 */
[----:B------:R-:W-:Y:S01]  /*160b0*/  LOP3.LUT P0, RZ, R241, 0x2, RZ, 0xc0, !PT ;  /* 0x00000002f1ff7812 */ /* 0x000fe2000780c0ff */
[----:B------:R-:W-:Y:S01]  /*160c0*/  IMAD.MOV.U32 R13, RZ, RZ, R183 ;  /* 0x000000ffff0d7224 */ /* 0x000fe200078e00b7 */
[----:B------:R-:W-:Y:S01]  /*160d0*/  ISETP.NE.U32.AND P1, PT, R2, 0x1, PT ;  /* 0x000000010200780c */ /* 0x000fe20003f25070 */
[----:B------:R-:W-:Y:S02]  /*160e0*/  IMAD R2, R45, 0x70, RZ ;  /* 0x000000702d027824 */ /* 0x000fe400078e02ff */
[----:B------:R-:W-:-:S05]  /*160f0*/  IMAD.WIDE.U32 R12, R44, 0x70, R12 ;  /* 0x000000702c0c7825 */ /* 0x000fca00078e000c */
[----:B------:R-:W-:-:S03]  /*16100*/  IADD3 R2, R13, R2, RZ ;  /* 0x000000020d027210 */ /* 0x000fc60007ffe0ff */
[C---:B---3--:R-:W-:Y:S02]  /*16110*/  @P0 LEA R16, P2, R12.reuse, R204, 0x1 ;  /* 0x000000cc0c100211 */ /* 0x048fe400078408ff */
        /* <DEDUP_REMOVED lines=16> */
.L_x_2198:
[----:B------:R-:W-:Y:S05]  /*16220*/  BSYNC B0 ;  /* 0x0000000000007941 */ /* 0x000fea0003800000 */
.L_x_2197:
[----:B------:R-:W0:Y:S04]  /*16230*/  LDGDEPBAR ;  /* 0x00000000000079af */ /* 0x000e280000000000 */
[----:B-----5:R1:W5:Y:S01]  /*16240*/  LD.E R2, [R10.64+0x188] ;  /* 0x000188060a027980 */ /* 0x020362000c101900 */
        /* <DEDUP_REMOVED lines=15> */
[----:B-1----:R-:W-:Y:S02]  /*16340*/  @P0 IMAD.MOV.U32 R12, RZ, RZ, R141 ;  /* 0x000000ffff0c0224 */ /* 0x002fe400078e008d */
        /* <DEDUP_REMOVED lines=13> */
.L_x_2200:
[----:B------:R-:W-:Y:S05]  /*16420*/  BSYNC B0 ;  /* 0x0000000000007941 */ /* 0x000fea0003800000 */
.L_x_2199:
        /* <DEDUP_REMOVED lines=22> */
.L_x_2202:
[----:B------:R-:W-:Y:S05]  /*16590*/  BSYNC B0 ;  /* 0x0000000000007941 */ /* 0x000fea0003800000 */
.L_x_2201:
        /* <DEDUP_REMOVED lines=10> */
[CC--:B------:R-:W-:Y:S02]  /*16640*/  @P1 LEA R12, P0, R8.reuse, R141.reuse, 0x1 ;  /* 0x0000008d080c1211 */ /* 0x0c0fe400078008ff */
        /* <DEDUP_REMOVED lines=13> */
.L_x_2204:
[----:B------:R-:W-:Y:S05]  /*16720*/  BSYNC B0 ;  /* 0x0000000000007941 */ /* 0x000fea0003800000 */
.L_x_2203:
        /* <DEDUP_REMOVED lines=8> */
[-C--:B------:R-:W-:Y:S01]  /*167b0*/  @P0 MOV R12, R141.reuse ;  /* 0x0000008d000c0202 */ /* 0x080fe20000000f00 */
        /* <DEDUP_REMOVED lines=19> */
.L_x_2206:
[----:B------:R-:W-:Y:S05]  /*168f0*/  BSYNC B0 ;  /* 0x0000000000007941 */ /* 0x000fea0003800000 */
.L_x_2205:
        /* <DEDUP_REMOVED lines=24> */
.L_x_2208:
[----:B------:R-:W-:Y:S05]  /*16a80*/  BSYNC B0 ;  /* 0x0000000000007941 */ /* 0x000fea0003800000 */
.L_x_2207:
        /* <DEDUP_REMOVED lines=28> */
.L_x_2210:
[----:B------:R-:W-:Y:S05]  /*16c50*/  BSYNC B0 ;  /* 0x0000000000007941 */ /* 0x000fea0003800000 */
.L_x_2209:
        /* <DEDUP_REMOVED lines=11> */
[----:B-1----:R-:W-:Y:S01]  /*16d10*/  @!P1 IMAD.MOV.U32 R12, RZ, RZ, R141 ;  /* 0x000000ffff0c9224 */ /* 0x002fe200078e008d */
        /* <DEDUP_REMOVED lines=17> */
.L_x_2212:
[----:B------:R-:W-:Y:S05]  /*16e30*/  BSYNC B0 ;  /* 0x0000000000007941 */ /* 0x000fea0003800000 */
.L_x_2211:
        /* <DEDUP_REMOVED lines=28> */
.L_x_2214:
[----:B------:R-:W-:Y:S05]  /*17000*/  BSYNC B0 ;  /* 0x0000000000007941 */ /* 0x000fea0003800000 */
.L_x_2213:
[----:B-1----:R-:W-:Y:S01]  /*17010*/  LEA.HI R4, R53, R53, RZ, 0x1 ;  /* 0x0000003535047211 */ /* 0x002fe200078f08ff */
[----:B------:R-:W-:Y:S01]  /*17020*/  IMAD.SHL.U32 R0, R52, 0x40, RZ ;  /* 0x0000004034007824 */ /* 0x000fe200078e00ff */
[----:B--2---:R-:W2:Y:S01]  /*17030*/  LD.E R8, [R10.64+0x18c] ;  /* 0x00018c060a087980 */ /* 0x004ea2000c101900 */
[----:B------:R-:W-:Y:S01]  /*17040*/  IMAD.SHL.U32 R159, R159, 0x40, RZ ;  /* 0x000000409f9f7824 */ /* 0x000fe200078e00ff */
[----:B------:R-:W-:Y:S01]  /*17050*/  LOP3.LUT R4, R4, 0xfffffffe, RZ, 0xc0, !PT ;  /* 0xfffffffe04047812 */ /* 0x000fe200078ec0ff */
[----:B------:R-:W-:Y:S01]  /*17060*/  IMAD.SHL.U32 R200, R200, 0x8, RZ ;  /* 0x00000008c8c87824 */ /* 0x000fe200078e00ff */
[----:B------:R-:W-:Y:S01]  /*17070*/  LOP3.LUT R0, R0, 0x1c0, RZ, 0xc0, !PT ;  /* 0x000001c000007812 */ /* 0x000fe200078ec0ff */
[----:B------:R-:W-:Y:S01]  /*17080*/  IMAD.SHL.U32 R28, R160, 0x40, RZ ;  /* 0x00000040a01c7824 */ /* 0x000fe200078e00ff */
[----:B------:R-:W-:Y:S01]  /*17090*/  LOP3.LUT R159, R159, 0x1c0, RZ, 0xc0, !PT ;  /* 0x000001c09f9f7812 */ /* 0x000fe200078ec0ff */
[----:B------:R-:W-:Y:S01]  /*170a0*/  IMAD.IADD R53, R53, 0x1, -R4 ;  /* 0x0000000135357824 */ /* 0x000fe200078e0a04 */
[----:B------:R-:W-:-:S02]  /*170b0*/  LOP3.LUT R200, R0, 0x8, R200, 0xf8, !PT ;  /* 0x0000000800c87812 */ /* 0x000fc400078ef8c8 */
[----:B------:R-:W-:Y:S01]  /*170c0*/  R2P PR, R52, 0x6 ;  /* 0x0000000634007804 */ /* 0x000fe20000000000 */
[----:B------:R-:W-:Y:S01]  /*170d0*/  IMAD.SHL.U32 R4, R53, 0x8, RZ ;  /* 0x0000000835047824 */ /* 0x000fe200078e00ff */
[----:B------:R-:W-:Y:S01]  /*170e0*/  LOP3.LUT R28, R28, 0xfffffe00, RZ, 0xc0, !PT ;  /* 0xfffffe001c1c7812 */ /* 0x000fe200078ec0ff */
[----:B------:R-:W-:Y:S01]  /*170f0*/  IMAD R29, R49, 0x10, R29 ;  /* 0x00000010311d7824 */ /* 0x000fe200078e021d */
[----:B------:R-:W-:Y:S01]  /*17100*/  SHF.R.U32.HI R0, RZ, 0x3, R0 ;  /* 0x00000003ff007819 */ /* 0x000fe20000011600 */
[----:B------:R-:W0:Y:S01]  /*17110*/  LDGDEPBAR ;  /* 0x00000000000079af */ /* 0x000e220000000000 */
[----:B------:R-:W-:Y:S01]  /*17120*/  LOP3.LUT R4, R159, 0x8, R4, 0xf8, !PT ;  /* 0x000000089f047812 */ /* 0x000fe200078ef804 */
[----:B------:R-:W-:Y:S01]  /*17130*/  IMAD R224, R49, 0x400, R28 ;  /* 0x0000040031e07824 */ /* 0x000fe200078e021c */
[----:B------:R-:W-:Y:S02]  /*17140*/  SHF.R.U32.HI R9, RZ, 0x3, R159 ;  /* 0x00000003ff097819 */ /* 0x000fe4000001169f */
[----:B------:R-:W-:-:S02]  /*17150*/  LOP3.LUT R0, R200, R0, RZ, 0x3c, !PT ;  /* 0x00000000c8007212 */ /* 0x000fc400078e3cff */
[----:B------:R-:W-:-:S03]  /*17160*/  LOP3.LUT R9, R4, R9, RZ, 0x3c, !PT ;  /* 0x0000000904097212 */ /* 0x000fc600078e3cff */
[----:B------:R-:W-:Y:S02]  /*17170*/  IMAD R223, R53, 0x200, R0 ;  /* 0x0000020035df7824 */ /* 0x000fe400078e0200 */
[----:B------:R-:W-:Y:S02]  /*17180*/  IMAD.IADD R224, R9, 0x1, R224 ;  /* 0x0000000109e07824 */ /* 0x000fe400078e02e0 */
[----:B------:R-:W-:Y:S02]  /*17190*/  IMAD.SHL.U32 R223, R223, 0x2, RZ ;  /* 0x00000002dfdf7824 */ /* 0x000fe400078e00ff */
[----:B------:R-:W-:-:S03]  /*171a0*/  IMAD.SHL.U32 R224, R224, 0x2, RZ ;  /* 0x00000002e0e07824 */ /* 0x000fc600078e00ff */
[----:B---3--:R-:W-:Y:S04]  /*171b0*/  LDSM.16.M88.4 R20, [R223+0x4000] ;  /* 0x00400000df14783b */ /* 0x008fe80000000200 */
[----:B------:R-:W1:Y:S04]  /*171c0*/  LDSM.16.M88.4 R36, [R224] ;  /* 0x00000000e024783b */ /* 0x000e680000000200 */
[----:B------:R-:W3:Y:S04]  /*171d0*/  LDSM.16.M88.4 R100, [R223+0x5000] ;  /* 0x00500000df64783b */ /* 0x000ee80000000200 */
[----:B------:R-:W4:Y:S04]  /*171e0*/  LDSM.16.M88.4 R12, [R223+0x4800] ;  /* 0x00480000df0c783b */ /* 0x000f280000000200 */
[----:B------:R-:W3:Y:S04]  /*171f0*/  LDSM.16.M88.4 R72, [R223+0x5800] ;  /* 0x00580000df48783b */ /* 0x000ee80000000200 */
[----:B------:R-:W3:Y:S04]  /*17200*/  LDSM.16.M88.4 R64, [R223+0x6000] ;  /* 0x00600000df40783b */ /* 0x000ee80000000200 */
[----:B------:R-:W4:Y:S04]  /*17210*/  LDSM.16.M88.4 R56, [R223+0x6800] ;  /* 0x00680000df38783b */ /* 0x000f280000000200 */
[----:B------:R-:W4:Y:S04]  /*17220*/  LDSM.16.M88.4 R44, [R223+0x7000] ;  /* 0x00700000df2c783b */ /* 0x000f280000000200 */
[----:B------:R-:W4:Y:S01]  /*17230*/  LDSM.16.M88.4 R76, [R223+0x7800] ;  /* 0x00780000df4c783b */ /* 0x000f220000000200 */
        /* <DEDUP_REMOVED lines=14> */
[C---:B---3--:R-:W-:Y:S01]  /*17320*/  HMMA.16816.F32 R4, R36.reuse, R100, RZ ;  /* 0x000000642404723c */ /* 0x048fe200000018ff */
[----:B------:R-:W-:Y:S01]  /*17330*/  IMAD.IADD R217, R223, 0x1, R0 ;  /* 0x00000001dfd97824 */ /* 0x000fe200078e0200 */
[----:B------:R-:W3:Y:S04]  /*17340*/  LDSM.16.M88.4 R116, [R221+0x2000] ;  /* 0x00200000dd74783b */ /* 0x000ee80000000200 */
[----:B------:R-:W1:Y:S02]  /*17350*/  LDSM.16.M88.4 R112, [R221+0x2800] ;  /* 0x00280000dd70783b */ /* 0x000e640000000200 */
[C---:B------:R-:W-:Y:S02]  /*17360*/  HMMA.16816.F32 R100, R36.reuse, R102, RZ ;  /* 0x000000662464723c */ /* 0x040fe400000018ff */
[----:B------:R-:W1:Y:S04]  /*17370*/  LDSM.16.M88.4 R88, [R221+0x3000] ;  /* 0x00300000dd58783b */ /* 0x000e680000000200 */
[----:B------:R-:W1:Y:S02]  /*17380*/  LDSM.16.M88.4 R84, [R221+0x3800] ;  /* 0x00380000dd54783b */ /* 0x000e640000000200 */
[C---:B----4-:R-:W-:Y:S02]  /*17390*/  HMMA.16816.F32 R16, R36.reuse, R12, RZ ;  /* 0x0000000c2410723c */ /* 0x050fe400000018ff */
[----:B------:R-:W-:Y:S04]  /*173a0*/  LDSM.16.M88.4 R92, [R220] ;  /* 0x00000000dc5c783b */ /* 0x000fe80000000200 */
[----:B------:R-:W-:Y:S02]  /*173b0*/  LDSM.16.M88.4 R128, [R217+0x5800] ;  /* 0x00580000d980783b */ /* 0x000fe40000000200 */
        /* <DEDUP_REMOVED lines=11> */
[----:B------:R-:W4:Y:S07]  /*17470*/  LDSM.16.M88.4 R76, [R217+0x4000] ;  /* 0x00400000d94c783b */ /* 0x000f2e0000000200 */
[C---:B------:R-:W-:Y:S08]  /*17480*/  HMMA.16816.F32 R24, R80.reuse, R124, R24 ;  /* 0x0000007c5018723c */ /* 0x040ff00000001818 */
[C---:B------:R-:W-:Y:S08]  /*17490*/  HMMA.16816.F32 R20, R80.reuse, R126, R20 ;  /* 0x0000007e5014723c */ /* 0x040ff00000001814 */
[C---:B-1----:R-:W-:Y:S08]  /*174a0*/  HMMA.16816.F32 R4, R80.reuse, R108, R4 ;  /* 0x0000006c5004723c */ /* 0x042ff00000001804 */
[C---:B------:R-:W-:Y:S01]  /*174b0*/  HMMA.16816.F32 R100, R80.reuse, R110, R100 ;  /* 0x0000006e5064723c */ /* 0x040fe20000001864 */
[----:B------:R-:W1:Y:S07]  /*174c0*/  LDSM.16.M88.4 R108, [R217+0x4800] ;  /* 0x00480000d96c783b */ /* 0x000e6e0000000200 */
[C---:B------:R-:W-:Y:S08]  /*174d0*/  HMMA.16816.F32 R96, R80.reuse, R104, R96 ;  /* 0x000000685060723c */ /* 0x040ff00000001860 */
[C---:B------:R-:W-:Y:S01]  /*174e0*/  HMMA.16816.F32 R72, R80.reuse, R106, R72 ;  /* 0x0000006a5048723c */ /* 0x040fe20000001848 */
[----:B------:R-:W1:Y:S07]  /*174f0*/  LDSM.16.M88.4 R104, [R217+0x5000] ;  /* 0x00500000d968783b */ /* 0x000e6e0000000200 */
[C---:B------:R-:W-:Y:S08]  /*17500*/  HMMA.16816.F32 R16, R80.reuse, R120, R16 ;  /* 0x000000785010723c */ /* 0x040ff00000001810 */
[C---:B------:R-:W-:Y:S08]  /*17510*/  HMMA.16816.F32 R12, R80.reuse, R122, R12 ;  /* 0x0000007a500c723c */ /* 0x040ff0000000180c */
[C---:B---3--:R-:W-:Y:S08]  /*17520*/  HMMA.16816.F32 R68, R80.reuse, R116, R68 ;  /* 0x000000745044723c */ /* 0x048ff00000001844 */
[C---:B------:R-:W-:Y:S08]  /*17530*/  HMMA.16816.F32 R64, R80.reuse, R118, R64 ;  /* 0x000000765040723c */ /* 0x040ff00000001840 */
[C---:B------:R-:W-:Y:S08]  /*17540*/  HMMA.16816.F32 R60, R80.reuse, R112, R60 ;  /* 0x00000070503c723c */ /* 0x040ff0000000183c */
[C---:B------:R-:W-:Y:S08]  /*17550*/  HMMA.16816.F32 R56, R80.reuse, R114, R56 ;  /* 0x000000725038723c */ /* 0x040ff00000001838 */
[C---:B------:R-:W-:Y:S08]  /*17560*/  HMMA.16816.F32 R52, R80.reuse, R88, R52 ;  /* 0x000000585034723c */ /* 0x040ff00000001834 */
[C---:B------:R-:W-:Y:S01]  /*17570*/  HMMA.16816.F32 R44, R80.reuse, R90, R44 ;  /* 0x0000005a502c723c */ /* 0x040fe2000000182c */
[----:B------:R-:W3:Y:S07]  /*17580*/  LDSM.16.M88.4 R88, [R217+0x6000] ;  /* 0x00600000d958783b */ /* 0x000eee0000000200 */
[C---:B------:R-:W-:Y:S08]  /*17590*/  HMMA.16816.F32 R40, R80.reuse, R84, R40 ;  /* 0x000000545028723c */ /* 0x040ff00000001828 */
[----:B------:R-:W-:Y:S01]  /*175a0*/  HMMA.16816.F32 R36, R80, R86, R36 ;  /* 0x000000565024723c */ /* 0x000fe20000001824 */
[----:B------:R-:W2:Y:S04]  /*175b0*/  LDSM.16.M88.4 R84, [R217+0x6800] ;  /* 0x00680000d954783b */ /* 0x000ea80000000200 */
[----:B------:R-:W2:Y:S03]  /*175c0*/  LDSM.16.M88.4 R80, [R217+0x7000] ;  /* 0x00700000d950783b */ /* 0x000ea60000000200 */
[C---:B----4-:R-:W-:Y:S08]  /*175d0*/  HMMA.16816.F32 R24, R92.reuse, R76, R24 ;  /* 0x0000004c5c18723c */ /* 0x050ff00000001818 */
[----:B------:R-:W-:Y:S01]  /*175e0*/  HMMA.16816.F32 R20, R92, R78, R20 ;  /* 0x0000004e5c14723c */ /* 0x000fe20000001814 */
[----:B------:R-:W4:Y:S01]  /*175f0*/  LDSM.16.M88.4 R76, [R217+0x7800] ;  /* 0x00780000d94c783b */ /* 0x000f220000000200 */
        /* <DEDUP_REMOVED lines=9> */
[C---:B------:R-:W-:Y:S08]  /*17690*/  HMMA.16816.F32 R4, R92.reuse, R104, R4 ;  /* 0x000000685c04723c */ /* 0x040ff00000001804 */
[C---:B------:R-:W-:Y:S01]  /*176a0*/  HMMA.16816.F32 R100, R92.reuse, R106, R100 ;  /* 0x0000006a5c64723c */ /* 0x040fe20000001864 */
[----:B------:R-:W1:Y:S07]  /*176b0*/  LDSM.16.M88.4 R104, [R206+0x2000] ;  /* 0x00200000ce68783b */ /* 0x000e6e0000000200 */
[C---:B------:R-:W-:Y:S08]  /*176c0*/  HMMA.16816.F32 R96, R92.reuse, R128, R96 ;  /* 0x000000805c60723c */ /* 0x040ff00000001860 */
[C---:B------:R-:W-:Y:S08]  /*176d0*/  HMMA.16816.F32 R72, R92.reuse, R130, R72 ;  /* 0x000000825c48723c */ /* 0x040ff00000001848 */
[C---:B---3--:R-:W-:Y:S08]  /*176e0*/  HMMA.16816.F32 R68, R92.reuse, R88, R68 ;  /* 0x000000585c44723c */ /* 0x048ff00000001844 */
[C---:B------:R-:W-:Y:S01]  /*176f0*/  HMMA.16816.F32 R64, R92.reuse, R90, R64 ;  /* 0x0000005a5c40723c */ /* 0x040fe20000001840 */
[----:B------:R-:W-:Y:S07]  /*17700*/  LDSM.16.M88.4 R88, [R206+0x2800] ;  /* 0x00280000ce58783b */ /* 0x000fee0000000200 */
[C---:B--2---:R-:W-:Y:S08]  /*17710*/  HMMA.16816.F32 R60, R92.reuse, R84, R60 ;  /* 0x000000545c3c723c */ /* 0x044ff0000000183c */
[C---:B------:R-:W-:Y:S01]  /*17720*/  HMMA.16816.F32 R56, R92.reuse, R86, R56 ;  /* 0x000000565c38723c */ /* 0x040fe20000001838 */
[----:B------:R-:W-:Y:S07]  /*17730*/  LDSM.16.M88.4 R84, [R206+0x3000] ;  /* 0x00300000ce54783b */ /* 0x000fee0000000200 */
[C---:B------:R-:W-:Y:S08]  /*17740*/  HMMA.16816.F32 R52, R92.reuse, R80, R52 ;  /* 0x000000505c34723c */ /* 0x040ff00000001834 */
[C---:B------:R-:W-:Y:S01]  /*17750*/  HMMA.16816.F32 R44, R92.reuse, R82, R44 ;  /* 0x000000525c2c723c */ /* 0x040fe2000000182c */
[----:B------:R-:W-:Y:S07]  /*17760*/  LDSM.16.M88.4 R80, [R206+0x3800] ;  /* 0x00380000ce50783b */ /* 0x000fee0000000200 */
[C---:B----4-:R-:W-:Y:S08]  /*17770*/  HMMA.16816.F32 R40, R92.reuse, R76, R40 ;  /* 0x0000004c5c28723c */ /* 0x050ff00000001828 */
        /* <DEDUP_REMOVED lines=10> */
[C---:B------:R-:W-:Y:S08]  /*17820*/  HMMA.16816.F32 R68, R124.reuse, R104, R68 ;  /* 0x000000687c44723c */ /* 0x040ff00000001844 */
        /* <DEDUP_REMOVED lines=107> */
[----:B-----5:R-:W-:Y:S02]  /*17ee0*/  IMAD.IADD R2, R2, 0x1, R50 ;  /* 0x0000000102027824 */ /* 0x020fe400078e0232 */
        /* <DEDUP_REMOVED lines=266> */
[----:B------:R-:W-:-:S07]  /*18f90*/  ISETP.GT.AND P1, PT, R240, R229, PT ;  /* 0x000000e5f000720c */ /* 0x000fce0003f24270 */
        /* <DEDUP_REMOVED lines=111> */
.L_x_2218:
[----:B------:R-:W2:Y:S02]  /*19690*/  LD.E R6, [R10.64+0x38] ;  /* 0x000038060a067980 */ /* 0x000ea4000c101900 */
[----:B--2---:R-:W-:-:S04]  /*196a0*/  LEA R6, -R6, RZ, 0x7 ;  /* 0x000000ff06067211 */ /* 0x004fc800078e39ff */
[----:B------:R-:W-:Y:S02]  /*196b0*/  SHF.R.S32.HI R5, RZ, 0x1f, R6 ;  /* 0x0000001fff057819 */ /* 0x000fe40000011406 */
.L_x_2219:
[----:B------:R-:W-:Y:S05]  /*196c0*/  BSYNC B0 ;  /* 0x0000000000007941 */ /* 0x000fea0003800000 */
.L_x_2217:
[C---:B------:R-:W-:Y:S02]  /*196d0*/  LOP3.LUT P6, RZ, R241.reuse, 0x1, RZ, 0xc0, !PT ;  /* 0x00000001f1ff7812 */ /* 0x040fe400078cc0ff */
[----:B------:R-:W-:Y:S02]  /*196e0*/  LOP3.LUT P3, RZ, R241, 0x2, RZ, 0xc0, !PT ;  /* 0x00000002f1ff7812 */ /* 0x000fe4000786c0ff */
[C---:B------:R-:W-:Y:S02]  /*196f0*/  LEA R22, P4, R6.reuse, R231, 0x1 ;  /* 0x000000e706167211 */ /* 0x040fe400078808ff */
[CC--:B------:R-:W-:Y:S02]  /*19700*/  IADD3 R3, P2, R6.reuse, R227.reuse, RZ ;  /* 0x000000e306037210 */ /* 0x0c0fe40007f5e0ff */
        /* <DEDUP_REMOVED lines=33> */
[-C--:B------:R-:W-:Y:S01]  /*19920*/  @P3 LEA.HI.X R9, R3, R230.reuse, R5, 0x1, P2 ;  /* 0x000000e603093211 */ /* 0x080fe200010f0c05 */
[--C-:B------:R-:W-:Y:S01]  /*19930*/  IMAD.X R5, R5, 0x1, R228.reuse, P4 ;  /* 0x0000000105057824 */ /* 0x100fe200020e06e4 */
[CC--:B------:R-:W-:Y:S01]  /*19940*/  @P6 LEA R42, P5, R6.reuse, R231.reuse, 0x1 ;  /* 0x000000e7062a6211 */ /* 0x0c0fe200078a08ff */
[----:B------:R-:W-:Y:S01]  /*19950*/  @!PT LDS RZ, [RZ] ;  /* 0x00000000fffff984 */ /* 0x000fe20000000800 */
[----:B------:R-:W-:Y:S01]  /*19960*/  @!PT LDS RZ, [RZ] ;  /* 0x00000000fffff984 */ /* 0x000fe20000000800 */
[----:B------:R-:W-:Y:S01]  /*19970*/  @!PT LDS RZ, [RZ] ;  /* 0x00000000fffff984 */ /* 0x000fe20000000800 */
[----:B------:R1:W-:Y:S01]  /*19980*/  @P3 LDGSTS.E.BYPASS.LTC128B.128 [R237+0x8800], [R14.64+0x80] ;  /* 0x088000800eed3fae */ /* 0x0003e2000b901d46 */
[C---:B------:R-:W-:Y:S02]  /*19990*/  @P3 LEA R40, P2, R6.reuse, R231, 0x1 ;  /* 0x000000e706283211 */ /* 0x040fe400078408ff */
        /* <DEDUP_REMOVED lines=84> */
.L_x_2216:
[----:B------:R-:W-:Y:S05]  /*19ee0*/  BSYNC B1 ;  /* 0x0000000000017941 */ /* 0x000fea0003800000 */
.L_x_2215:
        /* <DEDUP_REMOVED lines=565> */
.L_x_2222:
[----:B------:R-:W2:Y:S02]  /*1c240*/  LD.E R5, [R10.64+0x40] ;  /* 0x000040060a057980 */ /* 0x000ea4000c101900 */
[----:B--2---:R-:W-:-:S04]  /*1c250*/  LEA R5, -R5, RZ, 0x7 ;  /* 0x000000ff05057211 */ /* 0x004fc800078e39ff */
[----:B------:R-:W-:Y:S02]  /*1c260*/  SHF.R.S32.HI R6, RZ, 0x1f, R5 ;  /* 0x0000001fff067819 */ /* 0x000fe40000011405 */
.L_x_2223:
[----:B------:R-:W-:Y:S05]  /*1c270*/  BSYNC B0 ;  /* 0x0000000000007941 */ /* 0x000fea0003800000 */
.L_x_2221:
        /* <DEDUP_REMOVED lines=134> */
[----:B------:R-:W3:Y:S04]  /*1cae0*/  LD.E R133, [R134.64+0x18c] ;  /* 0x00018c0486857980 */ /* 0x000ee8000c101900 */
[----:B------:R-:W-:Y:S04]  /*1caf0*/  LDSM.16.M88.4 R172, [R224] ;  /* 0x00000000e0ac783b */ /* 0x000fe80000000200 */
[----:B------:R-:W5:Y:S04]  /*1cb00*/  LDSM.16.M88.4 R4, [R223+0x4000] ;  /* 0x00400000df04783b */ /* 0x000f680000000200 */
[----:B------:R-:W-:Y:S04]  /*1cb10*/  LDSM.16.M88.4 R160, [R222] ;  /* 0x00000000dea0783b */ /* 0x000fe80000000200 */
[----:B-1----:R-:W-:Y:S04]  /*1cb20*/  LDSM.16.M88.4 R28, [R221] ;  /* 0x00000000dd1c783b */ /* 0x002fe80000000200 */
[----:B--2---:R-:W1:Y:S04]  /*1cb30*/  LDSM.16.M88.4 R32, [R223+0x4800] ;  /* 0x00480000df20783b */ /* 0x004e680000000200 */
[----:B------:R-:W2:Y:S04]  /*1cb40*/  LDSM.16.M88.4 R16, [R213] ;  /* 0x00000000d510783b */ /* 0x000ea80000000200 */
[----:B------:R-:W2:Y:S04]  /*1cb50*/  LDSM.16.M88.4 R144, [R223+0x5800] ;  /* 0x00580000df90783b */ /* 0x000ea80000000200 */
[----:B------:R-:W2:Y:S04]  /*1cb60*/  LDSM.16.M88.4 R152, [R223+0x5000] ;  /* 0x00500000df98783b */ /* 0x000ea80000000200 */
[----:B------:R-:W2:Y:S04]  /*1cb70*/  LDSM.16.M88.4 R64, [R223+0x6000] ;  /* 0x00600000df40783b */ /* 0x000ea80000000200 */
[----:B------:R-:W2:Y:S04]  /*1cb80*/  LDSM.16.M88.4 R56, [R223+0x6800] ;  /* 0x00680000df38783b */ /* 0x000ea80000000200 */
[----:B------:R-:W2:Y:S01]  /*1cb90*/  LDSM.16.M88.4 R48, [R223+0x7000] ;  /* 0x00700000df30783b */ /* 0x000ea20000000200 */
[C---:B-----5:R-:W-:Y:S03]  /*1cba0*/  HMMA.16816.F32 R8, R172.reuse, R4, RZ ;  /* 0x00000004ac08723c */ /* 0x060fe600000018ff */
[----:B------:R-:W5:Y:S04]  /*1cbb0*/  LDSM.16.M88.4 R36, [R223+0x7800] ;  /* 0x00780000df24783b */ /* 0x000f680000000200 */
[----:B----4-:R-:W4:Y:S01]  /*1cbc0*/  LDSM.16.M88.4 R12, [R211] ;  /* 0x00000000d30c783b */ /* 0x010f220000000200 */
[C---:B------:R-:W-:Y:S03]  /*1cbd0*/  HMMA.16816.F32 R4, R172.reuse, R6, RZ ;  /* 0x00000006ac04723c */ /* 0x040fe600000018ff */
[----:B------:R-:W4:Y:S04]  /*1cbe0*/  LDSM.16.M88.4 R24, [R212] ;  /* 0x00000000d418783b */ /* 0x000f280000000200 */
[----:B------:R-:W4:Y:S01]  /*1cbf0*/  LDSM.16.M88.4 R168, [R208] ;  /* 0x00000000d0a8783b */ /* 0x000f220000000200 */
[C---:B-1----:R-:W-:Y:S03]  /*1cc00*/  HMMA.16816.F32 R20, R172.reuse, R32, RZ ;  /* 0x00000020ac14723c */ /* 0x042fe600000018ff */
[----:B------:R-:W1:Y:S04]  /*1cc10*/  LDSM.16.M88.4 R164, [R207] ;  /* 0x00000000cfa4783b */ /* 0x000e680000000200 */
[----:B------:R-:W-:Y:S01]  /*1cc20*/  LDSM.16.M88.4 R180, [R210] ;  /* 0x00000000d2b4783b */ /* 0x000fe20000000200 */
[----:B------:R-:W-:Y:S03]  /*1cc30*/  HMMA.16816.F32 R32, R172, R34, RZ ;  /* 0x00000022ac20723c */ /* 0x000fe600000018ff */
[----:B------:R-:W-:Y:S04]  /*1cc40*/  LDSM.16.M88.4 R176, [R209] ;  /* 0x00000000d1b0783b */ /* 0x000fe80000000200 */
[----:B------:R-:W-:Y:S01]  /*1cc50*/  LDSM.16.M88.4 R40, [R217+0x4800] ;  /* 0x00480000d928783b */ /* 0x000fe20000000200 */
[C---:B------:R-:W-:Y:S03]  /*1cc60*/  HMMA.16816.F32 R8, R160.reuse, R28, R8 ;  /* 0x0000001ca008723c */ /* 0x040fe60000001808 */
[----:B------:R-:W-:Y:S04]  /*1cc70*/  LDSM.16.M88.4 R184, [R206+0x3800] ;  /* 0x00380000ceb8783b */ /* 0x000fe80000000200 */
[----:B------:R-:W0:Y:S01]  /*1cc80*/  LDGDEPBAR ;  /* 0x00000000000079af */ /* 0x000e220000000000 */
[C---:B------:R-:W-:Y:S03]  /*1cc90*/  HMMA.16816.F32 R4, R160.reuse, R30, R4 ;  /* 0x0000001ea004723c */ /* 0x040fe60000001804 */
[----:B------:R-:W-:Y:S05]  /*1cca0*/  LDSM.16.M88.4 R28, [R217+0x4000] ;  /* 0x00400000d91c783b */ /* 0x000fea0000000200 */
[C---:B--2---:R-:W-:Y:S08]  /*1ccb0*/  HMMA.16816.F32 R20, R160.reuse, R16, R20 ;  /* 0x00000010a014723c */ /* 0x044ff00000001814 */
[----:B------:R-:W-:Y:S01]  /*1ccc0*/  HMMA.16816.F32 R32, R160, R18, R32 ;  /* 0x00000012a020723c */ /* 0x000fe20000001820 */
[----:B------:R-:W2:Y:S07]  /*1ccd0*/  LDSM.16.M88.4 R16, [R220] ;  /* 0x00000000dc10783b */ /* 0x000eae0000000200 */
        /* <DEDUP_REMOVED lines=10> */
[C---:B-----5:R-:W-:Y:S08]  /*1cd80*/  HMMA.16816.F32 R44, R172.reuse, R36, RZ ;  /* 0x00000024ac2c723c */ /* 0x060ff000000018ff */
[----:B------:R-:W-:Y:S01]  /*1cd90*/  HMMA.16816.F32 R172, R172, R38, RZ ;  /* 0x00000026acac723c */ /* 0x000fe200000018ff */
[----:B------:R-:W-:Y:S07]  /*1cda0*/  LDSM.16.M88.4 R36, [R217+0x5000] ;  /* 0x00500000d924783b */ /* 0x000fee0000000200 */
[C---:B----4-:R-:W-:Y:S08]  /*1cdb0*/  HMMA.16816.F32 R148, R160.reuse, R12, R148 ;  /* 0x0000000ca094723c */ /* 0x050ff00000001894 */
[C---:B------:R-:W-:Y:S01]  /*1cdc0*/  HMMA.16816.F32 R144, R160.reuse, R14, R144 ;  /* 0x0000000ea090723c */ /* 0x040fe20000001890 */
[----:B------:R-:W4:Y:S07]  /*1cdd0*/  LDSM.16.M88.4 R12, [R217+0x5800] ;  /* 0x00580000d90c783b */ /* 0x000f2e0000000200 */
[C---:B------:R-:W-:Y:S08]  /*1cde0*/  HMMA.16816.F32 R156, R160.reuse, R24, R156 ;  /* 0x00000018a09c723c */ /* 0x040ff0000000189c */
[C---:B------:R-:W-:Y:S01]  /*1cdf0*/  HMMA.16816.F32 R152, R160.reuse, R26, R152 ;  /* 0x0000001aa098723c */ /* 0x040fe20000001898 */
[----:B------:R-:W5:Y:S07]  /*1ce00*/  LDSM.16.M88.4 R24, [R217+0x6000] ;  /* 0x00600000d918783b */ /* 0x000f6e0000000200 */
[C---:B------:R-:W-:Y:S08]  /*1ce10*/  HMMA.16816.F32 R52, R160.reuse, R168, R52 ;  /* 0x000000a8a034723c */ /* 0x040ff00000001834 */
[C---:B------:R-:W-:Y:S01]  /*1ce20*/  HMMA.16816.F32 R48, R160.reuse, R170, R48 ;  /* 0x000000aaa030723c */ /* 0x040fe20000001830 */
[----:B------:R-:W3:Y:S07]  /*1ce30*/  LDSM.16.M88.4 R168, [R217+0x6800] ;  /* 0x00680000d9a8783b */ /* 0x000eee0000000200 */
[C---:B-1----:R-:W-:Y:S08]  /*1ce40*/  HMMA.16816.F32 R44, R160.reuse, R164, R44 ;  /* 0x000000a4a02c723c */ /* 0x042ff0000000182c */
[----:B------:R-:W-:Y:S01]  /*1ce50*/  HMMA.16816.F32 R172, R160, R166, R172 ;  /* 0x000000a6a0ac723c */ /* 0x000fe200000018ac */
[----:B------:R-:W-:Y:S07]  /*1ce60*/  LDSM.16.M88.4 R164, [R217+0x7800] ;  /* 0x00780000d9a4783b */ /* 0x000fee0000000200 */
[C---:B--2---:R-:W-:Y:S08]  /*1ce70*/  HMMA.16816.F32 R8, R16.reuse, R28, R8 ;  /* 0x0000001c1008723c */ /* 0x044ff00000001808 */
[----:B------:R-:W-:Y:S01]  /*1ce80*/  HMMA.16816.F32 R4, R16, R30, R4 ;  /* 0x0000001e1004723c */ /* 0x000fe20000001804 */
[----:B------:R-:W1:Y:S07]  /*1ce90*/  LDSM.16.M88.4 R28, [R217+0x7000] ;  /* 0x00700000d91c783b */ /* 0x000e6e0000000200 */
[C---:B------:R-:W-:Y:S08]  /*1cea0*/  HMMA.16816.F32 R140, R160.reuse, R180, R140 ;  /* 0x000000b4a08c723c */ /* 0x040ff0000000188c */
[C---:B------:R-:W-:Y:S01]  /*1ceb0*/  HMMA.16816.F32 R64, R160.reuse, R182, R64 ;  /* 0x000000b6a040723c */ /* 0x040fe20000001840 */
[----:B------:R-:W-:Y:S07]  /*1cec0*/  LDSM.16.M88.4 R180, [R204] ;  /* 0x00000000ccb4783b */ /* 0x000fee0000000200 */
[C---:B------:R-:W-:Y:S08]  /*1ced0*/  HMMA.16816.F32 R60, R160.reuse, R176, R60 ;  /* 0x000000b0a03c723c */ /* 0x040ff0000000183c */
[----:B------:R-:W-:Y:S01]  /*1cee0*/  HMMA.16816.F32 R56, R160, R178, R56 ;  /* 0x000000b2a038723c */ /* 0x000fe20000001838 */
[----:B------:R-:W-:Y:S04]  /*1cef0*/  LDSM.16.M88.4 R176, [R219] ;  /* 0x00000000dbb0783b */ /* 0x000fe80000000200 */
[----:B------:R-:W2:Y:S03]  /*1cf00*/  LDSM.16.M88.4 R160, [R206] ;  /* 0x00000000cea0783b */ /* 0x000ea60000000200 */
[C---:B------:R-:W-:Y:S08]  /*1cf10*/  HMMA.16816.F32 R20, R16.reuse, R40, R20 ;  /* 0x000000281014723c */ /* 0x040ff00000001814 */
        /* <DEDUP_REMOVED lines=13> */
[----:B------:R-:W-:Y:S07]  /*1cff0*/  LDSM.16.M88.4 R168, [R224+0x2000] ;  /* 0x00200000e0a8783b */ /* 0x000fee0000000200 */
[C---:B-1----:R-:W-:Y:S08]  /*1d000*/  HMMA.16816.F32 R52, R16.reuse, R28, R52 ;  /* 0x0000001c1034723c */ /* 0x042ff00000001834 */
        /* <DEDUP_REMOVED lines=8> */
[----:B------:R-:W-:Y:S07]  /*1d090*/  LDSM.16.M88.4 R160, [R205] ;  /* 0x00000000cda0783b */ /* 0x000fee0000000200 */
[C---:B------:R-:W-:Y:S08]  /*1d0a0*/  HMMA.16816.F32 R20, R176.reuse, R40, R20 ;  /* 0x00000028b014723c */ /* 0x040ff00000001814 */
[C---:B------:R-:W-:Y:S01]  /*1d0b0*/  HMMA.16816.F32 R32, R176.reuse, R42, R32 ;  /* 0x0000002ab020723c */ /* 0x040fe20000001820 */
[----:B------:R-:W2:Y:S07]  /*1d0c0*/  LDSM.16.M88.4 R40, [R222+0x2000] ;  /* 0x00200000de28783b */ /* 0x000eae0000000200 */
[C---:B----4-:R-:W-:Y:S08]  /*1d0d0*/  HMMA.16816.F32 R148, R176.reuse, R12, R148 ;  /* 0x0000000cb094723c */ /* 0x050ff00000001894 */
[----:B------:R-:W-:Y:S01]  /*1d0e0*/  HMMA.16816.F32 R144, R176, R14, R144 ;  /* 0x0000000eb090723c */ /* 0x000fe20000001890 */
[----:B------:R-:W3:Y:S07]  /*1d0f0*/  LDSM.16.M88.4 R12, [R206+0x3000] ;  /* 0x00300000ce0c783b */ /* 0x000eee0000000200 */
[C---:B-1----:R-:W-:Y:S08]  /*1d100*/  HMMA.16816.F32 R8, R168.reuse, R16, R8 ;  /* 0x00000010a808723c */ /* 0x042ff00000001808 */
[----:B------:R-:W-:Y:S01]  /*1d110*/  HMMA.16816.F32 R4, R168, R18, R4 ;  /* 0x00000012a804723c */ /* 0x000fe20000001804 */
[----:B------:R-:W-:Y:S07]  /*1d120*/  LDSM.16.M88.4 R16, [R219+0x2000] ;  /* 0x00200000db10783b */ /* 0x000fee0000000200 */
        /* <DEDUP_REMOVED lines=8> */
[----:B------:R-:W4:Y:S07]  /*1d1b0*/  LDSM.16.M88.4 R28, [R220+0x2000] ;  /* 0x00200000dc1c783b */ /* 0x000f2e0000000200 */
[C---:B--2---:R-:W-:Y:S08]  /*1d1c0*/  HMMA.16816.F32 R8, R40.reuse, R160, R8 ;  /* 0x000000a02808723c */ /* 0x044ff00000001808 */
[----:B------:R-:W-:Y:S01]  /*1d1d0*/  HMMA.16816.F32 R4, R40, R162, R4 ;  /* 0x000000a22804723c */ /* 0x000fe20000001804 */
[----:B------:R-:W-:Y:S07]  /*1d1e0*/  LDSM.16.M88.4 R160, [R223+0x9800] ;  /* 0x00980000dfa0783b */ /* 0x000fee0000000200 */
[C---:B---3--:R-:W-:Y:S08]  /*1d1f0*/  HMMA.16816.F32 R52, R176.reuse, R12, R52 ;  /* 0x0000000cb034723c */ /* 0x048ff00000001834 */
[----:B------:R-:W-:Y:S01]  /*1d200*/  HMMA.16816.F32 R48, R176, R14, R48 ;  /* 0x0000000eb030723c */ /* 0x000fe20000001830 */
[----:B------:R-:W2:Y:S07]  /*1d210*/  LDSM.16.M88.4 R12, [R206+0x4000] ;  /* 0x00400000ce0c783b */ /* 0x000eae0000000200 */
[----:B-1----:R-:W-:Y:S08]  /*1d220*/  HMMA.16816.F32 R20, R168, R24, R20 ;  /* 0x00000018a814723c */ /* 0x002ff00000001814 */
[C---:B----4-:R-:W-:Y:S08]  /*1d230*/  HMMA.16816.F32 R8, R28.reuse, R36, R8 ;  /* 0x000000241c08723c */ /* 0x050ff00000001808 */
[----:B------:R-:W-:Y:S01]  /*1d240*/  HMMA.16816.F32 R4, R28, R38, R4 ;  /* 0x000000261c04723c */ /* 0x000fe20000001804 */
[----:B------:R-:W1:Y:S07]  /*1d250*/  LDSM.16.M88.4 R36, [R203] ;  /* 0x00000000cb24783b */ /* 0x000e6e0000000200 */
[C---:B------:R-:W-:Y:S01]  /*1d260*/  HMMA.16816.F32 R32, R168.reuse, R26, R32 ;  /* 0x0000001aa820723c */ /* 0x040fe20000001820 */
[----:B------:R-:W3:Y:S07]  /*1d270*/  LDSM.16.M88.4 R24, [R217+0x8800] ;  /* 0x00880000d918783b */ /* 0x000eee0000000200 */
[C---:B------:R-:W-:Y:S08]  /*1d280*/  HMMA.16816.F32 R156, R168.reuse, R164, R156 ;  /* 0x000000a4a89c723c */ /* 0x040ff0000000189c */
[----:B------:R-:W-:Y:S01]  /*1d290*/  HMMA.16816.F32 R152, R168, R166, R152 ;  /* 0x000000a6a898723c */ /* 0x000fe20000001898 */
[----:B------:R-:W-:Y:S07]  /*1d2a0*/  LDSM.16.M88.4 R164, [R223+0xa000] ;  /* 0x00a00000dfa4783b */ /* 0x000fee0000000200 */
[----:B------:R-:W-:Y:S08]  /*1d2b0*/  HMMA.16816.F32 R20, R40, R180, R20 ;  /* 0x000000b42814723c */ /* 0x000ff00000001814 */
[C---:B--2---:R-:W-:Y:S08]  /*1d2c0*/  HMMA.16816.F32 R8, R16.reuse, R12, R8 ;  /* 0x0000000c1008723c */ /* 0x044ff00000001808 */
[----:B------:R-:W-:Y:S01]  /*1d2d0*/  HMMA.16816.F32 R4, R16, R14, R4 ;  /* 0x0000000e1004723c */ /* 0x000fe20000001804 */
[----:B------:R-:W2:Y:S07]  /*1d2e0*/  LDSM.16.M88.4 R12, [R217+0x9000] ;  /* 0x00900000d90c783b */ /* 0x000eae0000000200 */
[C---:B------:R-:W-:Y:S08]  /*1d2f0*/  HMMA.16816.F32 R44, R176.reuse, R184, R44 ;  /* 0x000000b8b02c723c */ /* 0x040ff0000000182c */
[----:B------:R-:W-:Y:S01]  /*1d300*/  HMMA.16816.F32 R176, R176, R186, R172 ;  /* 0x000000bab0b0723c */ /* 0x000fe200000018ac */
[----:B------:R-:W4:Y:S07]  /*1d310*/  LDSM.16.M88.4 R172, [R206+0x4800] ;  /* 0x00480000ceac783b */ /* 0x000f2e0000000200 */
[----:B-1----:R-:W-:Y:S01]  /*1d320*/  HMMA.16816.F32 R156, R40, R36, R156 ;  /* 0x00000024289c723c */ /* 0x002fe2000000189c */
[----:B------:R-:W-:-:S07]  /*1d330*/  FMUL.FTZ R8, R8, R133 ;  /* 0x0000008508087220 */ /* 0x000fce0000410000 */
[----:B------:R-:W-:Y:S01]  /*1d340*/  HMMA.16816.F32 R152, R40, R38, R152 ;  /* 0x000000262898723c */ /* 0x000fe20000001898 */
[-C--:B------:R-:W-:Y:S02]  /*1d350*/  FMUL.FTZ R9, R9, R133.reuse ;  /* 0x0000008509097220 */ /* 0x080fe40000410000 */
[----:B------:R-:W-:-:S05]  /*1d360*/  FMUL.FTZ R10, R10, R133 ;  /* 0x000000850a0a7220 */ /* 0x000fca0000410000 */
[----:B---3--:R-:W-:Y:S01]  /*1d370*/  HMMA.16816.F32 R20, R28, R24, R20 ;  /* 0x000000181c14723c */ /* 0x008fe20000001814 */
[----:B------:R-:W-:Y:S07]  /*1d380*/  MUFU.TANH R180, R8 ;  /* 0x0000000800b47308 */ /* 0x000fee0000002400 */
[----:B------:R-:W-:Y:S01]  /*1d390*/  HMMA.16816.F32 R32, R40, R182, R32 ;  /* 0x000000b62820723c */ /* 0x000fe20000001820 */
[----:B------:R-:W-:Y:S07]  /*1d3a0*/  MUFU.TANH R181, R10 ;  /* 0x0000000a00b57308 */ /* 0x000fee0000002400 */
[----:B------:R-:W-:Y:S01]  /*1d3b0*/  HMMA.16816.F32 R148, R168, R160, R148 ;  /* 0x000000a0a894723c */ /* 0x000fe20000001894 */
[----:B------:R1:W3:Y:S01]  /*1d3c0*/  MUFU.TANH R160, R9 ;  /* 0x0000000900a07308 */ /* 0x0002e20000002400 */
[-C--:B------:R-:W-:Y:S01]  /*1d3d0*/  FMUL.FTZ R4, R4, R133.reuse ;  /* 0x0000008504047220 */ /* 0x080fe20000410000 */
[----:B------:R-:W-:Y:S04]  /*1d3e0*/  LDSM.16.M88.4 R36, [R223+0xa800] ;  /* 0x00a80000df24783b */ /* 0x000fe80000000200 */
[----:B------:R-:W-:-:S02]  /*1d3f0*/  FMUL.FTZ R161, R11, R133 ;  /* 0x000000850ba17220 */ /* 0x000fc40000410000 */
[----:B-1----:R-:W1:Y:S01]  /*1d400*/  LDSM.16.M88.4 R8, [R202] ;  /* 0x00000000ca08783b */ /* 0x002e620000000200 */
[----:B--2---:R-:W-:Y:S01]  /*1d410*/  HMMA.16816.F32 R156, R28, R12, R156 ;  /* 0x0000000c1c9c723c */ /* 0x004fe2000000189c */
[----:B------:R-:W-:-:S07]  /*1d420*/  FMUL.FTZ R5, R5, R133 ;  /* 0x0000008505057220 */ /* 0x000fce0000410000 */
[----:B------:R-:W-:Y:S01]  /*1d430*/  HMMA.16816.F32 R152, R28, R14, R152 ;  /* 0x0000000e1c98723c */ /* 0x000fe20000001898 */
[----:B------:R-:W2:Y:S01]  /*1d440*/  LDSM.16.M88.4 R12, [R201] ;  /* 0x00000000c90c783b */ /* 0x000ea20000000200 */
[-C--:B------:R-:W-:Y:S02]  /*1d450*/  FMUL.FTZ R6, R6, R133.reuse ;  /* 0x0000008506067220 */ /* 0x080fe40000410000 */
[----:B------:R-:W-:-:S04]  /*1d460*/  FMUL.FTZ R7, R7, R133 ;  /* 0x0000008507077220 */ /* 0x000fc80000410000 */
[----:B------:R-:W-:Y:S01]  /*1d470*/  HMMA.16816.F32 R144, R168, R162, R144 ;  /* 0x000000a2a890723c */ /* 0x000fe20000001890 */
[----:B------:R-:W-:Y:S07]  /*1d480*/  MUFU.TANH R162, R5 ;  /* 0x0000000500a27308 */ /* 0x000fee0000002400 */
[----:B----4-:R-:W-:Y:S01]  /*1d490*/  HMMA.16816.F32 R20, R16, R172, R20 ;  /* 0x000000ac1014723c */ /* 0x010fe20000001814 */
[----:B------:R-:W-:Y:S07]  /*1d4a0*/  MUFU.TANH R172, R4 ;  /* 0x0000000400ac7308 */ /* 0x000fee0000002400 */
[----:B------:R-:W-:Y:S01]  /*1d4b0*/  HMMA.16816.F32 R32, R28, R26, R32 ;  /* 0x0000001a1c20723c */ /* 0x000fe20000001820 */
[----:B------:R-:W4:Y:S01]  /*1d4c0*/  LDSM.16.M88.4 R24, [R206+0x5000] ;  /* 0x00500000ce18783b */ /* 0x000f220000000200 */
[----:B------:R-:W-:Y:S08]  /*1d4d0*/  MUFU.TANH R163, R6 ;  /* 0x0000000600a37308 */ /* 0x000ff00000002400 */
[----:B------:R5:W-:Y:S01]  /*1d4e0*/  MUFU.TANH R173, R7 ;  /* 0x0000000700ad7308 */ /* 0x000be20000002400 */
[C---:B------:R-:W-:Y:S08]  /*1d4f0*/  HMMA.16816.F32 R140, R168.reuse, R164, R140 ;  /* 0x000000a4a88c723c */ /* 0x040ff0000000188c */
[----:B------:R-:W-:Y:S01]  /*1d500*/  HMMA.16816.F32 R64, R168, R166, R64 ;  /* 0x000000a6a840723c */ /* 0x000fe20000001840 */
[----:B-----5:R-:W5:Y:S07]  /*1d510*/  LDSM.16.M88.4 R4, [R217+0x9800] ;  /* 0x00980000d904783b */ /* 0x020f6e0000000200 */
[----:B-1----:R-:W-:Y:S01]  /*1d520*/  HMMA.16816.F32 R148, R40, R8, R148 ;  /* 0x000000082894723c */ /* 0x002fe20000001894 */
[----:B------:R-:W-:-:S02]  /*1d530*/  FMUL.FTZ R20, R20, R133 ;  /* 0x0000008514147220 */ /* 0x000fc40000410000 */
[-C--:B------:R-:W-:Y:S02]  /*1d540*/  FMUL.FTZ R21, R21, R133.reuse ;  /* 0x0000008515157220 */ /* 0x080fe40000410000 */
[----:B------:R-:W-:-:S03]  /*1d550*/  FMUL.FTZ R22, R22, R133 ;  /* 0x0000008516167220 */ /* 0x000fc60000410000 */
[----:B------:R-:W-:Y:S01]  /*1d560*/  HMMA.16816.F32 R144, R40, R10, R144 ;  /* 0x0000000a2890723c */ /* 0x000fe20000001890 */
[-C--:B------:R-:W-:Y:S01]  /*1d570*/  FMUL.FTZ R23, R23, R133.reuse ;  /* 0x0000008517177220 */ /* 0x080fe20000410000 */
[----:B------:R-:W1:Y:S01]  /*1d580*/  LDSM.16.M88.4 R8, [R217+0xa000] ;  /* 0x00a00000d908783b */ /* 0x000e620000000200 */
[----:B------:R-:W-:Y:S05]  /*1d590*/  MUFU.TANH R164, R21 ;  /* 0x0000001500a47308 */ /* 0x000fea0000002400 */
[----:B------:R-:W-:Y:S03]  /*1d5a0*/  HMMA.16816.F32 R32, R16, R174, R32 ;  /* 0x000000ae1020723c */ /* 0x000fe60000001820 */
[----:B------:R-:W-:Y:S08]  /*1d5b0*/  MUFU.TANH R174, R20 ;  /* 0x0000001400ae7308 */ /* 0x000ff00000002400 */
[----:B------:R-:W-:Y:S01]  /*1d5c0*/  MUFU.TANH R175, R22 ;  /* 0x0000001600af7308 */ /* 0x000fe20000002400 */
[C---:B--2---:R-:W-:Y:S07]  /*1d5d0*/  HMMA.16816.F32 R140, R40.reuse, R12, R140 ;  /* 0x0000000c288c723c */ /* 0x044fee000000188c */
[----:B------:R2:W-:Y:S01]  /*1d5e0*/  MUFU.TANH R165, R23 ;  /* 0x0000001700a57308 */ /* 0x0005e20000002400 */
[----:B------:R-:W-:Y:S01]  /*1d5f0*/  HMMA.16816.F32 R64, R40, R14, R64 ;  /* 0x0000000e2840723c */ /* 0x000fe20000001840 */
[----:B------:R-:W-:Y:S04]  /*1d600*/  LDSM.16.M88.4 R12, [R200] ;  /* 0x00000000c80c783b */ /* 0x000fe80000000200 */
[----:B--2---:R-:W2:Y:S03]  /*1d610*/  LDSM.16.M88.4 R20, [R206+0x5800] ;  /* 0x00580000ce14783b */ /* 0x004ea60000000200 */
[C---:B----4-:R-:W-:Y:S08]  /*1d620*/  HMMA.16816.F32 R156, R16.reuse, R24, R156 ;  /* 0x00000018109c723c */ /* 0x050ff0000000189c */
[----:B------:R-:W-:Y:S01]  /*1d630*/  HMMA.16816.F32 R152, R16, R26, R152 ;  /* 0x0000001a1098723c */ /* 0x000fe20000001898 */
[----:B------:R-:W4:Y:S07]  /*1d640*/  LDSM.16.M88.4 R24, [R223+0xb000] ;  /* 0x00b00000df18783b */ /* 0x000f2e0000000200 */
[C---:B-----5:R-:W-:Y:S08]  /*1d650*/  HMMA.16816.F32 R148, R28.reuse, R4, R148 ;  /* 0x000000041c94723c */ /* 0x060ff00000001894 */
[----:B------:R-:W-:Y:S01]  /*1d660*/  HMMA.16816.F32 R144, R28, R6, R144 ;  /* 0x000000061c90723c */ /* 0x000fe20000001890 */
[----:B------:R-:W5:Y:S07]  /*1d670*/  LDSM.16.M88.4 R4, [R206+0x6000] ;  /* 0x00600000ce04783b */ /* 0x000f6e0000000200 */
[----:B------:R-:W-:Y:S01]  /*1d680*/  HMMA.16816.F32 R60, R168, R36, R60 ;  /* 0x00000024a83c723c */ /* 0x000fe2000000183c */
[----:B------:R-:W-:-:S02]  /*1d690*/  FMUL.FTZ R32, R32, R133 ;  /* 0x0000008520207220 */ /* 0x000fc40000410000 */
[-C--:B------:R-:W-:Y:S02]  /*1d6a0*/  FMUL.FTZ R33, R33, R133.reuse ;  /* 0x0000008521217220 */ /* 0x080fe40000410000 */
[-C--:B------:R-:W-:Y:S02]  /*1d6b0*/  FMUL.FTZ R34, R34, R133.reuse ;  /* 0x0000008522227220 */ /* 0x080fe40000410000 */
[----:B------:R-:W-:Y:S01]  /*1d6c0*/  FMUL.FTZ R35, R35, R133 ;  /* 0x0000008523237220 */ /* 0x000fe20000410000 */
[----:B------:R-:W-:Y:S01]  /*1d6d0*/  HMMA.16816.F32 R56, R168, R38, R56 ;  /* 0x00000026a838723c */ /* 0x000fe20000001838 */
[----:B------:R-:W-:Y:S07]  /*1d6e0*/  MUFU.TANH R182, R32 ;  /* 0x0000002000b67308 */ /* 0x000fee0000002400 */
[C---:B-1----:R-:W-:Y:S01]  /*1d6f0*/  HMMA.16816.F32 R140, R28.reuse, R8, R140 ;  /* 0x000000081c8c723c */ /* 0x042fe2000000188c */
[----:B------:R-:W-:Y:S07]  /*1d700*/  MUFU.TANH R166, R33 ;  /* 0x0000002100a67308 */ /* 0x000fee0000002400 */
[----:B------:R-:W-:Y:S01]  /*1d710*/  HMMA.16816.F32 R64, R28, R10, R64 ;  /* 0x0000000a1c40723c */ /* 0x000fe20000001840 */
[----:B------:R-:W-:Y:S01]  /*1d720*/  MUFU.TANH R167, R34 ;  /* 0x0000002200a77308 */ /* 0x000fe20000002400 */
[----:B------:R-:W1:Y:S07]  /*1d730*/  LDSM.16.M88.4 R8, [R139] ;  /* 0x000000008b08783b */ /* 0x000e6e0000000200 */
[----:B------:R3:W-:Y:S01]  /*1d740*/  MUFU.TANH R183, R35 ;  /* 0x0000002300b77308 */ /* 0x0007e20000002400 */
[C---:B--2---:R-:W-:Y:S08]  /*1d750*/  HMMA.16816.F32 R148, R16.reuse, R20, R148 ;  /* 0x000000141094723c */ /* 0x044ff00000001894 */
[----:B------:R-:W-:Y:S01]  /*1d760*/  HMMA.16816.F32 R144, R16, R22, R144 ;  /* 0x000000161090723c */ /* 0x000fe20000001890 */
[----:B------:R-:W-:Y:S04]  /*1d770*/  LDSM.16.M88.4 R20, [R217+0xa800] ;  /* 0x00a80000d914783b */ /* 0x000fe80000000200 */
[----:B---3--:R-:W2:Y:S03]  /*1d780*/  LDSM.16.M88.4 R32, [R223+0xb800] ;  /* 0x00b80000df20783b */ /* 0x008ea60000000200 */
[----:B------:R-:W-:Y:S01]  /*1d790*/  HMMA.16816.F32 R60, R40, R12, R60 ;  /* 0x0000000c283c723c */ /* 0x000fe2000000183c */
[----:B------:R-:W3:Y:S07]  /*1d7a0*/  S2R R12, SR_TID.X ;  /* 0x00000000000c7919 */ /* 0x000eee0000002100 */
[----:B----4-:R-:W-:Y:S08]  /*1d7b0*/  HMMA.16816.F32 R52, R168, R24, R52 ;  /* 0x00000018a834723c */ /* 0x010ff00000001834 */
[----:B------:R-:W-:Y:S08]  /*1d7c0*/  HMMA.16816.F32 R56, R40, R14, R56 ;  /* 0x0000000e2838723c */ /* 0x000ff00000001838 */
[C---:B-----5:R-:W-:Y:S08]  /*1d7d0*/  HMMA.16816.F32 R140, R16.reuse, R4, R140 ;  /* 0x00000004108c723c */ /* 0x060ff0000000188c */
[----:B------:R-:W-:Y:S01]  /*1d7e0*/  HMMA.16816.F32 R64, R16, R6, R64 ;  /* 0x000000061040723c */ /* 0x000fe20000001840 */
[----:B------:R-:W4:Y:S01]  /*1d7f0*/  LDSM.16.M88.4 R4, [R217+0xb000] ;  /* 0x00b00000d904783b */ /* 0x000f220000000200 */
[----:B---3--:R-:W-:-:S06]  /*1d800*/  IMAD.SHL.U32 R12, R12, 0x2, RZ ;  /* 0x000000020c0c7824 */ /* 0x008fcc00078e00ff */
[----:B------:R-:W-:Y:S01]  /*1d810*/  HMMA.16816.F32 R48, R168, R26, R48 ;  /* 0x0000001aa830723c */ /* 0x000fe20000001830 */
[----:B------:R-:W3:Y:S01]  /*1d820*/  LDSM.16.M88.4 R24, [R206+0x6800] ;  /* 0x00680000ce18783b */ /* 0x000ee20000000200 */
[----:B------:R-:W-:-:S06]  /*1d830*/  LOP3.LUT R12, R12, 0x6, RZ, 0xc0, !PT ;  /* 0x000000060c0c7812 */ /* 0x000fcc00078ec0ff */
[----:B-1----:R-:W-:Y:S01]  /*1d840*/  HMMA.16816.F32 R52, R40, R8, R52 ;  /* 0x000000082834723c */ /* 0x002fe20000001834 */
[----:B------:R-:W1:Y:S07]  /*1d850*/  MUFU.TANH R161, R161 ;  /* 0x000000a100a17308 */ /* 0x000e6e0000002400 */
[----:B--2---:R-:W-:Y:S07]  /*1d860*/  HMMA.16816.F32 R44, R168, R32, R44 ;  /* 0x00000020a82c723c */ /* 0x004fee000000182c */
[----:B------:R-:W-:Y:S01]  /*1d870*/  IMAD R32, R240, 0x80, R12 ;  /* 0x00000080f0207824 */ /* 0x000fe200078e020c */
[----:B------:R-:W-:Y:S01]  /*1d880*/  HMMA.16816.F32 R56, R28, R22, R56 ;  /* 0x000000161c38723c */ /* 0x000fe20000001838 */
[----:B------:R-:W2:Y:S03]  /*1d890*/  LDSM.16.M88.4 R12, [R138] ;  /* 0x000000008a0c783b */ /* 0x000ea60000000200 */
[----:B------:R-:W-:-:S04]  /*1d8a0*/  IADD3 R8, R32, 0x1, RZ ;  /* 0x0000000120087810 */ /* 0x000fc80007ffe0ff */
[----:B------:R-:W-:Y:S01]  /*1d8b0*/  HMMA.16816.F32 R60, R28, R20, R60 ;  /* 0x000000141c3c723c */ /* 0x000fe2000000183c */
[----:B------:R-:W-:Y:S01]  /*1d8c0*/  ISETP.GE.AND P3, PT, R8, R0, PT ;  /* 0x000000000800720c */ /* 0x000fe20003f66270 */
[-C--:B------:R-:W-:Y:S01]  /*1d8d0*/  FMUL.FTZ R154, R154, R133.reuse ;  /* 0x000000859a9a7220 */ /* 0x080fe20000410000 */
[----:B------:R-:W-:Y:S01]  /*1d8e0*/  ISETP.GE.AND P1, PT, R8, R2, PT ;  /* 0x000000020800720c */ /* 0x000fe20003f26270 */
[-C--:B------:R-:W-:Y:S01]  /*1d8f0*/  FMUL.FTZ R151, R151, R133.reuse ;  /* 0x0000008597977220 */ /* 0x080fe20000410000 */
[C---:B------:R-:W-:Y:S02]  /*1d900*/  IADD3 R8, R32.reuse, 0x9, RZ ;  /* 0x0000000920087810 */ /* 0x040fe40007ffe0ff */
[----:B------:R-:W-:Y:S01]  /*1d910*/  IADD3 R9, R32, 0x8, RZ ;  /* 0x0000000820097810 */ /* 0x000fe20007ffe0ff */
[----:B------:R-:W-:Y:S01]  /*1d920*/  HMMA.16816.F32 R176, R168, R34, R176 ;  /* 0x00000022a8b0723c */ /* 0x000fe200000018b0 */
[-C--:B------:R-:W-:Y:S01]  /*1d930*/  ISETP.GE.AND P4, PT, R8, R0.reuse, PT ;  /* 0x000000000800720c */ /* 0x080fe20003f86270 */
[-C--:B------:R-:W-:Y:S01]  /*1d940*/  FMUL.FTZ R152, R152, R133.reuse ;  /* 0x0000008598987220 */ /* 0x080fe20000410000 */
[----:B------:R-:W-:Y:S01]  /*1d950*/  ISETP.GE.AND P5, PT, R9, R0, PT ;  /* 0x000000000900720c */ /* 0x000fe20003fa6270 */
[----:B------:R-:W-:Y:S01]  /*1d960*/  FMUL.FTZ R64, R64, R133 ;  /* 0x0000008540407220 */ /* 0x000fe20000410000 */
[----:B------:R-:W-:Y:S02]  /*1d970*/  LDSM.16.M88.4 R20, [R206+0x7000] ;  /* 0x00700000ce14783b */ /* 0x000fe40000000200 */
[----:B------:R-:W-:-:S02]  /*1d980*/  FSEL R34, R160, -INF , !P3 ;  /* 0xff800000a0227808 */ /* 0x000fc40005800000 */
[-C--:B------:R-:W-:Y:S01]  /*1d990*/  ISETP.GE.AND P3, PT, R8, R2.reuse, PT ;  /* 0x000000020800720c */ /* 0x080fe20003f66270 */
[-C--:B------:R-:W-:Y:S01]  /*1d9a0*/  FMUL.FTZ R157, R157, R133.reuse ;  /* 0x000000859d9d7220 */ /* 0x080fe20000410000 */
[----:B------:R-:W-:Y:S01]  /*1d9b0*/  IADD3 R8, R32, 0x10, RZ ;  /* 0x0000001020087810 */ /* 0x000fe20007ffe0ff */
[----:B------:R-:W-:Y:S01]  /*1d9c0*/  MUFU.TANH R187, R154 ;  /* 0x0000009a00bb7308 */ /* 0x000fe20000002400 */
[-C--:B------:R-:W-:Y:S01]  /*1d9d0*/  FMUL.FTZ R158, R158, R133.reuse ;  /* 0x000000859e9e7220 */ /* 0x080fe20000410000 */
[----:B-1----:R-:W-:Y:S01]  /*1d9e0*/  FSEL R35, R161, -INF , !P1 ;  /* 0xff800000a1237808 */ /* 0x002fe20004800000 */
[-C--:B------:R-:W-:Y:S01]  /*1d9f0*/  FMUL.FTZ R66, R66, R133.reuse ;  /* 0x0000008542427220 */ /* 0x080fe20000410000 */
[----:B------:R-:W-:Y:S01]  /*1da00*/  ISETP.GE.AND P6, PT, R9, R2, PT ;  /* 0x000000020900720c */ /* 0x000fe20003fc6270 */
[-C--:B------:R-:W-:Y:S01]  /*1da10*/  FMUL.FTZ R67, R67, R133.reuse ;  /* 0x0000008543437220 */ /* 0x080fe20000410000 */
[----:B----4-:R-:W-:Y:S01]  /*1da20*/  HMMA.16816.F32 R52, R28, R4, R52 ;  /* 0x000000041c34723c */ /* 0x010fe20000001834 */
[----:B------:R-:W-:Y:S01]  /*1da30*/  ISETP.GE.AND P1, PT, R8, R0, PT ;  /* 0x000000000800720c */ /* 0x000fe20003f26270 */
[----:B------:R-:W-:Y:S01]  /*1da40*/  MUFU.TANH R154, R151 ;  /* 0x00000097009a7308 */ /* 0x000fe20000002400 */
[----:B------:R-:W-:-:S04]  /*1da50*/  FMUL.FTZ R156, R156, R133 ;  /* 0x000000859c9c7220 */ /* 0x000fc80000410000 */
[C---:B------:R-:W-:Y:S01]  /*1da60*/  IADD3 R5, R32.reuse, 0x11, RZ ;  /* 0x0000001120057810 */ /* 0x040fe20007ffe0ff */
[----:B------:R-:W-:Y:S01]  /*1da70*/  HMMA.16816.F32 R48, R40, R10, R48 ;  /* 0x0000000a2830723c */ /* 0x000fe20000001830 */
[----:B------:R-:W-:Y:S01]  /*1da80*/  IADD3 R4, R32, 0x18, RZ ;  /* 0x0000001820047810 */ /* 0x000fe20007ffe0ff */
[----:B------:R1:W-:Y:S01]  /*1da90*/  MUFU.TANH R184, R152 ;  /* 0x0000009800b87308 */ /* 0x0003e20000002400 */
[-C--:B------:R-:W-:Y:S02]  /*1daa0*/  FMUL.FTZ R65, R65, R133.reuse ;  /* 0x0000008541417220 */ /* 0x080fe40000410000 */
[----:B------:R-:W-:-:S05]  /*1dab0*/  FMUL.FTZ R159, R159, R133 ;  /* 0x000000859f9f7220 */ /* 0x000fca0000410000 */
[----:B------:R4:W-:Y:S01]  /*1dac0*/  MUFU.TANH R151, R64 ;  /* 0x0000004000977308 */ /* 0x0009e20000002400 */
[----:B---3--:R-:W-:Y:S01]  /*1dad0*/  HMMA.16816.F32 R56, R16, R26, R56 ;  /* 0x0000001a1038723c */ /* 0x008fe20000001838 */
[----:B-1----:R-:W-:-:S06]  /*1dae0*/  FMUL.FTZ R152, R153, R133 ;  /* 0x0000008599987220 */ /* 0x002fcc0000410000 */
[----:B------:R-:W-:Y:S01]  /*1daf0*/  MUFU.TANH R157, R157 ;  /* 0x0000009d009d7308 */ /* 0x000fe20000002400 */
[----:B------:R-:W-:Y:S01]  /*1db00*/  FMUL.FTZ R153, R155, R133 ;  /* 0x000000859b997220 */ /* 0x000fe20000410000 */
[----:B------:R-:W-:Y:S02]  /*1db10*/  FSEL R26, R174, -INF , !P1 ;  /* 0xff800000ae1a7808 */ /* 0x000fe40004800000 */
[----:B----4-:R-:W-:-:S04]  /*1db20*/  FSEL R64, R172, -INF , !P5 ;  /* 0xff800000ac407808 */ /* 0x010fc80006800000 */
[----:B------:R-:W1:Y:S01]  /*1db30*/  MUFU.TANH R185, R158 ;  /* 0x0000009e00b97308 */ /* 0x000e620000002400 */
[-C--:B------:R-:W-:Y:S02]  /*1db40*/  ISETP.GE.AND P5, PT, R8, R2.reuse, PT ;  /* 0x000000020800720c */ /* 0x080fe40003fa6270 */
[----:B------:R-:W3:Y:S01]  /*1db50*/  LDSM.16.M88.4 R8, [R217+0xb800] ;  /* 0x00b80000d908783b */ /* 0x000ee20000000200 */
[----:B------:R-:W-:-:S04]  /*1db60*/  ISETP.GE.AND P1, PT, R4, R2, PT ;  /* 0x000000020400720c */ /* 0x000fc80003f26270 */
[----:B------:R4:W-:Y:S01]  /*1db70*/  MUFU.TANH R155, R66 ;  /* 0x00000042009b7308 */ /* 0x0009e20000002400 */
[----:B------:R-:W-:Y:S01]  /*1db80*/  HMMA.16816.F32 R60, R16, R24, R60 ;  /* 0x00000018103c723c */ /* 0x000fe2000000183c */
[----:B------:R-:W-:-:S06]  /*1db90*/  FSEL R39, R175, -INF , !P5 ;  /* 0xff800000af277808 */ /* 0x000fcc0006800000 */
[----:B------:R5:W-:Y:S01]  /*1dba0*/  MUFU.TANH R168, R67 ;  /* 0x0000004300a87308 */ /* 0x000be20000002400 */
[----:B----4-:R-:W-:Y:S02]  /*1dbb0*/  FSEL R66, R163, -INF , !P6 ;  /* 0xff800000a3427808 */ /* 0x010fe40007000000 */
[----:B------:R-:W-:-:S05]  /*1dbc0*/  ISETP.GE.AND P6, PT, R5, R0, PT ;  /* 0x000000000500720c */ /* 0x000fca0003fc6270 */
[----:B------:R4:W-:Y:S01]  /*1dbd0*/  MUFU.TANH R169, R65 ;  /* 0x0000004100a97308 */ /* 0x0009e20000002400 */
[----:B-----5:R-:W-:Y:S02]  /*1dbe0*/  FSEL R67, R173, -INF , !P3 ;  /* 0xff800000ad437808 */ /* 0x020fe40005800000 */
[----:B------:R-:W-:Y:S02]  /*1dbf0*/  ISETP.GE.AND P3, PT, R4, R0, PT ;  /* 0x000000000400720c */ /* 0x000fe40003f66270 */
[----:B------:R-:W-:-:S03]  /*1dc00*/  IADD3 R4, R32, 0x19, RZ ;  /* 0x0000001920047810 */ /* 0x000fc60007ffe0ff */
[----:B------:R-:W5:Y:S01]  /*1dc10*/  MUFU.TANH R156, R156 ;  /* 0x0000009c009c7308 */ /* 0x000f620000002400 */
[----:B------:R-:W-:Y:S02]  /*1dc20*/  FSEL R24, R164, -INF , !P6 ;  /* 0xff800000a4187808 */ /* 0x000fe40007000000 */
[C---:B------:R-:W-:Y:S02]  /*1dc30*/  ISETP.GE.AND P5, PT, R4.reuse, R0, PT ;  /* 0x000000000400720c */ /* 0x040fe40003fa6270 */
[-C--:B------:R-:W-:Y:S02]  /*1dc40*/  ISETP.GE.AND P6, PT, R4, R2.reuse, PT ;  /* 0x000000020400720c */ /* 0x080fe40003fc6270 */
[----:B----4-:R-:W-:Y:S01]  /*1dc50*/  FSEL R65, R162, -INF , !P4 ;  /* 0xff800000a2417808 */ /* 0x010fe20006000000 */
[----:B------:R-:W4:Y:S01]  /*1dc60*/  MUFU.TANH R186, R159 ;  /* 0x0000009f00ba7308 */ /* 0x000f220000002400 */
[----:B------:R-:W-:Y:S02]  /*1dc70*/  ISETP.GE.AND P4, PT, R5, R2, PT ;  /* 0x000000020500720c */ /* 0x000fe40003f86270 */
[----:B------:R-:W-:-:S02]  /*1dc80*/  IADD3 R5, R32, 0x20, RZ ;  /* 0x0000002020057810 */ /* 0x000fc40007ffe0ff */
[----:B------:R-:W-:Y:S02]  /*1dc90*/  IADD3 R4, R32, 0x21, RZ ;  /* 0x0000002120047810 */ /* 0x000fe40007ffe0ff */
[----:B------:R-:W-:Y:S02]  /*1dca0*/  FSEL R25, R182, -INF , !P3 ;  /* 0xff800000b6197808 */ /* 0x000fe40005800000 */
[----:B------:R-:W-:Y:S02]  /*1dcb0*/  FSEL R27, R167, -INF , !P1 ;  /* 0xff800000a71b7808 */ /* 0x000fe40004800000 */
[----:B------:R-:W-:Y:S02]  /*1dcc0*/  FSEL R37, R166, -INF , !P5 ;  /* 0xff800000a6257808 */ /* 0x000fe40006800000 */
[----:B------:R-:W-:Y:S02]  /*1dcd0*/  FSEL R38, R165, -INF , !P4 ;  /* 0xff800000a5267808 */ /* 0x000fe40006000000 */
[----:B------:R-:W-:-:S02]  /*1dce0*/  ISETP.GE.AND P3, PT, R5, R2, PT ;  /* 0x000000020500720c */ /* 0x000fc40003f66270 */
[C---:B------:R-:W-:Y:S02]  /*1dcf0*/  ISETP.GE.AND P1, PT, R4.reuse, R0, PT ;  /* 0x000000000400720c */ /* 0x040fe40003f26270 */
[----:B------:R-:W-:Y:S02]  /*1dd00*/  ISETP.GE.AND P5, PT, R4, R2, PT ;  /* 0x000000020400720c */ /* 0x000fe40003fa6270 */
[----:B------:R-:W-:Y:S02]  /*1dd10*/  ISETP.GE.AND P4, PT, R5, R0, PT ;  /* 0x000000000500720c */ /* 0x000fe40003f86270 */
[C---:B------:R-:W-:Y:S02]  /*1dd20*/  IADD3 R4, R32.reuse, 0x29, RZ ;  /* 0x0000002920047810 */ /* 0x040fe40007ffe0ff */
[----:B------:R-:W-:Y:S01]  /*1dd30*/  IADD3 R5, R32, 0x28, RZ ;  /* 0x0000002820057810 */ /* 0x000fe20007ffe0ff */
[----:B--2---:R-:W-:Y:S01]  /*1dd40*/  HMMA.16816.F32 R44, R40, R12, R44 ;  /* 0x0000000c282c723c */ /* 0x004fe2000000182c */
[----:B-1----:R-:W-:-:S02]  /*1dd50*/  FSEL R185, R185, -INF , !P3 ;  /* 0xff800000b9b97808 */ /* 0x002fc40005800000 */
[----:B------:R-:W-:Y:S02]  /*1dd60*/  FSEL R182, R157, -INF , !P1 ;  /* 0xff8000009db67808 */ /* 0x000fe40004800000 */
[----:B------:R-:W-:Y:S02]  /*1dd70*/  FSEL R36, R183, -INF , !P6 ;  /* 0xff800000b7247808 */ /* 0x000fe40007000000 */
[C---:B------:R-:W-:Y:S02]  /*1dd80*/  ISETP.GE.AND P3, PT, R4.reuse, R0, PT ;  /* 0x000000000400720c */ /* 0x040fe40003f66270 */
[----:B------:R-:W-:Y:S02]  /*1dd90*/  ISETP.GE.AND P1, PT, R4, R2, PT ;  /* 0x000000020400720c */ /* 0x000fe40003f26270 */
[----:B------:R-:W-:Y:S02]  /*1dda0*/  ISETP.GE.AND P6, PT, R5, R0, PT ;  /* 0x000000000500720c */ /* 0x000fe40003fc6270 */
[----:B------:R-:W-:Y:S01]  /*1ddb0*/  IADD3 R4, R32, 0x30, RZ ;  /* 0x0000003020047810 */ /* 0x000fe20007ffe0ff */
[----:B------:R-:W-:Y:S01]  /*1ddc0*/  HMMA.16816.F32 R48, R28, R6, R48 ;  /* 0x000000061c30723c */ /* 0x000fe20000001830 */
[----:B-----5:R-:W-:-:S02]  /*1ddd0*/  FSEL R183, R156, -INF , !P4 ;  /* 0xff8000009cb77808 */ /* 0x020fc40006000000 */
[----:B----4-:R-:W-:Y:S02]  /*1dde0*/  FSEL R186, R186, -INF , !P5 ;  /* 0xff800000baba7808 */ /* 0x010fe40006800000 */
[----:B------:R-:W-:Y:S02]  /*1ddf0*/  FSEL R184, R184, -INF , !P6 ;  /* 0xff800000b8b87808 */ /* 0x000fe40007000000 */
        /* <DEDUP_REMOVED lines=8> */
[----:B------:R-:W-:-:S02]  /*1de80*/  FMUL.FTZ R33, R146, R133 ;  /* 0x0000008592217220 */ /* 0x000fc40000410000 */
[----:B------:R-:W-:-:S05]  /*1de90*/  FMUL.FTZ R148, R148, R133 ;  /* 0x0000008594947220 */ /* 0x000fca0000410000 */
[----:B------:R-:W2:Y:S01]  /*1dea0*/  MUFU.TANH R153, R153 ;  /* 0x0000009900997308 */ /* 0x000ea20000002400 */
[----:B---3--:R-:W-:Y:S01]  /*1deb0*/  HMMA.16816.F32 R44, R28, R8, R44 ;  /* 0x000000081c2c723c */ /* 0x008fe2000000182c */
[-C--:B------:R-:W-:Y:S02]  /*1dec0*/  FMUL.FTZ R146, R147, R133.reuse ;  /* 0x0000008593927220 */ /* 0x080fe40000410000 */
[-C--:B------:R-:W-:Y:S02]  /*1ded0*/  FMUL.FTZ R140, R140, R133.reuse ;  /* 0x000000858c8c7220 */ /* 0x080fe40000410000 */
[-C--:B------:R-:W-:Y:S02]  /*1dee0*/  FMUL.FTZ R145, R145, R133.reuse ;  /* 0x0000008591917220 */ /* 0x080fe40000410000 */
[-C--:B------:R-:W-:Y:S01]  /*1def0*/  FMUL.FTZ R143, R143, R133.reuse ;  /* 0x000000858f8f7220 */ /* 0x080fe20000410000 */
[----:B------:R3:W4:Y:S01]  /*1df00*/  MUFU.TANH R159, R149 ;  /* 0x00000095009f7308 */ /* 0x0007220000002400 */
[-C--:B------:R-:W-:Y:S01]  /*1df10*/  FMUL.FTZ R142, R142, R133.reuse ;  /* 0x000000858e8e7220 */ /* 0x080fe20000410000 */
[----:B------:R-:W-:Y:S01]  /*1df20*/  IADD3 R13, R32, 0x38, RZ ;  /* 0x00000038200d7810 */ /* 0x000fe20007ffe0ff */
[----:B------:R-:W-:-:S02]  /*1df30*/  FMUL.FTZ R141, R141, R133 ;  /* 0x000000858d8d7220 */ /* 0x000fc40000410000 */
[-C--:B------:R-:W-:Y:S01]  /*1df40*/  FMUL.FTZ R61, R61, R133.reuse ;  /* 0x000000853d3d7220 */ /* 0x080fe20000410000 */
[----:B------:R-:W-:Y:S01]  /*1df50*/  FSEL R187, R187, -INF , !P4 ;  /* 0xff800000bbbb7808 */ /* 0x000fe20006000000 */
[----:B------:R-:W-:Y:S01]  /*1df60*/  HMMA.16816.F32 R52, R16, R20, R52 ;  /* 0x000000141034723c */ /* 0x000fe20000001834 */
[----:B------:R-:W5:Y:S01]  /*1df70*/  MUFU.TANH R144, R144 ;  /* 0x0000009000907308 */ /* 0x000f620000002400 */
[----:B------:R-:W-:Y:S01]  /*1df80*/  FMUL.FTZ R60, R60, R133 ;  /* 0x000000853c3c7220 */ /* 0x000fe20000410000 */
[----:B------:R-:W-:-:S04]  /*1df90*/  DEPBAR.LE SB0, 0x0 ;  /* 0x000080000000791a */ /* 0x000fc80000000000 */
[----:B---3--:R-:W-:Y:S02]  /*1dfa0*/  FMUL.FTZ R149, R150, R133 ;  /* 0x0000008596957220 */ /* 0x008fe40000410000 */
[----:B------:R-:W-:Y:S08]  /*1dfb0*/  MUFU.TANH R148, R148 ;  /* 0x0000009400947308 */ /* 0x000ff00000002400 */
[----:B------:R-:W3:Y:S01]  /*1dfc0*/  MUFU.TANH R149, R149 ;  /* 0x0000009500957308 */ /* 0x000ee20000002400 */
[----:B------:R-:W-:-:S07]  /*1dfd0*/  IADD3 R9, R32, 0x31, RZ ;  /* 0x0000003120097810 */ /* 0x000fce0007ffe0ff */
[----:B------:R2:W1:Y:S01]  /*1dfe0*/  MUFU.TANH R150, R145 ;  /* 0x0000009100967308 */ /* 0x0004620000002400 */
[----:B------:R-:W-:-:S07]  /*1dff0*/  ISETP.GE.AND P4, PT, R9, R0, PT ;  /* 0x000000000900720c */ /* 0x000fce0003f86270 */
[----:B------:R-:W1:Y:S08]  /*1e000*/  MUFU.TANH R146, R146 ;  /* 0x0000009200927308 */ /* 0x000e700000002400 */
[----:B------:R-:W1:Y:S01]  /*1e010*/  MUFU.TANH R140, R140 ;  /* 0x0000008c008c7308 */ /* 0x000e620000002400 */
[----:B--2---:R-:W-:Y:S02]  /*1e020*/  FSEL R145, R153, -INF , !P1 ;  /* 0xff80000099917808 */ /* 0x004fe40004800000 */
[----:B------:R-:W-:Y:S01]  /*1e030*/  ISETP.GE.AND P1, PT, R13, R0, PT ;  /* 0x000000000d00720c */ /* 0x000fe20003f26270 */
[----:B------:R-:W-:Y:S01]  /*1e040*/  HMMA.16816.F32 R176, R28, R10, R176 ;  /* 0x0000000a1cb0723c */ /* 0x000fe200000018b0 */
[----:B------:R-:W-:-:S03]  /*1e050*/  IADD3 R20, R32, 0x39, RZ ;  /* 0x0000003920147810 */ /* 0x000fc60007ffe0ff */
[----:B------:R-:W2:Y:S01]  /*1e060*/  MUFU.TANH R33, R33 ;  /* 0x0000002100217308 */ /* 0x000ea20000002400 */
[----:B------:R-:W-:-:S07]  /*1e070*/  IADD3 R21, R32, 0x40, RZ ;  /* 0x0000004020157810 */ /* 0x000fce0007ffe0ff */
[----:B------:R1:W1:Y:S01]  /*1e080*/  MUFU.TANH R147, R142 ;  /* 0x0000008e00937308 */ /* 0x0002620000002400 */
[----:B----4-:R-:W-:-:S07]  /*1e090*/  FSEL R159, R159, -INF , !P4 ;  /* 0xff8000009f9f7808 */ /* 0x010fce0006000000 */
[----:B------:R-:W4:Y:S01]  /*1e0a0*/  MUFU.TANH R143, R143 ;  /* 0x0000008f008f7308 */ /* 0x000f220000002400 */
[----:B-----5:R-:W-:Y:S02]  /*1e0b0*/  FSEL R160, R144, -INF , !P1 ;  /* 0xff80000090a07808 */ /* 0x020fe40004800000 */
[----:B-1----:R-:W-:-:S05]  /*1e0c0*/  FSEL R142, R152, -INF , !P3 ;  /* 0xff800000988e7808 */ /* 0x002fca0005800000 */
[----:B------:R1:W-:Y:S01]  /*1e0d0*/  MUFU.TANH R161, R61 ;  /* 0x0000003d00a17308 */ /* 0x0003e20000002400 */
[----:B------:R-:W-:Y:S02]  /*1e0e0*/  ISETP.GE.AND P3, PT, R9, R2, PT ;  /* 0x000000020900720c */ /* 0x000fe40003f66270 */
[----:B---3--:R-:W-:Y:S02]  /*1e0f0*/  FSEL R152, R149, -INF , !P6 ;  /* 0xff80000095987808 */ /* 0x008fe40007000000 */
[----:B------:R-:W-:-:S03]  /*1e100*/  FSEL R154, R154, -INF , !P3 ;  /* 0xff8000009a9a7808 */ /* 0x000fc60005800000 */
[----:B------:R-:W3:Y:S01]  /*1e110*/  MUFU.TANH R141, R141 ;  /* 0x0000008d008d7308 */ /* 0x000ee20000002400 */
[C---:B------:R-:W-:Y:S02]  /*1e120*/  ISETP.GE.AND P6, PT, R20.reuse, R0, PT ;  /* 0x000000001400720c */ /* 0x040fe40003fc6270 */
[----:B------:R-:W-:Y:S02]  /*1e130*/  ISETP.GE.AND P4, PT, R20, R2, PT ;  /* 0x000000021400720c */ /* 0x000fe40003f86270 */
[C---:B------:R-:W-:Y:S01]  /*1e140*/  ISETP.GE.AND P3, PT, R21.reuse, R0, PT ;  /* 0x000000001500720c */ /* 0x040fe20003f66270 */
[----:B-1----:R-:W-:Y:S01]  /*1e150*/  FMUL.FTZ R61, R62, R133 ;  /* 0x000000853e3d7220 */ /* 0x002fe20000410000 */
[----:B------:R-:W-:Y:S02]  /*1e160*/  ISETP.GE.AND P1, PT, R21, R2, PT ;  /* 0x000000021500720c */ /* 0x000fe40003f26270 */
[C---:B------:R-:W-:Y:S02]  /*1e170*/  IADD3 R21, R32.reuse, 0x41, RZ ;  /* 0x0000004120157810 */ /* 0x040fe40007ffe0ff */
[----:B------:R-:W-:Y:S01]  /*1e180*/  IADD3 R15, R32, 0x48, RZ ;  /* 0x00000048200f7810 */ /* 0x000fe20007ffe0ff */
[----:B------:R-:W1:Y:S01]  /*1e190*/  MUFU.TANH R60, R60 ;  /* 0x0000003c003c7308 */ /* 0x000e620000002400 */
[----:B------:R-:W-:Y:S01]  /*1e1a0*/  FSEL R157, R148, -INF , !P5 ;  /* 0xff800000949d7808 */ /* 0x000fe20006800000 */
[----:B------:R-:W-:Y:S01]  /*1e1b0*/  HMMA.16816.F32 R44, R16, R4, R44 ;  /* 0x00000004102c723c */ /* 0x000fe2000000182c */
[----:B------:R-:W-:-:S02]  /*1e1c0*/  FSEL R163, R150, -INF , !P6 ;  /* 0xff80000096a37808 */ /* 0x000fc40007000000 */
[----:B------:R-:W-:Y:S02]  /*1e1d0*/  FSEL R167, R146, -INF , !P4 ;  /* 0xff80000092a77808 */ /* 0x000fe40006000000 */
[----:B------:R-:W-:Y:S01]  /*1e1e0*/  FSEL R172, R140, -INF , !P3 ;  /* 0xff8000008cac7808 */ /* 0x000fe20005800000 */
[----:B------:R-:W5:Y:S01]  /*1e1f0*/  MUFU.TANH R61, R61 ;  /* 0x0000003d003d7308 */ /* 0x000f620000002400 */
[-C--:B------:R-:W-:Y:S02]  /*1e200*/  ISETP.GE.AND P5, PT, R13, R2.reuse, PT ;  /* 0x000000020d00720c */ /* 0x080fe40003fa6270 */
[----:B------:R-:W-:Y:S02]  /*1e210*/  ISETP.GE.AND P6, PT, R21, R2, PT ;  /* 0x000000021500720c */ /* 0x000fe40003fc6270 */
[C---:B------:R-:W-:Y:S02]  /*1e220*/  ISETP.GE.AND P4, PT, R15.reuse, R0, PT ;  /* 0x000000000f00720c */ /* 0x040fe40003f86270 */
[----:B------:R-:W-:-:S02]  /*1e230*/  ISETP.GE.AND P3, PT, R15, R2, PT ;  /* 0x000000020f00720c */ /* 0x000fc40003f66270 */
[C---:B------:R-:W-:Y:S02]  /*1e240*/  IADD3 R15, R32.reuse, 0x49, RZ ;  /* 0x00000049200f7810 */ /* 0x040fe40007ffe0ff */
[----:B------:R-:W-:Y:S02]  /*1e250*/  IADD3 R4, R32, 0x50, RZ ;  /* 0x0000005020047810 */ /* 0x000fe40007ffe0ff */
[----:B--2---:R-:W-:Y:S02]  /*1e260*/  FSEL R156, R33, -INF , !P5 ;  /* 0xff800000219c7808 */ /* 0x004fe40006800000 */
[----:B------:R-:W-:Y:S02]  /*1e270*/  FSEL R173, R147, -INF , !P1 ;  /* 0xff80000093ad7808 */ /* 0x000fe40004800000 */
[----:B----4-:R-:W-:Y:S02]  /*1e280*/  FSEL R174, R143, -INF , !P6 ;  /* 0xff8000008fae7808 */ /* 0x010fe40007000000 */
[----:B------:R-:W-:Y:S01]  /*1e290*/  FSEL R170, R151, -INF , !P4 ;  /* 0xff80000097aa7808 */ /* 0x000fe20006000000 */
[----:B------:R-:W-:Y:S01]  /*1e2a0*/  HMMA.16816.F32 R48, R16, R22, R48 ;  /* 0x000000161030723c */ /* 0x000fe20000001830 */
[----:B------:R-:W-:-:S02]  /*1e2b0*/  ISETP.GE.AND P5, PT, R21, R0, PT ;  /* 0x000000001500720c */ /* 0x000fc40003fa6270 */
[-C--:B------:R-:W-:Y:S02]  /*1e2c0*/  ISETP.GE.AND P1, PT, R15, R0.reuse, PT ;  /* 0x000000000f00720c */ /* 0x080fe40003f26270 */
[C---:B------:R-:W-:Y:S02]  /*1e2d0*/  ISETP.GE.AND P6, PT, R4.reuse, R0, PT ;  /* 0x000000000400720c */ /* 0x040fe40003fc6270 */
[----:B------:R-:W-:Y:S02]  /*1e2e0*/  ISETP.GE.AND P4, PT, R4, R2, PT ;  /* 0x000000020400720c */ /* 0x000fe40003f86270 */
[----:B------:R-:W-:Y:S02]  /*1e2f0*/  IADD3 R4, R32, 0x51, RZ ;  /* 0x0000005120047810 */ /* 0x000fe40007ffe0ff */
[----:B---3--:R-:W-:Y:S02]  /*1e300*/  FSEL R171, R141, -INF , !P5 ;  /* 0xff8000008dab7808 */ /* 0x008fe40006800000 */
[----:B------:R-:W-:-:S02]  /*1e310*/  FSEL R175, R155, -INF , !P3 ;  /* 0xff8000009baf7808 */ /* 0x000fc40005800000 */
[----:B------:R-:W-:Y:S02]  /*1e320*/  FSEL R169, R169, -INF , !P1 ;  /* 0xff800000a9a97808 */ /* 0x000fe40004800000 */
[----:B------:R-:W-:Y:S02]  /*1e330*/  ISETP.GE.AND P5, PT, R15, R2, PT ;  /* 0x000000020f00720c */ /* 0x000fe40003fa6270 */
[C---:B------:R-:W-:Y:S02]  /*1e340*/  ISETP.GE.AND P3, PT, R4.reuse, R0, PT ;  /* 0x000000000400720c */ /* 0x040fe40003f66270 */
[----:B------:R-:W-:Y:S02]  /*1e350*/  ISETP.GE.AND P1, PT, R4, R2, PT ;  /* 0x000000020400720c */ /* 0x000fe40003f26270 */
[C---:B------:R-:W-:Y:S02]  /*1e360*/  IADD3 R5, R32.reuse, 0x58, RZ ;  /* 0x0000005820057810 */ /* 0x040fe40007ffe0ff */
[----:B------:R-:W-:-:S02]  /*1e370*/  IADD3 R4, R32, 0x59, RZ ;  /* 0x0000005920047810 */ /* 0x000fc40007ffe0ff */
[----:B------:R-:W-:Y:S02]  /*1e380*/  FSEL R168, R168, -INF , !P5 ;  /* 0xff800000a8a87808 */ /* 0x000fe40006800000 */
[----:B-1----:R-:W-:Y:S02]  /*1e390*/  FSEL R162, R60, -INF , !P6 ;  /* 0xff8000003ca27808 */ /* 0x002fe40007000000 */
[----:B-----5:R-:W-:Y:S02]  /*1e3a0*/  FSEL R166, R61, -INF , !P4 ;  /* 0xff8000003da67808 */ /* 0x020fe40006000000 */
[----:B------:R-:W-:Y:S02]  /*1e3b0*/  FSEL R161, R161, -INF , !P3 ;  /* 0xff800000a1a17808 */ /* 0x000fe40005800000 */
[C---:B------:R-:W-:Y:S02]  /*1e3c0*/  ISETP.GE.AND P5, PT, R5.reuse, R0, PT ;  /* 0x000000000500720c */ /* 0x040fe40003fa6270 */
[----:B------:R-:W-:-:S02]  /*1e3d0*/  ISETP.GE.AND P6, PT, R5, R2, PT ;  /* 0x000000020500720c */ /* 0x000fc40003fc6270 */
[C---:B------:R-:W-:Y:S02]  /*1e3e0*/  ISETP.GE.AND P4, PT, R4.reuse, R0, PT ;  /* 0x000000000400720c */ /* 0x040fe40003f86270 */
[----:B------:R-:W-:Y:S02]  /*1e3f0*/  ISETP.GE.AND P3, PT, R4, R2, PT ;  /* 0x000000020400720c */ /* 0x000fe40003f66270 */
[----:B------:R-:W-:Y:S01]  /*1e400*/  HMMA.16816.F32 R4, R16, R6, R176 ;  /* 0x000000061004723c */ /* 0x000fe200000018b0 */
[-C--:B------:R-:W-:Y:S02]  /*1e410*/  FMUL.FTZ R12, R57, R133.reuse ;  /* 0x00000085390c7220 */ /* 0x080fe40000410000 */
[-C--:B------:R-:W-:Y:S02]  /*1e420*/  FMUL.FTZ R63, R63, R133.reuse ;  /* 0x000000853f3f7220 */ /* 0x080fe40000410000 */
[-C--:B------:R-:W-:Y:S02]  /*1e430*/  FMUL.FTZ R56, R56, R133.reuse ;  /* 0x0000008538387220 */ /* 0x080fe40000410000 */
[-C--:B------:R-:W-:Y:S01]  /*1e440*/  FMUL.FTZ R58, R58, R133.reuse ;  /* 0x000000853a3a7220 */ /* 0x080fe20000410000 */
[----:B------:R-:W1:Y:S01]  /*1e450*/  MUFU.TANH R165, R63 ;  /* 0x0000003f00a57308 */ /* 0x000e620000002400 */
[----:B------:R-:W-:-:S02]  /*1e460*/  FMUL.FTZ R52, R52, R133 ;  /* 0x0000008534347220 */ /* 0x000fc40000410000 */
[----:B------:R-:W-:-:S05]  /*1e470*/  FMUL.FTZ R54, R54, R133 ;  /* 0x0000008536367220 */ /* 0x000fca0000410000 */
[----:B------:R-:W2:Y:S01]  /*1e480*/  MUFU.TANH R158, R56 ;  /* 0x00000038009e7308 */ /* 0x000ea20000002400 */
[----:B------:R-:W-:-:S07]  /*1e490*/  FMUL.FTZ R49, R49, R133 ;  /* 0x0000008531317220 */ /* 0x000fce0000410000 */
[----:B------:R-:W-:Y:S01]  /*1e4a0*/  MUFU.TANH R12, R12 ;  /* 0x0000000c000c7308 */ /* 0x000fe20000002400 */
[----:B------:R-:W-:-:S07]  /*1e4b0*/  FMUL.FTZ R50, R50, R133 ;  /* 0x0000008532327220 */ /* 0x000fce0000410000 */
[----:B------:R-:W3:Y:S01]  /*1e4c0*/  MUFU.TANH R164, R58 ;  /* 0x0000003a00a47308 */ /* 0x000ee20000002400 */
[----:B------:R-:W-:-:S07]  /*1e4d0*/  FMUL.FTZ R45, R45, R133 ;  /* 0x000000852d2d7220 */ /* 0x000fce0000410000 */
[----:B------:R-:W4:Y:S01]  /*1e4e0*/  MUFU.TANH R9, R52 ;  /* 0x0000003400097308 */ /* 0x000f220000002400 */
[----:B------:R-:W-:-:S07]  /*1e4f0*/  FMUL.FTZ R59, R59, R133 ;  /* 0x000000853b3b7220 */ /* 0x000fce0000410000 */
[----:B------:R-:W5:Y:S01]  /*1e500*/  MUFU.TANH R20, R54 ;  /* 0x0000003600147308 */ /* 0x000f620000002400 */
[C---:B------:R-:W-:Y:S02]  /*1e510*/  IADD3 R11, R32.reuse, 0x60, RZ ;  /* 0x00000060200b7810 */ /* 0x040fe40007ffe0ff */
[----:B------:R-:W-:-:S05]  /*1e520*/  IADD3 R10, R32, 0x61, RZ ;  /* 0x00000061200a7810 */ /* 0x000fca0007ffe0ff */
[----:B------:R-:W-:Y:S01]  /*1e530*/  MUFU.TANH R15, R49 ;  /* 0x00000031000f7308 */ /* 0x000fe20000002400 */
[-C--:B------:R-:W-:Y:S01]  /*1e540*/  FMUL.FTZ R13, R53, R133.reuse ;  /* 0x00000085350d7220 */ /* 0x080fe20000410000 */
[----:B-1----:R-:W-:Y:S01]  /*1e550*/  FSEL R165, R165, -INF , !P1 ;  /* 0xff800000a5a57808 */ /* 0x002fe20004800000 */
[----:B------:R-:W-:-:S05]  /*1e560*/  FMUL.FTZ R14, R55, R133 ;  /* 0x00000085370e7220 */ /* 0x000fca0000410000 */
[----:B------:R-:W1:Y:S01]  /*1e570*/  MUFU.TANH R149, R50 ;  /* 0x0000003200957308 */ /* 0x000e620000002400 */
[----:B--2---:R-:W-:Y:S01]  /*1e580*/  FSEL R158, R158, -INF , !P5 ;  /* 0xff8000009e9e7808 */ /* 0x004fe20006800000 */
[-C--:B------:R-:W-:Y:S01]  /*1e590*/  FMUL.FTZ R6, R6, R133.reuse ;  /* 0x0000008506067220 */ /* 0x080fe20000410000 */
[----:B---3--:R-:W-:Y:S01]  /*1e5a0*/  FSEL R164, R164, -INF , !P6 ;  /* 0xff800000a4a47808 */ /* 0x008fe20007000000 */
[-C--:B------:R-:W-:Y:S01]  /*1e5b0*/  FMUL.FTZ R48, R48, R133.reuse ;  /* 0x0000008530307220 */ /* 0x080fe20000410000 */
[----:B------:R-:W-:Y:S01]  /*1e5c0*/  FSEL R155, R12, -INF , !P4 ;  /* 0xff8000000c9b7808 */ /* 0x000fe20006000000 */
[----:B------:R-:W-:Y:S02]  /*1e5d0*/  FMUL.FTZ R46, R46, R133 ;  /* 0x000000852e2e7220 */ /* 0x000fe40000410000 */
[----:B------:R-:W-:Y:S01]  /*1e5e0*/  MUFU.TANH R54, R45 ;  /* 0x0000002d00367308 */ /* 0x000fe20000002400 */
[C---:B------:R-:W-:Y:S02]  /*1e5f0*/  ISETP.GE.AND P1, PT, R11.reuse, R0, PT ;  /* 0x000000000b00720c */ /* 0x040fe40003f26270 */
[----:B------:R-:W-:-:S02]  /*1e600*/  ISETP.GE.AND P5, PT, R11, R2, PT ;  /* 0x000000020b00720c */ /* 0x000fc40003fa6270 */
[C---:B------:R-:W-:Y:S02]  /*1e610*/  ISETP.GE.AND P6, PT, R10.reuse, R0, PT ;  /* 0x000000000a00720c */ /* 0x040fe40003fc6270 */
[-C--:B------:R-:W-:Y:S01]  /*1e620*/  ISETP.GE.AND P4, PT, R10, R2.reuse, PT ;  /* 0x000000020a00720c */ /* 0x080fe20003f86270 */
[----:B------:R-:W2:Y:S01]  /*1e630*/  MUFU.TANH R8, R59 ;  /* 0x0000003b00087308 */ /* 0x000ea20000002400 */
[C---:B------:R-:W-:Y:S02]  /*1e640*/  IADD3 R11, R32.reuse, 0x68, RZ ;  /* 0x00000068200b7810 */ /* 0x040fe40007ffe0ff */
[----:B------:R-:W-:Y:S01]  /*1e650*/  IADD3 R10, R32, 0x69, RZ ;  /* 0x00000069200a7810 */ /* 0x000fe20007ffe0ff */
[-C--:B------:R-:W-:Y:S01]  /*1e660*/  FMUL.FTZ R51, R51, R133.reuse ;  /* 0x0000008533337220 */ /* 0x080fe20000410000 */
[----:B----4-:R-:W-:Y:S01]  /*1e670*/  FSEL R148, R9, -INF , !P1 ;  /* 0xff80000009947808 */ /* 0x010fe20004800000 */
[----:B------:R-:W-:Y:S01]  /*1e680*/  FMUL.FTZ R44, R44, R133 ;  /* 0x000000852c2c7220 */ /* 0x000fe20000410000 */
[----:B-----5:R-:W-:Y:S01]  /*1e690*/  FSEL R151, R20, -INF , !P5 ;  /* 0xff80000014977808 */ /* 0x020fe20006800000 */
[----:B------:R-:W3:Y:S01]  /*1e6a0*/  MUFU.TANH R60, R6 ;  /* 0x00000006003c7308 */ /* 0x000ee20000002400 */
[----:B------:R-:W-:-:S02]  /*1e6b0*/  ISETP.GE.AND P1, PT, R11, R2, PT ;  /* 0x000000020b00720c */ /* 0x000fc40003f26270 */
[----:B------:R-:W-:-:S05]  /*1e6c0*/  ISETP.GE.AND P5, PT, R10, R0, PT ;  /* 0x000000000a00720c */ /* 0x000fca0003fa6270 */
[----:B------:R-:W4:Y:S01]  /*1e6d0*/  MUFU.TANH R13, R13 ;  /* 0x0000000d000d7308 */ /* 0x000f220000002400 */
[----:B-1----:R-:W-:Y:S01]  /*1e6e0*/  FSEL R149, R149, -INF , !P1 ;  /* 0xff80000095957808 */ /* 0x002fe20004800000 */
[----:B------:R-:W-:Y:S01]  /*1e6f0*/  FMUL.FTZ R47, R47, R133 ;  /* 0x000000852f2f7220 */ /* 0x000fe20000410000 */
[----:B------:R-:W-:-:S05]  /*1e700*/  FSEL R143, R15, -INF , !P5 ;  /* 0xff8000000f8f7808 */ /* 0x000fca0006800000 */
[----:B------:R-:W1:Y:S08]  /*1e710*/  MUFU.TANH R14, R14 ;  /* 0x0000000e000e7308 */ /* 0x000e700000002400 */
[----:B------:R-:W5:Y:S08]  /*1e720*/  MUFU.TANH R146, R48 ;  /* 0x0000003000927308 */ /* 0x000f700000002400 */
[----:B------:R1:W-:Y:S01]  /*1e730*/  MUFU.TANH R62, R46 ;  /* 0x0000002e003e7308 */ /* 0x0003e20000002400 */
[----:B--2---:R-:W-:Y:S01]  /*1e740*/  FSEL R153, R8, -INF , !P3 ;  /* 0xff80000008997808 */ /* 0x004fe20005800000 */
[----:B------:R-:W-:-:S06]  /*1e750*/  FMUL.FTZ R5, R5, R133 ;  /* 0x0000008505057220 */ /* 0x000fcc0000410000 */
[----:B------:R-:W2:Y:S01]  /*1e760*/  MUFU.TANH R144, R51 ;  /* 0x0000003300907308 */ /* 0x000ea20000002400 */
[----:B-1----:R-:W-:Y:S01]  /*1e770*/  FMUL.FTZ R46, R4, R133 ;  /* 0x00000085042e7220 */ /* 0x002fe20000410000 */
[----:B------:R-:W-:-:S06]  /*1e780*/  IADD3 R4, R32, 0x71, RZ ;  /* 0x0000007120047810 */ /* 0x000fcc0007ffe0ff */
[----:B------:R-:W1:Y:S01]  /*1e790*/  MUFU.TANH R56, R44 ;  /* 0x0000002c00387308 */ /* 0x000e620000002400 */
[C---:B------:R-:W-:Y:S02]  /*1e7a0*/  ISETP.GE.AND P1, PT, R4.reuse, R0, PT ;  /* 0x000000000400720c */ /* 0x040fe40003f26270 */
[----:B------:R-:W-:Y:S02]  /*1e7b0*/  ISETP.GE.AND P5, PT, R4, R2, PT ;  /* 0x000000020400720c */ /* 0x000fe40003fa6270 */
[----:B------:R-:W-:-:S03]  /*1e7c0*/  IADD3 R4, R32, 0x78, RZ ;  /* 0x0000007820047810 */ /* 0x000fc60007ffe0ff */
[----:B------:R-:W1:Y:S01]  /*1e7d0*/  MUFU.TANH R61, R47 ;  /* 0x0000002f003d7308 */ /* 0x000e620000002400 */
[----:B------:R-:W-:Y:S01]  /*1e7e0*/  FSEL R54, R54, -INF , !P1 ;  /* 0xff80000036367808 */ /* 0x000fe20004800000 */
[----:B------:R-:W-:Y:S01]  /*1e7f0*/  FMUL.FTZ R7, R7, R133 ;  /* 0x0000008507077220 */ /* 0x000fe20000410000 */
[----:B------:R-:W-:Y:S02]  /*1e800*/  ISETP.GE.AND P1, PT, R4, R2, PT ;  /* 0x000000020400720c */ /* 0x000fe40003f26270 */
[----:B------:R-:W-:-:S03]  /*1e810*/  ISETP.GE.AND P3, PT, R11, R0, PT ;  /* 0x000000000b00720c */ /* 0x000fc60003f66270 */
[----:B------:R-:W1:Y:S01]  /*1e820*/  MUFU.TANH R46, R46 ;  /* 0x0000002e002e7308 */ /* 0x000e620000002400 */
[----:B------:R-:W-:Y:S02]  /*1e830*/  IADD3 R8, R32, 0x70, RZ ;  /* 0x0000007020087810 */ /* 0x000fe40007ffe0ff */
[----:B---3--:R-:W-:Y:S02]  /*1e840*/  FSEL R60, R60, -INF , !P1 ;  /* 0xff8000003c3c7808 */ /* 0x008fe40004800000 */
[----:B----4-:R-:W-:Y:S02]  /*1e850*/  FSEL R147, R13, -INF , !P6 ;  /* 0xff8000000d937808 */ /* 0x010fe40007000000 */
[----:B------:R-:W-:Y:S01]  /*1e860*/  FSEL R150, R14, -INF , !P4 ;  /* 0xff8000000e967808 */ /* 0x000fe20006000000 */
[----:B------:R-:W3:Y:S01]  /*1e870*/  MUFU.TANH R53, R5 ;  /* 0x0000000500357308 */ /* 0x000ee20000002400 */
[----:B-----5:R-:W-:Y:S02]  /*1e880*/  FSEL R146, R146, -INF , !P3 ;  /* 0xff80000092927808 */ /* 0x020fe40005800000 */
[----:B------:R-:W-:-:S02]  /*1e890*/  ISETP.GT.AND P1, PT, R240, R229, PT ;  /* 0x000000e5f000720c */ /* 0x000fc40003f24270 */
[----:B------:R-:W-:-:S03]  /*1e8a0*/  ISETP.GE.AND P6, PT, R10, R2, PT ;  /* 0x000000020a00720c */ /* 0x000fc60003fc6270 */
[----:B------:R-:W4:Y:S01]  /*1e8b0*/  MUFU.TANH R45, R7 ;  /* 0x00000007002d7308 */ /* 0x000f220000002400 */
[----:B------:R-:W-:Y:S01]  /*1e8c0*/  BAR.SYNC.DEFER_BLOCKING 0x0 ;  /* 0x0000000000007b1d */ /* 0x000fe20000010000 */
[C---:B------:R-:W-:Y:S02]  /*1e8d0*/  ISETP.GE.AND P4, PT, R8.reuse, R0, PT ;  /* 0x000000000800720c */ /* 0x040fe40003f86270 */
[----:B------:R-:W-:Y:S02]  /*1e8e0*/  ISETP.GE.AND P3, PT, R8, R2, PT ;  /* 0x000000020800720c */ /* 0x000fe40003f66270 */
[----:B--2---:R-:W-:Y:S02]  /*1e8f0*/  FSEL R144, R144, -INF , !P6 ;  /* 0xff80000090907808 */ /* 0x004fe40007000000 */
[----:B-1----:R-:W-:Y:S02]  /*1e900*/  FSEL R56, R56, -INF , !P4 ;  /* 0xff80000038387808 */ /* 0x002fe40006000000 */
[----:B------:R-:W-:-:S02]  /*1e910*/  FSEL R62, R62, -INF , !P3 ;  /* 0xff8000003e3e7808 */ /* 0x000fc40005800000 */
[C---:B------:R-:W-:Y:S02]  /*1e920*/  ISETP.GE.AND P6, PT, R32.reuse, R0, PT ;  /* 0x000000002000720c */ /* 0x040fe40003fc6270 */
[----:B------:R-:W-:Y:S02]  /*1e930*/  ISETP.GE.AND P4, PT, R32, R2, PT ;  /* 0x000000022000720c */ /* 0x000fe40003f86270 */
[-C--:B------:R-:W-:Y:S02]  /*1e940*/  ISETP.GE.AND P3, PT, R4, R0.reuse, PT ;  /* 0x000000000400720c */ /* 0x080fe40003f66270 */
[----:B------:R-:W-:Y:S02]  /*1e950*/  IADD3 R32, R32, 0x79, RZ ;  /* 0x0000007920207810 */ /* 0x000fe40007ffe0ff */
[----:B------:R-:W-:Y:S02]  /*1e960*/  FSEL R61, R61, -INF , !P5 ;  /* 0xff8000003d3d7808 */ /* 0x000fe40006800000 */
[----:B------:R-:W-:Y:S01]  /*1e970*/  FSEL R46, R46, -INF , !P3 ;  /* 0xff8000002e2e7808 */ /* 0x000fe20005800000 */
[----:B------:R-:W-:Y:S01]  /*1e980*/  BSSY B1, `(.L_x_2224) ;  /* 0x00000d1000017945 */ /* 0x000fe20003800000 */
[----:B------:R-:W-:-:S02]  /*1e990*/  ISETP.GE.AND P5, PT, R32, R0, PT ;  /* 0x000000002000720c */ /* 0x000fc40003fa6270 */
[----:B------:R-:W-:Y:S01]  /*1e9a0*/  ISETP.GE.AND P3, PT, R32, R2, PT ;  /* 0x000000022000720c */ /* 0x000fe20003f66270 */
[----:B------:R-:W-:Y:S01]  /*1e9b0*/  IMAD.MOV.U32 R141, RZ, RZ, R136 ;  /* 0x000000ffff8d7224 */ /* 0x000fe200078e0088 */
[----:B------:R-:W-:Y:S01]  /*1e9c0*/  FSEL R180, R180, -INF , !P6 ;  /* 0xff800000b4b47808 */ /* 0x000fe20007000000 */
[----:B------:R-:W-:Y:S01]  /*1e9d0*/  IMAD.MOV.U32 R140, RZ, RZ, R137 ;  /* 0x000000ffff8c7224 */ /* 0x000fe200078e0089 */
[----:B---3--:R-:W-:Y:S02]  /*1e9e0*/  FSEL R53, R53, -INF , !P5 ;  /* 0xff80000035357808 */ /* 0x008fe40006800000 */
[----:B------:R-:W-:Y:S02]  /*1e9f0*/  FSEL R181, R181, -INF , !P4 ;  /* 0xff800000b5b57808 */ /* 0x000fe40006000000 */
[----:B----4-:R-:W-:Y:S01]  /*1ea00*/  FSEL R45, R45, -INF , !P3 ;  /* 0xff8000002d2d7808 */ /* 0x010fe20005800000 */
        /* <DEDUP_REMOVED lines=65> */
.L_x_2227:
[----:B------:R-:W2:Y:S02]  /*1ee20*/  LD.E R6, [R134.64+0x38] ;  /* 0x0000380486067980 */ /* 0x000ea4000c101900 */
[----:B--2---:R-:W-:-:S04]  /*1ee30*/  LEA R6, -R6, RZ, 0x7 ;  /* 0x000000ff06067211 */ /* 0x004fc800078e39ff */
[----:B------:R-:W-:Y:S02]  /*1ee40*/  SHF.R.S32.HI R5, RZ, 0x1f, R6 ;  /* 0x0000001fff057819 */ /* 0x000fe40000011406 */
.L_x_2228:
[----:B------:R-:W-:Y:S05]  /*1ee50*/  BSYNC B0 ;  /* 0x0000000000007941 */ /* 0x000fea0003800000 */
.L_x_2226:
[----:B------:R-:W-:Y:S02]  /*1ee60*/  LOP3.LUT R0, R241, 0x1, RZ, 0xc0, !PT ;  /* 0x00000001f1007812 */ /* 0x000fe400078ec0ff */
[----:B------:R-:W-:Y:S02]  /*1ee70*/  @P2 IADD3 R2, P0, R6, R227, RZ ;  /* 0x000000e306022210 */ /* 0x000fe40007f1e0ff */
[----:B------:R-:W-:Y:S02]  /*1ee80*/  ISETP.NE.U32.AND P3, PT, R0, 0x1, PT ;  /* 0x000000010000780c */ /* 0x000fe40003f65070 */
[-C--:B------:R-:W-:Y:S01]  /*1ee90*/  LEA R18, P6, R6, R231.reuse, 0x1 ;  /* 0x000000e706127211 */ /* 0x080fe200078c08ff */
        /* <DEDUP_REMOVED lines=20> */
[C---:B------:R-:W-:Y:S01]  /*1efe0*/  @P2 LEA R8, P0, R4.reuse, R231, 0x1 ;  /* 0x000000e704082211 */ /* 0x040fe200078008ff */
        /* <DEDUP_REMOVED lines=19> */
[-C--:B------:R-:W-:Y:S01]  /*1f120*/  @P2 LEA.HI.X R7, R0, R230.reuse, R2, 0x1, P0 ;  /* 0x000000e600072211 */ /* 0x080fe200000f0c02 */
        /* <DEDUP_REMOVED lines=10> */
[-C--:B------:R-:W-:Y:S01]  /*1f1d0*/  @P2 LEA.HI.X R21, R4, R230.reuse, R2, 0x1, P0 ;  /* 0x000000e604152211 */ /* 0x080fe200000f0c02 */
        /* <DEDUP_REMOVED lines=9> */
[CCC-:B------:R-:W-:Y:S02]  /*1f270*/  @!P3 LEA.HI.X R31, R0.reuse, R230.reuse, R2.reuse, 0x1, P5 ;  /* 0x000000e6001fb211 */ /* 0x1c0fe400028f0c02 */
[----:B------:R-:W-:Y:S01]  /*1f280*/  @P2 LEA.HI.X R29, R0, R230, R2, 0x1, P0 ;  /* 0x000000e6001d2211 */ /* 0x000fe200000f0c02 */
[----:B------:R-:W-:Y:S01]  /*1f290*/  IMAD.X R2, R2, 0x1, R228, P4 ;  /* 0x0000000102027824 */ /* 0x000fe200020e06e4 */
[----:B------:R-:W-:Y:S01]  /*1f2a0*/  @!PT LDS RZ, [RZ] ;  /* 0x00000000fffff984 */ /* 0x000fe20000000800 */
[----:B------:R-:W-:Y:S01]  /*1f2b0*/  @!PT LDS RZ, [RZ] ;  /* 0x00000000fffff984 */ /* 0x000fe20000000800 */
[----:B------:R-:W-:Y:S01]  /*1f2c0*/  @!PT LDS RZ, [RZ] ;  /* 0x00000000fffff984 */ /* 0x000fe20000000800 */
[----:B------:R1:W-:Y:S01]  /*1f2d0*/  @!P3 LDGSTS.E.BYPASS.LTC128B.128 [R237+0x5800], [R12.64] ;  /* 0x058000000cedbfae */ /* 0x0003e2000b901d44 */
[----:B------:R-:W-:-:S02]  /*1f2e0*/  @!P3 LEA R40, P5, R4, R231, 0x1 ;  /* 0x000000e70428b211 */ /* 0x000fc400078a08ff */
[C---:B------:R-:W-:Y:S01]  /*1f2f0*/  @P2 LEA R32, P0, R4.reuse, R231, 0x1 ;  /* 0x000000e704202211 */ /* 0x040fe200078008ff */
[----:B------:R1:W-:Y:S01]  /*1f300*/  @P3 STS.128 [R237+0x5800], RZ ;  /* 0x005800ffed003388 */ /* 0x0003e20000000c00 */
[C---:B------:R-:W-:Y:S02]  /*1f310*/  IADD3 R0, P4, R4.reuse, R227, RZ ;  /* 0x000000e304007210 */ /* 0x040fe40007f9e0ff */
[CCC-:B------:R-:W-:Y:S01]  /*1f320*/  @!P3 LEA.HI.X R41, R4.reuse, R230.reuse, R2.reuse, 0x1, P5 ;  /* 0x000000e60429b211 */ /* 0x1c0fe200028f0c02 */
[----:B------:R-:W-:Y:S01]  /*1f330*/  @!PT LDS RZ, [RZ] ;  /* 0x00000000fffff984 */ /* 0x000fe20000000800 */
[----:B------:R-:W-:Y:S01]  /*1f340*/  @!PT LDS RZ, [RZ] ;  /* 0x00000000fffff984 */ /* 0x000fe20000000800 */
[----:B------:R-:W-:Y:S01]  /*1f350*/  @!PT LDS RZ, [RZ] ;  /* 0x00000000fffff984 */ /* 0x000fe20000000800 */
[----:B------:R1:W-:Y:S01]  /*1f360*/  @P2 LDGSTS.E.BYPASS.LTC128B.128 [R237+0x9800], [R6.64+0x80] ;  /* 0x0980008006ed2fae */ /* 0x0003e2000b901d44 */
[-C--:B------:R-:W-:Y:S01]  /*1f370*/  @P2 LEA.HI.X R33, R4, R230.reuse, R2, 0x1, P0 ;  /* 0x000000e604212211 */ /* 0x080fe200000f0c02 */
[----:B------:R-:W-:Y:S01]  /*1f380*/  IMAD.X R2, R2, 0x1, R228, P4 ;  /* 0x0000000102027824 */ /* 0x000fe200020e06e4 */
[CC--:B------:R-:W-:Y:S01]  /*1f390*/  @!P3 LEA R4, P4, R0.reuse, R231.reuse, 0x1 ;  /* 0x000000e70004b211 */ /* 0x0c0fe200078808ff */
        /* <DEDUP_REMOVED lines=47> */
.L_x_2225:
[----:B------:R-:W-:Y:S05]  /*1f690*/  BSYNC B1 ;  /* 0x0000000000017941 */ /* 0x000fea0003800000 */
.L_x_2224:
        /* <DEDUP_REMOVED lines=93> */
[-C--:B------:R-:W-:Y:S02]  /*1fc70*/  FFMA.FTZ R35, R34, R52.reuse, -R55 ;  /* 0x0000003422237223 */ /* 0x080fe40000010837 */
[-CC-:B------:R-:W-:Y:S02]  /*1fc80*/  FFMA.FTZ R33, R181, R52.reuse, -R47.reuse ;  /* 0x00000034b5217223 */ /* 0x180fe4000001082f */
[-CC-:B------:R-:W-:Y:S01]  /*1fc90*/  FFMA.FTZ R2, R66, R52.reuse, -R47.reuse ;  /* 0x0000003442027223 */ /* 0x180fe2000001082f */
[----:B------:R-:W-:Y:S01]  /*1fca0*/  MUFU.EX2 R32, R32 ;  /* 0x0000002000207308 */ /* 0x000fe20000000800 */
[-C--:B------:R-:W-:Y:S02]  /*1fcb0*/  FFMA.FTZ R0, R67, R52.reuse, -R47 ;  /* 0x0000003443007223 */ /* 0x080fe4000001082f */
        /* <DEDUP_REMOVED lines=41> */
[-C--:B------:R-:W-:Y:S02]  /*1ff50*/  FMUL.FTZ R74, R74, R43.reuse ;  /* 0x0000002b4a4a7220 */ /* 0x080fe40000410000 */
[-C--:B------:R-:W-:Y:S01]  /*1ff60*/  FMUL.FTZ R75, R75, R43.reuse ;  /* 0x0000002b4b4b7220 */ /* 0x080fe20000410000 */
[----:B-1----:R-:W-:Y:S01]  /*1ff70*/  F2FP.PACK_AB R6, R3, R34 ;  /* 0x000000220306723e */ /* 0x002fe200000000ff */
[----:B------:R-:W-:-:S02]  /*1ff80*/  FMUL.FTZ R70, R70, R43 ;  /* 0x0000002b46467220 */ /* 0x000fc40000410000 */
[----:B------:R-:W-:Y:S02]  /*1ff90*/  FMUL.FTZ R71, R71, R43 ;  /* 0x0000002b47477220 */ /* 0x000fe40000410000 */
[-CC-:B------:R-:W-:Y:S02]  /*1ffa0*/  FFMA.FTZ R57, R39, R52.reuse, -R47.reuse ;  /* 0x0000003427397223 */ /* 0x180fe4000001082f */
[----:B------:R-:W-:Y:S01]  /*1ffb0*/  FFMA.FTZ R59, R38, R52, -R47 ;  /* 0x00000034263b7223 */ /* 0x000fe2000001082f */
        /* <DEDUP_REMOVED lines=8> */
[-C--:B------:R-:W-:Y:S01]  /*20040*/  FMUL.FTZ R121, R121, R44.reuse ;  /* 0x0000002c79797220 */ /* 0x080fe20000410000 */
[----:B------:R-:W-:Y:S01]  /*20050*/  MUFU.EX2 R59, R59 ;  /* 0x0000003b003b7308 */ /* 0x000fe20000000800 */
        /* <DEDUP_REMOVED lines=40> */
[-CC-:B------:R-:W-:Y:S01]  /*202e0*/  FFMA.FTZ R66, R24, R52.reuse, -R55.reuse ;  /* 0x0000003418427223 */ /* 0x180fe20000010837 */
[----:B------:R-:W-:Y:S01]  /*202f0*/  MUFU.EX2 R58, R58 ;  /* 0x0000003a003a7308 */ /* 0x000fe20000000800 */
[----:B------:R-:W-:-:S02]  /*20300*/  FFMA.FTZ R65, R25, R52, -R55 ;  /* 0x0000003419417223 */ /* 0x000fc40000010837 */
[-C--:B------:R-:W-:Y:S01]  /*20310*/  FFMA.FTZ R64, R37, R52.reuse, -R55 ;  /* 0x0000003425407223 */ /* 0x080fe20000010837 */
[----:B------:R-:W-:Y:S01]  /*20320*/  LDSM.16.MT88.4 R24, [R218+0xc800] ;  /* 0x00c80000da18783b */ /* 0x000fe20000004200 */
[-CC-:B------:R-:W-:Y:S01]  /*20330*/  FFMA.FTZ R67, R36, R52.reuse, -R47.reuse ;  /* 0x0000003424437223 */ /* 0x180fe2000001082f */
[C---:B------:R-:W-:Y:S01]  /*20340*/  HMMA.16816.F32 R92, R4.reuse, R10, R92 ;  /* 0x0000000a045c723c */ /* 0x040fe2000000185c */
[-CC-:B------:R-:W-:Y:S01]  /*20350*/  FFMA.FTZ R132, R185, R52.reuse, -R47.reuse ;  /* 0x00000034b9847223 */ /* 0x180fe2000001082f */
[----:B------:R-:W2:Y:S01]  /*20360*/  LDSM.16.MT88.4 R8, [R214+0x10000] ;  /* 0x01000000d608783b */ /* 0x000ea20000004200 */
[----:B------:R-:W-:Y:S01]  /*20370*/  MUFU.EX2 R63, R63 ;  /* 0x0000003f003f7308 */ /* 0x000fe20000000800 */
[-CC-:B------:R-:W-:Y:S02]  /*20380*/  FFMA.FTZ R133, R186, R52.reuse, -R47.reuse ;  /* 0x00000034ba857223 */ /* 0x180fe4000001082f */
[----:B------:R-:W-:Y:S01]  /*20390*/  LDSM.16.MT88.4 R36, [R216+0x10800] ;  /* 0x01080000d824783b */ /* 0x000fe20000004200 */
[-C--:B------:R-:W-:Y:S01]  /*203a0*/  FFMA.FTZ R134, R187, R52.reuse, -R47 ;  /* 0x00000034bb867223 */ /* 0x080fe2000001082f */
[----:B---3--:R-:W-:Y:S01]  /*203b0*/  HMMA.16816.F32 R88, R4, R16, R88 ;  /* 0x000000100458723c */ /* 0x008fe20000001858 */
[----:B------:R-:W-:-:S02]  /*203c0*/  FFMA.FTZ R135, R183, R52, -R55 ;  /* 0x00000034b7877223 */ /* 0x000fc40000010837 */
[----:B------:R-:W3:Y:S01]  /*203d0*/  MUFU.EX2 R66, R66 ;  /* 0x0000004200427308 */ /* 0x000ee20000000800 */
[-CC-:B------:R-:W-:Y:S02]  /*203e0*/  FFMA.FTZ R136, R182, R52.reuse, -R55.reuse ;  /* 0x00000034b6887223 */ /* 0x180fe40000010837 */
[-CC-:B------:R-:W-:Y:S02]  /*203f0*/  FFMA.FTZ R137, R184, R52.reuse, -R55.reuse ;  /* 0x00000034b8897223 */ /* 0x180fe40000010837 */
[----:B------:R-:W-:Y:S01]  /*20400*/  HMMA.16816.F32 R84, R4, R18, R84 ;  /* 0x000000120454723c */ /* 0x000fe20000001854 */
[----:B------:R-:W4:Y:S01]  /*20410*/  LDSM.16.MT88.4 R16, [R215+0xc800] ;  /* 0x00c80000d710783b */ /* 0x000f220000004200 */
[-C--:B------:R-:W-:Y:S01]  /*20420*/  FFMA.FTZ R142, R142, R52.reuse, -R55 ;  /* 0x000000348e8e7223 */ /* 0x080fe20000010837 */
[----:B------:R-:W-:Y:S01]  /*20430*/  MUFU.EX2 R65, R65 ;  /* 0x0000004100417308 */ /* 0x000fe20000000800 */
[-CC-:B------:R-:W-:Y:S02]  /*20440*/  FFMA.FTZ R145, R145, R52.reuse, -R47.reuse ;  /* 0x0000003491917223 */ /* 0x180fe4000001082f */
[----:B------:R-:W-:-:S02]  /*20450*/  FFMA.FTZ R152, R152, R52, -R47 ;  /* 0x0000003498987223 */ /* 0x000fc4000001082f */
[-CC-:B------:R-:W-:Y:S01]  /*20460*/  FFMA.FTZ R154, R154, R52.reuse, -R47.reuse ;  /* 0x000000349a9a7223 */ /* 0x180fe2000001082f */
[C---:B-1----:R-:W-:Y:S01]  /*20470*/  HMMA.16816.F32 R80, R4.reuse, R12, R80 ;  /* 0x0000000c0450723c */ /* 0x042fe20000001850 */
[-C--:B------:R-:W-:Y:S01]  /*20480*/  FFMA.FTZ R156, R156, R52.reuse, -R47 ;  /* 0x000000349c9c7223 */ /* 0x080fe2000001082f */
[----:B------:R-:W1:Y:S01]  /*20490*/  MUFU.EX2 R64, R64 ;  /* 0x0000004000407308 */ /* 0x000e620000000800 */
[-CC-:B------:R-:W-:Y:S02]  /*204a0*/  FFMA.FTZ R157, R157, R52.reuse, -R55.reuse ;  /* 0x000000349d9d7223 */ /* 0x180fe40000010837 */
[-CC-:B------:R-:W-:Y:S02]  /*204b0*/  FFMA.FTZ R159, R159, R52.reuse, -R55.reuse ;  /* 0x000000349f9f7223 */ /* 0x180fe40000010837 */
[-CC-:B------:R-:W-:Y:S01]  /*204c0*/  FFMA.FTZ R160, R160, R52.reuse, -R55.reuse ;  /* 0x00000034a0a07223 */ /* 0x180fe20000010837 */
[----:B------:R-:W-:Y:S01]  /*204d0*/  HMMA.16816.F32 R76, R4, R14, R76 ;  /* 0x0000000e044c723c */ /* 0x000fe2000000184c */
[----:B------:R-:W5:Y:S01]  /*204e0*/  LDSM.16.MT88.4 R12, [R214+0xc800] ;  /* 0x00c80000d60c783b */ /* 0x000f620000004200 */
[----:B------:R-:W1:Y:S01]  /*204f0*/  MUFU.EX2 R67, R67 ;  /* 0x0000004300437308 */ /* 0x000e620000000800 */
[----:B------:R-:W-:-:S02]  /*20500*/  FFMA.FTZ R163, R163, R52, -R55 ;  /* 0x00000034a3a37223 */ /* 0x000fc40000010837 */
[-CC-:B------:R-:W-:Y:S02]  /*20510*/  FFMA.FTZ R167, R167, R52.reuse, -R47.reuse ;  /* 0x00000034a7a77223 */ /* 0x180fe4000001082f */
[-CC-:B------:R-:W-:Y:S01]  /*20520*/  FFMA.FTZ R173, R173, R52.reuse, -R47.reuse ;  /* 0x00000034adad7223 */ /* 0x180fe2000001082f */
[C---:B--2---:R-:W-:Y:S02]  /*20530*/  HMMA.16816.F32 R72, R4.reuse, R8, R72 ;  /* 0x000000080448723c */ /* 0x044fe40000001848 */
[----:B------:R-:W2:Y:S01]  /*20540*/  MUFU.EX2 R132, R132 ;  /* 0x0000008400847308 */ /* 0x000ea20000000800 */
[-CC-:B------:R-:W-:Y:S02]  /*20550*/  FFMA.FTZ R174, R174, R52.reuse, -R47.reuse ;  /* 0x00000034aeae7223 */ /* 0x180fe4000001082f */
[-C--:B------:R-:W-:Y:S02]  /*20560*/  FFMA.FTZ R175, R175, R52.reuse, -R47 ;  /* 0x00000034afaf7223 */ /* 0x080fe4000001082f */
[-CC-:B------:R-:W-:Y:S01]  /*20570*/  FFMA.FTZ R172, R172, R52.reuse, -R55.reuse ;  /* 0x00000034acac7223 */ /* 0x180fe20000010837 */
[----:B------:R-:W-:Y:S01]  /*20580*/  HMMA.16816.F32 R68, R4, R10, R68 ;  /* 0x0000000a0444723c */ /* 0x000fe20000001844 */
[----:B------:R-:W2:Y:S01]  /*20590*/  LDSM.16.MT88.4 R8, [R218+0x10800] ;  /* 0x01080000da08783b */ /* 0x000ea20000004200 */
[----:B------:R-:W-:Y:S01]  /*205a0*/  MUFU.EX2 R133, R133 ;  /* 0x0000008500857308 */ /* 0x000fe20000000800 */
[----:B------:R-:W-:-:S02]  /*205b0*/  FFMA.FTZ R171, R171, R52, -R55 ;  /* 0x00000034abab7223 */ /* 0x000fc40000010837 */
[-C--:B------:R-:W-:Y:S02]  /*205c0*/  FFMA.FTZ R170, R170, R52.reuse, -R55 ;  /* 0x00000034aaaa7223 */ /* 0x080fe40000010837 */
[----:B---3--:R-:W-:Y:S01]  /*205d0*/  F2FP.PACK_AB R4, R66, R63 ;  /* 0x0000003f4204723e */ /* 0x008fe200000000ff */
[-C--:B------:R-:W-:Y:S01]  /*205e0*/  FFMA.FTZ R164, R164, R52.reuse, -R47 ;  /* 0x00000034a4a47223 */ /* 0x080fe2000001082f */
[----:B------:R-:W-:Y:S01]  /*205f0*/  F2FP.PACK_AB R5, R59, R57 ;  /* 0x000000393b05723e */ /* 0x000fe200000000ff */
[----:B------:R-:W-:Y:S01]  /*20600*/  MUFU.EX2 R134, R134 ;  /* 0x0000008600867308 */ /* 0x000fe20000000800 */
[----:B-1----:R-:W-:Y:S01]  /*20610*/  F2FP.PACK_AB R6, R64, R65 ;  /* 0x000000414006723e */ /* 0x002fe200000000ff */
[--C-:B------:R-:W-:Y:S01]  /*20620*/  FFMA.FTZ R162, R162, R52, -R55.reuse ;  /* 0x00000034a2a27223 */ /* 0x100fe20000010837 */
[----:B------:R-:W-:Y:S01]  /*20630*/  F2FP.PACK_AB R7, R67, R58 ;  /* 0x0000003a4307723e */ /* 0x000fe200000000ff */
[-CC-:B------:R-:W-:Y:S02]  /*20640*/  FFMA.FTZ R161, R161, R52.reuse, -R55.reuse ;  /* 0x00000034a1a17223 */ /* 0x180fe40000010837 */
[----:B------:R-:W-:-:S02]  /*20650*/  FFMA.FTZ R158, R158, R52, -R55 ;  /* 0x000000349e9e7223 */ /* 0x000fc40000010837 */
[----:B------:R-:W1:Y:S01]  /*20660*/  MUFU.EX2 R135, R135 ;  /* 0x0000008700877308 */ /* 0x000e620000000800 */
[-C--:B------:R-:W-:Y:S01]  /*20670*/  FFMA.FTZ R155, R155, R52.reuse, -R55 ;  /* 0x000000349b9b7223 */ /* 0x080fe20000010837 */
[C---:B------:R-:W-:Y:S01]  /*20680*/  HMMA.16816.F32 R120, R4.reuse, R20, R120 ;  /* 0x000000140478723c */ /* 0x040fe20000001878 */
[-CC-:B------:R-:W-:Y:S02]  /*20690*/  FFMA.FTZ R153, R153, R52.reuse, -R47.reuse ;  /* 0x0000003499997223 */ /* 0x180fe4000001082f */
[-CC-:B------:R-:W-:Y:S02]  /*206a0*/  FFMA.FTZ R151, R151, R52.reuse, -R47.reuse ;  /* 0x0000003497977223 */ /* 0x180fe4000001082f */
[-CC-:B------:R-:W-:Y:S01]  /*206b0*/  FFMA.FTZ R150, R150, R52.reuse, -R47.reuse ;  /* 0x0000003496967223 */ /* 0x180fe2000001082f */
[----:B------:R-:W3:Y:S01]  /*206c0*/  MUFU.EX2 R136, R136 ;  /* 0x0000008800887308 */ /* 0x000ee20000000800 */
[-C--:B------:R-:W-:Y:S01]  /*206d0*/  FFMA.FTZ R149, R149, R52.reuse, -R47 ;  /* 0x0000003495957223 */ /* 0x080fe2000001082f */
[----:B------:R-:W-:Y:S01]  /*206e0*/  HMMA.16816.F32 R116, R4, R22, R116 ;  /* 0x000000160474723c */ /* 0x000fe20000001874 */
[----:B------:R-:W1:Y:S01]  /*206f0*/  LDSM.16.MT88.4 R20, [R214+0x10800] ;  /* 0x01080000d614783b */ /* 0x000e620000004200 */
[----:B------:R-:W-:-:S02]  /*20700*/  FFMA.FTZ R148, R148, R52, -R55 ;  /* 0x0000003494947223 */ /* 0x000fc40000010837 */
[-CC-:B------:R-:W-:Y:S02]  /*20710*/  FFMA.FTZ R147, R147, R52.reuse, -R55.reuse ;  /* 0x0000003493937223 */ /* 0x180fe40000010837 */
[----:B------:R-:W-:Y:S01]  /*20720*/  MUFU.EX2 R137, R137 ;  /* 0x0000008900897308 */ /* 0x000fe20000000800 */
[-CC-:B------:R-:W-:Y:S01]  /*20730*/  FFMA.FTZ R146, R146, R52.reuse, -R55.reuse ;  /* 0x0000003492927223 */ /* 0x180fe20000010837 */
[C---:B----4-:R-:W-:Y:S01]  /*20740*/  HMMA.16816.F32 R112, R4.reuse, R16, R112 ;  /* 0x000000100470723c */ /* 0x050fe20000001870 */
[-C--:B------:R-:W-:Y:S02]  /*20750*/  FFMA.FTZ R143, R143, R52.reuse, -R55 ;  /* 0x000000348f8f7223 */ /* 0x080fe40000010837 */
[----:B------:R-:W-:Y:S02]  /*20760*/  FFMA.FTZ R144, R144, R52, -R47 ;  /* 0x0000003490907223 */ /* 0x000fe4000001082f */
[----:B------:R-:W-:Y:S01]  /*20770*/  FFMA.FTZ R33, R242, R43, R33 ;  /* 0x0000002bf2217223 */ /* 0x000fe20000010021 */
[----:B------:R-:W4:Y:S01]  /*20780*/  MUFU.EX2 R142, R142 ;  /* 0x0000008e008e7308 */ /* 0x000f220000000800 */
[----:B------:R-:W-:Y:S01]  /*20790*/  FFMA.FTZ R40, R243, R44, R40 ;  /* 0x0000002cf3287223 */ /* 0x000fe20000010028 */
[----:B------:R-:W-:Y:S01]  /*207a0*/  HMMA.16816.F32 R108, R4, R18, R108 ;  /* 0x00000012046c723c */ /* 0x000fe2000000186c */
[----:B------:R-:W3:Y:S01]  /*207b0*/  LDSM.16.MT88.4 R16, [R216+0xd000] ;  /* 0x00d00000d810783b */ /* 0x000ee20000004200 */
[----:B------:R-:W-:-:S02]  /*207c0*/  FADD.FTZ R32, R32, R33 ;  /* 0x0000002120207221 */ /* 0x000fc40000010000 */
[----:B------:R-:W-:Y:S02]  /*207d0*/  FADD.FTZ R35, R35, R40 ;  /* 0x0000002823237221 */ /* 0x000fe40000010000 */
[----:B------:R-:W1:Y:S01]  /*207e0*/  MUFU.EX2 R145, R145 ;  /* 0x0000009100917308 */ /* 0x000e620000000800 */
[----:B------:R-:W-:Y:S01]  /*207f0*/  FADD.FTZ R32, R2, R32 ;  /* 0x0000002002207221 */ /* 0x000fe20000010000 */
[C---:B-----5:R-:W-:Y:S01]  /*20800*/  HMMA.16816.F32 R104, R4.reuse, R12, R104 ;  /* 0x0000000c0468723c */ /* 0x060fe20000001868 */
[----:B------:R-:W-:Y:S02]  /*20810*/  FADD.FTZ R35, R34, R35 ;  /* 0x0000002322237221 */ /* 0x000fe40000010000 */
[----:B------:R-:W-:Y:S02]  /*20820*/  FADD.FTZ R0, R0, R32 ;  /* 0x0000002000007221 */ /* 0x000fe40000010000 */
[----:B------:R-:W-:Y:S01]  /*20830*/  FADD.FTZ R3, R3, R35 ;  /* 0x0000002303037221 */ /* 0x000fe20000010000 */
[----:B------:R-:W-:Y:S01]  /*20840*/  MUFU.EX2 R152, R152 ;  /* 0x0000009800987308 */ /* 0x000fe20000000800 */
[----:B------:R-:W-:Y:S01]  /*20850*/  FADD.FTZ R0, R57, R0 ;  /* 0x0000000039007221 */ /* 0x000fe20000010000 */
[----:B------:R-:W-:Y:S01]  /*20860*/  HMMA.16816.F32 R100, R4, R14, R100 ;  /* 0x0000000e0464723c */ /* 0x000fe20000001864 */
[----:B------:R-:W5:Y:S01]  /*20870*/  LDSM.16.MT88.4 R12, [R215+0xd000] ;  /* 0x00d00000d70c783b */ /* 0x000f620000004200 */
[----:B------:R-:W-:-:S02]  /*20880*/  FADD.FTZ R3, R63, R3 ;  /* 0x000000033f037221 */ /* 0x000fc40000010000 */
[----:B------:R-:W-:Y:S02]  /*20890*/  FADD.FTZ R59, R59, R0 ;  /* 0x000000003b3b7221 */ /* 0x000fe40000010000 */
[----:B------:R-:W-:Y:S01]  /*208a0*/  MUFU.EX2 R154, R154 ;  /* 0x0000009a009a7308 */ /* 0x000fe20000000800 */
[----:B------:R-:W-:Y:S01]  /*208b0*/  FADD.FTZ R66, R66, R3 ;  /* 0x0000000342427221 */ /* 0x000fe20000010000 */
[C---:B--2---:R-:W-:Y:S01]  /*208c0*/  HMMA.16816.F32 R96, R4.reuse, R8, R96 ;  /* 0x000000080460723c */ /* 0x044fe20000001860 */
[----:B------:R-:W-:Y:S01]  /*208d0*/  FADD.FTZ R59, R58, R59 ;  /* 0x0000003b3a3b7221 */ /* 0x000fe20000010000 */
[----:B------:R-:W-:Y:S01]  /*208e0*/  MOV R3, R41 ;  /* 0x0000002900037202 */ /* 0x000fe20000000f00 */
[----:B------:R-:W-:Y:S02]  /*208f0*/  FADD.FTZ R66, R65, R66 ;  /* 0x0000004241427221 */ /* 0x000fe40000010000 */
[----:B------:R-:W-:Y:S01]  /*20900*/  FADD.FTZ R67, R67, R59 ;  /* 0x0000003b43437221 */ /* 0x000fe20000010000 */
[----:B------:R-:W-:Y:S01]  /*20910*/  MUFU.EX2 R156, R156 ;  /* 0x0000009c009c7308 */ /* 0x000fe20000000800 */
[----:B------:R-:W-:Y:S01]  /*20920*/  FADD.FTZ R64, R64, R66 ;  /* 0x0000004240407221 */ /* 0x000fe20000010000 */
[----:B------:R-:W-:Y:S01]  /*20930*/  HMMA.16816.F32 R92, R4, R10, R92 ;  /* 0x0000000a045c723c */ /* 0x000fe2000000185c */
[----:B------:R-:W2:Y:S01]  /*20940*/  LDSM.16.MT88.4 R8, [R214+0xd000] ;  /* 0x00d00000d608783b */ /* 0x000ea20000004200 */
[----:B------:R-:W-:-:S02]  /*20950*/  FADD.FTZ R67, R132, R67 ;  /* 0x0000004384437221 */ /* 0x000fc40000010000 */
[----:B-1----:R-:W-:Y:S02]  /*20960*/  FADD.FTZ R64, R135, R64 ;  /* 0x0000004087407221 */ /* 0x002fe40000010000 */
[----:B------:R-:W1:Y:S02]  /*20970*/  MUFU.EX2 R157, R157 ;  /* 0x0000009d009d7308 */ /* 0x000e640000000800 */
        /* <DEDUP_REMOVED lines=13> */
[----:B------:R-:W2:Y:S05]  /*20a50*/  LDSM.16.MT88.4 R24, [R218+0xd000] ;  /* 0x00d00000da18783b */ /* 0x000eaa0000004200 */
[----:B------:R-:W-:Y:S02]  /*20a60*/  MUFU.EX2 R174, R174 ;  /* 0x000000ae00ae7308 */ /* 0x000fe40000000800 */
[C---:B------:R-:W-:Y:S06]  /*20a70*/  HMMA.16816.F32 R72, R4.reuse, R20, R72 ;  /* 0x000000140448723c */ /* 0x040fec0000001848 */
[----:B------:R-:W-:Y:S02]  /*20a80*/  MUFU.EX2 R175, R175 ;  /* 0x000000af00af7308 */ /* 0x000fe40000000800 */
[----:B------:R-:W-:Y:S01]  /*20a90*/  HMMA.16816.F32 R68, R4, R22, R68 ;  /* 0x000000160444723c */ /* 0x000fe20000001844 */
[----:B------:R-:W2:Y:S05]  /*20aa0*/  LDSM.16.MT88.4 R20, [R218+0x11000] ;  /* 0x01100000da14783b */ /* 0x000eaa0000004200 */
[----:B------:R-:W2:Y:S01]  /*20ab0*/  MUFU.EX2 R172, R172 ;  /* 0x000000ac00ac7308 */ /* 0x000ea20000000800 */
[C---:B---3--:R-:W-:Y:S01]  /*20ac0*/  F2FP.PACK_AB R4, R136.reuse, R135 ;  /* 0x000000878804723e */ /* 0x048fe200000000ff */
[----:B------:R-:W-:Y:S01]  /*20ad0*/  FADD.FTZ R136, R136, R64 ;  /* 0x0000004088887221 */ /* 0x000fe20000010000 */
[C---:B------:R-:W-:Y:S01]  /*20ae0*/  F2FP.PACK_AB R5, R133.reuse, R132 ;  /* 0x000000848505723e */ /* 0x040fe200000000ff */
[----:B------:R-:W-:Y:S01]  /*20af0*/  FADD.FTZ R133, R133, R67 ;  /* 0x0000004385857221 */ /* 0x000fe20000010000 */
[----:B----4-:R-:W-:Y:S01]  /*20b00*/  F2FP.PACK_AB R6, R142, R137 ;  /* 0x000000898e06723e */ /* 0x010fe200000000ff */
[----:B------:R-:W-:Y:S01]  /*20b10*/  FADD.FTZ R136, R137, R136 ;  /* 0x0000008889887221 */ /* 0x000fe20000010000 */
[----:B------:R-:W-:Y:S01]  /*20b20*/  F2FP.PACK_AB R7, R145, R134 ;  /* 0x000000869107723e */ /* 0x000fe200000000ff */
[----:B------:R-:W3:Y:S01]  /*20b30*/  MUFU.EX2 R171, R171 ;  /* 0x000000ab00ab7308 */ /* 0x000ee20000000800 */
[----:B------:R-:W-:Y:S01]  /*20b40*/  FADD.FTZ R133, R134, R133 ;  /* 0x0000008586857221 */ /* 0x000fe20000010000 */
[----:B------:R-:W-:Y:S01]  /*20b50*/  MOV R132, R42 ;  /* 0x0000002a00847202 */ /* 0x000fe20000000f00 */
[----:B------:R-:W-:-:S02]  /*20b60*/  FADD.FTZ R142, R142, R136 ;  /* 0x000000888e8e7221 */ /* 0x000fc40000010000 */
[----:B------:R-:W-:Y:S01]  /*20b70*/  FADD.FTZ R145, R145, R133 ;  /* 0x0000008591917221 */ /* 0x000fe20000010000 */
[----:B------:R-:W-:Y:S01]  /*20b80*/  HMMA.16816.F32 R120, R4, R16, R120 ;  /* 0x000000100478723c */ /* 0x000fe20000001878 */
[----:B-1----:R-:W-:Y:S01]  /*20b90*/  FADD.FTZ R142, R157, R142 ;  /* 0x0000008e9d8e7221 */ /* 0x002fe20000010000 */
[----:B------:R-:W-:Y:S01]  /*20ba0*/  MUFU.EX2 R170, R170 ;  /* 0x000000aa00aa7308 */ /* 0x000fe20000000800 */
[----:B------:R-:W-:-:S05]  /*20bb0*/  FADD.FTZ R145, R152, R145 ;  /* 0x0000009198917221 */ /* 0x000fca0000010000 */
[C---:B------:R-:W-:Y:S01]  /*20bc0*/  HMMA.16816.F32 R116, R4.reuse, R18, R116 ;  /* 0x000000120474723c */ /* 0x040fe20000001874 */
[----:B------:R-:W1:Y:S01]  /*20bd0*/  LDSM.16.MT88.4 R16, [R216+0xd800] ;  /* 0x00d80000d810783b */ /* 0x000e620000004200 */
[----:B------:R-:W-:Y:S06]  /*20be0*/  MUFU.EX2 R164, R164 ;  /* 0x000000a400a47308 */ /* 0x000fec0000000800 */
[C---:B-----5:R-:W-:Y:S02]  /*20bf0*/  HMMA.16816.F32 R112, R4.reuse, R12, R112 ;  /* 0x0000000c0470723c */ /* 0x060fe40000001870 */
[----:B------:R-:W-:Y:S06]  /*20c00*/  MUFU.EX2 R162, R162 ;  /* 0x000000a200a27308 */ /* 0x000fec0000000800 */
[C---:B------:R-:W-:Y:S01]  /*20c10*/  HMMA.16816.F32 R108, R4.reuse, R14, R108 ;  /* 0x0000000e046c723c */ /* 0x040fe2000000186c */
[----:B------:R-:W4:Y:S01]  /*20c20*/  LDSM.16.MT88.4 R12, [R215+0xd800] ;  /* 0x00d80000d70c783b */ /* 0x000f220000004200 */
        /* <DEDUP_REMOVED lines=23> */
[C---:B------:R-:W-:Y:S01]  /*20da0*/  HMMA.16816.F32 R84, R4.reuse, R38, R84 ;  /* 0x000000260454723c */ /* 0x040fe20000001854 */
[----:B------:R-:W2:Y:S01]  /*20db0*/  LDSM.16.MT88.4 R36, [R215+0x11800] ;  /* 0x01180000d724783b */ /* 0x000ea20000004200 */
[----:B------:R-:W-:Y:S06]  /*20dc0*/  MUFU.EX2 R143, R143 ;  /* 0x0000008f008f7308 */ /* 0x000fec0000000800 */
[C---:B------:R-:W-:Y:S08]  /*20dd0*/  HMMA.16816.F32 R72, R4.reuse, R28, R72 ;  /* 0x0000001c0448723c */ /* 0x040ff00000001848 */
        /* <DEDUP_REMOVED lines=23> */
[C---:B-----5:R-:W-:Y:S07]  /*20f50*/  HMMA.16816.F32 R88, R4.reuse, R48, R88 ;  /* 0x000000300458723c */ /* 0x060fee0000001858 */
[-C--:B------:R-:W-:Y:S01]  /*20f60*/  FFMA.FTZ R48, R169, R52.reuse, -R55 ;  /* 0x00000034a9307223 */ /* 0x080fe20000010837 */
[----:B------:R-:W-:Y:S01]  /*20f70*/  HMMA.16816.F32 R128, R4, R24, R128 ;  /* 0x000000180480723c */ /* 0x000fe20000001880 */
[----:B------:R-:W-:-:S04]  /*20f80*/  FFMA.FTZ R49, R168, R52, -R47 ;  /* 0x00000034a8317223 */ /* 0x000fc8000001082f */
[----:B------:R-:W5:Y:S03]  /*20f90*/  MUFU.EX2 R48, R48 ;  /* 0x0000003000307308 */ /* 0x000f660000000800 */
[C---:B------:R-:W-:Y:S01]  /*20fa0*/  HMMA.16816.F32 R124, R4.reuse, R26, R124 ;  /* 0x0000001a047c723c */ /* 0x040fe2000000187c */
[----:B------:R-:W1:Y:S04]  /*20fb0*/  LDSM.16.MT88.4 R24, [R218+0xe000] ;  /* 0x00e00000da18783b */ /* 0x000e680000004200 */
[----:B------:R-:W1:Y:S03]  /*20fc0*/  MUFU.EX2 R49, R49 ;  /* 0x0000003100317308 */ /* 0x000e660000000800 */
[C---:B------:R-:W-:Y:S08]  /*20fd0*/  HMMA.16816.F32 R96, R4.reuse, R20, R96 ;  /* 0x000000140460723c */ /* 0x040ff00000001860 */
[C---:B------:R-:W-:Y:S01]  /*20fe0*/  HMMA.16816.F32 R92, R4.reuse, R22, R92 ;  /* 0x00000016045c723c */ /* 0x040fe2000000185c */
[----:B------:R-:W1:Y:S07]  /*20ff0*/  LDSM.16.MT88.4 R20, [R218+0x12000] ;  /* 0x01200000da14783b */ /* 0x000e6e0000004200 */
        /* <DEDUP_REMOVED lines=10> */
[----:B------:R-:W2:Y:S06]  /*210a0*/  LDSM.16.MT88.4 R28, [R216+0x12000] ;  /* 0x01200000d81c783b */ /* 0x000eac0000004200 */
[C---:B---3--:R-:W-:Y:S01]  /*210b0*/  F2FP.PACK_AB R4, R171.reuse, R172 ;  /* 0x000000acab04723e */ /* 0x048fe200000000ff */
[----:B------:R-:W-:Y:S01]  /*210c0*/  FADD.FTZ R171, R171, R163 ;  /* 0x000000a3abab7221 */ /* 0x000fe20000010000 */
[C---:B------:R-:W-:Y:S01]  /*210d0*/  F2FP.PACK_AB R5, R174.reuse, R173 ;  /* 0x000000adae05723e */ /* 0x040fe200000000ff */
[----:B------:R-:W-:Y:S01]  /*210e0*/  FADD.FTZ R174, R174, R167 ;  /* 0x000000a7aeae7221 */ /* 0x000fe20000010000 */
[----:B-----5:R-:W-:Y:S01]  /*210f0*/  F2FP.PACK_AB R6, R48, R170 ;  /* 0x000000aa3006723e */ /* 0x020fe200000000ff */
[----:B------:R-:W-:Y:S01]  /*21100*/  FADD.FTZ R171, R170, R171 ;  /* 0x000000abaaab7221 */ /* 0x000fe20000010000 */
[----:B-1----:R-:W-:Y:S01]  /*21110*/  F2FP.PACK_AB R7, R49, R175 ;  /* 0x000000af3107723e */ /* 0x002fe200000000ff */
[----:B------:R-:W-:-:S02]  /*21120*/  FADD.FTZ R174, R175, R174 ;  /* 0x000000aeafae7221 */ /* 0x000fc40000010000 */
[----:B------:R-:W-:Y:S02]  /*21130*/  FADD.FTZ R48, R48, R171 ;  /* 0x000000ab30307221 */ /* 0x000fe40000010000 */
[----:B------:R-:W-:Y:S02]  /*21140*/  FADD.FTZ R49, R49, R174 ;  /* 0x000000ae31317221 */ /* 0x000fe40000010000 */
[----:B------:R-:W-:Y:S01]  /*21150*/  HMMA.16816.F32 R120, R4, R16, R120 ;  /* 0x000000100478723c */ /* 0x000fe20000001878 */
[----:B------:R-:W-:Y:S02]  /*21160*/  FADD.FTZ R48, R162, R48 ;  /* 0x00000030a2307221 */ /* 0x000fe40000010000 */
[----:B------:R-:W-:-:S05]  /*21170*/  FADD.FTZ R49, R50, R49 ;  /* 0x0000003132317221 */ /* 0x000fca0000010000 */
        /* <DEDUP_REMOVED lines=43> */
[----:B------:R-:W4:Y:S07]  /*21430*/  LDSM.16.MT88.4 R20, [R215+0xf000] ;  /* 0x00f00000d714783b */ /* 0x000f2e0000004200 */
[C---:B---3--:R-:W-:Y:S08]  /*21440*/  HMMA.16816.F32 R96, R4.reuse, R12, R96 ;  /* 0x0000000c0460723c */ /* 0x048ff00000001860 */
[C---:B--2---:R-:W-:Y:S08]  /*21450*/  HMMA.16816.F32 R88, R4.reuse, R8, R88 ;  /* 0x000000080458723c */ /* 0x044ff00000001858 */
        /* <DEDUP_REMOVED lines=94> */
.L_x_2220:
[----:B------:R-:W-:Y:S05]  /*21a40*/  @!P1 BRA `(.L_x_2229) ;  /* 0x000052c000009947 */ /* 0x000fea0003800000 */
[----:B------:R-:W-:Y:S02]  /*21a50*/  MOV R0, R3 ;  /* 0x0000000300007202 */ /* 0x000fe40000000f00 */
[----:B------:R-:W-:-:S02]  /*21a60*/  MOV R2, R132 ;  /* 0x0000008400027202 */ /* 0x000fc40000000f00 */
.L_x_2238:
        /* <DEDUP_REMOVED lines=11> */
[----:B------:R-:W-:Y:S01]  /*21b20*/  IMAD.SHL.U32 R3, R240, 0x80, RZ ;  /* 0x00000080f0037824 */ /* 0x000fe200078e00ff */
[----:B------:R-:W-:Y:S02]  /*21b30*/  ULDC.64 UR4, c[0x0][0x118] ;  /* 0x0000460000047ab9 */ /* 0x000fe40000000a00 */
[----:B------:R-:W2:Y:S02]  /*21b40*/  LD.E R10, [R136.64+0x170] ;  /* 0x00017004880a7980 */ /* 0x000ea4000c101900 */
[C---:B------:R-:W-:Y:S02]  /*21b50*/  IADD3 R11, R3.reuse, 0x80, RZ ;  /* 0x00000080030b7810 */ /* 0x040fe40007ffe0ff */
        /* <DEDUP_REMOVED lines=59> */
.L_x_2231:
[----:B------:R-:W-:Y:S02]  /*21f10*/  ULDC.64 UR4, c[0x0][0x118] ;  /* 0x0000460000047ab9 */ /* 0x000fe40000000a00 */
[----:B------:R-:W2:Y:S02]  /*21f20*/  LD.E R10, [R136.64+0x40] ;  /* 0x00004004880a7980 */ /* 0x000ea4000c101900 */
[----:B--2---:R-:W-:Y:S04]  /*21f30*/  LEA R10, -R10, RZ, 0x7 ;  /* 0x000000ff0a0a7211 */ /* 0x004fe800078e39ff */
[----:B------:R-:W-:Y:S02]  /*21f40*/  SHF.R.S32.HI R4, RZ, 0x1f, R10 ;  /* 0x0000001fff047819 */ /* 0x000fe4000001140a */
.L_x_2232:
[----:B------:R-:W-:Y:S05]  /*21f50*/  BSYNC B0 ;  /* 0x0000000000007941 */ /* 0x000fea0003800000 */
.L_x_2230:
[C---:B------:R-:W-:Y:S01]  /*21f60*/  LOP3.LUT P4, RZ, R241.reuse, 0x1, RZ, 0xc0, !PT ;  /* 0x00000001f1ff7812 */ /* 0x040fe2000788c0ff */
[----:B------:R-:W-:Y:S01]  /*21f70*/  ULDC.64 UR4, c[0x0][0x118] ;  /* 0x0000460000047ab9 */ /* 0x000fe20000000a00 */
[C---:B------:R-:W-:Y:S01]  /*21f80*/  LEA R244, P2, R10.reuse, R141, 0x1 ;  /* 0x0000008d0af47211 */ /* 0x040fe200078408ff */
[----:B------:R-:W-:Y:S01]  /*21f90*/  BSSY B1, `(.L_x_2233) ;  /* 0x0000299000017945 */ /* 0x000fe20003800000 */
[----:B------:R-:W-:Y:S02]  /*21fa0*/  LOP3.LUT P3, RZ, R241, 0x2, RZ, 0xc0, !PT ;  /* 0x00000002f1ff7812 */ /* 0x000fe4000786c0ff */
[C---:B------:R-:W-:Y:S02]  /*21fb0*/  LEA.HI.X R245, R10.reuse, R140, R4, 0x1, P2 ;  /* 0x0000008c0af57211 */ /* 0x040fe400010f0c04 */
[----:B------:R-:W-:Y:S02]  /*21fc0*/  IADD3 R3, P1, R10, R225, RZ ;  /* 0x000000e10a037210 */ /* 0x000fe40007f3e0ff */
[----:B------:R-:W-:Y:S02]  /*21fd0*/  IADD3.X R137, RZ, c[0x0][0x44], RZ, P0, !PT ;  /* 0x00001100ff897a10 */ /* 0x000fe400007fe4ff */
        /* <DEDUP_REMOVED lines=21> */
[----:B------:R-:W-:Y:S02]  /*22130*/  IADD3 R3, P2, R4, R225, RZ ;  /* 0x000000e104037210 */ /* 0x000fe40007f5e0ff */
[----:B------:R-:W-:Y:S01]  /*22140*/  ISETP.GT.AND P0, PT, R240, R229, PT ;  /* 0x000000e5f000720c */ /* 0x000fe20003f04270 */
        /* <DEDUP_REMOVED lines=450> */
[-C--:B------:R-:W-:Y:S02]  /*23d70*/  LOP3.LUT R3, R3, R11.reuse, RZ, 0x3c, !PT ;  /* 0x0000000b03037212 */ /* 0x080fe400078e3cff */
[----:B------:R-:W-:Y:S02]  /*23d80*/  ISETP.GE.AND P0, PT, R9, RZ, PT ;  /* 0x000000ff0900720c */ /* 0x000fe40003f06270 */
[----:B------:R-:W-:Y:S02]  /*23d90*/  ISETP.GE.AND P2, PT, R3, RZ, PT ;  /* 0x000000ff0300720c */ /* 0x000fe40003f46270 */
[----:B------:R-:W-:Y:S01]  /*23da0*/  LOP3.LUT R3, RZ, R11, RZ, 0x33, !PT ;  /* 0x0000000bff037212 */ /* 0x000fe200078e33ff */
        /* <DEDUP_REMOVED lines=25> */
[----:B------:R-:W-:Y:S01]  /*23f40*/  SEL R10, R3, R10, !P1 ;  /* 0x0000000a030a7207 */ /* 0x000fe20004800000 */
[----:B------:R-:W2:Y:S01]  /*23f50*/  LD.E.64 R8, [R136.64+0x38] ;  /* 0x0000380488087980 */ /* 0x000ea2000c101b00 */
[CC--:B------:R-:W-:Y:S02]  /*23f60*/  LEA R12, P1, R5.reuse, R238.reuse, 0x2 ;  /* 0x000000ee050c7211 */ /* 0x0c0fe400078210ff */
[C---:B------:R-:W-:Y:S02]  /*23f70*/  LEA R6, P0, R10.reuse, R238, 0x2 ;  /* 0x000000ee0a067211 */ /* 0x040fe400078010ff */
[-C--:B------:R-:W-:Y:S01]  /*23f80*/  LEA.HI.X.SX32 R13, R5, R239.reuse, 0x2, P1 ;  /* 0x000000ef050d7211 */ /* 0x080fe200008f16ff */
[C---:B------:R-:W-:Y:S01]  /*23f90*/  IMAD.IADD R5, R10.reuse, 0x1, -R5 ;  /* 0x000000010a057824 */ /* 0x040fe200078e0a05 */
[----:B------:R-:W-:Y:S03]  /*23fa0*/  LEA.HI.X.SX32 R7, R10, R239, 0x2, P0 ;  /* 0x000000ef0a077211 */ /* 0x000fe600000f16ff */
[----:B------:R-:W-:Y:S01]  /*23fb0*/  IMAD R11, R11, R5, -0x80 ;  /* 0xffffff800b0b7424 */ /* 0x000fe200078e0205 */
[----:B------:R3:W5:Y:S04]  /*23fc0*/  LD.E R3, [R12.64] ;  /* 0x000000040c037980 */ /* 0x000768000c101900 */
[----:B------:R4:W5:Y:S04]  /*23fd0*/  LD.E R4, [R6.64] ;  /* 0x0000000406047980 */ /* 0x000968000c101900 */
[----:B---3--:R-:W3:Y:S01]  /*23fe0*/  LD.E.64 R12, [R136.64+0x20] ;  /* 0x00002004880c7980 */ /* 0x008ee2000c101b00 */
[----:B----4-:R-:W-:Y:S01]  /*23ff0*/  SHF.R.S32.HI R6, RZ, 0x1f, R11 ;  /* 0x0000001fff067819 */ /* 0x010fe2000001140b */
[-C--:B--2---:R-:W-:Y:S02]  /*24000*/  IMAD R5, R9, R11.reuse, RZ ;  /* 0x0000000b09057224 */ /* 0x084fe400078e02ff */
[C---:B------:R-:W-:Y:S04]  /*24010*/  IMAD.WIDE.U32 R10, R8.reuse, R11, RZ ;  /* 0x0000000b080a7225 */ /* 0x040fe800078e00ff */
[----:B------:R-:W-:Y:S04]  /*24020*/  IMAD R5, R8, R6, R5 ;  /* 0x0000000608057224 */ /* 0x000fe800078e0205 */
[----:B------:R-:W-:Y:S02]  /*24030*/  IMAD.IADD R11, R11, 0x1, R5 ;  /* 0x000000010b0b7824 */ /* 0x000fe400078e0205 */
[----:B-----5:R-:W-:Y:S05]  /*24040*/  IMAD.IADD R3, R3, 0x1, -R4 ;  /* 0x0000000103037824 */ /* 0x020fea00078e0a04 */
[----:B------:R-:W-:Y:S01]  /*24050*/  SHF.R.S32.HI R5, RZ, 0x1f, R3 ;  /* 0x0000001fff057819 */ /* 0x000fe20000011403 */
[----:B---3--:R-:W-:Y:S02]  /*24060*/  IMAD R4, R13, R3, RZ ;  /* 0x000000030d047224 */ /* 0x008fe400078e02ff */
[----:B------:R-:W-:Y:S04]  /*24070*/  IMAD.WIDE.U32 R10, R3, R12, R10 ;  /* 0x0000000c030a7225 */ /* 0x000fe800078e000a */
[----:B------:R-:W-:Y:S04]  /*24080*/  IMAD R4, R12, R5, R4 ;  /* 0x000000050c047224 */ /* 0x000fe800078e0204 */
[----:B------:R-:W-:Y:S01]  /*24090*/  IMAD.IADD R4, R11, 0x1, R4 ;  /* 0x000000010b047824 */ /* 0x000fe200078e0204 */
[----:B------:R-:W-:-:S05]  /*240a0*/  BRA `(.L_x_2237) ;  /* 0x0000004000007947 */ /* 0x000fca0003800000 */
.L_x_2236:
[----:B------:R-:W-:Y:S02]  /*240b0*/  ULDC.64 UR4, c[0x0][0x118] ;  /* 0x0000460000047ab9 */ /* 0x000fe40000000a00 */
[----:B------:R-:W2:Y:S02]  /*240c0*/  LD.E R10, [R136.64+0x38] ;  /* 0x00003804880a7980 */ /* 0x000ea4000c101900 */
[----:B--2---:R-:W-:Y:S04]  /*240d0*/  LEA R10, -R10, RZ, 0x7 ;  /* 0x000000ff0a0a7211 */ /* 0x004fe800078e39ff */
[----:B------:R-:W-:Y:S02]  /*240e0*/  SHF.R.S32.HI R4, RZ, 0x1f, R10 ;  /* 0x0000001fff047819 */ /* 0x000fe4000001140a */
.L_x_2237:
[----:B------:R-:W-:Y:S05]  /*240f0*/  BSYNC B0 ;  /* 0x0000000000007941 */ /* 0x000fea0003800000 */
.L_x_2235:
[C---:B------:R-:W-:Y:S01]  /*24100*/  LOP3.LUT P0, RZ, R241.reuse, 0x1, RZ, 0xc0, !PT ;  /* 0x00000001f1ff7812 */ /* 0x040fe2000780c0ff */
[----:B------:R-:W-:Y:S01]  /*24110*/  ULDC.64 UR4, c[0x0][0x118] ;  /* 0x0000460000047ab9 */ /* 0x000fe20000000a00 */
[C---:B----4-:R-:W-:Y:S02]  /*24120*/  LEA R18, P3, R10.reuse, R231, 0x1 ;  /* 0x000000e70a127211 */ /* 0x050fe400078608ff */
[----:B------:R-:W-:Y:S02]  /*24130*/  LOP3.LUT P1, RZ, R241, 0x2, RZ, 0xc0, !PT ;  /* 0x00000002f1ff7812 */ /* 0x000fe4000782c0ff */
[CC--:B------:R-:W-:Y:S02]  /*24140*/  LEA.HI.X R19, R10.reuse, R230.reuse, R4, 0x1, P3 ;  /* 0x000000e60a137211 */ /* 0x0c0fe400018f0c04 */
[----:B------:R-:W-:Y:S05]  /*24150*/  IADD3 R3, P2, R10, R227, RZ ;  /* 0x000000e30a037210 */ /* 0x000fea0007f5e0ff */
[----:B------:R-:W-:Y:S01]  /*24160*/  @!PT LDS RZ, [RZ] ;  /* 0x00000000fffff984 */ /* 0x000fe20000000800 */
[----:B------:R-:W-:Y:S01]  /*24170*/  @!PT LDS RZ, [RZ] ;  /* 0x00000000fffff984 */ /* 0x000fe20000000800 */
[----:B------:R-:W-:Y:S01]  /*24180*/  @!PT LDS RZ, [RZ] ;  /* 0x00000000fffff984 */ /* 0x000fe20000000800 */
[----:B------:R2:W-:Y:S01]  /*24190*/  @P0 LDGSTS.E.BYPASS.LTC128B.128 [R237+0x4000], [R18.64] ;  /* 0x0400000012ed0fae */ /* 0x0005e2000b901d44 */
[C---:B------:R-:W-:Y:S01]  /*241a0*/  @P0 LEA R20, P4, R3.reuse, R231, 0x1 ;  /* 0x000000e703140211 */ /* 0x040fe200078808ff */
        /* <DEDUP_REMOVED lines=13> */
[C---:B------:R-:W-:Y:S02]  /*24280*/  @P1 LEA R10, P2, R4.reuse, R231, 0x1 ;  /* 0x000000e7040a1211 */ /* 0x040fe400078408ff */
[CCC-:B------:R-:W-:Y:S01]  /*24290*/  @P0 LEA.HI.X R17, R4.reuse, R230.reuse, R5.reuse, 0x1, P4 ;  /* 0x000000e604110211 */ /* 0x1c0fe200020f0c05 */
[----:B------:R-:W-:Y:S01]  /*242a0*/  @!PT LDS RZ, [RZ] ;  /* 0x00000000fffff984 */ /* 0x000fe20000000800 */
[----:B------:R-:W-:Y:S01]  /*242b0*/  @!PT LDS RZ, [RZ] ;  /* 0x00000000fffff984 */ /* 0x000fe20000000800 */
[----:B------:R-:W-:Y:S01]  /*242c0*/  @!PT LDS RZ, [RZ] ;  /* 0x00000000fffff984 */ /* 0x000fe20000000800 */
[----:B------:R3:W-:Y:S01]  /*242d0*/  @P0 LDGSTS.E.BYPASS.LTC128B.128 [R237+0x4800], [R20.64] ;  /* 0x0480000014ed0fae */ /* 0x0007e2000b901d44 */
[CC--:B------:R-:W-:Y:S02]  /*242e0*/  @P1 LEA.HI.X R11, R4.reuse, R230.reuse, R5, 0x1, P2 ;  /* 0x000000e6040b1211 */ /* 0x0c0fe400010f0c05 */
[----:B------:R-:W-:Y:S01]  /*242f0*/  IADD3 R3, P3, R4, R227, RZ ;  /* 0x000000e304037210 */ /* 0x000fe20007f7e0ff */
[----:B------:R2:W-:Y:S03]  /*24300*/  @!P0 STS.128 [R237+0x4800], RZ ;  /* 0x004800ffed008388 */ /* 0x0005e60000000c00 */
[CC--:B------:R-:W-:Y:S01]  /*24310*/  @P0 LEA R14, P4, R3.reuse, R231.reuse, 0x1 ;  /* 0x000000e7030e0211 */ /* 0x0c0fe200078808ff */
[----:B------:R-:W-:Y:S01]  /*24320*/  @!PT LDS RZ, [RZ] ;  /* 0x00000000fffff984 */ /* 0x000fe20000000800 */
[----:B------:R-:W-:Y:S01]  /*24330*/  @!PT LDS RZ, [RZ] ;  /* 0x00000000fffff984 */ /* 0x000fe20000000800 */
[----:B------:R-:W-:Y:S01]  /*24340*/  @!PT LDS RZ, [RZ] ;  /* 0x00000000fffff984 */ /* 0x000fe20000000800 */
[----:B------:R2:W-:Y:S01]  /*24350*/  @P1 LDGSTS.E.BYPASS.LTC128B.128 [R237+0x8800], [R12.64+0x80] ;  /* 0x088000800ced1fae */ /* 0x0005e2000b901d44 */
[----:B------:R-:W-:Y:S01]  /*24360*/  @P1 LEA R8, P2, R3, R231, 0x1 ;  /* 0x000000e703081211 */ /* 0x000fe200078408ff */
        /* <DEDUP_REMOVED lines=17> */
[----:B------:R2:W-:Y:S01]  /*24480*/  @P1 LDGSTS.E.BYPASS.LTC128B.128 [R237+0x9000], [R10.64+0x80] ;  /* 0x090000800aed1fae */ /* 0x0005e2000b901d44 */
[CC--:B------:R-:W-:Y:S02]  /*24490*/  @P1 LEA.HI.X R23, R4.reuse, R230.reuse, R5, 0x1, P2 ;  /* 0x000000e604171211 */ /* 0x0c0fe400010f0c05 */
[----:B------:R-:W-:Y:S01]  /*244a0*/  IADD3 R3, P3, R4, R227, RZ ;  /* 0x000000e304037210 */ /* 0x000fe20007f7e0ff */
[----:B------:R2:W-:Y:S03]  /*244b0*/  @!P1 STS.128 [R237+0x9000], RZ ;  /* 0x009000ffed009388 */ /* 0x0005e60000000c00 */
[CC--:B------:R-:W-:Y:S01]  /*244c0*/  @P0 LEA R28, P4, R3.reuse, R231.reuse, 0x1 ;  /* 0x000000e7031c0211 */ /* 0x0c0fe200078808ff */
[----:B------:R-:W-:Y:S01]  /*244d0*/  @!PT LDS RZ, [RZ] ;  /* 0x00000000fffff984 */ /* 0x000fe20000000800 */
[----:B------:R-:W-:Y:S01]  /*244e0*/  @!PT LDS RZ, [RZ] ;  /* 0x00000000fffff984 */ /* 0x000fe20000000800 */
[----:B------:R-:W-:Y:S01]  /*244f0*/  @!PT LDS RZ, [RZ] ;  /* 0x00000000fffff984 */ /* 0x000fe20000000800 */
[----:B------:R2:W-:Y:S01]  /*24500*/  @P0 LDGSTS.E.BYPASS.LTC128B.128 [R237+0x5800], [R14.64] ;  /* 0x058000000eed0fae */ /* 0x0005e2000b901d44 */
        /* <DEDUP_REMOVED lines=13> */
[C---:B---3--:R-:W-:Y:S02]  /*245e0*/  @P1 LEA R20, P3, R6.reuse, R231, 0x1 ;  /* 0x000000e706141211 */ /* 0x048fe400078608ff */
        /* <DEDUP_REMOVED lines=51> */
.L_x_2234:
[----:B--23--:R-:W-:Y:S05]  /*24920*/  BSYNC B1 ;  /* 0x0000000000017941 */ /* 0x00cfea0003800000 */
.L_x_2233:
        /* <DEDUP_REMOVED lines=98> */
[-CC-:B------:R-:W-:Y:S01]  /*24f50*/  FFMA.FTZ R145, R144, R134.reuse, -R151.reuse ;  /* 0x0000008690917223 */ /* 0x180fe20000010897 */
[----:B------:R-:W-:Y:S01]  /*24f60*/  ISETP.GT.AND P0, PT, R240, R229, PT ;  /* 0x000000e5f000720c */ /* 0x000fe20003f04270 */
[-C--:B------:R-:W-:Y:S02]  /*24f70*/  FFMA.FTZ R144, R9, R134.reuse, -R151 ;  /* 0x0000008609907223 */ /* 0x080fe40000010897 */
[-CC-:B------:R-:W-:Y:S02]  /*24f80*/  FFMA.FTZ R137, R8, R134.reuse, -R149.reuse ;  /* 0x0000008608897223 */ /* 0x180fe40000010895 */
[-CC-:B------:R-:W-:Y:S02]  /*24f90*/  FFMA.FTZ R143, R143, R134.reuse, -R149.reuse ;  /* 0x000000868f8f7223 */ /* 0x180fe40000010895 */
[-CC-:B------:R-:W-:Y:S01]  /*24fa0*/  FFMA.FTZ R142, R142, R134.reuse, -R149.reuse ;  /* 0x000000868e8e7223 */ /* 0x180fe20000010895 */
[----:B------:R-:W2:Y:S01]  /*24fb0*/  MUFU.EX2 R2, R2 ;  /* 0x0000000200027308 */ /* 0x000ea20000000800 */
[-C--:B------:R-:W-:Y:S02]  /*24fc0*/  FFMA.FTZ R136, R7, R134.reuse, -R149 ;  /* 0x0000008607887223 */ /* 0x080fe40000010895 */
[-CC-:B------:R-:W-:Y:S02]  /*24fd0*/  FFMA.FTZ R157, R157, R134.reuse, -R151.reuse ;  /* 0x000000869d9d7223 */ /* 0x180fe40000010897 */
[-C--:B------:R-:W-:Y:S02]  /*24fe0*/  FFMA.FTZ R158, R158, R134.reuse, -R151 ;  /* 0x000000869e9e7223 */ /* 0x080fe40000010897 */
[-CC-:B------:R-:W-:Y:S02]  /*24ff0*/  FFMA.FTZ R163, R163, R134.reuse, -R149.reuse ;  /* 0x00000086a3a37223 */ /* 0x180fe40000010895 */
[-C--:B------:R-:W-:Y:S01]  /*25000*/  FFMA.FTZ R165, R165, R134.reuse, -R149 ;  /* 0x00000086a5a57223 */ /* 0x080fe20000010895 */
[----:B------:R-:W-:Y:S01]  /*25010*/  MUFU.EX2 R147, R147 ;  /* 0x0000009300937308 */ /* 0x000fe20000000800 */
[-CC-:B------:R-:W-:Y:S02]  /*25020*/  FFMA.FTZ R168, R168, R134.reuse, -R151.reuse ;  /* 0x00000086a8a87223 */ /* 0x180fe40000010897 */
[----:B------:R-:W-:Y:S02]  /*25030*/  FFMA.FTZ R169, R169, R134, -R151 ;  /* 0x00000086a9a97223 */ /* 0x000fe40000010897 */
        /* <DEDUP_REMOVED lines=19> */
[----:B------:R-:W-:Y:S01]  /*25170*/  FMUL.FTZ R24, R2, R108 ;  /* 0x0000006c02187220 */ /* 0x000fe20000410000 */
        /* <DEDUP_REMOVED lines=26> */
[----:B------:R-:W-:Y:S01]  /*25320*/  FMUL.FTZ R66, R0, R70 ;  /* 0x0000004600427220 */ /* 0x000fe20000410000 */
[----:B-1----:R-:W-:Y:S01]  /*25330*/  F2FP.PACK_AB R130, R144, R145 ;  /* 0x000000919082723e */ /* 0x002fe200000000ff */
[----:B------:R-:W-:Y:S02]  /*25340*/  FMUL.FTZ R67, R0, R71 ;  /* 0x0000004700437220 */ /* 0x000fe40000410000 */
[C---:B------:R-:W-:Y:S02]  /*25350*/  FMUL.FTZ R64, R2.reuse, R68 ;  /* 0x0000004402407220 */ /* 0x040fe40000410000 */
[----:B------:R-:W-:Y:S02]  /*25360*/  FMUL.FTZ R65, R2, R69 ;  /* 0x0000004502417220 */ /* 0x000fe40000410000 */
[----:B------:R-:W-:Y:S01]  /*25370*/  MUFU.EX2 R157, R157 ;  /* 0x0000009d009d7308 */ /* 0x000fe20000000800 */
[-CC-:B------:R-:W-:Y:S02]  /*25380*/  FFMA.FTZ R170, R170, R134.reuse, -R149.reuse ;  /* 0x00000086aaaa7223 */ /* 0x180fe40000010895 */
[-C--:B------:R-:W-:Y:S02]  /*25390*/  FFMA.FTZ R171, R171, R134.reuse, -R149 ;  /* 0x00000086abab7223 */ /* 0x080fe40000010895 */
[-CC-:B------:R-:W-:Y:S02]  /*253a0*/  FFMA.FTZ R172, R172, R134.reuse, -R151.reuse ;  /* 0x00000086acac7223 */ /* 0x180fe40000010897 */
[-C--:B------:R-:W-:Y:S02]  /*253b0*/  FFMA.FTZ R173, R173, R134.reuse, -R151 ;  /* 0x00000086adad7223 */ /* 0x080fe40000010897 */
[-CC-:B------:R-:W-:Y:S01]  /*253c0*/  FFMA.FTZ R175, R175, R134.reuse, -R149.reuse ;  /* 0x00000086afaf7223 */ /* 0x180fe20000010895 */
[----:B------:R-:W1:Y:S01]  /*253d0*/  MUFU.EX2 R158, R158 ;  /* 0x0000009e009e7308 */ /* 0x000e620000000800 */
[-C--:B------:R-:W-:Y:S02]  /*253e0*/  FFMA.FTZ R176, R176, R134.reuse, -R149 ;  /* 0x00000086b0b07223 */ /* 0x080fe40000010895 */
[-CC-:B------:R-:W-:Y:S01]  /*253f0*/  FFMA.FTZ R179, R179, R134.reuse, -R151.reuse ;  /* 0x00000086b3b37223 */ /* 0x180fe20000010897 */
[----:B---3--:R-:W-:Y:S01]  /*25400*/  F2FP.PACK_AB R131, R136, R137 ;  /* 0x000000898883723e */ /* 0x008fe200000000ff */
[-C--:B------:R-:W-:Y:S02]  /*25410*/  FFMA.FTZ R181, R181, R134.reuse, -R151 ;  /* 0x00000086b5b57223 */ /* 0x080fe40000010897 */
[-CC-:B------:R-:W-:Y:S02]  /*25420*/  FFMA.FTZ R180, R180, R134.reuse, -R149.reuse ;  /* 0x00000086b4b47223 */ /* 0x180fe40000010895 */
[-C--:B------:R-:W-:Y:S01]  /*25430*/  FFMA.FTZ R184, R184, R134.reuse, -R149 ;  /* 0x00000086b8b87223 */ /* 0x080fe20000010895 */
[----:B------:R-:W-:Y:S01]  /*25440*/  MUFU.EX2 R163, R163 ;  /* 0x000000a300a37308 */ /* 0x000fe20000000800 */
[C---:B------:R-:W-:Y:S05]  /*25450*/  HMMA.16816.F32 R4, R128.reuse, R12, R4 ;  /* 0x0000000c8004723c */ /* 0x040fea0000001804 */
[--C-:B------:R-:W-:Y:S02]  /*25460*/  FFMA.FTZ R185, R185, R134, -R151.reuse ;  /* 0x00000086b9b97223 */ /* 0x100fe40000010897 */
[C---:B------:R-:W-:Y:S01]  /*25470*/  FMUL.FTZ R12, R2.reuse, R120 ;  /* 0x00000078020c7220 */ /* 0x040fe20000410000 */
[C---:B------:R-:W-:Y:S01]  /*25480*/  HMMA.16816.F32 R8, R128.reuse, R14, R8 ;  /* 0x0000000e8008723c */ /* 0x040fe20000001808 */
[----:B------:R-:W3:Y:S03]  /*25490*/  MUFU.EX2 R165, R165 ;  /* 0x000000a500a57308 */ /* 0x000ee60000000800 */
[----:B------:R-:W-:Y:S01]  /*254a0*/  FMUL.FTZ R13, R2, R121 ;  /* 0x00000079020d7220 */ /* 0x000fe20000410000 */
[----:B-1----:R-:W-:Y:S01]  /*254b0*/  F2FP.PACK_AB R70, R158, R157 ;  /* 0x0000009d9e46723e */ /* 0x002fe200000000ff */
[----:B------:R-:W-:Y:S02]  /*254c0*/  FFMA.FTZ R187, R187, R134, -R151 ;  /* 0x00000086bbbb7223 */ /* 0x000fe40000010897 */
[C---:B------:R-:W-:Y:S03]  /*254d0*/  FMUL.FTZ R14, R0.reuse, R122 ;  /* 0x0000007a000e7220 */ /* 0x040fe60000410000 */
[----:B------:R-:W-:Y:S01]  /*254e0*/  MUFU.EX2 R168, R168 ;  /* 0x000000a800a87308 */ /* 0x000fe20000000800 */
[----:B------:R-:W-:Y:S02]  /*254f0*/  FMUL.FTZ R15, R0, R123 ;  /* 0x0000007b000f7220 */ /* 0x000fe40000410000 */
[-CC-:B------:R-:W-:Y:S02]  /*25500*/  FFMA.FTZ R189, R189, R134.reuse, -R149.reuse ;  /* 0x00000086bdbd7223 */ /* 0x180fe40000010895 */
[-C--:B------:R-:W-:Y:S02]  /*25510*/  FFMA.FTZ R191, R191, R134.reuse, -R149 ;  /* 0x00000086bfbf7223 */ /* 0x080fe40000010895 */
[-CC-:B------:R-:W-:Y:S01]  /*25520*/  FFMA.FTZ R192, R249, R134.reuse, -R151.reuse ;  /* 0x00000086f9c07223 */ /* 0x180fe20000010897 */
[C---:B------:R-:W-:Y:S02]  /*25530*/  HMMA.16816.F32 R12, R128.reuse, R20, R12 ;  /* 0x00000014800c723c */ /* 0x040fe4000000180c */
[----:B------:R-:W-:Y:S01]  /*25540*/  MUFU.EX2 R169, R169 ;  /* 0x000000a900a97308 */ /* 0x000fe20000000800 */
[-C--:B------:R-:W-:Y:S02]  /*25550*/  FFMA.FTZ R193, R248, R134.reuse, -R151 ;  /* 0x00000086f8c17223 */ /* 0x080fe40000010897 */
[--C-:B------:R-:W-:Y:S01]  /*25560*/  FFMA.FTZ R194, R247, R134, -R149.reuse ;  /* 0x00000086f7c27223 */ /* 0x100fe20000010895 */
[----:B---3--:R-:W-:Y:S01]  /*25570*/  F2FP.PACK_AB R71, R165, R163 ;  /* 0x000000a3a547723e */ /* 0x008fe200000000ff */
        /* <DEDUP_REMOVED lines=8> */
[----:B------:R-:W-:Y:S01]  /*25600*/  MUFU.EX2 R171, R171 ;  /* 0x000000ab00ab7308 */ /* 0x000fe20000000800 */
        /* <DEDUP_REMOVED lines=12> */
[----:B------:R-:W-:Y:S02]  /*256d0*/  FMUL.FTZ R31, R0, R107 ;  /* 0x0000006b001f7220 */ /* 0x000fe40000410000 */
        /* <DEDUP_REMOVED lines=34> */
[--C-:B------:R-:W-:Y:S01]  /*25900*/  FFMA.FTZ R167, R167, R134, -R151.reuse ;  /* 0x00000086a7a77223 */ /* 0x100fe20000010897 */
[----:B---3--:R-:W-:Y:S01]  /*25910*/  F2FP.PACK_AB R69, R107, R106 ;  /* 0x0000006a6b45723e */ /* 0x008fe200000000ff */
[----:B------:R-:W-:Y:S02]  /*25920*/  FFMA.FTZ R166, R166, R134, -R151 ;  /* 0x00000086a6a67223 */ /* 0x000fe40000010897 */
[C---:B------:R-:W-:Y:S01]  /*25930*/  FMUL.FTZ R52, R2.reuse, R80 ;  /* 0x0000005002347220 */ /* 0x040fe20000410000 */
[C---:B------:R-:W-:Y:S03]  /*25940*/  HMMA.16816.F32 R48, R128.reuse, R54, R48 ;  /* 0x000000368030723c */ /* 0x040fe60000001830 */
[----:B------:R-:W-:Y:S01]  /*25950*/  MUFU.EX2 R179, R179 ;  /* 0x000000b300b37308 */ /* 0x000fe20000000800 */
[----:B------:R-:W-:Y:S02]  /*25960*/  FMUL.FTZ R53, R2, R81 ;  /* 0x0000005102357220 */ /* 0x000fe40000410000 */
[--C-:B------:R-:W-:Y:S02]  /*25970*/  FFMA.FTZ R164, R164, R134, -R149.reuse ;  /* 0x00000086a4a47223 */ /* 0x100fe40000010895 */
[C---:B------:R-:W-:Y:S04]  /*25980*/  FMUL.FTZ R54, R0.reuse, R82 ;  /* 0x0000005200367220 */ /* 0x040fe80000410000 */
[----:B------:R-:W-:Y:S01]  /*25990*/  FMUL.FTZ R55, R0, R83 ;  /* 0x0000005300377220 */ /* 0x000fe20000410000 */
[----:B------:R-:W-:Y:S01]  /*259a0*/  MUFU.EX2 R181, R181 ;  /* 0x000000b500b57308 */ /* 0x000fe20000000800 */
[----:B------:R-:W3:Y:S01]  /*259b0*/  LDSM.16.MT88.4 R80, [R216+0xc800] ;  /* 0x00c80000d850783b */ /* 0x000ee20000004200 */
[-C--:B------:R-:W-:Y:S02]  /*259c0*/  FFMA.FTZ R162, R162, R134.reuse, -R149 ;  /* 0x00000086a2a27223 */ /* 0x080fe40000010895 */
[-CC-:B------:R-:W-:Y:S02]  /*259d0*/  FFMA.FTZ R161, R161, R134.reuse, -R151.reuse ;  /* 0x00000086a1a17223 */ /* 0x180fe40000010897 */
[C---:B------:R-:W-:Y:S03]  /*259e0*/  HMMA.16816.F32 R52, R128.reuse, R60, R52 ;  /* 0x0000003c8034723c */ /* 0x040fe60000001834 */
[-C--:B------:R-:W-:Y:S01]  /*259f0*/  FFMA.FTZ R160, R160, R134.reuse, -R151 ;  /* 0x00000086a0a07223 */ /* 0x080fe20000010897 */
[----:B------:R-:W5:Y:S01]  /*25a00*/  MUFU.EX2 R180, R180 ;  /* 0x000000b400b47308 */ /* 0x000f620000000800 */
        /* <DEDUP_REMOVED lines=28> */
[C---:B---3--:R-:W-:Y:S04]  /*25bd0*/  HMMA.16816.F32 R12, R68.reuse, R80, R12 ;  /* 0x00000050440c723c */ /* 0x048fe8000000180c */
[----:B------:R-:W-:Y:S01]  /*25be0*/  MOV R0, R3 ;  /* 0x0000000300007202 */ /* 0x000fe20000000f00 */
[----:B------:R-:W-:Y:S01]  /*25bf0*/  FFMA.FTZ R147, R2, R243, R147 ;  /* 0x000000f302937223 */ /* 0x000fe20000010093 */
[----:B------:R-:W-:Y:S01]  /*25c00*/  MOV R2, R132 ;  /* 0x0000008400027202 */ /* 0x000fe20000000f00 */
[----:B------:R-:W-:Y:S01]  /*25c10*/  FADD.FTZ R143, R142, R143 ;  /* 0x0000008f8e8f7221 */ /* 0x000fe20000010000 */
[C---:B------:R-:W-:Y:S01]  /*25c20*/  HMMA.16816.F32 R16, R68.reuse, R82, R16 ;  /* 0x000000524410723c */ /* 0x040fe20000001810 */
[----:B------:R-:W-:Y:S01]  /*25c30*/  LDSM.16.MT88.4 R80, [R214+0x10800] ;  /* 0x01080000d650783b */ /* 0x000fe20000004200 */
[----:B------:R-:W3:Y:S02]  /*25c40*/  MUFU.EX2 R192, R192 ;  /* 0x000000c000c07308 */ /* 0x000ee40000000800 */
        /* <DEDUP_REMOVED lines=11> */
[C---:B------:R-:W-:Y:S04]  /*25d00*/  HMMA.16816.F32 R28, R68.reuse, R88, R28 ;  /* 0x00000058441c723c */ /* 0x040fe8000000181c */
[----:B------:R-:W-:Y:S02]  /*25d10*/  FADD.FTZ R144, R104, R144 ;  /* 0x0000009068907221 */ /* 0x000fe40000010000 */
[----:B------:R-:W-:Y:S02]  /*25d20*/  FADD.FTZ R107, R107, R136 ;  /* 0x000000886b6b7221 */ /* 0x000fe40000010000 */
[C---:B------:R-:W-:Y:S01]  /*25d30*/  HMMA.16816.F32 R32, R68.reuse, R90, R32 ;  /* 0x0000005a4420723c */ /* 0x040fe20000001820 */
[----:B------:R-:W-:Y:S01]  /*25d40*/  LDSM.16.MT88.4 R88, [R216+0x11000] ;  /* 0x01100000d858783b */ /* 0x000fe20000004200 */
[----:B------:R-:W1:Y:S02]  /*25d50*/  MUFU.EX2 R195, R195 ;  /* 0x000000c300c37308 */ /* 0x000e640000000800 */
[----:B------:R-:W-:Y:S02]  /*25d60*/  FADD.FTZ R105, R105, R144 ;  /* 0x0000009069697221 */ /* 0x000fe40000010000 */
[----:B------:R-:W-:Y:S02]  /*25d70*/  FADD.FTZ R107, R163, R107 ;  /* 0x0000006ba36b7221 */ /* 0x000fe40000010000 */
[C---:B--2---:R-:W-:Y:S04]  /*25d80*/  HMMA.16816.F32 R36, R68.reuse, R84, R36 ;  /* 0x000000544424723c */ /* 0x044fe80000001824 */
[----:B------:R-:W-:Y:S01]  /*25d90*/  MUFU.EX2 R198, R198 ;  /* 0x000000c600c67308 */ /* 0x000fe20000000800 */
[----:B------:R-:W-:Y:S02]  /*25da0*/  FADD.FTZ R105, R157, R105 ;  /* 0x000000699d697221 */ /* 0x000fe40000010000 */
[----:B------:R-:W-:Y:S01]  /*25db0*/  FADD.FTZ R165, R165, R107 ;  /* 0x0000006ba5a57221 */ /* 0x000fe20000010000 */
[C---:B------:R-:W-:Y:S01]  /*25dc0*/  HMMA.16816.F32 R40, R68.reuse, R86, R40 ;  /* 0x000000564428723c */ /* 0x040fe20000001828 */
[----:B------:R-:W-:Y:S03]  /*25dd0*/  LDSM.16.MT88.4 R84, [R214+0xd000] ;  /* 0x00d00000d654783b */ /* 0x000fe60000004200 */
[----:B------:R-:W-:Y:S02]  /*25de0*/  FADD.FTZ R158, R158, R105 ;  /* 0x000000699e9e7221 */ /* 0x000fe40000010000 */
[----:B------:R-:W2:Y:S01]  /*25df0*/  MUFU.EX2 R199, R199 ;  /* 0x000000c700c77308 */ /* 0x000ea20000000800 */
[----:B------:R-:W-:Y:S01]  /*25e00*/  FADD.FTZ R165, R170, R165 ;  /* 0x000000a5aaa57221 */ /* 0x000fe20000010000 */
[C---:B----4-:R-:W-:Y:S04]  /*25e10*/  HMMA.16816.F32 R44, R68.reuse, R76, R44 ;  /* 0x0000004c442c723c */ /* 0x050fe8000000182c */
[----:B------:R-:W-:Y:S04]  /*25e20*/  FADD.FTZ R158, R168, R158 ;  /* 0x0000009ea89e7221 */ /* 0x000fe80000010000 */
        /* <DEDUP_REMOVED lines=8> */
[C---:B------:R-:W-:Y:S08]  /*25eb0*/  HMMA.16816.F32 R60, R68.reuse, R80, R60 ;  /* 0x00000050443c723c */ /* 0x040ff0000000183c */
[----:B------:R-:W-:Y:S01]  /*25ec0*/  HMMA.16816.F32 R64, R68, R82, R64 ;  /* 0x000000524440723c */ /* 0x000fe20000001840 */
[----:B------:R-:W2:Y:S01]  /*25ed0*/  LDSM.16.MT88.4 R80, [R215+0xd000] ;  /* 0x00d00000d750783b */ /* 0x000ea20000004200 */
[----:B------:R-:W-:Y:S05]  /*25ee0*/  MUFU.EX2 R188, R188 ;  /* 0x000000bc00bc7308 */ /* 0x000fea0000000800 */
[C---:B------:R-:W-:Y:S01]  /*25ef0*/  F2FP.PACK_AB R68, R169.reuse, R168 ;  /* 0x000000a8a944723e */ /* 0x040fe200000000ff */
[----:B------:R-:W-:Y:S01]  /*25f00*/  FADD.FTZ R169, R169, R158 ;  /* 0x0000009ea9a97221 */ /* 0x000fe20000010000 */
[----:B------:R-:W-:Y:S03]  /*25f10*/  F2FP.PACK_AB R69, R171, R170 ;  /* 0x000000aaab45723e */ /* 0x000fe600000000ff */
[----:B------:R-:W-:Y:S01]  /*25f20*/  F2FP.PACK_AB R70, R173, R172 ;  /* 0x000000acad46723e */ /* 0x000fe200000000ff */
[----:B------:R-:W1:Y:S01]  /*25f30*/  MUFU.EX2 R186, R186 ;  /* 0x000000ba00ba7308 */ /* 0x000e620000000800 */
[----:B------:R-:W-:Y:S01]  /*25f40*/  F2FP.PACK_AB R71, R176, R175 ;  /* 0x000000afb047723e */ /* 0x000fe200000000ff */
[----:B------:R-:W-:Y:S02]  /*25f50*/  FADD.FTZ R171, R171, R165 ;  /* 0x000000a5abab7221 */ /* 0x000fe40000010000 */
[----:B------:R-:W-:Y:S02]  /*25f60*/  FADD.FTZ R169, R172, R169 ;  /* 0x000000a9aca97221 */ /* 0x000fe40000010000 */
[----:B------:R-:W-:Y:S02]  /*25f70*/  FADD.FTZ R171, R175, R171 ;  /* 0x000000abafab7221 */ /* 0x000fe40000010000 */
[C---:B----4-:R-:W-:Y:S02]  /*25f80*/  HMMA.16816.F32 R4, R68.reuse, R76, R4 ;  /* 0x0000004c4404723c */ /* 0x050fe40000001804 */
[----:B------:R-:W4:Y:S01]  /*25f90*/  MUFU.EX2 R183, R183 ;  /* 0x000000b700b77308 */ /* 0x000f220000000800 */
[----:B------:R-:W-:Y:S02]  /*25fa0*/  FADD.FTZ R176, R176, R171 ;  /* 0x000000abb0b07221 */ /* 0x000fe40000010000 */
[----:B------:R-:W-:Y:S02]  /*25fb0*/  FADD.FTZ R173, R173, R169 ;  /* 0x000000a9adad7221 */ /* 0x000fe40000010000 */
[----:B-----5:R-:W-:Y:S01]  /*25fc0*/  FADD.FTZ R176, R180, R176 ;  /* 0x000000b0b4b07221 */ /* 0x020fe20000010000 */
[C---:B------:R-:W-:Y:S01]  /*25fd0*/  HMMA.16816.F32 R8, R68.reuse, R78, R8 ;  /* 0x0000004e4408723c */ /* 0x040fe20000001808 */
[----:B------:R-:W5:Y:S03]  /*25fe0*/  LDSM.16.MT88.4 R76, [R218+0x11000] ;  /* 0x01100000da4c783b */ /* 0x000f660000004200 */
[----:B------:R-:W-:Y:S01]  /*25ff0*/  MUFU.EX2 R182, R182 ;  /* 0x000000b600b67308 */ /* 0x000fe20000000800 */
[----:B------:R-:W-:Y:S03]  /*26000*/  FADD.FTZ R173, R179, R173 ;  /* 0x000000adb3ad7221 */ /* 0x000fe60000010000 */
[C---:B-1----:R-:W-:Y:S06]  /*26010*/  HMMA.16816.F32 R12, R68.reuse, R72, R12 ;  /* 0x00000048440c723c */ /* 0x042fec000000180c */
[----:B------:R-:W1:Y:S02]  /*26020*/  MUFU.EX2 R178, R178 ;  /* 0x000000b200b27308 */ /* 0x000e640000000800 */
[C---:B------:R-:W-:Y:S01]  /*26030*/  HMMA.16816.F32 R16, R68.reuse, R74, R16 ;  /* 0x0000004a4410723c */ /* 0x040fe20000001810 */
[----:B------:R-:W1:Y:S07]  /*26040*/  LDSM.16.MT88.4 R72, [R218+0xd800] ;  /* 0x00d80000da48783b */ /* 0x000e6e0000004200 */
[C---:B--2---:R-:W-:Y:S01]  /*26050*/  HMMA.16816.F32 R20, R68.reuse, R80, R20 ;  /* 0x000000504414723c */ /* 0x044fe20000001814 */
[----:B------:R-:W-:Y:S07]  /*26060*/  MUFU.EX2 R177, R177 ;  /* 0x000000b100b17308 */ /* 0x000fee0000000800 */
[C---:B------:R-:W-:Y:S01]  /*26070*/  HMMA.16816.F32 R24, R68.reuse, R82, R24 ;  /* 0x000000524418723c */ /* 0x040fe20000001818 */
[----:B------:R-:W2:Y:S02]  /*26080*/  LDSM.16.MT88.4 R80, [R215+0xd800] ;  /* 0x00d80000d750783b */ /* 0x000ea40000004200 */
[----:B------:R-:W1:Y:S05]  /*26090*/  MUFU.EX2 R174, R174 ;  /* 0x000000ae00ae7308 */ /* 0x000e6a0000000800 */
[C---:B------:R-:W-:Y:S05]  /*260a0*/  HMMA.16816.F32 R28, R68.reuse, R84, R28 ;  /* 0x00000054441c723c */ /* 0x040fea000000181c */
[----:B------:R-:W1:Y:S03]  /*260b0*/  MUFU.EX2 R167, R167 ;  /* 0x000000a700a77308 */ /* 0x000e660000000800 */
[C---:B------:R-:W-:Y:S01]  /*260c0*/  HMMA.16816.F32 R32, R68.reuse, R86, R32 ;  /* 0x000000564420723c */ /* 0x040fe20000001820 */
[----:B------:R-:W-:Y:S06]  /*260d0*/  LDSM.16.MT88.4 R84, [R216+0x11800] ;  /* 0x01180000d854783b */ /* 0x000fec0000004200 */
[----:B------:R-:W-:Y:S01]  /*260e0*/  MUFU.EX2 R166, R166 ;  /* 0x000000a600a67308 */ /* 0x000fe20000000800 */
[C---:B-----5:R-:W-:Y:S08]  /*260f0*/  HMMA.16816.F32 R36, R68.reuse, R76, R36 ;  /* 0x0000004c4424723c */ /* 0x060ff00000001824 */
[C---:B------:R-:W-:Y:S01]  /*26100*/  HMMA.16816.F32 R40, R68.reuse, R78, R40 ;  /* 0x0000004e4428723c */ /* 0x040fe20000001828 */
[----:B------:R-:W5:Y:S01]  /*26110*/  LDSM.16.MT88.4 R76, [R214+0xd800] ;  /* 0x00d80000d64c783b */ /* 0x000f620000004200 */
[----:B------:R-:W1:Y:S06]  /*26120*/  MUFU.EX2 R164, R164 ;  /* 0x000000a400a47308 */ /* 0x000e6c0000000800 */
[C---:B------:R-:W-:Y:S04]  /*26130*/  HMMA.16816.F32 R44, R68.reuse, R88, R44 ;  /* 0x00000058442c723c */ /* 0x040fe8000000182c */
[----:B------:R-:W1:Y:S04]  /*26140*/  MUFU.EX2 R162, R162 ;  /* 0x000000a200a27308 */ /* 0x000e680000000800 */
[C---:B------:R-:W-:Y:S01]  /*26150*/  HMMA.16816.F32 R48, R68.reuse, R90, R48 ;  /* 0x0000005a4430723c */ /* 0x040fe20000001830 */
[----:B------:R-:W-:Y:S05]  /*26160*/  LDSM.16.MT88.4 R88, [R216+0x12000] ;  /* 0x01200000d858783b */ /* 0x000fea0000004200 */
        /* <DEDUP_REMOVED lines=9> */
[----:B------:R-:W2:Y:S01]  /*26200*/  MUFU.EX2 R156, R156 ;  /* 0x0000009c009c7308 */ /* 0x000ea20000000800 */
[C---:B------:R-:W-:Y:S01]  /*26210*/  F2FP.PACK_AB R68, R181.reuse, R179 ;  /* 0x000000b3b544723e */ /* 0x040fe200000000ff */
[----:B------:R-:W-:Y:S01]  /*26220*/  FADD.FTZ R181, R181, R173 ;  /* 0x000000adb5b57221 */ /* 0x000fe20000010000 */
[C---:B------:R-:W-:Y:S03]  /*26230*/  F2FP.PACK_AB R69, R184.reuse, R180 ;  /* 0x000000b4b845723e */ /* 0x040fe600000000ff */
[----:B------:R-:W-:Y:S01]  /*26240*/  F2FP.PACK_AB R70, R187, R185 ;  /* 0x000000b9bb46723e */ /* 0x000fe200000000ff */
[----:B------:R-:W-:Y:S01]  /*26250*/  FADD.FTZ R184, R184, R176 ;  /* 0x000000b0b8b87221 */ /* 0x000fe20000010000 */
[----:B------:R-:W-:Y:S01]  /*26260*/  F2FP.PACK_AB R71, R191, R189 ;  /* 0x000000bdbf47723e */ /* 0x000fe200000000ff */
[----:B------:R-:W-:Y:S01]  /*26270*/  FADD.FTZ R181, R185, R181 ;  /* 0x000000b5b9b57221 */ /* 0x000fe20000010000 */
[----:B------:R-:W2:Y:S01]  /*26280*/  MUFU.EX2 R154, R154 ;  /* 0x0000009a009a7308 */ /* 0x000ea20000000800 */
[----:B------:R-:W-:Y:S02]  /*26290*/  FADD.FTZ R184, R189, R184 ;  /* 0x000000b8bdb87221 */ /* 0x000fe40000010000 */
[----:B------:R-:W-:Y:S02]  /*262a0*/  FADD.FTZ R187, R187, R181 ;  /* 0x000000b5bbbb7221 */ /* 0x000fe40000010000 */
[C---:B-1----:R-:W-:Y:S03]  /*262b0*/  HMMA.16816.F32 R4, R68.reuse, R72, R4 ;  /* 0x000000484404723c */ /* 0x042fe60000001804 */
[----:B------:R-:W-:Y:S02]  /*262c0*/  FADD.FTZ R191, R191, R184 ;  /* 0x000000b8bfbf7221 */ /* 0x000fe40000010000 */
[----:B------:R-:W-:Y:S01]  /*262d0*/  MUFU.EX2 R155, R155 ;  /* 0x0000009b009b7308 */ /* 0x000fe20000000800 */
[----:B---3--:R-:W-:Y:S02]  /*262e0*/  FADD.FTZ R187, R192, R187 ;  /* 0x000000bbc0bb7221 */ /* 0x008fe40000010000 */
[C---:B------:R-:W-:Y:S01]  /*262f0*/  HMMA.16816.F32 R8, R68.reuse, R74, R8 ;  /* 0x0000004a4408723c */ /* 0x040fe20000001808 */
[----:B------:R-:W1:Y:S03]  /*26300*/  LDSM.16.MT88.4 R72, [R218+0x11800] ;  /* 0x01180000da48783b */ /* 0x000e660000004200 */
[----:B------:R-:W-:Y:S03]  /*26310*/  FADD.FTZ R191, R194, R191 ;  /* 0x000000bfc2bf7221 */ /* 0x000fe60000010000 */
[----:B------:R-:W3:Y:S01]  /*26320*/  MUFU.EX2 R153, R153 ;  /* 0x0000009900997308 */ /* 0x000ee20000000800 */
[C---:B------:R-:W-:Y:S08]  /*26330*/  HMMA.16816.F32 R12, R68.reuse, R100, R12 ;  /* 0x00000064440c723c */ /* 0x040ff0000000180c */
[C---:B------:R-:W-:Y:S01]  /*26340*/  HMMA.16816.F32 R16, R68.reuse, R102, R16 ;  /* 0x000000664410723c */ /* 0x040fe20000001810 */
[----:B------:R-:W-:Y:S01]  /*26350*/  LDSM.16.MT88.4 R100, [R214+0xf800] ;  /* 0x00f80000d664783b */ /* 0x000fe20000004200 */
[----:B------:R-:W1:Y:S06]  /*26360*/  MUFU.EX2 R152, R152 ;  /* 0x0000009800987308 */ /* 0x000e6c0000000800 */
[C---:B--2---:R-:W-:Y:S04]  /*26370*/  HMMA.16816.F32 R20, R68.reuse, R80, R20 ;  /* 0x000000504414723c */ /* 0x044fe80000001814 */
[----:B------:R-:W-:Y:S04]  /*26380*/  MUFU.EX2 R150, R150 ;  /* 0x0000009600967308 */ /* 0x000fe80000000800 */
[C---:B------:R-:W-:Y:S01]  /*26390*/  HMMA.16816.F32 R24, R68.reuse, R82, R24 ;  /* 0x000000524418723c */ /* 0x040fe20000001818 */
[----:B------:R-:W2:Y:S05]  /*263a0*/  LDSM.16.MT88.4 R80, [R215+0x11800] ;  /* 0x01180000d750783b */ /* 0x000eaa0000004200 */
[----:B------:R-:W-:Y:S02]  /*263b0*/  MUFU.EX2 R151, R151 ;  /* 0x0000009700977308 */ /* 0x000fe40000000800 */
[C---:B-----5:R-:W-:Y:S08]  /*263c0*/  HMMA.16816.F32 R28, R68.reuse, R76, R28 ;  /* 0x0000004c441c723c */ /* 0x060ff0000000181c */
[C---:B------:R-:W-:Y:S01]  /*263d0*/  HMMA.16816.F32 R32, R68.reuse, R78, R32 ;  /* 0x0000004e4420723c */ /* 0x040fe20000001820 */
[----:B------:R-:W5:Y:S01]  /*263e0*/  LDSM.16.MT88.4 R76, [R214+0x11800] ;  /* 0x01180000d64c783b */ /* 0x000f620000004200 */
[----:B------:R-:W2:Y:S06]  /*263f0*/  MUFU.EX2 R135, R135 ;  /* 0x0000008700877308 */ /* 0x000eac0000000800 */
[C---:B-1----:R-:W-:Y:S04]  /*26400*/  HMMA.16816.F32 R36, R68.reuse, R72, R36 ;  /* 0x000000484424723c */ /* 0x042fe80000001824 */
[----:B------:R-:W1:Y:S04]  /*26410*/  MUFU.EX2 R149, R149 ;  /* 0x0000009500957308 */ /* 0x000e680000000800 */
        /* <DEDUP_REMOVED lines=8> */
[C---:B-----5:R-:W-:Y:S08]  /*264a0*/  HMMA.16816.F32 R60, R68.reuse, R76, R60 ;  /* 0x0000004c443c723c */ /* 0x060ff0000000183c */
[----:B------:R-:W-:Y:S01]  /*264b0*/  HMMA.16816.F32 R64, R68, R78, R64 ;  /* 0x0000004e4440723c */ /* 0x000fe20000001840 */
[----:B------:R-:W5:Y:S06]  /*264c0*/  LDSM.16.MT88.4 R76, [R214+0xe000] ;  /* 0x00e00000d64c783b */ /* 0x000f6c0000004200 */
        /* <DEDUP_REMOVED lines=15> */
[C---:B------:R-:W-:Y:S08]  /*265c0*/  HMMA.16816.F32 R12, R68.reuse, R84, R12 ;  /* 0x00000054440c723c */ /* 0x040ff0000000180c */
[C---:B------:R-:W-:Y:S01]  /*265d0*/  HMMA.16816.F32 R16, R68.reuse, R86, R16 ;  /* 0x000000564410723c */ /* 0x040fe20000001810 */
[----:B------:R-:W3:Y:S07]  /*265e0*/  LDSM.16.MT88.4 R84, [R214+0x12000] ;  /* 0x01200000d654783b */ /* 0x000eee0000004200 */
[C---:B--2---:R-:W-:Y:S08]  /*265f0*/  HMMA.16816.F32 R20, R68.reuse, R80, R20 ;  /* 0x000000504414723c */ /* 0x044ff00000001814 */
[C---:B------:R-:W-:Y:S01]  /*26600*/  HMMA.16816.F32 R24, R68.reuse, R82, R24 ;  /* 0x000000524418723c */ /* 0x040fe20000001818 */
[----:B------:R-:W2:Y:S07]  /*26610*/  LDSM.16.MT88.4 R80, [R218+0xe800] ;  /* 0x00e80000da50783b */ /* 0x000eae0000004200 */
[C---:B-----5:R-:W-:Y:S08]  /*26620*/  HMMA.16816.F32 R28, R68.reuse, R76, R28 ;  /* 0x0000004c441c723c */ /* 0x060ff0000000181c */
[C---:B------:R-:W-:Y:S01]  /*26630*/  HMMA.16816.F32 R32, R68.reuse, R78, R32 ;  /* 0x0000004e4420723c */ /* 0x040fe20000001820 */
[----:B------:R-:W5:Y:S07]  /*26640*/  LDSM.16.MT88.4 R76, [R215+0xe800] ;  /* 0x00e80000d74c783b */ /* 0x000f6e0000004200 */
        /* <DEDUP_REMOVED lines=11> */
[----:B------:R-:W-:Y:S06]  /*26700*/  LDSM.16.MT88.4 R84, [R216+0x12800] ;  /* 0x01280000d854783b */ /* 0x000fec0000004200 */
[C---:B------:R-:W-:Y:S01]  /*26710*/  F2FP.PACK_AB R68, R188.reuse, R190 ;  /* 0x000000bebc44723e */ /* 0x040fe200000000ff */
[----:B------:R-:W-:Y:S01]  /*26720*/  FADD.FTZ R188, R188, R199 ;  /* 0x000000c7bcbc7221 */ /* 0x000fe20000010000 */
[C---:B----4-:R-:W-:Y:S03]  /*26730*/  F2FP.PACK_AB R69, R183.reuse, R186 ;  /* 0x000000bab745723e */ /* 0x050fe600000000ff */
        /* <DEDUP_REMOVED lines=14> */
[----:B------:R-:W-:Y:S07]  /*26820*/  LDSM.16.MT88.4 R96, [R214+0x13000] ;  /* 0x01300000d660783b */ /* 0x000fee0000004200 */
        /* <DEDUP_REMOVED lines=32> */
[----:B------:R-:W2:Y:S03]  /*26a30*/  LDSM.16.MT88.4 R80, [R218+0x13000] ;  /* 0x01300000da50783b */ /* 0x000ea60000004200 */
[----:B------:R-:W-:Y:S02]  /*26a40*/  FADD.FTZ R156, R152, R156 ;  /* 0x0000009c989c7221 */ /* 0x000fe40000010000 */
[----:B------:R-:W-:Y:S02]  /*26a50*/  FADD.FTZ R160, R155, R160 ;  /* 0x000000a09ba07221 */ /* 0x000fe40000010000 */
[C---:B---3--:R-:W-:Y:S04]  /*26a60*/  HMMA.16816.F32 R12, R68.reuse, R76, R12 ;  /* 0x0000004c440c723c */ /* 0x048fe8000000180c */
[----:B------:R-:W-:Y:S02]  /*26a70*/  FADD.FTZ R156, R135, R156 ;  /* 0x0000009c879c7221 */ /* 0x000fe40000010000 */
[----:B------:R-:W-:Y:S02]  /*26a80*/  FADD.FTZ R160, R150, R160 ;  /* 0x000000a096a07221 */ /* 0x000fe40000010000 */
[C---:B------:R-:W-:Y:S01]  /*26a90*/  HMMA.16816.F32 R16, R68.reuse, R78, R16 ;  /* 0x0000004e4410723c */ /* 0x040fe20000001810 */
[----:B------:R-:W-:Y:S03]  /*26aa0*/  LDSM.16.MT88.4 R76, [R215+0x13800] ;  /* 0x01380000d74c783b */ /* 0x000fe60000004200 */
[----:B------:R-:W-:Y:S02]  /*26ab0*/  FADD.FTZ R242, R149, R156 ;  /* 0x0000009c95f27221 */ /* 0x000fe40000010000 */
[----:B------:R-:W-:Y:S02]  /*26ac0*/  FADD.FTZ R243, R151, R160 ;  /* 0x000000a097f37221 */ /* 0x000fe40000010000 */
[C---:B-1----:R-:W-:Y:S08]  /*26ad0*/  HMMA.16816.F32 R20, R68.reuse, R72, R20 ;  /* 0x000000484414723c */ /* 0x042ff00000001814 */
[C---:B------:R-:W-:Y:S08]  /*26ae0*/  HMMA.16816.F32 R24, R68.reuse, R74, R24 ;  /* 0x0000004a4418723c */ /* 0x040ff00000001818 */
[C---:B------:R-:W-:Y:S08]  /*26af0*/  HMMA.16816.F32 R28, R68.reuse, R84, R28 ;  /* 0x00000054441c723c */ /* 0x040ff0000000181c */
[C---:B------:R-:W-:Y:S01]  /*26b00*/  HMMA.16816.F32 R32, R68.reuse, R86, R32 ;  /* 0x000000564420723c */ /* 0x040fe20000001820 */
[----:B------:R-:W-:Y:S07]  /*26b10*/  LDSM.16.MT88.4 R84, [R216+0x13800] ;  /* 0x01380000d854783b */ /* 0x000fee0000004200 */
[C---:B--2---:R-:W-:Y:S08]  /*26b20*/  HMMA.16816.F32 R36, R68.reuse, R80, R36 ;  /* 0x000000504424723c */ /* 0x044ff00000001824 */
[C---:B------:R-:W-:Y:S08]  /*26b30*/  HMMA.16816.F32 R40, R68.reuse, R82, R40 ;  /* 0x000000524428723c */ /* 0x040ff00000001828 */
        /* <DEDUP_REMOVED lines=8> */
[----:B------:R-:W-:Y:S03]  /*26bc0*/  F2FP.PACK_AB R69, R152, R153 ;  /* 0x000000999845723e */ /* 0x000fe600000000ff */
[----:B------:R-:W-:Y:S02]  /*26bd0*/  F2FP.PACK_AB R70, R151, R150 ;  /* 0x000000969746723e */ /* 0x000fe400000000ff */
[----:B------:R-:W-:Y:S07]  /*26be0*/  F2FP.PACK_AB R71, R149, R135 ;  /* 0x000000879547723e */ /* 0x000fee00000000ff */
[C---:B------:R-:W-:Y:S01]  /*26bf0*/  HMMA.16816.F32 R128, R68.reuse, R124, R4 ;  /* 0x0000007c4480723c */ /* 0x040fe20000001804 */
[----:B------:R-:W2:Y:S07]  /*26c00*/  LDSM.16.MT88.4 R4, [R214+0x13800] ;  /* 0x01380000d604783b */ /* 0x000eae0000004200 */
        /* <DEDUP_REMOVED lines=16> */
.L_x_2229:
        /* <DEDUP_REMOVED lines=11> */
.L_x_2257:
[----:B---3--:R-:W-:Y:S01]  /*26dc0*/  FADD.FTZ R2, R2, R243 ;  /* 0x000000f302027221 */ /* 0x008fe20000010000 */
[----:B------:R-:W-:Y:S05]  /*26dd0*/  BRA.DIV ~URZ, `(.L_x_2240) ;  /* 0x000014727f007947 */ /* 0x000fea000b800000 */
[----:B------:R-:W3:Y:S04]  /*26de0*/  SHFL.BFLY PT, R6, R242, 0x2, 0x1f ;  /* 0x0c401f00f2067f89 */ /* 0x000ee800000e0000 */
[----:B------:R-:W4:Y:S01]  /*26df0*/  SHFL.BFLY PT, R7, R2, 0x1, 0x1f ;  /* 0x0c201f0002077f89 */ /* 0x000f2200000e0000 */
[----:B---3--:R-:W-:Y:S02]  /*26e00*/  FADD.FTZ R242, R6, R242 ;  /* 0x000000f206f27221 */ /* 0x008fe40000010000 */
[----:B----4-:R-:W-:-:S03]  /*26e10*/  FADD.FTZ R2, R2, R7 ;  /* 0x0000000702027221 */ /* 0x010fc60000010000 */
[----:B------:R3:W4:Y:S04]  /*26e20*/  SHFL.BFLY PT, R6, R242, 0x1, 0x1f ;  /* 0x0c201f00f2067f89 */ /* 0x00072800000e0000 */
.L_x_2258:
[----:B------:R-:W1:Y:S01]  /*26e30*/  S2R R9, SR_TID.X ;  /* 0x0000000000097919 */ /* 0x000e620000002100 */
[----:B----4-:R-:W-:-:S03]  /*26e40*/  FADD.FTZ R6, R6, R242 ;  /* 0x000000f206067221 */ /* 0x010fc60000010000 */
[----:B------:R-:W-:Y:S01]  /*26e50*/  BAR.SYNC.DEFER_BLOCKING 0x0 ;  /* 0x0000000000007b1d */ /* 0x000fe20000010000 */
[----:B------:R-:W-:Y:S02]  /*26e60*/  FSETP.NE.FTZ.AND P4, PT, R2, RZ, PT ;  /* 0x000000ff0200720b */ /* 0x000fe40003f95000 */
[----:B------:R-:W-:Y:S02]  /*26e70*/  FSETP.NE.FTZ.AND P3, PT, R6, RZ, PT ;  /* 0x000000ff0600720b */ /* 0x000fe40003f75000 */
[----:B------:R-:W-:Y:S01]  /*26e80*/  MOV R8, 0x3f800000 ;  /* 0x3f80000000087802 */ /* 0x000fe20000000f00 */
[----:B------:R-:W-:Y:S01]  /*26e90*/  ULDC.64 UR4, c[0x0][0x118] ;  /* 0x0000460000047ab9 */ /* 0x000fe20000000a00 */
[----:B------:R-:W-:-:S07]  /*26ea0*/  MOV R7, 0x3f800000 ;  /* 0x3f80000000077802 */ /* 0x000fce0000000f00 */
[----:B------:R-:W4:Y:S01]  /*26eb0*/  @P4 MUFU.RCP R8, R2 ;  /* 0x0000000200084308 */ /* 0x000f220000001000 */
[----:B-1----:R-:W-:-:S07]  /*26ec0*/  SHF.R.S32.HI R10, RZ, 0x1f, R9 ;  /* 0x0000001fff0a7819 */ /* 0x002fce0000011409 */
[----:B------:R-:W1:Y:S01]  /*26ed0*/  @P3 MUFU.RCP R7, R6 ;  /* 0x0000000600073308 */ /* 0x000e620000001000 */
[----:B------:R-:W-:-:S04]  /*26ee0*/  LEA.HI R11, R10, R9, RZ, 0x2 ;  /* 0x000000090a0b7211 */ /* 0x000fc800078f10ff */
[--C-:B------:R-:W-:Y:S02]  /*26ef0*/  SHF.R.S32.HI R13, RZ, 0x2, R11.reuse ;  /* 0x00000002ff0d7819 */ /* 0x100fe4000001140b */
[----:B------:R-:W-:Y:S01]  /*26f00*/  SHF.R.S32.HI R12, RZ, 0x1f, R11 ;  /* 0x0000001fff0c7819 */ /* 0x000fe2000001140b */
[C---:B----4-:R-:W-:Y:S01]  /*26f10*/  FMUL.FTZ R128, R8.reuse, R128 ;  /* 0x0000008008807220 */ /* 0x050fe20000410000 */
        /* <DEDUP_REMOVED lines=55> */
[----:B------:R-:W-:Y:S01]  /*27290*/  FMUL.FTZ R126, R7, R126 ;  /* 0x0000007e077e7220 */ /* 0x000fe20000410000 */
[----:B------:R-:W-:Y:S01]  /*272a0*/  IADD3 R16, R13, R8, RZ ;  /* 0x000000080d107210 */ /* 0x000fe20007ffe0ff */
[C---:B------:R-:W-:Y:S01]  /*272b0*/  FMUL.FTZ R123, R7.reuse, R123 ;  /* 0x0000007b077b7220 */ /* 0x040fe20000410000 */
[----:B------:R-:W-:Y:S01]  /*272c0*/  IADD3 R8, R8, R15, RZ ;  /* 0x0000000f08087210 */ /* 0x000fe20007ffe0ff */
[C---:B------:R-:W-:Y:S01]  /*272d0*/  FMUL.FTZ R122, R7.reuse, R122 ;  /* 0x0000007a077a7220 */ /* 0x040fe20000410000 */
[----:B------:R-:W-:Y:S01]  /*272e0*/  STS.64 [R14.X4+0x800], R130 ;  /* 0x000800820e007388 */ /* 0x000fe20000004a00 */
[----:B------:R-:W-:-:S02]  /*272f0*/  FMUL.FTZ R119, R7, R119 ;  /* 0x0000007707777220 */ /* 0x000fc40000410000 */
[C---:B------:R-:W-:Y:S01]  /*27300*/  FMUL.FTZ R118, R7.reuse, R118 ;  /* 0x0000007607767220 */ /* 0x040fe20000410000 */
[----:B------:R-:W-:Y:S01]  /*27310*/  STS.64 [R15], R124 ;  /* 0x0000007c0f007388 */ /* 0x000fe20000000a00 */
[C---:B------:R-:W-:Y:S02]  /*27320*/  FMUL.FTZ R115, R7.reuse, R115 ;  /* 0x0000007307737220 */ /* 0x040fe40000410000 */
[C---:B------:R-:W-:Y:S01]  /*27330*/  FMUL.FTZ R114, R7.reuse, R114 ;  /* 0x0000007207727220 */ /* 0x040fe20000410000 */
[----:B------:R-:W-:Y:S01]  /*27340*/  STS.64 [R15+0x800], R126 ;  /* 0x0008007e0f007388 */ /* 0x000fe20000000a00 */
        /* <DEDUP_REMOVED lines=26> */
[----:B------:R-:W-:-:S04]  /*274f0*/  MOV R7, 0x80 ;  /* 0x0000008000077802 */ /* 0x000fc80000000f00 */
[----:B------:R-:W-:-:S04]  /*27500*/  SEL R7, R7, 0xffffff80, !P2 ;  /* 0xffffff8007077807 */ /* 0x000fc80005000000 */
[----:B------:R-:W-:Y:S02]  /*27510*/  IADD3 R13, R13, R7, RZ ;  /* 0x000000070d0d7210 */ /* 0x000fe40007ffe0ff */
[----:B------:R-:W-:Y:S02]  /*27520*/  IADD3 R17, R7, R15, RZ ;  /* 0x0000000f07117210 */ /* 0x000fe40007ffe0ff */
[-C--:B------:R-:W-:Y:S01]  /*27530*/  IADD3 R18, R16, R7.reuse, RZ ;  /* 0x0000000710127210 */ /* 0x080fe20007ffe0ff */
[----:B------:R-:W-:Y:S01]  /*27540*/  STS.64 [R13], R112 ;  /* 0x000000700d007388 */ /* 0x000fe20000000a00 */
[----:B------:R-:W-:-:S03]  /*27550*/  IADD3 R7, R8, R7, RZ ;  /* 0x0000000708077210 */ /* 0x000fc60007ffe0ff */
        /* <DEDUP_REMOVED lines=23> */
[----:B-1-3--:R-:W3:Y:S04]  /*276d0*/  LD.E.64 R14, [R4.64+0xb0] ;  /* 0x0000b004040e7980 */ /* 0x00aee8000c101b00 */
[----:B----4-:R-:W4:Y:S01]  /*276e0*/  LD.E R13, [R4.64+0x60] ;  /* 0x00006004040d7980 */ /* 0x010f22000c101900 */
[----:B------:R-:W-:-:S03]  /*276f0*/  LEA.HI R81, R10, R9, RZ, 0x4 ;  /* 0x000000090a517211 */ /* 0x000fc600078f20ff */
[----:B------:R1:W5:Y:S04]  /*27700*/  LD.E R8, [R4.64+0xcc] ;  /* 0x0000cc0404087980 */ /* 0x000368000c101900 */
[----:B--2---:R-:W2:Y:S01]  /*27710*/  S2R R7, SR_TID.X ;  /* 0x0000000000077919 */ /* 0x004ea20000002100 */
[----:B------:R-:W-:-:S03]  /*27720*/  LOP3.LUT R81, R81, 0xfffffff0, RZ, 0xc0, !PT ;  /* 0xfffffff051517812 */ /* 0x000fc600078ec0ff */
[----:B------:R1:W5:Y:S01]  /*27730*/  LD.E.64 R86, [R4.64+0x78] ;  /* 0x0000780404567980 */ /* 0x000362000c101b00 */
[----:B------:R-:W-:-:S03]  /*27740*/  IADD3 R81, -R81, R9, RZ ;  /* 0x0000000951517210 */ /* 0x000fc60007ffe1ff */
[----:B------:R1:W5:Y:S01]  /*27750*/  LD.E.64 R84, [R4.64+0xa8] ;  /* 0x0000a80404547980 */ /* 0x000362000c101b00 */
[----:B------:R-:W-:Y:S01]  /*27760*/  LEA.HI R17, R81, R81, RZ, 0x1 ;  /* 0x0000005151117211 */ /* 0x000fe200078f08ff */
[----:B------:R-:W2:Y:S01]  /*27770*/  @P4 MUFU.LG2 R2, R2 ;  /* 0x0000000200024308 */ /* 0x000ea20000000c00 */
[----:B------:R-:W-:Y:S01]  /*27780*/  LOP3.LUT R12, R12, 0xffffffe0, RZ, 0xc0, !PT ;  /* 0xffffffe00c0c7812 */ /* 0x000fe200078ec0ff */
[----:B------:R-:W-:Y:S01]  /*27790*/  BSSY B0, `(.L_x_2241) ;  /* 0x0000045000007945 */ /* 0x000fe20003800000 */
[C---:B------:R-:W-:Y:S02]  /*277a0*/  SHF.L.U32 R18, R17.reuse, 0x2, RZ ;  /* 0x0000000211127819 */ /* 0x040fe400000006ff */
[----:B------:R-:W-:Y:S02]  /*277b0*/  LOP3.LUT R17, R17, 0xffffffe, RZ, 0xc0, !PT ;  /* 0x0ffffffe11117812 */ /* 0x000fe400078ec0ff */
[----:B------:R-:W-:Y:S01]  /*277c0*/  IADD3 R12, -R12, R9, RZ ;  /* 0x000000090c0c7210 */ /* 0x000fe20007ffe1ff */
[----:B------:R-:W1:Y:S01]  /*277d0*/  @P3 MUFU.LG2 R6, R6 ;  /* 0x0000000600063308 */ /* 0x000e620000000c00 */
[----:B------:R-:W-:-:S02]  /*277e0*/  IADD3 R17, R81, -R17, RZ ;  /* 0x8000001151117210 */ /* 0x000fc40007ffe0ff */
[----:B------:R-:W-:Y:S01]  /*277f0*/  SHF.R.S32.HI R82, RZ, 0x1f, R11 ;  /* 0x0000001fff527819 */ /* 0x000fe2000001140b */
[----:B------:R-:W-:Y:S01]  /*27800*/  BAR.SYNC.DEFER_BLOCKING 0x0 ;  /* 0x0000000000007b1d */ /* 0x000fe20000010000 */
[----:B------:R-:W-:Y:S02]  /*27810*/  LOP3.LUT P0, RZ, R12, 0x3, RZ, 0xc0, !PT ;  /* 0x000000030cff7812 */ /* 0x000fe4000780c0ff */
[----:B--2---:R-:W-:Y:S01]  /*27820*/  SHF.R.S32.HI R80, RZ, 0x1f, R7 ;  /* 0x0000001fff507819 */ /* 0x004fe20000011407 */
[----:B------:R-:W-:Y:S01]  /*27830*/  @P4 FMUL.FTZ R2, R2, 0.69314718246459960938 ;  /* 0x3f31721802024820 */ /* 0x000fe20000410000 */
[----:B------:R-:W-:Y:S02]  /*27840*/  LEA.HI R82, R82, R11, RZ, 0x2 ;  /* 0x0000000b52527211 */ /* 0x000fe400078f10ff */
[CC--:B------:R-:W-:Y:S02]  /*27850*/  LEA.HI R10, R80.reuse, R7.reuse, RZ, 0x4 ;  /* 0x00000007500a7211 */ /* 0x0c0fe400078f20ff */
[----:B------:R-:W-:-:S02]  /*27860*/  LEA.HI R80, R80, R7, RZ, 0x5 ;  /* 0x0000000750507211 */ /* 0x000fc400078f28ff */
[----:B------:R-:W-:Y:S01]  /*27870*/  SHF.R.S32.HI R10, RZ, 0x4, R10 ;  /* 0x00000004ff0a7819 */ /* 0x000fe2000001140a */
[----:B-1----:R-:W-:Y:S01]  /*27880*/  @P3 FMUL.FTZ R6, R6, 0.69314718246459960938 ;  /* 0x3f31721806063820 */ /* 0x002fe20000410000 */
[----:B------:R-:W-:Y:S02]  /*27890*/  LOP3.LUT R80, R80, 0xffffffe0, RZ, 0xc0, !PT ;  /* 0xffffffe050507812 */ /* 0x000fe400078ec0ff */
[----:B------:R-:W-:Y:S02]  /*278a0*/  SHF.L.U32 R16, R10, 0x6, RZ ;  /* 0x000000060a107819 */ /* 0x000fe400000006ff */
[----:B------:R-:W-:Y:S02]  /*278b0*/  IADD3 R80, -R80, R7, RZ ;  /* 0x0000000750507210 */ /* 0x000fe40007ffe1ff */
[----:B------:R-:W-:Y:S02]  /*278c0*/  LOP3.LUT R16, R16, 0x1c0, RZ, 0xc0, !PT ;  /* 0x000001c010107812 */ /* 0x000fe400078ec0ff */
[----:B------:R-:W-:-:S02]  /*278d0*/  SHF.R.S32.HI R7, RZ, 0x1f, R80 ;  /* 0x0000001fff077819 */ /* 0x000fc40000011450 */
[----:B------:R-:W-:Y:S02]  /*278e0*/  LOP3.LUT R18, R16, 0x38, R18, 0xf8, !PT ;  /* 0x0000003810127812 */ /* 0x000fe400078ef812 */
[----:B------:R-:W-:Y:S02]  /*278f0*/  SHF.R.U32.HI R16, RZ, 0x3, R16 ;  /* 0x00000003ff107819 */ /* 0x000fe40000011610 */
[----:B------:R-:W-:Y:S02]  /*27900*/  LOP3.LUT R82, R82, 0xffffffc, RZ, 0xc0, !PT ;  /* 0x0ffffffc52527812 */ /* 0x000fe400078ec0ff */
[----:B------:R-:W-:Y:S02]  /*27910*/  LOP3.LUT R16, R18, R16, RZ, 0x3c, !PT ;  /* 0x0000001012107212 */ /* 0x000fe400078e3cff */
[----:B------:R-:W-:Y:S02]  /*27920*/  LEA.HI R7, R7, R80, RZ, 0x2 ;  /* 0x0000005007077211 */ /* 0x000fe400078f10ff */
[----:B------:R-:W-:-:S02]  /*27930*/  LEA R83, R17, R16, 0x2 ;  /* 0x0000001011537211 */ /* 0x000fc400078e10ff */
[----:B------:R-:W-:Y:S02]  /*27940*/  SHF.L.U32 R9, R233, 0x6, RZ ;  /* 0x00000006e9097819 */ /* 0x000fe400000006ff */
[----:B------:R-:W-:Y:S01]  /*27950*/  IADD3 R82, R11, -R82, RZ ;  /* 0x800000520b527210 */ /* 0x000fe20007ffe0ff */
[----:B------:R1:W2:Y:S01]  /*27960*/  LDS.128 R76, [R83.X4] ;  /* 0x00000000534c7984 */ /* 0x0002a20000004c00 */
[----:B------:R-:W-:Y:S02]  /*27970*/  SHF.L.U32 R80, R81, 0x2, RZ ;  /* 0x0000000251507819 */ /* 0x000fe400000006ff */
[----:B------:R-:W-:Y:S01]  /*27980*/  SHF.R.S32.HI R7, RZ, 0x2, R7 ;  /* 0x00000002ff077819 */ /* 0x000fe20000011407 */
[----:B------:R1:W1:Y:S01]  /*27990*/  LDS.128 R72, [R83.X4+0x800] ;  /* 0x0008000053487984 */ /* 0x0002620000004c00 */
[----:B------:R-:W-:Y:S01]  /*279a0*/  MOV R11, 0xff800000 ;  /* 0xff800000000b7802 */ /* 0x000fe20000000f00 */
[-C--:B-----5:R-:W-:Y:S01]  /*279b0*/  @P4 FFMA.FTZ R11, R132, R0.reuse, R2 ;  /* 0x00000000840b4223 */ /* 0x0a0fe20000010002 */
[----:B------:R-:W-:Y:S01]  /*279c0*/  MOV R12, 0xff800000 ;  /* 0xff800000000c7802 */ /* 0x000fe20000000f00 */
[----:B------:R1:W1:Y:S01]  /*279d0*/  LDS.128 R68, [R83.X4+0x1000] ;  /* 0x0010000053447984 */ /* 0x0002620000004c00 */
[----:B------:R-:W-:Y:S01]  /*279e0*/  SHF.R.S32.HI R81, RZ, 0x1f, R80 ;  /* 0x0000001fff517819 */ /* 0x000fe20000011450 */
[----:B------:R-:W-:Y:S01]  /*279f0*/  @P3 FFMA.FTZ R12, R3, R0, R6 ;  /* 0x00000000030c3223 */ /* 0x000fe20000010006 */
[----:B------:R-:W-:Y:S01]  /*27a00*/  LEA R7, R82, R7, 0x4 ;  /* 0x0000000752077211 */ /* 0x000fe200078e20ff */
        /* <DEDUP_REMOVED lines=13> */
[----:B---3--:R-:W-:-:S04]  /*27ae0*/  IMAD R14, R14, UR8, R236 ;  /* 0x000000080e0e7c24 */ /* 0x008fc8000f8e02ec */
[----:B----4-:R-:W-:-:S04]  /*27af0*/  IMAD R13, R14, R13, R235 ;  /* 0x0000000d0e0d7224 */ /* 0x010fc800078e02eb */
[----:B------:R-:W-:Y:S01]  /*27b00*/  IMAD R9, R15, R13, R9 ;  /* 0x0000000d0f097224 */ /* 0x000fe200078e0209 */
[----:B------:R-:W-:Y:S05]  /*27b10*/  @P0 BRA `(.L_x_2242) ;  /* 0x000000c000000947 */ /* 0x000fea0003800000 */
[----:B-12---:R-:W-:Y:S01]  /*27b20*/  IMAD R0, R233, -0x40, R234 ;  /* 0xffffffc0e9007824 */ /* 0x006fe200078e02ea */
[----:B------:R-:W-:Y:S01]  /*27b30*/  IADD3 R6, R7, 0x8, RZ ;  /* 0x0000000807067810 */ /* 0x000fe20007ffe0ff */
        /* <DEDUP_REMOVED lines=10> */
.L_x_2242:
[----:B-12---:R-:W-:Y:S05]  /*27be0*/  BSYNC B0 ;  /* 0x0000000000007941 */ /* 0x006fea0003800000 */
.L_x_2241:
        /* <DEDUP_REMOVED lines=19> */
.L_x_2244:
[----:B------:R-:W-:Y:S05]  /*27d20*/  BSYNC B0 ;  /* 0x0000000000007941 */ /* 0x000fea0003800000 */
.L_x_2243:
        /* <DEDUP_REMOVED lines=9> */
.L_x_2246:
[----:B------:R-:W-:Y:S05]  /*27dc0*/  BSYNC B0 ;  /* 0x0000000000007941 */ /* 0x000fea0003800000 */
.L_x_2245:
        /* <DEDUP_REMOVED lines=9> */
.L_x_2248:
[----:B------:R-:W-:Y:S05]  /*27e60*/  BSYNC B0 ;  /* 0x0000000000007941 */ /* 0x000fea0003800000 */
.L_x_2247:
        /* <DEDUP_REMOVED lines=9> */
.L_x_2250:
[----:B------:R-:W-:Y:S05]  /*27f00*/  BSYNC B0 ;  /* 0x0000000000007941 */ /* 0x000fea0003800000 */
.L_x_2249:
        /* <DEDUP_REMOVED lines=9> */
.L_x_2252:
[----:B------:R-:W-:Y:S05]  /*27fa0*/  BSYNC B0 ;  /* 0x0000000000007941 */ /* 0x000fea0003800000 */
.L_x_2251:
        /* <DEDUP_REMOVED lines=9> */
.L_x_2254:
[----:B------:R-:W-:Y:S05]  /*28040*/  BSYNC B0 ;  /* 0x0000000000007941 */ /* 0x000fea0003800000 */
.L_x_2253:
        /* <DEDUP_REMOVED lines=9> */
.L_x_2256:
[----:B------:R-:W-:Y:S05]  /*280e0*/  BSYNC B0 ;  /* 0x0000000000007941 */ /* 0x000fea0003800000 */
.L_x_2255:
[----:B------:R-:W-:Y:S01]  /*280f0*/  IADD3 R10, R10, 0x38, RZ ;  /* 0x000000380a0a7810 */ /* 0x000fe20007ffe0ff */
[----:B------:R-:W-:Y:S02]  /*28100*/  IMAD.MOV.U32 R2, RZ, RZ, R232 ;  /* 0x000000ffff027224 */ /* 0x000fe400078e00e8 */
[----:B------:R-:W-:Y:S01]  /*28110*/  IMAD.MOV.U32 R3, RZ, RZ, 0x0 ;  /* 0x00000000ff037424 */ /* 0x000fe200078e00ff */
[----:B------:R-:W-:-:S13]  /*28120*/  ISETP.GE.AND P0, PT, R10, R233, PT ;  /* 0x000000e90a00720c */ /* 0x000fda0003f06270 */
[----:B------:R-:W-:Y:S05]  /*28130*/  @P0 RET.REL.NODEC R2 `(_ZN5flash24flash_fwd_splitkv_kernelI23Flash_fwd_kernel_traitsILi128ELi64ELi128ELi4ELb0ELb0EN7cutlass6half_tE19Flash_kernel_traitsILi128ELi64ELi128ELi4ES3_EELb1ELb0ELb0ELb0ELb0ELb1ELb1ELb1EEEvNS_16Flash_fwd_paramsE) ;  /* 0xfffd7ec002000950 */ /* 0x000fea0003c3ffff */
[----:B-----5:R-:W-:Y:S01]  /*28140*/  ISETP.GE.AND P0, PT, R80, R4, PT ;  /* 0x000000045000720c */ /* 0x020fe20003f06270 */
[----:B------:R-:W-:Y:S01]  /*28150*/  ULDC.64 UR4, c[0x0][0x118] ;  /* 0x0000460000047ab9 */ /* 0x000fe20000000a00 */
[----:B------:R-:W-:Y:S02]  /*28160*/  IMAD.MOV.U32 R2, RZ, RZ, R232 ;  /* 0x000000ffff027224 */ /* 0x000fe400078e00e8 */
[----:B------:R-:W-:-:S09]  /*28170*/  IMAD.MOV.U32 R3, RZ, RZ, 0x0 ;  /* 0x00000000ff037424 */ /* 0x000fd200078e00ff */
[----:B------:R1:W-:Y:S01]  /*28180*/  @!P0 ST.E.128 [R6.64+0x7000], R48 ;  /* 0x0070003006008985 */ /* 0x0003e2000c101d04 */
[----:B------:R-:W-:-:S13]  /*28190*/  ISETP.GE.AND P0, PT, R0, R4, PT ;  /* 0x000000040000720c */ /* 0x000fda0003f06270 */
[----:B------:R-:W-:Y:S05]  /*281a0*/  @P0 RET.REL.NODEC R2 `(_ZN5flash24flash_fwd_splitkv_kernelI23Flash_fwd_kernel_traitsILi128ELi64ELi128ELi4ELb0ELb0EN7cutlass6half_tE19Flash_kernel_traitsILi128ELi64ELi128ELi4ES3_EELb1ELb0ELb0ELb0ELb0ELb1ELb1ELb1EEEvNS_16Flash_fwd_paramsE) ;  /* 0xfffd7e5002000950 */ /* 0x000fea0003c3ffff */
[----:B------:R-:W-:Y:S01]  /*281b0*/  MOV R233, 0x0 ;  /* 0x0000000000e97802 */ /* 0x000fe20000000f00 */
[----:B------:R-:W-:Y:S02]  /*281c0*/  ULDC.64 UR4, c[0x0][0x118] ;  /* 0x0000460000047ab9 */ /* 0x000fe40000000a00 */
[----:B------:R1:W-:Y:S01]  /*281d0*/  ST.E.128 [R6.64+0x7100], R16 ;  /* 0x0071001006007985 */ /* 0x0003e2000c101d04 */
[----:B------:R-:W-:Y:S05]  /*281e0*/  RET.REL.NODEC R232 `(_ZN5flash24flash_fwd_splitkv_kernelI23Flash_fwd_kernel_traitsILi128ELi64ELi128ELi4ELb0ELb0EN7cutlass6half_tE19Flash_kernel_traitsILi128ELi64ELi128ELi4ES3_EELb1ELb0ELb0ELb0ELb0ELb1ELb1ELb1EEEvNS_16Flash_fwd_paramsE) ;  /* 0xfffd7e10e8007950 */ /* 0x000fea0003c3ffff */
.L_x_2239:
[----:B------:R-:W-:Y:S01]  /*281f0*/  IMAD.MOV.U32 R10, RZ, RZ, R243 ;  /* 0x000000ffff0a7224 */ /* 0x000fe200078e00f3 */
[----:B------:R-:W-:Y:S02]  /*28200*/  MOV R9, 0x2 ;  /* 0x0000000200097802 */ /* 0x000fe40000000f00 */
[----:B------:R-:W-:Y:S02]  /*28210*/  MOV R7, 0x28230 ;  /* 0x0002823000077802 */ /* 0x000fe40000000f00 */
[----:B-1---5:R-:W-:Y:S05]  /*28220*/  CALL.REL.NOINC `($__internal_17_$__cuda_sm70_shflsync_bfly_p) ;  /* 0x0000012000007944 */ /* 0x022fea0003c00000 */
[----:B------:R-:W-:Y:S01]  /*28230*/  MOV R2, R9 ;  /* 0x0000000900027202 */ /* 0x000fe20000000f00 */
[----:B------:R-:W-:Y:S05]  /*28240*/  BRA `(.L_x_2257) ;  /* 0xffffeb7000007947 */ /* 0x000fea000383ffff */
.L_x_2240:
[----:B------:R-:W-:Y:S01]  /*28250*/  IMAD.MOV.U32 R10, RZ, RZ, R2 ;  /* 0x000000ffff0a7224 */ /* 0x000fe200078e0002 */
[----:B------:R-:W-:Y:S02]  /*28260*/  MOV R9, 0x1 ;  /* 0x0000000100097802 */ /* 0x000fe40000000f00 */
[----:B------:R-:W-:-:S02]  /*28270*/  MOV R7, 0x28290 ;  /* 0x0002829000077802 */ /* 0x000fc40000000f00 */
[----:B-12--5:R-:W-:Y:S05]  /*28280*/  CALL.REL.NOINC `($__internal_17_$__cuda_sm70_shflsync_bfly_p) ;  /* 0x000000c000007944 */ /* 0x026fea0003c00000 */
[----:B------:R-:W-:Y:S01]  /*28290*/  FADD.FTZ R2, R2, R9 ;  /* 0x0000000902027221 */ /* 0x000fe20000010000 */
[----:B------:R-:W-:-:S02]  /*282a0*/  MOV R10, R242 ;  /* 0x000000f2000a7202 */ /* 0x000fc40000000f00 */
[----:B------:R-:W-:Y:S02]  /*282b0*/  MOV R9, 0x2 ;  /* 0x0000000200097802 */ /* 0x000fe40000000f00 */
[----:B------:R-:W-:Y:S02]  /*282c0*/  MOV R7, 0x282e0 ;  /* 0x000282e000077802 */ /* 0x000fe40000000f00 */
[----:B------:R-:W-:Y:S05]  /*282d0*/  CALL.REL.NOINC `($__internal_17_$__cuda_sm70_shflsync_bfly_p) ;  /* 0x0000007000007944 */ /* 0x000fea0003c00000 */
[----:B------:R-:W-:Y:S01]  /*282e0*/  FADD.FTZ R242, R242, R9 ;  /* 0x00000009f2f27221 */ /* 0x000fe20000010000 */
[----:B------:R-:W-:Y:S02]  /*282f0*/  MOV R9, 0x1 ;  /* 0x0000000100097802 */ /* 0x000fe40000000f00 */
[----:B------:R-:W-:Y:S02]  /*28300*/  MOV R7, 0x28330 ;  /* 0x0002833000077802 */ /* 0x000fe40000000f00 */
[----:B------:R-:W-:Y:S02]  /*28310*/  MOV R10, R242 ;  /* 0x000000f2000a7202 */ /* 0x000fe40000000f00 */
[----:B------:R-:W-:Y:S05]  /*28320*/  CALL.REL.NOINC `($__internal_17_$__cuda_sm70_shflsync_bfly_p) ;  /* 0x0000002000007944 */ /* 0x000fea0003c00000 */
[----:B------:R-:W-:Y:S01]  /*28330*/  MOV R6, R9 ;  /* 0x0000000900067202 */ /* 0x000fe20000000f00 */
[----:B------:R-:W-:Y:S05]  /*28340*/  BRA `(.L_x_2258) ;  /* 0xffffeae000007947 */ /* 0x000fea000383ffff */
        .weak           $__internal_17_$__cuda_sm70_shflsync_bfly_p
        .type           $__internal_17_$__cuda_sm70_shflsync_bfly_p,@function
        .size           $__internal_17_$__cuda_sm70_shflsync_bfly_p,(.L_x_8181 - $__internal_17_$__cuda_sm70_shflsync_bfly_p)
$__internal_17_$__cuda_sm70_shflsync_bfly_p:
[----:B------:R-:W-:Y:S04]  /*28350*/  WARPSYNC R6 ;  /* 0x0000000600007348 */ /* 0x000fe80003800000 */
[----:B------:R1:W2:Y:S01]  /*28360*/  SHFL.BFLY PT, R9, R10, R9, R8 ;  /* 0x0c0000090a097389 */ /* 0x0002a200000e0008 */
[----:B------:R-:W-:-:S02]  /*28370*/  MOV R11, 0x0 ;  /* 0x00000000000b7802 */ /* 0x000fc40000000f00 */
[----:B-1----:R-:W-:-:S04]  /*28380*/  MOV R10, R7 ;  /* 0x00000007000a7202 */ /* 0x002fc80000000f00 */
[----:B--2---:R-:W-:Y:S05]  /*28390*/  RET.REL.NODEC R10 `(_ZN5flash24flash_fwd_splitkv_kernelI23Flash_fwd_kernel_traitsILi128ELi64ELi128ELi4ELb0ELb0EN7cutlass6half_tE19Flash_kernel_traitsILi128ELi64ELi128ELi4ES3_EELb1ELb0ELb0ELb0ELb0ELb1ELb1ELb1EEEvNS_16Flash_fwd_paramsE) ;  /* 0xfffd7c600a007950 */ /* 0x004fea0003c3ffff */
.L_x_2259:
        /* <DEDUP_REMOVED lines=14> */
.L_x_8181:


//--------------------- .text._ZN5flash24flash_fwd_splitkv_kernelI23Flash_fwd_kernel_traitsILi128ELi64ELi128ELi4ELb0ELb0EN7cutlass6half_tE19Flash_kernel_traitsILi128ELi64ELi128ELi4ES3_EELb1ELb0ELb0ELb1ELb1ELb0ELb0ELb0EEEvNS_16Flash_fwd_paramsE --------------------------
	.section	.text._ZN5flash24flash_fwd_splitkv_kernelI23Flash_fwd_kernel_traitsILi128ELi64ELi128ELi4ELb0ELb0EN7cutlass6half_tE19Flash_kernel_traitsILi128ELi64ELi128ELi4ES3_EELb1ELb0ELb0ELb1ELb1ELb0ELb0ELb0EEEvNS_16Flash_fwd_paramsE,"ax",@progbits
	.sectioninfo	@"SHI_REGISTERS=244"
	.align	128
        .global         _ZN5flash24flash_fwd_splitkv_kernelI23Flash_fwd_kernel_traitsILi128ELi64ELi128ELi4ELb0ELb0EN7cutlass6half_tE19Flash_kernel_traitsILi128ELi64ELi128ELi4ES3_EELb1ELb0ELb0ELb1ELb1ELb0ELb0ELb0EEEvNS_16Flash_fwd_paramsE
        .type           _ZN5flash24flash_fwd_splitkv_kernelI23Flash_fwd_kernel_traitsILi128ELi64ELi128ELi4ELb0ELb0EN7cutlass6half_tE19Flash_kernel_traitsILi128ELi64ELi128ELi4ES3_EELb1ELb0ELb0ELb1ELb1ELb0ELb0ELb0EEEvNS_16Flash_fwd_paramsE,@function
        .size           _ZN5flash24flash_fwd_splitkv_kernelI23Flash_fwd_kernel_traitsILi128ELi64ELi128ELi4ELb0ELb0EN7cutlass6half_tE19Flash_kernel_traitsILi128ELi64ELi128ELi4ES3_EELb1ELb0ELb0ELb1ELb1ELb0ELb0ELb0EEEvNS_16Flash_fwd_paramsE,(.L_x_8226 - _ZN5flash24flash_fwd_splitkv_kernelI23Flash_fwd_kernel_traitsILi128ELi64ELi128ELi4ELb0ELb0EN7cutlass6half_tE19Flash_kernel_traitsILi128ELi64ELi128ELi4ES3_EELb1ELb0ELb0ELb1ELb1ELb0ELb0ELb0EEEvNS_16Flash_fwd_paramsE)
        .other          _ZN5flash24flash_fwd_splitkv_kernelI23Flash_fwd_kernel_traitsILi128ELi64ELi128ELi4ELb0ELb0EN7cutlass6half_tE19Flash_kernel_traitsILi128ELi64ELi128ELi4ES3_EELb1ELb0ELb0ELb1ELb1ELb0ELb0ELb0EEEvNS_16Flash_fwd_paramsE,@"STO_CUDA_ENTRY STV_DEFAULT"
_ZN5flash24flash_fwd_splitkv_kernelI23Flash_fwd_kernel_traitsILi128ELi64ELi128ELi4ELb0ELb0EN7cutlass6half_tE19Flash_kernel_traitsILi128ELi64ELi128ELi4ES3_EELb1ELb0ELb0ELb1ELb1ELb0ELb0ELb0EEEvNS_16Flash_fwd_paramsE:
.text._ZN5flash24flash_fwd_splitkv_kernelI23Flash_fwd_kernel_traitsILi128ELi64ELi128ELi4ELb0ELb0EN7cutlass6half_tE19Flash_kernel_traitsILi128ELi64ELi128ELi4ES3_EELb1ELb0ELb0ELb1ELb1ELb0ELb0ELb0EEEvNS_16Flash_fwd_paramsE:
[----:B------:R-:W-:Y:S02]  /*0000*/  MOV R1, c[0x0][0x28] ;  /* 0x00000a0000017a02 */ /* 0x000fe40000000f00 */
[----:B------:R-:W1:Y:S01]  /*0010*/  S2R R24, SR_CTAID.Y ;  /* 0x0000000000187919 */ /* 0x000e620000002600 */
[----:B------:R-:W-:Y:S01]  /*0020*/  ISETP.NE.U32.AND P2, PT, RZ, c[0x0][0x258], PT ;  /* 0x00009600ff007a0c */ /* 0x000fe20003f45070 */
[----:B------:R-:W-:Y:S01]  /*0030*/  IMAD.MOV.U32 R19, RZ, RZ, RZ ;  /* 0x000000ffff137224 */ /* 0x000fe200078e00ff */
[----:B------:R-:W-:Y:S01]  /*0040*/  ISETP.NE.U32.AND P0, PT, RZ, c[0x0][0x250], PT ;  /* 0x00009400ff007a0c */ /* 0x000fe20003f05070 */
[----:B------:R-:W-:Y:S01]  /*0050*/  ULDC.64 UR10, c[0x0][0x118] ;  /* 0x00004600000a7ab9 */ /* 0x000fe20000000a00 */
[----:B------:R-:W-:Y:S02]  /*0060*/  ISETP.NE.AND.EX P2, PT, RZ, c[0x0][0x25c], PT, P2 ;  /* 0x00009700ff007a0c */ /* 0x000fe40003f45320 */
[----:B------:R-:W-:-:S11]  /*0070*/  ISETP.NE.AND.EX P0, PT, RZ, c[0x0][0x254], PT, P0 ;  /* 0x00009500ff007a0c */ /* 0x000fd60003f05300 */
[----:B------:R-:W-:Y:S02]  /*0080*/  @P2 IMAD.MOV.U32 R3, RZ, RZ, 0x4 ;  /* 0x00000004ff032424 */ /* 0x000fe400078e00ff */
[----:B------:R-:W-:Y:S02]  /*0090*/  @P0 IMAD.MOV.U32 R5, RZ, RZ, 0x4 ;  /* 0x00000004ff050424 */ /* 0x000fe400078e00ff */
[----:B-1----:R-:W-:-:S04]  /*00a0*/  @P2 IMAD.WIDE R2, R24, R3, c[0x0][0x258] ;  /* 0x0000960018022625 */ /* 0x002fc800078e0203 */
[----:B------:R-:W-:Y:S02]  /*00b0*/  @P0 IMAD.WIDE R4, R24, R5, c[0x0][0x250] ;  /* 0x0000940018040625 */ /* 0x000fe400078e0205 */
[----:B------:R-:W2:Y:S04]  /*00c0*/  @P2 LDG.E R2, [R2.64] ;  /* 0x0000000a02022981 */ /* 0x000ea8000c1e1900 */
[----:B------:R-:W2:Y:S04]  /*00d0*/  @P0 LDG.E R19, [R4.64] ;  /* 0x0000000a04130981 */ /* 0x000ea8000c1e1900 */
[----:B------:R-:W1:Y:S01]  /*00e0*/  S2R R20, SR_CTAID.X ;  /* 0x0000000000147919 */ /* 0x000e620000002500 */
[----:B------:R-:W-:-:S04]  /*00f0*/  @!P2 ISETP.NE.U32.AND P1, PT, RZ, c[0x0][0x268], PT ;  /* 0x00009a00ff00aa0c */ /* 0x000fc80003f25070 */
[----:B------:R-:W-:Y:S01]  /*0100*/  @!P2 ISETP.NE.AND.EX P1, PT, RZ, c[0x0][0x26c], PT, P1 ;  /* 0x00009b00ff00aa0c */ /* 0x000fe20003f25310 */
[----:B-1----:R-:W-:-:S05]  /*0110*/  IMAD.SHL.U32 R125, R20, 0x40, RZ ;  /* 0x00000040147d7824 */ /* 0x002fca00078e00ff */
[----:B------:R-:W-:Y:S02]  /*0120*/  ISETP.GE.AND P0, PT, R125, c[0x0][0x214], PT ;  /* 0x000085007d007a0c */ /* 0x000fe40003f06270 */
[----:B------:R-:W-:Y:S01]  /*0130*/  @!P2 SEL R0, RZ, c[0x0][0x21c], !P1 ;  /* 0x00008700ff00aa07 */ /* 0x000fe20004800000 */
[----:B--2---:R-:W-:-:S03]  /*0140*/  @P2 IMAD.IADD R39, R2, 0x1, -R19 ;  /* 0x0000000102272824 */ /* 0x004fc600078e0a13 */
[----:B------:R-:W-:-:S07]  /*0150*/  @!P2 IADD3 R39, R0, c[0x0][0x218], -R19 ;  /* 0x000086000027aa10 */ /* 0x000fce0007ffe813 */
[----:B------:R-:W-:Y:S05]  /*0160*/  @P0 EXIT ;  /* 0x000000000000094d */ /* 0x000fea0003800000 */
[----:B------:R-:W-:Y:S01]  /*0170*/  UMOV UR5, 0x7f ;  /* 0x0000007f00057882 */ /* 0x000fe20000000000 */
[----:B------:R-:W-:Y:S01]  /*0180*/  IADD3 R0, R125, 0xbf, RZ ;  /* 0x000000bf7d007810 */ /* 0x000fe20007ffe0ff */
[----:B------:R-:W-:Y:S01]  /*0190*/  ULDC UR4, c[0x0][0x218] ;  /* 0x0000860000047ab9 */ /* 0x000fe20000000800 */
[C---:B------:R-:W-:Y:S01]  /*01a0*/  IADD3 R3, R39.reuse, 0x7f, RZ ;  /* 0x0000007f27037810 */ /* 0x040fe20007ffe0ff */
[----:B------:R-:W-:Y:S01]  /*01b0*/  UIADD3 UR5, UR5, UR4, URZ ;  /* 0x0000000405057290 */ /* 0x000fe2000fffe03f */
[----:B------:R-:W-:Y:S01]  /*01c0*/  IADD3 R5, R39, -c[0x0][0x214], R0 ;  /* 0x8000850027057a10 */ /* 0x000fe20007ffe000 */
[----:B------:R-:W1:Y:S01]  /*01d0*/  S2R R15, SR_CTAID.Z ;  /* 0x00000000000f7919 */ /* 0x000e620000002700 */
[----:B------:R-:W-:Y:S01]  /*01e0*/  SHF.R.S32.HI R0, RZ, 0x1f, R3 ;  /* 0x0000001fff007819 */ /* 0x000fe20000011403 */
[----:B------:R-:W-:Y:S01]  /*01f0*/  USHF.R.S32.HI UR4, URZ, 0x1f, UR5 ;  /* 0x0000001f3f047899 */ /* 0x000fe20008011405 */
[----:B------:R-:W-:Y:S01]  /*0200*/  IADD3 R5, R5, c[0x0][0x2e8], RZ ;  /* 0x0000ba0005057a10 */ /* 0x000fe20007ffe0ff */
[----:B------:R-:W2:Y:S01]  /*0210*/  S2R R6, SR_TID.X ;  /* 0x0000000000067919 */ /* 0x000ea20000002100 */
[----:B------:R-:W-:Y:S01]  /*0220*/  LEA.HI R3, R0, R3, RZ, 0x7 ;  /* 0x0000000300037211 */ /* 0x000fe200078f38ff */
[----:B------:R-:W-:Y:S01]  /*0230*/  ULEA.HI UR4, UR4, UR5, URZ, 0x7 ;  /* 0x0000000504047291 */ /* 0x000fe2000f8f383f */
[----:B------:R-:W-:Y:S01]  /*0240*/  SHF.R.S32.HI R36, RZ, 0x1f, R5 ;  /* 0x0000001fff247819 */ /* 0x000fe20000011405 */
[----:B------:R-:W-:Y:S01]  /*0250*/  IMAD.MOV.U32 R12, RZ, RZ, 0x20 ;  /* 0x00000020ff0c7424 */ /* 0x000fe200078e00ff */
[----:B------:R-:W-:Y:S01]  /*0260*/  SHF.R.S32.HI R3, RZ, 0x7, R3 ;  /* 0x00000007ff037819 */ /* 0x000fe20000011403 */
[----:B------:R-:W-:Y:S01]  /*0270*/  USHF.R.S32.HI UR4, URZ, 0x7, UR4 ;  /* 0x000000073f047899 */ /* 0x000fe20008011404 */
[----:B------:R-:W-:-:S04]  /*0280*/  LEA.HI R36, R36, R5, RZ, 0x7 ;  /* 0x0000000524247211 */ /* 0x000fc800078f38ff */
[----:B------:R-:W-:Y:S02]  /*0290*/  SHF.R.S32.HI R36, RZ, 0x7, R36 ;  /* 0x00000007ff247819 */ /* 0x000fe40000011424 */
[----:B------:R-:W-:-:S04]  /*02a0*/  IMNMX R3, R3, UR4, PT ;  /* 0x0000000403037c17 */ /* 0x000fc8000b800200 */
[----:B------:R-:W-:-:S04]  /*02b0*/  IMNMX R36, R3, R36, PT ;  /* 0x0000002403247217 */ /* 0x000fc80003800200 */
[----:B------:R-:W-:-:S13]  /*02c0*/  ISETP.GT.AND P0, PT, R36, RZ, PT ;  /* 0x000000ff2400720c */ /* 0x000fda0003f04270 */
[----:B------:R-:W-:Y:S05]  /*02d0*/  @P0 BRA `(.L_x_2260) ;  /* 0x0000047000000947 */ /* 0x000fea0003800000 */
[----:B-12---:R-:W-:Y:S01]  /*02e0*/  SHF.R.S32.HI R3, RZ, 0x1f, R6 ;  /* 0x0000001fff037819 */ /* 0x006fe20000011406 */
[C---:B------:R-:W-:Y:S01]  /*02f0*/  IMAD.WIDE.U32 R10, R12.reuse, c[0x0][0x1e8], RZ ;  /* 0x00007a000c0a7a25 */ /* 0x040fe200078e00ff */
[----:B------:R-:W-:Y:S02]  /*0300*/  SHF.R.S32.HI R2, RZ, 0x1f, R125 ;  /* 0x0000001fff027819 */ /* 0x000fe4000001147d */
[----:B------:R-:W-:Y:S01]  /*0310*/  LEA.HI R0, R3, R6, RZ, 0x3 ;  /* 0x0000000603007211 */ /* 0x000fe200078f18ff */
[----:B------:R-:W-:Y:S01]  /*0320*/  IMAD R12, R12, c[0x0][0x1ec], RZ ;  /* 0x00007b000c0c7a24 */ /* 0x000fe200078e02ff */
[----:B------:R-:W-:Y:S01]  /*0330*/  LOP3.LUT P5, RZ, R6, 0x7, RZ, 0xc0, !PT ;  /* 0x0000000706ff7812 */ /* 0x000fe200078ac0ff */
[----:B------:R-:W-:Y:S01]  /*0340*/  IMAD R2, R2, c[0x0][0x1e8], RZ ;  /* 0x00007a0002027a24 */ /* 0x000fe200078e02ff */
[----:B------:R-:W-:Y:S02]  /*0350*/  LOP3.LUT R3, R0, 0x1ffffff8, RZ, 0xc0, !PT ;  /* 0x1ffffff800037812 */ /* 0x000fe400078ec0ff */
[----:B------:R-:W-:Y:S01]  /*0360*/  SHF.R.S32.HI R0, RZ, 0x3, R0 ;  /* 0x00000003ff007819 */ /* 0x000fe20000011400 */
[----:B------:R-:W-:Y:S01]  /*0370*/  IMAD R7, R125, c[0x0][0x1ec], R2 ;  /* 0x00007b007d077a24 */ /* 0x000fe200078e0202 */
[----:B------:R-:W-:Y:S01]  /*0380*/  SHF.R.S32.HI R2, RZ, 0x1f, R15 ;  /* 0x0000001fff027819 */ /* 0x000fe2000001140f */
[----:B------:R-:W-:Y:S01]  /*0390*/  IMAD.IADD R4, R6, 0x1, -R3 ;  /* 0x0000000106047824 */ /* 0x000fe200078e0a03 */
[----:B------:R-:W-:-:S02]  /*03a0*/  SHF.R.S32.HI R3, RZ, 0x1f, R24 ;  /* 0x0000001fff037819 */ /* 0x000fc40000011418 */
[----:B------:R-:W-:Y:S01]  /*03b0*/  IADD3 R6, R0, 0x10, RZ ;  /* 0x0000001000067810 */ /* 0x000fe20007ffe0ff */
[----:B------:R-:W-:Y:S02]  /*03c0*/  IMAD.SHL.U32 R4, R4, 0x8, RZ ;  /* 0x0000000804047824 */ /* 0x000fe400078e00ff */
[----:B------:R-:W-:Y:S02]  /*03d0*/  IMAD R3, R3, c[0x0][0x1e0], RZ ;  /* 0x0000780003037a24 */ /* 0x000fe400078e02ff */
[----:B------:R-:W-:Y:S01]  /*03e0*/  IMAD R2, R2, c[0x0][0x1f0], RZ ;  /* 0x00007c0002027a24 */ /* 0x000fe200078e02ff */
[----:B------:R-:W-:Y:S01]  /*03f0*/  SHF.R.S32.HI R5, RZ, 0x1f, R4 ;  /* 0x0000001fff057819 */ /* 0x000fe20000011404 */
[----:B------:R-:W-:-:S04]  /*0400*/  IMAD R3, R24, c[0x0][0x1e4], R3 ;  /* 0x0000790018037a24 */ /* 0x000fc800078e0203 */
[----:B------:R-:W-:-:S04]  /*0410*/  IMAD.WIDE.U32 R4, R125, c[0x0][0x1e8], R4 ;  /* 0x00007a007d047a25 */ /* 0x000fc800078e0004 */
[----:B------:R-:W-:-:S04]  /*0420*/  IMAD.IADD R5, R5, 0x1, R7 ;  /* 0x0000000105057824 */ /* 0x000fc800078e0207 */
[----:B------:R-:W-:-:S04]  /*0430*/  IMAD.WIDE.U32 R4, R24, c[0x0][0x1e0], R4 ;  /* 0x0000780018047a25 */ /* 0x000fc800078e0004 */
[----:B------:R-:W-:Y:S02]  /*0440*/  IMAD.IADD R5, R5, 0x1, R3 ;  /* 0x0000000105057824 */ /* 0x000fe400078e0203 */
[C---:B------:R-:W-:Y:S02]  /*0450*/  IMAD R3, R15.reuse, c[0x0][0x1f4], R2 ;  /* 0x00007d000f037a24 */ /* 0x040fe400078e0202 */
[----:B------:R-:W-:Y:S01]  /*0460*/  IMAD.WIDE.U32 R8, R15, c[0x0][0x1f0], R4 ;  /* 0x00007c000f087a25 */ /* 0x000fe200078e0004 */
[----:B------:R-:W-:-:S03]  /*0470*/  IADD3 R5, R0, 0x20, RZ ;  /* 0x0000002000057810 */ /* 0x000fc60007ffe0ff */
[----:B------:R-:W-:Y:S02]  /*0480*/  IMAD R2, R24, c[0x0][0x1c0], R15 ;  /* 0x0000700018027a24 */ /* 0x000fe400078e020f */
[----:B------:R-:W-:Y:S01]  /*0490*/  IMAD.IADD R9, R9, 0x1, R3 ;  /* 0x0000000109097824 */ /* 0x000fe200078e0203 */
[----:B------:R-:W-:Y:S01]  /*04a0*/  SHF.R.S32.HI R3, RZ, 0x1f, R0 ;  /* 0x0000001fff037819 */ /* 0x000fe20000011400 */
[----:B------:R-:W-:Y:S01]  /*04b0*/  IMAD R2, R2, c[0x0][0x214], R125 ;  /* 0x0000850002027a24 */ /* 0x000fe200078e027d */
[----:B------:R-:W-:Y:S01]  /*04c0*/  IADD3 R125, -R125, c[0x0][0x214], RZ ;  /* 0x000085007d7d7a10 */ /* 0x000fe20007ffe1ff */
[----:B------:R-:W-:-:S03]  /*04d0*/  IMAD.WIDE.U32 R8, R0, c[0x0][0x1e8], R8 ;  /* 0x00007a0000087a25 */ /* 0x000fc600078e0008 */
[----:B------:R-:W-:Y:S01]  /*04e0*/  IADD3 R4, P0, R2, R0, RZ ;  /* 0x0000000002047210 */ /* 0x000fe20007f1e0ff */
[----:B------:R-:W-:Y:S01]  /*04f0*/  IMAD R7, R3, c[0x0][0x1e8], RZ ;  /* 0x00007a0003077a24 */ /* 0x000fe200078e02ff */
[----:B------:R-:W-:Y:S02]  /*0500*/  ISETP.GE.OR P3, PT, R6, R125, P5 ;  /* 0x0000007d0600720c */ /* 0x000fe40002f66670 */
[----:B------:R-:W-:Y:S01]  /*0510*/  LEA.HI.X.SX32 R3, R2, R3, 0x1, P0 ;  /* 0x0000000302037211 */ /* 0x000fe200000f0eff */
[----:B------:R-:W-:Y:S01]  /*0520*/  IMAD R7, R0, c[0x0][0x1ec], R7 ;  /* 0x00007b0000077a24 */ /* 0x000fe200078e0207 */
[----:B------:R-:W-:Y:S02]  /*0530*/  LEA R14, P0, R4, c[0x0][0x200], 0x2 ;  /* 0x00008000040e7a11 */ /* 0x000fe400078010ff */
[----:B------:R-:W-:Y:S01]  /*0540*/  LEA R6, P1, R8, c[0x0][0x1d0], 0x1 ;  /* 0x0000740008067a11 */ /* 0x000fe200078208ff */
[----:B------:R-:W-:Y:S01]  /*0550*/  IMAD.IADD R2, R9, 0x1, R7 ;  /* 0x0000000109027824 */ /* 0x000fe200078e0207 */
[----:B------:R-:W-:-:S02]  /*0560*/  LEA.HI.X R15, R4, c[0x0][0x204], R3, 0x2, P0 ;  /* 0x00008100040f7a11 */ /* 0x000fc400000f1403 */
[----:B------:R-:W-:Y:S02]  /*0570*/  IADD3 R4, P0, R6, R10, RZ ;  /* 0x0000000a06047210 */ /* 0x000fe40007f1e0ff */
[----:B------:R-:W-:Y:S01]  /*0580*/  LEA.HI.X R7, R8, c[0x0][0x1d4], R2, 0x1, P1 ;  /* 0x0000750008077a11 */ /* 0x000fe200008f0c02 */
[----:B------:R-:W-:Y:S01]  /*0590*/  @!P3 IMAD.MOV.U32 R9, RZ, RZ, 0x7f800000 ;  /* 0x7f800000ff09b424 */ /* 0x000fe200078e00ff */
[----:B------:R-:W-:Y:S02]  /*05a0*/  IADD3 R3, R11, R12, RZ ;  /* 0x0000000c0b037210 */ /* 0x000fe40007ffe0ff */
[-C--:B------:R-:W-:Y:S01]  /*05b0*/  ISETP.GE.OR P2, PT, R5, R125.reuse, P5 ;  /* 0x0000007d0500720c */ /* 0x080fe20002f46670 */
[----:B------:R1:W-:Y:S01]  /*05c0*/  STG.E.128 [R6.64], RZ ;  /* 0x000000ff06007986 */ /* 0x0003e2000c101d0a */
[C---:B------:R-:W-:Y:S01]  /*05d0*/  ISETP.GE.OR P4, PT, R0.reuse, R125, P5 ;  /* 0x0000007d0000720c */ /* 0x040fe20002f86670 */
[----:B------:R-:W-:Y:S01]  /*05e0*/  IMAD.X R5, R3, 0x1, R7, P0 ;  /* 0x0000000103057824 */ /* 0x000fe200000e0607 */
[----:B------:R-:W-:Y:S01]  /*05f0*/  IADD3 R0, R0, 0x30, RZ ;  /* 0x0000003000007810 */ /* 0x000fe20007ffe0ff */
[----:B------:R1:W-:Y:S01]  /*0600*/  STG.E.128 [R6.64+0x80], RZ ;  /* 0x000080ff06007986 */ /* 0x0003e2000c101d0a */
[----:B------:R-:W-:-:S02]  /*0610*/  IADD3 R16, P1, R4, R10, RZ ;  /* 0x0000000a04107210 */ /* 0x000fc40007f3e0ff */
[----:B------:R-:W-:Y:S01]  /*0620*/  ISETP.GE.OR P5, PT, R0, R125, P5 ;  /* 0x0000007d0000720c */ /* 0x000fe20002fa6670 */
[----:B------:R1:W-:Y:S01]  /*0630*/  STG.E.128 [R4.64], RZ ;  /* 0x000000ff04007986 */ /* 0x0003e2000c101d0a */
[----:B------:R-:W-:Y:S01]  /*0640*/  IADD3 R12, P0, R16, R10, RZ ;  /* 0x0000000a100c7210 */ /* 0x000fe20007f1e0ff */
[--C-:B------:R-:W-:Y:S02]  /*0650*/  IMAD.X R17, R5, 0x1, R3.reuse, P1 ;  /* 0x0000000105117824 */ /* 0x100fe400008e0603 */
[----:B------:R1:W-:Y:S02]  /*0660*/  STG.E.128 [R4.64+0x80], RZ ;  /* 0x000080ff04007986 */ /* 0x0003e4000c101d0a */
[----:B------:R-:W-:Y:S01]  /*0670*/  IMAD.X R13, R17, 0x1, R3, P0 ;  /* 0x00000001110d7824 */ /* 0x000fe200000e0603 */
[----:B------:R-:W-:Y:S01]  /*0680*/  @!P4 MOV R11, 0x7f800000 ;  /* 0x7f800000000bc802 */ /* 0x000fe20000000f00 */
[----:B------:R-:W-:Y:S01]  /*0690*/  @!P2 IMAD.MOV.U32 R3, RZ, RZ, 0x7f800000 ;  /* 0x7f800000ff03a424 */ /* 0x000fe200078e00ff */
[----:B------:R1:W-:Y:S04]  /*06a0*/  STG.E.128 [R16.64], RZ ;  /* 0x000000ff10007986 */ /* 0x0003e8000c101d0a */
[----:B------:R1:W-:Y:S04]  /*06b0*/  STG.E.128 [R16.64+0x80], RZ ;  /* 0x000080ff10007986 */ /* 0x0003e8000c101d0a */
[----:B------:R1:W-:Y:S04]  /*06c0*/  STG.E.128 [R12.64], RZ ;  /* 0x000000ff0c007986 */ /* 0x0003e8000c101d0a */
[----:B------:R1:W-:Y:S04]  /*06d0*/  STG.E.128 [R12.64+0x80], RZ ;  /* 0x000080ff0c007986 */ /* 0x0003e8000c101d0a */
[----:B------:R1:W-:Y:S04]  /*06e0*/  @!P4 STG.E [R14.64], R11 ;  /* 0x0000000b0e00c986 */ /* 0x0003e8000c10190a */
[----:B------:R1:W-:Y:S04]  /*06f0*/  @!P3 STG.E [R14.64+0x40], R9 ;  /* 0x000040090e00b986 */ /* 0x0003e8000c10190a */
[----:B------:R1:W-:Y:S01]  /*0700*/  @!P2 STG.E [R14.64+0x80], R3 ;  /* 0x000080030e00a986 */ /* 0x0003e2000c10190a */
[----:B------:R-:W-:Y:S05]  /*0710*/  @P5 EXIT ;  /* 0x000000000000594d */ /* 0x000fea0003800000 */
[----:B-1----:R-:W-:-:S05]  /*0720*/  MOV R3, 0x7f800000 ;  /* 0x7f80000000037802 */ /* 0x002fca0000000f00 */
[----:B------:R-:W-:Y:S01]  /*0730*/  STG.E [R14.64+0xc0], R3 ;  /* 0x0000c0030e007986 */ /* 0x000fe2000c10190a */
[----:B------:R-:W-:Y:S05]  /*0740*/  EXIT ;  /* 0x000000000000794d */ /* 0x000fea0003800000 */
.L_x_2260:
[----:B-12---:R-:W-:Y:S01]  /*0750*/  ISETP.NE.U32.AND P0, PT, RZ, c[0x0][0x2b8], PT ;  /* 0x0000ae00ff007a0c */ /* 0x006fe20003f05070 */
[----:B------:R-:W-:-:S03]  /*0760*/  IMAD.MOV.U32 R0, RZ, RZ, R24 ;  /* 0x000000ffff007224 */ /* 0x000fc600078e0018 */
[----:B------:R-:W-:-:S13]  /*0770*/  ISETP.NE.AND.EX P0, PT, RZ, c[0x0][0x2bc], PT, P0 ;  /* 0x0000af00ff007a0c */ /* 0x000fda0003f05300 */
[----:B------:R-:W-:-:S04]  /*0780*/  @P0 IMAD.MOV.U32 R3, RZ, RZ, 0x4 ;  /* 0x00000004ff030424 */ /* 0x000fc800078e00ff */
[----:B------:R-:W-:-:S05]  /*0790*/  @P0 IMAD.WIDE R2, R24, R3, c[0x0][0x2b8] ;  /* 0x0000ae0018020625 */ /* 0x000fca00078e0203 */
[----:B------:R1:W5:Y:S01]  /*07a0*/  @P0 LDG.E R0, [R2.64] ;  /* 0x0000000a02000981 */ /* 0x000362000c1e1900 */
[----:B------:R-:W-:Y:S01]  /*07b0*/  ISETP.NE.U32.AND P0, PT, RZ, c[0x0][0x2c0], PT ;  /* 0x0000b000ff007a0c */ /* 0x000fe20003f05070 */
[----:B------:R-:W-:Y:S01]  /*07c0*/  CS2R R232, SRZ ;  /* 0x0000000000e87805 */ /* 0x000fe2000001ff00 */
[----:B------:R-:W-:Y:S02]  /*07d0*/  PLOP3.LUT P6, PT, PT, PT, PT, 0x80, 0x0 ;  /* 0x000000000000781c */ /* 0x000fe40003fcf070 */
[----:B------:R-:W-:-:S13]  /*07e0*/  ISETP.NE.AND.EX P0, PT, RZ, c[0x0][0x2c4], PT, P0 ;  /* 0x0000b100ff007a0c */ /* 0x000fda0003f05300 */
[----:B------:R-:W-:Y:S05]  /*07f0*/  @!P0 BRA `(.L_x_2261) ;  /* 0x0000008000008947 */ /* 0x000fea0003800000 */
[----:B-1----:R-:W-:Y:S01]  /*0800*/  SHF.R.S32.HI R3, RZ, 0x1f, R24 ;  /* 0x0000001fff037819 */ /* 0x002fe20000011418 */
[----:B------:R-:W-:Y:S01]  /*0810*/  IMAD.WIDE.U32 R4, R24, c[0x0][0x2c8], RZ ;  /* 0x0000b20018047a25 */ /* 0x000fe200078e00ff */
[----:B------:R-:W-:-:S03]  /*0820*/  PLOP3.LUT P6, PT, PT, PT, PT, 0x8, 0x0 ;  /* 0x000000000000781c */ /* 0x000fc60003fce170 */
[----:B------:R-:W-:Y:S01]  /*0830*/  IMAD R3, R3, c[0x0][0x2c8], RZ ;  /* 0x0000b20003037a24 */ /* 0x000fe200078e02ff */
[----:B------:R-:W-:-:S03]  /*0840*/  LEA R232, P0, R4, c[0x0][0x2c0], 0x2 ;  /* 0x0000b00004e87a11 */ /* 0x000fc600078010ff */
[----:B------:R-:W-:-:S05]  /*0850*/  IMAD R2, R24, c[0x0][0x2cc], R3 ;  /* 0x0000b30018027a24 */ /* 0x000fca00078e0203 */
[----:B------:R-:W-:-:S04]  /*0860*/  IADD3 R3, R5, R2, RZ ;  /* 0x0000000205037210 */ /* 0x000fc80007ffe0ff */
[----:B------:R-:W-:Y:S02]  /*0870*/  LEA.HI.X R233, R4, c[0x0][0x2c4], R3, 0x2, P0 ;  /* 0x0000b10004e97a11 */ /* 0x000fe400000f1403 */
.L_x_2261:
[----:B-1----:R-:W-:Y:S01]  /*0880*/  IABS R3, c[0x0][0x2d0] ;  /* 0x0000b40000037a13 */ /* 0x002fe20000000000 */
[----:B------:R-:W-:Y:S05]  /*0890*/  @P6 BRA `(.L_x_2262) ;  /* 0x0000048000006947 */ /* 0x000fea0003800000 */
        /* <DEDUP_REMOVED lines=26> */
[----:B------:R-:W-:Y:S01]  /*0a40*/  IABS R0, c[0x0][0x1c8] ;  /* 0x0000720000007a13 */ /* 0x000fe20000000000 */
[----:B------:R-:W-:Y:S01]  /*0a50*/  IMAD.MOV.U32 R10, RZ, RZ, RZ ;  /* 0x000000ffff0a7224 */ /* 0x000fe200078e00ff */
[----:B------:R-:W-:Y:S02]  /*0a60*/  IADD3 R5, -R5, RZ, RZ ;  /* 0x000000ff05057210 */ /* 0x000fe40007ffe1ff */
[----:B------:R-:W1:Y:S03]  /*0a70*/  I2F.RP R7, R0 ;  /* 0x0000000000077306 */ /* 0x000e660000209400 */
[----:B------:R-:W-:-:S05]  /*0a80*/  IMAD R8, R5, c[0x0][0x2d0], R8 ;  /* 0x0000b40005087a24 */ /* 0x000fca00078e0208 */
[----:B-1----:R-:W1:Y:S02]  /*0a90*/  MUFU.RCP R9, R7 ;  /* 0x0000000700097308 */ /* 0x002e640000001000 */
[----:B-1----:R-:W-:-:S06]  /*0aa0*/  IADD3 R9, R9, 0xffffffe, RZ ;  /* 0x0ffffffe09097810 */ /* 0x002fcc0007ffe0ff */
[----:B------:R-:W1:Y:S02]  /*0ab0*/  F2I.FTZ.U32.TRUNC.NTZ R11, R9 ;  /* 0x00000009000b7305 */ /* 0x000e64000021f000 */
[----:B-1----:R-:W-:-:S05]  /*0ac0*/  IADD3 R2, RZ, -R11, RZ ;  /* 0x8000000bff027210 */ /* 0x002fca0007ffe0ff */
[----:B------:R-:W-:Y:S01]  /*0ad0*/  IMAD R4, R2, R0, RZ ;  /* 0x0000000002047224 */ /* 0x000fe200078e02ff */
[----:B------:R-:W-:-:S03]  /*0ae0*/  IABS R2, R15 ;  /* 0x0000000f00027213 */ /* 0x000fc60000000000 */
[----:B------:R-:W-:-:S06]  /*0af0*/  IMAD.HI.U32 R11, R11, R4, R10 ;  /* 0x000000040b0b7227 */ /* 0x000fcc00078e000a */
[----:B------:R-:W-:-:S05]  /*0b00*/  IMAD.HI.U32 R10, R11, R2, RZ ;  /* 0x000000020b0a7227 */ /* 0x000fca00078e00ff */
[----:B------:R-:W-:-:S05]  /*0b10*/  IADD3 R7, -R10, RZ, RZ ;  /* 0x000000ff0a077210 */ /* 0x000fca0007ffe1ff */
[----:B------:R-:W-:-:S05]  /*0b20*/  IMAD R7, R0, R7, R2 ;  /* 0x0000000700077224 */ /* 0x000fca00078e0202 */
[----:B------:R-:W-:-:S13]  /*0b30*/  ISETP.GT.U32.AND P0, PT, R0, R7, PT ;  /* 0x000000070000720c */ /* 0x000fda0003f04070 */
[----:B------:R-:W-:Y:S01]  /*0b40*/  @!P0 IMAD.IADD R7, R7, 0x1, -R0 ;  /* 0x0000000107078824 */ /* 0x000fe200078e0a00 */
[----:B------:R-:W-:-:S04]  /*0b50*/  @!P0 IADD3 R10, R10, 0x1, RZ ;  /* 0x000000010a0a8810 */ /* 0x000fc80007ffe0ff */
[----:B------:R-:W-:Y:S02]  /*0b60*/  ISETP.GE.U32.AND P1, PT, R7, R0, PT ;  /* 0x000000000700720c */ /* 0x000fe40003f26070 */
[----:B------:R-:W-:Y:S02]  /*0b70*/  LOP3.LUT R0, R15, c[0x0][0x1c8], RZ, 0x3c, !PT ;  /* 0x000072000f007a12 */ /* 0x000fe400078e3cff */
[----:B------:R-:W-:Y:S02]  /*0b80*/  SHF.R.S32.HI R7, RZ, 0x1f, R8 ;  /* 0x0000001fff077819 */ /* 0x000fe40000011408 */
[----:B------:R-:W-:-:S03]  /*0b90*/  ISETP.GE.AND P0, PT, R0, RZ, PT ;  /* 0x000000ff0000720c */ /* 0x000fc60003f06270 */
[----:B------:R-:W-:-:S04]  /*0ba0*/  IMAD R11, R7, c[0x0][0x198], RZ ;  /* 0x00006600070b7a24 */ /* 0x000fc800078e02ff */
[----:B------:R-:W-:Y:S01]  /*0bb0*/  @P1 IADD3 R10, R10, 0x1, RZ ;  /* 0x000000010a0a1810 */ /* 0x000fe20007ffe0ff */
[----:B------:R-:W-:Y:S01]  /*0bc0*/  IMAD R11, R8, c[0x0][0x19c], R11 ;  /* 0x00006700080b7a24 */ /* 0x000fe200078e020b */
[----:B------:R-:W-:-:S04]  /*0bd0*/  ISETP.NE.AND P1, PT, RZ, c[0x0][0x1c8], PT ;  /* 0x00007200ff007a0c */ /* 0x000fc80003f25270 */
[----:B------:R-:W-:-:S09]  /*0be0*/  @!P0 IMAD.MOV R10, RZ, RZ, -R10 ;  /* 0x000000ffff0a8224 */ /* 0x000fd200078e0a0a */
[----:B------:R-:W-:Y:S02]  /*0bf0*/  @!P1 LOP3.LUT R10, RZ, c[0x0][0x1c8], RZ, 0x33, !PT ;  /* 0x00007200ff0a9a12 */ /* 0x000fe400078e33ff */
[----:B--2---:R-:W-:Y:S01]  /*0c00*/  SHF.R.S32.HI R13, RZ, 0x1f, R16 ;  /* 0x0000001fff0d7819 */ /* 0x004fe20000011410 */
[----:B------:R-:W-:-:S04]  /*0c10*/  IMAD.WIDE.U32 R4, R16, c[0x0][0x180], RZ ;  /* 0x0000600010047a25 */ /* 0x000fc800078e00ff */
[C---:B------:R-:W-:Y:S02]  /*0c20*/  IMAD R9, R13.reuse, c[0x0][0x180], RZ ;  /* 0x000060000d097a24 */ /* 0x040fe400078e02ff */
[----:B------:R-:W-:Y:S02]  /*0c30*/  IMAD R13, R13, c[0x0][0x188], RZ ;  /* 0x000062000d0d7a24 */ /* 0x000fe400078e02ff */
[C---:B------:R-:W-:Y:S01]  /*0c40*/  IMAD R0, R16.reuse, c[0x0][0x184], R9 ;  /* 0x0000610010007a24 */ /* 0x040fe200078e0209 */
[----:B------:R-:W-:Y:S01]  /*0c50*/  SHF.R.S32.HI R9, RZ, 0x1f, R10 ;  /* 0x0000001fff097819 */ /* 0x000fe2000001140a */
[C---:B------:R-:W-:Y:S02]  /*0c60*/  IMAD R13, R16.reuse, c[0x0][0x18c], R13 ;  /* 0x00006300100d7a24 */ /* 0x040fe400078e020d */
[----:B------:R-:W-:Y:S01]  /*0c70*/  IMAD.WIDE.U32 R16, R16, c[0x0][0x188], RZ ;  /* 0x0000620010107a25 */ /* 0x000fe200078e00ff */
[----:B------:R-:W-:-:S04]  /*0c80*/  IADD3 R5, R5, R0, RZ ;  /* 0x0000000005057210 */ /* 0x000fc80007ffe0ff */
[----:B------:R-:W-:Y:S01]  /*0c90*/  IADD3 R13, R17, R13, RZ ;  /* 0x0000000d110d7210 */ /* 0x000fe20007ffe0ff */
[----:B------:R-:W-:-:S04]  /*0ca0*/  IMAD.WIDE.U32 R4, R8, c[0x0][0x198], R4 ;  /* 0x0000660008047a25 */ /* 0x000fc800078e0004 */
[----:B------:R-:W-:Y:S02]  /*0cb0*/  IMAD.IADD R5, R5, 0x1, R11 ;  /* 0x0000000105057824 */ /* 0x000fe400078e020b */
[----:B------:R-:W-:Y:S02]  /*0cc0*/  IMAD R11, R9, c[0x0][0x1b0], RZ ;  /* 0x00006c00090b7a24 */ /* 0x000fe400078e02ff */
[----:B------:R-:W-:-:S04]  /*0cd0*/  IMAD.WIDE.U32 R4, R10, c[0x0][0x1b0], R4 ;  /* 0x00006c000a047a25 */ /* 0x000fc800078e0004 */
[----:B------:R-:W-:Y:S01]  /*0ce0*/  IMAD R11, R10, c[0x0][0x1b4], R11 ;  /* 0x00006d000a0b7a24 */ /* 0x000fe200078e020b */
[----:B------:R-:W-:-:S03]  /*0cf0*/  MOV R14, R4 ;  /* 0x00000004000e7202 */ /* 0x000fc60000000f00 */
[----:B------:R-:W-:Y:S01]  /*0d00*/  IMAD.IADD R11, R5, 0x1, R11 ;  /* 0x00000001050b7824 */ /* 0x000fe200078e020b */
[----:B------:R-:W-:Y:S05]  /*0d10*/  BRA `(.L_x_2263) ;  /* 0x0000036000007947 */ /* 0x000fea0003800000 */
.L_x_2262:
[----:B------:R-:W-:Y:S02]  /*0d20*/  IABS R5, c[0x0][0x1c8] ;  /* 0x0000720000057a13 */ /* 0x000fe40000000000 */
[----:B------:R-:W-:Y:S02]  /*0d30*/  SHF.R.S32.HI R16, RZ, 0x1f, R19 ;  /* 0x0000001fff107819 */ /* 0x000fe40000011413 */
[----:B------:R-:W1:Y:S01]  /*0d40*/  I2F.RP R7, R5 ;  /* 0x0000000500077306 */ /* 0x000e620000209400 */
[----:B-----5:R-:W-:-:S07]  /*0d50*/  SHF.R.S32.HI R13, RZ, 0x1f, R0 ;  /* 0x0000001fff0d7819 */ /* 0x020fce0000011400 */
        /* <DEDUP_REMOVED lines=8> */
[----:B------:R-:W-:Y:S02]  /*0de0*/  MOV R4, R2 ;  /* 0x0000000200047202 */ /* 0x000fe40000000f00 */
[----:B------:R-:W-:-:S03]  /*0df0*/  LEA R8, R36, 0xffffff80, 0x7 ;  /* 0xffffff8024087811 */ /* 0x000fc600078e38ff */
[----:B------:R-:W-:Y:S01]  /*0e00*/  IMAD.HI.U32 R10, R9, R4, RZ ;  /* 0x00000004090a7227 */ /* 0x000fe200078e00ff */
[----:B------:R-:W-:Y:S02]  /*0e10*/  SHF.R.S32.HI R7, RZ, 0x1f, R8 ;  /* 0x0000001fff077819 */ /* 0x000fe40000011408 */
[----:B------:R-:W-:Y:S01]  /*0e20*/  IADD3 R22, P1, R19, R8, RZ ;  /* 0x0000000813167210 */ /* 0x000fe20007f3e0ff */
[----:B------:R-:W-:-:S04]  /*0e30*/  IMAD.MOV R2, RZ, RZ, -R10 ;  /* 0x000000ffff027224 */ /* 0x000fc800078e0a0a */
[----:B------:R-:W-:-:S05]  /*0e40*/  IMAD R2, R5, R2, R4 ;  /* 0x0000000205027224 */ /* 0x000fca00078e0204 */
[----:B------:R-:W-:-:S13]  /*0e50*/  ISETP.GT.U32.AND P0, PT, R5, R2, PT ;  /* 0x000000020500720c */ /* 0x000fda0003f04070 */
[-C--:B------:R-:W-:Y:S02]  /*0e60*/  @!P0 IADD3 R2, R2, -R5.reuse, RZ ;  /* 0x8000000502028210 */ /* 0x080fe40007ffe0ff */
[----:B------:R-:W-:Y:S02]  /*0e70*/  @!P0 IADD3 R10, R10, 0x1, RZ ;  /* 0x000000010a0a8810 */ /* 0x000fe40007ffe0ff */
[----:B------:R-:W-:Y:S01]  /*0e80*/  ISETP.GE.U32.AND P2, PT, R2, R5, PT ;  /* 0x000000050200720c */ /* 0x000fe20003f46070 */
[C---:B------:R-:W-:Y:S01]  /*0e90*/  IMAD.X R5, R16.reuse, 0x1, R7, P1 ;  /* 0x0000000110057824 */ /* 0x040fe200008e0607 */
[----:B------:R-:W-:Y:S01]  /*0ea0*/  LOP3.LUT R2, R15, c[0x0][0x1c8], RZ, 0x3c, !PT ;  /* 0x000072000f027a12 */ /* 0x000fe200078e3cff */
[----:B------:R-:W-:Y:S01]  /*0eb0*/  IMAD R16, R16, c[0x0][0x1a0], RZ ;  /* 0x0000680010107a24 */ /* 0x000fe200078e02ff */
[----:B------:R-:W-:Y:S01]  /*0ec0*/  ISETP.NE.AND P0, PT, RZ, c[0x0][0x1c8], PT ;  /* 0x00007200ff007a0c */ /* 0x000fe20003f05270 */
[----:B------:R-:W-:Y:S01]  /*0ed0*/  IMAD R5, R5, c[0x0][0x198], RZ ;  /* 0x0000660005057a24 */ /* 0x000fe200078e02ff */
[----:B------:R-:W-:Y:S01]  /*0ee0*/  ISETP.GE.AND P1, PT, R2, RZ, PT ;  /* 0x000000ff0200720c */ /* 0x000fe20003f26270 */
[----:B------:R-:W-:-:S02]  /*0ef0*/  IMAD R16, R19, c[0x0][0x1a4], R16 ;  /* 0x0000690013107a24 */ /* 0x000fc400078e0210 */
[C---:B------:R-:W-:Y:S02]  /*0f00*/  IMAD R5, R22.reuse, c[0x0][0x19c], R5 ;  /* 0x0000670016057a24 */ /* 0x040fe400078e0205 */
[----:B------:R-:W-:Y:S02]  /*0f10*/  IMAD.WIDE.U32 R22, R22, c[0x0][0x198], RZ ;  /* 0x0000660016167a25 */ /* 0x000fe400078e00ff */
[----:B------:R-:W-:Y:S02]  /*0f20*/  @P2 IADD3 R10, R10, 0x1, RZ ;  /* 0x000000010a0a2810 */ /* 0x000fe40007ffe0ff */
[----:B------:R-:W-:Y:S01]  /*0f30*/  IMAD.WIDE.U32 R18, R19, c[0x0][0x1a0], RZ ;  /* 0x0000680013127a25 */ /* 0x000fe200078e00ff */
[----:B------:R-:W-:-:S03]  /*0f40*/  IADD3 R23, R23, R5, RZ ;  /* 0x0000000517177210 */ /* 0x000fc60007ffe0ff */
[----:B------:R-:W-:Y:S01]  /*0f50*/  IMAD R5, R13, c[0x0][0x180], RZ ;  /* 0x000060000d057a24 */ /* 0x000fe200078e02ff */
[----:B------:R-:W-:Y:S01]  /*0f60*/  IADD3 R17, R19, R16, RZ ;  /* 0x0000001013117210 */ /* 0x000fe20007ffe0ff */
[----:B------:R-:W-:Y:S01]  /*0f70*/  @!P1 IMAD.MOV R10, RZ, RZ, -R10 ;  /* 0x000000ffff0a9224 */ /* 0x000fe200078e0a0a */
[----:B------:R-:W-:Y:S01]  /*0f80*/  @!P0 LOP3.LUT R10, RZ, c[0x0][0x1c8], RZ, 0x33, !PT ;  /* 0x00007200ff0a8a12 */ /* 0x000fe200078e33ff */
[C---:B------:R-:W-:Y:S01]  /*0f90*/  IMAD R2, R0.reuse, c[0x0][0x184], R5 ;  /* 0x0000610000027a24 */ /* 0x040fe200078e0205 */
[----:B------:R-:W-:Y:S01]  /*0fa0*/  MOV R16, R18 ;  /* 0x0000001200107202 */ /* 0x000fe20000000f00 */
[----:B------:R-:W-:Y:S01]  /*0fb0*/  IMAD.WIDE.U32 R4, R0, c[0x0][0x180], R22 ;  /* 0x0000600000047a25 */ /* 0x000fe200078e0016 */
[----:B------:R-:W-:-:S03]  /*0fc0*/  SHF.R.S32.HI R9, RZ, 0x1f, R10 ;  /* 0x0000001fff097819 */ /* 0x000fc6000001140a */
[----:B------:R-:W-:Y:S01]  /*0fd0*/  IMAD.IADD R19, R5, 0x1, R2 ;  /* 0x0000000105137824 */ /* 0x000fe200078e0202 */
[----:B------:R-:W-:Y:S01]  /*0fe0*/  MOV R18, R4 ;  /* 0x0000000400127202 */ /* 0x000fe20000000f00 */
[----:B------:R-:W-:Y:S02]  /*0ff0*/  IMAD R5, R9, c[0x0][0x1b0], RZ ;  /* 0x00006c0009057a24 */ /* 0x000fe400078e02ff */
[----:B------:R-:W-:Y:S02]  /*1000*/  IMAD R13, R13, c[0x0][0x188], RZ ;  /* 0x000062000d0d7a24 */ /* 0x000fe400078e02ff */
[----:B------:R-:W-:-:S04]  /*1010*/  IMAD.WIDE.U32 R18, R10, c[0x0][0x1b0], R18 ;  /* 0x00006c000a127a25 */ /* 0x000fc800078e0012 */
[----:B------:R-:W-:Y:S01]  /*1020*/  IMAD R5, R10, c[0x0][0x1b4], R5 ;  /* 0x00006d000a057a24 */ /* 0x000fe200078e0205 */
[----:B------:R-:W-:Y:S01]  /*1030*/  MOV R14, R18 ;  /* 0x00000012000e7202 */ /* 0x000fe20000000f00 */
[C---:B------:R-:W-:Y:S02]  /*1040*/  IMAD R13, R0.reuse, c[0x0][0x18c], R13 ;  /* 0x00006300000d7a24 */ /* 0x040fe400078e020d */
[----:B------:R-:W-:Y:S01]  /*1050*/  IMAD.WIDE.U32 R16, R0, c[0x0][0x188], R16 ;  /* 0x0000620000107a25 */ /* 0x000fe200078e0010 */
[----:B------:R-:W-:-:S03]  /*1060*/  IADD3 R11, R19, R5, RZ ;  /* 0x00000005130b7210 */ /* 0x000fc60007ffe0ff */
[----:B------:R-:W-:Y:S02]  /*1070*/  IMAD.IADD R13, R17, 0x1, R13 ;  /* 0x00000001110d7824 */ /* 0x000fe400078e020d */
.L_x_2263:
[----:B------:R-:W-:Y:S01]  /*1080*/  SHF.R.S32.HI R37, RZ, 0x1f, R6 ;  /* 0x0000001fff257819 */ /* 0x000fe20000011406 */
[----:B------:R-:W-:Y:S01]  /*1090*/  IMAD R9, R9, c[0x0][0x1b8], RZ ;  /* 0x00006e0009097a24 */ /* 0x000fe200078e02ff */
[----:B------:R-:W-:Y:S02]  /*10a0*/  ULDC.64 UR4, c[0x0][0x190] ;  /* 0x0000640000047ab9 */ /* 0x000fe40000000a00 */
[CC--:B------:R-:W-:Y:S01]  /*10b0*/  LEA.HI R4, R37.reuse, R6.reuse, RZ, 0x3 ;  /* 0x0000000625047211 */ /* 0x0c0fe200078f18ff */
[----:B------:R-:W-:Y:S01]  /*10c0*/  IMAD R9, R10, c[0x0][0x1bc], R9 ;  /* 0x00006f000a097a24 */ /* 0x000fe200078e0209 */
[----:B------:R-:W-:Y:S01]  /*10d0*/  LEA.HI R17, R37, R6, RZ, 0x4 ;  /* 0x0000000625117211 */ /* 0x000fe200078f20ff */
[----:B------:R-:W-:Y:S01]  /*10e0*/  USHF.L.U32 UR9, UR4, 0x5, URZ ;  /* 0x0000000504097899 */ /* 0x000fe2000800063f */
[----:B------:R-:W-:Y:S01]  /*10f0*/  SHF.R.S32.HI R26, RZ, 0x3, R4 ;  /* 0x00000003ff1a7819 */ /* 0x000fe20000011404 */
[----:B------:R-:W-:Y:S01]  /*1100*/  UMOV UR8, 0x5 ;  /* 0x0000000500087882 */ /* 0x000fe20000000000 */
[----:B------:R-:W-:Y:S01]  /*1110*/  LOP3.LUT R5, R4, 0xfffffff8, RZ, 0xc0, !PT ;  /* 0xfffffff804057812 */ /* 0x000fe200078ec0ff */
[----:B------:R-:W-:Y:S01]  /*1120*/  USHF.L.U64.HI UR5, UR4, UR8, UR5 ;  /* 0x0000000804057299 */ /* 0x000fe20008010205 */
[----:B------:R-:W-:Y:S01]  /*1130*/  SHF.R.S32.HI R22, RZ, 0x4, R17 ;  /* 0x00000004ff167819 */ /* 0x000fe20000011411 */
[----:B------:R-:W-:Y:S01]  /*1140*/  IMAD.SHL.U32 R21, R26, 0x40, RZ ;  /* 0x000000401a157824 */ /* 0x000fe200078e00ff */
[----:B------:R-:W-:Y:S01]  /*1150*/  SHF.R.S32.HI R27, RZ, 0x1f, R26 ;  /* 0x0000001fff1b7819 */ /* 0x000fe2000001141a */
[----:B------:R-:W-:Y:S01]  /*1160*/  IMAD.IADD R2, R6, 0x1, -R5 ;  /* 0x0000000106027824 */ /* 0x000fe200078e0a05 */
[----:B------:R-:W-:Y:S01]  /*1170*/  SHF.R.S32.HI R5, RZ, 0x1f, R24 ;  /* 0x0000001fff057819 */ /* 0x000fe20000011418 */
[----:B------:R-:W-:Y:S01]  /*1180*/  ULDC.64 UR6, c[0x0][0x198] ;  /* 0x0000660000067ab9 */ /* 0x000fe20000000a00 */
[----:B------:R-:W-:Y:S01]  /*1190*/  LOP3.LUT R21, R21, 0x1c0, RZ, 0xc0, !PT ;  /* 0x000001c015157812 */ /* 0x000fe200078ec0ff */
[----:B------:R-:W-:Y:S01]  /*11a0*/  IMAD.SHL.U32 R230, R2, 0x8, RZ ;  /* 0x0000000802e67824 */ /* 0x000fe200078e00ff */
[----:B------:R-:W-:Y:S01]  /*11b0*/  IADD3 R8, P1, R26, R8, RZ ;  /* 0x000000081a087210 */ /* 0x000fe20007f3e0ff */
[----:B------:R-:W-:Y:S01]  /*11c0*/  IMAD R5, R5, c[0x0][0x178], RZ ;  /* 0x00005e0005057a24 */ /* 0x000fe200078e02ff */
[----:B------:R-:W-:Y:S01]  /*11d0*/  SHF.R.U32.HI R18, RZ, 0x3, R21 ;  /* 0x00000003ff127819 */ /* 0x000fe20000011615 */
[----:B------:R-:W-:Y:S01]  /*11e0*/  IMAD.WIDE R28, R20, 0x40, R26 ;  /* 0x00000040141c7825 */ /* 0x000fe200078e021a */
[--C-:B------:R-:W-:Y:S01]  /*11f0*/  LOP3.LUT R19, R21, 0x38, R230.reuse, 0xf8, !PT ;  /* 0x0000003815137812 */ /* 0x100fe200078ef8e6 */
[----:B------:R-:W-:Y:S01]  /*1200*/  USHF.L.U32 UR12, UR6, 0x5, URZ ;  /* 0x00000005060c7899 */ /* 0x000fe2000800063f */
[--C-:B------:R-:W-:Y:S01]  /*1210*/  SHF.R.S32.HI R231, RZ, 0x1f, R230.reuse ;  /* 0x0000001fffe77819 */ /* 0x100fe200000114e6 */
[C---:B------:R-:W-:Y:S01]  /*1220*/  IMAD R0, R24.reuse, c[0x0][0x17c], R5 ;  /* 0x00005f0018007a24 */ /* 0x040fe200078e0205 */
[C---:B------:R-:W-:Y:S01]  /*1230*/  LEA.HI R21, R17.reuse, R22, RZ, 0x1 ;  /* 0x0000001611157211 */ /* 0x040fe200078f08ff */
[----:B------:R-:W-:Y:S01]  /*1240*/  USHF.L.U64.HI UR7, UR6, UR8, UR7 ;  /* 0x0000000806077299 */ /* 0x000fe20008010207 */
[----:B------:R-:W-:Y:S01]  /*1250*/  LOP3.LUT R17, R17, 0xfffffff0, RZ, 0xc0, !PT ;  /* 0xfffffff011117812 */ /* 0x000fe200078ec0ff */
[----:B------:R-:W-:Y:S01]  /*1260*/  IMAD.WIDE.U32 R24, R24, c[0x0][0x178], R230 ;  /* 0x00005e0018187a25 */ /* 0x000fe200078e00e6 */
[----:B------:R-:W-:-:S02]  /*1270*/  LOP3.LUT R21, R21, 0xfffffffe, RZ, 0xc0, !PT ;  /* 0xfffffffe15157812 */ /* 0x000fc400078ec0ff */
[----:B------:R-:W-:Y:S01]  /*1280*/  SHF.R.S32.HI R5, RZ, 0x1f, R15 ;  /* 0x0000001fff057819 */ /* 0x000fe2000001140f */
[----:B------:R-:W-:Y:S01]  /*1290*/  IMAD.IADD R25, R25, 0x1, R0 ;  /* 0x0000000119197824 */ /* 0x000fe200078e0200 */
[----:B------:R-:W-:Y:S01]  /*12a0*/  IADD3 R30, P2, R230, R14, RZ ;  /* 0x0000000ee61e7210 */ /* 0x000fe20007f5e0ff */
[----:B------:R-:W-:Y:S01]  /*12b0*/  IMAD.IADD R0, R22, 0x1, -R21 ;  /* 0x0000000116007824 */ /* 0x000fe200078e0a15 */
[----:B------:R-:W-:Y:S01]  /*12c0*/  IADD3 R22, P0, R230, R16, RZ ;  /* 0x00000010e6167210 */ /* 0x000fe20007f1e0ff */
[----:B------:R-:W-:Y:S01]  /*12d0*/  IMAD.IADD R17, R6, 0x1, -R17 ;  /* 0x0000000106117824 */ /* 0x000fe200078e0a11 */
[----:B------:R-:W-:Y:S01]  /*12e0*/  LOP3.LUT R18, R19, R18, RZ, 0x3c, !PT ;  /* 0x0000001213127212 */ /* 0x000fe200078e3cff */
[----:B------:R-:W-:Y:S01]  /*12f0*/  IMAD R20, R5, c[0x0][0x1a8], RZ ;  /* 0x00006a0005147a24 */ /* 0x000fe200078e02ff */
[-C--:B------:R-:W-:Y:S01]  /*1300*/  LEA.HI R19, R37, R6.reuse, RZ, 0x6 ;  /* 0x0000000625137211 */ /* 0x080fe200078f30ff */
[----:B------:R-:W-:Y:S01]  /*1310*/  IMAD.X R23, R231, 0x1, R13, P0 ;  /* 0x00000001e7177824 */ /* 0x000fe200000e060d */
[----:B------:R-:W-:Y:S01]  /*1320*/  SHF.R.S32.HI R14, RZ, 0x1f, R17 ;  /* 0x0000001fff0e7819 */ /* 0x000fe20000011411 */
[----:B------:R-:W-:Y:S01]  /*1330*/  IMAD R5, R27, c[0x0][0x198], RZ ;  /* 0x000066001b057a24 */ /* 0x000fe200078e02ff */
[----:B------:R-:W-:Y:S01]  /*1340*/  LEA.HI R37, R37, R6, RZ, 0x5 ;  /* 0x0000000625257211 */ /* 0x000fe200078f28ff */
[----:B------:R-:W-:-:S02]  /*1350*/  IMAD.X R31, R231, 0x1, R11, P2 ;  /* 0x00000001e71f7824 */ /* 0x000fc400010e060b */
[C---:B------:R-:W-:Y:S01]  /*1360*/  IMAD R20, R15.reuse, c[0x0][0x1ac], R20 ;  /* 0x00006b000f147a24 */ /* 0x040fe200078e0214 */
[----:B------:R-:W-:Y:S01]  /*1370*/  SHF.R.S32.HI R38, RZ, 0x5, R37 ;  /* 0x00000005ff267819 */ /* 0x000fe20000011425 */
[----:B------:R-:W-:Y:S01]  /*1380*/  IMAD.WIDE.U32 R24, R15, c[0x0][0x1a8], R24 ;  /* 0x00006a000f187a25 */ /* 0x000fe200078e0018 */
[----:B------:R-:W-:-:S03]  /*1390*/  SHF.R.S32.HI R235, RZ, 0x1f, R37 ;  /* 0x0000001fffeb7819 */ /* 0x000fc60000011425 */
[----:B------:R-:W-:Y:S01]  /*13a0*/  IMAD.X R13, R27, 0x1, R7, P1 ;  /* 0x000000011b0d7824 */ /* 0x000fe200008e0607 */
[----:B------:R-:W-:Y:S01]  /*13b0*/  LEA.HI R7, R14, R17, RZ, 0x3 ;  /* 0x000000110e077211 */ /* 0x000fe200078f18ff */
[----:B------:R-:W-:Y:S01]  /*13c0*/  IMAD.WIDE.U32 R22, R10, c[0x0][0x1b8], R22 ;  /* 0x00006e000a167a25 */ /* 0x000fe200078e0016 */
[----:B------:R-:W-:Y:S02]  /*13d0*/  LEA.HI R235, R235, R38, RZ, 0x2 ;  /* 0x00000026ebeb7211 */ /* 0x000fe400078f10ff */
[----:B------:R-:W-:Y:S01]  /*13e0*/  LOP3.LUT R10, R7, 0xfffffff8, RZ, 0xc0, !PT ;  /* 0xfffffff8070a7812 */ /* 0x000fe200078ec0ff */
[C---:B------:R-:W-:Y:S01]  /*13f0*/  IMAD R5, R26.reuse, c[0x0][0x19c], R5 ;  /* 0x000067001a057a24 */ /* 0x040fe200078e0205 */
[----:B------:R-:W-:Y:S01]  /*1400*/  LOP3.LUT R235, R235, 0xfffffffc, RZ, 0xc0, !PT ;  /* 0xfffffffcebeb7812 */ /* 0x000fe200078ec0ff */
[----:B------:R-:W-:-:S04]  /*1410*/  IMAD.WIDE.U32 R30, R26, c[0x0][0x198], R30 ;  /* 0x000066001a1e7a25 */ /* 0x000fc800078e001e */
[----:B------:R-:W-:Y:S01]  /*1420*/  IMAD.IADD R25, R25, 0x1, R20 ;  /* 0x0000000119197824 */ /* 0x000fe200078e0214 */
[----:B------:R-:W-:Y:S01]  /*1430*/  LEA R226, P0, R30, c[0x0][0x168], 0x1 ;  /* 0x00005a001ee27a11 */ /* 0x000fe200078008ff */
[----:B------:R-:W-:Y:S02]  /*1440*/  IMAD R11, R29, c[0x0][0x190], RZ ;  /* 0x000064001d0b7a24 */ /* 0x000fe400078e02ff */
[----:B------:R-:W-:Y:S02]  /*1450*/  IMAD.IADD R23, R23, 0x1, R9 ;  /* 0x0000000117177824 */ /* 0x000fe400078e0209 */
[----:B------:R-:W-:Y:S02]  /*1460*/  IMAD.IADD R227, R31, 0x1, R5 ;  /* 0x000000011fe37824 */ /* 0x000fe400078e0205 */
[C---:B------:R-:W-:Y:S02]  /*1470*/  IMAD R9, R28.reuse, c[0x0][0x194], R11 ;  /* 0x000065001c097a24 */ /* 0x040fe400078e020b */
[----:B------:R-:W-:Y:S01]  /*1480*/  IMAD.WIDE.U32 R24, R28, c[0x0][0x190], R24 ;  /* 0x000064001c187a25 */ /* 0x000fe200078e0018 */
[----:B------:R-:W-:-:S03]  /*1490*/  LEA.HI.X R227, R30, c[0x0][0x16c], R227, 0x1, P0 ;  /* 0x00005b001ee37a11 */ /* 0x000fc600000f0ce3 */
[----:B------:R-:W-:Y:S02]  /*14a0*/  IMAD.SHL.U32 R19, R19, 0x8, RZ ;  /* 0x0000000813137824 */ /* 0x000fe400078e00ff */
[----:B------:R-:W-:Y:S01]  /*14b0*/  IMAD.IADD R5, R17, 0x1, -R10 ;  /* 0x0000000111057824 */ /* 0x000fe200078e0a0a */
[----:B------:R-:W-:Y:S01]  /*14c0*/  LEA R10, P0, R24, c[0x0][0x160], 0x1 ;  /* 0x00005800180a7a11 */ /* 0x000fe200078008ff */
[----:B------:R-:W-:Y:S01]  /*14d0*/  IMAD.IADD R9, R25, 0x1, R9 ;  /* 0x0000000119097824 */ /* 0x000fe200078e0209 */
[----:B------:R-:W-:Y:S01]  /*14e0*/  LOP3.LUT R18, R18, 0x7ffffe00, R19, 0xf8, !PT ;  /* 0x7ffffe0012127812 */ /* 0x000fe200078ef813 */
[----:B------:R-:W-:Y:S01]  /*14f0*/  IMAD R13, R13, c[0x0][0x1a0], RZ ;  /* 0x000068000d0d7a24 */ /* 0x000fe200078e02ff */
[----:B------:R-:W-:Y:S01]  /*1500*/  LOP3.LUT P1, RZ, R5, 0x2, RZ, 0xc0, !PT ;  /* 0x0000000205ff7812 */ /* 0x000fe2000782c0ff */
[----:B------:R-:W-:Y:S01]  /*1510*/  IMAD.SHL.U32 R7, R7, 0x40, RZ ;  /* 0x0000004007077824 */ /* 0x000fe200078e00ff */
[----:B------:R-:W-:Y:S01]  /*1520*/  LEA.HI.X R11, R24, c[0x0][0x164], R9, 0x1, P0 ;  /* 0x00005900180b7a11 */ /* 0x000fe200000f0c09 */
[----:B------:R-:W-:Y:S01]  /*1530*/  IMAD.SHL.U32 R229, R18, 0x2, RZ ;  /* 0x0000000212e57824 */ /* 0x000fe200078e00ff */
[----:B------:R-:W-:Y:S01]  /*1540*/  IADD3 R14, P0, R10, UR9, RZ ;  /* 0x000000090a0e7c10 */ /* 0x000fe2000ff1e0ff */
[C---:B------:R-:W-:Y:S01]  /*1550*/  IMAD R13, R8.reuse, c[0x0][0x1a4], R13 ;  /* 0x00006900080d7a24 */ /* 0x040fe200078e020d */
[----:B------:R-:W-:Y:S01]  /*1560*/  LOP3.LUT R7, R7, 0xfffffe00, RZ, 0xc0, !PT ;  /* 0xfffffe0007077812 */ /* 0x000fe200078ec0ff */
[----:B------:R-:W-:Y:S01]  /*1570*/  IMAD.WIDE.U32 R8, R8, c[0x0][0x1a0], R22 ;  /* 0x0000680008087a25 */ /* 0x000fe200078e0016 */
[----:B------:R-:W-:Y:S01]  /*1580*/  IADD3.X R15, R11, UR5, RZ, P0, !PT ;  /* 0x000000050b0f7c10 */ /* 0x000fe200087fe4ff */
[----:B------:R-:W-:Y:S01]  /*1590*/  @!PT LDS RZ, [RZ] ;  /* 0x00000000fffff984 */ /* 0x000fe20000000800 */
[----:B------:R-:W-:Y:S01]  /*15a0*/  @!PT LDS RZ, [RZ] ;  /* 0x00000000fffff984 */ /* 0x000fe20000000800 */
[----:B------:R-:W-:Y:S01]  /*15b0*/  @!PT LDS RZ, [RZ] ;  /* 0x00000000fffff984 */ /* 0x000fe20000000800 */
[----:B------:R1:W-:Y:S01]  /*15c0*/  LDGSTS.E.BYPASS.LTC128B.128 [R229], [R10.64] ;  /* 0x000000000ae57fae */ /* 0x0003e2000b901d4a */
[----:B------:R-:W-:Y:S01]  /*15d0*/  IADD3 R18, P0, R14, UR9, RZ ;  /* 0x000000090e127c10 */ /* 0x000fe2000ff1e0ff */
[----:B------:R-:W-:-:S02]  /*15e0*/  IMAD.IADD R13, R9, 0x1, R13 ;  /* 0x00000001090d7824 */ /* 0x000fc400078e020d */
[----:B------:R1:W-:Y:S01]  /*15f0*/  LDGSTS.E.BYPASS.LTC128B.128 [R229+0x2000], [R10.64+0x80] ;  /* 0x020000800ae57fae */ /* 0x0003e2000b901d4a */
[----:B------:R-:W-:Y:S01]  /*1600*/  IADD3.X R19, R15, UR5, RZ, P0, !PT ;  /* 0x000000050f137c10 */ /* 0x000fe200087fe4ff */
[----:B------:R-:W-:Y:S01]  /*1610*/  IMAD.SHL.U32 R9, R0, 0x8, RZ ;  /* 0x0000000800097824 */ /* 0x000fe200078e00ff */
[----:B------:R-:W-:Y:S01]  /*1620*/  IADD3 R20, P0, R18, UR9, RZ ;  /* 0x0000000912147c10 */ /* 0x000fe2000ff1e0ff */
[----:B------:R2:W-:Y:S01]  /*1630*/  LDGSTS.E.BYPASS.LTC128B.128 [R229+0x800], [R14.64] ;  /* 0x008000000ee57fae */ /* 0x0005e2000b901d4a */
[----:B------:R-:W-:Y:S02]  /*1640*/  IMAD R125, R38, 0x10, R125 ;  /* 0x00000010267d7824 */ /* 0x000fe400078e027d */
[----:B------:R-:W-:Y:S01]  /*1650*/  IADD3.X R21, R19, UR5, RZ, P0, !PT ;  /* 0x0000000513157c10 */ /* 0x000fe200087fe4ff */
[----:B------:R2:W-:Y:S01]  /*1660*/  LDGSTS.E.BYPASS.LTC128B.128 [R229+0x2800], [R14.64+0x80] ;  /* 0x028000800ee57fae */ /* 0x0005e2000b901d4a */
[----:B------:R-:W-:Y:S01]  /*1670*/  IADD3 R16, P0, R226, UR12, RZ ;  /* 0x0000000ce2107c10 */ /* 0x000fe2000ff1e0ff */
[----:B------:R-:W-:Y:S01]  /*1680*/  ULDC.64 UR4, c[0x0][0x1a0] ;  /* 0x0000680000047ab9 */ /* 0x000fe20000000a00 */
[----:B------:R-:W-:Y:S01]  /*1690*/  IMAD.IADD R235, R38, 0x1, -R235 ;  /* 0x0000000126eb7824 */ /* 0x000fe200078e0aeb */
[----:B------:R3:W-:Y:S01]  /*16a0*/  LDGSTS.E.BYPASS.LTC128B.128 [R229+0x1000], [R18.64] ;  /* 0x0100000012e57fae */ /* 0x0007e2000b901d4a */
[----:B------:R-:W-:Y:S01]  /*16b0*/  IADD3.X R17, R227, UR7, RZ, P0, !PT ;  /* 0x00000007e3117c10 */ /* 0x000fe200087fe4ff */
[----:B------:R-:W-:Y:S01]  /*16c0*/  USHF.L.U32 UR9, UR4, 0x5, URZ ;  /* 0x0000000504097899 */ /* 0x000fe2000800063f */
[----:B------:R-:W-:Y:S01]  /*16d0*/  IADD3 R22, P0, R16, UR12, RZ ;  /* 0x0000000c10167c10 */ /* 0x000fe2000ff1e0ff */
[----:B------:R3:W-:Y:S01]  /*16e0*/  LDGSTS.E.BYPASS.LTC128B.128 [R229+0x3000], [R18.64+0x80] ;  /* 0x0300008012e57fae */ /* 0x0007e2000b901d4a */
[----:B------:R-:W-:-:S02]  /*16f0*/  USHF.L.U64.HI UR5, UR4, UR8, UR5 ;  /* 0x0000000804057299 */ /* 0x000fc40008010205 */
[----:B------:R-:W-:Y:S01]  /*1700*/  IADD3.X R23, R17, UR7, RZ, P0, !PT ;  /* 0x0000000711177c10 */ /* 0x000fe200087fe4ff */
[----:B------:R4:W-:Y:S04]  /*1710*/  LDGSTS.E.BYPASS.LTC128B.128 [R229+0x1800], [R20.64] ;  /* 0x0180000014e57fae */ /* 0x0009e8000b901d4a */
[----:B------:R4:W-:Y:S04]  /*1720*/  LDGSTS.E.BYPASS.LTC128B.128 [R229+0x3800], [R20.64+0x80] ;  /* 0x0380008014e57fae */ /* 0x0009e8000b901d4a */
[----:B------:R1:W-:Y:S04]  /*1730*/  LDGSTS.E.BYPASS.LTC128B.128 [R229+0x4000], [R226.64] ;  /* 0x04000000e2e57fae */ /* 0x0003e8000b901d4a */
[----:B------:R3:W-:Y:S01]  /*1740*/  LDGSTS.E.BYPASS.LTC128B.128 [R229+0x8000], [R226.64+0x80] ;  /* 0x08000080e2e57fae */ /* 0x0007e2000b901d4a */
[----:B--2---:R-:W-:-:S03]  /*1750*/  IADD3 R14, P0, R22, UR12, RZ ;  /* 0x0000000c160e7c10 */ /* 0x004fc6000ff1e0ff */
[----:B------:R2:W-:Y:S01]  /*1760*/  LDGSTS.E.BYPASS.LTC128B.128 [R229+0x4800], [R16.64] ;  /* 0x0480000010e57fae */ /* 0x0005e2000b901d4a */
[----:B------:R-:W-:-:S03]  /*1770*/  IADD3.X R15, R23, UR7, RZ, P0, !PT ;  /* 0x00000007170f7c10 */ /* 0x000fc600087fe4ff */
[----:B------:R2:W-:Y:S04]  /*1780*/  LDGSTS.E.BYPASS.LTC128B.128 [R229+0x8800], [R16.64+0x80] ;  /* 0x0880008010e57fae */ /* 0x0005e8000b901d4a */
[----:B------:R5:W-:Y:S04]  /*1790*/  LDGSTS.E.BYPASS.LTC128B.128 [R229+0x5000], [R22.64] ;  /* 0x0500000016e57fae */ /* 0x000be8000b901d4a */
[----:B------:R5:W-:Y:S01]  /*17a0*/  LDGSTS.E.BYPASS.LTC128B.128 [R229+0x9000], [R22.64+0x80] ;  /* 0x0900008016e57fae */ /* 0x000be2000b901d4a */
[----:B----4-:R-:W-:-:S03]  /*17b0*/  IADD3 R20, P0, R14, UR12, RZ ;  /* 0x0000000c0e147c10 */ /* 0x010fc6000ff1e0ff */
[----:B------:R4:W-:Y:S01]  /*17c0*/  LDGSTS.E.BYPASS.LTC128B.128 [R229+0x5800], [R14.64] ;  /* 0x058000000ee57fae */ /* 0x0009e2000b901d4a */
[----:B------:R-:W-:-:S03]  /*17d0*/  IADD3.X R21, R15, UR7, RZ, P0, !PT ;  /* 0x000000070f157c10 */ /* 0x000fc600087fe4ff */
[----:B------:R4:W-:Y:S01]  /*17e0*/  LDGSTS.E.BYPASS.LTC128B.128 [R229+0x9800], [R14.64+0x80] ;  /* 0x098000800ee57fae */ /* 0x0009e2000b901d4a */
[----:B-1----:R-:W-:-:S03]  /*17f0*/  IADD3 R10, P0, R20, UR12, RZ ;  /* 0x0000000c140a7c10 */ /* 0x002fc6000ff1e0ff */
[----:B------:R5:W-:Y:S01]  /*1800*/  LDGSTS.E.BYPASS.LTC128B.128 [R229+0x6000], [R20.64] ;  /* 0x0600000014e57fae */ /* 0x000be2000b901d4a */
[----:B------:R-:W-:Y:S02]  /*1810*/  IADD3.X R11, R21, UR7, RZ, P0, !PT ;  /* 0x00000007150b7c10 */ /* 0x000fe400087fe4ff */
[----:B---3--:R-:W-:Y:S01]  /*1820*/  IADD3 R18, P0, R10, UR12, RZ ;  /* 0x0000000c0a127c10 */ /* 0x008fe2000ff1e0ff */
[----:B------:R5:W-:Y:S03]  /*1830*/  LDGSTS.E.BYPASS.LTC128B.128 [R229+0xa000], [R20.64+0x80] ;  /* 0x0a00008014e57fae */ /* 0x000be6000b901d4a */
[----:B------:R-:W-:Y:S01]  /*1840*/  IADD3.X R19, R11, UR7, RZ, P0, !PT ;  /* 0x000000070b137c10 */ /* 0x000fe200087fe4ff */
[----:B------:R1:W-:Y:S01]  /*1850*/  LDGSTS.E.BYPASS.LTC128B.128 [R229+0x6800], [R10.64] ;  /* 0x068000000ae57fae */ /* 0x0003e2000b901d4a */
[----:B--2---:R-:W-:-:S03]  /*1860*/  IADD3 R16, P0, R18, UR12, RZ ;  /* 0x0000000c12107c10 */ /* 0x004fc6000ff1e0ff */
[----:B------:R1:W-:Y:S01]  /*1870*/  LDGSTS.E.BYPASS.LTC128B.128 [R229+0xa800], [R10.64+0x80] ;  /* 0x0a8000800ae57fae */ /* 0x0003e2000b901d4a */
[----:B------:R-:W-:Y:S02]  /*1880*/  IADD3.X R17, R19, UR7, RZ, P0, !PT ;  /* 0x0000000713117c10 */ /* 0x000fe400087fe4ff */
[C---:B------:R-:W-:Y:S01]  /*1890*/  LEA R224, P0, R8.reuse, c[0x0][0x170], 0x1 ;  /* 0x00005c0008e07a11 */ /* 0x040fe200078008ff */
[----:B------:R2:W-:Y:S03]  /*18a0*/  LDGSTS.E.BYPASS.LTC128B.128 [R229+0x7000], [R18.64] ;  /* 0x0700000012e57fae */ /* 0x0005e6000b901d4a */
[----:B------:R-:W-:Y:S01]  /*18b0*/  LEA.HI.X R223, R8, c[0x0][0x174], R13, 0x1, P0 ;  /* 0x00005d0008df7a11 */ /* 0x000fe200000f0c0d */
[----:B------:R2:W-:Y:S01]  /*18c0*/  LDGSTS.E.BYPASS.LTC128B.128 [R229+0xb000], [R18.64+0x80] ;  /* 0x0b00008012e57fae */ /* 0x0005e2000b901d4a */
[----:B------:R-:W-:Y:S01]  /*18d0*/  IADD3 R8, P0, R224, UR9, RZ ;  /* 0x00000009e0087c10 */ /* 0x000fe2000ff1e0ff */
[----:B------:R-:W-:-:S02]  /*18e0*/  IMAD.MOV.U32 R222, RZ, RZ, R224 ;  /* 0x000000ffffde7224 */ /* 0x000fc400078e00e0 */
[----:B------:R3:W-:Y:S01]  /*18f0*/  LDGSTS.E.BYPASS.LTC128B.128 [R229+0x7800], [R16.64] ;  /* 0x0780000010e57fae */ /* 0x0007e2000b901d4a */
[----:B----4-:R-:W-:-:S03]  /*1900*/  IMAD.SHL.U32 R15, R2, 0x40, RZ ;  /* 0x00000040020f7824 */ /* 0x010fc600078e00ff */
[----:B------:R3:W-:Y:S02]  /*1910*/  LDGSTS.E.BYPASS.LTC128B.128 [R229+0xb800], [R16.64+0x80] ;  /* 0x0b80008010e57fae */ /* 0x0007e4000b901d4a */
[----:B------:R-:W-:Y:S02]  /*1920*/  LOP3.LUT R15, R15, 0x1c0, RZ, 0xc0, !PT ;  /* 0x000001c00f0f7812 */ /* 0x000fe400078ec0ff */
[----:B------:R-:W0:Y:S01]  /*1930*/  LDGDEPBAR ;  /* 0x00000000000079af */ /* 0x000e220000000000 */
[----:B-1----:R-:W-:Y:S01]  /*1940*/  IMAD.SHL.U32 R10, R5, 0x40, RZ ;  /* 0x00000040050a7824 */ /* 0x002fe200078e00ff */
[----:B------:R-:W-:Y:S02]  /*1950*/  LOP3.LUT R11, R15, 0x8, R4, 0xf8, !PT ;  /* 0x000000080f0b7812 */ /* 0x000fe400078ef804 */
[----:B------:R-:W-:Y:S02]  /*1960*/  SHF.R.U32.HI R4, RZ, 0x3, R15 ;  /* 0x00000003ff047819 */ /* 0x000fe4000001160f */
[----:B------:R-:W-:-:S02]  /*1970*/  LOP3.LUT R10, R10, 0x1c0, RZ, 0xc0, !PT ;  /* 0x000001c00a0a7812 */ /* 0x000fc400078ec0ff */
[----:B------:R-:W-:Y:S02]  /*1980*/  LOP3.LUT R11, R11, R4, RZ, 0x3c, !PT ;  /* 0x000000040b0b7212 */ /* 0x000fe400078e3cff */
[----:B------:R-:W-:Y:S02]  /*1990*/  LOP3.LUT R4, R10, 0x8, R9, 0xf8, !PT ;  /* 0x000000080a047812 */ /* 0x000fe400078ef809 */
[----:B------:R-:W-:Y:S01]  /*19a0*/  SHF.R.U32.HI R9, RZ, 0x3, R10 ;  /* 0x00000003ff097819 */ /* 0x000fe2000001160a */
[----:B------:R-:W-:-:S03]  /*19b0*/  IMAD R0, R0, 0x200, R11 ;  /* 0x0000020000007824 */ /* 0x000fc600078e020b */
[----:B------:R-:W-:Y:S01]  /*19c0*/  LOP3.LUT R4, R4, R9, RZ, 0x3c, !PT ;  /* 0x0000000904047212 */ /* 0x000fe200078e3cff */
[----:B------:R-:W-:Y:S01]  /*19d0*/  IMAD.SHL.U32 R124, R0, 0x2, RZ ;  /* 0x00000002007c7824 */ /* 0x000fe200078e00ff */
[----:B------:R-:W-:-:S04]  /*19e0*/  DEPBAR.LE SB0, 0x0 ;  /* 0x000080000000791a */ /* 0x000fc80000000000 */
[----:B------:R-:W-:Y:S01]  /*19f0*/  BAR.SYNC.DEFER_BLOCKING 0x0 ;  /* 0x0000000000007b1d */ /* 0x000fe20000010000 */
[----:B------:R-:W-:Y:S02]  /*1a00*/  IADD3.X R9, R223, UR5, RZ, P0, !PT ;  /* 0x00000005df097c10 */ /* 0x000fe400087fe4ff */
[----:B------:R-:W-:Y:S02]  /*1a10*/  IADD3 R10, P0, R8, UR9, RZ ;  /* 0x00000009080a7c10 */ /* 0x000fe4000ff1e0ff */
[----:B------:R-:W-:Y:S02]  /*1a20*/  LEA R221, R0, 0x4000, 0x1 ;  /* 0x0000400000dd7811 */ /* 0x000fe400078e08ff */
[----:B------:R-:W-:Y:S02]  /*1a30*/  IADD3.X R11, R9, UR5, RZ, P0, !PT ;  /* 0x00000005090b7c10 */ /* 0x000fe400087fe4ff */
[----:B--2---:R-:W-:Y:S02]  /*1a40*/  IADD3 R18, P0, R10, UR9, RZ ;  /* 0x000000090a127c10 */ /* 0x004fe4000ff1e0ff */
[----:B------:R-:W-:-:S02]  /*1a50*/  SEL R0, R12, 0xffffffe0, !P1 ;  /* 0xffffffe00c007807 */ /* 0x000fc40004800000 */
[----:B------:R-:W-:Y:S02]  /*1a60*/  IADD3.X R19, R11, UR5, RZ, P0, !PT ;  /* 0x000000050b137c10 */ /* 0x000fe400087fe4ff */
[----:B---3--:R-:W-:Y:S02]  /*1a70*/  IADD3 R16, P0, R18, UR9, RZ ;  /* 0x0000000912107c10 */ /* 0x008fe4000ff1e0ff */
[----:B------:R-:W-:Y:S02]  /*1a80*/  IADD3 R219, R221, 0x20, RZ ;  /* 0x00000020dddb7810 */ /* 0x000fe40007ffe0ff */
[----:B------:R-:W-:Y:S02]  /*1a90*/  IADD3.X R17, R19, UR5, RZ, P0, !PT ;  /* 0x0000000513117c10 */ /* 0x000fe400087fe4ff */
[----:B------:R-:W-:Y:S02]  /*1aa0*/  IADD3 R14, P0, R16, UR9, RZ ;  /* 0x00000009100e7c10 */ /* 0x000fe4000ff1e0ff */
[----:B------:R-:W-:Y:S01]  /*1ab0*/  LOP3.LUT P1, RZ, R5, 0x4, RZ, 0xc0, !PT ;  /* 0x0000000405ff7812 */ /* 0x000fe2000782c0ff */
[----:B------:R-:W-:Y:S01]  /*1ac0*/  @!PT LDS RZ, [RZ] ;  /* 0x00000000fffff984 */ /* 0x000fe20000000800 */
[----:B------:R-:W-:Y:S01]  /*1ad0*/  @!PT LDS RZ, [RZ] ;  /* 0x00000000fffff984 */ /* 0x000fe20000000800 */
[----:B------:R-:W-:Y:S01]  /*1ae0*/  @!PT LDS RZ, [RZ] ;  /* 0x00000000fffff984 */ /* 0x000fe20000000800 */
[----:B------:R1:W-:Y:S01]  /*1af0*/  LDGSTS.E.BYPASS.LTC128B.128 [R229+0xc000], [R222.64] ;  /* 0x0c000000dee57fae */ /* 0x0003e2000b901d4a */
[----:B------:R-:W-:-:S03]  /*1b00*/  IADD3.X R15, R17, UR5, RZ, P0, !PT ;  /* 0x00000005110f7c10 */ /* 0x000fc600087fe4ff */
[----:B------:R1:W-:Y:S04]  /*1b10*/  LDGSTS.E.BYPASS.LTC128B.128 [R229+0x10000], [R222.64+0x80] ;  /* 0x10000080dee57fae */ /* 0x0003e8000b901d4a */
[----:B------:R2:W-:Y:S04]  /*1b20*/  LDGSTS.E.BYPASS.LTC128B.128 [R229+0xc800], [R8.64] ;  /* 0x0c80000008e57fae */ /* 0x0005e8000b901d4a */
[----:B------:R2:W-:Y:S04]  /*1b30*/  LDGSTS.E.BYPASS.LTC128B.128 [R229+0x10800], [R8.64+0x80] ;  /* 0x1080008008e57fae */ /* 0x0005e8000b901d4a */
[----:B------:R3:W-:Y:S04]  /*1b40*/  LDGSTS.E.BYPASS.LTC128B.128 [R229+0xd000], [R10.64] ;  /* 0x0d0000000ae57fae */ /* 0x0007e8000b901d4a */
[----:B------:R3:W-:Y:S04]  /*1b50*/  LDGSTS.E.BYPASS.LTC128B.128 [R229+0x11000], [R10.64+0x80] ;  /* 0x110000800ae57fae */ /* 0x0007e8000b901d4a */
[----:B------:R4:W-:Y:S04]  /*1b60*/  LDGSTS.E.BYPASS.LTC128B.128 [R229+0xd800], [R18.64] ;  /* 0x0d80000012e57fae */ /* 0x0009e8000b901d4a */
[----:B------:R4:W-:Y:S04]  /*1b70*/  LDGSTS.E.BYPASS.LTC128B.128 [R229+0x11800], [R18.64+0x80] ;  /* 0x1180008012e57fae */ /* 0x0009e8000b901d4a */
[----:B------:R4:W-:Y:S04]  /*1b80*/  LDGSTS.E.BYPASS.LTC128B.128 [R229+0xe000], [R16.64] ;  /* 0x0e00000010e57fae */ /* 0x0009e8000b901d4a */
[----:B------:R4:W-:Y:S01]  /*1b90*/  LDGSTS.E.BYPASS.LTC128B.128 [R229+0x12000], [R16.64+0x80] ;  /* 0x1200008010e57fae */ /* 0x0009e2000b901d4a */
[----:B--2---:R-:W-:-:S03]  /*1ba0*/  IMAD R9, R38, 0x400, R7 ;  /* 0x0000040026097824 */ /* 0x004fc600078e0207 */
[----:B------:R2:W-:Y:S01]  /*1bb0*/  LDGSTS.E.BYPASS.LTC128B.128 [R229+0xe800], [R14.64] ;  /* 0x0e8000000ee57fae */ /* 0x0005e2000b901d4a */
[----:B-1----:R-:W-:-:S03]  /*1bc0*/  IMAD.IADD R222, R9, 0x1, R4 ;  /* 0x0000000109de7824 */ /* 0x002fc600078e0204 */
[----:B------:R2:W-:Y:S01]  /*1bd0*/  LDGSTS.E.BYPASS.LTC128B.128 [R229+0x12800], [R14.64+0x80] ;  /* 0x128000800ee57fae */ /* 0x0005e2000b901d4a */
[----:B---3--:R-:W-:Y:S01]  /*1be0*/  IADD3 R10, P0, R14, UR9, RZ ;  /* 0x000000090e0a7c10 */ /* 0x008fe2000ff1e0ff */
[----:B------:R-:W-:-:S03]  /*1bf0*/  IMAD.SHL.U32 R222, R222, 0x2, RZ ;  /* 0x00000002dede7824 */ /* 0x000fc600078e00ff */
[----:B------:R-:W-:Y:S01]  /*1c00*/  IADD3.X R11, R15, UR5, RZ, P0, !PT ;  /* 0x000000050f0b7c10 */ /* 0x000fe200087fe4ff */
[----:B------:R-:W-:Y:S01]  /*1c10*/  IMAD.IADD R220, R222, 0x1, R0 ;  /* 0x00000001dedc7824 */ /* 0x000fe200078e0200 */
[----:B------:R-:W-:-:S03]  /*1c20*/  IADD3 R8, P0, R10, UR9, RZ ;  /* 0x000000090a087c10 */ /* 0x000fc6000ff1e0ff */
[----:B------:R1:W-:Y:S01]  /*1c30*/  LDGSTS.E.BYPASS.LTC128B.128 [R229+0xf000], [R10.64] ;  /* 0x0f0000000ae57fae */ /* 0x0003e2000b901d4a */
[----:B------:R-:W-:Y:S02]  /*1c40*/  IADD3.X R9, R11, UR5, RZ, P0, !PT ;  /* 0x000000050b097c10 */ /* 0x000fe400087fe4ff */
[----:B------:R-:W-:Y:S01]  /*1c50*/  LOP3.LUT P0, RZ, R2, 0x2, RZ, 0xc0, !PT ;  /* 0x0000000202ff7812 */ /* 0x000fe2000780c0ff */
[----:B------:R1:W-:Y:S04]  /*1c60*/  LDGSTS.E.BYPASS.LTC128B.128 [R229+0x13000], [R10.64+0x80] ;  /* 0x130000800ae57fae */ /* 0x0003e8000b901d4a */
[----:B------:R1:W-:Y:S04]  /*1c70*/  LDGSTS.E.BYPASS.LTC128B.128 [R229+0xf800], [R8.64] ;  /* 0x0f80000008e57fae */ /* 0x0003e8000b901d4a */
[----:B------:R1:W-:Y:S04]  /*1c80*/  LDGSTS.E.BYPASS.LTC128B.128 [R229+0x13800], [R8.64+0x80] ;  /* 0x1380008008e57fae */ /* 0x0003e8000b901d4a */
[----:B------:R-:W-:Y:S01]  /*1c90*/  LDSM.16.M88.4 R64, [R222] ;  /* 0x00000000de40783b */ /* 0x000fe20000000200 */
[----:B------:R-:W-:-:S02]  /*1ca0*/  @P0 IADD3 R219, R221, -0x20, RZ ;  /* 0xffffffe0dddb0810 */ /* 0x000fc40007ffe0ff */
[----:B------:R-:W-:Y:S01]  /*1cb0*/  LOP3.LUT P0, RZ, R2, 0x4, RZ, 0xc0, !PT ;  /* 0x0000000402ff7812 */ /* 0x000fe2000780c0ff */
[----:B------:R-:W3:Y:S01]  /*1cc0*/  LDSM.16.M88.4 R24, [R124+0x5800] ;  /* 0x005800007c18783b */ /* 0x000ee20000000200 */
        /* <DEDUP_REMOVED lines=8> */
[----:B------:R-:W2:Y:S01]  /*1d50*/  LDSM.16.M88.4 R68, [R219+0x1800] ;  /* 0x00180000db44783b */ /* 0x000ea20000000200 */
[C---:B------:R-:W-:Y:S02]  /*1d60*/  IADD3 R205, R219.reuse, 0x3800, RZ ;  /* 0x00003800dbcd7810 */ /* 0x040fe40007ffe0ff */
[C---:B------:R-:W-:Y:S01]  /*1d70*/  IADD3 R203, R219.reuse, 0x4000, RZ ;  /* 0x00004000dbcb7810 */ /* 0x040fe20007ffe0ff */
[----:B----4-:R-:W5:Y:S01]  /*1d80*/  LDSM.16.M88.4 R16, [R124+0x6000] ;  /* 0x006000007c10783b */ /* 0x010f620000000200 */
[C---:B------:R-:W-:Y:S02]  /*1d90*/  IADD3 R202, R219.reuse, 0x4800, RZ ;  /* 0x00004800dbca7810 */ /* 0x040fe40007ffe0ff */
[C---:B------:R-:W-:Y:S01]  /*1da0*/  IADD3 R201, R219.reuse, 0x5000, RZ ;  /* 0x00005000dbc97810 */ /* 0x040fe20007ffe0ff */
[----:B------:R-:W4:Y:S01]  /*1db0*/  LDSM.16.M88.4 R52, [R124+0x4000] ;  /* 0x004000007c34783b */ /* 0x000f220000000200 */
[----:B------:R-:W-:-:S02]  /*1dc0*/  IADD3 R200, R219, 0x5800, RZ ;  /* 0x00005800dbc87810 */ /* 0x000fc40007ffe0ff */
[C---:B------:R-:W-:Y:S01]  /*1dd0*/  IADD3 R199, R219.reuse, 0x6000, RZ ;  /* 0x00006000dbc77810 */ /* 0x040fe20007ffe0ff */
[----:B------:R-:W4:Y:S01]  /*1de0*/  LDSM.16.M88.4 R44, [R124+0x4800] ;  /* 0x004800007c2c783b */ /* 0x000f220000000200 */
[C---:B------:R-:W-:Y:S02]  /*1df0*/  IADD3 R198, R219.reuse, 0x6800, RZ ;  /* 0x00006800dbc67810 */ /* 0x040fe40007ffe0ff */
[C---:B------:R-:W-:Y:S01]  /*1e00*/  IADD3 R197, R219.reuse, 0x7000, RZ ;  /* 0x00007000dbc57810 */ /* 0x040fe20007ffe0ff */
[----:B-1----:R-:W1:Y:S01]  /*1e10*/  LDSM.16.M88.4 R8, [R124+0x6800] ;  /* 0x006800007c08783b */ /* 0x002e620000000200 */
[----:B------:R-:W-:-:S03]  /*1e20*/  IADD3 R196, R219, 0x7800, RZ ;  /* 0x00007800dbc47810 */ /* 0x000fc60007ffe0ff */
[----:B------:R-:W1:Y:S04]  /*1e30*/  LDSM.16.M88.4 R104, [R124+0x7000] ;  /* 0x007000007c68783b */ /* 0x000e680000000200 */
[----:B------:R-:W1:Y:S01]  /*1e40*/  LDSM.16.M88.4 R76, [R219+0x1000] ;  /* 0x00100000db4c783b */ /* 0x000e620000000200 */
[C---:B---3--:R-:W-:Y:S03]  /*1e50*/  HMMA.16816.F32 R28, R64.reuse, R24, RZ ;  /* 0x00000018401c723c */ /* 0x048fe600000018ff */
[----:B------:R-:W3:Y:S04]  /*1e60*/  LDSM.16.M88.4 R72, [R219+0x2000] ;  /* 0x00200000db48783b */ /* 0x000ee80000000200 */
[----:B------:R-:W1:Y:S01]  /*1e70*/  LDSM.16.M88.4 R92, [R124+0x7800] ;  /* 0x007800007c5c783b */ /* 0x000e620000000200 */
[C---:B------:R-:W-:Y:S03]  /*1e80*/  HMMA.16816.F32 R24, R64.reuse, R26, RZ ;  /* 0x0000001a4018723c */ /* 0x040fe600000018ff */
[----:B------:R-:W1:Y:S04]  /*1e90*/  LDSM.16.M88.4 R88, [R219] ;  /* 0x00000000db58783b */ /* 0x000e680000000200 */
[----:B------:R-:W1:Y:S01]  /*1ea0*/  LDSM.16.M88.4 R84, [R219+0x800] ;  /* 0x00080000db54783b */ /* 0x000e620000000200 */
[C---:B--2---:R-:W-:Y:S03]  /*1eb0*/  HMMA.16816.F32 R40, R64.reuse, R32, RZ ;  /* 0x000000204028723c */ /* 0x044fe600000018ff */
[----:B------:R-:W2:Y:S04]  /*1ec0*/  LDSM.16.M88.4 R80, [R219+0x2800] ;  /* 0x00280000db50783b */ /* 0x000ea80000000200 */
[----:B------:R-:W-:Y:S01]  /*1ed0*/  LDSM.16.M88.4 R120, [R220+0x2000] ;  /* 0x00200000dc78783b */ /* 0x000fe20000000200 */
[----:B------:R-:W-:Y:S03]  /*1ee0*/  HMMA.16816.F32 R32, R64, R34, RZ ;  /* 0x000000224020723c */ /* 0x000fe600000018ff */
[----:B------:R-:W0:Y:S05]  /*1ef0*/  LDGDEPBAR ;  /* 0x00000000000079af */ /* 0x000e2a0000000000 */
[C---:B------:R-:W-:Y:S08]  /*1f00*/  HMMA.16816.F32 R28, R60.reuse, R68, R28 ;  /* 0x000000443c1c723c */ /* 0x040ff0000000181c */
[----:B------:R-:W-:Y:S01]  /*1f10*/  HMMA.16816.F32 R24, R60, R70, R24 ;  /* 0x000000463c18723c */ /* 0x000fe20000001818 */
[----:B------:R-:W2:Y:S07]  /*1f20*/  LDSM.16.M88.4 R68, [R219+0x3000] ;  /* 0x00300000db44783b */ /* 0x000eae0000000200 */
[C---:B-----5:R-:W-:Y:S08]  /*1f30*/  HMMA.16816.F32 R20, R64.reuse, R16, RZ ;  /* 0x000000104014723c */ /* 0x060ff000000018ff */
[C---:B----4-:R-:W-:Y:S08]  /*1f40*/  HMMA.16816.F32 R56, R64.reuse, R52, RZ ;  /* 0x000000344038723c */ /* 0x050ff000000018ff */
[C---:B------:R-:W-:Y:S08]  /*1f50*/  HMMA.16816.F32 R48, R64.reuse, R44, RZ ;  /* 0x0000002c4030723c */ /* 0x040ff000000018ff */
[C---:B-1----:R-:W-:Y:S08]  /*1f60*/  HMMA.16816.F32 R12, R64.reuse, R8, RZ ;  /* 0x00000008400c723c */ /* 0x042ff000000018ff */
        /* <DEDUP_REMOVED lines=8> */
[----:B------:R-:W1:Y:S07]  /*1ff0*/  LDSM.16.M88.4 R76, [R219+0x3800] ;  /* 0x00380000db4c783b */ /* 0x000e6e0000000200 */
[----:B---3--:R-:W-:Y:S07]  /*2000*/  HMMA.16816.F32 R20, R60, R72, R20 ;  /* 0x000000483c14723c */ /* 0x008fee0000001814 */
[----:B------:R-:W-:Y:S01]  /*2010*/  IMAD.MOV.U32 R72, RZ, RZ, 0x40 ;  /* 0x00000040ff487424 */ /* 0x000fe200078e00ff */
[----:B------:R-:W-:Y:S04]  /*2020*/  HMMA.16816.F32 R100, R64, R92, RZ ;  /* 0x0000005c4064723c */ /* 0x000fe800000018ff */
[----:B------:R-:W-:-:S02]  /*2030*/  SEL R5, R72, 0xffffffc0, !P1 ;  /* 0xffffffc048057807 */ /* 0x000fc40004800000 */
[----:B------:R-:W-:Y:S02]  /*2040*/  SEL R2, R72, 0xffffffc0, !P0 ;  /* 0xffffffc048027807 */ /* 0x000fe40004000000 */
[----:B------:R-:W-:Y:S01]  /*2050*/  HMMA.16816.F32 R64, R64, R94, RZ ;  /* 0x0000005e4040723c */ /* 0x000fe200000018ff */
[--C-:B------:R-:W-:Y:S02]  /*2060*/  IMAD.IADD R218, R222, 0x1, R5.reuse ;  /* 0x00000001deda7824 */ /* 0x100fe400078e0205 */
[----:B------:R-:W-:Y:S02]  /*2070*/  IMAD.IADD R217, R221, 0x1, R2 ;  /* 0x00000001ddd97824 */ /* 0x000fe400078e0202 */
[----:B------:R-:W-:Y:S01]  /*2080*/  IMAD.IADD R216, R220, 0x1, R5 ;  /* 0x00000001dcd87824 */ /* 0x000fe200078e0205 */
[----:B------:R-:W-:Y:S01]  /*2090*/  LDSM.16.M88.4 R96, [R218] ;  /* 0x00000000da60783b */ /* 0x000fe20000000200 */
[----:B------:R-:W-:Y:S01]  /*20a0*/  IMAD.IADD R204, R2, 0x1, R219 ;  /* 0x0000000102cc7824 */ /* 0x000fe200078e02db */
[C---:B------:R-:W-:Y:S02]  /*20b0*/  HMMA.16816.F32 R56, R60.reuse, R88, R56 ;  /* 0x000000583c38723c */ /* 0x040fe40000001838 */
[----:B------:R-:W3:Y:S04]  /*20c0*/  LDSM.16.M88.4 R116, [R217] ;  /* 0x00000000d974783b */ /* 0x000ee80000000200 */
[----:B------:R-:W4:Y:S02]  /*20d0*/  LDSM.16.M88.4 R112, [R217+0x800] ;  /* 0x00080000d970783b */ /* 0x000f240000000200 */
[C---:B------:R-:W-:Y:S02]  /*20e0*/  HMMA.16816.F32 R52, R60.reuse, R90, R52 ;  /* 0x0000005a3c34723c */ /* 0x040fe40000001834 */
[----:B------:R-:W5:Y:S04]  /*20f0*/  LDSM.16.M88.4 R92, [R217+0x1000] ;  /* 0x00100000d95c783b */ /* 0x000f680000000200 */
[----:B------:R-:W-:Y:S02]  /*2100*/  LDSM.16.M88.4 R88, [R217+0x2000] ;  /* 0x00200000d958783b */ /* 0x000fe40000000200 */
[C---:B------:R-:W-:Y:S08]  /*2110*/  HMMA.16816.F32 R48, R60.reuse, R84, R48 ;  /* 0x000000543c30723c */ /* 0x040ff00000001830 */
[C---:B------:R-:W-:Y:S01]  /*2120*/  HMMA.16816.F32 R44, R60.reuse, R86, R44 ;  /* 0x000000563c2c723c */ /* 0x040fe2000000182c */
[----:B------:R-:W-:Y:S07]  /*2130*/  LDSM.16.M88.4 R84, [R217+0x3000] ;  /* 0x00300000d954783b */ /* 0x000fee0000000200 */
[C---:B------:R-:W-:Y:S01]  /*2140*/  HMMA.16816.F32 R16, R60.reuse, R74, R16 ;  /* 0x0000004a3c10723c */ /* 0x040fe20000001810 */
[----:B------:R-:W3:Y:S07]  /*2150*/  LDSM.16.M88.4 R72, [R217+0x1800] ;  /* 0x00180000d948783b */ /* 0x000eee0000000200 */
[C---:B--2---:R-:W-:Y:S08]  /*2160*/  HMMA.16816.F32 R12, R60.reuse, R80, R12 ;  /* 0x000000503c0c723c */ /* 0x044ff0000000180c */
[C---:B------:R-:W-:Y:S01]  /*2170*/  HMMA.16816.F32 R8, R60.reuse, R82, R8 ;  /* 0x000000523c08723c */ /* 0x040fe20000001808 */
[----:B------:R-:W-:Y:S07]  /*2180*/  LDSM.16.M88.4 R80, [R217+0x3800] ;  /* 0x00380000d950783b */ /* 0x000fee0000000200 */
[C---:B------:R-:W-:Y:S08]  /*2190*/  HMMA.16816.F32 R108, R60.reuse, R68, R108 ;  /* 0x000000443c6c723c */ /* 0x040ff0000000186c */
[C---:B------:R-:W-:Y:S01]  /*21a0*/  HMMA.16816.F32 R104, R60.reuse, R70, R104 ;  /* 0x000000463c68723c */ /* 0x040fe20000001868 */
[----:B------:R-:W2:Y:S07]  /*21b0*/  LDSM.16.M88.4 R68, [R217+0x2800] ;  /* 0x00280000d944783b */ /* 0x000eae0000000200 */
[C---:B-1----:R-:W-:Y:S08]  /*21c0*/  HMMA.16816.F32 R100, R60.reuse, R76, R100 ;  /* 0x0000004c3c64723c */ /* 0x042ff00000001864 */
[----:B------:R-:W-:Y:S01]  /*21d0*/  HMMA.16816.F32 R64, R60, R78, R64 ;  /* 0x0000004e3c40723c */ /* 0x000fe20000001840 */
[----:B------:R-:W-:Y:S04]  /*21e0*/  LDSM.16.M88.4 R60, [R216] ;  /* 0x00000000d83c783b */ /* 0x000fe80000000200 */
[----:B------:R-:W1:Y:S03]  /*21f0*/  LDSM.16.M88.4 R76, [R204] ;  /* 0x00000000cc4c783b */ /* 0x000e660000000200 */
[C---:B---3--:R-:W-:Y:S08]  /*2200*/  HMMA.16816.F32 R56, R96.reuse, R116, R56 ;  /* 0x000000746038723c */ /* 0x048ff00000001838 */
[C---:B------:R-:W-:Y:S01]  /*2210*/  HMMA.16816.F32 R52, R96.reuse, R118, R52 ;  /* 0x000000766034723c */ /* 0x040fe20000001834 */
[----:B------:R-:W-:Y:S07]  /*2220*/  LDSM.16.M88.4 R116, [R204+0x1800] ;  /* 0x00180000cc74783b */ /* 0x000fee0000000200 */
[C---:B----4-:R-:W-:Y:S08]  /*2230*/  HMMA.16816.F32 R48, R96.reuse, R112, R48 ;  /* 0x000000706030723c */ /* 0x050ff00000001830 */
[C---:B------:R-:W-:Y:S01]  /*2240*/  HMMA.16816.F32 R44, R96.reuse, R114, R44 ;  /* 0x00000072602c723c */ /* 0x040fe2000000182c */
[----:B------:R-:W-:Y:S07]  /*2250*/  LDSM.16.M88.4 R112, [R204+0x2000] ;  /* 0x00200000cc70783b */ /* 0x000fee0000000200 */
[C---:B-----5:R-:W-:Y:S08]  /*2260*/  HMMA.16816.F32 R40, R96.reuse, R92, R40 ;  /* 0x0000005c6028723c */ /* 0x060ff00000001828 */
        /* <DEDUP_REMOVED lines=8> */
[C---:B--2---:R-:W-:Y:S08]  /*22f0*/  HMMA.16816.F32 R12, R96.reuse, R68, R12 ;  /* 0x00000044600c723c */ /* 0x044ff0000000180c */
[C---:B------:R-:W-:Y:S01]  /*2300*/  HMMA.16816.F32 R8, R96.reuse, R70, R8 ;  /* 0x000000466008723c */ /* 0x040fe20000001808 */
[----:B------:R-:W2:Y:S07]  /*2310*/  LDSM.16.M88.4 R68, [R204+0x1000] ;  /* 0x00100000cc44783b */ /* 0x000eae0000000200 */
[C---:B------:R-:W-:Y:S08]  /*2320*/  HMMA.16816.F32 R108, R96.reuse, R84, R108 ;  /* 0x00000054606c723c */ /* 0x040ff0000000186c */
[C---:B------:R-:W-:Y:S01]  /*2330*/  HMMA.16816.F32 R104, R96.reuse, R86, R104 ;  /* 0x000000566068723c */ /* 0x040fe20000001868 */
[----:B------:R-:W-:Y:S07]  /*2340*/  LDSM.16.M88.4 R84, [R222+0x2000] ;  /* 0x00200000de54783b */ /* 0x000fee0000000200 */
[C---:B------:R-:W-:Y:S08]  /*2350*/  HMMA.16816.F32 R100, R96.reuse, R80, R100 ;  /* 0x000000506064723c */ /* 0x040ff00000001864 */
[----:B------:R-:W-:Y:S01]  /*2360*/  HMMA.16816.F32 R96, R96, R82, R64 ;  /* 0x000000526060723c */ /* 0x000fe20000001840 */
[----:B------:R-:W4:Y:S04]  /*2370*/  LDSM.16.M88.4 R64, [R204+0x3000] ;  /* 0x00300000cc40783b */ /* 0x000f280000000200 */
[----:B------:R-:W5:Y:S03]  /*2380*/  LDSM.16.M88.4 R80, [R124+0x8000] ;  /* 0x008000007c50783b */ /* 0x000f660000000200 */
[C---:B-1----:R-:W-:Y:S08]  /*2390*/  HMMA.16816.F32 R56, R60.reuse, R76, R56 ;  /* 0x0000004c3c38723c */ /* 0x042ff00000001838 */
[C---:B------:R-:W-:Y:S01]  /*23a0*/  HMMA.16816.F32 R52, R60.reuse, R78, R52 ;  /* 0x0000004e3c34723c */ /* 0x040fe20000001834 */
[----:B------:R-:W-:Y:S07]  /*23b0*/  LDSM.16.M88.4 R76, [R124+0x8800] ;  /* 0x008800007c4c783b */ /* 0x000fee0000000200 */
[C---:B---3--:R-:W-:Y:S08]  /*23c0*/  HMMA.16816.F32 R48, R60.reuse, R72, R48 ;  /* 0x000000483c30723c */ /* 0x048ff00000001830 */
[C---:B------:R-:W-:Y:S01]  /*23d0*/  HMMA.16816.F32 R44, R60.reuse, R74, R44 ;  /* 0x0000004a3c2c723c */ /* 0x040fe2000000182c */
[----:B------:R-:W-:Y:S07]  /*23e0*/  LDSM.16.M88.4 R72, [R124+0x9000] ;  /* 0x009000007c48783b */ /* 0x000fee0000000200 */
[C---:B--2---:R-:W-:Y:S08]  /*23f0*/  HMMA.16816.F32 R40, R60.reuse, R68, R40 ;  /* 0x000000443c28723c */ /* 0x044ff00000001828 */
[C---:B----4-:R-:W-:Y:S08]  /*2400*/  HMMA.16816.F32 R108, R60.reuse, R64, R108 ;  /* 0x000000403c6c723c */ /* 0x050ff0000000186c */
[C---:B------:R-:W-:Y:S01]  /*2410*/  HMMA.16816.F32 R104, R60.reuse, R66, R104 ;  /* 0x000000423c68723c */ /* 0x040fe20000001868 */
[----:B------:R-:W1:Y:S07]  /*2420*/  LDSM.16.M88.4 R64, [R124+0xa000] ;  /* 0x00a000007c40783b */ /* 0x000e6e0000000200 */
        /* <DEDUP_REMOVED lines=17> */
[----:B------:R-:W4:Y:S07]  /*2540*/  LDSM.16.M88.4 R80, [R219+0x4000] ;  /* 0x00400000db50783b */ /* 0x000f2e0000000200 */
[C---:B-1----:R-:W-:Y:S08]  /*2550*/  HMMA.16816.F32 R20, R84.reuse, R64, R20 ;  /* 0x000000405414723c */ /* 0x042ff00000001814 */
[C---:B------:R-:W-:Y:S01]  /*2560*/  HMMA.16816.F32 R16, R84.reuse, R66, R16 ;  /* 0x000000425410723c */ /* 0x040fe20000001810 */
[----:B------:R-:W1:Y:S07]  /*2570*/  LDSM.16.M88.4 R64, [R219+0x6000] ;  /* 0x00600000db40783b */ /* 0x000e6e0000000200 */
[C---:B------:R-:W-:Y:S08]  /*2580*/  HMMA.16816.F32 R48, R84.reuse, R76, R48 ;  /* 0x0000004c5430723c */ /* 0x040ff00000001830 */
[C---:B------:R-:W-:Y:S01]  /*2590*/  HMMA.16816.F32 R44, R84.reuse, R78, R44 ;  /* 0x0000004e542c723c */ /* 0x040fe2000000182c */
[----:B------:R-:W5:Y:S07]  /*25a0*/  LDSM.16.M88.4 R76, [R219+0x4800] ;  /* 0x00480000db4c783b */ /* 0x000f6e0000000200 */
        /* <DEDUP_REMOVED lines=8> */
[----:B------:R-:W1:Y:S07]  /*2630*/  LDSM.16.M88.4 R68, [R219+0x5800] ;  /* 0x00580000db44783b */ /* 0x000e6e0000000200 */
[C---:B------:R-:W-:Y:S08]  /*2640*/  HMMA.16816.F32 R108, R84.reuse, R92, R108 ;  /* 0x0000005c546c723c */ /* 0x040ff0000000186c */
[C---:B------:R-:W-:Y:S01]  /*2650*/  HMMA.16816.F32 R104, R84.reuse, R94, R104 ;  /* 0x0000005e5468723c */ /* 0x040fe20000001868 */
[----:B------:R-:W-:Y:S07]  /*2660*/  LDSM.16.M88.4 R92, [R218+0x2000] ;  /* 0x00200000da5c783b */ /* 0x000fee0000000200 */
[C---:B---3--:R-:W-:Y:S08]  /*2670*/  HMMA.16816.F32 R100, R84.reuse, R88, R100 ;  /* 0x000000585464723c */ /* 0x048ff00000001864 */
[----:B------:R-:W-:Y:S01]  /*2680*/  HMMA.16816.F32 R96, R84, R90, R96 ;  /* 0x0000005a5460723c */ /* 0x000fe20000001860 */
[----:B------:R-:W3:Y:S04]  /*2690*/  LDSM.16.M88.4 R84, [R217+0x4800] ;  /* 0x00480000d954783b */ /* 0x000ee80000000200 */
[----:B------:R-:W2:Y:S03]  /*26a0*/  LDSM.16.M88.4 R88, [R217+0x4000] ;  /* 0x00400000d958783b */ /* 0x000ea60000000200 */
[C---:B----4-:R-:W-:Y:S08]  /*26b0*/  HMMA.16816.F32 R56, R120.reuse, R80, R56 ;  /* 0x000000507838723c */ /* 0x050ff00000001838 */
[C---:B------:R-:W-:Y:S01]  /*26c0*/  HMMA.16816.F32 R52, R120.reuse, R82, R52 ;  /* 0x000000527834723c */ /* 0x040fe20000001834 */
[----:B------:R-:W4:Y:S07]  /*26d0*/  LDSM.16.M88.4 R80, [R217+0x5000] ;  /* 0x00500000d950783b */ /* 0x000f2e0000000200 */
[C---:B-1----:R-:W-:Y:S08]  /*26e0*/  HMMA.16816.F32 R20, R120.reuse, R64, R20 ;  /* 0x000000407814723c */ /* 0x042ff00000001814 */
[C---:B------:R-:W-:Y:S01]  /*26f0*/  HMMA.16816.F32 R16, R120.reuse, R66, R16 ;  /* 0x000000427810723c */ /* 0x040fe20000001810 */
[----:B------:R-:W1:Y:S07]  /*2700*/  LDSM.16.M88.4 R64, [R217+0x7000] ;  /* 0x00700000d940783b */ /* 0x000e6e0000000200 */
[C---:B-----5:R-:W-:Y:S08]  /*2710*/  HMMA.16816.F32 R48, R120.reuse, R76, R48 ;  /* 0x0000004c7830723c */ /* 0x060ff00000001830 */
[C---:B------:R-:W-:Y:S01]  /*2720*/  HMMA.16816.F32 R44, R120.reuse, R78, R44 ;  /* 0x0000004e782c723c */ /* 0x040fe2000000182c */
[----:B------:R-:W-:Y:S07]  /*2730*/  LDSM.16.M88.4 R76, [R217+0x5800] ;  /* 0x00580000d94c783b */ /* 0x000fee0000000200 */
[C---:B------:R-:W-:Y:S08]  /*2740*/  HMMA.16816.F32 R40, R120.reuse, R72, R40 ;  /* 0x000000487828723c */ /* 0x040ff00000001828 */
[C---:B--2---:R-:W-:Y:S08]  /*2750*/  HMMA.16816.F32 R12, R120.reuse, R60, R12 ;  /* 0x0000003c780c723c */ /* 0x044ff0000000180c */
[C---:B------:R-:W-:Y:S01]  /*2760*/  HMMA.16816.F32 R8, R120.reuse, R62, R8 ;  /* 0x0000003e7808723c */ /* 0x040fe20000001808 */
[----:B------:R-:W2:Y:S07]  /*2770*/  LDSM.16.M88.4 R60, [R217+0x7800] ;  /* 0x00780000d93c783b */ /* 0x000eae0000000200 */
[C---:B------:R-:W-:Y:S08]  /*2780*/  HMMA.16816.F32 R108, R120.reuse, R116, R108 ;  /* 0x00000074786c723c */ /* 0x040ff0000000186c */
[C---:B------:R-:W-:Y:S08]  /*2790*/  HMMA.16816.F32 R28, R120.reuse, R68, R28 ;  /* 0x00000044781c723c */ /* 0x040ff0000000181c */
[C---:B------:R-:W-:Y:S01]  /*27a0*/  HMMA.16816.F32 R24, R120.reuse, R70, R24 ;  /* 0x000000467818723c */ /* 0x040fe20000001818 */
[----:B------:R-:W5:Y:S07]  /*27b0*/  LDSM.16.M88.4 R68, [R217+0x6800] ;  /* 0x00680000d944783b */ /* 0x000f6e0000000200 */
[----:B------:R-:W-:Y:S08]  /*27c0*/  HMMA.16816.F32 R100, R120, R112, R100 ;  /* 0x000000707864723c */ /* 0x000ff00000001864 */
[C---:B---3--:R-:W-:Y:S08]  /*27d0*/  HMMA.16816.F32 R48, R92.reuse, R84, R48 ;  /* 0x000000545c30723c */ /* 0x048ff00000001830 */
[C---:B------:R-:W-:Y:S08]  /*27e0*/  HMMA.16816.F32 R44, R92.reuse, R86, R44 ;  /* 0x000000565c2c723c */ /* 0x040ff0000000182c */
[C---:B------:R-:W-:Y:S08]  /*27f0*/  HMMA.16816.F32 R56, R92.reuse, R88, R56 ;  /* 0x000000585c38723c */ /* 0x040ff00000001838 */
[C---:B------:R-:W-:Y:S01]  /*2800*/  HMMA.16816.F32 R52, R92.reuse, R90, R52 ;  /* 0x0000005a5c34723c */ /* 0x040fe20000001834 */
[----:B------:R-:W-:Y:S07]  /*2810*/  LDSM.16.M88.4 R88, [R204+0x4000] ;  /* 0x00400000cc58783b */ /* 0x000fee0000000200 */
[----:B----4-:R-:W-:Y:S01]  /*2820*/  HMMA.16816.F32 R84, R92, R80, R40 ;  /* 0x000000505c54723c */ /* 0x010fe20000001828 */
[----:B------:R-:W3:Y:S07]  /*2830*/  LDSM.16.M88.4 R40, [R216+0x2000] ;  /* 0x00200000d828783b */ /* 0x000eee0000000200 */
[C---:B------:R-:W-:Y:S08]  /*2840*/  HMMA.16816.F32 R104, R120.reuse, R118, R104 ;  /* 0x000000767868723c */ /* 0x040ff00000001868 */
[----:B------:R-:W-:Y:S08]  /*2850*/  HMMA.16816.F32 R96, R120, R114, R96 ;  /* 0x000000727860723c */ /* 0x000ff00000001860 */
[C---:B-1----:R-:W-:Y:S07]  /*2860*/  HMMA.16816.F32 R108, R92.reuse, R64, R108 ;  /* 0x000000405c6c723c */ /* 0x042fee000000186c */
[----:B------:R-:W-:Y:S01]  /*2870*/  LOP3.LUT R65, R37, 0xffffffe0, RZ, 0xc0, !PT ;  /* 0xffffffe025417812 */ /* 0x000fe200078ec0ff */
[----:B--2---:R-:W-:Y:S04]  /*2880*/  HMMA.16816.F32 R100, R92, R60, R100 ;  /* 0x0000003c5c64723c */ /* 0x004fe80000001864 */
[----:B------:R-:W-:-:S04]  /*2890*/  IMAD.IADD R2, R6, 0x1, -R65 ;  /* 0x0000000106027824 */ /* 0x000fc800078e0a41 */
[----:B------:R-:W-:Y:S01]  /*28a0*/  HMMA.16816.F32 R32, R120, R74, R32 ;  /* 0x0000004a7820723c */ /* 0x000fe20000001820 */
[----:B------:R-:W-:Y:S01]  /*28b0*/  SHF.R.S32.HI R61, RZ, 0x1f, R2 ;  /* 0x0000001fff3d7819 */ /* 0x000fe20000011402 */
[----:B------:R-:W1:Y:S03]  /*28c0*/  LDSM.16.M88.4 R72, [R217+0x6000] ;  /* 0x00600000d948783b */ /* 0x000e660000000200 */
[----:B------:R-:W-:-:S03]  /*28d0*/  LEA.HI R228, R61, R2, RZ, 0x2 ;  /* 0x000000023de47211 */ /* 0x000fc600078f10ff */
[----:B------:R-:W-:Y:S01]  /*28e0*/  HMMA.16816.F32 R104, R92, R66, R104 ;  /* 0x000000425c68723c */ /* 0x000fe20000001868 */
[----:B------:R-:W2:Y:S01]  /*28f0*/  LDSM.16.M88.4 R64, [R204+0x4800] ;  /* 0x00480000cc40783b */ /* 0x000ea20000000200 */
[----:B------:R-:W-:-:S06]  /*2900*/  SHF.R.S32.HI R228, RZ, 0x2, R228 ;  /* 0x00000002ffe47819 */ /* 0x000fcc00000114e4 */
[C---:B------:R-:W-:Y:S01]  /*2910*/  HMMA.16816.F32 R96, R92.reuse, R62, R96 ;  /* 0x0000003e5c60723c */ /* 0x040fe20000001860 */
[----:B------:R-:W4:Y:S07]  /*2920*/  LDSM.16.M88.4 R60, [R204+0x5000] ;  /* 0x00500000cc3c783b */ /* 0x000f2e0000000200 */
[C---:B------:R-:W-:Y:S07]  /*2930*/  HMMA.16816.F32 R28, R92.reuse, R76, R28 ;  /* 0x0000004c5c1c723c */ /* 0x040fee000000181c */
[----:B------:R-:W-:Y:S01]  /*2940*/  IADD3 R76, R125, 0x1, R228 ;  /* 0x000000017d4c7810 */ /* 0x000fe20007ffe0e4 */
[----:B-----5:R-:W-:Y:S01]  /*2950*/  HMMA.16816.F32 R12, R92, R68, R12 ;  /* 0x000000445c0c723c */ /* 0x020fe2000000180c */
[----:B------:R-:W-:-:S02]  /*2960*/  IMAD.SHL.U32 R77, R6, 0x2, RZ ;  /* 0x00000002064d7824 */ /* 0x000fc400078e00ff */
[----:B------:R-:W-:Y:S01]  /*2970*/  IADD3 R76, R39, -c[0x0][0x214], R76 ;  /* 0x80008500274c7a10 */ /* 0x000fe20007ffe04c */
[----:B------:R-:W-:-:S03]  /*2980*/  IMAD.SHL.U32 R6, R36, 0x80, RZ ;  /* 0x0000008024067824 */ /* 0x000fc600078e00ff */
[----:B------:R-:W-:Y:S01]  /*2990*/  IADD3 R76, R76, c[0x0][0x2e8], RZ ;  /* 0x0000ba004c4c7a10 */ /* 0x000fe20007ffe0ff */
[----:B------:R-:W-:Y:S01]  /*29a0*/  HMMA.16816.F32 R8, R92, R70, R8 ;  /* 0x000000465c08723c */ /* 0x000fe20000001808 */
[----:B------:R-:W5:Y:S01]  /*29b0*/  LDSM.16.M88.4 R68, [R204+0x5800] ;  /* 0x00580000cc44783b */ /* 0x000f620000000200 */
[----:B------:R-:W-:Y:S02]  /*29c0*/  LOP3.LUT R77, R6, 0x6, R77, 0xf8, !PT ;  /* 0x00000006064d7812 */ /* 0x000fe400078ef84d */
[C---:B------:R-:W-:Y:S02]  /*29d0*/  IADD3 R2, R76.reuse, 0x8, RZ ;  /* 0x000000084c027810 */ /* 0x040fe40007ffe0ff */
[-C--:B------:R-:W-:Y:S02]  /*29e0*/  IMNMX R76, R76, R39.reuse, PT ;  /* 0x000000274c4c7217 */ /* 0x080fe40003800200 */
[----:B---3--:R-:W-:Y:S01]  /*29f0*/  HMMA.16816.F32 R56, R40, R88, R56 ;  /* 0x000000582838723c */ /* 0x008fe20000001838 */
[----:B------:R-:W-:-:S02]  /*2a00*/  IMNMX R2, R2, R39, PT ;  /* 0x0000002702027217 */ /* 0x000fc40003800200 */
[C---:B------:R-:W-:Y:S02]  /*2a10*/  IADD3 R37, R77.reuse, -0x80, RZ ;  /* 0xffffff804d257810 */ /* 0x040fe40007ffe0ff */
[----:B------:R-:W-:Y:S02]  /*2a20*/  IADD3 R39, R77, -0x7f, RZ ;  /* 0xffffff814d277810 */ /* 0x000fe40007ffe0ff */
[C---:B------:R-:W-:Y:S01]  /*2a30*/  ISETP.GE.AND P2, PT, R37.reuse, R76, PT ;  /* 0x0000004c2500720c */ /* 0x040fe20003f46270 */
[----:B------:R-:W-:Y:S01]  /*2a40*/  HMMA.16816.F32 R52, R40, R90, R52 ;  /* 0x0000005a2834723c */ /* 0x000fe20000001834 */
[----:B------:R-:W-:Y:S02]  /*2a50*/  ISETP.GE.AND P0, PT, R37, R2, PT ;  /* 0x000000022500720c */ /* 0x000fe40003f06270 */
[C---:B------:R-:W-:Y:S02]  /*2a60*/  ISETP.GE.AND P5, PT, R39.reuse, R76, PT ;  /* 0x0000004c2700720c */ /* 0x040fe40003fa6270 */
[----:B------:R-:W-:-:S02]  /*2a70*/  ISETP.GE.AND P1, PT, R39, R2, PT ;  /* 0x000000022700720c */ /* 0x000fc40003f26270 */
[C---:B------:R-:W-:Y:S01]  /*2a80*/  IADD3 R37, R77.reuse, -0x78, RZ ;  /* 0xffffff884d257810 */ /* 0x040fe20007ffe0ff */
[C---:B------:R-:W-:Y:S01]  /*2a90*/  HMMA.16816.F32 R32, R92.reuse, R82, R32 ;  /* 0x000000525c20723c */ /* 0x040fe20000001820 */
[----:B------:R-:W-:Y:S02]  /*2aa0*/  IADD3 R39, R77, -0x77, RZ ;  /* 0xffffff894d277810 */ /* 0x000fe40007ffe0ff */
[C---:B------:R-:W-:Y:S02]  /*2ab0*/  ISETP.GE.AND P4, PT, R37.reuse, R76, PT ;  /* 0x0000004c2500720c */ /* 0x040fe40003f86270 */
[-C--:B------:R-:W-:Y:S02]  /*2ac0*/  ISETP.GE.AND P3, PT, R37, R2.reuse, PT ;  /* 0x000000022500720c */ /* 0x080fe40003f66270 */
[----:B------:R-:W-:Y:S01]  /*2ad0*/  IADD3 R37, R77, -0x6f, RZ ;  /* 0xffffff914d257810 */ /* 0x000fe20007ffe0ff */
[C---:B-1----:R-:W-:Y:S07]  /*2ae0*/  HMMA.16816.F32 R20, R92.reuse, R72, R20 ;  /* 0x000000485c14723c */ /* 0x042fee0000001814 */
[----:B------:R-:W-:Y:S01]  /*2af0*/  FSEL R72, R58, -INF , !P0 ;  /* 0xff8000003a487808 */ /* 0x000fe20004000000 */
[----:B------:R-:W-:Y:S01]  /*2b00*/  HMMA.16816.F32 R16, R92, R74, R16 ;  /* 0x0000004a5c10723c */ /* 0x000fe20000001810 */
[----:B------:R-:W-:-:S02]  /*2b10*/  ISETP.GE.AND P0, PT, R39, R2, PT ;  /* 0x000000022700720c */ /* 0x000fc40003f06270 */
[----:B------:R-:W-:Y:S02]  /*2b20*/  FSEL R58, R54, -INF , !P3 ;  /* 0xff800000363a7808 */ /* 0x000fe40005800000 */
[----:B------:R-:W-:Y:S02]  /*2b30*/  FSEL R73, R59, -INF , !P1 ;  /* 0xff8000003b497808 */ /* 0x000fe40004800000 */
[----:B------:R-:W-:Y:S01]  /*2b40*/  FSEL R75, R56, -INF , !P2 ;  /* 0xff800000384b7808 */ /* 0x000fe20005000000 */
[----:B--2---:R-:W-:Y:S01]  /*2b50*/  HMMA.16816.F32 R48, R40, R64, R48 ;  /* 0x000000402830723c */ /* 0x004fe20000001830 */
[----:B------:R-:W-:Y:S02]  /*2b60*/  ISETP.GE.AND P2, PT, R39, R76, PT ;  /* 0x0000004c2700720c */ /* 0x000fe40003f46270 */
[----:B------:R-:W-:Y:S02]  /*2b70*/  FSEL R56, R57, -INF , !P5 ;  /* 0xff80000039387808 */ /* 0x000fe40006800000 */
[----:B------:R-:W-:-:S02]  /*2b80*/  FSEL R57, R52, -INF , !P4 ;  /* 0xff80000034397808 */ /* 0x000fc40006000000 */
[----:B------:R-:W-:Y:S01]  /*2b90*/  FSEL R74, R55, -INF , !P0 ;  /* 0xff800000374a7808 */ /* 0x000fe20004000000 */
[----:B----4-:R-:W-:Y:S01]  /*2ba0*/  HMMA.16816.F32 R84, R40, R60, R84 ;  /* 0x0000003c2854723c */ /* 0x010fe20000001854 */
[----:B------:R-:W-:Y:S02]  /*2bb0*/  IADD3 R39, R77, -0x70, RZ ;  /* 0xffffff904d277810 */ /* 0x000fe40007ffe0ff */
[-C--:B------:R-:W-:Y:S02]  /*2bc0*/  ISETP.GE.AND P4, PT, R37, R76.reuse, PT ;  /* 0x0000004c2500720c */ /* 0x080fe40003f86270 */
[----:B------:R-:W-:Y:S02]  /*2bd0*/  ISETP.GE.AND P5, PT, R39, R76, PT ;  /* 0x0000004c2700720c */ /* 0x000fe40003fa6270 */
[----:B------:R-:W-:Y:S01]  /*2be0*/  FSEL R61, R53, -INF , !P2 ;  /* 0xff800000353d7808 */ /* 0x000fe20005000000 */
[----:B------:R-:W-:Y:S01]  /*2bf0*/  HMMA.16816.F32 R24, R92, R78, R24 ;  /* 0x0000004e5c18723c */ /* 0x000fe20000001818 */
[----:B------:R-:W1:Y:S01]  /*2c00*/  LDSM.16.M88.4 R52, [R204+0x6000] ;  /* 0x00600000cc34783b */ /* 0x000e620000000200 */
[----:B------:R-:W-:-:S02]  /*2c10*/  ISETP.GE.AND P1, PT, R39, R2, PT ;  /* 0x000000022700720c */ /* 0x000fc40003f26270 */
[----:B------:R-:W-:Y:S02]  /*2c20*/  ISETP.GE.AND P3, PT, R37, R2, PT ;  /* 0x000000022500720c */ /* 0x000fe40003f66270 */
[C---:B------:R-:W-:Y:S02]  /*2c30*/  IADD3 R39, R77.reuse, -0x68, RZ ;  /* 0xffffff984d277810 */ /* 0x040fe40007ffe0ff */
[C---:B------:R-:W-:Y:S01]  /*2c40*/  HMMA.16816.F32 R44, R40.reuse, R66, R44 ;  /* 0x00000042282c723c */ /* 0x040fe2000000182c */
[----:B------:R-:W-:Y:S02]  /*2c50*/  IADD3 R37, R77, -0x67, RZ ;  /* 0xffffff994d257810 */ /* 0x000fe40007ffe0ff */
[C---:B------:R-:W-:Y:S02]  /*2c60*/  ISETP.GE.AND P2, PT, R39.reuse, R76, PT ;  /* 0x0000004c2700720c */ /* 0x040fe40003f46270 */
[----:B------:R-:W-:Y:S02]  /*2c70*/  ISETP.GE.AND P0, PT, R39, R2, PT ;  /* 0x000000022700720c */ /* 0x000fe40003f06270 */
[----:B------:R-:W-:Y:S01]  /*2c80*/  FSEL R81, R48, -INF , !P5 ;  /* 0xff80000030517808 */ /* 0x000fe20006800000 */
[----:B-----5:R-:W-:Y:S01]  /*2c90*/  HMMA.16816.F32 R136, R40, R68, R28 ;  /* 0x000000442888723c */ /* 0x020fe2000000181c */
[----:B------:R-:W2:Y:S01]  /*2ca0*/  LDSM.16.M88.4 R28, [R204+0x6800] ;  /* 0x00680000cc1c783b */ /* 0x000ea20000000200 */
[----:B------:R-:W-:-:S02]  /*2cb0*/  FSEL R120, R50, -INF , !P1 ;  /* 0xff80000032787808 */ /* 0x000fc40004800000 */
[C---:B------:R-:W-:Y:S02]  /*2cc0*/  ISETP.GE.AND P5, PT, R37.reuse, R76, PT ;  /* 0x0000004c2500720c */ /* 0x040fe40003fa6270 */
[----:B------:R-:W-:Y:S02]  /*2cd0*/  ISETP.GE.AND P1, PT, R37, R2, PT ;  /* 0x000000022500720c */ /* 0x000fe40003f26270 */
[C---:B------:R-:W-:Y:S01]  /*2ce0*/  HMMA.16816.F32 R32, R40.reuse, R62, R32 ;  /* 0x0000003e2820723c */ /* 0x040fe20000001820 */
[C---:B------:R-:W-:Y:S02]  /*2cf0*/  IADD3 R39, R77.reuse, -0x60, RZ ;  /* 0xffffffa04d277810 */ /* 0x040fe40007ffe0ff */
[----:B------:R-:W-:Y:S02]  /*2d00*/  IADD3 R37, R77, -0x5f, RZ ;  /* 0xffffffa14d257810 */ /* 0x000fe40007ffe0ff */
[----:B------:R-:W-:Y:S02]  /*2d10*/  FSEL R89, R49, -INF , !P4 ;  /* 0xff80000031597808 */ /* 0x000fe40006000000 */
[----:B------:R-:W-:Y:S01]  /*2d20*/  FSEL R122, R51, -INF , !P3 ;  /* 0xff800000337a7808 */ /* 0x000fe20005800000 */
[----:B------:R-:W-:Y:S01]  /*2d30*/  HMMA.16816.F32 R24, R40, R70, R24 ;  /* 0x000000462818723c */ /* 0x000fe20000001818 */
[----:B------:R-:W-:-:S02]  /*2d40*/  ISETP.GE.AND P4, PT, R39, R76, PT ;  /* 0x0000004c2700720c */ /* 0x000fc40003f86270 */
[----:B------:R-:W-:Y:S02]  /*2d50*/  ISETP.GE.AND P3, PT, R39, R2, PT ;  /* 0x000000022700720c */ /* 0x000fe40003f66270 */
[----:B------:R-:W-:Y:S02]  /*2d60*/  FSEL R51, R44, -INF , !P2 ;  /* 0xff8000002c337808 */ /* 0x000fe40005000000 */
[----:B------:R-:W-:Y:S02]  /*2d70*/  FSEL R48, R46, -INF , !P0 ;  /* 0xff8000002e307808 */ /* 0x000fe40004000000 */
[C---:B------:R-:W-:Y:S01]  /*2d80*/  ISETP.GE.AND P2, PT, R37.reuse, R76, PT ;  /* 0x0000004c2500720c */ /* 0x040fe20003f46270 */
[----:B-1----:R-:W-:Y:S01]  /*2d90*/  HMMA.16816.F32 R16, R40, R54, R16 ;  /* 0x000000362810723c */ /* 0x002fe20000001810 */
[----:B------:R-:W-:Y:S02]  /*2da0*/  ISETP.GE.AND P0, PT, R37, R2, PT ;  /* 0x000000022500720c */ /* 0x000fe40003f06270 */
[----:B------:R-:W-:-:S02]  /*2db0*/  IADD3 R39, R77, -0x58, RZ ;  /* 0xffffffa84d277810 */ /* 0x000fc40007ffe0ff */
[----:B------:R-:W-:Y:S02]  /*2dc0*/  IADD3 R37, R77, -0x57, RZ ;  /* 0xffffffa94d257810 */ /* 0x000fe40007ffe0ff */
[----:B------:R-:W-:Y:S02]  /*2dd0*/  FSEL R49, R45, -INF , !P5 ;  /* 0xff8000002d317808 */ /* 0x000fe40006800000 */
[----:B------:R-:W-:Y:S02]  /*2de0*/  FSEL R38, R47, -INF , !P1 ;  /* 0xff8000002f267808 */ /* 0x000fe40004800000 */
[C---:B------:R-:W-:Y:S01]  /*2df0*/  ISETP.GE.AND P5, PT, R39.reuse, R76, PT ;  /* 0x0000004c2700720c */ /* 0x040fe20003fa6270 */
[----:B------:R-:W-:Y:S01]  /*2e00*/  HMMA.16816.F32 R44, R40, R52, R20 ;  /* 0x00000034282c723c */ /* 0x000fe20000001814 */
[----:B------:R-:W-:Y:S01]  /*2e10*/  ISETP.GE.AND P1, PT, R39, R2, PT ;  /* 0x000000022700720c */ /* 0x000fe20003f26270 */
[----:B------:R-:W1:Y:S01]  /*2e20*/  LDSM.16.M88.4 R20, [R204+0x7000] ;  /* 0x00700000cc14783b */ /* 0x000e620000000200 */
[----:B------:R-:W-:-:S02]  /*2e30*/  FSEL R167, R84, -INF , !P4 ;  /* 0xff80000054a77808 */ /* 0x000fc40006000000 */
[----:B------:R-:W-:Y:S02]  /*2e40*/  FSEL R174, R86, -INF , !P3 ;  /* 0xff80000056ae7808 */ /* 0x000fe40005800000 */
[C---:B------:R-:W-:Y:S01]  /*2e50*/  ISETP.GE.AND P4, PT, R37.reuse, R76, PT ;  /* 0x0000004c2500720c */ /* 0x040fe20003f86270 */
[----:B--2---:R-:W-:Y:S01]  /*2e60*/  HMMA.16816.F32 R8, R40, R30, R8 ;  /* 0x0000001e2808723c */ /* 0x004fe20000001808 */
[----:B------:R-:W-:Y:S02]  /*2e70*/  ISETP.GE.AND P3, PT, R37, R2, PT ;  /* 0x000000022500720c */ /* 0x000fe40003f66270 */
[C---:B------:R-:W-:Y:S02]  /*2e80*/  IADD3 R39, R77.reuse, -0x50, RZ ;  /* 0xffffffb04d277810 */ /* 0x040fe40007ffe0ff */
[----:B------:R-:W-:Y:S02]  /*2e90*/  IADD3 R37, R77, -0x4f, RZ ;  /* 0xffffffb14d257810 */ /* 0x000fe40007ffe0ff */
[----:B------:R-:W-:-:S02]  /*2ea0*/  FSEL R169, R85, -INF , !P2 ;  /* 0xff80000055a97808 */ /* 0x000fc40005000000 */
[----:B------:R-:W-:Y:S02]  /*2eb0*/  FSEL R176, R87, -INF , !P0 ;  /* 0xff80000057b07808 */ /* 0x000fe40004000000 */
[C---:B------:R-:W-:Y:S02]  /*2ec0*/  ISETP.GE.AND P2, PT, R39.reuse, R76, PT ;  /* 0x0000004c2700720c */ /* 0x040fe40003f46270 */
[----:B------:R-:W-:Y:S02]  /*2ed0*/  ISETP.GE.AND P0, PT, R39, R2, PT ;  /* 0x000000022700720c */ /* 0x000fe40003f06270 */
[----:B------:R-:W-:Y:S02]  /*2ee0*/  FSEL R171, R32, -INF , !P5 ;  /* 0xff80000020ab7808 */ /* 0x000fe40006800000 */
[----:B------:R-:W-:Y:S02]  /*2ef0*/  FSEL R172, R34, -INF , !P1 ;  /* 0xff80000022ac7808 */ /* 0x000fe40004800000 */
[----:B------:R-:W-:-:S02]  /*2f00*/  ISETP.GE.AND P5, PT, R37, R76, PT ;  /* 0x0000004c2500720c */ /* 0x000fc40003fa6270 */
[----:B------:R-:W-:Y:S02]  /*2f10*/  ISETP.GE.AND P1, PT, R37, R2, PT ;  /* 0x000000022500720c */ /* 0x000fe40003f26270 */
[----:B------:R-:W-:Y:S02]  /*2f20*/  IADD3 R39, R77, -0x48, RZ ;  /* 0xffffffb84d277810 */ /* 0x000fe40007ffe0ff */
[----:B------:R-:W-:Y:S02]  /*2f30*/  FSEL R37, R33, -INF , !P4 ;  /* 0xff80000021257808 */ /* 0x000fe40006000000 */
[----:B------:R-:W-:Y:S02]  /*2f40*/  IADD3 R33, R77, -0x47, RZ ;  /* 0xffffffb94d217810 */ /* 0x000fe40007ffe0ff */
[----:B------:R-:W-:Y:S02]  /*2f50*/  FSEL R170, R35, -INF , !P3 ;  /* 0xff80000023aa7808 */ /* 0x000fe40005800000 */
[----:B------:R-:W-:-:S02]  /*2f60*/  ISETP.GE.AND P4, PT, R39, R76, PT ;  /* 0x0000004c2700720c */ /* 0x000fc40003f86270 */
[----:B------:R-:W-:Y:S01]  /*2f70*/  ISETP.GE.AND P3, PT, R39, R2, PT ;  /* 0x000000022700720c */ /* 0x000fe20003f66270 */
[C---:B-1----:R-:W-:Y:S01]  /*2f80*/  HMMA.16816.F32 R108, R40.reuse, R20, R108 ;  /* 0x00000014286c723c */ /* 0x042fe2000000186c */
[----:B------:R-:W-:Y:S02]  /*2f90*/  FSEL R39, R136, -INF , !P2 ;  /* 0xff80000088277808 */ /* 0x000fe40005000000 */
[----:B------:R-:W-:Y:S02]  /*2fa0*/  FSEL R138, R138, -INF , !P0 ;  /* 0xff8000008a8a7808 */ /* 0x000fe40004000000 */
[C---:B------:R-:W-:Y:S02]  /*2fb0*/  ISETP.GE.AND P2, PT, R33.reuse, R76, PT ;  /* 0x0000004c2100720c */ /* 0x040fe40003f46270 */
[----:B------:R-:W-:Y:S01]  /*2fc0*/  ISETP.GE.AND P0, PT, R33, R2, PT ;  /* 0x000000022100720c */ /* 0x000fe20003f06270 */
[----:B------:R-:W-:Y:S01]  /*2fd0*/  HMMA.16816.F32 R104, R40, R22, R104 ;  /* 0x000000162868723c */ /* 0x000fe20000001868 */
[----:B------:R-:W-:-:S02]  /*2fe0*/  IADD3 R35, R77, -0x40, RZ ;  /* 0xffffffc04d237810 */ /* 0x000fc40007ffe0ff */
[----:B------:R-:W-:Y:S02]  /*2ff0*/  IADD3 R33, R77, -0x3f, RZ ;  /* 0xffffffc14d217810 */ /* 0x000fe40007ffe0ff */
[----:B------:R-:W-:Y:S02]  /*3000*/  FSEL R141, R137, -INF , !P5 ;  /* 0xff800000898d7808 */ /* 0x000fe40006800000 */
[----:B------:R-:W-:Y:S02]  /*3010*/  FSEL R152, R139, -INF , !P1 ;  /* 0xff8000008b987808 */ /* 0x000fe40004800000 */
[----:B------:R-:W-:Y:S02]  /*3020*/  FSEL R133, R24, -INF , !P4 ;  /* 0xff80000018857808 */ /* 0x000fe40006000000 */
[----:B------:R-:W-:Y:S02]  /*3030*/  FSEL R140, R26, -INF , !P3 ;  /* 0xff8000001a8c7808 */ /* 0x000fe40005800000 */
[----:B------:R-:W-:-:S02]  /*3040*/  ISETP.GE.AND P5, PT, R35, R76, PT ;  /* 0x0000004c2300720c */ /* 0x000fc40003fa6270 */
[----:B------:R-:W-:Y:S02]  /*3050*/  ISETP.GE.AND P1, PT, R35, R2, PT ;  /* 0x000000022300720c */ /* 0x000fe40003f26270 */
[C---:B------:R-:W-:Y:S02]  /*3060*/  ISETP.GE.AND P4, PT, R33.reuse, R76, PT ;  /* 0x0000004c2100720c */ /* 0x040fe40003f86270 */
[----:B------:R-:W-:Y:S02]  /*3070*/  ISETP.GE.AND P3, PT, R33, R2, PT ;  /* 0x000000022100720c */ /* 0x000fe40003f66270 */
[----:B------:R-:W-:Y:S01]  /*3080*/  HMMA.16816.F32 R32, R40, R28, R12 ;  /* 0x0000001c2820723c */ /* 0x000fe2000000180c */
[----:B------:R-:W1:Y:S01]  /*3090*/  LDSM.16.M88.4 R12, [R204+0x7800] ;  /* 0x00780000cc0c783b */ /* 0x000e620000000200 */
[----:B------:R-:W-:Y:S01]  /*30a0*/  FSEL R137, R25, -INF , !P2 ;  /* 0xff80000019897808 */ /* 0x000fe20005000000 */
[----:B------:R-:W-:-:S04]  /*30b0*/  DEPBAR.LE SB0, 0x0 ;  /* 0x000080000000791a */ /* 0x000fc80000000000 */
[C---:B------:R-:W-:Y:S02]  /*30c0*/  IADD3 R25, R77.reuse, -0x37, RZ ;  /* 0xffffffc94d197810 */ /* 0x040fe40007ffe0ff */
[----:B------:R-:W-:Y:S02]  /*30d0*/  IADD3 R29, R77, -0x38, RZ ;  /* 0xffffffc84d1d7810 */ /* 0x000fe40007ffe0ff */
[----:B------:R-:W-:Y:S02]  /*30e0*/  FSEL R150, R27, -INF , !P0 ;  /* 0xff8000001b967808 */ /* 0x000fe40004000000 */
[----:B------:R-:W-:Y:S02]  /*30f0*/  FSEL R157, R44, -INF , !P5 ;  /* 0xff8000002c9d7808 */ /* 0x000fe40006800000 */
[----:B------:R-:W-:Y:S02]  /*3100*/  ISETP.GE.AND P5, PT, R25, R76, PT ;  /* 0x0000004c1900720c */ /* 0x000fe40003fa6270 */
[----:B------:R-:W-:-:S02]  /*3110*/  IADD3 R27, R77, -0x30, RZ ;  /* 0xffffffd04d1b7810 */ /* 0x000fc40007ffe0ff */
[----:B------:R-:W-:Y:S02]  /*3120*/  FSEL R154, R46, -INF , !P1 ;  /* 0xff8000002e9a7808 */ /* 0x000fe40004800000 */
[-C--:B------:R-:W-:Y:S02]  /*3130*/  ISETP.GE.AND P0, PT, R29, R2.reuse, PT ;  /* 0x000000021d00720c */ /* 0x080fe40003f06270 */
[----:B------:R-:W-:Y:S02]  /*3140*/  ISETP.GE.AND P1, PT, R25, R2, PT ;  /* 0x000000021900720c */ /* 0x000fe40003f26270 */
[----:B------:R-:W-:Y:S02]  /*3150*/  FSEL R151, R45, -INF , !P4 ;  /* 0xff8000002d977808 */ /* 0x000fe40006000000 */
[----:B------:R-:W-:Y:S02]  /*3160*/  IADD3 R25, R77, -0x2f, RZ ;  /* 0xffffffd14d197810 */ /* 0x000fe40007ffe0ff */
[----:B------:R-:W-:-:S02]  /*3170*/  ISETP.GE.AND P4, PT, R27, R76, PT ;  /* 0x0000004c1b00720c */ /* 0x000fc40003f86270 */
[----:B------:R-:W-:Y:S02]  /*3180*/  FSEL R155, R17, -INF , !P5 ;  /* 0xff800000119b7808 */ /* 0x000fe40006800000 */
[----:B------:R-:W-:Y:S02]  /*3190*/  IADD3 R17, R77, -0x27, RZ ;  /* 0xffffffd94d117810 */ /* 0x000fe40007ffe0ff */
[----:B------:R-:W-:Y:S02]  /*31a0*/  ISETP.GE.AND P2, PT, R29, R76, PT ;  /* 0x0000004c1d00720c */ /* 0x000fe40003f46270 */
[----:B------:R-:W-:Y:S02]  /*31b0*/  FSEL R168, R47, -INF , !P3 ;  /* 0xff8000002fa87808 */ /* 0x000fe40005800000 */
[----:B------:R-:W-:Y:S01]  /*31c0*/  FSEL R166, R18, -INF , !P0 ;  /* 0xff80000012a67808 */ /* 0x000fe20004000000 */
[----:B-1----:R-:W-:Y:S01]  /*31d0*/  HMMA.16816.F32 R100, R40, R12, R100 ;  /* 0x0000000c2864723c */ /* 0x002fe20000001864 */
[----:B------:R-:W-:-:S02]  /*31e0*/  ISETP.GE.AND P3, PT, R27, R2, PT ;  /* 0x000000021b00720c */ /* 0x000fc40003f66270 */
[----:B------:R-:W-:Y:S02]  /*31f0*/  ISETP.GE.AND P0, PT, R25, R2, PT ;  /* 0x000000021900720c */ /* 0x000fe40003f06270 */
[----:B------:R-:W-:Y:S02]  /*3200*/  FSEL R158, R19, -INF , !P1 ;  /* 0xff800000139e7808 */ /* 0x000fe40004800000 */
[----:B------:R-:W-:Y:S01]  /*3210*/  FSEL R165, R32, -INF , !P4 ;  /* 0xff80000020a57808 */ /* 0x000fe20006000000 */
[----:B------:R-:W-:Y:S01]  /*3220*/  HMMA.16816.F32 R96, R40, R14, R96 ;  /* 0x0000000e2860723c */ /* 0x000fe20000001860 */
[----:B------:R-:W-:Y:S01]  /*3230*/  BAR.SYNC.DEFER_BLOCKING 0x0 ;  /* 0x0000000000007b1d */ /* 0x000fe20000010000 */
[----:B------:R-:W-:Y:S02]  /*3240*/  ISETP.GE.AND P4, PT, R17, R76, PT ;  /* 0x0000004c1100720c */ /* 0x000fe40003f86270 */
[----:B------:R-:W-:Y:S02]  /*3250*/  IADD3 R19, R77, -0x20, RZ ;  /* 0xffffffe04d137810 */ /* 0x000fe40007ffe0ff */
[----:B------:R-:W-:-:S02]  /*3260*/  FSEL R153, R16, -INF , !P2 ;  /* 0xff80000010997808 */ /* 0x000fc40005000000 */
[----:B------:R-:W-:Y:S02]  /*3270*/  ISETP.GE.AND P2, PT, R25, R76, PT ;  /* 0x0000004c1900720c */ /* 0x000fe40003f46270 */
[----:B------:R-:W-:Y:S02]  /*3280*/  FSEL R164, R34, -INF , !P3 ;  /* 0xff80000022a47808 */ /* 0x000fe40005800000 */
[----:B------:R-:W-:Y:S02]  /*3290*/  FSEL R162, R35, -INF , !P0 ;  /* 0xff80000023a27808 */ /* 0x000fe40004000000 */
[----:B------:R-:W-:Y:S02]  /*32a0*/  ISETP.GE.AND P3, PT, R17, R2, PT ;  /* 0x000000021100720c */ /* 0x000fe40003f66270 */
[----:B------:R-:W-:Y:S02]  /*32b0*/  ISETP.GE.AND P0, PT, R19, R76, PT ;  /* 0x0000004c1300720c */ /* 0x000fe40003f06270 */
[----:B------:R-:W-:-:S02]  /*32c0*/  FSEL R159, R9, -INF , !P4 ;  /* 0xff800000099f7808 */ /* 0x000fc40006000000 */
[C---:B------:R-:W-:Y:S02]  /*32d0*/  IADD3 R13, R77.reuse, -0x18, RZ ;  /* 0xffffffe84d0d7810 */ /* 0x040fe40007ffe0ff */
[----:B------:R-:W-:Y:S02]  /*32e0*/  IADD3 R9, R77, -0x17, RZ ;  /* 0xffffffe94d097810 */ /* 0x000fe40007ffe0ff */
[----:B------:R-:W-:Y:S02]  /*32f0*/  FSEL R163, R33, -INF , !P2 ;  /* 0xff80000021a37808 */ /* 0x000fe40005000000 */
[----:B------:R-:W-:Y:S02]  /*3300*/  ISETP.GE.AND P2, PT, R19, R2, PT ;  /* 0x000000021300720c */ /* 0x000fe40003f46270 */
[----:B------:R-:W-:Y:S02]  /*3310*/  FSEL R156, R11, -INF , !P3 ;  /* 0xff8000000b9c7808 */ /* 0x000fe40005800000 */
[----:B------:R-:W-:-:S02]  /*3320*/  FSEL R149, R108, -INF , !P0 ;  /* 0xff8000006c957808 */ /* 0x000fc40004000000 */
[C---:B------:R-:W-:Y:S02]  /*3330*/  ISETP.GE.AND P4, PT, R13.reuse, R76, PT ;  /* 0x0000004c0d00720c */ /* 0x040fe40003f86270 */
[----:B------:R-:W-:Y:S02]  /*3340*/  ISETP.GE.AND P3, PT, R13, R2, PT ;  /* 0x000000020d00720c */ /* 0x000fe40003f66270 */
[----:B------:R-:W-:Y:S02]  /*3350*/  ISETP.GE.AND P0, PT, R9, R76, PT ;  /* 0x0000004c0900720c */ /* 0x000fe40003f06270 */
[----:B------:R-:W-:Y:S02]  /*3360*/  IADD3 R13, R77, -0x10, RZ ;  /* 0xfffffff04d0d7810 */ /* 0x000fe40007ffe0ff */
[----:B------:R-:W-:Y:S02]  /*3370*/  FSEL R148, R110, -INF , !P2 ;  /* 0xff8000006e947808 */ /* 0x000fe40005000000 */
[----:B------:R-:W-:-:S02]  /*3380*/  ISETP.GE.AND P2, PT, R9, R2, PT ;  /* 0x000000020900720c */ /* 0x000fc40003f46270 */
[----:B------:R-:W-:Y:S02]  /*3390*/  FSEL R143, R105, -INF , !P0 ;  /* 0xff800000698f7808 */ /* 0x000fe40004000000 */
[C---:B------:R-:W-:Y:S02]  /*33a0*/  IADD3 R21, R77.reuse, -0x28, RZ ;  /* 0xffffffd84d157810 */ /* 0x040fe40007ffe0ff */
[C---:B------:R-:W-:Y:S02]  /*33b0*/  IADD3 R17, R77.reuse, -0x1f, RZ ;  /* 0xffffffe14d117810 */ /* 0x040fe40007ffe0ff */
[C---:B------:R-:W-:Y:S02]  /*33c0*/  IADD3 R11, R77.reuse, -0xf, RZ ;  /* 0xfffffff14d0b7810 */ /* 0x040fe40007ffe0ff */
[----:B------:R-:W-:Y:S02]  /*33d0*/  IADD3 R9, R77, -0x8, RZ ;  /* 0xfffffff84d097810 */ /* 0x000fe40007ffe0ff */
[----:B------:R-:W-:-:S02]  /*33e0*/  ISETP.GE.AND P0, PT, R13, R2, PT ;  /* 0x000000020d00720c */ /* 0x000fc40003f06270 */
[----:B------:R-:W-:Y:S02]  /*33f0*/  IADD3 R77, R77, -0x7, RZ ;  /* 0xfffffff94d4d7810 */ /* 0x000fe40007ffe0ff */
[----:B------:R-:W-:Y:S02]  /*3400*/  FSEL R134, R102, -INF , !P0 ;  /* 0xff80000066867808 */ /* 0x000fe40004000000 */
[-C--:B------:R-:W-:Y:S02]  /*3410*/  ISETP.GE.AND P0, PT, R77, R2.reuse, PT ;  /* 0x000000024d00720c */ /* 0x080fe40003f06270 */
[----:B------:R-:W-:Y:S02]  /*3420*/  ISETP.GE.AND P1, PT, R21, R2, PT ;  /* 0x000000021500720c */ /* 0x000fe40003f26270 */
[----:B------:R-:W-:Y:S02]  /*3430*/  FSEL R62, R99, -INF , !P0 ;  /* 0xff800000633e7808 */ /* 0x000fe40004000000 */
[----:B------:R-:W-:-:S02]  /*3440*/  FSEL R160, R10, -INF , !P1 ;  /* 0xff8000000aa07808 */ /* 0x000fc40004800000 */
[----:B------:R-:W-:Y:S02]  /*3450*/  ISETP.GE.AND P0, PT, R36, 0x2, PT ;  /* 0x000000022400780c */ /* 0x000fe40003f06270 */
[----:B------:R-:W-:Y:S02]  /*3460*/  ISETP.GE.AND P5, PT, R21, R76, PT ;  /* 0x0000004c1500720c */ /* 0x000fe40003fa6270 */
[----:B------:R-:W-:Y:S02]  /*3470*/  ISETP.GE.AND P1, PT, R17, R2, PT ;  /* 0x000000021100720c */ /* 0x000fe40003f26270 */
[----:B------:R-:W-:Y:S02]  /*3480*/  FSEL R161, R8, -INF , !P5 ;  /* 0xff80000008a17808 */ /* 0x000fe40006800000 */
[----:B------:R-:W-:Y:S02]  /*3490*/  FSEL R146, R111, -INF , !P1 ;  /* 0xff8000006f927808 */ /* 0x000fe40004800000 */
[----:B------:R-:W-:-:S02]  /*34a0*/  ISETP.GE.AND P5, PT, R17, R76, PT ;  /* 0x0000004c1100720c */ /* 0x000fc40003fa6270 */
[----:B------:R-:W-:Y:S02]  /*34b0*/  ISETP.GE.AND P1, PT, R13, R76, PT ;  /* 0x0000004c0d00720c */ /* 0x000fe40003f26270 */
[----:B------:R-:W-:Y:S02]  /*34c0*/  FSEL R147, R109, -INF , !P5 ;  /* 0xff8000006d937808 */ /* 0x000fe40006800000 */
[----:B------:R-:W-:Y:S02]  /*34d0*/  FSEL R145, R104, -INF , !P4 ;  /* 0xff80000068917808 */ /* 0x000fe40006000000 */
[----:B------:R-:W-:Y:S02]  /*34e0*/  FSEL R144, R106, -INF , !P3 ;  /* 0xff8000006a907808 */ /* 0x000fe40005800000 */
[----:B------:R-:W-:Y:S02]  /*34f0*/  FSEL R142, R107, -INF , !P2 ;  /* 0xff8000006b8e7808 */ /* 0x000fe40005000000 */
[----:B------:R-:W-:-:S02]  /*3500*/  FSEL R139, R100, -INF , !P1 ;  /* 0xff800000648b7808 */ /* 0x000fc40004800000 */
[-C--:B------:R-:W-:Y:S02]  /*3510*/  ISETP.GE.AND P5, PT, R11, R76.reuse, PT ;  /* 0x0000004c0b00720c */ /* 0x080fe40003fa6270 */
[-C--:B------:R-:W-:Y:S02]  /*3520*/  ISETP.GE.AND P4, PT, R9, R76.reuse, PT ;  /* 0x0000004c0900720c */ /* 0x080fe40003f86270 */
[----:B------:R-:W-:Y:S02]  /*3530*/  ISETP.GE.AND P3, PT, R77, R76, PT ;  /* 0x0000004c4d00720c */ /* 0x000fe40003f66270 */
[-C--:B------:R-:W-:Y:S02]  /*3540*/  ISETP.GE.AND P2, PT, R11, R2.reuse, PT ;  /* 0x000000020b00720c */ /* 0x080fe40003f46270 */
[----:B------:R-:W-:Y:S02]  /*3550*/  ISETP.GE.AND P1, PT, R9, R2, PT ;  /* 0x000000020900720c */ /* 0x000fe40003f26270 */
[----:B------:R-:W-:-:S02]  /*3560*/  LOP3.LUT R2, R4, R7, RZ, 0xfc, !PT ;  /* 0x0000000704027212 */ /* 0x000fc400078efcff */
[----:B------:R-:W-:Y:S02]  /*3570*/  FSEL R135, R101, -INF , !P5 ;  /* 0xff80000065877808 */ /* 0x000fe40006800000 */
[----:B------:R-:W-:Y:S02]  /*3580*/  FSEL R66, R103, -INF , !P2 ;  /* 0xff80000067427808 */ /* 0x000fe40005000000 */
[----:B------:R-:W-:Y:S02]  /*3590*/  FSEL R67, R96, -INF , !P4 ;  /* 0xff80000060437808 */ /* 0x000fe40006000000 */
[----:B------:R-:W-:Y:S02]  /*35a0*/  FSEL R65, R97, -INF , !P3 ;  /* 0xff80000061417808 */ /* 0x000fe40005800000 */
[----:B------:R-:W-:Y:S01]  /*35b0*/  FSEL R64, R98, -INF , !P1 ;  /* 0xff80000062407808 */ /* 0x000fe20004800000 */
[----:B------:R-:W-:Y:S05]  /*35c0*/  @!P0 BRA `(.L_x_2264) ;  /* 0x0000063000008947 */ /* 0x000fea0003800000 */
[----:B------:R-:W-:Y:S05]  /*35d0*/  @P6 BRA `(.L_x_2265) ;  /* 0x000003a000006947 */ /* 0x000fea0003800000 */
[----:B------:R-:W1:Y:S01]  /*35e0*/  I2F.RP R8, R3 ;  /* 0x0000000300087306 */ /* 0x000e620000209400 */
[----:B------:R-:W-:-:S02]  /*35f0*/  IADD3 R4, R6, -0x80, RZ ;  /* 0xffffff8006047810 */ /* 0x000fc40007ffe0ff */
[----:B------:R-:W-:Y:S02]  /*3600*/  IADD3 R11, R6, -0x100, RZ ;  /* 0xffffff00060b7810 */ /* 0x000fe40007ffe0ff */
        /* <DEDUP_REMOVED lines=31> */
[----:B------:R-:W-:-:S03]  /*3800*/  @!P3 IADD3 R12, -R12, RZ, RZ ;  /* 0x000000ff0c0cb210 */ /* 0x000fc60007ffe1ff */
        /* <DEDUP_REMOVED lines=13> */
[----:B------:R-:W-:-:S04]  /*38e0*/  IMAD R3, R6, c[0x0][0x19c], R3 ;  /* 0x0000670006037a24 */ /* 0x000fc800078e0203 */
[----:B------:R-:W-:Y:S02]  /*38f0*/  IMAD.IADD R9, R9, 0x1, R3 ;  /* 0x0000000109097824 */ /* 0x000fe400078e0203 */
[----:B--2---:R-:W-:-:S04]  /*3900*/  IMAD.IADD R7, R7, 0x1, -R4 ;  /* 0x0000000107077824 */ /* 0x004fc800078e0a04 */
[----:B------:R-:W-:Y:S01]  /*3910*/  IMAD.WIDE.U32 R8, R7, c[0x0][0x180], R8 ;  /* 0x0000600007087a25 */ /* 0x000fe200078e0008 */
[----:B------:R-:W-:-:S03]  /*3920*/  SHF.R.S32.HI R4, RZ, 0x1f, R7 ;  /* 0x0000001fff047819 */ /* 0x000fc60000011407 */
[----:B------:R-:W-:Y:S02]  /*3930*/  IMAD.MOV.U32 R3, RZ, RZ, R8 ;  /* 0x000000ffff037224 */ /* 0x000fe400078e0008 */
[----:B------:R-:W-:-:S04]  /*3940*/  IMAD R4, R4, c[0x0][0x180], RZ ;  /* 0x0000600004047a24 */ /* 0x000fc800078e02ff */
[----:B------:R-:W-:-:S05]  /*3950*/  IMAD R4, R7, c[0x0][0x184], R4 ;  /* 0x0000610007047a24 */ /* 0x000fca00078e0204 */
[----:B------:R-:W-:Y:S01]  /*3960*/  IADD3 R4, R9, R4, RZ ;  /* 0x0000000409047210 */ /* 0x000fe20007ffe0ff */
[----:B------:R-:W-:Y:S05]  /*3970*/  BRA `(.L_x_2266) ;  /* 0x0000004000007947 */ /* 0x000fea0003800000 */
.L_x_2265:
[----:B------:R-:W-:-:S04]  /*3980*/  ULEA UR6, -UR6, URZ, 0x7 ;  /* 0x0000003f06067291 */ /* 0x000fc8000f8e393f */
[----:B------:R-:W-:Y:S02]  /*3990*/  USHF.R.S32.HI UR4, URZ, 0x1f, UR6 ;  /* 0x0000001f3f047899 */ /* 0x000fe40008011406 */
[----:B------:R-:W-:-:S04]  /*39a0*/  MOV R3, UR6 ;  /* 0x0000000600037c02 */ /* 0x000fc80008000f00 */
[----:B------:R-:W-:Y:S02]  /*39b0*/  MOV R4, UR4 ;  /* 0x0000000400047c02 */ /* 0x000fe40008000f00 */
.L_x_2266:
[----:B------:R-:W-:-:S04]  /*39c0*/  LEA R226, P1, R3, R226, 0x1 ;  /* 0x000000e203e27211 */ /* 0x000fc800078208ff */
[----:B------:R-:W-:Y:S02]  /*39d0*/  LEA.HI.X R227, R3, R227, R4, 0x1, P1 ;  /* 0x000000e303e37211 */ /* 0x000fe400008f0c04 */
[----:B------:R-:W-:-:S03]  /*39e0*/  IADD3 R16, P1, R226, UR12, RZ ;  /* 0x0000000ce2107c10 */ /* 0x000fc6000ff3e0ff */
[----:B------:R-:W-:Y:S01]  /*39f0*/  @!PT LDS RZ, [RZ] ;  /* 0x00000000fffff984 */ /* 0x000fe20000000800 */
[----:B------:R-:W-:Y:S01]  /*3a00*/  @!PT LDS RZ, [RZ] ;  /* 0x00000000fffff984 */ /* 0x000fe20000000800 */
[----:B------:R-:W-:Y:S01]  /*3a10*/  @!PT LDS RZ, [RZ] ;  /* 0x00000000fffff984 */ /* 0x000fe20000000800 */
[----:B------:R1:W-:Y:S01]  /*3a20*/  LDGSTS.E.BYPASS.LTC128B.128 [R229+0x4000], [R226.64] ;  /* 0x04000000e2e57fae */ /* 0x0003e2000b901d4a */
[----:B------:R-:W-:Y:S02]  /*3a30*/  IADD3.X R17, R227, UR7, RZ, P1, !PT ;  /* 0x00000007e3117c10 */ /* 0x000fe40008ffe4ff */
[----:B------:R-:W-:Y:S01]  /*3a40*/  IADD3 R14, P1, R16, UR12, RZ ;  /* 0x0000000c100e7c10 */ /* 0x000fe2000ff3e0ff */
[----:B------:R1:W-:Y:S03]  /*3a50*/  LDGSTS.E.BYPASS.LTC128B.128 [R229+0x8000], [R226.64+0x80] ;  /* 0x08000080e2e57fae */ /* 0x0003e6000b901d4a */
[----:B------:R-:W-:Y:S01]  /*3a60*/  IADD3.X R15, R17, UR7, RZ, P1, !PT ;  /* 0x00000007110f7c10 */ /* 0x000fe20008ffe4ff */
[----:B------:R1:W-:Y:S01]  /*3a70*/  LDGSTS.E.BYPASS.LTC128B.128 [R229+0x4800], [R16.64] ;  /* 0x0480000010e57fae */ /* 0x0003e2000b901d4a */
[----:B------:R-:W-:-:S03]  /*3a80*/  IADD3 R12, P1, R14, UR12, RZ ;  /* 0x0000000c0e0c7c10 */ /* 0x000fc6000ff3e0ff */
[----:B------:R1:W-:Y:S01]  /*3a90*/  LDGSTS.E.BYPASS.LTC128B.128 [R229+0x8800], [R16.64+0x80] ;  /* 0x0880008010e57fae */ /* 0x0003e2000b901d4a */
[----:B------:R-:W-:Y:S02]  /*3aa0*/  IADD3.X R13, R15, UR7, RZ, P1, !PT ;  /* 0x000000070f0d7c10 */ /* 0x000fe40008ffe4ff */
[----:B------:R-:W-:Y:S01]  /*3ab0*/  IADD3 R10, P1, R12, UR12, RZ ;  /* 0x0000000c0c0a7c10 */ /* 0x000fe2000ff3e0ff */
[----:B------:R1:W-:Y:S03]  /*3ac0*/  LDGSTS.E.BYPASS.LTC128B.128 [R229+0x5000], [R14.64] ;  /* 0x050000000ee57fae */ /* 0x0003e6000b901d4a */
[----:B------:R-:W-:Y:S01]  /*3ad0*/  IADD3.X R11, R13, UR7, RZ, P1, !PT ;  /* 0x000000070d0b7c10 */ /* 0x000fe20008ffe4ff */
[----:B------:R1:W-:Y:S01]  /*3ae0*/  LDGSTS.E.BYPASS.LTC128B.128 [R229+0x9000], [R14.64+0x80] ;  /* 0x090000800ee57fae */ /* 0x0003e2000b901d4a */
[----:B------:R-:W-:-:S03]  /*3af0*/  IADD3 R8, P1, R10, UR12, RZ ;  /* 0x0000000c0a087c10 */ /* 0x000fc6000ff3e0ff */
        /* <DEDUP_REMOVED lines=8> */
[----:B------:R-:W-:-:S03]  /*3b80*/  IADD3.X R19, R7, UR7, RZ, P1, !PT ;  /* 0x0000000707137c10 */ /* 0x000fc60008ffe4ff */
[----:B------:R1:W-:Y:S04]  /*3b90*/  LDGSTS.E.BYPASS.LTC128B.128 [R229+0x6800], [R8.64] ;  /* 0x0680000008e57fae */ /* 0x0003e8000b901d4a */
[----:B------:R1:W-:Y:S04]  /*3ba0*/  LDGSTS.E.BYPASS.LTC128B.128 [R229+0xa800], [R8.64+0x80] ;  /* 0x0a80008008e57fae */ /* 0x0003e8000b901d4a */
[----:B------:R1:W-:Y:S04]  /*3bb0*/  LDGSTS.E.BYPASS.LTC128B.128 [R229+0x7000], [R6.64] ;  /* 0x0700000006e57fae */ /* 0x0003e8000b901d4a */
[----:B------:R1:W-:Y:S04]  /*3bc0*/  LDGSTS.E.BYPASS.LTC128B.128 [R229+0xb000], [R6.64+0x80] ;  /* 0x0b00008006e57fae */ /* 0x0003e8000b901d4a */
[----:B------:R1:W-:Y:S04]  /*3bd0*/  LDGSTS.E.BYPASS.LTC128B.128 [R229+0x7800], [R18.64] ;  /* 0x0780000012e57fae */ /* 0x0003e8000b901d4a */
[----:B------:R1:W-:Y:S04]  /*3be0*/  LDGSTS.E.BYPASS.LTC128B.128 [R229+0xb800], [R18.64+0x80] ;  /* 0x0b80008012e57fae */ /* 0x0003e8000b901d4a */
[----:B------:R-:W0:Y:S02]  /*3bf0*/  LDGDEPBAR ;  /* 0x00000000000079af */ /* 0x000e240000000000 */
.L_x_2264:
[----:B-1----:R-:W-:Y:S02]  /*3c00*/  FMNMX.FTZ R6, R75, R56, !PT ;  /* 0x000000384b067209 */ /* 0x002fe40007810000 */
        /* <DEDUP_REMOVED lines=61> */
[----:B------:R-:W-:Y:S01]  /*3fe0*/  SHF.L.U32 R215, R2, 0x1, RZ ;  /* 0x0000000102d77819 */ /* 0x000fe200000006ff */
[----:B------:R-:W1:Y:S03]  /*3ff0*/  SHFL.BFLY PT, R7, R6, 0x2, 0x1f ;  /* 0x0c401f0006077f89 */ /* 0x000e6600000e0000 */
[-C--:B------:R-:W-:Y:S01]  /*4000*/  IADD3 R214, R0, R215.reuse, RZ ;  /* 0x000000d700d67210 */ /* 0x080fe20007ffe0ff */
[----:B------:R-:W2:Y:S01]  /*4010*/  SHFL.BFLY PT, R4, R9, 0x2, 0x1f ;  /* 0x0c401f0009047f89 */ /* 0x000ea200000e0000 */
[C---:B------:R-:W-:Y:S02]  /*4020*/  IADD3 R213, R5.reuse, R215, RZ ;  /* 0x000000d705d57210 */ /* 0x040fe40007ffe0ff */
[----:B------:R-:W-:Y:S01]  /*4030*/  IADD3 R212, R5, R214, RZ ;  /* 0x000000d605d47210 */ /* 0x000fe20007ffe0ff */
[----:B------:R-:W-:Y:S04]  /*4040*/  LDSM.16.MT88.4 R100, [R215+0x10000] ;  /* 0x01000000d764783b */ /* 0x000fe80000004200 */
[----:B------:R-:W-:Y:S04]  /*4050*/  LDSM.16.MT88.4 R92, [R212+0xc000] ;  /* 0x00c00000d45c783b */ /* 0x000fe80000004200 */
[----:B------:R-:W-:Y:S04]  /*4060*/  LDSM.16.MT88.4 R68, [R215+0xc000] ;  /* 0x00c00000d744783b */ /* 0x000fe80000004200 */
[----:B------:R-:W-:Y:S01]  /*4070*/  LDSM.16.MT88.4 R76, [R214+0xc000] ;  /* 0x00c00000d64c783b */ /* 0x000fe20000004200 */
[----:B-1----:R-:W-:-:S03]  /*4080*/  FMNMX.FTZ R7, R6, R7, !PT ;  /* 0x0000000706077209 */ /* 0x002fc60007810000 */
[----:B------:R-:W-:Y:S01]  /*4090*/  LDSM.16.MT88.4 R84, [R213+0xc000] ;  /* 0x00c00000d554783b */ /* 0x000fe20000004200 */
[----:B--2---:R-:W-:-:S03]  /*40a0*/  FMNMX.FTZ R4, R9, R4, !PT ;  /* 0x0000000409047209 */ /* 0x004fc60007810000 */
[----:B------:R-:W1:Y:S04]  /*40b0*/  SHFL.BFLY PT, R132, R7, 0x1, 0x1f ;  /* 0x0c201f0007847f89 */ /* 0x000e6800000e0000 */
[----:B------:R-:W2:Y:S04]  /*40c0*/  SHFL.BFLY PT, R3, R4, 0x1, 0x1f ;  /* 0x0c201f0004037f89 */ /* 0x000ea800000e0000 */
[----:B------:R-:W3:Y:S04]  /*40d0*/  LDSM.16.MT88.4 R124, [R214+0x10000] ;  /* 0x01000000d67c783b */ /* 0x000ee80000004200 */
[----:B------:R-:W4:Y:S04]  /*40e0*/  LDSM.16.MT88.4 R112, [R213+0x10000] ;  /* 0x01000000d570783b */ /* 0x000f280000004200 */
[----:B------:R-:W-:Y:S04]  /*40f0*/  LDSM.16.MT88.4 R12, [R212+0xc800] ;  /* 0x00c80000d40c783b */ /* 0x000fe80000004200 */
[----:B------:R-:W-:Y:S01]  /*4100*/  LDSM.16.MT88.4 R8, [R215+0x10800] ;  /* 0x01080000d708783b */ /* 0x000fe20000004200 */
[----:B-1----:R-:W-:-:S03]  /*4110*/  FMNMX.FTZ R132, R7, R132, !PT ;  /* 0x0000008407847209 */ /* 0x002fc60007810000 */
[----:B------:R-:W-:Y:S01]  /*4120*/  LDSM.16.MT88.4 R24, [R215+0xc800] ;  /* 0x00c80000d718783b */ /* 0x000fe20000004200 */
[----:B--2---:R-:W-:Y:S01]  /*4130*/  FMNMX.FTZ R3, R4, R3, !PT ;  /* 0x0000000304037209 */ /* 0x004fe20007810000 */
[C---:B------:R-:W-:Y:S01]  /*4140*/  FMUL.FTZ R136, R132.reuse, c[0x0][0x23c] ;  /* 0x00008f0084887a20 */ /* 0x040fe20000410000 */
[----:B------:R-:W-:Y:S01]  /*4150*/  FSETP.NEU.FTZ.AND P1, PT, R132, -INF , PT ;  /* 0xff8000008400780b */ /* 0x000fe20003f3d000 */
[----:B------:R-:W1:Y:S02]  /*4160*/  LDSM.16.MT88.4 R4, [R212+0x10000] ;  /* 0x01000000d404783b */ /* 0x000e640000004200 */
[C---:B------:R-:W-:Y:S01]  /*4170*/  FMUL.FTZ R63, R3.reuse, c[0x0][0x23c] ;  /* 0x00008f00033f7a20 */ /* 0x040fe20000410000 */
[----:B------:R-:W-:Y:S01]  /*4180*/  FSEL R136, R136, RZ, P1 ;  /* 0x000000ff88887208 */ /* 0x000fe20000800000 */
[----:B------:R-:W2:Y:S01]  /*4190*/  LDSM.16.MT88.4 R20, [R214+0xc800] ;  /* 0x00c80000d614783b */ /* 0x000ea20000004200 */
[----:B------:R-:W-:-:S03]  /*41a0*/  FSETP.NEU.FTZ.AND P1, PT, R3, -INF , PT ;  /* 0xff8000000300780b */ /* 0x000fc60003f3d000 */
[--C-:B------:R-:W-:Y:S01]  /*41b0*/  FFMA.FTZ R52, R61, c[0x0][0x23c], -R136.reuse ;  /* 0x00008f003d347a23 */ /* 0x100fe20000010888 */
[----:B------:R-:W-:Y:S01]  /*41c0*/  FSEL R63, R63, RZ, P1 ;  /* 0x000000ff3f3f7208 */ /* 0x000fe20000800000 */
[--C-:B------:R-:W-:Y:S01]  /*41d0*/  FFMA.FTZ R59, R75, c[0x0][0x23c], -R136.reuse ;  /* 0x00008f004b3b7a23 */ /* 0x100fe20000010888 */
[----:B------:R-:W5:Y:S01]  /*41e0*/  LDSM.16.MT88.4 R16, [R213+0xc800] ;  /* 0x00c80000d510783b */ /* 0x000f620000004200 */
[--C-:B------:R-:W-:Y:S02]  /*41f0*/  FFMA.FTZ R56, R56, c[0x0][0x23c], -R136.reuse ;  /* 0x00008f0038387a23 */ /* 0x100fe40000010888 */
[----:B------:R-:W-:Y:S01]  /*4200*/  FFMA.FTZ R57, R57, c[0x0][0x23c], -R136 ;  /* 0x00008f0039397a23 */ /* 0x000fe20000010888 */
[----:B------:R-:W-:Y:S01]  /*4210*/  MUFU.EX2 R52, R52 ;  /* 0x0000003400347308 */ /* 0x000fe20000000800 */
[--C-:B------:R-:W-:Y:S01]  /*4220*/  FFMA.FTZ R61, R72, c[0x0][0x23c], -R63.reuse ;  /* 0x00008f00483d7a23 */ /* 0x100fe2000001083f */
[----:B------:R-:W1:Y:S01]  /*4230*/  LDSM.16.MT88.4 R32, [R214+0x10800] ;  /* 0x01080000d620783b */ /* 0x000e620000004200 */
[----:B------:R-:W-:-:S02]  /*4240*/  FFMA.FTZ R60, R73, c[0x0][0x23c], -R63 ;  /* 0x00008f00493c7a23 */ /* 0x000fc4000001083f */
[--C-:B------:R-:W-:Y:S01]  /*4250*/  FFMA.FTZ R58, R58, c[0x0][0x23c], -R63.reuse ;  /* 0x00008f003a3a7a23 */ /* 0x100fe2000001083f */
[----:B------:R-:W1:Y:S01]  /*4260*/  LDSM.16.MT88.4 R28, [R213+0x10800] ;  /* 0x01080000d51c783b */ /* 0x000e620000004200 */
[--C-:B------:R-:W-:Y:S01]  /*4270*/  FFMA.FTZ R53, R74, c[0x0][0x23c], -R63.reuse ;  /* 0x00008f004a357a23 */ /* 0x100fe2000001083f */
[----:B------:R-:W-:Y:S01]  /*4280*/  MUFU.EX2 R59, R59 ;  /* 0x0000003b003b7308 */ /* 0x000fe20000000800 */
[--C-:B------:R-:W-:Y:S02]  /*4290*/  FFMA.FTZ R46, R49, c[0x0][0x23c], -R136.reuse ;  /* 0x00008f00312e7a23 */ /* 0x100fe40000010888 */
[--C-:B------:R-:W-:Y:S02]  /*42a0*/  FFMA.FTZ R55, R81, c[0x0][0x23c], -R136.reuse ;  /* 0x00008f0051377a23 */ /* 0x100fe40000010888 */
[--C-:B------:R-:W-:Y:S02]  /*42b0*/  FFMA.FTZ R50, R89, c[0x0][0x23c], -R136.reuse ;  /* 0x00008f0059327a23 */ /* 0x100fe40000010888 */
[----:B------:R-:W-:Y:S01]  /*42c0*/  FFMA.FTZ R51, R51, c[0x0][0x23c], -R136 ;  /* 0x00008f0033337a23 */ /* 0x000fe20000010888 */
[----:B------:R-:W2:Y:S01]  /*42d0*/  MUFU.EX2 R56, R56 ;  /* 0x0000003800387308 */ /* 0x000ea20000000800 */
[----:B------:R-:W-:-:S02]  /*42e0*/  FFMA.FTZ R54, R120, c[0x0][0x23c], -R63 ;  /* 0x00008f0078367a23 */ /* 0x000fc4000001083f */
[--C-:B------:R-:W-:Y:S02]  /*42f0*/  FFMA.FTZ R49, R122, c[0x0][0x23c], -R63.reuse ;  /* 0x00008f007a317a23 */ /* 0x100fe4000001083f */
[--C-:B------:R-:W-:Y:S02]  /*4300*/  FFMA.FTZ R48, R48, c[0x0][0x23c], -R63.reuse ;  /* 0x00008f0030307a23 */ /* 0x100fe4000001083f */
[----:B------:R-:W-:Y:S01]  /*4310*/  FFMA.FTZ R45, R38, c[0x0][0x23c], -R63 ;  /* 0x00008f00262d7a23 */ /* 0x000fe2000001083f */
[----:B------:R-:W3:Y:S01]  /*4320*/  MUFU.EX2 R57, R57 ;  /* 0x0000003900397308 */ /* 0x000ee20000000800 */
[--C-:B------:R-:W-:Y:S02]  /*4330*/  FFMA.FTZ R38, R37, c[0x0][0x23c], -R136.reuse ;  /* 0x00008f0025267a23 */ /* 0x100fe40000010888 */
[--C-:B------:R-:W-:Y:S02]  /*4340*/  FFMA.FTZ R47, R167, c[0x0][0x23c], -R136.reuse ;  /* 0x00008f00a72f7a23 */ /* 0x100fe40000010888 */
[----:B------:R-:W-:-:S02]  /*4350*/  FFMA.FTZ R42, R169, c[0x0][0x23c], -R136 ;  /* 0x00008f00a92a7a23 */ /* 0x000fc40000010888 */
[----:B------:R-:W-:Y:S01]  /*4360*/  FFMA.FTZ R43, R171, c[0x0][0x23c], -R136 ;  /* 0x00008f00ab2b7a23 */ /* 0x000fe20000010888 */
[----:B------:R-:W-:Y:S01]  /*4370*/  MUFU.EX2 R61, R61 ;  /* 0x0000003d003d7308 */ /* 0x000fe20000000800 */
[----:B--2---:R-:W-:Y:S01]  /*4380*/  F2FP.PACK_AB R116, R56, R59 ;  /* 0x0000003b3874723e */ /* 0x004fe200000000ff */
[--C-:B------:R-:W-:Y:S02]  /*4390*/  FFMA.FTZ R44, R174, c[0x0][0x23c], -R63.reuse ;  /* 0x00008f00ae2c7a23 */ /* 0x100fe4000001083f */
[--C-:B------:R-:W-:Y:S02]  /*43a0*/  FFMA.FTZ R41, R176, c[0x0][0x23c], -R63.reuse ;  /* 0x00008f00b0297a23 */ /* 0x100fe4000001083f */
[--C-:B------:R-:W-:Y:S02]  /*43b0*/  FFMA.FTZ R40, R172, c[0x0][0x23c], -R63.reuse ;  /* 0x00008f00ac287a23 */ /* 0x100fe4000001083f */
[----:B------:R-:W2:Y:S01]  /*43c0*/  MUFU.EX2 R60, R60 ;  /* 0x0000003c003c7308 */ /* 0x000ea20000000800 */
        /* <DEDUP_REMOVED lines=9> */
[----:B------:R-:W3:Y:S01]  /*4460*/  MUFU.EX2 R53, R53 ;  /* 0x0000003500357308 */ /* 0x000ee20000000800 */
[----:B--2---:R-:W-:Y:S01]  /*4470*/  F2FP.PACK_AB R117, R60, R61 ;  /* 0x0000003d3c75723e */ /* 0x004fe200000000ff */
        /* <DEDUP_REMOVED lines=16> */
[--C-:B------:R-:W-:Y:S02]  /*4580*/  FFMA.FTZ R168, R159, c[0x0][0x23c], -R136.reuse ;  /* 0x00008f009fa87a23 */ /* 0x100fe40000010888 */
[--C-:B------:R-:W-:Y:S02]  /*4590*/  FFMA.FTZ R163, R163, c[0x0][0x23c], -R136.reuse ;  /* 0x00008f00a3a37a23 */ /* 0x100fe40000010888 */
[----:B------:R-:W-:Y:S01]  /*45a0*/  FFMA.FTZ R161, R161, c[0x0][0x23c], -R136 ;  /* 0x00008f00a1a17a23 */ /* 0x000fe20000010888 */
        /* <DEDUP_REMOVED lines=14> */
[----:B------:R-:W3:Y:S01]  /*4690*/  MUFU.EX2 R49, R49 ;  /* 0x0000003100317308 */ /* 0x000ee20000000800 */
[----:B------:R-:W-:-:S02]  /*46a0*/  FFMA.FTZ R146, R146, c[0x0][0x23c], -R63 ;  /* 0x00008f0092927a23 */ /* 0x000fc4000001083f */
[--C-:B------:R-:W-:Y:S02]  /*46b0*/  FFMA.FTZ R144, R144, c[0x0][0x23c], -R63.reuse ;  /* 0x00008f0090907a23 */ /* 0x100fe4000001083f */
[----:B------:R-:W-:Y:S01]  /*46c0*/  FFMA.FTZ R142, R142, c[0x0][0x23c], -R63 ;  /* 0x00008f008e8e7a23 */ /* 0x000fe2000001083f */
[C---:B------:R-:W-:Y:S01]  /*46d0*/  HMMA.16816.F32 R128, R116.reuse, R68, RZ ;  /* 0x000000447480723c */ /* 0x040fe200000018ff */
[----:B------:R-:W-:Y:S01]  /*46e0*/  FADD.FTZ R56, R59, R56 ;  /* 0x000000383b387221 */ /* 0x000fe20000010000 */
[----:B------:R-:W-:Y:S01]  /*46f0*/  MUFU.EX2 R48, R48 ;  /* 0x0000003000307308 */ /* 0x000fe20000000800 */
[----:B------:R-:W-:Y:S02]  /*4700*/  FADD.FTZ R61, R61, R60 ;  /* 0x0000003c3d3d7221 */ /* 0x000fe40000010000 */
[----:B------:R-:W-:Y:S02]  /*4710*/  FADD.FTZ R57, R57, R56 ;  /* 0x0000003839397221 */ /* 0x000fe40000010000 */
[----:B------:R-:W-:Y:S01]  /*4720*/  FADD.FTZ R58, R58, R61 ;  /* 0x0000003d3a3a7221 */ /* 0x000fe20000010000 */
[----:B------:R-:W-:Y:S01]  /*4730*/  HMMA.16816.F32 R72, R116, R76, RZ ;  /* 0x0000004c7448723c */ /* 0x000fe200000018ff */
[----:B------:R-:W-:Y:S01]  /*4740*/  FFMA.FTZ R241, R65, c[0x0][0x23c], -R136 ;  /* 0x00008f0041f17a23 */ /* 0x000fe20000010888 */
[----:B------:R-:W1:Y:S01]  /*4750*/  MUFU.EX2 R45, R45 ;  /* 0x0000002d002d7308 */ /* 0x000e620000000800 */
[----:B------:R-:W-:-:S02]  /*4760*/  FADD.FTZ R52, R52, R57 ;  /* 0x0000003934347221 */ /* 0x000fc40000010000 */
[----:B------:R-:W-:-:S03]  /*4770*/  FADD.FTZ R53, R53, R58 ;  /* 0x0000003a35357221 */ /* 0x000fc60000010000 */
[C---:B------:R-:W-:Y:S02]  /*4780*/  HMMA.16816.F32 R80, R116.reuse, R84, RZ ;  /* 0x000000547450723c */ /* 0x040fe400000018ff */
[----:B------:R-:W-:Y:S06]  /*4790*/  MUFU.EX2 R47, R47 ;  /* 0x0000002f002f7308 */ /* 0x000fec0000000800 */
[C---:B------:R-:W-:Y:S02]  /*47a0*/  HMMA.16816.F32 R104, R116.reuse, R124, RZ ;  /* 0x0000007c7468723c */ /* 0x040fe400000018ff */
[----:B------:R-:W1:Y:S06]  /*47b0*/  MUFU.EX2 R42, R42 ;  /* 0x0000002a002a7308 */ /* 0x000e6c0000000800 */
[C---:B----4-:R-:W-:Y:S02]  /*47c0*/  HMMA.16816.F32 R108, R116.reuse, R112, RZ ;  /* 0x00000070746c723c */ /* 0x050fe400000018ff */
        /* <DEDUP_REMOVED lines=10> */
[----:B------:R-:W4:Y:S06]  /*4870*/  MUFU.EX2 R37, R37 ;  /* 0x0000002500257308 */ /* 0x000f2c0000000800 */
[C---:B-1----:R-:W-:Y:S02]  /*4880*/  HMMA.16816.F32 R120, R116.reuse, R4, RZ ;  /* 0x000000047478723c */ /* 0x042fe400000018ff */
[----:B------:R-:W-:Y:S05]  /*4890*/  MUFU.EX2 R39, R39 ;  /* 0x0000002700277308 */ /* 0x000fea0000000800 */
[----:B--2---:R-:W-:Y:S01]  /*48a0*/  F2FP.PACK_AB R4, R50, R55 ;  /* 0x000000373204723e */ /* 0x004fe200000000ff */
[----:B------:R-:W-:Y:S01]  /*48b0*/  HMMA.16816.F32 R116, R116, R6, RZ ;  /* 0x000000067474723c */ /* 0x000fe200000018ff */
[----:B---3--:R-:W-:Y:S01]  /*48c0*/  F2FP.PACK_AB R5, R49, R54 ;  /* 0x000000363105723e */ /* 0x008fe200000000ff */
[----:B------:R-:W1:Y:S01]  /*48d0*/  MUFU.EX2 R2, R2 ;  /* 0x0000000200027308 */ /* 0x000e620000000800 */
        /* <DEDUP_REMOVED lines=14> */
[----:B------:R-:W2:Y:S01]  /*49c0*/  LDSM.16.MT88.4 R12, [R212+0x10800] ;  /* 0x01080000d40c783b */ /* 0x000ea20000004200 */
[----:B------:R-:W-:Y:S06]  /*49d0*/  MUFU.EX2 R137, R137 ;  /* 0x0000008900897308 */ /* 0x000fec0000000800 */
[C---:B------:R-:W-:Y:S02]  /*49e0*/  HMMA.16816.F32 R96, R4.reuse, R8, R96 ;  /* 0x000000080460723c */ /* 0x040fe40000001860 */
[----:B------:R-:W3:Y:S06]  /*49f0*/  MUFU.EX2 R138, R138 ;  /* 0x0000008a008a7308 */ /* 0x000eec0000000800 */
        /* <DEDUP_REMOVED lines=9> */
[----:B------:R-:W1:Y:S06]  /*4a90*/  MUFU.EX2 R151, R151 ;  /* 0x0000009700977308 */ /* 0x000e6c0000000800 */
[C---:B------:R-:W-:Y:S01]  /*4aa0*/  HMMA.16816.F32 R76, R4.reuse, R22, R76 ;  /* 0x00000016044c723c */ /* 0x040fe2000000184c */
[----:B------:R-:W-:Y:S01]  /*4ab0*/  LDSM.16.MT88.4 R20, [R214+0xd000] ;  /* 0x00d00000d614783b */ /* 0x000fe20000004200 */
[----:B------:R-:W-:Y:S06]  /*4ac0*/  MUFU.EX2 R153, R153 ;  /* 0x0000009900997308 */ /* 0x000fec0000000800 */
[C---:B-----5:R-:W-:Y:S02]  /*4ad0*/  HMMA.16816.F32 R80, R4.reuse, R16, R80 ;  /* 0x000000100450723c */ /* 0x060fe40000001850 */
[----:B------:R-:W-:Y:S06]  /*4ae0*/  MUFU.EX2 R152, R152 ;  /* 0x0000009800987308 */ /* 0x000fec0000000800 */
[C---:B------:R-:W-:Y:S01]  /*4af0*/  HMMA.16816.F32 R84, R4.reuse, R18, R84 ;  /* 0x000000120454723c */ /* 0x040fe20000001854 */
[----:B------:R-:W5:Y:S01]  /*4b00*/  LDSM.16.MT88.4 R16, [R213+0xd000] ;  /* 0x00d00000d510783b */ /* 0x000f620000004200 */
        /* <DEDUP_REMOVED lines=11> */
[C---:B--2---:R-:W-:Y:S02]  /*4bc0*/  HMMA.16816.F32 R120, R4.reuse, R12, R120 ;  /* 0x0000000c0478723c */ /* 0x044fe40000001878 */
[----:B------:R-:W2:Y:S06]  /*4bd0*/  MUFU.EX2 R163, R163 ;  /* 0x000000a300a37308 */ /* 0x000eac0000000800 */
[----:B------:R-:W-:Y:S01]  /*4be0*/  HMMA.16816.F32 R116, R4, R14, R116 ;  /* 0x0000000e0474723c */ /* 0x000fe20000001874 */
[----:B------:R-:W2:Y:S01]  /*4bf0*/  LDSM.16.MT88.4 R12, [R215+0x11000] ;  /* 0x01100000d70c783b */ /* 0x000ea20000004200 */
[----:B------:R-:W-:Y:S05]  /*4c00*/  MUFU.EX2 R161, R161 ;  /* 0x000000a100a17308 */ /* 0x000fea0000000800 */
[----:B------:R-:W-:Y:S01]  /*4c10*/  F2FP.PACK_AB R4, R42, R47 ;  /* 0x0000002f2a04723e */ /* 0x000fe200000000ff */
[----:B------:R-:W-:Y:S01]  /*4c20*/  FADD.FTZ R47, R47, R46 ;  /* 0x0000002e2f2f7221 */ /* 0x000fe20000010000 */
[----:B----4-:R-:W-:Y:S01]  /*4c30*/  F2FP.PACK_AB R5, R41, R44 ;  /* 0x0000002c2905723e */ /* 0x010fe200000000ff */
        /* <DEDUP_REMOVED lines=14> */
[----:B------:R-:W4:Y:S05]  /*4d20*/  LDSM.16.MT88.4 R8, [R212+0x11000] ;  /* 0x01100000d408783b */ /* 0x000f2a0000004200 */
[----:B------:R-:W-:Y:S02]  /*4d30*/  MUFU.EX2 R160, R160 ;  /* 0x000000a000a07308 */ /* 0x000fe40000000800 */
[C---:B-----5:R-:W-:Y:S06]  /*4d40*/  HMMA.16816.F32 R80, R4.reuse, R16, R80 ;  /* 0x000000100450723c */ /* 0x060fec0000001850 */
[----:B------:R-:W5:Y:S02]  /*4d50*/  MUFU.EX2 R165, R165 ;  /* 0x000000a500a57308 */ /* 0x000f640000000800 */
[C---:B------:R-:W-:Y:S01]  /*4d60*/  HMMA.16816.F32 R84, R4.reuse, R18, R84 ;  /* 0x000000120454723c */ /* 0x040fe20000001854 */
[----:B------:R-:W-:Y:S05]  /*4d70*/  LDSM.16.MT88.4 R16, [R212+0xd800] ;  /* 0x00d80000d410783b */ /* 0x000fea0000004200 */
[----:B------:R-:W-:Y:S02]  /*4d80*/  MUFU.EX2 R149, R149 ;  /* 0x0000009500957308 */ /* 0x000fe40000000800 */
[C---:B--2---:R-:W-:Y:S06]  /*4d90*/  HMMA.16816.F32 R96, R4.reuse, R12, R96 ;  /* 0x0000000c0460723c */ /* 0x044fec0000001860 */
[----:B------:R-:W2:Y:S02]  /*4da0*/  MUFU.EX2 R156, R156 ;  /* 0x0000009c009c7308 */ /* 0x000ea40000000800 */
[C---:B------:R-:W-:Y:S01]  /*4db0*/  HMMA.16816.F32 R100, R4.reuse, R14, R100 ;  /* 0x0000000e0464723c */ /* 0x040fe20000001864 */
[----:B------:R-:W1:Y:S05]  /*4dc0*/  LDSM.16.MT88.4 R12, [R213+0xd800] ;  /* 0x00d80000d50c783b */ /* 0x000e6a0000004200 */
[----:B------:R-:W-:Y:S02]  /*4dd0*/  MUFU.EX2 R145, R145 ;  /* 0x0000009100917308 */ /* 0x000fe40000000800 */
[C---:B------:R-:W-:Y:S06]  /*4de0*/  HMMA.16816.F32 R128, R4.reuse, R24, R128 ;  /* 0x000000180480723c */ /* 0x040fec0000001880 */
[----:B------:R-:W-:Y:S02]  /*4df0*/  MUFU.EX2 R164, R164 ;  /* 0x000000a400a47308 */ /* 0x000fe40000000800 */
[C---:B----4-:R-:W-:Y:S06]  /*4e00*/  HMMA.16816.F32 R120, R4.reuse, R8, R120 ;  /* 0x000000080478723c */ /* 0x050fec0000001878 */
[----:B------:R-:W-:Y:S02]  /*4e10*/  MUFU.EX2 R143, R143 ;  /* 0x0000008f008f7308 */ /* 0x000fe40000000800 */
[C---:B------:R-:W-:Y:S01]  /*4e20*/  HMMA.16816.F32 R116, R4.reuse, R10, R116 ;  /* 0x0000000a0474723c */ /* 0x040fe20000001874 */
[----:B------:R-:W4:Y:S05]  /*4e30*/  LDSM.16.MT88.4 R8, [R215+0x11800] ;  /* 0x01180000d708783b */ /* 0x000f2a0000004200 */
        /* <DEDUP_REMOVED lines=16> */
[----:B---3--:R-:W-:Y:S01]  /*4f40*/  F2FP.PACK_AB R5, R138, R137 ;  /* 0x000000898a05723e */ /* 0x008fe200000000ff */
        /* <DEDUP_REMOVED lines=15> */
[C---:B----4-:R-:W-:Y:S08]  /*5040*/  HMMA.16816.F32 R96, R4.reuse, R8, R96 ;  /* 0x000000080460723c */ /* 0x050ff00000001860 */
[C---:B------:R-:W-:Y:S01]  /*5050*/  HMMA.16816.F32 R100, R4.reuse, R10, R100 ;  /* 0x0000000a0464723c */ /* 0x040fe20000001864 */
[----:B------:R-:W4:Y:S07]  /*5060*/  LDSM.16.MT88.4 R8, [R213+0xe000] ;  /* 0x00e00000d508783b */ /* 0x000f2e0000004200 */
        /* <DEDUP_REMOVED lines=57> */
[----:B-----5:R-:W-:Y:S01]  /*5400*/  F2FP.PACK_AB R7, R165, R160 ;  /* 0x000000a0a507723e */ /* 0x020fe200000000ff */
        /* <DEDUP_REMOVED lines=11> */
[C---:B--2---:R-:W-:Y:S08]  /*54c0*/  HMMA.16816.F32 R80, R4.reuse, R20, R80 ;  /* 0x000000140450723c */ /* 0x044ff00000001850 */
[C---:B------:R-:W-:Y:S01]  /*54d0*/  HMMA.16816.F32 R84, R4.reuse, R22, R84 ;  /* 0x000000160454723c */ /* 0x040fe20000001854 */
[----:B------:R-:W-:Y:S07]  /*54e0*/  LDSM.16.MT88.4 R20, [R212+0xf000] ;  /* 0x00f00000d414783b */ /* 0x000fee0000004200 */
[C---:B-1----:R-:W-:Y:S08]  /*54f0*/  HMMA.16816.F32 R96, R4.reuse, R12, R96 ;  /* 0x0000000c0460723c */ /* 0x042ff00000001860 */
[C---:B------:R-:W-:Y:S01]  /*5500*/  HMMA.16816.F32 R100, R4.reuse, R14, R100 ;  /* 0x0000000e0464723c */ /* 0x040fe20000001864 */
[----:B------:R-:W1:Y:S07]  /*5510*/  LDSM.16.MT88.4 R12, [R213+0xf000] ;  /* 0x00f00000d50c783b */ /* 0x000e6e0000004200 */
[C---:B---3--:R-:W-:Y:S08]  /*5520*/  HMMA.16816.F32 R104, R4.reuse, R16, R104 ;  /* 0x000000100468723c */ /* 0x048ff00000001868 */
[C---:B------:R-:W-:Y:S01]  /*5530*/  HMMA.16816.F32 R124, R4.reuse, R18, R124 ;  /* 0x00000012047c723c */ /* 0x040fe2000000187c */
[----:B------:R-:W2:Y:S07]  /*5540*/  LDSM.16.MT88.4 R16, [R215+0x13000] ;  /* 0x01300000d710783b */ /* 0x000eae0000004200 */
[C---:B----4-:R-:W-:Y:S08]  /*5550*/  HMMA.16816.F32 R120, R4.reuse, R8, R120 ;  /* 0x000000080478723c */ /* 0x050ff00000001878 */
[C---:B------:R-:W-:Y:S01]  /*5560*/  HMMA.16816.F32 R116, R4.reuse, R10, R116 ;  /* 0x0000000a0474723c */ /* 0x040fe20000001874 */
[----:B------:R-:W3:Y:S07]  /*5570*/  LDSM.16.MT88.4 R8, [R214+0x13000] ;  /* 0x01300000d608783b */ /* 0x000eee0000004200 */
        /* <DEDUP_REMOVED lines=43> */
[----:B-1----:R-:W-:Y:S01]  /*5830*/  HMMA.16816.F32 R108, R4, R12, R108 ;  /* 0x0000000c046c723c */ /* 0x002fe2000000186c */
[----:B------:R-:W-:-:S04]  /*5840*/  FFMA.FTZ R27, R134, c[0x0][0x23c], -R63 ;  /* 0x00008f00861b7a23 */ /* 0x000fc8000001083f */
        /* <DEDUP_REMOVED lines=42> */
[----:B------:R-:W-:Y:S01]  /*5af0*/  ULDC UR4, c[0x0][0x1a0] ;  /* 0x0000680000047ab9 */ /* 0x000fe20000000800 */
[----:B------:R-:W-:Y:S01]  /*5b00*/  IADD3 R237, R36, -0x2, RZ ;  /* 0xfffffffe24ed7810 */ /* 0x000fe20007ffe0ff */
[----:B------:R-:W-:Y:S01]  /*5b10*/  ULEA UR4, -UR4, URZ, 0x7 ;  /* 0x0000003f04047291 */ /* 0x000fe2000f8e393f */
[----:B------:R-:W-:-:S02]  /*5b20*/  IMAD.MOV.U32 R0, RZ, RZ, R3 ;  /* 0x000000ffff007224 */ /* 0x000fc400078e0003 */
[----:B------:R-:W-:Y:S01]  /*5b30*/  IMAD.MOV.U32 R133, RZ, RZ, R132 ;  /* 0x000000ffff857224 */ /* 0x000fe200078e0084 */
[----:B------:R-:W-:Y:S02]  /*5b40*/  USHF.R.S32.HI UR6, URZ, 0x1f, UR4 ;  /* 0x0000001f3f067899 */ /* 0x000fe40008011404 */
[----:B------:R-:W-:-:S04]  /*5b50*/  MOV R236, UR4 ;  /* 0x0000000400ec7c02 */ /* 0x000fc80008000f00 */
[----:B------:R-:W-:-:S04]  /*5b60*/  MOV R234, UR6 ;  /* 0x0000000600ea7c02 */ /* 0x000fc80008000f00 */
.L_x_2271:
[----:B------:R-:W-:Y:S01]  /*5b70*/  MOV R6, R236 ;  /* 0x000000ec00067202 */ /* 0x000fe20000000f00 */
[----:B------:R-:W-:Y:S04]  /*5b80*/  DEPBAR.LE SB0, 0x0 ;  /* 0x000080000000791a */ /* 0x000fe80000000000 */
[----:B------:R-:W-:Y:S01]  /*5b90*/  BAR.SYNC.DEFER_BLOCKING 0x0 ;  /* 0x0000000000007b1d */ /* 0x000fe20000010000 */
[----:B------:R-:W-:Y:S05]  /*5ba0*/  MOV R3, R234 ;  /* 0x000000ea00037202 */ /* 0x000fea0000000f00 */
[----:B------:R-:W-:-:S05]  /*5bb0*/  @P6 BRA `(.L_x_2268) ;  /* 0x000003b000006947 */ /* 0x000fca0003800000 */
[----:B------:R-:W-:Y:S04]  /*5bc0*/  IABS R2, c[0x0][0x2d0] ;  /* 0x0000b40000027a13 */ /* 0x000fe80000000000 */
        /* <DEDUP_REMOVED lines=11> */
[----:B------:R-:W-:Y:S01]  /*5c80*/  ISETP.GE.AND P2, PT, R10, RZ, PT ;  /* 0x000000ff0a00720c */ /* 0x000fe20003f46270 */
        /* <DEDUP_REMOVED lines=29> */
[-C--:B------:R-:W-:Y:S01]  /*5e60*/  LEA.HI.X.SX32 R13, R3, R233.reuse, 0x2, P1 ;  /* 0x000000e9030d7211 */ /* 0x080fe200008f16ff */
[----:B------:R-:W-:Y:S01]  /*5e70*/  IMAD.MOV.U32 R3, RZ, RZ, c[0x0][0x2d0] ;  /* 0x0000b400ff037624 */ /* 0x000fe200078e00ff */
[----:B------:R-:W-:Y:S03]  /*5e80*/  LEA.HI.X.SX32 R11, R9, R233, 0x2, P0 ;  /* 0x000000e9090b7211 */ /* 0x000fe600000f16ff */
[----:B------:R-:W-:Y:S01]  /*5e90*/  IMAD R3, R2, R3, -0x80 ;  /* 0xffffff8002037424 */ /* 0x000fe200078e0203 */
[----:B------:R-:W2:Y:S03]  /*5ea0*/  LDG.E R4, [R12.64] ;  /* 0x0000000a0c047981 */ /* 0x000ea6000c1e1900 */
[C---:B------:R-:W-:Y:S01]  /*5eb0*/  IMAD.WIDE.U32 R6, R3.reuse, c[0x0][0x1a0], RZ ;  /* 0x0000680003067a25 */ /* 0x040fe200078e00ff */
[----:B------:R-:W2:Y:S01]  /*5ec0*/  LDG.E R5, [R10.64] ;  /* 0x0000000a0a057981 */ /* 0x000ea2000c1e1900 */
[----:B------:R-:W-:Y:S05]  /*5ed0*/  SHF.R.S32.HI R2, RZ, 0x1f, R3 ;  /* 0x0000001fff027819 */ /* 0x000fea0000011403 */
[----:B------:R-:W-:Y:S04]  /*5ee0*/  IMAD R2, R2, c[0x0][0x1a0], RZ ;  /* 0x0000680002027a24 */ /* 0x000fe800078e02ff */
[----:B------:R-:W-:Y:S04]  /*5ef0*/  IMAD R2, R3, c[0x0][0x1a4], R2 ;  /* 0x0000690003027a24 */ /* 0x000fe800078e0202 */
[----:B------:R-:W-:Y:S02]  /*5f00*/  IMAD.IADD R7, R7, 0x1, R2 ;  /* 0x0000000107077824 */ /* 0x000fe400078e0202 */
[----:B--2---:R-:W-:Y:S04]  /*5f10*/  IMAD.IADD R4, R4, 0x1, -R5 ;  /* 0x0000000104047824 */ /* 0x004fe800078e0a05 */
[C---:B------:R-:W-:Y:S01]  /*5f20*/  IMAD.WIDE.U32 R6, R4.reuse, c[0x0][0x188], R6 ;  /* 0x0000620004067a25 */ /* 0x040fe200078e0006 */
[----:B------:R-:W-:Y:S05]  /*5f30*/  SHF.R.S32.HI R3, RZ, 0x1f, R4 ;  /* 0x0000001fff037819 */ /* 0x000fea0000011404 */
[----:B------:R-:W-:Y:S04]  /*5f40*/  IMAD R3, R3, c[0x0][0x188], RZ ;  /* 0x0000620003037a24 */ /* 0x000fe800078e02ff */
[----:B------:R-:W-:Y:S04]  /*5f50*/  IMAD R3, R4, c[0x0][0x18c], R3 ;  /* 0x0000630004037a24 */ /* 0x000fe800078e0203 */
[----:B------:R-:W-:Y:S02]  /*5f60*/  IMAD.IADD R3, R7, 0x1, R3 ;  /* 0x0000000107037824 */ /* 0x000fe400078e0203 */
.L_x_2268:
[C---:B------:R-:W-:Y:S04]  /*5f70*/  LEA R224, P0, R6.reuse, R224, 0x1 ;  /* 0x000000e006e07211 */ /* 0x040fe800078008ff */
[----:B------:R-:W-:Y:S02]  /*5f80*/  LEA.HI.X R223, R6, R223, R3, 0x1, P0 ;  /* 0x000000df06df7211 */ /* 0x000fe400000f0c03 */
[----:B------:R-:W-:Y:S03]  /*5f90*/  IADD3 R134, P0, R224, UR9, RZ ;  /* 0x00000009e0867c10 */ /* 0x000fe6000ff1e0ff */
[----:B------:R-:W-:Y:S01]  /*5fa0*/  IMAD.MOV.U32 R225, RZ, RZ, R223 ;  /* 0x000000ffffe17224 */ /* 0x000fe200078e00df */
[----:B------:R-:W-:Y:S02]  /*5fb0*/  IADD3.X R135, R223, UR5, RZ, P0, !PT ;  /* 0x00000005df877c10 */ /* 0x000fe400087fe4ff */
[----:B------:R-:W-:Y:S02]  /*5fc0*/  IADD3 R66, P0, R134, UR9, RZ ;  /* 0x0000000986427c10 */ /* 0x000fe4000ff1e0ff */
[----:B------:R-:W-:Y:S01]  /*5fd0*/  @!PT LDS RZ, [RZ] ;  /* 0x00000000fffff984 */ /* 0x000fe20000000800 */
[----:B------:R-:W-:Y:S01]  /*5fe0*/  @!PT LDS RZ, [RZ] ;  /* 0x00000000fffff984 */ /* 0x000fe20000000800 */
[----:B------:R-:W-:Y:S01]  /*5ff0*/  @!PT LDS RZ, [RZ] ;  /* 0x00000000fffff984 */ /* 0x000fe20000000800 */
[----:B------:R1:W-:Y:S02]  /*6000*/  LDGSTS.E.BYPASS.LTC128B.128 [R229+0xc000], [R224.64] ;  /* 0x0c000000e0e57fae */ /* 0x0003e4000b901d4a */
[----:B------:R-:W-:Y:S02]  /*6010*/  IADD3.X R67, R135, UR5, RZ, P0, !PT ;  /* 0x0000000587437c10 */ /* 0x000fe400087fe4ff */
[----:B------:R-:W-:Y:S01]  /*6020*/  IADD3 R64, P0, R66, UR9, RZ ;  /* 0x0000000942407c10 */ /* 0x000fe2000ff1e0ff */
[----:B------:R1:W-:Y:S03]  /*6030*/  LDGSTS.E.BYPASS.LTC128B.128 [R229+0x10000], [R224.64+0x80] ;  /* 0x10000080e0e57fae */ /* 0x0003e6000b901d4a */
[----:B------:R-:W-:Y:S02]  /*6040*/  IADD3.X R65, R67, UR5, RZ, P0, !PT ;  /* 0x0000000543417c10 */ /* 0x000fe400087fe4ff */
[----:B------:R1:W-:Y:S01]  /*6050*/  LDGSTS.E.BYPASS.LTC128B.128 [R229+0xc800], [R134.64] ;  /* 0x0c80000086e57fae */ /* 0x0003e2000b901d4a */
[----:B------:R-:W-:Y:S04]  /*6060*/  IADD3 R62, P0, R64, UR9, RZ ;  /* 0x00000009403e7c10 */ /* 0x000fe8000ff1e0ff */
[----:B------:R1:W-:Y:S01]  /*6070*/  LDGSTS.E.BYPASS.LTC128B.128 [R229+0x10800], [R134.64+0x80] ;  /* 0x1080008086e57fae */ /* 0x0003e2000b901d4a */
[----:B------:R-:W-:Y:S02]  /*6080*/  IADD3.X R63, R65, UR5, RZ, P0, !PT ;  /* 0x00000005413f7c10 */ /* 0x000fe400087fe4ff */
[----:B------:R-:W-:Y:S02]  /*6090*/  IADD3 R60, P0, R62, UR9, RZ ;  /* 0x000000093e3c7c10 */ /* 0x000fe4000ff1e0ff */
        /* <DEDUP_REMOVED lines=9> */
[----:B------:R-:W-:Y:S02]  /*6130*/  ISETP.GE.AND P0, PT, R237, 0x1, PT ;  /* 0x00000001ed00780c */ /* 0x000fe40003f06270 */
[----:B------:R3:W-:Y:S05]  /*6140*/  LDGSTS.E.BYPASS.LTC128B.128 [R229+0xe000], [R62.64] ;  /* 0x0e0000003ee57fae */ /* 0x0007ea000b901d4a */
[----:B------:R3:W-:Y:S05]  /*6150*/  LDGSTS.E.BYPASS.LTC128B.128 [R229+0x12000], [R62.64+0x80] ;  /* 0x120000803ee57fae */ /* 0x0007ea000b901d4a */
[----:B------:R3:W-:Y:S05]  /*6160*/  LDGSTS.E.BYPASS.LTC128B.128 [R229+0xe800], [R60.64] ;  /* 0x0e8000003ce57fae */ /* 0x0007ea000b901d4a */
[----:B------:R3:W-:Y:S05]  /*6170*/  LDGSTS.E.BYPASS.LTC128B.128 [R229+0x12800], [R60.64+0x80] ;  /* 0x128000803ce57fae */ /* 0x0007ea000b901d4a */
[----:B------:R1:W-:Y:S05]  /*6180*/  LDGSTS.E.BYPASS.LTC128B.128 [R229+0xf000], [R2.64] ;  /* 0x0f00000002e57fae */ /* 0x0003ea000b901d4a */
[----:B------:R1:W-:Y:S05]  /*6190*/  LDGSTS.E.BYPASS.LTC128B.128 [R229+0x13000], [R2.64+0x80] ;  /* 0x1300008002e57fae */ /* 0x0003ea000b901d4a */
[----:B------:R4:W-:Y:S05]  /*61a0*/  LDGSTS.E.BYPASS.LTC128B.128 [R229+0xf800], [R172.64] ;  /* 0x0f800000ace57fae */ /* 0x0009ea000b901d4a */
[----:B------:R4:W-:Y:S05]  /*61b0*/  LDGSTS.E.BYPASS.LTC128B.128 [R229+0x13800], [R172.64+0x80] ;  /* 0x13800080ace57fae */ /* 0x0009ea000b901d4a */
[----:B------:R-:W-:Y:S05]  /*61c0*/  LDSM.16.M88.4 R136, [R222] ;  /* 0x00000000de88783b */ /* 0x000fea0000000200 */
[----:B------:R-:W5:Y:S05]  /*61d0*/  LDSM.16.M88.4 R140, [R221] ;  /* 0x00000000dd8c783b */ /* 0x000f6a0000000200 */
[----:B------:R-:W1:Y:S05]  /*61e0*/  LDSM.16.M88.4 R144, [R221+0x800] ;  /* 0x00080000dd90783b */ /* 0x000e6a0000000200 */
[----:B------:R-:W1:Y:S05]  /*61f0*/  LDSM.16.M88.4 R148, [R221+0x1000] ;  /* 0x00100000dd94783b */ /* 0x000e6a0000000200 */
[----:B------:R-:W0:Y:S05]  /*6200*/  LDGDEPBAR ;  /* 0x00000000000079af */ /* 0x000e2a0000000000 */
[----:B------:R-:W2:Y:S05]  /*6210*/  LDSM.16.M88.4 R152, [R221+0x1800] ;  /* 0x00180000dd98783b */ /* 0x000eaa0000000200 */
[----:B------:R-:W2:Y:S05]  /*6220*/  LDSM.16.M88.4 R156, [R221+0x2000] ;  /* 0x00200000dd9c783b */ /* 0x000eaa0000000200 */
[----:B------:R-:W2:Y:S05]  /*6230*/  LDSM.16.M88.4 R160, [R221+0x2800] ;  /* 0x00280000dda0783b */ /* 0x000eaa0000000200 */
[----:B------:R-:W-:Y:S01]  /*6240*/  LDSM.16.M88.4 R164, [R219] ;  /* 0x00000000dba4783b */ /* 0x000fe20000000200 */
[C---:B-----5:R-:W-:Y:S04]  /*6250*/  HMMA.16816.F32 R4, R136.reuse, R140, RZ ;  /* 0x0000008c8804723c */ /* 0x060fe800000018ff */
[----:B------:R-:W-:Y:S05]  /*6260*/  LDSM.16.M88.4 R168, [R211] ;  /* 0x00000000d3a8783b */ /* 0x000fea0000000200 */
[----:B----4-:R-:W-:Y:S01]  /*6270*/  LDSM.16.M88.4 R172, [R221+0x4800] ;  /* 0x00480000ddac783b */ /* 0x010fe20000000200 */
[C---:B------:R-:W-:Y:S04]  /*6280*/  HMMA.16816.F32 R8, R136.reuse, R142, RZ ;  /* 0x0000008e8808723c */ /* 0x040fe800000018ff */
[----:B------:R-:W4:Y:S04]  /*6290*/  LDSM.16.M88.4 R140, [R221+0x3000] ;  /* 0x00300000dd8c783b */ /* 0x000f280000000200 */
[C---:B-1----:R-:W-:Y:S01]  /*62a0*/  HMMA.16816.F32 R12, R136.reuse, R144, RZ ;  /* 0x00000090880c723c */ /* 0x042fe200000018ff */
[----:B------:R-:W-:Y:S05]  /*62b0*/  LDSM.16.M88.4 R176, [R221+0x6000] ;  /* 0x00600000ddb0783b */ /* 0x000fea0000000200 */
[----:B------:R-:W-:Y:S02]  /*62c0*/  LDSM.16.M88.4 R180, [R200] ;  /* 0x00000000c8b4783b */ /* 0x000fe40000000200 */
[C---:B------:R-:W-:Y:S03]  /*62d0*/  HMMA.16816.F32 R16, R136.reuse, R146, RZ ;  /* 0x000000928810723c */ /* 0x040fe600000018ff */
[----:B------:R-:W3:Y:S05]  /*62e0*/  LDSM.16.M88.4 R144, [R221+0x3800] ;  /* 0x00380000dd90783b */ /* 0x000eea0000000200 */
[C---:B------:R-:W-:Y:S01]  /*62f0*/  HMMA.16816.F32 R20, R136.reuse, R148, RZ ;  /* 0x000000948814723c */ /* 0x040fe200000018ff */
[----:B------:R-:W-:Y:S05]  /*6300*/  LDSM.16.M88.4 R184, [R218+0x2000] ;  /* 0x00200000dab8783b */ /* 0x000fea0000000200 */
[----:B------:R-:W-:Y:S02]  /*6310*/  LDSM.16.M88.4 R188, [R217+0x4000] ;  /* 0x00400000d9bc783b */ /* 0x000fe40000000200 */
[C---:B------:R-:W-:Y:S03]  /*6320*/  HMMA.16816.F32 R24, R136.reuse, R150, RZ ;  /* 0x000000968818723c */ /* 0x040fe600000018ff */
[----:B------:R-:W1:Y:S05]  /*6330*/  LDSM.16.M88.4 R148, [R220] ;  /* 0x00000000dc94783b */ /* 0x000e6a0000000200 */
[C---:B--2---:R-:W-:Y:S01]  /*6340*/  HMMA.16816.F32 R28, R136.reuse, R152, RZ ;  /* 0x00000098881c723c */ /* 0x044fe200000018ff */
[----:B------:R-:W-:Y:S07]  /*6350*/  LDSM.16.M88.4 R192, [R204+0x7000] ;  /* 0x00700000ccc0783b */ /* 0x000fee0000000200 */
[C---:B------:R-:W-:Y:S01]  /*6360*/  HMMA.16816.F32 R32, R136.reuse, R154, RZ ;  /* 0x0000009a8820723c */ /* 0x040fe200000018ff */
[----:B------:R-:W2:Y:S07]  /*6370*/  LDSM.16.M88.4 R152, [R210] ;  /* 0x00000000d298783b */ /* 0x000eae0000000200 */
[C---:B------:R-:W-:Y:S08]  /*6380*/  HMMA.16816.F32 R36, R136.reuse, R156, RZ ;  /* 0x0000009c8824723c */ /* 0x040ff000000018ff */
[C---:B------:R-:W-:Y:S01]  /*6390*/  HMMA.16816.F32 R40, R136.reuse, R158, RZ ;  /* 0x0000009e8828723c */ /* 0x040fe200000018ff */
[----:B------:R-:W5:Y:S07]  /*63a0*/  LDSM.16.M88.4 R156, [R209] ;  /* 0x00000000d19c783b */ /* 0x000f6e0000000200 */
[C---:B------:R-:W-:Y:S08]  /*63b0*/  HMMA.16816.F32 R44, R136.reuse, R160, RZ ;  /* 0x000000a0882c723c */ /* 0x040ff000000018ff */
[C---:B------:R-:W-:Y:S01]  /*63c0*/  HMMA.16816.F32 R48, R136.reuse, R162, RZ ;  /* 0x000000a28830723c */ /* 0x040fe200000018ff */
[----:B------:R-:W-:Y:S07]  /*63d0*/  LDSM.16.M88.4 R160, [R217] ;  /* 0x00000000d9a0783b */ /* 0x000fee0000000200 */
[C---:B----4-:R-:W-:Y:S08]  /*63e0*/  HMMA.16816.F32 R52, R136.reuse, R140, RZ ;  /* 0x0000008c8834723c */ /* 0x050ff000000018ff */
[C---:B------:R-:W-:Y:S01]  /*63f0*/  HMMA.16816.F32 R56, R136.reuse, R142, RZ ;  /* 0x0000008e8838723c */ /* 0x040fe200000018ff */
[----:B------:R-:W-:Y:S07]  /*6400*/  LDSM.16.M88.4 R140, [R207] ;  /* 0x00000000cf8c783b */ /* 0x000fee0000000200 */
[C---:B---3--:R-:W-:Y:S08]  /*6410*/  HMMA.16816.F32 R60, R136.reuse, R144, RZ ;  /* 0x00000090883c723c */ /* 0x048ff000000018ff */
[----:B------:R-:W-:Y:S01]  /*6420*/  HMMA.16816.F32 R64, R136, R146, RZ ;  /* 0x000000928840723c */ /* 0x000fe200000018ff */
[----:B------:R-:W3:Y:S05]  /*6430*/  LDSM.16.M88.4 R136, [R208] ;  /* 0x00000000d088783b */ /* 0x000eea0000000200 */
[----:B------:R-:W4:Y:S02]  /*6440*/  LDSM.16.M88.4 R144, [R206] ;  /* 0x00000000ce90783b */ /* 0x000f240000000200 */
[C---:B-1----:R-:W-:Y:S08]  /*6450*/  HMMA.16816.F32 R4, R148.reuse, R164, R4 ;  /* 0x000000a49404723c */ /* 0x042ff00000001804 */
[C---:B------:R-:W-:Y:S01]  /*6460*/  HMMA.16816.F32 R8, R148.reuse, R166, R8 ;  /* 0x000000a69408723c */ /* 0x040fe20000001808 */
[----:B------:R-:W-:Y:S07]  /*6470*/  LDSM.16.M88.4 R164, [R204+0x1000] ;  /* 0x00100000cca4783b */ /* 0x000fee0000000200 */
[C---:B------:R-:W-:Y:S08]  /*6480*/  HMMA.16816.F32 R12, R148.reuse, R168, R12 ;  /* 0x000000a8940c723c */ /* 0x040ff0000000180c */
[C---:B------:R-:W-:Y:S01]  /*6490*/  HMMA.16816.F32 R16, R148.reuse, R170, R16 ;  /* 0x000000aa9410723c */ /* 0x040fe20000001810 */
[----:B------:R-:W-:Y:S07]  /*64a0*/  LDSM.16.M88.4 R168, [R221+0x4000] ;  /* 0x00400000dda8783b */ /* 0x000fee0000000200 */
[C---:B--2---:R-:W-:Y:S08]  /*64b0*/  HMMA.16816.F32 R20, R148.reuse, R152, R20 ;  /* 0x000000989414723c */ /* 0x044ff00000001814 */
[C---:B------:R-:W-:Y:S01]  /*64c0*/  HMMA.16816.F32 R24, R148.reuse, R154, R24 ;  /* 0x0000009a9418723c */ /* 0x040fe20000001818 */
[----:B------:R-:W1:Y:S07]  /*64d0*/  LDSM.16.M88.4 R152, [R205] ;  /* 0x00000000cd98783b */ /* 0x000e6e0000000200 */
[C---:B-----5:R-:W-:Y:S08]  /*64e0*/  HMMA.16816.F32 R28, R148.reuse, R156, R28 ;  /* 0x0000009c941c723c */ /* 0x060ff0000000181c */
[C---:B------:R-:W-:Y:S01]  /*64f0*/  HMMA.16816.F32 R32, R148.reuse, R158, R32 ;  /* 0x0000009e9420723c */ /* 0x040fe20000001820 */
[----:B------:R-:W2:Y:S07]  /*6500*/  LDSM.16.M88.4 R156, [R218] ;  /* 0x00000000da9c783b */ /* 0x000eae0000000200 */
[C---:B---3--:R-:W-:Y:S08]  /*6510*/  HMMA.16816.F32 R36, R148.reuse, R136, R36 ;  /* 0x000000889424723c */ /* 0x048ff00000001824 */
[C---:B------:R-:W-:Y:S01]  /*6520*/  HMMA.16816.F32 R40, R148.reuse, R138, R40 ;  /* 0x0000008a9428723c */ /* 0x040fe20000001828 */
[----:B------:R-:W3:Y:S07]  /*6530*/  LDSM.16.M88.4 R136, [R217+0x800] ;  /* 0x00080000d988783b */ /* 0x000eee0000000200 */
[C---:B------:R-:W-:Y:S08]  /*6540*/  HMMA.16816.F32 R44, R148.reuse, R140, R44 ;  /* 0x0000008c942c723c */ /* 0x040ff0000000182c */
[C---:B------:R-:W-:Y:S01]  /*6550*/  HMMA.16816.F32 R48, R148.reuse, R142, R48 ;  /* 0x0000008e9430723c */ /* 0x040fe20000001830 */
[----:B------:R-:W5:Y:S07]  /*6560*/  LDSM.16.M88.4 R140, [R217+0x1000] ;  /* 0x00100000d98c783b */ /* 0x000f6e0000000200 */
[C---:B----4-:R-:W-:Y:S08]  /*6570*/  HMMA.16816.F32 R52, R148.reuse, R144, R52 ;  /* 0x000000909434723c */ /* 0x050ff00000001834 */
[C---:B------:R-:W-:Y:S01]  /*6580*/  HMMA.16816.F32 R56, R148.reuse, R146, R56 ;  /* 0x000000929438723c */ /* 0x040fe20000001838 */
[----:B------:R-:W4:Y:S07]  /*6590*/  LDSM.16.M88.4 R144, [R217+0x1800] ;  /* 0x00180000d990783b */ /* 0x000f2e0000000200 */
[C---:B-1----:R-:W-:Y:S08]  /*65a0*/  HMMA.16816.F32 R60, R148.reuse, R152, R60 ;  /* 0x00000098943c723c */ /* 0x042ff0000000183c */
[----:B------:R-:W-:Y:S01]  /*65b0*/  HMMA.16816.F32 R64, R148, R154, R64 ;  /* 0x0000009a9440723c */ /* 0x000fe20000001840 */
[----:B------:R-:W1:Y:S05]  /*65c0*/  LDSM.16.M88.4 R148, [R217+0x2000] ;  /* 0x00200000d994783b */ /* 0x000e6a0000000200 */
[----:B------:R-:W-:Y:S02]  /*65d0*/  LDSM.16.M88.4 R152, [R216] ;  /* 0x00000000d898783b */ /* 0x000fe40000000200 */
[C---:B--2---:R-:W-:Y:S08]  /*65e0*/  HMMA.16816.F32 R4, R156.reuse, R160, R4 ;  /* 0x000000a09c04723c */ /* 0x044ff00000001804 */
[C---:B------:R-:W-:Y:S01]  /*65f0*/  HMMA.16816.F32 R8, R156.reuse, R162, R8 ;  /* 0x000000a29c08723c */ /* 0x040fe20000001808 */
[----:B------:R-:W-:Y:S07]  /*6600*/  LDSM.16.M88.4 R160, [R204] ;  /* 0x00000000cca0783b */ /* 0x000fee0000000200 */
[C---:B---3--:R-:W-:Y:S08]  /*6610*/  HMMA.16816.F32 R12, R156.reuse, R136, R12 ;  /* 0x000000889c0c723c */ /* 0x048ff0000000180c */
[C---:B------:R-:W-:Y:S01]  /*6620*/  HMMA.16816.F32 R16, R156.reuse, R138, R16 ;  /* 0x0000008a9c10723c */ /* 0x040fe20000001810 */
[----:B------:R-:W2:Y:S07]  /*6630*/  LDSM.16.M88.4 R136, [R217+0x2800] ;  /* 0x00280000d988783b */ /* 0x000eae0000000200 */
[C---:B-----5:R-:W-:Y:S08]  /*6640*/  HMMA.16816.F32 R20, R156.reuse, R140, R20 ;  /* 0x0000008c9c14723c */ /* 0x060ff00000001814 */
        /* <DEDUP_REMOVED lines=16> */
[----:B------:R-:W4:Y:S05]  /*6750*/  LDSM.16.M88.4 R144, [R204+0x2800] ;  /* 0x00280000cc90783b */ /* 0x000f2a0000000200 */
[----:B------:R-:W-:Y:S02]  /*6760*/  LDSM.16.M88.4 R156, [R204+0x3800] ;  /* 0x00380000cc9c783b */ /* 0x000fe40000000200 */
        /* <DEDUP_REMOVED lines=21> */
[C---:B------:R-:W-:Y:S08]  /*68c0*/  HMMA.16816.F32 R60, R152.reuse, R156, R60 ;  /* 0x0000009c983c723c */ /* 0x040ff0000000183c */
[----:B------:R-:W-:Y:S01]  /*68d0*/  HMMA.16816.F32 R64, R152, R158, R64 ;  /* 0x0000009e9840723c */ /* 0x000fe20000001840 */
[----:B------:R-:W-:Y:S05]  /*68e0*/  LDSM.16.M88.4 R152, [R220+0x2000] ;  /* 0x00200000dc98783b */ /* 0x000fea0000000200 */
[----:B------:R-:W1:Y:S02]  /*68f0*/  LDSM.16.M88.4 R156, [R203] ;  /* 0x00000000cb9c783b */ /* 0x000e640000000200 */
[C---:B------:R-:W-:Y:S08]  /*6900*/  HMMA.16816.F32 R4, R160.reuse, R168, R4 ;  /* 0x000000a8a004723c */ /* 0x040ff00000001804 */
[C---:B------:R-:W-:Y:S01]  /*6910*/  HMMA.16816.F32 R8, R160.reuse, R170, R8 ;  /* 0x000000aaa008723c */ /* 0x040fe20000001808 */
[----:B------:R-:W1:Y:S07]  /*6920*/  LDSM.16.M88.4 R168, [R202] ;  /* 0x00000000caa8783b */ /* 0x000e6e0000000200 */
[C---:B------:R-:W-:Y:S08]  /*6930*/  HMMA.16816.F32 R12, R160.reuse, R172, R12 ;  /* 0x000000aca00c723c */ /* 0x040ff0000000180c */
[C---:B------:R-:W-:Y:S01]  /*6940*/  HMMA.16816.F32 R16, R160.reuse, R174, R16 ;  /* 0x000000aea010723c */ /* 0x040fe20000001810 */
[----:B------:R-:W1:Y:S07]  /*6950*/  LDSM.16.M88.4 R172, [R201] ;  /* 0x00000000c9ac783b */ /* 0x000e6e0000000200 */
[C---:B-----5:R-:W-:Y:S08]  /*6960*/  HMMA.16816.F32 R20, R160.reuse, R164, R20 ;  /* 0x000000a4a014723c */ /* 0x060ff00000001814 */
[C---:B------:R-:W-:Y:S01]  /*6970*/  HMMA.16816.F32 R24, R160.reuse, R166, R24 ;  /* 0x000000a6a018723c */ /* 0x040fe20000001818 */
[----:B------:R-:W-:Y:S07]  /*6980*/  LDSM.16.M88.4 R164, [R198] ;  /* 0x00000000c6a4783b */ /* 0x000fee0000000200 */
[C---:B--2---:R-:W-:Y:S08]  /*6990*/  HMMA.16816.F32 R28, R160.reuse, R136, R28 ;  /* 0x00000088a01c723c */ /* 0x044ff0000000181c */
[C---:B------:R-:W-:Y:S01]  /*69a0*/  HMMA.16816.F32 R32, R160.reuse, R138, R32 ;  /* 0x0000008aa020723c */ /* 0x040fe20000001820 */
[----:B------:R-:W2:Y:S07]  /*69b0*/  LDSM.16.M88.4 R136, [R199] ;  /* 0x00000000c788783b */ /* 0x000eae0000000200 */
[C---:B------:R-:W-:Y:S08]  /*69c0*/  HMMA.16816.F32 R36, R160.reuse, R176, R36 ;  /* 0x000000b0a024723c */ /* 0x040ff00000001824 */
[C---:B------:R-:W-:Y:S01]  /*69d0*/  HMMA.16816.F32 R40, R160.reuse, R178, R40 ;  /* 0x000000b2a028723c */ /* 0x040fe20000001828 */
[----:B------:R-:W5:Y:S07]  /*69e0*/  LDSM.16.M88.4 R176, [R197] ;  /* 0x00000000c5b0783b */ /* 0x000f6e0000000200 */
[C---:B---3--:R-:W-:Y:S08]  /*69f0*/  HMMA.16816.F32 R44, R160.reuse, R140, R44 ;  /* 0x0000008ca02c723c */ /* 0x048ff0000000182c */
[C---:B------:R-:W-:Y:S01]  /*6a00*/  HMMA.16816.F32 R48, R160.reuse, R142, R48 ;  /* 0x0000008ea030723c */ /* 0x040fe20000001830 */
[----:B------:R-:W3:Y:S07]  /*6a10*/  LDSM.16.M88.4 R140, [R196] ;  /* 0x00000000c48c783b */ /* 0x000eee0000000200 */
[C---:B----4-:R-:W-:Y:S08]  /*6a20*/  HMMA.16816.F32 R52, R160.reuse, R144, R52 ;  /* 0x00000090a034723c */ /* 0x050ff00000001834 */
[C---:B------:R-:W-:Y:S01]  /*6a30*/  HMMA.16816.F32 R56, R160.reuse, R146, R56 ;  /* 0x00000092a038723c */ /* 0x040fe20000001838 */
[----:B------:R-:W4:Y:S07]  /*6a40*/  LDSM.16.M88.4 R144, [R217+0x4800] ;  /* 0x00480000d990783b */ /* 0x000f2e0000000200 */
[C---:B-1----:R-:W-:Y:S08]  /*6a50*/  HMMA.16816.F32 R60, R160.reuse, R148, R60 ;  /* 0x00000094a03c723c */ /* 0x042ff0000000183c */
[----:B------:R-:W-:Y:S01]  /*6a60*/  HMMA.16816.F32 R64, R160, R150, R64 ;  /* 0x00000096a040723c */ /* 0x000fe20000001840 */
[----:B------:R-:W1:Y:S05]  /*6a70*/  LDSM.16.M88.4 R148, [R217+0x5000] ;  /* 0x00500000d994783b */ /* 0x000e6a0000000200 */
[----:B------:R-:W-:Y:S02]  /*6a80*/  LDSM.16.M88.4 R160, [R217+0x7800] ;  /* 0x00780000d9a0783b */ /* 0x000fe40000000200 */
        /* <DEDUP_REMOVED lines=18> */
[C---:B-----5:R-:W-:Y:S08]  /*6bb0*/  HMMA.16816.F32 R52, R152.reuse, R176, R52 ;  /* 0x000000b09834723c */ /* 0x060ff00000001834 */
[C---:B------:R-:W-:Y:S01]  /*6bc0*/  HMMA.16816.F32 R56, R152.reuse, R178, R56 ;  /* 0x000000b29838723c */ /* 0x040fe20000001838 */
[----:B------:R-:W-:Y:S07]  /*6bd0*/  LDSM.16.M88.4 R176, [R204+0x5800] ;  /* 0x00580000ccb0783b */ /* 0x000fee0000000200 */
[C---:B---3--:R-:W-:Y:S08]  /*6be0*/  HMMA.16816.F32 R60, R152.reuse, R140, R60 ;  /* 0x0000008c983c723c */ /* 0x048ff0000000183c */
[----:B------:R-:W-:Y:S01]  /*6bf0*/  HMMA.16816.F32 R64, R152, R142, R64 ;  /* 0x0000008e9840723c */ /* 0x000fe20000001840 */
[----:B------:R-:W3:Y:S05]  /*6c00*/  LDSM.16.M88.4 R140, [R217+0x6000] ;  /* 0x00600000d98c783b */ /* 0x000eea0000000200 */
[----:B------:R-:W5:Y:S02]  /*6c10*/  LDSM.16.M88.4 R152, [R217+0x6800] ;  /* 0x00680000d998783b */ /* 0x000f640000000200 */
[C---:B------:R-:W-:Y:S08]  /*6c20*/  HMMA.16816.F32 R4, R184.reuse, R188, R4 ;  /* 0x000000bcb804723c */ /* 0x040ff00000001804 */
[C---:B------:R-:W-:Y:S01]  /*6c30*/  HMMA.16816.F32 R8, R184.reuse, R190, R8 ;  /* 0x000000beb808723c */ /* 0x040fe20000001808 */
[----:B------:R-:W-:Y:S07]  /*6c40*/  LDSM.16.M88.4 R188, [R204+0x6800] ;  /* 0x00680000ccbc783b */ /* 0x000fee0000000200 */
[C---:B----4-:R-:W-:Y:S08]  /*6c50*/  HMMA.16816.F32 R12, R184.reuse, R144, R12 ;  /* 0x00000090b80c723c */ /* 0x050ff0000000180c */
[C---:B------:R-:W-:Y:S01]  /*6c60*/  HMMA.16816.F32 R16, R184.reuse, R146, R16 ;  /* 0x00000092b810723c */ /* 0x040fe20000001810 */
[----:B------:R-:W4:Y:S07]  /*6c70*/  LDSM.16.M88.4 R144, [R204+0x4800] ;  /* 0x00480000cc90783b */ /* 0x000f2e0000000200 */
[C---:B-1----:R-:W-:Y:S08]  /*6c80*/  HMMA.16816.F32 R20, R184.reuse, R148, R20 ;  /* 0x00000094b814723c */ /* 0x042ff00000001814 */
[C---:B------:R-:W-:Y:S01]  /*6c90*/  HMMA.16816.F32 R24, R184.reuse, R150, R24 ;  /* 0x00000096b818723c */ /* 0x040fe20000001818 */
[----:B------:R-:W1:Y:S01]  /*6ca0*/  LDSM.16.M88.4 R148, [R204+0x7800] ;  /* 0x00780000cc94783b */ /* 0x000e620000000200 */
[----:B------:R-:W-:Y:S04]  /*6cb0*/  DEPBAR.LE SB0, 0x0 ;  /* 0x000080000000791a */ /* 0x000fe80000000000 */
[----:B------:R-:W-:Y:S02]  /*6cc0*/  BAR.SYNC.DEFER_BLOCKING 0x0 ;  /* 0x0000000000007b1d */ /* 0x000fe40000010000 */
[C---:B--2---:R-:W-:Y:S08]  /*6cd0*/  HMMA.16816.F32 R28, R184.reuse, R136, R28 ;  /* 0x00000088b81c723c */ /* 0x044ff0000000181c */
[C---:B------:R-:W-:Y:S08]  /*6ce0*/  HMMA.16816.F32 R32, R184.reuse, R138, R32 ;  /* 0x0000008ab820723c */ /* 0x040ff00000001820 */
[C---:B---3--:R-:W-:Y:S08]  /*6cf0*/  HMMA.16816.F32 R36, R184.reuse, R140, R36 ;  /* 0x0000008cb824723c */ /* 0x048ff00000001824 */
        /* <DEDUP_REMOVED lines=9> */
[C---:B----4-:R-:W-:Y:S08]  /*6d90*/  HMMA.16816.F32 R12, R164.reuse, R144, R12 ;  /* 0x00000090a40c723c */ /* 0x050ff0000000180c */
        /* <DEDUP_REMOVED lines=12> */
[----:B------:R-:W-:Y:S01]  /*6e60*/  HMMA.16816.F32 R64, R164, R150, R64 ;  /* 0x00000096a440723c */ /* 0x000fe20000001840 */
[----:B------:R-:W-:-:S07]  /*6e70*/  @!P0 BRA `(.L_x_2269) ;  /* 0x0000065000008947 */ /* 0x000fce0003800000 */
[----:B------:R-:W-:Y:S02]  /*6e80*/  ULDC UR6, c[0x0][0x198] ;  /* 0x0000660000067ab9 */ /* 0x000fe40000000800 */
[----:B------:R-:W-:Y:S04]  /*6e90*/  ULEA UR6, -UR6, URZ, 0x7 ;  /* 0x0000003f06067291 */ /* 0x000fe8000f8e393f */
[----:B------:R-:W-:Y:S02]  /*6ea0*/  USHF.R.S32.HI UR4, URZ, 0x1f, UR6 ;  /* 0x0000001f3f047899 */ /* 0x000fe40008011406 */
[----:B------:R-:W-:Y:S04]  /*6eb0*/  MOV R136, UR6 ;  /* 0x0000000600887c02 */ /* 0x000fe80008000f00 */
[----:B------:R-:W-:Y:S01]  /*6ec0*/  MOV R3, UR4 ;  /* 0x0000000400037c02 */ /* 0x000fe20008000f00 */
[----:B------:R-:W-:-:S05]  /*6ed0*/  @P6 BRA `(.L_x_2270) ;  /* 0x000003b000006947 */ /* 0x000fca0003800000 */
[----:B------:R-:W-:Y:S04]  /*6ee0*/  IABS R2, c[0x0][0x2d0] ;  /* 0x0000b40000027a13 */ /* 0x000fe80000000000 */
        /* <DEDUP_REMOVED lines=39> */
[----:B------:R-:W-:Y:S01]  /*7160*/  LEA R140, P1, R3, R232, 0x2 ;  /* 0x000000e8038c7211 */ /* 0x000fe200078210ff */
[C---:B------:R-:W-:Y:S01]  /*7170*/  IMAD.IADD R2, R139.reuse, 0x1, -R3 ;  /* 0x000000018b027824 */ /* 0x040fe200078e0a03 */
[-C--:B------:R-:W-:Y:S02]  /*7180*/  LEA.HI.X.SX32 R135, R139, R233.reuse, 0x2, P0 ;  /* 0x000000e98b877211 */ /* 0x080fe400000f16ff */
[----:B------:R-:W-:Y:S01]  /*7190*/  LEA.HI.X.SX32 R141, R3, R233, 0x2, P1 ;  /* 0x000000e9038d7211 */ /* 0x000fe200008f16ff */
[----:B------:R-:W-:Y:S03]  /*71a0*/  IMAD.MOV.U32 R3, RZ, RZ, c[0x0][0x2d0] ;  /* 0x0000b400ff037624 */ /* 0x000fe600078e00ff */
[----:B------:R-:W2:Y:S01]  /*71b0*/  LDG.E R135, [R134.64] ;  /* 0x0000000a86877981 */ /* 0x000ea2000c1e1900 */
[----:B------:R-:W-:Y:S03]  /*71c0*/  IMAD R3, R2, R3, -0x80 ;  /* 0xffffff8002037424 */ /* 0x000fe600078e0203 */
[----:B------:R-:W2:Y:S01]  /*71d0*/  LDG.E R132, [R140.64] ;  /* 0x0000000a8c847981 */ /* 0x000ea2000c1e1900 */
[C---:B------:R-:W-:Y:S01]  /*71e0*/  IMAD.WIDE.U32 R136, R3.reuse, c[0x0][0x198], RZ ;  /* 0x0000660003887a25 */ /* 0x040fe200078e00ff */
        /* <DEDUP_REMOVED lines=10> */
.L_x_2270:
[C---:B------:R-:W-:Y:S04]  /*7290*/  LEA R226, P0, R136.reuse, R226, 0x1 ;  /* 0x000000e288e27211 */ /* 0x040fe800078008ff */
[----:B------:R-:W-:Y:S02]  /*72a0*/  LEA.HI.X R227, R136, R227, R3, 0x1, P0 ;  /* 0x000000e388e37211 */ /* 0x000fe400000f0c03 */
[----:B------:R-:W-:Y:S03]  /*72b0*/  IADD3 R142, P0, R226, UR12, RZ ;  /* 0x0000000ce28e7c10 */ /* 0x000fe6000ff1e0ff */
        /* <DEDUP_REMOVED lines=9> */
[----:B------:R-:W-:Y:S03]  /*7350*/  IADD3 R138, P0, R140, UR12, RZ ;  /* 0x0000000c8c8a7c10 */ /* 0x000fe6000ff1e0ff */
[----:B------:R1:W-:Y:S01]  /*7360*/  LDGSTS.E.BYPASS.LTC128B.128 [R229+0x8800], [R142.64+0x80] ;  /* 0x088000808ee57fae */ /* 0x0003e2000b901d4a */
[----:B------:R-:W-:Y:S02]  /*7370*/  IADD3.X R139, R141, UR7, RZ, P0, !PT ;  /* 0x000000078d8b7c10 */ /* 0x000fe400087fe4ff */
[----:B------:R-:W-:Y:S01]  /*7380*/  IADD3 R136, P0, R138, UR12, RZ ;  /* 0x0000000c8a887c10 */ /* 0x000fe2000ff1e0ff */
[----:B------:R1:W-:Y:S03]  /*7390*/  LDGSTS.E.BYPASS.LTC128B.128 [R229+0x5000], [R140.64] ;  /* 0x050000008ce57fae */ /* 0x0003e6000b901d4a */
[----:B------:R-:W-:Y:S01]  /*73a0*/  IADD3.X R137, R139, UR7, RZ, P0, !PT ;  /* 0x000000078b897c10 */ /* 0x000fe200087fe4ff */
[----:B------:R1:W-:Y:S01]  /*73b0*/  LDGSTS.E.BYPASS.LTC128B.128 [R229+0x9000], [R140.64+0x80] ;  /* 0x090000808ce57fae */ /* 0x0003e2000b901d4a */
[----:B------:R-:W-:Y:S03]  /*73c0*/  IADD3 R134, P0, R136, UR12, RZ ;  /* 0x0000000c88867c10 */ /* 0x000fe6000ff1e0ff */
        /* <DEDUP_REMOVED lines=8> */
[----:B------:R-:W-:Y:S03]  /*7450*/  IADD3.X R145, R3, UR7, RZ, P0, !PT ;  /* 0x0000000703917c10 */ /* 0x000fe600087fe4ff */
[----:B------:R1:W-:Y:S04]  /*7460*/  LDGSTS.E.BYPASS.LTC128B.128 [R229+0x6800], [R134.64] ;  /* 0x0680000086e57fae */ /* 0x0003e8000b901d4a */
[----:B------:R1:W-:Y:S04]  /*7470*/  LDGSTS.E.BYPASS.LTC128B.128 [R229+0xa800], [R134.64+0x80] ;  /* 0x0a80008086e57fae */ /* 0x0003e8000b901d4a */
[----:B------:R1:W-:Y:S04]  /*7480*/  LDGSTS.E.BYPASS.LTC128B.128 [R229+0x7000], [R2.64] ;  /* 0x0700000002e57fae */ /* 0x0003e8000b901d4a */
[----:B------:R1:W-:Y:S04]  /*7490*/  LDGSTS.E.BYPASS.LTC128B.128 [R229+0xb000], [R2.64+0x80] ;  /* 0x0b00008002e57fae */ /* 0x0003e8000b901d4a */
[----:B------:R1:W-:Y:S04]  /*74a0*/  LDGSTS.E.BYPASS.LTC128B.128 [R229+0x7800], [R144.64] ;  /* 0x0780000090e57fae */ /* 0x0003e8000b901d4a */
[----:B------:R1:W-:Y:S04]  /*74b0*/  LDGSTS.E.BYPASS.LTC128B.128 [R229+0xb800], [R144.64+0x80] ;  /* 0x0b80008090e57fae */ /* 0x0003e8000b901d4a */
[----:B------:R-:W0:Y:S02]  /*74c0*/  LDGDEPBAR ;  /* 0x00000000000079af */ /* 0x000e240000000000 */
.L_x_2269:
[----:B-1----:R-:W-:Y:S01]  /*74d0*/  FMNMX.FTZ R2, R4, R133, !PT ;  /* 0x0000008504027209 */ /* 0x002fe20007810000 */
        /* <DEDUP_REMOVED lines=88> */
[----:B------:R-:W-:Y:S01]  /*7a60*/  ISETP.GT.AND P0, PT, R237, RZ, PT ;  /* 0x000000ffed00720c */ /* 0x000fe20003f04270 */
        /* <DEDUP_REMOVED lines=362> */
[----:B------:R-:W-:Y:S03]  /*9110*/  IADD3 R0, R237, -0x1, RZ ;  /* 0xffffffffed007810 */ /* 0x000fe60007ffe0ff */
[C---:B------:R-:W-:Y:S01]  /*9120*/  HMMA.16816.F32 R84, R20.reuse, R34, R84 ;  /* 0x000000221454723c */ /* 0x040fe20000001854 */
[----:B------:R-:W1:Y:S03]  /*9130*/  LDSM.16.MT88.4 R32, [R213+0x12000] ;  /* 0x01200000d520783b */ /* 0x000e660000004200 */
[----:B------:R-:W-:Y:S01]  /*9140*/  FADD.FTZ R5, R176, R5 ;  /* 0x00000005b0057221 */ /* 0x000fe20000010000 */
[----:B------:R-:W-:Y:S02]  /*9150*/  MOV R237, R0 ;  /* 0x0000000000ed7202 */ /* 0x000fe40000000f00 */
[----:B------:R-:W-:Y:S01]  /*9160*/  MOV R0, R3 ;  /* 0x0000000300007202 */ /* 0x000fe20000000f00 */
        /* <DEDUP_REMOVED lines=112> */
.L_x_2267:
[----:B------:R-:W1:Y:S01]  /*9870*/  SHFL.BFLY PT, R0, R241, 0x2, 0x1f ;  /* 0x0c401f00f1007f89 */ /* 0x000e6200000e0000 */
[----:B------:R-:W-:Y:S01]  /*9880*/  MOV R10, 0x3f800000 ;  /* 0x3f800000000a7802 */ /* 0x000fe20000000f00 */
[----:B------:R-:W-:Y:S01]  /*9890*/  ULDC.U8 UR4, c[0x0][0x328] ;  /* 0x0000ca0000047ab9 */ /* 0x000fe20000000000 */
[----:B------:R-:W-:Y:S01]  /*98a0*/  MOV R11, 0x3f800000 ;  /* 0x3f800000000b7802 */ /* 0x000fe20000000f00 */
[----:B------:R-:W2:Y:S01]  /*98b0*/  SHFL.BFLY PT, R2, R239, 0x2, 0x1f ;  /* 0x0c401f00ef027f89 */ /* 0x000ea200000e0000 */
[----:B------:R-:W-:Y:S01]  /*98c0*/  BSSY B0, `(.L_x_2272) ;  /* 0x00000d7000007945 */ /* 0x000fe20003800000 */
[----:B------:R-:W-:-:S02]  /*98d0*/  MOV R42, 0x7f800000 ;  /* 0x7f800000002a7802 */ /* 0x000fc40000000f00 */
[----:B------:R-:W3:Y:S01]  /*98e0*/  S2R R5, SR_TID.X ;  /* 0x0000000000057919 */ /* 0x000ee20000002100 */
[----:B------:R-:W-:-:S03]  /*98f0*/  LEA R235, R235, R228, 0x4 ;  /* 0x000000e4ebeb7211 */ /* 0x000fc600078e20ff */
[----:B------:R-:W4:Y:S01]  /*9900*/  S2R R40, SR_CTAID.Z ;  /* 0x0000000000287919 */ /* 0x000f220000002700 */
[----:B-1----:R-:W-:Y:S02]  /*9910*/  FADD.FTZ R0, R0, R241 ;  /* 0x000000f100007221 */ /* 0x002fe40000010000 */
[----:B--2---:R-:W-:-:S03]  /*9920*/  FADD.FTZ R9, R2, R239 ;  /* 0x000000ef02097221 */ /* 0x004fc60000010000 */
[----:B------:R-:W1:Y:S01]  /*9930*/  SHFL.BFLY PT, R7, R0, 0x1, 0x1f ;  /* 0x0c201f0000077f89 */ /* 0x000e6200000e0000 */
[----:B---3--:R-:W-:-:S03]  /*9940*/  SHF.R.S32.HI R4, RZ, 0x1f, R5 ;  /* 0x0000001fff047819 */ /* 0x008fc60000011405 */
[----:B------:R-:W2:Y:S01]  /*9950*/  SHFL.BFLY PT, R6, R9, 0x1, 0x1f ;  /* 0x0c201f0009067f89 */ /* 0x000ea200000e0000 */
[CC--:B------:R-:W-:Y:S02]  /*9960*/  LEA.HI R8, R4.reuse, R5.reuse, RZ, 0x2 ;  /* 0x0000000504087211 */ /* 0x0c0fe400078f10ff */
[----:B------:R-:W-:Y:S02]  /*9970*/  LEA.HI R2, R4, R5, RZ, 0x5 ;  /* 0x0000000504027211 */ /* 0x000fe400078f28ff */
[----:B------:R-:W-:Y:S01]  /*9980*/  LOP3.LUT R12, R8, 0x3ffffffc, RZ, 0xc0, !PT ;  /* 0x3ffffffc080c7812 */ /* 0x000fe200078ec0ff */
[----:B-1----:R-:W-:Y:S01]  /*9990*/  FADD.FTZ R7, R0, R7 ;  /* 0x0000000700077221 */ /* 0x002fe20000010000 */
[----:B------:R-:W-:Y:S02]  /*99a0*/  SHF.R.S32.HI R0, RZ, 0x5, R2 ;  /* 0x00000005ff007819 */ /* 0x000fe40000011402 */
[----:B------:R-:W-:Y:S01]  /*99b0*/  LOP3.LUT R2, R2, 0xffffffe0, RZ, 0xc0, !PT ;  /* 0xffffffe002027812 */ /* 0x000fe200078ec0ff */
[----:B--2---:R-:W-:Y:S01]  /*99c0*/  FADD.FTZ R6, R9, R6 ;  /* 0x0000000609067221 */ /* 0x004fe20000010000 */
[----:B------:R-:W-:-:S02]  /*99d0*/  FSETP.NE.FTZ.AND P4, PT, R7, RZ, PT ;  /* 0x000000ff0700720b */ /* 0x000fc40003f95000 */
[----:B------:R-:W-:Y:S02]  /*99e0*/  IADD3 R9, -R12, R5, RZ ;  /* 0x000000050c097210 */ /* 0x000fe40007ffe1ff */
[----:B------:R-:W-:Y:S02]  /*99f0*/  FSETP.NE.FTZ.AND P3, PT, R6, RZ, PT ;  /* 0x000000ff0600720b */ /* 0x000fe40003f75000 */
[----:B------:R-:W-:Y:S02]  /*9a00*/  LEA R0, R0, R9, 0x9 ;  /* 0x0000000900007211 */ /* 0x000fe400078e48ff */
[--C-:B------:R-:W-:Y:S02]  /*9a10*/  SHF.R.S32.HI R9, RZ, 0x2, R8.reuse ;  /* 0x00000002ff097819 */ /* 0x100fe40000011408 */
[----:B------:R-:W-:Y:S02]  /*9a20*/  SHF.R.S32.HI R8, RZ, 0x1f, R8 ;  /* 0x0000001fff087819 */ /* 0x000fe40000011408 */
[----:B------:R-:W-:Y:S01]  /*9a30*/  IADD3 R2, -R2, R5, RZ ;  /* 0x0000000502027210 */ /* 0x000fe20007ffe1ff */
        /* <DEDUP_REMOVED lines=102> */
[----:B------:R-:W-:Y:S01]  /*a0a0*/  LOP3.LUT P1, RZ, R2, 0x3, RZ, 0xc0, !PT ;  /* 0x0000000302ff7812 */ /* 0x000fe2000782c0ff */
[----:B------:R-:W-:Y:S01]  /*a0b0*/  FMUL.FTZ R106, R11, R106 ;  /* 0x0000006a0b6a7220 */ /* 0x000fe20000410000 */
[----:B------:R-:W-:Y:S01]  /*a0c0*/  F2FP.PACK_AB R102, R103, R102 ;  /* 0x000000666766723e */ /* 0x000fe200000000ff */
[C---:B------:R-:W-:Y:S01]  /*a0d0*/  FMUL.FTZ R127, R11.reuse, R127 ;  /* 0x0000007f0b7f7220 */ /* 0x040fe20000410000 */
[----:B------:R-:W-:Y:S01]  /*a0e0*/  MOV R2, 0x7f800000 ;  /* 0x7f80000000027802 */ /* 0x000fe20000000f00 */
        /* <DEDUP_REMOVED lines=13> */
[C---:B------:R-:W-:Y:S01]  /*a1c0*/  IADD3 R11, R9.reuse, -0x10, RZ ;  /* 0xfffffff0090b7810 */ /* 0x040fe20007ffe0ff */
[----:B-1----:R-:W-:Y:S01]  /*a1d0*/  @P3 FMUL.FTZ R44, R6, 0.69314718246459960938 ;  /* 0x3f317218062c3820 */ /* 0x002fe20000410000 */
[----:B------:R-:W-:Y:S01]  /*a1e0*/  @P0 IADD3 R11, R9, 0x10, RZ ;  /* 0x00000010090b0810 */ /* 0x000fe20007ffe0ff */
[----:B-----5:R-:W-:Y:S01]  /*a1f0*/  @P4 FMUL.FTZ R7, R7, 0.69314718246459960938 ;  /* 0x3f31721807074820 */ /* 0x020fe20000410000 */
[----:B------:R-:W-:Y:S01]  /*a200*/  F2FP.PACK_AB R122, R123, R122 ;  /* 0x0000007a7b7a723e */ /* 0x000fe200000000ff */
[----:B------:R-:W-:Y:S01]  /*a210*/  @P3 FFMA.FTZ R42, R3, c[0x0][0x238], R44 ;  /* 0x00008e00032a3a23 */ /* 0x000fe2000001002c */
[-C--:B------:R-:W-:Y:S01]  /*a220*/  IADD3 R15, R0, R11.reuse, RZ ;  /* 0x0000000b000f7210 */ /* 0x080fe20007ffe0ff */
[----:B------:R3:W-:Y:S01]  /*a230*/  STS [R11], R68 ;  /* 0x000000440b007388 */ /* 0x0007e20000000800 */
[----:B------:R-:W-:Y:S01]  /*a240*/  IADD3 R19, R8, R11, RZ ;  /* 0x0000000b08137210 */ /* 0x000fe20007ffe0ff */
[----:B------:R-:W-:Y:S01]  /*a250*/  @P4 FFMA.FTZ R2, R132, c[0x0][0x238], R7 ;  /* 0x00008e0084024a23 */ /* 0x000fe20000010007 */
[----:B------:R-:W-:Y:S01]  /*a260*/  IADD3 R37, R15, R8, RZ ;  /* 0x000000080f257210 */ /* 0x000fe20007ffe0ff */
[----:B------:R3:W-:Y:S01]  /*a270*/  STS [R11+0x400], R70 ;  /* 0x000400460b007388 */ /* 0x0007e20000000800 */
[----:B------:R-:W-:-:S02]  /*a280*/  F2FP.PACK_AB R118, R119, R118 ;  /* 0x000000767776723e */ /* 0x000fc400000000ff */
[----:B------:R-:W-:Y:S01]  /*a290*/  ISETP.NE.AND P0, PT, RZ, UR4, PT ;  /* 0x00000004ff007c0c */ /* 0x000fe2000bf05270 */
[----:B------:R3:W-:Y:S04]  /*a2a0*/  STS [R13], R72 ;  /* 0x000000480d007388 */ /* 0x0007e80000000800 */
[----:B------:R3:W-:Y:S04]  /*a2b0*/  STS [R13+0x400], R74 ;  /* 0x0004004a0d007388 */ /* 0x0007e80000000800 */
[----:B------:R3:W-:Y:S04]  /*a2c0*/  STS [R15], R76 ;  /* 0x0000004c0f007388 */ /* 0x0007e80000000800 */
[----:B------:R3:W-:Y:S01]  /*a2d0*/  STS [R15+0x400], R78 ;  /* 0x0004004e0f007388 */ /* 0x0007e20000000800 */
[----:B----4-:R-:W-:-:S03]  /*a2e0*/  @P0 IMAD R41, R40, c[0x0][0x234], RZ ;  /* 0x00008d0028290a24 */ /* 0x010fc600078e02ff */
[----:B------:R3:W-:Y:S04]  /*a2f0*/  STS [R17], R80 ;  /* 0x0000005011007388 */ /* 0x0007e80000000800 */
[----:B------:R3:W-:Y:S04]  /*a300*/  STS [R17+0x400], R82 ;  /* 0x0004005211007388 */ /* 0x0007e80000000800 */
[----:B------:R3:W-:Y:S04]  /*a310*/  STS [R19], R84 ;  /* 0x0000005413007388 */ /* 0x0007e80000000800 */
[----:B------:R3:W-:Y:S04]  /*a320*/  STS [R19+0x400], R86 ;  /* 0x0004005613007388 */ /* 0x0007e80000000800 */
[----:B------:R3:W-:Y:S04]  /*a330*/  STS [R21], R88 ;  /* 0x0000005815007388 */ /* 0x0007e80000000800 */
[----:B------:R3:W-:Y:S04]  /*a340*/  STS [R21+0x400], R90 ;  /* 0x0004005a15007388 */ /* 0x0007e80000000800 */
[----:B------:R3:W-:Y:S04]  /*a350*/  STS [R37], R92 ;  /* 0x0000005c25007388 */ /* 0x0007e80000000800 */
        /* <DEDUP_REMOVED lines=18> */
[----:B------:R-:W1:Y:S04]  /*a480*/  S2R R0, SR_CTAID.Y ;  /* 0x0000000000007919 */ /* 0x000e680000002600 */
        /* <DEDUP_REMOVED lines=13> */
[----:B------:R-:W-:-:S02]  /*a560*/  IMAD.MOV.U32 R3, RZ, RZ, -0x40 ;  /* 0xffffffc0ff037424 */ /* 0x000fc400078e00ff */
[C---:B-----5:R-:W-:Y:S02]  /*a570*/  IMAD R44, R6.reuse, 0x40, R41 ;  /* 0x00000040062c7824 */ /* 0x060fe400078e0229 */
[----:B------:R-:W-:Y:S01]  /*a580*/  IMAD R46, R6, R3, c[0x0][0x214] ;  /* 0x00008500062e7624 */ /* 0x000fe200078e0203 */
[C---:B------:R-:W-:Y:S02]  /*a590*/  IADD3 R3, R235.reuse, 0x8, RZ ;  /* 0x00000008eb037810 */ /* 0x040fe40007ffe0ff */
[----:B------:R-:W-:Y:S02]  /*a5a0*/  SHF.R.S32.HI R6, RZ, 0x1f, R44 ;  /* 0x0000001fff067819 */ /* 0x000fe4000001142c */
[C---:B------:R-:W-:Y:S02]  /*a5b0*/  IADD3 R44, P0, R235.reuse, R44, RZ ;  /* 0x0000002ceb2c7210 */ /* 0x040fe40007f1e0ff */
[-C--:B------:R-:W-:Y:S02]  /*a5c0*/  ISETP.GE.AND P2, PT, R235, R46.reuse, PT ;  /* 0x0000002eeb00720c */ /* 0x080fe40003f46270 */
[----:B------:R-:W-:-:S02]  /*a5d0*/  ISETP.GE.AND P1, PT, R3, R46, PT ;  /* 0x0000002e0300720c */ /* 0x000fc40003f26270 */
[----:B------:R-:W-:Y:S02]  /*a5e0*/  LEA.HI.X.SX32 R235, R235, R6, 0x1, P0 ;  /* 0x00000006ebeb7211 */ /* 0x000fe400000f0eff */
[----:B------:R-:W-:-:S04]  /*a5f0*/  LEA R6, P0, R44, c[0x0][0x200], 0x2 ;  /* 0x000080002c067a11 */ /* 0x000fc800078010ff */
[----:B------:R-:W-:-:S05]  /*a600*/  LEA.HI.X R7, R44, c[0x0][0x204], R235, 0x2, P0 ;  /* 0x000081002c077a11 */ /* 0x000fca00000f14eb */
[----:B------:R3:W-:Y:S04]  /*a610*/  @!P2 STG.E [R6.64], R2 ;  /* 0x000000020600a986 */ /* 0x0007e8000c10190a */
[----:B------:R3:W-:Y:S02]  /*a620*/  @!P1 STG.E [R6.64+0x20], R42 ;  /* 0x0000202a06009986 */ /* 0x0007e4000c10190a */
.L_x_2273:
[----:B------:R-:W-:Y:S05]  /*a630*/  BSYNC B0 ;  /* 0x0000000000007941 */ /* 0x000fea0003800000 */
.L_x_2272:
[----:B------:R-:W5:Y:S01]  /*a640*/  S2R R3, SR_CTAID.X ;  /* 0x0000000000037919 */ /* 0x000f620000002500 */
[----:B---3--:R-:W-:Y:S01]  /*a650*/  MOV R6, R230 ;  /* 0x000000e600067202 */ /* 0x008fe20000000f00 */
[----:B------:R-:W-:Y:S01]  /*a660*/  IMAD.MOV.U32 R7, RZ, RZ, R231 ;  /* 0x000000ffff077224 */ /* 0x000fe200078e00e7 */
[----:B------:R-:W-:Y:S01]  /*a670*/  LEA.HI R4, R4, R5, RZ, 0x3 ;  /* 0x0000000504047211 */ /* 0x000fe200078f18ff */
[----:B------:R-:W-:Y:S02]  /*a680*/  ULDC.64 UR4, c[0x0][0x1e8] ;  /* 0x00007a0000047ab9 */ /* 0x000fe40000000a00 */
[----:B------:R-:W-:Y:S01]  /*a690*/  USHF.L.U32 UR7, UR4, 0x5, URZ ;  /* 0x0000000504077899 */ /* 0x000fe2000800063f */
[----:B------:R-:W-:Y:S01]  /*a6a0*/  SHF.R.S32.HI R4, RZ, 0x3, R4 ;  /* 0x00000003ff047819 */ /* 0x000fe20000011404 */
[----:B------:R-:W-:-:S02]  /*a6b0*/  UMOV UR6, 0x5 ;  /* 0x0000000500067882 */ /* 0x000fc40000000000 */
[----:B------:R-:W-:Y:S01]  /*a6c0*/  USHF.L.U64.HI UR5, UR4, UR6, UR5 ;  /* 0x0000000604057299 */ /* 0x000fe20008010205 */
[----:B-----5:R-:W-:-:S04]  /*a6d0*/  IMAD.SHL.U32 R3, R3, 0x40, RZ ;  /* 0x0000004003037824 */ /* 0x020fc800078e00ff */
[----:B------:R-:W-:Y:S01]  /*a6e0*/  IMAD.WIDE.U32 R6, R3, c[0x0][0x1e8], R6 ;  /* 0x00007a0003067a25 */ /* 0x000fe200078e0006 */
[----:B------:R-:W-:-:S05]  /*a6f0*/  SHF.R.S32.HI R2, RZ, 0x1f, R3 ;  /* 0x0000001fff027819 */ /* 0x000fca0000011403 */
[----:B------:R-:W-:-:S04]  /*a700*/  IMAD R2, R2, c[0x0][0x1e8], RZ ;  /* 0x00007a0002027a24 */ /* 0x000fc800078e02ff */
[----:B------:R-:W-:Y:S01]  /*a710*/  IMAD R3, R3, c[0x0][0x1ec], R2 ;  /* 0x00007b0003037a24 */ /* 0x000fe200078e0202 */
[----:B------:R-:W-:-:S04]  /*a720*/  SHF.R.S32.HI R2, RZ, 0x1f, R0 ;  /* 0x0000001fff027819 */ /* 0x000fc80000011400 */
[----:B------:R-:W-:Y:S01]  /*a730*/  IADD3 R7, R3, R7, RZ ;  /* 0x0000000703077210 */ /* 0x000fe20007ffe0ff */
[----:B------:R-:W-:Y:S01]  /*a740*/  IMAD R3, R2, c[0x0][0x1e0], RZ ;  /* 0x0000780002037a24 */ /* 0x000fe200078e02ff */
[----:B------:R-:W-:-:S03]  /*a750*/  SHF.R.S32.HI R2, RZ, 0x1f, R40 ;  /* 0x0000001fff027819 */ /* 0x000fc60000011428 */
[C---:B------:R-:W-:Y:S02]  /*a760*/  IMAD R3, R0.reuse, c[0x0][0x1e4], R3 ;  /* 0x0000790000037a24 */ /* 0x040fe400078e0203 */
[----:B------:R-:W-:Y:S01]  /*a770*/  IMAD.WIDE.U32 R6, R0, c[0x0][0x1e0], R6 ;  /* 0x0000780000067a25 */ /* 0x000fe200078e0006 */
[----:B------:R-:W-:-:S03]  /*a780*/  SHF.R.S32.HI R0, RZ, 0x1f, R4 ;  /* 0x0000001fff007819 */ /* 0x000fc60000011404 */
[----:B------:R-:W-:Y:S02]  /*a790*/  IMAD R5, R2, c[0x0][0x1f0], RZ ;  /* 0x00007c0002057a24 */ /* 0x000fe400078e02ff */
[----:B------:R-:W-:Y:S02]  /*a7a0*/  IMAD.IADD R7, R3, 0x1, R7 ;  /* 0x0000000103077824 */ /* 0x000fe400078e0207 */
[C---:B------:R-:W-:Y:S02]  /*a7b0*/  IMAD R5, R40.reuse, c[0x0][0x1f4], R5 ;  /* 0x00007d0028057a24 */ /* 0x040fe400078e0205 */
[----:B------:R-:W-:-:S04]  /*a7c0*/  IMAD.WIDE.U32 R6, R40, c[0x0][0x1f0], R6 ;  /* 0x00007c0028067a25 */ /* 0x000fc800078e0006 */
[----:B------:R-:W-:Y:S01]  /*a7d0*/  IMAD R3, R0, c[0x0][0x1e8], RZ ;  /* 0x00007a0000037a24 */ /* 0x000fe200078e02ff */
[----:B------:R-:W-:-:S03]  /*a7e0*/  IADD3 R7, R5, R7, RZ ;  /* 0x0000000705077210 */ /* 0x000fc60007ffe0ff */
[C---:B------:R-:W-:Y:S02]  /*a7f0*/  IMAD R3, R4.reuse, c[0x0][0x1ec], R3 ;  /* 0x00007b0004037a24 */ /* 0x040fe400078e0203 */
[----:B------:R-:W-:-:S04]  /*a800*/  IMAD.WIDE.U32 R4, R4, c[0x0][0x1e8], R6 ;  /* 0x00007a0004047a25 */ /* 0x000fc800078e0006 */
[----:B------:R-:W-:Y:S01]  /*a810*/  IMAD.IADD R3, R3, 0x1, R5 ;  /* 0x0000000103037824 */ /* 0x000fe200078e0205 */
[----:B------:R-:W-:-:S04]  /*a820*/  LEA R2, P0, R4, c[0x0][0x1d0], 0x1 ;  /* 0x0000740004027a11 */ /* 0x000fc800078008ff */
[----:B------:R-:W-:Y:S02]  /*a830*/  LEA.HI.X R3, R4, c[0x0][0x1d4], R3, 0x1, P0 ;  /* 0x0000750004037a11 */ /* 0x000fe400000f0c03 */
[----:B------:R-:W-:-:S03]  /*a840*/  IADD3 R6, P0, R2, UR7, RZ ;  /* 0x0000000702067c10 */ /* 0x000fc6000ff1e0ff */
[----:B--2---:R-:W-:Y:S01]  /*a850*/  STG.E.128 [R2.64], R32 ;  /* 0x0000002002007986 */ /* 0x004fe2000c101d0a */
[----:B------:R-:W-:Y:S02]  /*a860*/  IADD3.X R7, R3, UR5, RZ, P0, !PT ;  /* 0x0000000503077c10 */ /* 0x000fe400087fe4ff */
[----:B------:R-:W-:Y:S01]  /*a870*/  IADD3 R4, P0, R6, UR7, RZ ;  /* 0x0000000706047c10 */ /* 0x000fe2000ff1e0ff */
[----:B-1----:R-:W-:Y:S03]  /*a880*/  STG.E.128 [R2.64+0x80], R16 ;  /* 0x0000801002007986 */ /* 0x002fe6000c101d0a */
[----:B------:R-:W-:Y:S01]  /*a890*/  IADD3.X R5, R7, UR5, RZ, P0, !PT ;  /* 0x0000000507057c10 */ /* 0x000fe200087fe4ff */
[----:B----4-:R-:W-:Y:S01]  /*a8a0*/  STG.E.128 [R6.64], R28 ;  /* 0x0000001c06007986 */ /* 0x010fe2000c101d0a */
[----:B------:R-:W-:-:S03]  /*a8b0*/  IADD3 R40, P0, R4, UR7, RZ ;  /* 0x0000000704287c10 */ /* 0x000fc6000ff1e0ff */
[----:B------:R-:W-:Y:S01]  /*a8c0*/  STG.E.128 [R6.64+0x80], R12 ;  /* 0x0000800c06007986 */ /* 0x000fe2000c101d0a */
[----:B------:R-:W-:-:S03]  /*a8d0*/  IADD3.X R41, R5, UR5, RZ, P0, !PT ;  /* 0x0000000505297c10 */ /* 0x000fc600087fe4ff */
[----:B------:R-:W-:Y:S04]  /*a8e0*/  STG.E.128 [R4.64], R24 ;  /* 0x0000001804007986 */ /* 0x000fe8000c101d0a */
[----:B------:R-:W-:Y:S04]  /*a8f0*/  STG.E.128 [R4.64+0x80], R8 ;  /* 0x0000800804007986 */ /* 0x000fe8000c101d0a */
[----:B------:R-:W-:Y:S04]  /*a900*/  STG.E.128 [R40.64], R20 ;  /* 0x0000001428007986 */ /* 0x000fe8000c101d0a */
[----:B------:R-:W-:Y:S01]  /*a910*/  STG.E.128 [R40.64+0x80], R36 ;  /* 0x0000802428007986 */ /* 0x000fe2000c101d0a */
[----:B------:R-:W-:Y:S05]  /*a920*/  EXIT ;  /* 0x000000000000794d */ /* 0x000fea0003800000 */
.L_x_2274:
        /* <DEDUP_REMOVED lines=13> */
.L_x_8226:


//--------------------- .text._ZN5flash24flash_fwd_splitkv_kernelI23Flash_fwd_kernel_traitsILi128ELi64ELi128ELi4ELb0ELb0EN7cutlass6half_tE19Flash_kernel_traitsILi128ELi64ELi128ELi4ES3_EELb1ELb0ELb0ELb1ELb1ELb1ELb0ELb0EEEvNS_16Flash_fwd_paramsE --------------------------
	.section	.text._ZN5flash24flash_fwd_splitkv_kernelI23Flash_fwd_kernel_traitsILi128ELi64ELi128ELi4ELb0ELb0EN7cutlass6half_tE19Flash_kernel_traitsILi128ELi64ELi128ELi4ES3_EELb1ELb0ELb0ELb1ELb1ELb1ELb0ELb0EEEvNS_16Flash_fwd_paramsE,"ax",@progbits
	.sectioninfo	@"SHI_REGISTERS=255"
	.align	128
        .global         _ZN5flash24flash_fwd_splitkv_kernelI23Flash_fwd_kernel_traitsILi128ELi64ELi128ELi4ELb0ELb0EN7cutlass6half_tE19Flash_kernel_traitsILi128ELi64ELi128ELi4ES3_EELb1ELb0ELb0ELb1ELb1ELb1ELb0ELb0EEEvNS_16Flash_fwd_paramsE
        .type           _ZN5flash24flash_fwd_splitkv_kernelI23Flash_fwd_kernel_traitsILi128ELi64ELi128ELi4ELb0ELb0EN7cutlass6half_tE19Flash_kernel_traitsILi128ELi64ELi128ELi4ES3_EELb1ELb0ELb0ELb1ELb1ELb1ELb0ELb0EEEvNS_16Flash_fwd_paramsE,@function
        .size           _ZN5flash24flash_fwd_splitkv_kernelI23Flash_fwd_kernel_traitsILi128ELi64ELi128ELi4ELb0ELb0EN7cutlass6half_tE19Flash_kernel_traitsILi128ELi64ELi128ELi4ES3_EELb1ELb0ELb0ELb1ELb1ELb1ELb0ELb0EEEvNS_16Flash_fwd_paramsE,(.L_x_8227 - _ZN5flash24flash_fwd_splitkv_kernelI23Flash_fwd_kernel_traitsILi128ELi64ELi128ELi4ELb0ELb0EN7cutlass6half_tE19Flash_kernel_traitsILi128ELi64ELi128ELi4ES3_EELb1ELb0ELb0ELb1ELb1ELb1ELb0ELb0EEEvNS_16Flash_fwd_paramsE)
        .other          _ZN5flash24flash_fwd_splitkv_kernelI23Flash_fwd_kernel_traitsILi128ELi64ELi128ELi4ELb0ELb0EN7cutlass6half_tE19Flash_kernel_traitsILi128ELi64ELi128ELi4ES3_EELb1ELb0ELb0ELb1ELb1ELb1ELb0ELb0EEEvNS_16Flash_fwd_paramsE,@"STO_CUDA_ENTRY STV_DEFAULT"
_ZN5flash24flash_fwd_splitkv_kernelI23Flash_fwd_kernel_traitsILi128ELi64ELi128ELi4ELb0ELb0EN7cutlass6half_tE19Flash_kernel_traitsILi128ELi64ELi128ELi4ES3_EELb1ELb0ELb0ELb1ELb1ELb1ELb0ELb0EEEvNS_16Flash_fwd_paramsE:
.text._ZN5flash24flash_fwd_splitkv_kernelI23Flash_fwd_kernel_traitsILi128ELi64ELi128ELi4ELb0ELb0EN7cutlass6half_tE19Flash_kernel_traitsILi128ELi64ELi128ELi4ES3_EELb1ELb0ELb0ELb1ELb1ELb1ELb0ELb0EEEvNS_16Flash_fwd_paramsE:
        /* <DEDUP_REMOVED lines=11> */
[----:B------:R-:W-:Y:S01]  /*00b0*/  @P2 IMAD.WIDE R6, R25, R0, c[0x0][0x258] ;  /* 0x0000960019062625 */ /* 0x000fe200078e0200 */
[----:B------:R-:W2:Y:S04]  /*00c0*/  @P0 LDG.E R18, [R4.64] ;  /* 0x0000000a04120981 */ /* 0x000ea8000c1e1900 */
[----:B------:R-:W2:Y:S01]  /*00d0*/  @P2 LDG.E R37, [R6.64] ;  /* 0x0000000a06252981 */ /* 0x000ea2000c1e1900 */
[----:B------:R-:W-:-:S03]  /*00e0*/  @!P2 ISETP.NE.U32.AND P1, PT, RZ, c[0x0][0x268], PT ;  /* 0x00009a00ff00aa0c */ /* 0x000fc60003f25070 */
[----:B------:R-:W1:Y:S01]  /*00f0*/  S2R R20, SR_CTAID.X ;  /* 0x0000000000147919 */ /* 0x000e620000002500 */
[----:B------:R-:W-:-:S04]  /*0100*/  @!P2 ISETP.NE.AND.EX P1, PT, RZ, c[0x0][0x26c], PT, P1 ;  /* 0x00009b00ff00aa0c */ /* 0x000fc80003f25310 */
[----:B------:R-:W-:Y:S01]  /*0110*/  @!P2 SEL R3, RZ, c[0x0][0x21c], !P1 ;  /* 0x00008700ff03aa07 */ /* 0x000fe20004800000 */
[----:B-1----:R-:W-:-:S05]  /*0120*/  IMAD.SHL.U32 R129, R20, 0x40, RZ ;  /* 0x0000004014817824 */ /* 0x002fca00078e00ff */
[----:B------:R-:W-:Y:S01]  /*0130*/  ISETP.GE.AND P0, PT, R129, c[0x0][0x214], PT ;  /* 0x0000850081007a0c */ /* 0x000fe20003f06270 */
[--C-:B--2---:R-:W-:Y:S01]  /*0140*/  @P2 IMAD.IADD R37, R37, 0x1, -R18.reuse ;  /* 0x0000000125252824 */ /* 0x104fe200078e0a12 */
[----:B------:R-:W-:-:S11]  /*0150*/  @!P2 IADD3 R37, R3, c[0x0][0x218], -R18 ;  /* 0x000086000325aa10 */ /* 0x000fd60007ffe812 */
        /* <DEDUP_REMOVED lines=29> */
[----:B------:R-:W-:Y:S01]  /*0330*/  SHF.R.S32.HI R2, RZ, 0x1f, R25 ;  /* 0x0000001fff027819 */ /* 0x000fe20000011419 */
[----:B------:R-:W-:Y:S01]  /*0340*/  IMAD R10, R10, c[0x0][0x1e8], RZ ;  /* 0x00007a000a0a7a24 */ /* 0x000fe200078e02ff */
[----:B------:R-:W-:Y:S02]  /*0350*/  LOP3.LUT R3, R0, 0x1ffffff8, RZ, 0xc0, !PT ;  /* 0x1ffffff800037812 */ /* 0x000fe400078ec0ff */
[----:B------:R-:W-:Y:S01]  /*0360*/  SHF.R.S32.HI R0, RZ, 0x3, R0 ;  /* 0x00000003ff007819 */ /* 0x000fe20000011400 */
[----:B------:R-:W-:Y:S01]  /*0370*/  IMAD R2, R2, c[0x0][0x1e0], RZ ;  /* 0x0000780002027a24 */ /* 0x000fe200078e02ff */
[C---:B------:R-:W-:Y:S01]  /*0380*/  LOP3.LUT P5, RZ, R6.reuse, 0x7, RZ, 0xc0, !PT ;  /* 0x0000000706ff7812 */ /* 0x040fe200078ac0ff */
[----:B------:R-:W-:Y:S01]  /*0390*/  IMAD.IADD R4, R6, 0x1, -R3 ;  /* 0x0000000106047824 */ /* 0x000fe200078e0a03 */
[----:B------:R-:W-:Y:S01]  /*03a0*/  IADD3 R6, R0, 0x10, RZ ;  /* 0x0000001000067810 */ /* 0x000fe20007ffe0ff */
[----:B------:R-:W-:-:S02]  /*03b0*/  IMAD R3, R129, c[0x0][0x1ec], R10 ;  /* 0x00007b0081037a24 */ /* 0x000fc400078e020a */
[----:B------:R-:W-:Y:S02]  /*03c0*/  IMAD.SHL.U32 R4, R4, 0x8, RZ ;  /* 0x0000000804047824 */ /* 0x000fe400078e00ff */
[----:B------:R-:W-:-:S03]  /*03d0*/  IMAD R2, R25, c[0x0][0x1e4], R2 ;  /* 0x0000790019027a24 */ /* 0x000fc600078e0202 */
[----:B------:R-:W-:-:S05]  /*03e0*/  SHF.R.S32.HI R5, RZ, 0x1f, R4 ;  /* 0x0000001fff057819 */ /* 0x000fca0000011404 */
[----:B------:R-:W-:-:S04]  /*03f0*/  IMAD.WIDE.U32 R4, R129, c[0x0][0x1e8], R4 ;  /* 0x00007a0081047a25 */ /* 0x000fc800078e0004 */
[----:B------:R-:W-:Y:S01]  /*0400*/  IMAD.IADD R5, R5, 0x1, R3 ;  /* 0x0000000105057824 */ /* 0x000fe200078e0203 */
[----:B------:R-:W-:-:S03]  /*0410*/  SHF.R.S32.HI R3, RZ, 0x1f, R16 ;  /* 0x0000001fff037819 */ /* 0x000fc60000011410 */
[----:B------:R-:W-:-:S04]  /*0420*/  IMAD.WIDE.U32 R4, R25, c[0x0][0x1e0], R4 ;  /* 0x0000780019047a25 */ /* 0x000fc800078e0004 */
[----:B------:R-:W-:Y:S02]  /*0430*/  IMAD R3, R3, c[0x0][0x1f0], RZ ;  /* 0x00007c0003037a24 */ /* 0x000fe400078e02ff */
        /* <DEDUP_REMOVED lines=49> */
.L_x_2275:
        /* <DEDUP_REMOVED lines=11> */
[----:B------:R-:W-:Y:S01]  /*0800*/  SHF.R.S32.HI R0, RZ, 0x1f, R25 ;  /* 0x0000001fff007819 */ /* 0x000fe20000011419 */
[----:B-1----:R-:W-:Y:S01]  /*0810*/  IMAD.WIDE.U32 R4, R25, c[0x0][0x2c8], RZ ;  /* 0x0000b20019047a25 */ /* 0x002fe200078e00ff */
[----:B------:R-:W-:-:S03]  /*0820*/  PLOP3.LUT P6, PT, PT, PT, PT, 0x8, 0x0 ;  /* 0x000000000000781c */ /* 0x000fc60003fce170 */
[----:B------:R-:W-:Y:S01]  /*0830*/  IMAD R0, R0, c[0x0][0x2c8], RZ ;  /* 0x0000b20000007a24 */ /* 0x000fe200078e02ff */
[----:B------:R-:W-:-:S03]  /*0840*/  LEA R236, P0, R4, c[0x0][0x2c0], 0x2 ;  /* 0x0000b00004ec7a11 */ /* 0x000fc600078010ff */
[----:B------:R-:W-:-:S05]  /*0850*/  IMAD R0, R25, c[0x0][0x2cc], R0 ;  /* 0x0000b30019007a24 */ /* 0x000fca00078e0200 */
[----:B------:R-:W-:-:S04]  /*0860*/  IADD3 R3, R5, R0, RZ ;  /* 0x0000000005037210 */ /* 0x000fc80007ffe0ff */
[----:B------:R-:W-:Y:S02]  /*0870*/  LEA.HI.X R237, R4, c[0x0][0x2c4], R3, 0x2, P0 ;  /* 0x0000b10004ed7a11 */ /* 0x000fe400000f1403 */
.L_x_2276:
[----:B------:R-:W-:Y:S01]  /*0880*/  IABS R3, c[0x0][0x2d0] ;  /* 0x0000b40000037a13 */ /* 0x000fe20000000000 */
[----:B------:R-:W-:Y:S05]  /*0890*/  @P6 BRA `(.L_x_2277) ;  /* 0x0000049000006947 */ /* 0x000fea0003800000 */
[----:B------:R-:W2:Y:S01]  /*08a0*/  I2F.RP R7, R3 ;  /* 0x0000000300077306 */ /* 0x000ea20000209400 */
[----:B------:R-:W-:-:S04]  /*08b0*/  LEA R9, R36, 0xffffff80, 0x7 ;  /* 0xffffff8024097811 */ /* 0x000fc800078e38ff */
[----:B------:R-:W-:-:S03]  /*08c0*/  IABS R0, R9 ;  /* 0x0000000900007213 */ /* 0x000fc60000000000 */
[----:B-12---:R-:W1:Y:S02]  /*08d0*/  MUFU.RCP R4, R7 ;  /* 0x0000000700047308 */ /* 0x006e640000001000 */
[----:B-1----:R-:W-:-:S06]  /*08e0*/  IADD3 R4, R4, 0xffffffe, RZ ;  /* 0x0ffffffe04047810 */ /* 0x002fcc0007ffe0ff */
[----:B------:R-:W1:Y:S02]  /*08f0*/  F2I.FTZ.U32.TRUNC.NTZ R5, R4 ;  /* 0x0000000400057305 */ /* 0x000e64000021f000 */
[----:B-1---5:R-:W-:Y:S02]  /*0900*/  IMAD.MOV R2, RZ, RZ, -R5 ;  /* 0x000000ffff027224 */ /* 0x022fe400078e0a05 */
        /* <DEDUP_REMOVED lines=45> */
[----:B------:R-:W-:-:S04]  /*0be0*/  @!P1 LOP3.LUT R11, RZ, c[0x0][0x1c8], RZ, 0x33, !PT ;  /* 0x00007200ff0b9a12 */ /* 0x000fc800078e33ff */
[----:B------:R-:W-:Y:S02]  /*0bf0*/  SHF.R.S32.HI R10, RZ, 0x1f, R11 ;  /* 0x0000001fff0a7819 */ /* 0x000fe4000001140b */
[----:B--2---:R-:W-:Y:S01]  /*0c00*/  SHF.R.S32.HI R15, RZ, 0x1f, R18 ;  /* 0x0000001fff0f7819 */ /* 0x004fe20000011412 */
[----:B------:R-:W-:-:S04]  /*0c10*/  IMAD.WIDE.U32 R4, R18, c[0x0][0x180], RZ ;  /* 0x0000600012047a25 */ /* 0x000fc800078e00ff */
[C---:B------:R-:W-:Y:S02]  /*0c20*/  IMAD R13, R15.reuse, c[0x0][0x180], RZ ;  /* 0x000060000f0d7a24 */ /* 0x040fe400078e02ff */
[----:B------:R-:W-:Y:S02]  /*0c30*/  IMAD R15, R15, c[0x0][0x188], RZ ;  /* 0x000062000f0f7a24 */ /* 0x000fe400078e02ff */
[----:B------:R-:W-:Y:S02]  /*0c40*/  IMAD R2, R18, c[0x0][0x184], R13 ;  /* 0x0000610012027a24 */ /* 0x000fe400078e020d */
[----:B------:R-:W-:Y:S02]  /*0c50*/  IMAD R13, R9, c[0x0][0x19c], R0 ;  /* 0x00006700090d7a24 */ /* 0x000fe400078e0200 */
[----:B------:R-:W-:Y:S01]  /*0c60*/  IMAD R0, R10, c[0x0][0x1b0], RZ ;  /* 0x00006c000a007a24 */ /* 0x000fe200078e02ff */
[----:B------:R-:W-:Y:S01]  /*0c70*/  IADD3 R5, R5, R2, RZ ;  /* 0x0000000205057210 */ /* 0x000fe20007ffe0ff */
[----:B------:R-:W-:-:S02]  /*0c80*/  IMAD R15, R18, c[0x0][0x18c], R15 ;  /* 0x00006300120f7a24 */ /* 0x000fc400078e020f */
[----:B------:R-:W-:-:S04]  /*0c90*/  IMAD.WIDE.U32 R18, R18, c[0x0][0x188], RZ ;  /* 0x0000620012127a25 */ /* 0x000fc800078e00ff */
[----:B------:R-:W-:Y:S01]  /*0ca0*/  IMAD.WIDE.U32 R4, R9, c[0x0][0x198], R4 ;  /* 0x0000660009047a25 */ /* 0x000fe200078e0004 */
[----:B------:R-:W-:-:S03]  /*0cb0*/  MOV R14, R18 ;  /* 0x00000012000e7202 */ /* 0x000fc60000000f00 */
[----:B------:R-:W-:Y:S02]  /*0cc0*/  IMAD.IADD R5, R5, 0x1, R13 ;  /* 0x0000000105057824 */ /* 0x000fe400078e020d */
[C---:B------:R-:W-:Y:S02]  /*0cd0*/  IMAD R13, R11.reuse, c[0x0][0x1b4], R0 ;  /* 0x00006d000b0d7a24 */ /* 0x040fe400078e0200 */
[----:B------:R-:W-:-:S04]  /*0ce0*/  IMAD.WIDE.U32 R4, R11, c[0x0][0x1b0], R4 ;  /* 0x00006c000b047a25 */ /* 0x000fc800078e0004 */
[----:B------:R-:W-:Y:S01]  /*0cf0*/  IMAD.IADD R15, R19, 0x1, R15 ;  /* 0x00000001130f7824 */ /* 0x000fe200078e020f */
[----:B------:R-:W-:Y:S01]  /*0d00*/  IADD3 R13, R5, R13, RZ ;  /* 0x0000000d050d7210 */ /* 0x000fe20007ffe0ff */
[----:B------:R-:W-:Y:S01]  /*0d10*/  IMAD.MOV.U32 R12, RZ, RZ, R4 ;  /* 0x000000ffff0c7224 */ /* 0x000fe200078e0004 */
[----:B------:R-:W-:Y:S05]  /*0d20*/  BRA `(.L_x_2278) ;  /* 0x0000034000007947 */ /* 0x000fea0003800000 */
.L_x_2277:
[----:B-1----:R-:W-:Y:S02]  /*0d30*/  IABS R5, c[0x0][0x1c8] ;  /* 0x0000720000057a13 */ /* 0x002fe40000000000 */
[----:B------:R-:W-:Y:S02]  /*0d40*/  LEA R9, R36, 0xffffff80, 0x7 ;  /* 0xffffff8024097811 */ /* 0x000fe400078e38ff */
[----:B------:R-:W1:Y:S01]  /*0d50*/  I2F.RP R7, R5 ;  /* 0x0000000500077306 */ /* 0x000e620000209400 */
[----:B-----5:R-:W-:Y:S02]  /*0d60*/  SHF.R.S32.HI R15, RZ, 0x1f, R2 ;  /* 0x0000001fff0f7819 */ /* 0x020fe40000011402 */
[----:B------:R-:W-:-:S05]  /*0d70*/  IADD3 R12, P1, R18, R9, RZ ;  /* 0x00000009120c7210 */ /* 0x000fca0007f3e0ff */
[----:B-1----:R-:W1:Y:S02]  /*0d80*/  MUFU.RCP R10, R7 ;  /* 0x00000007000a7308 */ /* 0x002e640000001000 */
[----:B-1----:R-:W-:Y:S02]  /*0d90*/  IADD3 R10, R10, 0xffffffe, RZ ;  /* 0x0ffffffe0a0a7810 */ /* 0x002fe40007ffe0ff */
[----:B------:R-:W-:-:S04]  /*0da0*/  SHF.R.S32.HI R7, RZ, 0x1f, R9 ;  /* 0x0000001fff077819 */ /* 0x000fc80000011409 */
        /* <DEDUP_REMOVED lines=9> */
[----:B------:R-:W-:-:S04]  /*0e40*/  SHF.R.S32.HI R0, RZ, 0x1f, R18 ;  /* 0x0000001fff007819 */ /* 0x000fc80000011412 */
[----:B------:R-:W-:Y:S01]  /*0e50*/  ISETP.GT.U32.AND P0, PT, R5, R4, PT ;  /* 0x000000040500720c */ /* 0x000fe20003f04070 */
[----:B------:R-:W-:-:S12]  /*0e60*/  IMAD R17, R0, c[0x0][0x1a0], RZ ;  /* 0x0000680000117a24 */ /* 0x000fd800078e02ff */
[----:B------:R-:W-:Y:S01]  /*0e70*/  @!P0 IMAD.IADD R4, R4, 0x1, -R5 ;  /* 0x0000000104048824 */ /* 0x000fe200078e0a05 */
[----:B------:R-:W-:Y:S02]  /*0e80*/  @!P0 IADD3 R11, R11, 0x1, RZ ;  /* 0x000000010b0b8810 */ /* 0x000fe40007ffe0ff */
[----:B------:R-:W-:Y:S02]  /*0e90*/  ISETP.NE.AND P0, PT, RZ, c[0x0][0x1c8], PT ;  /* 0x00007200ff007a0c */ /* 0x000fe40003f05270 */
[----:B------:R-:W-:Y:S02]  /*0ea0*/  ISETP.GE.U32.AND P2, PT, R4, R5, PT ;  /* 0x000000050400720c */ /* 0x000fe40003f46070 */
[----:B------:R-:W-:Y:S02]  /*0eb0*/  LOP3.LUT R4, R16, c[0x0][0x1c8], RZ, 0x3c, !PT ;  /* 0x0000720010047a12 */ /* 0x000fe400078e3cff */
[----:B------:R-:W-:Y:S02]  /*0ec0*/  IADD3.X R5, R0, R7, RZ, P1, !PT ;  /* 0x0000000700057210 */ /* 0x000fe40000ffe4ff */
[----:B------:R-:W-:Y:S01]  /*0ed0*/  ISETP.GE.AND P1, PT, R4, RZ, PT ;  /* 0x000000ff0400720c */ /* 0x000fe20003f26270 */
[----:B------:R-:W-:-:S02]  /*0ee0*/  IMAD R4, R18, c[0x0][0x1a4], R17 ;  /* 0x0000690012047a24 */ /* 0x000fc400078e0211 */
[----:B------:R-:W-:Y:S02]  /*0ef0*/  IMAD R5, R5, c[0x0][0x198], RZ ;  /* 0x0000660005057a24 */ /* 0x000fe400078e02ff */
[----:B------:R-:W-:Y:S02]  /*0f00*/  IMAD.WIDE.U32 R18, R18, c[0x0][0x1a0], RZ ;  /* 0x0000680012127a25 */ /* 0x000fe400078e00ff */
[----:B------:R-:W-:Y:S02]  /*0f10*/  @P2 IADD3 R11, R11, 0x1, RZ ;  /* 0x000000010b0b2810 */ /* 0x000fe40007ffe0ff */
[C---:B------:R-:W-:Y:S02]  /*0f20*/  IMAD R5, R12.reuse, c[0x0][0x19c], R5 ;  /* 0x000067000c057a24 */ /* 0x040fe400078e0205 */
[----:B------:R-:W-:Y:S02]  /*0f30*/  IMAD.WIDE.U32 R12, R12, c[0x0][0x198], RZ ;  /* 0x000066000c0c7a25 */ /* 0x000fe400078e00ff */
[----:B------:R-:W-:-:S02]  /*0f40*/  @!P1 IADD3 R11, -R11, RZ, RZ ;  /* 0x000000ff0b0b9210 */ /* 0x000fc40007ffe1ff */
[----:B------:R-:W-:Y:S01]  /*0f50*/  IMAD.IADD R13, R13, 0x1, R5 ;  /* 0x000000010d0d7824 */ /* 0x000fe200078e0205 */
[----:B------:R-:W-:Y:S01]  /*0f60*/  @!P0 LOP3.LUT R11, RZ, c[0x0][0x1c8], RZ, 0x33, !PT ;  /* 0x00007200ff0b8a12 */ /* 0x000fe200078e33ff */
[----:B------:R-:W-:Y:S02]  /*0f70*/  IMAD R5, R15, c[0x0][0x180], RZ ;  /* 0x000060000f057a24 */ /* 0x000fe400078e02ff */
[----:B------:R-:W-:Y:S01]  /*0f80*/  IMAD.WIDE.U32 R12, R2, c[0x0][0x180], R12 ;  /* 0x00006000020c7a25 */ /* 0x000fe200078e000c */
[----:B------:R-:W-:-:S03]  /*0f90*/  SHF.R.S32.HI R10, RZ, 0x1f, R11 ;  /* 0x0000001fff0a7819 */ /* 0x000fc6000001140b */
[----:B------:R-:W-:Y:S02]  /*0fa0*/  IMAD R0, R2, c[0x0][0x184], R5 ;  /* 0x0000610002007a24 */ /* 0x000fe400078e0205 */
[----:B------:R-:W-:Y:S01]  /*0fb0*/  IMAD.IADD R5, R19, 0x1, R4 ;  /* 0x0000000113057824 */ /* 0x000fe200078e0204 */
[----:B------:R-:W-:Y:S01]  /*0fc0*/  MOV R4, R18 ;  /* 0x0000001200047202 */ /* 0x000fe20000000f00 */
[----:B------:R-:W-:Y:S01]  /*0fd0*/  IMAD R15, R15, c[0x0][0x188], RZ ;  /* 0x000062000f0f7a24 */ /* 0x000fe200078e02ff */
[----:B------:R-:W-:Y:S01]  /*0fe0*/  IADD3 R13, R13, R0, RZ ;  /* 0x000000000d0d7210 */ /* 0x000fe20007ffe0ff */
[----:B------:R-:W-:Y:S02]  /*0ff0*/  IMAD R0, R10, c[0x0][0x1b0], RZ ;  /* 0x00006c000a007a24 */ /* 0x000fe400078e02ff */
[----:B------:R-:W-:-:S04]  /*1000*/  IMAD.WIDE.U32 R4, R2, c[0x0][0x188], R4 ;  /* 0x0000620002047a25 */ /* 0x000fc800078e0004 */
[----:B------:R-:W-:Y:S01]  /*1010*/  IMAD.WIDE.U32 R12, R11, c[0x0][0x1b0], R12 ;  /* 0x00006c000b0c7a25 */ /* 0x000fe200078e000c */
[----:B------:R-:W-:-:S03]  /*1020*/  MOV R14, R4 ;  /* 0x00000004000e7202 */ /* 0x000fc60000000f00 */
[----:B------:R-:W-:Y:S02]  /*1030*/  IMAD R0, R11, c[0x0][0x1b4], R0 ;  /* 0x00006d000b007a24 */ /* 0x000fe400078e0200 */
[----:B------:R-:W-:-:S03]  /*1040*/  IMAD R15, R2, c[0x0][0x18c], R15 ;  /* 0x00006300020f7a24 */ /* 0x000fc600078e020f */
[----:B------:R-:W-:Y:S01]  /*1050*/  IADD3 R13, R13, R0, RZ ;  /* 0x000000000d0d7210 */ /* 0x000fe20007ffe0ff */
[----:B------:R-:W-:Y:S02]  /*1060*/  IMAD.IADD R15, R5, 0x1, R15 ;  /* 0x00000001050f7824 */ /* 0x000fe400078e020f */
.L_x_2278:
[----:B------:R-:W-:Y:S01]  /*1070*/  SHF.R.S32.HI R39, RZ, 0x1f, R6 ;  /* 0x0000001fff277819 */ /* 0x000fe20000011406 */
[----:B------:R-:W-:Y:S01]  /*1080*/  IMAD R10, R10, c[0x0][0x1b8], RZ ;  /* 0x00006e000a0a7a24 */ /* 0x000fe200078e02ff */
[----:B------:R-:W-:Y:S01]  /*1090*/  SHF.R.S32.HI R0, RZ, 0x1f, R25 ;  /* 0x0000001fff007819 */ /* 0x000fe20000011419 */
[----:B------:R-:W-:Y:S01]  /*10a0*/  ULDC.64 UR4, c[0x0][0x190] ;  /* 0x0000640000047ab9 */ /* 0x000fe20000000a00 */
[-C--:B------:R-:W-:Y:S01]  /*10b0*/  LEA.HI R4, R39, R6.reuse, RZ, 0x3 ;  /* 0x0000000627047211 */ /* 0x080fe200078f18ff */
[----:B------:R-:W-:Y:S01]  /*10c0*/  IMAD R10, R11, c[0x0][0x1bc], R10 ;  /* 0x00006f000b0a7a24 */ /* 0x000fe200078e020a */
[----:B------:R-:W-:Y:S01]  /*10d0*/  LEA.HI R17, R39, R6, RZ, 0x4 ;  /* 0x0000000627117211 */ /* 0x000fe200078f20ff */
[----:B------:R-:W-:Y:S01]  /*10e0*/  IMAD R0, R0, c[0x0][0x178], RZ ;  /* 0x00005e0000007a24 */ /* 0x000fe200078e02ff */
[----:B------:R-:W-:Y:S01]  /*10f0*/  SHF.R.S32.HI R26, RZ, 0x3, R4 ;  /* 0x00000003ff1a7819 */ /* 0x000fe20000011404 */
[----:B------:R-:W-:Y:S01]  /*1100*/  USHF.L.U32 UR9, UR4, 0x5, URZ ;  /* 0x0000000504097899 */ /* 0x000fe2000800063f */
[----:B------:R-:W-:Y:S01]  /*1110*/  LOP3.LUT R5, R4, 0xfffffff8, RZ, 0xc0, !PT ;  /* 0xfffffff804057812 */ /* 0x000fe200078ec0ff */
[----:B------:R-:W-:Y:S01]  /*1120*/  IMAD R0, R25, c[0x0][0x17c], R0 ;  /* 0x00005f0019007a24 */ /* 0x000fe200078e0200 */
[----:B------:R-:W-:Y:S01]  /*1130*/  SHF.R.S32.HI R22, RZ, 0x4, R17 ;  /* 0x00000004ff167819 */ /* 0x000fe20000011411 */
[----:B------:R-:W-:Y:S01]  /*1140*/  IMAD.SHL.U32 R21, R26, 0x40, RZ ;  /* 0x000000401a157824 */ /* 0x000fe200078e00ff */
[----:B------:R-:W-:Y:S01]  /*1150*/  SHF.R.S32.HI R2, RZ, 0x1f, R16 ;  /* 0x0000001fff027819 */ /* 0x000fe20000011410 */
[----:B------:R-:W-:Y:S01]  /*1160*/  IMAD.IADD R5, R6, 0x1, -R5 ;  /* 0x0000000106057824 */ /* 0x000fe200078e0a05 */
[--C-:B------:R-:W-:Y:S01]  /*1170*/  SHF.R.S32.HI R27, RZ, 0x1f, R26.reuse ;  /* 0x0000001fff1b7819 */ /* 0x100fe2000001141a */
[----:B------:R-:W-:Y:S01]  /*1180*/  UMOV UR8, 0x5 ;  /* 0x0000000500087882 */ /* 0x000fe20000000000 */
[----:B------:R-:W-:Y:S01]  /*1190*/  LOP3.LUT R21, R21, 0x1c0, RZ, 0xc0, !PT ;  /* 0x000001c015157812 */ /* 0x000fe200078ec0ff */
[----:B------:R-:W-:Y:S01]  /*11a0*/  IMAD.SHL.U32 R234, R5, 0x8, RZ ;  /* 0x0000000805ea7824 */ /* 0x000fe200078e00ff */
[----:B------:R-:W-:Y:S01]  /*11b0*/  IADD3 R9, P1, R26, R9, RZ ;  /* 0x000000091a097210 */ /* 0x000fe20007f3e0ff */
[----:B------:R-:W-:Y:S01]  /*11c0*/  IMAD.WIDE R28, R20, 0x40, R26 ;  /* 0x00000040141c7825 */ /* 0x000fe200078e021a */
[----:B------:R-:W-:Y:S01]  /*11d0*/  SHF.R.U32.HI R18, RZ, 0x3, R21 ;  /* 0x00000003ff127819 */ /* 0x000fe20000011615 */
[----:B------:R-:W-:Y:S01]  /*11e0*/  USHF.L.U64.HI UR5, UR4, UR8, UR5 ;  /* 0x0000000804057299 */ /* 0x000fe20008010205 */
[--C-:B------:R-:W-:Y:S01]  /*11f0*/  LOP3.LUT R19, R21, 0x38, R234.reuse, 0xf8, !PT ;  /* 0x0000003815137812 */ /* 0x100fe200078ef8ea */
[----:B------:R-:W-:Y:S01]  /*1200*/  ULDC.64 UR6, c[0x0][0x198] ;  /* 0x0000660000067ab9 */ /* 0x000fe20000000a00 */
[--C-:B------:R-:W-:Y:S01]  /*1210*/  SHF.R.S32.HI R235, RZ, 0x1f, R234.reuse ;  /* 0x0000001fffeb7819 */ /* 0x100fe200000114ea */
[----:B------:R-:W-:Y:S01]  /*1220*/  USHF.L.U32 UR12, UR6, 0x5, URZ ;  /* 0x00000005060c7899 */ /* 0x000fe2000800063f */
[----:B------:R-:W-:Y:S01]  /*1230*/  LEA.HI R21, R17, R22, RZ, 0x1 ;  /* 0x0000001611157211 */ /* 0x000fe200078f08ff */
[----:B------:R-:W-:Y:S01]  /*1240*/  USHF.L.U64.HI UR7, UR6, UR8, UR7 ;  /* 0x0000000806077299 */ /* 0x000fe20008010207 */
[----:B------:R-:W-:Y:S01]  /*1250*/  IADD3 R14, P0, R234, R14, RZ ;  /* 0x0000000eea0e7210 */ /* 0x000fe20007f1e0ff */
[----:B------:R-:W-:Y:S01]  /*1260*/  IMAD.WIDE.U32 R24, R25, c[0x0][0x178], R234 ;  /* 0x00005e0019187a25 */ /* 0x000fe200078e00ea */
[----:B------:R-:W-:-:S02]  /*1270*/  LOP3.LUT R21, R21, 0xfffffffe, RZ, 0xc0, !PT ;  /* 0xfffffffe15157812 */ /* 0x000fc400078ec0ff */
[----:B------:R-:W-:Y:S01]  /*1280*/  LOP3.LUT R18, R19, R18, RZ, 0x3c, !PT ;  /* 0x0000001213127212 */ /* 0x000fe200078e3cff */
[----:B------:R-:W-:Y:S01]  /*1290*/  IMAD.IADD R25, R25, 0x1, R0 ;  /* 0x0000000119197824 */ /* 0x000fe200078e0200 */
[----:B------:R-:W-:Y:S01]  /*12a0*/  LEA.HI R19, R39, R6, RZ, 0x6 ;  /* 0x0000000627137211 */ /* 0x000fe200078f30ff */
[----:B------:R-:W-:Y:S01]  /*12b0*/  IMAD.IADD R0, R22, 0x1, -R21 ;  /* 0x0000000116007824 */ /* 0x000fe200078e0a15 */
[----:B------:R-:W-:Y:S01]  /*12c0*/  IADD3 R22, P2, R234, R12, RZ ;  /* 0x0000000cea167210 */ /* 0x000fe20007f5e0ff */
[----:B------:R-:W-:Y:S01]  /*12d0*/  IMAD R21, R2, c[0x0][0x1a8], RZ ;  /* 0x00006a0002157a24 */ /* 0x000fe200078e02ff */
[----:B------:R-:W-:Y:S01]  /*12e0*/  LOP3.LUT R17, R17, 0xfffffff0, RZ, 0xc0, !PT ;  /* 0xfffffff011117812 */ /* 0x000fe200078ec0ff */
[----:B------:R-:W-:Y:S01]  /*12f0*/  IMAD.X R15, R235, 0x1, R15, P0 ;  /* 0x00000001eb0f7824 */ /* 0x000fe200000e060f */
[----:B------:R-:W-:Y:S01]  /*1300*/  LEA.HI R39, R39, R6, RZ, 0x5 ;  /* 0x0000000627277211 */ /* 0x000fe200078f28ff */
[C---:B------:R-:W-:Y:S02]  /*1310*/  IMAD.X R12, R27.reuse, 0x1, R7, P1 ;  /* 0x000000011b0c7824 */ /* 0x040fe400008e0607 */
[----:B------:R-:W-:Y:S01]  /*1320*/  IMAD R7, R27, c[0x0][0x198], RZ ;  /* 0x000066001b077a24 */ /* 0x000fe200078e02ff */
[----:B------:R-:W-:Y:S01]  /*1330*/  SHF.R.S32.HI R38, RZ, 0x5, R39 ;  /* 0x00000005ff267819 */ /* 0x000fe20000011427 */
[----:B------:R-:W-:-:S02]  /*1340*/  IMAD.X R23, R235, 0x1, R13, P2 ;  /* 0x00000001eb177824 */ /* 0x000fc400010e060d */
[C---:B------:R-:W-:Y:S02]  /*1350*/  IMAD R21, R16.reuse, c[0x0][0x1ac], R21 ;  /* 0x00006b0010157a24 */ /* 0x040fe400078e0215 */
[----:B------:R-:W-:-:S04]  /*1360*/  IMAD.WIDE.U32 R24, R16, c[0x0][0x1a8], R24 ;  /* 0x00006a0010187a25 */ /* 0x000fc800078e0018 */
[----:B------:R-:W-:-:S04]  /*1370*/  IMAD.WIDE.U32 R14, R11, c[0x0][0x1b8], R14 ;  /* 0x00006e000b0e7a25 */ /* 0x000fc800078e000e */
[C---:B------:R-:W-:Y:S02]  /*1380*/  IMAD R11, R26.reuse, c[0x0][0x19c], R7 ;  /* 0x000067001a0b7a24 */ /* 0x040fe400078e0207 */
[----:B------:R-:W-:-:S04]  /*1390*/  IMAD.WIDE.U32 R22, R26, c[0x0][0x198], R22 ;  /* 0x000066001a167a25 */ /* 0x000fc800078e0016 */
[----:B------:R-:W-:Y:S01]  /*13a0*/  IMAD.IADD R25, R25, 0x1, R21 ;  /* 0x0000000119197824 */ /* 0x000fe200078e0215 */
[----:B------:R-:W-:Y:S01]  /*13b0*/  LEA R230, P0, R22, c[0x0][0x168], 0x1 ;  /* 0x00005a0016e67a11 */ /* 0x000fe200078008ff */
[----:B------:R-:W-:Y:S02]  /*13c0*/  IMAD R13, R29, c[0x0][0x190], RZ ;  /* 0x000064001d0d7a24 */ /* 0x000fe400078e02ff */
[----:B------:R-:W-:Y:S02]  /*13d0*/  IMAD.IADD R11, R23, 0x1, R11 ;  /* 0x00000001170b7824 */ /* 0x000fe400078e020b */
[----:B------:R-:W-:Y:S02]  /*13e0*/  IMAD.IADD R15, R15, 0x1, R10 ;  /* 0x000000010f0f7824 */ /* 0x000fe400078e020a */
[----:B------:R-:W-:Y:S01]  /*13f0*/  IMAD R10, R28, c[0x0][0x194], R13 ;  /* 0x000065001c0a7a24 */ /* 0x000fe200078e020d */
[----:B------:R-:W-:Y:S01]  /*1400*/  LEA.HI.X R231, R22, c[0x0][0x16c], R11, 0x1, P0 ;  /* 0x00005b0016e77a11 */ /* 0x000fe200000f0c0b */
[----:B------:R-:W-:-:S04]  /*1410*/  IMAD.WIDE.U32 R24, R28, c[0x0][0x190], R24 ;  /* 0x000064001c187a25 */ /* 0x000fc800078e0018 */
[----:B------:R-:W-:Y:S02]  /*1420*/  IMAD.SHL.U32 R19, R19, 0x8, RZ ;  /* 0x0000000813137824 */ /* 0x000fe400078e00ff */
[----:B------:R-:W-:Y:S01]  /*1430*/  IMAD.IADD R11, R25, 0x1, R10 ;  /* 0x00000001190b7824 */ /* 0x000fe200078e020a */
[----:B------:R-:W-:Y:S01]  /*1440*/  LEA R10, P0, R24, c[0x0][0x160], 0x1 ;  /* 0x00005800180a7a11 */ /* 0x000fe200078008ff */
[----:B------:R-:W-:Y:S01]  /*1450*/  IMAD.IADD R17, R6, 0x1, -R17 ;  /* 0x0000000106117824 */ /* 0x000fe200078e0a11 */
[----:B------:R-:W-:Y:S01]  /*1460*/  LOP3.LUT R18, R18, 0x7ffffe00, R19, 0xf8, !PT ;  /* 0x7ffffe0012127812 */ /* 0x000fe200078ef813 */
[----:B------:R-:W-:Y:S01]  /*1470*/  IMAD R12, R12, c[0x0][0x1a0], RZ ;  /* 0x000068000c0c7a24 */ /* 0x000fe200078e02ff */
[----:B------:R-:W-:Y:S01]  /*1480*/  LEA.HI.X R11, R24, c[0x0][0x164], R11, 0x1, P0 ;  /* 0x00005900180b7a11 */ /* 0x000fe200000f0c0b */
[----:B------:R-:W-:Y:S01]  /*1490*/  IMAD.WIDE.U32 R14, R9, c[0x0][0x1a0], R14 ;  /* 0x00006800090e7a25 */ /* 0x000fe200078e000e */
[----:B------:R-:W-:Y:S02]  /*14a0*/  IADD3 R20, P0, R10, UR9, RZ ;  /* 0x000000090a147c10 */ /* 0x000fe4000ff1e0ff */
[----:B------:R-:W-:Y:S01]  /*14b0*/  SHF.R.S32.HI R2, RZ, 0x1f, R17 ;  /* 0x0000001fff027819 */ /* 0x000fe20000011411 */
[----:B------:R-:W-:Y:S01]  /*14c0*/  IMAD.SHL.U32 R233, R18, 0x2, RZ ;  /* 0x0000000212e97824 */ /* 0x000fe200078e00ff */
[----:B------:R-:W-:Y:S01]  /*14d0*/  IADD3.X R21, R11, UR5, RZ, P0, !PT ;  /* 0x000000050b157c10 */ /* 0x000fe200087fe4ff */
[----:B------:R-:W-:Y:S01]  /*14e0*/  IMAD R12, R9, c[0x0][0x1a4], R12 ;  /* 0x00006900090c7a24 */ /* 0x000fe200078e020c */
[----:B------:R-:W-:Y:S01]  /*14f0*/  IADD3 R18, P0, R20, UR9, RZ ;  /* 0x0000000914127c10 */ /* 0x000fe2000ff1e0ff */
[----:B------:R-:W-:Y:S01]  /*1500*/  IMAD R129, R38, 0x10, R129 ;  /* 0x0000001026817824 */ /* 0x000fe200078e0281 */
[----:B------:R-:W-:Y:S01]  /*1510*/  LEA.HI R7, R2, R17, RZ, 0x3 ;  /* 0x0000001102077211 */ /* 0x000fe200078f18ff */
[----:B------:R-:W-:Y:S01]  /*1520*/  @!PT LDS RZ, [RZ] ;  /* 0x00000000fffff984 */ /* 0x000fe20000000800 */
[----:B------:R-:W-:Y:S01]  /*1530*/  @!PT LDS RZ, [RZ] ;  /* 0x00000000fffff984 */ /* 0x000fe20000000800 */
[----:B------:R-:W-:Y:S01]  /*1540*/  @!PT LDS RZ, [RZ] ;  /* 0x00000000fffff984 */ /* 0x000fe20000000800 */
[----:B------:R1:W-:Y:S01]  /*1550*/  LDGSTS.E.BYPASS.LTC128B.128 [R233], [R10.64] ;  /* 0x000000000ae97fae */ /* 0x0003e2000b901d4a */
[----:B------:R-:W-:Y:S01]  /*1560*/  IADD3.X R19, R21, UR5, RZ, P0, !PT ;  /* 0x0000000515137c10 */ /* 0x000fe200087fe4ff */
[----:B------:R-:W-:Y:S01]  /*1570*/  IMAD.IADD R227, R15, 0x1, R12 ;  /* 0x000000010fe37824 */ /* 0x000fe200078e020c */
[----:B------:R-:W-:Y:S01]  /*1580*/  IADD3 R22, P0, R18, UR9, RZ ;  /* 0x0000000912167c10 */ /* 0x000fe2000ff1e0ff */
[----:B------:R1:W-:Y:S01]  /*1590*/  LDGSTS.E.BYPASS.LTC128B.128 [R233+0x2000], [R10.64+0x80] ;  /* 0x020000800ae97fae */ /* 0x0003e2000b901d4a */
[C---:B------:R-:W-:Y:S01]  /*15a0*/  LOP3.LUT R2, R7.reuse, 0xfffffff8, RZ, 0xc0, !PT ;  /* 0xfffffff807027812 */ /* 0x040fe200078ec0ff */
[----:B------:R-:W-:Y:S01]  /*15b0*/  IMAD.SHL.U32 R7, R7, 0x40, RZ ;  /* 0x0000004007077824 */ /* 0x000fe200078e00ff */
[----:B------:R-:W-:Y:S01]  /*15c0*/  IADD3.X R23, R19, UR5, RZ, P0, !PT ;  /* 0x0000000513177c10 */ /* 0x000fe200087fe4ff */
[----:B------:R2:W-:Y:S01]  /*15d0*/  LDGSTS.E.BYPASS.LTC128B.128 [R233+0x800], [R20.64] ;  /* 0x0080000014e97fae */ /* 0x0005e2000b901d4a */
[----:B------:R-:W-:Y:S01]  /*15e0*/  IADD3 R16, P0, R230, UR12, RZ ;  /* 0x0000000ce6107c10 */ /* 0x000fe2000ff1e0ff */
[----:B------:R-:W-:Y:S01]  /*15f0*/  IMAD.IADD R2, R17, 0x1, -R2 ;  /* 0x0000000111027824 */ /* 0x000fe200078e0a02 */
[----:B------:R-:W-:Y:S01]  /*1600*/  ULDC.64 UR4, c[0x0][0x1a0] ;  /* 0x0000680000047ab9 */ /* 0x000fe20000000a00 */
[----:B------:R2:W-:Y:S01]  /*1610*/  LDGSTS.E.BYPASS.LTC128B.128 [R233+0x2800], [R20.64+0x80] ;  /* 0x0280008014e97fae */ /* 0x0005e2000b901d4a */
[----:B------:R-:W-:Y:S01]  /*1620*/  IADD3.X R17, R231, UR7, RZ, P0, !PT ;  /* 0x00000007e7117c10 */ /* 0x000fe200087fe4ff */
[----:B------:R-:W-:Y:S01]  /*1630*/  USHF.L.U32 UR9, UR4, 0x5, URZ ;  /* 0x0000000504097899 */ /* 0x000fe2000800063f */
[----:B------:R-:W-:Y:S01]  /*1640*/  IADD3 R24, P0, R16, UR12, RZ ;  /* 0x0000000c10187c10 */ /* 0x000fe2000ff1e0ff */
[----:B------:R3:W-:Y:S01]  /*1650*/  LDGSTS.E.BYPASS.LTC128B.128 [R233+0x1000], [R18.64] ;  /* 0x0100000012e97fae */ /* 0x0007e2000b901d4a */
[----:B------:R-:W-:Y:S01]  /*1660*/  USHF.L.U64.HI UR5, UR4, UR8, UR5 ;  /* 0x0000000804057299 */ /* 0x000fe20008010205 */
[----:B------:R-:W-:-:S02]  /*1670*/  LOP3.LUT R7, R7, 0xfffffe00, RZ, 0xc0, !PT ;  /* 0xfffffe0007077812 */ /* 0x000fc400078ec0ff */
[----:B------:R-:W-:Y:S01]  /*1680*/  IADD3.X R25, R17, UR7, RZ, P0, !PT ;  /* 0x0000000711197c10 */ /* 0x000fe200087fe4ff */
[----:B------:R3:W-:Y:S01]  /*1690*/  LDGSTS.E.BYPASS.LTC128B.128 [R233+0x3000], [R18.64+0x80] ;  /* 0x0300008012e97fae */ /* 0x0007e2000b901d4a */
[----:B------:R-:W-:-:S03]  /*16a0*/  LOP3.LUT P1, RZ, R2, 0x2, RZ, 0xc0, !PT ;  /* 0x0000000202ff7812 */ /* 0x000fc6000782c0ff */
[----:B------:R4:W-:Y:S04]  /*16b0*/  LDGSTS.E.BYPASS.LTC128B.128 [R233+0x1800], [R22.64] ;  /* 0x0180000016e97fae */ /* 0x0009e8000b901d4a */
[----:B------:R4:W-:Y:S01]  /*16c0*/  LDGSTS.E.BYPASS.LTC128B.128 [R233+0x3800], [R22.64+0x80] ;  /* 0x0380008016e97fae */ /* 0x0009e2000b901d4a */
[----:B-1----:R-:W-:-:S03]  /*16d0*/  IADD3 R10, P0, R24, UR12, RZ ;  /* 0x0000000c180a7c10 */ /* 0x002fc6000ff1e0ff */
[----:B------:R1:W-:Y:S01]  /*16e0*/  LDGSTS.E.BYPASS.LTC128B.128 [R233+0x4000], [R230.64] ;  /* 0x04000000e6e97fae */ /* 0x0003e2000b901d4a */
[----:B------:R-:W-:-:S03]  /*16f0*/  IADD3.X R11, R25, UR7, RZ, P0, !PT ;  /* 0x00000007190b7c10 */ /* 0x000fc600087fe4ff */
[----:B------:R1:W-:Y:S04]  /*1700*/  LDGSTS.E.BYPASS.LTC128B.128 [R233+0x8000], [R230.64+0x80] ;  /* 0x08000080e6e97fae */ /* 0x0003e8000b901d4a */
[----:B------:R5:W-:Y:S04]  /*1710*/  LDGSTS.E.BYPASS.LTC128B.128 [R233+0x4800], [R16.64] ;  /* 0x0480000010e97fae */ /* 0x000be8000b901d4a */
[----:B------:R5:W-:Y:S04]  /*1720*/  LDGSTS.E.BYPASS.LTC128B.128 [R233+0x8800], [R16.64+0x80] ;  /* 0x0880008010e97fae */ /* 0x000be8000b901d4a */
[----:B------:R1:W-:Y:S04]  /*1730*/  LDGSTS.E.BYPASS.LTC128B.128 [R233+0x5000], [R24.64] ;  /* 0x0500000018e97fae */ /* 0x0003e8000b901d4a */
[----:B------:R1:W-:Y:S01]  /*1740*/  LDGSTS.E.BYPASS.LTC128B.128 [R233+0x9000], [R24.64+0x80] ;  /* 0x0900008018e97fae */ /* 0x0003e2000b901d4a */
[----:B----4-:R-:W-:-:S03]  /*1750*/  IADD3 R22, P0, R10, UR12, RZ ;  /* 0x0000000c0a167c10 */ /* 0x010fc6000ff1e0ff */
[----:B------:R4:W-:Y:S01]  /*1760*/  LDGSTS.E.BYPASS.LTC128B.128 [R233+0x5800], [R10.64] ;  /* 0x058000000ae97fae */ /* 0x0009e2000b901d4a */
[----:B------:R-:W-:-:S03]  /*1770*/  IADD3.X R23, R11, UR7, RZ, P0, !PT ;  /* 0x000000070b177c10 */ /* 0x000fc600087fe4ff */
[----:B------:R4:W-:Y:S01]  /*1780*/  LDGSTS.E.BYPASS.LTC128B.128 [R233+0x9800], [R10.64+0x80] ;  /* 0x098000800ae97fae */ /* 0x0009e2000b901d4a */
[----:B--2---:R-:W-:-:S03]  /*1790*/  IADD3 R20, P0, R22, UR12, RZ ;  /* 0x0000000c16147c10 */ /* 0x004fc6000ff1e0ff */
[----:B------:R2:W-:Y:S01]  /*17a0*/  LDGSTS.E.BYPASS.LTC128B.128 [R233+0x6000], [R22.64] ;  /* 0x0600000016e97fae */ /* 0x0005e2000b901d4a */
[----:B------:R-:W-:Y:S02]  /*17b0*/  IADD3.X R21, R23, UR7, RZ, P0, !PT ;  /* 0x0000000717157c10 */ /* 0x000fe400087fe4ff */
[----:B---3--:R-:W-:Y:S01]  /*17c0*/  IADD3 R18, P0, R20, UR12, RZ ;  /* 0x0000000c14127c10 */ /* 0x008fe2000ff1e0ff */
[----:B------:R2:W-:Y:S03]  /*17d0*/  LDGSTS.E.BYPASS.LTC128B.128 [R233+0xa000], [R22.64+0x80] ;  /* 0x0a00008016e97fae */ /* 0x0005e6000b901d4a */
[----:B------:R-:W-:Y:S01]  /*17e0*/  IADD3.X R19, R21, UR7, RZ, P0, !PT ;  /* 0x0000000715137c10 */ /* 0x000fe200087fe4ff */
[----:B------:R2:W-:Y:S01]  /*17f0*/  LDGSTS.E.BYPASS.LTC128B.128 [R233+0x6800], [R20.64] ;  /* 0x0680000014e97fae */ /* 0x0005e2000b901d4a */
[----:B-----5:R-:W-:-:S03]  /*1800*/  IADD3 R16, P0, R18, UR12, RZ ;  /* 0x0000000c12107c10 */ /* 0x020fc6000ff1e0ff */
[----:B------:R2:W-:Y:S01]  /*1810*/  LDGSTS.E.BYPASS.LTC128B.128 [R233+0xa800], [R20.64+0x80] ;  /* 0x0a80008014e97fae */ /* 0x0005e2000b901d4a */
[----:B------:R-:W-:Y:S02]  /*1820*/  IADD3.X R17, R19, UR7, RZ, P0, !PT ;  /* 0x0000000713117c10 */ /* 0x000fe400087fe4ff */
[C---:B------:R-:W-:Y:S01]  /*1830*/  LEA R228, P0, R14.reuse, c[0x0][0x170], 0x1 ;  /* 0x00005c000ee47a11 */ /* 0x040fe200078008ff */
[----:B------:R3:W-:Y:S03]  /*1840*/  LDGSTS.E.BYPASS.LTC128B.128 [R233+0x7000], [R18.64] ;  /* 0x0700000012e97fae */ /* 0x0007e6000b901d4a */
[----:B------:R-:W-:Y:S01]  /*1850*/  LEA.HI.X R227, R14, c[0x0][0x174], R227, 0x1, P0 ;  /* 0x00005d000ee37a11 */ /* 0x000fe200000f0ce3 */
[----:B------:R3:W-:Y:S01]  /*1860*/  LDGSTS.E.BYPASS.LTC128B.128 [R233+0xb000], [R18.64+0x80] ;  /* 0x0b00008012e97fae */ /* 0x0007e2000b901d4a */
[----:B------:R-:W-:Y:S02]  /*1870*/  IMAD.MOV.U32 R226, RZ, RZ, R228 ;  /* 0x000000ffffe27224 */ /* 0x000fe400078e00e4 */
[----:B----4-:R-:W-:Y:S01]  /*1880*/  IMAD.SHL.U32 R11, R5, 0x40, RZ ;  /* 0x00000040050b7824 */ /* 0x010fe200078e00ff */
[----:B------:R4:W-:Y:S01]  /*1890*/  LDGSTS.E.BYPASS.LTC128B.128 [R233+0x7800], [R16.64] ;  /* 0x0780000010e97fae */ /* 0x0009e2000b901d4a */
[----:B------:R-:W-:-:S03]  /*18a0*/  IMAD.SHL.U32 R10, R0, 0x8, RZ ;  /* 0x00000008000a7824 */ /* 0x000fc600078e00ff */
[----:B------:R4:W-:Y:S01]  /*18b0*/  LDGSTS.E.BYPASS.LTC128B.128 [R233+0xb800], [R16.64+0x80] ;  /* 0x0b80008010e97fae */ /* 0x0009e2000b901d4a */
[----:B------:R-:W-:-:S03]  /*18c0*/  LOP3.LUT R11, R11, 0x1c0, RZ, 0xc0, !PT ;  /* 0x000001c00b0b7812 */ /* 0x000fc600078ec0ff */
[----:B------:R-:W0:Y:S01]  /*18d0*/  LDGDEPBAR ;  /* 0x00000000000079af */ /* 0x000e220000000000 */
[----:B------:R-:W-:Y:S02]  /*18e0*/  LOP3.LUT R9, R11, 0x8, R4, 0xf8, !PT ;  /* 0x000000080b097812 */ /* 0x000fe400078ef804 */
[----:B------:R-:W-:Y:S01]  /*18f0*/  SHF.R.U32.HI R4, RZ, 0x3, R11 ;  /* 0x00000003ff047819 */ /* 0x000fe2000001160b */
[----:B------:R-:W-:-:S03]  /*1900*/  IMAD.SHL.U32 R11, R2, 0x40, RZ ;  /* 0x00000040020b7824 */ /* 0x000fc600078e00ff */
[----:B------:R-:W-:Y:S02]  /*1910*/  LOP3.LUT R9, R9, R4, RZ, 0x3c, !PT ;  /* 0x0000000409097212 */ /* 0x000fe400078e3cff */
[----:B------:R-:W-:-:S03]  /*1920*/  LOP3.LUT R11, R11, 0x1c0, RZ, 0xc0, !PT ;  /* 0x000001c00b0b7812 */ /* 0x000fc600078ec0ff */
[----:B------:R-:W-:Y:S01]  /*1930*/  IMAD R0, R0, 0x200, R9 ;  /* 0x0000020000007824 */ /* 0x000fe200078e0209 */
[----:B------:R-:W-:Y:S01]  /*1940*/  LOP3.LUT R4, R11, 0x8, R10, 0xf8, !PT ;  /* 0x000000080b047812 */ /* 0x000fe200078ef80a */
[----:B------:R-:W-:Y:S01]  /*1950*/  IMAD R9, R38, 0x400, R7 ;  /* 0x0000040026097824 */ /* 0x000fe200078e0207 */
[----:B------:R-:W-:Y:S01]  /*1960*/  SHF.R.U32.HI R11, RZ, 0x3, R11 ;  /* 0x00000003ff0b7819 */ /* 0x000fe2000001160b */
[----:B------:R-:W-:Y:S01]  /*1970*/  IMAD.SHL.U32 R128, R0, 0x2, RZ ;  /* 0x0000000200807824 */ /* 0x000fe200078e00ff */
[----:B------:R-:W-:Y:S02]  /*1980*/  IADD3 R10, P0, R228, UR9, RZ ;  /* 0x00000009e40a7c10 */ /* 0x000fe4000ff1e0ff */
[----:B------:R-:W-:Y:S02]  /*1990*/  LOP3.LUT R4, R4, R11, RZ, 0x3c, !PT ;  /* 0x0000000b04047212 */ /* 0x000fe400078e3cff */
[----:B------:R-:W-:Y:S02]  /*19a0*/  IADD3.X R11, R227, UR5, RZ, P0, !PT ;  /* 0x00000005e30b7c10 */ /* 0x000fe400087fe4ff */
[----:B----4-:R-:W-:Y:S01]  /*19b0*/  IADD3 R16, P0, R10, UR9, RZ ;  /* 0x000000090a107c10 */ /* 0x010fe2000ff1e0ff */
[----:B------:R-:W-:-:S04]  /*19c0*/  DEPBAR.LE SB0, 0x0 ;  /* 0x000080000000791a */ /* 0x000fc80000000000 */
[----:B------:R-:W-:Y:S01]  /*19d0*/  BAR.SYNC.DEFER_BLOCKING 0x0 ;  /* 0x0000000000007b1d */ /* 0x000fe20000010000 */
[----:B------:R-:W-:Y:S02]  /*19e0*/  IADD3.X R17, R11, UR5, RZ, P0, !PT ;  /* 0x000000050b117c10 */ /* 0x000fe400087fe4ff */
[----:B---3--:R-:W-:Y:S02]  /*19f0*/  IADD3 R18, P0, R16, UR9, RZ ;  /* 0x0000000910127c10 */ /* 0x008fe4000ff1e0ff */
[----:B------:R-:W-:Y:S02]  /*1a00*/  LEA R225, R0, 0x4000, 0x1 ;  /* 0x0000400000e17811 */ /* 0x000fe400078e08ff */
[----:B------:R-:W-:Y:S02]  /*1a10*/  IADD3.X R19, R17, UR5, RZ, P0, !PT ;  /* 0x0000000511137c10 */ /* 0x000fe400087fe4ff */
[----:B------:R-:W-:Y:S02]  /*1a20*/  IADD3 R14, P0, R18, UR9, RZ ;  /* 0x00000009120e7c10 */ /* 0x000fe4000ff1e0ff */
[----:B------:R-:W-:-:S02]  /*1a30*/  SEL R0, R8, 0xffffffe0, !P1 ;  /* 0xffffffe008007807 */ /* 0x000fc40004800000 */
[----:B------:R-:W-:Y:S02]  /*1a40*/  IADD3.X R15, R19, UR5, RZ, P0, !PT ;  /* 0x00000005130f7c10 */ /* 0x000fe400087fe4ff */
[----:B------:R-:W-:Y:S02]  /*1a50*/  IADD3 R12, P0, R14, UR9, RZ ;  /* 0x000000090e0c7c10 */ /* 0x000fe4000ff1e0ff */
[----:B------:R-:W-:Y:S02]  /*1a60*/  IADD3 R223, R225, 0x20, RZ ;  /* 0x00000020e1df7810 */ /* 0x000fe40007ffe0ff */
[----:B------:R-:W-:Y:S02]  /*1a70*/  IADD3.X R13, R15, UR5, RZ, P0, !PT ;  /* 0x000000050f0d7c10 */ /* 0x000fe400087fe4ff */
[----:B------:R-:W-:Y:S01]  /*1a80*/  LOP3.LUT P1, RZ, R2, 0x4, RZ, 0xc0, !PT ;  /* 0x0000000402ff7812 */ /* 0x000fe2000782c0ff */
[----:B------:R-:W-:Y:S01]  /*1a90*/  IMAD.MOV.U32 R2, RZ, RZ, 0x40 ;  /* 0x00000040ff027424 */ /* 0x000fe200078e00ff */
[----:B------:R-:W-:Y:S01]  /*1aa0*/  LOP3.LUT R219, R4, R7, RZ, 0xfc, !PT ;  /* 0x0000000704db7212 */ /* 0x000fe200078efcff */
[----:B------:R-:W-:Y:S01]  /*1ab0*/  @!PT LDS RZ, [RZ] ;  /* 0x00000000fffff984 */ /* 0x000fe20000000800 */
[----:B------:R-:W-:Y:S01]  /*1ac0*/  @!PT LDS RZ, [RZ] ;  /* 0x00000000fffff984 */ /* 0x000fe20000000800 */
[----:B------:R-:W-:Y:S01]  /*1ad0*/  @!PT LDS RZ, [RZ] ;  /* 0x00000000fffff984 */ /* 0x000fe20000000800 */
        /* <DEDUP_REMOVED lines=8> */
[----:B---3--:R-:W-:-:S03]  /*1b60*/  IMAD.IADD R226, R9, 0x1, R4 ;  /* 0x0000000109e27824 */ /* 0x008fc600078e0204 */
[----:B------:R3:W-:Y:S01]  /*1b70*/  LDGSTS.E.BYPASS.LTC128B.128 [R233+0xe000], [R14.64] ;  /* 0x0e0000000ee97fae */ /* 0x0007e2000b901d4a */
[----:B------:R-:W-:-:S03]  /*1b80*/  IMAD.SHL.U32 R226, R226, 0x2, RZ ;  /* 0x00000002e2e27824 */ /* 0x000fc600078e00ff */
[----:B------:R3:W-:Y:S01]  /*1b90*/  LDGSTS.E.BYPASS.LTC128B.128 [R233+0x12000], [R14.64+0x80] ;  /* 0x120000800ee97fae */ /* 0x0007e2000b901d4a */
[----:B------:R-:W-:-:S03]  /*1ba0*/  IMAD.IADD R224, R226, 0x1, R0 ;  /* 0x00000001e2e07824 */ /* 0x000fc600078e0200 */
[----:B------:R3:W-:Y:S04]  /*1bb0*/  LDGSTS.E.BYPASS.LTC128B.128 [R233+0xe800], [R12.64] ;  /* 0x0e8000000ce97fae */ /* 0x0007e8000b901d4a */
[----:B------:R3:W-:Y:S01]  /*1bc0*/  LDGSTS.E.BYPASS.LTC128B.128 [R233+0x12800], [R12.64+0x80] ;  /* 0x128000800ce97fae */ /* 0x0007e2000b901d4a */
[----:B-----5:R-:W-:-:S04]  /*1bd0*/  IADD3 R16, P0, R12, UR9, RZ ;  /* 0x000000090c107c10 */ /* 0x020fc8000ff1e0ff */
[----:B------:R-:W-:Y:S02]  /*1be0*/  IADD3.X R17, R13, UR5, RZ, P0, !PT ;  /* 0x000000050d117c10 */ /* 0x000fe400087fe4ff */
[----:B----4-:R-:W-:-:S03]  /*1bf0*/  IADD3 R10, P0, R16, UR9, RZ ;  /* 0x00000009100a7c10 */ /* 0x010fc6000ff1e0ff */
        /* <DEDUP_REMOVED lines=9> */
[----:B------:R-:W5:Y:S01]  /*1c90*/  LDSM.16.M88.4 R40, [R128+0x4000] ;  /* 0x004000008028783b */ /* 0x000f620000000200 */
[C---:B------:R-:W-:Y:S02]  /*1ca0*/  SEL R5, R2.reuse, 0xffffffc0, !P1 ;  /* 0xffffffc002057807 */ /* 0x040fe40004800000 */
[----:B------:R-:W-:Y:S01]  /*1cb0*/  SEL R2, R2, 0xffffffc0, !P0 ;  /* 0xffffffc002027807 */ /* 0x000fe20004000000 */
[----:B---3--:R-:W1:Y:S01]  /*1cc0*/  LDSM.16.M88.4 R12, [R128+0x5800] ;  /* 0x00580000800c783b */ /* 0x008e620000000200 */
[C---:B------:R-:W-:Y:S01]  /*1cd0*/  IADD3 R215, R223.reuse, 0x800, RZ ;  /* 0x00000800dfd77810 */ /* 0x040fe20007ffe0ff */
[--C-:B------:R-:W-:Y:S01]  /*1ce0*/  IMAD.IADD R222, R226, 0x1, R5.reuse ;  /* 0x00000001e2de7824 */ /* 0x100fe200078e0205 */
[----:B------:R-:W-:Y:S01]  /*1cf0*/  IADD3 R214, R223, 0x1000, RZ ;  /* 0x00001000dfd67810 */ /* 0x000fe20007ffe0ff */
[----:B------:R-:W3:Y:S01]  /*1d00*/  LDSM.16.M88.4 R28, [R128+0x4800] ;  /* 0x00480000801c783b */ /* 0x000ee20000000200 */
[----:B------:R-:W-:Y:S01]  /*1d10*/  IMAD.IADD R221, R225, 0x1, R2 ;  /* 0x00000001e1dd7824 */ /* 0x000fe200078e0202 */
[C---:B------:R-:W-:Y:S01]  /*1d20*/  IADD3 R213, R223.reuse, 0x1800, RZ ;  /* 0x00001800dfd57810 */ /* 0x040fe20007ffe0ff */
[----:B------:R-:W-:Y:S01]  /*1d30*/  IMAD.IADD R220, R224, 0x1, R5 ;  /* 0x00000001e0dc7824 */ /* 0x000fe200078e0205 */
[----:B--2---:R-:W2:Y:S01]  /*1d40*/  LDSM.16.M88.4 R20, [R128+0x5000] ;  /* 0x005000008014783b */ /* 0x004ea20000000200 */
[----:B------:R-:W-:Y:S01]  /*1d50*/  IMAD.IADD R208, R2, 0x1, R223 ;  /* 0x0000000102d07824 */ /* 0x000fe200078e02df */
[----:B------:R-:W-:-:S02]  /*1d60*/  IADD3 R212, R223, 0x2000, RZ ;  /* 0x00002000dfd47810 */ /* 0x000fc40007ffe0ff */
[----:B------:R-:W1:Y:S01]  /*1d70*/  LDSM.16.M88.4 R80, [R128+0x6000] ;  /* 0x006000008050783b */ /* 0x000e620000000200 */
[C---:B------:R-:W-:Y:S02]  /*1d80*/  IADD3 R211, R223.reuse, 0x2800, RZ ;  /* 0x00002800dfd37810 */ /* 0x040fe40007ffe0ff */
[C---:B------:R-:W-:Y:S01]  /*1d90*/  IADD3 R210, R223.reuse, 0x3000, RZ ;  /* 0x00003000dfd27810 */ /* 0x040fe20007ffe0ff */
[----:B------:R-:W2:Y:S01]  /*1da0*/  LDSM.16.M88.4 R72, [R128+0x6800] ;  /* 0x006800008048783b */ /* 0x000ea20000000200 */
[C---:B------:R-:W-:Y:S02]  /*1db0*/  IADD3 R209, R223.reuse, 0x3800, RZ ;  /* 0x00003800dfd17810 */ /* 0x040fe40007ffe0ff */
[C---:B------:R-:W-:Y:S01]  /*1dc0*/  IADD3 R207, R223.reuse, 0x4000, RZ ;  /* 0x00004000dfcf7810 */ /* 0x040fe20007ffe0ff */
[----:B------:R-:W2:Y:S01]  /*1dd0*/  LDSM.16.M88.4 R64, [R128+0x7000] ;  /* 0x007000008040783b */ /* 0x000ea20000000200 */
[C---:B------:R-:W-:Y:S02]  /*1de0*/  IADD3 R206, R223.reuse, 0x4800, RZ ;  /* 0x00004800dfce7810 */ /* 0x040fe40007ffe0ff */
[C---:B------:R-:W-:Y:S01]  /*1df0*/  IADD3 R205, R223.reuse, 0x5000, RZ ;  /* 0x00005000dfcd7810 */ /* 0x040fe20007ffe0ff */
[----:B------:R-:W2:Y:S01]  /*1e00*/  LDSM.16.M88.4 R124, [R128+0x7800] ;  /* 0x00780000807c783b */ /* 0x000ea20000000200 */
[----:B------:R-:W-:-:S02]  /*1e10*/  IADD3 R204, R223, 0x5800, RZ ;  /* 0x00005800dfcc7810 */ /* 0x000fc40007ffe0ff */
[C---:B------:R-:W-:Y:S01]  /*1e20*/  IADD3 R203, R223.reuse, 0x6000, RZ ;  /* 0x00006000dfcb7810 */ /* 0x040fe20007ffe0ff */
[----:B------:R-:W-:Y:S01]  /*1e30*/  LDSM.16.M88.4 R120, [R224] ;  /* 0x00000000e078783b */ /* 0x000fe20000000200 */
[C---:B------:R-:W-:Y:S02]  /*1e40*/  IADD3 R202, R223.reuse, 0x6800, RZ ;  /* 0x00006800dfca7810 */ /* 0x040fe40007ffe0ff */
[C---:B------:R-:W-:Y:S01]  /*1e50*/  IADD3 R201, R223.reuse, 0x7000, RZ ;  /* 0x00007000dfc97810 */ /* 0x040fe20007ffe0ff */
[----:B------:R-:W2:Y:S01]  /*1e60*/  LDSM.16.M88.4 R116, [R223] ;  /* 0x00000000df74783b */ /* 0x000ea20000000200 */
[----:B------:R-:W-:-:S03]  /*1e70*/  IADD3 R200, R223, 0x7800, RZ ;  /* 0x00007800dfc87810 */ /* 0x000fc60007ffe0ff */
[----:B------:R-:W2:Y:S01]  /*1e80*/  LDSM.16.M88.4 R104, [R223+0x1800] ;  /* 0x00180000df68783b */ /* 0x000ea20000000200 */
[C---:B-----5:R-:W-:Y:S03]  /*1e90*/  HMMA.16816.F32 R44, R48.reuse, R40, RZ ;  /* 0x00000028302c723c */ /* 0x060fe600000018ff */
[----:B------:R-:W5:Y:S04]  /*1ea0*/  LDSM.16.M88.4 R112, [R223+0x800] ;  /* 0x00080000df70783b */ /* 0x000f680000000200 */
[----:B------:R-:W2:Y:S01]  /*1eb0*/  LDSM.16.M88.4 R88, [R223+0x3800] ;  /* 0x00380000df58783b */ /* 0x000ea20000000200 */
[C---:B------:R-:W-:Y:S03]  /*1ec0*/  HMMA.16816.F32 R40, R48.reuse, R42, RZ ;  /* 0x0000002a3028723c */ /* 0x040fe600000018ff */
[----:B------:R-:W5:Y:S04]  /*1ed0*/  LDSM.16.M88.4 R108, [R223+0x1000] ;  /* 0x00100000df6c783b */ /* 0x000f680000000200 */
[----:B------:R-:W5:Y:S01]  /*1ee0*/  LDSM.16.M88.4 R96, [R223+0x2800] ;  /* 0x00280000df60783b */ /* 0x000f620000000200 */
[C---:B-1----:R-:W-:Y:S03]  /*1ef0*/  HMMA.16816.F32 R16, R48.reuse, R12, RZ ;  /* 0x0000000c3010723c */ /* 0x042fe600000018ff */
[----:B----4-:R-:W-:Y:S04]  /*1f00*/  LDSM.16.M88.4 R8, [R222] ;  /* 0x00000000de08783b */ /* 0x010fe80000000200 */
[----:B------:R-:W1:Y:S01]  /*1f10*/  LDSM.16.M88.4 R56, [R221] ;  /* 0x00000000dd38783b */ /* 0x000e620000000200 */
[C---:B------:R-:W-:Y:S03]  /*1f20*/  HMMA.16816.F32 R12, R48.reuse, R14, RZ ;  /* 0x0000000e300c723c */ /* 0x040fe600000018ff */
[----:B------:R-:W4:Y:S04]  /*1f30*/  LDSM.16.M88.4 R100, [R223+0x2000] ;  /* 0x00200000df64783b */ /* 0x000f280000000200 */
[----:B------:R-:W1:Y:S01]  /*1f40*/  LDSM.16.M88.4 R92, [R223+0x3000] ;  /* 0x00300000df5c783b */ /* 0x000e620000000200 */
[C---:B---3--:R-:W-:Y:S03]  /*1f50*/  HMMA.16816.F32 R32, R48.reuse, R28, RZ ;  /* 0x0000001c3020723c */ /* 0x048fe600000018ff */
[----:B------:R-:W3:Y:S04]  /*1f60*/  LDSM.16.M88.4 R52, [R221+0x800] ;  /* 0x00080000dd34783b */ /* 0x000ee80000000200 */
[----:B------:R-:W0:Y:S01]  /*1f70*/  LDGDEPBAR ;  /* 0x00000000000079af */ /* 0x000e220000000000 */
        /* <DEDUP_REMOVED lines=13> */
[----:B------:R-:W-:Y:S07]  /*2050*/  LDSM.16.M88.4 R116, [R208+0x1000] ;  /* 0x00100000d074783b */ /* 0x000fee0000000200 */
[C---:B------:R-:W-:Y:S08]  /*2060*/  HMMA.16816.F32 R16, R120.reuse, R104, R16 ;  /* 0x000000687810723c */ /* 0x040ff00000001810 */
[C---:B------:R-:W-:Y:S01]  /*2070*/  HMMA.16816.F32 R12, R120.reuse, R106, R12 ;  /* 0x0000006a780c723c */ /* 0x040fe2000000180c */
[----:B------:R-:W2:Y:S07]  /*2080*/  LDSM.16.M88.4 R104, [R221+0x1000] ;  /* 0x00100000dd68783b */ /* 0x000eae0000000200 */
[C---:B-----5:R-:W-:Y:S08]  /*2090*/  HMMA.16816.F32 R32, R120.reuse, R112, R32 ;  /* 0x000000707820723c */ /* 0x060ff00000001820 */
[C---:B------:R-:W-:Y:S01]  /*20a0*/  HMMA.16816.F32 R28, R120.reuse, R114, R28 ;  /* 0x00000072781c723c */ /* 0x040fe2000000181c */
[----:B------:R-:W-:Y:S07]  /*20b0*/  LDSM.16.M88.4 R112, [R208+0x1800] ;  /* 0x00180000d070783b */ /* 0x000fee0000000200 */
[C---:B------:R-:W-:Y:S08]  /*20c0*/  HMMA.16816.F32 R60, R120.reuse, R88, R60 ;  /* 0x00000058783c723c */ /* 0x040ff0000000183c */
[C---:B------:R-:W-:Y:S01]  /*20d0*/  HMMA.16816.F32 R48, R120.reuse, R90, R48 ;  /* 0x0000005a7830723c */ /* 0x040fe20000001830 */
[----:B------:R-:W5:Y:S07]  /*20e0*/  LDSM.16.M88.4 R88, [R221+0x2000] ;  /* 0x00200000dd58783b */ /* 0x000f6e0000000200 */
[C---:B------:R-:W-:Y:S08]  /*20f0*/  HMMA.16816.F32 R24, R120.reuse, R108, R24 ;  /* 0x0000006c7818723c */ /* 0x040ff00000001818 */
[C---:B------:R-:W-:Y:S01]  /*2100*/  HMMA.16816.F32 R20, R120.reuse, R110, R20 ;  /* 0x0000006e7814723c */ /* 0x040fe20000001814 */
[----:B------:R-:W-:Y:S07]  /*2110*/  LDSM.16.M88.4 R108, [R220] ;  /* 0x00000000dc6c783b */ /* 0x000fee0000000200 */
[C---:B------:R-:W-:Y:S08]  /*2120*/  HMMA.16816.F32 R76, R120.reuse, R96, R76 ;  /* 0x00000060784c723c */ /* 0x040ff0000000184c */
[----:B------:R-:W-:Y:S01]  /*2130*/  HMMA.16816.F32 R72, R120, R98, R72 ;  /* 0x000000627848723c */ /* 0x000fe20000001848 */
[----:B------:R-:W-:Y:S07]  /*2140*/  LDSM.16.M88.4 R96, [R221+0x3800] ;  /* 0x00380000dd60783b */ /* 0x000fee0000000200 */
[C---:B-1----:R-:W-:Y:S08]  /*2150*/  HMMA.16816.F32 R44, R8.reuse, R56, R44 ;  /* 0x00000038082c723c */ /* 0x042ff0000000182c */
[----:B------:R-:W-:Y:S01]  /*2160*/  HMMA.16816.F32 R40, R8, R58, R40 ;  /* 0x0000003a0828723c */ /* 0x000fe20000001828 */
[----:B------:R-:W1:Y:S07]  /*2170*/  LDSM.16.M88.4 R56, [R221+0x2800] ;  /* 0x00280000dd38783b */ /* 0x000e6e0000000200 */
[C---:B----4-:R-:W-:Y:S08]  /*2180*/  HMMA.16816.F32 R84, R120.reuse, R100, R84 ;  /* 0x000000647854723c */ /* 0x050ff00000001854 */
[C---:B------:R-:W-:Y:S01]  /*2190*/  HMMA.16816.F32 R80, R120.reuse, R102, R80 ;  /* 0x000000667850723c */ /* 0x040fe20000001850 */
[----:B------:R-:W-:Y:S07]  /*21a0*/  LDSM.16.M88.4 R100, [R221+0x3000] ;  /* 0x00300000dd64783b */ /* 0x000fee0000000200 */
[C---:B------:R-:W-:Y:S08]  /*21b0*/  HMMA.16816.F32 R68, R120.reuse, R92, R68 ;  /* 0x0000005c7844723c */ /* 0x040ff00000001844 */
[----:B------:R-:W-:Y:S01]  /*21c0*/  HMMA.16816.F32 R64, R120, R94, R64 ;  /* 0x0000005e7840723c */ /* 0x000fe20000001840 */
[----:B------:R-:W4:Y:S04]  /*21d0*/  LDSM.16.M88.4 R92, [R221+0x1800] ;  /* 0x00180000dd5c783b */ /* 0x000f280000000200 */
[----:B------:R-:W-:Y:S03]  /*21e0*/  LDSM.16.M88.4 R120, [R208+0x800] ;  /* 0x00080000d078783b */ /* 0x000fe60000000200 */
[C---:B---3--:R-:W-:Y:S08]  /*21f0*/  HMMA.16816.F32 R32, R8.reuse, R52, R32 ;  /* 0x000000340820723c */ /* 0x048ff00000001820 */
[C---:B------:R-:W-:Y:S01]  /*2200*/  HMMA.16816.F32 R28, R8.reuse, R54, R28 ;  /* 0x00000036081c723c */ /* 0x040fe2000000181c */
[----:B------:R-:W3:Y:S07]  /*2210*/  LDSM.16.M88.4 R52, [R208] ;  /* 0x00000000d034783b */ /* 0x000eee0000000200 */
[C---:B--2---:R-:W-:Y:S08]  /*2220*/  HMMA.16816.F32 R24, R8.reuse, R104, R24 ;  /* 0x000000680818723c */ /* 0x044ff00000001818 */
[C---:B------:R-:W-:Y:S01]  /*2230*/  HMMA.16816.F32 R20, R8.reuse, R106, R20 ;  /* 0x0000006a0814723c */ /* 0x040fe20000001814 */
[----:B------:R-:W2:Y:S07]  /*2240*/  LDSM.16.M88.4 R104, [R208+0x2000] ;  /* 0x00200000d068783b */ /* 0x000eae0000000200 */
[C---:B-----5:R-:W-:Y:S08]  /*2250*/  HMMA.16816.F32 R84, R8.reuse, R88, R84 ;  /* 0x000000580854723c */ /* 0x060ff00000001854 */
[C---:B------:R-:W-:Y:S08]  /*2260*/  HMMA.16816.F32 R80, R8.reuse, R90, R80 ;  /* 0x0000005a0850723c */ /* 0x040ff00000001850 */
[C---:B-1----:R-:W-:Y:S08]  /*2270*/  HMMA.16816.F32 R76, R8.reuse, R56, R76 ;  /* 0x00000038084c723c */ /* 0x042ff0000000184c */
[C---:B------:R-:W-:Y:S01]  /*2280*/  HMMA.16816.F32 R72, R8.reuse, R58, R72 ;  /* 0x0000003a0848723c */ /* 0x040fe20000001848 */
[----:B------:R-:W-:Y:S07]  /*2290*/  LDSM.16.M88.4 R56, [R128+0x8000] ;  /* 0x008000008038783b */ /* 0x000fee0000000200 */
[C---:B------:R-:W-:Y:S01]  /*22a0*/  HMMA.16816.F32 R88, R8.reuse, R96, R60 ;  /* 0x000000600858723c */ /* 0x040fe2000000183c */
[----:B------:R-:W1:Y:S07]  /*22b0*/  LDSM.16.M88.4 R60, [R226+0x2000] ;  /* 0x00200000e23c783b */ /* 0x000e6e0000000200 */
[C---:B----4-:R-:W-:Y:S08]  /*22c0*/  HMMA.16816.F32 R16, R8.reuse, R92, R16 ;  /* 0x0000005c0810723c */ /* 0x050ff00000001810 */
[C---:B------:R-:W-:Y:S01]  /*22d0*/  HMMA.16816.F32 R12, R8.reuse, R94, R12 ;  /* 0x0000005e080c723c */ /* 0x040fe2000000180c */
[----:B------:R-:W-:Y:S07]  /*22e0*/  LDSM.16.M88.4 R92, [R223+0x4000] ;  /* 0x00400000df5c783b */ /* 0x000fee0000000200 */
[C---:B------:R-:W-:Y:S08]  /*22f0*/  HMMA.16816.F32 R68, R8.reuse, R100, R68 ;  /* 0x000000640844723c */ /* 0x040ff00000001844 */
[C---:B------:R-:W-:Y:S01]  /*2300*/  HMMA.16816.F32 R64, R8.reuse, R102, R64 ;  /* 0x000000660840723c */ /* 0x040fe20000001840 */
[----:B------:R-:W-:Y:S07]  /*2310*/  LDSM.16.M88.4 R100, [R208+0x3800] ;  /* 0x00380000d064783b */ /* 0x000fee0000000200 */
[----:B------:R-:W-:Y:S01]  /*2320*/  HMMA.16816.F32 R48, R8, R98, R48 ;  /* 0x000000620830723c */ /* 0x000fe20000001830 */
[----:B------:R-:W4:Y:S07]  /*2330*/  LDSM.16.M88.4 R8, [R208+0x2800] ;  /* 0x00280000d008783b */ /* 0x000f2e0000000200 */
[C---:B---3--:R-:W-:Y:S08]  /*2340*/  HMMA.16816.F32 R44, R108.reuse, R52, R44 ;  /* 0x000000346c2c723c */ /* 0x048ff0000000182c */
[C---:B------:R-:W-:Y:S01]  /*2350*/  HMMA.16816.F32 R40, R108.reuse, R54, R40 ;  /* 0x000000366c28723c */ /* 0x040fe20000001828 */
[----:B------:R-:W3:Y:S07]  /*2360*/  LDSM.16.M88.4 R52, [R208+0x3000] ;  /* 0x00300000d034783b */ /* 0x000eee0000000200 */
[C---:B--2---:R-:W-:Y:S01]  /*2370*/  HMMA.16816.F32 R96, R108.reuse, R104, R84 ;  /* 0x000000686c60723c */ /* 0x044fe20000001854 */
[----:B------:R-:W2:Y:S07]  /*2380*/  LDSM.16.M88.4 R84, [R224+0x2000] ;  /* 0x00200000e054783b */ /* 0x000eae0000000200 */
[----:B------:R-:W-:Y:S01]  /*2390*/  HMMA.16816.F32 R80, R108, R106, R80 ;  /* 0x0000006a6c50723c */ /* 0x000fe20000001850 */
[----:B------:R-:W5:Y:S07]  /*23a0*/  LDSM.16.M88.4 R104, [R128+0x8800] ;  /* 0x008800008068783b */ /* 0x000f6e0000000200 */
[C---:B-1----:R-:W-:Y:S08]  /*23b0*/  HMMA.16816.F32 R44, R60.reuse, R56, R44 ;  /* 0x000000383c2c723c */ /* 0x042ff0000000182c */
[----:B------:R-:W-:Y:S01]  /*23c0*/  HMMA.16816.F32 R40, R60, R58, R40 ;  /* 0x0000003a3c28723c */ /* 0x000fe20000001828 */
[----:B------:R-:W-:Y:S07]  /*23d0*/  LDSM.16.M88.4 R56, [R223+0x4800] ;  /* 0x00480000df38783b */ /* 0x000fee0000000200 */
[C---:B------:R-:W-:Y:S08]  /*23e0*/  HMMA.16816.F32 R16, R108.reuse, R112, R16 ;  /* 0x000000706c10723c */ /* 0x040ff00000001810 */
[C---:B------:R-:W-:Y:S08]  /*23f0*/  HMMA.16816.F32 R12, R108.reuse, R114, R12 ;  /* 0x000000726c0c723c */ /* 0x040ff0000000180c */
[C---:B----4-:R-:W-:Y:S08]  /*2400*/  HMMA.16816.F32 R76, R108.reuse, R8, R76 ;  /* 0x000000086c4c723c */ /* 0x050ff0000000184c */
[C---:B------:R-:W-:Y:S01]  /*2410*/  HMMA.16816.F32 R112, R108.reuse, R10, R72 ;  /* 0x0000000a6c70723c */ /* 0x040fe20000001848 */
[----:B------:R-:W-:Y:S04]  /*2420*/  LDSM.16.M88.4 R8, [R222+0x2000] ;  /* 0x00200000de08783b */ /* 0x000fe80000000200 */
[----:B------:R-:W1:Y:S03]  /*2430*/  LDSM.16.M88.4 R72, [R221+0x4000] ;  /* 0x00400000dd48783b */ /* 0x000e660000000200 */
[C---:B------:R-:W-:Y:S08]  /*2440*/  HMMA.16816.F32 R32, R108.reuse, R120, R32 ;  /* 0x000000786c20723c */ /* 0x040ff00000001820 */
[C---:B------:R-:W-:Y:S01]  /*2450*/  HMMA.16816.F32 R28, R108.reuse, R122, R28 ;  /* 0x0000007a6c1c723c */ /* 0x040fe2000000181c */
[----:B------:R-:W-:Y:S07]  /*2460*/  LDSM.16.M88.4 R120, [R128+0x9000] ;  /* 0x009000008078783b */ /* 0x000fee0000000200 */
[C---:B------:R-:W-:Y:S08]  /*2470*/  HMMA.16816.F32 R24, R108.reuse, R116, R24 ;  /* 0x000000746c18723c */ /* 0x040ff00000001818 */
[C---:B------:R-:W-:Y:S01]  /*2480*/  HMMA.16816.F32 R20, R108.reuse, R118, R20 ;  /* 0x000000766c14723c */ /* 0x040fe20000001814 */
[----:B------:R-:W4:Y:S07]  /*2490*/  LDSM.16.M88.4 R116, [R128+0x9800] ;  /* 0x009800008074783b */ /* 0x000f2e0000000200 */
[C---:B---3--:R-:W-:Y:S08]  /*24a0*/  HMMA.16816.F32 R68, R108.reuse, R52, R68 ;  /* 0x000000346c44723c */ /* 0x048ff00000001844 */
[----:B------:R-:W-:Y:S08]  /*24b0*/  HMMA.16816.F32 R64, R108, R54, R64 ;  /* 0x000000366c40723c */ /* 0x000ff00000001840 */
[C---:B--2---:R-:W-:Y:S01]  /*24c0*/  HMMA.16816.F32 R52, R84.reuse, R92, R44 ;  /* 0x0000005c5434723c */ /* 0x044fe2000000182c */
[----:B------:R-:W-:Y:S07]  /*24d0*/  LDSM.16.M88.4 R44, [R220+0x2000] ;  /* 0x00200000dc2c783b */ /* 0x000fee0000000200 */
[----:B------:R-:W-:Y:S01]  /*24e0*/  HMMA.16816.F32 R40, R84, R94, R40 ;  /* 0x0000005e5428723c */ /* 0x000fe20000001828 */
[----:B------:R-:W-:Y:S07]  /*24f0*/  LDSM.16.M88.4 R92, [R128+0xa000] ;  /* 0x00a00000805c783b */ /* 0x000fee0000000200 */
[----:B------:R-:W-:Y:S01]  /*2500*/  HMMA.16816.F32 R124, R108, R100, R88 ;  /* 0x000000646c7c723c */ /* 0x000fe20000001858 */
[----:B------:R-:W2:Y:S07]  /*2510*/  LDSM.16.M88.4 R88, [R208+0x4000] ;  /* 0x00400000d058783b */ /* 0x000eae0000000200 */
[C---:B-----5:R-:W-:Y:S08]  /*2520*/  HMMA.16816.F32 R32, R60.reuse, R104, R32 ;  /* 0x000000683c20723c */ /* 0x060ff00000001820 */
[----:B------:R-:W-:Y:S01]  /*2530*/  HMMA.16816.F32 R104, R60, R106, R28 ;  /* 0x0000006a3c68723c */ /* 0x000fe2000000181c */
[----:B------:R-:W3:Y:S07]  /*2540*/  LDSM.16.M88.4 R28, [R221+0x4800] ;  /* 0x00480000dd1c783b */ /* 0x000eee0000000200 */
[C---:B-1----:R-:W-:Y:S08]  /*2550*/  HMMA.16816.F32 R52, R8.reuse, R72, R52 ;  /* 0x000000480834723c */ /* 0x042ff00000001834 */
[----:B------:R-:W-:Y:S01]  /*2560*/  HMMA.16816.F32 R40, R8, R74, R40 ;  /* 0x0000004a0828723c */ /* 0x000fe20000001828 */
[----:B------:R-:W1:Y:S07]  /*2570*/  LDSM.16.M88.4 R72, [R223+0x5000] ;  /* 0x00500000df48783b */ /* 0x000e6e0000000200 */
[----:B------:R-:W-:Y:S08]  /*2580*/  HMMA.16816.F32 R32, R84, R56, R32 ;  /* 0x000000385420723c */ /* 0x000ff00000001820 */
[C---:B----4-:R-:W-:Y:S08]  /*2590*/  HMMA.16816.F32 R16, R60.reuse, R116, R16 ;  /* 0x000000743c10723c */ /* 0x050ff00000001810 */
[C---:B------:R-:W-:Y:S01]  /*25a0*/  HMMA.16816.F32 R116, R60.reuse, R118, R12 ;  /* 0x000000763c74723c */ /* 0x040fe2000000180c */
[----:B------:R-:W4:Y:S07]  /*25b0*/  LDSM.16.M88.4 R12, [R208+0x4800] ;  /* 0x00480000d00c783b */ /* 0x000f2e0000000200 */
[C---:B------:R-:W-:Y:S08]  /*25c0*/  HMMA.16816.F32 R24, R60.reuse, R120, R24 ;  /* 0x000000783c18723c */ /* 0x040ff00000001818 */
[----:B------:R-:W-:Y:S08]  /*25d0*/  HMMA.16816.F32 R20, R60, R122, R20 ;  /* 0x0000007a3c14723c */ /* 0x000ff00000001814 */
[----:B------:R-:W-:Y:S01]  /*25e0*/  HMMA.16816.F32 R104, R84, R58, R104 ;  /* 0x0000003a5468723c */ /* 0x000fe20000001868 */
[----:B------:R-:W5:Y:S07]  /*25f0*/  LDSM.16.M88.4 R56, [R221+0x5000] ;  /* 0x00500000dd38783b */ /* 0x000f6e0000000200 */
[----:B--2---:R-:W-:Y:S08]  /*2600*/  HMMA.16816.F32 R52, R44, R88, R52 ;  /* 0x000000582c34723c */ /* 0x004ff00000001834 */
[----:B---3--:R-:W-:Y:S08]  /*2610*/  HMMA.16816.F32 R32, R8, R28, R32 ;  /* 0x0000001c0820723c */ /* 0x008ff00000001820 */
[----:B-1----:R-:W-:Y:S08]  /*2620*/  HMMA.16816.F32 R24, R84, R72, R24 ;  /* 0x000000485418723c */ /* 0x002ff00000001818 */
[----:B------:R-:W-:Y:S01]  /*2630*/  HMMA.16816.F32 R104, R8, R30, R104 ;  /* 0x0000001e0868723c */ /* 0x000fe20000001868 */
[----:B------:R-:W-:Y:S01]  /*2640*/  FMUL.FTZ R53, R53, c[0x0][0x2ec] ;  /* 0x0000bb0035357a20 */ /* 0x000fe20000410000 */
[----:B------:R-:W-:Y:S01]  /*2650*/  LDSM.16.M88.4 R28, [R128+0xb000] ;  /* 0x00b00000801c783b */ /* 0x000fe20000000200 */
[----:B------:R-:W-:-:S02]  /*2660*/  FMUL.FTZ R2, R52, c[0x0][0x2ec] ;  /* 0x0000bb0034027a20 */ /* 0x000fc40000410000 */
[----:B------:R1:W-:Y:S01]  /*2670*/  MUFU.TANH R88, R53 ;  /* 0x0000003500587308 */ /* 0x0003e20000002400 */
[----:B------:R-:W-:Y:S02]  /*2680*/  FMUL.FTZ R89, R54, c[0x0][0x2ec] ;  /* 0x0000bb0036597a20 */ /* 0x000fe40000410000 */
[----:B------:R-:W-:Y:S01]  /*2690*/  HMMA.16816.F32 R20, R84, R74, R20 ;  /* 0x0000004a5414723c */ /* 0x000fe20000001814 */
[----:B------:R-:W2:Y:S04]  /*26a0*/  LDSM.16.M88.4 R72, [R223+0x5800] ;  /* 0x00580000df48783b */ /* 0x000ea80000000200 */
[----:B------:R-:W3:Y:S03]  /*26b0*/  MUFU.TANH R2, R2 ;  /* 0x0000000200027308 */ /* 0x000ee60000002400 */
[C---:B------:R-:W-:Y:S05]  /*26c0*/  HMMA.16816.F32 R40, R44.reuse, R90, R40 ;  /* 0x0000005a2c28723c */ /* 0x040fea0000001828 */
[----:B------:R-:W2:Y:S02]  /*26d0*/  MUFU.TANH R89, R89 ;  /* 0x0000005900597308 */ /* 0x000ea40000002400 */
[----:B------:R-:W-:Y:S01]  /*26e0*/  FMUL.FTZ R90, R55, c[0x0][0x2ec] ;  /* 0x0000bb00375a7a20 */ /* 0x000fe20000410000 */
[C---:B----4-:R-:W-:Y:S01]  /*26f0*/  HMMA.16816.F32 R32, R44.reuse, R12, R32 ;  /* 0x0000000c2c20723c */ /* 0x050fe20000001820 */
[----:B-1----:R-:W1:Y:S04]  /*2700*/  LDSM.16.M88.4 R52, [R208+0x5000] ;  /* 0x00500000d034783b */ /* 0x002e680000000200 */
[----:B------:R-:W4:Y:S03]  /*2710*/  MUFU.TANH R90, R90 ;  /* 0x0000005a005a7308 */ /* 0x000f260000002400 */
[----:B------:R-:W-:Y:S01]  /*2720*/  HMMA.16816.F32 R104, R44, R14, R104 ;  /* 0x0000000e2c68723c */ /* 0x000fe20000001868 */
[----:B------:R-:W1:Y:S07]  /*2730*/  LDSM.16.M88.4 R12, [R221+0x5800] ;  /* 0x00580000dd0c783b */ /* 0x000e6e0000000200 */
[----:B-----5:R-:W-:Y:S01]  /*2740*/  HMMA.16816.F32 R20, R8, R58, R20 ;  /* 0x0000003a0814723c */ /* 0x020fe20000001814 */
[----:B------:R-:W-:-:S02]  /*2750*/  FMUL.FTZ R40, R40, c[0x0][0x2ec] ;  /* 0x0000bb0028287a20 */ /* 0x000fc40000410000 */
[----:B------:R-:W-:Y:S02]  /*2760*/  FMUL.FTZ R41, R41, c[0x0][0x2ec] ;  /* 0x0000bb0029297a20 */ /* 0x000fe40000410000 */
[----:B------:R-:W-:Y:S02]  /*2770*/  FMUL.FTZ R42, R42, c[0x0][0x2ec] ;  /* 0x0000bb002a2a7a20 */ /* 0x000fe40000410000 */
[----:B------:R-:W-:Y:S01]  /*2780*/  FMUL.FTZ R43, R43, c[0x0][0x2ec] ;  /* 0x0000bb002b2b7a20 */ /* 0x000fe20000410000 */
[----:B------:R-:W-:Y:S01]  /*2790*/  HMMA.16816.F32 R24, R8, R56, R24 ;  /* 0x000000380818723c */ /* 0x000fe20000001818 */
[----:B------:R-:W-:Y:S01]  /*27a0*/  MUFU.TANH R91, R41 ;  /* 0x00000029005b7308 */ /* 0x000fe20000002400 */
[----:B------:R-:W-:-:S05]  /*27b0*/  FMUL.FTZ R58, R35, c[0x0][0x2ec] ;  /* 0x0000bb00233a7a20 */ /* 0x000fca0000410000 */
[----:B------:R-:W-:Y:S01]  /*27c0*/  FMUL.FTZ R57, R33, c[0x0][0x2ec] ;  /* 0x0000bb0021397a20 */ /* 0x000fe20000410000 */
[----:B------:R-:W-:Y:S01]  /*27d0*/  HMMA.16816.F32 R96, R60, R92, R96 ;  /* 0x0000005c3c60723c */ /* 0x000fe20000001860 */
[----:B------:R-:W5:Y:S01]  /*27e0*/  MUFU.TANH R92, R40 ;  /* 0x00000028005c7308 */ /* 0x000f620000002400 */
[----:B------:R-:W-:-:S06]  /*27f0*/  FMUL.FTZ R59, R106, c[0x0][0x2ec] ;  /* 0x0000bb006a3b7a20 */ /* 0x000fcc0000410000 */
[----:B------:R-:W-:Y:S01]  /*2800*/  HMMA.16816.F32 R80, R60, R94, R80 ;  /* 0x0000005e3c50723c */ /* 0x000fe20000001850 */
[----:B------:R-:W1:Y:S06]  /*2810*/  MUFU.TANH R93, R42 ;  /* 0x0000002a005d7308 */ /* 0x000e6c0000002400 */
[----:B------:R-:W-:Y:S01]  /*2820*/  FMUL.FTZ R94, R32, c[0x0][0x2ec] ;  /* 0x0000bb00205e7a20 */ /* 0x000fe20000410000 */
[----:B------:R-:W-:Y:S01]  /*2830*/  HMMA.16816.F32 R48, R108, R102, R48 ;  /* 0x000000666c30723c */ /* 0x000fe20000001830 */
[----:B------:R1:W1:Y:S01]  /*2840*/  MUFU.TANH R56, R43 ;  /* 0x0000002b00387308 */ /* 0x0002620000002400 */
[----:B------:R-:W-:Y:S01]  /*2850*/  FMUL.FTZ R95, R34, c[0x0][0x2ec] ;  /* 0x0000bb00225f7a20 */ /* 0x000fe20000410000 */
[----:B------:R-:W3:Y:S04]  /*2860*/  LDSM.16.M88.4 R100, [R128+0xa800] ;  /* 0x00a800008064783b */ /* 0x000ee80000000200 */
[----:B------:R-:W3:Y:S01]  /*2870*/  LDSM.16.M88.4 R32, [R128+0xb800] ;  /* 0x00b800008020783b */ /* 0x000ee20000000200 */
[----:B--2---:R-:W-:Y:S01]  /*2880*/  HMMA.16816.F32 R16, R84, R72, R16 ;  /* 0x000000485410723c */ /* 0x004fe20000001810 */
[----:B------:R-:W2:Y:S06]  /*2890*/  MUFU.TANH R94, R94 ;  /* 0x0000005e005e7308 */ /* 0x000eac0000002400 */
[----:B------:R-:W-:Y:S01]  /*28a0*/  FMUL.FTZ R72, R107, c[0x0][0x2ec] ;  /* 0x0000bb006b487a20 */ /* 0x000fe20000410000 */
[C---:B------:R-:W-:Y:S01]  /*28b0*/  HMMA.16816.F32 R68, R60.reuse, R28, R68 ;  /* 0x0000001c3c44723c */ /* 0x040fe20000001844 */
[----:B-1----:R-:W1:Y:S01]  /*28c0*/  LDSM.16.M88.4 R40, [R223+0x6000] ;  /* 0x00600000df28783b */ /* 0x002e620000000200 */
[----:B------:R-:W1:Y:S06]  /*28d0*/  MUFU.TANH R95, R95 ;  /* 0x0000005f005f7308 */ /* 0x000e6c0000002400 */
[----:B------:R-:W-:Y:S01]  /*28e0*/  HMMA.16816.F32 R64, R60, R30, R64 ;  /* 0x0000001e3c40723c */ /* 0x000fe20000001840 */
[----:B------:R-:W1:Y:S01]  /*28f0*/  LDSM.16.M88.4 R28, [R208+0x5800] ;  /* 0x00580000d01c783b */ /* 0x000e620000000200 */
[----:B------:R-:W1:Y:S06]  /*2900*/  MUFU.TANH R57, R57 ;  /* 0x0000003900397308 */ /* 0x000e6c0000002400 */
[----:B------:R-:W-:Y:S02]  /*2910*/  HMMA.16816.F32 R116, R84, R74, R116 ;  /* 0x0000004a5474723c */ /* 0x000fe40000001874 */
[----:B------:R-:W1:Y:S06]  /*2920*/  MUFU.TANH R58, R58 ;  /* 0x0000003a003a7308 */ /* 0x000e6c0000002400 */
[C---:B------:R-:W-:Y:S02]  /*2930*/  HMMA.16816.F32 R20, R44.reuse, R54, R20 ;  /* 0x000000362c14723c */ /* 0x040fe40000001814 */
[----:B------:R-:W-:Y:S06]  /*2940*/  MUFU.TANH R72, R72 ;  /* 0x0000004800487308 */ /* 0x000fec0000002400 */
[----:B------:R-:W-:Y:S02]  /*2950*/  HMMA.16816.F32 R24, R44, R52, R24 ;  /* 0x000000342c18723c */ /* 0x000fe40000001818 */
[----:B------:R-:W-:Y:S05]  /*2960*/  MUFU.TANH R59, R59 ;  /* 0x0000003b003b7308 */ /* 0x000fea0000002400 */
[----:B------:R-:W-:Y:S01]  /*2970*/  FMUL.FTZ R53, R105, c[0x0][0x2ec] ;  /* 0x0000bb0069357a20 */ /* 0x000fe20000410000 */
[----:B------:R-:W-:Y:S01]  /*2980*/  HMMA.16816.F32 R16, R8, R12, R16 ;  /* 0x0000000c0810723c */ /* 0x000fe20000001810 */
[----:B------:R-:W-:-:S04]  /*2990*/  FMUL.FTZ R52, R104, c[0x0][0x2ec] ;  /* 0x0000bb0068347a20 */ /* 0x000fc80000410000 */
[----:B------:R-:W1:Y:S03]  /*29a0*/  MUFU.TANH R53, R53 ;  /* 0x0000003500357308 */ /* 0x000e660000002400 */
[----:B------:R-:W-:Y:S01]  /*29b0*/  HMMA.16816.F32 R116, R8, R14, R116 ;  /* 0x0000000e0874723c */ /* 0x000fe20000001874 */
[----:B------:R-:W-:Y:S01]  /*29c0*/  FMUL.FTZ R20, R20, c[0x0][0x2ec] ;  /* 0x0000bb0014147a20 */ /* 0x000fe20000410000 */
[----:B------:R-:W2:Y:S03]  /*29d0*/  LDSM.16.M88.4 R12, [R223+0x6800] ;  /* 0x00680000df0c783b */ /* 0x000ea60000000200 */
[----:B------:R-:W1:Y:S03]  /*29e0*/  MUFU.TANH R52, R52 ;  /* 0x0000003400347308 */ /* 0x000e660000002400 */
[----:B------:R-:W-:Y:S01]  /*29f0*/  FMUL.FTZ R54, R24, c[0x0][0x2ec] ;  /* 0x0000bb0018367a20 */ /* 0x000fe20000410000 */
[----:B---3--:R-:W-:Y:S01]  /*2a00*/  HMMA.16816.F32 R76, R60, R100, R76 ;  /* 0x000000643c4c723c */ /* 0x008fe2000000184c */
[----:B------:R-:W-:-:S02]  /*2a10*/  FMUL.FTZ R55, R25, c[0x0][0x2ec] ;  /* 0x0000bb0019377a20 */ /* 0x000fc40000410000 */
[----:B------:R-:W-:Y:S02]  /*2a20*/  FMUL.FTZ R172, R26, c[0x0][0x2ec] ;  /* 0x0000bb001aac7a20 */ /* 0x000fe40000410000 */
[----:B------:R-:W-:Y:S01]  /*2a30*/  FMUL.FTZ R170, R27, c[0x0][0x2ec] ;  /* 0x0000bb001baa7a20 */ /* 0x000fe20000410000 */
[----:B------:R-:W-:Y:S01]  /*2a40*/  MUFU.TANH R54, R54 ;  /* 0x0000003600367308 */ /* 0x000fe20000002400 */
[----:B------:R-:W3:Y:S01]  /*2a50*/  LDSM.16.M88.4 R24, [R221+0x6000] ;  /* 0x00600000dd18783b */ /* 0x000ee20000000200 */
[C---:B------:R-:W-:Y:S06]  /*2a60*/  HMMA.16816.F32 R112, R60.reuse, R102, R112 ;  /* 0x000000663c70723c */ /* 0x040fec0000001870 */
[----:B------:R-:W1:Y:S02]  /*2a70*/  MUFU.TANH R55, R55 ;  /* 0x0000003700377308 */ /* 0x000e640000002400 */
[C---:B------:R-:W-:Y:S06]  /*2a80*/  HMMA.16816.F32 R124, R60.reuse, R32, R124 ;  /* 0x000000203c7c723c */ /* 0x040fec000000187c */
[----:B------:R-:W2:Y:S02]  /*2a90*/  MUFU.TANH R170, R170 ;  /* 0x000000aa00aa7308 */ /* 0x000ea40000002400 */
[----:B------:R-:W-:Y:S01]  /*2aa0*/  HMMA.16816.F32 R48, R60, R34, R48 ;  /* 0x000000223c30723c */ /* 0x000fe20000001830 */
[----:B------:R-:W-:Y:S05]  /*2ab0*/  LDSM.16.M88.4 R32, [R208+0x6000] ;  /* 0x00600000d020783b */ /* 0x000fea0000000200 */
[----:B------:R2:W-:Y:S01]  /*2ac0*/  MUFU.TANH R61, R20 ;  /* 0x00000014003d7308 */ /* 0x0005e20000002400 */
[----:B------:R-:W-:Y:S01]  /*2ad0*/  FMUL.FTZ R60, R21, c[0x0][0x2ec] ;  /* 0x0000bb00153c7a20 */ /* 0x000fe20000410000 */
[C---:B-1----:R-:W-:Y:S06]  /*2ae0*/  HMMA.16816.F32 R96, R84.reuse, R40, R96 ;  /* 0x000000285460723c */ /* 0x042fec0000001860 */
[----:B------:R-:W1:Y:S01]  /*2af0*/  MUFU.TANH R172, R172 ;  /* 0x000000ac00ac7308 */ /* 0x000e620000002400 */
[----:B------:R-:W-:Y:S01]  /*2b00*/  FMUL.FTZ R40, R22, c[0x0][0x2ec] ;  /* 0x0000bb0016287a20 */ /* 0x000fe20000410000 */
[----:B------:R-:W-:Y:S06]  /*2b10*/  HMMA.16816.F32 R80, R84, R42, R80 ;  /* 0x0000002a5450723c */ /* 0x000fec0000001850 */
[----:B------:R-:W1:Y:S01]  /*2b20*/  MUFU.TANH R40, R40 ;  /* 0x0000002800287308 */ /* 0x000e620000002400 */
[----:B------:R-:W-:Y:S01]  /*2b30*/  FMUL.FTZ R42, R23, c[0x0][0x2ec] ;  /* 0x0000bb00172a7a20 */ /* 0x000fe20000410000 */
[C---:B------:R-:W-:Y:S01]  /*2b40*/  HMMA.16816.F32 R16, R44.reuse, R28, R16 ;  /* 0x0000001c2c10723c */ /* 0x040fe20000001810 */
[----:B--2---:R-:W2:Y:S05]  /*2b50*/  LDSM.16.M88.4 R20, [R223+0x7000] ;  /* 0x00700000df14783b */ /* 0x004eaa0000000200 */
[----:B------:R-:W1:Y:S02]  /*2b60*/  MUFU.TANH R60, R60 ;  /* 0x0000003c003c7308 */ /* 0x000e640000002400 */
[----:B------:R-:W-:Y:S01]  /*2b70*/  HMMA.16816.F32 R116, R44, R30, R116 ;  /* 0x0000001e2c74723c */ /* 0x000fe20000001874 */
[----:B------:R-:W1:Y:S05]  /*2b80*/  LDSM.16.M88.4 R28, [R221+0x6800] ;  /* 0x00680000dd1c783b */ /* 0x000e6a0000000200 */
[----:B------:R-:W1:Y:S02]  /*2b90*/  MUFU.TANH R42, R42 ;  /* 0x0000002a002a7308 */ /* 0x000e640000002400 */
[----:B------:R-:W-:Y:S08]  /*2ba0*/  HMMA.16816.F32 R76, R84, R12, R76 ;  /* 0x0000000c544c723c */ /* 0x000ff0000000184c */
[----:B------:R-:W-:Y:S01]  /*2bb0*/  FMUL.FTZ R17, R17, c[0x0][0x2ec] ;  /* 0x0000bb0011117a20 */ /* 0x000fe20000410000 */
[----:B---3--:R-:W-:Y:S01]  /*2bc0*/  HMMA.16816.F32 R96, R8, R24, R96 ;  /* 0x000000180860723c */ /* 0x008fe20000001860 */
[----:B------:R-:W-:-:S02]  /*2bd0*/  FMUL.FTZ R16, R16, c[0x0][0x2ec] ;  /* 0x0000bb0010107a20 */ /* 0x000fc40000410000 */
[----:B------:R3:W-:Y:S01]  /*2be0*/  MUFU.TANH R141, R17 ;  /* 0x00000011008d7308 */ /* 0x0007e20000002400 */
[----:B------:R-:W-:Y:S02]  /*2bf0*/  FMUL.FTZ R18, R18, c[0x0][0x2ec] ;  /* 0x0000bb0012127a20 */ /* 0x000fe40000410000 */
[----:B------:R-:W-:Y:S02]  /*2c00*/  FMUL.FTZ R19, R19, c[0x0][0x2ec] ;  /* 0x0000bb0013137a20 */ /* 0x000fe40000410000 */
[----:B------:R-:W-:Y:S01]  /*2c10*/  HMMA.16816.F32 R112, R84, R14, R112 ;  /* 0x0000000e5470723c */ /* 0x000fe20000001870 */
[----:B------:R-:W4:Y:S01]  /*2c20*/  LDSM.16.M88.4 R12, [R223+0x7800] ;  /* 0x00780000df0c783b */ /* 0x000f220000000200 */
[----:B------:R-:W-:Y:S01]  /*2c30*/  IMAD.SHL.U32 R25, R6, 0x2, RZ ;  /* 0x0000000206197824 */ /* 0x000fe200078e00ff */
[----:B------:R-:W1:Y:S01]  /*2c40*/  MUFU.TANH R62, R16 ;  /* 0x00000010003e7308 */ /* 0x000e620000002400 */
[----:B------:R-:W-:Y:S02]  /*2c50*/  FMUL.FTZ R116, R116, c[0x0][0x2ec] ;  /* 0x0000bb0074747a20 */ /* 0x000fe40000410000 */
[----:B------:R-:W-:-:S02]  /*2c60*/  FMUL.FTZ R117, R117, c[0x0][0x2ec] ;  /* 0x0000bb0075757a20 */ /* 0x000fc40000410000 */
[----:B--2---:R-:W-:Y:S01]  /*2c70*/  HMMA.16816.F32 R68, R84, R20, R68 ;  /* 0x000000145444723c */ /* 0x004fe20000001844 */
[----:B------:R-:W-:Y:S01]  /*2c80*/  FMUL.FTZ R118, R118, c[0x0][0x2ec] ;  /* 0x0000bb0076767a20 */ /* 0x000fe20000410000 */
[----:B---3--:R-:W-:Y:S01]  /*2c90*/  LOP3.LUT R17, R39, 0xffffffe0, RZ, 0xc0, !PT ;  /* 0xffffffe027117812 */ /* 0x008fe200078ec0ff */
[----:B------:R-:W2:Y:S01]  /*2ca0*/  MUFU.TANH R152, R18 ;  /* 0x0000001200987308 */ /* 0x000ea20000002400 */
[----:B------:R-:W-:Y:S01]  /*2cb0*/  SHF.R.S32.HI R39, RZ, 0x1f, R39 ;  /* 0x0000001fff277819 */ /* 0x000fe20000011427 */
[----:B------:R-:W-:Y:S02]  /*2cc0*/  FMUL.FTZ R119, R119, c[0x0][0x2ec] ;  /* 0x0000bb0077777a20 */ /* 0x000fe40000410000 */
[----:B------:R-:W-:Y:S01]  /*2cd0*/  IMAD.IADD R21, R6, 0x1, -R17 ;  /* 0x0000000106157824 */ /* 0x000fe200078e0a11 */
[----:B------:R-:W-:Y:S01]  /*2ce0*/  HMMA.16816.F32 R80, R8, R26, R80 ;  /* 0x0000001a0850723c */ /* 0x000fe20000001850 */
[----:B------:R-:W-:Y:S02]  /*2cf0*/  IMAD.SHL.U32 R6, R36, 0x80, RZ ;  /* 0x0000008024067824 */ /* 0x000fe400078e00ff */
[----:B------:R3:W2:Y:S01]  /*2d00*/  MUFU.TANH R138, R19 ;  /* 0x00000013008a7308 */ /* 0x0006a20000002400 */
[----:B------:R-:W-:-:S04]  /*2d10*/  SHF.R.S32.HI R20, RZ, 0x1f, R21 ;  /* 0x0000001fff147819 */ /* 0x000fc80000011415 */
[----:B-1----:R-:W-:Y:S01]  /*2d20*/  HMMA.16816.F32 R76, R8, R28, R76 ;  /* 0x0000001c084c723c */ /* 0x002fe2000000184c */
[----:B------:R-:W-:Y:S02]  /*2d30*/  LEA.HI R20, R20, R21, RZ, 0x2 ;  /* 0x0000001514147211 */ /* 0x000fe400078f10ff */
[----:B------:R-:W1:Y:S02]  /*2d40*/  MUFU.TANH R133, R116 ;  /* 0x0000007400857308 */ /* 0x000e640000002400 */
[----:B------:R-:W-:Y:S02]  /*2d50*/  SHF.R.S32.HI R232, RZ, 0x2, R20 ;  /* 0x00000002ffe87819 */ /* 0x000fe40000011414 */
[----:B------:R-:W-:Y:S01]  /*2d60*/  LEA.HI R20, R39, R38, RZ, 0x2 ;  /* 0x0000002627147211 */ /* 0x000fe200078f10ff */
[----:B------:R-:W-:Y:S01]  /*2d70*/  HMMA.16816.F32 R96, R44, R32, R96 ;  /* 0x000000202c60723c */ /* 0x000fe20000001860 */
[----:B------:R-:W-:Y:S01]  /*2d80*/  IADD3 R24, R129, 0x1, R232 ;  /* 0x0000000181187810 */ /* 0x000fe20007ffe0e8 */
[----:B---3--:R-:W3:Y:S01]  /*2d90*/  LDSM.16.M88.4 R16, [R208+0x6800] ;  /* 0x00680000d010783b */ /* 0x008ee20000000200 */
[----:B------:R-:W-:Y:S01]  /*2da0*/  LOP3.LUT R239, R20, 0xfffffffc, RZ, 0xc0, !PT ;  /* 0xfffffffc14ef7812 */ /* 0x000fe200078ec0ff */
[----:B------:R-:W-:Y:S01]  /*2db0*/  MUFU.TANH R137, R117 ;  /* 0x0000007500897308 */ /* 0x000fe20000002400 */
[----:B------:R-:W-:-:S03]  /*2dc0*/  IADD3 R24, R37, -c[0x0][0x214], R24 ;  /* 0x8000850025187a10 */ /* 0x000fc60007ffe018 */
[----:B------:R-:W-:Y:S01]  /*2dd0*/  HMMA.16816.F32 R64, R84, R22, R64 ;  /* 0x000000165440723c */ /* 0x000fe20000001840 */
[----:B------:R-:W1:Y:S01]  /*2de0*/  LDSM.16.M88.4 R20, [R221+0x7000] ;  /* 0x00700000dd14783b */ /* 0x000e620000000200 */
[----:B------:R-:W-:Y:S01]  /*2df0*/  IADD3 R24, R24, c[0x0][0x2e8], RZ ;  /* 0x0000ba0018187a10 */ /* 0x000fe20007ffe0ff */
[----:B------:R-:W-:Y:S01]  /*2e00*/  IMAD.IADD R239, R38, 0x1, -R239 ;  /* 0x0000000126ef7824 */ /* 0x000fe200078e0aef */
[----:B------:R-:W1:Y:S04]  /*2e10*/  MUFU.TANH R140, R118 ;  /* 0x00000076008c7308 */ /* 0x000e680000002400 */
[----:B------:R-:W-:Y:S04]  /*2e20*/  HMMA.16816.F32 R28, R8, R30, R112 ;  /* 0x0000001e081c723c */ /* 0x000fe80000001870 */
[----:B------:R-:W1:Y:S04]  /*2e30*/  MUFU.TANH R150, R119 ;  /* 0x0000007700967308 */ /* 0x000e680000002400 */
[----:B------:R-:W-:Y:S01]  /*2e40*/  HMMA.16816.F32 R80, R44, R34, R80 ;  /* 0x000000222c50723c */ /* 0x000fe20000001850 */
[----:B------:R-:W-:Y:S01]  /*2e50*/  FMUL.FTZ R157, R96, c[0x0][0x2ec] ;  /* 0x0000bb00609d7a20 */ /* 0x000fe20000410000 */
[----:B------:R-:W-:Y:S01]  /*2e60*/  IADD3 R96, R24, 0x8, RZ ;  /* 0x0000000818607810 */ /* 0x000fe20007ffe0ff */
[----:B------:R-:W-:Y:S01]  /*2e70*/  FMUL.FTZ R154, R98, c[0x0][0x2ec] ;  /* 0x0000bb00629a7a20 */ /* 0x000fe20000410000 */
[----:B------:R-:W-:Y:S01]  /*2e80*/  LOP3.LUT R98, R6, 0x6, R25, 0xf8, !PT ;  /* 0x0000000606627812 */ /* 0x000fe200078ef819 */
[----:B------:R-:W-:Y:S01]  /*2e90*/  FMUL.FTZ R151, R97, c[0x0][0x2ec] ;  /* 0x0000bb0061977a20 */ /* 0x000fe20000410000 */
[-C--:B------:R-:W-:Y:S01]  /*2ea0*/  IMNMX R97, R24, R37.reuse, PT ;  /* 0x0000002518617217 */ /* 0x080fe20003800200 */
[----:B------:R-:W-:Y:S01]  /*2eb0*/  FMUL.FTZ R99, R99, c[0x0][0x2ec] ;  /* 0x0000bb0063637a20 */ /* 0x000fe20000410000 */
[----:B----4-:R-:W-:Y:S01]  /*2ec0*/  HMMA.16816.F32 R124, R84, R12, R124 ;  /* 0x0000000c547c723c */ /* 0x010fe2000000187c */
[----:B------:R-:W-:Y:S01]  /*2ed0*/  IMNMX R96, R96, R37, PT ;  /* 0x0000002560607217 */ /* 0x000fe20003800200 */
[----:B------:R-:W4:Y:S01]  /*2ee0*/  MUFU.TANH R157, R157 ;  /* 0x0000009d009d7308 */ /* 0x000f220000002400 */
[----:B------:R-:W-:-:S04]  /*2ef0*/  IADD3 R24, R98, -0x80, RZ ;  /* 0xffffff8062187810 */ /* 0x000fc80007ffe0ff */
[----:B------:R-:W-:Y:S01]  /*2f00*/  IADD3 R12, R98, -0x7f, RZ ;  /* 0xffffff81620c7810 */ /* 0x000fe20007ffe0ff */
[----:B------:R-:W-:Y:S01]  /*2f10*/  HMMA.16816.F32 R48, R84, R14, R48 ;  /* 0x0000000e5430723c */ /* 0x000fe20000001830 */
[-C--:B------:R-:W-:Y:S01]  /*2f20*/  ISETP.GE.AND P1, PT, R24, R97.reuse, PT ;  /* 0x000000611800720c */ /* 0x080fe20003f26270 */
[----:B------:R-:W-:Y:S01]  /*2f30*/  MUFU.TANH R151, R151 ;  /* 0x0000009700977308 */ /* 0x000fe20000002400 */
[CC--:B------:R-:W-:Y:S02]  /*2f40*/  ISETP.GE.AND P0, PT, R12.reuse, R97.reuse, PT ;  /* 0x000000610c00720c */ /* 0x0c0fe40003f06270 */
[-C--:B------:R-:W-:Y:S02]  /*2f50*/  ISETP.GE.AND P5, PT, R12, R96.reuse, PT ;  /* 0x000000600c00720c */ /* 0x080fe40003fa6270 */
[----:B------:R-:W-:Y:S01]  /*2f60*/  IADD3 R12, R98, -0x78, RZ ;  /* 0xffffff88620c7810 */ /* 0x000fe20007ffe0ff */
[C---:B---3--:R-:W-:Y:S01]  /*2f70*/  HMMA.16816.F32 R76, R44.reuse, R16, R76 ;  /* 0x000000102c4c723c */ /* 0x048fe2000000184c */
[-C--:B------:R-:W-:Y:S01]  /*2f80*/  ISETP.GE.AND P2, PT, R24, R96.reuse, PT ;  /* 0x000000601800720c */ /* 0x080fe20003f46270 */
[----:B------:R-:W-:Y:S01]  /*2f90*/  FMUL.FTZ R80, R80, c[0x0][0x2ec] ;  /* 0x0000bb0050507a20 */ /* 0x000fe20000410000 */
[C---:B------:R-:W-:Y:S01]  /*2fa0*/  ISETP.GE.AND P4, PT, R12.reuse, R97, PT ;  /* 0x000000610c00720c */ /* 0x040fe20003f86270 */
[----:B------:R-:W3:Y:S01]  /*2fb0*/  LDSM.16.M88.4 R24, [R208+0x7000] ;  /* 0x00700000d018783b */ /* 0x000ee20000000200 */
[----:B------:R-:W-:Y:S01]  /*2fc0*/  ISETP.GE.AND P3, PT, R12, R96, PT ;  /* 0x000000600c00720c */ /* 0x000fe20003f66270 */
[----:B------:R2:W-:Y:S01]  /*2fd0*/  MUFU.TANH R153, R80 ;  /* 0x0000005000997308 */ /* 0x0005e20000002400 */
[----:B------:R-:W-:Y:S01]  /*2fe0*/  IADD3 R13, R98, -0x77, RZ ;  /* 0xffffff89620d7810 */ /* 0x000fe20007ffe0ff */
[----:B------:R-:W-:Y:S01]  /*2ff0*/  HMMA.16816.F32 R28, R44, R18, R28 ;  /* 0x000000122c1c723c */ /* 0x000fe2000000181c */
[----:B------:R-:W4:Y:S01]  /*3000*/  LDSM.16.M88.4 R16, [R221+0x7800] ;  /* 0x00780000dd10783b */ /* 0x000f220000000200 */
[----:B------:R-:W-:Y:S01]  /*3010*/  FSEL R63, R2, -INF , !P1 ;  /* 0xff800000023f7808 */ /* 0x000fe20004800000 */
[----:B------:R-:W-:Y:S01]  /*3020*/  FMUL.FTZ R81, R81, c[0x0][0x2ec] ;  /* 0x0000bb0051517a20 */ /* 0x000fe20000410000 */
[----:B------:R-:W-:Y:S01]  /*3030*/  IADD3 R12, R98, -0x70, RZ ;  /* 0xffffff90620c7810 */ /* 0x000fe20007ffe0ff */
[----:B------:R-:W-:Y:S01]  /*3040*/  FMUL.FTZ R82, R82, c[0x0][0x2ec] ;  /* 0x0000bb0052527a20 */ /* 0x000fe20000410000 */
[----:B------:R-:W-:Y:S01]  /*3050*/  IADD3 R2, R98, -0x6f, RZ ;  /* 0xffffff9162027810 */ /* 0x000fe20007ffe0ff */
[----:B------:R-:W2:Y:S01]  /*3060*/  MUFU.TANH R154, R154 ;  /* 0x0000009a009a7308 */ /* 0x000ea20000002400 */
[----:B------:R-:W-:Y:S01]  /*3070*/  FSEL R74, R89, -INF , !P2 ;  /* 0xff800000594a7808 */ /* 0x000fe20005000000 */
[----:B-1----:R-:W-:Y:S01]  /*3080*/  HMMA.16816.F32 R68, R8, R20, R68 ;  /* 0x000000140844723c */ /* 0x002fe20000001844 */
[----:B------:R-:W-:Y:S01]  /*3090*/  FSEL R88, R88, -INF , !P0 ;  /* 0xff80000058587808 */ /* 0x000fe20004000000 */
[----:B------:R-:W-:Y:S01]  /*30a0*/  FMUL.FTZ R83, R83, c[0x0][0x2ec] ;  /* 0x0000bb0053537a20 */ /* 0x000fe20000410000 */
[----:B------:R-:W-:-:S02]  /*30b0*/  FSEL R90, R90, -INF , !P5 ;  /* 0xff8000005a5a7808 */ /* 0x000fc40006800000 */
[CC--:B------:R-:W-:Y:S01]  /*30c0*/  ISETP.GE.AND P1, PT, R13.reuse, R97.reuse, PT ;  /* 0x000000610d00720c */ /* 0x0c0fe20003f26270 */
[----:B------:R-:W1:Y:S01]  /*30d0*/  MUFU.TANH R168, R99 ;  /* 0x0000006300a87308 */ /* 0x000e620000002400 */
[-C--:B------:R-:W-:Y:S01]  /*30e0*/  ISETP.GE.AND P2, PT, R13, R96.reuse, PT ;  /* 0x000000600d00720c */ /* 0x080fe20003f46270 */
[----:B------:R-:W-:Y:S01]  /*30f0*/  FMUL.FTZ R165, R76, c[0x0][0x2ec] ;  /* 0x0000bb004ca57a20 */ /* 0x000fe20000410000 */
[CC--:B------:R-:W-:Y:S01]  /*3100*/  ISETP.GE.AND P0, PT, R12.reuse, R97.reuse, PT ;  /* 0x000000610c00720c */ /* 0x0c0fe20003f06270 */
[----:B------:R-:W-:Y:S01]  /*3110*/  HMMA.16816.F32 R64, R8, R22, R64 ;  /* 0x000000160840723c */ /* 0x000fe20000001840 */
[-C--:B------:R-:W-:Y:S01]  /*3120*/  ISETP.GE.AND P5, PT, R12, R96.reuse, PT ;  /* 0x000000600c00720c */ /* 0x080fe20003fa6270 */
[----:B------:R-:W-:Y:S01]  /*3130*/  FMUL.FTZ R78, R78, c[0x0][0x2ec] ;  /* 0x0000bb004e4e7a20 */ /* 0x000fe20000410000 */
[----:B-----5:R-:W-:Y:S01]  /*3140*/  FSEL R75, R92, -INF , !P4 ;  /* 0xff8000005c4b7808 */ /* 0x020fe20006000000 */
[----:B------:R-:W-:Y:S01]  /*3150*/  MUFU.TANH R155, R81 ;  /* 0x00000051009b7308 */ /* 0x000fe20000002400 */
[----:B--2---:R-:W-:Y:S01]  /*3160*/  FSEL R80, R93, -INF , !P3 ;  /* 0xff8000005d507808 */ /* 0x004fe20005800000 */
[----:B------:R-:W-:Y:S01]  /*3170*/  FMUL.FTZ R159, R29, c[0x0][0x2ec] ;  /* 0x0000bb001d9f7a20 */ /* 0x000fe20000410000 */
[CC--:B------:R-:W-:Y:S01]  /*3180*/  ISETP.GE.AND P4, PT, R2.reuse, R97.reuse, PT ;  /* 0x000000610200720c */ /* 0x0c0fe20003f86270 */
[----:B------:R-:W-:Y:S01]  /*3190*/  FMUL.FTZ R77, R77, c[0x0][0x2ec] ;  /* 0x0000bb004d4d7a20 */ /* 0x000fe20000410000 */
[-C--:B------:R-:W-:Y:S01]  /*31a0*/  ISETP.GE.AND P3, PT, R2, R96.reuse, PT ;  /* 0x000000600200720c */ /* 0x080fe20003f66270 */
[----:B------:R-:W-:Y:S01]  /*31b0*/  FMUL.FTZ R79, R79, c[0x0][0x2ec] ;  /* 0x0000bb004f4f7a20 */ /* 0x000fe20000410000 */
[C---:B------:R-:W-:Y:S01]  /*31c0*/  IADD3 R12, R98.reuse, -0x68, RZ ;  /* 0xffffff98620c7810 */ /* 0x040fe20007ffe0ff */
[----:B------:R-:W2:Y:S01]  /*31d0*/  MUFU.TANH R158, R82 ;  /* 0x00000052009e7308 */ /* 0x000ea20000002400 */
[----:B------:R-:W-:Y:S01]  /*31e0*/  IADD3 R2, R98, -0x67, RZ ;  /* 0xffffff9962027810 */ /* 0x000fe20007ffe0ff */
[----:B------:R-:W-:Y:S01]  /*31f0*/  FMUL.FTZ R28, R28, c[0x0][0x2ec] ;  /* 0x0000bb001c1c7a20 */ /* 0x000fe20000410000 */
[----:B------:R-:W-:Y:S01]  /*3200*/  FSEL R91, R91, -INF , !P1 ;  /* 0xff8000005b5b7808 */ /* 0x000fe20004800000 */
[----:B------:R-:W-:Y:S01]  /*3210*/  FMUL.FTZ R30, R30, c[0x0][0x2ec] ;  /* 0x0000bb001e1e7a20 */ /* 0x000fe20000410000 */
[----:B------:R-:W-:Y:S01]  /*3220*/  FSEL R76, R56, -INF , !P2 ;  /* 0xff800000384c7808 */ /* 0x000fe20005000000 */
[----:B---3--:R-:W-:Y:S01]  /*3230*/  HMMA.16816.F32 R68, R44, R24, R68 ;  /* 0x000000182c44723c */ /* 0x008fe20000001844 */
[C---:B------:R-:W-:Y:S01]  /*3240*/  ISETP.GE.AND P1, PT, R12.reuse, R97, PT ;  /* 0x000000610c00720c */ /* 0x040fe20003f26270 */
[----:B------:R-:W3:Y:S01]  /*3250*/  MUFU.TANH R166, R83 ;  /* 0x0000005300a67308 */ /* 0x000ee20000002400 */
[----:B------:R-:W-:Y:S01]  /*3260*/  ISETP.GE.AND P2, PT, R12, R96, PT ;  /* 0x000000600c00720c */ /* 0x000fe20003f46270 */
[----:B------:R-:W-:Y:S01]  /*3270*/  FMUL.FTZ R31, R31, c[0x0][0x2ec] ;  /* 0x0000bb001f1f7a20 */ /* 0x000fe20000410000 */
[----:B------:R-:W-:-:S02]  /*3280*/  FSEL R35, R94, -INF , !P0 ;  /* 0xff8000005e237808 */ /* 0x000fc40004000000 */
[----:B------:R-:W-:Y:S01]  /*3290*/  FSEL R34, R95, -INF , !P5 ;  /* 0xff8000005f227808 */ /* 0x000fe20006800000 */
[C---:B----4-:R-:W-:Y:S01]  /*32a0*/  HMMA.16816.F32 R124, R8.reuse, R16, R124 ;  /* 0x00000010087c723c */ /* 0x050fe2000000187c */
[C---:B------:R-:W-:Y:S01]  /*32b0*/  ISETP.GE.AND P0, PT, R2.reuse, R97, PT ;  /* 0x000000610200720c */ /* 0x040fe20003f06270 */
[----:B------:R-:W4:Y:S01]  /*32c0*/  MUFU.TANH R165, R165 ;  /* 0x000000a500a57308 */ /* 0x000f220000002400 */
[----:B------:R-:W-:Y:S02]  /*32d0*/  ISETP.GE.AND P5, PT, R2, R96, PT ;  /* 0x000000600200720c */ /* 0x000fe40003fa6270 */
[C---:B------:R-:W-:Y:S02]  /*32e0*/  IADD3 R12, R98.reuse, -0x60, RZ ;  /* 0xffffffa0620c7810 */ /* 0x040fe40007ffe0ff */
[C---:B------:R-:W-:Y:S01]  /*32f0*/  IADD3 R20, R98.reuse, -0x58, RZ ;  /* 0xffffffa862147810 */ /* 0x040fe20007ffe0ff */
[----:B------:R-:W-:Y:S01]  /*3300*/  HMMA.16816.F32 R48, R8, R18, R48 ;  /* 0x000000120830723c */ /* 0x000fe20000001830 */
[----:B------:R-:W-:Y:S01]  /*3310*/  IADD3 R2, R98, -0x5f, RZ ;  /* 0xffffffa162027810 */ /* 0x000fe20007ffe0ff */
[----:B------:R-:W5:Y:S01]  /*3320*/  MUFU.TANH R164, R78 ;  /* 0x0000004e00a47308 */ /* 0x000f620000002400 */
[----:B------:R-:W-:-:S02]  /*3330*/  FSEL R33, R57, -INF , !P4 ;  /* 0xff80000039217808 */ /* 0x000fc40006000000 */
[----:B------:R-:W-:Y:S02]  /*3340*/  FSEL R38, R58, -INF , !P3 ;  /* 0xff8000003a267808 */ /* 0x000fe40005800000 */
[CC--:B------:R-:W-:Y:S01]  /*3350*/  ISETP.GE.AND P4, PT, R12.reuse, R97.reuse, PT ;  /* 0x000000610c00720c */ /* 0x0c0fe20003f86270 */
[----:B------:R-:W-:Y:S01]  /*3360*/  HMMA.16816.F32 R64, R44, R26, R64 ;  /* 0x0000001a2c40723c */ /* 0x000fe20000001840 */
[-C--:B------:R-:W-:Y:S01]  /*3370*/  ISETP.GE.AND P3, PT, R12, R96.reuse, PT ;  /* 0x000000600c00720c */ /* 0x080fe20003f66270 */
        /* <DEDUP_REMOVED lines=9> */
[C---:B------:R-:W-:Y:S01]  /*3410*/  ISETP.GE.AND P0, PT, R20.reuse, R97, PT ;  /* 0x000000611400720c */ /* 0x040fe20003f06270 */
[----:B------:R-:W-:Y:S01]  /*3420*/  FMUL.FTZ R71, R71, c[0x0][0x2ec] ;  /* 0x0000bb0047477a20 */ /* 0x000fe20000410000 */
[----:B------:R-:W-:-:S02]  /*3430*/  ISETP.GE.AND P5, PT, R20, R96, PT ;  /* 0x000000601400720c */ /* 0x000fc40003fa6270 */
[CC--:B------:R-:W-:Y:S02]  /*3440*/  ISETP.GE.AND P1, PT, R2.reuse, R97.reuse, PT ;  /* 0x000000610200720c */ /* 0x0c0fe40003f26270 */
[-C--:B------:R-:W-:Y:S01]  /*3450*/  ISETP.GE.AND P2, PT, R2, R96.reuse, PT ;  /* 0x000000600200720c */ /* 0x080fe20003f46270 */
[----:B------:R-:W1:Y:S01]  /*3460*/  MUFU.TANH R161, R28 ;  /* 0x0000001c00a17308 */ /* 0x000e620000002400 */
[----:B------:R-:W-:Y:S02]  /*3470*/  IADD3 R20, R98, -0x50, RZ ;  /* 0xffffffb062147810 */ /* 0x000fe40007ffe0ff */
[----:B------:R-:W-:Y:S02]  /*3480*/  FSEL R43, R55, -INF , !P1 ;  /* 0xff800000372b7808 */ /* 0x000fe40004800000 */
[----:B------:R-:W-:Y:S01]  /*3490*/  FSEL R170, R170, -INF , !P2 ;  /* 0xff800000aaaa7808 */ /* 0x000fe20005000000 */
[----:B------:R-:W-:Y:S01]  /*34a0*/  FMUL.FTZ R65, R65, c[0x0][0x2ec] ;  /* 0x0000bb0041417a20 */ /* 0x000fe20000410000 */
[CC--:B------:R-:W-:Y:S01]  /*34b0*/  ISETP.GE.AND P1, PT, R20.reuse, R97.reuse, PT ;  /* 0x000000611400720c */ /* 0x0c0fe20003f26270 */
[----:B------:R-:W1:Y:S01]  /*34c0*/  MUFU.TANH R147, R69 ;  /* 0x0000004500937308 */ /* 0x000e620000002400 */
[----:B------:R-:W-:Y:S01]  /*34d0*/  ISETP.GE.AND P2, PT, R20, R96, PT ;  /* 0x000000601400720c */ /* 0x000fe20003f46270 */
[----:B------:R-:W-:Y:S01]  /*34e0*/  FMUL.FTZ R66, R66, c[0x0][0x2ec] ;  /* 0x0000bb0042427a20 */ /* 0x000fe20000410000 */
[----:B------:R-:W1:Y:S01]  /*34f0*/  LDSM.16.M88.4 R20, [R208+0x7800] ;  /* 0x00780000d014783b */ /* 0x000e620000000200 */
[----:B------:R-:W-:Y:S01]  /*3500*/  IADD3 R2, R98, -0x57, RZ ;  /* 0xffffffa962027810 */ /* 0x000fe20007ffe0ff */
[----:B------:R-:W-:Y:S01]  /*3510*/  FMUL.FTZ R64, R64, c[0x0][0x2ec] ;  /* 0x0000bb0040407a20 */ /* 0x000fe20000410000 */
[----:B------:R-:W-:Y:S01]  /*3520*/  FSEL R41, R54, -INF , !P4 ;  /* 0xff80000036297808 */ /* 0x000fe20006000000 */
[----:B------:R-:W-:Y:S01]  /*3530*/  FMUL.FTZ R67, R67, c[0x0][0x2ec] ;  /* 0x0000bb0043437a20 */ /* 0x000fe20000410000 */
[----:B------:R-:W-:Y:S01]  /*3540*/  FSEL R172, R172, -INF , !P3 ;  /* 0xff800000acac7808 */ /* 0x000fe20005800000 */
[----:B------:R-:W1:Y:S01]  /*3550*/  MUFU.TANH R160, R30 ;  /* 0x0000001e00a07308 */ /* 0x000e620000002400 */
[----:B------:R-:W-:Y:S01]  /*3560*/  ISETP.GE.AND P4, PT, R2, R97, PT ;  /* 0x000000610200720c */ /* 0x000fe20003f86270 */
[----:B------:R-:W-:-:S04]  /*3570*/  DEPBAR.LE SB0, 0x0 ;  /* 0x000080000000791a */ /* 0x000fc80000000000 */
[----:B------:R-:W-:Y:S02]  /*3580*/  ISETP.GE.AND P3, PT, R2, R96, PT ;  /* 0x000000600200720c */ /* 0x000fe40003f66270 */
[C---:B------:R-:W-:Y:S01]  /*3590*/  IADD3 R2, R98.reuse, -0x4f, RZ ;  /* 0xffffffb162027810 */ /* 0x040fe20007ffe0ff */
[----:B------:R-:W-:Y:S01]  /*35a0*/  MUFU.TANH R156, R31 ;  /* 0x0000001f009c7308 */ /* 0x000fe20000002400 */
[C---:B------:R-:W-:Y:S02]  /*35b0*/  IADD3 R17, R98.reuse, -0x48, RZ ;  /* 0xffffffb862117810 */ /* 0x040fe40007ffe0ff */
[----:B------:R-:W-:Y:S02]  /*35c0*/  IADD3 R16, R98, -0x47, RZ ;  /* 0xffffffb962107810 */ /* 0x000fe40007ffe0ff */
[----:B------:R-:W-:Y:S02]  /*35d0*/  FSEL R29, R61, -INF , !P0 ;  /* 0xff8000003d1d7808 */ /* 0x000fe40004000000 */
[----:B------:R-:W-:Y:S01]  /*35e0*/  FSEL R40, R40, -INF , !P5 ;  /* 0xff80000028287808 */ /* 0x000fe20006800000 */
[----:B------:R-:W-:Y:S01]  /*35f0*/  MUFU.TANH R149, R68 ;  /* 0x0000004400957308 */ /* 0x000fe20000002400 */
[----:B------:R-:W-:-:S02]  /*3600*/  ISETP.GE.AND P0, PT, R2, R97, PT ;  /* 0x000000610200720c */ /* 0x000fc40003f06270 */
[----:B------:R-:W-:Y:S02]  /*3610*/  ISETP.GE.AND P5, PT, R2, R96, PT ;  /* 0x000000600200720c */ /* 0x000fe40003fa6270 */
[----:B------:R-:W-:Y:S02]  /*3620*/  FSEL R37, R60, -INF , !P4 ;  /* 0xff8000003c257808 */ /* 0x000fe40006000000 */
[----:B------:R-:W-:Y:S01]  /*3630*/  FSEL R2, R42, -INF , !P3 ;  /* 0xff8000002a027808 */ /* 0x000fe20005800000 */
[----:B------:R-:W-:Y:S01]  /*3640*/  MUFU.TANH R159, R159 ;  /* 0x0000009f009f7308 */ /* 0x000fe20000002400 */
[----:B------:R-:W-:Y:S02]  /*3650*/  FSEL R39, R62, -INF , !P1 ;  /* 0xff8000003e277808 */ /* 0x000fe40004800000 */
[----:B------:R-:W-:Y:S02]  /*3660*/  FSEL R152, R152, -INF , !P2 ;  /* 0xff80000098987808 */ /* 0x000fe40005000000 */
[----:B------:R-:W-:-:S02]  /*3670*/  ISETP.GE.AND P4, PT, R17, R97, PT ;  /* 0x000000611100720c */ /* 0x000fc40003f86270 */
[-C--:B------:R-:W-:Y:S01]  /*3680*/  ISETP.GE.AND P3, PT, R17, R96.reuse, PT ;  /* 0x000000601100720c */ /* 0x080fe20003f66270 */
[----:B------:R-:W-:Y:S01]  /*3690*/  MUFU.TANH R148, R70 ;  /* 0x0000004600947308 */ /* 0x000fe20000002400 */
[C---:B-1----:R-:W-:Y:S01]  /*36a0*/  HMMA.16816.F32 R124, R44.reuse, R20, R124 ;  /* 0x000000142c7c723c */ /* 0x042fe2000000187c */
[C---:B------:R-:W-:Y:S02]  /*36b0*/  ISETP.GE.AND P1, PT, R16.reuse, R97, PT ;  /* 0x000000611000720c */ /* 0x040fe40003f26270 */
[----:B------:R-:W-:Y:S02]  /*36c0*/  ISETP.GE.AND P2, PT, R16, R96, PT ;  /* 0x000000601000720c */ /* 0x000fe40003f46270 */
[C---:B------:R-:W-:Y:S02]  /*36d0*/  IADD3 R17, R98.reuse, -0x40, RZ ;  /* 0xffffffc062117810 */ /* 0x040fe40007ffe0ff */
[C---:B------:R-:W-:Y:S01]  /*36e0*/  IADD3 R16, R98.reuse, -0x3f, RZ ;  /* 0xffffffc162107810 */ /* 0x040fe20007ffe0ff */
[----:B------:R-:W-:Y:S01]  /*36f0*/  HMMA.16816.F32 R20, R44, R22, R48 ;  /* 0x000000162c14723c */ /* 0x000fe20000001830 */
[----:B------:R-:W-:Y:S01]  /*3700*/  IADD3 R15, R98, -0x38, RZ ;  /* 0xffffffc8620f7810 */ /* 0x000fe20007ffe0ff */
[----:B------:R-:W-:Y:S01]  /*3710*/  MUFU.TANH R143, R65 ;  /* 0x00000041008f7308 */ /* 0x000fe20000002400 */
[----:B------:R-:W-:-:S02]  /*3720*/  FSEL R141, R141, -INF , !P0 ;  /* 0xff8000008d8d7808 */ /* 0x000fc40004000000 */
[----:B------:R-:W-:Y:S02]  /*3730*/  FSEL R138, R138, -INF , !P5 ;  /* 0xff8000008a8a7808 */ /* 0x000fe40006800000 */
[----:B------:R-:W-:Y:S02]  /*3740*/  FSEL R133, R133, -INF , !P4 ;  /* 0xff80000085857808 */ /* 0x000fe40006000000 */
[----:B------:R-:W-:Y:S01]  /*3750*/  FSEL R140, R140, -INF , !P3 ;  /* 0xff8000008c8c7808 */ /* 0x000fe20005800000 */
[----:B------:R1:W-:Y:S01]  /*3760*/  MUFU.TANH R144, R66 ;  /* 0x0000004200907308 */ /* 0x0003e20000002400 */
[----:B------:R-:W-:Y:S02]  /*3770*/  FSEL R137, R137, -INF , !P1 ;  /* 0xff80000089897808 */ /* 0x000fe40004800000 */
[----:B------:R-:W-:Y:S02]  /*3780*/  FSEL R150, R150, -INF , !P2 ;  /* 0xff80000096967808 */ /* 0x000fe40005000000 */
[-C--:B------:R-:W-:Y:S01]  /*3790*/  ISETP.GE.AND P0, PT, R17, R97.reuse, PT ;  /* 0x000000611100720c */ /* 0x080fe20003f06270 */
[----:B------:R-:W-:Y:S01]  /*37a0*/  FMUL.FTZ R125, R125, c[0x0][0x2ec] ;  /* 0x0000bb007d7d7a20 */ /* 0x000fe20000410000 */
[-C--:B------:R-:W-:Y:S01]  /*37b0*/  ISETP.GE.AND P5, PT, R17, R96.reuse, PT ;  /* 0x000000601100720c */ /* 0x080fe20003fa6270 */
[----:B------:R-:W-:Y:S01]  /*37c0*/  FMUL.FTZ R124, R124, c[0x0][0x2ec] ;  /* 0x0000bb007c7c7a20 */ /* 0x000fe20000410000 */
[CC--:B------:R-:W-:Y:S01]  /*37d0*/  ISETP.GE.AND P4, PT, R16.reuse, R97.reuse, PT ;  /* 0x000000611000720c */ /* 0x0c0fe20003f86270 */
[----:B------:R-:W2:Y:S01]  /*37e0*/  MUFU.TANH R135, R125 ;  /* 0x0000007d00877308 */ /* 0x000ea20000002400 */
[-C--:B------:R-:W-:Y:S01]  /*37f0*/  ISETP.GE.AND P3, PT, R16, R96.reuse, PT ;  /* 0x000000601000720c */ /* 0x080fe20003f66270 */
[----:B------:R-:W-:Y:S01]  /*3800*/  FMUL.FTZ R126, R126, c[0x0][0x2ec] ;  /* 0x0000bb007e7e7a20 */ /* 0x000fe20000410000 */
[C---:B------:R-:W-:Y:S01]  /*3810*/  ISETP.GE.AND P1, PT, R15.reuse, R97, PT ;  /* 0x000000610f00720c */ /* 0x040fe20003f26270 */
[----:B------:R-:W-:Y:S01]  /*3820*/  FMUL.FTZ R20, R20, c[0x0][0x2ec] ;  /* 0x0000bb0014147a20 */ /* 0x000fe20000410000 */
[----:B------:R-:W-:Y:S01]  /*3830*/  ISETP.GE.AND P2, PT, R15, R96, PT ;  /* 0x000000600f00720c */ /* 0x000fe20003f46270 */
[----:B-1----:R-:W-:Y:S01]  /*3840*/  FMUL.FTZ R66, R127, c[0x0][0x2ec] ;  /* 0x0000bb007f427a20 */ /* 0x002fe20000410000 */
[C---:B------:R-:W-:Y:S01]  /*3850*/  IADD3 R14, R98.reuse, -0x37, RZ ;  /* 0xffffffc9620e7810 */ /* 0x040fe20007ffe0ff */
[----:B------:R-:W1:Y:S01]  /*3860*/  MUFU.TANH R146, R71 ;  /* 0x0000004700927308 */ /* 0x000e620000002400 */
[----:B------:R-:W-:Y:S01]  /*3870*/  IADD3 R15, R98, -0x30, RZ ;  /* 0xffffffd0620f7810 */ /* 0x000fe20007ffe0ff */
[----:B------:R-:W-:Y:S01]  /*3880*/  FMUL.FTZ R21, R21, c[0x0][0x2ec] ;  /* 0x0000bb0015157a20 */ /* 0x000fe20000410000 */
[----:B------:R-:W-:Y:S01]  /*3890*/  FSEL R157, R157, -INF , !P0 ;  /* 0xff8000009d9d7808 */ /* 0x000fe20004000000 */
[----:B------:R-:W-:Y:S01]  /*38a0*/  FMUL.FTZ R22, R22, c[0x0][0x2ec] ;  /* 0x0000bb0016167a20 */ /* 0x000fe20000410000 */
[----:B------:R-:W-:Y:S01]  /*38b0*/  FSEL R154, R154, -INF , !P5 ;  /* 0xff8000009a9a7808 */ /* 0x000fe20006800000 */
[----:B------:R-:W-:Y:S01]  /*38c0*/  FMUL.FTZ R23, R23, c[0x0][0x2ec] ;  /* 0x0000bb0017177a20 */ /* 0x000fe20000410000 */
[----:B------:R-:W-:Y:S01]  /*38d0*/  FSEL R151, R151, -INF , !P4 ;  /* 0xff80000097977808 */ /* 0x000fe20006000000 */
[----:B------:R-:W1:Y:S01]  /*38e0*/  MUFU.TANH R145, R64 ;  /* 0x0000004000917308 */ /* 0x000e620000002400 */
[----:B------:R-:W-:-:S02]  /*38f0*/  FSEL R168, R168, -INF , !P3 ;  /* 0xff800000a8a87808 */ /* 0x000fc40005800000 */
[CC--:B------:R-:W-:Y:S02]  /*3900*/  ISETP.GE.AND P0, PT, R14.reuse, R97.reuse, PT ;  /* 0x000000610e00720c */ /* 0x0c0fe40003f06270 */
[-C--:B------:R-:W-:Y:S02]  /*3910*/  ISETP.GE.AND P5, PT, R14, R96.reuse, PT ;  /* 0x000000600e00720c */ /* 0x080fe40003fa6270 */
[C---:B------:R-:W-:Y:S01]  /*3920*/  ISETP.GE.AND P4, PT, R15.reuse, R97, PT ;  /* 0x000000610f00720c */ /* 0x040fe20003f86270 */
[----:B------:R-:W1:Y:S01]  /*3930*/  MUFU.TANH R142, R67 ;  /* 0x00000043008e7308 */ /* 0x000e620000002400 */
[----:B------:R-:W-:Y:S02]  /*3940*/  ISETP.GE.AND P3, PT, R15, R96, PT ;  /* 0x000000600f00720c */ /* 0x000fe40003f66270 */
[C---:B------:R-:W-:Y:S02]  /*3950*/  IADD3 R14, R98.reuse, -0x2f, RZ ;  /* 0xffffffd1620e7810 */ /* 0x040fe40007ffe0ff */
[----:B------:R-:W-:-:S02]  /*3960*/  IADD3 R9, R98, -0x28, RZ ;  /* 0xffffffd862097810 */ /* 0x000fc40007ffe0ff */
[----:B------:R-:W-:Y:S01]  /*3970*/  IADD3 R8, R98, -0x27, RZ ;  /* 0xffffffd962087810 */ /* 0x000fe20007ffe0ff */
[----:B------:R-:W1:Y:S01]  /*3980*/  MUFU.TANH R139, R124 ;  /* 0x0000007c008b7308 */ /* 0x000e620000002400 */
[----:B------:R-:W-:Y:S02]  /*3990*/  FSEL R153, R153, -INF , !P1 ;  /* 0xff80000099997808 */ /* 0x000fe40004800000 */
[----:B--2---:R-:W-:Y:S02]  /*39a0*/  FSEL R158, R158, -INF , !P2 ;  /* 0xff8000009e9e7808 */ /* 0x004fe40005000000 */
[----:B------:R-:W-:Y:S02]  /*39b0*/  FSEL R155, R155, -INF , !P0 ;  /* 0xff8000009b9b7808 */ /* 0x000fe40004000000 */
[----:B---3--:R-:W-:Y:S01]  /*39c0*/  FSEL R166, R166, -INF , !P5 ;  /* 0xff800000a6a67808 */ /* 0x008fe20006800000 */
[----:B------:R-:W2:Y:S01]  /*39d0*/  MUFU.TANH R134, R126 ;  /* 0x0000007e00867308 */ /* 0x000ea20000002400 */
[----:B----4-:R-:W-:-:S02]  /*39e0*/  FSEL R165, R165, -INF , !P4 ;  /* 0xff800000a5a57808 */ /* 0x010fc40006000000 */
[----:B-----5:R-:W-:Y:S02]  /*39f0*/  FSEL R164, R164, -INF , !P3 ;  /* 0xff800000a4a47808 */ /* 0x020fe40005800000 */
[CC--:B------:R-:W-:Y:S02]  /*3a00*/  ISETP.GE.AND P1, PT, R14.reuse, R97.reuse, PT ;  /* 0x000000610e00720c */ /* 0x0c0fe40003f26270 */
[-C--:B------:R-:W-:Y:S01]  /*3a10*/  ISETP.GE.AND P2, PT, R14, R96.reuse, PT ;  /* 0x000000600e00720c */ /* 0x080fe20003f46270 */
[----:B------:R-:W3:Y:S01]  /*3a20*/  MUFU.TANH R66, R66 ;  /* 0x0000004200427308 */ /* 0x000ee20000002400 */
[CC--:B------:R-:W-:Y:S02]  /*3a30*/  ISETP.GE.AND P0, PT, R9.reuse, R97.reuse, PT ;  /* 0x000000610900720c */ /* 0x0c0fe40003f06270 */
[----:B------:R-:W-:Y:S02]  /*3a40*/  ISETP.GE.AND P5, PT, R9, R96, PT ;  /* 0x000000600900720c */ /* 0x000fe40003fa6270 */
[----:B------:R-:W-:-:S02]  /*3a50*/  ISETP.GE.AND P4, PT, R8, R97, PT ;  /* 0x000000610800720c */ /* 0x000fc40003f86270 */
[----:B------:R-:W-:Y:S01]  /*3a60*/  ISETP.GE.AND P3, PT, R8, R96, PT ;  /* 0x000000600800720c */ /* 0x000fe20003f66270 */
[----:B------:R-:W4:Y:S01]  /*3a70*/  MUFU.TANH R67, R20 ;  /* 0x0000001400437308 */ /* 0x000f220000002400 */
[C---:B------:R-:W-:Y:S02]  /*3a80*/  IADD3 R9, R98.reuse, -0x20, RZ ;  /* 0xffffffe062097810 */ /* 0x040fe40007ffe0ff */
[----:B------:R-:W-:Y:S02]  /*3a90*/  IADD3 R8, R98, -0x1f, RZ ;  /* 0xffffffe162087810 */ /* 0x000fe40007ffe0ff */
[----:B------:R-:W-:Y:S02]  /*3aa0*/  FSEL R163, R163, -INF , !P1 ;  /* 0xff800000a3a37808 */ /* 0x000fe40004800000 */
[----:B------:R-:W-:Y:S01]  /*3ab0*/  FSEL R162, R162, -INF , !P2 ;  /* 0xff800000a2a27808 */ /* 0x000fe20005000000 */
[----:B------:R-:W5:Y:S01]  /*3ac0*/  MUFU.TANH R65, R21 ;  /* 0x0000001500417308 */ /* 0x000f620000002400 */
[----:B------:R-:W-:-:S02]  /*3ad0*/  FSEL R161, R161, -INF , !P0 ;  /* 0xff800000a1a17808 */ /* 0x000fc40004000000 */
[CC--:B------:R-:W-:Y:S02]  /*3ae0*/  ISETP.GE.AND P1, PT, R9.reuse, R97.reuse, PT ;  /* 0x000000610900720c */ /* 0x0c0fe40003f26270 */
[----:B------:R-:W-:Y:S02]  /*3af0*/  ISETP.GE.AND P2, PT, R9, R96, PT ;  /* 0x000000600900720c */ /* 0x000fe40003f46270 */
[----:B------:R-:W-:Y:S01]  /*3b00*/  ISETP.GE.AND P0, PT, R8, R97, PT ;  /* 0x000000610800720c */ /* 0x000fe20003f06270 */
[----:B------:R-:W1:Y:S01]  /*3b10*/  MUFU.TANH R64, R22 ;  /* 0x0000001600407308 */ /* 0x000e620000002400 */
[----:B------:R-:W-:Y:S02]  /*3b20*/  IADD3 R9, R98, -0xf, RZ ;  /* 0xfffffff162097810 */ /* 0x000fe40007ffe0ff */
[----:B------:R-:W-:Y:S02]  /*3b30*/  FSEL R147, R147, -INF , !P0 ;  /* 0xff80000093937808 */ /* 0x000fe40004000000 */
[----:B------:R-:W-:-:S02]  /*3b40*/  FSEL R160, R160, -INF , !P5 ;  /* 0xff800000a0a07808 */ /* 0x000fc40006800000 */
[----:B------:R-:W-:Y:S01]  /*3b50*/  ISETP.GE.AND P0, PT, R9, R97, PT ;  /* 0x000000610900720c */ /* 0x000fe20003f06270 */
[----:B------:R-:W1:Y:S01]  /*3b60*/  MUFU.TANH R62, R23 ;  /* 0x00000017003e7308 */ /* 0x000e620000002400 */
[----:B------:R-:W-:Y:S02]  /*3b70*/  ISETP.GE.AND P5, PT, R8, R96, PT ;  /* 0x000000600800720c */ /* 0x000fe40003fa6270 */
[C---:B------:R-:W-:Y:S02]  /*3b80*/  IADD3 R8, R98.reuse, -0x18, RZ ;  /* 0xffffffe862087810 */ /* 0x040fe40007ffe0ff */
[----:B------:R-:W-:Y:S02]  /*3b90*/  IADD3 R11, R98, -0x17, RZ ;  /* 0xffffffe9620b7810 */ /* 0x000fe40007ffe0ff */
[----:B------:R-:W-:Y:S02]  /*3ba0*/  FSEL R135, R135, -INF , !P0 ;  /* 0xff80000087877808 */ /* 0x000fe40004000000 */
[----:B------:R-:W-:-:S02]  /*3bb0*/  FSEL R156, R156, -INF , !P3 ;  /* 0xff8000009c9c7808 */ /* 0x000fc40005800000 */
[----:B------:R-:W-:Y:S01]  /*3bc0*/  FSEL R149, R149, -INF , !P1 ;  /* 0xff80000095957808 */ /* 0x000fe20004800000 */
[----:B------:R-:W-:Y:S01]  /*3bd0*/  BAR.SYNC.DEFER_BLOCKING 0x0 ;  /* 0x0000000000007b1d */ /* 0x000fe20000010000 */
[----:B------:R-:W-:Y:S02]  /*3be0*/  ISETP.GE.AND P0, PT, R36, 0x2, PT ;  /* 0x000000022400780c */ /* 0x000fe40003f06270 */
[----:B------:R-:W-:Y:S02]  /*3bf0*/  ISETP.GE.AND P3, PT, R8, R96, PT ;  /* 0x000000600800720c */ /* 0x000fe40003f66270 */
[----:B------:R-:W-:Y:S02]  /*3c00*/  ISETP.GE.AND P1, PT, R11, R97, PT ;  /* 0x000000610b00720c */ /* 0x000fe40003f26270 */
[----:B------:R-:W-:Y:S02]  /*3c10*/  IADD3 R10, R98, -0x10, RZ ;  /* 0xfffffff0620a7810 */ /* 0x000fe40007ffe0ff */
[----:B------:R-:W-:-:S02]  /*3c20*/  FSEL R159, R159, -INF , !P4 ;  /* 0xff8000009f9f7808 */ /* 0x000fc40006000000 */
[-C--:B------:R-:W-:Y:S02]  /*3c30*/  ISETP.GE.AND P4, PT, R8, R97.reuse, PT ;  /* 0x000000610800720c */ /* 0x080fe40003f86270 */
[----:B------:R-:W-:Y:S02]  /*3c40*/  FSEL R148, R148, -INF , !P2 ;  /* 0xff80000094947808 */ /* 0x000fe40005000000 */
[----:B------:R-:W-:Y:S02]  /*3c50*/  FSEL R144, R144, -INF , !P3 ;  /* 0xff80000090907808 */ /* 0x000fe40005800000 */
[----:B------:R-:W-:Y:S02]  /*3c60*/  FSEL R143, R143, -INF , !P1 ;  /* 0xff8000008f8f7808 */ /* 0x000fe40004800000 */
[----:B------:R-:W-:Y:S02]  /*3c70*/  IADD3 R8, R98, -0x8, RZ ;  /* 0xfffffff862087810 */ /* 0x000fe40007ffe0ff */
[----:B------:R-:W-:-:S02]  /*3c80*/  ISETP.GE.AND P2, PT, R10, R97, PT ;  /* 0x000000610a00720c */ /* 0x000fc40003f46270 */
[-C--:B------:R-:W-:Y:S02]  /*3c90*/  ISETP.GE.AND P3, PT, R11, R96.reuse, PT ;  /* 0x000000600b00720c */ /* 0x080fe40003f66270 */
[----:B------:R-:W-:Y:S02]  /*3ca0*/  ISETP.GE.AND P1, PT, R10, R96, PT ;  /* 0x000000600a00720c */ /* 0x000fe40003f26270 */
[----:B------:R-:W-:Y:S02]  /*3cb0*/  IADD3 R98, R98, -0x7, RZ ;  /* 0xfffffff962627810 */ /* 0x000fe40007ffe0ff */
[----:B-1----:R-:W-:Y:S02]  /*3cc0*/  FSEL R146, R146, -INF , !P5 ;  /* 0xff80000092927808 */ /* 0x002fe40006800000 */
[----:B------:R-:W-:Y:S02]  /*3cd0*/  FSEL R145, R145, -INF , !P4 ;  /* 0xff80000091917808 */ /* 0x000fe40006000000 */
[----:B------:R-:W-:-:S02]  /*3ce0*/  FSEL R142, R142, -INF , !P3 ;  /* 0xff8000008e8e7808 */ /* 0x000fc40005800000 */
[----:B------:R-:W-:Y:S02]  /*3cf0*/  FSEL R139, R139, -INF , !P2 ;  /* 0xff8000008b8b7808 */ /* 0x000fe40005000000 */
[----:B--2---:R-:W-:Y:S02]  /*3d00*/  FSEL R134, R134, -INF , !P1 ;  /* 0xff80000086867808 */ /* 0x004fe40004800000 */
[-C--:B------:R-:W-:Y:S02]  /*3d10*/  ISETP.GE.AND P5, PT, R8, R97.reuse, PT ;  /* 0x000000610800720c */ /* 0x080fe40003fa6270 */
[----:B------:R-:W-:Y:S02]  /*3d20*/  ISETP.GE.AND P4, PT, R98, R97, PT ;  /* 0x000000616200720c */ /* 0x000fe40003f86270 */
[-C--:B------:R-:W-:Y:S02]  /*3d30*/  ISETP.GE.AND P3, PT, R9, R96.reuse, PT ;  /* 0x000000600900720c */ /* 0x080fe40003f66270 */
[----:B------:R-:W-:-:S02]  /*3d40*/  ISETP.GE.AND P2, PT, R8, R96, PT ;  /* 0x000000600800720c */ /* 0x000fc40003f46270 */
[----:B------:R-:W-:Y:S02]  /*3d50*/  ISETP.GE.AND P1, PT, R98, R96, PT ;  /* 0x000000606200720c */ /* 0x000fe40003f26270 */
[----:B---3--:R-:W-:Y:S02]  /*3d60*/  FSEL R66, R66, -INF , !P3 ;  /* 0xff80000042427808 */ /* 0x008fe40005800000 */
[----:B----4-:R-:W-:Y:S02]  /*3d70*/  FSEL R67, R67, -INF , !P5 ;  /* 0xff80000043437808 */ /* 0x010fe40006800000 */
[----:B-----5:R-:W-:Y:S02]  /*3d80*/  FSEL R65, R65, -INF , !P4 ;  /* 0xff80000041417808 */ /* 0x020fe40006000000 */
        /* <DEDUP_REMOVED lines=62> */
.L_x_2280:
[----:B------:R-:W-:-:S04]  /*4170*/  ULEA UR6, -UR6, URZ, 0x7 ;  /* 0x0000003f06067291 */ /* 0x000fc8000f8e393f */
[----:B------:R-:W-:Y:S02]  /*4180*/  USHF.R.S32.HI UR4, URZ, 0x1f, UR6 ;  /* 0x0000001f3f047899 */ /* 0x000fe40008011406 */
[----:B------:R-:W-:-:S04]  /*4190*/  MOV R3, UR6 ;  /* 0x0000000600037c02 */ /* 0x000fc80008000f00 */
[----:B------:R-:W-:Y:S02]  /*41a0*/  MOV R4, UR4 ;  /* 0x0000000400047c02 */ /* 0x000fe40008000f00 */
.L_x_2281:
        /* <DEDUP_REMOVED lines=36> */
.L_x_2279:
        /* <DEDUP_REMOVED lines=78> */
[----:B------:R-:W-:Y:S04]  /*48d0*/  LDSM.16.MT88.4 R8, [R219+0x10800] ;  /* 0x01080000db08783b */ /* 0x000fe80000004200 */
[----:B------:R-:W-:Y:S04]  /*48e0*/  LDSM.16.MT88.4 R24, [R219+0xc800] ;  /* 0x00c80000db18783b */ /* 0x000fe80000004200 */
[----:B------:R-:W-:Y:S01]  /*48f0*/  LDSM.16.MT88.4 R20, [R218+0xc800] ;  /* 0x00c80000da14783b */ /* 0x000fe20000004200 */
[----:B-1----:R-:W-:-:S03]  /*4900*/  FMNMX.FTZ R132, R7, R132, !PT ;  /* 0x0000008407847209 */ /* 0x002fc60007810000 */
[----:B------:R-:W-:Y:S01]  /*4910*/  LDSM.16.MT88.4 R16, [R217+0xc800] ;  /* 0x00c80000d910783b */ /* 0x000fe20000004200 */
[C---:B------:R-:W-:Y:S01]  /*4920*/  FSETP.NEU.FTZ.AND P1, PT, R132.reuse, -INF , PT ;  /* 0xff8000008400780b */ /* 0x040fe20003f3d000 */
[----:B------:R-:W-:Y:S01]  /*4930*/  FMUL.FTZ R136, R132, c[0x0][0x23c] ;  /* 0x00008f0084887a20 */ /* 0x000fe20000410000 */
[----:B--2---:R-:W-:Y:S02]  /*4940*/  FMNMX.FTZ R3, R4, R3, !PT ;  /* 0x0000000304037209 */ /* 0x004fe40007810000 */
[----:B------:R-:W-:Y:S02]  /*4950*/  LDSM.16.MT88.4 R4, [R216+0x10000] ;  /* 0x01000000d804783b */ /* 0x000fe40000004200 */
[----:B------:R-:W-:Y:S02]  /*4960*/  FSEL R136, R136, RZ, P1 ;  /* 0x000000ff88887208 */ /* 0x000fe40000800000 */
[----:B------:R-:W-:-:S03]  /*4970*/  FSETP.NEU.FTZ.AND P1, PT, R3, -INF , PT ;  /* 0xff8000000300780b */ /* 0x000fc60003f3d000 */
[--C-:B------:R-:W-:Y:S02]  /*4980*/  FFMA.FTZ R59, R63, c[0x0][0x23c], -R136.reuse ;  /* 0x00008f003f3b7a23 */ /* 0x100fe40000010888 */
[----:B------:R-:W-:Y:S02]  /*4990*/  FMUL.FTZ R63, R3, c[0x0][0x23c] ;  /* 0x00008f00033f7a20 */ /* 0x000fe40000410000 */
[--C-:B------:R-:W-:Y:S02]  /*49a0*/  FFMA.FTZ R56, R88, c[0x0][0x23c], -R136.reuse ;  /* 0x00008f0058387a23 */ /* 0x100fe40000010888 */
[--C-:B------:R-:W-:Y:S01]  /*49b0*/  FFMA.FTZ R57, R75, c[0x0][0x23c], -R136.reuse ;  /* 0x00008f004b397a23 */ /* 0x100fe20000010888 */
[----:B------:R-:W-:Y:S01]  /*49c0*/  FSEL R63, R63, RZ, P1 ;  /* 0x000000ff3f3f7208 */ /* 0x000fe20000800000 */
        /* <DEDUP_REMOVED lines=8> */
[----:B------:R-:W2:Y:S01]  /*4a50*/  LDSM.16.MT88.4 R76, [R217+0x10000] ;  /* 0x01000000d94c783b */ /* 0x000ea20000004200 */
[----:B------:R-:W-:Y:S02]  /*4a60*/  FFMA.FTZ R48, R12, c[0x0][0x23c], -R63 ;  /* 0x00008f000c307a23 */ /* 0x000fe4000001083f */
[--C-:B------:R-:W-:Y:S01]  /*4a70*/  FFMA.FTZ R55, R35, c[0x0][0x23c], -R136.reuse ;  /* 0x00008f0023377a23 */ /* 0x100fe20000010888 */
[----:B------:R-:W4:Y:S01]  /*4a80*/  LDSM.16.MT88.4 R12, [R216+0xc800] ;  /* 0x00c80000d80c783b */ /* 0x000f220000004200 */
[----:B------:R-:W-:Y:S01]  /*4a90*/  MUFU.EX2 R57, R57 ;  /* 0x0000003900397308 */ /* 0x000fe20000000800 */
[----:B------:R-:W-:-:S02]  /*4aa0*/  FFMA.FTZ R50, R33, c[0x0][0x23c], -R136 ;  /* 0x00008f0021327a23 */ /* 0x000fc40000010888 */
[--C-:B------:R-:W-:Y:S02]  /*4ab0*/  FFMA.FTZ R51, R73, c[0x0][0x23c], -R136.reuse ;  /* 0x00008f0049337a23 */ /* 0x100fe40000010888 */
[--C-:B------:R-:W-:Y:S02]  /*4ac0*/  FFMA.FTZ R54, R34, c[0x0][0x23c], -R63.reuse ;  /* 0x00008f0022367a23 */ /* 0x100fe4000001083f */
[--C-:B------:R-:W-:Y:S01]  /*4ad0*/  FFMA.FTZ R49, R38, c[0x0][0x23c], -R63.reuse ;  /* 0x00008f0026317a23 */ /* 0x100fe2000001083f */
[----:B------:R-:W5:Y:S01]  /*4ae0*/  MUFU.EX2 R52, R52 ;  /* 0x0000003400347308 */ /* 0x000f620000000800 */
[----:B-1----:R-:W-:Y:S01]  /*4af0*/  F2FP.PACK_AB R68, R56, R59 ;  /* 0x0000003b3844723e */ /* 0x002fe200000000ff */
[----:B------:R-:W-:Y:S02]  /*4b00*/  FFMA.FTZ R45, R32, c[0x0][0x23c], -R63 ;  /* 0x00008f00202d7a23 */ /* 0x000fe4000001083f */
[--C-:B------:R-:W-:Y:S01]  /*4b10*/  FFMA.FTZ R42, R43, c[0x0][0x23c], -R136.reuse ;  /* 0x00008f002b2a7a23 */ /* 0x100fe20000010888 */
[----:B------:R-:W1:Y:S01]  /*4b20*/  LDSM.16.MT88.4 R32, [R218+0x10800] ;  /* 0x01080000da20783b */ /* 0x000e620000004200 */
[----:B------:R-:W-:-:S02]  /*4b30*/  FFMA.FTZ R43, R29, c[0x0][0x23c], -R136 ;  /* 0x00008f001d2b7a23 */ /* 0x000fc40000010888 */
[----:B------:R-:W-:Y:S01]  /*4b40*/  MUFU.EX2 R61, R61 ;  /* 0x0000003d003d7308 */ /* 0x000fe20000000800 */
[----:B------:R-:W1:Y:S01]  /*4b50*/  LDSM.16.MT88.4 R28, [R217+0x10800] ;  /* 0x01080000d91c783b */ /* 0x000e620000004200 */
[--C-:B------:R-:W-:Y:S02]  /*4b60*/  FFMA.FTZ R47, R41, c[0x0][0x23c], -R136.reuse ;  /* 0x00008f00292f7a23 */ /* 0x100fe40000010888 */
[----:B------:R-:W-:Y:S02]  /*4b70*/  FFMA.FTZ R38, R37, c[0x0][0x23c], -R136 ;  /* 0x00008f0025267a23 */ /* 0x000fe40000010888 */
[--C-:B------:R-:W-:Y:S02]  /*4b80*/  FFMA.FTZ R44, R172, c[0x0][0x23c], -R63.reuse ;  /* 0x00008f00ac2c7a23 */ /* 0x100fe4000001083f */
[----:B------:R-:W2:Y:S01]  /*4b90*/  MUFU.EX2 R60, R60 ;  /* 0x0000003c003c7308 */ /* 0x000ea20000000800 */
[----:B-----5:R-:W-:Y:S01]  /*4ba0*/  F2FP.PACK_AB R70, R52, R57 ;  /* 0x000000393446723e */ /* 0x020fe200000000ff */
[----:B------:R-:W-:-:S02]  /*4bb0*/  FFMA.FTZ R41, R170, c[0x0][0x23c], -R63 ;  /* 0x00008f00aa297a23 */ /* 0x000fc4000001083f */
[--C-:B------:R-:W-:Y:S02]  /*4bc0*/  FFMA.FTZ R40, R40, c[0x0][0x23c], -R63.reuse ;  /* 0x00008f0028287a23 */ /* 0x100fe4000001083f */
[--C-:B------:R-:W-:Y:S02]  /*4bd0*/  FFMA.FTZ R37, R2, c[0x0][0x23c], -R63.reuse ;  /* 0x00008f0002257a23 */ /* 0x100fe4000001083f */
[----:B------:R-:W-:Y:S01]  /*4be0*/  MUFU.EX2 R58, R58 ;  /* 0x0000003a003a7308 */ /* 0x000fe20000000800 */
[--C-:B------:R-:W-:Y:S02]  /*4bf0*/  FFMA.FTZ R2, R141, c[0x0][0x23c], -R136.reuse ;  /* 0x00008f008d027a23 */ /* 0x100fe40000010888 */
[--C-:B------:R-:W-:Y:S02]  /*4c00*/  FFMA.FTZ R0, R137, c[0x0][0x23c], -R136.reuse ;  /* 0x00008f0089007a23 */ /* 0x100fe40000010888 */
[--C-:B------:R-:W-:Y:S02]  /*4c10*/  FFMA.FTZ R39, R39, c[0x0][0x23c], -R136.reuse ;  /* 0x00008f0027277a23 */ /* 0x100fe40000010888 */
[----:B------:R-:W-:Y:S01]  /*4c20*/  FFMA.FTZ R133, R133, c[0x0][0x23c], -R136 ;  /* 0x00008f0085857a23 */ /* 0x000fe20000010888 */
[----:B------:R-:W5:Y:S01]  /*4c30*/  MUFU.EX2 R53, R53 ;  /* 0x0000003500357308 */ /* 0x000f620000000800 */
[----:B--2---:R-:W-:Y:S01]  /*4c40*/  F2FP.PACK_AB R69, R60, R61 ;  /* 0x0000003d3c45723e */ /* 0x004fe200000000ff */
        /* <DEDUP_REMOVED lines=8> */
[----:B-----5:R-:W-:Y:S01]  /*4cd0*/  F2FP.PACK_AB R71, R53, R58 ;  /* 0x0000003a3547723e */ /* 0x020fe200000000ff */
        /* <DEDUP_REMOVED lines=36> */
[----:B------:R-:W1:Y:S01]  /*4f20*/  MUFU.EX2 R45, R45 ;  /* 0x0000002d002d7308 */ /* 0x000e620000000800 */
[----:B------:R-:W-:-:S02]  /*4f30*/  FADD.FTZ R58, R58, R61 ;  /* 0x0000003d3a3a7221 */ /* 0x000fc40000010000 */
[----:B------:R-:W-:Y:S02]  /*4f40*/  FFMA.FTZ R245, R65, c[0x0][0x23c], -R136 ;  /* 0x00008f0041f57a23 */ /* 0x000fe40000010888 */
[----:B------:R-:W-:Y:S01]  /*4f50*/  FADD.FTZ R52, R52, R57 ;  /* 0x0000003934347221 */ /* 0x000fe20000010000 */
[C---:B------:R-:W-:Y:S01]  /*4f60*/  HMMA.16816.F32 R112, R68.reuse, R108, RZ ;  /* 0x0000006c4470723c */ /* 0x040fe200000018ff */
[----:B------:R-:W-:Y:S01]  /*4f70*/  FADD.FTZ R53, R53, R58 ;  /* 0x0000003a35357221 */ /* 0x000fe20000010000 */
[----:B------:R-:W-:Y:S06]  /*4f80*/  MUFU.EX2 R47, R47 ;  /* 0x0000002f002f7308 */ /* 0x000fec0000000800 */
[C---:B---3--:R-:W-:Y:S02]  /*4f90*/  HMMA.16816.F32 R88, R68.reuse, R84, RZ ;  /* 0x000000544458723c */ /* 0x048fe400000018ff */
[----:B------:R-:W3:Y:S06]  /*4fa0*/  MUFU.EX2 R42, R42 ;  /* 0x0000002a002a7308 */ /* 0x000eec0000000800 */
        /* <DEDUP_REMOVED lines=27> */
[----:B----4-:R-:W-:Y:S01]  /*5160*/  HMMA.16816.F32 R104, R4, R12, R104 ;  /* 0x0000000c0468723c */ /* 0x010fe20000001868 */
[----:B------:R-:W-:Y:S01]  /*5170*/  FADD.FTZ R46, R46, R51 ;  /* 0x000000332e2e7221 */ /* 0x000fe20000010000 */
[----:B------:R-:W-:Y:S01]  /*5180*/  MUFU.EX2 R0, R0 ;  /* 0x0000000000007308 */ /* 0x000fe20000000800 */
[----:B------:R-:W-:-:S05]  /*5190*/  FADD.FTZ R45, R45, R48 ;  /* 0x000000302d2d7221 */ /* 0x000fca0000010000 */
[C---:B------:R-:W-:Y:S01]  /*51a0*/  HMMA.16816.F32 R100, R4.reuse, R14, R100 ;  /* 0x0000000e0464723c */ /* 0x040fe20000001864 */
[----:B------:R-:W1:Y:S01]  /*51b0*/  LDSM.16.MT88.4 R12, [R216+0x10800] ;  /* 0x01080000d80c783b */ /* 0x000e620000004200 */
[----:B------:R-:W-:Y:S06]  /*51c0*/  MUFU.EX2 R137, R137 ;  /* 0x0000008900897308 */ /* 0x000fec0000000800 */
[C---:B------:R-:W-:Y:S02]  /*51d0*/  HMMA.16816.F32 R96, R4.reuse, R8, R96 ;  /* 0x000000080460723c */ /* 0x040fe40000001860 */
        /* <DEDUP_REMOVED lines=34> */
[----:B---3--:R-:W-:Y:S01]  /*5400*/  F2FP.PACK_AB R4, R42, R47 ;  /* 0x0000002f2a04723e */ /* 0x008fe200000000ff */
        /* <DEDUP_REMOVED lines=14> */
[----:B------:R-:W3:Y:S02]  /*54f0*/  MUFU.EX2 R162, R162 ;  /* 0x000000a200a27308 */ /* 0x000ee40000000800 */
[C---:B------:R-:W-:Y:S01]  /*5500*/  HMMA.16816.F32 R100, R4.reuse, R10, R100 ;  /* 0x0000000a0464723c */ /* 0x040fe20000001864 */
[----:B------:R-:W5:Y:S05]  /*5510*/  LDSM.16.MT88.4 R8, [R216+0x11000] ;  /* 0x01100000d808783b */ /* 0x000f6a0000004200 */
[----:B------:R-:W-:Y:S02]  /*5520*/  MUFU.EX2 R160, R160 ;  /* 0x000000a000a07308 */ /* 0x000fe40000000800 */
[C---:B--2---:R-:W-:Y:S06]  /*5530*/  HMMA.16816.F32 R112, R4.reuse, R16, R112 ;  /* 0x000000100470723c */ /* 0x044fec0000001870 */
[----:B------:R-:W2:Y:S02]  /*5540*/  MUFU.EX2 R165, R165 ;  /* 0x000000a500a57308 */ /* 0x000ea40000000800 */
[C---:B------:R-:W-:Y:S01]  /*5550*/  HMMA.16816.F32 R108, R4.reuse, R18, R108 ;  /* 0x00000012046c723c */ /* 0x040fe2000000186c */
[----:B------:R-:W-:Y:S05]  /*5560*/  LDSM.16.MT88.4 R16, [R216+0xd800] ;  /* 0x00d80000d810783b */ /* 0x000fea0000004200 */
        /* <DEDUP_REMOVED lines=80> */
[C---:B-1----:R-:W-:Y:S08]  /*5a70*/  HMMA.16816.F32 R104, R4.reuse, R12, R104 ;  /* 0x0000000c0468723c */ /* 0x042ff00000001868 */
        /* <DEDUP_REMOVED lines=32> */
[C---:B-----5:R-:W-:Y:S08]  /*5c80*/  HMMA.16816.F32 R104, R4.reuse, R8, R104 ;  /* 0x000000080468723c */ /* 0x060ff00000001868 */
        /* <DEDUP_REMOVED lines=109> */
.L_x_2286:
        /* <DEDUP_REMOVED lines=64> */
.L_x_2283:
[C---:B------:R-:W-:Y:S04]  /*6760*/  LEA R228, P0, R6.reuse, R228, 0x1 ;  /* 0x000000e406e47211 */ /* 0x040fe800078008ff */
[----:B------:R-:W-:Y:S02]  /*6770*/  LEA.HI.X R227, R6, R227, R3, 0x1, P0 ;  /* 0x000000e306e37211 */ /* 0x000fe400000f0c03 */
[----:B------:R-:W-:Y:S02]  /*6780*/  IADD3 R40, P0, R228, UR9, RZ ;  /* 0x00000009e4287c10 */ /* 0x000fe4000ff1e0ff */
[----:B------:R-:W-:Y:S02]  /*6790*/  MOV R229, R227 ;  /* 0x000000e300e57202 */ /* 0x000fe40000000f00 */
[----:B------:R-:W-:Y:S02]  /*67a0*/  IADD3.X R41, R227, UR5, RZ, P0, !PT ;  /* 0x00000005e3297c10 */ /* 0x000fe400087fe4ff */
[----:B------:R-:W-:Y:S01]  /*67b0*/  IADD3 R38, P0, R40, UR9, RZ ;  /* 0x0000000928267c10 */ /* 0x000fe2000ff1e0ff */
[----:B------:R-:W-:Y:S01]  /*67c0*/  @!PT LDS RZ, [RZ] ;  /* 0x00000000fffff984 */ /* 0x000fe20000000800 */
[----:B------:R-:W-:Y:S01]  /*67d0*/  @!PT LDS RZ, [RZ] ;  /* 0x00000000fffff984 */ /* 0x000fe20000000800 */
[----:B------:R-:W-:Y:S01]  /*67e0*/  @!PT LDS RZ, [RZ] ;  /* 0x00000000fffff984 */ /* 0x000fe20000000800 */
[----:B------:R1:W-:Y:S03]  /*67f0*/  LDGSTS.E.BYPASS.LTC128B.128 [R233+0xc000], [R228.64] ;  /* 0x0c000000e4e97fae */ /* 0x0003e6000b901d4a */
[----:B------:R-:W-:Y:S02]  /*6800*/  IADD3.X R39, R41, UR5, RZ, P0, !PT ;  /* 0x0000000529277c10 */ /* 0x000fe400087fe4ff */
[----:B------:R-:W-:Y:S03]  /*6810*/  IADD3 R36, P0, R38, UR9, RZ ;  /* 0x0000000926247c10 */ /* 0x000fe6000ff1e0ff */
[----:B------:R1:W-:Y:S01]  /*6820*/  LDGSTS.E.BYPASS.LTC128B.128 [R233+0x10000], [R228.64+0x80] ;  /* 0x10000080e4e97fae */ /* 0x0003e2000b901d4a */
[----:B------:R-:W-:Y:S02]  /*6830*/  IADD3.X R37, R39, UR5, RZ, P0, !PT ;  /* 0x0000000527257c10 */ /* 0x000fe400087fe4ff */
[----:B------:R-:W-:Y:S04]  /*6840*/  IADD3 R34, P0, R36, UR9, RZ ;  /* 0x0000000924227c10 */ /* 0x000fe8000ff1e0ff */
[----:B------:R-:W-:Y:S01]  /*6850*/  IADD3.X R35, R37, UR5, RZ, P0, !PT ;  /* 0x0000000525237c10 */ /* 0x000fe200087fe4ff */
[----:B------:R2:W-:Y:S01]  /*6860*/  LDGSTS.E.BYPASS.LTC128B.128 [R233+0xc800], [R40.64] ;  /* 0x0c80000028e97fae */ /* 0x0005e2000b901d4a */
[----:B------:R-:W-:Y:S04]  /*6870*/  IADD3 R32, P0, R34, UR9, RZ ;  /* 0x0000000922207c10 */ /* 0x000fe8000ff1e0ff */
[----:B------:R-:W-:Y:S02]  /*6880*/  IADD3.X R33, R35, UR5, RZ, P0, !PT ;  /* 0x0000000523217c10 */ /* 0x000fe400087fe4ff */
[----:B------:R-:W-:Y:S01]  /*6890*/  IADD3 R2, P0, R32, UR9, RZ ;  /* 0x0000000920027c10 */ /* 0x000fe2000ff1e0ff */
[----:B------:R2:W-:Y:S03]  /*68a0*/  LDGSTS.E.BYPASS.LTC128B.128 [R233+0x10800], [R40.64+0x80] ;  /* 0x1080008028e97fae */ /* 0x0005e6000b901d4a */
[----:B------:R-:W-:Y:S02]  /*68b0*/  IADD3.X R3, R33, UR5, RZ, P0, !PT ;  /* 0x0000000521037c10 */ /* 0x000fe400087fe4ff */
[----:B------:R-:W-:Y:S03]  /*68c0*/  IADD3 R42, P0, R2, UR9, RZ ;  /* 0x00000009022a7c10 */ /* 0x000fe6000ff1e0ff */
[----:B------:R3:W-:Y:S01]  /*68d0*/  LDGSTS.E.BYPASS.LTC128B.128 [R233+0xd000], [R38.64] ;  /* 0x0d00000026e97fae */ /* 0x0007e2000b901d4a */
[----:B------:R-:W-:Y:S02]  /*68e0*/  IADD3.X R43, R3, UR5, RZ, P0, !PT ;  /* 0x00000005032b7c10 */ /* 0x000fe400087fe4ff */
[----:B------:R-:W-:Y:S05]  /*68f0*/  ISETP.GE.AND P0, PT, R241, 0x1, PT ;  /* 0x00000001f100780c */ /* 0x000fea0003f06270 */
[----:B------:R3:W-:Y:S08]  /*6900*/  LDGSTS.E.BYPASS.LTC128B.128 [R233+0x11000], [R38.64+0x80] ;  /* 0x1100008026e97fae */ /* 0x0007f0000b901d4a */
[----:B------:R3:W-:Y:S08]  /*6910*/  LDGSTS.E.BYPASS.LTC128B.128 [R233+0xd800], [R36.64] ;  /* 0x0d80000024e97fae */ /* 0x0007f0000b901d4a */
        /* <DEDUP_REMOVED lines=9> */
[----:B------:R-:W-:Y:S08]  /*69b0*/  LDSM.16.M88.4 R136, [R226] ;  /* 0x00000000e288783b */ /* 0x000ff00000000200 */
[----:B------:R-:W1:Y:S08]  /*69c0*/  LDSM.16.M88.4 R140, [R225] ;  /* 0x00000000e18c783b */ /* 0x000e700000000200 */
[----:B------:R-:W2:Y:S08]  /*69d0*/  LDSM.16.M88.4 R144, [R225+0x800] ;  /* 0x00080000e190783b */ /* 0x000eb00000000200 */
[----:B------:R-:W2:Y:S08]  /*69e0*/  LDSM.16.M88.4 R148, [R225+0x1000] ;  /* 0x00100000e194783b */ /* 0x000eb00000000200 */
[----:B------:R-:W0:Y:S08]  /*69f0*/  LDGDEPBAR ;  /* 0x00000000000079af */ /* 0x000e300000000000 */
[----:B------:R-:W3:Y:S01]  /*6a00*/  LDSM.16.M88.4 R152, [R225+0x1800] ;  /* 0x00180000e198783b */ /* 0x000ee20000000200 */
[C---:B-1----:R-:W-:Y:S07]  /*6a10*/  HMMA.16816.F32 R4, R136.reuse, R140, RZ ;  /* 0x0000008c8804723c */ /* 0x042fee00000018ff */
[----:B------:R-:W1:Y:S01]  /*6a20*/  LDSM.16.M88.4 R156, [R225+0x2000] ;  /* 0x00200000e19c783b */ /* 0x000e620000000200 */
[C---:B------:R-:W-:Y:S07]  /*6a30*/  HMMA.16816.F32 R8, R136.reuse, R142, RZ ;  /* 0x0000008e8808723c */ /* 0x040fee00000018ff */
[----:B------:R-:W1:Y:S01]  /*6a40*/  LDSM.16.M88.4 R160, [R225+0x2800] ;  /* 0x00280000e1a0783b */ /* 0x000e620000000200 */
[C---:B--2---:R-:W-:Y:S07]  /*6a50*/  HMMA.16816.F32 R12, R136.reuse, R144, RZ ;  /* 0x00000090880c723c */ /* 0x044fee00000018ff */
[----:B------:R-:W2:Y:S01]  /*6a60*/  LDSM.16.M88.4 R164, [R225+0x3000] ;  /* 0x00300000e1a4783b */ /* 0x000ea20000000200 */
[C---:B------:R-:W-:Y:S07]  /*6a70*/  HMMA.16816.F32 R16, R136.reuse, R146, RZ ;  /* 0x000000928810723c */ /* 0x040fee00000018ff */
[----:B------:R-:W2:Y:S01]  /*6a80*/  LDSM.16.M88.4 R140, [R225+0x3800] ;  /* 0x00380000e18c783b */ /* 0x000ea20000000200 */
[C---:B------:R-:W-:Y:S07]  /*6a90*/  HMMA.16816.F32 R20, R136.reuse, R148, RZ ;  /* 0x000000948814723c */ /* 0x040fee00000018ff */
[----:B------:R-:W-:Y:S01]  /*6aa0*/  LDSM.16.M88.4 R144, [R224] ;  /* 0x00000000e090783b */ /* 0x000fe20000000200 */
[C---:B------:R-:W-:Y:S07]  /*6ab0*/  HMMA.16816.F32 R24, R136.reuse, R150, RZ ;  /* 0x000000968818723c */ /* 0x040fee00000018ff */
[----:B------:R-:W2:Y:S01]  /*6ac0*/  LDSM.16.M88.4 R148, [R223] ;  /* 0x00000000df94783b */ /* 0x000ea20000000200 */
[C---:B---3--:R-:W-:Y:S07]  /*6ad0*/  HMMA.16816.F32 R28, R136.reuse, R152, RZ ;  /* 0x00000098881c723c */ /* 0x048fee00000018ff */
[----:B------:R-:W3:Y:S01]  /*6ae0*/  LDSM.16.M88.4 R168, [R215] ;  /* 0x00000000d7a8783b */ /* 0x000ee20000000200 */
[C---:B----4-:R-:W-:Y:S07]  /*6af0*/  HMMA.16816.F32 R32, R136.reuse, R154, RZ ;  /* 0x0000009a8820723c */ /* 0x050fee00000018ff */
[----:B------:R-:W4:Y:S01]  /*6b00*/  LDSM.16.M88.4 R172, [R214] ;  /* 0x00000000d6ac783b */ /* 0x000f220000000200 */
[C---:B-1----:R-:W-:Y:S07]  /*6b10*/  HMMA.16816.F32 R36, R136.reuse, R156, RZ ;  /* 0x0000009c8824723c */ /* 0x042fee00000018ff */
[----:B------:R-:W1:Y:S01]  /*6b20*/  LDSM.16.M88.4 R152, [R213] ;  /* 0x00000000d598783b */ /* 0x000e620000000200 */
[C---:B------:R-:W-:Y:S07]  /*6b30*/  HMMA.16816.F32 R40, R136.reuse, R158, RZ ;  /* 0x0000009e8828723c */ /* 0x040fee00000018ff */
[----:B------:R-:W1:Y:S01]  /*6b40*/  LDSM.16.M88.4 R156, [R212] ;  /* 0x00000000d49c783b */ /* 0x000e620000000200 */
[C---:B------:R-:W-:Y:S07]  /*6b50*/  HMMA.16816.F32 R44, R136.reuse, R160, RZ ;  /* 0x000000a0882c723c */ /* 0x040fee00000018ff */
[----:B------:R-:W-:Y:S01]  /*6b60*/  LDSM.16.M88.4 R176, [R210] ;  /* 0x00000000d2b0783b */ /* 0x000fe20000000200 */
[C---:B------:R-:W-:Y:S07]  /*6b70*/  HMMA.16816.F32 R48, R136.reuse, R162, RZ ;  /* 0x000000a28830723c */ /* 0x040fee00000018ff */
[----:B------:R-:W1:Y:S01]  /*6b80*/  LDSM.16.M88.4 R160, [R211] ;  /* 0x00000000d3a0783b */ /* 0x000e620000000200 */
[C---:B--2---:R-:W-:Y:S07]  /*6b90*/  HMMA.16816.F32 R52, R136.reuse, R164, RZ ;  /* 0x000000a48834723c */ /* 0x044fee00000018ff */
[----:B------:R-:W2:Y:S01]  /*6ba0*/  LDSM.16.M88.4 R180, [R209] ;  /* 0x00000000d1b4783b */ /* 0x000ea20000000200 */
[C---:B------:R-:W-:Y:S07]  /*6bb0*/  HMMA.16816.F32 R56, R136.reuse, R166, RZ ;  /* 0x000000a68838723c */ /* 0x040fee00000018ff */
[----:B------:R-:W-:Y:S01]  /*6bc0*/  LDSM.16.M88.4 R184, [R222] ;  /* 0x00000000deb8783b */ /* 0x000fe20000000200 */
[C---:B------:R-:W-:Y:S07]  /*6bd0*/  HMMA.16816.F32 R60, R136.reuse, R140, RZ ;  /* 0x0000008c883c723c */ /* 0x040fee00000018ff */
[----:B------:R-:W1:Y:S01]  /*6be0*/  LDSM.16.M88.4 R164, [R221] ;  /* 0x00000000dda4783b */ /* 0x000e620000000200 */
[----:B------:R-:W-:Y:S07]  /*6bf0*/  HMMA.16816.F32 R64, R136, R142, RZ ;  /* 0x0000008e8840723c */ /* 0x000fee00000018ff */
[----:B------:R-:W1:Y:S01]  /*6c00*/  LDSM.16.M88.4 R136, [R221+0x800] ;  /* 0x00080000dd88783b */ /* 0x000e620000000200 */
[C---:B------:R-:W-:Y:S07]  /*6c10*/  HMMA.16816.F32 R4, R144.reuse, R148, R4 ;  /* 0x000000949004723c */ /* 0x040fee0000001804 */
[----:B------:R-:W1:Y:S01]  /*6c20*/  LDSM.16.M88.4 R140, [R221+0x1000] ;  /* 0x00100000dd8c783b */ /* 0x000e620000000200 */
[C---:B------:R-:W-:Y:S07]  /*6c30*/  HMMA.16816.F32 R8, R144.reuse, R150, R8 ;  /* 0x000000969008723c */ /* 0x040fee0000001808 */
[----:B------:R-:W2:Y:S01]  /*6c40*/  LDSM.16.M88.4 R148, [R221+0x1800] ;  /* 0x00180000dd94783b */ /* 0x000ea20000000200 */
[C---:B---3--:R-:W-:Y:S07]  /*6c50*/  HMMA.16816.F32 R12, R144.reuse, R168, R12 ;  /* 0x000000a8900c723c */ /* 0x048fee000000180c */
[----:B------:R-:W-:Y:S01]  /*6c60*/  LDSM.16.M88.4 R188, [R207] ;  /* 0x00000000cfbc783b */ /* 0x000fe20000000200 */
[C---:B------:R-:W-:Y:S07]  /*6c70*/  HMMA.16816.F32 R16, R144.reuse, R170, R16 ;  /* 0x000000aa9010723c */ /* 0x040fee0000001810 */
[----:B------:R-:W-:Y:S01]  /*6c80*/  LDSM.16.M88.4 R168, [R221+0x2800] ;  /* 0x00280000dda8783b */ /* 0x000fe20000000200 */
[C---:B----4-:R-:W-:Y:S07]  /*6c90*/  HMMA.16816.F32 R20, R144.reuse, R172, R20 ;  /* 0x000000ac9014723c */ /* 0x050fee0000001814 */
[----:B------:R-:W-:Y:S01]  /*6ca0*/  LDSM.16.M88.4 R192, [R220+0x2000] ;  /* 0x00200000dcc0783b */ /* 0x000fe20000000200 */
[C---:B------:R-:W-:Y:S07]  /*6cb0*/  HMMA.16816.F32 R24, R144.reuse, R174, R24 ;  /* 0x000000ae9018723c */ /* 0x040fee0000001818 */
[----:B------:R-:W-:Y:S01]  /*6cc0*/  LDSM.16.M88.4 R172, [R208] ;  /* 0x00000000d0ac783b */ /* 0x000fe20000000200 */
[C---:B-1----:R-:W-:Y:S07]  /*6cd0*/  HMMA.16816.F32 R28, R144.reuse, R152, R28 ;  /* 0x00000098901c723c */ /* 0x042fee000000181c */
[----:B------:R-:W-:Y:S01]  /*6ce0*/  LDSM.16.M88.4 R196, [R208+0x4000] ;  /* 0x00400000d0c4783b */ /* 0x000fe20000000200 */
[C---:B------:R-:W-:Y:S07]  /*6cf0*/  HMMA.16816.F32 R32, R144.reuse, R154, R32 ;  /* 0x0000009a9020723c */ /* 0x040fee0000001820 */
[----:B------:R-:W1:Y:S01]  /*6d00*/  LDSM.16.M88.4 R152, [R221+0x2000] ;  /* 0x00200000dd98783b */ /* 0x000e620000000200 */
[C---:B------:R-:W-:Y:S08]  /*6d10*/  HMMA.16816.F32 R36, R144.reuse, R156, R36 ;  /* 0x0000009c9024723c */ /* 0x040ff00000001824 */
[C---:B------:R-:W-:Y:S01]  /*6d20*/  HMMA.16816.F32 R40, R144.reuse, R158, R40 ;  /* 0x0000009e9028723c */ /* 0x040fe20000001828 */
[----:B------:R-:W-:Y:S07]  /*6d30*/  LDSM.16.M88.4 R156, [R221+0x3800] ;  /* 0x00380000dd9c783b */ /* 0x000fee0000000200 */
[C---:B------:R-:W-:Y:S08]  /*6d40*/  HMMA.16816.F32 R44, R144.reuse, R160, R44 ;  /* 0x000000a0902c723c */ /* 0x040ff0000000182c */
[C---:B------:R-:W-:Y:S01]  /*6d50*/  HMMA.16816.F32 R48, R144.reuse, R162, R48 ;  /* 0x000000a29030723c */ /* 0x040fe20000001830 */
[----:B------:R-:W-:Y:S07]  /*6d60*/  LDSM.16.M88.4 R160, [R220] ;  /* 0x00000000dca0783b */ /* 0x000fee0000000200 */
[C---:B------:R-:W-:Y:S08]  /*6d70*/  HMMA.16816.F32 R52, R144.reuse, R176, R52 ;  /* 0x000000b09034723c */ /* 0x040ff00000001834 */
[C---:B------:R-:W-:Y:S01]  /*6d80*/  HMMA.16816.F32 R56, R144.reuse, R178, R56 ;  /* 0x000000b29038723c */ /* 0x040fe20000001838 */
[----:B------:R-:W-:Y:S07]  /*6d90*/  LDSM.16.M88.4 R176, [R208+0x800] ;  /* 0x00080000d0b0783b */ /* 0x000fee0000000200 */
[C---:B--2---:R-:W-:Y:S08]  /*6da0*/  HMMA.16816.F32 R60, R144.reuse, R180, R60 ;  /* 0x000000b4903c723c */ /* 0x044ff0000000183c */
[----:B------:R-:W-:Y:S01]  /*6db0*/  HMMA.16816.F32 R64, R144, R182, R64 ;  /* 0x000000b69040723c */ /* 0x000fe20000001840 */
[----:B------:R-:W2:Y:S07]  /*6dc0*/  LDSM.16.M88.4 R144, [R221+0x3000] ;  /* 0x00300000dd90783b */ /* 0x000eae0000000200 */
[C---:B------:R-:W-:Y:S01]  /*6dd0*/  HMMA.16816.F32 R4, R184.reuse, R164, R4 ;  /* 0x000000a4b804723c */ /* 0x040fe20000001804 */
[----:B------:R-:W-:Y:S07]  /*6de0*/  LDSM.16.M88.4 R180, [R225+0x7800] ;  /* 0x00780000e1b4783b */ /* 0x000fee0000000200 */
[C---:B------:R-:W-:Y:S01]  /*6df0*/  HMMA.16816.F32 R8, R184.reuse, R166, R8 ;  /* 0x000000a6b808723c */ /* 0x040fe20000001808 */
[----:B------:R-:W3:Y:S07]  /*6e00*/  LDSM.16.M88.4 R164, [R208+0x1000] ;  /* 0x00100000d0a4783b */ /* 0x000eee0000000200 */
[C---:B------:R-:W-:Y:S08]  /*6e10*/  HMMA.16816.F32 R12, R184.reuse, R136, R12 ;  /* 0x00000088b80c723c */ /* 0x040ff0000000180c */
[C---:B------:R-:W-:Y:S01]  /*6e20*/  HMMA.16816.F32 R16, R184.reuse, R138, R16 ;  /* 0x0000008ab810723c */ /* 0x040fe20000001810 */
[----:B------:R-:W4:Y:S07]  /*6e30*/  LDSM.16.M88.4 R136, [R208+0x1800] ;  /* 0x00180000d088783b */ /* 0x000f2e0000000200 */
        /* <DEDUP_REMOVED lines=25> */
[C---:B---3--:R-:W-:Y:S08]  /*6fd0*/  HMMA.16816.F32 R20, R160.reuse, R164, R20 ;  /* 0x000000a4a014723c */ /* 0x048ff00000001814 */
[C---:B------:R-:W-:Y:S01]  /*6fe0*/  HMMA.16816.F32 R24, R160.reuse, R166, R24 ;  /* 0x000000a6a018723c */ /* 0x040fe20000001818 */
[----:B------:R-:W3:Y:S07]  /*6ff0*/  LDSM.16.M88.4 R164, [R225+0x5800] ;  /* 0x00580000e1a4783b */ /* 0x000eee0000000200 */
[C---:B----4-:R-:W-:Y:S08]  /*7000*/  HMMA.16816.F32 R28, R160.reuse, R136, R28 ;  /* 0x00000088a01c723c */ /* 0x050ff0000000181c */
[C---:B------:R-:W-:Y:S01]  /*7010*/  HMMA.16816.F32 R32, R160.reuse, R138, R32 ;  /* 0x0000008aa020723c */ /* 0x040fe20000001820 */
[----:B------:R-:W4:Y:S07]  /*7020*/  LDSM.16.M88.4 R136, [R225+0x6000] ;  /* 0x00600000e188783b */ /* 0x000f2e0000000200 */
[C---:B------:R-:W-:Y:S08]  /*7030*/  HMMA.16816.F32 R36, R160.reuse, R140, R36 ;  /* 0x0000008ca024723c */ /* 0x040ff00000001824 */
[C---:B------:R-:W-:Y:S01]  /*7040*/  HMMA.16816.F32 R40, R160.reuse, R142, R40 ;  /* 0x0000008ea028723c */ /* 0x040fe20000001828 */
[----:B------:R-:W3:Y:S07]  /*7050*/  LDSM.16.M88.4 R140, [R225+0x6800] ;  /* 0x00680000e18c783b */ /* 0x000eee0000000200 */
        /* <DEDUP_REMOVED lines=10> */
[----:B------:R-:W1:Y:S07]  /*7100*/  LDSM.16.M88.4 R160, [R204] ;  /* 0x00000000cca0783b */ /* 0x000e6e0000000200 */
        /* <DEDUP_REMOVED lines=9> */
[C---:B------:R-:W-:Y:S01]  /*71a0*/  HMMA.16816.F32 R32, R156.reuse, R166, R32 ;  /* 0x000000a69c20723c */ /* 0x040fe20000001820 */
[----:B------:R-:W-:Y:S07]  /*71b0*/  LDSM.16.M88.4 R164, [R221+0x4000] ;  /* 0x00400000dda4783b */ /* 0x000fee0000000200 */
[C---:B----4-:R-:W-:Y:S08]  /*71c0*/  HMMA.16816.F32 R36, R156.reuse, R136, R36 ;  /* 0x000000889c24723c */ /* 0x050ff00000001824 */
[C---:B------:R-:W-:Y:S01]  /*71d0*/  HMMA.16816.F32 R40, R156.reuse, R138, R40 ;  /* 0x0000008a9c28723c */ /* 0x040fe20000001828 */
[----:B------:R-:W3:Y:S07]  /*71e0*/  LDSM.16.M88.4 R136, [R203] ;  /* 0x00000000cb88783b */ /* 0x000eee0000000200 */
[C---:B------:R-:W-:Y:S08]  /*71f0*/  HMMA.16816.F32 R44, R156.reuse, R140, R44 ;  /* 0x0000008c9c2c723c */ /* 0x040ff0000000182c */
[C---:B------:R-:W-:Y:S01]  /*7200*/  HMMA.16816.F32 R48, R156.reuse, R142, R48 ;  /* 0x0000008e9c30723c */ /* 0x040fe20000001830 */
[----:B------:R-:W4:Y:S07]  /*7210*/  LDSM.16.M88.4 R140, [R202] ;  /* 0x00000000ca8c783b */ /* 0x000f2e0000000200 */
[C---:B------:R-:W-:Y:S08]  /*7220*/  HMMA.16816.F32 R52, R156.reuse, R148, R52 ;  /* 0x000000949c34723c */ /* 0x040ff00000001834 */
[C---:B------:R-:W-:Y:S01]  /*7230*/  HMMA.16816.F32 R56, R156.reuse, R150, R56 ;  /* 0x000000969c38723c */ /* 0x040fe20000001838 */
[----:B------:R-:W2:Y:S07]  /*7240*/  LDSM.16.M88.4 R148, [R201] ;  /* 0x00000000c994783b */ /* 0x000eae0000000200 */
[C---:B------:R-:W-:Y:S08]  /*7250*/  HMMA.16816.F32 R60, R156.reuse, R180, R60 ;  /* 0x000000b49c3c723c */ /* 0x040ff0000000183c */
[----:B------:R-:W-:Y:S01]  /*7260*/  HMMA.16816.F32 R64, R156, R182, R64 ;  /* 0x000000b69c40723c */ /* 0x000fe20000001840 */
[----:B------:R-:W-:Y:S07]  /*7270*/  LDSM.16.M88.4 R156, [R222+0x2000] ;  /* 0x00200000de9c783b */ /* 0x000fee0000000200 */
[C---:B------:R-:W-:Y:S01]  /*7280*/  HMMA.16816.F32 R4, R184.reuse, R188, R4 ;  /* 0x000000bcb804723c */ /* 0x040fe20000001804 */
[----:B------:R-:W-:Y:S07]  /*7290*/  LDSM.16.M88.4 R180, [R221+0x6800] ;  /* 0x00680000ddb4783b */ /* 0x000fee0000000200 */
        /* <DEDUP_REMOVED lines=18> */
[C---:B------:R-:W-:Y:S08]  /*73c0*/  HMMA.16816.F32 R56, R184.reuse, R150, R56 ;  /* 0x00000096b838723c */ /* 0x040ff00000001838 */
[C---:B-1----:R-:W-:Y:S08]  /*73d0*/  HMMA.16816.F32 R60, R184.reuse, R152, R60 ;  /* 0x00000098b83c723c */ /* 0x042ff0000000183c */
[----:B------:R-:W-:Y:S08]  /*73e0*/  HMMA.16816.F32 R64, R184, R154, R64 ;  /* 0x0000009ab840723c */ /* 0x000ff00000001840 */
[C---:B------:R-:W-:Y:S08]  /*73f0*/  HMMA.16816.F32 R4, R156.reuse, R164, R4 ;  /* 0x000000a49c04723c */ /* 0x040ff00000001804 */
[C---:B------:R-:W-:Y:S08]  /*7400*/  HMMA.16816.F32 R8, R156.reuse, R166, R8 ;  /* 0x000000a69c08723c */ /* 0x040ff00000001808 */
[C---:B--2---:R-:W-:Y:S08]  /*7410*/  HMMA.16816.F32 R12, R156.reuse, R144, R12 ;  /* 0x000000909c0c723c */ /* 0x044ff0000000180c */
        /* <DEDUP_REMOVED lines=16> */
[C---:B------:R-:W-:Y:S01]  /*7520*/  HMMA.16816.F32 R16, R192.reuse, R138, R16 ;  /* 0x0000008ac010723c */ /* 0x040fe20000001810 */
[----:B------:R-:W1:Y:S03]  /*7530*/  LDSM.16.M88.4 R136, [R208+0x5800] ;  /* 0x00580000d088783b */ /* 0x000e660000000200 */
[----:B-----5:R-:W-:Y:S02]  /*7540*/  FMUL.FTZ R3, R5, c[0x0][0x2ec] ;  /* 0x0000bb0005037a20 */ /* 0x020fe40000410000 */
        /* <DEDUP_REMOVED lines=111> */
[----:B------:R2:W1:Y:S10]  /*7c40*/  MUFU.TANH R158, R176 ;  /* 0x000000b0009e7308 */ /* 0x0004740000002400 */
[----:B------:R2:W1:Y:S10]  /*7c50*/  MUFU.TANH R170, R134 ;  /* 0x0000008600aa7308 */ /* 0x0004740000002400 */
        /* <DEDUP_REMOVED lines=33> */
[----:B---34-:R-:W-:Y:S02]  /*7e70*/  ULDC UR6, c[0x0][0x198] ;  /* 0x0000660000067ab9 */ /* 0x018fe40000000800 */
[----:B------:R-:W-:Y:S04]  /*7e80*/  ULEA UR6, -UR6, URZ, 0x7 ;  /* 0x0000003f06067291 */ /* 0x000fe8000f8e393f */
[----:B------:R-:W-:Y:S02]  /*7e90*/  USHF.R.S32.HI UR4, URZ, 0x1f, UR6 ;  /* 0x0000001f3f047899 */ /* 0x000fe40008011406 */
[----:B------:R-:W-:Y:S04]  /*7ea0*/  MOV R6, UR6 ;  /* 0x0000000600067c02 */ /* 0x000fe80008000f00 */
[----:B--2---:R-:W-:Y:S01]  /*7eb0*/  MOV R3, UR4 ;  /* 0x0000000400037c02 */ /* 0x004fe20008000f00 */
[----:B------:R-:W-:-:S05]  /*7ec0*/  @P6 BRA `(.L_x_2285) ;  /* 0x000003b000006947 */ /* 0x000fca0003800000 */
[----:B-1----:R-:W-:Y:S04]  /*7ed0*/  IABS R2, c[0x0][0x2d0] ;  /* 0x0000b40000027a13 */ /* 0x002fe80000000000 */
        /* <DEDUP_REMOVED lines=12> */
[----:B------:R-:W-:Y:S02]  /*7fa0*/  IMAD.MOV.U32 R3, RZ, RZ, c[0x0][0x2d0] ;  /* 0x0000b400ff037624 */ /* 0x000fe400078e00ff */
        /* <DEDUP_REMOVED lines=32> */
[----:B------:R-:W2:Y:S02]  /*81b0*/  LDG.E R4, [R16.64] ;  /* 0x0000000a10047981 */ /* 0x000ea4000c1e1900 */
[C---:B------:R-:W-:Y:S01]  /*81c0*/  IMAD.WIDE.U32 R6, R3.reuse, c[0x0][0x198], RZ ;  /* 0x0000660003067a25 */ /* 0x040fe200078e00ff */
[----:B------:R-:W-:Y:S01]  /*81d0*/  SHF.R.S32.HI R2, RZ, 0x1f, R3 ;  /* 0x0000001fff027819 */ /* 0x000fe20000011403 */
[----:B------:R-:W2:Y:S04]  /*81e0*/  LDG.E R5, [R14.64] ;  /* 0x0000000a0e057981 */ /* 0x000ea8000c1e1900 */
        /* <DEDUP_REMOVED lines=9> */
.L_x_2285:
        /* <DEDUP_REMOVED lines=22> */
[----:B-1----:R-:W-:Y:S01]  /*83e0*/  IADD3 R2, P0, R4, UR12, RZ ;  /* 0x0000000c04027c10 */ /* 0x002fe2000ff1e0ff */
        /* <DEDUP_REMOVED lines=13> */
.L_x_2284:
[----:B--234-:R-:W-:Y:S01]  /*84c0*/  FMNMX.FTZ R3, R172, R135, !PT ;  /* 0x00000087ac037209 */ /* 0x01cfe20007810000 */
[----:B------:R-:W-:Y:S01]  /*84d0*/  LDSM.16.MT88.4 R20, [R218+0xc000] ;  /* 0x00c00000da14783b */ /* 0x000fe20000004200 */
[----:B------:R-:W-:Y:S02]  /*84e0*/  FMNMX.FTZ R5, R164, R0, !PT ;  /* 0x00000000a4057209 */ /* 0x000fe40007810000 */
[----:B------:R-:W-:Y:S02]  /*84f0*/  FMNMX.FTZ R3, R168, R3, !PT ;  /* 0x00000003a8037209 */ /* 0x000fe40007810000 */
[----:B------:R-:W-:Y:S02]  /*8500*/  FMNMX.FTZ R5, R160, R5, !PT ;  /* 0x00000005a0057209 */ /* 0x000fe40007810000 */
[----:B------:R-:W-:Y:S01]  /*8510*/  FMNMX.FTZ R3, R8, R3, !PT ;  /* 0x0000000308037209 */ /* 0x000fe20007810000 */
[----:B------:R-:W-:Y:S01]  /*8520*/  LDSM.16.MT88.4 R28, [R217+0xc000] ;  /* 0x00c00000d91c783b */ /* 0x000fe20000004200 */
[----:B-1----:R-:W-:Y:S02]  /*8530*/  FMNMX.FTZ R2, R10, R5, !PT ;  /* 0x000000050a027209 */ /* 0x002fe40007810000 */
        /* <DEDUP_REMOVED lines=85> */
[----:B------:R-:W-:Y:S01]  /*8a90*/  ISETP.GT.AND P0, PT, R241, RZ, PT ;  /* 0x000000fff100720c */ /* 0x000fe20003f04270 */
        /* <DEDUP_REMOVED lines=8> */
[----:B------:R-:W-:Y:S02]  /*8b20*/  FFMA.FTZ R146, R146, c[0x0][0x23c], -R145 ;  /* 0x00008f0092927a23 */ /* 0x000fe40000010891 */
        /* <DEDUP_REMOVED lines=49> */
[----:B------:R-:W-:Y:S01]  /*8e40*/  FMUL.FTZ R66, R0, R70 ;  /* 0x0000004600427220 */ /* 0x000fe20000410000 */
[----:B-1----:R-:W-:Y:S01]  /*8e50*/  F2FP.PACK_AB R130, R140, R141 ;  /* 0x0000008d8c82723e */ /* 0x002fe200000000ff */
[C---:B------:R-:W-:Y:S02]  /*8e60*/  FMUL.FTZ R67, R0.reuse, R71 ;  /* 0x0000004700437220 */ /* 0x040fe40000410000 */
[----:B------:R-:W-:Y:S01]  /*8e70*/  LDSM.16.MT88.4 R100, [R216+0xf800] ;  /* 0x00f80000d864783b */ /* 0x000fe20000004200 */
[----:B------:R-:W-:Y:S02]  /*8e80*/  FFMA.FTZ R139, R0, R243, R139 ;  /* 0x000000f3008b7223 */ /* 0x000fe4000001008b */
        /* <DEDUP_REMOVED lines=39> */
[----:B------:R-:W1:Y:S01]  /*9100*/  MUFU.EX2 R113, R113 ;  /* 0x0000007100717308 */ /* 0x000e620000000800 */
        /* <DEDUP_REMOVED lines=12> */
[----:B------:R-:W-:Y:S01]  /*91d0*/  FMUL.FTZ R31, R0, R107 ;  /* 0x0000006b001f7220 */ /* 0x000fe20000410000 */
[----:B-1----:R-:W-:Y:S01]  /*91e0*/  F2FP.PACK_AB R70, R146, R113 ;  /* 0x000000719246723e */ /* 0x002fe200000000ff */
        /* <DEDUP_REMOVED lines=14> */
[----:B------:R-:W-:Y:S01]  /*92d0*/  MUFU.EX2 R106, R106 ;  /* 0x0000006a006a7308 */ /* 0x000fe20000000800 */
[----:B------:R-:W-:Y:S01]  /*92e0*/  LDSM.16.MT88.4 R96, [R216+0x13000] ;  /* 0x01300000d860783b */ /* 0x000fe20000004200 */
[--C-:B------:R-:W-:Y:S02]  /*92f0*/  FFMA.FTZ R153, R174, c[0x0][0x23c], -R145.reuse ;  /* 0x00008f00ae997a23 */ /* 0x100fe40000010891 */
[--C-:B------:R-:W-:Y:S02]  /*9300*/  FFMA.FTZ R156, R157, c[0x0][0x23c], -R144.reuse ;  /* 0x00008f009d9c7a23 */ /* 0x100fe40000010890 */
[C---:B------:R-:W-:Y:S03]  /*9310*/  HMMA.16816.F32 R36, R128.reuse, R44, R36 ;  /* 0x0000002c8024723c */ /* 0x040fe60000001824 */
[--C-:B------:R-:W-:Y:S01]  /*9320*/  FFMA.FTZ R157, R170, c[0x0][0x23c], -R145.reuse ;  /* 0x00008f00aa9d7a23 */ /* 0x100fe20000010891 */
[----:B------:R-:W4:Y:S01]  /*9330*/  MUFU.EX2 R107, R107 ;  /* 0x0000006b006b7308 */ /* 0x000f220000000800 */
        /* <DEDUP_REMOVED lines=9> */
[--C-:B------:R-:W-:Y:S02]  /*93d0*/  FFMA.FTZ R170, R246, c[0x0][0x23c], -R145.reuse ;  /* 0x00008f00f6aa7a23 */ /* 0x100fe40000010891 */
[--C-:B------:R-:W-:Y:S02]  /*93e0*/  FFMA.FTZ R173, R244, c[0x0][0x23c], -R145.reuse ;  /* 0x00008f00f4ad7a23 */ /* 0x100fe40000010891 */
[C---:B------:R-:W-:Y:S01]  /*93f0*/  HMMA.16816.F32 R44, R128.reuse, R52, R44 ;  /* 0x00000034802c723c */ /* 0x040fe2000000182c */
[----:B------:R-:W5:Y:S02]  /*9400*/  MUFU.EX2 R149, R149 ;  /* 0x0000009500957308 */ /* 0x000f640000000800 */
[--C-:B------:R-:W-:Y:S01]  /*9410*/  FFMA.FTZ R174, R242, c[0x0][0x23c], -R145.reuse ;  /* 0x00008f00f2ae7a23 */ /* 0x100fe20000010891 */
[----:B----4-:R-:W-:Y:S01]  /*9420*/  F2FP.PACK_AB R69, R107, R106 ;  /* 0x0000006a6b45723e */ /* 0x010fe200000000ff */
[--C-:B------:R-:W-:Y:S02]  /*9430*/  FFMA.FTZ R191, R191, c[0x0][0x23c], -R144.reuse ;  /* 0x00008f00bfbf7a23 */ /* 0x100fe40000010890 */
[C---:B------:R-:W-:Y:S01]  /*9440*/  FMUL.FTZ R52, R2.reuse, R80 ;  /* 0x0000005002347220 */ /* 0x040fe20000410000 */
[C---:B------:R-:W-:Y:S03]  /*9450*/  HMMA.16816.F32 R48, R128.reuse, R54, R48 ;  /* 0x000000368030723c */ /* 0x040fe60000001830 */
[----:B------:R-:W4:Y:S01]  /*9460*/  MUFU.EX2 R151, R151 ;  /* 0x0000009700977308 */ /* 0x000f220000000800 */
        /* <DEDUP_REMOVED lines=9> */
[--C-:B------:R-:W-:Y:S02]  /*9500*/  FFMA.FTZ R189, R190, c[0x0][0x23c], -R145.reuse ;  /* 0x00008f00bebd7a23 */ /* 0x100fe40000010891 */
[--C-:B------:R-:W-:Y:S02]  /*9510*/  FFMA.FTZ R187, R187, c[0x0][0x23c], -R144.reuse ;  /* 0x00008f00bbbb7a23 */ /* 0x100fe40000010890 */
[C---:B------:R-:W-:Y:S01]  /*9520*/  FMUL.FTZ R60, R2.reuse, R72 ;  /* 0x00000048023c7220 */ /* 0x040fe20000410000 */
[C---:B------:R-:W-:Y:S01]  /*9530*/  HMMA.16816.F32 R56, R128.reuse, R62, R56 ;  /* 0x0000003e8038723c */ /* 0x040fe20000001838 */
[----:B------:R-:W1:Y:S03]  /*9540*/  MUFU.EX2 R156, R156 ;  /* 0x0000009c009c7308 */ /* 0x000e660000000800 */
[----:B------:R-:W-:Y:S02]  /*9550*/  FMUL.FTZ R61, R2, R73 ;  /* 0x00000049023d7220 */ /* 0x000fe40000410000 */
[--C-:B------:R-:W-:Y:S02]  /*9560*/  FFMA.FTZ R190, R185, c[0x0][0x23c], -R144.reuse ;  /* 0x00008f00b9be7a23 */ /* 0x100fe40000010890 */
[C---:B------:R-:W-:Y:S03]  /*9570*/  FMUL.FTZ R62, R0.reuse, R74 ;  /* 0x0000004a003e7220 */ /* 0x040fe60000410000 */
[----:B------:R-:W1:Y:S01]  /*9580*/  MUFU.EX2 R157, R157 ;  /* 0x0000009d009d7308 */ /* 0x000e620000000800 */
[----:B------:R-:W-:Y:S02]  /*9590*/  FMUL.FTZ R63, R0, R75 ;  /* 0x0000004b003f7220 */ /* 0x000fe40000410000 */
[----:B------:R-:W1:Y:S01]  /*95a0*/  LDSM.16.MT88.4 R72, [R218+0xc800] ;  /* 0x00c80000da48783b */ /* 0x000e620000004200 */
[--C-:B------:R-:W-:Y:S02]  /*95b0*/  FFMA.FTZ R185, R186, c[0x0][0x23c], -R145.reuse ;  /* 0x00008f00bab97a23 */ /* 0x100fe40000010891 */
[--C-:B------:R-:W-:Y:S02]  /*95c0*/  FFMA.FTZ R184, R184, c[0x0][0x23c], -R145.reuse ;  /* 0x00008f00b8b87a23 */ /* 0x100fe40000010891 */
[C---:B--2---:R-:W-:Y:S02]  /*95d0*/  HMMA.16816.F32 R60, R128.reuse, R84, R60 ;  /* 0x00000054803c723c */ /* 0x044fe4000000183c */
[----:B------:R-:W-:Y:S01]  /*95e0*/  MUFU.EX2 R161, R161 ;  /* 0x000000a100a17308 */ /* 0x000fe20000000800 */
[--C-:B------:R-:W-:Y:S02]  /*95f0*/  FFMA.FTZ R183, R183, c[0x0][0x23c], -R144.reuse ;  /* 0x00008f00b7b77a23 */ /* 0x100fe40000010890 */
[--C-:B------:R-:W-:Y:S02]  /*9600*/  FFMA.FTZ R186, R181, c[0x0][0x23c], -R144.reuse ;  /* 0x00008f00b5ba7a23 */ /* 0x100fe40000010890 */
[--C-:B------:R-:W-:Y:S01]  /*9610*/  FFMA.FTZ R180, R180, c[0x0][0x23c], -R145.reuse ;  /* 0x00008f00b4b47a23 */ /* 0x100fe20000010891 */
[----:B------:R-:W-:Y:S01]  /*9620*/  HMMA.16816.F32 R64, R128, R86, R64 ;  /* 0x000000568040723c */ /* 0x000fe20000001840 */
[----:B------:R-:W2:Y:S03]  /*9630*/  LDSM.16.MT88.4 R84, [R216+0xc800] ;  /* 0x00c80000d854783b */ /* 0x000ea60000004200 */
[----:B------:R-:W2:Y:S01]  /*9640*/  MUFU.EX2 R162, R162 ;  /* 0x000000a200a27308 */ /* 0x000ea20000000800 */
[--C-:B------:R-:W-:Y:S02]  /*9650*/  FFMA.FTZ R181, R182, c[0x0][0x23c], -R145.reuse ;  /* 0x00008f00b6b57a23 */ /* 0x100fe40000010891 */
[--C-:B------:R-:W-:Y:S01]  /*9660*/  FFMA.FTZ R179, R179, c[0x0][0x23c], -R144.reuse ;  /* 0x00008f00b3b37a23 */ /* 0x100fe20000010890 */
[C---:B---3--:R-:W-:Y:S05]  /*9670*/  HMMA.16816.F32 R4, R68.reuse, R76, R4 ;  /* 0x0000004c4404723c */ /* 0x048fea0000001804 */
[--C-:B------:R-:W-:Y:S01]  /*9680*/  FFMA.FTZ R182, R177, c[0x0][0x23c], -R144.reuse ;  /* 0x00008f00b1b67a23 */ /* 0x100fe20000010890 */
[----:B------:R-:W-:Y:S01]  /*9690*/  MUFU.EX2 R163, R163 ;  /* 0x000000a300a37308 */ /* 0x000fe20000000800 */
[--C-:B------:R-:W-:Y:S01]  /*96a0*/  FFMA.FTZ R177, R178, c[0x0][0x23c], -R145.reuse ;  /* 0x00008f00b2b17a23 */ /* 0x100fe20000010891 */
[C---:B------:R-:W-:Y:S01]  /*96b0*/  HMMA.16816.F32 R8, R68.reuse, R78, R8 ;  /* 0x0000004e4408723c */ /* 0x040fe20000001808 */
[----:B------:R-:W3:Y:S03]  /*96c0*/  LDSM.16.MT88.4 R76, [R219+0x10800] ;  /* 0x01080000db4c783b */ /* 0x000ee60000004200 */
[--C-:B------:R-:W-:Y:S02]  /*96d0*/  FFMA.FTZ R134, R134, c[0x0][0x23c], -R144.reuse ;  /* 0x00008f0086867a23 */ /* 0x100fe40000010890 */
[----:B------:R-:W-:Y:S02]  /*96e0*/  FFMA.FTZ R145, R176, c[0x0][0x23c], -R145 ;  /* 0x00008f00b0917a23 */ /* 0x000fe40000010891 */
[----:B------:R-:W2:Y:S01]  /*96f0*/  MUFU.EX2 R164, R164 ;  /* 0x000000a400a47308 */ /* 0x000ea20000000800 */
[----:B------:R-:W-:Y:S01]  /*9700*/  FFMA.FTZ R144, R133, c[0x0][0x23c], -R144 ;  /* 0x00008f0085907a23 */ /* 0x000fe20000010890 */
[C---:B-1----:R-:W-:Y:S03]  /*9710*/  HMMA.16816.F32 R12, R68.reuse, R72, R12 ;  /* 0x00000048440c723c */ /* 0x042fe6000000180c */
[----:B------:R-:W-:Y:S02]  /*9720*/  FADD.FTZ R138, R138, R139 ;  /* 0x0000008b8a8a7221 */ /* 0x000fe40000010000 */
[----:B------:R-:W-:Y:S03]  /*9730*/  FFMA.FTZ R143, R2, R245, R143 ;  /* 0x000000f5028f7223 */ /* 0x000fe6000001008f */
[----:B------:R-:W-:Y:S01]  /*9740*/  MUFU.EX2 R166, R166 ;  /* 0x000000a600a67308 */ /* 0x000fe20000000800 */
[C---:B------:R-:W-:Y:S01]  /*9750*/  HMMA.16816.F32 R16, R68.reuse, R74, R16 ;  /* 0x0000004a4410723c */ /* 0x040fe20000001810 */
[----:B------:R-:W1:Y:S02]  /*9760*/  LDSM.16.MT88.4 R72, [R218+0x10800] ;  /* 0x01080000da48783b */ /* 0x000e640000004200 */
[----:B------:R-:W-:Y:S05]  /*9770*/  FADD.FTZ R142, R142, R143 ;  /* 0x0000008f8e8e7221 */ /* 0x000fea0000010000 */
[C---:B------:R-:W-:Y:S01]  /*9780*/  HMMA.16816.F32 R20, R68.reuse, R80, R20 ;  /* 0x000000504414723c */ /* 0x040fe20000001814 */
[----:B------:R-:W1:Y:S03]  /*9790*/  MUFU.EX2 R165, R165 ;  /* 0x000000a500a57308 */ /* 0x000e660000000800 */
[----:B------:R-:W-:Y:S04]  /*97a0*/  FADD.FTZ R141, R141, R142 ;  /* 0x0000008e8d8d7221 */ /* 0x000fe80000010000 */
[C---:B------:R-:W-:Y:S01]  /*97b0*/  HMMA.16816.F32 R24, R68.reuse, R82, R24 ;  /* 0x000000524418723c */ /* 0x040fe20000001818 */
[----:B------:R-:W4:Y:S02]  /*97c0*/  LDSM.16.MT88.4 R80, [R217+0x10800] ;  /* 0x01080000d950783b */ /* 0x000f240000004200 */
[----:B------:R-:W-:Y:S01]  /*97d0*/  MUFU.EX2 R167, R167 ;  /* 0x000000a700a77308 */ /* 0x000fe20000000800 */
[----:B------:R-:W-:Y:S04]  /*97e0*/  FADD.FTZ R141, R140, R141 ;  /* 0x0000008d8c8d7221 */ /* 0x000fe80000010000 */
[C---:B--2---:R-:W-:Y:S04]  /*97f0*/  HMMA.16816.F32 R28, R68.reuse, R84, R28 ;  /* 0x00000054441c723c */ /* 0x044fe8000000181c */
[----:B------:R-:W-:Y:S01]  /*9800*/  FADD.FTZ R104, R104, R141 ;  /* 0x0000008d68687221 */ /* 0x000fe20000010000 */
[----:B------:R-:W2:Y:S03]  /*9810*/  MUFU.EX2 R168, R168 ;  /* 0x000000a800a87308 */ /* 0x000ea60000000800 */
[C---:B------:R-:W-:Y:S01]  /*9820*/  HMMA.16816.F32 R32, R68.reuse, R86, R32 ;  /* 0x000000564420723c */ /* 0x040fe20000001820 */
[----:B------:R-:W2:Y:S03]  /*9830*/  LDSM.16.MT88.4 R84, [R219+0xd000] ;  /* 0x00d00000db54783b */ /* 0x000ea60000004200 */
[----:B------:R-:W-:Y:S03]  /*9840*/  FADD.FTZ R104, R105, R104 ;  /* 0x0000006869687221 */ /* 0x000fe60000010000 */
[----:B------:R-:W-:Y:S01]  /*9850*/  MUFU.EX2 R169, R169 ;  /* 0x000000a900a97308 */ /* 0x000fe20000000800 */
[C---:B---3--:R-:W-:Y:S08]  /*9860*/  HMMA.16816.F32 R36, R68.reuse, R76, R36 ;  /* 0x0000004c4424723c */ /* 0x048ff00000001824 */
[C---:B------:R-:W-:Y:S01]  /*9870*/  HMMA.16816.F32 R40, R68.reuse, R78, R40 ;  /* 0x0000004e4428723c */ /* 0x040fe20000001828 */
[----:B------:R-:W3:Y:S01]  /*9880*/  LDSM.16.MT88.4 R76, [R218+0xd000] ;  /* 0x00d00000da4c783b */ /* 0x000ee20000004200 */
[----:B------:R-:W2:Y:S06]  /*9890*/  MUFU.EX2 R170, R170 ;  /* 0x000000aa00aa7308 */ /* 0x000eac0000000800 */
        /* <DEDUP_REMOVED lines=14> */
[----:B-----5:R-:W-:Y:S02]  /*9980*/  F2FP.PACK_AB R68, R150, R149 ;  /* 0x000000959644723e */ /* 0x020fe400000000ff */
[----:B------:R-:W-:Y:S03]  /*9990*/  F2FP.PACK_AB R69, R152, R151 ;  /* 0x000000979845723e */ /* 0x000fe600000000ff */
[----:B------:R-:W-:Y:S02]  /*99a0*/  F2FP.PACK_AB R70, R154, R153 ;  /* 0x000000999a46723e */ /* 0x000fe400000000ff */
[----:B------:R-:W-:Y:S02]  /*99b0*/  F2FP.PACK_AB R71, R156, R155 ;  /* 0x0000009b9c47723e */ /* 0x000fe400000000ff */
[----:B------:R-:W5:Y:S05]  /*99c0*/  MUFU.EX2 R192, R192 ;  /* 0x000000c000c07308 */ /* 0x000f6a0000000800 */
[C---:B--2---:R-:W-:Y:S05]  /*99d0*/  HMMA.16816.F32 R4, R68.reuse, R84, R4 ;  /* 0x000000544404723c */ /* 0x044fea0000001804 */
[----:B------:R-:W-:Y:S03]  /*99e0*/  MUFU.EX2 R193, R193 ;  /* 0x000000c100c17308 */ /* 0x000fe60000000800 */
        /* <DEDUP_REMOVED lines=35> */
[----:B------:R-:W-:Y:S03]  /*9c20*/  F2FP.PACK_AB R69, R160, R159 ;  /* 0x0000009fa045723e */ /* 0x000fe600000000ff */
[----:B------:R-:W-:Y:S01]  /*9c30*/  F2FP.PACK_AB R70, R162, R161 ;  /* 0x000000a1a246723e */ /* 0x000fe200000000ff */
[----:B------:R-:W-:Y:S01]  /*9c40*/  MUFU.EX2 R180, R180 ;  /* 0x000000b400b47308 */ /* 0x000fe20000000800 */
[----:B------:R-:W-:Y:S07]  /*9c50*/  F2FP.PACK_AB R71, R164, R163 ;  /* 0x000000a3a447723e */ /* 0x000fee00000000ff */
[C---:B-1----:R-:W-:Y:S02]  /*9c60*/  HMMA.16816.F32 R4, R68.reuse, R72, R4 ;  /* 0x000000484404723c */ /* 0x042fe40000001804 */
[----:B------:R-:W1:Y:S06]  /*9c70*/  MUFU.EX2 R181, R181 ;  /* 0x000000b500b57308 */ /* 0x000e6c0000000800 */
        /* <DEDUP_REMOVED lines=30> */
[----:B------:R-:W-:Y:S03]  /*9e60*/  F2FP.PACK_AB R69, R168, R167 ;  /* 0x000000a7a845723e */ /* 0x000fe600000000ff */
[----:B------:R-:W-:Y:S02]  /*9e70*/  F2FP.PACK_AB R70, R170, R169 ;  /* 0x000000a9aa46723e */ /* 0x000fe400000000ff */
[----:B------:R-:W-:Y:S07]  /*9e80*/  F2FP.PACK_AB R71, R172, R171 ;  /* 0x000000abac47723e */ /* 0x000fee00000000ff */
        /* <DEDUP_REMOVED lines=26> */
[----:B------:R-:W-:Y:S02]  /*a030*/  F2FP.PACK_AB R70, R194, R193 ;  /* 0x000000c1c246723e */ /* 0x000fe400000000ff */
[----:B------:R-:W-:Y:S07]  /*a040*/  F2FP.PACK_AB R71, R196, R191 ;  /* 0x000000bfc447723e */ /* 0x000fee00000000ff */
[C---:B--2---:R-:W-:Y:S08]  /*a050*/  HMMA.16816.F32 R4, R68.reuse, R76, R4 ;  /* 0x0000004c4404723c */ /* 0x044ff00000001804 */
        /* <DEDUP_REMOVED lines=25> */
[----:B------:R-:W-:Y:S02]  /*a1f0*/  F2FP.PACK_AB R70, R184, R185 ;  /* 0x000000b9b846723e */ /* 0x000fe400000000ff */
[----:B------:R-:W-:Y:S07]  /*a200*/  F2FP.PACK_AB R71, R186, R183 ;  /* 0x000000b7ba47723e */ /* 0x000fee00000000ff */
[C---:B--2---:R-:W-:Y:S08]  /*a210*/  HMMA.16816.F32 R4, R68.reuse, R76, R4 ;  /* 0x0000004c4404723c */ /* 0x044ff00000001804 */
        /* <DEDUP_REMOVED lines=21> */
[----:B------:R-:W-:Y:S02]  /*a370*/  F2FP.PACK_AB R70, R176, R177 ;  /* 0x000000b1b046723e */ /* 0x000fe400000000ff */
[----:B------:R-:W-:Y:S07]  /*a380*/  F2FP.PACK_AB R71, R133, R134 ;  /* 0x000000868547723e */ /* 0x000fee00000000ff */
[C---:B------:R-:W-:Y:S07]  /*a390*/  HMMA.16816.F32 R128, R68.reuse, R124, R4 ;  /* 0x0000007c4480723c */ /* 0x040fee0000001804 */
[----:B------:R-:W-:Y:S01]  /*a3a0*/  FADD.FTZ R5, R137, R138 ;  /* 0x0000008a89057221 */ /* 0x000fe20000010000 */
[C---:B------:R-:W-:Y:S04]  /*a3b0*/  HMMA.16816.F32 R124, R68.reuse, R126, R8 ;  /* 0x0000007e447c723c */ /* 0x040fe80000001808 */
[----:B------:R-:W-:Y:S04]  /*a3c0*/  FADD.FTZ R5, R136, R5 ;  /* 0x0000000588057221 */ /* 0x000fe80000010000 */
[C---:B------:R-:W-:Y:S04]  /*a3d0*/  HMMA.16816.F32 R120, R68.reuse, R116, R12 ;  /* 0x000000744478723c */ /* 0x040fe8000000180c */
[----:B------:R-:W-:Y:S02]  /*a3e0*/  FADD.FTZ R0, R106, R5 ;  /* 0x000000056a007221 */ /* 0x000fe40000010000 */
[----:B------:R-:W-:Y:S02]  /*a3f0*/  FADD.FTZ R5, R113, R104 ;  /* 0x0000006871057221 */ /* 0x000fe40000010000 */
[C---:B------:R-:W-:Y:S04]  /*a400*/  HMMA.16816.F32 R116, R68.reuse, R118, R16 ;  /* 0x000000764474723c */ /* 0x040fe80000001810 */
[----:B------:R-:W-:Y:S02]  /*a410*/  FADD.FTZ R146, R146, R5 ;  /* 0x0000000592927221 */ /* 0x000fe40000010000 */
[----:B------:R-:W-:Y:S01]  /*a420*/  FADD.FTZ R0, R107, R0 ;  /* 0x000000006b007221 */ /* 0x000fe20000010000 */
[----:B------:R-:W2:Y:S01]  /*a430*/  LDSM.16.MT88.4 R4, [R216+0x13800] ;  /* 0x01380000d804783b */ /* 0x000ea20000004200 */
[----:B------:R-:W-:Y:S01]  /*a440*/  FADD.FTZ R149, R149, R146 ;  /* 0x0000009295957221 */ /* 0x000fe20000010000 */
[C---:B------:R-:W-:Y:S03]  /*a450*/  HMMA.16816.F32 R112, R68.reuse, R108, R20 ;  /* 0x0000006c4470723c */ /* 0x040fe60000001814 */
[----:B------:R-:W-:Y:S01]  /*a460*/  FADD.FTZ R147, R147, R0 ;  /* 0x0000000093937221 */ /* 0x000fe20000010000 */
[----:B------:R-:W-:Y:S01]  /*a470*/  IADD3 R0, R241, -0x1, RZ ;  /* 0xfffffffff1007810 */ /* 0x000fe20007ffe0ff */
[----:B------:R-:W-:Y:S02]  /*a480*/  FADD.FTZ R150, R150, R149 ;  /* 0x0000009596967221 */ /* 0x000fe40000010000 */
[----:B------:R-:W-:Y:S01]  /*a490*/  FADD.FTZ R148, R148, R147 ;  /* 0x0000009394947221 */ /* 0x000fe20000010000 */
[C---:B------:R-:W-:Y:S04]  /*a4a0*/  HMMA.16816.F32 R108, R68.reuse, R110, R24 ;  /* 0x0000006e446c723c */ /* 0x040fe80000001818 */
[----:B------:R-:W-:Y:S01]  /*a4b0*/  FADD.FTZ R151, R151, R148 ;  /* 0x0000009497977221 */ /* 0x000fe20000010000 */
[----:B------:R-:W-:Y:S01]  /*a4c0*/  MOV R241, R0 ;  /* 0x0000000000f17202 */ /* 0x000fe20000000f00 */
[----:B------:R-:W-:Y:S01]  /*a4d0*/  FADD.FTZ R153, R153, R150 ;  /* 0x0000009699997221 */ /* 0x000fe20000010000 */
[----:B------:R-:W-:Y:S01]  /*a4e0*/  MOV R0, R3 ;  /* 0x0000000300007202 */ /* 0x000fe20000000f00 */
        /* <DEDUP_REMOVED lines=13> */
[C---:B------:R-:W-:Y:S04]  /*a5c0*/  HMMA.16816.F32 R92, R68.reuse, R94, R40 ;  /* 0x0000005e445c723c */ /* 0x040fe80000001828 */
        /* <DEDUP_REMOVED lines=23> */
[----:B------:R-:W-:Y:S04]  /*a740*/  HMMA.16816.F32 R68, R68, R6, R64 ;  /* 0x000000064444723c */ /* 0x000fe80000001840 */
[----:B------:R-:W-:Y:S02]  /*a750*/  FADD.FTZ R188, R188, R193 ;  /* 0x000000c1bcbc7221 */ /* 0x000fe40000010000 */
[----:B------:R-:W-:Y:S02]  /*a760*/  FADD.FTZ R187, R187, R196 ;  /* 0x000000c4bbbb7221 */ /* 0x000fe40000010000 */
[----:B------:R-:W-:Y:S04]  /*a770*/  FADD.FTZ R188, R189, R188 ;  /* 0x000000bcbdbc7221 */ /* 0x000fe80000010000 */
[----:B------:R-:W-:Y:S02]  /*a780*/  FADD.FTZ R190, R190, R187 ;  /* 0x000000bbbebe7221 */ /* 0x000fe40000010000 */
        /* <DEDUP_REMOVED lines=13> */
.L_x_2282:
        /* <DEDUP_REMOVED lines=220> */
.L_x_2288:
[----:B------:R-:W-:Y:S05]  /*b620*/  BSYNC B0 ;  /* 0x0000000000007941 */ /* 0x000fea0003800000 */
.L_x_2287:
        /* <DEDUP_REMOVED lines=47> */
.L_x_2289:
        /* <DEDUP_REMOVED lines=14> */
.L_x_8227:


//--------------------- .text._ZN5flash24flash_fwd_splitkv_kernelI23Flash_fwd_kernel_traitsILi128ELi64ELi128ELi4ELb0ELb0EN7cutlass6half_tE19Flash_kernel_traitsILi128ELi64ELi128ELi4ES3_EELb1ELb0ELb0ELb1ELb1ELb0ELb1ELb0EEEvNS_16Flash_fwd_paramsE --------------------------
	.section	.text._ZN5flash24flash_fwd_splitkv_kernelI23Flash_fwd_kernel_traitsILi128ELi64ELi128ELi4ELb0ELb0EN7cutlass6half_tE19Flash_kernel_traitsILi128ELi64ELi128ELi4ES3_EELb1ELb0ELb0ELb1ELb1ELb0ELb1ELb0EEEvNS_16Flash_fwd_paramsE,"ax",@progbits
	.sectioninfo	@"SHI_REGISTERS=242"
	.align	128
        .global         _ZN5flash24flash_fwd_splitkv_kernelI23Flash_fwd_kernel_traitsILi128ELi64ELi128ELi4ELb0ELb0EN7cutlass6half_tE19Flash_kernel_traitsILi128ELi64ELi128ELi4ES3_EELb1ELb0ELb0ELb1ELb1ELb0ELb1ELb0EEEvNS_16Flash_fwd_paramsE
        .type           _ZN5flash24flash_fwd_splitkv_kernelI23Flash_fwd_kernel_traitsILi128ELi64ELi128ELi4ELb0ELb0EN7cutlass6half_tE19Flash_kernel_traitsILi128ELi64ELi128ELi4ES3_EELb1ELb0ELb0ELb1ELb1ELb0ELb1ELb0EEEvNS_16Flash_fwd_paramsE,@function
        .size           _ZN5flash24flash_fwd_splitkv_kernelI23Flash_fwd_kernel_traitsILi128ELi64ELi128ELi4ELb0ELb0EN7cutlass6half_tE19Flash_kernel_traitsILi128ELi64ELi128ELi4ES3_EELb1ELb0ELb0ELb1ELb1ELb0ELb1ELb0EEEvNS_16Flash_fwd_paramsE,(.L_x_8228 - _ZN5flash24flash_fwd_splitkv_kernelI23Flash_fwd_kernel_traitsILi128ELi64ELi128ELi4ELb0ELb0EN7cutlass6half_tE19Flash_kernel_traitsILi128ELi64ELi128ELi4ES3_EELb1ELb0ELb0ELb1ELb1ELb0ELb1ELb0EEEvNS_16Flash_fwd_paramsE)
        .other          _ZN5flash24flash_fwd_splitkv_kernelI23Flash_fwd_kernel_traitsILi128ELi64ELi128ELi4ELb0ELb0EN7cutlass6half_tE19Flash_kernel_traitsILi128ELi64ELi128ELi4ES3_EELb1ELb0ELb0ELb1ELb1ELb0ELb1ELb0EEEvNS_16Flash_fwd_paramsE,@"STO_CUDA_ENTRY STV_DEFAULT"
_ZN5flash24flash_fwd_splitkv_kernelI23Flash_fwd_kernel_traitsILi128ELi64ELi128ELi4ELb0ELb0EN7cutlass6half_tE19Flash_kernel_traitsILi128ELi64ELi128ELi4ES3_EELb1ELb0ELb0ELb1ELb1ELb0ELb1ELb0EEEvNS_16Flash_fwd_paramsE:
.text._ZN5flash24flash_fwd_splitkv_kernelI23Flash_fwd_kernel_traitsILi128ELi64ELi128ELi4ELb0ELb0EN7cutlass6half_tE19Flash_kernel_traitsILi128ELi64ELi128ELi4ES3_EELb1ELb0ELb0ELb1ELb1ELb0ELb1ELb0EEEvNS_16Flash_fwd_paramsE:
[----:B------:R-:W-:Y:S02]  /*0000*/  MOV R1, c[0x0][0x28] ;  /* 0x00000a0000017a02 */ /* 0x000fe40000000f00 */
[----:B------:R-:W1:Y:S01]  /*0010*/  I2F.U32.RP R6, c[0x0][0x1c0] ;  /* 0x0000700000067b06 */ /* 0x000e620000209000 */
[----:B------:R-:W2:Y:S01]  /*0020*/  S2R R0, SR_CTAID.Z ;  /* 0x0000000000007919 */ /* 0x000ea20000002700 */
[----:B------:R-:W-:Y:S01]  /*0030*/  ISETP.NE.U32.AND P1, PT, RZ, c[0x0][0x250], PT ;  /* 0x00009400ff007a0c */ /* 0x000fe20003f25070 */
[----:B------:R-:W-:Y:S01]  /*0040*/  IMAD.MOV.U32 R20, RZ, RZ, RZ ;  /* 0x000000ffff147224 */ /* 0x000fe200078e00ff */
[----:B------:R-:W-:Y:S01]  /*0050*/  ISETP.NE.U32.AND P0, PT, RZ, c[0x0][0x258], PT ;  /* 0x00009600ff007a0c */ /* 0x000fe20003f05070 */
[----:B------:R-:W-:Y:S01]  /*0060*/  ULDC.64 UR10, c[0x0][0x118] ;  /* 0x00004600000a7ab9 */ /* 0x000fe20000000a00 */
[----:B------:R-:W-:Y:S02]  /*0070*/  ISETP.NE.U32.AND P2, PT, RZ, c[0x0][0x1c0], PT ;  /* 0x00007000ff007a0c */ /* 0x000fe40003f45070 */
[----:B------:R-:W-:Y:S02]  /*0080*/  ISETP.NE.AND.EX P1, PT, RZ, c[0x0][0x254], PT, P1 ;  /* 0x00009500ff007a0c */ /* 0x000fe40003f25310 */
[----:B------:R-:W-:Y:S01]  /*0090*/  ISETP.NE.AND.EX P0, PT, RZ, c[0x0][0x25c], PT, P0 ;  /* 0x00009700ff007a0c */ /* 0x000fe20003f05300 */
[----:B-1----:R-:W1:Y:S02]  /*00a0*/  MUFU.RCP R4, R6 ;  /* 0x0000000600047308 */ /* 0x002e640000001000 */
[----:B-1----:R-:W-:-:S06]  /*00b0*/  IADD3 R4, R4, 0xffffffe, RZ ;  /* 0x0ffffffe04047810 */ /* 0x002fcc0007ffe0ff */
[----:B------:R-:W1:Y:S02]  /*00c0*/  F2I.FTZ.U32.TRUNC.NTZ R3, R4 ;  /* 0x0000000400037305 */ /* 0x000e64000021f000 */
[----:B-1----:R-:W-:-:S04]  /*00d0*/  IMAD.MOV R2, RZ, RZ, -R3 ;  /* 0x000000ffff027224 */ /* 0x002fc800078e0a03 */
[----:B------:R-:W-:Y:S02]  /*00e0*/  IMAD R5, R2, c[0x0][0x1c0], RZ ;  /* 0x0000700002057a24 */ /* 0x000fe400078e02ff */
[----:B------:R-:W-:-:S04]  /*00f0*/  IMAD.MOV.U32 R2, RZ, RZ, RZ ;  /* 0x000000ffff027224 */ /* 0x000fc800078e00ff */
[----:B------:R-:W-:-:S06]  /*0100*/  IMAD.HI.U32 R5, R3, R5, R2 ;  /* 0x0000000503057227 */ /* 0x000fcc00078e0002 */
[----:B--2---:R-:W-:-:S04]  /*0110*/  IMAD.HI.U32 R230, R5, R0, RZ ;  /* 0x0000000005e67227 */ /* 0x004fc800078e00ff */
[----:B------:R-:W-:Y:S02]  /*0120*/  IMAD.MOV R3, RZ, RZ, -R230 ;  /* 0x000000ffff037224 */ /* 0x000fe400078e0ae6 */
[----:B------:R-:W-:Y:S02]  /*0130*/  @P1 IMAD.MOV.U32 R5, RZ, RZ, 0x4 ;  /* 0x00000004ff051424 */ /* 0x000fe400078e00ff */
[----:B------:R-:W-:-:S05]  /*0140*/  IMAD R3, R3, c[0x0][0x1c0], R0 ;  /* 0x0000700003037a24 */ /* 0x000fca00078e0200 */
[----:B------:R-:W-:-:S13]  /*0150*/  ISETP.GE.U32.AND P4, PT, R3, c[0x0][0x1c0], PT ;  /* 0x0000700003007a0c */ /* 0x000fda0003f86070 */
[----:B------:R-:W-:Y:S02]  /*0160*/  @P4 IADD3 R3, R3, -c[0x0][0x1c0], RZ ;  /* 0x8000700003034a10 */ /* 0x000fe40007ffe0ff */
[----:B------:R-:W-:Y:S02]  /*0170*/  @P4 IADD3 R230, R230, 0x1, RZ ;  /* 0x00000001e6e64810 */ /* 0x000fe40007ffe0ff */
[----:B------:R-:W-:Y:S01]  /*0180*/  ISETP.GE.U32.AND P3, PT, R3, c[0x0][0x1c0], PT ;  /* 0x0000700003007a0c */ /* 0x000fe20003f66070 */
[----:B------:R-:W-:-:S12]  /*0190*/  @P0 IMAD.MOV.U32 R3, RZ, RZ, 0x4 ;  /* 0x00000004ff030424 */ /* 0x000fd800078e00ff */
[----:B------:R-:W-:Y:S02]  /*01a0*/  @P3 IADD3 R230, R230, 0x1, RZ ;  /* 0x00000001e6e63810 */ /* 0x000fe40007ffe0ff */
[----:B------:R-:W-:-:S05]  /*01b0*/  @!P2 LOP3.LUT R230, RZ, c[0x0][0x1c0], RZ, 0x33, !PT ;  /* 0x00007000ffe6aa12 */ /* 0x000fca00078e33ff */
[----:B------:R-:W-:-:S04]  /*01c0*/  @P1 IMAD.WIDE R4, R230, R5, c[0x0][0x250] ;  /* 0x00009400e6041625 */ /* 0x000fc800078e0205 */
[----:B------:R-:W-:Y:S01]  /*01d0*/  @P0 IMAD.WIDE R6, R230, R3, c[0x0][0x258] ;  /* 0x00009600e6060625 */ /* 0x000fe200078e0203 */
[----:B------:R-:W2:Y:S04]  /*01e0*/  @P1 LDG.E R20, [R4.64] ;  /* 0x0000000a04141981 */ /* 0x000ea8000c1e1900 */
[----:B------:R-:W2:Y:S01]  /*01f0*/  @P0 LDG.E R39, [R6.64] ;  /* 0x0000000a06270981 */ /* 0x000ea2000c1e1900 */
[----:B------:R-:W-:Y:S01]  /*0200*/  @!P0 ISETP.NE.U32.AND P2, PT, RZ, c[0x0][0x268], PT ;  /* 0x00009a00ff008a0c */ /* 0x000fe20003f45070 */
[----:B------:R-:W-:Y:S02]  /*0210*/  IMAD.MOV R17, RZ, RZ, -R230 ;  /* 0x000000ffff117224 */ /* 0x000fe400078e0ae6 */
[----:B------:R-:W1:Y:S01]  /*0220*/  S2R R19, SR_CTAID.X ;  /* 0x0000000000137919 */ /* 0x000e620000002500 */
[----:B------:R-:W-:Y:S01]  /*0230*/  @!P0 ISETP.NE.AND.EX P2, PT, RZ, c[0x0][0x26c], PT, P2 ;  /* 0x00009b00ff008a0c */ /* 0x000fe20003f45320 */
[----:B------:R-:W-:-:S03]  /*0240*/  IMAD R17, R17, c[0x0][0x1c0], R0 ;  /* 0x0000700011117a24 */ /* 0x000fc600078e0200 */
[----:B------:R-:W-:Y:S01]  /*0250*/  @!P0 SEL R3, RZ, c[0x0][0x21c], !P2 ;  /* 0x00008700ff038a07 */ /* 0x000fe20005000000 */
[----:B-1----:R-:W-:-:S05]  /*0260*/  IMAD.SHL.U32 R129, R19, 0x40, RZ ;  /* 0x0000004013817824 */ /* 0x002fca00078e00ff */
[----:B------:R-:W-:Y:S01]  /*0270*/  ISETP.GE.AND P1, PT, R129, c[0x0][0x214], PT ;  /* 0x0000850081007a0c */ /* 0x000fe20003f26270 */
[--C-:B--2---:R-:W-:Y:S01]  /*0280*/  @P0 IMAD.IADD R39, R39, 0x1, -R20.reuse ;  /* 0x0000000127270824 */ /* 0x104fe200078e0a14 */
[----:B------:R-:W-:-:S11]  /*0290*/  @!P0 IADD3 R39, R3, c[0x0][0x218], -R20 ;  /* 0x0000860003278a10 */ /* 0x000fd60007ffe814 */
[----:B------:R-:W-:Y:S05]  /*02a0*/  @P1 EXIT ;  /* 0x000000000000194d */ /* 0x000fea0003800000 */
[----:B------:R-:W-:Y:S01]  /*02b0*/  IABS R3, c[0x0][0x10] ;  /* 0x0000040000037a13 */ /* 0x000fe20000000000 */
[----:B------:R-:W-:-:S03]  /*02c0*/  IMAD.MOV.U32 R5, RZ, RZ, c[0x0][0x218] ;  /* 0x00008600ff057624 */ /* 0x000fc600078e00ff */
[----:B------:R-:W1:Y:S02]  /*02d0*/  I2F.RP R0, R3 ;  /* 0x0000000300007306 */ /* 0x000e640000209400 */
[----:B------:R-:W-:-:S04]  /*02e0*/  IADD3 R5, R5, 0x7f, RZ ;  /* 0x0000007f05057810 */ /* 0x000fc80007ffe0ff */
[----:B------:R-:W-:-:S04]  /*02f0*/  SHF.R.S32.HI R4, RZ, 0x1f, R5 ;  /* 0x0000001fff047819 */ /* 0x000fc80000011405 */
[----:B------:R-:W-:-:S04]  /*0300*/  LEA.HI R4, R4, R5, RZ, 0x7 ;  /* 0x0000000504047211 */ /* 0x000fc800078f38ff */
[----:B------:R-:W-:Y:S01]  /*0310*/  LEA.HI.SX32 R4, R4, c[0x0][0x10], 0x19 ;  /* 0x0000040004047a11 */ /* 0x000fe200078fcaff */
[----:B-1----:R-:W1:Y:S03]  /*0320*/  MUFU.RCP R6, R0 ;  /* 0x0000000000067308 */ /* 0x002e660000001000 */
[----:B------:R-:W-:Y:S02]  /*0330*/  IADD3 R4, R4, -0x1, RZ ;  /* 0xffffffff04047810 */ /* 0x000fe40007ffe0ff */
[----:B-1----:R-:W-:Y:S02]  /*0340*/  IADD3 R6, R6, 0xffffffe, RZ ;  /* 0x0ffffffe06067810 */ /* 0x002fe40007ffe0ff */
[----:B------:R-:W-:Y:S02]  /*0350*/  IABS R0, R4 ;  /* 0x0000000400007213 */ /* 0x000fe40000000000 */
[----:B------:R-:W1:Y:S01]  /*0360*/  F2I.FTZ.U32.TRUNC.NTZ R7, R6 ;  /* 0x0000000600077305 */ /* 0x000e62000021f000 */
[----:B------:R-:W-:-:S02]  /*0370*/  LOP3.LUT R4, R4, c[0x0][0x10], RZ, 0x3c, !PT ;  /* 0x0000040004047a12 */ /* 0x000fc400078e3cff */
[----:B------:R-:W-:Y:S02]  /*0380*/  IMAD.MOV.U32 R5, RZ, RZ, R0 ;  /* 0x000000ffff057224 */ /* 0x000fe400078e0000 */
[----:B------:R-:W-:Y:S02]  /*0390*/  ISETP.GE.AND P0, PT, R4, RZ, PT ;  /* 0x000000ff0400720c */ /* 0x000fe40003f06270 */
[----:B------:R-:W-:Y:S01]  /*03a0*/  IADD3 R4, R129, 0xbf, RZ ;  /* 0x000000bf81047810 */ /* 0x000fe20007ffe0ff */
[----:B-1----:R-:W-:Y:S02]  /*03b0*/  IMAD.MOV R2, RZ, RZ, -R7 ;  /* 0x000000ffff027224 */ /* 0x002fe400078e0a07 */
[----:B------:R-:W-:Y:S02]  /*03c0*/  IMAD.MOV.U32 R6, RZ, RZ, RZ ;  /* 0x000000ffff067224 */ /* 0x000fe400078e00ff */
[----:B------:R-:W-:-:S04]  /*03d0*/  IMAD R2, R2, R3, RZ ;  /* 0x0000000302027224 */ /* 0x000fc800078e02ff */
[----:B------:R-:W-:Y:S01]  /*03e0*/  IMAD.HI.U32 R2, R7, R2, R6 ;  /* 0x0000000207027227 */ /* 0x000fe200078e0006 */
[----:B------:R-:W-:Y:S01]  /*03f0*/  IADD3 R7, R39, -c[0x0][0x214], R4 ;  /* 0x8000850027077a10 */ /* 0x000fe20007ffe004 */
[----:B------:R-:W1:Y:S03]  /*0400*/  S2R R6, SR_TID.X ;  /* 0x0000000000067919 */ /* 0x000e660000002100 */
[----:B------:R-:W-:Y:S01]  /*0410*/  IADD3 R7, R7, c[0x0][0x2e8], RZ ;  /* 0x0000ba0007077a10 */ /* 0x000fe20007ffe0ff */
[----:B------:R-:W-:-:S03]  /*0420*/  IMAD.HI.U32 R0, R2, R5, RZ ;  /* 0x0000000502007227 */ /* 0x000fc600078e00ff */
[----:B------:R-:W-:Y:S01]  /*0430*/  SHF.R.S32.HI R36, RZ, 0x1f, R7 ;  /* 0x0000001fff247819 */ /* 0x000fe20000011407 */
[----:B------:R-:W-:-:S03]  /*0440*/  IMAD.MOV R2, RZ, RZ, -R0 ;  /* 0x000000ffff027224 */ /* 0x000fc600078e0a00 */
[----:B------:R-:W-:Y:S01]  /*0450*/  LEA.HI R36, R36, R7, RZ, 0x7 ;  /* 0x0000000724247211 */ /* 0x000fe200078f38ff */
[----:B------:R-:W-:-:S03]  /*0460*/  IMAD R2, R3, R2, R5 ;  /* 0x0000000203027224 */ /* 0x000fc600078e0205 */
[----:B------:R-:W-:Y:S02]  /*0470*/  SHF.R.S32.HI R36, RZ, 0x7, R36 ;  /* 0x00000007ff247819 */ /* 0x000fe40000011424 */
[----:B------:R-:W-:-:S13]  /*0480*/  ISETP.GT.U32.AND P1, PT, R3, R2, PT ;  /* 0x000000020300720c */ /* 0x000fda0003f24070 */
[----:B------:R-:W-:Y:S01]  /*0490*/  @!P1 IMAD.IADD R2, R2, 0x1, -R3 ;  /* 0x0000000102029824 */ /* 0x000fe200078e0a03 */
[----:B------:R-:W-:Y:S02]  /*04a0*/  @!P1 IADD3 R0, R0, 0x1, RZ ;  /* 0x0000000100009810 */ /* 0x000fe40007ffe0ff */
[----:B------:R-:W-:Y:S02]  /*04b0*/  ISETP.NE.AND P1, PT, RZ, c[0x0][0x10], PT ;  /* 0x00000400ff007a0c */ /* 0x000fe40003f25270 */
[----:B------:R-:W-:Y:S02]  /*04c0*/  ISETP.GE.U32.AND P2, PT, R2, R3, PT ;  /* 0x000000030200720c */ /* 0x000fe40003f46070 */
[----:B------:R-:W2:Y:S01]  /*04d0*/  S2R R3, SR_CTAID.Y ;  /* 0x0000000000037919 */ /* 0x000ea20000002600 */
[----:B------:R-:W-:-:S04]  /*04e0*/  IADD3 R2, R39, 0x7f, RZ ;  /* 0x0000007f27027810 */ /* 0x000fc80007ffe0ff */
[----:B------:R-:W-:-:S04]  /*04f0*/  SHF.R.S32.HI R5, RZ, 0x1f, R2 ;  /* 0x0000001fff057819 */ /* 0x000fc80000011402 */
[----:B------:R-:W-:Y:S02]  /*0500*/  LEA.HI R5, R5, R2, RZ, 0x7 ;  /* 0x0000000205057211 */ /* 0x000fe400078f38ff */
[----:B------:R-:W-:Y:S02]  /*0510*/  @P2 IADD3 R0, R0, 0x1, RZ ;  /* 0x0000000100002810 */ /* 0x000fe40007ffe0ff */
[----:B------:R-:W-:-:S03]  /*0520*/  SHF.R.S32.HI R5, RZ, 0x7, R5 ;  /* 0x00000007ff057819 */ /* 0x000fc60000011405 */
[----:B------:R-:W-:Y:S01]  /*0530*/  @!P0 IMAD.MOV R0, RZ, RZ, -R0 ;  /* 0x000000ffff008224 */ /* 0x000fe200078e0a00 */
[----:B------:R-:W-:-:S05]  /*0540*/  @!P1 LOP3.LUT R0, RZ, c[0x0][0x10], RZ, 0x33, !PT ;  /* 0x00000400ff009a12 */ /* 0x000fca00078e33ff */
[----:B--2---:R-:W-:-:S04]  /*0550*/  IMAD R223, R0, R3, RZ ;  /* 0x0000000300df7224 */ /* 0x004fc800078e02ff */
[----:B------:R-:W-:-:S05]  /*0560*/  IMAD.IADD R0, R0, 0x1, R223 ;  /* 0x0000000100007824 */ /* 0x000fca00078e02df */
[----:B------:R-:W-:-:S04]  /*0570*/  IMNMX R5, R5, R0, PT ;  /* 0x0000000005057217 */ /* 0x000fc80003800200 */
[----:B------:R-:W-:-:S04]  /*0580*/  IMNMX R36, R5, R36, PT ;  /* 0x0000002405247217 */ /* 0x000fc80003800200 */
[----:B------:R-:W-:-:S13]  /*0590*/  ISETP.GE.AND P0, PT, R223, R36, PT ;  /* 0x00000024df00720c */ /* 0x000fda0003f06270 */
[----:B------:R-:W-:Y:S05]  /*05a0*/  @!P0 BRA `(.L_x_2290) ;  /* 0x0000048000008947 */ /* 0x000fea0003800000 */
[----:B-1----:R-:W-:Y:S01]  /*05b0*/  SHF.R.S32.HI R5, RZ, 0x1f, R6 ;  /* 0x0000001fff057819 */ /* 0x002fe20000011406 */
[----:B------:R-:W-:Y:S01]  /*05c0*/  IMAD R2, R3, c[0x0][0x210], R230 ;  /* 0x0000840003027a24 */ /* 0x000fe200078e02e6 */
[----:B------:R-:W-:Y:S02]  /*05d0*/  LOP3.LUT P6, RZ, R6, 0xf, RZ, 0xc0, !PT ;  /* 0x0000000f06ff7812 */ /* 0x000fe400078cc0ff */
[----:B------:R-:W-:Y:S01]  /*05e0*/  LEA.HI R0, R5, R6, RZ, 0x4 ;  /* 0x0000000605007211 */ /* 0x000fe200078f20ff */
[----:B------:R-:W-:-:S03]  /*05f0*/  IMAD R2, R2, c[0x0][0x1c0], R17 ;  /* 0x0000700002027a24 */ /* 0x000fc600078e0211 */
[----:B------:R-:W-:Y:S01]  /*0600*/  LOP3.LUT R5, R0, 0x3ffffff0, RZ, 0xc0, !PT ;  /* 0x3ffffff000057812 */ /* 0x000fe200078ec0ff */
[----:B------:R-:W-:Y:S01]  /*0610*/  IMAD R3, R2, c[0x0][0x214], R129 ;  /* 0x0000850002037a24 */ /* 0x000fe200078e0281 */
[----:B------:R-:W-:Y:S02]  /*0620*/  SHF.R.S32.HI R0, RZ, 0x4, R0 ;  /* 0x00000004ff007819 */ /* 0x000fe40000011400 */
[----:B------:R-:W-:Y:S01]  /*0630*/  IADD3 R129, -R129, c[0x0][0x214], RZ ;  /* 0x0000850081817a10 */ /* 0x000fe20007ffe1ff */
[----:B------:R-:W-:Y:S01]  /*0640*/  IMAD.IADD R5, R6, 0x1, -R5 ;  /* 0x0000000106057824 */ /* 0x000fe200078e0a05 */
[C---:B------:R-:W-:Y:S01]  /*0650*/  IADD3 R8, R0.reuse, 0x8, RZ ;  /* 0x0000000800087810 */ /* 0x040fe20007ffe0ff */
[----:B------:R-:W-:Y:S01]  /*0660*/  IMAD R2, R3, c[0x0][0x22c], RZ ;  /* 0x00008b0003027a24 */ /* 0x000fe200078e02ff */
[-C--:B------:R-:W-:Y:S01]  /*0670*/  ISETP.GE.OR P5, PT, R0, R129.reuse, P6 ;  /* 0x000000810000720c */ /* 0x080fe200037a6670 */
[----:B------:R-:W-:Y:S01]  /*0680*/  IMAD.SHL.U32 R4, R5, 0x4, RZ ;  /* 0x0000000405047824 */ /* 0x000fe200078e00ff */
[----:B------:R-:W-:-:S02]  /*0690*/  ISETP.GE.OR P4, PT, R8, R129, P6 ;  /* 0x000000810800720c */ /* 0x000fc40003786670 */
[----:B------:R-:W-:Y:S02]  /*06a0*/  IADD3 R6, R0, 0x10, RZ ;  /* 0x0000001000067810 */ /* 0x000fe40007ffe0ff */
[--C-:B------:R-:W-:Y:S02]  /*06b0*/  SHF.R.S32.HI R5, RZ, 0x1f, R4.reuse ;  /* 0x0000001fff057819 */ /* 0x100fe40000011404 */
[-C--:B------:R-:W-:Y:S02]  /*06c0*/  ISETP.GE.OR P3, PT, R6, R129.reuse, P6 ;  /* 0x000000810600720c */ /* 0x080fe40003766670 */
[C---:B------:R-:W-:Y:S01]  /*06d0*/  IADD3 R10, R0.reuse, 0x18, RZ ;  /* 0x00000018000a7810 */ /* 0x040fe20007ffe0ff */
[C---:B------:R-:W-:Y:S01]  /*06e0*/  IMAD.WIDE R4, R0.reuse, 0x80, R4 ;  /* 0x0000008000047825 */ /* 0x040fe200078e0204 */
[----:B------:R-:W-:Y:S02]  /*06f0*/  IADD3 R6, R0, 0x20, RZ ;  /* 0x0000002000067810 */ /* 0x000fe40007ffe0ff */
[----:B------:R-:W-:Y:S01]  /*0700*/  ISETP.GE.OR P2, PT, R10, R129, P6 ;  /* 0x000000810a00720c */ /* 0x000fe20003746670 */
[----:B------:R-:W-:Y:S01]  /*0710*/  @!P4 IMAD.MOV.U32 R11, RZ, RZ, -0x800000 ;  /* 0xff800000ff0bc424 */ /* 0x000fe200078e00ff */
[----:B------:R-:W-:-:S02]  /*0720*/  IADD3 R7, P0, R2, R4, RZ ;  /* 0x0000000402077210 */ /* 0x000fc40007f1e0ff */
[----:B------:R-:W-:Y:S02]  /*0730*/  IADD3 R4, R0, 0x28, RZ ;  /* 0x0000002800047810 */ /* 0x000fe40007ffe0ff */
[----:B------:R-:W-:Y:S02]  /*0740*/  LEA.HI.X.SX32 R2, R2, R5, 0x1, P0 ;  /* 0x0000000502027211 */ /* 0x000fe400000f0eff */
[----:B------:R-:W-:Y:S02]  /*0750*/  LEA R12, P1, R7, c[0x0][0x1d8], 0x2 ;  /* 0x00007600070c7a11 */ /* 0x000fe400078210ff */
[----:B------:R-:W-:Y:S02]  /*0760*/  SHF.R.S32.HI R5, RZ, 0x1f, R3 ;  /* 0x0000001fff057819 */ /* 0x000fe40000011403 */
[----:B------:R-:W-:Y:S02]  /*0770*/  IADD3 R3, P0, R3, R0, RZ ;  /* 0x0000000003037210 */ /* 0x000fe40007f1e0ff */
[----:B------:R-:W-:Y:S01]  /*0780*/  LEA.HI.X R13, R7, c[0x0][0x1dc], R2, 0x2, P1 ;  /* 0x00007700070d7a11 */ /* 0x000fe200008f1402 */
[----:B------:R-:W-:Y:S01]  /*0790*/  @!P5 IMAD.MOV.U32 R7, RZ, RZ, -0x800000 ;  /* 0xff800000ff07d424 */ /* 0x000fe200078e00ff */
[----:B------:R-:W-:Y:S01]  /*07a0*/  LEA.HI.X.SX32 R2, R0, R5, 0x1, P0 ;  /* 0x0000000500027211 */ /* 0x000fe200000f0eff */
[----:B------:R-:W-:Y:S01]  /*07b0*/  @!P2 IMAD.MOV.U32 R5, RZ, RZ, -0x800000 ;  /* 0xff800000ff05a424 */ /* 0x000fe200078e00ff */
[C---:B------:R-:W-:Y:S01]  /*07c0*/  LEA R8, P0, R3.reuse, c[0x0][0x208], 0x2 ;  /* 0x0000820003087a11 */ /* 0x040fe200078010ff */
[----:B------:R1:W-:Y:S01]  /*07d0*/  STG.E.128 [R12.64], RZ ;  /* 0x000000ff0c007986 */ /* 0x0003e2000c101d0a */
[----:B------:R-:W-:Y:S01]  /*07e0*/  ISETP.GE.OR P1, PT, R6, R129, P6 ;  /* 0x000000810600720c */ /* 0x000fe20003726670 */
[----:B------:R-:W-:Y:S01]  /*07f0*/  @!P3 IMAD.MOV.U32 R6, RZ, RZ, -0x800000 ;  /* 0xff800000ff06b424 */ /* 0x000fe200078e00ff */
[----:B------:R-:W-:Y:S01]  /*0800*/  LEA.HI.X R9, R3, c[0x0][0x20c], R2, 0x2, P0 ;  /* 0x0000830003097a11 */ /* 0x000fe200000f1402 */
[----:B------:R1:W-:Y:S01]  /*0810*/  STG.E.128 [R12.64+0x100], RZ ;  /* 0x000100ff0c007986 */ /* 0x0003e2000c101d0a */
[----:B------:R-:W-:-:S02]  /*0820*/  IADD3 R2, R0, 0x30, RZ ;  /* 0x0000003000027810 */ /* 0x000fc40007ffe0ff */
[----:B------:R-:W-:Y:S01]  /*0830*/  ISETP.GE.OR P0, PT, R4, R129, P6 ;  /* 0x000000810400720c */ /* 0x000fe20003706670 */
[----:B------:R1:W-:Y:S01]  /*0840*/  STG.E.128 [R12.64+0x1000], RZ ;  /* 0x001000ff0c007986 */ /* 0x0003e2000c101d0a */
[----:B------:R-:W-:-:S03]  /*0850*/  IADD3 R0, R0, 0x38, RZ ;  /* 0x0000003800007810 */ /* 0x000fc60007ffe0ff */
[----:B------:R1:W-:Y:S02]  /*0860*/  STG.E.128 [R12.64+0x1100], RZ ;  /* 0x001100ff0c007986 */ /* 0x0003e4000c101d0a */
[----:B------:R-:W-:Y:S02]  /*0870*/  @!P1 IMAD.MOV.U32 R4, RZ, RZ, -0x800000 ;  /* 0xff800000ff049424 */ /* 0x000fe400078e00ff */
[----:B------:R1:W-:Y:S04]  /*0880*/  STG.E.128 [R12.64+0x2000], RZ ;  /* 0x002000ff0c007986 */ /* 0x0003e8000c101d0a */
[----:B------:R1:W-:Y:S01]  /*0890*/  STG.E.128 [R12.64+0x2100], RZ ;  /* 0x002100ff0c007986 */ /* 0x0003e2000c101d0a */
[----:B------:R-:W-:-:S03]  /*08a0*/  @!P0 IMAD.MOV.U32 R3, RZ, RZ, -0x800000 ;  /* 0xff800000ff038424 */ /* 0x000fc600078e00ff */
[----:B------:R1:W-:Y:S04]  /*08b0*/  STG.E.128 [R12.64+0x3000], RZ ;  /* 0x003000ff0c007986 */ /* 0x0003e8000c101d0a */
        /* <DEDUP_REMOVED lines=9> */
[----:B------:R1:W-:Y:S01]  /*0950*/  @!P5 STG.E [R8.64], R7 ;  /* 0x000000070800d986 */ /* 0x0003e2000c10190a */
[----:B------:R-:W-:-:S02]  /*0960*/  ISETP.GE.OR P5, PT, R2, R129, P6 ;  /* 0x000000810200720c */ /* 0x000fc400037a6670 */
[----:B------:R-:W-:Y:S01]  /*0970*/  ISETP.GE.OR P6, PT, R0, R129, P6 ;  /* 0x000000810000720c */ /* 0x000fe200037c6670 */
[----:B------:R1:W-:Y:S04]  /*0980*/  @!P4 STG.E [R8.64+0x20], R11 ;  /* 0x0000200b0800c986 */ /* 0x0003e8000c10190a */
[----:B------:R1:W-:Y:S04]  /*0990*/  @!P3 STG.E [R8.64+0x40], R6 ;  /* 0x000040060800b986 */ /* 0x0003e8000c10190a */
[----:B------:R1:W-:Y:S02]  /*09a0*/  @!P2 STG.E [R8.64+0x60], R5 ;  /* 0x000060050800a986 */ /* 0x0003e4000c10190a */
[----:B------:R-:W-:-:S02]  /*09b0*/  @!P5 IMAD.MOV.U32 R2, RZ, RZ, -0x800000 ;  /* 0xff800000ff02d424 */ /* 0x000fc400078e00ff */
[----:B------:R1:W-:Y:S04]  /*09c0*/  @!P1 STG.E [R8.64+0x80], R4 ;  /* 0x0000800408009986 */ /* 0x0003e8000c10190a */
[----:B------:R1:W-:Y:S04]  /*09d0*/  @!P0 STG.E [R8.64+0xa0], R3 ;  /* 0x0000a00308008986 */ /* 0x0003e8000c10190a */
[----:B------:R1:W-:Y:S01]  /*09e0*/  @!P5 STG.E [R8.64+0xc0], R2 ;  /* 0x0000c0020800d986 */ /* 0x0003e2000c10190a */
[----:B------:R-:W-:Y:S05]  /*09f0*/  @P6 EXIT ;  /* 0x000000000000694d */ /* 0x000fea0003800000 */
[----:B-1----:R-:W-:-:S05]  /*0a00*/  MOV R3, 0xff800000 ;  /* 0xff80000000037802 */ /* 0x002fca0000000f00 */
[----:B------:R-:W-:Y:S01]  /*0a10*/  STG.E [R8.64+0xe0], R3 ;  /* 0x0000e00308007986 */ /* 0x000fe2000c10190a */
[----:B------:R-:W-:Y:S05]  /*0a20*/  EXIT ;  /* 0x000000000000794d */ /* 0x000fea0003800000 */
.L_x_2290:
[----:B-1----:R-:W-:Y:S01]  /*0a30*/  ISETP.NE.U32.AND P0, PT, RZ, c[0x0][0x2b8], PT ;  /* 0x0000ae00ff007a0c */ /* 0x002fe20003f05070 */
        /* <DEDUP_REMOVED lines=18> */
.L_x_2291:
        /* <DEDUP_REMOVED lines=55> */
[----:B------:R-:W-:-:S05]  /*0ed0*/  SHF.R.S32.HI R10, RZ, 0x1f, R11 ;  /* 0x0000001fff0a7819 */ /* 0x000fca000001140b */
[----:B------:R-:W-:-:S04]  /*0ee0*/  IMAD R12, R10, c[0x0][0x1b0], RZ ;  /* 0x00006c000a0c7a24 */ /* 0x000fc800078e02ff */
[----:B------:R-:W-:Y:S01]  /*0ef0*/  IMAD R12, R11, c[0x0][0x1b4], R12 ;  /* 0x00006d000b0c7a24 */ /* 0x000fe200078e020c */
[----:B--2---:R-:W-:Y:S01]  /*0f00*/  SHF.R.S32.HI R13, RZ, 0x1f, R28 ;  /* 0x0000001fff0d7819 */ /* 0x004fe2000001141c */
[----:B------:R-:W-:-:S04]  /*0f10*/  IMAD.WIDE.U32 R4, R28, c[0x0][0x180], RZ ;  /* 0x000060001c047a25 */ /* 0x000fc800078e00ff */
[C---:B------:R-:W-:Y:S02]  /*0f20*/  IMAD R7, R13.reuse, c[0x0][0x180], RZ ;  /* 0x000060000d077a24 */ /* 0x040fe400078e02ff */
[----:B------:R-:W-:Y:S02]  /*0f30*/  IMAD.MOV.U32 R20, RZ, RZ, R4 ;  /* 0x000000ffff147224 */ /* 0x000fe400078e0004 */
[----:B------:R-:W-:Y:S02]  /*0f40*/  IMAD R2, R28, c[0x0][0x184], R7 ;  /* 0x000061001c027a24 */ /* 0x000fe400078e0207 */
[----:B------:R-:W-:-:S03]  /*0f50*/  IMAD R13, R13, c[0x0][0x188], RZ ;  /* 0x000062000d0d7a24 */ /* 0x000fc600078e02ff */
[----:B------:R-:W-:Y:S01]  /*0f60*/  IADD3 R21, R5, R2, RZ ;  /* 0x0000000205157210 */ /* 0x000fe20007ffe0ff */
[C---:B------:R-:W-:Y:S02]  /*0f70*/  IMAD R5, R9.reuse, c[0x0][0x19c], R0 ;  /* 0x0000670009057a24 */ /* 0x040fe400078e0200 */
[----:B------:R-:W-:Y:S02]  /*0f80*/  IMAD R13, R28, c[0x0][0x18c], R13 ;  /* 0x000063001c0d7a24 */ /* 0x000fe400078e020d */
[----:B------:R-:W-:-:S04]  /*0f90*/  IMAD.WIDE.U32 R20, R9, c[0x0][0x198], R20 ;  /* 0x0000660009147a25 */ /* 0x000fc800078e0014 */
[----:B------:R-:W-:Y:S01]  /*0fa0*/  IMAD.WIDE.U32 R28, R28, c[0x0][0x188], RZ ;  /* 0x000062001c1c7a25 */ /* 0x000fe200078e00ff */
[----:B------:R-:W-:-:S03]  /*0fb0*/  IADD3 R21, R21, R5, RZ ;  /* 0x0000000515157210 */ /* 0x000fc60007ffe0ff */
[----:B------:R-:W-:Y:S02]  /*0fc0*/  IMAD.IADD R13, R29, 0x1, R13 ;  /* 0x000000011d0d7824 */ /* 0x000fe400078e020d */
[----:B------:R-:W-:-:S05]  /*0fd0*/  IMAD.WIDE.U32 R20, R11, c[0x0][0x1b0], R20 ;  /* 0x00006c000b147a25 */ /* 0x000fca00078e0014 */
[----:B------:R-:W-:Y:S01]  /*0fe0*/  IADD3 R12, R21, R12, RZ ;  /* 0x0000000c150c7210 */ /* 0x000fe20007ffe0ff */
[----:B------:R-:W-:Y:S05]  /*0ff0*/  BRA `(.L_x_2293) ;  /* 0x0000034000007947 */ /* 0x000fea0003800000 */
.L_x_2292:
[----:B-1----:R-:W-:Y:S02]  /*1000*/  IABS R5, c[0x0][0x1c8] ;  /* 0x0000720000057a13 */ /* 0x002fe40000000000 */
[----:B-----5:R-:W-:Y:S02]  /*1010*/  SHF.R.S32.HI R13, RZ, 0x1f, R2 ;  /* 0x0000001fff0d7819 */ /* 0x020fe40000011402 */
[----:B------:R-:W1:Y:S08]  /*1020*/  I2F.RP R7, R5 ;  /* 0x0000000500077306 */ /* 0x000e700000209400 */
[----:B-1----:R-:W1:Y:S02]  /*1030*/  MUFU.RCP R8, R7 ;  /* 0x0000000700087308 */ /* 0x002e640000001000 */
[----:B-1----:R-:W-:-:S02]  /*1040*/  IADD3 R8, R8, 0xffffffe, RZ ;  /* 0x0ffffffe08087810 */ /* 0x002fc40007ffe0ff */
[----:B------:R-:W-:-:S04]  /*1050*/  SHF.R.S32.HI R7, RZ, 0x1f, R20 ;  /* 0x0000001fff077819 */ /* 0x000fc80000011414 */
[----:B------:R-:W1:Y:S02]  /*1060*/  F2I.FTZ.U32.TRUNC.NTZ R9, R8 ;  /* 0x0000000800097305 */ /* 0x000e64000021f000 */
[----:B-1----:R-:W-:Y:S01]  /*1070*/  IADD3 R0, RZ, -R9, RZ ;  /* 0x80000009ff007210 */ /* 0x002fe20007ffe0ff */
[----:B------:R-:W-:-:S04]  /*1080*/  IMAD.MOV.U32 R8, RZ, RZ, RZ ;  /* 0x000000ffff087224 */ /* 0x000fc800078e00ff */
[----:B------:R-:W-:Y:S01]  /*1090*/  IMAD R4, R0, R5, RZ ;  /* 0x0000000500047224 */ /* 0x000fe200078e02ff */
[----:B------:R-:W-:-:S03]  /*10a0*/  IABS R0, R17 ;  /* 0x0000001100007213 */ /* 0x000fc60000000000 */
[----:B------:R-:W-:Y:S01]  /*10b0*/  IMAD.HI.U32 R9, R9, R4, R8 ;  /* 0x0000000409097227 */ /* 0x000fe200078e0008 */
[----:B------:R-:W-:-:S05]  /*10c0*/  MOV R4, R0 ;  /* 0x0000000000047202 */ /* 0x000fca0000000f00 */
[----:B------:R-:W-:Y:S01]  /*10d0*/  IMAD.HI.U32 R11, R9, R4, RZ ;  /* 0x00000004090b7227 */ /* 0x000fe200078e00ff */
[----:B------:R-:W-:-:S03]  /*10e0*/  LEA R9, R36, 0xffffff80, 0x7 ;  /* 0xffffff8024097811 */ /* 0x000fc600078e38ff */
[----:B------:R-:W-:Y:S01]  /*10f0*/  IMAD.MOV R0, RZ, RZ, -R11 ;  /* 0x000000ffff007224 */ /* 0x000fe200078e0a0b */
[----:B------:R-:W-:Y:S02]  /*1100*/  SHF.R.S32.HI R8, RZ, 0x1f, R9 ;  /* 0x0000001fff087819 */ /* 0x000fe40000011409 */
[----:B------:R-:W-:Y:S01]  /*1110*/  IADD3 R14, P1, R20, R9, RZ ;  /* 0x00000009140e7210 */ /* 0x000fe20007f3e0ff */
[----:B------:R-:W-:-:S05]  /*1120*/  IMAD R0, R5, R0, R4 ;  /* 0x0000000005007224 */ /* 0x000fca00078e0204 */
[----:B------:R-:W-:-:S13]  /*1130*/  ISETP.GT.U32.AND P0, PT, R5, R0, PT ;  /* 0x000000000500720c */ /* 0x000fda0003f04070 */
[-C--:B------:R-:W-:Y:S02]  /*1140*/  @!P0 IADD3 R0, R0, -R5.reuse, RZ ;  /* 0x8000000500008210 */ /* 0x080fe40007ffe0ff */
[----:B------:R-:W-:Y:S02]  /*1150*/  @!P0 IADD3 R11, R11, 0x1, RZ ;  /* 0x000000010b0b8810 */ /* 0x000fe40007ffe0ff */
[----:B------:R-:W-:Y:S01]  /*1160*/  ISETP.GE.U32.AND P2, PT, R0, R5, PT ;  /* 0x000000050000720c */ /* 0x000fe20003f46070 */
[----:B------:R-:W-:Y:S01]  /*1170*/  IMAD.X R5, R7, 0x1, R8, P1 ;  /* 0x0000000107057824 */ /* 0x000fe200008e0608 */
        /* <DEDUP_REMOVED lines=11> */
[----:B------:R-:W-:Y:S02]  /*1230*/  IMAD R5, R13, c[0x0][0x180], RZ ;  /* 0x000060000d057a24 */ /* 0x000fe400078e02ff */
[----:B------:R-:W-:Y:S01]  /*1240*/  @!P1 IMAD.MOV R11, RZ, RZ, -R11 ;  /* 0x000000ffff0b9224 */ /* 0x000fe200078e0a0b */
[----:B------:R-:W-:Y:S01]  /*1250*/  @!P0 LOP3.LUT R11, RZ, c[0x0][0x1c8], RZ, 0x33, !PT ;  /* 0x00007200ff0b8a12 */ /* 0x000fe200078e33ff */
[C---:B------:R-:W-:Y:S01]  /*1260*/  IMAD R0, R2.reuse, c[0x0][0x184], R5 ;  /* 0x0000610002007a24 */ /* 0x040fe200078e0205 */
[----:B------:R-:W-:Y:S01]  /*1270*/  IADD3 R5, R21, R4, RZ ;  /* 0x0000000415057210 */ /* 0x000fe20007ffe0ff */
[----:B------:R-:W-:Y:S01]  /*1280*/  IMAD.WIDE.U32 R14, R2, c[0x0][0x180], R14 ;  /* 0x00006000020e7a25 */ /* 0x000fe200078e000e */
[----:B------:R-:W-:-:S03]  /*1290*/  SHF.R.S32.HI R10, RZ, 0x1f, R11 ;  /* 0x0000001fff0a7819 */ /* 0x000fc6000001140b */
[----:B------:R-:W-:Y:S01]  /*12a0*/  IMAD R13, R13, c[0x0][0x188], RZ ;  /* 0x000062000d0d7a24 */ /* 0x000fe200078e02ff */
[----:B------:R-:W-:Y:S01]  /*12b0*/  IADD3 R15, R15, R0, RZ ;  /* 0x000000000f0f7210 */ /* 0x000fe20007ffe0ff */
[----:B------:R-:W-:Y:S02]  /*12c0*/  IMAD.MOV.U32 R4, RZ, RZ, R20 ;  /* 0x000000ffff047224 */ /* 0x000fe400078e0014 */
[----:B------:R-:W-:Y:S02]  /*12d0*/  IMAD R0, R10, c[0x0][0x1b0], RZ ;  /* 0x00006c000a007a24 */ /* 0x000fe400078e02ff */
[C---:B------:R-:W-:Y:S02]  /*12e0*/  IMAD R13, R2.reuse, c[0x0][0x18c], R13 ;  /* 0x00006300020d7a24 */ /* 0x040fe400078e020d */
[----:B------:R-:W-:-:S04]  /*12f0*/  IMAD.WIDE.U32 R28, R2, c[0x0][0x188], R4 ;  /* 0x00006200021c7a25 */ /* 0x000fc800078e0004 */
[----:B------:R-:W-:Y:S01]  /*1300*/  IMAD.WIDE.U32 R20, R11, c[0x0][0x1b0], R14 ;  /* 0x00006c000b147a25 */ /* 0x000fe200078e000e */
[----:B------:R-:W-:-:S03]  /*1310*/  IADD3 R13, R29, R13, RZ ;  /* 0x0000000d1d0d7210 */ /* 0x000fc60007ffe0ff */
[----:B------:R-:W-:-:S05]  /*1320*/  IMAD R0, R11, c[0x0][0x1b4], R0 ;  /* 0x00006d000b007a24 */ /* 0x000fca00078e0200 */
[----:B------:R-:W-:Y:S02]  /*1330*/  IADD3 R12, R21, R0, RZ ;  /* 0x00000000150c7210 */ /* 0x000fe40007ffe0ff */
.L_x_2293:
        /* <DEDUP_REMOVED lines=8> */
[----:B------:R-:W-:Y:S01]  /*13c0*/  LOP3.LUT R5, R4, 0xfffffff8, RZ, 0xc0, !PT ;  /* 0xfffffff804057812 */ /* 0x000fe200078ec0ff */
[----:B------:R-:W-:Y:S01]  /*13d0*/  USHF.L.U32 UR9, UR4, 0x5, URZ ;  /* 0x0000000504097899 */ /* 0x000fe2000800063f */
[----:B------:R-:W-:Y:S01]  /*13e0*/  SHF.R.S32.HI R21, RZ, 0x4, R2 ;  /* 0x00000004ff157819 */ /* 0x000fe20000011402 */
[----:B------:R-:W-:Y:S01]  /*13f0*/  IMAD R7, R230, c[0x0][0x17c], R7 ;  /* 0x00005f00e6077a24 */ /* 0x000fe200078e0207 */
[----:B------:R-:W-:Y:S01]  /*1400*/  SHF.R.S32.HI R26, RZ, 0x3, R4 ;  /* 0x00000003ff1a7819 */ /* 0x000fe20000011404 */
[----:B------:R-:W-:Y:S01]  /*1410*/  IMAD.IADD R5, R6, 0x1, -R5 ;  /* 0x0000000106057824 */ /* 0x000fe200078e0a05 */
[----:B------:R-:W-:Y:S01]  /*1420*/  LEA.HI R0, R2, R21, RZ, 0x1 ;  /* 0x0000001502007211 */ /* 0x000fe200078f08ff */
[----:B------:R-:W-:Y:S01]  /*1430*/  UMOV UR8, 0x5 ;  /* 0x0000000500087882 */ /* 0x000fe20000000000 */
[----:B------:R-:W-:Y:S01]  /*1440*/  SHF.R.S32.HI R14, RZ, 0x1f, R17 ;  /* 0x0000001fff0e7819 */ /* 0x000fe20000011411 */
[----:B------:R-:W-:Y:S01]  /*1450*/  IMAD.SHL.U32 R22, R5, 0x8, RZ ;  /* 0x0000000805167824 */ /* 0x000fe200078e00ff */
[----:B------:R-:W-:Y:S01]  /*1460*/  LOP3.LUT R0, R0, 0xfffffffe, RZ, 0xc0, !PT ;  /* 0xfffffffe00007812 */ /* 0x000fe200078ec0ff */
[----:B------:R-:W-:Y:S01]  /*1470*/  IMAD.SHL.U32 R15, R26, 0x40, RZ ;  /* 0x000000401a0f7824 */ /* 0x000fe200078e00ff */
[----:B------:R-:W-:Y:S01]  /*1480*/  SHF.R.S32.HI R27, RZ, 0x1f, R26 ;  /* 0x0000001fff1b7819 */ /* 0x000fe2000001141a */
[----:B------:R-:W-:Y:S01]  /*1490*/  IMAD R14, R14, c[0x0][0x1a8], RZ ;  /* 0x00006a000e0e7a24 */ /* 0x000fe200078e02ff */
[----:B------:R-:W-:Y:S01]  /*14a0*/  SHF.R.S32.HI R23, RZ, 0x1f, R22 ;  /* 0x0000001fff177819 */ /* 0x000fe20000011416 */
[----:B------:R-:W-:Y:S01]  /*14b0*/  IMAD.IADD R0, R21, 0x1, -R0 ;  /* 0x0000000115007824 */ /* 0x000fe200078e0a00 */
[C---:B------:R-:W-:Y:S01]  /*14c0*/  IADD3 R28, P0, R22.reuse, R28, RZ ;  /* 0x0000001c161c7210 */ /* 0x040fe20007f1e0ff */
[----:B------:R-:W-:Y:S01]  /*14d0*/  IMAD.WIDE R18, R19, 0x40, R26 ;  /* 0x0000004013127825 */ /* 0x000fe200078e021a */
[----:B------:R-:W-:Y:S01]  /*14e0*/  IADD3 R20, P1, R22, R20, RZ ;  /* 0x0000001416147210 */ /* 0x000fe20007f3e0ff */
[----:B------:R-:W-:Y:S01]  /*14f0*/  USHF.L.U64.HI UR5, UR4, UR8, UR5 ;  /* 0x0000000804057299 */ /* 0x000fe20008010205 */
[----:B------:R-:W-:Y:S01]  /*1500*/  LOP3.LUT R15, R15, 0x1c0, RZ, 0xc0, !PT ;  /* 0x000001c00f0f7812 */ /* 0x000fe200078ec0ff */
[----:B------:R-:W-:Y:S01]  /*1510*/  IMAD.WIDE.U32 R24, R230, c[0x0][0x178], R22 ;  /* 0x00005e00e6187a25 */ /* 0x000fe200078e0016 */
[----:B------:R-:W-:-:S02]  /*1520*/  ULDC.64 UR6, c[0x0][0x198] ;  /* 0x0000660000067ab9 */ /* 0x000fc40000000a00 */
[----:B------:R-:W-:Y:S01]  /*1530*/  LOP3.LUT R16, R15, 0x38, R22, 0xf8, !PT ;  /* 0x000000380f107812 */ /* 0x000fe200078ef816 */
[----:B------:R-:W-:Y:S01]  /*1540*/  IMAD.X R29, R23, 0x1, R13, P0 ;  /* 0x00000001171d7824 */ /* 0x000fe200000e060d */
[----:B------:R-:W-:Y:S01]  /*1550*/  IADD3 R9, P0, R26, R9, RZ ;  /* 0x000000091a097210 */ /* 0x000fe20007f1e0ff */
[----:B------:R-:W-:Y:S01]  /*1560*/  IMAD.IADD R25, R25, 0x1, R7 ;  /* 0x0000000119197824 */ /* 0x000fe200078e0207 */
[----:B------:R-:W-:Y:S01]  /*1570*/  SHF.R.U32.HI R15, RZ, 0x3, R15 ;  /* 0x00000003ff0f7819 */ /* 0x000fe2000001160f */
[----:B------:R-:W-:Y:S01]  /*1580*/  IMAD.WIDE.U32 R28, R11, c[0x0][0x1b8], R28 ;  /* 0x00006e000b1c7a25 */ /* 0x000fe200078e001c */
[-C--:B------:R-:W-:Y:S01]  /*1590*/  LEA.HI R11, R37, R6.reuse, RZ, 0x6 ;  /* 0x00000006250b7211 */ /* 0x080fe200078f30ff */
[----:B------:R-:W-:Y:S01]  /*15a0*/  USHF.L.U32 UR12, UR6, 0x5, URZ ;  /* 0x00000005060c7899 */ /* 0x000fe2000800063f */
[----:B------:R-:W-:Y:S01]  /*15b0*/  LOP3.LUT R15, R16, R15, RZ, 0x3c, !PT ;  /* 0x0000000f100f7212 */ /* 0x000fe200078e3cff */
[----:B------:R-:W-:Y:S01]  /*15c0*/  IMAD.X R21, R23, 0x1, R12, P1 ;  /* 0x0000000117157824 */ /* 0x000fe200008e060c */
[----:B------:R-:W-:Y:S01]  /*15d0*/  USHF.L.U64.HI UR7, UR6, UR8, UR7 ;  /* 0x0000000806077299 */ /* 0x000fe20008010207 */
[----:B------:R-:W-:Y:S01]  /*15e0*/  IMAD R7, R27, c[0x0][0x198], RZ ;  /* 0x000066001b077a24 */ /* 0x000fe200078e02ff */
[----:B------:R-:W-:Y:S01]  /*15f0*/  LEA.HI R37, R37, R6, RZ, 0x5 ;  /* 0x0000000625257211 */ /* 0x000fe200078f28ff */
[----:B------:R-:W-:-:S02]  /*1600*/  IMAD R14, R17, c[0x0][0x1ac], R14 ;  /* 0x00006b00110e7a24 */ /* 0x000fc400078e020e */
[----:B------:R-:W-:Y:S01]  /*1610*/  IMAD.WIDE.U32 R24, R17, c[0x0][0x1a8], R24 ;  /* 0x00006a0011187a25 */ /* 0x000fe200078e0018 */
[----:B------:R-:W-:-:S03]  /*1620*/  SHF.R.S32.HI R38, RZ, 0x5, R37 ;  /* 0x00000005ff267819 */ /* 0x000fc60000011425 */
[----:B------:R-:W-:Y:S02]  /*1630*/  IMAD.SHL.U32 R12, R11, 0x8, RZ ;  /* 0x000000080b0c7824 */ /* 0x000fe400078e00ff */
[C---:B------:R-:W-:Y:S02]  /*1640*/  IMAD R7, R26.reuse, c[0x0][0x19c], R7 ;  /* 0x000067001a077a24 */ /* 0x040fe400078e0207 */
[----:B------:R-:W-:Y:S01]  /*1650*/  IMAD.WIDE.U32 R20, R26, c[0x0][0x198], R20 ;  /* 0x000066001a147a25 */ /* 0x000fe200078e0014 */
[----:B------:R-:W-:-:S03]  /*1660*/  LOP3.LUT R12, R15, 0x7ffffe00, R12, 0xf8, !PT ;  /* 0x7ffffe000f0c7812 */ /* 0x000fc600078ef80c */
[----:B------:R-:W-:Y:S02]  /*1670*/  IMAD R11, R19, c[0x0][0x190], RZ ;  /* 0x00006400130b7a24 */ /* 0x000fe400078e02ff */
[----:B------:R-:W-:Y:S02]  /*1680*/  IMAD.IADD R25, R25, 0x1, R14 ;  /* 0x0000000119197824 */ /* 0x000fe400078e020e */
[----:B------:R-:W-:Y:S01]  /*1690*/  IMAD.X R8, R27, 0x1, R8, P0 ;  /* 0x000000011b087824 */ /* 0x000fe200000e0608 */
[----:B------:R-:W-:Y:S01]  /*16a0*/  LEA R226, P0, R20, c[0x0][0x168], 0x1 ;  /* 0x00005a0014e27a11 */ /* 0x000fe200078008ff */
[----:B------:R-:W-:Y:S02]  /*16b0*/  IMAD.IADD R7, R21, 0x1, R7 ;  /* 0x0000000115077824 */ /* 0x000fe400078e0207 */
[C---:B------:R-:W-:Y:S02]  /*16c0*/  IMAD R11, R18.reuse, c[0x0][0x194], R11 ;  /* 0x00006500120b7a24 */ /* 0x040fe400078e020b */
[----:B------:R-:W-:Y:S01]  /*16d0*/  IMAD.WIDE.U32 R18, R18, c[0x0][0x190], R24 ;  /* 0x0000640012127a25 */ /* 0x000fe200078e0018 */
[----:B------:R-:W-:-:S03]  /*16e0*/  LEA.HI.X R227, R20, c[0x0][0x16c], R7, 0x1, P0 ;  /* 0x00005b0014e37a11 */ /* 0x000fc600000f0c07 */
[----:B------:R-:W-:Y:S01]  /*16f0*/  IMAD.IADD R29, R29, 0x1, R10 ;  /* 0x000000011d1d7824 */ /* 0x000fe200078e020a */
[----:B------:R-:W-:Y:S01]  /*1700*/  LEA R10, P0, R18, c[0x0][0x160], 0x1 ;  /* 0x00005800120a7a11 */ /* 0x000fe200078008ff */
[----:B------:R-:W-:Y:S02]  /*1710*/  IMAD.IADD R11, R19, 0x1, R11 ;  /* 0x00000001130b7824 */ /* 0x000fe400078e020b */
[----:B------:R-:W-:Y:S02]  /*1720*/  IMAD R8, R8, c[0x0][0x1a0], RZ ;  /* 0x0000680008087a24 */ /* 0x000fe400078e02ff */
[----:B------:R-:W-:Y:S01]  /*1730*/  IMAD.WIDE.U32 R28, R9, c[0x0][0x1a0], R28 ;  /* 0x00006800091c7a25 */ /* 0x000fe200078e001c */
[----:B------:R-:W-:-:S03]  /*1740*/  LEA.HI.X R11, R18, c[0x0][0x164], R11, 0x1, P0 ;  /* 0x00005900120b7a11 */ /* 0x000fc600000f0c0b */
[----:B------:R-:W-:Y:S01]  /*1750*/  IMAD R7, R9, c[0x0][0x1a4], R8 ;  /* 0x0000690009077a24 */ /* 0x000fe200078e0208 */
[----:B------:R-:W-:Y:S01]  /*1760*/  IADD3 R8, P0, R10, UR9, RZ ;  /* 0x000000090a087c10 */ /* 0x000fe2000ff1e0ff */
[----:B------:R-:W-:Y:S02]  /*1770*/  IMAD.SHL.U32 R229, R12, 0x2, RZ ;  /* 0x000000020ce57824 */ /* 0x000fe400078e00ff */
[----:B------:R-:W-:Y:S01]  /*1780*/  IMAD.IADD R225, R29, 0x1, R7 ;  /* 0x000000011de17824 */ /* 0x000fe200078e0207 */
[----:B------:R-:W-:Y:S01]  /*1790*/  IADD3.X R9, R11, UR5, RZ, P0, !PT ;  /* 0x000000050b097c10 */ /* 0x000fe200087fe4ff */
[----:B------:R-:W-:Y:S01]  /*17a0*/  IMAD.SHL.U32 R7, R0, 0x8, RZ ;  /* 0x0000000800077824 */ /* 0x000fe200078e00ff */
[----:B------:R-:W-:Y:S01]  /*17b0*/  IADD3 R16, P0, R8, UR9, RZ ;  /* 0x0000000908107c10 */ /* 0x000fe2000ff1e0ff */
[----:B------:R-:W-:Y:S01]  /*17c0*/  @!PT LDS RZ, [RZ] ;  /* 0x00000000fffff984 */ /* 0x000fe20000000800 */
[----:B------:R-:W-:Y:S01]  /*17d0*/  @!PT LDS RZ, [RZ] ;  /* 0x00000000fffff984 */ /* 0x000fe20000000800 */
[----:B------:R-:W-:Y:S01]  /*17e0*/  @!PT LDS RZ, [RZ] ;  /* 0x00000000fffff984 */ /* 0x000fe20000000800 */
[----:B------:R1:W-:Y:S03]  /*17f0*/  LDGSTS.E.BYPASS.LTC128B.128 [R229], [R10.64] ;  /* 0x000000000ae57fae */ /* 0x0003e6000b901d4a */
[----:B------:R-:W-:Y:S01]  /*1800*/  IADD3.X R17, R9, UR5, RZ, P0, !PT ;  /* 0x0000000509117c10 */ /* 0x000fe200087fe4ff */
[----:B------:R1:W-:Y:S01]  /*1810*/  LDGSTS.E.BYPASS.LTC128B.128 [R229+0x2000], [R10.64+0x80] ;  /* 0x020000800ae57fae */ /* 0x0003e2000b901d4a */
[----:B------:R-:W-:-:S03]  /*1820*/  IADD3 R18, P0, R16, UR9, RZ ;  /* 0x0000000910127c10 */ /* 0x000fc6000ff1e0ff */
[----:B------:R2:W-:Y:S01]  /*1830*/  LDGSTS.E.BYPASS.LTC128B.128 [R229+0x800], [R8.64] ;  /* 0x0080000008e57fae */ /* 0x0005e2000b901d4a */
[----:B------:R-:W-:Y:S01]  /*1840*/  IADD3.X R19, R17, UR5, RZ, P0, !PT ;  /* 0x0000000511137c10 */ /* 0x000fe200087fe4ff */
[----:B------:R-:W-:Y:S01]  /*1850*/  ULDC.64 UR4, c[0x0][0x1a0] ;  /* 0x0000680000047ab9 */ /* 0x000fe20000000a00 */
[----:B------:R-:W-:Y:S01]  /*1860*/  IADD3 R14, P0, R226, UR12, RZ ;  /* 0x0000000ce20e7c10 */ /* 0x000fe2000ff1e0ff */
[----:B------:R2:W-:Y:S01]  /*1870*/  LDGSTS.E.BYPASS.LTC128B.128 [R229+0x2800], [R8.64+0x80] ;  /* 0x0280008008e57fae */ /* 0x0005e2000b901d4a */
[----:B------:R-:W-:Y:S02]  /*1880*/  USHF.L.U32 UR9, UR4, 0x5, URZ ;  /* 0x0000000504097899 */ /* 0x000fe4000800063f */
[----:B------:R-:W-:Y:S01]  /*1890*/  IADD3.X R15, R227, UR7, RZ, P0, !PT ;  /* 0x00000007e30f7c10 */ /* 0x000fe200087fe4ff */
[----:B------:R3:W-:Y:S01]  /*18a0*/  LDGSTS.E.BYPASS.LTC128B.128 [R229+0x1000], [R16.64] ;  /* 0x0100000010e57fae */ /* 0x0007e2000b901d4a */
[----:B------:R-:W-:Y:S01]  /*18b0*/  IADD3 R12, P0, R14, UR12, RZ ;  /* 0x0000000c0e0c7c10 */ /* 0x000fe2000ff1e0ff */
[----:B------:R-:W-:-:S02]  /*18c0*/  USHF.L.U64.HI UR5, UR4, UR8, UR5 ;  /* 0x0000000804057299 */ /* 0x000fc40008010205 */
[----:B------:R3:W-:Y:S01]  /*18d0*/  LDGSTS.E.BYPASS.LTC128B.128 [R229+0x3000], [R16.64+0x80] ;  /* 0x0300008010e57fae */ /* 0x0007e2000b901d4a */
[----:B------:R-:W-:-:S03]  /*18e0*/  IADD3.X R13, R15, UR7, RZ, P0, !PT ;  /* 0x000000070f0d7c10 */ /* 0x000fc600087fe4ff */
[----:B------:R4:W-:Y:S04]  /*18f0*/  LDGSTS.E.BYPASS.LTC128B.128 [R229+0x1800], [R18.64] ;  /* 0x0180000012e57fae */ /* 0x0009e8000b901d4a */
[----:B------:R4:W-:Y:S01]  /*1900*/  LDGSTS.E.BYPASS.LTC128B.128 [R229+0x3800], [R18.64+0x80] ;  /* 0x0380008012e57fae */ /* 0x0009e2000b901d4a */
[----:B-1----:R-:W-:-:S03]  /*1910*/  IADD3 R10, P0, R12, UR12, RZ ;  /* 0x0000000c0c0a7c10 */ /* 0x002fc6000ff1e0ff */
[----:B------:R1:W-:Y:S01]  /*1920*/  LDGSTS.E.BYPASS.LTC128B.128 [R229+0x4000], [R226.64] ;  /* 0x04000000e2e57fae */ /* 0x0003e2000b901d4a */
[----:B------:R-:W-:-:S03]  /*1930*/  IADD3.X R11, R13, UR7, RZ, P0, !PT ;  /* 0x000000070d0b7c10 */ /* 0x000fc600087fe4ff */
[----:B------:R1:W-:Y:S01]  /*1940*/  LDGSTS.E.BYPASS.LTC128B.128 [R229+0x8000], [R226.64+0x80] ;  /* 0x08000080e2e57fae */ /* 0x0003e2000b901d4a */
[----:B--2---:R-:W-:-:S03]  /*1950*/  LOP3.LUT R9, R2, 0xfffffff0, RZ, 0xc0, !PT ;  /* 0xfffffff002097812 */ /* 0x004fc600078ec0ff */
[----:B------:R2:W-:Y:S04]  /*1960*/  LDGSTS.E.BYPASS.LTC128B.128 [R229+0x4800], [R14.64] ;  /* 0x048000000ee57fae */ /* 0x0005e8000b901d4a */
[----:B------:R2:W-:Y:S01]  /*1970*/  LDGSTS.E.BYPASS.LTC128B.128 [R229+0x8800], [R14.64+0x80] ;  /* 0x088000800ee57fae */ /* 0x0005e2000b901d4a */
[----:B------:R-:W-:-:S03]  /*1980*/  IMAD.IADD R228, R6, 0x1, -R9 ;  /* 0x0000000106e47824 */ /* 0x000fc600078e0a09 */
[----:B------:R5:W-:Y:S02]  /*1990*/  LDGSTS.E.BYPASS.LTC128B.128 [R229+0x5000], [R12.64] ;  /* 0x050000000ce57fae */ /* 0x000be4000b901d4a */
[----:B------:R-:W-:Y:S02]  /*19a0*/  SHF.R.S32.HI R9, RZ, 0x1f, R228 ;  /* 0x0000001fff097819 */ /* 0x000fe400000114e4 */
[----:B------:R5:W-:Y:S02]  /*19b0*/  LDGSTS.E.BYPASS.LTC128B.128 [R229+0x9000], [R12.64+0x80] ;  /* 0x090000800ce57fae */ /* 0x000be4000b901d4a */
[----:B------:R-:W-:Y:S02]  /*19c0*/  LEA.HI R8, R9, R228, RZ, 0x3 ;  /* 0x000000e409087211 */ /* 0x000fe400078f18ff */
[----:B----4-:R-:W-:Y:S01]  /*19d0*/  IADD3 R18, P0, R10, UR12, RZ ;  /* 0x0000000c0a127c10 */ /* 0x010fe2000ff1e0ff */
[----:B------:R4:W-:Y:S01]  /*19e0*/  LDGSTS.E.BYPASS.LTC128B.128 [R229+0x5800], [R10.64] ;  /* 0x058000000ae57fae */ /* 0x0009e2000b901d4a */
[----:B------:R-:W-:-:S02]  /*19f0*/  LOP3.LUT R9, R8, 0xfffffff8, RZ, 0xc0, !PT ;  /* 0xfffffff808097812 */ /* 0x000fc400078ec0ff */
[----:B------:R-:W-:Y:S01]  /*1a00*/  IADD3.X R19, R11, UR7, RZ, P0, !PT ;  /* 0x000000070b137c10 */ /* 0x000fe200087fe4ff */
[----:B------:R4:W-:Y:S01]  /*1a10*/  LDGSTS.E.BYPASS.LTC128B.128 [R229+0x9800], [R10.64+0x80] ;  /* 0x098000800ae57fae */ /* 0x0009e2000b901d4a */
[----:B---3--:R-:W-:Y:S01]  /*1a20*/  IADD3 R16, P0, R18, UR12, RZ ;  /* 0x0000000c12107c10 */ /* 0x008fe2000ff1e0ff */
[----:B------:R-:W-:Y:S02]  /*1a30*/  IMAD.IADD R2, R228, 0x1, -R9 ;  /* 0x00000001e4027824 */ /* 0x000fe400078e0a09 */
[----:B------:R3:W-:Y:S01]  /*1a40*/  LDGSTS.E.BYPASS.LTC128B.128 [R229+0x6000], [R18.64] ;  /* 0x0600000012e57fae */ /* 0x0007e2000b901d4a */
[----:B------:R-:W-:Y:S02]  /*1a50*/  IADD3.X R17, R19, UR7, RZ, P0, !PT ;  /* 0x0000000713117c10 */ /* 0x000fe400087fe4ff */
[----:B------:R-:W-:Y:S01]  /*1a60*/  LOP3.LUT P1, RZ, R2, 0x2, RZ, 0xc0, !PT ;  /* 0x0000000202ff7812 */ /* 0x000fe2000782c0ff */
[----:B------:R3:W-:Y:S01]  /*1a70*/  LDGSTS.E.BYPASS.LTC128B.128 [R229+0xa000], [R18.64+0x80] ;  /* 0x0a00008012e57fae */ /* 0x0007e2000b901d4a */
[----:B--2---:R-:W-:-:S03]  /*1a80*/  IADD3 R14, P0, R16, UR12, RZ ;  /* 0x0000000c100e7c10 */ /* 0x004fc6000ff1e0ff */
[----:B------:R2:W-:Y:S01]  /*1a90*/  LDGSTS.E.BYPASS.LTC128B.128 [R229+0x6800], [R16.64] ;  /* 0x0680000010e57fae */ /* 0x0005e2000b901d4a */
[----:B------:R-:W-:-:S03]  /*1aa0*/  IADD3.X R15, R17, UR7, RZ, P0, !PT ;  /* 0x00000007110f7c10 */ /* 0x000fc600087fe4ff */
[----:B------:R2:W-:Y:S01]  /*1ab0*/  LDGSTS.E.BYPASS.LTC128B.128 [R229+0xa800], [R16.64+0x80] ;  /* 0x0a80008010e57fae */ /* 0x0005e2000b901d4a */
[----:B-----5:R-:W-:-:S03]  /*1ac0*/  IADD3 R12, P0, R14, UR12, RZ ;  /* 0x0000000c0e0c7c10 */ /* 0x020fc6000ff1e0ff */
[----:B------:R5:W-:Y:S01]  /*1ad0*/  LDGSTS.E.BYPASS.LTC128B.128 [R229+0x7000], [R14.64] ;  /* 0x070000000ee57fae */ /* 0x000be2000b901d4a */
[----:B------:R-:W-:-:S03]  /*1ae0*/  IADD3.X R13, R15, UR7, RZ, P0, !PT ;  /* 0x000000070f0d7c10 */ /* 0x000fc600087fe4ff */
[----:B------:R5:W-:Y:S01]  /*1af0*/  LDGSTS.E.BYPASS.LTC128B.128 [R229+0xb000], [R14.64+0x80] ;  /* 0x0b0000800ee57fae */ /* 0x000be2000b901d4a */
[----:B------:R-:W-:Y:S01]  /*1b00*/  LEA R224, P0, R28, c[0x0][0x170], 0x1 ;  /* 0x00005c001ce07a11 */ /* 0x000fe200078008ff */
[----:B----4-:R-:W-:Y:S02]  /*1b10*/  IMAD.SHL.U32 R11, R5, 0x40, RZ ;  /* 0x00000040050b7824 */ /* 0x010fe400078e00ff */
[----:B------:R4:W-:Y:S01]  /*1b20*/  LDGSTS.E.BYPASS.LTC128B.128 [R229+0x7800], [R12.64] ;  /* 0x078000000ce57fae */ /* 0x0009e2000b901d4a */
[----:B------:R-:W-:Y:S01]  /*1b30*/  IMAD.SHL.U32 R10, R2, 0x40, RZ ;  /* 0x00000040020a7824 */ /* 0x000fe200078e00ff */
[----:B------:R-:W-:Y:S02]  /*1b40*/  LEA.HI.X R225, R28, c[0x0][0x174], R225, 0x1, P0 ;  /* 0x00005d001ce17a11 */ /* 0x000fe400000f0ce1 */
[----:B------:R4:W-:Y:S01]  /*1b50*/  LDGSTS.E.BYPASS.LTC128B.128 [R229+0xb800], [R12.64+0x80] ;  /* 0x0b8000800ce57fae */ /* 0x0009e2000b901d4a */
[----:B------:R-:W-:Y:S02]  /*1b60*/  LOP3.LUT R11, R11, 0x1c0, RZ, 0xc0, !PT ;  /* 0x000001c00b0b7812 */ /* 0x000fe400078ec0ff */
[----:B------:R-:W-:Y:S01]  /*1b70*/  LOP3.LUT R10, R10, 0x1c0, RZ, 0xc0, !PT ;  /* 0x000001c00a0a7812 */ /* 0x000fe200078ec0ff */
[----:B------:R-:W0:Y:S01]  /*1b80*/  LDGDEPBAR ;  /* 0x00000000000079af */ /* 0x000e220000000000 */
[----:B------:R-:W-:-:S02]  /*1b90*/  LOP3.LUT R9, R11, 0x8, R4, 0xf8, !PT ;  /* 0x000000080b097812 */ /* 0x000fc400078ef804 */
[----:B------:R-:W-:-:S04]  /*1ba0*/  SHF.R.U32.HI R4, RZ, 0x3, R11 ;  /* 0x00000003ff047819 */ /* 0x000fc8000001160b */
[----:B------:R-:W-:Y:S02]  /*1bb0*/  LOP3.LUT R9, R9, R4, RZ, 0x3c, !PT ;  /* 0x0000000409097212 */ /* 0x000fe400078e3cff */
[----:B------:R-:W-:Y:S02]  /*1bc0*/  LOP3.LUT R4, R10, 0x8, R7, 0xf8, !PT ;  /* 0x000000080a047812 */ /* 0x000fe400078ef807 */
[----:B------:R-:W-:Y:S01]  /*1bd0*/  SHF.R.U32.HI R7, RZ, 0x3, R10 ;  /* 0x00000003ff077819 */ /* 0x000fe2000001160a */
[----:B------:R-:W-:Y:S01]  /*1be0*/  IMAD R0, R0, 0x200, R9 ;  /* 0x0000020000007824 */ /* 0x000fe200078e0209 */
[----:B------:R-:W-:Y:S02]  /*1bf0*/  IADD3 R10, P0, R224, UR9, RZ ;  /* 0x00000009e00a7c10 */ /* 0x000fe4000ff1e0ff */
[----:B------:R-:W-:Y:S01]  /*1c00*/  LOP3.LUT R4, R4, R7, RZ, 0x3c, !PT ;  /* 0x0000000704047212 */ /* 0x000fe200078e3cff */
[----:B------:R-:W-:Y:S01]  /*1c10*/  IMAD.SHL.U32 R7, R8, 0x40, RZ ;  /* 0x0000004008077824 */ /* 0x000fe200078e00ff */
[----:B------:R-:W-:Y:S01]  /*1c20*/  IADD3.X R11, R225, UR5, RZ, P0, !PT ;  /* 0x00000005e10b7c10 */ /* 0x000fe200087fe4ff */
[----:B------:R-:W-:Y:S01]  /*1c30*/  IMAD.SHL.U32 R128, R0, 0x2, RZ ;  /* 0x0000000200807824 */ /* 0x000fe200078e00ff */
[----:B---3--:R-:W-:-:S02]  /*1c40*/  IADD3 R18, P0, R10, UR9, RZ ;  /* 0x000000090a127c10 */ /* 0x008fc4000ff1e0ff */
[----:B------:R-:W-:Y:S02]  /*1c50*/  LOP3.LUT R7, R7, 0xfffffe00, RZ, 0xc0, !PT ;  /* 0xfffffe0007077812 */ /* 0x000fe400078ec0ff */
[----:B------:R-:W-:Y:S01]  /*1c60*/  IADD3.X R19, R11, UR5, RZ, P0, !PT ;  /* 0x000000050b137c10 */ /* 0x000fe200087fe4ff */
[----:B------:R-:W-:-:S04]  /*1c70*/  DEPBAR.LE SB0, 0x0 ;  /* 0x000080000000791a */ /* 0x000fc80000000000 */
[----:B------:R-:W-:Y:S01]  /*1c80*/  BAR.SYNC.DEFER_BLOCKING 0x0 ;  /* 0x0000000000007b1d */ /* 0x000fe20000010000 */
[----:B--2---:R-:W-:Y:S01]  /*1c90*/  IADD3 R16, P0, R18, UR9, RZ ;  /* 0x0000000912107c10 */ /* 0x004fe2000ff1e0ff */
[----:B------:R-:W-:Y:S01]  /*1ca0*/  IMAD R9, R38, 0x400, R7 ;  /* 0x0000040026097824 */ /* 0x000fe200078e0207 */
[----:B------:R-:W-:Y:S02]  /*1cb0*/  LEA R221, R0, 0x4000, 0x1 ;  /* 0x0000400000dd7811 */ /* 0x000fe400078e08ff */
[----:B------:R-:W-:Y:S01]  /*1cc0*/  IADD3.X R17, R19, UR5, RZ, P0, !PT ;  /* 0x0000000513117c10 */ /* 0x000fe200087fe4ff */
[----:B------:R-:W-:Y:S01]  /*1cd0*/  IMAD.IADD R222, R9, 0x1, R4 ;  /* 0x0000000109de7824 */ /* 0x000fe200078e0204 */
[----:B-----5:R-:W-:Y:S02]  /*1ce0*/  IADD3 R14, P0, R16, UR9, RZ ;  /* 0x00000009100e7c10 */ /* 0x020fe4000ff1e0ff */
[----:B------:R-:W-:Y:S01]  /*1cf0*/  IADD3 R219, R221, 0x20, RZ ;  /* 0x00000020dddb7810 */ /* 0x000fe20007ffe0ff */
[----:B------:R-:W-:Y:S01]  /*1d00*/  IMAD.SHL.U32 R222, R222, 0x2, RZ ;  /* 0x00000002dede7824 */ /* 0x000fe200078e00ff */
[----:B------:R-:W-:-:S02]  /*1d10*/  IADD3.X R15, R17, UR5, RZ, P0, !PT ;  /* 0x00000005110f7c10 */ /* 0x000fc400087fe4ff */
[----:B----4-:R-:W-:-:S04]  /*1d20*/  IADD3 R12, P0, R14, UR9, RZ ;  /* 0x000000090e0c7c10 */ /* 0x010fc8000ff1e0ff */
[----:B------:R-:W-:Y:S01]  /*1d30*/  IADD3.X R13, R15, UR5, RZ, P0, !PT ;  /* 0x000000050f0d7c10 */ /* 0x000fe200087fe4ff */
        /* <DEDUP_REMOVED lines=13> */
[----:B--2---:R-:W-:-:S03]  /*1e10*/  IADD3 R10, P0, R12, UR9, RZ ;  /* 0x000000090c0a7c10 */ /* 0x004fc6000ff1e0ff */
[----:B------:R4:W-:Y:S01]  /*1e20*/  LDGSTS.E.BYPASS.LTC128B.128 [R229+0xe800], [R12.64] ;  /* 0x0e8000000ce57fae */ /* 0x0009e2000b901d4a */
[----:B------:R-:W-:-:S03]  /*1e30*/  IADD3.X R11, R13, UR5, RZ, P0, !PT ;  /* 0x000000050d0b7c10 */ /* 0x000fc600087fe4ff */
[----:B------:R4:W-:Y:S01]  /*1e40*/  LDGSTS.E.BYPASS.LTC128B.128 [R229+0x12800], [R12.64+0x80] ;  /* 0x128000800ce57fae */ /* 0x0009e2000b901d4a */
        /* <DEDUP_REMOVED lines=10> */
[----:B------:R-:W1:Y:S01]  /*1ef0*/  LDSM.16.M88.4 R76, [R128+0x4000] ;  /* 0x00400000804c783b */ /* 0x000e620000000200 */
[----:B------:R-:W-:Y:S01]  /*1f00*/  IMAD.MOV.U32 R5, RZ, RZ, 0x40 ;  /* 0x00000040ff057424 */ /* 0x000fe200078e00ff */
[C---:B------:R-:W-:Y:S02]  /*1f10*/  IADD3 R211, R219.reuse, 0x800, RZ ;  /* 0x00000800dbd37810 */ /* 0x040fe40007ffe0ff */
        /* <DEDUP_REMOVED lines=9> */
[----:B------:R-:W2:Y:S01]  /*1fb0*/  LDSM.16.M88.4 R44, [R128+0x6000] ;  /* 0x00600000802c783b */ /* 0x000ea20000000200 */
[C---:B------:R-:W-:Y:S01]  /*1fc0*/  IADD3 R203, R219.reuse, 0x4000, RZ ;  /* 0x00004000dbcb7810 */ /* 0x040fe20007ffe0ff */
[----:B-----5:R-:W-:Y:S02]  /*1fd0*/  IMAD.MOV.U32 R8, RZ, RZ, 0x20 ;  /* 0x00000020ff087424 */ /* 0x020fe400078e00ff */
[----:B------:R-:W5:Y:S01]  /*1fe0*/  LDSM.16.M88.4 R32, [R128+0x6800] ;  /* 0x006800008020783b */ /* 0x000f620000000200 */
[----:B------:R-:W-:-:S02]  /*1ff0*/  IADD3 R202, R219, 0x4800, RZ ;  /* 0x00004800dbca7810 */ /* 0x000fc40007ffe0ff */
[----:B------:R-:W-:Y:S01]  /*2000*/  IADD3 R201, R219, 0x5000, RZ ;  /* 0x00005000dbc97810 */ /* 0x000fe20007ffe0ff */
[----:B------:R-:W5:Y:S01]  /*2010*/  LDSM.16.M88.4 R24, [R128+0x7000] ;  /* 0x007000008018783b */ /* 0x000f620000000200 */
[----:B------:R-:W-:Y:S02]  /*2020*/  SEL R0, R8, 0xffffffe0, !P1 ;  /* 0xffffffe008007807 */ /* 0x000fe40004800000 */
[----:B------:R-:W-:Y:S01]  /*2030*/  LOP3.LUT P1, RZ, R2, 0x4, RZ, 0xc0, !PT ;  /* 0x0000000402ff7812 */ /* 0x000fe2000782c0ff */
[----:B----4-:R-:W4:Y:S01]  /*2040*/  LDSM.16.M88.4 R12, [R128+0x7800] ;  /* 0x00780000800c783b */ /* 0x010f220000000200 */
[C---:B------:R-:W-:Y:S01]  /*2050*/  SEL R2, R5.reuse, 0xffffffc0, !P0 ;  /* 0xffffffc005027807 */ /* 0x040fe20004000000 */
[C---:B------:R-:W-:Y:S01]  /*2060*/  IMAD.IADD R220, R222.reuse, 0x1, R0 ;  /* 0x00000001dedc7824 */ /* 0x040fe200078e0200 */
[----:B------:R-:W-:Y:S01]  /*2070*/  SEL R5, R5, 0xffffffc0, !P1 ;  /* 0xffffffc005057807 */ /* 0x000fe20004800000 */
[----:B------:R-:W-:Y:S01]  /*2080*/  LDSM.16.M88.4 R104, [R219+0x800] ;  /* 0x00080000db68783b */ /* 0x000fe20000000200 */
[----:B------:R-:W-:Y:S01]  /*2090*/  IADD3 R200, R219, 0x5800, RZ ;  /* 0x00005800dbc87810 */ /* 0x000fe20007ffe0ff */
[----:B------:R-:W-:Y:S01]  /*20a0*/  IMAD.IADD R217, R221, 0x1, R2 ;  /* 0x00000001ddd97824 */ /* 0x000fe200078e0202 */
[C---:B------:R-:W-:Y:S01]  /*20b0*/  IADD3 R199, R219.reuse, 0x6000, RZ ;  /* 0x00006000dbc77810 */ /* 0x040fe20007ffe0ff */
[----:B------:R-:W4:Y:S01]  /*20c0*/  LDSM.16.M88.4 R84, [R220] ;  /* 0x00000000dc54783b */ /* 0x000f220000000200 */
[--C-:B------:R-:W-:Y:S01]  /*20d0*/  IMAD.IADD R218, R222, 0x1, R5.reuse ;  /* 0x00000001deda7824 */ /* 0x100fe200078e0205 */
[C---:B------:R-:W-:Y:S01]  /*20e0*/  IADD3 R198, R219.reuse, 0x6800, RZ ;  /* 0x00006800dbc67810 */ /* 0x040fe20007ffe0ff */
[----:B------:R-:W-:Y:S01]  /*20f0*/  IMAD.IADD R216, R220, 0x1, R5 ;  /* 0x00000001dcd87824 */ /* 0x000fe200078e0205 */
[----:B------:R-:W4:Y:S01]  /*2100*/  LDSM.16.M88.4 R100, [R219+0x1000] ;  /* 0x00100000db64783b */ /* 0x000f220000000200 */
[----:B-1----:R-:W-:Y:S01]  /*2110*/  HMMA.16816.F32 R80, R112, R76, RZ ;  /* 0x0000004c7050723c */ /* 0x002fe200000018ff */
[----:B------:R-:W-:Y:S01]  /*2120*/  IMAD.IADD R204, R2, 0x1, R219 ;  /* 0x0000000102cc7824 */ /* 0x000fe200078e02db */
[C---:B------:R-:W-:Y:S01]  /*2130*/  IADD3 R197, R219.reuse, 0x7000, RZ ;  /* 0x00007000dbc57810 */ /* 0x040fe20007ffe0ff */
[----:B------:R-:W1:Y:S01]  /*2140*/  LDSM.16.M88.4 R96, [R219+0x1800] ;  /* 0x00180000db60783b */ /* 0x000e620000000200 */
[----:B------:R-:W-:-:S03]  /*2150*/  IADD3 R196, R219, 0x7800, RZ ;  /* 0x00007800dbc47810 */ /* 0x000fc60007ffe0ff */
[----:B---3--:R-:W3:Y:S01]  /*2160*/  LDSM.16.M88.4 R16, [R219+0x2000] ;  /* 0x00200000db10783b */ /* 0x008ee20000000200 */
[C---:B--2---:R-:W-:Y:S03]  /*2170*/  HMMA.16816.F32 R72, R112.reuse, R68, RZ ;  /* 0x000000447048723c */ /* 0x044fe600000018ff */
[----:B------:R-:W2:Y:S04]  /*2180*/  LDSM.16.M88.4 R8, [R219+0x2800] ;  /* 0x00280000db08783b */ /* 0x000ea80000000200 */
[----:B------:R-:W1:Y:S01]  /*2190*/  LDSM.16.M88.4 R92, [R219+0x3000] ;  /* 0x00300000db5c783b */ /* 0x000e620000000200 */
[C---:B------:R-:W-:Y:S03]  /*21a0*/  HMMA.16816.F32 R64, R112.reuse, R60, RZ ;  /* 0x0000003c7040723c */ /* 0x040fe600000018ff */
[----:B------:R-:W1:Y:S04]  /*21b0*/  LDSM.16.M88.4 R88, [R219+0x3800] ;  /* 0x00380000db58783b */ /* 0x000e680000000200 */
[----:B------:R-:W1:Y:S01]  /*21c0*/  LDSM.16.M88.4 R108, [R219] ;  /* 0x00000000db6c783b */ /* 0x000e620000000200 */
[C---:B------:R-:W-:Y:S03]  /*21d0*/  HMMA.16816.F32 R56, R112.reuse, R52, RZ ;  /* 0x000000347038723c */ /* 0x040fe600000018ff */
[----:B------:R-:W-:Y:S04]  /*21e0*/  LDSM.16.M88.4 R20, [R217] ;  /* 0x00000000d914783b */ /* 0x000fe80000000200 */
[----:B------:R-:W-:Y:S01]  /*21f0*/  LDSM.16.M88.4 R120, [R128+0x9800] ;  /* 0x009800008078783b */ /* 0x000fe20000000200 */
[C---:B------:R-:W-:Y:S03]  /*2200*/  HMMA.16816.F32 R48, R112.reuse, R44, RZ ;  /* 0x0000002c7030723c */ /* 0x040fe600000018ff */
[----:B------:R-:W-:Y:S04]  /*2210*/  LDSM.16.M88.4 R124, [R220+0x2000] ;  /* 0x00200000dc7c783b */ /* 0x000fe80000000200 */
[----:B------:R-:W0:Y:S01]  /*2220*/  LDGDEPBAR ;  /* 0x00000000000079af */ /* 0x000e220000000000 */
[C---:B-----5:R-:W-:Y:S08]  /*2230*/  HMMA.16816.F32 R40, R112.reuse, R32, RZ ;  /* 0x000000207028723c */ /* 0x060ff000000018ff */
        /* <DEDUP_REMOVED lines=8> */
[C---:B----4-:R-:W-:Y:S08]  /*22c0*/  HMMA.16816.F32 R116, R112.reuse, R12, RZ ;  /* 0x0000000c7074723c */ /* 0x050ff000000018ff */
[----:B------:R-:W-:Y:S01]  /*22d0*/  HMMA.16816.F32 R112, R112, R14, RZ ;  /* 0x0000000e7070723c */ /* 0x000fe200000018ff */
[----:B------:R-:W-:Y:S07]  /*22e0*/  LDSM.16.M88.4 R12, [R218] ;  /* 0x00000000da0c783b */ /* 0x000fee0000000200 */
        /* <DEDUP_REMOVED lines=9> */
[C---:B---3--:R-:W-:Y:S08]  /*2380*/  HMMA.16816.F32 R48, R84.reuse, R16, R48 ;  /* 0x000000105430723c */ /* 0x048ff00000001830 */
[C---:B------:R-:W-:Y:S01]  /*2390*/  HMMA.16816.F32 R44, R84.reuse, R18, R44 ;  /* 0x00000012542c723c */ /* 0x040fe2000000182c */
[----:B------:R-:W1:Y:S07]  /*23a0*/  LDSM.16.M88.4 R16, [R217+0x800] ;  /* 0x00080000d910783b */ /* 0x000e6e0000000200 */
[C---:B--2---:R-:W-:Y:S08]  /*23b0*/  HMMA.16816.F32 R40, R84.reuse, R8, R40 ;  /* 0x000000085428723c */ /* 0x044ff00000001828 */
[C---:B------:R-:W-:Y:S01]  /*23c0*/  HMMA.16816.F32 R32, R84.reuse, R10, R32 ;  /* 0x0000000a5420723c */ /* 0x040fe20000001820 */
[----:B------:R-:W2:Y:S07]  /*23d0*/  LDSM.16.M88.4 R8, [R217+0x1000] ;  /* 0x00100000d908783b */ /* 0x000eae0000000200 */
[C---:B------:R-:W-:Y:S08]  /*23e0*/  HMMA.16816.F32 R28, R84.reuse, R92, R28 ;  /* 0x0000005c541c723c */ /* 0x040ff0000000181c */
[C---:B------:R-:W-:Y:S01]  /*23f0*/  HMMA.16816.F32 R24, R84.reuse, R94, R24 ;  /* 0x0000005e5418723c */ /* 0x040fe20000001818 */
[----:B------:R-:W3:Y:S07]  /*2400*/  LDSM.16.M88.4 R92, [R217+0x3000] ;  /* 0x00300000d95c783b */ /* 0x000eee0000000200 */
[C---:B------:R-:W-:Y:S08]  /*2410*/  HMMA.16816.F32 R116, R84.reuse, R88, R116 ;  /* 0x000000585474723c */ /* 0x040ff00000001874 */
[C---:B------:R-:W-:Y:S01]  /*2420*/  HMMA.16816.F32 R112, R84.reuse, R90, R112 ;  /* 0x0000005a5470723c */ /* 0x040fe20000001870 */
[----:B------:R-:W4:Y:S07]  /*2430*/  LDSM.16.M88.4 R88, [R217+0x3800] ;  /* 0x00380000d958783b */ /* 0x000f2e0000000200 */
[C---:B------:R-:W-:Y:S08]  /*2440*/  HMMA.16816.F32 R80, R84.reuse, R108, R80 ;  /* 0x0000006c5450723c */ /* 0x040ff00000001850 */
[----:B------:R-:W-:Y:S01]  /*2450*/  HMMA.16816.F32 R76, R84, R110, R76 ;  /* 0x0000006e544c723c */ /* 0x000fe2000000184c */
[----:B------:R-:W-:Y:S04]  /*2460*/  LDSM.16.M88.4 R84, [R216] ;  /* 0x00000000d854783b */ /* 0x000fe80000000200 */
[----:B------:R-:W-:Y:S03]  /*2470*/  LDSM.16.M88.4 R108, [R128+0xa000] ;  /* 0x00a00000806c783b */ /* 0x000fe60000000200 */
[C---:B-1----:R-:W-:Y:S08]  /*2480*/  HMMA.16816.F32 R72, R12.reuse, R16, R72 ;  /* 0x000000100c48723c */ /* 0x042ff00000001848 */
[C---:B------:R-:W-:Y:S08]  /*2490*/  HMMA.16816.F32 R80, R12.reuse, R20, R80 ;  /* 0x000000140c50723c */ /* 0x040ff00000001850 */
[C---:B------:R-:W-:Y:S01]  /*24a0*/  HMMA.16816.F32 R76, R12.reuse, R22, R76 ;  /* 0x000000160c4c723c */ /* 0x040fe2000000184c */
[----:B------:R-:W-:Y:S07]  /*24b0*/  LDSM.16.M88.4 R20, [R204] ;  /* 0x00000000cc14783b */ /* 0x000fee0000000200 */
[C---:B------:R-:W-:Y:S01]  /*24c0*/  HMMA.16816.F32 R68, R12.reuse, R18, R68 ;  /* 0x000000120c44723c */ /* 0x040fe20000001844 */
[----:B------:R-:W-:Y:S07]  /*24d0*/  LDSM.16.M88.4 R16, [R204+0x800] ;  /* 0x00080000cc10783b */ /* 0x000fee0000000200 */
[C---:B--2---:R-:W-:Y:S08]  /*24e0*/  HMMA.16816.F32 R64, R12.reuse, R8, R64 ;  /* 0x000000080c40723c */ /* 0x044ff00000001840 */
        /* <DEDUP_REMOVED lines=15> */
[----:B------:R-:W-:Y:S01]  /*25e0*/  HMMA.16816.F32 R112, R12, R90, R112 ;  /* 0x0000005a0c70723c */ /* 0x000fe20000001870 */
[----:B------:R-:W2:Y:S04]  /*25f0*/  LDSM.16.M88.4 R12, [R204+0x2000] ;  /* 0x00200000cc0c783b */ /* 0x000ea80000000200 */
[----:B------:R-:W3:Y:S03]  /*2600*/  LDSM.16.M88.4 R88, [R204+0x3800] ;  /* 0x00380000cc58783b */ /* 0x000ee60000000200 */
[C---:B-1----:R-:W-:Y:S08]  /*2610*/  HMMA.16816.F32 R64, R84.reuse, R8, R64 ;  /* 0x000000085440723c */ /* 0x042ff00000001840 */
[C---:B------:R-:W-:Y:S01]  /*2620*/  HMMA.16816.F32 R60, R84.reuse, R10, R60 ;  /* 0x0000000a543c723c */ /* 0x040fe2000000183c */
[----:B------:R-:W-:Y:S07]  /*2630*/  LDSM.16.M88.4 R8, [R222+0x2000] ;  /* 0x00200000de08783b */ /* 0x000fee0000000200 */
[C---:B------:R-:W-:Y:S08]  /*2640*/  HMMA.16816.F32 R80, R84.reuse, R20, R80 ;  /* 0x000000145450723c */ /* 0x040ff00000001850 */
[C---:B------:R-:W-:Y:S01]  /*2650*/  HMMA.16816.F32 R76, R84.reuse, R22, R76 ;  /* 0x00000016544c723c */ /* 0x040fe2000000184c */
[----:B------:R-:W-:Y:S07]  /*2660*/  LDSM.16.M88.4 R20, [R128+0x8000] ;  /* 0x008000008014783b */ /* 0x000fee0000000200 */
[C---:B------:R-:W-:Y:S08]  /*2670*/  HMMA.16816.F32 R72, R84.reuse, R16, R72 ;  /* 0x000000105448723c */ /* 0x040ff00000001848 */
[C---:B--2---:R-:W-:Y:S08]  /*2680*/  HMMA.16816.F32 R48, R84.reuse, R12, R48 ;  /* 0x0000000c5430723c */ /* 0x044ff00000001830 */
[C---:B------:R-:W-:Y:S01]  /*2690*/  HMMA.16816.F32 R44, R84.reuse, R14, R44 ;  /* 0x0000000e542c723c */ /* 0x040fe2000000182c */
[----:B------:R-:W1:Y:S07]  /*26a0*/  LDSM.16.M88.4 R12, [R128+0x9000] ;  /* 0x00900000800c783b */ /* 0x000e6e0000000200 */
[C---:B------:R-:W-:Y:S01]  /*26b0*/  HMMA.16816.F32 R68, R84.reuse, R18, R68 ;  /* 0x000000125444723c */ /* 0x040fe20000001844 */
[----:B------:R-:W2:Y:S07]  /*26c0*/  LDSM.16.M88.4 R16, [R128+0x8800] ;  /* 0x008800008010783b */ /* 0x000eae0000000200 */
[C---:B------:R-:W-:Y:S08]  /*26d0*/  HMMA.16816.F32 R56, R84.reuse, R100, R56 ;  /* 0x000000645438723c */ /* 0x040ff00000001838 */
[C---:B------:R-:W-:Y:S01]  /*26e0*/  HMMA.16816.F32 R52, R84.reuse, R102, R52 ;  /* 0x000000665434723c */ /* 0x040fe20000001834 */
[----:B------:R-:W4:Y:S07]  /*26f0*/  LDSM.16.M88.4 R100, [R128+0xb000] ;  /* 0x00b000008064783b */ /* 0x000f2e0000000200 */
[C---:B------:R-:W-:Y:S08]  /*2700*/  HMMA.16816.F32 R40, R84.reuse, R96, R40 ;  /* 0x000000605428723c */ /* 0x040ff00000001828 */
[C---:B------:R-:W-:Y:S01]  /*2710*/  HMMA.16816.F32 R32, R84.reuse, R98, R32 ;  /* 0x000000625420723c */ /* 0x040fe20000001820 */
[----:B------:R-:W5:Y:S07]  /*2720*/  LDSM.16.M88.4 R96, [R128+0xb800] ;  /* 0x00b800008060783b */ /* 0x000f6e0000000200 */
[C---:B------:R-:W-:Y:S08]  /*2730*/  HMMA.16816.F32 R28, R84.reuse, R92, R28 ;  /* 0x0000005c541c723c */ /* 0x040ff0000000181c */
[C---:B------:R-:W-:Y:S01]  /*2740*/  HMMA.16816.F32 R24, R84.reuse, R94, R24 ;  /* 0x0000005e5418723c */ /* 0x040fe20000001818 */
[----:B------:R-:W-:Y:S07]  /*2750*/  LDSM.16.M88.4 R92, [R219+0x4000] ;  /* 0x00400000db5c783b */ /* 0x000fee0000000200 */
[C---:B---3--:R-:W-:Y:S08]  /*2760*/  HMMA.16816.F32 R116, R84.reuse, R88, R116 ;  /* 0x000000585474723c */ /* 0x048ff00000001874 */
[----:B------:R-:W-:Y:S01]  /*2770*/  HMMA.16816.F32 R112, R84, R90, R112 ;  /* 0x0000005a5470723c */ /* 0x000fe20000001870 */
[----:B------:R-:W3:Y:S04]  /*2780*/  LDSM.16.M88.4 R88, [R219+0x4800] ;  /* 0x00480000db58783b */ /* 0x000ee80000000200 */
[----:B------:R-:W-:Y:S03]  /*2790*/  LDSM.16.M88.4 R84, [R219+0x5000] ;  /* 0x00500000db54783b */ /* 0x000fe60000000200 */
        /* <DEDUP_REMOVED lines=21> */
[C---:B-----5:R-:W-:Y:S08]  /*28f0*/  HMMA.16816.F32 R116, R8.reuse, R96, R116 ;  /* 0x000000600874723c */ /* 0x060ff00000001874 */
[----:B------:R-:W-:Y:S01]  /*2900*/  HMMA.16816.F32 R112, R8, R98, R112 ;  /* 0x000000620870723c */ /* 0x000fe20000001870 */
[----:B------:R-:W4:Y:S04]  /*2910*/  LDSM.16.M88.4 R8, [R219+0x7000] ;  /* 0x00700000db08783b */ /* 0x000f280000000200 */
[----:B------:R-:W-:Y:S03]  /*2920*/  LDSM.16.M88.4 R96, [R217+0x5800] ;  /* 0x00580000d960783b */ /* 0x000fe60000000200 */
[C---:B---3--:R-:W-:Y:S08]  /*2930*/  HMMA.16816.F32 R72, R124.reuse, R88, R72 ;  /* 0x000000587c48723c */ /* 0x048ff00000001848 */
[C---:B------:R-:W-:Y:S01]  /*2940*/  HMMA.16816.F32 R68, R124.reuse, R90, R68 ;  /* 0x0000005a7c44723c */ /* 0x040fe20000001844 */
[----:B------:R-:W-:Y:S07]  /*2950*/  LDSM.16.M88.4 R88, [R217+0x6800] ;  /* 0x00680000d958783b */ /* 0x000fee0000000200 */
[C---:B-1----:R-:W-:Y:S08]  /*2960*/  HMMA.16816.F32 R48, R124.reuse, R12, R48 ;  /* 0x0000000c7c30723c */ /* 0x042ff00000001830 */
[C---:B------:R-:W-:Y:S01]  /*2970*/  HMMA.16816.F32 R44, R124.reuse, R14, R44 ;  /* 0x0000000e7c2c723c */ /* 0x040fe2000000182c */
[----:B------:R-:W1:Y:S07]  /*2980*/  LDSM.16.M88.4 R12, [R218+0x2000] ;  /* 0x00200000da0c783b */ /* 0x000e6e0000000200 */
[C---:B------:R-:W-:Y:S08]  /*2990*/  HMMA.16816.F32 R64, R124.reuse, R84, R64 ;  /* 0x000000547c40723c */ /* 0x040ff00000001840 */
[C---:B------:R-:W-:Y:S01]  /*29a0*/  HMMA.16816.F32 R60, R124.reuse, R86, R60 ;  /* 0x000000567c3c723c */ /* 0x040fe2000000183c */
[----:B------:R-:W3:Y:S07]  /*29b0*/  LDSM.16.M88.4 R84, [R217+0x7000] ;  /* 0x00700000d954783b */ /* 0x000eee0000000200 */
[C---:B------:R-:W-:Y:S08]  /*29c0*/  HMMA.16816.F32 R56, R124.reuse, R20, R56 ;  /* 0x000000147c38723c */ /* 0x040ff00000001838 */
[C---:B------:R-:W-:Y:S01]  /*29d0*/  HMMA.16816.F32 R52, R124.reuse, R22, R52 ;  /* 0x000000167c34723c */ /* 0x040fe20000001834 */
[----:B------:R-:W5:Y:S07]  /*29e0*/  LDSM.16.M88.4 R20, [R217+0x7800] ;  /* 0x00780000d914783b */ /* 0x000f6e0000000200 */
[C---:B--2---:R-:W-:Y:S08]  /*29f0*/  HMMA.16816.F32 R40, R124.reuse, R16, R40 ;  /* 0x000000107c28723c */ /* 0x044ff00000001828 */
[C---:B----4-:R-:W-:Y:S08]  /*2a00*/  HMMA.16816.F32 R28, R124.reuse, R8, R28 ;  /* 0x000000087c1c723c */ /* 0x050ff0000000181c */
[C---:B------:R-:W-:Y:S01]  /*2a10*/  HMMA.16816.F32 R24, R124.reuse, R10, R24 ;  /* 0x0000000a7c18723c */ /* 0x040fe20000001818 */
[----:B------:R-:W-:Y:S07]  /*2a20*/  LDSM.16.M88.4 R8, [R216+0x2000] ;  /* 0x00200000d808783b */ /* 0x000fee0000000200 */
[C---:B------:R-:W-:Y:S08]  /*2a30*/  HMMA.16816.F32 R80, R124.reuse, R92, R80 ;  /* 0x0000005c7c50723c */ /* 0x040ff00000001850 */
[C---:B------:R-:W-:Y:S01]  /*2a40*/  HMMA.16816.F32 R76, R124.reuse, R94, R76 ;  /* 0x0000005e7c4c723c */ /* 0x040fe2000000184c */
[----:B------:R-:W-:Y:S07]  /*2a50*/  LDSM.16.M88.4 R92, [R217+0x6000] ;  /* 0x00600000d95c783b */ /* 0x000fee0000000200 */
[C---:B------:R-:W-:Y:S01]  /*2a60*/  HMMA.16816.F32 R32, R124.reuse, R18, R32 ;  /* 0x000000127c20723c */ /* 0x040fe20000001820 */
[----:B------:R-:W2:Y:S07]  /*2a70*/  LDSM.16.M88.4 R16, [R204+0x4000] ;  /* 0x00400000cc10783b */ /* 0x000eae0000000200 */
[----:B------:R-:W-:Y:S08]  /*2a80*/  HMMA.16816.F32 R116, R124, R120, R116 ;  /* 0x000000787c74723c */ /* 0x000ff00000001874 */
[C---:B-1----:R-:W-:Y:S07]  /*2a90*/  HMMA.16816.F32 R40, R12.reuse, R88, R40 ;  /* 0x000000580c28723c */ /* 0x042fee0000001828 */
[----:B------:R-:W-:Y:S01]  /*2aa0*/  LOP3.LUT R89, R37, 0xffffffe0, RZ, 0xc0, !PT ;  /* 0xffffffe025597812 */ /* 0x000fe200078ec0ff */
[----:B---3--:R-:W-:Y:S04]  /*2ab0*/  HMMA.16816.F32 R28, R12, R84, R28 ;  /* 0x000000540c1c723c */ /* 0x008fe8000000181c */
[----:B------:R-:W-:-:S04]  /*2ac0*/  IMAD.IADD R89, R6, 0x1, -R89 ;  /* 0x0000000106597824 */ /* 0x000fc800078e0a59 */
[----:B------:R-:W-:Y:S01]  /*2ad0*/  HMMA.16816.F32 R24, R12, R86, R24 ;  /* 0x000000560c18723c */ /* 0x000fe20000001818 */
[----:B------:R-:W1:Y:S01]  /*2ae0*/  LDSM.16.M88.4 R84, [R204+0x4800] ;  /* 0x00480000cc54783b */ /* 0x000e620000000200 */
[----:B------:R-:W-:-:S04]  /*2af0*/  SHF.R.S32.HI R2, RZ, 0x1f, R89 ;  /* 0x0000001fff027819 */ /* 0x000fc80000011459 */
[----:B------:R-:W-:Y:S01]  /*2b00*/  LEA.HI R2, R2, R89, RZ, 0x2 ;  /* 0x0000005902027211 */ /* 0x000fe200078f10ff */
[----:B------:R-:W-:Y:S01]  /*2b10*/  IMAD.SHL.U32 R89, R6, 0x2, RZ ;  /* 0x0000000206597824 */ /* 0x000fe200078e00ff */
[----:B------:R-:W-:Y:S02]  /*2b20*/  HMMA.16816.F32 R80, R12, R108, R80 ;  /* 0x0000006c0c50723c */ /* 0x000fe40000001850 */
[----:B------:R-:W-:Y:S02]  /*2b30*/  SHF.R.S32.HI R231, RZ, 0x2, R2 ;  /* 0x00000002ffe77819 */ /* 0x000fe40000011402 */
[----:B------:R-:W-:-:S04]  /*2b40*/  IADD3 R2, R36, -0x1, RZ ;  /* 0xffffffff24027810 */ /* 0x000fc80007ffe0ff */
[----:B------:R-:W-:Y:S01]  /*2b50*/  HMMA.16816.F32 R76, R12, R110, R76 ;  /* 0x0000006e0c4c723c */ /* 0x000fe2000000184c */
[C---:B------:R-:W-:Y:S01]  /*2b60*/  IMAD.SHL.U32 R6, R2.reuse, 0x80, RZ ;  /* 0x0000008002067824 */ /* 0x040fe200078e00ff */
[----:B------:R-:W-:-:S04]  /*2b70*/  ISETP.GT.AND P0, PT, R2, R223, PT ;  /* 0x000000df0200720c */ /* 0x000fc80003f04270 */
[----:B------:R-:W-:Y:S02]  /*2b80*/  LOP3.LUT R2, R6, 0x6, R89, 0xf8, !PT ;  /* 0x0000000606027812 */ /* 0x000fe400078ef859 */
[----:B------:R-:W-:Y:S08]  /*2b90*/  HMMA.16816.F32 R112, R124, R122, R112 ;  /* 0x0000007a7c70723c */ /* 0x000ff00000001870 */
[C---:B-----5:R-:W-:Y:S07]  /*2ba0*/  HMMA.16816.F32 R116, R12.reuse, R20, R116 ;  /* 0x000000140c74723c */ /* 0x060fee0000001874 */
[----:B------:R-:W-:Y:S01]  /*2bb0*/  IMAD R20, R38, 0x10, R129 ;  /* 0x0000001026147824 */ /* 0x000fe200078e0281 */
[----:B------:R-:W-:Y:S01]  /*2bc0*/  HMMA.16816.F32 R72, R12, R104, R72 ;  /* 0x000000680c48723c */ /* 0x000fe20000001848 */
[----:B------:R-:W-:-:S03]  /*2bd0*/  SHF.R.S32.HI R21, RZ, 0x1f, R37 ;  /* 0x0000001fff157819 */ /* 0x000fc60000011425 */
[----:B------:R-:W-:Y:S02]  /*2be0*/  IADD3 R20, R20, 0x1, R231 ;  /* 0x0000000114147810 */ /* 0x000fe40007ffe0e7 */
[----:B------:R-:W-:Y:S02]  /*2bf0*/  LEA.HI R21, R21, R38, RZ, 0x2 ;  /* 0x0000002615157211 */ /* 0x000fe400078f10ff */
[----:B------:R-:W-:Y:S01]  /*2c00*/  IADD3 R20, R39, -c[0x0][0x214], R20 ;  /* 0x8000850027147a10 */ /* 0x000fe20007ffe014 */
[----:B--2---:R-:W-:Y:S01]  /*2c10*/  HMMA.16816.F32 R80, R8, R16, R80 ;  /* 0x000000100850723c */ /* 0x004fe20000001850 */
[----:B------:R-:W-:Y:S02]  /*2c20*/  LOP3.LUT R21, R21, 0xfffffffc, RZ, 0xc0, !PT ;  /* 0xfffffffc15157812 */ /* 0x000fe400078ec0ff */
[----:B------:R-:W-:-:S03]  /*2c30*/  IADD3 R20, R20, c[0x0][0x2e8], RZ ;  /* 0x0000ba0014147a10 */ /* 0x000fc60007ffe0ff */
[----:B------:R-:W-:Y:S02]  /*2c40*/  IMAD.IADD R234, R38, 0x1, -R21 ;  /* 0x0000000126ea7824 */ /* 0x000fe400078e0a15 */
[----:B------:R-:W-:Y:S01]  /*2c50*/  HMMA.16816.F32 R76, R8, R18, R76 ;  /* 0x00000012084c723c */ /* 0x000fe2000000184c */
[----:B------:R-:W2:Y:S07]  /*2c60*/  LDSM.16.M88.4 R16, [R204+0x5000] ;  /* 0x00500000cc10783b */ /* 0x000eae0000000200 */
[C---:B------:R-:W-:Y:S08]  /*2c70*/  HMMA.16816.F32 R68, R12.reuse, R106, R68 ;  /* 0x0000006a0c44723c */ /* 0x040ff00000001844 */
[C---:B------:R-:W-:Y:S08]  /*2c80*/  HMMA.16816.F32 R64, R12.reuse, R100, R64 ;  /* 0x000000640c40723c */ /* 0x040ff00000001840 */
[C---:B------:R-:W-:Y:S08]  /*2c90*/  HMMA.16816.F32 R60, R12.reuse, R102, R60 ;  /* 0x000000660c3c723c */ /* 0x040ff0000000183c */
[C---:B------:R-:W-:Y:S08]  /*2ca0*/  HMMA.16816.F32 R56, R12.reuse, R96, R56 ;  /* 0x000000600c38723c */ /* 0x040ff00000001838 */
[C---:B------:R-:W-:Y:S08]  /*2cb0*/  HMMA.16816.F32 R52, R12.reuse, R98, R52 ;  /* 0x000000620c34723c */ /* 0x040ff00000001834 */
[C---:B------:R-:W-:Y:S08]  /*2cc0*/  HMMA.16816.F32 R48, R12.reuse, R92, R48 ;  /* 0x0000005c0c30723c */ /* 0x040ff00000001830 */
[C---:B------:R-:W-:Y:S07]  /*2cd0*/  HMMA.16816.F32 R44, R12.reuse, R94, R44 ;  /* 0x0000005e0c2c723c */ /* 0x040fee000000182c */
[C---:B------:R-:W-:Y:S01]  /*2ce0*/  IMNMX R95, R20.reuse, R39, PT ;  /* 0x00000027145f7217 */ /* 0x040fe20003800200 */
[C---:B------:R-:W-:Y:S08]  /*2cf0*/  HMMA.16816.F32 R32, R12.reuse, R90, R32 ;  /* 0x0000005a0c20723c */ /* 0x040ff00000001820 */
[----:B------:R-:W-:Y:S07]  /*2d00*/  HMMA.16816.F32 R112, R12, R22, R112 ;  /* 0x000000160c70723c */ /* 0x000fee0000001870 */
[----:B------:R-:W-:Y:S01]  /*2d10*/  IADD3 R14, R20, 0x8, RZ ;  /* 0x00000008140e7810 */ /* 0x000fe20007ffe0ff */
[----:B-1----:R-:W-:Y:S01]  /*2d20*/  HMMA.16816.F32 R72, R8, R84, R72 ;  /* 0x000000540848723c */ /* 0x002fe20000001848 */
[----:B------:R-:W-:-:S02]  /*2d30*/  LOP3.LUT R12, R2, 0x1, RZ, 0xfc, !PT ;  /* 0x00000001020c7812 */ /* 0x000fc400078efcff */
[----:B------:R-:W-:Y:S02]  /*2d40*/  IMNMX R93, R14, R39, PT ;  /* 0x000000270e5d7217 */ /* 0x000fe40003800200 */
[C---:B------:R-:W-:Y:S02]  /*2d50*/  ISETP.GE.AND P4, PT, R12.reuse, R95, PT ;  /* 0x0000005f0c00720c */ /* 0x040fe40003f86270 */
[----:B------:R-:W-:Y:S01]  /*2d60*/  ISETP.GE.AND P2, PT, R12, R93, PT ;  /* 0x0000005d0c00720c */ /* 0x000fe20003f46270 */
[----:B------:R-:W-:Y:S01]  /*2d70*/  HMMA.16816.F32 R68, R8, R86, R68 ;  /* 0x000000560844723c */ /* 0x000fe20000001844 */
[----:B------:R-:W1:Y:S01]  /*2d80*/  LDSM.16.M88.4 R12, [R204+0x5800] ;  /* 0x00580000cc0c783b */ /* 0x000e620000000200 */
[C---:B------:R-:W-:Y:S02]  /*2d90*/  LOP3.LUT R20, R2.reuse, 0x8, RZ, 0xfc, !PT ;  /* 0x0000000802147812 */ /* 0x040fe400078efcff */
[----:B------:R-:W-:Y:S02]  /*2da0*/  LOP3.LUT R22, R2, 0x9, RZ, 0xfc, !PT ;  /* 0x0000000902167812 */ /* 0x000fe400078efcff */
[----:B------:R-:W-:-:S02]  /*2db0*/  ISETP.GE.AND P3, PT, R20, R95, PT ;  /* 0x0000005f1400720c */ /* 0x000fc40003f66270 */
[----:B------:R-:W-:Y:S01]  /*2dc0*/  ISETP.GE.AND P5, PT, R20, R93, PT ;  /* 0x0000005d1400720c */ /* 0x000fe20003fa6270 */
[C---:B--2---:R-:W-:Y:S01]  /*2dd0*/  HMMA.16816.F32 R64, R8.reuse, R16, R64 ;  /* 0x000000100840723c */ /* 0x044fe20000001840 */
[----:B------:R-:W-:Y:S02]  /*2de0*/  LOP3.LUT R20, R2, 0x10, RZ, 0xfc, !PT ;  /* 0x0000001002147812 */ /* 0x000fe400078efcff */
[----:B------:R-:W-:Y:S02]  /*2df0*/  FSEL R86, R83, -INF , !P2 ;  /* 0xff80000053567808 */ /* 0x000fe40005000000 */
[----:B------:R-:W-:Y:S02]  /*2e00*/  FSEL R85, R81, -INF , !P4 ;  /* 0xff80000051557808 */ /* 0x000fe40006000000 */
[----:B------:R-:W-:Y:S01]  /*2e10*/  FSEL R83, R76, -INF , !P3 ;  /* 0xff8000004c537808 */ /* 0x000fe20005800000 */
[----:B------:R-:W-:Y:S01]  /*2e20*/  HMMA.16816.F32 R60, R8, R18, R60 ;  /* 0x00000012083c723c */ /* 0x000fe2000000183c */
[----:B------:R-:W-:-:S02]  /*2e30*/  ISETP.GE.AND P1, PT, R22, R95, PT ;  /* 0x0000005f1600720c */ /* 0x000fc40003f26270 */
[----:B------:R-:W-:Y:S02]  /*2e40*/  ISETP.GE.AND P4, PT, R22, R93, PT ;  /* 0x0000005d1600720c */ /* 0x000fe40003f86270 */
[C---:B------:R-:W-:Y:S02]  /*2e50*/  ISETP.GE.AND P2, PT, R20.reuse, R95, PT ;  /* 0x0000005f1400720c */ /* 0x040fe40003f46270 */
[----:B------:R-:W-:Y:S02]  /*2e60*/  ISETP.GE.AND P3, PT, R20, R93, PT ;  /* 0x0000005d1400720c */ /* 0x000fe40003f66270 */
[C---:B------:R-:W-:Y:S02]  /*2e70*/  LOP3.LUT R22, R2.reuse, 0x11, RZ, 0xfc, !PT ;  /* 0x0000001102167812 */ /* 0x040fe400078efcff */
[----:B------:R-:W-:Y:S02]  /*2e80*/  LOP3.LUT R20, R2, 0x18, RZ, 0xfc, !PT ;  /* 0x0000001802147812 */ /* 0x000fe400078efcff */
[----:B------:R-:W-:-:S02]  /*2e90*/  FSEL R84, R78, -INF , !P5 ;  /* 0xff8000004e547808 */ /* 0x000fc40006800000 */
[----:B------:R-:W-:Y:S02]  /*2ea0*/  FSEL R77, R77, -INF , !P1 ;  /* 0xff8000004d4d7808 */ /* 0x000fe40004800000 */
[----:B------:R-:W-:Y:S02]  /*2eb0*/  FSEL R88, R79, -INF , !P4 ;  /* 0xff8000004f587808 */ /* 0x000fe40006000000 */
[----:B------:R-:W-:Y:S02]  /*2ec0*/  FSEL R81, R72, -INF , !P2 ;  /* 0xff80000048517808 */ /* 0x000fe40005000000 */
[C---:B------:R-:W-:Y:S02]  /*2ed0*/  ISETP.GE.AND P5, PT, R22.reuse, R95, PT ;  /* 0x0000005f1600720c */ /* 0x040fe40003fa6270 */
[----:B------:R-:W-:Y:S01]  /*2ee0*/  ISETP.GE.AND P1, PT, R22, R93, PT ;  /* 0x0000005d1600720c */ /* 0x000fe20003f26270 */
[----:B-1----:R-:W-:Y:S01]  /*2ef0*/  HMMA.16816.F32 R56, R8, R12, R56 ;  /* 0x0000000c0838723c */ /* 0x002fe20000001838 */
[----:B------:R-:W-:-:S02]  /*2f00*/  ISETP.GE.AND P4, PT, R20, R95, PT ;  /* 0x0000005f1400720c */ /* 0x000fc40003f86270 */
[----:B------:R-:W-:Y:S02]  /*2f10*/  ISETP.GE.AND P2, PT, R20, R93, PT ;  /* 0x0000005d1400720c */ /* 0x000fe40003f46270 */
[----:B------:R-:W1:Y:S01]  /*2f20*/  LDSM.16.M88.4 R20, [R204+0x6000] ;  /* 0x00600000cc14783b */ /* 0x000e620000000200 */
[----:B------:R-:W-:Y:S02]  /*2f30*/  LOP3.LUT R16, R2, 0x19, RZ, 0xfc, !PT ;  /* 0x0000001902107812 */ /* 0x000fe400078efcff */
[----:B------:R-:W-:Y:S01]  /*2f40*/  FSEL R96, R74, -INF , !P3 ;  /* 0xff8000004a607808 */ /* 0x000fe20005800000 */
[----:B------:R-:W-:Y:S01]  /*2f50*/  HMMA.16816.F32 R52, R8, R14, R52 ;  /* 0x0000000e0834723c */ /* 0x000fe20000001834 */
[----:B------:R-:W-:Y:S02]  /*2f60*/  FSEL R91, R73, -INF , !P5 ;  /* 0xff800000495b7808 */ /* 0x000fe40006800000 */
[C---:B------:R-:W-:Y:S02]  /*2f70*/  ISETP.GE.AND P3, PT, R16.reuse, R95, PT ;  /* 0x0000005f1000720c */ /* 0x040fe40003f66270 */
[----:B------:R-:W-:-:S02]  /*2f80*/  ISETP.GE.AND P5, PT, R16, R93, PT ;  /* 0x0000005d1000720c */ /* 0x000fc40003fa6270 */
[C---:B------:R-:W-:Y:S02]  /*2f90*/  LOP3.LUT R16, R2.reuse, 0x20, RZ, 0xfc, !PT ;  /* 0x0000002002107812 */ /* 0x040fe400078efcff */
[----:B------:R-:W-:Y:S02]  /*2fa0*/  LOP3.LUT R18, R2, 0x21, RZ, 0xfc, !PT ;  /* 0x0000002102127812 */ /* 0x000fe400078efcff */
[----:B------:R-:W-:Y:S02]  /*2fb0*/  FSEL R98, R75, -INF , !P1 ;  /* 0xff8000004b627808 */ /* 0x000fe40004800000 */
[----:B------:R-:W-:Y:S02]  /*2fc0*/  FSEL R97, R68, -INF , !P4 ;  /* 0xff80000044617808 */ /* 0x000fe40006000000 */
[----:B------:R-:W-:Y:S02]  /*2fd0*/  FSEL R106, R70, -INF , !P2 ;  /* 0xff800000466a7808 */ /* 0x000fe40005000000 */
[----:B------:R-:W-:-:S02]  /*2fe0*/  ISETP.GE.AND P1, PT, R16, R95, PT ;  /* 0x0000005f1000720c */ /* 0x000fc40003f26270 */
[----:B------:R-:W-:Y:S02]  /*2ff0*/  ISETP.GE.AND P4, PT, R16, R93, PT ;  /* 0x0000005d1000720c */ /* 0x000fe40003f86270 */
[----:B------:R-:W-:Y:S02]  /*3000*/  ISETP.GE.AND P2, PT, R18, R95, PT ;  /* 0x0000005f1200720c */ /* 0x000fe40003f46270 */
[C---:B------:R-:W-:Y:S02]  /*3010*/  LOP3.LUT R16, R2.reuse, 0x28, RZ, 0xfc, !PT ;  /* 0x0000002802107812 */ /* 0x040fe400078efcff */
[----:B------:R-:W-:Y:S02]  /*3020*/  LOP3.LUT R12, R2, 0x29, RZ, 0xfc, !PT ;  /* 0x00000029020c7812 */ /* 0x000fe400078efcff */
[----:B------:R-:W-:Y:S02]  /*3030*/  FSEL R89, R69, -INF , !P3 ;  /* 0xff80000045597808 */ /* 0x000fe40005800000 */
[----:B------:R-:W-:-:S02]  /*3040*/  FSEL R104, R71, -INF , !P5 ;  /* 0xff80000047687808 */ /* 0x000fc40006800000 */
[----:B------:R-:W-:Y:S02]  /*3050*/  FSEL R38, R66, -INF , !P4 ;  /* 0xff80000042267808 */ /* 0x000fe40006000000 */
[----:B------:R-:W-:Y:S02]  /*3060*/  FSEL R39, R65, -INF , !P2 ;  /* 0xff80000041277808 */ /* 0x000fe40005000000 */
[----:B------:R-:W-:Y:S01]  /*3070*/  ISETP.GE.AND P3, PT, R18, R93, PT ;  /* 0x0000005d1200720c */ /* 0x000fe20003f66270 */
[----:B-1----:R-:W-:Y:S01]  /*3080*/  HMMA.16816.F32 R48, R8, R20, R48 ;  /* 0x000000140830723c */ /* 0x002fe20000001830 */
[-C--:B------:R-:W-:Y:S02]  /*3090*/  ISETP.GE.AND P5, PT, R16, R95.reuse, PT ;  /* 0x0000005f1000720c */ /* 0x080fe40003fa6270 */
[----:B------:R-:W-:Y:S02]  /*30a0*/  FSEL R167, R64, -INF , !P1 ;  /* 0xff80000040a77808 */ /* 0x000fe40004800000 */
[----:B------:R-:W-:-:S02]  /*30b0*/  ISETP.GE.AND P4, PT, R12, R95, PT ;  /* 0x0000005f0c00720c */ /* 0x000fc40003f86270 */
[-C--:B------:R-:W-:Y:S01]  /*30c0*/  ISETP.GE.AND P2, PT, R12, R93.reuse, PT ;  /* 0x0000005d0c00720c */ /* 0x080fe20003f46270 */
[----:B------:R-:W-:Y:S01]  /*30d0*/  HMMA.16816.F32 R44, R8, R22, R44 ;  /* 0x00000016082c723c */ /* 0x000fe2000000182c */
[----:B------:R-:W-:Y:S02]  /*30e0*/  ISETP.GE.AND P1, PT, R16, R93, PT ;  /* 0x0000005d1000720c */ /* 0x000fe40003f26270 */
[----:B------:R-:W-:Y:S01]  /*30f0*/  LOP3.LUT R12, R2, 0x30, RZ, 0xfc, !PT ;  /* 0x00000030020c7812 */ /* 0x000fe200078efcff */
[----:B------:R-:W1:Y:S01]  /*3100*/  LDSM.16.M88.4 R16, [R204+0x6800] ;  /* 0x00680000cc10783b */ /* 0x000e620000000200 */
[----:B------:R-:W-:Y:S02]  /*3110*/  FSEL R172, R67, -INF , !P3 ;  /* 0xff80000043ac7808 */ /* 0x000fe40005800000 */
[----:B------:R-:W-:Y:S02]  /*3120*/  FSEL R169, R60, -INF , !P5 ;  /* 0xff8000003ca97808 */ /* 0x000fe40006800000 */
[----:B------:R-:W-:-:S02]  /*3130*/  ISETP.GE.AND P3, PT, R12, R95, PT ;  /* 0x0000005f0c00720c */ /* 0x000fc40003f66270 */
[----:B------:R-:W-:Y:S02]  /*3140*/  ISETP.GE.AND P5, PT, R12, R93, PT ;  /* 0x0000005d0c00720c */ /* 0x000fe40003fa6270 */
[C---:B------:R-:W-:Y:S02]  /*3150*/  LOP3.LUT R14, R2.reuse, 0x31, RZ, 0xfc, !PT ;  /* 0x00000031020e7812 */ /* 0x040fe400078efcff */
[----:B------:R-:W-:Y:S02]  /*3160*/  LOP3.LUT R12, R2, 0x38, RZ, 0xfc, !PT ;  /* 0x00000038020c7812 */ /* 0x000fe400078efcff */
[----:B------:R-:W-:Y:S02]  /*3170*/  FSEL R170, R62, -INF , !P1 ;  /* 0xff8000003eaa7808 */ /* 0x000fe40004800000 */
[----:B------:R-:W-:Y:S02]  /*3180*/  ISETP.GE.AND P1, PT, R14, R95, PT ;  /* 0x0000005f0e00720c */ /* 0x000fe40003f26270 */
[----:B------:R-:W-:-:S02]  /*3190*/  FSEL R37, R61, -INF , !P4 ;  /* 0xff8000003d257808 */ /* 0x000fc40006000000 */
[----:B------:R-:W-:Y:S02]  /*31a0*/  FSEL R136, R63, -INF , !P2 ;  /* 0xff8000003f887808 */ /* 0x000fe40005000000 */
[----:B------:R-:W-:Y:S02]  /*31b0*/  FSEL R141, R56, -INF , !P3 ;  /* 0xff800000388d7808 */ /* 0x000fe40005800000 */
[----:B------:R-:W-:Y:S02]  /*31c0*/  ISETP.GE.AND P4, PT, R14, R93, PT ;  /* 0x0000005d0e00720c */ /* 0x000fe40003f86270 */
[----:B------:R-:W-:Y:S02]  /*31d0*/  LOP3.LUT R20, R2, 0x39, RZ, 0xfc, !PT ;  /* 0x0000003902147812 */ /* 0x000fe400078efcff */
[C---:B------:R-:W-:Y:S02]  /*31e0*/  ISETP.GE.AND P2, PT, R12.reuse, R95, PT ;  /* 0x0000005f0c00720c */ /* 0x040fe40003f46270 */
[----:B------:R-:W-:-:S02]  /*31f0*/  ISETP.GE.AND P3, PT, R12, R93, PT ;  /* 0x0000005d0c00720c */ /* 0x000fc40003f66270 */
[----:B------:R-:W2:Y:S01]  /*3200*/  LDSM.16.M88.4 R12, [R204+0x7000] ;  /* 0x00700000cc0c783b */ /* 0x000ea20000000200 */
[----:B------:R-:W-:Y:S02]  /*3210*/  FSEL R138, R58, -INF , !P5 ;  /* 0xff8000003a8a7808 */ /* 0x000fe40006800000 */
[----:B------:R-:W-:Y:S02]  /*3220*/  FSEL R65, R57, -INF , !P1 ;  /* 0xff80000039417808 */ /* 0x000fe40004800000 */
[C---:B------:R-:W-:Y:S02]  /*3230*/  ISETP.GE.AND P5, PT, R20.reuse, R95, PT ;  /* 0x0000005f1400720c */ /* 0x040fe40003fa6270 */
[----:B------:R-:W-:Y:S02]  /*3240*/  ISETP.GE.AND P1, PT, R20, R93, PT ;  /* 0x0000005d1400720c */ /* 0x000fe40003f26270 */
[C---:B------:R-:W-:Y:S01]  /*3250*/  LOP3.LUT R20, R2.reuse, 0x40, RZ, 0xfc, !PT ;  /* 0x0000004002147812 */ /* 0x040fe200078efcff */
[----:B-1----:R-:W-:Y:S01]  /*3260*/  HMMA.16816.F32 R40, R8, R16, R40 ;  /* 0x000000100828723c */ /* 0x002fe20000001828 */
[----:B------:R-:W-:-:S02]  /*3270*/  LOP3.LUT R22, R2, 0x41, RZ, 0xfc, !PT ;  /* 0x0000004102167812 */ /* 0x000fc400078efcff */
        /* <DEDUP_REMOVED lines=10> */
[----:B------:R-:W-:Y:S01]  /*3320*/  LOP3.LUT R52, R2, 0x48, RZ, 0xfc, !PT ;  /* 0x0000004802347812 */ /* 0x000fe200078efcff */
[----:B------:R-:W-:-:S04]  /*3330*/  DEPBAR.LE SB0, 0x0 ;  /* 0x000080000000791a */ /* 0x000fc80000000000 */
[----:B------:R-:W-:Y:S02]  /*3340*/  LOP3.LUT R16, R2, 0x49, RZ, 0xfc, !PT ;  /* 0x0000004902107812 */ /* 0x000fe400078efcff */
[----:B------:R-:W-:Y:S02]  /*3350*/  FSEL R150, R55, -INF , !P1 ;  /* 0xff80000037967808 */ /* 0x000fe40004800000 */
[----:B------:R-:W-:Y:S01]  /*3360*/  FSEL R157, R48, -INF , !P4 ;  /* 0xff800000309d7808 */ /* 0x000fe20006000000 */
[----:B--2---:R-:W-:Y:S01]  /*3370*/  HMMA.16816.F32 R28, R8, R12, R28 ;  /* 0x0000000c081c723c */ /* 0x004fe2000000181c */
[----:B------:R-:W-:Y:S02]  /*3380*/  FSEL R154, R50, -INF , !P2 ;  /* 0xff800000329a7808 */ /* 0x000fe40005000000 */
[----:B------:R-:W-:Y:S02]  /*3390*/  FSEL R151, R49, -INF , !P3 ;  /* 0xff80000031977808 */ /* 0x000fe40005800000 */
[----:B------:R-:W-:-:S02]  /*33a0*/  ISETP.GE.AND P1, PT, R52, R95, PT ;  /* 0x0000005f3400720c */ /* 0x000fc40003f26270 */
[----:B------:R-:W-:Y:S01]  /*33b0*/  ISETP.GE.AND P4, PT, R52, R93, PT ;  /* 0x0000005d3400720c */ /* 0x000fe20003f86270 */
[----:B------:R-:W-:Y:S01]  /*33c0*/  HMMA.16816.F32 R24, R8, R14, R24 ;  /* 0x0000000e0818723c */ /* 0x000fe20000001818 */
[C---:B------:R-:W-:Y:S02]  /*33d0*/  ISETP.GE.AND P2, PT, R16.reuse, R95, PT ;  /* 0x0000005f1000720c */ /* 0x040fe40003f46270 */
[----:B------:R-:W-:Y:S02]  /*33e0*/  ISETP.GE.AND P3, PT, R16, R93, PT ;  /* 0x0000005d1000720c */ /* 0x000fe40003f66270 */
[C---:B------:R-:W-:Y:S02]  /*33f0*/  LOP3.LUT R16, R2.reuse, 0x50, RZ, 0xfc, !PT ;  /* 0x0000005002107812 */ /* 0x040fe400078efcff */
[----:B------:R-:W-:Y:S02]  /*3400*/  LOP3.LUT R18, R2, 0x51, RZ, 0xfc, !PT ;  /* 0x0000005102127812 */ /* 0x000fe400078efcff */
[----:B------:R-:W-:-:S02]  /*3410*/  FSEL R168, R51, -INF , !P5 ;  /* 0xff80000033a87808 */ /* 0x000fc40006800000 */
[----:B------:R-:W-:Y:S02]  /*3420*/  FSEL R153, R44, -INF , !P1 ;  /* 0xff8000002c997808 */ /* 0x000fe40004800000 */
[----:B------:R-:W-:Y:S02]  /*3430*/  FSEL R166, R46, -INF , !P4 ;  /* 0xff8000002ea67808 */ /* 0x000fe40006000000 */
[C---:B------:R-:W-:Y:S02]  /*3440*/  ISETP.GE.AND P5, PT, R16.reuse, R95, PT ;  /* 0x0000005f1000720c */ /* 0x040fe40003fa6270 */
[----:B------:R-:W-:Y:S02]  /*3450*/  ISETP.GE.AND P1, PT, R16, R93, PT ;  /* 0x0000005d1000720c */ /* 0x000fe40003f26270 */
[----:B------:R-:W-:Y:S01]  /*3460*/  ISETP.GE.AND P4, PT, R18, R95, PT ;  /* 0x0000005f1200720c */ /* 0x000fe20003f86270 */
[----:B-1----:R-:W-:Y:S01]  /*3470*/  HMMA.16816.F32 R116, R8, R20, R116 ;  /* 0x000000140874723c */ /* 0x002fe20000001874 */
[----:B------:R-:W-:-:S02]  /*3480*/  LOP3.LUT R16, R2, 0x58, RZ, 0xfc, !PT ;  /* 0x0000005802107812 */ /* 0x000fc400078efcff */
[----:B------:R-:W-:Y:S02]  /*3490*/  LOP3.LUT R12, R2, 0x59, RZ, 0xfc, !PT ;  /* 0x00000059020c7812 */ /* 0x000fe400078efcff */
        /* <DEDUP_REMOVED lines=9> */
[----:B------:R-:W-:Y:S02]  /*3530*/  LOP3.LUT R12, R2, 0x60, RZ, 0xfc, !PT ;  /* 0x00000060020c7812 */ /* 0x000fe400078efcff */
[----:B------:R-:W-:Y:S02]  /*3540*/  FSEL R165, R40, -INF , !P5 ;  /* 0xff80000028a57808 */ /* 0x000fe40006800000 */
[----:B------:R-:W-:-:S02]  /*3550*/  FSEL R162, R43, -INF , !P2 ;  /* 0xff8000002ba27808 */ /* 0x000fc40005000000 */
[----:B------:R-:W-:Y:S02]  /*3560*/  FSEL R161, R32, -INF , !P3 ;  /* 0xff80000020a17808 */ /* 0x000fe40005800000 */
[----:B------:R-:W-:Y:S02]  /*3570*/  ISETP.GE.AND P5, PT, R16, R93, PT ;  /* 0x0000005d1000720c */ /* 0x000fe40003fa6270 */
[C---:B------:R-:W-:Y:S02]  /*3580*/  ISETP.GE.AND P2, PT, R12.reuse, R95, PT ;  /* 0x0000005f0c00720c */ /* 0x040fe40003f46270 */
[----:B------:R-:W-:Y:S02]  /*3590*/  ISETP.GE.AND P3, PT, R12, R93, PT ;  /* 0x0000005d0c00720c */ /* 0x000fe40003f66270 */
[C---:B------:R-:W-:Y:S02]  /*35a0*/  LOP3.LUT R14, R2.reuse, 0x61, RZ, 0xfc, !PT ;  /* 0x00000061020e7812 */ /* 0x040fe400078efcff */
[----:B------:R-:W-:-:S02]  /*35b0*/  LOP3.LUT R12, R2, 0x68, RZ, 0xfc, !PT ;  /* 0x00000068020c7812 */ /* 0x000fc400078efcff */
[----:B------:R-:W-:Y:S02]  /*35c0*/  FSEL R160, R34, -INF , !P5 ;  /* 0xff80000022a07808 */ /* 0x000fe40006800000 */
[----:B------:R-:W-:Y:S02]  /*35d0*/  FSEL R159, R33, -INF , !P1 ;  /* 0xff800000219f7808 */ /* 0x000fe40004800000 */
[----:B------:R-:W-:Y:S02]  /*35e0*/  FSEL R156, R35, -INF , !P4 ;  /* 0xff800000239c7808 */ /* 0x000fe40006000000 */
[----:B------:R-:W-:Y:S01]  /*35f0*/  FSEL R149, R28, -INF , !P2 ;  /* 0xff8000001c957808 */ /* 0x000fe20005000000 */
[----:B------:R-:W-:Y:S01]  /*3600*/  BAR.SYNC.DEFER_BLOCKING 0x0 ;  /* 0x0000000000007b1d */ /* 0x000fe20000010000 */
[C---:B------:R-:W-:Y:S02]  /*3610*/  ISETP.GE.AND P5, PT, R14.reuse, R95, PT ;  /* 0x0000005f0e00720c */ /* 0x040fe40003fa6270 */
[----:B------:R-:W-:-:S02]  /*3620*/  ISETP.GE.AND P1, PT, R14, R93, PT ;  /* 0x0000005d0e00720c */ /* 0x000fc40003f26270 */
[C---:B------:R-:W-:Y:S02]  /*3630*/  ISETP.GE.AND P4, PT, R12.reuse, R95, PT ;  /* 0x0000005f0c00720c */ /* 0x040fe40003f86270 */
[----:B------:R-:W-:Y:S02]  /*3640*/  ISETP.GE.AND P2, PT, R12, R93, PT ;  /* 0x0000005d0c00720c */ /* 0x000fe40003f46270 */
[C---:B------:R-:W-:Y:S02]  /*3650*/  LOP3.LUT R14, R2.reuse, 0x69, RZ, 0xfc, !PT ;  /* 0x00000069020e7812 */ /* 0x040fe400078efcff */
[----:B------:R-:W-:Y:S02]  /*3660*/  LOP3.LUT R12, R2, 0x70, RZ, 0xfc, !PT ;  /* 0x00000070020c7812 */ /* 0x000fe400078efcff */
[----:B------:R-:W-:Y:S02]  /*3670*/  FSEL R148, R30, -INF , !P3 ;  /* 0xff8000001e947808 */ /* 0x000fe40005800000 */
[----:B------:R-:W-:-:S02]  /*3680*/  FSEL R146, R31, -INF , !P1 ;  /* 0xff8000001f927808 */ /* 0x000fc40004800000 */
[-C--:B------:R-:W-:Y:S02]  /*3690*/  ISETP.GE.AND P3, PT, R14, R95.reuse, PT ;  /* 0x0000005f0e00720c */ /* 0x080fe40003f66270 */
[----:B------:R-:W-:Y:S02]  /*36a0*/  ISETP.GE.AND P1, PT, R12, R95, PT ;  /* 0x0000005f0c00720c */ /* 0x000fe40003f26270 */
[----:B------:R-:W-:Y:S02]  /*36b0*/  LOP3.LUT R10, R2, 0x71, RZ, 0xfc, !PT ;  /* 0x00000071020a7812 */ /* 0x000fe400078efcff */
[----:B------:R-:W-:Y:S02]  /*36c0*/  FSEL R147, R29, -INF , !P5 ;  /* 0xff8000001d937808 */ /* 0x000fe40006800000 */
[----:B------:R-:W-:Y:S02]  /*36d0*/  FSEL R145, R24, -INF , !P4 ;  /* 0xff80000018917808 */ /* 0x000fe40006000000 */
[----:B------:R-:W-:-:S02]  /*36e0*/  FSEL R144, R26, -INF , !P2 ;  /* 0xff8000001a907808 */ /* 0x000fc40005000000 */
[----:B------:R-:W-:Y:S02]  /*36f0*/  FSEL R143, R25, -INF , !P3 ;  /* 0xff800000198f7808 */ /* 0x000fe40005800000 */
[----:B------:R-:W-:Y:S02]  /*3700*/  FSEL R139, R116, -INF , !P1 ;  /* 0xff800000748b7808 */ /* 0x000fe40004800000 */
[-C--:B------:R-:W-:Y:S02]  /*3710*/  ISETP.GE.AND P5, PT, R14, R93.reuse, PT ;  /* 0x0000005d0e00720c */ /* 0x080fe40003fa6270 */
[----:B------:R-:W-:Y:S02]  /*3720*/  ISETP.GE.AND P4, PT, R12, R93, PT ;  /* 0x0000005d0c00720c */ /* 0x000fe40003f86270 */
[C---:B------:R-:W-:Y:S02]  /*3730*/  ISETP.GE.AND P2, PT, R10.reuse, R95, PT ;  /* 0x0000005f0a00720c */ /* 0x040fe40003f46270 */
[----:B------:R-:W-:-:S02]  /*3740*/  ISETP.GE.AND P3, PT, R10, R93, PT ;  /* 0x0000005d0a00720c */ /* 0x000fc40003f66270 */
[C---:B------:R-:W-:Y:S02]  /*3750*/  ISETP.GE.AND P1, PT, R2.reuse, R95, PT ;  /* 0x0000005f0200720c */ /* 0x040fe40003f26270 */
[C---:B------:R-:W-:Y:S02]  /*3760*/  LOP3.LUT R8, R2.reuse, 0x78, RZ, 0xfc, !PT ;  /* 0x0000007802087812 */ /* 0x040fe400078efcff */
        /* <DEDUP_REMOVED lines=8> */
[-C--:B------:R-:W-:Y:S02]  /*37f0*/  ISETP.GE.AND P2, PT, R8, R93.reuse, PT ;  /* 0x0000005d0800720c */ /* 0x080fe40003f46270 */
[----:B------:R-:W-:-:S02]  /*3800*/  ISETP.GE.AND P3, PT, R2, R93, PT ;  /* 0x0000005d0200720c */ /* 0x000fc40003f66270 */
[----:B------:R-:W-:Y:S02]  /*3810*/  ISETP.GE.AND P1, PT, R10, R93, PT ;  /* 0x0000005d0a00720c */ /* 0x000fe40003f26270 */
[----:B------:R-:W-:Y:S02]  /*3820*/  LOP3.LUT R2, R4, R7, RZ, 0xfc, !PT ;  /* 0x0000000704027212 */ /* 0x000fe400078efcff */
[----:B------:R-:W-:Y:S02]  /*3830*/  FSEL R82, R82, -INF , !P3 ;  /* 0xff80000052527808 */ /* 0x000fe40005800000 */
[----:B------:R-:W-:Y:S02]  /*3840*/  FSEL R133, R112, -INF , !P5 ;  /* 0xff80000070857808 */ /* 0x000fe40006800000 */
[----:B------:R-:W-:Y:S02]  /*3850*/  FSEL R62, R114, -INF , !P2 ;  /* 0xff800000723e7808 */ /* 0x000fe40005000000 */
[----:B------:R-:W-:-:S02]  /*3860*/  FSEL R63, R113, -INF , !P4 ;  /* 0xff800000713f7808 */ /* 0x000fc40006000000 */
[----:B------:R-:W-:Y:S01]  /*3870*/  FSEL R60, R115, -INF , !P1 ;  /* 0xff800000733c7808 */ /* 0x000fe20004800000 */
[----:B------:R-:W-:Y:S05]  /*3880*/  @!P0 BRA `(.L_x_2294) ;  /* 0x0000061000008947 */ /* 0x000fea0003800000 */
[----:B------:R-:W-:Y:S05]  /*3890*/  @P6 BRA `(.L_x_2295) ;  /* 0x0000038000006947 */ /* 0x000fea0003800000 */
[----:B------:R-:W1:Y:S01]  /*38a0*/  I2F.RP R4, R3 ;  /* 0x0000000300047306 */ /* 0x000e620000209400 */
[C---:B------:R-:W-:Y:S02]  /*38b0*/  IADD3 R11, R6.reuse, -0x80, RZ ;  /* 0xffffff80060b7810 */ /* 0x040fe40007ffe0ff */
[----:B------:R-:W-:Y:S02]  /*38c0*/  IABS R9, R6 ;  /* 0x0000000600097213 */ /* 0x000fe40000000000 */
[----:B------:R-:W-:Y:S02]  /*38d0*/  IABS R7, R11 ;  /* 0x0000000b00077213 */ /* 0x000fe40000000000 */
[----:B------:R-:W-:Y:S02]  /*38e0*/  LOP3.LUT R6, R6, c[0x0][0x2d0], RZ, 0x3c, !PT ;  /* 0x0000b40006067a12 */ /* 0x000fe400078e3cff */
[----:B------:R-:W-:-:S02]  /*38f0*/  LOP3.LUT R11, R11, c[0x0][0x2d0], RZ, 0x3c, !PT ;  /* 0x0000b4000b0b7a12 */ /* 0x000fc400078e3cff */
[----:B------:R-:W-:Y:S02]  /*3900*/  ISETP.GE.AND P3, PT, R6, RZ, PT ;  /* 0x000000ff0600720c */ /* 0x000fe40003f66270 */
[----:B------:R-:W-:Y:S01]  /*3910*/  LOP3.LUT R6, RZ, c[0x0][0x2d0], RZ, 0x33, !PT ;  /* 0x0000b400ff067a12 */ /* 0x000fe200078e33ff */
        /* <DEDUP_REMOVED lines=22> */
[----:B------:R-:W-:-:S07]  /*3a80*/  ISETP.NE.AND P2, PT, RZ, c[0x0][0x2d0], PT ;  /* 0x0000b400ff007a0c */ /* 0x000fce0003f45270 */
        /* <DEDUP_REMOVED lines=20> */
[----:B------:R-:W-:-:S05]  /*3bd0*/  SHF.R.S32.HI R4, RZ, 0x1f, R7 ;  /* 0x0000001fff047819 */ /* 0x000fca0000011407 */
[----:B------:R-:W-:-:S04]  /*3be0*/  IMAD R4, R4, c[0x0][0x180], RZ ;  /* 0x0000600004047a24 */ /* 0x000fc800078e02ff */
[----:B------:R-:W-:-:S05]  /*3bf0*/  IMAD R4, R7, c[0x0][0x184], R4 ;  /* 0x0000610007047a24 */ /* 0x000fca00078e0204 */
[----:B------:R-:W-:Y:S01]  /*3c00*/  IADD3 R4, R9, R4, RZ ;  /* 0x0000000409047210 */ /* 0x000fe20007ffe0ff */
[----:B------:R-:W-:Y:S05]  /*3c10*/  BRA `(.L_x_2296) ;  /* 0x0000004000007947 */ /* 0x000fea0003800000 */
.L_x_2295:
[----:B------:R-:W-:-:S04]  /*3c20*/  ULEA UR6, -UR6, URZ, 0x7 ;  /* 0x0000003f06067291 */ /* 0x000fc8000f8e393f */
[----:B------:R-:W-:Y:S02]  /*3c30*/  USHF.R.S32.HI UR4, URZ, 0x1f, UR6 ;  /* 0x0000001f3f047899 */ /* 0x000fe40008011406 */
[----:B------:R-:W-:-:S04]  /*3c40*/  MOV R8, UR6 ;  /* 0x0000000600087c02 */ /* 0x000fc80008000f00 */
[----:B------:R-:W-:Y:S02]  /*3c50*/  MOV R4, UR4 ;  /* 0x0000000400047c02 */ /* 0x000fe40008000f00 */
.L_x_2296:
        /* <DEDUP_REMOVED lines=36> */
.L_x_2294:
        /* <DEDUP_REMOVED lines=77> */
[----:B------:R-:W-:Y:S04]  /*4370*/  LDSM.16.MT88.4 R12, [R212+0xc800] ;  /* 0x00c80000d40c783b */ /* 0x000fe80000004200 */
[----:B------:R-:W-:Y:S04]  /*4380*/  LDSM.16.MT88.4 R8, [R215+0x10800] ;  /* 0x01080000d708783b */ /* 0x000fe80000004200 */
[----:B------:R-:W-:Y:S04]  /*4390*/  LDSM.16.MT88.4 R24, [R215+0xc800] ;  /* 0x00c80000d718783b */ /* 0x000fe80000004200 */
[----:B------:R-:W-:Y:S01]  /*43a0*/  LDSM.16.MT88.4 R20, [R214+0xc800] ;  /* 0x00c80000d614783b */ /* 0x000fe20000004200 */
[----:B-1----:R-:W-:-:S03]  /*43b0*/  FMNMX.FTZ R132, R7, R132, !PT ;  /* 0x0000008407847209 */ /* 0x002fc60007810000 */
[----:B------:R-:W-:Y:S01]  /*43c0*/  LDSM.16.MT88.4 R16, [R213+0xc800] ;  /* 0x00c80000d510783b */ /* 0x000fe20000004200 */
[----:B--2---:R-:W-:Y:S01]  /*43d0*/  FMNMX.FTZ R3, R4, R3, !PT ;  /* 0x0000000304037209 */ /* 0x004fe20007810000 */
        /* <DEDUP_REMOVED lines=10> */
[----:B------:R-:W-:Y:S01]  /*4480*/  LDSM.16.MT88.4 R28, [R213+0x10800] ;  /* 0x01080000d51c783b */ /* 0x000fe20000004200 */
[--C-:B------:R-:W-:Y:S02]  /*4490*/  FFMA.FTZ R55, R83, c[0x0][0x23c], -R134.reuse ;  /* 0x00008f0053377a23 */ /* 0x100fe40000010886 */
[----:B------:R-:W-:Y:S01]  /*44a0*/  FFMA.FTZ R50, R77, c[0x0][0x23c], -R134 ;  /* 0x00008f004d327a23 */ /* 0x000fe20000010886 */
[----:B------:R-:W-:Y:S01]  /*44b0*/  MUFU.EX2 R57, R57 ;  /* 0x0000003900397308 */ /* 0x000fe20000000800 */
[--C-:B------:R-:W-:Y:S01]  /*44c0*/  FFMA.FTZ R59, R82, c[0x0][0x23c], -R61.reuse ;  /* 0x00008f00523b7a23 */ /* 0x100fe2000001083d */
[----:B------:R-:W1:Y:S01]  /*44d0*/  LDSM.16.MT88.4 R76, [R214+0xc000] ;  /* 0x00c00000d64c783b */ /* 0x000e620000004200 */
[----:B------:R-:W-:-:S02]  /*44e0*/  FFMA.FTZ R58, R86, c[0x0][0x23c], -R61 ;  /* 0x00008f00563a7a23 */ /* 0x000fc4000001083d */
[--C-:B------:R-:W-:Y:S02]  /*44f0*/  FFMA.FTZ R56, R84, c[0x0][0x23c], -R61.reuse ;  /* 0x00008f0054387a23 */ /* 0x100fe4000001083d */
[--C-:B------:R-:W-:Y:S01]  /*4500*/  FFMA.FTZ R51, R88, c[0x0][0x23c], -R61.reuse ;  /* 0x00008f0058337a23 */ /* 0x100fe2000001083d */
[----:B------:R-:W2:Y:S01]  /*4510*/  LDSM.16.MT88.4 R84, [R213+0xc000] ;  /* 0x00c00000d554783b */ /* 0x000ea20000004200 */
[----:B------:R-:W3:Y:S01]  /*4520*/  MUFU.EX2 R54, R54 ;  /* 0x0000003600367308 */ /* 0x000ee20000000800 */
[--C-:B------:R-:W-:Y:S02]  /*4530*/  FFMA.FTZ R52, R81, c[0x0][0x23c], -R134.reuse ;  /* 0x00008f0051347a23 */ /* 0x100fe40000010886 */
[--C-:B------:R-:W-:Y:S02]  /*4540*/  FFMA.FTZ R49, R91, c[0x0][0x23c], -R134.reuse ;  /* 0x00008f005b317a23 */ /* 0x100fe40000010886 */
[--C-:B------:R-:W-:Y:S02]  /*4550*/  FFMA.FTZ R48, R97, c[0x0][0x23c], -R134.reuse ;  /* 0x00008f0061307a23 */ /* 0x100fe40000010886 */
[----:B------:R-:W-:Y:S01]  /*4560*/  FFMA.FTZ R45, R89, c[0x0][0x23c], -R134 ;  /* 0x00008f00592d7a23 */ /* 0x000fe20000010886 */
[----:B------:R-:W-:Y:S01]  /*4570*/  MUFU.EX2 R55, R55 ;  /* 0x0000003700377308 */ /* 0x000fe20000000800 */
[----:B------:R-:W-:-:S02]  /*4580*/  FFMA.FTZ R53, R96, c[0x0][0x23c], -R61 ;  /* 0x00008f0060357a23 */ /* 0x000fc4000001083d */
[--C-:B------:R-:W-:Y:S02]  /*4590*/  FFMA.FTZ R46, R98, c[0x0][0x23c], -R61.reuse ;  /* 0x00008f00622e7a23 */ /* 0x100fe4000001083d */
[--C-:B------:R-:W-:Y:S02]  /*45a0*/  FFMA.FTZ R47, R106, c[0x0][0x23c], -R61.reuse ;  /* 0x00008f006a2f7a23 */ /* 0x100fe4000001083d */
[--C-:B------:R-:W-:Y:S01]  /*45b0*/  FFMA.FTZ R42, R104, c[0x0][0x23c], -R61.reuse ;  /* 0x00008f00682a7a23 */ /* 0x100fe2000001083d */
[----:B------:R-:W4:Y:S01]  /*45c0*/  MUFU.EX2 R50, R50 ;  /* 0x0000003200327308 */ /* 0x000f220000000800 */
[----:B---3--:R-:W-:Y:S01]  /*45d0*/  F2FP.PACK_AB R116, R54, R57 ;  /* 0x000000393674723e */ /* 0x008fe200000000ff */
[--C-:B------:R-:W-:Y:S02]  /*45e0*/  FFMA.FTZ R41, R39, c[0x0][0x23c], -R134.reuse ;  /* 0x00008f0027297a23 */ /* 0x100fe40000010886 */
[----:B------:R-:W-:Y:S02]  /*45f0*/  FFMA.FTZ R43, R38, c[0x0][0x23c], -R61 ;  /* 0x00008f00262b7a23 */ /* 0x000fe4000001083d */
[----:B------:R-:W-:-:S02]  /*4600*/  FFMA.FTZ R44, R167, c[0x0][0x23c], -R134 ;  /* 0x00008f00a72c7a23 */ /* 0x000fc40000010886 */
[----:B------:R-:W-:Y:S01]  /*4610*/  MUFU.EX2 R59, R59 ;  /* 0x0000003b003b7308 */ /* 0x000fe20000000800 */
[--C-:B------:R-:W-:Y:S02]  /*4620*/  FFMA.FTZ R40, R169, c[0x0][0x23c], -R134.reuse ;  /* 0x00008f00a9287a23 */ /* 0x100fe40000010886 */
[----:B------:R-:W-:Y:S02]  /*4630*/  FFMA.FTZ R37, R37, c[0x0][0x23c], -R134 ;  /* 0x00008f0025257a23 */ /* 0x000fe40000010886 */
[--C-:B------:R-:W-:Y:S02]  /*4640*/  FFMA.FTZ R38, R172, c[0x0][0x23c], -R61.reuse ;  /* 0x00008f00ac267a23 */ /* 0x100fe4000001083d */
[--C-:B------:R-:W-:Y:S01]  /*4650*/  FFMA.FTZ R39, R170, c[0x0][0x23c], -R61.reuse ;  /* 0x00008f00aa277a23 */ /* 0x100fe2000001083d */
[----:B------:R-:W3:Y:S01]  /*4660*/  MUFU.EX2 R58, R58 ;  /* 0x0000003a003a7308 */ /* 0x000ee20000000800 */
[----:B----4-:R-:W-:Y:S01]  /*4670*/  F2FP.PACK_AB R118, R50, R55 ;  /* 0x000000373276723e */ /* 0x010fe200000000ff */
        /* <DEDUP_REMOVED lines=43> */
[----:B------:R-:W4:Y:S01]  /*4930*/  MUFU.EX2 R46, R46 ;  /* 0x0000002e002e7308 */ /* 0x000f220000000800 */
        /* <DEDUP_REMOVED lines=9> */
[----:B-1----:R-:W-:Y:S01]  /*49d0*/  HMMA.16816.F32 R72, R116, R76, RZ ;  /* 0x0000004c7448723c */ /* 0x002fe200000018ff */
[----:B------:R-:W-:Y:S01]  /*49e0*/  FFMA.FTZ R239, R63, c[0x0][0x23c], -R134 ;  /* 0x00008f003fef7a23 */ /* 0x000fe20000010886 */
[----:B------:R-:W1:Y:S01]  /*49f0*/  MUFU.EX2 R42, R42 ;  /* 0x0000002a002a7308 */ /* 0x000e620000000800 */
[----:B------:R-:W-:-:S02]  /*4a00*/  FADD.FTZ R55, R50, R55 ;  /* 0x0000003732377221 */ /* 0x000fc40000010000 */
[----:B------:R-:W-:-:S03]  /*4a10*/  FADD.FTZ R56, R51, R56 ;  /* 0x0000003833387221 */ /* 0x000fc60000010000 */
[C---:B--2---:R-:W-:Y:S02]  /*4a20*/  HMMA.16816.F32 R80, R116.reuse, R84, RZ ;  /* 0x000000547450723c */ /* 0x044fe400000018ff */
[----:B------:R-:W-:Y:S06]  /*4a30*/  MUFU.EX2 R44, R44 ;  /* 0x0000002c002c7308 */ /* 0x000fec0000000800 */
[C---:B------:R-:W-:Y:S02]  /*4a40*/  HMMA.16816.F32 R104, R116.reuse, R124, RZ ;  /* 0x0000007c7468723c */ /* 0x040fe400000018ff */
[----:B------:R-:W2:Y:S06]  /*4a50*/  MUFU.EX2 R41, R41 ;  /* 0x0000002900297308 */ /* 0x000eac0000000800 */
        /* <DEDUP_REMOVED lines=69> */
[----:B--2---:R-:W-:Y:S01]  /*4eb0*/  F2FP.PACK_AB R4, R41, R44 ;  /* 0x0000002c2904723e */ /* 0x004fe200000000ff */
[----:B------:R-:W-:Y:S01]  /*4ec0*/  FADD.FTZ R44, R44, R45 ;  /* 0x0000002d2c2c7221 */ /* 0x000fe20000010000 */
[----:B-----5:R-:W-:Y:S01]  /*4ed0*/  F2FP.PACK_AB R5, R38, R43 ;  /* 0x0000002b2605723e */ /* 0x020fe200000000ff */
        /* <DEDUP_REMOVED lines=12> */
[----:B------:R-:W2:Y:S02]  /*4fa0*/  MUFU.EX2 R162, R162 ;  /* 0x000000a200a27308 */ /* 0x000ea40000000800 */
[C---:B------:R-:W-:Y:S01]  /*4fb0*/  HMMA.16816.F32 R92, R4.reuse, R10, R92 ;  /* 0x0000000a045c723c */ /* 0x040fe2000000185c */
[----:B------:R-:W5:Y:S05]  /*4fc0*/  LDSM.16.MT88.4 R8, [R212+0x11000] ;  /* 0x01100000d408783b */ /* 0x000f6a0000004200 */
[----:B------:R-:W-:Y:S02]  /*4fd0*/  MUFU.EX2 R160, R160 ;  /* 0x000000a000a07308 */ /* 0x000fe40000000800 */
[C---:B------:R-:W-:Y:S06]  /*4fe0*/  HMMA.16816.F32 R80, R4.reuse, R16, R80 ;  /* 0x000000100450723c */ /* 0x040fec0000001850 */
        /* <DEDUP_REMOVED lines=31> */
[C---:B----4-:R-:W-:Y:S01]  /*51e0*/  F2FP.PACK_AB R5, R138.reuse, R137 ;  /* 0x000000898a05723e */ /* 0x050fe200000000ff */
        /* <DEDUP_REMOVED lines=15> */
[C---:B-----5:R-:W-:Y:S08]  /*52e0*/  HMMA.16816.F32 R96, R4.reuse, R8, R96 ;  /* 0x000000080460723c */ /* 0x060ff00000001860 */
[C---:B------:R-:W-:Y:S01]  /*52f0*/  HMMA.16816.F32 R100, R4.reuse, R10, R100 ;  /* 0x0000000a0464723c */ /* 0x040fe20000001864 */
[----:B------:R-:W4:Y:S07]  /*5300*/  LDSM.16.MT88.4 R8, [R213+0xe000] ;  /* 0x00e00000d508783b */ /* 0x000f2e0000004200 */
[C---:B------:R-:W-:Y:S08]  /*5310*/  HMMA.16816.F32 R128, R4.reuse, R24, R128 ;  /* 0x000000180480723c */ /* 0x040ff00000001880 */
[C---:B------:R-:W-:Y:S01]  /*5320*/  HMMA.16816.F32 R68, R4.reuse, R26, R68 ;  /* 0x0000001a0444723c */ /* 0x040fe20000001844 */
[----:B------:R-:W-:Y:S07]  /*5330*/  LDSM.16.MT88.4 R24, [R215+0xe000] ;  /* 0x00e00000d718783b */ /* 0x000fee0000004200 */
[C---:B------:R-:W-:Y:S08]  /*5340*/  HMMA.16816.F32 R72, R4.reuse, R20, R72 ;  /* 0x000000140448723c */ /* 0x040ff00000001848 */
        /* <DEDUP_REMOVED lines=61> */
[----:B------:R-:W2:Y:S07]  /*5720*/  LDSM.16.MT88.4 R16, [R214+0x12800] ;  /* 0x01280000d610783b */ /* 0x000eae0000004200 */
[C---:B----4-:R-:W-:Y:S08]  /*5730*/  HMMA.16816.F32 R88, R4.reuse, R8, R88 ;  /* 0x000000080458723c */ /* 0x050ff00000001858 */
[C---:B------:R-:W-:Y:S01]  /*5740*/  HMMA.16816.F32 R92, R4.reuse, R10, R92 ;  /* 0x0000000a045c723c */ /* 0x040fe2000000185c */
[----:B------:R-:W3:Y:S07]  /*5750*/  LDSM.16.MT88.4 R8, [R212+0x12800] ;  /* 0x01280000d408783b */ /* 0x000eee0000004200 */
[C---:B-----5:R-:W-:Y:S08]  /*5760*/  HMMA.16816.F32 R80, R4.reuse, R20, R80 ;  /* 0x000000140450723c */ /* 0x060ff00000001850 */
[C---:B------:R-:W-:Y:S01]  /*5770*/  HMMA.16816.F32 R84, R4.reuse, R22, R84 ;  /* 0x000000160454723c */ /* 0x040fe20000001854 */
[----:B------:R-:W-:Y:S07]  /*5780*/  LDSM.16.MT88.4 R20, [R212+0xf000] ;  /* 0x00f00000d414783b */ /* 0x000fee0000004200 */
        /* <DEDUP_REMOVED lines=104> */
.L_x_2301:
        /* <DEDUP_REMOVED lines=59> */
[----:B------:R-:W-:Y:S01]  /*61c0*/  IMAD.WIDE.U32 R6, R5, c[0x0][0x188], R6 ;  /* 0x0000620005067a25 */ /* 0x000fe200078e0006 */
[----:B------:R-:W-:Y:S05]  /*61d0*/  SHF.R.S32.HI R3, RZ, 0x1f, R5 ;  /* 0x0000001fff037819 */ /* 0x000fea0000011405 */
[----:B------:R-:W-:Y:S04]  /*61e0*/  IMAD R2, R3, c[0x0][0x188], RZ ;  /* 0x0000620003027a24 */ /* 0x000fe800078e02ff */
[----:B------:R-:W-:Y:S04]  /*61f0*/  IMAD R2, R5, c[0x0][0x18c], R2 ;  /* 0x0000630005027a24 */ /* 0x000fe800078e0202 */
[----:B------:R-:W-:Y:S02]  /*6200*/  IMAD.IADD R2, R7, 0x1, R2 ;  /* 0x0000000107027824 */ /* 0x000fe400078e0202 */
.L_x_2298:
        /* <DEDUP_REMOVED lines=8> */
[----:B------:R-:W-:Y:S02]  /*6290*/  IADD3 R62, P0, R64, UR9, RZ ;  /* 0x00000009403e7c10 */ /* 0x000fe4000ff1e0ff */
[----:B------:R1:W-:Y:S02]  /*62a0*/  LDGSTS.E.BYPASS.LTC128B.128 [R229+0x10000], [R224.64+0x80] ;  /* 0x10000080e0e57fae */ /* 0x0003e4000b901d4a */
[----:B------:R-:W-:Y:S02]  /*62b0*/  IADD3.X R63, R65, UR5, RZ, P0, !PT ;  /* 0x00000005413f7c10 */ /* 0x000fe400087fe4ff */
[----:B------:R-:W-:Y:S01]  /*62c0*/  IADD3 R60, P0, R62, UR9, RZ ;  /* 0x000000093e3c7c10 */ /* 0x000fe2000ff1e0ff */
[----:B------:R2:W-:Y:S03]  /*62d0*/  LDGSTS.E.BYPASS.LTC128B.128 [R229+0xc800], [R64.64] ;  /* 0x0c80000040e57fae */ /* 0x0005e6000b901d4a */
[----:B------:R-:W-:Y:S02]  /*62e0*/  IADD3.X R61, R63, UR5, RZ, P0, !PT ;  /* 0x000000053f3d7c10 */ /* 0x000fe400087fe4ff */
[----:B------:R2:W-:Y:S01]  /*62f0*/  LDGSTS.E.BYPASS.LTC128B.128 [R229+0x10800], [R64.64+0x80] ;  /* 0x1080008040e57fae */ /* 0x0005e2000b901d4a */
[----:B------:R-:W-:Y:S04]  /*6300*/  IADD3 R58, P0, R60, UR9, RZ ;  /* 0x000000093c3a7c10 */ /* 0x000fe8000ff1e0ff */
        /* <DEDUP_REMOVED lines=12> */
[----:B------:R-:W-:Y:S02]  /*63d0*/  ISETP.GT.AND P0, PT, R238, R223, PT ;  /* 0x000000dfee00720c */ /* 0x000fe40003f04270 */
        /* <DEDUP_REMOVED lines=18> */
[----:B------:R-:W-:Y:S01]  /*6500*/  LDSM.16.M88.4 R172, [R221+0x4800] ;  /* 0x00480000ddac783b */ /* 0x000fe20000000200 */
[C---:B------:R-:W-:Y:S04]  /*6510*/  HMMA.16816.F32 R8, R136.reuse, R142, RZ ;  /* 0x0000008e8808723c */ /* 0x040fe800000018ff */
[----:B------:R-:W5:Y:S04]  /*6520*/  LDSM.16.M88.4 R140, [R221+0x3000] ;  /* 0x00300000dd8c783b */ /* 0x000f680000000200 */
        /* <DEDUP_REMOVED lines=16> */
[----:B------:R-:W1:Y:S07]  /*6630*/  LDSM.16.M88.4 R156, [R209] ;  /* 0x00000000d19c783b */ /* 0x000e6e0000000200 */
[C---:B------:R-:W-:Y:S08]  /*6640*/  HMMA.16816.F32 R44, R136.reuse, R160, RZ ;  /* 0x000000a0882c723c */ /* 0x040ff000000018ff */
[C---:B------:R-:W-:Y:S01]  /*6650*/  HMMA.16816.F32 R48, R136.reuse, R162, RZ ;  /* 0x000000a28830723c */ /* 0x040fe200000018ff */
[----:B------:R-:W-:Y:S07]  /*6660*/  LDSM.16.M88.4 R160, [R217] ;  /* 0x00000000d9a0783b */ /* 0x000fee0000000200 */
[C---:B-----5:R-:W-:Y:S08]  /*6670*/  HMMA.16816.F32 R52, R136.reuse, R140, RZ ;  /* 0x0000008c8834723c */ /* 0x060ff000000018ff */
[C---:B----4-:R-:W-:Y:S01]  /*6680*/  HMMA.16816.F32 R56, R136.reuse, R142, RZ ;  /* 0x0000008e8838723c */ /* 0x050fe200000018ff */
        /* <DEDUP_REMOVED lines=14> */
[C---:B------:R-:W-:Y:S08]  /*6770*/  HMMA.16816.F32 R28, R148.reuse, R156, R28 ;  /* 0x0000009c941c723c */ /* 0x040ff0000000181c */
        /* <DEDUP_REMOVED lines=218> */
.L_x_2300:
        /* <DEDUP_REMOVED lines=36> */
.L_x_2299:
        /* <DEDUP_REMOVED lines=570> */
.L_x_2297:
[----:B------:R-:W1:Y:S01]  /*9b00*/  SHFL.BFLY PT, R2, R237, 0x2, 0x1f ;  /* 0x0c401f00ed027f89 */ /* 0x000e6200000e0000 */
[----:B------:R-:W-:Y:S01]  /*9b10*/  MOV R8, 0x3f800000 ;  /* 0x3f80000000087802 */ /* 0x000fe20000000f00 */
[----:B------:R-:W-:Y:S01]  /*9b20*/  BSSY B0, `(.L_x_2302) ;  /* 0x00000ce000007945 */ /* 0x000fe20003800000 */
[----:B------:R-:W-:Y:S01]  /*9b30*/  MOV R7, 0x3f800000 ;  /* 0x3f80000000077802 */ /* 0x000fe20000000f00 */
[----:B------:R-:W2:Y:S01]  /*9b40*/  SHFL.BFLY PT, R0, R239, 0x2, 0x1f ;  /* 0x0c401f00ef007f89 */ /* 0x000ea200000e0000 */
[----:B------:R-:W-:-:S03]  /*9b50*/  LEA R234, R234, R231, 0x4 ;  /* 0x000000e7eaea7211 */ /* 0x000fc600078e20ff */
        /* <DEDUP_REMOVED lines=8> */
[----:B--2---:R-:W-:Y:S02]  /*9be0*/  FADD.FTZ R4, R9, R4 ;  /* 0x0000000409047221 */ /* 0x004fe40000010000 */
[----:B---3--:R-:W-:Y:S01]  /*9bf0*/  FADD.FTZ R5, R0, R5 ;  /* 0x0000000500057221 */ /* 0x008fe20000010000 */
[--C-:B------:R-:W-:Y:S02]  /*9c00*/  SHF.R.S32.HI R13, RZ, 0x2, R15.reuse ;  /* 0x00000002ff0d7819 */ /* 0x100fe4000001140f */
[----:B------:R-:W-:Y:S02]  /*9c10*/  SHF.R.S32.HI R6, RZ, 0x1f, R15 ;  /* 0x0000001fff067819 */ /* 0x000fe4000001140f */
[----:B------:R-:W-:Y:S02]  /*9c20*/  LEA.HI R0, R11, R2, RZ, 0x5 ;  /* 0x000000020b007211 */ /* 0x000fe400078f28ff */
[----:B------:R-:W-:-:S02]  /*9c30*/  LOP3.LUT R15, R15, 0x1ffffffc, RZ, 0xc0, !PT ;  /* 0x1ffffffc0f0f7812 */ /* 0x000fc400078ec0ff */
[----:B------:R-:W-:Y:S02]  /*9c40*/  FSETP.NE.FTZ.AND P4, PT, R5, RZ, PT ;  /* 0x000000ff0500720b */ /* 0x000fe40003f95000 */
[----:B------:R-:W-:Y:S02]  /*9c50*/  FSETP.NE.FTZ.AND P3, PT, R4, RZ, PT ;  /* 0x000000ff0400720b */ /* 0x000fe40003f75000 */
[----:B------:R-:W-:Y:S02]  /*9c60*/  LEA.HI R6, R6, R13, RZ, 0x3 ;  /* 0x0000000d06067211 */ /* 0x000fe400078f18ff */
[----:B------:R-:W-:Y:S02]  /*9c70*/  SHF.R.S32.HI R9, RZ, 0x5, R0 ;  /* 0x00000005ff097819 */ /* 0x000fe40000011400 */
[----:B------:R-:W-:Y:S02]  /*9c80*/  IADD3 R10, -R15, R2, RZ ;  /* 0x000000020f0a7210 */ /* 0x000fe40007ffe1ff */
[----:B------:R-:W-:-:S02]  /*9c90*/  LOP3.LUT R6, R6, 0xfffffff8, RZ, 0xc0, !PT ;  /* 0xfffffff806067812 */ /* 0x000fc400078ec0ff */
[----:B------:R-:W-:Y:S01]  /*9ca0*/  LEA R9, R9, R10, 0x9 ;  /* 0x0000000a09097211 */ /* 0x000fe200078e48ff */
[----:B------:R-:W1:Y:S01]  /*9cb0*/  @P4 MUFU.RCP R8, R5 ;  /* 0x0000000500084308 */ /* 0x000e620000001000 */
[----:B------:R-:W-:Y:S02]  /*9cc0*/  LEA.HI R10, R11, R2, RZ, 0x4 ;  /* 0x000000020b0a7211 */ /* 0x000fe400078f20ff */
[----:B------:R-:W-:Y:S02]  /*9cd0*/  IADD3 R6, R13, -R6, RZ ;  /* 0x800000060d067210 */ /* 0x000fe40007ffe0ff */
[----:B------:R-:W-:Y:S02]  /*9ce0*/  SHF.R.S32.HI R10, RZ, 0x4, R10 ;  /* 0x00000004ff0a7819 */ /* 0x000fe4000001140a */
[----:B------:R-:W-:Y:S01]  /*9cf0*/  LOP3.LUT R12, R6, 0x1, RZ, 0xc0, !PT ;  /* 0x00000001060c7812 */ /* 0x000fe200078ec0ff */
[----:B------:R-:W2:Y:S01]  /*9d00*/  @P3 MUFU.RCP R7, R4 ;  /* 0x0000000400073308 */ /* 0x000ea20000001000 */
[----:B------:R-:W-:-:S02]  /*9d10*/  LEA.HI R13, R228, R228, RZ, 0x1 ;  /* 0x000000e4e40d7211 */ /* 0x000fc400078f08ff */
[----:B------:R-:W-:Y:S02]  /*9d20*/  SHF.L.U32 R11, R10, 0x6, RZ ;  /* 0x000000060a0b7819 */ /* 0x000fe400000006ff */
[----:B------:R-:W-:Y:S02]  /*9d30*/  SHF.L.U32 R14, R6, 0x6, RZ ;  /* 0x00000006060e7819 */ /* 0x000fe400000006ff */
[----:B------:R-:W-:Y:S01]  /*9d40*/  ISETP.NE.U32.AND P0, PT, R12, 0x1, PT ;  /* 0x000000010c00780c */ /* 0x000fe20003f05070 */
[C---:B-1----:R-:W-:Y:S01]  /*9d50*/  FMUL.FTZ R128, R8.reuse, R128 ;  /* 0x0000008008807220 */ /* 0x042fe20000410000 */
[----:B------:R-:W-:Y:S01]  /*9d60*/  SHF.L.U32 R12, R13, 0x2, RZ ;  /* 0x000000020d0c7819 */ /* 0x000fe200000006ff */
[C---:B------:R-:W-:Y:S01]  /*9d70*/  FMUL.FTZ R129, R8.reuse, R129 ;  /* 0x0000008108817220 */ /* 0x040fe20000410000 */
[----:B------:R-:W-:Y:S01]  /*9d80*/  LOP3.LUT R11, R11, 0x1c0, RZ, 0xc0, !PT ;  /* 0x000001c00b0b7812 */ /* 0x000fe200078ec0ff */
[----:B------:R-:W-:Y:S01]  /*9d90*/  FMUL.FTZ R68, R8, R68 ;  /* 0x0000004408447220 */ /* 0x000fe20000410000 */
[----:B------:R-:W-:Y:S01]  /*9da0*/  LOP3.LUT R14, R14, 0x1c0, RZ, 0xc0, !PT ;  /* 0x000001c00e0e7812 */ /* 0x000fe200078ec0ff */
[----:B------:R-:W-:Y:S01]  /*9db0*/  FMUL.FTZ R69, R8, R69 ;  /* 0x0000004508457220 */ /* 0x000fe20000410000 */
[----:B------:R-:W-:Y:S01]  /*9dc0*/  LOP3.LUT R12, R11, 0x38, R12, 0xf8, !PT ;  /* 0x000000380b0c7812 */ /* 0x000fe200078ef80c */
[C---:B--2---:R-:W-:Y:S01]  /*9dd0*/  FMUL.FTZ R131, R7.reuse, R131 ;  /* 0x0000008307837220 */ /* 0x044fe20000410000 */
[----:B------:R-:W-:Y:S01]  /*9de0*/  LEA.HI R14, R14, R14, RZ, 0x1d ;  /* 0x0000000e0e0e7211 */ /* 0x000fe200078fe8ff */
[C---:B------:R-:W-:Y:S01]  /*9df0*/  FMUL.FTZ R130, R7.reuse, R130 ;  /* 0x0000008207827220 */ /* 0x040fe20000410000 */
[----:B------:R-:W-:Y:S01]  /*9e00*/  SHF.R.U32.HI R11, RZ, 0x3, R11 ;  /* 0x00000003ff0b7819 */ /* 0x000fe2000001160b */
[----:B------:R-:W-:Y:S01]  /*9e10*/  FMUL.FTZ R71, R7, R71 ;  /* 0x0000004707477220 */ /* 0x000fe20000410000 */
[----:B------:R-:W-:Y:S01]  /*9e20*/  LOP3.LUT R13, R13, 0xffffffe, RZ, 0xc0, !PT ;  /* 0x0ffffffe0d0d7812 */ /* 0x000fe200078ec0ff */
[----:B------:R-:W-:Y:S01]  /*9e30*/  FMUL.FTZ R70, R7, R70 ;  /* 0x0000004607467220 */ /* 0x000fe20000410000 */
[----:B------:R-:W-:Y:S01]  /*9e40*/  LEA R9, R9, R14, 0x1 ;  /* 0x0000000e09097211 */ /* 0x000fe200078e08ff */
[----:B------:R-:W-:Y:S01]  /*9e50*/  FMUL.FTZ R72, R8, R72 ;  /* 0x0000004808487220 */ /* 0x000fe20000410000 */
[----:B------:R-:W-:Y:S01]  /*9e60*/  LOP3.LUT R11, R12, R11, RZ, 0x3c, !PT ;  /* 0x0000000b0c0b7212 */ /* 0x000fe200078e3cff */
[----:B------:R-:W-:Y:S01]  /*9e70*/  FMUL.FTZ R73, R8, R73 ;  /* 0x0000004908497220 */ /* 0x000fe20000410000 */
[----:B------:R-:W-:Y:S01]  /*9e80*/  IADD3 R12, R228, -R13, RZ ;  /* 0x8000000de40c7210 */ /* 0x000fe20007ffe0ff */
[C---:B------:R-:W-:Y:S01]  /*9e90*/  FMUL.FTZ R75, R7.reuse, R75 ;  /* 0x0000004b074b7220 */ /* 0x040fe20000410000 */
[----:B------:R-:W-:Y:S01]  /*9ea0*/  R2P PR, R6, 0x6 ;  /* 0x0000000606007804 */ /* 0x000fe20000000000 */
[C---:B------:R-:W-:Y:S01]  /*9eb0*/  FMUL.FTZ R74, R7.reuse, R74 ;  /* 0x0000004a074a7220 */ /* 0x040fe20000410000 */
[----:B------:R-:W-:Y:S01]  /*9ec0*/  LEA R6, R12, R11, 0x2 ;  /* 0x0000000b0c067211 */ /* 0x000fe200078e10ff */
[C---:B------:R-:W-:Y:S01]  /*9ed0*/  FMUL.FTZ R76, R8.reuse, R76 ;  /* 0x0000004c084c7220 */ /* 0x040fe20000410000 */
[----:B------:R-:W-:Y:S01]  /*9ee0*/  MOV R11, 0x80 ;  /* 0x00000080000b7802 */ /* 0x000fe20000000f00 */
[C---:B------:R-:W-:Y:S01]  /*9ef0*/  FMUL.FTZ R77, R8.reuse, R77 ;  /* 0x0000004d084d7220 */ /* 0x040fe20000410000 */
[----:B------:R-:W-:Y:S01]  /*9f00*/  STS.64 [R9.X4], R128 ;  /* 0x0000008009007388 */ /* 0x000fe20000004a00 */
[----:B------:R-:W-:Y:S01]  /*9f10*/  FMUL.FTZ R79, R7, R79 ;  /* 0x0000004f074f7220 */ /* 0x000fe20000410000 */
[----:B------:R-:W-:Y:S01]  /*9f20*/  SEL R14, R11, 0xffffff80, !P2 ;  /* 0xffffff800b0e7807 */ /* 0x000fe20005000000 */
[----:B------:R-:W-:Y:S01]  /*9f30*/  FMUL.FTZ R78, R7, R78 ;  /* 0x0000004e074e7220 */ /* 0x000fe20000410000 */
[----:B------:R-:W-:Y:S01]  /*9f40*/  STS.64 [R9.X4+0x800], R130 ;  /* 0x0008008209007388 */ /* 0x000fe20000004a00 */
[C---:B------:R-:W-:Y:S01]  /*9f50*/  FMUL.FTZ R80, R8.reuse, R80 ;  /* 0x0000005008507220 */ /* 0x040fe20000410000 */
[----:B------:R-:W1:Y:S01]  /*9f60*/  @P4 MUFU.LG2 R5, R5 ;  /* 0x0000000500054308 */ /* 0x000e620000000c00 */
[----:B------:R-:W-:-:S02]  /*9f70*/  FMUL.FTZ R81, R8, R81 ;  /* 0x0000005108517220 */ /* 0x000fc40000410000 */
[C---:B------:R-:W-:Y:S02]  /*9f80*/  FMUL.FTZ R83, R7.reuse, R83 ;  /* 0x0000005307537220 */ /* 0x040fe40000410000 */
[C---:B------:R-:W-:Y:S02]  /*9f90*/  FMUL.FTZ R82, R7.reuse, R82 ;  /* 0x0000005207527220 */ /* 0x040fe40000410000 */
[C---:B------:R-:W-:Y:S01]  /*9fa0*/  FMUL.FTZ R84, R8.reuse, R84 ;  /* 0x0000005408547220 */ /* 0x040fe20000410000 */
[----:B------:R-:W2:Y:S01]  /*9fb0*/  @P3 MUFU.LG2 R4, R4 ;  /* 0x0000000400043308 */ /* 0x000ea20000000c00 */
        /* <DEDUP_REMOVED lines=40> */
[----:B------:R-:W-:Y:S01]  /*a240*/  FMUL.FTZ R117, R8, R117 ;  /* 0x0000007508757220 */ /* 0x000fe20000410000 */
[----:B------:R-:W-:Y:S01]  /*a250*/  MOV R8, 0x40 ;  /* 0x0000004000087802 */ /* 0x000fe20000000f00 */
[C---:B------:R-:W-:Y:S02]  /*a260*/  FMUL.FTZ R119, R7.reuse, R119 ;  /* 0x0000007707777220 */ /* 0x040fe40000410000 */
[----:B------:R-:W-:Y:S01]  /*a270*/  FMUL.FTZ R118, R7, R118 ;  /* 0x0000007607767220 */ /* 0x000fe20000410000 */
[----:B------:R-:W-:Y:S01]  /*a280*/  SHF.L.U32 R7, R9, 0x2, RZ ;  /* 0x0000000209077819 */ /* 0x000fe200000006ff */
[----:B-1----:R-:W-:Y:S01]  /*a290*/  @P4 FMUL.FTZ R5, R5, 0.69314718246459960938 ;  /* 0x3f31721805054820 */ /* 0x002fe20000410000 */
[----:B------:R-:W-:Y:S01]  /*a2a0*/  SEL R8, R8, 0xffffffc0, !P1 ;  /* 0xffffffc008087807 */ /* 0x000fe20004800000 */
[----:B--2---:R-:W-:Y:S01]  /*a2b0*/  @P3 FMUL.FTZ R4, R4, 0.69314718246459960938 ;  /* 0x3f31721804043820 */ /* 0x004fe20000410000 */
[----:B------:R-:W-:-:S02]  /*a2c0*/  IADD3 R13, R7, -0x20, RZ ;  /* 0xffffffe0070d7810 */ /* 0x000fc40007ffe0ff */
[C---:B------:R-:W-:Y:S02]  /*a2d0*/  @P0 IADD3 R13, R7.reuse, 0x20, RZ ;  /* 0x00000020070d0810 */ /* 0x040fe40007ffe0ff */
[C---:B------:R-:W-:Y:S02]  /*a2e0*/  IADD3 R12, R7.reuse, R8, RZ ;  /* 0x00000008070c7210 */ /* 0x040fe40007ffe0ff */
[-C--:B------:R-:W-:Y:S01]  /*a2f0*/  IADD3 R11, R8, R13.reuse, RZ ;  /* 0x0000000d080b7210 */ /* 0x080fe20007ffe0ff */
[----:B------:R-:W-:Y:S01]  /*a300*/  STS.64 [R13], R68 ;  /* 0x000000440d007388 */ /* 0x000fe20000000a00 */
[-C--:B------:R-:W-:Y:S02]  /*a310*/  IADD3 R15, R7, R14.reuse, RZ ;  /* 0x0000000e070f7210 */ /* 0x080fe40007ffe0ff */
[----:B------:R-:W-:Y:S01]  /*a320*/  IADD3 R16, R14, R13, RZ ;  /* 0x0000000d0e107210 */ /* 0x000fe20007ffe0ff */
[----:B------:R-:W-:Y:S01]  /*a330*/  STS.64 [R13+0x800], R70 ;  /* 0x000800460d007388 */ /* 0x000fe20000000a00 */
[----:B------:R-:W-:-:S02]  /*a340*/  IADD3 R17, R12, R14, RZ ;  /* 0x0000000e0c117210 */ /* 0x000fc40007ffe0ff */
[----:B------:R-:W-:Y:S01]  /*a350*/  IADD3 R14, R11, R14, RZ ;  /* 0x0000000e0b0e7210 */ /* 0x000fe20007ffe0ff */
[----:B------:R-:W-:Y:S04]  /*a360*/  STS.64 [R12], R72 ;  /* 0x000000480c007388 */ /* 0x000fe80000000a00 */
[----:B------:R-:W-:Y:S04]  /*a370*/  STS.64 [R12+0x800], R74 ;  /* 0x0008004a0c007388 */ /* 0x000fe80000000a00 */
[----:B------:R1:W-:Y:S04]  /*a380*/  STS.64 [R11], R76 ;  /* 0x0000004c0b007388 */ /* 0x0003e80000000a00 */
[----:B------:R-:W-:Y:S04]  /*a390*/  STS.64 [R11+0x800], R78 ;  /* 0x0008004e0b007388 */ /* 0x000fe80000000a00 */
[----:B------:R-:W-:Y:S04]  /*a3a0*/  STS.64 [R15], R80 ;  /* 0x000000500f007388 */ /* 0x000fe80000000a00 */
[----:B------:R-:W-:Y:S04]  /*a3b0*/  STS.64 [R15+0x800], R82 ;  /* 0x000800520f007388 */ /* 0x000fe80000000a00 */
[----:B------:R-:W-:Y:S04]  /*a3c0*/  STS.64 [R16], R84 ;  /* 0x0000005410007388 */ /* 0x000fe80000000a00 */
[----:B------:R-:W-:Y:S04]  /*a3d0*/  STS.64 [R16+0x800], R86 ;  /* 0x0008005610007388 */ /* 0x000fe80000000a00 */
[----:B------:R-:W-:Y:S01]  /*a3e0*/  STS.64 [R17], R88 ;  /* 0x0000005811007388 */ /* 0x000fe20000000a00 */
[----:B-1----:R-:W-:-:S03]  /*a3f0*/  LOP3.LUT R77, R0, 0xffffffe0, RZ, 0xc0, !PT ;  /* 0xffffffe0004d7812 */ /* 0x002fc600078ec0ff */
[----:B------:R-:W-:Y:S01]  /*a400*/  STS.64 [R17+0x800], R90 ;  /* 0x0008005a11007388 */ /* 0x000fe20000000a00 */
[----:B------:R-:W-:-:S03]  /*a410*/  IADD3 R77, -R77, R2, RZ ;  /* 0x000000024d4d7210 */ /* 0x000fc60007ffe1ff */
[----:B------:R-:W-:Y:S01]  /*a420*/  STS.64 [R14], R92 ;  /* 0x0000005c0e007388 */ /* 0x000fe20000000a00 */
[----:B------:R-:W-:Y:S01]  /*a430*/  MOV R2, 0xff800000 ;  /* 0xff80000000027802 */ /* 0x000fe20000000f00 */
[----:B------:R-:W-:Y:S01]  /*a440*/  @P4 FFMA.FTZ R2, R132, c[0x0][0x238], R5 ;  /* 0x00008e0084024a23 */ /* 0x000fe20000010005 */
[----:B------:R-:W-:Y:S01]  /*a450*/  LOP3.LUT P0, RZ, R77, 0x3, RZ, 0xc0, !PT ;  /* 0x000000034dff7812 */ /* 0x000fe2000780c0ff */
[----:B------:R-:W-:Y:S04]  /*a460*/  STS.64 [R14+0x800], R94 ;  /* 0x0008005e0e007388 */ /* 0x000fe80000000a00 */
[----:B------:R-:W-:Y:S04]  /*a470*/  STS.64 [R9.X4+0x4000], R96 ;  /* 0x0040006009007388 */ /* 0x000fe80000004a00 */
[----:B------:R1:W-:Y:S04]  /*a480*/  STS.64 [R9.X4+0x4800], R98 ;  /* 0x0048006209007388 */ /* 0x0003e80000004a00 */
[----:B------:R-:W-:Y:S04]  /*a490*/  STS.64 [R13+0x4000], R100 ;  /* 0x004000640d007388 */ /* 0x000fe80000000a00 */
[----:B------:R-:W-:Y:S04]  /*a4a0*/  STS.64 [R13+0x4800], R102 ;  /* 0x004800660d007388 */ /* 0x000fe80000000a00 */
[----:B------:R-:W-:Y:S04]  /*a4b0*/  STS.64 [R12+0x4000], R104 ;  /* 0x004000680c007388 */ /* 0x000fe80000000a00 */
[----:B------:R-:W-:Y:S04]  /*a4c0*/  STS.64 [R12+0x4800], R106 ;  /* 0x0048006a0c007388 */ /* 0x000fe80000000a00 */
[----:B------:R-:W2:Y:S04]  /*a4d0*/  S2R R8, SR_CTAID.Z ;  /* 0x0000000000087919 */ /* 0x000ea80000002700 */
[----:B------:R-:W3:Y:S04]  /*a4e0*/  S2R R7, SR_CTAID.Y ;  /* 0x0000000000077919 */ /* 0x000ee80000002600 */
[----:B------:R-:W-:Y:S04]  /*a4f0*/  STS.64 [R11+0x4000], R124 ;  /* 0x0040007c0b007388 */ /* 0x000fe80000000a00 */
[----:B------:R4:W-:Y:S04]  /*a500*/  STS.64 [R11+0x4800], R126 ;  /* 0x0048007e0b007388 */ /* 0x0009e80000000a00 */
[----:B------:R-:W-:Y:S04]  /*a510*/  STS.64 [R15+0x4000], R108 ;  /* 0x0040006c0f007388 */ /* 0x000fe80000000a00 */
[----:B------:R-:W-:Y:S04]  /*a520*/  STS.64 [R15+0x4800], R110 ;  /* 0x0048006e0f007388 */ /* 0x000fe80000000a00 */
[----:B------:R-:W-:Y:S04]  /*a530*/  STS.64 [R16+0x4000], R112 ;  /* 0x0040007010007388 */ /* 0x000fe80000000a00 */
[----:B------:R-:W-:Y:S01]  /*a540*/  STS.64 [R16+0x4800], R114 ;  /* 0x0048007210007388 */ /* 0x000fe20000000a00 */
[----:B---3--:R-:W-:-:S03]  /*a550*/  IMAD R7, R7, c[0x0][0x210], R230 ;  /* 0x0000840007077a24 */ /* 0x008fc600078e02e6 */
[----:B-1----:R-:W1:Y:S04]  /*a560*/  S2R R9, SR_CTAID.X ;  /* 0x0000000000097919 */ /* 0x002e680000002500 */
[----:B------:R-:W-:Y:S01]  /*a570*/  STS.64 [R17+0x4000], R120 ;  /* 0x0040007811007388 */ /* 0x000fe20000000a00 */
[----:B----4-:R-:W-:-:S03]  /*a580*/  IADD3 R11, -R230, RZ, RZ ;  /* 0x000000ffe60b7210 */ /* 0x010fc60007ffe1ff */
[----:B------:R-:W-:Y:S04]  /*a590*/  STS.64 [R17+0x4800], R122 ;  /* 0x0048007a11007388 */ /* 0x000fe80000000a00 */
[----:B------:R-:W-:Y:S01]  /*a5a0*/  STS.64 [R14+0x4000], R116 ;  /* 0x004000740e007388 */ /* 0x000fe20000000a00 */
[----:B--2---:R-:W-:-:S03]  /*a5b0*/  IMAD R8, R11, c[0x0][0x1c0], R8 ;  /* 0x000070000b087a24 */ /* 0x004fc600078e0208 */
[----:B------:R-:W-:Y:S01]  /*a5c0*/  STS.64 [R14+0x4800], R118 ;  /* 0x004800760e007388 */ /* 0x000fe20000000a00 */
[----:B------:R-:W-:-:S03]  /*a5d0*/  IMAD R7, R7, c[0x0][0x1c0], R8 ;  /* 0x0000700007077a24 */ /* 0x000fc600078e0208 */
[----:B------:R-:W-:Y:S01]  /*a5e0*/  BAR.SYNC.DEFER_BLOCKING 0x0 ;  /* 0x0000000000007b1d */ /* 0x000fe20000010000 */
[----:B-1----:R-:W-:-:S05]  /*a5f0*/  SHF.L.U32 R0, R9, 0x6, RZ ;  /* 0x0000000609007819 */ /* 0x002fca00000006ff */
[----:B------:R-:W-:Y:S01]  /*a600*/  IMAD R7, R7, c[0x0][0x214], R0 ;  /* 0x0000850007077a24 */ /* 0x000fe200078e0200 */
[----:B------:R-:W1:Y:S04]  /*a610*/  LDS.128 R68, [R6.X4] ;  /* 0x0000000006447984 */ /* 0x000e680000004c00 */
[----:B------:R-:W2:Y:S04]  /*a620*/  LDS.128 R64, [R6.X4+0x800] ;  /* 0x0008000006407984 */ /* 0x000ea80000004c00 */
[----:B------:R-:W3:Y:S04]  /*a630*/  LDS.128 R60, [R6.X4+0x1000] ;  /* 0x00100000063c7984 */ /* 0x000ee80000004c00 */
[----:B------:R-:W4:Y:S04]  /*a640*/  LDS.128 R56, [R6.X4+0x1800] ;  /* 0x0018000006387984 */ /* 0x000f280000004c00 */
        /* <DEDUP_REMOVED lines=15> */
[----:B--234-:R-:W-:Y:S01]  /*a740*/  IMAD.MOV.U32 R0, RZ, RZ, -0x40 ;  /* 0xffffffc0ff007424 */ /* 0x01cfe200078e00ff */
[----:B------:R-:W-:-:S02]  /*a750*/  IADD3 R3, R234, 0x8, RZ ;  /* 0x00000008ea037810 */ /* 0x000fc40007ffe0ff */
[----:B------:R-:W-:Y:S01]  /*a760*/  SHF.R.S32.HI R4, RZ, 0x1f, R234 ;  /* 0x0000001fff047819 */ /* 0x000fe200000114ea */
[----:B------:R-:W-:Y:S01]  /*a770*/  IMAD R9, R9, R0, c[0x0][0x214] ;  /* 0x0000850009097624 */ /* 0x000fe200078e0200 */
[----:B------:R-:W-:-:S04]  /*a780*/  IADD3 R0, P0, R7, R234, RZ ;  /* 0x000000ea07007210 */ /* 0x000fc80007f1e0ff */
[-C--:B------:R-:W-:Y:S02]  /*a790*/  ISETP.GE.AND P2, PT, R234, R9.reuse, PT ;  /* 0x00000009ea00720c */ /* 0x080fe40003f46270 */
[----:B------:R-:W-:Y:S02]  /*a7a0*/  ISETP.GE.AND P1, PT, R3, R9, PT ;  /* 0x000000090300720c */ /* 0x000fe40003f26270 */
[----:B------:R-:W-:Y:S02]  /*a7b0*/  LEA.HI.X.SX32 R3, R7, R4, 0x1, P0 ;  /* 0x0000000407037211 */ /* 0x000fe400000f0eff */
[----:B------:R-:W-:-:S04]  /*a7c0*/  LEA R4, P0, R0, c[0x0][0x208], 0x2 ;  /* 0x0000820000047a11 */ /* 0x000fc800078010ff */
[----:B------:R-:W-:-:S05]  /*a7d0*/  LEA.HI.X R5, R0, c[0x0][0x20c], R3, 0x2, P0 ;  /* 0x0000830000057a11 */ /* 0x000fca00000f1403 */
[----:B------:R2:W-:Y:S04]  /*a7e0*/  @!P2 STG.E [R4.64], R2 ;  /* 0x000000020400a986 */ /* 0x0005e8000c10190a */
[----:B------:R2:W-:Y:S02]  /*a7f0*/  @!P1 STG.E [R4.64+0x20], R6 ;  /* 0x0000200604009986 */ /* 0x0005e4000c10190a */
.L_x_2303:
[----:B--234-:R-:W-:Y:S05]  /*a800*/  BSYNC B0 ;  /* 0x0000000000007941 */ /* 0x01cfea0003800000 */
.L_x_2302:
[----:B------:R-:W-:Y:S02]  /*a810*/  IMAD.SHL.U32 R228, R228, 0x4, RZ ;  /* 0x00000004e4e47824 */ /* 0x000fe400078e00ff */
[----:B------:R-:W-:-:S03]  /*a820*/  IMAD R7, R7, c[0x0][0x22c], RZ ;  /* 0x00008b0007077a24 */ /* 0x000fc600078e02ff */
[----:B------:R-:W-:-:S05]  /*a830*/  SHF.R.S32.HI R229, RZ, 0x1f, R228 ;  /* 0x0000001fffe57819 */ /* 0x000fca00000114e4 */
[----:B------:R-:W-:-:S05]  /*a840*/  IMAD.WIDE R10, R10, 0x80, R228 ;  /* 0x000000800a0a7825 */ /* 0x000fca00078e02e4 */
[----:B------:R-:W-:-:S04]  /*a850*/  IADD3 R0, P0, R7, R10, RZ ;  /* 0x0000000a07007210 */ /* 0x000fc80007f1e0ff */
[----:B------:R-:W-:Y:S02]  /*a860*/  LEA.HI.X.SX32 R7, R7, R11, 0x1, P0 ;  /* 0x0000000b07077211 */ /* 0x000fe400000f0eff */
[----:B------:R-:W-:-:S04]  /*a870*/  LEA R2, P0, R0, c[0x0][0x1d8], 0x2 ;  /* 0x0000760000027a11 */ /* 0x000fc800078010ff */
[----:B------:R-:W-:-:S05]  /*a880*/  LEA.HI.X R3, R0, c[0x0][0x1dc], R7, 0x2, P0 ;  /* 0x0000770000037a11 */ /* 0x000fca00000f1407 */
[----:B-1----:R-:W-:Y:S04]  /*a890*/  STG.E.128 [R2.64], R68 ;  /* 0x0000004402007986 */ /* 0x002fe8000c101d0a */
[----:B------:R-:W-:Y:S04]  /*a8a0*/  STG.E.128 [R2.64+0x100], R36 ;  /* 0x0001002402007986 */ /* 0x000fe8000c101d0a */
        /* <DEDUP_REMOVED lines=13> */
[----:B------:R-:W-:Y:S01]  /*a980*/  STG.E.128 [R2.64+0x7100], R72 ;  /* 0x0071004802007986 */ /* 0x000fe2000c101d0a */
[----:B------:R-:W-:Y:S05]  /*a990*/  EXIT ;  /* 0x000000000000794d */ /* 0x000fea0003800000 */
.L_x_2304:
        /* <DEDUP_REMOVED lines=14> */
.L_x_8228:


//--------------------- .text._ZN5flash24flash_fwd_splitkv_kernelI23Flash_fwd_kernel_traitsILi128ELi64ELi128ELi4ELb0ELb0EN7cutlass6half_tE19Flash_kernel_traitsILi128ELi64ELi128ELi4ES3_EELb1ELb0ELb0ELb1ELb1ELb1ELb1ELb0EEEvNS_16Flash_fwd_paramsE --------------------------
	.section	.text._ZN5flash24flash_fwd_splitkv_kernelI23Flash_fwd_kernel_traitsILi128ELi64ELi128ELi4ELb0ELb0EN7cutlass6half_tE19Flash_kernel_traitsILi128ELi64ELi128ELi4ES3_EELb1ELb0ELb0ELb1ELb1ELb1ELb1ELb0EEEvNS_16Flash_fwd_paramsE,"ax",@progbits
	.sectioninfo	@"SHI_REGISTERS=255"
	.align	128
        .global         _ZN5flash24flash_fwd_splitkv_kernelI23Flash_fwd_kernel_traitsILi128ELi64ELi128ELi4ELb0ELb0EN7cutlass6half_tE19Flash_kernel_traitsILi128ELi64ELi128ELi4ES3_EELb1ELb0ELb0ELb1ELb1ELb1ELb1ELb0EEEvNS_16Flash_fwd_paramsE
        .type           _ZN5flash24flash_fwd_splitkv_kernelI23Flash_fwd_kernel_traitsILi128ELi64ELi128ELi4ELb0ELb0EN7cutlass6half_tE19Flash_kernel_traitsILi128ELi64ELi128ELi4ES3_EELb1ELb0ELb0ELb1ELb1ELb1ELb1ELb0EEEvNS_16Flash_fwd_paramsE,@function
        .size           _ZN5flash24flash_fwd_splitkv_kernelI23Flash_fwd_kernel_traitsILi128ELi64ELi128ELi4ELb0ELb0EN7cutlass6half_tE19Flash_kernel_traitsILi128ELi64ELi128ELi4ES3_EELb1ELb0ELb0ELb1ELb1ELb1ELb1ELb0EEEvNS_16Flash_fwd_paramsE,(.L_x_8229 - _ZN5flash24flash_fwd_splitkv_kernelI23Flash_fwd_kernel_traitsILi128ELi64ELi128ELi4ELb0ELb0EN7cutlass6half_tE19Flash_kernel_traitsILi128ELi64ELi128ELi4ES3_EELb1ELb0ELb0ELb1ELb1ELb1ELb1ELb0EEEvNS_16Flash_fwd_paramsE)
        .other          _ZN5flash24flash_fwd_splitkv_kernelI23Flash_fwd_kernel_traitsILi128ELi64ELi128ELi4ELb0ELb0EN7cutlass6half_tE19Flash_kernel_traitsILi128ELi64ELi128ELi4ES3_EELb1ELb0ELb0ELb1ELb1ELb1ELb1ELb0EEEvNS_16Flash_fwd_paramsE,@"STO_CUDA_ENTRY STV_DEFAULT"
_ZN5flash24flash_fwd_splitkv_kernelI23Flash_fwd_kernel_traitsILi128ELi64ELi128ELi4ELb0ELb0EN7cutlass6half_tE19Flash_kernel_traitsILi128ELi64ELi128ELi4ES3_EELb1ELb0ELb0ELb1ELb1ELb1ELb1ELb0EEEvNS_16Flash_fwd_paramsE:
.text._ZN5flash24flash_fwd_splitkv_kernelI23Flash_fwd_kernel_traitsILi128ELi64ELi128ELi4ELb0ELb0EN7cutlass6half_tE19Flash_kernel_traitsILi128ELi64ELi128ELi4ES3_EELb1ELb0ELb0ELb1ELb1ELb1ELb1ELb0EEEvNS_16Flash_fwd_paramsE:
        /* <DEDUP_REMOVED lines=163> */
.L_x_2305:
        /* <DEDUP_REMOVED lines=19> */
.L_x_2306:
        /* <DEDUP_REMOVED lines=74> */
.L_x_2307:
        /* <DEDUP_REMOVED lines=52> */
.L_x_2308:
        /* <DEDUP_REMOVED lines=30> */
[----:B------:R-:W-:Y:S01]  /*1520*/  ULDC.64 UR6, c[0x0][0x198] ;  /* 0x0000660000067ab9 */ /* 0x000fe20000000a00 */
[----:B------:R-:W-:Y:S01]  /*1530*/  LOP3.LUT R5, R5, 0xfffffff0, RZ, 0xc0, !PT ;  /* 0xfffffff005057812 */ /* 0x000fe200078ec0ff */
[----:B------:R-:W-:Y:S01]  /*1540*/  USHF.L.U32 UR12, UR6, 0x5, URZ ;  /* 0x00000005060c7899 */ /* 0x000fe2000800063f */
[----:B------:R-:W-:Y:S01]  /*1550*/  IMAD.X R29, R23, 0x1, R13, P0 ;  /* 0x00000001171d7824 */ /* 0x000fe200000e060d */
[----:B------:R-:W-:Y:S01]  /*1560*/  IADD3 R9, P0, R26, R9, RZ ;  /* 0x000000091a097210 */ /* 0x000fe20007f1e0ff */
[----:B------:R-:W-:Y:S01]  /*1570*/  IMAD.IADD R25, R25, 0x1, R7 ;  /* 0x0000000119197824 */ /* 0x000fe200078e0207 */
[----:B------:R-:W-:Y:S01]  /*1580*/  LOP3.LUT R16, R15, 0x38, R22, 0xf8, !PT ;  /* 0x000000380f107812 */ /* 0x000fe200078ef816 */
[----:B------:R-:W-:Y:S01]  /*1590*/  IMAD.WIDE.U32 R28, R11, c[0x0][0x1b8], R28 ;  /* 0x00006e000b1c7a25 */ /* 0x000fe200078e001c */
[-C--:B------:R-:W-:Y:S01]  /*15a0*/  LEA.HI R11, R39, R6.reuse, RZ, 0x6 ;  /* 0x00000006270b7211 */ /* 0x080fe200078f30ff */
[----:B------:R-:W-:Y:S01]  /*15b0*/  USHF.L.U64.HI UR7, UR6, UR8, UR7 ;  /* 0x0000000806077299 */ /* 0x000fe20008010207 */
[----:B------:R-:W-:Y:S01]  /*15c0*/  SHF.R.U32.HI R15, RZ, 0x3, R15 ;  /* 0x00000003ff0f7819 */ /* 0x000fe2000001160f */
[----:B------:R-:W-:Y:S01]  /*15d0*/  IMAD.X R21, R23, 0x1, R12, P1 ;  /* 0x0000000117157824 */ /* 0x000fe200008e060c */
[----:B------:R-:W-:Y:S01]  /*15e0*/  LEA.HI R39, R39, R6, RZ, 0x5 ;  /* 0x0000000627277211 */ /* 0x000fe200078f28ff */
[----:B------:R-:W-:Y:S01]  /*15f0*/  IMAD R7, R27, c[0x0][0x198], RZ ;  /* 0x000066001b077a24 */ /* 0x000fe200078e02ff */
[----:B------:R-:W-:Y:S01]  /*1600*/  LOP3.LUT R15, R16, R15, RZ, 0x3c, !PT ;  /* 0x0000000f100f7212 */ /* 0x000fe200078e3cff */
[C---:B------:R-:W-:Y:S01]  /*1610*/  IMAD R14, R17.reuse, c[0x0][0x1ac], R14 ;  /* 0x00006b00110e7a24 */ /* 0x040fe200078e020e */
[----:B------:R-:W-:Y:S01]  /*1620*/  SHF.R.S32.HI R38, RZ, 0x5, R39 ;  /* 0x00000005ff267819 */ /* 0x000fe20000011427 */
[----:B------:R-:W-:Y:S01]  /*1630*/  IMAD.WIDE.U32 R24, R17, c[0x0][0x1a8], R24 ;  /* 0x00006a0011187a25 */ /* 0x000fe200078e0018 */
[----:B------:R-:W-:-:S02]  /*1640*/  LOP3.LUT R235, R39, 0xffffffe0, RZ, 0xc0, !PT ;  /* 0xffffffe027eb7812 */ /* 0x000fc400078ec0ff */
[----:B------:R-:W-:Y:S01]  /*1650*/  SHF.R.S32.HI R39, RZ, 0x1f, R39 ;  /* 0x0000001fff277819 */ /* 0x000fe20000011427 */
[----:B------:R-:W-:Y:S02]  /*1660*/  IMAD.SHL.U32 R12, R11, 0x8, RZ ;  /* 0x000000080b0c7824 */ /* 0x000fe400078e00ff */
[C---:B------:R-:W-:Y:S01]  /*1670*/  IMAD R7, R26.reuse, c[0x0][0x19c], R7 ;  /* 0x000067001a077a24 */ /* 0x040fe200078e0207 */
[----:B------:R-:W-:Y:S01]  /*1680*/  LEA.HI R39, R39, R38, RZ, 0x2 ;  /* 0x0000002627277211 */ /* 0x000fe200078f10ff */
[----:B------:R-:W-:Y:S01]  /*1690*/  IMAD.WIDE.U32 R20, R26, c[0x0][0x198], R20 ;  /* 0x000066001a147a25 */ /* 0x000fe200078e0014 */
[----:B------:R-:W-:Y:S02]  /*16a0*/  LOP3.LUT R12, R15, 0x7ffffe00, R12, 0xf8, !PT ;  /* 0x7ffffe000f0c7812 */ /* 0x000fe400078ef80c */
[----:B------:R-:W-:Y:S01]  /*16b0*/  LOP3.LUT R39, R39, 0xfffffffc, RZ, 0xc0, !PT ;  /* 0xfffffffc27277812 */ /* 0x000fe200078ec0ff */
[----:B------:R-:W-:Y:S02]  /*16c0*/  IMAD R11, R19, c[0x0][0x190], RZ ;  /* 0x00006400130b7a24 */ /* 0x000fe400078e02ff */
[----:B------:R-:W-:-:S02]  /*16d0*/  IMAD.IADD R25, R25, 0x1, R14 ;  /* 0x0000000119197824 */ /* 0x000fc400078e020e */
        /* <DEDUP_REMOVED lines=15> */
[----:B------:R-:W-:Y:S01]  /*17d0*/  IMAD.IADD R232, R6, 0x1, -R5 ;  /* 0x0000000106e87824 */ /* 0x000fe200078e0a05 */
[----:B------:R-:W-:Y:S01]  /*17e0*/  IADD3.X R9, R11, UR5, RZ, P0, !PT ;  /* 0x000000050b097c10 */ /* 0x000fe200087fe4ff */
[----:B------:R-:W-:Y:S01]  /*17f0*/  IMAD.IADD R229, R29, 0x1, R7 ;  /* 0x000000011de57824 */ /* 0x000fe200078e0207 */
[----:B------:R-:W-:Y:S01]  /*1800*/  IADD3 R14, P0, R8, UR9, RZ ;  /* 0x00000009080e7c10 */ /* 0x000fe2000ff1e0ff */
[----:B------:R-:W-:Y:S01]  /*1810*/  @!PT LDS RZ, [RZ] ;  /* 0x00000000fffff984 */ /* 0x000fe20000000800 */
[----:B------:R-:W-:Y:S01]  /*1820*/  @!PT LDS RZ, [RZ] ;  /* 0x00000000fffff984 */ /* 0x000fe20000000800 */
[----:B------:R-:W-:Y:S01]  /*1830*/  @!PT LDS RZ, [RZ] ;  /* 0x00000000fffff984 */ /* 0x000fe20000000800 */
[----:B------:R1:W-:Y:S01]  /*1840*/  LDGSTS.E.BYPASS.LTC128B.128 [R233], [R10.64] ;  /* 0x000000000ae97fae */ /* 0x0003e2000b901d4a */
[----:B------:R-:W-:Y:S01]  /*1850*/  SHF.R.S32.HI R5, RZ, 0x1f, R232 ;  /* 0x0000001fff057819 */ /* 0x000fe200000114e8 */
[----:B------:R-:W-:Y:S01]  /*1860*/  IMAD.SHL.U32 R7, R0, 0x8, RZ ;  /* 0x0000000800077824 */ /* 0x000fe200078e00ff */
[----:B------:R-:W-:Y:S01]  /*1870*/  IADD3.X R15, R9, UR5, RZ, P0, !PT ;  /* 0x00000005090f7c10 */ /* 0x000fe200087fe4ff */
[----:B------:R1:W-:Y:S01]  /*1880*/  LDGSTS.E.BYPASS.LTC128B.128 [R233+0x2000], [R10.64+0x80] ;  /* 0x020000800ae97fae */ /* 0x0003e2000b901d4a */
[----:B------:R-:W-:Y:S01]  /*1890*/  IADD3 R16, P0, R14, UR9, RZ ;  /* 0x000000090e107c10 */ /* 0x000fe2000ff1e0ff */
[----:B------:R-:W-:-:S02]  /*18a0*/  IMAD.IADD R235, R6, 0x1, -R235 ;  /* 0x0000000106eb7824 */ /* 0x000fc400078e0aeb */
[----:B------:R2:W-:Y:S01]  /*18b0*/  LDGSTS.E.BYPASS.LTC128B.128 [R233+0x800], [R8.64] ;  /* 0x0080000008e97fae */ /* 0x0005e2000b901d4a */
[----:B------:R-:W-:Y:S01]  /*18c0*/  IADD3.X R17, R15, UR5, RZ, P0, !PT ;  /* 0x000000050f117c10 */ /* 0x000fe200087fe4ff */
[----:B------:R-:W-:Y:S01]  /*18d0*/  ULDC.64 UR4, c[0x0][0x1a0] ;  /* 0x0000680000047ab9 */ /* 0x000fe20000000a00 */
[----:B------:R-:W-:Y:S01]  /*18e0*/  IADD3 R12, P0, R230, UR12, RZ ;  /* 0x0000000ce60c7c10 */ /* 0x000fe2000ff1e0ff */
[----:B------:R2:W-:Y:S01]  /*18f0*/  LDGSTS.E.BYPASS.LTC128B.128 [R233+0x2800], [R8.64+0x80] ;  /* 0x0280008008e97fae */ /* 0x0005e2000b901d4a */
[----:B------:R-:W-:Y:S01]  /*1900*/  USHF.L.U32 UR9, UR4, 0x5, URZ ;  /* 0x0000000504097899 */ /* 0x000fe2000800063f */
[----:B------:R-:W-:Y:S01]  /*1910*/  IMAD.IADD R238, R38, 0x1, -R39 ;  /* 0x0000000126ee7824 */ /* 0x000fe200078e0a27 */
[----:B------:R-:W-:Y:S01]  /*1920*/  IADD3.X R13, R231, UR7, RZ, P0, !PT ;  /* 0x00000007e70d7c10 */ /* 0x000fe200087fe4ff */
[----:B------:R3:W-:Y:S01]  /*1930*/  LDGSTS.E.BYPASS.LTC128B.128 [R233+0x1000], [R14.64] ;  /* 0x010000000ee97fae */ /* 0x0007e2000b901d4a */
[----:B------:R-:W-:-:S03]  /*1940*/  USHF.L.U64.HI UR5, UR4, UR8, UR5 ;  /* 0x0000000804057299 */ /* 0x000fc60008010205 */
[----:B------:R3:W-:Y:S04]  /*1950*/  LDGSTS.E.BYPASS.LTC128B.128 [R233+0x3000], [R14.64+0x80] ;  /* 0x030000800ee97fae */ /* 0x0007e8000b901d4a */
[----:B------:R4:W-:Y:S04]  /*1960*/  LDGSTS.E.BYPASS.LTC128B.128 [R233+0x1800], [R16.64] ;  /* 0x0180000010e97fae */ /* 0x0009e8000b901d4a */
[----:B------:R4:W-:Y:S01]  /*1970*/  LDGSTS.E.BYPASS.LTC128B.128 [R233+0x3800], [R16.64+0x80] ;  /* 0x0380008010e97fae */ /* 0x0009e2000b901d4a */
[----:B-1----:R-:W-:-:S03]  /*1980*/  IADD3 R10, P0, R12, UR12, RZ ;  /* 0x0000000c0c0a7c10 */ /* 0x002fc6000ff1e0ff */
[----:B------:R1:W-:Y:S01]  /*1990*/  LDGSTS.E.BYPASS.LTC128B.128 [R233+0x4000], [R230.64] ;  /* 0x04000000e6e97fae */ /* 0x0003e2000b901d4a */
[----:B------:R-:W-:-:S03]  /*19a0*/  IADD3.X R11, R13, UR7, RZ, P0, !PT ;  /* 0x000000070d0b7c10 */ /* 0x000fc600087fe4ff */
[----:B------:R1:W-:Y:S01]  /*19b0*/  LDGSTS.E.BYPASS.LTC128B.128 [R233+0x8000], [R230.64+0x80] ;  /* 0x08000080e6e97fae */ /* 0x0003e2000b901d4a */
[----:B--2---:R-:W-:-:S03]  /*19c0*/  IADD3 R8, P0, R10, UR12, RZ ;  /* 0x0000000c0a087c10 */ /* 0x004fc6000ff1e0ff */
[----:B------:R2:W-:Y:S01]  /*19d0*/  LDGSTS.E.BYPASS.LTC128B.128 [R233+0x4800], [R12.64] ;  /* 0x048000000ce97fae */ /* 0x0005e2000b901d4a */
[----:B------:R-:W-:-:S03]  /*19e0*/  IADD3.X R9, R11, UR7, RZ, P0, !PT ;  /* 0x000000070b097c10 */ /* 0x000fc600087fe4ff */
[----:B------:R2:W-:Y:S01]  /*19f0*/  LDGSTS.E.BYPASS.LTC128B.128 [R233+0x8800], [R12.64+0x80] ;  /* 0x088000800ce97fae */ /* 0x0005e2000b901d4a */
[----:B------:R-:W-:-:S03]  /*1a00*/  IADD3 R18, P0, R8, UR12, RZ ;  /* 0x0000000c08127c10 */ /* 0x000fc6000ff1e0ff */
[----:B------:R5:W-:Y:S01]  /*1a10*/  LDGSTS.E.BYPASS.LTC128B.128 [R233+0x5000], [R10.64] ;  /* 0x050000000ae97fae */ /* 0x000be2000b901d4a */
[----:B------:R-:W-:-:S03]  /*1a20*/  IADD3.X R19, R9, UR7, RZ, P0, !PT ;  /* 0x0000000709137c10 */ /* 0x000fc600087fe4ff */
[----:B------:R5:W-:Y:S01]  /*1a30*/  LDGSTS.E.BYPASS.LTC128B.128 [R233+0x9000], [R10.64+0x80] ;  /* 0x090000800ae97fae */ /* 0x000be2000b901d4a */
[----:B----4-:R-:W-:-:S03]  /*1a40*/  IADD3 R16, P0, R18, UR12, RZ ;  /* 0x0000000c12107c10 */ /* 0x010fc6000ff1e0ff */
[----:B------:R4:W-:Y:S01]  /*1a50*/  LDGSTS.E.BYPASS.LTC128B.128 [R233+0x5800], [R8.64] ;  /* 0x0580000008e97fae */ /* 0x0009e2000b901d4a */
[----:B------:R-:W-:-:S03]  /*1a60*/  IADD3.X R17, R19, UR7, RZ, P0, !PT ;  /* 0x0000000713117c10 */ /* 0x000fc600087fe4ff */
[----:B------:R4:W-:Y:S01]  /*1a70*/  LDGSTS.E.BYPASS.LTC128B.128 [R233+0x9800], [R8.64+0x80] ;  /* 0x0980008008e97fae */ /* 0x0009e2000b901d4a */
[----:B---3--:R-:W-:-:S03]  /*1a80*/  IADD3 R14, P0, R16, UR12, RZ ;  /* 0x0000000c100e7c10 */ /* 0x008fc6000ff1e0ff */
[----:B------:R3:W-:Y:S01]  /*1a90*/  LDGSTS.E.BYPASS.LTC128B.128 [R233+0x6000], [R18.64] ;  /* 0x0600000012e97fae */ /* 0x0007e2000b901d4a */
[----:B------:R-:W-:-:S03]  /*1aa0*/  IADD3.X R15, R17, UR7, RZ, P0, !PT ;  /* 0x00000007110f7c10 */ /* 0x000fc600087fe4ff */
[----:B------:R3:W-:Y:S01]  /*1ab0*/  LDGSTS.E.BYPASS.LTC128B.128 [R233+0xa000], [R18.64+0x80] ;  /* 0x0a00008012e97fae */ /* 0x0007e2000b901d4a */
[----:B--2---:R-:W-:-:S03]  /*1ac0*/  IADD3 R12, P0, R14, UR12, RZ ;  /* 0x0000000c0e0c7c10 */ /* 0x004fc6000ff1e0ff */
[----:B------:R2:W-:Y:S01]  /*1ad0*/  LDGSTS.E.BYPASS.LTC128B.128 [R233+0x6800], [R16.64] ;  /* 0x0680000010e97fae */ /* 0x0005e2000b901d4a */
[----:B------:R-:W-:-:S03]  /*1ae0*/  IADD3.X R13, R15, UR7, RZ, P0, !PT ;  /* 0x000000070f0d7c10 */ /* 0x000fc600087fe4ff */
[----:B------:R2:W-:Y:S01]  /*1af0*/  LDGSTS.E.BYPASS.LTC128B.128 [R233+0xa800], [R16.64+0x80] ;  /* 0x0a80008010e97fae */ /* 0x0005e2000b901d4a */
[----:B------:R-:W-:Y:S01]  /*1b00*/  LEA R228, P0, R28, c[0x0][0x170], 0x1 ;  /* 0x00005c001ce47a11 */ /* 0x000fe200078008ff */
[----:B-----5:R-:W-:Y:S02]  /*1b10*/  IMAD.SHL.U32 R11, R2, 0x40, RZ ;  /* 0x00000040020b7824 */ /* 0x020fe400078e00ff */
[----:B------:R5:W-:Y:S01]  /*1b20*/  LDGSTS.E.BYPASS.LTC128B.128 [R233+0x7000], [R14.64] ;  /* 0x070000000ee97fae */ /* 0x000be2000b901d4a */
[----:B------:R-:W-:-:S03]  /*1b30*/  LEA.HI.X R229, R28, c[0x0][0x174], R229, 0x1, P0 ;  /* 0x00005d001ce57a11 */ /* 0x000fc600000f0ce5 */
[----:B------:R5:W-:Y:S01]  /*1b40*/  LDGSTS.E.BYPASS.LTC128B.128 [R233+0xb000], [R14.64+0x80] ;  /* 0x0b0000800ee97fae */ /* 0x000be2000b901d4a */
[----:B------:R-:W-:Y:S02]  /*1b50*/  LOP3.LUT R11, R11, 0x1c0, RZ, 0xc0, !PT ;  /* 0x000001c00b0b7812 */ /* 0x000fe400078ec0ff */
[----:B----4-:R-:W-:Y:S01]  /*1b60*/  LEA.HI R8, R5, R232, RZ, 0x3 ;  /* 0x000000e805087211 */ /* 0x010fe200078f18ff */
[----:B------:R4:W-:Y:S01]  /*1b70*/  LDGSTS.E.BYPASS.LTC128B.128 [R233+0x7800], [R12.64] ;  /* 0x078000000ce97fae */ /* 0x0009e2000b901d4a */
[----:B------:R-:W-:Y:S02]  /*1b80*/  LOP3.LUT R9, R11, 0x8, R4, 0xf8, !PT ;  /* 0x000000080b097812 */ /* 0x000fe400078ef804 */
[----:B------:R-:W-:Y:S01]  /*1b90*/  LOP3.LUT R5, R8, 0xfffffff8, RZ, 0xc0, !PT ;  /* 0xfffffff808057812 */ /* 0x000fe200078ec0ff */
[----:B------:R4:W-:Y:S01]  /*1ba0*/  LDGSTS.E.BYPASS.LTC128B.128 [R233+0xb800], [R12.64+0x80] ;  /* 0x0b8000800ce97fae */ /* 0x0009e2000b901d4a */
[----:B------:R-:W-:-:S03]  /*1bb0*/  SHF.R.U32.HI R4, RZ, 0x3, R11 ;  /* 0x00000003ff047819 */ /* 0x000fc6000001160b */
[----:B------:R-:W0:Y:S01]  /*1bc0*/  LDGDEPBAR ;  /* 0x00000000000079af */ /* 0x000e220000000000 */
[----:B------:R-:W-:Y:S01]  /*1bd0*/  IMAD.IADD R5, R232, 0x1, -R5 ;  /* 0x00000001e8057824 */ /* 0x000fe200078e0a05 */
[----:B------:R-:W-:-:S03]  /*1be0*/  LOP3.LUT R9, R9, R4, RZ, 0x3c, !PT ;  /* 0x0000000409097212 */ /* 0x000fc600078e3cff */
[C---:B------:R-:W-:Y:S01]  /*1bf0*/  IMAD.SHL.U32 R10, R5.reuse, 0x40, RZ ;  /* 0x00000040050a7824 */ /* 0x040fe200078e00ff */
[----:B------:R-:W-:Y:S01]  /*1c00*/  LOP3.LUT P1, RZ, R5, 0x2, RZ, 0xc0, !PT ;  /* 0x0000000205ff7812 */ /* 0x000fe2000782c0ff */
[----:B------:R-:W-:-:S03]  /*1c10*/  IMAD R0, R0, 0x200, R9 ;  /* 0x0000020000007824 */ /* 0x000fc600078e0209 */
[----:B------:R-:W-:Y:S01]  /*1c20*/  LOP3.LUT R10, R10, 0x1c0, RZ, 0xc0, !PT ;  /* 0x000001c00a0a7812 */ /* 0x000fe200078ec0ff */
[C---:B------:R-:W-:Y:S01]  /*1c30*/  IMAD.SHL.U32 R120, R0.reuse, 0x2, RZ ;  /* 0x0000000200787824 */ /* 0x040fe200078e00ff */
[----:B------:R-:W-:Y:S02]  /*1c40*/  LEA R225, R0, 0x4000, 0x1 ;  /* 0x0000400000e17811 */ /* 0x000fe400078e08ff */
[----:B------:R-:W-:Y:S02]  /*1c50*/  LOP3.LUT R4, R10, 0x8, R7, 0xf8, !PT ;  /* 0x000000080a047812 */ /* 0x000fe400078ef807 */
[----:B------:R-:W-:Y:S02]  /*1c60*/  SHF.R.U32.HI R7, RZ, 0x3, R10 ;  /* 0x00000003ff077819 */ /* 0x000fe4000001160a */
[----:B------:R-:W-:Y:S02]  /*1c70*/  IADD3 R10, P0, R228, UR9, RZ ;  /* 0x00000009e40a7c10 */ /* 0x000fe4000ff1e0ff */
[----:B------:R-:W-:Y:S01]  /*1c80*/  LOP3.LUT R4, R4, R7, RZ, 0x3c, !PT ;  /* 0x0000000704047212 */ /* 0x000fe200078e3cff */
[----:B------:R-:W-:Y:S01]  /*1c90*/  IMAD.SHL.U32 R7, R8, 0x40, RZ ;  /* 0x0000004008077824 */ /* 0x000fe200078e00ff */
[----:B------:R-:W-:Y:S01]  /*1ca0*/  IADD3.X R11, R229, UR5, RZ, P0, !PT ;  /* 0x00000005e50b7c10 */ /* 0x000fe200087fe4ff */
[----:B------:R-:W-:Y:S01]  /*1cb0*/  IMAD.MOV.U32 R8, RZ, RZ, 0x20 ;  /* 0x00000020ff087424 */ /* 0x000fe200078e00ff */
[----:B------:R-:W-:-:S04]  /*1cc0*/  DEPBAR.LE SB0, 0x0 ;  /* 0x000080000000791a */ /* 0x000fc80000000000 */
[----:B------:R-:W-:Y:S01]  /*1cd0*/  BAR.SYNC.DEFER_BLOCKING 0x0 ;  /* 0x0000000000007b1d */ /* 0x000fe20000010000 */
[----:B--2---:R-:W-:Y:S02]  /*1ce0*/  IADD3 R16, P0, R10, UR9, RZ ;  /* 0x000000090a107c10 */ /* 0x004fe4000ff1e0ff */
[----:B------:R-:W-:Y:S02]  /*1cf0*/  LOP3.LUT R7, R7, 0xfffffe00, RZ, 0xc0, !PT ;  /* 0xfffffe0007077812 */ /* 0x000fe400078ec0ff */
[----:B------:R-:W-:Y:S02]  /*1d00*/  IADD3.X R17, R11, UR5, RZ, P0, !PT ;  /* 0x000000050b117c10 */ /* 0x000fe400087fe4ff */
[----:B---3--:R-:W-:Y:S01]  /*1d10*/  IADD3 R18, P0, R16, UR9, RZ ;  /* 0x0000000910127c10 */ /* 0x008fe2000ff1e0ff */
[----:B------:R-:W-:Y:S01]  /*1d20*/  IMAD R9, R38, 0x400, R7 ;  /* 0x0000040026097824 */ /* 0x000fe200078e0207 */
[----:B------:R-:W-:Y:S02]  /*1d30*/  SEL R0, R8, 0xffffffe0, !P1 ;  /* 0xffffffe008007807 */ /* 0x000fe40004800000 */
[----:B------:R-:W-:Y:S01]  /*1d40*/  IADD3.X R19, R17, UR5, RZ, P0, !PT ;  /* 0x0000000511137c10 */ /* 0x000fe200087fe4ff */
[----:B------:R-:W-:Y:S01]  /*1d50*/  IMAD.IADD R226, R9, 0x1, R4 ;  /* 0x0000000109e27824 */ /* 0x000fe200078e0204 */
[----:B-----5:R-:W-:-:S02]  /*1d60*/  IADD3 R14, P0, R18, UR9, RZ ;  /* 0x00000009120e7c10 */ /* 0x020fc4000ff1e0ff */
[----:B------:R-:W-:Y:S01]  /*1d70*/  IADD3 R223, R225, 0x20, RZ ;  /* 0x00000020e1df7810 */ /* 0x000fe20007ffe0ff */
[----:B------:R-:W-:Y:S01]  /*1d80*/  IMAD.SHL.U32 R226, R226, 0x2, RZ ;  /* 0x00000002e2e27824 */ /* 0x000fe200078e00ff */
[----:B------:R-:W-:Y:S02]  /*1d90*/  IADD3.X R15, R19, UR5, RZ, P0, !PT ;  /* 0x00000005130f7c10 */ /* 0x000fe400087fe4ff */
[----:B----4-:R-:W-:Y:S01]  /*1da0*/  IADD3 R12, P0, R14, UR9, RZ ;  /* 0x000000090e0c7c10 */ /* 0x010fe2000ff1e0ff */
[----:B------:R-:W-:Y:S01]  /*1db0*/  IMAD.IADD R224, R226, 0x1, R0 ;  /* 0x00000001e2e07824 */ /* 0x000fe200078e0200 */
[----:B------:R-:W-:Y:S02]  /*1dc0*/  LOP3.LUT P1, RZ, R5, 0x4, RZ, 0xc0, !PT ;  /* 0x0000000405ff7812 */ /* 0x000fe4000782c0ff */
[----:B------:R-:W-:Y:S01]  /*1dd0*/  IADD3.X R13, R15, UR5, RZ, P0, !PT ;  /* 0x000000050f0d7c10 */ /* 0x000fe200087fe4ff */
[----:B------:R-:W-:Y:S01]  /*1de0*/  @!PT LDS RZ, [RZ] ;  /* 0x00000000fffff984 */ /* 0x000fe20000000800 */
[----:B------:R-:W-:Y:S01]  /*1df0*/  @!PT LDS RZ, [RZ] ;  /* 0x00000000fffff984 */ /* 0x000fe20000000800 */
[----:B------:R-:W-:Y:S01]  /*1e00*/  @!PT LDS RZ, [RZ] ;  /* 0x00000000fffff984 */ /* 0x000fe20000000800 */
[----:B------:R1:W-:Y:S01]  /*1e10*/  LDGSTS.E.BYPASS.LTC128B.128 [R233+0xc000], [R228.64] ;  /* 0x0c000000e4e97fae */ /* 0x0003e2000b901d4a */
[----:B------:R-:W-:-:S03]  /*1e20*/  LOP3.LUT R219, R4, R7, RZ, 0xfc, !PT ;  /* 0x0000000704db7212 */ /* 0x000fc600078efcff */
        /* <DEDUP_REMOVED lines=11> */
[----:B---3--:R-:W-:-:S04]  /*1ee0*/  IADD3 R16, P0, R12, UR9, RZ ;  /* 0x000000090c107c10 */ /* 0x008fc8000ff1e0ff */
[----:B------:R-:W-:Y:S02]  /*1ef0*/  IADD3.X R17, R13, UR5, RZ, P0, !PT ;  /* 0x000000050d117c10 */ /* 0x000fe400087fe4ff */
[----:B--2---:R-:W-:-:S03]  /*1f00*/  IADD3 R10, P0, R16, UR9, RZ ;  /* 0x00000009100a7c10 */ /* 0x004fc6000ff1e0ff */
        /* <DEDUP_REMOVED lines=12> */
[----:B-----5:R-:W4:Y:S01]  /*1fd0*/  LDSM.16.M88.4 R12, [R120+0x4800] ;  /* 0x00480000780c783b */ /* 0x020f220000000200 */
[C---:B------:R-:W-:Y:S02]  /*1fe0*/  IADD3 R213, R223.reuse, 0x1800, RZ ;  /* 0x00001800dfd57810 */ /* 0x040fe40007ffe0ff */
[C---:B------:R-:W-:Y:S01]  /*1ff0*/  IADD3 R212, R223.reuse, 0x2000, RZ ;  /* 0x00002000dfd47810 */ /* 0x040fe20007ffe0ff */
[----:B------:R-:W2:Y:S01]  /*2000*/  LDSM.16.M88.4 R76, [R120+0x5000] ;  /* 0x00500000784c783b */ /* 0x000ea20000000200 */
[----:B------:R-:W-:-:S02]  /*2010*/  IADD3 R211, R223, 0x2800, RZ ;  /* 0x00002800dfd37810 */ /* 0x000fc40007ffe0ff */
[C---:B------:R-:W-:Y:S01]  /*2020*/  IADD3 R210, R223.reuse, 0x3000, RZ ;  /* 0x00003000dfd27810 */ /* 0x040fe20007ffe0ff */
[----:B------:R-:W5:Y:S01]  /*2030*/  LDSM.16.M88.4 R68, [R120+0x5800] ;  /* 0x005800007844783b */ /* 0x000f620000000200 */
[C---:B------:R-:W-:Y:S02]  /*2040*/  IADD3 R209, R223.reuse, 0x3800, RZ ;  /* 0x00003800dfd17810 */ /* 0x040fe40007ffe0ff */
[C---:B------:R-:W-:Y:S01]  /*2050*/  IADD3 R207, R223.reuse, 0x4000, RZ ;  /* 0x00004000dfcf7810 */ /* 0x040fe20007ffe0ff */
[----:B------:R-:W1:Y:S01]  /*2060*/  LDSM.16.M88.4 R60, [R120+0x6000] ;  /* 0x00600000783c783b */ /* 0x000e620000000200 */
[C---:B------:R-:W-:Y:S02]  /*2070*/  IADD3 R206, R223.reuse, 0x4800, RZ ;  /* 0x00004800dfce7810 */ /* 0x040fe40007ffe0ff */
[C---:B------:R-:W-:Y:S01]  /*2080*/  IADD3 R205, R223.reuse, 0x5000, RZ ;  /* 0x00005000dfcd7810 */ /* 0x040fe20007ffe0ff */
[----:B------:R-:W1:Y:S01]  /*2090*/  LDSM.16.M88.4 R52, [R120+0x6800] ;  /* 0x006800007834783b */ /* 0x000e620000000200 */
[----:B------:R-:W-:-:S02]  /*20a0*/  IADD3 R204, R223, 0x5800, RZ ;  /* 0x00005800dfcc7810 */ /* 0x000fc40007ffe0ff */
[C---:B------:R-:W-:Y:S01]  /*20b0*/  IADD3 R203, R223.reuse, 0x6000, RZ ;  /* 0x00006000dfcb7810 */ /* 0x040fe20007ffe0ff */
[----:B------:R-:W1:Y:S01]  /*20c0*/  LDSM.16.M88.4 R40, [R120+0x7000] ;  /* 0x007000007828783b */ /* 0x000e620000000200 */
[C---:B------:R-:W-:Y:S02]  /*20d0*/  IADD3 R202, R223.reuse, 0x6800, RZ ;  /* 0x00006800dfca7810 */ /* 0x040fe40007ffe0ff */
[C---:B------:R-:W-:Y:S01]  /*20e0*/  IADD3 R201, R223.reuse, 0x7000, RZ ;  /* 0x00007000dfc97810 */ /* 0x040fe20007ffe0ff */
[----:B------:R-:W1:Y:S01]  /*20f0*/  LDSM.16.M88.4 R80, [R120+0x7800] ;  /* 0x007800007850783b */ /* 0x000e620000000200 */
[----:B------:R-:W-:-:S03]  /*2100*/  IADD3 R200, R223, 0x7800, RZ ;  /* 0x00007800dfc87810 */ /* 0x000fc60007ffe0ff */
[----:B------:R-:W-:Y:S04]  /*2110*/  LDSM.16.M88.4 R104, [R224] ;  /* 0x00000000e068783b */ /* 0x000fe80000000200 */
[----:B------:R-:W1:Y:S01]  /*2120*/  LDSM.16.M88.4 R48, [R223] ;  /* 0x00000000df30783b */ /* 0x000e620000000200 */
[C---:B---3--:R-:W-:Y:S03]  /*2130*/  HMMA.16816.F32 R24, R28.reuse, R20, RZ ;  /* 0x000000141c18723c */ /* 0x048fe600000018ff */
[----:B------:R-:W3:Y:S04]  /*2140*/  LDSM.16.M88.4 R84, [R223+0x2800] ;  /* 0x00280000df54783b */ /* 0x000ee80000000200 */
[----:B------:R-:W3:Y:S01]  /*2150*/  LDSM.16.M88.4 R88, [R223+0x2000] ;  /* 0x00200000df58783b */ /* 0x000ee20000000200 */
[C---:B------:R-:W-:Y:S03]  /*2160*/  HMMA.16816.F32 R20, R28.reuse, R22, RZ ;  /* 0x000000161c14723c */ /* 0x040fe600000018ff */
[----:B------:R-:W3:Y:S04]  /*2170*/  LDSM.16.M88.4 R92, [R223+0x800] ;  /* 0x00080000df5c783b */ /* 0x000ee80000000200 */
[----:B------:R-:W-:Y:S01]  /*2180*/  LDSM.16.M88.4 R116, [R223+0x1000] ;  /* 0x00100000df74783b */ /* 0x000fe20000000200 */
[C---:B----4-:R-:W-:Y:S03]  /*2190*/  HMMA.16816.F32 R16, R28.reuse, R12, RZ ;  /* 0x0000000c1c10723c */ /* 0x050fe600000018ff */
[----:B------:R-:W-:Y:S04]  /*21a0*/  LDSM.16.M88.4 R112, [R223+0x1800] ;  /* 0x00180000df70783b */ /* 0x000fe80000000200 */
[----:B------:R-:W-:Y:S01]  /*21b0*/  LDSM.16.M88.4 R108, [R223+0x3800] ;  /* 0x00380000df6c783b */ /* 0x000fe20000000200 */
[C---:B--2---:R-:W-:Y:S03]  /*21c0*/  HMMA.16816.F32 R8, R28.reuse, R76, RZ ;  /* 0x0000004c1c08723c */ /* 0x044fe600000018ff */
[----:B------:R-:W0:Y:S05]  /*21d0*/  LDGDEPBAR ;  /* 0x00000000000079af */ /* 0x000e2a0000000000 */
        /* <DEDUP_REMOVED lines=13> */
[C---:B------:R-:W-:Y:S07]  /*22b0*/  HMMA.16816.F32 R24, R104.reuse, R48, R24 ;  /* 0x000000306818723c */ /* 0x040fee0000001818 */
[----:B------:R-:W-:Y:S01]  /*22c0*/  IMAD.MOV.U32 R48, RZ, RZ, 0x40 ;  /* 0x00000040ff307424 */ /* 0x000fe200078e00ff */
[----:B------:R-:W-:Y:S04]  /*22d0*/  HMMA.16816.F32 R20, R104, R50, R20 ;  /* 0x000000326814723c */ /* 0x000fe80000001814 */
[----:B------:R-:W-:-:S02]  /*22e0*/  SEL R5, R48, 0xffffffc0, !P1 ;  /* 0xffffffc030057807 */ /* 0x000fc40004800000 */
[----:B------:R-:W-:Y:S02]  /*22f0*/  SEL R2, R48, 0xffffffc0, !P0 ;  /* 0xffffffc030027807 */ /* 0x000fe40004000000 */
[C---:B---3--:R-:W-:Y:S01]  /*2300*/  HMMA.16816.F32 R56, R104.reuse, R84, R56 ;  /* 0x000000546838723c */ /* 0x048fe20000001838 */
[--C-:B------:R-:W-:Y:S02]  /*2310*/  IMAD.IADD R222, R226, 0x1, R5.reuse ;  /* 0x00000001e2de7824 */ /* 0x100fe400078e0205 */
[----:B------:R-:W-:Y:S02]  /*2320*/  IMAD.IADD R221, R225, 0x1, R2 ;  /* 0x00000001e1dd7824 */ /* 0x000fe400078e0202 */
[----:B------:R-:W-:Y:S01]  /*2330*/  IMAD.IADD R220, R224, 0x1, R5 ;  /* 0x00000001e0dc7824 */ /* 0x000fe200078e0205 */
[----:B------:R-:W-:Y:S01]  /*2340*/  LDSM.16.M88.4 R48, [R222] ;  /* 0x00000000de30783b */ /* 0x000fe20000000200 */
[----:B------:R-:W-:Y:S01]  /*2350*/  IMAD.IADD R208, R2, 0x1, R223 ;  /* 0x0000000102d07824 */ /* 0x000fe200078e02df */
[C---:B------:R-:W-:Y:S02]  /*2360*/  HMMA.16816.F32 R52, R104.reuse, R86, R52 ;  /* 0x000000566834723c */ /* 0x040fe40000001834 */
[----:B------:R-:W2:Y:S04]  /*2370*/  LDSM.16.M88.4 R100, [R221] ;  /* 0x00000000dd64783b */ /* 0x000ea80000000200 */
[----:B------:R-:W3:Y:S02]  /*2380*/  LDSM.16.M88.4 R96, [R221+0x800] ;  /* 0x00080000dd60783b */ /* 0x000ee40000000200 */
[C---:B------:R-:W-:Y:S02]  /*2390*/  HMMA.16816.F32 R64, R104.reuse, R88, R64 ;  /* 0x000000586840723c */ /* 0x040fe40000001840 */
[----:B------:R-:W4:Y:S06]  /*23a0*/  LDSM.16.M88.4 R84, [R221+0x2000] ;  /* 0x00200000dd54783b */ /* 0x000f2c0000000200 */
[C---:B------:R-:W-:Y:S01]  /*23b0*/  HMMA.16816.F32 R60, R104.reuse, R90, R60 ;  /* 0x0000005a683c723c */ /* 0x040fe2000000183c */
[----:B------:R-:W5:Y:S07]  /*23c0*/  LDSM.16.M88.4 R88, [R221+0x1800] ;  /* 0x00180000dd58783b */ /* 0x000f6e0000000200 */
[C---:B------:R-:W-:Y:S08]  /*23d0*/  HMMA.16816.F32 R16, R104.reuse, R92, R16 ;  /* 0x0000005c6810723c */ /* 0x040ff00000001810 */
[C---:B------:R-:W-:Y:S01]  /*23e0*/  HMMA.16816.F32 R12, R104.reuse, R94, R12 ;  /* 0x0000005e680c723c */ /* 0x040fe2000000180c */
[----:B------:R-:W2:Y:S07]  /*23f0*/  LDSM.16.M88.4 R92, [R221+0x1000] ;  /* 0x00100000dd5c783b */ /* 0x000eae0000000200 */
[C---:B-1----:R-:W-:Y:S08]  /*2400*/  HMMA.16816.F32 R44, R104.reuse, R80, R44 ;  /* 0x00000050682c723c */ /* 0x042ff0000000182c */
        /* <DEDUP_REMOVED lines=11> */
[----:B------:R-:W1:Y:S03]  /*24c0*/  LDSM.16.M88.4 R104, [R208] ;  /* 0x00000000d068783b */ /* 0x000e660000000200 */
[C---:B--2---:R-:W-:Y:S08]  /*24d0*/  HMMA.16816.F32 R24, R48.reuse, R100, R24 ;  /* 0x000000643018723c */ /* 0x044ff00000001818 */
[C---:B------:R-:W-:Y:S01]  /*24e0*/  HMMA.16816.F32 R20, R48.reuse, R102, R20 ;  /* 0x000000663014723c */ /* 0x040fe20000001814 */
[----:B------:R-:W2:Y:S07]  /*24f0*/  LDSM.16.M88.4 R100, [R208+0x800] ;  /* 0x00080000d064783b */ /* 0x000eae0000000200 */
[C---:B---3--:R-:W-:Y:S08]  /*2500*/  HMMA.16816.F32 R16, R48.reuse, R96, R16 ;  /* 0x000000603010723c */ /* 0x048ff00000001810 */
[C---:B------:R-:W-:Y:S01]  /*2510*/  HMMA.16816.F32 R12, R48.reuse, R98, R12 ;  /* 0x00000062300c723c */ /* 0x040fe2000000180c */
[----:B------:R-:W-:Y:S07]  /*2520*/  LDSM.16.M88.4 R96, [R208+0x1000] ;  /* 0x00100000d060783b */ /* 0x000fee0000000200 */
[C---:B----4-:R-:W-:Y:S08]  /*2530*/  HMMA.16816.F32 R64, R48.reuse, R84, R64 ;  /* 0x000000543040723c */ /* 0x050ff00000001840 */
[C---:B------:R-:W-:Y:S01]  /*2540*/  HMMA.16816.F32 R60, R48.reuse, R86, R60 ;  /* 0x00000056303c723c */ /* 0x040fe2000000183c */
[----:B------:R-:W3:Y:S07]  /*2550*/  LDSM.16.M88.4 R84, [R208+0x2800] ;  /* 0x00280000d054783b */ /* 0x000eee0000000200 */
[C---:B-----5:R-:W-:Y:S08]  /*2560*/  HMMA.16816.F32 R72, R48.reuse, R88, R72 ;  /* 0x000000583048723c */ /* 0x060ff00000001848 */
[C---:B------:R-:W-:Y:S01]  /*2570*/  HMMA.16816.F32 R68, R48.reuse, R90, R68 ;  /* 0x0000005a3044723c */ /* 0x040fe20000001844 */
[----:B------:R-:W4:Y:S07]  /*2580*/  LDSM.16.M88.4 R88, [R208+0x2000] ;  /* 0x00200000d058783b */ /* 0x000f2e0000000200 */
[C---:B------:R-:W-:Y:S08]  /*2590*/  HMMA.16816.F32 R8, R48.reuse, R92, R8 ;  /* 0x0000005c3008723c */ /* 0x040ff00000001808 */
[C---:B------:R-:W-:Y:S01]  /*25a0*/  HMMA.16816.F32 R76, R48.reuse, R94, R76 ;  /* 0x0000005e304c723c */ /* 0x040fe2000000184c */
[----:B------:R-:W5:Y:S07]  /*25b0*/  LDSM.16.M88.4 R92, [R208+0x1800] ;  /* 0x00180000d05c783b */ /* 0x000f6e0000000200 */
[C---:B-1----:R-:W-:Y:S08]  /*25c0*/  HMMA.16816.F32 R56, R48.reuse, R80, R56 ;  /* 0x000000503038723c */ /* 0x042ff00000001838 */
[----:B------:R-:W-:Y:S01]  /*25d0*/  HMMA.16816.F32 R52, R48, R82, R52 ;  /* 0x000000523034723c */ /* 0x000fe20000001834 */
[----:B------:R-:W1:Y:S07]  /*25e0*/  LDSM.16.M88.4 R80, [R208+0x3000] ;  /* 0x00300000d050783b */ /* 0x000e6e0000000200 */
[C---:B------:R-:W-:Y:S08]  /*25f0*/  HMMA.16816.F32 R24, R108.reuse, R104, R24 ;  /* 0x000000686c18723c */ /* 0x040ff00000001818 */
[----:B------:R-:W-:Y:S01]  /*2600*/  HMMA.16816.F32 R20, R108, R106, R20 ;  /* 0x0000006a6c14723c */ /* 0x000fe20000001814 */
[----:B------:R-:W1:Y:S07]  /*2610*/  LDSM.16.M88.4 R104, [R208+0x3800] ;  /* 0x00380000d068783b */ /* 0x000e6e0000000200 */
[C---:B------:R-:W-:Y:S08]  /*2620*/  HMMA.16816.F32 R44, R48.reuse, R116, R44 ;  /* 0x00000074302c723c */ /* 0x040ff0000000182c */
[C---:B------:R-:W-:Y:S01]  /*2630*/  HMMA.16816.F32 R40, R48.reuse, R118, R40 ;  /* 0x000000763028723c */ /* 0x040fe20000001828 */
[----:B------:R-:W-:Y:S07]  /*2640*/  LDSM.16.M88.4 R116, [R223+0x5000] ;  /* 0x00500000df74783b */ /* 0x000fee0000000200 */
[C---:B------:R-:W-:Y:S08]  /*2650*/  HMMA.16816.F32 R32, R48.reuse, R112, R32 ;  /* 0x000000703020723c */ /* 0x040ff00000001820 */
[----:B------:R-:W-:Y:S01]  /*2660*/  HMMA.16816.F32 R28, R48, R114, R28 ;  /* 0x00000072301c723c */ /* 0x000fe2000000181c */
[----:B------:R-:W-:Y:S04]  /*2670*/  LDSM.16.M88.4 R48, [R120+0x8000] ;  /* 0x008000007830783b */ /* 0x000fe80000000200 */
[----:B------:R-:W-:Y:S03]  /*2680*/  LDSM.16.M88.4 R112, [R221+0x4800] ;  /* 0x00480000dd70783b */ /* 0x000fe60000000200 */
[C---:B--2---:R-:W-:Y:S08]  /*2690*/  HMMA.16816.F32 R16, R108.reuse, R100, R16 ;  /* 0x000000646c10723c */ /* 0x044ff00000001810 */
[C---:B------:R-:W-:Y:S01]  /*26a0*/  HMMA.16816.F32 R12, R108.reuse, R102, R12 ;  /* 0x000000666c0c723c */ /* 0x040fe2000000180c */
[----:B------:R-:W2:Y:S07]  /*26b0*/  LDSM.16.M88.4 R100, [R226+0x2000] ;  /* 0x00200000e264783b */ /* 0x000eae0000000200 */
[C---:B---3--:R-:W-:Y:S08]  /*26c0*/  HMMA.16816.F32 R56, R108.reuse, R84, R56 ;  /* 0x000000546c38723c */ /* 0x048ff00000001838 */
[C---:B------:R-:W-:Y:S01]  /*26d0*/  HMMA.16816.F32 R52, R108.reuse, R86, R52 ;  /* 0x000000566c34723c */ /* 0x040fe20000001834 */
[----:B------:R-:W3:Y:S07]  /*26e0*/  LDSM.16.M88.4 R84, [R120+0x9000] ;  /* 0x009000007854783b */ /* 0x000eee0000000200 */
[C---:B------:R-:W-:Y:S08]  /*26f0*/  HMMA.16816.F32 R8, R108.reuse, R96, R8 ;  /* 0x000000606c08723c */ /* 0x040ff00000001808 */
[C---:B------:R-:W-:Y:S08]  /*2700*/  HMMA.16816.F32 R76, R108.reuse, R98, R76 ;  /* 0x000000626c4c723c */ /* 0x040ff0000000184c */
[C---:B----4-:R-:W-:Y:S08]  /*2710*/  HMMA.16816.F32 R64, R108.reuse, R88, R64 ;  /* 0x000000586c40723c */ /* 0x050ff00000001840 */
[C---:B------:R-:W-:Y:S01]  /*2720*/  HMMA.16816.F32 R60, R108.reuse, R90, R60 ;  /* 0x0000005a6c3c723c */ /* 0x040fe2000000183c */
[----:B------:R-:W4:Y:S07]  /*2730*/  LDSM.16.M88.4 R88, [R120+0x8800] ;  /* 0x008800007858783b */ /* 0x000f2e0000000200 */
[C---:B-----5:R-:W-:Y:S08]  /*2740*/  HMMA.16816.F32 R72, R108.reuse, R92, R72 ;  /* 0x0000005c6c48723c */ /* 0x060ff00000001848 */
[C---:B------:R-:W-:Y:S01]  /*2750*/  HMMA.16816.F32 R68, R108.reuse, R94, R68 ;  /* 0x0000005e6c44723c */ /* 0x040fe20000001844 */
[----:B------:R-:W-:Y:S07]  /*2760*/  LDSM.16.M88.4 R92, [R223+0x4000] ;  /* 0x00400000df5c783b */ /* 0x000fee0000000200 */
[C---:B-1----:R-:W-:Y:S01]  /*2770*/  HMMA.16816.F32 R96, R108.reuse, R80, R44 ;  /* 0x000000506c60723c */ /* 0x042fe2000000182c */
[----:B------:R-:W1:Y:S07]  /*2780*/  LDSM.16.M88.4 R44, [R224+0x2000] ;  /* 0x00200000e02c783b */ /* 0x000e6e0000000200 */
[C---:B------:R-:W-:Y:S01]  /*2790*/  HMMA.16816.F32 R40, R108.reuse, R82, R40 ;  /* 0x000000526c28723c */ /* 0x040fe20000001828 */
[----:B------:R-:W5:Y:S07]  /*27a0*/  LDSM.16.M88.4 R80, [R120+0x9800] ;  /* 0x009800007850783b */ /* 0x000f6e0000000200 */
[C---:B------:R-:W-:Y:S08]  /*27b0*/  HMMA.16816.F32 R32, R108.reuse, R104, R32 ;  /* 0x000000686c20723c */ /* 0x040ff00000001820 */
[----:B------:R-:W-:Y:S08]  /*27c0*/  HMMA.16816.F32 R28, R108, R106, R28 ;  /* 0x0000006a6c1c723c */ /* 0x000ff0000000181c */
[C---:B--2---:R-:W-:Y:S08]  /*27d0*/  HMMA.16816.F32 R24, R100.reuse, R48, R24 ;  /* 0x000000306418723c */ /* 0x044ff00000001818 */
[C---:B------:R-:W-:Y:S01]  /*27e0*/  HMMA.16816.F32 R104, R100.reuse, R50, R20 ;  /* 0x000000326468723c */ /* 0x040fe20000001814 */
[----:B------:R-:W-:Y:S04]  /*27f0*/  LDSM.16.M88.4 R20, [R222+0x2000] ;  /* 0x00200000de14783b */ /* 0x000fe80000000200 */
[----:B------:R-:W2:Y:S03]  /*2800*/  LDSM.16.M88.4 R48, [R221+0x4000] ;  /* 0x00400000dd30783b */ /* 0x000ea60000000200 */
[C---:B---3--:R-:W-:Y:S08]  /*2810*/  HMMA.16816.F32 R8, R100.reuse, R84, R8 ;  /* 0x000000546408723c */ /* 0x048ff00000001808 */
[C---:B------:R-:W-:Y:S01]  /*2820*/  HMMA.16816.F32 R76, R100.reuse, R86, R76 ;  /* 0x00000056644c723c */ /* 0x040fe2000000184c */
[----:B------:R-:W3:Y:S07]  /*2830*/  LDSM.16.M88.4 R84, [R223+0x4800] ;  /* 0x00480000df54783b */ /* 0x000eee0000000200 */
[C---:B----4-:R-:W-:Y:S08]  /*2840*/  HMMA.16816.F32 R16, R100.reuse, R88, R16 ;  /* 0x000000586410723c */ /* 0x050ff00000001810 */
[----:B------:R-:W-:Y:S08]  /*2850*/  HMMA.16816.F32 R12, R100, R90, R12 ;  /* 0x0000005a640c723c */ /* 0x000ff0000000180c */
[C---:B-1----:R-:W-:Y:S01]  /*2860*/  HMMA.16816.F32 R88, R44.reuse, R92, R24 ;  /* 0x0000005c2c58723c */ /* 0x042fe20000001818 */
[----:B------:R-:W-:Y:S07]  /*2870*/  LDSM.16.M88.4 R24, [R220+0x2000] ;  /* 0x00200000dc18783b */ /* 0x000fee0000000200 */
[----:B------:R-:W-:Y:S01]  /*2880*/  HMMA.16816.F32 R104, R44, R94, R104 ;  /* 0x0000005e2c68723c */ /* 0x000fe20000001868 */
[----:B------:R-:W-:Y:S07]  /*2890*/  LDSM.16.M88.4 R92, [R120+0xa000] ;  /* 0x00a00000785c783b */ /* 0x000fee0000000200 */
[----:B-----5:R-:W-:Y:S01]  /*28a0*/  HMMA.16816.F32 R108, R100, R80, R72 ;  /* 0x00000050646c723c */ /* 0x020fe20000001848 */
[----:B------:R-:W1:Y:S07]  /*28b0*/  LDSM.16.M88.4 R72, [R208+0x4000] ;  /* 0x00400000d048783b */ /* 0x000e6e0000000200 */
[C---:B--2---:R-:W-:Y:S08]  /*28c0*/  HMMA.16816.F32 R88, R20.reuse, R48, R88 ;  /* 0x000000301458723c */ /* 0x044ff00000001858 */
[----:B------:R-:W-:Y:S01]  /*28d0*/  HMMA.16816.F32 R104, R20, R50, R104 ;  /* 0x000000321468723c */ /* 0x000fe20000001868 */
[----:B------:R-:W-:Y:S07]  /*28e0*/  LDSM.16.M88.4 R48, [R208+0x4800] ;  /* 0x00480000d030783b */ /* 0x000fee0000000200 */
[----:B------:R-:W-:Y:S01]  /*28f0*/  HMMA.16816.F32 R68, R100, R82, R68 ;  /* 0x000000526444723c */ /* 0x000fe20000001844 */
[----:B------:R-:W2:Y:S07]  /*2900*/  LDSM.16.M88.4 R80, [R120+0xa800] ;  /* 0x00a800007850783b */ /* 0x000eae0000000200 */
[C---:B---3--:R-:W-:Y:S08]  /*2910*/  HMMA.16816.F32 R16, R44.reuse, R84, R16 ;  /* 0x000000542c10723c */ /* 0x048ff00000001810 */
[----:B------:R-:W-:Y:S01]  /*2920*/  HMMA.16816.F32 R12, R44, R86, R12 ;  /* 0x000000562c0c723c */ /* 0x000fe2000000180c */
[----:B------:R-:W-:Y:S07]  /*2930*/  LDSM.16.M88.4 R84, [R120+0xb000] ;  /* 0x00b000007854783b */ /* 0x000fee0000000200 */
[C---:B-1----:R-:W-:Y:S08]  /*2940*/  HMMA.16816.F32 R88, R24.reuse, R72, R88 ;  /* 0x000000481858723c */ /* 0x042ff00000001858 */
[----:B------:R-:W-:Y:S01]  /*2950*/  HMMA.16816.F32 R104, R24, R74, R104 ;  /* 0x0000004a1868723c */ /* 0x000fe20000001868 */
[----:B------:R-:W1:Y:S07]  /*2960*/  LDSM.16.M88.4 R72, [R221+0x5000] ;  /* 0x00500000dd48783b */ /* 0x000e6e0000000200 */
[----:B------:R-:W-:Y:S08]  /*2970*/  HMMA.16816.F32 R16, R20, R112, R16 ;  /* 0x000000701410723c */ /* 0x000ff00000001810 */
[----:B------:R-:W-:Y:S01]  /*2980*/  HMMA.16816.F32 R8, R44, R116, R8 ;  /* 0x000000742c08723c */ /* 0x000fe20000001808 */
[----:B------:R-:W-:-:S02]  /*2990*/  FMUL.FTZ R2, R88, c[0x0][0x2ec] ;  /* 0x0000bb0058027a20 */ /* 0x000fc40000410000 */
[----:B------:R-:W-:Y:S02]  /*29a0*/  FMUL.FTZ R88, R89, c[0x0][0x2ec] ;  /* 0x0000bb0059587a20 */ /* 0x000fe40000410000 */
[----:B------:R-:W-:Y:S02]  /*29b0*/  FMUL.FTZ R89, R91, c[0x0][0x2ec] ;  /* 0x0000bb005b597a20 */ /* 0x000fe40000410000 */
[----:B------:R-:W-:Y:S01]  /*29c0*/  MUFU.TANH R2, R2 ;  /* 0x0000000200027308 */ /* 0x000fe20000002400 */
[----:B------:R-:W-:Y:S01]  /*29d0*/  HMMA.16816.F32 R64, R100, R92, R64 ;  /* 0x0000005c6440723c */ /* 0x000fe20000001840 */
[----:B------:R-:W-:Y:S02]  /*29e0*/  FMUL.FTZ R104, R104, c[0x0][0x2ec] ;  /* 0x0000bb0068687a20 */ /* 0x000fe40000410000 */
[----:B------:R-:W-:Y:S02]  /*29f0*/  FMUL.FTZ R106, R106, c[0x0][0x2ec] ;  /* 0x0000bb006a6a7a20 */ /* 0x000fe40000410000 */
[----:B------:R-:W-:-:S02]  /*2a00*/  FMUL.FTZ R91, R105, c[0x0][0x2ec] ;  /* 0x0000bb00695b7a20 */ /* 0x000fc40000410000 */
[----:B------:R-:W-:Y:S01]  /*2a10*/  MUFU.TANH R112, R104 ;  /* 0x0000006800707308 */ /* 0x000fe20000002400 */
[C---:B------:R-:W-:Y:S01]  /*2a20*/  HMMA.16816.F32 R60, R100.reuse, R94, R60 ;  /* 0x0000005e643c723c */ /* 0x040fe2000000183c */
[----:B------:R-:W3:Y:S06]  /*2a30*/  LDSM.16.M88.4 R92, [R223+0x5800] ;  /* 0x00580000df5c783b */ /* 0x000eec0000000200 */
[----:B------:R4:W-:Y:S01]  /*2a40*/  MUFU.TANH R113, R106 ;  /* 0x0000006a00717308 */ /* 0x0009e20000002400 */
[C---:B--2---:R-:W-:Y:S07]  /*2a50*/  HMMA.16816.F32 R56, R100.reuse, R80, R56 ;  /* 0x000000506438723c */ /* 0x044fee0000001838 */
[----:B------:R-:W2:Y:S01]  /*2a60*/  MUFU.TANH R88, R88 ;  /* 0x0000005800587308 */ /* 0x000ea20000002400 */
[----:B------:R-:W-:Y:S01]  /*2a70*/  HMMA.16816.F32 R52, R100, R82, R52 ;  /* 0x000000526434723c */ /* 0x000fe20000001834 */
[----:B------:R-:W5:Y:S06]  /*2a80*/  LDSM.16.M88.4 R80, [R208+0x5000] ;  /* 0x00500000d050783b */ /* 0x000f6c0000000200 */
[----:B------:R-:W1:Y:S01]  /*2a90*/  MUFU.TANH R89, R89 ;  /* 0x0000005900597308 */ /* 0x000e620000002400 */
[----:B------:R-:W-:Y:S07]  /*2aa0*/  HMMA.16816.F32 R12, R20, R114, R12 ;  /* 0x00000072140c723c */ /* 0x000fee000000180c */
[----:B------:R-:W-:Y:S01]  /*2ab0*/  FMUL.FTZ R114, R107, c[0x0][0x2ec] ;  /* 0x0000bb006b727a20 */ /* 0x000fe20000410000 */
[----:B------:R-:W-:Y:S01]  /*2ac0*/  HMMA.16816.F32 R16, R24, R48, R16 ;  /* 0x000000301810723c */ /* 0x000fe20000001810 */
[----:B----4-:R-:W-:Y:S01]  /*2ad0*/  LDSM.16.M88.4 R104, [R120+0xb800] ;  /* 0x00b800007868783b */ /* 0x010fe20000000200 */
[----:B------:R-:W4:Y:S06]  /*2ae0*/  MUFU.TANH R91, R91 ;  /* 0x0000005b005b7308 */ /* 0x000f2c0000002400 */
[----:B------:R-:W-:Y:S02]  /*2af0*/  HMMA.16816.F32 R76, R44, R118, R76 ;  /* 0x000000762c4c723c */ /* 0x000fe4000000184c */
[----:B------:R-:W2:Y:S06]  /*2b00*/  MUFU.TANH R114, R114 ;  /* 0x0000007200727308 */ /* 0x000eac0000002400 */
[----:B-1----:R-:W-:Y:S08]  /*2b10*/  HMMA.16816.F32 R8, R20, R72, R8 ;  /* 0x000000481408723c */ /* 0x002ff00000001808 */
[----:B------:R-:W-:Y:S01]  /*2b20*/  HMMA.16816.F32 R96, R100, R84, R96 ;  /* 0x000000546460723c */ /* 0x000fe20000001860 */
[----:B------:R-:W-:-:S06]  /*2b30*/  FMUL.FTZ R115, R16, c[0x0][0x2ec] ;  /* 0x0000bb0010737a20 */ /* 0x000fcc0000410000 */
[----:B------:R-:W-:Y:S01]  /*2b40*/  FMUL.FTZ R84, R17, c[0x0][0x2ec] ;  /* 0x0000bb0011547a20 */ /* 0x000fe20000410000 */
[----:B---3--:R-:W-:Y:S01]  /*2b50*/  HMMA.16816.F32 R108, R44, R92, R108 ;  /* 0x0000005c2c6c723c */ /* 0x008fe2000000186c */
[----:B------:R-:W-:Y:S01]  /*2b60*/  FMUL.FTZ R85, R18, c[0x0][0x2ec] ;  /* 0x0000bb0012557a20 */ /* 0x000fe20000410000 */
[----:B------:R-:W1:Y:S05]  /*2b70*/  MUFU.TANH R115, R115 ;  /* 0x0000007300737308 */ /* 0x000e6a0000002400 */
[----:B------:R-:W-:Y:S01]  /*2b80*/  FMUL.FTZ R92, R19, c[0x0][0x2ec] ;  /* 0x0000bb00135c7a20 */ /* 0x000fe20000410000 */
[----:B------:R-:W-:Y:S01]  /*2b90*/  HMMA.16816.F32 R12, R24, R50, R12 ;  /* 0x00000032180c723c */ /* 0x000fe2000000180c */
[----:B------:R-:W3:Y:S01]  /*2ba0*/  LDSM.16.M88.4 R16, [R223+0x6000] ;  /* 0x00600000df10783b */ /* 0x000ee20000000200 */
[----:B------:R-:W-:Y:S03]  /*2bb0*/  MUFU.TANH R84, R84 ;  /* 0x0000005400547308 */ /* 0x000fe60000002400 */
[----:B------:R-:W1:Y:S03]  /*2bc0*/  LDSM.16.M88.4 R48, [R221+0x5800] ;  /* 0x00580000dd30783b */ /* 0x000e660000000200 */
[----:B------:R-:W-:Y:S01]  /*2bd0*/  HMMA.16816.F32 R76, R20, R74, R76 ;  /* 0x0000004a144c723c */ /* 0x000fe2000000184c */
[----:B------:R-:W-:Y:S01]  /*2be0*/  LDSM.16.M88.4 R72, [R208+0x5800] ;  /* 0x00580000d048783b */ /* 0x000fe20000000200 */
[----:B------:R-:W1:Y:S06]  /*2bf0*/  MUFU.TANH R85, R85 ;  /* 0x0000005500557308 */ /* 0x000e6c0000002400 */
[----:B-----5:R-:W-:Y:S02]  /*2c00*/  HMMA.16816.F32 R8, R24, R80, R8 ;  /* 0x000000501808723c */ /* 0x020fe40000001808 */
[----:B------:R-:W5:Y:S06]  /*2c10*/  MUFU.TANH R92, R92 ;  /* 0x0000005c005c7308 */ /* 0x000f6c0000002400 */
[----:B------:R-:W-:Y:S01]  /*2c20*/  HMMA.16816.F32 R40, R100, R86, R40 ;  /* 0x000000566428723c */ /* 0x000fe20000001828 */
[----:B------:R-:W-:-:S02]  /*2c30*/  FMUL.FTZ R80, R12, c[0x0][0x2ec] ;  /* 0x0000bb000c507a20 */ /* 0x000fc40000410000 */
[----:B------:R-:W-:-:S04]  /*2c40*/  FMUL.FTZ R81, R13, c[0x0][0x2ec] ;  /* 0x0000bb000d517a20 */ /* 0x000fc80000410000 */
[----:B------:R-:W-:Y:S01]  /*2c50*/  FMUL.FTZ R86, R14, c[0x0][0x2ec] ;  /* 0x0000bb000e567a20 */ /* 0x000fe20000410000 */
[----:B------:R-:W-:Y:S01]  /*2c60*/  HMMA.16816.F32 R68, R44, R94, R68 ;  /* 0x0000005e2c44723c */ /* 0x000fe20000001844 */
[----:B------:R-:W-:Y:S01]  /*2c70*/  FMUL.FTZ R87, R15, c[0x0][0x2ec] ;  /* 0x0000bb000f577a20 */ /* 0x000fe20000410000 */
[----:B------:R-:W1:Y:S01]  /*2c80*/  MUFU.TANH R80, R80 ;  /* 0x0000005000507308 */ /* 0x000e620000002400 */
[----:B------:R-:W2:Y:S05]  /*2c90*/  LDSM.16.M88.4 R12, [R221+0x6000] ;  /* 0x00600000dd0c783b */ /* 0x000eaa0000000200 */
[----:B------:R-:W-:Y:S01]  /*2ca0*/  HMMA.16816.F32 R76, R24, R82, R76 ;  /* 0x00000052184c723c */ /* 0x000fe2000000184c */
[----:B------:R-:W-:Y:S01]  /*2cb0*/  FMUL.FTZ R169, R9, c[0x0][0x2ec] ;  /* 0x0000bb0009a97a20 */ /* 0x000fe20000410000 */
[----:B------:R-:W-:Y:S01]  /*2cc0*/  MUFU.TANH R81, R81 ;  /* 0x0000005100517308 */ /* 0x000fe20000002400 */
[----:B------:R-:W-:-:S02]  /*2cd0*/  FMUL.FTZ R172, R10, c[0x0][0x2ec] ;  /* 0x0000bb000aac7a20 */ /* 0x000fc40000410000 */
[----:B------:R-:W-:Y:S02]  /*2ce0*/  FMUL.FTZ R93, R11, c[0x0][0x2ec] ;  /* 0x0000bb000b5d7a20 */ /* 0x000fe40000410000 */
[----:B------:R-:W-:Y:S01]  /*2cf0*/  FMUL.FTZ R83, R8, c[0x0][0x2ec] ;  /* 0x0000bb0008537a20 */ /* 0x000fe20000410000 */
[----:B---3--:R-:W-:Y:S01]  /*2d00*/  HMMA.16816.F32 R64, R44, R16, R64 ;  /* 0x000000102c40723c */ /* 0x008fe20000001840 */
[----:B------:R-:W3:Y:S01]  /*2d10*/  LDSM.16.M88.4 R8, [R223+0x6800] ;  /* 0x00680000df08783b */ /* 0x000ee20000000200 */
[----:B------:R-:W2:Y:S05]  /*2d20*/  MUFU.TANH R86, R86 ;  /* 0x0000005600567308 */ /* 0x000eaa0000002400 */
[----:B------:R-:W-:Y:S01]  /*2d30*/  SHF.R.S32.HI R16, RZ, 0x1f, R235 ;  /* 0x0000001fff107819 */ /* 0x000fe200000114eb */
[----:B-1----:R-:W-:Y:S02]  /*2d40*/  HMMA.16816.F32 R108, R20, R48, R108 ;  /* 0x00000030146c723c */ /* 0x002fe4000000186c */
[----:B------:R-:W1:Y:S01]  /*2d50*/  MUFU.TANH R87, R87 ;  /* 0x0000005700577308 */ /* 0x000e620000002400 */
[----:B------:R-:W-:-:S04]  /*2d60*/  LEA.HI R235, R16, R235, RZ, 0x2 ;  /* 0x000000eb10eb7211 */ /* 0x000fc800078f10ff */
[----:B------:R-:W-:Y:S01]  /*2d70*/  SHF.R.S32.HI R235, RZ, 0x2, R235 ;  /* 0x00000002ffeb7819 */ /* 0x000fe200000114eb */
[----:B------:R-:W-:Y:S01]  /*2d80*/  HMMA.16816.F32 R68, R20, R50, R68 ;  /* 0x000000321444723c */ /* 0x000fe20000001844 */
[----:B------:R-:W1:Y:S01]  /*2d90*/  LDSM.16.M88.4 R48, [R208+0x6000] ;  /* 0x00600000d030783b */ /* 0x000e620000000200 */
[----:B------:R-:W-:Y:S01]  /*2da0*/  FMUL.FTZ R78, R78, c[0x0][0x2ec] ;  /* 0x0000bb004e4e7a20 */ /* 0x000fe20000410000 */
[----:B------:R-:W1:Y:S01]  /*2db0*/  MUFU.TANH R83, R83 ;  /* 0x0000005300537308 */ /* 0x000e620000002400 */
[----:B------:R-:W-:Y:S02]  /*2dc0*/  FMUL.FTZ R167, R76, c[0x0][0x2ec] ;  /* 0x0000bb004ca77a20 */ /* 0x000fe40000410000 */
[----:B------:R-:W-:Y:S02]  /*2dd0*/  FMUL.FTZ R79, R79, c[0x0][0x2ec] ;  /* 0x0000bb004f4f7a20 */ /* 0x000fe40000410000 */
[----:B------:R-:W-:Y:S01]  /*2de0*/  HMMA.16816.F32 R60, R44, R18, R60 ;  /* 0x000000122c3c723c */ /* 0x000fe2000000183c */
[----:B------:R-:W-:Y:S01]  /*2df0*/  LDSM.16.M88.4 R16, [R208+0x6800] ;  /* 0x00680000d010783b */ /* 0x000fe20000000200 */
[----:B------:R-:W-:Y:S01]  /*2e00*/  FMUL.FTZ R76, R77, c[0x0][0x2ec] ;  /* 0x0000bb004d4c7a20 */ /* 0x000fe20000410000 */
[----:B------:R-:W-:Y:S05]  /*2e10*/  MUFU.TANH R170, R78 ;  /* 0x0000004e00aa7308 */ /* 0x000fea0000002400 */
[----:B--2---:R-:W-:Y:S03]  /*2e20*/  HMMA.16816.F32 R64, R20, R12, R64 ;  /* 0x0000000c1440723c */ /* 0x004fe60000001840 */
[----:B------:R-:W2:Y:S05]  /*2e30*/  MUFU.TANH R93, R93 ;  /* 0x0000005d005d7308 */ /* 0x000eaa0000002400 */
[----:B------:R-:W-:Y:S03]  /*2e40*/  HMMA.16816.F32 R108, R24, R72, R108 ;  /* 0x00000048186c723c */ /* 0x000fe6000000186c */
[----:B------:R-:W1:Y:S05]  /*2e50*/  MUFU.TANH R167, R167 ;  /* 0x000000a700a77308 */ /* 0x000e6a0000002400 */
[C---:B---3--:R-:W-:Y:S03]  /*2e60*/  HMMA.16816.F32 R56, R44.reuse, R8, R56 ;  /* 0x000000082c38723c */ /* 0x048fe60000001838 */
[----:B------:R-:W3:Y:S05]  /*2e70*/  MUFU.TANH R169, R169 ;  /* 0x000000a900a97308 */ /* 0x000eea0000002400 */
[----:B------:R-:W-:Y:S01]  /*2e80*/  HMMA.16816.F32 R52, R44, R10, R52 ;  /* 0x0000000a2c34723c */ /* 0x000fe20000001834 */
[----:B------:R-:W2:Y:S02]  /*2e90*/  LDSM.16.M88.4 R8, [R221+0x6800] ;  /* 0x00680000dd08783b */ /* 0x000ea40000000200 */
[----:B------:R-:W1:Y:S05]  /*2ea0*/  MUFU.TANH R136, R79 ;  /* 0x0000004f00887308 */ /* 0x000e6a0000002400 */
[----:B------:R-:W-:Y:S01]  /*2eb0*/  HMMA.16816.F32 R68, R24, R74, R68 ;  /* 0x0000004a1844723c */ /* 0x000fe20000001844 */
[----:B------:R-:W3:Y:S01]  /*2ec0*/  LDSM.16.M88.4 R72, [R223+0x7000] ;  /* 0x00700000df48783b */ /* 0x000ee20000000200 */
[----:B------:R-:W-:Y:S01]  /*2ed0*/  FMUL.FTZ R108, R108, c[0x0][0x2ec] ;  /* 0x0000bb006c6c7a20 */ /* 0x000fe20000410000 */
[----:B------:R-:W-:Y:S01]  /*2ee0*/  MUFU.TANH R172, R172 ;  /* 0x000000ac00ac7308 */ /* 0x000fe20000002400 */
[----:B------:R-:W-:-:S02]  /*2ef0*/  FMUL.FTZ R77, R109, c[0x0][0x2ec] ;  /* 0x0000bb006d4d7a20 */ /* 0x000fc40000410000 */
[----:B------:R-:W-:Y:S02]  /*2f00*/  FMUL.FTZ R110, R110, c[0x0][0x2ec] ;  /* 0x0000bb006e6e7a20 */ /* 0x000fe40000410000 */
[----:B------:R-:W-:Y:S01]  /*2f10*/  HMMA.16816.F32 R60, R20, R14, R60 ;  /* 0x0000000e143c723c */ /* 0x000fe2000000183c */
[----:B------:R-:W3:Y:S01]  /*2f20*/  LDSM.16.M88.4 R12, [R223+0x7800] ;  /* 0x00780000df0c783b */ /* 0x000ee20000000200 */
[----:B------:R-:W-:Y:S01]  /*2f30*/  FMUL.FTZ R111, R111, c[0x0][0x2ec] ;  /* 0x0000bb006f6f7a20 */ /* 0x000fe20000410000 */
[----:B------:R-:W2:Y:S05]  /*2f40*/  MUFU.TANH R141, R108 ;  /* 0x0000006c008d7308 */ /* 0x000eaa0000002400 */
[----:B-1----:R-:W-:Y:S03]  /*2f50*/  HMMA.16816.F32 R64, R24, R48, R64 ;  /* 0x000000301840723c */ /* 0x002fe60000001840 */
[----:B------:R-:W1:Y:S04]  /*2f60*/  MUFU.TANH R76, R76 ;  /* 0x0000004c004c7308 */ /* 0x000e680000002400 */
[----:B------:R-:W-:Y:S01]  /*2f70*/  IMAD R48, R38, 0x10, R121 ;  /* 0x0000001026307824 */ /* 0x000fe200078e0279 */
[----:B------:R-:W-:Y:S01]  /*2f80*/  HMMA.16816.F32 R32, R100, R104, R32 ;  /* 0x000000686420723c */ /* 0x000fe20000001820 */
[----:B------:R-:W-:-:S02]  /*2f90*/  FMUL.FTZ R71, R71, c[0x0][0x2ec] ;  /* 0x0000bb0047477a20 */ /* 0x000fc40000410000 */
[----:B------:R-:W-:Y:S01]  /*2fa0*/  FMUL.FTZ R70, R70, c[0x0][0x2ec] ;  /* 0x0000bb0046467a20 */ /* 0x000fe20000410000 */
[----:B------:R-:W-:Y:S01]  /*2fb0*/  IADD3 R38, R48, 0x1, R235 ;  /* 0x0000000130267810 */ /* 0x000fe20007ffe0eb */
[----:B------:R1:W-:Y:S01]  /*2fc0*/  MUFU.TANH R150, R71 ;  /* 0x0000004700967308 */ /* 0x0003e20000002400 */
[----:B------:R-:W-:Y:S02]  /*2fd0*/  FMUL.FTZ R68, R68, c[0x0][0x2ec] ;  /* 0x0000bb0044447a20 */ /* 0x000fe40000410000 */
[----:B------:R-:W-:Y:S01]  /*2fe0*/  HMMA.16816.F32 R60, R24, R50, R60 ;  /* 0x00000032183c723c */ /* 0x000fe2000000183c */
[----:B------:R-:W4:Y:S01]  /*2ff0*/  LDSM.16.M88.4 R48, [R221+0x7000] ;  /* 0x00700000dd30783b */ /* 0x000f220000000200 */
[----:B------:R-:W-:Y:S01]  /*3000*/  IADD3 R38, R37, -c[0x0][0x214], R38 ;  /* 0x8000850025267a10 */ /* 0x000fe20007ffe026 */
[----:B------:R-:W-:Y:S02]  /*3010*/  FMUL.FTZ R69, R69, c[0x0][0x2ec] ;  /* 0x0000bb0045457a20 */ /* 0x000fe40000410000 */
[----:B------:R-:W-:Y:S03]  /*3020*/  MUFU.TANH R140, R70 ;  /* 0x00000046008c7308 */ /* 0x000fe60000002400 */
[----:B--2---:R-:W-:Y:S01]  /*3030*/  HMMA.16816.F32 R56, R20, R8, R56 ;  /* 0x000000081438723c */ /* 0x004fe20000001838 */
[----:B------:R-:W-:-:S02]  /*3040*/  FMUL.FTZ R64, R64, c[0x0][0x2ec] ;  /* 0x0000bb0040407a20 */ /* 0x000fc40000410000 */
[----:B------:R-:W-:Y:S02]  /*3050*/  FMUL.FTZ R65, R65, c[0x0][0x2ec] ;  /* 0x0000bb0041417a20 */ /* 0x000fe40000410000 */
[----:B-1----:R-:W-:Y:S01]  /*3060*/  IMAD.SHL.U32 R71, R6, 0x2, RZ ;  /* 0x0000000206477824 */ /* 0x002fe200078e00ff */
[----:B------:R1:W-:Y:S01]  /*3070*/  MUFU.TANH R157, R64 ;  /* 0x00000040009d7308 */ /* 0x0003e20000002400 */
[----:B------:R-:W-:Y:S01]  /*3080*/  IADD3 R8, R36, -0x1, RZ ;  /* 0xffffffff24087810 */ /* 0x000fe20007ffe0ff */
[----:B------:R-:W-:Y:S01]  /*3090*/  HMMA.16816.F32 R52, R20, R10, R52 ;  /* 0x0000000a1434723c */ /* 0x000fe20000001834 */
[----:B------:R-:W-:Y:S02]  /*30a0*/  FMUL.FTZ R66, R66, c[0x0][0x2ec] ;  /* 0x0000bb0042427a20 */ /* 0x000fe40000410000 */
[C---:B------:R-:W-:Y:S01]  /*30b0*/  ISETP.GT.AND P0, PT, R8.reuse, R227, PT ;  /* 0x000000e30800720c */ /* 0x040fe20003f04270 */
[----:B------:R-:W-:Y:S02]  /*30c0*/  IMAD.SHL.U32 R6, R8, 0x80, RZ ;  /* 0x0000008008067824 */ /* 0x000fe400078e00ff */
[----:B------:R2:W-:Y:S01]  /*30d0*/  MUFU.TANH R137, R68 ;  /* 0x0000004400897308 */ /* 0x0005e20000002400 */
[----:B------:R-:W-:Y:S01]  /*30e0*/  FMUL.FTZ R67, R67, c[0x0][0x2ec] ;  /* 0x0000bb0043437a20 */ /* 0x000fe20000410000 */
[----:B---3--:R-:W-:Y:S01]  /*30f0*/  HMMA.16816.F32 R96, R44, R72, R96 ;  /* 0x000000482c60723c */ /* 0x008fe20000001860 */
[----:B------:R-:W-:Y:S01]  /*3100*/  LOP3.LUT R71, R6, 0x6, R71, 0xf8, !PT ;  /* 0x0000000606477812 */ /* 0x000fe200078ef847 */
[----:B------:R-:W-:-:S02]  /*3110*/  FMUL.FTZ R155, R61, c[0x0][0x2ec] ;  /* 0x0000bb003d9b7a20 */ /* 0x000fc40000410000 */
[----:B------:R-:W-:Y:S01]  /*3120*/  FMUL.FTZ R60, R60, c[0x0][0x2ec] ;  /* 0x0000bb003c3c7a20 */ /* 0x000fe20000410000 */
[C---:B------:R-:W-:Y:S01]  /*3130*/  LOP3.LUT R9, R71.reuse, 0x1, RZ, 0xfc, !PT ;  /* 0x0000000147097812 */ /* 0x040fe200078efcff */
[----:B------:R3:W-:Y:S01]  /*3140*/  MUFU.TANH R78, R69 ;  /* 0x00000045004e7308 */ /* 0x0007e20000002400 */
[----:B-1----:R-:W-:Y:S01]  /*3150*/  IADD3 R64, R38, c[0x0][0x2e8], RZ ;  /* 0x0000ba0026407a10 */ /* 0x002fe20007ffe0ff */
[C---:B------:R-:W-:Y:S01]  /*3160*/  HMMA.16816.F32 R40, R44.reuse, R74, R40 ;  /* 0x0000004a2c28723c */ /* 0x040fe20000001828 */
[----:B------:R-:W-:Y:S01]  /*3170*/  LOP3.LUT R11, R71, 0x8, RZ, 0xfc, !PT ;  /* 0x00000008470b7812 */ /* 0x000fe200078efcff */
[----:B------:R-:W-:Y:S01]  /*3180*/  FMUL.FTZ R62, R62, c[0x0][0x2ec] ;  /* 0x0000bb003e3e7a20 */ /* 0x000fe20000410000 */
[C---:B------:R-:W-:Y:S01]  /*3190*/  IADD3 R70, R64.reuse, 0x8, RZ ;  /* 0x0000000840467810 */ /* 0x040fe20007ffe0ff */
[----:B------:R-:W-:Y:S01]  /*31a0*/  FMUL.FTZ R63, R63, c[0x0][0x2ec] ;  /* 0x0000bb003f3f7a20 */ /* 0x000fe20000410000 */
[-C--:B------:R-:W-:Y:S01]  /*31b0*/  IMNMX R64, R64, R37.reuse, PT ;  /* 0x0000002540407217 */ /* 0x080fe20003800200 */
[----:B------:R-:W-:Y:S01]  /*31c0*/  MUFU.TANH R77, R77 ;  /* 0x0000004d004d7308 */ /* 0x000fe20000002400 */
[----:B------:R-:W-:Y:S01]  /*31d0*/  IMNMX R70, R70, R37, PT ;  /* 0x0000002546467217 */ /* 0x000fe20003800200 */
[----:B------:R-:W-:Y:S01]  /*31e0*/  HMMA.16816.F32 R32, R44, R12, R32 ;  /* 0x0000000c2c20723c */ /* 0x000fe20000001820 */
[----:B------:R-:W-:-:S02]  /*31f0*/  ISETP.GE.AND P3, PT, R9, R64, PT ;  /* 0x000000400900720c */ /* 0x000fc40003f66270 */
[----:B------:R-:W-:Y:S02]  /*3200*/  ISETP.GE.AND P2, PT, R9, R70, PT ;  /* 0x000000460900720c */ /* 0x000fe40003f46270 */
[C---:B------:R-:W-:Y:S01]  /*3210*/  ISETP.GE.AND P1, PT, R11.reuse, R64, PT ;  /* 0x000000400b00720c */ /* 0x040fe20003f26270 */
[----:B------:R-:W1:Y:S01]  /*3220*/  MUFU.TANH R152, R110 ;  /* 0x0000006e00987308 */ /* 0x000e620000002400 */
[----:B------:R-:W-:Y:S01]  /*3230*/  ISETP.GE.AND P5, PT, R11, R70, PT ;  /* 0x000000460b00720c */ /* 0x000fe20003fa6270 */
[----:B------:R-:W-:Y:S01]  /*3240*/  HMMA.16816.F32 R56, R24, R16, R56 ;  /* 0x000000101838723c */ /* 0x000fe20000001838 */
[C---:B------:R-:W-:Y:S02]  /*3250*/  LOP3.LUT R9, R71.reuse, 0x9, RZ, 0xfc, !PT ;  /* 0x0000000947097812 */ /* 0x040fe400078efcff */
[----:B------:R-:W-:Y:S02]  /*3260*/  LOP3.LUT R11, R71, 0x10, RZ, 0xfc, !PT ;  /* 0x00000010470b7812 */ /* 0x000fe400078efcff */
[----:B------:R-:W-:Y:S01]  /*3270*/  FSEL R61, R88, -INF , !P3 ;  /* 0xff800000583d7808 */ /* 0x000fe20005800000 */
[----:B------:R-:W1:Y:S01]  /*3280*/  MUFU.TANH R138, R111 ;  /* 0x0000006f008a7308 */ /* 0x000e620000002400 */
[----:B--2---:R-:W-:Y:S01]  /*3290*/  FSEL R68, R89, -INF , !P2 ;  /* 0xff80000059447808 */ /* 0x004fe20005000000 */
[----:B----4-:R-:W-:Y:S01]  /*32a0*/  HMMA.16816.F32 R96, R20, R48, R96 ;  /* 0x000000301460723c */ /* 0x010fe20000001860 */
[----:B---3--:R-:W-:-:S02]  /*32b0*/  FSEL R69, R112, -INF , !P1 ;  /* 0xff80000070457808 */ /* 0x008fc40004800000 */
[C---:B------:R-:W-:Y:S02]  /*32c0*/  ISETP.GE.AND P4, PT, R9.reuse, R64, PT ;  /* 0x000000400900720c */ /* 0x040fe40003f86270 */
[----:B------:R-:W-:Y:S01]  /*32d0*/  ISETP.GE.AND P3, PT, R9, R70, PT ;  /* 0x000000460900720c */ /* 0x000fe20003f66270 */
[----:B------:R2:W-:Y:S01]  /*32e0*/  MUFU.TANH R151, R65 ;  /* 0x0000004100977308 */ /* 0x0005e20000002400 */
[C---:B------:R-:W-:Y:S01]  /*32f0*/  ISETP.GE.AND P2, PT, R11.reuse, R64, PT ;  /* 0x000000400b00720c */ /* 0x040fe20003f46270 */
[----:B------:R-:W-:Y:S01]  /*3300*/  HMMA.16816.F32 R52, R24, R18, R52 ;  /* 0x000000121834723c */ /* 0x000fe20000001834 */
[----:B------:R-:W-:Y:S02]  /*3310*/  ISETP.GE.AND P1, PT, R11, R70, PT ;  /* 0x000000460b00720c */ /* 0x000fe40003f26270 */
[----:B------:R-:W3:Y:S01]  /*3320*/  LDSM.16.M88.4 R8, [R208+0x7000] ;  /* 0x00700000d008783b */ /* 0x000ee20000000200 */
[C---:B------:R-:W-:Y:S02]  /*3330*/  LOP3.LUT R17, R71.reuse, 0x11, RZ, 0xfc, !PT ;  /* 0x0000001147117812 */ /* 0x040fe400078efcff */
[----:B------:R-:W-:Y:S01]  /*3340*/  LOP3.LUT R13, R71, 0x18, RZ, 0xfc, !PT ;  /* 0x00000018470d7812 */ /* 0x000fe200078efcff */
[----:B------:R-:W4:Y:S01]  /*3350*/  MUFU.TANH R154, R66 ;  /* 0x00000042009a7308 */ /* 0x000f220000002400 */
[----:B------:R-:W-:Y:S01]  /*3360*/  FSEL R48, R113, -INF , !P5 ;  /* 0xff80000071307808 */ /* 0x000fe20006800000 */
[----:B------:R-:W-:Y:S01]  /*3370*/  HMMA.16816.F32 R28, R100, R106, R28 ;  /* 0x0000006a641c723c */ /* 0x000fe2000000181c */
[----:B------:R-:W-:Y:S01]  /*3380*/  FSEL R91, R91, -INF , !P4 ;  /* 0xff8000005b5b7808 */ /* 0x000fe20006000000 */
[----:B------:R-:W-:Y:S01]  /*3390*/  FMUL.FTZ R56, R56, c[0x0][0x2ec] ;  /* 0x0000bb0038387a20 */ /* 0x000fe20000410000 */
[----:B------:R-:W-:Y:S01]  /*33a0*/  FSEL R114, R114, -INF , !P3 ;  /* 0xff80000072727808 */ /* 0x000fe20005800000 */
[----:B------:R-:W-:Y:S01]  /*33b0*/  FMUL.FTZ R57, R57, c[0x0][0x2ec] ;  /* 0x0000bb0039397a20 */ /* 0x000fe20000410000 */
[C---:B------:R-:W-:Y:S01]  /*33c0*/  ISETP.GE.AND P5, PT, R17.reuse, R64, PT ;  /* 0x000000401100720c */ /* 0x040fe20003fa6270 */
[----:B------:R1:W1:Y:S01]  /*33d0*/  MUFU.TANH R168, R67 ;  /* 0x0000004300a87308 */ /* 0x0002620000002400 */
[----:B------:R-:W-:Y:S01]  /*33e0*/  ISETP.GE.AND P4, PT, R17, R70, PT ;  /* 0x000000461100720c */ /* 0x000fe20003f86270 */
[----:B------:R-:W-:Y:S01]  /*33f0*/  HMMA.16816.F32 R40, R20, R50, R40 ;  /* 0x000000321428723c */ /* 0x000fe20000001828 */
[----:B------:R-:W-:Y:S01]  /*3400*/  ISETP.GE.AND P3, PT, R13, R64, PT ;  /* 0x000000400d00720c */ /* 0x000fe20003f66270 */
[----:B------:R-:W-:Y:S01]  /*3410*/  FMUL.FTZ R58, R58, c[0x0][0x2ec] ;  /* 0x0000bb003a3a7a20 */ /* 0x000fe20000410000 */
[----:B------:R-:W-:Y:S01]  /*3420*/  LOP3.LUT R19, R71, 0x19, RZ, 0xfc, !PT ;  /* 0x0000001947137812 */ /* 0x000fe200078efcff */
[----:B------:R-:W-:Y:S01]  /*3430*/  FMUL.FTZ R59, R59, c[0x0][0x2ec] ;  /* 0x0000bb003b3b7a20 */ /* 0x000fe20000410000 */
[----:B------:R-:W-:Y:S01]  /*3440*/  LOP3.LUT R17, R71, 0x20, RZ, 0xfc, !PT ;  /* 0x0000002047117812 */ /* 0x000fe200078efcff */
[----:B------:R-:W1:Y:S01]  /*3450*/  MUFU.TANH R153, R60 ;  /* 0x0000003c00997308 */ /* 0x000e620000002400 */
[----:B------:R-:W-:Y:S01]  /*3460*/  FSEL R115, R115, -INF , !P2 ;  /* 0xff80000073737808 */ /* 0x000fe20005000000 */
[----:B------:R-:W-:Y:S01]  /*3470*/  FMUL.FTZ R52, R52, c[0x0][0x2ec] ;  /* 0x0000bb0034347a20 */ /* 0x000fe20000410000 */
[----:B------:R-:W-:Y:S01]  /*3480*/  ISETP.GE.AND P2, PT, R13, R70, PT ;  /* 0x000000460d00720c */ /* 0x000fe20003f46270 */
[----:B------:R-:W-:Y:S01]  /*3490*/  FMUL.FTZ R53, R53, c[0x0][0x2ec] ;  /* 0x0000bb0035357a20 */ /* 0x000fe20000410000 */
[----:B------:R-:W-:Y:S01]  /*34a0*/  FSEL R82, R85, -INF , !P1 ;  /* 0xff80000055527808 */ /* 0x000fe20004800000 */
[----:B------:R-:W-:Y:S01]  /*34b0*/  FMUL.FTZ R54, R54, c[0x0][0x2ec] ;  /* 0x0000bb0036367a20 */ /* 0x000fe20000410000 */
[----:B------:R-:W-:Y:S01]  /*34c0*/  FSEL R13, R84, -INF , !P5 ;  /* 0xff800000540d7808 */ /* 0x000fe20006800000 */
[----:B------:R-:W-:Y:S01]  /*34d0*/  MUFU.TANH R155, R155 ;  /* 0x0000009b009b7308 */ /* 0x000fe20000002400 */
[----:B-----5:R-:W-:Y:S01]  /*34e0*/  FSEL R74, R92, -INF , !P4 ;  /* 0xff8000005c4a7808 */ /* 0x020fe20006000000 */
[----:B------:R-:W-:Y:S01]  /*34f0*/  HMMA.16816.F32 R28, R44, R14, R28 ;  /* 0x0000000e2c1c723c */ /* 0x000fe2000000181c */
[----:B------:R-:W-:Y:S01]  /*3500*/  FSEL R73, R80, -INF , !P3 ;  /* 0xff80000050497808 */ /* 0x000fe20005800000 */
[----:B------:R-:W-:Y:S01]  /*3510*/  FMUL.FTZ R55, R55, c[0x0][0x2ec] ;  /* 0x0000bb0037377a20 */ /* 0x000fe20000410000 */
[----:B------:R-:W-:-:S02]  /*3520*/  ISETP.GE.AND P1, PT, R19, R64, PT ;  /* 0x000000401300720c */ /* 0x000fc40003f26270 */
[----:B------:R-:W-:Y:S01]  /*3530*/  ISETP.GE.AND P5, PT, R19, R70, PT ;  /* 0x000000461300720c */ /* 0x000fe20003fa6270 */
[----:B------:R-:W5:Y:S01]  /*3540*/  MUFU.TANH R166, R62 ;  /* 0x0000003e00a67308 */ /* 0x000f620000002400 */
[C---:B------:R-:W-:Y:S02]  /*3550*/  ISETP.GE.AND P4, PT, R17.reuse, R64, PT ;  /* 0x000000401100720c */ /* 0x040fe40003f86270 */
[----:B------:R-:W-:Y:S01]  /*3560*/  ISETP.GE.AND P3, PT, R17, R70, PT ;  /* 0x000000461100720c */ /* 0x000fe20003f66270 */
[----:B---3--:R-:W-:Y:S01]  /*3570*/  HMMA.16816.F32 R96, R24, R8, R96 ;  /* 0x000000081860723c */ /* 0x008fe20000001860 */
[C---:B------:R-:W-:Y:S02]  /*3580*/  LOP3.LUT R19, R71.reuse, 0x21, RZ, 0xfc, !PT ;  /* 0x0000002147137812 */ /* 0x040fe400078efcff */
[----:B------:R-:W-:Y:S01]  /*3590*/  LOP3.LUT R17, R71, 0x28, RZ, 0xfc, !PT ;  /* 0x0000002847117812 */ /* 0x000fe200078efcff */
[----:B------:R-:W3:Y:S01]  /*35a0*/  MUFU.TANH R158, R63 ;  /* 0x0000003f009e7308 */ /* 0x000ee20000002400 */
[----:B------:R-:W-:-:S02]  /*35b0*/  FSEL R12, R86, -INF , !P2 ;  /* 0xff800000560c7808 */ /* 0x000fc40005000000 */
[----:B------:R-:W-:Y:S01]  /*35c0*/  FSEL R81, R81, -INF , !P1 ;  /* 0xff80000051517808 */ /* 0x000fe20004800000 */
[----:B------:R-:W-:Y:S01]  /*35d0*/  HMMA.16816.F32 R40, R24, R10, R40 ;  /* 0x0000000a1828723c */ /* 0x000fe20000001828 */
[----:B------:R-:W-:Y:S02]  /*35e0*/  FSEL R72, R87, -INF , !P5 ;  /* 0xff80000057487808 */ /* 0x000fe40006800000 */
[----:B------:R-:W-:Y:S01]  /*35f0*/  FSEL R39, R83, -INF , !P4 ;  /* 0xff80000053277808 */ /* 0x000fe20006000000 */
[----:B------:R-:W1:Y:S01]  /*3600*/  MUFU.TANH R165, R56 ;  /* 0x0000003800a57308 */ /* 0x000e620000002400 */
[C---:B------:R-:W-:Y:S02]  /*3610*/  ISETP.GE.AND P2, PT, R19.reuse, R64, PT ;  /* 0x000000401300720c */ /* 0x040fe40003f46270 */
[----:B------:R-:W-:Y:S02]  /*3620*/  ISETP.GE.AND P1, PT, R19, R70, PT ;  /* 0x000000461300720c */ /* 0x000fe40003f26270 */
[----:B------:R-:W-:-:S02]  /*3630*/  ISETP.GE.AND P5, PT, R17, R64, PT ;  /* 0x000000401100720c */ /* 0x000fc40003fa6270 */
[----:B------:R-:W-:Y:S01]  /*3640*/  ISETP.GE.AND P4, PT, R17, R70, PT ;  /* 0x000000461100720c */ /* 0x000fe20003f86270 */
[----:B------:R-:W-:Y:S01]  /*3650*/  MUFU.TANH R163, R57 ;  /* 0x0000003900a37308 */ /* 0x000fe20000002400 */
[----:B------:R-:W1:Y:S01]  /*3660*/  LDSM.16.M88.4 R16, [R221+0x7800] ;  /* 0x00780000dd10783b */ /* 0x000e620000000200 */
[C---:B------:R-:W-:Y:S02]  /*3670*/  LOP3.LUT R9, R71.reuse, 0x30, RZ, 0xfc, !PT ;  /* 0x0000003047097812 */ /* 0x040fe400078efcff */
[----:B------:R-:W-:Y:S01]  /*3680*/  LOP3.LUT R37, R71, 0x29, RZ, 0xfc, !PT ;  /* 0x0000002947257812 */ /* 0x000fe200078efcff */
[----:B------:R-:W-:Y:S01]  /*3690*/  FMUL.FTZ R96, R96, c[0x0][0x2ec] ;  /* 0x0000bb0060607a20 */ /* 0x000fe20000410000 */
[----:B------:R-:W-:Y:S01]  /*36a0*/  FSEL R38, R93, -INF , !P1 ;  /* 0xff8000005d267808 */ /* 0x000fe20004800000 */
[----:B------:R-:W-:Y:S01]  /*36b0*/  FMUL.FTZ R97, R97, c[0x0][0x2ec] ;  /* 0x0000bb0061617a20 */ /* 0x000fe20000410000 */
[----:B------:R-:W-:Y:S01]  /*36c0*/  FSEL R167, R167, -INF , !P5 ;  /* 0xff800000a7a77808 */ /* 0x000fe20006800000 */
[----:B------:R-:W1:Y:S01]  /*36d0*/  MUFU.TANH R164, R58 ;  /* 0x0000003a00a47308 */ /* 0x000e620000002400 */
[----:B------:R-:W-:Y:S01]  /*36e0*/  FSEL R169, R169, -INF , !P2 ;  /* 0xff800000a9a97808 */ /* 0x000fe20005000000 */
[----:B------:R-:W-:Y:S01]  /*36f0*/  FMUL.FTZ R98, R98, c[0x0][0x2ec] ;  /* 0x0000bb0062627a20 */ /* 0x000fe20000410000 */
[C---:B------:R-:W-:Y:S01]  /*3700*/  ISETP.GE.AND P1, PT, R9.reuse, R64, PT ;  /* 0x000000400900720c */ /* 0x040fe20003f26270 */
[----:B------:R-:W-:Y:S01]  /*3710*/  FMUL.FTZ R40, R40, c[0x0][0x2ec] ;  /* 0x0000bb0028287a20 */ /* 0x000fe20000410000 */
[-C--:B------:R-:W-:Y:S01]  /*3720*/  ISETP.GE.AND P5, PT, R9, R70.reuse, PT ;  /* 0x000000460900720c */ /* 0x080fe20003fa6270 */
[----:B------:R-:W-:Y:S01]  /*3730*/  FMUL.FTZ R99, R99, c[0x0][0x2ec] ;  /* 0x0000bb0063637a20 */ /* 0x000fe20000410000 */
[----:B------:R-:W-:Y:S01]  /*3740*/  ISETP.GE.AND P2, PT, R37, R70, PT ;  /* 0x000000462500720c */ /* 0x000fe20003f46270 */
[----:B------:R-:W1:Y:S01]  /*3750*/  MUFU.TANH R162, R59 ;  /* 0x0000003b00a27308 */ /* 0x000e620000002400 */
[----:B------:R-:W-:Y:S01]  /*3760*/  LOP3.LUT R9, R71, 0x38, RZ, 0xfc, !PT ;  /* 0x0000003847097812 */ /* 0x000fe200078efcff */
[----:B------:R-:W-:Y:S01]  /*3770*/  FMUL.FTZ R41, R41, c[0x0][0x2ec] ;  /* 0x0000bb0029297a20 */ /* 0x000fe20000410000 */
[----:B------:R-:W-:Y:S01]  /*3780*/  FSEL R136, R136, -INF , !P2 ;  /* 0xff80000088887808 */ /* 0x000fe20005000000 */
[----:B------:R-:W-:Y:S01]  /*3790*/  FMUL.FTZ R42, R42, c[0x0][0x2ec] ;  /* 0x0000bb002a2a7a20 */ /* 0x000fe20000410000 */
[----:B------:R-:W-:Y:S01]  /*37a0*/  FSEL R141, R141, -INF , !P1 ;  /* 0xff8000008d8d7808 */ /* 0x000fe20004800000 */
[----:B------:R-:W-:Y:S01]  /*37b0*/  FMUL.FTZ R43, R43, c[0x0][0x2ec] ;  /* 0x0000bb002b2b7a20 */ /* 0x000fe20000410000 */
[C---:B------:R-:W-:Y:S01]  /*37c0*/  ISETP.GE.AND P2, PT, R9.reuse, R64, PT ;  /* 0x000000400900720c */ /* 0x040fe20003f46270 */
[----:B------:R-:W1:Y:S01]  /*37d0*/  MUFU.TANH R161, R52 ;  /* 0x0000003400a17308 */ /* 0x000e620000002400 */
[----:B------:R-:W-:-:S02]  /*37e0*/  ISETP.GE.AND P1, PT, R9, R70, PT ;  /* 0x000000460900720c */ /* 0x000fc40003f26270 */
[----:B------:R-:W3:Y:S01]  /*37f0*/  LDSM.16.M88.4 R8, [R208+0x7800] ;  /* 0x00780000d008783b */ /* 0x000ee20000000200 */
[----:B------:R-:W-:Y:S01]  /*3800*/  FSEL R172, R172, -INF , !P3 ;  /* 0xff800000acac7808 */ /* 0x000fe20005800000 */
[----:B------:R-:W-:-:S04]  /*3810*/  DEPBAR.LE SB0, 0x0 ;  /* 0x000080000000791a */ /* 0x000fc80000000000 */
[-C--:B------:R-:W-:Y:S01]  /*3820*/  ISETP.GE.AND P3, PT, R37, R64.reuse, PT ;  /* 0x000000402500720c */ /* 0x080fe20003f66270 */
[----:B------:R-:W-:Y:S01]  /*3830*/  MUFU.TANH R159, R53 ;  /* 0x00000035009f7308 */ /* 0x000fe20000002400 */
[----:B------:R-:W-:Y:S02]  /*3840*/  LOP3.LUT R15, R71, 0x31, RZ, 0xfc, !PT ;  /* 0x00000031470f7812 */ /* 0x000fe400078efcff */
[----:B------:R-:W-:Y:S02]  /*3850*/  FSEL R170, R170, -INF , !P4 ;  /* 0xff800000aaaa7808 */ /* 0x000fe40006000000 */
[----:B------:R-:W-:Y:S01]  /*3860*/  FSEL R37, R76, -INF , !P3 ;  /* 0xff8000004c257808 */ /* 0x000fe20005800000 */
[----:B-1----:R-:W-:Y:S01]  /*3870*/  HMMA.16816.F32 R32, R20, R16, R32 ;  /* 0x000000101420723c */ /* 0x002fe20000001820 */
[C---:B------:R-:W-:Y:S01]  /*3880*/  ISETP.GE.AND P4, PT, R15.reuse, R64, PT ;  /* 0x000000400f00720c */ /* 0x040fe20003f86270 */
[----:B------:R-:W1:Y:S01]  /*3890*/  MUFU.TANH R160, R54 ;  /* 0x0000003600a07308 */ /* 0x000e620000002400 */
[----:B------:R-:W-:-:S02]  /*38a0*/  ISETP.GE.AND P3, PT, R15, R70, PT ;  /* 0x000000460f00720c */ /* 0x000fc40003f66270 */
[C---:B------:R-:W-:Y:S02]  /*38b0*/  LOP3.LUT R45, R71.reuse, 0x39, RZ, 0xfc, !PT ;  /* 0x00000039472d7812 */ /* 0x040fe400078efcff */
[----:B------:R-:W-:Y:S01]  /*38c0*/  LOP3.LUT R15, R71, 0x40, RZ, 0xfc, !PT ;  /* 0x00000040470f7812 */ /* 0x000fe200078efcff */
[----:B------:R-:W-:Y:S01]  /*38d0*/  HMMA.16816.F32 R28, R20, R18, R28 ;  /* 0x00000012141c723c */ /* 0x000fe2000000181c */
[----:B------:R-:W-:Y:S01]  /*38e0*/  FSEL R152, R152, -INF , !P5 ;  /* 0xff80000098987808 */ /* 0x000fe20006800000 */
[----:B------:R-:W1:Y:S01]  /*38f0*/  MUFU.TANH R156, R55 ;  /* 0x00000037009c7308 */ /* 0x000e620000002400 */
[----:B--2---:R-:W-:Y:S02]  /*3900*/  FSEL R65, R77, -INF , !P4 ;  /* 0xff8000004d417808 */ /* 0x004fe40006000000 */
[----:B------:R-:W-:Y:S02]  /*3910*/  FSEL R138, R138, -INF , !P3 ;  /* 0xff8000008a8a7808 */ /* 0x000fe40005800000 */
[----:B------:R-:W-:-:S02]  /*3920*/  FSEL R137, R137, -INF , !P2 ;  /* 0xff80000089897808 */ /* 0x000fc40005000000 */
[C---:B------:R-:W-:Y:S01]  /*3930*/  ISETP.GE.AND P5, PT, R45.reuse, R64, PT ;  /* 0x000000402d00720c */ /* 0x040fe20003fa6270 */
[----:B------:R-:W2:Y:S01]  /*3940*/  MUFU.TANH R149, R96 ;  /* 0x0000006000957308 */ /* 0x000ea20000002400 */
[----:B------:R-:W-:Y:S02]  /*3950*/  ISETP.GE.AND P4, PT, R45, R70, PT ;  /* 0x000000462d00720c */ /* 0x000fe40003f86270 */
[C---:B------:R-:W-:Y:S02]  /*3960*/  ISETP.GE.AND P3, PT, R15.reuse, R64, PT ;  /* 0x000000400f00720c */ /* 0x040fe40003f66270 */
[----:B------:R-:W-:Y:S02]  /*3970*/  ISETP.GE.AND P2, PT, R15, R70, PT ;  /* 0x000000460f00720c */ /* 0x000fe40003f46270 */
[C---:B------:R-:W-:Y:S01]  /*3980*/  LOP3.LUT R17, R71.reuse, 0x41, RZ, 0xfc, !PT ;  /* 0x0000004147117812 */ /* 0x040fe200078efcff */
[----:B------:R-:W-:Y:S01]  /*3990*/  MUFU.TANH R147, R97 ;  /* 0x0000006100937308 */ /* 0x000fe20000002400 */
[----:B---3--:R-:W-:Y:S01]  /*39a0*/  HMMA.16816.F32 R32, R24, R8, R32 ;  /* 0x000000081820723c */ /* 0x008fe20000001820 */
[----:B------:R-:W-:-:S02]  /*39b0*/  LOP3.LUT R15, R71, 0x48, RZ, 0xfc, !PT ;  /* 0x00000048470f7812 */ /* 0x000fc400078efcff */
[----:B------:R-:W-:Y:S02]  /*39c0*/  FSEL R140, R140, -INF , !P1 ;  /* 0xff8000008c8c7808 */ /* 0x000fe40004800000 */
[----:B------:R-:W-:Y:S02]  /*39d0*/  FSEL R67, R78, -INF , !P5 ;  /* 0xff8000004e437808 */ /* 0x000fe40006800000 */
[----:B------:R-:W-:Y:S01]  /*39e0*/  FSEL R150, R150, -INF , !P4 ;  /* 0xff80000096967808 */ /* 0x000fe20006000000 */
[----:B------:R-:W-:Y:S01]  /*39f0*/  HMMA.16816.F32 R28, R24, R10, R28 ;  /* 0x0000000a181c723c */ /* 0x000fe2000000181c */
[----:B------:R-:W-:Y:S01]  /*3a00*/  FSEL R157, R157, -INF , !P3 ;  /* 0xff8000009d9d7808 */ /* 0x000fe20005800000 */
[----:B------:R-:W3:Y:S01]  /*3a10*/  MUFU.TANH R148, R98 ;  /* 0x0000006200947308 */ /* 0x000ee20000002400 */
[C---:B------:R-:W-:Y:S01]  /*3a20*/  ISETP.GE.AND P1, PT, R17.reuse, R64, PT ;  /* 0x000000401100720c */ /* 0x040fe20003f26270 */
[----:B------:R-:W-:Y:S01]  /*3a30*/  FMUL.FTZ R8, R90, c[0x0][0x2ec] ;  /* 0x0000bb005a087a20 */ /* 0x000fe20000410000 */
[----:B------:R-:W-:-:S02]  /*3a40*/  ISETP.GE.AND P5, PT, R17, R70, PT ;  /* 0x000000461100720c */ /* 0x000fc40003fa6270 */
[C---:B------:R-:W-:Y:S02]  /*3a50*/  ISETP.GE.AND P4, PT, R15.reuse, R64, PT ;  /* 0x000000400f00720c */ /* 0x040fe40003f86270 */
[----:B------:R-:W-:Y:S01]  /*3a60*/  ISETP.GE.AND P3, PT, R15, R70, PT ;  /* 0x000000460f00720c */ /* 0x000fe20003f66270 */
[----:B------:R-:W1:Y:S01]  /*3a70*/  MUFU.TANH R145, R40 ;  /* 0x0000002800917308 */ /* 0x000e620000002400 */
[C---:B------:R-:W-:Y:S02]  /*3a80*/  LOP3.LUT R17, R71.reuse, 0x49, RZ, 0xfc, !PT ;  /* 0x0000004947117812 */ /* 0x040fe400078efcff */
[----:B------:R-:W-:Y:S02]  /*3a90*/  LOP3.LUT R15, R71, 0x50, RZ, 0xfc, !PT ;  /* 0x00000050470f7812 */ /* 0x000fe400078efcff */
[----:B----4-:R-:W-:Y:S01]  /*3aa0*/  FSEL R154, R154, -INF , !P2 ;  /* 0xff8000009a9a7808 */ /* 0x010fe20005000000 */
[----:B------:R-:W-:Y:S01]  /*3ab0*/  FMUL.FTZ R34, R34, c[0x0][0x2ec] ;  /* 0x0000bb0022227a20 */ /* 0x000fe20000410000 */
[----:B------:R-:W-:Y:S01]  /*3ac0*/  FSEL R151, R151, -INF , !P1 ;  /* 0xff80000097977808 */ /* 0x000fe20004800000 */
[----:B------:R-:W4:Y:S01]  /*3ad0*/  MUFU.TANH R146, R99 ;  /* 0x0000006300927308 */ /* 0x000f220000002400 */
[----:B------:R-:W-:Y:S01]  /*3ae0*/  FSEL R168, R168, -INF , !P5 ;  /* 0xff800000a8a87808 */ /* 0x000fe20006800000 */
[----:B------:R-:W-:Y:S01]  /*3af0*/  FMUL.FTZ R32, R32, c[0x0][0x2ec] ;  /* 0x0000bb0020207a20 */ /* 0x000fe20000410000 */
[----:B------:R-:W-:Y:S01]  /*3b00*/  FSEL R153, R153, -INF , !P4 ;  /* 0xff80000099997808 */ /* 0x000fe20006000000 */
[----:B------:R-:W-:Y:S01]  /*3b10*/  FMUL.FTZ R10, R35, c[0x0][0x2ec] ;  /* 0x0000bb00230a7a20 */ /* 0x000fe20000410000 */
[----:B------:R-:W-:Y:S01]  /*3b20*/  ISETP.GE.AND P2, PT, R17, R64, PT ;  /* 0x000000401100720c */ /* 0x000fe20003f46270 */
[----:B------:R-:W-:Y:S01]  /*3b30*/  FMUL.FTZ R33, R33, c[0x0][0x2ec] ;  /* 0x0000bb0021217a20 */ /* 0x000fe20000410000 */
[----:B------:R-:W-:Y:S01]  /*3b40*/  ISETP.GE.AND P1, PT, R17, R70, PT ;  /* 0x000000461100720c */ /* 0x000fe20003f26270 */
[----:B------:R-:W-:Y:S01]  /*3b50*/  MUFU.TANH R143, R41 ;  /* 0x00000029008f7308 */ /* 0x000fe20000002400 */
[C---:B------:R-:W-:Y:S01]  /*3b60*/  ISETP.GE.AND P5, PT, R15.reuse, R64, PT ;  /* 0x000000400f00720c */ /* 0x040fe20003fa6270 */
[----:B------:R-:W-:Y:S01]  /*3b70*/  FMUL.FTZ R28, R28, c[0x0][0x2ec] ;  /* 0x0000bb001c1c7a20 */ /* 0x000fe20000410000 */
[----:B------:R-:W-:Y:S01]  /*3b80*/  ISETP.GE.AND P4, PT, R15, R70, PT ;  /* 0x000000460f00720c */ /* 0x000fe20003f86270 */
[----:B------:R-:W-:Y:S01]  /*3b90*/  FMUL.FTZ R29, R29, c[0x0][0x2ec] ;  /* 0x0000bb001d1d7a20 */ /* 0x000fe20000410000 */
[C---:B------:R-:W-:Y:S01]  /*3ba0*/  LOP3.LUT R15, R71.reuse, 0x51, RZ, 0xfc, !PT ;  /* 0x00000051470f7812 */ /* 0x040fe200078efcff */
[----:B------:R-:W-:Y:S01]  /*3bb0*/  FMUL.FTZ R30, R30, c[0x0][0x2ec] ;  /* 0x0000bb001e1e7a20 */ /* 0x000fe20000410000 */
[----:B------:R-:W-:Y:S01]  /*3bc0*/  LOP3.LUT R9, R71, 0x58, RZ, 0xfc, !PT ;  /* 0x0000005847097812 */ /* 0x000fe200078efcff */
[----:B------:R-:W1:Y:S01]  /*3bd0*/  MUFU.TANH R144, R42 ;  /* 0x0000002a00907308 */ /* 0x000e620000002400 */
[----:B-----5:R-:W-:Y:S01]  /*3be0*/  FSEL R166, R166, -INF , !P3 ;  /* 0xff800000a6a67808 */ /* 0x020fe20005800000 */
[----:B------:R-:W-:Y:S01]  /*3bf0*/  FMUL.FTZ R31, R31, c[0x0][0x2ec] ;  /* 0x0000bb001f1f7a20 */ /* 0x000fe20000410000 */
[----:B------:R-:W-:-:S02]  /*3c00*/  FSEL R155, R155, -INF , !P2 ;  /* 0xff8000009b9b7808 */ /* 0x000fc40005000000 */
[----:B------:R-:W-:Y:S02]  /*3c10*/  FSEL R158, R158, -INF , !P1 ;  /* 0xff8000009e9e7808 */ /* 0x000fe40004800000 */
[----:B------:R-:W-:Y:S01]  /*3c20*/  FSEL R165, R165, -INF , !P5 ;  /* 0xff800000a5a57808 */ /* 0x000fe20006800000 */
[----:B------:R-:W5:Y:S01]  /*3c30*/  MUFU.TANH R66, R34 ;  /* 0x0000002200427308 */ /* 0x000f620000002400 */
[C---:B------:R-:W-:Y:S02]  /*3c40*/  ISETP.GE.AND P3, PT, R15.reuse, R64, PT ;  /* 0x000000400f00720c */ /* 0x040fe40003f66270 */
[----:B------:R-:W-:Y:S02]  /*3c50*/  ISETP.GE.AND P2, PT, R15, R70, PT ;  /* 0x000000460f00720c */ /* 0x000fe40003f46270 */
[C---:B------:R-:W-:Y:S02]  /*3c60*/  ISETP.GE.AND P1, PT, R9.reuse, R64, PT ;  /* 0x000000400900720c */ /* 0x040fe40003f26270 */
[----:B------:R-:W-:Y:S01]  /*3c70*/  ISETP.GE.AND P5, PT, R9, R70, PT ;  /* 0x000000460900720c */ /* 0x000fe20003fa6270 */
[----:B------:R-:W1:Y:S01]  /*3c80*/  MUFU.TANH R142, R43 ;  /* 0x0000002b008e7308 */ /* 0x000e620000002400 */
[----:B------:R-:W-:-:S02]  /*3c90*/  LOP3.LUT R15, R71, 0x59, RZ, 0xfc, !PT ;  /* 0x00000059470f7812 */ /* 0x000fc400078efcff */
[----:B------:R-:W-:Y:S02]  /*3ca0*/  LOP3.LUT R9, R71, 0x60, RZ, 0xfc, !PT ;  /* 0x0000006047097812 */ /* 0x000fe400078efcff */
[----:B------:R-:W-:Y:S02]  /*3cb0*/  FSEL R164, R164, -INF , !P4 ;  /* 0xff800000a4a47808 */ /* 0x000fe40006000000 */
[----:B------:R-:W-:Y:S01]  /*3cc0*/  FSEL R163, R163, -INF , !P3 ;  /* 0xff800000a3a37808 */ /* 0x000fe20005800000 */
[----:B------:R-:W1:Y:S01]  /*3cd0*/  MUFU.TANH R139, R32 ;  /* 0x00000020008b7308 */ /* 0x000e620000002400 */
[----:B------:R-:W-:Y:S02]  /*3ce0*/  FSEL R162, R162, -INF , !P2 ;  /* 0xff800000a2a27808 */ /* 0x000fe40005000000 */
[----:B------:R-:W-:Y:S02]  /*3cf0*/  FSEL R161, R161, -INF , !P1 ;  /* 0xff800000a1a17808 */ /* 0x000fe40004800000 */
[----:B------:R-:W-:-:S02]  /*3d00*/  ISETP.GE.AND P4, PT, R15, R64, PT ;  /* 0x000000400f00720c */ /* 0x000fc40003f86270 */
[----:B------:R-:W-:Y:S01]  /*3d10*/  ISETP.GE.AND P3, PT, R15, R70, PT ;  /* 0x000000460f00720c */ /* 0x000fe20003f66270 */
[----:B------:R-:W3:Y:S01]  /*3d20*/  MUFU.TANH R135, R33 ;  /* 0x0000002100877308 */ /* 0x000ee20000002400 */
[C---:B------:R-:W-:Y:S02]  /*3d30*/  ISETP.GE.AND P2, PT, R9.reuse, R64, PT ;  /* 0x000000400900720c */ /* 0x040fe40003f46270 */
[----:B------:R-:W-:Y:S02]  /*3d40*/  ISETP.GE.AND P1, PT, R9, R70, PT ;  /* 0x000000460900720c */ /* 0x000fe40003f26270 */
[C---:B------:R-:W-:Y:S02]  /*3d50*/  LOP3.LUT R11, R71.reuse, 0x61, RZ, 0xfc, !PT ;  /* 0x00000061470b7812 */ /* 0x040fe400078efcff */
[----:B------:R-:W-:Y:S01]  /*3d60*/  LOP3.LUT R9, R71, 0x68, RZ, 0xfc, !PT ;  /* 0x0000006847097812 */ /* 0x000fe200078efcff */
[----:B------:R-:W3:Y:S01]  /*3d70*/  MUFU.TANH R10, R10 ;  /* 0x0000000a000a7308 */ /* 0x000ee20000002400 */
[----:B-1----:R-:W-:-:S02]  /*3d80*/  FSEL R160, R160, -INF , !P5 ;  /* 0xff800000a0a07808 */ /* 0x002fc40006800000 */
[----:B------:R-:W-:Y:S02]  /*3d90*/  FSEL R159, R159, -INF , !P4 ;  /* 0xff8000009f9f7808 */ /* 0x000fe40006000000 */
[----:B------:R-:W-:Y:S02]  /*3da0*/  FSEL R156, R156, -INF , !P3 ;  /* 0xff8000009c9c7808 */ /* 0x000fe40005800000 */
[----:B--2---:R-:W-:Y:S01]  /*3db0*/  FSEL R149, R149, -INF , !P2 ;  /* 0xff80000095957808 */ /* 0x004fe20005000000 */
[----:B------:R-:W1:Y:S01]  /*3dc0*/  MUFU.TANH R133, R28 ;  /* 0x0000001c00857308 */ /* 0x000e620000002400 */
[C---:B------:R-:W-:Y:S02]  /*3dd0*/  ISETP.GE.AND P5, PT, R11.reuse, R64, PT ;  /* 0x000000400b00720c */ /* 0x040fe40003fa6270 */
[----:B------:R-:W-:Y:S02]  /*3de0*/  ISETP.GE.AND P4, PT, R11, R70, PT ;  /* 0x000000460b00720c */ /* 0x000fe40003f86270 */
[----:B------:R-:W-:-:S02]  /*3df0*/  ISETP.GE.AND P3, PT, R9, R64, PT ;  /* 0x000000400900720c */ /* 0x000fc40003f66270 */
[----:B------:R-:W-:Y:S01]  /*3e00*/  ISETP.GE.AND P2, PT, R9, R70, PT ;  /* 0x000000460900720c */ /* 0x000fe20003f46270 */
[----:B------:R-:W-:Y:S01]  /*3e10*/  MUFU.TANH R8, R8 ;  /* 0x0000000800087308 */ /* 0x000fe20000002400 */
[C---:B------:R-:W-:Y:S02]  /*3e20*/  LOP3.LUT R11, R71.reuse, 0x69, RZ, 0xfc, !PT ;  /* 0x00000069470b7812 */ /* 0x040fe400078efcff */
[----:B------:R-:W-:Y:S02]  /*3e30*/  LOP3.LUT R9, R71, 0x70, RZ, 0xfc, !PT ;  /* 0x0000007047097812 */ /* 0x000fe400078efcff */
[----:B---3--:R-:W-:Y:S02]  /*3e40*/  FSEL R148, R148, -INF , !P1 ;  /* 0xff80000094947808 */ /* 0x008fe40004800000 */
[----:B------:R-:W-:Y:S01]  /*3e50*/  FSEL R147, R147, -INF , !P5 ;  /* 0xff80000093937808 */ /* 0x000fe20006800000 */
[----:B------:R-:W-:Y:S01]  /*3e60*/  MUFU.TANH R63, R29 ;  /* 0x0000001d003f7308 */ /* 0x000fe20000002400 */
[----:B------:R-:W-:-:S02]  /*3e70*/  FSEL R145, R145, -INF , !P3 ;  /* 0xff80000091917808 */ /* 0x000fc40005800000 */
[C---:B------:R-:W-:Y:S02]  /*3e80*/  ISETP.GE.AND P1, PT, R11.reuse, R64, PT ;  /* 0x000000400b00720c */ /* 0x040fe40003f26270 */
[-C--:B------:R-:W-:Y:S02]  /*3e90*/  ISETP.GE.AND P5, PT, R11, R70.reuse, PT ;  /* 0x000000460b00720c */ /* 0x080fe40003fa6270 */
[----:B------:R-:W-:Y:S01]  /*3ea0*/  ISETP.GE.AND P3, PT, R9, R70, PT ;  /* 0x000000460900720c */ /* 0x000fe20003f66270 */
[----:B------:R-:W2:Y:S01]  /*3eb0*/  MUFU.TANH R62, R30 ;  /* 0x0000001e003e7308 */ /* 0x000ea20000002400 */
[C---:B------:R-:W-:Y:S02]  /*3ec0*/  LOP3.LUT R15, R71.reuse, 0x71, RZ, 0xfc, !PT ;  /* 0x00000071470f7812 */ /* 0x040fe400078efcff */
[----:B------:R-:W-:Y:S02]  /*3ed0*/  LOP3.LUT R11, R71, 0x78, RZ, 0xfc, !PT ;  /* 0x00000078470b7812 */ /* 0x000fe400078efcff */
[----:B----4-:R-:W-:Y:S01]  /*3ee0*/  FSEL R146, R146, -INF , !P4 ;  /* 0xff80000092927808 */ /* 0x010fe20006000000 */
[----:B------:R-:W-:Y:S01]  /*3ef0*/  BAR.SYNC.DEFER_BLOCKING 0x0 ;  /* 0x0000000000007b1d */ /* 0x000fe20000010000 */
[----:B------:R-:W-:-:S02]  /*3f00*/  ISETP.GE.AND P4, PT, R9, R64, PT ;  /* 0x000000400900720c */ /* 0x000fc40003f86270 */
[----:B------:R-:W-:Y:S02]  /*3f10*/  LOP3.LUT R9, R71, 0x79, RZ, 0xfc, !PT ;  /* 0x0000007947097812 */ /* 0x000fe400078efcff */
[----:B------:R-:W-:Y:S01]  /*3f20*/  FSEL R144, R144, -INF , !P2 ;  /* 0xff80000090907808 */ /* 0x000fe20005000000 */
[----:B------:R-:W3:Y:S01]  /*3f30*/  MUFU.TANH R60, R31 ;  /* 0x0000001f003c7308 */ /* 0x000ee20000002400 */
[----:B------:R-:W-:Y:S02]  /*3f40*/  FSEL R143, R143, -INF , !P1 ;  /* 0xff8000008f8f7808 */ /* 0x000fe40004800000 */
[----:B-----5:R-:W-:Y:S02]  /*3f50*/  FSEL R66, R66, -INF , !P3 ;  /* 0xff80000042427808 */ /* 0x020fe40005800000 */
[-C--:B------:R-:W-:Y:S02]  /*3f60*/  ISETP.GE.AND P2, PT, R15, R64.reuse, PT ;  /* 0x000000400f00720c */ /* 0x080fe40003f46270 */
[----:B------:R-:W-:-:S02]  /*3f70*/  ISETP.GE.AND P1, PT, R11, R64, PT ;  /* 0x000000400b00720c */ /* 0x000fc40003f26270 */
[----:B------:R-:W-:Y:S02]  /*3f80*/  ISETP.GE.AND P3, PT, R15, R70, PT ;  /* 0x000000460f00720c */ /* 0x000fe40003f66270 */
[----:B------:R-:W-:Y:S02]  /*3f90*/  FSEL R142, R142, -INF , !P5 ;  /* 0xff8000008e8e7808 */ /* 0x000fe40006800000 */
[----:B------:R-:W-:Y:S02]  /*3fa0*/  FSEL R139, R139, -INF , !P4 ;  /* 0xff8000008b8b7808 */ /* 0x000fe40006000000 */
[-C--:B------:R-:W-:Y:S02]  /*3fb0*/  ISETP.GE.AND P5, PT, R71, R64.reuse, PT ;  /* 0x000000404700720c */ /* 0x080fe40003fa6270 */
[----:B------:R-:W-:Y:S02]  /*3fc0*/  ISETP.GE.AND P4, PT, R9, R64, PT ;  /* 0x000000400900720c */ /* 0x000fe40003f86270 */
[----:B------:R-:W-:-:S02]  /*3fd0*/  FSEL R135, R135, -INF , !P2 ;  /* 0xff80000087877808 */ /* 0x000fc40005000000 */
[----:B------:R-:W-:Y:S02]  /*3fe0*/  FSEL R64, R10, -INF , !P3 ;  /* 0xff8000000a407808 */ /* 0x000fe40005800000 */
[----:B-1----:R-:W-:Y:S02]  /*3ff0*/  FSEL R133, R133, -INF , !P1 ;  /* 0xff80000085857808 */ /* 0x002fe40004800000 */
[-C--:B------:R-:W-:Y:S02]  /*4000*/  ISETP.GE.AND P2, PT, R11, R70.reuse, PT ;  /* 0x000000460b00720c */ /* 0x080fe40003f46270 */
[-C--:B------:R-:W-:Y:S02]  /*4010*/  ISETP.GE.AND P3, PT, R71, R70.reuse, PT ;  /* 0x000000464700720c */ /* 0x080fe40003f66270 */
[----:B------:R-:W-:Y:S02]  /*4020*/  ISETP.GE.AND P1, PT, R9, R70, PT ;  /* 0x000000460900720c */ /* 0x000fe40003f26270 */
[----:B------:R-:W-:-:S02]  /*4030*/  FSEL R4, R2, -INF , !P5 ;  /* 0xff80000002047808 */ /* 0x000fc40006800000 */
[----:B--2---:R-:W-:Y:S02]  /*4040*/  FSEL R62, R62, -INF , !P2 ;  /* 0xff8000003e3e7808 */ /* 0x004fe40005000000 */
[----:B------:R-:W-:Y:S02]  /*4050*/  FSEL R63, R63, -INF , !P4 ;  /* 0xff8000003f3f7808 */ /* 0x000fe40006000000 */
[----:B------:R-:W-:Y:S02]  /*4060*/  FSEL R2, R8, -INF , !P3 ;  /* 0xff80000008027808 */ /* 0x000fe40005800000 */
[----:B---3--:R-:W-:Y:S01]  /*4070*/  FSEL R60, R60, -INF , !P1 ;  /* 0xff8000003c3c7808 */ /* 0x008fe20004800000 */
[----:B------:R-:W-:Y:S05]  /*4080*/  @!P0 BRA `(.L_x_2309) ;  /* 0x0000061000008947 */ /* 0x000fea0003800000 */
[----:B------:R-:W-:Y:S05]  /*4090*/  @P6 BRA `(.L_x_2310) ;  /* 0x0000038000006947 */ /* 0x000fea0003800000 */
[----:B------:R-:W1:Y:S01]  /*40a0*/  I2F.RP R15, R3 ;  /* 0x00000003000f7306 */ /* 0x000e620000209400 */
[----:B------:R-:W-:Y:S02]  /*40b0*/  IADD3 R14, R6, -0x80, RZ ;  /* 0xffffff80060e7810 */ /* 0x000fe40007ffe0ff */
[----:B------:R-:W-:-:S02]  /*40c0*/  IABS R9, R6 ;  /* 0x0000000600097213 */ /* 0x000fc40000000000 */
        /* <DEDUP_REMOVED lines=26> */
[----:B------:R-:W-:-:S02]  /*4270*/  ISETP.NE.AND P2, PT, RZ, c[0x0][0x2d0], PT ;  /* 0x0000b400ff007a0c */ /* 0x000fc40003f45270 */
[----:B------:R-:W-:-:S05]  /*4280*/  LOP3.LUT R8, RZ, c[0x0][0x2d0], RZ, 0x33, !PT ;  /* 0x0000b400ff087a12 */ /* 0x000fca00078e33ff */
[----:B------:R-:W-:Y:S02]  /*4290*/  @P4 IADD3 R11, R11, 0x1, RZ ;  /* 0x000000010b0b4810 */ /* 0x000fe40007ffe0ff */
[----:B------:R-:W-:-:S03]  /*42a0*/  @P5 IADD3 R15, R15, 0x1, RZ ;  /* 0x000000010f0f5810 */ /* 0x000fc60007ffe0ff */
[----:B------:R-:W-:Y:S01]  /*42b0*/  @!P1 IMAD.MOV R11, RZ, RZ, -R11 ;  /* 0x000000ffff0b9224 */ /* 0x000fe200078e0a0b */
[----:B------:R-:W-:-:S04]  /*42c0*/  @!P3 IADD3 R15, -R15, RZ, RZ ;  /* 0x000000ff0f0fb210 */ /* 0x000fc80007ffe1ff */
[C---:B------:R-:W-:Y:S02]  /*42d0*/  SEL R3, R8.reuse, R15, !P2 ;  /* 0x0000000f08037207 */ /* 0x040fe40005000000 */
[----:B------:R-:W-:-:S03]  /*42e0*/  SEL R8, R8, R11, !P2 ;  /* 0x0000000b08087207 */ /* 0x000fc60005000000 */
        /* <DEDUP_REMOVED lines=19> */
.L_x_2310:
[----:B------:R-:W-:-:S04]  /*4420*/  ULEA UR6, -UR6, URZ, 0x7 ;  /* 0x0000003f06067291 */ /* 0x000fc8000f8e393f */
[----:B------:R-:W-:Y:S02]  /*4430*/  USHF.R.S32.HI UR4, URZ, 0x1f, UR6 ;  /* 0x0000001f3f047899 */ /* 0x000fe40008011406 */
[----:B------:R-:W-:-:S04]  /*4440*/  MOV R10, UR6 ;  /* 0x00000006000a7c02 */ /* 0x000fc80008000f00 */
[----:B------:R-:W-:Y:S02]  /*4450*/  MOV R6, UR4 ;  /* 0x0000000400067c02 */ /* 0x000fe40008000f00 */
.L_x_2311:
        /* <DEDUP_REMOVED lines=36> */
.L_x_2309:
        /* <DEDUP_REMOVED lines=83> */
[C---:B------:R-:W-:Y:S01]  /*4bd0*/  FSETP.NEU.FTZ.AND P1, PT, R132.reuse, -INF , PT ;  /* 0xff8000008400780b */ /* 0x040fe20003f3d000 */
[----:B------:R-:W-:Y:S01]  /*4be0*/  FMUL.FTZ R134, R132, c[0x0][0x23c] ;  /* 0x00008f0084867a20 */ /* 0x000fe20000410000 */
[----:B--2---:R-:W-:Y:S01]  /*4bf0*/  FMNMX.FTZ R3, R6, R3, !PT ;  /* 0x0000000306037209 */ /* 0x004fe20007810000 */
[----:B------:R-:W-:Y:S03]  /*4c00*/  LDSM.16.MT88.4 R16, [R217+0xc800] ;  /* 0x00c80000d910783b */ /* 0x000fe60000004200 */
[----:B------:R-:W-:Y:S01]  /*4c10*/  FSEL R134, R134, RZ, P1 ;  /* 0x000000ff86867208 */ /* 0x000fe20000800000 */
[----:B------:R-:W-:Y:S01]  /*4c20*/  LDSM.16.MT88.4 R32, [R218+0x10800] ;  /* 0x01080000da20783b */ /* 0x000fe20000004200 */
[----:B------:R-:W-:-:S03]  /*4c30*/  FSETP.NEU.FTZ.AND P1, PT, R3, -INF , PT ;  /* 0xff8000000300780b */ /* 0x000fc60003f3d000 */
[--C-:B------:R-:W-:Y:S01]  /*4c40*/  FFMA.FTZ R54, R61, c[0x0][0x23c], -R134.reuse ;  /* 0x00008f003d367a23 */ /* 0x100fe20000010886 */
[----:B------:R-:W-:Y:S01]  /*4c50*/  LDSM.16.MT88.4 R28, [R217+0x10800] ;  /* 0x01080000d91c783b */ /* 0x000fe20000004200 */
[----:B------:R-:W-:Y:S02]  /*4c60*/  FMUL.FTZ R61, R3, c[0x0][0x23c] ;  /* 0x00008f00033d7a20 */ /* 0x000fe40000410000 */
[--C-:B------:R-:W-:Y:S02]  /*4c70*/  FFMA.FTZ R57, R4, c[0x0][0x23c], -R134.reuse ;  /* 0x00008f0004397a23 */ /* 0x100fe40000010886 */
[--C-:B------:R-:W-:Y:S01]  /*4c80*/  FFMA.FTZ R55, R69, c[0x0][0x23c], -R134.reuse ;  /* 0x00008f0045377a23 */ /* 0x100fe20000010886 */
[----:B------:R-:W-:Y:S01]  /*4c90*/  FSEL R61, R61, RZ, P1 ;  /* 0x000000ff3d3d7208 */ /* 0x000fe20000800000 */
[--C-:B------:R-:W-:Y:S01]  /*4ca0*/  FFMA.FTZ R50, R91, c[0x0][0x23c], -R134.reuse ;  /* 0x00008f005b327a23 */ /* 0x100fe20000010886 */
[----:B------:R-:W1:Y:S01]  /*4cb0*/  LDSM.16.MT88.4 R4, [R216+0x10000] ;  /* 0x01000000d804783b */ /* 0x000e620000004200 */
[----:B------:R-:W-:Y:S01]  /*4cc0*/  MUFU.EX2 R57, R57 ;  /* 0x0000003900397308 */ /* 0x000fe20000000800 */
[----:B------:R-:W-:-:S02]  /*4cd0*/  FFMA.FTZ R49, R13, c[0x0][0x23c], -R134 ;  /* 0x00008f000d317a23 */ /* 0x000fc40000010886 */
[--C-:B------:R-:W-:Y:S02]  /*4ce0*/  FFMA.FTZ R59, R2, c[0x0][0x23c], -R61.reuse ;  /* 0x00008f00023b7a23 */ /* 0x100fe4000001083d */
[--C-:B------:R-:W-:Y:S02]  /*4cf0*/  FFMA.FTZ R58, R68, c[0x0][0x23c], -R61.reuse ;  /* 0x00008f00443a7a23 */ /* 0x100fe4000001083d */
[--C-:B------:R-:W-:Y:S01]  /*4d00*/  FFMA.FTZ R56, R48, c[0x0][0x23c], -R61.reuse ;  /* 0x00008f0030387a23 */ /* 0x100fe2000001083d */
[----:B------:R-:W2:Y:S01]  /*4d10*/  MUFU.EX2 R54, R54 ;  /* 0x0000003600367308 */ /* 0x000ea20000000800 */
[--C-:B------:R-:W-:Y:S02]  /*4d20*/  FFMA.FTZ R51, R114, c[0x0][0x23c], -R61.reuse ;  /* 0x00008f0072337a23 */ /* 0x100fe4000001083d */
[----:B------:R-:W-:Y:S02]  /*4d30*/  FFMA.FTZ R47, R12, c[0x0][0x23c], -R61 ;  /* 0x00008f000c2f7a23 */ /* 0x000fe4000001083d */
[----:B------:R-:W5:Y:S01]  /*4d40*/  LDSM.16.MT88.4 R12, [R216+0xc800] ;  /* 0x00c80000d80c783b */ /* 0x000f620000004200 */
[----:B------:R-:W-:-:S02]  /*4d50*/  FFMA.FTZ R52, R115, c[0x0][0x23c], -R134 ;  /* 0x00008f0073347a23 */ /* 0x000fc40000010886 */
[----:B------:R-:W-:Y:S01]  /*4d60*/  MUFU.EX2 R55, R55 ;  /* 0x0000003700377308 */ /* 0x000fe20000000800 */
[--C-:B------:R-:W-:Y:S02]  /*4d70*/  FFMA.FTZ R48, R73, c[0x0][0x23c], -R134.reuse ;  /* 0x00008f0049307a23 */ /* 0x100fe40000010886 */
[----:B------:R-:W-:Y:S02]  /*4d80*/  FFMA.FTZ R45, R81, c[0x0][0x23c], -R134 ;  /* 0x00008f00512d7a23 */ /* 0x000fe40000010886 */
[--C-:B------:R-:W-:Y:S02]  /*4d90*/  FFMA.FTZ R53, R82, c[0x0][0x23c], -R61.reuse ;  /* 0x00008f0052357a23 */ /* 0x100fe4000001083d */
[--C-:B------:R-:W-:Y:S01]  /*4da0*/  FFMA.FTZ R46, R74, c[0x0][0x23c], -R61.reuse ;  /* 0x00008f004a2e7a23 */ /* 0x100fe2000001083d */
[----:B------:R-:W1:Y:S01]  /*4db0*/  MUFU.EX2 R50, R50 ;  /* 0x0000003200327308 */ /* 0x000e620000000800 */
[----:B--2---:R-:W-:Y:S01]  /*4dc0*/  F2FP.PACK_AB R68, R54, R57 ;  /* 0x000000393644723e */ /* 0x004fe200000000ff */
        /* <DEDUP_REMOVED lines=8> */
[----:B------:R-:W2:Y:S01]  /*4e50*/  MUFU.EX2 R58, R58 ;  /* 0x0000003a003a7308 */ /* 0x000ea20000000800 */
[----:B-1----:R-:W-:Y:S01]  /*4e60*/  F2FP.PACK_AB R70, R50, R55 ;  /* 0x000000373246723e */ /* 0x002fe200000000ff */
        /* <DEDUP_REMOVED lines=18> */
[----:B-1----:R-:W-:Y:S01]  /*4f90*/  F2FP.PACK_AB R71, R51, R56 ;  /* 0x000000383347723e */ /* 0x002fe200000000ff */
[----:B------:R-:W1:Y:S01]  /*4fa0*/  MUFU.EX2 R49, R49 ;  /* 0x0000003100317308 */ /* 0x000e620000000800 */
        /* <DEDUP_REMOVED lines=8> */
[--C-:B------:R-:W-:Y:S01]  /*5030*/  FFMA.FTZ R163, R163, c[0x0][0x23c], -R134.reuse ;  /* 0x00008f00a3a37a23 */ /* 0x100fe20000010886 */
[----:B------:R-:W-:Y:S01]  /*5040*/  HMMA.16816.F32 R100, R68, R102, RZ ;  /* 0x000000664464723c */ /* 0x000fe200000018ff */
[----:B------:R-:W-:Y:S01]  /*5050*/  FFMA.FTZ R161, R161, c[0x0][0x23c], -R134 ;  /* 0x00008f00a1a17a23 */ /* 0x000fe20000010886 */
        /* <DEDUP_REMOVED lines=12> */
[----:B------:R-:W2:Y:S01]  /*5120*/  MUFU.EX2 R46, R46 ;  /* 0x0000002e002e7308 */ /* 0x000ea20000000800 */
[----:B------:R-:W-:-:S02]  /*5130*/  FFMA.FTZ R143, R148, c[0x0][0x23c], -R61 ;  /* 0x00008f00948f7a23 */ /* 0x000fc4000001083d */
[--C-:B------:R-:W-:Y:S02]  /*5140*/  FFMA.FTZ R146, R146, c[0x0][0x23c], -R61.reuse ;  /* 0x00008f0092927a23 */ /* 0x100fe4000001083d */
[--C-:B------:R-:W-:Y:S01]  /*5150*/  FFMA.FTZ R144, R144, c[0x0][0x23c], -R61.reuse ;  /* 0x00008f0090907a23 */ /* 0x100fe2000001083d */
[C---:B------:R-:W-:Y:S01]  /*5160*/  HMMA.16816.F32 R128, R68.reuse, R124, RZ ;  /* 0x0000007c4480723c */ /* 0x040fe200000018ff */
[----:B------:R-:W-:Y:S01]  /*5170*/  FFMA.FTZ R142, R142, c[0x0][0x23c], -R61 ;  /* 0x00008f008e8e7a23 */ /* 0x000fe2000001083d */
[----:B------:R-:W-:Y:S01]  /*5180*/  MUFU.EX2 R47, R47 ;  /* 0x0000002f002f7308 */ /* 0x000fe20000000800 */
[----:B------:R-:W-:Y:S02]  /*5190*/  FADD.FTZ R54, R57, R54 ;  /* 0x0000003639367221 */ /* 0x000fe40000010000 */
[----:B------:R-:W-:Y:S02]  /*51a0*/  FADD.FTZ R59, R59, R58 ;  /* 0x0000003a3b3b7221 */ /* 0x000fe40000010000 */
[----:B------:R-:W-:Y:S01]  /*51b0*/  FADD.FTZ R55, R55, R54 ;  /* 0x0000003637377221 */ /* 0x000fe20000010000 */
[----:B------:R-:W-:Y:S01]  /*51c0*/  HMMA.16816.F32 R120, R68, R116, RZ ;  /* 0x000000744478723c */ /* 0x000fe200000018ff */
[----:B------:R-:W-:Y:S01]  /*51d0*/  FADD.FTZ R56, R56, R59 ;  /* 0x0000003b38387221 */ /* 0x000fe20000010000 */
[----:B------:R-:W1:Y:S01]  /*51e0*/  MUFU.EX2 R42, R42 ;  /* 0x0000002a002a7308 */ /* 0x000e620000000800 */
[----:B------:R-:W-:-:S02]  /*51f0*/  FFMA.FTZ R243, R63, c[0x0][0x23c], -R134 ;  /* 0x00008f003ff37a23 */ /* 0x000fc40000010886 */
[----:B------:R-:W-:Y:S02]  /*5200*/  FADD.FTZ R55, R50, R55 ;  /* 0x0000003732377221 */ /* 0x000fe40000010000 */
[----:B------:R-:W-:Y:S01]  /*5210*/  FADD.FTZ R56, R51, R56 ;  /* 0x0000003833387221 */ /* 0x000fe20000010000 */
[C---:B------:R-:W-:Y:S02]  /*5220*/  HMMA.16816.F32 R112, R68.reuse, R108, RZ ;  /* 0x0000006c4470723c */ /* 0x040fe400000018ff */
[----:B------:R-:W-:Y:S06]  /*5230*/  MUFU.EX2 R44, R44 ;  /* 0x0000002c002c7308 */ /* 0x000fec0000000800 */
[C---:B---3--:R-:W-:Y:S02]  /*5240*/  HMMA.16816.F32 R88, R68.reuse, R84, RZ ;  /* 0x000000544458723c */ /* 0x048fe400000018ff */
[----:B------:R-:W3:Y:S06]  /*5250*/  MUFU.EX2 R41, R41 ;  /* 0x0000002900297308 */ /* 0x000eec0000000800 */
        /* <DEDUP_REMOVED lines=11> */
[----:B------:R-:W3:Y:S06]  /*5310*/  MUFU.EX2 R0, R0 ;  /* 0x0000000000007308 */ /* 0x000eec0000000800 */
[C---:B------:R-:W-:Y:S02]  /*5320*/  HMMA.16816.F32 R72, R68.reuse, R4, RZ ;  /* 0x000000044448723c */ /* 0x040fe400000018ff */
[----:B------:R-:W-:Y:S05]  /*5330*/  MUFU.EX2 R2, R2 ;  /* 0x0000000200027308 */ /* 0x000fea0000000800 */
[----:B-1----:R-:W-:Y:S01]  /*5340*/  F2FP.PACK_AB R4, R49, R52 ;  /* 0x000000343104723e */ /* 0x002fe200000000ff */
[----:B------:R-:W-:Y:S01]  /*5350*/  HMMA.16816.F32 R68, R68, R6, RZ ;  /* 0x000000064444723c */ /* 0x000fe200000018ff */
[----:B--2---:R-:W-:Y:S01]  /*5360*/  F2FP.PACK_AB R5, R46, R53 ;  /* 0x000000352e05723e */ /* 0x004fe200000000ff */
        /* <DEDUP_REMOVED lines=10> */
[----:B-----5:R-:W-:Y:S01]  /*5410*/  HMMA.16816.F32 R104, R4, R12, R104 ;  /* 0x0000000c0468723c */ /* 0x020fe20000001868 */
[----:B------:R-:W-:Y:S01]  /*5420*/  FADD.FTZ R45, R45, R48 ;  /* 0x000000302d2d7221 */ /* 0x000fe20000010000 */
[----:B------:R-:W-:Y:S01]  /*5430*/  MUFU.EX2 R67, R67 ;  /* 0x0000004300437308 */ /* 0x000fe20000000800 */
[----:B------:R-:W-:-:S05]  /*5440*/  FADD.FTZ R42, R42, R47 ;  /* 0x0000002f2a2a7221 */ /* 0x000fca0000010000 */
[C---:B------:R-:W-:Y:S01]  /*5450*/  HMMA.16816.F32 R100, R4.reuse, R14, R100 ;  /* 0x0000000e0464723c */ /* 0x040fe20000001864 */
[----:B------:R-:W2:Y:S01]  /*5460*/  LDSM.16.MT88.4 R12, [R216+0x10800] ;  /* 0x01080000d80c783b */ /* 0x000ea20000004200 */
[----:B------:R-:W-:Y:S06]  /*5470*/  MUFU.EX2 R137, R137 ;  /* 0x0000008900897308 */ /* 0x000fec0000000800 */
[C---:B------:R-:W-:Y:S02]  /*5480*/  HMMA.16816.F32 R96, R4.reuse, R8, R96 ;  /* 0x000000080460723c */ /* 0x040fe40000001860 */
[----:B------:R-:W5:Y:S06]  /*5490*/  MUFU.EX2 R138, R138 ;  /* 0x0000008a008a7308 */ /* 0x000f6c0000000800 */
        /* <DEDUP_REMOVED lines=33> */
[----:B---3--:R-:W-:Y:S01]  /*56b0*/  F2FP.PACK_AB R4, R41, R44 ;  /* 0x0000002c2904723e */ /* 0x008fe200000000ff */
        /* <DEDUP_REMOVED lines=16> */
[----:B------:R-:W3:Y:S05]  /*57c0*/  LDSM.16.MT88.4 R8, [R216+0x11000] ;  /* 0x01100000d808783b */ /* 0x000eea0000004200 */
[----:B------:R-:W-:Y:S02]  /*57d0*/  MUFU.EX2 R160, R160 ;  /* 0x000000a000a07308 */ /* 0x000fe40000000800 */
[C---:B------:R-:W-:Y:S06]  /*57e0*/  HMMA.16816.F32 R112, R4.reuse, R16, R112 ;  /* 0x000000100470723c */ /* 0x040fec0000001870 */
[----:B------:R-:W4:Y:S02]  /*57f0*/  MUFU.EX2 R165, R165 ;  /* 0x000000a500a57308 */ /* 0x000f240000000800 */
        /* <DEDUP_REMOVED lines=10> */
[C---:B---3--:R-:W-:Y:S06]  /*58a0*/  HMMA.16816.F32 R72, R4.reuse, R8, R72 ;  /* 0x000000080448723c */ /* 0x048fec0000001848 */
[----:B------:R-:W-:Y:S02]  /*58b0*/  MUFU.EX2 R143, R143 ;  /* 0x0000008f008f7308 */ /* 0x000fe40000000800 */
[C---:B------:R-:W-:Y:S01]  /*58c0*/  HMMA.16816.F32 R68, R4.reuse, R10, R68 ;  /* 0x0000000a0444723c */ /* 0x040fe20000001844 */
[----:B------:R-:W3:Y:S05]  /*58d0*/  LDSM.16.MT88.4 R8, [R219+0x11800] ;  /* 0x01180000db08783b */ /* 0x000eea0000004200 */
        /* <DEDUP_REMOVED lines=16> */
[C---:B-----5:R-:W-:Y:S01]  /*59e0*/  F2FP.PACK_AB R5, R138.reuse, R137 ;  /* 0x000000898a05723e */ /* 0x060fe200000000ff */
        /* <DEDUP_REMOVED lines=14> */
[----:B------:R-:W5:Y:S07]  /*5ad0*/  LDSM.16.MT88.4 R16, [R216+0x11800] ;  /* 0x01180000d810783b */ /* 0x000f6e0000004200 */
[C---:B---3--:R-:W-:Y:S08]  /*5ae0*/  HMMA.16816.F32 R96, R4.reuse, R8, R96 ;  /* 0x000000080460723c */ /* 0x048ff00000001860 */
[C---:B------:R-:W-:Y:S01]  /*5af0*/  HMMA.16816.F32 R92, R4.reuse, R10, R92 ;  /* 0x0000000a045c723c */ /* 0x040fe2000000185c */
[----:B------:R-:W3:Y:S07]  /*5b00*/  LDSM.16.MT88.4 R8, [R217+0xe000] ;  /* 0x00e00000d908783b */ /* 0x000eee0000004200 */
        /* <DEDUP_REMOVED lines=12> */
[C---:B-----5:R-:W-:Y:S08]  /*5bd0*/  HMMA.16816.F32 R72, R4.reuse, R16, R72 ;  /* 0x000000100448723c */ /* 0x060ff00000001848 */
[----:B------:R-:W-:Y:S01]  /*5be0*/  HMMA.16816.F32 R68, R4, R18, R68 ;  /* 0x000000120444723c */ /* 0x000fe20000001844 */
[----:B------:R-:W5:Y:S06]  /*5bf0*/  LDSM.16.MT88.4 R16, [R219+0x12000] ;  /* 0x01200000db10783b */ /* 0x000f6c0000004200 */
        /* <DEDUP_REMOVED lines=51> */
[C---:B---3--:R-:W-:Y:S08]  /*5f30*/  HMMA.16816.F32 R104, R4.reuse, R8, R104 ;  /* 0x000000080468723c */ /* 0x048ff00000001868 */
[C---:B------:R-:W-:Y:S01]  /*5f40*/  HMMA.16816.F32 R100, R4.reuse, R10, R100 ;  /* 0x0000000a0464723c */ /* 0x040fe20000001864 */
[----:B------:R-:W3:Y:S07]  /*5f50*/  LDSM.16.MT88.4 R8, [R216+0x12800] ;  /* 0x01280000d808783b */ /* 0x000eee0000004200 */
[C---:B--2---:R-:W-:Y:S08]  /*5f60*/  HMMA.16816.F32 R112, R4.reuse, R20, R112 ;  /* 0x000000140470723c */ /* 0x044ff00000001870 */
[C---:B------:R-:W-:Y:S01]  /*5f70*/  HMMA.16816.F32 R108, R4.reuse, R22, R108 ;  /* 0x00000016046c723c */ /* 0x040fe2000000186c */
[----:B------:R-:W-:Y:S07]  /*5f80*/  LDSM.16.MT88.4 R20, [R216+0xf000] ;  /* 0x00f00000d814783b */ /* 0x000fee0000004200 */
[C---:B-1----:R-:W-:Y:S08]  /*5f90*/  HMMA.16816.F32 R96, R4.reuse, R12, R96 ;  /* 0x0000000c0460723c */ /* 0x042ff00000001860 */
[C---:B------:R-:W-:Y:S01]  /*5fa0*/  HMMA.16816.F32 R92, R4.reuse, R14, R92 ;  /* 0x0000000e045c723c */ /* 0x040fe2000000185c */
[----:B------:R-:W1:Y:S07]  /*5fb0*/  LDSM.16.MT88.4 R12, [R217+0xf000] ;  /* 0x00f00000d90c783b */ /* 0x000e6e0000004200 */
[C---:B----4-:R-:W-:Y:S08]  /*5fc0*/  HMMA.16816.F32 R88, R4.reuse, R16, R88 ;  /* 0x000000100458723c */ /* 0x050ff00000001858 */
        /* <DEDUP_REMOVED lines=100> */
.L_x_2316:
        /* <DEDUP_REMOVED lines=64> */
.L_x_2313:
        /* <DEDUP_REMOVED lines=8> */
[----:B------:R-:W-:Y:S04]  /*6a90*/  IADD3 R38, P0, R40, UR9, RZ ;  /* 0x0000000928267c10 */ /* 0x000fe8000ff1e0ff */
[----:B------:R-:W-:Y:S01]  /*6aa0*/  IADD3.X R39, R41, UR5, RZ, P0, !PT ;  /* 0x0000000529277c10 */ /* 0x000fe200087fe4ff */
[----:B------:R1:W-:Y:S01]  /*6ab0*/  LDGSTS.E.BYPASS.LTC128B.128 [R233+0x10000], [R228.64+0x80] ;  /* 0x10000080e4e97fae */ /* 0x0003e2000b901d4a */
[----:B------:R-:W-:Y:S04]  /*6ac0*/  IADD3 R36, P0, R38, UR9, RZ ;  /* 0x0000000926247c10 */ /* 0x000fe8000ff1e0ff */
[----:B------:R-:W-:Y:S02]  /*6ad0*/  IADD3.X R37, R39, UR5, RZ, P0, !PT ;  /* 0x0000000527257c10 */ /* 0x000fe400087fe4ff */
[----:B------:R-:W-:Y:S01]  /*6ae0*/  IADD3 R34, P0, R36, UR9, RZ ;  /* 0x0000000924227c10 */ /* 0x000fe2000ff1e0ff */
        /* <DEDUP_REMOVED lines=10> */
[----:B------:R-:W-:Y:S01]  /*6b90*/  ISETP.GT.AND P0, PT, R242, R227, PT ;  /* 0x000000e3f200720c */ /* 0x000fe20003f04270 */
        /* <DEDUP_REMOVED lines=226> */
[----:B------:R1:W1:Y:S01]  /*79c0*/  MUFU.TANH R153, R2 ;  /* 0x0000000200997308 */ /* 0x0002620000002400 */
[----:B------:R-:W-:Y:S02]  /*79d0*/  FMUL.FTZ R35, R35, c[0x0][0x2ec] ;  /* 0x0000bb0023237a20 */ /* 0x000fe40000410000 */
[----:B---3--:R-:W-:Y:S02]  /*79e0*/  FMUL.FTZ R133, R15, c[0x0][0x2ec] ;  /* 0x0000bb000f857a20 */ /* 0x008fe40000410000 */
[----:B------:R-:W-:Y:S02]  /*79f0*/  FMUL.FTZ R37, R37, c[0x0][0x2ec] ;  /* 0x0000bb0025257a20 */ /* 0x000fe40000410000 */
[----:B------:R-:W-:Y:S03]  /*7a00*/  FMUL.FTZ R38, R38, c[0x0][0x2ec] ;  /* 0x0000bb0026267a20 */ /* 0x000fe60000410000 */
[----:B------:R-:W3:Y:S01]  /*7a10*/  MUFU.TANH R162, R33 ;  /* 0x0000002100a27308 */ /* 0x000ee20000002400 */
[----:B------:R-:W-:Y:S01]  /*7a20*/  FMUL.FTZ R39, R39, c[0x0][0x2ec] ;  /* 0x0000bb0027277a20 */ /* 0x000fe20000410000 */
[C---:B----4-:R-:W-:Y:S03]  /*7a30*/  HMMA.16816.F32 R44, R192.reuse, R136, R44 ;  /* 0x00000088c02c723c */ /* 0x050fe6000000182c */
[----:B--2---:R-:W-:Y:S02]  /*7a40*/  FMUL.FTZ R3, R26, c[0x0][0x2ec] ;  /* 0x0000bb001a037a20 */ /* 0x004fe40000410000 */
[----:B------:R-:W-:Y:S02]  /*7a50*/  FMUL.FTZ R250, R40, c[0x0][0x2ec] ;  /* 0x0000bb0028fa7a20 */ /* 0x000fe40000410000 */
[----:B------:R-:W-:Y:S01]  /*7a60*/  FMUL.FTZ R41, R41, c[0x0][0x2ec] ;  /* 0x0000bb0029297a20 */ /* 0x000fe20000410000 */
[----:B------:R2:W4:Y:S01]  /*7a70*/  MUFU.TANH R155, R3 ;  /* 0x00000003009b7308 */ /* 0x0005220000002400 */
[C---:B------:R-:W-:Y:S03]  /*7a80*/  HMMA.16816.F32 R48, R192.reuse, R138, R48 ;  /* 0x0000008ac030723c */ /* 0x040fe60000001830 */
[----:B-1----:R-:W-:Y:S02]  /*7a90*/  FMUL.FTZ R2, R27, c[0x0][0x2ec] ;  /* 0x0000bb001b027a20 */ /* 0x002fe40000410000 */
[----:B------:R-:W-:Y:S02]  /*7aa0*/  FMUL.FTZ R42, R42, c[0x0][0x2ec] ;  /* 0x0000bb002a2a7a20 */ /* 0x000fe40000410000 */
[----:B------:R-:W-:Y:S02]  /*7ab0*/  FMUL.FTZ R43, R43, c[0x0][0x2ec] ;  /* 0x0000bb002b2b7a20 */ /* 0x000fe40000410000 */
[----:B------:R-:W1:Y:S06]  /*7ac0*/  MUFU.TANH R163, R34 ;  /* 0x0000002200a37308 */ /* 0x000e6c0000002400 */
[----:B------:R-:W-:Y:S02]  /*7ad0*/  FMUL.FTZ R246, R44, c[0x0][0x2ec] ;  /* 0x0000bb002cf67a20 */ /* 0x000fe40000410000 */
[----:B------:R-:W-:Y:S02]  /*7ae0*/  FMUL.FTZ R45, R45, c[0x0][0x2ec] ;  /* 0x0000bb002d2d7a20 */ /* 0x000fe40000410000 */
[----:B------:R5:W1:Y:S01]  /*7af0*/  MUFU.TANH R165, R35 ;  /* 0x0000002300a57308 */ /* 0x000a620000002400 */
[----:B------:R-:W-:Y:S02]  /*7b00*/  FMUL.FTZ R46, R46, c[0x0][0x2ec] ;  /* 0x0000bb002e2e7a20 */ /* 0x000fe40000410000 */
[----:B------:R-:W-:Y:S02]  /*7b10*/  FMUL.FTZ R47, R47, c[0x0][0x2ec] ;  /* 0x0000bb002f2f7a20 */ /* 0x000fe40000410000 */
[----:B--2---:R-:W-:Y:S02]  /*7b20*/  FMUL.FTZ R3, R32, c[0x0][0x2ec] ;  /* 0x0000bb0020037a20 */ /* 0x004fe40000410000 */
[----:B------:R-:W-:Y:S02]  /*7b30*/  FMUL.FTZ R198, R48, c[0x0][0x2ec] ;  /* 0x0000bb0030c67a20 */ /* 0x000fe40000410000 */
[----:B------:R-:W-:Y:S01]  /*7b40*/  FMUL.FTZ R49, R49, c[0x0][0x2ec] ;  /* 0x0000bb0031317a20 */ /* 0x000fe20000410000 */
[----:B------:R2:W1:Y:S01]  /*7b50*/  MUFU.TANH R157, R2 ;  /* 0x00000002009d7308 */ /* 0x0004620000002400 */
[----:B------:R-:W-:Y:S02]  /*7b60*/  FMUL.FTZ R50, R50, c[0x0][0x2ec] ;  /* 0x0000bb0032327a20 */ /* 0x000fe40000410000 */
[----:B------:R-:W-:Y:S07]  /*7b70*/  FMUL.FTZ R51, R51, c[0x0][0x2ec] ;  /* 0x0000bb0033337a20 */ /* 0x000fee0000410000 */
[----:B------:R-:W1:Y:S01]  /*7b80*/  MUFU.TANH R252, R37 ;  /* 0x0000002500fc7308 */ /* 0x000e620000002400 */
[----:B-----5:R-:W5:Y:S09]  /*7b90*/  LDSM.16.M88.4 R32, [R208+0x7000] ;  /* 0x00700000d020783b */ /* 0x020f720000000200 */
[----:B------:R-:W1:Y:S01]  /*7ba0*/  MUFU.TANH R251, R38 ;  /* 0x0000002600fb7308 */ /* 0x000e620000002400 */
[----:B--2---:R-:W-:Y:S09]  /*7bb0*/  FMUL.FTZ R2, R36, c[0x0][0x2ec] ;  /* 0x0000bb0024027a20 */ /* 0x004ff20000410000 */
[----:B------:R2:W1:Y:S10]  /*7bc0*/  MUFU.TANH R249, R39 ;  /* 0x0000002700f97308 */ /* 0x0004740000002400 */
[----:B------:R1:W1:Y:S10]  /*7bd0*/  MUFU.TANH R148, R178 ;  /* 0x000000b200947308 */ /* 0x0002740000002400 */
[----:B------:R3:W3:Y:S01]  /*7be0*/  MUFU.TANH R8, R132 ;  /* 0x0000008400087308 */ /* 0x0006e20000002400 */
[----:B--2---:R-:W2:Y:S01]  /*7bf0*/  LDSM.16.M88.4 R36, [R208+0x7800] ;  /* 0x00780000d024783b */ /* 0x004ea20000000200 */
[----:B------:R-:W-:Y:S04]  /*7c00*/  DEPBAR.LE SB0, 0x0 ;  /* 0x000080000000791a */ /* 0x000fe80000000000 */
[C---:B-----5:R-:W-:Y:S04]  /*7c10*/  HMMA.16816.F32 R52, R192.reuse, R32, R52 ;  /* 0x00000020c034723c */ /* 0x060fe80000001834 */
[----:B------:R5:W2:Y:S01]  /*7c20*/  MUFU.TANH R156, R176 ;  /* 0x000000b0009c7308 */ /* 0x000aa20000002400 */
[----:B------:R-:W-:Y:S01]  /*7c30*/  BAR.SYNC.DEFER_BLOCKING 0x0 ;  /* 0x0000000000007b1d */ /* 0x000fe20000010000 */
[----:B-1----:R-:W-:Y:S02]  /*7c40*/  FMUL.FTZ R178, R17, c[0x0][0x2ec] ;  /* 0x0000bb0011b27a20 */ /* 0x002fe40000410000 */
[C---:B------:R-:W-:Y:S06]  /*7c50*/  HMMA.16816.F32 R56, R192.reuse, R34, R56 ;  /* 0x00000022c038723c */ /* 0x040fec0000001838 */
[----:B------:R1:W1:Y:S01]  /*7c60*/  MUFU.TANH R151, R134 ;  /* 0x0000008600977308 */ /* 0x0002620000002400 */
[----:B---3--:R-:W-:Y:S09]  /*7c70*/  FMUL.FTZ R132, R16, c[0x0][0x2ec] ;  /* 0x0000bb0010847a20 */ /* 0x008ff20000410000 */
[----:B------:R3:W3:Y:S01]  /*7c80*/  MUFU.TANH R149, R133 ;  /* 0x0000008500957308 */ /* 0x0006e20000002400 */
[----:B------:R-:W-:Y:S02]  /*7c90*/  FMUL.FTZ R188, R52, c[0x0][0x2ec] ;  /* 0x0000bb0034bc7a20 */ /* 0x000fe40000410000 */
[----:B-----5:R-:W-:Y:S02]  /*7ca0*/  FMUL.FTZ R176, R21, c[0x0][0x2ec] ;  /* 0x0000bb0015b07a20 */ /* 0x020fe40000410000 */
[----:B------:R-:W-:Y:S02]  /*7cb0*/  FMUL.FTZ R53, R53, c[0x0][0x2ec] ;  /* 0x0000bb0035357a20 */ /* 0x000fe40000410000 */
[----:B------:R-:W-:Y:S03]  /*7cc0*/  FMUL.FTZ R54, R54, c[0x0][0x2ec] ;  /* 0x0000bb0036367a20 */ /* 0x000fe60000410000 */
[----:B------:R5:W4:Y:S01]  /*7cd0*/  MUFU.TANH R146, R178 ;  /* 0x000000b200927308 */ /* 0x000b220000002400 */
[----:B------:R-:W-:Y:S02]  /*7ce0*/  FMUL.FTZ R186, R56, c[0x0][0x2ec] ;  /* 0x0000bb0038ba7a20 */ /* 0x000fe40000410000 */
[----:B------:R-:W-:Y:S01]  /*7cf0*/  FMUL.FTZ R55, R55, c[0x0][0x2ec] ;  /* 0x0000bb0037377a20 */ /* 0x000fe20000410000 */
[C---:B--2---:R-:W-:Y:S03]  /*7d00*/  HMMA.16816.F32 R60, R192.reuse, R36, R60 ;  /* 0x00000024c03c723c */ /* 0x044fe6000000183c */
[----:B-1----:R-:W-:Y:S02]  /*7d10*/  FMUL.FTZ R134, R22, c[0x0][0x2ec] ;  /* 0x0000bb0016867a20 */ /* 0x002fe40000410000 */
[----:B------:R-:W-:Y:S01]  /*7d20*/  FMUL.FTZ R57, R57, c[0x0][0x2ec] ;  /* 0x0000bb0039397a20 */ /* 0x000fe20000410000 */
[----:B------:R1:W2:Y:S01]  /*7d30*/  MUFU.TANH R150, R132 ;  /* 0x0000008400967308 */ /* 0x0002a20000002400 */
[----:B------:R-:W-:Y:S01]  /*7d40*/  FMUL.FTZ R58, R58, c[0x0][0x2ec] ;  /* 0x0000bb003a3a7a20 */ /* 0x000fe20000410000 */
[----:B------:R-:W-:Y:S04]  /*7d50*/  HMMA.16816.F32 R64, R192, R38, R64 ;  /* 0x00000026c040723c */ /* 0x000fe80000001840 */
[----:B---3--:R-:W-:Y:S02]  /*7d60*/  FMUL.FTZ R133, R23, c[0x0][0x2ec] ;  /* 0x0000bb0017857a20 */ /* 0x008fe40000410000 */
[----:B------:R-:W-:Y:S02]  /*7d70*/  FMUL.FTZ R59, R59, c[0x0][0x2ec] ;  /* 0x0000bb003b3b7a20 */ /* 0x000fe40000410000 */
[----:B------:R3:W2:Y:S01]  /*7d80*/  MUFU.TANH R160, R177 ;  /* 0x000000b100a07308 */ /* 0x0006a20000002400 */
[----:B-----5:R-:W-:Y:S07]  /*7d90*/  FMUL.FTZ R178, R25, c[0x0][0x2ec] ;  /* 0x0000bb0019b27a20 */ /* 0x020fee0000410000 */
[----:B------:R-:W-:Y:S02]  /*7da0*/  FMUL.FTZ R180, R60, c[0x0][0x2ec] ;  /* 0x0000bb003cb47a20 */ /* 0x000fe40000410000 */
[----:B------:R5:W2:Y:S01]  /*7db0*/  MUFU.TANH R173, R176 ;  /* 0x000000b000ad7308 */ /* 0x000aa20000002400 */
        /* <DEDUP_REMOVED lines=8> */
[----:B---3--:R-:W-:Y:S05]  /*7e40*/  FMUL.FTZ R177, R20, c[0x0][0x2ec] ;  /* 0x0000bb0014b17a20 */ /* 0x008fea0000410000 */
[----:B------:R3:W2:Y:S01]  /*7e50*/  MUFU.TANH R169, R133 ;  /* 0x0000008500a97308 */ /* 0x0006a20000002400 */
[----:B-----5:R-:W-:Y:S09]  /*7e60*/  FMUL.FTZ R176, R28, c[0x0][0x2ec] ;  /* 0x0000bb001cb07a20 */ /* 0x020ff20000410000 */
[----:B------:R5:W2:Y:S01]  /*7e70*/  MUFU.TANH R154, R178 ;  /* 0x000000b2009a7308 */ /* 0x000aa20000002400 */
[----:B-1----:R-:W-:Y:S09]  /*7e80*/  FMUL.FTZ R134, R29, c[0x0][0x2ec] ;  /* 0x0000bb001d867a20 */ /* 0x002ff20000410000 */
[----:B------:R1:W1:Y:S01]  /*7e90*/  MUFU.TANH R167, R132 ;  /* 0x0000008400a77308 */ /* 0x0002620000002400 */
[----:B---3--:R-:W-:Y:S09]  /*7ea0*/  FMUL.FTZ R133, R30, c[0x0][0x2ec] ;  /* 0x0000bb001e857a20 */ /* 0x008ff20000410000 */
[----:B------:R3:W2:Y:S01]  /*7eb0*/  MUFU.TANH R175, R177 ;  /* 0x000000b100af7308 */ /* 0x0006a20000002400 */
[----:B-----5:R-:W-:Y:S09]  /*7ec0*/  FMUL.FTZ R178, R64, c[0x0][0x2ec] ;  /* 0x0000bb0040b27a20 */ /* 0x020ff20000410000 */
[----:B------:R3:W2:Y:S01]  /*7ed0*/  MUFU.TANH R158, R176 ;  /* 0x000000b0009e7308 */ /* 0x0006a20000002400 */
[----:B-1----:R-:W-:Y:S09]  /*7ee0*/  FMUL.FTZ R132, R31, c[0x0][0x2ec] ;  /* 0x0000bb001f847a20 */ /* 0x002ff20000410000 */
[----:B------:R3:W1:Y:S10]  /*7ef0*/  MUFU.TANH R174, R134 ;  /* 0x0000008600ae7308 */ /* 0x0006740000002400 */
[----:B------:R3:W1:Y:S10]  /*7f00*/  MUFU.TANH R159, R133 ;  /* 0x00000085009f7308 */ /* 0x0006740000002400 */
        /* <DEDUP_REMOVED lines=32> */
[----:B--2-4-:R-:W-:Y:S02]  /*8110*/  ULDC UR6, c[0x0][0x198] ;  /* 0x0000660000067ab9 */ /* 0x014fe40000000800 */
[----:B------:R-:W-:Y:S04]  /*8120*/  ULEA UR6, -UR6, URZ, 0x7 ;  /* 0x0000003f06067291 */ /* 0x000fe8000f8e393f */
[----:B------:R-:W-:Y:S02]  /*8130*/  USHF.R.S32.HI UR4, URZ, 0x1f, UR6 ;  /* 0x0000001f3f047899 */ /* 0x000fe40008011406 */
[----:B------:R-:W-:Y:S04]  /*8140*/  MOV R6, UR6 ;  /* 0x0000000600067c02 */ /* 0x000fe80008000f00 */
[----:B---3--:R-:W-:Y:S01]  /*8150*/  MOV R2, UR4 ;  /* 0x0000000400027c02 */ /* 0x008fe20008000f00 */
[----:B------:R-:W-:-:S05]  /*8160*/  @P6 BRA `(.L_x_2315) ;  /* 0x000003b000006947 */ /* 0x000fca0003800000 */
[----:B------:R-:W-:Y:S04]  /*8170*/  IABS R2, c[0x0][0x2d0] ;  /* 0x0000b40000027a13 */ /* 0x000fe80000000000 */
[----:B------:R-:W2:Y:S10]  /*8180*/  I2F.RP R5, R2 ;  /* 0x0000000200057306 */ /* 0x000eb40000209400 */
[----:B--2---:R-:W2:Y:S02]  /*8190*/  MUFU.RCP R3, R5 ;  /* 0x0000000500037308 */ /* 0x004ea40000001000 */
[----:B--2---:R-:W-:Y:S01]  /*81a0*/  IADD3 R14, R3, 0xffffffe, RZ ;  /* 0x0ffffffe030e7810 */ /* 0x004fe20007ffe0ff */
[----:B------:R-:W-:Y:S07]  /*81b0*/  IMAD.SHL.U32 R3, R242, 0x80, RZ ;  /* 0x00000080f2037824 */ /* 0x000fee00078e00ff */
[----:B------:R-:W2:Y:S01]  /*81c0*/  F2I.FTZ.U32.TRUNC.NTZ R15, R14 ;  /* 0x0000000e000f7305 */ /* 0x000ea2000021f000 */
        /* <DEDUP_REMOVED lines=53> */
.L_x_2315:
        /* <DEDUP_REMOVED lines=36> */
.L_x_2314:
[----:B--234-:R-:W-:Y:S01]  /*8760*/  FMNMX.FTZ R3, R152, R135, !PT ;  /* 0x0000008798037209 */ /* 0x01cfe20007810000 */
        /* <DEDUP_REMOVED lines=169> */
[----:B------:R-:W1:Y:S01]  /*9200*/  MUFU.EX2 R148, R148 ;  /* 0x0000009400947308 */ /* 0x000e620000000800 */
        /* <DEDUP_REMOVED lines=10> */
[--C-:B------:R-:W-:Y:S01]  /*92b0*/  FFMA.FTZ R165, R252, c[0x0][0x23c], -R145.reuse ;  /* 0x00008f00fca57a23 */ /* 0x100fe20000010891 */
[----:B-1----:R-:W-:Y:S01]  /*92c0*/  F2FP.PACK_AB R71, R148, R147 ;  /* 0x000000939447723e */ /* 0x002fe200000000ff */
        /* <DEDUP_REMOVED lines=73> */
[----:B------:R-:W1:Y:S01]  /*9760*/  MUFU.EX2 R157, R157 ;  /* 0x0000009d009d7308 */ /* 0x000e620000000800 */
        /* <DEDUP_REMOVED lines=9> */
[----:B------:R-:W-:Y:S02]  /*9800*/  FMUL.FTZ R61, R2, R73 ;  /* 0x00000049023d7220 */ /* 0x000fe40000410000 */
[----:B------:R-:W1:Y:S01]  /*9810*/  MUFU.EX2 R160, R160 ;  /* 0x000000a000a07308 */ /* 0x000e620000000800 */
[C---:B------:R-:W-:Y:S02]  /*9820*/  FMUL.FTZ R62, R0.reuse, R74 ;  /* 0x0000004a003e7220 */ /* 0x040fe40000410000 */
        /* <DEDUP_REMOVED lines=25> */
[----:B------:R-:W-:Y:S03]  /*99c0*/  FADD.FTZ R138, R138, R139 ;  /* 0x0000008b8a8a7221 */ /* 0x000fe60000010000 */
[----:B------:R-:W-:Y:S01]  /*99d0*/  MUFU.EX2 R166, R166 ;  /* 0x000000a600a67308 */ /* 0x000fe20000000800 */
[----:B------:R-:W-:Y:S01]  /*99e0*/  FFMA.FTZ R143, R2, R243, R143 ;  /* 0x000000f3028f7223 */ /* 0x000fe2000001008f */
        /* <DEDUP_REMOVED lines=273> */
.L_x_2312:
        /* <DEDUP_REMOVED lines=162> */
[----:B------:R3:W-:Y:S01]  /*b520*/  STS.64 [R17+0x4000], R72 ;  /* 0x0040004811007388 */ /* 0x0007e20000000a00 */
[----:B----4-:R-:W-:-:S03]  /*b530*/  IADD3 R11, -R234, RZ, RZ ;  /* 0x000000ffea0b7210 */ /* 0x010fc60007ffe1ff */
[----:B------:R-:W-:Y:S04]  /*b540*/  STS.64 [R17+0x4800], R74 ;  /* 0x0048004a11007388 */ /* 0x000fe80000000a00 */
[----:B------:R-:W-:Y:S01]  /*b550*/  STS.64 [R14+0x4000], R68 ;  /* 0x004000440e007388 */ /* 0x000fe20000000a00 */
[----:B--2---:R-:W-:-:S03]  /*b560*/  IMAD R8, R11, c[0x0][0x1c0], R8 ;  /* 0x000070000b087a24 */ /* 0x004fc600078e0208 */
[----:B------:R-:W-:Y:S01]  /*b570*/  STS.64 [R14+0x4800], R70 ;  /* 0x004800460e007388 */ /* 0x000fe20000000a00 */
[----:B------:R-:W-:-:S03]  /*b580*/  IMAD R7, R7, c[0x0][0x1c0], R8 ;  /* 0x0000700007077a24 */ /* 0x000fc600078e0208 */
[----:B------:R-:W-:Y:S01]  /*b590*/  BAR.SYNC.DEFER_BLOCKING 0x0 ;  /* 0x0000000000007b1d */ /* 0x000fe20000010000 */
[----:B---3--:R-:W-:Y:S02]  /*b5a0*/  LOP3.LUT R73, R0, 0xffffffe0, RZ, 0xc0, !PT ;  /* 0xffffffe000497812 */ /* 0x008fe400078ec0ff */
[----:B-1----:R-:W-:Y:S02]  /*b5b0*/  SHF.L.U32 R0, R9, 0x6, RZ ;  /* 0x0000000609007819 */ /* 0x002fe400000006ff */
[----:B------:R-:W-:Y:S02]  /*b5c0*/  IADD3 R73, -R73, R2, RZ ;  /* 0x0000000249497210 */ /* 0x000fe40007ffe1ff */
[----:B------:R-:W-:Y:S01]  /*b5d0*/  MOV R2, 0xff800000 ;  /* 0xff80000000027802 */ /* 0x000fe20000000f00 */
[----:B------:R-:W-:Y:S01]  /*b5e0*/  IMAD R7, R7, c[0x0][0x214], R0 ;  /* 0x0000850007077a24 */ /* 0x000fe200078e0200 */
[----:B------:R-:W-:Y:S01]  /*b5f0*/  LOP3.LUT P0, RZ, R73, 0x3, RZ, 0xc0, !PT ;  /* 0x0000000349ff7812 */ /* 0x000fe2000780c0ff */
[----:B------:R-:W-:Y:S01]  /*b600*/  @P4 FFMA.FTZ R2, R132, c[0x0][0x238], R5 ;  /* 0x00008e0084024a23 */ /* 0x000fe20000010005 */
        /* <DEDUP_REMOVED lines=31> */
.L_x_2318:
[----:B--234-:R-:W-:Y:S05]  /*b800*/  BSYNC B0 ;  /* 0x0000000000007941 */ /* 0x01cfea0003800000 */
.L_x_2317:
        /* <DEDUP_REMOVED lines=25> */
.L_x_2319:
        /* <DEDUP_REMOVED lines=14> */
.L_x_8229:


//--------------------- .text._ZN5flash24flash_fwd_splitkv_kernelI23Flash_fwd_kernel_traitsILi128ELi64ELi128ELi4ELb0ELb0EN7cutlass6half_tE19Flash_kernel_traitsILi128ELi64ELi128ELi4ES3_EELb1ELb0ELb0ELb0ELb1ELb0ELb0ELb0EEEvNS_16Flash_fwd_paramsE --------------------------
	.section	.text._ZN5flash24flash_fwd_splitkv_kernelI23Flash_fwd_kernel_traitsILi128ELi64ELi128ELi4ELb0ELb0EN7cutlass6half_tE19Flash_kernel_traitsILi128ELi64ELi128ELi4ES3_EELb1ELb0ELb0ELb0ELb1ELb0ELb0ELb0EEEvNS_16Flash_fwd_paramsE,"ax",@progbits
	.sectioninfo	@"SHI_REGISTERS=254"
	.align	128
        .global         _ZN5flash24flash_fwd_splitkv_kernelI23Flash_fwd_kernel_traitsILi128ELi64ELi128ELi4ELb0ELb0EN7cutlass6half_tE19Flash_kernel_traitsILi128ELi64ELi128ELi4ES3_EELb1ELb0ELb0ELb0ELb1ELb0ELb0ELb0EEEvNS_16Flash_fwd_paramsE
        .type           _ZN5flash24flash_fwd_splitkv_kernelI23Flash_fwd_kernel_traitsILi128ELi64ELi128ELi4ELb0ELb0EN7cutlass6half_tE19Flash_kernel_traitsILi128ELi64ELi128ELi4ES3_EELb1ELb0ELb0ELb0ELb1ELb0ELb0ELb0EEEvNS_16Flash_fwd_paramsE,@function
        .size           _ZN5flash24flash_fwd_splitkv_kernelI23Flash_fwd_kernel_traitsILi128ELi64ELi128ELi4ELb0ELb0EN7cutlass6half_tE19Flash_kernel_traitsILi128ELi64ELi128ELi4ES3_EELb1ELb0ELb0ELb0ELb1ELb0ELb0ELb0EEEvNS_16Flash_fwd_paramsE,(.L_x_8230 - _ZN5flash24flash_fwd_splitkv_kernelI23Flash_fwd_kernel_traitsILi128ELi64ELi128ELi4ELb0ELb0EN7cutlass6half_tE19Flash_kernel_traitsILi128ELi64ELi128ELi4ES3_EELb1ELb0ELb0ELb0ELb1ELb0ELb0ELb0EEEvNS_16Flash_fwd_paramsE)
        .other          _ZN5flash24flash_fwd_splitkv_kernelI23Flash_fwd_kernel_traitsILi128ELi64ELi128ELi4ELb0ELb0EN7cutlass6half_tE19Flash_kernel_traitsILi128ELi64ELi128ELi4ES3_EELb1ELb0ELb0ELb0ELb1ELb0ELb0ELb0EEEvNS_16Flash_fwd_paramsE,@"STO_CUDA_ENTRY STV_DEFAULT"
_ZN5flash24flash_fwd_splitkv_kernelI23Flash_fwd_kernel_traitsILi128ELi64ELi128ELi4ELb0ELb0EN7cutlass6half_tE19Flash_kernel_traitsILi128ELi64ELi128ELi4ES3_EELb1ELb0ELb0ELb0ELb1ELb0ELb0ELb0EEEvNS_16Flash_fwd_paramsE:
.text._ZN5flash24flash_fwd_splitkv_kernelI23Flash_fwd_kernel_traitsILi128ELi64ELi128ELi4ELb0ELb0EN7cutlass6half_tE19Flash_kernel_traitsILi128ELi64ELi128ELi4ES3_EELb1ELb0ELb0ELb0ELb1ELb0ELb0ELb0EEEvNS_16Flash_fwd_paramsE:
        /* <DEDUP_REMOVED lines=33> */
.L_x_2320:
[----:B-1-34-:R-:W-:Y:S02]  /*0210*/  MOV R0, c[0x0][0x218] ;  /* 0x0000860000007a02 */ /* 0x01afe40000000f00 */
.L_x_2321:
[----:B------:R-:W-:-:S04]  /*0220*/  ISETP.NE.U32.AND P2, PT, RZ, c[0x0][0x258], PT ;  /* 0x00009600ff007a0c */ /* 0x000fc80003f45070 */
[----:B------:R-:W-:-:S13]  /*0230*/  ISETP.NE.AND.EX P2, PT, RZ, c[0x0][0x25c], PT, P2 ;  /* 0x00009700ff007a0c */ /* 0x000fda0003f45320 */
[----:B------:R-:W-:-:S06]  /*0240*/  @P2 IMAD.WIDE R6, R5, R8, c[0x0][0x258] ;  /* 0x0000960005062625 */ /* 0x000fcc00078e0208 */
[----:B------:R-:W2:Y:S01]  /*0250*/  @P2 LDG.E R7, [R6.64] ;  /* 0x0000000806072981 */ /* 0x000ea2000c1e1900 */
[----:B------:R-:W-:Y:S01]  /*0260*/  IMAD.SHL.U32 R130, R39, 0x40, RZ ;  /* 0x0000004027827824 */ /* 0x000fe200078e00ff */
[----:B------:R-:W-:-:S04]  /*0270*/  @!P2 ISETP.NE.U32.AND P1, PT, RZ, c[0x0][0x268], PT ;  /* 0x00009a00ff00aa0c */ /* 0x000fc80003f25070 */
[----:B------:R-:W-:Y:S02]  /*0280*/  ISETP.GT.AND P0, PT, R127, R130, PT ;  /* 0x000000827f00720c */ /* 0x000fe40003f04270 */
[----:B------:R-:W-:-:S04]  /*0290*/  @!P2 ISETP.NE.AND.EX P1, PT, RZ, c[0x0][0x26c], PT, P1 ;  /* 0x00009b00ff00aa0c */ /* 0x000fc80003f25310 */
[----:B-1----:R-:W-:Y:S01]  /*02a0*/  @!P2 SEL R3, RZ, c[0x0][0x21c], !P1 ;  /* 0x00008700ff03aa07 */ /* 0x002fe20004800000 */
[----:B--2--5:R-:W-:-:S03]  /*02b0*/  @P2 IMAD.IADD R126, R7, 0x1, -R4 ;  /* 0x00000001077e2824 */ /* 0x024fc600078e0a04 */
[----:B------:R-:W-:-:S03]  /*02c0*/  @!P2 IADD3 R126, R3, R0, -R4 ;  /* 0x00000000037ea210 */ /* 0x000fc60007ffe804 */
[----:B------:R-:W-:Y:S05]  /*02d0*/  @!P0 EXIT ;  /* 0x000000000000894d */ /* 0x000fea0003800000 */
[----:B------:R-:W-:Y:S01]  /*02e0*/  ULDC UR5, c[0x0][0x218] ;  /* 0x0000860000057ab9 */ /* 0x000fe20000000800 */
[----:B------:R-:W-:Y:S01]  /*02f0*/  IADD3 R3, -R127, 0xbf, R130 ;  /* 0x000000bf7f037810 */ /* 0x000fe20007ffe182 */
[----:B------:R-:W-:Y:S01]  /*0300*/  UIADD3 UR5, UR5, 0x7f, URZ ;  /* 0x0000007f05057890 */ /* 0x000fe2000fffe03f */
[----:B------:R-:W-:Y:S01]  /*0310*/  IADD3 R7, R126, 0x7f, RZ ;  /* 0x0000007f7e077810 */ /* 0x000fe20007ffe0ff */
[----:B------:R-:W1:Y:S01]  /*0320*/  S2R R6, SR_TID.X ;  /* 0x0000000000067919 */ /* 0x000e620000002100 */
[----:B------:R-:W-:Y:S01]  /*0330*/  IADD3 R3, R3, c[0x0][0x2e8], R126 ;  /* 0x0000ba0003037a10 */ /* 0x000fe20007ffe07e */
[----:B------:R-:W-:Y:S01]  /*0340*/  USHF.R.S32.HI UR4, URZ, 0x1f, UR5 ;  /* 0x0000001f3f047899 */ /* 0x000fe20008011405 */
[----:B------:R-:W-:Y:S02]  /*0350*/  SHF.R.S32.HI R2, RZ, 0x1f, R7 ;  /* 0x0000001fff027819 */ /* 0x000fe40000011407 */
[----:B------:R-:W-:Y:S01]  /*0360*/  SHF.R.S32.HI R0, RZ, 0x1f, R3 ;  /* 0x0000001fff007819 */ /* 0x000fe20000011403 */
[----:B------:R-:W-:Y:S01]  /*0370*/  ULEA.HI UR4, UR4, UR5, URZ, 0x7 ;  /* 0x0000000504047291 */ /* 0x000fe2000f8f383f */
[----:B------:R-:W-:-:S02]  /*0380*/  LEA.HI R2, R2, R7, RZ, 0x7 ;  /* 0x0000000702027211 */ /* 0x000fc400078f38ff */
[----:B------:R-:W-:Y:S01]  /*0390*/  LEA.HI R0, R0, R3, RZ, 0x7 ;  /* 0x0000000300007211 */ /* 0x000fe200078f38ff */
[----:B------:R-:W-:Y:S01]  /*03a0*/  USHF.R.S32.HI UR4, URZ, 0x7, UR4 ;  /* 0x000000073f047899 */ /* 0x000fe20008011404 */
[----:B------:R-:W-:Y:S02]  /*03b0*/  SHF.R.S32.HI R2, RZ, 0x7, R2 ;  /* 0x00000007ff027819 */ /* 0x000fe40000011402 */
[----:B------:R-:W-:-:S03]  /*03c0*/  SHF.R.S32.HI R0, RZ, 0x7, R0 ;  /* 0x00000007ff007819 */ /* 0x000fc60000011400 */
[----:B------:R-:W-:-:S04]  /*03d0*/  IMNMX R3, R2, UR4, PT ;  /* 0x0000000402037c17 */ /* 0x000fc8000b800200 */
[----:B------:R-:W-:-:S04]  /*03e0*/  IMNMX R2, R3, R0, PT ;  /* 0x0000000003027217 */ /* 0x000fc80003800200 */
[----:B------:R-:W-:-:S13]  /*03f0*/  ISETP.GT.AND P0, PT, R2, RZ, PT ;  /* 0x000000ff0200720c */ /* 0x000fda0003f04270 */
[----:B------:R-:W-:Y:S05]  /*0400*/  @P0 BRA `(.L_x_2322) ;  /* 0x0000072000000947 */ /* 0x000fea0003800000 */
[----:B-1----:R-:W-:Y:S01]  /*0410*/  SHF.R.S32.HI R3, RZ, 0x1f, R6 ;  /* 0x0000001fff037819 */ /* 0x002fe20000011406 */
[----:B------:R-:W-:Y:S01]  /*0420*/  BSSY B0, `(.L_x_2323) ;  /* 0x000002b000007945 */ /* 0x000fe20003800000 */
[----:B------:R-:W-:Y:S02]  /*0430*/  ISETP.NE.AND P0, PT, R226, -0x1, PT ;  /* 0xffffffffe200780c */ /* 0x000fe40003f05270 */
[-C--:B------:R-:W-:Y:S02]  /*0440*/  LEA.HI R2, R3, R6.reuse, RZ, 0x3 ;  /* 0x0000000603027211 */ /* 0x080fe400078f18ff */
[----:B------:R-:W-:Y:S02]  /*0450*/  SHF.R.S32.HI R0, RZ, 0x1f, R130 ;  /* 0x0000001fff007819 */ /* 0x000fe40000011482 */
[----:B------:R-:W-:Y:S02]  /*0460*/  LOP3.LUT R3, R2, 0x1ffffff8, RZ, 0xc0, !PT ;  /* 0x1ffffff802037812 */ /* 0x000fe400078ec0ff */
[----:B------:R-:W-:Y:S01]  /*0470*/  IADD3 R127, -R130, R127, RZ ;  /* 0x0000007f827f7210 */ /* 0x000fe20007ffe1ff */
[----:B------:R-:W-:Y:S01]  /*0480*/  IMAD R7, R0, c[0x0][0x1e8], RZ ;  /* 0x00007a0000077a24 */ /* 0x000fe200078e02ff */
[----:B------:R-:W-:-:S02]  /*0490*/  IADD3 R8, -R3, R6, RZ ;  /* 0x0000000603087210 */ /* 0x000fc40007ffe1ff */
[----:B------:R-:W-:Y:S01]  /*04a0*/  SHF.R.S32.HI R2, RZ, 0x3, R2 ;  /* 0x00000003ff027819 */ /* 0x000fe20000011402 */
[----:B------:R-:W-:Y:S01]  /*04b0*/  @P0 IMAD.WIDE.U32 R12, R226, c[0x0][0x1e8], RZ ;  /* 0x00007a00e20c0a25 */ /* 0x000fe200078e00ff */
[----:B------:R-:W-:Y:S02]  /*04c0*/  @!P0 SHF.R.S32.HI R10, RZ, 0x1f, R5 ;  /* 0x0000001fff0a8819 */ /* 0x000fe40000011405 */
[----:B------:R-:W-:Y:S01]  /*04d0*/  SHF.L.U32 R8, R8, 0x3, RZ ;  /* 0x0000000308087819 */ /* 0x000fe200000006ff */
[----:B------:R-:W-:Y:S01]  /*04e0*/  @P0 IMAD R226, R226, c[0x0][0x1ec], R13 ;  /* 0x00007b00e2e20a24 */ /* 0x000fe200078e020d */
[----:B------:R-:W-:Y:S01]  /*04f0*/  SHF.R.S32.HI R0, RZ, 0x1f, R32 ;  /* 0x0000001fff007819 */ /* 0x000fe20000011420 */
[----:B------:R-:W-:Y:S01]  /*0500*/  @P0 IMAD.MOV.U32 R4, RZ, RZ, R12 ;  /* 0x000000ffff040224 */ /* 0x000fe200078e000c */
[----:B------:R-:W-:Y:S01]  /*0510*/  SHF.R.S32.HI R9, RZ, 0x1f, R8 ;  /* 0x0000001fff097819 */ /* 0x000fe20000011408 */
[----:B------:R-:W-:Y:S02]  /*0520*/  @!P0 IMAD R10, R10, c[0x0][0x1e0], RZ ;  /* 0x000078000a0a8a24 */ /* 0x000fe400078e02ff */
[----:B------:R-:W-:-:S04]  /*0530*/  @!P0 IMAD.WIDE.U32 R12, R5, c[0x0][0x1e0], RZ ;  /* 0x00007800050c8a25 */ /* 0x000fc800078e00ff */
[----:B------:R-:W-:Y:S01]  /*0540*/  @!P0 IMAD R3, R5, c[0x0][0x1e4], R10 ;  /* 0x0000790005038a24 */ /* 0x000fe200078e020a */
[----:B------:R-:W-:Y:S01]  /*0550*/  @!P0 MOV R4, R12 ;  /* 0x0000000c00048202 */ /* 0x000fe20000000f00 */
[----:B------:R-:W-:-:S04]  /*0560*/  IMAD.WIDE.U32 R8, R130, c[0x0][0x1e8], R8 ;  /* 0x00007a0082087a25 */ /* 0x000fc800078e0008 */
[----:B------:R-:W-:Y:S01]  /*0570*/  @!P0 IMAD.IADD R226, R13, 0x1, R3 ;  /* 0x000000010de28824 */ /* 0x000fe200078e0203 */
[----:B------:R-:W-:Y:S01]  /*0580*/  IADD3 R8, P0, R4, R8, RZ ;  /* 0x0000000804087210 */ /* 0x000fe20007f1e0ff */
[----:B------:R-:W-:Y:S01]  /*0590*/  IMAD R7, R130, c[0x0][0x1ec], R7 ;  /* 0x00007b0082077a24 */ /* 0x000fe200078e0207 */
[----:B------:R-:W-:Y:S01]  /*05a0*/  SHF.R.S32.HI R4, RZ, 0x1f, R2 ;  /* 0x0000001fff047819 */ /* 0x000fe20000011402 */
[----:B------:R-:W-:Y:S02]  /*05b0*/  IMAD R3, R0, c[0x0][0x1f0], RZ ;  /* 0x00007c0000037a24 */ /* 0x000fe400078e02ff */
[----:B------:R-:W-:Y:S01]  /*05c0*/  IMAD R5, R5, c[0x0][0x1c0], R32 ;  /* 0x0000700005057a24 */ /* 0x000fe200078e0220 */
[----:B------:R-:W-:Y:S01]  /*05d0*/  IADD3.X R9, R226, R9, R7, P0, !PT ;  /* 0x00000009e2097210 */ /* 0x000fe200007fe407 */
[----:B------:R-:W-:Y:S01]  /*05e0*/  IMAD R3, R32, c[0x0][0x1f4], R3 ;  /* 0x00007d0020037a24 */ /* 0x000fe200078e0203 */
[----:B------:R-:W-:Y:S01]  /*05f0*/  ISETP.GE.AND P0, PT, R2, R127, PT ;  /* 0x0000007f0200720c */ /* 0x000fe20003f06270 */
[----:B------:R-:W-:-:S02]  /*0600*/  IMAD R5, R5, c[0x0][0x214], R130 ;  /* 0x0000850005057a24 */ /* 0x000fc400078e0282 */
[----:B------:R-:W-:-:S04]  /*0610*/  IMAD.WIDE.U32 R32, R32, c[0x0][0x1f0], R8 ;  /* 0x00007c0020207a25 */ /* 0x000fc800078e0008 */
[----:B------:R-:W-:-:S06]  /*0620*/  IMAD.IADD R15, R33, 0x1, R3 ;  /* 0x00000001210f7824 */ /* 0x000fcc00078e0203 */
[----:B------:R-:W-:Y:S05]  /*0630*/  @P0 BRA `(.L_x_2324) ;  /* 0x0000009000000947 */ /* 0x000fea0003800000 */
[----:B------:R-:W-:Y:S01]  /*0640*/  MOV R14, R32 ;  /* 0x00000020000e7202 */ /* 0x000fe20000000f00 */
[----:B------:R-:W-:-:S04]  /*0650*/  IMAD R3, R4, c[0x0][0x1e8], RZ ;  /* 0x00007a0004037a24 */ /* 0x000fc800078e02ff */
[----:B------:R-:W-:-:S04]  /*0660*/  IMAD.WIDE.U32 R8, R2, c[0x0][0x1e8], R14 ;  /* 0x00007a0002087a25 */ /* 0x000fc800078e000e */
[----:B------:R-:W-:Y:S01]  /*0670*/  IMAD R0, R2, c[0x0][0x1ec], R3 ;  /* 0x00007b0002007a24 */ /* 0x000fe200078e0203 */
[----:B------:R-:W-:-:S04]  /*0680*/  LEA R10, P0, R8, c[0x0][0x1d0], 0x1 ;  /* 0x00007400080a7a11 */ /* 0x000fc800078008ff */
[----:B------:R-:W-:-:S04]  /*0690*/  IADD3 R0, R9, R0, RZ ;  /* 0x0000000009007210 */ /* 0x000fc80007ffe0ff */
[----:B------:R-:W-:-:S05]  /*06a0*/  LEA.HI.X R11, R8, c[0x0][0x1d4], R0, 0x1, P0 ;  /* 0x00007500080b7a11 */ /* 0x000fca00000f0c00 */
[----:B------:R1:W-:Y:S04]  /*06b0*/  STG.E.128 [R10.64], RZ ;  /* 0x000000ff0a007986 */ /* 0x0003e8000c101d08 */
[----:B------:R1:W-:Y:S02]  /*06c0*/  STG.E.128 [R10.64+0x80], RZ ;  /* 0x000080ff0a007986 */ /* 0x0003e4000c101d08 */
.L_x_2324:
[----:B------:R-:W-:Y:S05]  /*06d0*/  BSYNC B0 ;  /* 0x0000000000007941 */ /* 0x000fea0003800000 */
.L_x_2323:
[----:B-1----:R-:W-:Y:S01]  /*06e0*/  IADD3 R10, R2, 0x10, RZ ;  /* 0x00000010020a7810 */ /* 0x002fe20007ffe0ff */
[----:B------:R-:W-:Y:S03]  /*06f0*/  BSSY B0, `(.L_x_2325) ;  /* 0x000000f000007945 */ /* 0x000fe60003800000 */
[----:B------:R-:W-:-:S13]  /*0700*/  ISETP.GE.AND P0, PT, R10, R127, PT ;  /* 0x0000007f0a00720c */ /* 0x000fda0003f06270 */
[----:B------:R-:W-:Y:S05]  /*0710*/  @P0 BRA `(.L_x_2326) ;  /* 0x000000c000000947 */ /* 0x000fea0003800000 */
[----:B------:R-:W-:Y:S01]  /*0720*/  IADD3 R3, P0, R2, 0x10, RZ ;  /* 0x0000001002037810 */ /* 0x000fe20007f1e0ff */
[----:B------:R-:W-:Y:S01]  /*0730*/  IMAD.MOV.U32 R8, RZ, RZ, R32 ;  /* 0x000000ffff087224 */ /* 0x000fe200078e0020 */
[----:B------:R-:W-:-:S03]  /*0740*/  MOV R9, R15 ;  /* 0x0000000f00097202 */ /* 0x000fc60000000f00 */
[----:B------:R-:W-:Y:S02]  /*0750*/  IMAD.X R0, RZ, RZ, R4, P0 ;  /* 0x000000ffff007224 */ /* 0x000fe400000e0604 */
[----:B------:R-:W-:-:S04]  /*0760*/  IMAD.WIDE.U32 R8, R3, c[0x0][0x1e8], R8 ;  /* 0x00007a0003087a25 */ /* 0x000fc800078e0008 */
[----:B------:R-:W-:Y:S01]  /*0770*/  IMAD R0, R0, c[0x0][0x1e8], RZ ;  /* 0x00007a0000007a24 */ /* 0x000fe200078e02ff */
[----:B------:R-:W-:-:S03]  /*0780*/  LEA R12, P0, R8, c[0x0][0x1d0], 0x1 ;  /* 0x00007400080c7a11 */ /* 0x000fc600078008ff */
[----:B------:R-:W-:-:S05]  /*0790*/  IMAD R0, R3, c[0x0][0x1ec], R0 ;  /* 0x00007b0003007a24 */ /* 0x000fca00078e0200 */
[----:B------:R-:W-:-:S04]  /*07a0*/  IADD3 R3, R9, R0, RZ ;  /* 0x0000000009037210 */ /* 0x000fc80007ffe0ff */
[----:B------:R-:W-:-:S05]  /*07b0*/  LEA.HI.X R13, R8, c[0x0][0x1d4], R3, 0x1, P0 ;  /* 0x00007500080d7a11 */ /* 0x000fca00000f0c03 */
[----:B------:R1:W-:Y:S04]  /*07c0*/  STG.E.128 [R12.64], RZ ;  /* 0x000000ff0c007986 */ /* 0x0003e8000c101d08 */
[----:B------:R1:W-:Y:S02]  /*07d0*/  STG.E.128 [R12.64+0x80], RZ ;  /* 0x000080ff0c007986 */ /* 0x0003e4000c101d08 */
.L_x_2326:
[----:B------:R-:W-:Y:S05]  /*07e0*/  BSYNC B0 ;  /* 0x0000000000007941 */ /* 0x000fea0003800000 */
.L_x_2325:
[----:B------:R-:W-:Y:S01]  /*07f0*/  IADD3 R8, R2, 0x20, RZ ;  /* 0x0000002002087810 */ /* 0x000fe20007ffe0ff */
[----:B------:R-:W-:Y:S03]  /*0800*/  BSSY B0, `(.L_x_2327) ;  /* 0x000000f000007945 */ /* 0x000fe60003800000 */
[----:B------:R-:W-:-:S13]  /*0810*/  ISETP.GE.AND P0, PT, R8, R127, PT ;  /* 0x0000007f0800720c */ /* 0x000fda0003f06270 */
[----:B------:R-:W-:Y:S05]  /*0820*/  @P0 BRA `(.L_x_2328) ;  /* 0x000000c000000947 */ /* 0x000fea0003800000 */
[----:B------:R-:W-:Y:S01]  /*0830*/  IADD3 R3, P0, R2, 0x20, RZ ;  /* 0x0000002002037810 */ /* 0x000fe20007f1e0ff */
[----:B-1----:R-:W-:Y:S01]  /*0840*/  IMAD.MOV.U32 R12, RZ, RZ, R32 ;  /* 0x000000ffff0c7224 */ /* 0x002fe200078e0020 */
        /* <DEDUP_REMOVED lines=10> */
.L_x_2328:
[----:B------:R-:W-:Y:S05]  /*08f0*/  BSYNC B0 ;  /* 0x0000000000007941 */ /* 0x000fea0003800000 */
.L_x_2327:
[----:B-1----:R-:W-:Y:S01]  /*0900*/  IADD3 R12, R2, 0x30, RZ ;  /* 0x00000030020c7810 */ /* 0x002fe20007ffe0ff */
[----:B------:R-:W-:Y:S03]  /*0910*/  BSSY B0, `(.L_x_2329) ;  /* 0x000000e000007945 */ /* 0x000fe60003800000 */
[----:B------:R-:W-:-:S13]  /*0920*/  ISETP.GE.AND P0, PT, R12, R127, PT ;  /* 0x0000007f0c00720c */ /* 0x000fda0003f06270 */
[----:B------:R-:W-:Y:S05]  /*0930*/  @P0 BRA `(.L_x_2330) ;  /* 0x000000b000000947 */ /* 0x000fea0003800000 */
[----:B------:R-:W-:Y:S02]  /*0940*/  IADD3 R3, P0, R2, 0x30, RZ ;  /* 0x0000003002037810 */ /* 0x000fe40007f1e0ff */
[----:B------:R-:W-:Y:S02]  /*0950*/  MOV R14, R32 ;  /* 0x00000020000e7202 */ /* 0x000fe40000000f00 */
[----:B------:R-:W-:-:S03]  /*0960*/  IADD3.X R0, RZ, R4, RZ, P0, !PT ;  /* 0x00000004ff007210 */ /* 0x000fc600007fe4ff */
        /* <DEDUP_REMOVED lines=8> */
.L_x_2330:
[----:B------:R-:W-:Y:S05]  /*09f0*/  BSYNC B0 ;  /* 0x0000000000007941 */ /* 0x000fea0003800000 */
.L_x_2329:
[----:B------:R-:W-:-:S04]  /*0a00*/  LOP3.LUT P4, RZ, R6, 0x7, RZ, 0xc0, !PT ;  /* 0x0000000706ff7812 */ /* 0x000fc8000788c0ff */
[-C--:B------:R-:W-:Y:S02]  /*0a10*/  ISETP.GE.OR P3, PT, R2, R127.reuse, P4 ;  /* 0x0000007f0200720c */ /* 0x080fe40002766670 */
[-C--:B------:R-:W-:Y:S02]  /*0a20*/  ISETP.GE.OR P2, PT, R10, R127.reuse, P4 ;  /* 0x0000007f0a00720c */ /* 0x080fe40002746670 */
[-C--:B------:R-:W-:Y:S02]  /*0a30*/  ISETP.GE.OR P1, PT, R8, R127.reuse, P4 ;  /* 0x0000007f0800720c */ /* 0x080fe40002726670 */
[C---:B------:R-:W-:Y:S02]  /*0a40*/  IADD3 R2, P0, R5.reuse, R2, RZ ;  /* 0x0000000205027210 */ /* 0x040fe40007f1e0ff */
[----:B------:R-:W-:Y:S02]  /*0a50*/  ISETP.GE.OR P4, PT, R12, R127, P4 ;  /* 0x0000007f0c00720c */ /* 0x000fe40002786670 */
[----:B------:R-:W-:-:S02]  /*0a60*/  LEA.HI.X.SX32 R5, R5, R4, 0x1, P0 ;  /* 0x0000000405057211 */ /* 0x000fc400000f0eff */
[----:B------:R-:W-:Y:S01]  /*0a70*/  LEA R4, P0, R2, c[0x0][0x200], 0x2 ;  /* 0x0000800002047a11 */ /* 0x000fe200078010ff */
[----:B------:R-:W-:-:S03]  /*0a80*/  @!P3 IMAD.MOV.U32 R3, RZ, RZ, 0x7f800000 ;  /* 0x7f800000ff03b424 */ /* 0x000fc600078e00ff */
[----:B------:R-:W-:Y:S01]  /*0a90*/  LEA.HI.X R5, R2, c[0x0][0x204], R5, 0x2, P0 ;  /* 0x0000810002057a11 */ /* 0x000fe200000f1405 */
[----:B------:R-:W-:Y:S02]  /*0aa0*/  @!P2 IMAD.MOV.U32 R2, RZ, RZ, 0x7f800000 ;  /* 0x7f800000ff02a424 */ /* 0x000fe400078e00ff */
[----:B------:R-:W-:Y:S02]  /*0ab0*/  @!P1 IMAD.MOV.U32 R0, RZ, RZ, 0x7f800000 ;  /* 0x7f800000ff009424 */ /* 0x000fe400078e00ff */
[----:B------:R2:W-:Y:S04]  /*0ac0*/  @!P3 STG.E [R4.64], R3 ;  /* 0x000000030400b986 */ /* 0x0005e8000c101908 */
[----:B------:R2:W-:Y:S04]  /*0ad0*/  @!P2 STG.E [R4.64+0x40], R2 ;  /* 0x000040020400a986 */ /* 0x0005e8000c101908 */
[----:B------:R2:W-:Y:S01]  /*0ae0*/  @!P1 STG.E [R4.64+0x80], R0 ;  /* 0x0000800004009986 */ /* 0x0005e2000c101908 */
[----:B------:R-:W-:Y:S05]  /*0af0*/  @P4 EXIT ;  /* 0x000000000000494d */ /* 0x000fea0003800000 */
[----:B--2---:R-:W-:-:S05]  /*0b00*/  MOV R3, 0x7f800000 ;  /* 0x7f80000000037802 */ /* 0x004fca0000000f00 */
[----:B------:R-:W-:Y:S01]  /*0b10*/  STG.E [R4.64+0xc0], R3 ;  /* 0x0000c00304007986 */ /* 0x000fe2000c101908 */
[----:B------:R-:W-:Y:S05]  /*0b20*/  EXIT ;  /* 0x000000000000794d */ /* 0x000fea0003800000 */
.L_x_2322:
[----:B-1----:R-:W-:Y:S01]  /*0b30*/  ISETP.NE.U32.AND P0, PT, RZ, c[0x0][0x2b8], PT ;  /* 0x0000ae00ff007a0c */ /* 0x002fe20003f05070 */
[----:B------:R-:W-:Y:S01]  /*0b40*/  IMAD.MOV.U32 R0, RZ, RZ, R5 ;  /* 0x000000ffff007224 */ /* 0x000fe200078e0005 */
[----:B------:R-:W-:Y:S02]  /*0b50*/  ISETP.NE.U32.AND P2, PT, RZ, c[0x0][0x2c0], PT ;  /* 0x0000b000ff007a0c */ /* 0x000fe40003f45070 */
[----:B------:R-:W-:Y:S02]  /*0b60*/  ISETP.NE.AND.EX P0, PT, RZ, c[0x0][0x2bc], PT, P0 ;  /* 0x0000af00ff007a0c */ /* 0x000fe40003f05300 */
[----:B------:R-:W-:-:S11]  /*0b70*/  ISETP.NE.AND.EX P2, PT, RZ, c[0x0][0x2c4], PT, P2 ;  /* 0x0000b100ff007a0c */ /* 0x000fd60003f45320 */
[C---:B------:R-:W-:Y:S02]  /*0b80*/  @P0 IMAD.WIDE R12, R5.reuse, R8, c[0x0][0x2b8] ;  /* 0x0000ae00050c0625 */ /* 0x040fe400078e0208 */
[----:B------:R-:W-:Y:S02]  /*0b90*/  @P2 SHF.R.S32.HI R8, RZ, 0x1f, R5 ;  /* 0x0000001fff082819 */ /* 0x000fe40000011405 */
[C---:B------:R-:W-:Y:S01]  /*0ba0*/  @P2 IMAD.WIDE.U32 R10, R5.reuse, c[0x0][0x2c8], RZ ;  /* 0x0000b200050a2a25 */ /* 0x040fe200078e00ff */
[----:B------:R-:W-:Y:S01]  /*0bb0*/  CS2R R234, SRZ ;  /* 0x0000000000ea7805 */ /* 0x000fe2000001ff00 */
[----:B------:R1:W5:Y:S01]  /*0bc0*/  @P0 LDG.E R0, [R12.64] ;  /* 0x000000080c000981 */ /* 0x000362000c1e1900 */
[----:B------:R-:W-:Y:S01]  /*0bd0*/  PLOP3.LUT P0, PT, PT, PT, PT, 0x8, 0x0 ;  /* 0x000000000000781c */ /* 0x000fe20003f0e170 */
[----:B------:R-:W-:Y:S01]  /*0be0*/  @P2 IMAD R8, R8, c[0x0][0x2c8], RZ ;  /* 0x0000b20008082a24 */ /* 0x000fe200078e02ff */
[----:B------:R-:W-:Y:S02]  /*0bf0*/  @P2 LEA R234, P1, R10, c[0x0][0x2c0], 0x2 ;  /* 0x0000b0000aea2a11 */ /* 0x000fe400078210ff */
[----:B------:R-:W-:Y:S01]  /*0c00*/  IABS R37, c[0x0][0x2d0] ;  /* 0x0000b40000257a13 */ /* 0x000fe20000000000 */
[----:B------:R-:W-:-:S04]  /*0c10*/  @P2 IMAD R3, R5, c[0x0][0x2cc], R8 ;  /* 0x0000b30005032a24 */ /* 0x000fc800078e0208 */
[----:B------:R-:W-:-:S05]  /*0c20*/  @P2 IMAD.IADD R3, R11, 0x1, R3 ;  /* 0x000000010b032824 */ /* 0x000fca00078e0203 */
[----:B------:R-:W-:-:S04]  /*0c30*/  @P2 SHF.L.U64.HI R3, R10, 0x2, R3 ;  /* 0x000000020a032819 */ /* 0x000fc80000010203 */
[----:B------:R-:W-:Y:S02]  /*0c40*/  @P2 IADD3.X R235, R3, c[0x0][0x2c4], RZ, P1, !PT ;  /* 0x0000b10003eb2a10 */ /* 0x000fe40000ffe4ff */
[----:B------:R-:W-:-:S04]  /*0c50*/  @P2 ISETP.NE.U32.AND P1, PT, R234, RZ, PT ;  /* 0x000000ffea00220c */ /* 0x000fc80003f25070 */
[----:B------:R-:W-:-:S13]  /*0c60*/  @P2 ISETP.NE.AND.EX P0, PT, R235, RZ, PT, P1 ;  /* 0x000000ffeb00220c */ /* 0x000fda0003f05310 */
[----:B------:R-:W-:Y:S05]  /*0c70*/  @!P0 BRA `(.L_x_2331) ;  /* 0x0000048000008947 */ /* 0x000fea0003800000 */
[----:B-1----:R-:W1:Y:S01]  /*0c80*/  I2F.RP R7, R37 ;  /* 0x0000002500077306 */ /* 0x002e620000209400 */
[----:B------:R-:W-:-:S07]  /*0c90*/  LEA R11, R2, 0xffffff80, 0x7 ;  /* 0xffffff80020b7811 */ /* 0x000fce00078e38ff */
[----:B-1----:R-:W1:Y:S02]  /*0ca0*/  MUFU.RCP R8, R7 ;  /* 0x0000000700087308 */ /* 0x002e640000001000 */
[----:B-1----:R-:W-:-:S06]  /*0cb0*/  IADD3 R8, R8, 0xffffffe, RZ ;  /* 0x0ffffffe08087810 */ /* 0x002fcc0007ffe0ff */
[----:B------:R-:W1:Y:S02]  /*0cc0*/  F2I.FTZ.U32.TRUNC.NTZ R9, R8 ;  /* 0x0000000800097305 */ /* 0x000e64000021f000 */
[----:B-1---5:R-:W-:Y:S02]  /*0cd0*/  IMAD.MOV R0, RZ, RZ, -R9 ;  /* 0x000000ffff007224 */ /* 0x022fe400078e0a09 */
        /* <DEDUP_REMOVED lines=47> */
[----:B------:R-:W-:-:S04]  /*0fd0*/  @!P2 LOP3.LUT R13, RZ, c[0x0][0x1c8], RZ, 0x33, !PT ;  /* 0x00007200ff0daa12 */ /* 0x000fc800078e33ff */
[----:B------:R-:W-:Y:S02]  /*0fe0*/  SHF.R.S32.HI R8, RZ, 0x1f, R13 ;  /* 0x0000001fff087819 */ /* 0x000fe4000001140d */
[----:B--2---:R-:W-:Y:S01]  /*0ff0*/  SHF.R.S32.HI R9, RZ, 0x1f, R20 ;  /* 0x0000001fff097819 */ /* 0x004fe20000011414 */
[----:B------:R-:W-:-:S04]  /*1000*/  IMAD.WIDE.U32 R14, R20, c[0x0][0x180], RZ ;  /* 0x00006000140e7a25 */ /* 0x000fc800078e00ff */
[C---:B------:R-:W-:Y:S02]  /*1010*/  IMAD R3, R9.reuse, c[0x0][0x180], RZ ;  /* 0x0000600009037a24 */ /* 0x040fe400078e02ff */
[----:B------:R-:W-:Y:S02]  /*1020*/  IMAD R9, R9, c[0x0][0x188], RZ ;  /* 0x0000620009097a24 */ /* 0x000fe400078e02ff */
[C---:B------:R-:W-:Y:S02]  /*1030*/  IMAD R3, R20.reuse, c[0x0][0x184], R3 ;  /* 0x0000610014037a24 */ /* 0x040fe400078e0203 */
[----:B------:R-:W-:Y:S02]  /*1040*/  IMAD R9, R20, c[0x0][0x18c], R9 ;  /* 0x0000630014097a24 */ /* 0x000fe400078e0209 */
[----:B------:R-:W-:Y:S02]  /*1050*/  IMAD.IADD R15, R15, 0x1, R3 ;  /* 0x000000010f0f7824 */ /* 0x000fe400078e0203 */
[----:B------:R-:W-:-:S02]  /*1060*/  IMAD R3, R11, c[0x0][0x19c], R0 ;  /* 0x000067000b037a24 */ /* 0x000fc400078e0200 */
[----:B------:R-:W-:-:S04]  /*1070*/  IMAD.WIDE.U32 R26, R11, c[0x0][0x198], R14 ;  /* 0x000066000b1a7a25 */ /* 0x000fc800078e000e */
[----:B------:R-:W-:Y:S01]  /*1080*/  IMAD R0, R8, c[0x0][0x1b0], RZ ;  /* 0x00006c0008007a24 */ /* 0x000fe200078e02ff */
[----:B------:R-:W-:Y:S01]  /*1090*/  IADD3 R27, R27, R3, RZ ;  /* 0x000000031b1b7210 */ /* 0x000fe20007ffe0ff */
[----:B------:R-:W-:-:S04]  /*10a0*/  IMAD.WIDE.U32 R20, R20, c[0x0][0x188], RZ ;  /* 0x0000620014147a25 */ /* 0x000fc800078e00ff */
[C---:B------:R-:W-:Y:S02]  /*10b0*/  IMAD R3, R13.reuse, c[0x0][0x1b4], R0 ;  /* 0x00006d000d037a24 */ /* 0x040fe400078e0200 */
[----:B------:R-:W-:-:S04]  /*10c0*/  IMAD.WIDE.U32 R26, R13, c[0x0][0x1b0], R26 ;  /* 0x00006c000d1a7a25 */ /* 0x000fc800078e001a */
[----:B------:R-:W-:Y:S01]  /*10d0*/  IMAD.IADD R9, R21, 0x1, R9 ;  /* 0x0000000115097824 */ /* 0x000fe200078e0209 */
[----:B------:R-:W-:Y:S01]  /*10e0*/  IADD3 R3, R27, R3, RZ ;  /* 0x000000031b037210 */ /* 0x000fe20007ffe0ff */
[----:B------:R-:W-:Y:S05]  /*10f0*/  BRA `(.L_x_2332) ;  /* 0x0000041000007947 */ /* 0x000fea0003800000 */
.L_x_2331:
[----:B-1----:R-:W-:-:S13]  /*1100*/  ISETP.NE.AND P4, PT, R9, -0x1, PT ;  /* 0xffffffff0900780c */ /* 0x002fda0003f85270 */
[----:B------:R-:W-:-:S05]  /*1110*/  @P4 IADD3 R3, R4, R9, RZ ;  /* 0x0000000904034210 */ /* 0x000fca0007ffe0ff */
[----:B------:R-:W-:-:S04]  /*1120*/  @P4 IMAD.WIDE.U32 R10, R3, c[0x0][0x198], RZ ;  /* 0x00006600030a4a25 */ /* 0x000fc800078e00ff */
[----:B------:R-:W-:Y:S01]  /*1130*/  @P4 IMAD R3, R3, c[0x0][0x19c], R11 ;  /* 0x0000670003034a24 */ /* 0x000fe200078e020b */
        /* <DEDUP_REMOVED lines=11> */
.L_x_2333:
[----:B------:R-:W-:Y:S01]  /*11f0*/  IABS R11, c[0x0][0x1c8] ;  /* 0x00007200000b7a13 */ /* 0x000fe20000000000 */
[----:B------:R-:W-:Y:S01]  /*1200*/  @P4 IMAD.IADD R9, R4, 0x1, R9 ;  /* 0x0000000104094824 */ /* 0x000fe200078e0209 */
[----:B------:R-:W-:Y:S02]  /*1210*/  MOV R15, R3 ;  /* 0x00000003000f7202 */ /* 0x000fe40000000f00 */
[----:B------:R-:W1:Y:S01]  /*1220*/  I2F.RP R14, R11 ;  /* 0x0000000b000e7306 */ /* 0x000e620000209400 */
[----:B------:R-:W-:-:S04]  /*1230*/  @P4 IMAD.WIDE.U32 R20, R9, c[0x0][0x1a0], RZ ;  /* 0x0000680009144a25 */ /* 0x000fc800078e00ff */
[----:B------:R-:W-:-:S03]  /*1240*/  @P4 IMAD R9, R9, c[0x0][0x1a4], R21 ;  /* 0x0000690009094a24 */ /* 0x000fc600078e0215 */
[----:B-1----:R-:W1:Y:S02]  /*1250*/  MUFU.RCP R12, R14 ;  /* 0x0000000e000c7308 */ /* 0x002e640000001000 */
[----:B-1----:R-:W-:Y:S01]  /*1260*/  IADD3 R12, R12, 0xffffffe, RZ ;  /* 0x0ffffffe0c0c7810 */ /* 0x002fe20007ffe0ff */
[----:B------:R-:W-:-:S05]  /*1270*/  IMAD.MOV.U32 R14, RZ, RZ, R10 ;  /* 0x000000ffff0e7224 */ /* 0x000fca00078e000a */
[----:B------:R-:W1:Y:S02]  /*1280*/  F2I.FTZ.U32.TRUNC.NTZ R13, R12 ;  /* 0x0000000c000d7305 */ /* 0x000e64000021f000 */
[----:B-1----:R-:W-:Y:S02]  /*1290*/  IMAD.MOV R7, RZ, RZ, -R13 ;  /* 0x000000ffff077224 */ /* 0x002fe400078e0a0d */
[----:B------:R-:W-:Y:S02]  /*12a0*/  IMAD.MOV.U32 R12, RZ, RZ, RZ ;  /* 0x000000ffff0c7224 */ /* 0x000fe400078e00ff */
[----:B------:R-:W-:Y:S01]  /*12b0*/  IMAD R8, R7, R11, RZ ;  /* 0x0000000b07087224 */ /* 0x000fe200078e02ff */
[----:B------:R-:W-:-:S03]  /*12c0*/  IABS R7, R32 ;  /* 0x0000002000077213 */ /* 0x000fc60000000000 */
[----:B------:R-:W-:-:S06]  /*12d0*/  IMAD.HI.U32 R8, R13, R8, R12 ;  /* 0x000000080d087227 */ /* 0x000fcc00078e000c */
[----:B------:R-:W-:-:S05]  /*12e0*/  IMAD.HI.U32 R13, R8, R7, RZ ;  /* 0x00000007080d7227 */ /* 0x000fca00078e00ff */
[----:B------:R-:W-:-:S05]  /*12f0*/  IADD3 R8, -R13, RZ, RZ ;  /* 0x000000ff0d087210 */ /* 0x000fca0007ffe1ff */
[----:B------:R-:W-:Y:S01]  /*1300*/  IMAD R8, R11, R8, R7 ;  /* 0x000000080b087224 */ /* 0x000fe200078e0207 */
[----:B------:R-:W-:-:S04]  /*1310*/  LOP3.LUT R7, R32, c[0x0][0x1c8], RZ, 0x3c, !PT ;  /* 0x0000720020077a12 */ /* 0x000fc800078e3cff */
[----:B------:R-:W-:Y:S02]  /*1320*/  ISETP.GT.U32.AND P1, PT, R11, R8, PT ;  /* 0x000000080b00720c */ /* 0x000fe40003f24070 */
[----:B------:R-:W-:-:S11]  /*1330*/  ISETP.GE.AND P2, PT, R7, RZ, PT ;  /* 0x000000ff0700720c */ /* 0x000fd60003f46270 */
[----:B------:R-:W-:Y:S01]  /*1340*/  @!P1 IMAD.IADD R8, R8, 0x1, -R11 ;  /* 0x0000000108089824 */ /* 0x000fe200078e0a0b */
[----:B------:R-:W-:Y:S02]  /*1350*/  @!P1 IADD3 R13, R13, 0x1, RZ ;  /* 0x000000010d0d9810 */ /* 0x000fe40007ffe0ff */
[----:B------:R-:W-:Y:S02]  /*1360*/  ISETP.NE.AND P1, PT, RZ, c[0x0][0x1c8], PT ;  /* 0x00007200ff007a0c */ /* 0x000fe40003f25270 */
[----:B------:R-:W-:Y:S02]  /*1370*/  ISETP.GE.U32.AND P3, PT, R8, R11, PT ;  /* 0x0000000b0800720c */ /* 0x000fe40003f66070 */
[----:B------:R-:W-:-:S04]  /*1380*/  LEA R11, R2, 0xffffff80, 0x7 ;  /* 0xffffff80020b7811 */ /* 0x000fc800078e38ff */
[----:B------:R-:W-:Y:S01]  /*1390*/  SHF.R.S32.HI R7, RZ, 0x1f, R11 ;  /* 0x0000001fff077819 */ /* 0x000fe2000001140b */
[----:B------:R-:W-:-:S04]  /*13a0*/  IMAD.WIDE.U32 R14, R11, c[0x0][0x198], R14 ;  /* 0x000066000b0e7a25 */ /* 0x000fc800078e000e */
[----:B------:R-:W-:Y:S02]  /*13b0*/  IMAD R8, R7, c[0x0][0x198], RZ ;  /* 0x0000660007087a24 */ /* 0x000fe400078e02ff */
[----:B------:R-:W-:Y:S02]  /*13c0*/  @P3 IADD3 R13, R13, 0x1, RZ ;  /* 0x000000010d0d3810 */ /* 0x000fe40007ffe0ff */
[----:B------:R-:W-:Y:S02]  /*13d0*/  IMAD R3, R11, c[0x0][0x19c], R8 ;  /* 0x000067000b037a24 */ /* 0x000fe400078e0208 */
[----:B------:R-:W-:Y:S02]  /*13e0*/  @!P2 IADD3 R13, -R13, RZ, RZ ;  /* 0x000000ff0d0da210 */ /* 0x000fe40007ffe1ff */
[----:B------:R-:W-:Y:S02]  /*13f0*/  @!P1 LOP3.LUT R13, RZ, c[0x0][0x1c8], RZ, 0x33, !PT ;  /* 0x00007200ff0d9a12 */ /* 0x000fe400078e33ff */
[----:B------:R-:W-:-:S02]  /*1400*/  IADD3 R15, R15, R3, RZ ;  /* 0x000000030f0f7210 */ /* 0x000fc40007ffe0ff */
[----:B------:R-:W-:-:S03]  /*1410*/  SHF.R.S32.HI R8, RZ, 0x1f, R13 ;  /* 0x0000001fff087819 */ /* 0x000fc6000001140d */
        /* <DEDUP_REMOVED lines=15> */
.L_x_2332:
[----:B------:R-:W-:Y:S01]  /*1510*/  ISETP.NE.AND P1, PT, R226, -0x1, PT ;  /* 0xffffffffe200780c */ /* 0x000fe20003f25270 */
[----:B------:R-:W-:Y:S01]  /*1520*/  IMAD.IADD R223, R127, 0x1, -R130 ;  /* 0x000000017fdf7824 */ /* 0x000fe200078e0a82 */
[----:B------:R-:W-:Y:S01]  /*1530*/  SHF.R.S32.HI R129, RZ, 0x1f, R6 ;  /* 0x0000001fff817819 */ /* 0x000fe20000011406 */
[----:B------:R-:W-:Y:S01]  /*1540*/  IMAD R8, R8, c[0x0][0x1b8], RZ ;  /* 0x00006e0008087a24 */ /* 0x000fe200078e02ff */
[----:B------:R-:W-:Y:S01]  /*1550*/  IADD3 R227, R2, -0x1, RZ ;  /* 0xffffffff02e37810 */ /* 0x000fe20007ffe0ff */
[----:B------:R-:W-:Y:S01]  /*1560*/  IMAD.SHL.U32 R194, R6, 0x2, RZ ;  /* 0x0000000206c27824 */ /* 0x000fe200078e00ff */
[----:B-----5:R-:W-:Y:S01]  /*1570*/  LEA.HI R0, R129, R6, RZ, 0x3 ;  /* 0x0000000681007211 */ /* 0x020fe200078f18ff */
[----:B------:R-:W-:-:S03]  /*1580*/  IMAD R8, R13, c[0x0][0x1bc], R8 ;  /* 0x00006f000d087a24 */ /* 0x000fc600078e0208 */
[----:B------:R-:W-:Y:S02]  /*1590*/  SHF.R.S32.HI R232, RZ, 0x3, R0 ;  /* 0x00000003ffe87819 */ /* 0x000fe40000011400 */
[----:B------:R-:W-:Y:S01]  /*15a0*/  LOP3.LUT R194, R194, 0x6, RZ, 0xc0, !PT ;  /* 0x00000006c2c27812 */ /* 0x000fe200078ec0ff */
[----:B------:R-:W-:Y:S01]  /*15b0*/  @!P1 IMAD.WIDE.U32 R14, R5, c[0x0][0x178], RZ ;  /* 0x00005e00050e9a25 */ /* 0x000fe200078e00ff */
[----:B------:R-:W-:Y:S02]  /*15c0*/  @!P1 SHF.R.S32.HI R4, RZ, 0x1f, R5 ;  /* 0x0000001fff049819 */ /* 0x000fe40000011405 */
[C---:B------:R-:W-:Y:S01]  /*15d0*/  IADD3 R10, R232.reuse, 0x20, RZ ;  /* 0x00000020e80a7810 */ /* 0x040fe20007ffe0ff */
[----:B------:R-:W-:Y:S01]  /*15e0*/  IMAD.SHL.U32 R229, R232, 0x40, RZ ;  /* 0x00000040e8e57824 */ /* 0x000fe200078e00ff */
[----:B------:R-:W-:Y:S01]  /*15f0*/  SHF.R.S32.HI R233, RZ, 0x1f, R232 ;  /* 0x0000001fffe97819 */ /* 0x000fe200000114e8 */
[----:B------:R-:W-:Y:S01]  /*1600*/  @!P1 IMAD R4, R4, c[0x0][0x178], RZ ;  /* 0x00005e0004049a24 */ /* 0x000fe200078e02ff */
[----:B------:R-:W-:Y:S01]  /*1610*/  ISETP.GE.AND P2, PT, R10, R223, PT ;  /* 0x000000df0a00720c */ /* 0x000fe20003f46270 */
[----:B------:R-:W-:Y:S01]  /*1620*/  @P1 IMAD.WIDE.U32 R16, R226, c[0x0][0x190], RZ ;  /* 0x00006400e2101a25 */ /* 0x000fe200078e00ff */
[----:B------:R-:W-:-:S03]  /*1630*/  LOP3.LUT R229, R229, 0x1c0, RZ, 0xc0, !PT ;  /* 0x000001c0e5e57812 */ /* 0x000fc600078ec0ff */
[----:B------:R-:W-:Y:S01]  /*1640*/  @!P1 IMAD R4, R5, c[0x0][0x17c], R4 ;  /* 0x00005f0005049a24 */ /* 0x000fe200078e0204 */
[----:B------:R-:W-:Y:S01]  /*1650*/  LOP3.LUT R5, R0, 0xfffffff8, RZ, 0xc0, !PT ;  /* 0xfffffff800057812 */ /* 0x000fe200078ec0ff */
[----:B------:R-:W-:Y:S01]  /*1660*/  @!P1 IMAD.MOV.U32 R16, RZ, RZ, R14 ;  /* 0x000000ffff109224 */ /* 0x000fe200078e000e */
[----:B------:R-:W-:Y:S01]  /*1670*/  IADD3 R14, R232, 0x10, RZ ;  /* 0x00000010e80e7810 */ /* 0x000fe20007ffe0ff */
[----:B------:R-:W-:Y:S02]  /*1680*/  @P1 IMAD R17, R226, c[0x0][0x194], R17 ;  /* 0x00006500e2111a24 */ /* 0x000fe400078e0211 */
[----:B------:R-:W-:Y:S01]  /*1690*/  IMAD.IADD R5, R6, 0x1, -R5 ;  /* 0x0000000106057824 */ /* 0x000fe200078e0a05 */
[----:B------:R-:W-:Y:S01]  /*16a0*/  ISETP.GE.AND P6, PT, R14, R223, PT ;  /* 0x000000df0e00720c */ /* 0x000fe20003fc6270 */
[----:B------:R-:W-:Y:S01]  /*16b0*/  @!P1 IMAD.IADD R17, R15, 0x1, R4 ;  /* 0x000000010f119824 */ /* 0x000fe200078e0204 */
[----:B------:R-:W-:Y:S01]  /*16c0*/  SHF.R.S32.HI R15, RZ, 0x1f, R32 ;  /* 0x0000001fff0f7819 */ /* 0x000fe20000011420 */
[----:B------:R-:W-:Y:S01]  /*16d0*/  IMAD.SHL.U32 R230, R5, 0x8, RZ ;  /* 0x0000000805e67824 */ /* 0x000fe200078e00ff */
[----:B------:R-:W-:Y:S01]  /*16e0*/  LEA.HI R4, R129, R6, RZ, 0x6 ;  /* 0x0000000681047211 */ /* 0x000fe200078f30ff */
[----:B------:R-:W-:-:S03]  /*16f0*/  IMAD.WIDE R38, R39, 0x40, R232 ;  /* 0x0000004027267825 */ /* 0x000fc600078e02e8 */
[--C-:B------:R-:W-:Y:S01]  /*1700*/  LOP3.LUT R0, R229, 0x38, R230.reuse, 0xf8, !PT ;  /* 0x00000038e5007812 */ /* 0x100fe200078ef8e6 */
[----:B------:R-:W-:Y:S01]  /*1710*/  IMAD R15, R15, c[0x0][0x1a8], RZ ;  /* 0x00006a000f0f7a24 */ /* 0x000fe200078e02ff */
[----:B------:R-:W-:Y:S01]  /*1720*/  IADD3 R16, P1, R230, R16, RZ ;  /* 0x00000010e6107210 */ /* 0x000fe20007f3e0ff */
[----:B------:R-:W-:Y:S01]  /*1730*/  IMAD.SHL.U32 R4, R4, 0x8, RZ ;  /* 0x0000000804047824 */ /* 0x000fe200078e00ff */
[----:B------:R-:W-:Y:S01]  /*1740*/  SHF.R.S32.HI R12, RZ, 0x1f, R230 ;  /* 0x0000001fff0c7819 */ /* 0x000fe200000114e6 */
[----:B------:R-:W-:Y:S01]  /*1750*/  IMAD R18, R32, c[0x0][0x1ac], R15 ;  /* 0x00006b0020127a24 */ /* 0x000fe200078e020f */
[----:B------:R-:W-:Y:S01]  /*1760*/  SHF.R.U32.HI R229, RZ, 0x3, R229 ;  /* 0x00000003ffe57819 */ /* 0x000fe200000116e5 */
[----:B------:R-:W-:Y:S01]  /*1770*/  IMAD R133, R233, c[0x0][0x198], RZ ;  /* 0x00006600e9857a24 */ /* 0x000fe200078e02ff */
[----:B------:R-:W-:Y:S01]  /*1780*/  IADD3 R20, P4, R230, R20, RZ ;  /* 0x00000014e6147210 */ /* 0x000fe20007f9e0ff */
[----:B------:R-:W-:Y:S01]  /*1790*/  IMAD.X R17, R12, 0x1, R17, P1 ;  /* 0x000000010c117824 */ /* 0x000fe200008e0611 */
[----:B------:R-:W-:Y:S01]  /*17a0*/  LOP3.LUT R229, R0, R229, RZ, 0x3c, !PT ;  /* 0x000000e500e57212 */ /* 0x000fe200078e3cff */
[C---:B------:R-:W-:Y:S01]  /*17b0*/  IMAD R133, R232.reuse, c[0x0][0x19c], R133 ;  /* 0x00006700e8857a24 */ /* 0x040fe200078e0285 */
[----:B------:R-:W-:Y:S01]  /*17c0*/  IADD3 R0, R232, 0x30, RZ ;  /* 0x00000030e8007810 */ /* 0x000fe20007ffe0ff */
[----:B------:R-:W-:Y:S01]  /*17d0*/  IMAD.X R21, R12, 0x1, R9, P4 ;  /* 0x000000010c157824 */ /* 0x000fe200020e0609 */
[-C--:B------:R-:W-:Y:S01]  /*17e0*/  ISETP.GE.AND P1, PT, R232, R223.reuse, PT ;  /* 0x000000dfe800720c */ /* 0x080fe20003f26270 */
[----:B------:R-:W-:Y:S01]  /*17f0*/  IMAD.WIDE.U32 R32, R32, c[0x0][0x1a8], R16 ;  /* 0x00006a0020207a25 */ /* 0x000fe200078e0010 */
[----:B------:R-:W-:-:S02]  /*1800*/  ISETP.GE.AND P3, PT, R0, R223, PT ;  /* 0x000000df0000720c */ /* 0x000fc40003f66270 */
[----:B------:R-:W-:Y:S01]  /*1810*/  IADD3 R26, P5, R230, R26, RZ ;  /* 0x0000001ae61a7210 */ /* 0x000fe20007fbe0ff */
[----:B------:R-:W-:Y:S01]  /*1820*/  IMAD.IADD R19, R33, 0x1, R18 ;  /* 0x0000000121137824 */ /* 0x000fe200078e0212 */
[----:B------:R-:W-:Y:S01]  /*1830*/  @!P6 IADD3 R30, P4, R38, 0x10, RZ ;  /* 0x00000010261ee810 */ /* 0x000fe20007f9e0ff */
[----:B------:R-:W-:Y:S01]  /*1840*/  @!P6 IMAD.MOV.U32 R24, RZ, RZ, R32 ;  /* 0x000000ffff18e224 */ /* 0x000fe200078e0020 */
[----:B------:R-:W-:Y:S01]  /*1850*/  LOP3.LUT R229, R229, 0xfffffe00, R4, 0xf8, !PT ;  /* 0xfffffe00e5e57812 */ /* 0x000fe200078ef804 */
[----:B------:R-:W-:Y:S01]  /*1860*/  IMAD.X R27, R12, 0x1, R3, P5 ;  /* 0x000000010c1b7824 */ /* 0x000fe200028e0603 */
[C---:B------:R-:W-:Y:S01]  /*1870*/  @!P2 IADD3 R28, P5, R38.reuse, 0x20, RZ ;  /* 0x00000020261ca810 */ /* 0x040fe20007fbe0ff */
[----:B------:R-:W-:Y:S02]  /*1880*/  @!P6 IMAD.X R9, RZ, RZ, R39, P4 ;  /* 0x000000ffff09e224 */ /* 0x000fe400020e0627 */
[----:B------:R-:W-:Y:S02]  /*1890*/  @!P1 IMAD R3, R39, c[0x0][0x190], RZ ;  /* 0x0000640027039a24 */ /* 0x000fe400078e02ff */
[----:B------:R-:W-:Y:S01]  /*18a0*/  @!P1 IMAD.MOV.U32 R18, RZ, RZ, R32 ;  /* 0x000000ffff129224 */ /* 0x000fe200078e0020 */
[----:B------:R-:W-:Y:S01]  /*18b0*/  @!P3 IADD3 R22, P4, R38, 0x30, RZ ;  /* 0x000000302616b810 */ /* 0x000fe20007f9e0ff */
[----:B------:R-:W-:-:S02]  /*18c0*/  @!P6 IMAD.MOV.U32 R25, RZ, RZ, R19 ;  /* 0x000000ffff19e224 */ /* 0x000fc400078e0013 */
[--C-:B------:R-:W-:Y:S02]  /*18d0*/  @!P2 IMAD.MOV.U32 R35, RZ, RZ, R19.reuse ;  /* 0x000000ffff23a224 */ /* 0x100fe400078e0013 */
[----:B------:R-:W-:Y:S02]  /*18e0*/  @!P3 IMAD.MOV.U32 R33, RZ, RZ, R19 ;  /* 0x000000ffff21b224 */ /* 0x000fe400078e0013 */
[----:B------:R-:W-:Y:S02]  /*18f0*/  @!P6 IMAD R9, R9, c[0x0][0x190], RZ ;  /* 0x000064000909ea24 */ /* 0x000fe400078e02ff */
[C---:B------:R-:W-:Y:S02]  /*1900*/  @!P1 IMAD R3, R38.reuse, c[0x0][0x194], R3 ;  /* 0x0000650026039a24 */ /* 0x040fe400078e0203 */
[----:B------:R-:W-:-:S04]  /*1910*/  @!P1 IMAD.WIDE.U32 R18, R38, c[0x0][0x190], R18 ;  /* 0x0000640026129a25 */ /* 0x000fc800078e0012 */
[----:B------:R-:W-:Y:S02]  /*1920*/  @!P2 IMAD.X R17, RZ, RZ, R39, P5 ;  /* 0x000000ffff11a224 */ /* 0x000fe400028e0627 */
[C---:B------:R-:W-:Y:S02]  /*1930*/  @!P6 IMAD R9, R30.reuse, c[0x0][0x194], R9 ;  /* 0x000065001e09ea24 */ /* 0x040fe400078e0209 */
[----:B------:R-:W-:Y:S02]  /*1940*/  @!P3 IMAD.X R15, RZ, RZ, R39, P4 ;  /* 0x000000ffff0fb224 */ /* 0x000fe400020e0627 */
[----:B------:R-:W-:Y:S01]  /*1950*/  @!P6 IMAD.WIDE.U32 R30, R30, c[0x0][0x190], R24 ;  /* 0x000064001e1eea25 */ /* 0x000fe200078e0018 */
[----:B------:R-:W-:-:S03]  /*1960*/  @!P1 LEA R24, P4, R18, c[0x0][0x160], 0x1 ;  /* 0x0000580012189a11 */ /* 0x000fc600078808ff */
[----:B------:R-:W-:Y:S02]  /*1970*/  @!P1 IMAD.IADD R3, R19, 0x1, R3 ;  /* 0x0000000113039824 */ /* 0x000fe400078e0203 */
[----:B------:R-:W-:Y:S02]  /*1980*/  @!P2 IMAD R17, R17, c[0x0][0x190], RZ ;  /* 0x000064001111aa24 */ /* 0x000fe400078e02ff */
[----:B------:R-:W-:Y:S01]  /*1990*/  @!P2 IMAD.MOV.U32 R34, RZ, RZ, R32 ;  /* 0x000000ffff22a224 */ /* 0x000fe200078e0020 */
[----:B------:R-:W-:Y:S01]  /*19a0*/  @!P1 LEA.HI.X R25, R18, c[0x0][0x164], R3, 0x1, P4 ;  /* 0x0000590012199a11 */ /* 0x000fe200020f0c03 */
[----:B------:R-:W-:Y:S01]  /*19b0*/  @!P2 IMAD R12, R28, c[0x0][0x194], R17 ;  /* 0x000065001c0caa24 */ /* 0x000fe200078e0211 */
[----:B------:R-:W-:Y:S01]  /*19c0*/  @!P6 LEA R18, P5, R30, c[0x0][0x160], 0x1 ;  /* 0x000058001e12ea11 */ /* 0x000fe200078a08ff */
[----:B------:R-:W-:Y:S02]  /*19d0*/  @!P6 IMAD.IADD R9, R31, 0x1, R9 ;  /* 0x000000011f09e824 */ /* 0x000fe400078e0209 */
[----:B------:R-:W-:-:S03]  /*19e0*/  @!P2 IMAD.WIDE.U32 R28, R28, c[0x0][0x190], R34 ;  /* 0x000064001c1caa25 */ /* 0x000fc600078e0022 */
[----:B------:R-:W-:Y:S01]  /*19f0*/  @!P6 LEA.HI.X R19, R30, c[0x0][0x164], R9, 0x1, P5 ;  /* 0x000059001e13ea11 */ /* 0x000fe200028f0c09 */
[----:B------:R-:W-:Y:S01]  /*1a00*/  IMAD.SHL.U32 R3, R227, 0x80, RZ ;  /* 0x00000080e3037824 */ /* 0x000fe200078e00ff */
[----:B------:R-:W-:Y:S01]  /*1a10*/  @!P2 LEA R16, P4, R28, c[0x0][0x160], 0x1 ;  /* 0x000058001c10aa11 */ /* 0x000fe200078808ff */
[----:B------:R-:W-:Y:S02]  /*1a20*/  @!P3 IMAD R15, R15, c[0x0][0x190], RZ ;  /* 0x000064000f0fba24 */ /* 0x000fe400078e02ff */
[----:B------:R-:W-:Y:S02]  /*1a30*/  @!P2 IMAD.IADD R12, R29, 0x1, R12 ;  /* 0x000000011d0ca824 */ /* 0x000fe400078e020c */
[----:B------:R-:W-:Y:S02]  /*1a40*/  IMAD.IADD R9, R126, 0x1, -R3 ;  /* 0x000000017e097824 */ /* 0x000fe400078e0a03 */
[----:B------:R-:W-:Y:S01]  /*1a50*/  @!P3 IMAD R4, R22, c[0x0][0x194], R15 ;  /* 0x000065001604ba24 */ /* 0x000fe200078e020f */
[----:B------:R-:W-:Y:S01]  /*1a60*/  @!P2 LEA.HI.X R17, R28, c[0x0][0x164], R12, 0x1, P4 ;  /* 0x000059001c11aa11 */ /* 0x000fe200020f0c0c */
[----:B------:R-:W-:Y:S01]  /*1a70*/  @!P3 IMAD.WIDE.U32 R22, R22, c[0x0][0x190], R32 ;  /* 0x000064001616ba25 */ /* 0x000fe200078e0020 */
[----:B------:R-:W-:-:S03]  /*1a80*/  ISETP.GE.AND P4, PT, R14, R9, PT ;  /* 0x000000090e00720c */ /* 0x000fc60003f86270 */
[----:B------:R-:W-:Y:S01]  /*1a90*/  IMAD.WIDE.U32 R134, R232, c[0x0][0x198], R26 ;  /* 0x00006600e8867a25 */ /* 0x000fe200078e001a */
[----:B------:R-:W-:-:S03]  /*1aa0*/  @!P3 LEA R26, P5, R22, c[0x0][0x160], 0x1 ;  /* 0x00005800161aba11 */ /* 0x000fc600078a08ff */
[----:B------:R-:W-:Y:S02]  /*1ab0*/  @!P3 IMAD.IADD R4, R23, 0x1, R4 ;  /* 0x000000011704b824 */ /* 0x000fe400078e0204 */
[----:B------:R-:W-:Y:S02]  /*1ac0*/  IMAD.SHL.U32 R229, R229, 0x2, RZ ;  /* 0x00000002e5e57824 */ /* 0x000fe400078e00ff */
[----:B------:R-:W-:Y:S01]  /*1ad0*/  IMAD.IADD R133, R135, 0x1, R133 ;  /* 0x0000000187857824 */ /* 0x000fe200078e0285 */
[----:B------:R-:W-:Y:S01]  /*1ae0*/  @!P3 LEA.HI.X R27, R22, c[0x0][0x164], R4, 0x1, P5 ;  /* 0x00005900161bba11 */ /* 0x000fe200028f0c04 */
[----:B------:R-:W-:Y:S01]  /*1af0*/  IMAD.MOV.U32 R4, RZ, RZ, c[0x0][0x198] ;  /* 0x00006600ff047624 */ /* 0x000fe200078e00ff */
[----:B------:R-:W-:Y:S01]  /*1b00*/  @!PT LDS RZ, [RZ] ;  /* 0x00000000fffff984 */ /* 0x000fe20000000800 */
[----:B------:R-:W-:Y:S01]  /*1b10*/  @!PT LDS RZ, [RZ] ;  /* 0x00000000fffff984 */ /* 0x000fe20000000800 */
[----:B------:R-:W-:Y:S01]  /*1b20*/  @!PT LDS RZ, [RZ] ;  /* 0x00000000fffff984 */ /* 0x000fe20000000800 */
[----:B------:R1:W-:Y:S01]  /*1b30*/  @!P1 LDGSTS.E.BYPASS.LTC128B.128 [R229], [R24.64] ;  /* 0x0000000018e59fae */ /* 0x0003e2000b901d48 */
[----:B------:R-:W-:Y:S02]  /*1b40*/  IMAD.MOV.U32 R15, RZ, RZ, c[0x0][0x19c] ;  /* 0x00006700ff0f7624 */ /* 0x000fe400078e00ff */
[----:B------:R-:W-:Y:S01]  /*1b50*/  IMAD.WIDE.U32 R20, R13, c[0x0][0x1b8], R20 ;  /* 0x00006e000d147a25 */ /* 0x000fe200078e0014 */
[----:B------:R1:W-:Y:S01]  /*1b60*/  @!P1 LDGSTS.E.BYPASS.LTC128B.128 [R229+0x2000], [R24.64+0x80] ;  /* 0x0200008018e59fae */ /* 0x0003e2000b901d48 */
[----:B------:R-:W-:-:S02]  /*1b70*/  ISETP.GE.AND P1, PT, R10, R9, PT ;  /* 0x000000090a00720c */ /* 0x000fc40003f26270 */
[C---:B------:R-:W-:Y:S01]  /*1b80*/  @!P4 LEA R12, P5, R4.reuse, R134, 0x4 ;  /* 0x00000086040cc211 */ /* 0x040fe200078a20ff */
[----:B------:R2:W-:Y:S01]  /*1b90*/  @!P6 LDGSTS.E.BYPASS.LTC128B.128 [R229+0x800], [R18.64] ;  /* 0x0080000012e5efae */ /* 0x0005e2000b901d48 */
[----:B------:R-:W-:Y:S02]  /*1ba0*/  IMAD.IADD R21, R21, 0x1, R8 ;  /* 0x0000000115157824 */ /* 0x000fe400078e0208 */
[----:B------:R-:W-:Y:S01]  /*1bb0*/  @!P4 LEA.HI.X R23, R4, R133, R15, 0x4, P5 ;  /* 0x000000850417c211 */ /* 0x000fe200028f240f */
[----:B------:R2:W-:Y:S01]  /*1bc0*/  @!P6 LDGSTS.E.BYPASS.LTC128B.128 [R229+0x2800], [R18.64+0x80] ;  /* 0x0280008012e5efae */ /* 0x0005e2000b901d48 */
[CC--:B------:R-:W-:Y:S01]  /*1bd0*/  ISETP.GE.AND P6, PT, R232.reuse, R9.reuse, PT ;  /* 0x00000009e800720c */ /* 0x0c0fe20003fc6270 */
[----:B------:R-:W-:Y:S01]  /*1be0*/  IMAD.SHL.U32 R13, R232, 0x8, RZ ;  /* 0x00000008e80d7824 */ /* 0x000fe200078e00ff */
[----:B------:R-:W-:Y:S01]  /*1bf0*/  ISETP.GE.AND P5, PT, R0, R9, PT ;  /* 0x000000090000720c */ /* 0x000fe20003fa6270 */
[----:B------:R3:W-:Y:S04]  /*1c00*/  @!P2 LDGSTS.E.BYPASS.LTC128B.128 [R229+0x1000], [R16.64] ;  /* 0x0100000010e5afae */ /* 0x0007e8000b901d48 */
[----:B------:R3:W-:Y:S01]  /*1c10*/  @!P2 LDGSTS.E.BYPASS.LTC128B.128 [R229+0x3000], [R16.64+0x80] ;  /* 0x0300008010e5afae */ /* 0x0007e2000b901d48 */
[----:B------:R-:W-:-:S03]  /*1c20*/  @!P4 LEA R22, P2, R12, c[0x0][0x168], 0x1 ;  /* 0x00005a000c16ca11 */ /* 0x000fc600078408ff */
[----:B------:R4:W-:Y:S01]  /*1c30*/  @!P3 LDGSTS.E.BYPASS.LTC128B.128 [R229+0x1800], [R26.64] ;  /* 0x018000001ae5bfae */ /* 0x0009e2000b901d48 */
[----:B------:R-:W-:Y:S01]  /*1c40*/  @!P4 LEA.HI.X R23, R12, c[0x0][0x16c], R23, 0x1, P2 ;  /* 0x00005b000c17ca11 */ /* 0x000fe200010f0c17 */
[----:B------:R-:W-:Y:S02]  /*1c50*/  IMAD.SHL.U32 R12, R15, 0x20, RZ ;  /* 0x000000200f0c7824 */ /* 0x000fe400078e00ff */
[----:B------:R4:W-:Y:S01]  /*1c60*/  @!P3 LDGSTS.E.BYPASS.LTC128B.128 [R229+0x3800], [R26.64+0x80] ;  /* 0x038000801ae5bfae */ /* 0x0009e2000b901d48 */
[----:B------:R-:W-:Y:S02]  /*1c70*/  @!P5 IMAD.MOV.U32 R132, RZ, RZ, R134 ;  /* 0x000000ffff84d224 */ /* 0x000fe400078e0086 */
[----:B-1----:R-:W-:-:S04]  /*1c80*/  IMAD.WIDE.U32 R24, R4, 0x20, RZ ;  /* 0x0000002004187825 */ /* 0x002fc800078e00ff */
[----:B------:R-:W-:Y:S01]  /*1c90*/  @!P5 IMAD.WIDE.U32 R28, R4, 0x30, R132 ;  /* 0x00000030041cd825 */ /* 0x000fe200078e0084 */
[----:B--2---:R-:W-:Y:S02]  /*1ca0*/  @!P1 IADD3 R19, P2, R134, R24, RZ ;  /* 0x0000001886139210 */ /* 0x004fe40007f5e0ff */
[----:B------:R-:W-:Y:S02]  /*1cb0*/  IADD3 R18, R232, 0x40, RZ ;  /* 0x00000040e8127810 */ /* 0x000fe40007ffe0ff */
[----:B------:R-:W-:Y:S02]  /*1cc0*/  @!P1 IADD3.X R12, R133, R25, R12, P2, !PT ;  /* 0x00000019850c9210 */ /* 0x000fe400017fe40c */
[----:B------:R-:W-:Y:S02]  /*1cd0*/  @!P6 LEA R30, P2, R134, c[0x0][0x168], 0x1 ;  /* 0x00005a00861eea11 */ /* 0x000fe400078408ff */
[----:B------:R-:W-:Y:S01]  /*1ce0*/  ISETP.GE.AND P3, PT, R18, R9, PT ;  /* 0x000000091200720c */ /* 0x000fe20003f66270 */
[----:B---3--:R-:W-:Y:S01]  /*1cf0*/  @!P5 IMAD R16, R15, 0x30, RZ ;  /* 0x000000300f10d824 */ /* 0x008fe200078e02ff */
[----:B------:R-:W-:-:S02]  /*1d00*/  @!P6 LEA.HI.X R31, R134, c[0x0][0x16c], R133, 0x1, P2 ;  /* 0x00005b00861fea11 */ /* 0x000fc400010f0c85 */
[----:B------:R-:W-:Y:S01]  /*1d10*/  @!P1 LEA R24, P2, R19, c[0x0][0x168], 0x1 ;  /* 0x00005a0013189a11 */ /* 0x000fe200078408ff */
[----:B------:R-:W-:Y:S02]  /*1d20*/  @!P5 IMAD.IADD R16, R29, 0x1, R16 ;  /* 0x000000011d10d824 */ /* 0x000fe400078e0210 */
[----:B------:R1:W-:Y:S01]  /*1d30*/  @!P6 LDGSTS.E.BYPASS.LTC128B.128 [R229+0x4000], [R30.64] ;  /* 0x040000001ee5efae */ /* 0x0003e2000b901d48 */
[----:B------:R-:W-:Y:S02]  /*1d40*/  @!P1 LEA.HI.X R25, R19, c[0x0][0x16c], R12, 0x1, P2 ;  /* 0x00005b0013199a11 */ /* 0x000fe400010f0c0c */
[----:B------:R-:W-:Y:S01]  /*1d50*/  IADD3 R12, R232, 0x50, RZ ;  /* 0x00000050e80c7810 */ /* 0x000fe20007ffe0ff */
[----:B------:R1:W-:Y:S01]  /*1d60*/  @!P6 LDGSTS.E.BYPASS.LTC128B.128 [R229+0x8000], [R30.64+0x80] ;  /* 0x080000801ee5efae */ /* 0x0003e2000b901d48 */
[----:B----4-:R-:W-:Y:S02]  /*1d70*/  @!P5 LEA R26, P2, R28, c[0x0][0x168], 0x1 ;  /* 0x00005a001c1ada11 */ /* 0x010fe400078408ff */
[----:B------:R-:W-:Y:S01]  /*1d80*/  ISETP.GE.AND P6, PT, R12, R9, PT ;  /* 0x000000090c00720c */ /* 0x000fe20003fc6270 */
[----:B------:R2:W-:Y:S01]  /*1d90*/  @!P4 LDGSTS.E.BYPASS.LTC128B.128 [R229+0x4800], [R22.64] ;  /* 0x0480000016e5cfae */ /* 0x0005e2000b901d48 */
[----:B------:R-:W-:-:S02]  /*1da0*/  @!P5 LEA.HI.X R27, R28, c[0x0][0x16c], R16, 0x1, P2 ;  /* 0x00005b001c1bda11 */ /* 0x000fc400010f0c10 */
[C---:B------:R-:W-:Y:S01]  /*1db0*/  @!P3 LEA R16, P2, R4.reuse, R134, 0x6 ;  /* 0x000000860410b211 */ /* 0x040fe200078430ff */
[----:B------:R2:W-:Y:S03]  /*1dc0*/  @!P4 LDGSTS.E.BYPASS.LTC128B.128 [R229+0x8800], [R22.64+0x80] ;  /* 0x0880008016e5cfae */ /* 0x0005e6000b901d48 */
[----:B------:R-:W-:Y:S01]  /*1dd0*/  @!P3 LEA.HI.X R17, R4, R133, R15, 0x6, P2 ;  /* 0x000000850411b211 */ /* 0x000fe200010f340f */
[----:B------:R3:W-:Y:S01]  /*1de0*/  @!P1 LDGSTS.E.BYPASS.LTC128B.128 [R229+0x5000], [R24.64] ;  /* 0x0500000018e59fae */ /* 0x0007e2000b901d48 */
[----:B------:R-:W-:Y:S02]  /*1df0*/  @!P3 LEA R28, P4, R16, c[0x0][0x168], 0x1 ;  /* 0x00005a00101cba11 */ /* 0x000fe400078808ff */
[-C--:B------:R-:W-:Y:S01]  /*1e00*/  ISETP.GE.AND P2, PT, R14, R9.reuse, PT ;  /* 0x000000090e00720c */ /* 0x080fe20003f46270 */
[----:B------:R3:W-:Y:S01]  /*1e10*/  @!P1 LDGSTS.E.BYPASS.LTC128B.128 [R229+0x9000], [R24.64+0x80] ;  /* 0x0900008018e59fae */ /* 0x0007e2000b901d48 */
[-C--:B------:R-:W-:Y:S01]  /*1e20*/  ISETP.GE.AND P1, PT, R10, R9.reuse, PT ;  /* 0x000000090a00720c */ /* 0x080fe20003f26270 */
[----:B------:R-:W-:Y:S01]  /*1e30*/  @!P6 IMAD.MOV.U32 R132, RZ, RZ, R134 ;  /* 0x000000ffff84e224 */ /* 0x000fe200078e0086 */
[----:B------:R-:W-:Y:S01]  /*1e40*/  IADD3 R10, R232, 0x60, RZ ;  /* 0x00000060e80a7810 */ /* 0x000fe20007ffe0ff */
[----:B------:R4:W-:Y:S01]  /*1e50*/  @!P5 LDGSTS.E.BYPASS.LTC128B.128 [R229+0x5800], [R26.64] ;  /* 0x058000001ae5dfae */ /* 0x0009e2000b901d48 */
[----:B------:R-:W-:Y:S01]  /*1e60*/  @!P3 LEA.HI.X R29, R16, c[0x0][0x16c], R17, 0x1, P4 ;  /* 0x00005b00101dba11 */ /* 0x000fe200020f0c11 */
[----:B------:R-:W-:Y:S01]  /*1e70*/  @!P6 IMAD R14, R15, 0x50, RZ ;  /* 0x000000500f0ee824 */ /* 0x000fe200078e02ff */
[----:B------:R-:W-:Y:S01]  /*1e80*/  IADD3 R16, R232, 0x70, RZ ;  /* 0x00000070e8107810 */ /* 0x000fe20007ffe0ff */
[----:B------:R4:W-:Y:S01]  /*1e90*/  @!P5 LDGSTS.E.BYPASS.LTC128B.128 [R229+0x9800], [R26.64+0x80] ;  /* 0x098000801ae5dfae */ /* 0x0009e2000b901d48 */
[----:B------:R-:W-:-:S02]  /*1ea0*/  ISETP.GE.AND P5, PT, R10, R9, PT ;  /* 0x000000090a00720c */ /* 0x000fc40003fa6270 */
[----:B------:R-:W-:Y:S01]  /*1eb0*/  ISETP.GE.AND P4, PT, R16, R9, PT ;  /* 0x000000091000720c */ /* 0x000fe20003f86270 */
[----:B------:R1:W-:Y:S04]  /*1ec0*/  @!P3 LDGSTS.E.BYPASS.LTC128B.128 [R229+0x6000], [R28.64] ;  /* 0x060000001ce5bfae */ /* 0x0003e8000b901d48 */
[----:B------:R1:W-:Y:S01]  /*1ed0*/  @!P3 LDGSTS.E.BYPASS.LTC128B.128 [R229+0xa000], [R28.64+0x80] ;  /* 0x0a0000801ce5bfae */ /* 0x0003e2000b901d48 */
[----:B--2---:R-:W-:-:S04]  /*1ee0*/  @!P6 IMAD.WIDE.U32 R22, R4, 0x50, R132 ;  /* 0x000000500416e825 */ /* 0x004fc800078e0084 */
[----:B------:R-:W-:Y:S02]  /*1ef0*/  @!P6 IMAD.IADD R14, R23, 0x1, R14 ;  /* 0x00000001170ee824 */ /* 0x000fe400078e020e */
[----:B------:R-:W-:Y:S01]  /*1f00*/  @!P5 IMAD.MOV.U32 R132, RZ, RZ, R134 ;  /* 0x000000ffff84d224 */ /* 0x000fe200078e0086 */
[----:B---3--:R-:W-:-:S04]  /*1f10*/  @!P6 LEA R24, P3, R22, c[0x0][0x168], 0x1 ;  /* 0x00005a001618ea11 */ /* 0x008fc800078608ff */
[----:B------:R-:W-:Y:S01]  /*1f20*/  @!P6 LEA.HI.X R25, R22, c[0x0][0x16c], R14, 0x1, P3 ;  /* 0x00005b001619ea11 */ /* 0x000fe200018f0c0e */
[----:B------:R-:W-:Y:S01]  /*1f30*/  @!P5 IMAD.WIDE.U32 R22, R4, 0x60, R132 ;  /* 0x000000600416d825 */ /* 0x000fe200078e0084 */
[----:B------:R-:W-:-:S03]  /*1f40*/  IADD3 R38, P3, R232, R11, RZ ;  /* 0x0000000be8267210 */ /* 0x000fc60007f7e0ff */
[----:B------:R-:W-:Y:S01]  /*1f50*/  @!P5 IMAD R11, R15, 0x60, RZ ;  /* 0x000000600f0bd824 */ /* 0x000fe200078e02ff */
[----:B------:R2:W-:Y:S01]  /*1f60*/  @!P6 LDGSTS.E.BYPASS.LTC128B.128 [R229+0x6800], [R24.64] ;  /* 0x0680000018e5efae */ /* 0x0005e2000b901d48 */
[----:B------:R-:W-:Y:S02]  /*1f70*/  @!P4 IMAD.MOV.U32 R132, RZ, RZ, R134 ;  /* 0x000000ffff84c224 */ /* 0x000fe400078e0086 */
[----:B------:R-:W-:Y:S01]  /*1f80*/  IMAD.X R7, R233, 0x1, R7, P3 ;  /* 0x00000001e9077824 */ /* 0x000fe200018e0607 */
[----:B----4-:R-:W-:Y:S01]  /*1f90*/  @!P5 LEA R26, P3, R22, c[0x0][0x168], 0x1 ;  /* 0x00005a00161ada11 */ /* 0x010fe200078608ff */
[----:B------:R-:W-:Y:S01]  /*1fa0*/  @!P5 IMAD.IADD R11, R23, 0x1, R11 ;  /* 0x00000001170bd824 */ /* 0x000fe200078e020b */
[----:B------:R2:W-:Y:S01]  /*1fb0*/  @!P6 LDGSTS.E.BYPASS.LTC128B.128 [R229+0xa800], [R24.64+0x80] ;  /* 0x0a80008018e5efae */ /* 0x0005e2000b901d48 */
[----:B------:R-:W-:Y:S01]  /*1fc0*/  @!P4 IMAD R15, R15, 0x70, RZ ;  /* 0x000000700f0fc824 */ /* 0x000fe200078e02ff */
[----:B------:R-:W-:Y:S01]  /*1fd0*/  ISETP.GE.AND P6, PT, R0, R9, PT ;  /* 0x000000090000720c */ /* 0x000fe20003fc6270 */
[----:B-1----:R-:W-:Y:S01]  /*1fe0*/  @!P4 IMAD.WIDE.U32 R28, R4, 0x70, R132 ;  /* 0x00000070041cc825 */ /* 0x002fe200078e0084 */
[----:B------:R-:W-:-:S02]  /*1ff0*/  @!P5 LEA.HI.X R27, R22, c[0x0][0x16c], R11, 0x1, P3 ;  /* 0x00005b00161bda11 */ /* 0x000fc400018f0c0b */
[-C--:B------:R-:W-:Y:S01]  /*2000*/  LEA.HI R22, R129, R6.reuse, RZ, 0x4 ;  /* 0x0000000681167211 */ /* 0x080fe200078f20ff */
[----:B------:R-:W-:Y:S01]  /*2010*/  @!P4 IMAD.IADD R15, R29, 0x1, R15 ;  /* 0x000000011d0fc824 */ /* 0x000fe200078e020f */
[----:B------:R-:W-:Y:S01]  /*2020*/  LEA.HI R129, R129, R6, RZ, 0x5 ;  /* 0x0000000681817211 */ /* 0x000fe200078f28ff */
[----:B------:R1:W-:Y:S01]  /*2030*/  @!P5 LDGSTS.E.BYPASS.LTC128B.128 [R229+0x7000], [R26.64] ;  /* 0x070000001ae5dfae */ /* 0x0003e2000b901d48 */
[----:B------:R-:W-:Y:S01]  /*2040*/  IMAD R7, R7, c[0x0][0x1a0], RZ ;  /* 0x0000680007077a24 */ /* 0x000fe200078e02ff */
[----:B------:R-:W-:Y:S01]  /*2050*/  SHF.R.S32.HI R221, RZ, 0x4, R22 ;  /* 0x00000004ffdd7819 */ /* 0x000fe20000011416 */
[----:B------:R-:W-:Y:S01]  /*2060*/  IMAD.MOV.U32 R0, RZ, RZ, 0x20 ;  /* 0x00000020ff007424 */ /* 0x000fe200078e00ff */
[----:B------:R1:W-:Y:S01]  /*2070*/  @!P5 LDGSTS.E.BYPASS.LTC128B.128 [R229+0xb000], [R26.64+0x80] ;  /* 0x0b0000801ae5dfae */ /* 0x0003e2000b901d48 */
[----:B------:R-:W-:Y:S01]  /*2080*/  IMAD R11, R38, c[0x0][0x1a4], R7 ;  /* 0x00006900260b7a24 */ /* 0x000fe200078e0207 */
[----:B------:R-:W-:Y:S01]  /*2090*/  LOP3.LUT R7, R22, 0xfffffff0, RZ, 0xc0, !PT ;  /* 0xfffffff016077812 */ /* 0x000fe200078ec0ff */
[----:B------:R-:W-:Y:S01]  /*20a0*/  IMAD.WIDE.U32 R38, R38, c[0x0][0x1a0], R20 ;  /* 0x0000680026267a25 */ /* 0x000fe200078e0014 */
[----:B------:R-:W-:-:S02]  /*20b0*/  ISETP.GE.AND P5, PT, R232, R9, PT ;  /* 0x00000009e800720c */ /* 0x000fc40003fa6270 */
[----:B------:R-:W-:Y:S01]  /*20c0*/  LEA.HI R22, R22, R221, RZ, 0x1 ;  /* 0x000000dd16167211 */ /* 0x000fe200078f08ff */
[----:B------:R-:W-:Y:S01]  /*20d0*/  IMAD.IADD R7, R6, 0x1, -R7 ;  /* 0x0000000106077824 */ /* 0x000fe200078e0a07 */
[----:B------:R-:W-:Y:S01]  /*20e0*/  SHF.R.S32.HI R128, RZ, 0x5, R129 ;  /* 0x00000005ff807819 */ /* 0x000fe20000011481 */
[----:B------:R-:W-:Y:S01]  /*20f0*/  IMAD.IADD R36, R39, 0x1, R11 ;  /* 0x0000000127247824 */ /* 0x000fe200078e020b */
[----:B------:R-:W-:Y:S01]  /*2100*/  LOP3.LUT R22, R22, 0xfffffffe, RZ, 0xc0, !PT ;  /* 0xfffffffe16167812 */ /* 0x000fe200078ec0ff */
[----:B------:R-:W-:Y:S01]  /*2110*/  IMAD.WIDE.U32 R20, R0, c[0x0][0x1a0], RZ ;  /* 0x0000680000147a25 */ /* 0x000fe200078e00ff */
[----:B------:R-:W-:Y:S02]  /*2120*/  SHF.R.S32.HI R8, RZ, 0x1f, R7 ;  /* 0x0000001fff087819 */ /* 0x000fe40000011407 */
[----:B--2---:R-:W-:Y:S01]  /*2130*/  @!P4 LEA R24, P3, R28, c[0x0][0x168], 0x1 ;  /* 0x00005a001c18ca11 */ /* 0x004fe200078608ff */
[----:B------:R-:W-:Y:S01]  /*2140*/  IMAD R14, R0, c[0x0][0x1a4], RZ ;  /* 0x00006900000e7a24 */ /* 0x000fe200078e02ff */
[----:B------:R-:W-:Y:S01]  /*2150*/  LEA.HI R8, R8, R7, RZ, 0x3 ;  /* 0x0000000708087211 */ /* 0x000fe200078f18ff */
[----:B------:R-:W-:Y:S01]  /*2160*/  @!P1 IMAD.MOV.U32 R11, RZ, RZ, c[0x0][0x1a0] ;  /* 0x00006800ff0b9624 */ /* 0x000fe200078e00ff */
[----:B------:R-:W-:Y:S01]  /*2170*/  @!P4 LEA.HI.X R25, R28, c[0x0][0x16c], R15, 0x1, P3 ;  /* 0x00005b001c19ca11 */ /* 0x000fe200018f0c0f */
[----:B------:R-:W-:Y:S01]  /*2180*/  IMAD.IADD R221, R221, 0x1, -R22 ;  /* 0x00000001dddd7824 */ /* 0x000fe200078e0a16 */
[C---:B------:R-:W-:Y:S01]  /*2190*/  LEA R224, P3, R38.reuse, c[0x0][0x170], 0x1 ;  /* 0x00005c0026e07a11 */ /* 0x040fe200078608ff */
[----:B------:R-:W-:Y:S01]  /*21a0*/  @!P6 IMAD.MOV.U32 R22, RZ, RZ, c[0x0][0x1a0] ;  /* 0x00006800ff16e624 */ /* 0x000fe200078e00ff */
[----:B------:R-:W-:Y:S01]  /*21b0*/  LOP3.LUT R129, R129, 0xffffffe0, RZ, 0xc0, !PT ;  /* 0xffffffe081817812 */ /* 0x000fe200078ec0ff */
[----:B------:R2:W-:Y:S01]  /*21c0*/  @!P4 LDGSTS.E.BYPASS.LTC128B.128 [R229+0x7800], [R24.64] ;  /* 0x0780000018e5cfae */ /* 0x0005e2000b901d48 */
[----:B------:R-:W-:Y:S01]  /*21d0*/  LEA.HI.X R225, R38, c[0x0][0x174], R36, 0x1, P3 ;  /* 0x00005d0026e17a11 */ /* 0x000fe200018f0c24 */
[----:B------:R-:W-:Y:S01]  /*21e0*/  IMAD.SHL.U32 R125, R8, 0x40, RZ ;  /* 0x00000040087d7824 */ /* 0x000fe200078e00ff */
[----:B------:R-:W-:Y:S01]  /*21f0*/  @!P2 IADD3 R20, P3, R224, R20, RZ ;  /* 0x00000014e014a210 */ /* 0x000fe20007f7e0ff */
[----:B------:R2:W-:Y:S01]  /*2200*/  @!P4 LDGSTS.E.BYPASS.LTC128B.128 [R229+0xb800], [R24.64+0x80] ;  /* 0x0b80008018e5cfae */ /* 0x0005e2000b901d48 */
[----:B------:R-:W-:Y:S01]  /*2210*/  ISETP.GE.AND P4, PT, R12, R9, PT ;  /* 0x000000090c00720c */ /* 0x000fe20003f86270 */
[----:B------:R-:W-:Y:S01]  /*2220*/  @!P6 IMAD.WIDE.U32 R22, R22, 0x60, R224 ;  /* 0x000000601616e825 */ /* 0x000fe200078e00e0 */
[----:B------:R-:W-:Y:S01]  /*2230*/  LOP3.LUT R12, R8, 0xfffffff8, RZ, 0xc0, !PT ;  /* 0xfffffff8080c7812 */ /* 0x000fe200078ec0ff */
[----:B------:R-:W0:Y:S01]  /*2240*/  LDGDEPBAR ;  /* 0x00000000000079af */ /* 0x000e220000000000 */
[----:B------:R-:W-:Y:S01]  /*2250*/  @!P2 IADD3.X R21, R225, R21, R14, P3, !PT ;  /* 0x00000015e115a210 */ /* 0x000fe20001ffe40e */
[----:B------:R-:W-:Y:S01]  /*2260*/  IMAD.SHL.U32 R14, R221, 0x8, RZ ;  /* 0x00000008dd0e7824 */ /* 0x000fe200078e00ff */
[----:B------:R-:W-:Y:S01]  /*2270*/  ISETP.GE.AND P3, PT, R10, R9, PT ;  /* 0x000000090a00720c */ /* 0x000fe20003f66270 */
[----:B------:R-:W-:Y:S01]  /*2280*/  IMAD.IADD R7, R7, 0x1, -R12 ;  /* 0x0000000107077824 */ /* 0x000fe200078e0a0c */
[----:B------:R-:W-:Y:S01]  /*2290*/  LOP3.LUT R125, R125, 0xfffffe00, RZ, 0xc0, !PT ;  /* 0xfffffe007d7d7812 */ /* 0x000fe200078ec0ff */
[----:B------:R-:W-:-:S02]  /*22a0*/  @!P1 IMAD.MOV.U32 R10, RZ, RZ, c[0x0][0x1a4] ;  /* 0x00006900ff0a9624 */ /* 0x000fc400078e00ff */
[----:B------:R-:W-:Y:S02]  /*22b0*/  IMAD.SHL.U32 R15, R7, 0x40, RZ ;  /* 0x00000040070f7824 */ /* 0x000fe400078e00ff */
[----:B------:R-:W-:-:S03]  /*22c0*/  IMAD.SHL.U32 R12, R5, 0x40, RZ ;  /* 0x00000040050c7824 */ /* 0x000fc600078e00ff */
[----:B------:R-:W-:Y:S02]  /*22d0*/  LOP3.LUT R15, R15, 0x1c0, RZ, 0xc0, !PT ;  /* 0x000001c00f0f7812 */ /* 0x000fe400078ec0ff */
[----:B------:R-:W-:Y:S02]  /*22e0*/  LOP3.LUT R12, R12, 0x1c0, RZ, 0xc0, !PT ;  /* 0x000001c00c0c7812 */ /* 0x000fe400078ec0ff */
[----:B------:R-:W-:Y:S02]  /*22f0*/  LOP3.LUT R14, R15, 0x8, R14, 0xf8, !PT ;  /* 0x000000080f0e7812 */ /* 0x000fe400078ef80e */
[----:B------:R-:W-:Y:S02]  /*2300*/  LOP3.LUT R13, R12, 0x8, R13, 0xf8, !PT ;  /* 0x000000080c0d7812 */ /* 0x000fe400078ef80d */
[----:B------:R-:W-:Y:S02]  /*2310*/  SHF.R.U32.HI R15, RZ, 0x3, R15 ;  /* 0x00000003ff0f7819 */ /* 0x000fe4000001160f */
[----:B------:R-:W-:Y:S01]  /*2320*/  SHF.R.U32.HI R12, RZ, 0x3, R12 ;  /* 0x00000003ff0c7819 */ /* 0x000fe2000001160c */
[----:B------:R-:W-:-:S04]  /*2330*/  DEPBAR.LE SB0, 0x0 ;  /* 0x000080000000791a */ /* 0x000fc80000000000 */
[----:B------:R-:W-:Y:S01]  /*2340*/  BAR.SYNC.DEFER_BLOCKING 0x0 ;  /* 0x0000000000007b1d */ /* 0x000fe20000010000 */
[----:B------:R-:W-:Y:S01]  /*2350*/  LOP3.LUT R124, R14, R15, RZ, 0x3c, !PT ;  /* 0x0000000f0e7c7212 */ /* 0x000fe200078e3cff */
[----:B------:R-:W-:Y:S01]  /*2360*/  @!P6 IMAD.MOV.U32 R14, RZ, RZ, c[0x0][0x1a4] ;  /* 0x00006900ff0ee624 */ /* 0x000fe200078e00ff */
[----:B------:R-:W-:-:S03]  /*2370*/  LOP3.LUT R12, R13, R12, RZ, 0x3c, !PT ;  /* 0x0000000c0d0c7212 */ /* 0x000fc600078e3cff */
[----:B------:R-:W-:Y:S02]  /*2380*/  @!P6 IMAD R14, R14, 0x60, RZ ;  /* 0x000000600e0ee824 */ /* 0x000fe400078e02ff */
[----:B------:R-:W-:Y:S02]  /*2390*/  IMAD R221, R221, 0x200, R12 ;  /* 0x00000200dddd7824 */ /* 0x000fe400078e020c */
[----:B------:R-:W-:Y:S02]  /*23a0*/  @!P6 IMAD.IADD R23, R23, 0x1, R14 ;  /* 0x000000011717e824 */ /* 0x000fe400078e020e */
[----:B------:R-:W-:-:S05]  /*23b0*/  IMAD.SHL.U32 R221, R221, 0x2, RZ ;  /* 0x00000002dddd7824 */ /* 0x000fca00078e00ff */
[C---:B------:R-:W-:Y:S02]  /*23c0*/  IADD3 R8, R221.reuse, 0x4000, RZ ;  /* 0x00004000dd087810 */ /* 0x040fe40007ffe0ff */
[----:B------:R-:W-:Y:S01]  /*23d0*/  IADD3 R219, R221, 0x4020, RZ ;  /* 0x00004020dddb7810 */ /* 0x000fe20007ffe0ff */
[----:B------:R-:W-:Y:S04]  /*23e0*/  @P5 STS.128 [R229+0xc000], RZ ;  /* 0x00c000ffe5005388 */ /* 0x000fe80000000c00 */
[----:B------:R-:W-:Y:S04]  /*23f0*/  @P5 STS.128 [R229+0x10000], RZ ;  /* 0x010000ffe5005388 */ /* 0x000fe80000000c00 */
[----:B------:R-:W-:Y:S01]  /*2400*/  @!PT LDS RZ, [RZ] ;  /* 0x00000000fffff984 */ /* 0x000fe20000000800 */
[----:B------:R-:W-:Y:S01]  /*2410*/  @!PT LDS RZ, [RZ] ;  /* 0x00000000fffff984 */ /* 0x000fe20000000800 */
[----:B------:R-:W-:Y:S01]  /*2420*/  @!PT LDS RZ, [RZ] ;  /* 0x00000000fffff984 */ /* 0x000fe20000000800 */
[----:B------:R3:W-:Y:S04]  /*2430*/  @!P5 LDGSTS.E.BYPASS.LTC128B.128 [R229+0xc000], [R224.64] ;  /* 0x0c000000e0e5dfae */ /* 0x0007e8000b901d48 */
[----:B------:R3:W-:Y:S01]  /*2440*/  @!P5 LDGSTS.E.BYPASS.LTC128B.128 [R229+0x10000], [R224.64+0x80] ;  /* 0x10000080e0e5dfae */ /* 0x0007e2000b901d48 */
[----:B--2---:R-:W-:-:S03]  /*2450*/  @!P1 LEA R24, P5, R11, R224, 0x6 ;  /* 0x000000e00b189211 */ /* 0x004fc600078a30ff */
[----:B------:R-:W-:Y:S01]  /*2460*/  @P2 STS.128 [R229+0xc800], RZ ;  /* 0x00c800ffe5002388 */ /* 0x000fe20000000c00 */
[----:B------:R-:W-:Y:S01]  /*2470*/  @!P1 LEA.HI.X R25, R11, R225, R10, 0x6, P5 ;  /* 0x000000e10b199211 */ /* 0x000fe200028f340a */
[----:B------:R-:W-:Y:S01]  /*2480*/  @!P4 IMAD.MOV.U32 R11, RZ, RZ, c[0x0][0x1a4] ;  /* 0x00006900ff0bc624 */ /* 0x000fe200078e00ff */
[-C--:B------:R-:W-:Y:S01]  /*2490*/  ISETP.GE.AND P5, PT, R18, R9.reuse, PT ;  /* 0x000000091200720c */ /* 0x080fe20003fa6270 */
[----:B------:R-:W-:Y:S01]  /*24a0*/  @P2 STS.128 [R229+0x10800], RZ ;  /* 0x010800ffe5002388 */ /* 0x000fe20000000c00 */
[----:B------:R-:W-:Y:S02]  /*24b0*/  @!P3 IMAD.MOV.U32 R18, RZ, RZ, c[0x0][0x1a0] ;  /* 0x00006800ff12b624 */ /* 0x000fe400078e00ff */
[----:B------:R-:W-:Y:S01]  /*24c0*/  @!P3 IMAD.MOV.U32 R10, RZ, RZ, c[0x0][0x1a4] ;  /* 0x00006900ff0ab624 */ /* 0x000fe200078e00ff */
[----:B------:R-:W-:Y:S01]  /*24d0*/  @!PT LDS RZ, [RZ] ;  /* 0x00000000fffff984 */ /* 0x000fe20000000800 */
[----:B------:R-:W-:Y:S01]  /*24e0*/  @!PT LDS RZ, [RZ] ;  /* 0x00000000fffff984 */ /* 0x000fe20000000800 */
[----:B------:R-:W-:Y:S01]  /*24f0*/  @!PT LDS RZ, [RZ] ;  /* 0x00000000fffff984 */ /* 0x000fe20000000800 */
[----:B------:R2:W-:Y:S01]  /*2500*/  @!P2 LDGSTS.E.BYPASS.LTC128B.128 [R229+0xc800], [R20.64] ;  /* 0x0c80000014e5afae */ /* 0x0005e2000b901d48 */
[----:B------:R-:W-:Y:S02]  /*2510*/  @!P4 IMAD R11, R11, 0xa0, RZ ;  /* 0x000000a00b0bc824 */ /* 0x000fe400078e02ff */
[----:B------:R-:W-:Y:S01]  /*2520*/  @!P3 IMAD.WIDE.U32 R18, R18, 0xc0, R224 ;  /* 0x000000c01212b825 */ /* 0x000fe200078e00e0 */
[----:B------:R2:W-:Y:S01]  /*2530*/  @!P2 LDGSTS.E.BYPASS.LTC128B.128 [R229+0x10800], [R20.64+0x80] ;  /* 0x1080008014e5afae */ /* 0x0005e2000b901d48 */
[----:B------:R-:W-:-:S02]  /*2540*/  ISETP.GE.AND P2, PT, R16, R9, PT ;  /* 0x000000091000720c */ /* 0x000fc40003f46270 */
[----:B------:R-:W-:Y:S01]  /*2550*/  @!P3 IMAD R10, R10, 0xc0, RZ ;  /* 0x000000c00a0ab824 */ /* 0x000fe200078e02ff */
[----:B------:R-:W-:Y:S01]  /*2560*/  @P1 STS.128 [R229+0xd000], RZ ;  /* 0x00d000ffe5001388 */ /* 0x000fe20000000c00 */
[----:B------:R-:W-:Y:S02]  /*2570*/  @!P5 IMAD.MOV.U32 R13, RZ, RZ, c[0x0][0x1a0] ;  /* 0x00006800ff0dd624 */ /* 0x000fe400078e00ff */
[----:B------:R-:W-:Y:S01]  /*2580*/  @!P5 IMAD.MOV.U32 R12, RZ, RZ, c[0x0][0x1a4] ;  /* 0x00006900ff0cd624 */ /* 0x000fe200078e00ff */
[----:B------:R-:W-:Y:S01]  /*2590*/  @P1 STS.128 [R229+0x11000], RZ ;  /* 0x011000ffe5001388 */ /* 0x000fe20000000c00 */
[----:B------:R-:W-:-:S03]  /*25a0*/  @!P3 IMAD.IADD R19, R19, 0x1, R10 ;  /* 0x000000011313b824 */ /* 0x000fc600078e020a */
[----:B------:R-:W-:Y:S01]  /*25b0*/  @!PT LDS RZ, [RZ] ;  /* 0x00000000fffff984 */ /* 0x000fe20000000800 */
[----:B------:R-:W-:Y:S01]  /*25c0*/  @!PT LDS RZ, [RZ] ;  /* 0x00000000fffff984 */ /* 0x000fe20000000800 */
[----:B------:R-:W-:Y:S01]  /*25d0*/  @!PT LDS RZ, [RZ] ;  /* 0x00000000fffff984 */ /* 0x000fe20000000800 */
[----:B------:R4:W-:Y:S02]  /*25e0*/  @!P1 LDGSTS.E.BYPASS.LTC128B.128 [R229+0xd000], [R24.64] ;  /* 0x0d00000018e59fae */ /* 0x0009e4000b901d48 */
[----:B------:R-:W-:Y:S02]  /*25f0*/  @!P2 IMAD.MOV.U32 R16, RZ, RZ, c[0x0][0x1a0] ;  /* 0x00006800ff10a624 */ /* 0x000fe400078e00ff */
[----:B------:R-:W-:Y:S01]  /*2600*/  @!P2 IMAD.MOV.U32 R9, RZ, RZ, c[0x0][0x1a4] ;  /* 0x00006900ff09a624 */ /* 0x000fe200078e00ff */
[----:B------:R4:W-:Y:S01]  /*2610*/  @!P1 LDGSTS.E.BYPASS.LTC128B.128 [R229+0x11000], [R24.64+0x80] ;  /* 0x1100008018e59fae */ /* 0x0009e2000b901d48 */
[----:B------:R-:W-:-:S03]  /*2620*/  @!P2 IMAD.WIDE.U32 R16, R16, 0xe0, R224 ;  /* 0x000000e01010a825 */ /* 0x000fc600078e00e0 */
[----:B------:R-:W-:Y:S01]  /*2630*/  @P6 STS.128 [R229+0xd800], RZ ;  /* 0x00d800ffe5006388 */ /* 0x000fe20000000c00 */
[----:B------:R-:W-:-:S03]  /*2640*/  @!P2 IMAD R9, R9, 0xe0, RZ ;  /* 0x000000e00909a824 */ /* 0x000fc600078e02ff */
[----:B------:R-:W-:Y:S01]  /*2650*/  @P6 STS.128 [R229+0x11800], RZ ;  /* 0x011800ffe5006388 */ /* 0x000fe20000000c00 */
[----:B------:R-:W-:Y:S02]  /*2660*/  @!P2 IMAD.IADD R17, R17, 0x1, R9 ;  /* 0x000000011111a824 */ /* 0x000fe400078e0209 */
[----:B--2---:R-:W-:Y:S01]  /*2670*/  @!P4 IMAD.MOV.U32 R20, RZ, RZ, c[0x0][0x1a0] ;  /* 0x00006800ff14c624 */ /* 0x004fe200078e00ff */
[----:B------:R-:W-:Y:S01]  /*2680*/  @!PT LDS RZ, [RZ] ;  /* 0x00000000fffff984 */ /* 0x000fe20000000800 */
[----:B------:R-:W-:Y:S01]  /*2690*/  @!PT LDS RZ, [RZ] ;  /* 0x00000000fffff984 */ /* 0x000fe20000000800 */
[----:B------:R-:W-:Y:S01]  /*26a0*/  @!PT LDS RZ, [RZ] ;  /* 0x00000000fffff984 */ /* 0x000fe20000000800 */
[----:B------:R2:W-:Y:S01]  /*26b0*/  @!P6 LDGSTS.E.BYPASS.LTC128B.128 [R229+0xd800], [R22.64] ;  /* 0x0d80000016e5efae */ /* 0x0005e2000b901d48 */
[----:B------:R-:W-:Y:S02]  /*26c0*/  IMAD R9, R128, 0x400, R125 ;  /* 0x0000040080097824 */ /* 0x000fe400078e027d */
[----:B------:R-:W-:Y:S01]  /*26d0*/  @!P4 IMAD.WIDE.U32 R20, R20, 0xa0, R224 ;  /* 0x000000a01414c825 */ /* 0x000fe200078e00e0 */
[----:B------:R2:W-:Y:S03]  /*26e0*/  @!P6 LDGSTS.E.BYPASS.LTC128B.128 [R229+0x11800], [R22.64+0x80] ;  /* 0x1180008016e5efae */ /* 0x0005e6000b901d48 */
[----:B------:R-:W-:Y:S01]  /*26f0*/  @!P4 IMAD.IADD R21, R21, 0x1, R11 ;  /* 0x000000011515c824 */ /* 0x000fe200078e020b */
[----:B------:R-:W-:Y:S01]  /*2700*/  @P5 STS.128 [R229+0xe000], RZ ;  /* 0x00e000ffe5005388 */ /* 0x000fe20000000c00 */
[----:B------:R-:W-:-:S03]  /*2710*/  IMAD.IADD R222, R124, 0x1, R9 ;  /* 0x000000017cde7824 */ /* 0x000fc600078e0209 */
[----:B------:R-:W-:Y:S01]  /*2720*/  @P5 STS.128 [R229+0x12000], RZ ;  /* 0x012000ffe5005388 */ /* 0x000fe20000000c00 */
[----:B------:R-:W-:Y:S01]  /*2730*/  IMAD.SHL.U32 R222, R222, 0x2, RZ ;  /* 0x00000002dede7824 */ /* 0x000fe200078e00ff */
[----:B----4-:R-:W-:-:S04]  /*2740*/  @!P5 LEA R24, P1, R13, R224, 0x7 ;  /* 0x000000e00d18d211 */ /* 0x010fc800078238ff */
[----:B------:R-:W-:-:S05]  /*2750*/  @!P5 LEA.HI.X R25, R13, R225, R12, 0x7, P1 ;  /* 0x000000e10d19d211 */ /* 0x000fca00008f3c0c */
[----:B------:R-:W-:Y:S01]  /*2760*/  @!PT LDS RZ, [RZ] ;  /* 0x00000000fffff984 */ /* 0x000fe20000000800 */
[----:B------:R-:W-:Y:S01]  /*2770*/  @!PT LDS RZ, [RZ] ;  /* 0x00000000fffff984 */ /* 0x000fe20000000800 */
[----:B------:R-:W-:Y:S01]  /*2780*/  @!PT LDS RZ, [RZ] ;  /* 0x00000000fffff984 */ /* 0x000fe20000000800 */
[----:B------:R1:W-:Y:S04]  /*2790*/  @!P5 LDGSTS.E.BYPASS.LTC128B.128 [R229+0xe000], [R24.64] ;  /* 0x0e00000018e5dfae */ /* 0x0003e8000b901d48 */
[----:B------:R1:W-:Y:S04]  /*27a0*/  @!P5 LDGSTS.E.BYPASS.LTC128B.128 [R229+0x12000], [R24.64+0x80] ;  /* 0x1200008018e5dfae */ /* 0x0003e8000b901d48 */
[----:B------:R-:W-:Y:S04]  /*27b0*/  @P4 STS.128 [R229+0xe800], RZ ;  /* 0x00e800ffe5004388 */ /* 0x000fe80000000c00 */
[----:B------:R-:W-:Y:S04]  /*27c0*/  @P4 STS.128 [R229+0x12800], RZ ;  /* 0x012800ffe5004388 */ /* 0x000fe80000000c00 */
        /* <DEDUP_REMOVED lines=11> */
[----:B------:R4:W-:Y:S01]  /*2880*/  @!P3 LDGSTS.E.BYPASS.LTC128B.128 [R229+0x13000], [R18.64+0x80] ;  /* 0x1300008012e5bfae */ /* 0x0009e2000b901d48 */
[----:B------:R-:W-:-:S03]  /*2890*/  LOP3.LUT P3, RZ, R5, 0x2, RZ, 0xc0, !PT ;  /* 0x0000000205ff7812 */ /* 0x000fc6000786c0ff */
[----:B------:R-:W-:Y:S04]  /*28a0*/  @P2 STS.128 [R229+0xf800], RZ ;  /* 0x00f800ffe5002388 */ /* 0x000fe80000000c00 */
[----:B------:R-:W-:Y:S04]  /*28b0*/  @P2 STS.128 [R229+0x13800], RZ ;  /* 0x013800ffe5002388 */ /* 0x000fe80000000c00 */
[----:B------:R-:W-:Y:S01]  /*28c0*/  @!PT LDS RZ, [RZ] ;  /* 0x00000000fffff984 */ /* 0x000fe20000000800 */
[----:B------:R-:W-:Y:S01]  /*28d0*/  @!PT LDS RZ, [RZ] ;  /* 0x00000000fffff984 */ /* 0x000fe20000000800 */
[----:B------:R-:W-:Y:S01]  /*28e0*/  @!PT LDS RZ, [RZ] ;  /* 0x00000000fffff984 */ /* 0x000fe20000000800 */
[----:B------:R4:W-:Y:S02]  /*28f0*/  @!P2 LDGSTS.E.BYPASS.LTC128B.128 [R229+0xf800], [R16.64] ;  /* 0x0f80000010e5afae */ /* 0x0009e4000b901d48 */
[----:B------:R-:W-:-:S02]  /*2900*/  @P3 IADD3 R219, R8, -0x20, RZ ;  /* 0xffffffe008db3810 */ /* 0x000fc40007ffe0ff */
[----:B------:R4:W-:Y:S01]  /*2910*/  @!P2 LDGSTS.E.BYPASS.LTC128B.128 [R229+0x13800], [R16.64+0x80] ;  /* 0x1380008010e5afae */ /* 0x0009e2000b901d48 */
[----:B------:R-:W-:Y:S01]  /*2920*/  R2P PR, R7, 0x6 ;  /* 0x0000000607007804 */ /* 0x000fe20000000000 */
[----:B------:R-:W-:Y:S01]  /*2930*/  IMAD.MOV.U32 R7, RZ, RZ, 0x10 ;  /* 0x00000010ff077424 */ /* 0x000fe200078e00ff */
[C---:B------:R-:W-:Y:S01]  /*2940*/  IADD3 R211, R219.reuse, 0x800, RZ ;  /* 0x00000800dbd37810 */ /* 0x040fe20007ffe0ff */
[----:B------:R-:W-:Y:S01]  /*2950*/  LDSM.16.M88.4 R28, [R222] ;  /* 0x00000000de1c783b */ /* 0x000fe20000000200 */
[----:B------:R-:W-:Y:S02]  /*2960*/  IADD3 R210, R219, 0x1000, RZ ;  /* 0x00001000dbd27810 */ /* 0x000fe40007ffe0ff */
[----:B------:R-:W-:Y:S01]  /*2970*/  SEL R7, R7, 0xfffffff0, !P1 ;  /* 0xfffffff007077807 */ /* 0x000fe20004800000 */
[----:B--2---:R-:W1:Y:S01]  /*2980*/  LDSM.16.M88.4 R20, [R221+0x4000] ;  /* 0x00400000dd14783b */ /* 0x004e620000000200 */
[----:B------:R-:W-:Y:S02]  /*2990*/  LOP3.LUT P1, RZ, R5, 0x4, RZ, 0xc0, !PT ;  /* 0x0000000405ff7812 */ /* 0x000fe4000782c0ff */
[C---:B------:R-:W-:Y:S01]  /*29a0*/  SEL R5, R0.reuse, 0xffffffe0, !P2 ;  /* 0xffffffe000057807 */ /* 0x040fe20005000000 */
[----:B------:R-:W4:Y:S01]  /*29b0*/  LDSM.16.M88.4 R12, [R221+0x4800] ;  /* 0x00480000dd0c783b */ /* 0x000f220000000200 */
[----:B------:R-:W-:Y:S01]  /*29c0*/  IMAD R220, R7, 0x2, R222 ;  /* 0x0000000207dc7824 */ /* 0x000fe200078e02de */
[----:B------:R-:W-:-:S02]  /*29d0*/  SEL R0, R0, 0xffffffe0, !P1 ;  /* 0xffffffe000007807 */ /* 0x000fc40004800000 */
[----:B------:R-:W2:Y:S01]  /*29e0*/  LDSM.16.M88.4 R80, [R221+0x5000] ;  /* 0x00500000dd50783b */ /* 0x000ea20000000200 */
[C---:B------:R-:W-:Y:S01]  /*29f0*/  IMAD R218, R5.reuse, 0x2, R222 ;  /* 0x0000000205da7824 */ /* 0x040fe200078e02de */
[----:B------:R-:W-:Y:S01]  /*2a00*/  ISETP.GT.AND P2, PT, R2, 0x1, PT ;  /* 0x000000010200780c */ /* 0x000fe20003f44270 */
[C---:B------:R-:W-:Y:S01]  /*2a10*/  IMAD R215, R0.reuse, 0x2, R221 ;  /* 0x0000000200d77824 */ /* 0x040fe200078e02dd */
[----:B------:R-:W2:Y:S01]  /*2a20*/  LDSM.16.M88.4 R72, [R221+0x5800] ;  /* 0x00580000dd48783b */ /* 0x000ea20000000200 */
[----:B------:R-:W-:Y:S01]  /*2a30*/  IMAD R217, R5, 0x2, R220 ;  /* 0x0000000205d97824 */ /* 0x000fe200078e02dc */
[C---:B------:R-:W-:Y:S01]  /*2a40*/  IADD3 R209, R219.reuse, 0x1800, RZ ;  /* 0x00001800dbd17810 */ /* 0x040fe20007ffe0ff */
[----:B------:R-:W-:Y:S01]  /*2a50*/  IMAD R204, R0, 0x2, R219 ;  /* 0x0000000200cc7824 */ /* 0x000fe200078e02db */
[----:B------:R-:W2:Y:S01]  /*2a60*/  LDSM.16.M88.4 R64, [R221+0x6000] ;  /* 0x00600000dd40783b */ /* 0x000ea20000000200 */
[----:B------:R-:W-:Y:S01]  /*2a70*/  IMAD.IADD R0, R6, 0x1, -R129 ;  /* 0x0000000106007824 */ /* 0x000fe200078e0a81 */
[----:B------:R-:W-:-:S02]  /*2a80*/  IADD3 R208, R219, 0x2000, RZ ;  /* 0x00002000dbd07810 */ /* 0x000fc40007ffe0ff */
[----:B------:R-:W3:Y:S01]  /*2a90*/  LDSM.16.M88.4 R56, [R221+0x6800] ;  /* 0x00680000dd38783b */ /* 0x000ee20000000200 */
[C---:B------:R-:W-:Y:S02]  /*2aa0*/  IADD3 R207, R219.reuse, 0x2800, RZ ;  /* 0x00002800dbcf7810 */ /* 0x040fe40007ffe0ff */
[C---:B------:R-:W-:Y:S01]  /*2ab0*/  @!P2 LEA R236, P1, R134.reuse, c[0x0][0x168], 0x1 ;  /* 0x00005a0086ecaa11 */ /* 0x040fe200078208ff */
[----:B------:R-:W3:Y:S01]  /*2ac0*/  LDSM.16.M88.4 R44, [R221+0x7000] ;  /* 0x00700000dd2c783b */ /* 0x000ee20000000200 */
[C---:B------:R-:W-:Y:S02]  /*2ad0*/  IADD3 R206, R219.reuse, 0x3000, RZ ;  /* 0x00003000dbce7810 */ /* 0x040fe40007ffe0ff */
[----:B------:R-:W-:Y:S01]  /*2ae0*/  @!P2 LEA.HI.X R237, R134, c[0x0][0x16c], R133, 0x1, P1 ;  /* 0x00005b0086edaa11 */ /* 0x000fe200008f0c85 */
        /* <DEDUP_REMOVED lines=13> */
[----:B------:R-:W-:-:S02]  /*2bc0*/  IADD3 R197, R219, 0x7000, RZ ;  /* 0x00007000dbc57810 */ /* 0x000fc40007ffe0ff */
[----:B------:R-:W-:Y:S01]  /*2bd0*/  IADD3 R196, R219, 0x7800, RZ ;  /* 0x00007800dbc47810 */ /* 0x000fe20007ffe0ff */
[----:B------:R-:W-:Y:S01]  /*2be0*/  LDSM.16.M88.4 R96, [R218] ;  /* 0x00000000da60783b */ /* 0x000fe20000000200 */
[C---:B----4-:R-:W-:Y:S03]  /*2bf0*/  HMMA.16816.F32 R16, R28.reuse, R12, RZ ;  /* 0x0000000c1c10723c */ /* 0x050fe600000018ff */
[----:B------:R-:W-:Y:S04]  /*2c00*/  LDSM.16.M88.4 R116, [R219+0x1800] ;  /* 0x00180000db74783b */ /* 0x000fe80000000200 */
[----:B------:R-:W-:Y:S01]  /*2c10*/  LDSM.16.M88.4 R108, [R219+0x3800] ;  /* 0x00380000db6c783b */ /* 0x000fe20000000200 */
[C---:B--2---:R-:W-:Y:S03]  /*2c20*/  HMMA.16816.F32 R8, R28.reuse, R80, RZ ;  /* 0x000000501c08723c */ /* 0x044fe600000018ff */
[----:B------:R-:W-:Y:S04]  /*2c30*/  LDSM.16.M88.4 R100, [R215+0x4000] ;  /* 0x00400000d764783b */ /* 0x000fe80000000200 */
[----:B------:R-:W-:Y:S01]  /*2c40*/  LDSM.16.M88.4 R92, [R215+0x4800] ;  /* 0x00480000d75c783b */ /* 0x000fe20000000200 */
[C---:B------:R-:W-:Y:S03]  /*2c50*/  HMMA.16816.F32 R76, R28.reuse, R72, RZ ;  /* 0x000000481c4c723c */ /* 0x040fe600000018ff */
[----:B------:R-:W-:Y:S04]  /*2c60*/  LDSM.16.M88.4 R112, [R219+0x3000] ;  /* 0x00300000db70783b */ /* 0x000fe80000000200 */
[----:B------:R-:W-:Y:S01]  /*2c70*/  LDSM.16.M88.4 R120, [R215+0xa000] ;  /* 0x00a00000d778783b */ /* 0x000fe20000000200 */
[C---:B------:R-:W-:Y:S03]  /*2c80*/  HMMA.16816.F32 R68, R28.reuse, R64, RZ ;  /* 0x000000401c44723c */ /* 0x040fe600000018ff */
[----:B------:R-:W0:Y:S05]  /*2c90*/  LDGDEPBAR ;  /* 0x00000000000079af */ /* 0x000e2a0000000000 */
[C---:B---3--:R-:W-:Y:S08]  /*2ca0*/  HMMA.16816.F32 R60, R28.reuse, R56, RZ ;  /* 0x000000381c3c723c */ /* 0x048ff000000018ff */
        /* <DEDUP_REMOVED lines=18> */
[C---:B--2---:R-:W-:Y:S08]  /*2dd0*/  HMMA.16816.F32 R68, R104.reuse, R84, R68 ;  /* 0x000000546844723c */ /* 0x044ff00000001844 */
[C---:B------:R-:W-:Y:S01]  /*2de0*/  HMMA.16816.F32 R64, R104.reuse, R86, R64 ;  /* 0x000000566840723c */ /* 0x040fe20000001840 */
[----:B------:R-:W1:Y:S07]  /*2df0*/  LDSM.16.M88.4 R84, [R215+0x6000] ;  /* 0x00600000d754783b */ /* 0x000e6e0000000200 */
        /* <DEDUP_REMOVED lines=13> */
[----:B------:R-:W-:Y:S07]  /*2ed0*/  LDSM.16.M88.4 R108, [R217] ;  /* 0x00000000d96c783b */ /* 0x000fee0000000200 */
[C---:B------:R-:W-:Y:S08]  /*2ee0*/  HMMA.16816.F32 R24, R96.reuse, R100, R24 ;  /* 0x000000646018723c */ /* 0x040ff00000001818 */
[C---:B------:R-:W-:Y:S01]  /*2ef0*/  HMMA.16816.F32 R20, R96.reuse, R102, R20 ;  /* 0x000000666014723c */ /* 0x040fe20000001814 */
[----:B------:R-:W2:Y:S07]  /*2f00*/  LDSM.16.M88.4 R100, [R215+0x7800] ;  /* 0x00780000d764783b */ /* 0x000eae0000000200 */
[C---:B------:R-:W-:Y:S08]  /*2f10*/  HMMA.16816.F32 R16, R96.reuse, R92, R16 ;  /* 0x0000005c6010723c */ /* 0x040ff00000001810 */
[C---:B------:R-:W-:Y:S01]  /*2f20*/  HMMA.16816.F32 R12, R96.reuse, R94, R12 ;  /* 0x0000005e600c723c */ /* 0x040fe2000000180c */
[----:B------:R-:W3:Y:S07]  /*2f30*/  LDSM.16.M88.4 R92, [R204] ;  /* 0x00000000cc5c783b */ /* 0x000eee0000000200 */
[C---:B-1----:R-:W-:Y:S08]  /*2f40*/  HMMA.16816.F32 R68, R96.reuse, R84, R68 ;  /* 0x000000546044723c */ /* 0x042ff00000001844 */
[----:B------:R-:W-:Y:S01]  /*2f50*/  HMMA.16816.F32 R64, R96, R86, R64 ;  /* 0x000000566040723c */ /* 0x000fe20000001840 */
[----:B------:R-:W1:Y:S07]  /*2f60*/  LDSM.16.M88.4 R84, [R204+0x1000] ;  /* 0x00100000cc54783b */ /* 0x000e6e0000000200 */
        /* <DEDUP_REMOVED lines=13> */
[C---:B------:R-:W-:Y:S08]  /*3040*/  HMMA.16816.F32 R40, R96.reuse, R100, R40 ;  /* 0x000000646028723c */ /* 0x040ff00000001828 */
[----:B------:R-:W-:Y:S01]  /*3050*/  HMMA.16816.F32 R28, R96, R102, R28 ;  /* 0x00000066601c723c */ /* 0x000fe2000000181c */
[----:B------:R-:W3:Y:S04]  /*3060*/  LDSM.16.M88.4 R100, [R204+0x3000] ;  /* 0x00300000cc64783b */ /* 0x000ee80000000200 */
[----:B------:R-:W-:Y:S03]  /*3070*/  LDSM.16.M88.4 R96, [R221+0x8000] ;  /* 0x00800000dd60783b */ /* 0x000fe60000000200 */
[C---:B------:R-:W-:Y:S08]  /*3080*/  HMMA.16816.F32 R24, R108.reuse, R92, R24 ;  /* 0x0000005c6c18723c */ /* 0x040ff00000001818 */
        /* <DEDUP_REMOVED lines=24> */
[----:B------:R-:W-:Y:S01]  /*3210*/  HMMA.16816.F32 R28, R108, R114, R28 ;  /* 0x000000726c1c723c */ /* 0x000fe2000000181c */
[----:B------:R-:W-:Y:S04]  /*3220*/  LDSM.16.M88.4 R112, [R219+0x5800] ;  /* 0x00580000db70783b */ /* 0x000fe80000000200 */
[----:B------:R-:W-:Y:S03]  /*3230*/  LDSM.16.M88.4 R108, [R219+0x6800] ;  /* 0x00680000db6c783b */ /* 0x000fe60000000200 */
        /* <DEDUP_REMOVED lines=14> */
[----:B------:R-:W-:Y:S07]  /*3320*/  LDSM.16.M88.4 R104, [R219+0x7000] ;  /* 0x00700000db68783b */ /* 0x000fee0000000200 */
[C---:B------:R-:W-:Y:S08]  /*3330*/  HMMA.16816.F32 R52, R84.reuse, R100, R52 ;  /* 0x000000645434723c */ /* 0x040ff00000001834 */
[C---:B------:R-:W-:Y:S01]  /*3340*/  HMMA.16816.F32 R44, R84.reuse, R102, R44 ;  /* 0x00000066542c723c */ /* 0x040fe2000000182c */
[----:B------:R-:W-:Y:S07]  /*3350*/  LDSM.16.M88.4 R100, [R219+0x7800] ;  /* 0x00780000db64783b */ /* 0x000fee0000000200 */
[C---:B-1----:R-:W-:Y:S08]  /*3360*/  HMMA.16816.F32 R40, R84.reuse, R92, R40 ;  /* 0x0000005c5428723c */ /* 0x042ff00000001828 */
[----:B------:R-:W-:Y:S01]  /*3370*/  HMMA.16816.F32 R28, R84, R94, R28 ;  /* 0x0000005e541c723c */ /* 0x000fe2000000181c */
[----:B------:R-:W1:Y:S04]  /*3380*/  LDSM.16.M88.4 R84, [R219+0x6000] ;  /* 0x00600000db54783b */ /* 0x000e680000000200 */
[----:B------:R-:W-:Y:S03]  /*3390*/  LDSM.16.M88.4 R92, [R215+0x8000] ;  /* 0x00800000d75c783b */ /* 0x000fe60000000200 */
        /* <DEDUP_REMOVED lines=15> */
[C---:B------:R-:W-:Y:S08]  /*3490*/  HMMA.16816.F32 R60, R96.reuse, R108, R60 ;  /* 0x0000006c603c723c */ /* 0x040ff0000000183c */
[----:B------:R-:W-:Y:S01]  /*34a0*/  HMMA.16816.F32 R56, R96, R110, R56 ;  /* 0x0000006e6038723c */ /* 0x000fe20000001838 */
[----:B------:R-:W4:Y:S07]  /*34b0*/  LDSM.16.M88.4 R108, [R215+0xb800] ;  /* 0x00b80000d76c783b */ /* 0x000f2e0000000200 */
[C---:B--2---:R-:W-:Y:S08]  /*34c0*/  HMMA.16816.F32 R16, R48.reuse, R32, R16 ;  /* 0x000000203010723c */ /* 0x044ff00000001810 */
[C---:B------:R-:W-:Y:S01]  /*34d0*/  HMMA.16816.F32 R12, R48.reuse, R34, R12 ;  /* 0x00000022300c723c */ /* 0x040fe2000000180c */
[----:B------:R-:W-:Y:S07]  /*34e0*/  LDSM.16.M88.4 R32, [R217+0x2000] ;  /* 0x00200000d920783b */ /* 0x000fee0000000200 */
[C---:B------:R-:W-:Y:S08]  /*34f0*/  HMMA.16816.F32 R8, R48.reuse, R88, R8 ;  /* 0x000000583008723c */ /* 0x040ff00000001808 */
[----:B------:R-:W-:Y:S01]  /*3500*/  HMMA.16816.F32 R80, R48, R90, R80 ;  /* 0x0000005a3050723c */ /* 0x000fe20000001850 */
[----:B------:R-:W2:Y:S07]  /*3510*/  LDSM.16.M88.4 R88, [R204+0x6000] ;  /* 0x00600000cc58783b */ /* 0x000eae0000000200 */
[C---:B------:R-:W-:Y:S08]  /*3520*/  HMMA.16816.F32 R52, R96.reuse, R104, R52 ;  /* 0x000000686034723c */ /* 0x040ff00000001834 */
[C---:B------:R-:W-:Y:S01]  /*3530*/  HMMA.16816.F32 R44, R96.reuse, R106, R44 ;  /* 0x0000006a602c723c */ /* 0x040fe2000000182c */
[----:B------:R-:W-:Y:S07]  /*3540*/  LDSM.16.M88.4 R104, [R204+0x4000] ;  /* 0x00400000cc68783b */ /* 0x000fee0000000200 */
[C---:B------:R-:W-:Y:S08]  /*3550*/  HMMA.16816.F32 R40, R96.reuse, R100, R40 ;  /* 0x000000646028723c */ /* 0x040ff00000001828 */
[----:B------:R-:W-:Y:S01]  /*3560*/  HMMA.16816.F32 R28, R96, R102, R28 ;  /* 0x00000066601c723c */ /* 0x000fe2000000181c */
[----:B------:R-:W-:Y:S04]  /*3570*/  LDSM.16.M88.4 R100, [R204+0x4800] ;  /* 0x00480000cc64783b */ /* 0x000fe80000000200 */
[----:B------:R-:W-:Y:S03]  /*3580*/  LDSM.16.M88.4 R96, [R204+0x5000] ;  /* 0x00500000cc60783b */ /* 0x000fe60000000200 */
[C---:B-1----:R-:W-:Y:S08]  /*3590*/  HMMA.16816.F32 R76, R48.reuse, R84, R76 ;  /* 0x00000054304c723c */ /* 0x042ff0000000184c */
[C---:B------:R-:W-:Y:S01]  /*35a0*/  HMMA.16816.F32 R72, R48.reuse, R86, R72 ;  /* 0x000000563048723c */ /* 0x040fe20000001848 */
[----:B------:R-:W1:Y:S07]  /*35b0*/  LDSM.16.M88.4 R84, [R204+0x6800] ;  /* 0x00680000cc54783b */ /* 0x000e6e0000000200 */
[C---:B------:R-:W-:Y:S08]  /*35c0*/  HMMA.16816.F32 R68, R48.reuse, R120, R68 ;  /* 0x000000783044723c */ /* 0x040ff00000001844 */
[C---:B------:R-:W-:Y:S08]  /*35d0*/  HMMA.16816.F32 R64, R48.reuse, R122, R64 ;  /* 0x0000007a3040723c */ /* 0x040ff00000001840 */
[C---:B------:R-:W-:Y:S08]  /*35e0*/  HMMA.16816.F32 R24, R48.reuse, R92, R24 ;  /* 0x0000005c3018723c */ /* 0x040ff00000001818 */
[C---:B------:R-:W-:Y:S01]  /*35f0*/  HMMA.16816.F32 R20, R48.reuse, R94, R20 ;  /* 0x0000005e3014723c */ /* 0x040fe20000001814 */
[----:B------:R-:W-:Y:S07]  /*3600*/  LDSM.16.M88.4 R92, [R204+0x5800] ;  /* 0x00580000cc5c783b */ /* 0x000fee0000000200 */
[C---:B------:R-:W-:Y:S08]  /*3610*/  HMMA.16816.F32 R60, R48.reuse, R116, R60 ;  /* 0x00000074303c723c */ /* 0x040ff0000000183c */
[C---:B------:R-:W-:Y:S08]  /*3620*/  HMMA.16816.F32 R56, R48.reuse, R118, R56 ;  /* 0x000000763038723c */ /* 0x040ff00000001838 */
[C---:B---3--:R-:W-:Y:S08]  /*3630*/  HMMA.16816.F32 R52, R48.reuse, R112, R52 ;  /* 0x000000703034723c */ /* 0x048ff00000001834 */
[C---:B------:R-:W-:Y:S08]  /*3640*/  HMMA.16816.F32 R44, R48.reuse, R114, R44 ;  /* 0x00000072302c723c */ /* 0x040ff0000000182c */
[C---:B----4-:R-:W-:Y:S08]  /*3650*/  HMMA.16816.F32 R40, R48.reuse, R108, R40 ;  /* 0x0000006c3028723c */ /* 0x050ff00000001828 */
[----:B------:R-:W-:Y:S01]  /*3660*/  HMMA.16816.F32 R28, R48, R110, R28 ;  /* 0x0000006e301c723c */ /* 0x000fe2000000181c */
[----:B------:R-:W3:Y:S07]  /*3670*/  LDSM.16.M88.4 R48, [R204+0x7000] ;  /* 0x00700000cc30783b */ /* 0x000eee0000000200 */
[C---:B--2---:R-:W-:Y:S08]  /*3680*/  HMMA.16816.F32 R68, R32.reuse, R88, R68 ;  /* 0x000000582044723c */ /* 0x044ff00000001844 */
[----:B------:R-:W-:Y:S01]  /*3690*/  HMMA.16816.F32 R64, R32, R90, R64 ;  /* 0x0000005a2040723c */ /* 0x000fe20000001840 */
[----:B------:R-:W2:Y:S01]  /*36a0*/  LDSM.16.M88.4 R88, [R204+0x7800] ;  /* 0x00780000cc58783b */ /* 0x000ea20000000200 */
[----:B------:R-:W-:-:S06]  /*36b0*/  DEPBAR.LE SB0, 0x0 ;  /* 0x000080000000791a */ /* 0x000fcc0000000000 */
[C---:B-1----:R-:W-:Y:S07]  /*36c0*/  HMMA.16816.F32 R60, R32.reuse, R84, R60 ;  /* 0x00000054203c723c */ /* 0x042fee000000183c */
[----:B------:R-:W-:Y:S01]  /*36d0*/  SHF.R.S32.HI R85, RZ, 0x1f, R0 ;  /* 0x0000001fff557819 */ /* 0x000fe20000011400 */
[----:B------:R-:W-:Y:S03]  /*36e0*/  HMMA.16816.F32 R24, R32, R104, R24 ;  /* 0x000000682018723c */ /* 0x000fe60000001818 */
[----:B------:R-:W-:Y:S01]  /*36f0*/  LEA.HI R228, R85, R0, RZ, 0x2 ;  /* 0x0000000055e47211 */ /* 0x000fe200078f10ff */
[----:B------:R-:W-:-:S02]  /*3700*/  IMAD R85, R128, 0x10, R130 ;  /* 0x0000001080557824 */ /* 0x000fc400078e0282 */
[----:B------:R-:W-:Y:S01]  /*3710*/  IMAD.IADD R0, R125, 0x1, R124 ;  /* 0x000000017d007824 */ /* 0x000fe200078e027c */
[----:B------:R-:W-:Y:S01]  /*3720*/  SHF.R.S32.HI R228, RZ, 0x2, R228 ;  /* 0x00000002ffe47819 */ /* 0x000fe200000114e4 */
[----:B------:R-:W-:Y:S03]  /*3730*/  HMMA.16816.F32 R20, R32, R106, R20 ;  /* 0x0000006a2014723c */ /* 0x000fe60000001814 */
[----:B------:R-:W-:-:S05]  /*3740*/  IADD3 R85, R85, 0x1, R228 ;  /* 0x0000000155557810 */ /* 0x000fca0007ffe0e4 */
[C---:B---3--:R-:W-:Y:S07]  /*3750*/  HMMA.16816.F32 R52, R32.reuse, R48, R52 ;  /* 0x000000302034723c */ /* 0x048fee0000001834 */
[----:B------:R-:W-:Y:S01]  /*3760*/  IADD3 R49, R126, R85, -R127 ;  /* 0x000000557e317210 */ /* 0x000fe20007ffe87f */
[----:B------:R-:W-:Y:S03]  /*3770*/  HMMA.16816.F32 R16, R32, R100, R16 ;  /* 0x000000642010723c */ /* 0x000fe60000001810 */
[----:B------:R-:W-:-:S04]  /*3780*/  IADD3 R49, R49, c[0x0][0x2e8], RZ ;  /* 0x0000ba0031317a10 */ /* 0x000fc80007ffe0ff */
[C---:B------:R-:W-:Y:S01]  /*3790*/  IADD3 R135, R49.reuse, 0x8, RZ ;  /* 0x0000000831877810 */ /* 0x040fe20007ffe0ff */
[----:B------:R-:W-:Y:S01]  /*37a0*/  HMMA.16816.F32 R12, R32, R102, R12 ;  /* 0x00000066200c723c */ /* 0x000fe2000000180c */
[-C--:B------:R-:W-:Y:S02]  /*37b0*/  IMNMX R192, R49, R126.reuse, PT ;  /* 0x0000007e31c07217 */ /* 0x080fe40003800200 */
[----:B------:R-:W-:-:S05]  /*37c0*/  IMNMX R135, R135, R126, PT ;  /* 0x0000007e87877217 */ /* 0x000fca0003800200 */
[C---:B------:R-:W-:Y:S08]  /*37d0*/  HMMA.16816.F32 R8, R32.reuse, R96, R8 ;  /* 0x000000602008723c */ /* 0x040ff00000001808 */
[C---:B------:R-:W-:Y:S08]  /*37e0*/  HMMA.16816.F32 R80, R32.reuse, R98, R80 ;  /* 0x000000622050723c */ /* 0x040ff00000001850 */
[C---:B------:R-:W-:Y:S08]  /*37f0*/  HMMA.16816.F32 R76, R32.reuse, R92, R76 ;  /* 0x0000005c204c723c */ /* 0x040ff0000000184c */
[C---:B------:R-:W-:Y:S08]  /*3800*/  HMMA.16816.F32 R72, R32.reuse, R94, R72 ;  /* 0x0000005e2048723c */ /* 0x040ff00000001848 */
[C---:B------:R-:W-:Y:S08]  /*3810*/  HMMA.16816.F32 R56, R32.reuse, R86, R56 ;  /* 0x000000562038723c */ /* 0x040ff00000001838 */
        /* <DEDUP_REMOVED lines=11> */
[----:B------:R-:W-:-:S04]  /*38d0*/  LOP3.LUT R48, R48, c[0x0][0x2d0], RZ, 0x3c, !PT ;  /* 0x0000b40030307a12 */ /* 0x000fc800078e3cff */
        /* <DEDUP_REMOVED lines=22> */
[----:B------:R-:W-:-:S02]  /*3a40*/  @!P2 IADD3 R35, R35, 0x1, RZ ;  /* 0x000000012323a810 */ /* 0x000fc40007ffe0ff */
[----:B------:R-:W-:Y:S02]  /*3a50*/  ISETP.GE.AND P3, PT, R6, RZ, PT ;  /* 0x000000ff0600720c */ /* 0x000fe40003f66270 */
[----:B------:R-:W-:Y:S02]  /*3a60*/  ISETP.NE.AND P2, PT, RZ, c[0x0][0x2d0], PT ;  /* 0x0000b400ff007a0c */ /* 0x000fe40003f45270 */
[----:B------:R-:W-:Y:S02]  /*3a70*/  LOP3.LUT R6, RZ, c[0x0][0x2d0], RZ, 0x33, !PT ;  /* 0x0000b400ff067a12 */ /* 0x000fe400078e33ff */
[----:B------:R-:W-:Y:S02]  /*3a80*/  @P6 IADD3 R49, R49, 0x1, RZ ;  /* 0x0000000131316810 */ /* 0x000fe40007ffe0ff */
[----:B------:R-:W-:-:S05]  /*3a90*/  @P5 IADD3 R35, R35, 0x1, RZ ;  /* 0x0000000123235810 */ /* 0x000fca0007ffe0ff */
        /* <DEDUP_REMOVED lines=24> */
.L_x_2335:
[----:B------:R-:W-:-:S04]  /*3c20*/  LEA R32, -R4, RZ, 0x7 ;  /* 0x000000ff04207211 */ /* 0x000fc800078e39ff */
[----:B------:R-:W-:Y:S02]  /*3c30*/  SHF.R.S32.HI R6, RZ, 0x1f, R32 ;  /* 0x0000001fff067819 */ /* 0x000fe40000011420 */
.L_x_2336:
[----:B------:R-:W-:Y:S01]  /*3c40*/  IADD3 R134, P1, R32, R134, RZ ;  /* 0x0000008620867210 */ /* 0x000fe20007f3e0ff */
[----:B------:R-:W-:Y:S02]  /*3c50*/  IMAD.MOV.U32 R35, RZ, RZ, 0x5 ;  /* 0x00000005ff237424 */ /* 0x000fe400078e00ff */
[----:B------:R-:W-:Y:S01]  /*3c60*/  IMAD.SHL.U32 R33, R4, 0x20, RZ ;  /* 0x0000002004217824 */ /* 0x000fe200078e00ff */
[----:B------:R-:W-:Y:S01]  /*3c70*/  LEA R236, P2, R134, c[0x0][0x168], 0x1 ;  /* 0x00005a0086ec7a11 */ /* 0x000fe200078408ff */
[----:B------:R-:W-:Y:S01]  /*3c80*/  IMAD.X R133, R6, 0x1, R133, P1 ;  /* 0x0000000106857824 */ /* 0x000fe200008e0685 */
[----:B------:R-:W-:Y:S02]  /*3c90*/  SHF.L.U64.HI R4, R4, R35, c[0x0][0x19c] ;  /* 0x0000670004047619 */ /* 0x000fe40000010223 */
[----:B------:R-:W-:Y:S02]  /*3ca0*/  IADD3 R86, P1, R33, R236, RZ ;  /* 0x000000ec21567210 */ /* 0x000fe40007f3e0ff */
[----:B------:R-:W-:-:S02]  /*3cb0*/  LEA.HI.X R237, R134, c[0x0][0x16c], R133, 0x1, P2 ;  /* 0x00005b0086ed7a11 */ /* 0x000fc400010f0c85 */
[----:B------:R-:W-:-:S03]  /*3cc0*/  IADD3 R84, P2, R86, R33, RZ ;  /* 0x0000002156547210 */ /* 0x000fc60007f5e0ff */
[----:B------:R-:W-:Y:S01]  /*3cd0*/  IMAD.X R87, R4, 0x1, R237, P1 ;  /* 0x0000000104577824 */ /* 0x000fe200008e06ed */
[-C--:B------:R-:W-:Y:S01]  /*3ce0*/  IADD3 R50, P1, R84, R33.reuse, RZ ;  /* 0x0000002154327210 */ /* 0x080fe20007f3e0ff */
[----:B------:R-:W-:Y:S01]  /*3cf0*/  @!PT LDS RZ, [RZ] ;  /* 0x00000000fffff984 */ /* 0x000fe20000000800 */
[----:B------:R-:W-:Y:S01]  /*3d00*/  @!PT LDS RZ, [RZ] ;  /* 0x00000000fffff984 */ /* 0x000fe20000000800 */
[----:B------:R-:W-:Y:S01]  /*3d10*/  @!PT LDS RZ, [RZ] ;  /* 0x00000000fffff984 */ /* 0x000fe20000000800 */
[----:B------:R1:W-:Y:S02]  /*3d20*/  LDGSTS.E.BYPASS.LTC128B.128 [R229+0x4000], [R236.64] ;  /* 0x04000000ece57fae */ /* 0x0003e4000b901d48 */
[--C-:B------:R-:W-:Y:S01]  /*3d30*/  IMAD.X R85, R87, 0x1, R4.reuse, P2 ;  /* 0x0000000157557824 */ /* 0x100fe200010e0604 */
[-C--:B------:R-:W-:Y:S01]  /*3d40*/  IADD3 R48, P2, R50, R33.reuse, RZ ;  /* 0x0000002132307210 */ /* 0x080fe20007f5e0ff */
[----:B------:R1:W-:Y:S02]  /*3d50*/  LDGSTS.E.BYPASS.LTC128B.128 [R229+0x8000], [R236.64+0x80] ;  /* 0x08000080ece57fae */ /* 0x0003e4000b901d48 */
[--C-:B------:R-:W-:Y:S01]  /*3d60*/  IMAD.X R51, R85, 0x1, R4.reuse, P1 ;  /* 0x0000000155337824 */ /* 0x100fe200008e0604 */
[-C--:B------:R-:W-:Y:S01]  /*3d70*/  IADD3 R34, P1, R48, R33.reuse, RZ ;  /* 0x0000002130227210 */ /* 0x080fe20007f3e0ff */
[----:B------:R1:W-:Y:S02]  /*3d80*/  LDGSTS.E.BYPASS.LTC128B.128 [R229+0x4800], [R86.64] ;  /* 0x0480000056e57fae */ /* 0x0003e4000b901d48 */
[--C-:B------:R-:W-:Y:S01]  /*3d90*/  IMAD.X R49, R51, 0x1, R4.reuse, P2 ;  /* 0x0000000133317824 */ /* 0x100fe200010e0604 */
[-C--:B------:R-:W-:Y:S01]  /*3da0*/  IADD3 R32, P2, R34, R33.reuse, RZ ;  /* 0x0000002122207210 */ /* 0x080fe20007f5e0ff */
[----:B------:R1:W-:Y:S02]  /*3db0*/  LDGSTS.E.BYPASS.LTC128B.128 [R229+0x8800], [R86.64+0x80] ;  /* 0x0880008056e57fae */ /* 0x0003e4000b901d48 */
[--C-:B------:R-:W-:Y:S01]  /*3dc0*/  IMAD.X R35, R49, 0x1, R4.reuse, P1 ;  /* 0x0000000131237824 */ /* 0x100fe200008e0604 */
[----:B------:R-:W-:Y:S01]  /*3dd0*/  IADD3 R88, P1, R32, R33, RZ ;  /* 0x0000002120587210 */ /* 0x000fe20007f3e0ff */
[----:B------:R1:W-:Y:S02]  /*3de0*/  LDGSTS.E.BYPASS.LTC128B.128 [R229+0x5000], [R84.64] ;  /* 0x0500000054e57fae */ /* 0x0003e4000b901d48 */
[----:B------:R-:W-:-:S02]  /*3df0*/  IMAD.X R33, R35, 0x1, R4, P2 ;  /* 0x0000000123217824 */ /* 0x000fc400010e0604 */
[----:B------:R1:W-:Y:S02]  /*3e00*/  LDGSTS.E.BYPASS.LTC128B.128 [R229+0x9000], [R84.64+0x80] ;  /* 0x0900008054e57fae */ /* 0x0003e4000b901d48 */
[----:B------:R-:W-:Y:S02]  /*3e10*/  IMAD.X R89, R33, 0x1, R4, P1 ;  /* 0x0000000121597824 */ /* 0x000fe400008e0604 */
        /* <DEDUP_REMOVED lines=10> */
[----:B------:R-:W0:Y:S02]  /*3ec0*/  LDGDEPBAR ;  /* 0x00000000000079af */ /* 0x000e240000000000 */
.L_x_2334:
[----:B------:R-:W-:Y:S02]  /*3ed0*/  IMAD.IADD R3, R3, 0x1, R194 ;  /* 0x0000000103037824 */ /* 0x000fe400078e02c2 */
[----:B------:R-:W-:-:S03]  /*3ee0*/  IMAD.SHL.U32 R216, R0, 0x2, RZ ;  /* 0x0000000200d87824 */ /* 0x000fc600078e00ff */
[----:B------:R-:W-:Y:S01]  /*3ef0*/  IADD3 R6, R3, 0x1, RZ ;  /* 0x0000000103067810 */ /* 0x000fe20007ffe0ff */
[----:B------:R-:W-:Y:S01]  /*3f00*/  IMAD R214, R7, 0x2, R216 ;  /* 0x0000000207d67824 */ /* 0x000fe200078e02d8 */
[----:B------:R-:W-:Y:S01]  /*3f10*/  IADD3 R4, R3, 0x8, RZ ;  /* 0x0000000803047810 */ /* 0x000fe20007ffe0ff */
[----:B------:R-:W-:Y:S01]  /*3f20*/  LDSM.16.MT88.4 R100, [R216+0x10000] ;  /* 0x01000000d864783b */ /* 0x000fe20000004200 */
[CC--:B------:R-:W-:Y:S01]  /*3f30*/  ISETP.GE.AND P3, PT, R6.reuse, R192.reuse, PT ;  /* 0x000000c00600720c */ /* 0x0c0fe20003f66270 */
[C---:B------:R-:W-:Y:S01]  /*3f40*/  IMAD R212, R5.reuse, 0x2, R214 ;  /* 0x0000000205d47824 */ /* 0x040fe200078e02d6 */
[----:B------:R-:W-:Y:S01]  /*3f50*/  ISETP.GE.AND P6, PT, R6, R135, PT ;  /* 0x000000870600720c */ /* 0x000fe20003fc6270 */
[----:B------:R-:W-:Y:S01]  /*3f60*/  IMAD R213, R5, 0x2, R216 ;  /* 0x0000000205d57824 */ /* 0x000fe200078e02d8 */
[----:B------:R-:W-:Y:S01]  /*3f70*/  IADD3 R6, R3, 0x9, RZ ;  /* 0x0000000903067810 */ /* 0x000fe20007ffe0ff */
[----:B------:R-:W-:Y:S01]  /*3f80*/  LDSM.16.MT88.4 R124, [R214+0x10000] ;  /* 0x01000000d67c783b */ /* 0x000fe20000004200 */
[----:B------:R-:W-:-:S02]  /*3f90*/  ISETP.GE.AND P2, PT, R4, R192, PT ;  /* 0x000000c00400720c */ /* 0x000fc40003f46270 */
[CC--:B------:R-:W-:Y:S01]  /*3fa0*/  ISETP.GE.AND P5, PT, R6.reuse, R192.reuse, PT ;  /* 0x000000c00600720c */ /* 0x0c0fe20003fa6270 */
[----:B------:R-:W-:Y:S01]  /*3fb0*/  LDSM.16.MT88.4 R92, [R212+0xc000] ;  /* 0x00c00000d45c783b */ /* 0x000fe20000004200 */
[----:B------:R-:W-:Y:S02]  /*3fc0*/  ISETP.GE.AND P1, PT, R6, R135, PT ;  /* 0x000000870600720c */ /* 0x000fe40003f26270 */
[----:B------:R-:W-:Y:S01]  /*3fd0*/  IADD3 R6, R3, 0x11, RZ ;  /* 0x0000001103067810 */ /* 0x000fe20007ffe0ff */
[----:B------:R-:W-:Y:S01]  /*3fe0*/  LDSM.16.MT88.4 R112, [R213+0x10000] ;  /* 0x01000000d570783b */ /* 0x000fe20000004200 */
[----:B-1----:R-:W-:Y:S02]  /*3ff0*/  FSEL R89, R21, -INF , !P5 ;  /* 0xff80000015597808 */ /* 0x002fe40006800000 */
[----:B------:R-:W-:Y:S02]  /*4000*/  FSEL R51, R23, -INF , !P1 ;  /* 0xff80000017337808 */ /* 0x000fe40004800000 */
[----:B------:R-:W-:-:S02]  /*4010*/  ISETP.GE.AND P5, PT, R6, R192, PT ;  /* 0x000000c00600720c */ /* 0x000fc40003fa6270 */
[-C--:B------:R-:W-:Y:S02]  /*4020*/  ISETP.GE.AND P1, PT, R6, R135.reuse, PT ;  /* 0x000000870600720c */ /* 0x080fe40003f26270 */
[----:B------:R-:W-:Y:S02]  /*4030*/  ISETP.GE.AND P4, PT, R4, R135, PT ;  /* 0x000000870400720c */ /* 0x000fe40003f86270 */
[C---:B------:R-:W-:Y:S02]  /*4040*/  IADD3 R6, R3.reuse, 0x19, RZ ;  /* 0x0000001903067810 */ /* 0x040fe40007ffe0ff */
[----:B------:R-:W-:Y:S02]  /*4050*/  IADD3 R4, R3, 0x10, RZ ;  /* 0x0000001003047810 */ /* 0x000fe40007ffe0ff */
[----:B------:R-:W-:Y:S02]  /*4060*/  FSEL R17, R17, -INF , !P5 ;  /* 0xff80000011117808 */ /* 0x000fe40006800000 */
[----:B------:R-:W-:-:S02]  /*4070*/  FSEL R19, R19, -INF , !P1 ;  /* 0xff80000013137808 */ /* 0x000fc40004800000 */
[----:B------:R-:W-:Y:S02]  /*4080*/  FSEL R87, R20, -INF , !P2 ;  /* 0xff80000014577808 */ /* 0x000fe40005000000 */
[----:B------:R-:W-:Y:S02]  /*4090*/  FSEL R85, R22, -INF , !P4 ;  /* 0xff80000016557808 */ /* 0x000fe40006000000 */
[CC--:B------:R-:W-:Y:S02]  /*40a0*/  ISETP.GE.AND P5, PT, R6.reuse, R192.reuse, PT ;  /* 0x000000c00600720c */ /* 0x0c0fe40003fa6270 */
[-C--:B------:R-:W-:Y:S02]  /*40b0*/  ISETP.GE.AND P1, PT, R6, R135.reuse, PT ;  /* 0x000000870600720c */ /* 0x080fe40003f26270 */
[C---:B------:R-:W-:Y:S02]  /*40c0*/  ISETP.GE.AND P2, PT, R4.reuse, R192, PT ;  /* 0x000000c00400720c */ /* 0x040fe40003f46270 */
[----:B------:R-:W-:-:S02]  /*40d0*/  ISETP.GE.AND P4, PT, R4, R135, PT ;  /* 0x000000870400720c */ /* 0x000fc40003f86270 */
[C---:B------:R-:W-:Y:S02]  /*40e0*/  IADD3 R6, R3.reuse, 0x21, RZ ;  /* 0x0000002103067810 */ /* 0x040fe40007ffe0ff */
[----:B------:R-:W-:Y:S02]  /*40f0*/  IADD3 R4, R3, 0x18, RZ ;  /* 0x0000001803047810 */ /* 0x000fe40007ffe0ff */
[----:B------:R-:W-:Y:S02]  /*4100*/  FSEL R13, R13, -INF , !P5 ;  /* 0xff8000000d0d7808 */ /* 0x000fe40006800000 */
[----:B------:R-:W-:Y:S02]  /*4110*/  FSEL R33, R15, -INF , !P1 ;  /* 0xff8000000f217808 */ /* 0x000fe40004800000 */
[----:B------:R-:W-:Y:S02]  /*4120*/  FSEL R49, R16, -INF , !P2 ;  /* 0xff80000010317808 */ /* 0x000fe40005000000 */
        /* <DEDUP_REMOVED lines=37> */
[CC--:B------:R-:W-:Y:S02]  /*4380*/  ISETP.GE.AND P5, PT, R3.reuse, R192.reuse, PT ;  /* 0x000000c00300720c */ /* 0x0c0fe40003fa6270 */
[C---:B------:R-:W-:Y:S02]  /*4390*/  ISETP.GE.AND P2, PT, R4.reuse, R192, PT ;  /* 0x000000c00400720c */ /* 0x040fe40003f46270 */
[----:B------:R-:W-:Y:S02]  /*43a0*/  ISETP.GE.AND P4, PT, R4, R135, PT ;  /* 0x000000870400720c */ /* 0x000fe40003f86270 */
[----:B------:R-:W-:Y:S02]  /*43b0*/  IADD3 R4, R3, 0x40, RZ ;  /* 0x0000004003047810 */ /* 0x000fe40007ffe0ff */
[----:B------:R-:W-:Y:S02]  /*43c0*/  FSEL R24, R24, -INF , !P5 ;  /* 0xff80000018187808 */ /* 0x000fe40006800000 */
[----:B------:R-:W-:-:S02]  /*43d0*/  FSEL R25, R25, -INF , !P3 ;  /* 0xff80000019197808 */ /* 0x000fc40005800000 */
[----:B------:R-:W-:Y:S02]  /*43e0*/  FSEL R249, R79, -INF , !P1 ;  /* 0xff8000004ff97808 */ /* 0x000fe40004800000 */
[----:B------:R-:W-:Y:S01]  /*43f0*/  FSEL R151, R72, -INF , !P2 ;  /* 0xff80000048977808 */ /* 0x000fe20005000000 */
[----:B------:R-:W-:Y:S01]  /*4400*/  LDSM.16.MT88.4 R76, [R214+0xc000] ;  /* 0x00c00000d64c783b */ /* 0x000fe20000004200 */
[----:B------:R-:W-:Y:S02]  /*4410*/  ISETP.GE.AND P1, PT, R6, R135, PT ;  /* 0x000000870600720c */ /* 0x000fe40003f26270 */
[----:B------:R-:W-:Y:S02]  /*4420*/  ISETP.GE.AND P2, PT, R4, R192, PT ;  /* 0x000000c00400720c */ /* 0x000fe40003f46270 */
[----:B------:R-:W-:Y:S02]  /*4430*/  IADD3 R6, R3, 0x48, RZ ;  /* 0x0000004803067810 */ /* 0x000fe40007ffe0ff */
[----:B------:R-:W-:-:S02]  /*4440*/  FMNMX.FTZ R8, R24, R25, !PT ;  /* 0x0000001918087209 */ /* 0x000fc40007810000 */
[----:B------:R-:W-:Y:S02]  /*4450*/  FSEL R247, R74, -INF , !P4 ;  /* 0xff8000004af77808 */ /* 0x000fe40006000000 */
[----:B------:R-:W-:Y:S02]  /*4460*/  FSEL R245, R68, -INF , !P2 ;  /* 0xff80000044f57808 */ /* 0x000fe40005000000 */
[-C--:B------:R-:W-:Y:S02]  /*4470*/  ISETP.GE.AND P4, PT, R4, R135.reuse, PT ;  /* 0x000000870400720c */ /* 0x080fe40003f86270 */
[C---:B------:R-:W-:Y:S02]  /*4480*/  ISETP.GE.AND P3, PT, R6.reuse, R192, PT ;  /* 0x000000c00600720c */ /* 0x040fe40003f66270 */
[----:B------:R-:W-:Y:S02]  /*4490*/  ISETP.GE.AND P2, PT, R6, R135, PT ;  /* 0x000000870600720c */ /* 0x000fe40003f46270 */
[----:B------:R-:W-:-:S02]  /*44a0*/  IADD3 R4, R3, 0x41, RZ ;  /* 0x0000004103047810 */ /* 0x000fc40007ffe0ff */
[----:B------:R-:W-:Y:S02]  /*44b0*/  FMNMX.FTZ R6, R87, R8, !PT ;  /* 0x0000000857067209 */ /* 0x000fe40007810000 */
[----:B------:R-:W-:Y:S02]  /*44c0*/  FSEL R159, R75, -INF , !P1 ;  /* 0xff8000004b9f7808 */ /* 0x000fe40004800000 */
[C---:B------:R-:W-:Y:S02]  /*44d0*/  ISETP.GE.AND P5, PT, R4.reuse, R135, PT ;  /* 0x000000870400720c */ /* 0x040fe40003fa6270 */
[----:B------:R-:W-:Y:S02]  /*44e0*/  FMNMX.FTZ R6, R89, R6, !PT ;  /* 0x0000000659067209 */ /* 0x000fe40007810000 */
[----:B------:R-:W-:Y:S02]  /*44f0*/  ISETP.GE.AND P1, PT, R4, R192, PT ;  /* 0x000000c00400720c */ /* 0x000fe40003f26270 */
[----:B------:R-:W-:-:S02]  /*4500*/  IADD3 R4, R3, 0x49, RZ ;  /* 0x0000004903047810 */ /* 0x000fc40007ffe0ff */
[----:B------:R-:W-:Y:S02]  /*4510*/  FSEL R179, R71, -INF , !P5 ;  /* 0xff80000047b37808 */ /* 0x000fe40006800000 */
[----:B------:R-:W-:Y:S02]  /*4520*/  FMNMX.FTZ R6, R49, R6, !PT ;  /* 0x0000000631067209 */ /* 0x000fe40007810000 */
[----:B------:R-:W-:Y:S02]  /*4530*/  FSEL R241, R70, -INF , !P4 ;  /* 0xff80000046f17808 */ /* 0x000fe40006000000 */
[----:B------:R-:W-:Y:S02]  /*4540*/  FSEL R173, R69, -INF , !P1 ;  /* 0xff80000045ad7808 */ /* 0x000fe40004800000 */
[----:B------:R-:W-:Y:S01]  /*4550*/  ISETP.GE.AND P5, PT, R3, R135, PT ;  /* 0x000000870300720c */ /* 0x000fe20003fa6270 */
[----:B------:R-:W-:Y:S01]  /*4560*/  LDSM.16.MT88.4 R68, [R216+0xc000] ;  /* 0x00c00000d844783b */ /* 0x000fe20000004200 */
[----:B------:R-:W-:-:S02]  /*4570*/  ISETP.GE.AND P4, PT, R4, R192, PT ;  /* 0x000000c00400720c */ /* 0x000fc40003f86270 */
[----:B------:R-:W-:Y:S02]  /*4580*/  ISETP.GE.AND P1, PT, R4, R135, PT ;  /* 0x000000870400720c */ /* 0x000fe40003f26270 */
[----:B------:R-:W-:Y:S02]  /*4590*/  IADD3 R4, R3, 0x50, RZ ;  /* 0x0000005003047810 */ /* 0x000fe40007ffe0ff */
[----:B------:R-:W-:Y:S02]  /*45a0*/  FMNMX.FTZ R6, R17, R6, !PT ;  /* 0x0000000611067209 */ /* 0x000fe40007810000 */
[----:B------:R-:W-:Y:S02]  /*45b0*/  FSEL R27, R27, -INF , !P6 ;  /* 0xff8000001b1b7808 */ /* 0x000fe40007000000 */
[----:B------:R-:W-:Y:S02]  /*45c0*/  FSEL R26, R26, -INF , !P5 ;  /* 0xff8000001a1a7808 */ /* 0x000fe40006800000 */
[----:B------:R-:W-:-:S02]  /*45d0*/  FSEL R175, R64, -INF , !P3 ;  /* 0xff80000040af7808 */ /* 0x000fc40005800000 */
[C---:B------:R-:W-:Y:S02]  /*45e0*/  ISETP.GE.AND P6, PT, R4.reuse, R192, PT ;  /* 0x000000c00400720c */ /* 0x040fe40003fc6270 */
[----:B------:R-:W-:Y:S02]  /*45f0*/  ISETP.GE.AND P3, PT, R4, R135, PT ;  /* 0x000000870400720c */ /* 0x000fe40003f66270 */
[----:B------:R-:W-:Y:S02]  /*4600*/  IADD3 R4, R3, 0x51, RZ ;  /* 0x0000005103047810 */ /* 0x000fe40007ffe0ff */
[----:B------:R-:W-:Y:S02]  /*4610*/  FMNMX.FTZ R6, R23, R6, !PT ;  /* 0x0000000617067209 */ /* 0x000fe40007810000 */
[----:B------:R-:W-:Y:S02]  /*4620*/  FMNMX.FTZ R8, R26, R27, !PT ;  /* 0x0000001b1a087209 */ /* 0x000fe40007810000 */
[----:B------:R-:W-:-:S02]  /*4630*/  FSEL R183, R66, -INF , !P2 ;  /* 0xff80000042b77808 */ /* 0x000fc40005000000 */
[C---:B------:R-:W-:Y:S02]  /*4640*/  ISETP.GE.AND P5, PT, R4.reuse, R192, PT ;  /* 0x000000c00400720c */ /* 0x040fe40003fa6270 */
[----:B------:R-:W-:Y:S02]  /*4650*/  FMNMX.FTZ R9, R13, R6, !PT ;  /* 0x000000060d097209 */ /* 0x000fe40007810000 */
[----:B------:R-:W-:Y:S02]  /*4660*/  ISETP.GE.AND P2, PT, R4, R135, PT ;  /* 0x000000870400720c */ /* 0x000fe40003f46270 */
        /* <DEDUP_REMOVED lines=9> */
[----:B------:R-:W-:Y:S02]  /*4700*/  IADD3 R6, R3, 0x58, RZ ;  /* 0x0000005803067810 */ /* 0x000fe40007ffe0ff */
[----:B------:R-:W-:Y:S02]  /*4710*/  FMNMX.FTZ R4, R136, R9, !PT ;  /* 0x0000000988047209 */ /* 0x000fe40007810000 */
[----:B------:R-:W-:Y:S02]  /*4720*/  FMNMX.FTZ R9, R33, R8, !PT ;  /* 0x0000000821097209 */ /* 0x000fe40007810000 */
[----:B------:R-:W-:Y:S02]  /*4730*/  FSEL R243, R65, -INF , !P4 ;  /* 0xff80000041f37808 */ /* 0x000fe40006000000 */
[----:B------:R-:W-:Y:S02]  /*4740*/  FSEL R239, R67, -INF , !P1 ;  /* 0xff80000043ef7808 */ /* 0x000fe40004800000 */
        /* <DEDUP_REMOVED lines=10> */
[----:B------:R-:W-:Y:S02]  /*47f0*/  IADD3 R6, R3, 0x60, RZ ;  /* 0x0000006003067810 */ /* 0x000fe40007ffe0ff */
[----:B------:R-:W-:Y:S02]  /*4800*/  FMNMX.FTZ R4, R151, R4, !PT ;  /* 0x0000000497047209 */ /* 0x000fe40007810000 */
[----:B------:R-:W-:-:S02]  /*4810*/  FSEL R193, R61, -INF , !P5 ;  /* 0xff8000003dc17808 */ /* 0x000fc40006800000 */
[----:B------:R-:W-:Y:S02]  /*4820*/  FSEL R185, R63, -INF , !P2 ;  /* 0xff8000003fb97808 */ /* 0x000fe40005000000 */
[----:B------:R-:W-:Y:S02]  /*4830*/  FMNMX.FTZ R9, R140, R9, !PT ;  /* 0x000000098c097209 */ /* 0x000fe40007810000 */
[C---:B------:R-:W-:Y:S02]  /*4840*/  ISETP.GE.AND P5, PT, R6.reuse, R192, PT ;  /* 0x000000c00600720c */ /* 0x040fe40003fa6270 */
[----:B------:R-:W-:Y:S02]  /*4850*/  ISETP.GE.AND P2, PT, R6, R135, PT ;  /* 0x000000870600720c */ /* 0x000fe40003f46270 */
[----:B------:R-:W-:Y:S02]  /*4860*/  FMNMX.FTZ R6, R251, R4, !PT ;  /* 0x00000004fb067209 */ /* 0x000fe40007810000 */
[----:B------:R-:W-:-:S02]  /*4870*/  IADD3 R4, R3, 0x61, RZ ;  /* 0x0000006103047810 */ /* 0x000fc40007ffe0ff */
[----:B------:R-:W-:Y:S02]  /*4880*/  FMNMX.FTZ R10, R138, R9, !PT ;  /* 0x000000098a0a7209 */ /* 0x000fe40007810000 */
[----:B------:R-:W-:Y:S02]  /*4890*/  FSEL R191, R56, -INF , !P4 ;  /* 0xff80000038bf7808 */ /* 0x000fe40006000000 */
[----:B------:R-:W-:Y:S02]  /*48a0*/  FSEL R181, R58, -INF , !P1 ;  /* 0xff8000003ab57808 */ /* 0x000fe40004800000 */
[C---:B------:R-:W-:Y:S02]  /*48b0*/  ISETP.GE.AND P4, PT, R4.reuse, R192, PT ;  /* 0x000000c00400720c */ /* 0x040fe40003f86270 */
[----:B------:R-:W-:Y:S02]  /*48c0*/  ISETP.GE.AND P1, PT, R4, R135, PT ;  /* 0x000000870400720c */ /* 0x000fe40003f26270 */
        /* <DEDUP_REMOVED lines=13> */
[----:B------:R-:W-:Y:S02]  /*49a0*/  FSEL R189, R57, -INF , !P6 ;  /* 0xff80000039bd7808 */ /* 0x000fe40007000000 */
[----:B------:R-:W-:Y:S02]  /*49b0*/  FMNMX.FTZ R10, R239, R10, !PT ;  /* 0x0000000aef0a7209 */ /* 0x000fe40007810000 */
[----:B------:R-:W-:Y:S02]  /*49c0*/  FMNMX.FTZ R12, R191, R12, !PT ;  /* 0x0000000cbf0c7209 */ /* 0x000fe40007810000 */
[----:B------:R-:W-:Y:S02]  /*49d0*/  FMNMX.FTZ R10, R187, R10, !PT ;  /* 0x0000000abb0a7209 */ /* 0x000fe40007810000 */
[----:B------:R-:W-:Y:S02]  /*49e0*/  IADD3 R8, R3, 0x68, RZ ;  /* 0x0000006803087810 */ /* 0x000fe40007ffe0ff */
[----:B------:R-:W-:-:S02]  /*49f0*/  FMNMX.FTZ R10, R185, R10, !PT ;  /* 0x0000000ab90a7209 */ /* 0x000fc40007810000 */
[----:B------:R-:W-:Y:S02]  /*4a00*/  FSEL R171, R52, -INF , !P5 ;  /* 0xff80000034ab7808 */ /* 0x000fe40006800000 */
[----:B------:R-:W-:Y:S02]  /*4a10*/  FMNMX.FTZ R12, R189, R12, !PT ;  /* 0x0000000cbd0c7209 */ /* 0x000fe40007810000 */
[----:B------:R-:W-:Y:S02]  /*4a20*/  FSEL R177, R59, -INF , !P3 ;  /* 0xff8000003bb17808 */ /* 0x000fe40005800000 */
[----:B------:R-:W-:Y:S02]  /*4a30*/  FMNMX.FTZ R10, R181, R10, !PT ;  /* 0x0000000ab50a7209 */ /* 0x000fe40007810000 */
[----:B------:R-:W-:Y:S02]  /*4a40*/  ISETP.GE.AND P6, PT, R8, R192, PT ;  /* 0x000000c00800720c */ /* 0x000fe40003fc6270 */
[----:B------:R-:W-:-:S02]  /*4a50*/  IADD3 R9, R3, 0x69, RZ ;  /* 0x0000006903097810 */ /* 0x000fc40007ffe0ff */
[----:B------:R-:W-:Y:S02]  /*4a60*/  FSEL R169, R53, -INF , !P4 ;  /* 0xff80000035a97808 */ /* 0x000fe40006000000 */
[----:B------:R-:W-:Y:S02]  /*4a70*/  FMNMX.FTZ R12, R171, R12, !PT ;  /* 0x0000000cab0c7209 */ /* 0x000fe40007810000 */
[----:B------:R-:W-:Y:S02]  /*4a80*/  FSEL R163, R54, -INF , !P2 ;  /* 0xff80000036a37808 */ /* 0x000fe40005000000 */
[----:B------:R-:W-:Y:S02]  /*4a90*/  FMNMX.FTZ R10, R177, R10, !PT ;  /* 0x0000000ab10a7209 */ /* 0x000fe40007810000 */
[----:B------:R-:W-:Y:S02]  /*4aa0*/  ISETP.GE.AND P3, PT, R8, R135, PT ;  /* 0x000000870800720c */ /* 0x000fe40003f66270 */
[----:B------:R-:W-:-:S02]  /*4ab0*/  IADD3 R8, R3, 0x70, RZ ;  /* 0x0000007003087810 */ /* 0x000fc40007ffe0ff */
[----:B------:R-:W-:Y:S02]  /*4ac0*/  ISETP.GE.AND P5, PT, R9, R192, PT ;  /* 0x000000c00900720c */ /* 0x000fe40003fa6270 */
[----:B------:R-:W-:Y:S02]  /*4ad0*/  FSEL R167, R44, -INF , !P6 ;  /* 0xff8000002ca77808 */ /* 0x000fe40007000000 */
[----:B------:R-:W-:Y:S02]  /*4ae0*/  FMNMX.FTZ R12, R169, R12, !PT ;  /* 0x0000000ca90c7209 */ /* 0x000fe40007810000 */
        /* <DEDUP_REMOVED lines=16> */
[----:B------:R-:W-:Y:S02]  /*4bf0*/  IADD3 R3, R3, 0x79, RZ ;  /* 0x0000007903037810 */ /* 0x000fe40007ffe0ff */
[----:B------:R-:W-:Y:S02]  /*4c00*/  ISETP.GE.AND P5, PT, R4, R192, PT ;  /* 0x000000c00400720c */ /* 0x000fe40003fa6270 */
[----:B------:R-:W-:Y:S02]  /*4c10*/  FSEL R145, R41, -INF , !P6 ;  /* 0xff80000029917808 */ /* 0x000fe40007000000 */
[----:B------:R-:W-:Y:S02]  /*4c20*/  FMNMX.FTZ R12, R147, R12, !PT ;  /* 0x0000000c930c7209 */ /* 0x000fe40007810000 */
[----:B------:R-:W-:-:S02]  /*4c30*/  ISETP.GE.AND P1, PT, R6, R135, PT ;  /* 0x000000870600720c */ /* 0x000fc40003f26270 */
[----:B------:R-:W-:Y:S02]  /*4c40*/  FSEL R139, R42, -INF , !P2 ;  /* 0xff8000002a8b7808 */ /* 0x000fe40005000000 */
[----:B------:R-:W-:Y:S02]  /*4c50*/  FMNMX.FTZ R10, R155, R10, !PT ;  /* 0x0000000a9b0a7209 */ /* 0x000fe40007810000 */
[----:B------:R-:W-:Y:S02]  /*4c60*/  ISETP.GE.AND P4, PT, R3, R192, PT ;  /* 0x000000c00300720c */ /* 0x000fe40003f86270 */
[----:B------:R-:W-:Y:S02]  /*4c70*/  FSEL R143, R28, -INF , !P5 ;  /* 0xff8000001c8f7808 */ /* 0x000fe40006800000 */
[----:B------:R-:W-:Y:S02]  /*4c80*/  FMNMX.FTZ R12, R145, R12, !PT ;  /* 0x0000000c910c7209 */ /* 0x000fe40007810000 */
        /* <DEDUP_REMOVED lines=24> */
[----:B------:R-:W-:Y:S01]  /*4e10*/  FSEL R66, R66, RZ, P1 ;  /* 0x000000ff42427208 */ /* 0x000fe20000800000 */
[----:B------:R-:W-:Y:S01]  /*4e20*/  LDSM.16.MT88.4 R4, [R212+0x10000] ;  /* 0x01000000d404783b */ /* 0x000fe20000004200 */
[C---:B------:R-:W-:Y:S01]  /*4e30*/  FSETP.NEU.FTZ.AND P1, PT, R3.reuse, -INF , PT ;  /* 0xff8000000300780b */ /* 0x040fe20003f3d000 */
[----:B------:R-:W-:Y:S02]  /*4e40*/  FMUL.FTZ R62, R3, c[0x0][0x23c] ;  /* 0x00008f00033e7a20 */ /* 0x000fe40000410000 */
[--C-:B------:R-:W-:Y:S02]  /*4e50*/  FFMA.FTZ R59, R24, c[0x0][0x23c], -R66.reuse ;  /* 0x00008f00183b7a23 */ /* 0x100fe40000010842 */
[--C-:B------:R-:W-:Y:S01]  /*4e60*/  FFMA.FTZ R58, R25, c[0x0][0x23c], -R66.reuse ;  /* 0x00008f00193a7a23 */ /* 0x100fe20000010842 */
[----:B------:R-:W-:Y:S01]  /*4e70*/  FSEL R62, R62, RZ, P1 ;  /* 0x000000ff3e3e7208 */ /* 0x000fe20000800000 */
[--C-:B------:R-:W-:Y:S01]  /*4e80*/  FFMA.FTZ R56, R87, c[0x0][0x23c], -R66.reuse ;  /* 0x00008f0057387a23 */ /* 0x100fe20000010842 */
[----:B------:R-:W-:Y:S01]  /*4e90*/  ISETP.GE.AND P1, PT, R2, 0x2, PT ;  /* 0x000000020200780c */ /* 0x000fe20003f26270 */
        /* <DEDUP_REMOVED lines=8> */
[--C-:B------:R-:W-:Y:S01]  /*4f20*/  FFMA.FTZ R48, R13, c[0x0][0x23c], -R66.reuse ;  /* 0x00008f000d307a23 */ /* 0x100fe20000010842 */
[----:B------:R-:W2:Y:S01]  /*4f30*/  LDSM.16.MT88.4 R84, [R213+0xc000] ;  /* 0x00c00000d554783b */ /* 0x000ea20000004200 */
[--C-:B------:R-:W-:Y:S02]  /*4f40*/  FFMA.FTZ R57, R49, c[0x0][0x23c], -R66.reuse ;  /* 0x00008f0031397a23 */ /* 0x100fe40000010842 */
[--C-:B------:R-:W-:Y:S01]  /*4f50*/  FFMA.FTZ R52, R17, c[0x0][0x23c], -R66.reuse ;  /* 0x00008f0011347a23 */ /* 0x100fe20000010842 */
[----:B------:R-:W3:Y:S01]  /*4f60*/  LDSM.16.MT88.4 R12, [R212+0xc800] ;  /* 0x00c80000d40c783b */ /* 0x000ee20000004200 */
[----:B------:R-:W-:Y:S01]  /*4f70*/  FFMA.FTZ R51, R23, c[0x0][0x23c], -R66 ;  /* 0x00008f0017337a23 */ /* 0x000fe20000010842 */
[----:B------:R-:W-:Y:S01]  /*4f80*/  MUFU.EX2 R56, R56 ;  /* 0x0000003800387308 */ /* 0x000fe20000000800 */
[----:B------:R-:W-:-:S02]  /*4f90*/  FFMA.FTZ R55, R21, c[0x0][0x23c], -R62 ;  /* 0x00008f0015377a23 */ /* 0x000fc4000001083e */
[--C-:B------:R-:W-:Y:S01]  /*4fa0*/  FFMA.FTZ R50, R19, c[0x0][0x23c], -R62.reuse ;  /* 0x00008f0013327a23 */ /* 0x100fe2000001083e */
[----:B------:R-:W4:Y:S01]  /*4fb0*/  LDSM.16.MT88.4 R20, [R214+0xc800] ;  /* 0x00c80000d614783b */ /* 0x000f220000004200 */
[--C-:B------:R-:W-:Y:S02]  /*4fc0*/  FFMA.FTZ R49, R35, c[0x0][0x23c], -R62.reuse ;  /* 0x00008f0023317a23 */ /* 0x100fe4000001083e */
[----:B------:R-:W-:Y:S01]  /*4fd0*/  FFMA.FTZ R46, R33, c[0x0][0x23c], -R62 ;  /* 0x00008f00212e7a23 */ /* 0x000fe2000001083e */
[----:B------:R-:W5:Y:S01]  /*4fe0*/  MUFU.EX2 R53, R53 ;  /* 0x0000003500357308 */ /* 0x000f620000000800 */
[----:B-1----:R-:W-:Y:S01]  /*4ff0*/  F2FP.PACK_AB R116, R58, R59 ;  /* 0x0000003b3a74723e */ /* 0x002fe200000000ff */
[----:B------:R-:W1:Y:S01]  /*5000*/  LDSM.16.MT88.4 R16, [R213+0xc800] ;  /* 0x00c80000d510783b */ /* 0x000e620000004200 */
[--C-:B------:R-:W-:Y:S02]  /*5010*/  FFMA.FTZ R47, R152, c[0x0][0x23c], -R66.reuse ;  /* 0x00008f00982f7a23 */ /* 0x100fe40000010842 */
[--C-:B------:R-:W-:Y:S01]  /*5020*/  FFMA.FTZ R44, R148, c[0x0][0x23c], -R66.reuse ;  /* 0x00008f00942c7a23 */ /* 0x100fe20000010842 */
[----:B------:R-:W1:Y:S01]  /*5030*/  LDSM.16.MT88.4 R32, [R214+0x10800] ;  /* 0x01080000d620783b */ /* 0x000e620000004200 */
[--C-:B------:R-:W-:Y:S01]  /*5040*/  FFMA.FTZ R43, R150, c[0x0][0x23c], -R66.reuse ;  /* 0x00008f00962b7a23 */ /* 0x100fe20000010842 */
[----:B------:R-:W-:Y:S01]  /*5050*/  MUFU.EX2 R63, R63 ;  /* 0x0000003f003f7308 */ /* 0x000fe20000000800 */
[----:B------:R-:W-:-:S02]  /*5060*/  FFMA.FTZ R40, R146, c[0x0][0x23c], -R66 ;  /* 0x00008f0092287a23 */ /* 0x000fc40000010842 */
[--C-:B------:R-:W-:Y:S02]  /*5070*/  FFMA.FTZ R45, R142, c[0x0][0x23c], -R62.reuse ;  /* 0x00008f008e2d7a23 */ /* 0x100fe4000001083e */
[--C-:B------:R-:W-:Y:S02]  /*5080*/  FFMA.FTZ R42, R144, c[0x0][0x23c], -R62.reuse ;  /* 0x00008f00902a7a23 */ /* 0x100fe4000001083e */
[--C-:B------:R-:W-:Y:S01]  /*5090*/  FFMA.FTZ R41, R140, c[0x0][0x23c], -R62.reuse ;  /* 0x00008f008c297a23 */ /* 0x100fe2000001083e */
[----:B------:R-:W2:Y:S01]  /*50a0*/  MUFU.EX2 R60, R60 ;  /* 0x0000003c003c7308 */ /* 0x000ea20000000800 */
[----:B-----5:R-:W-:Y:S01]  /*50b0*/  F2FP.PACK_AB R118, R53, R56 ;  /* 0x000000383576723e */ /* 0x020fe200000000ff */
[----:B------:R-:W-:Y:S02]  /*50c0*/  FFMA.FTZ R0, R138, c[0x0][0x23c], -R62 ;  /* 0x00008f008a007a23 */ /* 0x000fe4000001083e */
[----:B------:R-:W-:Y:S02]  /*50d0*/  FFMA.FTZ R64, R136, c[0x0][0x23c], -R66 ;  /* 0x00008f0088407a23 */ /* 0x000fe40000010842 */
[----:B------:R-:W-:-:S02]  /*50e0*/  FFMA.FTZ R138, R153, c[0x0][0x23c], -R62 ;  /* 0x00008f00998a7a23 */ /* 0x000fc4000001083e */
[----:B------:R-:W-:Y:S01]  /*50f0*/  MUFU.EX2 R61, R61 ;  /* 0x0000003d003d7308 */ /* 0x000fe20000000800 */
[--C-:B------:R-:W-:Y:S02]  /*5100*/  FFMA.FTZ R149, R149, c[0x0][0x23c], -R66.reuse ;  /* 0x00008f0095957a23 */ /* 0x100fe40000010842 */
[--C-:B------:R-:W-:Y:S02]  /*5110*/  FFMA.FTZ R151, R151, c[0x0][0x23c], -R66.reuse ;  /* 0x00008f0097977a23 */ /* 0x100fe40000010842 */
[----:B------:R-:W-:Y:S02]  /*5120*/  FFMA.FTZ R136, R251, c[0x0][0x23c], -R66 ;  /* 0x00008f00fb887a23 */ /* 0x000fe40000010842 */
[--C-:B------:R-:W-:Y:S01]  /*5130*/  FFMA.FTZ R153, R249, c[0x0][0x23c], -R62.reuse ;  /* 0x00008f00f9997a23 */ /* 0x100fe2000001083e */
[----:B------:R-:W5:Y:S01]  /*5140*/  MUFU.EX2 R54, R54 ;  /* 0x0000003600367308 */ /* 0x000f620000000800 */
[----:B--2---:R-:W-:Y:S01]  /*5150*/  F2FP.PACK_AB R117, R60, R63 ;  /* 0x0000003f3c75723e */ /* 0x004fe200000000ff */
        /* <DEDUP_REMOVED lines=12> */
[----:B------:R-:W-:Y:S01]  /*5220*/  FFMA.FTZ R183, R239, c[0x0][0x23c], -R62 ;  /* 0x00008f00efb77a23 */ /* 0x000fe2000001083e */
        /* <DEDUP_REMOVED lines=20> */
[----:B------:R-:W5:Y:S01]  /*5370*/  MUFU.EX2 R50, R50 ;  /* 0x0000003200327308 */ /* 0x000f620000000800 */
        /* <DEDUP_REMOVED lines=62> */
[C---:B----4-:R-:W-:Y:S02]  /*5760*/  HMMA.16816.F32 R72, R4.reuse, R20, R72 ;  /* 0x000000140448723c */ /* 0x050fe40000001848 */
[----:B------:R-:W4:Y:S06]  /*5770*/  MUFU.EX2 R173, R173 ;  /* 0x000000ad00ad7308 */ /* 0x000f2c0000000800 */
[C---:B------:R-:W-:Y:S01]  /*5780*/  HMMA.16816.F32 R76, R4.reuse, R22, R76 ;  /* 0x00000016044c723c */ /* 0x040fe2000000184c */
[----:B------:R-:W-:Y:S01]  /*5790*/  LDSM.16.MT88.4 R20, [R214+0xd000] ;  /* 0x00d00000d614783b */ /* 0x000fe20000004200 */
        /* <DEDUP_REMOVED lines=16> */
[C---:B---3--:R-:W-:Y:S02]  /*58a0*/  HMMA.16816.F32 R120, R4.reuse, R12, R120 ;  /* 0x0000000c0478723c */ /* 0x048fe40000001878 */
[----:B------:R-:W3:Y:S06]  /*58b0*/  MUFU.EX2 R150, R150 ;  /* 0x0000009600967308 */ /* 0x000eec0000000800 */
        /* <DEDUP_REMOVED lines=26> */
[----:B------:R-:W-:Y:S02]  /*5a60*/  MUFU.EX2 R158, R158 ;  /* 0x0000009e009e7308 */ /* 0x000fe40000000800 */
[C---:B--2---:R-:W-:Y:S06]  /*5a70*/  HMMA.16816.F32 R96, R4.reuse, R12, R96 ;  /* 0x0000000c0460723c */ /* 0x044fec0000001860 */
[----:B------:R-:W2:Y:S02]  /*5a80*/  MUFU.EX2 R169, R169 ;  /* 0x000000a900a97308 */ /* 0x000ea40000000800 */
[C---:B------:R-:W-:Y:S01]  /*5a90*/  HMMA.16816.F32 R100, R4.reuse, R14, R100 ;  /* 0x0000000e0464723c */ /* 0x040fe20000001864 */
[----:B------:R-:W2:Y:S05]  /*5aa0*/  LDSM.16.MT88.4 R12, [R212+0xd800] ;  /* 0x00d80000d40c783b */ /* 0x000eaa0000004200 */
[----:B------:R-:W-:Y:S02]  /*5ab0*/  MUFU.EX2 R160, R160 ;  /* 0x000000a000a07308 */ /* 0x000fe40000000800 */
[C---:B------:R-:W-:Y:S06]  /*5ac0*/  HMMA.16816.F32 R128, R4.reuse, R24, R128 ;  /* 0x000000180480723c */ /* 0x040fec0000001880 */
[----:B------:R-:W2:Y:S02]  /*5ad0*/  MUFU.EX2 R165, R165 ;  /* 0x000000a500a57308 */ /* 0x000ea40000000800 */
        /* <DEDUP_REMOVED lines=20> */
[----:B------:R-:W-:-:S02]  /*5c20*/  F2FP.PACK_AB R6, R136, R151 ;  /* 0x000000978806723e */ /* 0x000fc400000000ff */
[----:B-----5:R-:W-:Y:S01]  /*5c30*/  F2FP.PACK_AB R5, R153, R138 ;  /* 0x0000008a9905723e */ /* 0x020fe200000000ff */
[----:B------:R-:W-:Y:S01]  /*5c40*/  FADD.FTZ R138, R138, R41 ;  /* 0x000000298a8a7221 */ /* 0x000fe20000010000 */
[----:B------:R-:W-:Y:S01]  /*5c50*/  F2FP.PACK_AB R7, R159, R140 ;  /* 0x0000008c9f07723e */ /* 0x000fe200000000ff */
[----:B------:R-:W-:Y:S02]  /*5c60*/  FADD.FTZ R64, R149, R64 ;  /* 0x0000004095407221 */ /* 0x000fe40000010000 */
[----:B------:R-:W-:Y:S02]  /*5c70*/  FADD.FTZ R153, R153, R138 ;  /* 0x0000008a99997221 */ /* 0x000fe40000010000 */
[----:B------:R-:W-:Y:S02]  /*5c80*/  FADD.FTZ R151, R151, R64 ;  /* 0x0000004097977221 */ /* 0x000fe40000010000 */
[----:B---3--:R-:W-:Y:S01]  /*5c90*/  HMMA.16816.F32 R80, R4, R16, R80 ;  /* 0x000000100450723c */ /* 0x008fe20000001850 */
[----:B------:R-:W-:-:S02]  /*5ca0*/  FADD.FTZ R140, R140, R153 ;  /* 0x000000998c8c7221 */ /* 0x000fc40000010000 */
        /* <DEDUP_REMOVED lines=25> */
[----:B----4-:R-:W-:Y:S01]  /*5e40*/  F2FP.PACK_AB R4, R173, R142 ;  /* 0x0000008ead04723e */ /* 0x010fe200000000ff */
[----:B------:R-:W-:Y:S01]  /*5e50*/  FADD.FTZ R142, R142, R151 ;  /* 0x000000978e8e7221 */ /* 0x000fe20000010000 */
[----:B------:R-:W-:-:S02]  /*5e60*/  F2FP.PACK_AB R6, R144, R175 ;  /* 0x000000af9006723e */ /* 0x000fc400000000ff */
[----:B------:R-:W-:Y:S01]  /*5e70*/  F2FP.PACK_AB R5, R179, R146 ;  /* 0x00000092b305723e */ /* 0x000fe200000000ff */
[----:B------:R-:W-:Y:S01]  /*5e80*/  FADD.FTZ R146, R146, R159 ;  /* 0x0000009f92927221 */ /* 0x000fe20000010000 */
[----:B------:R-:W-:Y:S01]  /*5e90*/  F2FP.PACK_AB R7, R183, R148 ;  /* 0x00000094b707723e */ /* 0x000fe200000000ff */
[----:B------:R-:W-:Y:S02]  /*5ea0*/  FADD.FTZ R142, R173, R142 ;  /* 0x0000008ead8e7221 */ /* 0x000fe40000010000 */
[----:B------:R-:W-:Y:S02]  /*5eb0*/  FADD.FTZ R179, R179, R146 ;  /* 0x00000092b3b37221 */ /* 0x000fe40000010000 */
[----:B------:R-:W-:Y:S02]  /*5ec0*/  FADD.FTZ R175, R175, R142 ;  /* 0x0000008eafaf7221 */ /* 0x000fe40000010000 */
[----:B-1----:R-:W-:Y:S01]  /*5ed0*/  HMMA.16816.F32 R80, R4, R8, R80 ;  /* 0x000000080450723c */ /* 0x002fe20000001850 */
[----:B------:R-:W-:-:S02]  /*5ee0*/  FADD.FTZ R148, R148, R179 ;  /* 0x000000b394947221 */ /* 0x000fc40000010000 */
[----:B------:R-:W-:Y:S02]  /*5ef0*/  FADD.FTZ R144, R144, R175 ;  /* 0x000000af90907221 */ /* 0x000fe40000010000 */
[----:B------:R-:W-:-:S03]  /*5f00*/  FADD.FTZ R183, R183, R148 ;  /* 0x00000094b7b77221 */ /* 0x000fc60000010000 */
[C---:B------:R-:W-:Y:S01]  /*5f10*/  HMMA.16816.F32 R84, R4.reuse, R10, R84 ;  /* 0x0000000a0454723c */ /* 0x040fe20000001854 */
[----:B------:R-:W1:Y:S07]  /*5f20*/  LDSM.16.MT88.4 R8, [R213+0x12000] ;  /* 0x01200000d508783b */ /* 0x000e6e0000004200 */
[C---:B-----5:R-:W-:Y:S08]  /*5f30*/  HMMA.16816.F32 R72, R4.reuse, R20, R72 ;  /* 0x000000140448723c */ /* 0x060ff00000001848 */
        /* <DEDUP_REMOVED lines=20> */
[----:B------:R-:W-:Y:S01]  /*6080*/  F2FP.PACK_AB R4, R150, R195 ;  /* 0x000000c39604723e */ /* 0x000fe200000000ff */
        /* <DEDUP_REMOVED lines=8> */
[----:B--2---:R-:W-:Y:S01]  /*6110*/  HMMA.16816.F32 R72, R4, R12, R72 ;  /* 0x0000000c0448723c */ /* 0x004fe20000001848 */
[----:B------:R-:W-:-:S02]  /*6120*/  FADD.FTZ R156, R156, R185 ;  /* 0x000000b99c9c7221 */ /* 0x000fc40000010000 */
[----:B------:R-:W-:Y:S02]  /*6130*/  FADD.FTZ R189, R189, R152 ;  /* 0x00000098bdbd7221 */ /* 0x000fe40000010000 */
[----:B------:R-:W-:-:S03]  /*6140*/  FADD.FTZ R177, R177, R156 ;  /* 0x0000009cb1b17221 */ /* 0x000fc60000010000 */
        /* <DEDUP_REMOVED lines=25> */
[----:B------:R-:W-:-:S02]  /*62e0*/  F2FP.PACK_AB R6, R165, R160 ;  /* 0x000000a0a506723e */ /* 0x000fc400000000ff */
[----:B------:R-:W-:Y:S01]  /*62f0*/  F2FP.PACK_AB R5, R161, R162 ;  /* 0x000000a2a105723e */ /* 0x000fe200000000ff */
[----:B------:R-:W-:Y:S01]  /*6300*/  FADD.FTZ R162, R162, R177 ;  /* 0x000000b1a2a27221 */ /* 0x000fe20000010000 */
[----:B----4-:R-:W-:Y:S01]  /*6310*/  F2FP.PACK_AB R7, R32, R157 ;  /* 0x0000009d2007723e */ /* 0x010fe200000000ff */
        /* <DEDUP_REMOVED lines=36> */
[----:B------:R-:W1:Y:S03]  /*6560*/  MUFU.EX2 R26, R26 ;  /* 0x0000001a001a7308 */ /* 0x000e660000000800 */
[C---:B----4-:R-:W-:Y:S05]  /*6570*/  HMMA.16816.F32 R120, R4.reuse, R20, R120 ;  /* 0x000000140478723c */ /* 0x050fea0000001878 */
[----:B------:R-:W4:Y:S03]  /*6580*/  MUFU.EX2 R27, R27 ;  /* 0x0000001b001b7308 */ /* 0x000f260000000800 */
[----:B------:R-:W-:Y:S05]  /*6590*/  HMMA.16816.F32 R116, R4, R22, R116 ;  /* 0x000000160474723c */ /* 0x000fea0000001874 */
[----:B------:R-:W2:Y:S02]  /*65a0*/  MUFU.EX2 R30, R30 ;  /* 0x0000001e001e7308 */ /* 0x000ea40000000800 */
[----:B---3--:R-:W-:Y:S01]  /*65b0*/  F2FP.PACK_AB R4, R25, R24 ;  /* 0x000000181904723e */ /* 0x008fe200000000ff */
[----:B------:R-:W-:Y:S01]  /*65c0*/  FADD.FTZ R24, R24, R165 ;  /* 0x000000a518187221 */ /* 0x000fe20000010000 */
[----:B-1----:R-:W-:-:S03]  /*65d0*/  F2FP.PACK_AB R6, R243, R26 ;  /* 0x0000001af306723e */ /* 0x002fc600000000ff */
        /* <DEDUP_REMOVED lines=93> */
.L_x_2338:
[----:B------:R-:W-:-:S05]  /*6bb0*/  IMAD.MOV.U32 R0, RZ, RZ, c[0x0][0x1a0] ;  /* 0x00006800ff007624 */ /* 0x000fca00078e00ff */
[----:B------:R-:W-:-:S04]  /*6bc0*/  LEA R0, -R0, RZ, 0x7 ;  /* 0x000000ff00007211 */ /* 0x000fc800078e39ff */
[----:B------:R-:W-:Y:S02]  /*6bd0*/  SHF.R.S32.HI R5, RZ, 0x1f, R0 ;  /* 0x0000001fff057819 */ /* 0x000fe40000011400 */
.L_x_2339:
[----:B------:R-:W-:Y:S01]  /*6be0*/  ULDC.64 UR4, c[0x0][0x1a0] ;  /* 0x0000680000047ab9 */ /* 0x000fe20000000a00 */
[C---:B------:R-:W-:Y:S01]  /*6bf0*/  LEA R224, P1, R0.reuse, R224, 0x1 ;  /* 0x000000e000e07211 */ /* 0x040fe200078208ff */
[----:B------:R-:W-:Y:S02]  /*6c00*/  USHF.L.U32 UR7, UR4, 0x5, URZ ;  /* 0x0000000504077899 */ /* 0x000fe4000800063f */
[----:B------:R-:W-:Y:S01]  /*6c10*/  UMOV UR6, 0x5 ;  /* 0x0000000500067882 */ /* 0x000fe20000000000 */
[C---:B------:R-:W-:Y:S01]  /*6c20*/  LEA.HI.X R225, R0.reuse, R225, R5, 0x1, P1 ;  /* 0x000000e100e17211 */ /* 0x040fe200008f0c05 */
[----:B------:R-:W-:Y:S01]  /*6c30*/  USHF.L.U64.HI UR5, UR4, UR6, UR5 ;  /* 0x0000000604057299 */ /* 0x000fe20008010205 */
[----:B------:R-:W-:Y:S02]  /*6c40*/  IADD3 R0, P2, R0, R38, RZ ;  /* 0x0000002600007210 */ /* 0x000fe40007f5e0ff */
[----:B------:R-:W-:Y:S01]  /*6c50*/  IADD3 R6, P1, R224, UR7, RZ ;  /* 0x00000007e0067c10 */ /* 0x000fe2000ff3e0ff */
[----:B------:R-:W-:Y:S01]  /*6c60*/  @!PT LDS RZ, [RZ] ;  /* 0x00000000fffff984 */ /* 0x000fe20000000800 */
[----:B------:R-:W-:Y:S01]  /*6c70*/  @!PT LDS RZ, [RZ] ;  /* 0x00000000fffff984 */ /* 0x000fe20000000800 */
[----:B------:R-:W-:Y:S01]  /*6c80*/  @!PT LDS RZ, [RZ] ;  /* 0x00000000fffff984 */ /* 0x000fe20000000800 */
[----:B------:R1:W-:Y:S02]  /*6c90*/  LDGSTS.E.BYPASS.LTC128B.128 [R229+0xc000], [R224.64] ;  /* 0x0c000000e0e57fae */ /* 0x0003e4000b901d48 */
[----:B------:R-:W-:Y:S01]  /*6ca0*/  IMAD.X R5, R5, 0x1, R36, P2 ;  /* 0x0000000105057824 */ /* 0x000fe200010e0624 */
[----:B------:R-:W-:-:S02]  /*6cb0*/  IADD3.X R7, R225, UR5, RZ, P1, !PT ;  /* 0x00000005e1077c10 */ /* 0x000fc40008ffe4ff */
[----:B------:R-:W-:Y:S02]  /*6cc0*/  IADD3 R8, P1, R6, UR7, RZ ;  /* 0x0000000706087c10 */ /* 0x000fe4000ff3e0ff */
[----:B------:R-:W-:Y:S02]  /*6cd0*/  LEA R10, P2, R0, c[0x0][0x170], 0x1 ;  /* 0x00005c00000a7a11 */ /* 0x000fe400078408ff */
[----:B------:R-:W-:Y:S02]  /*6ce0*/  IADD3.X R9, R7, UR5, RZ, P1, !PT ;  /* 0x0000000507097c10 */ /* 0x000fe40008ffe4ff */
[----:B------:R-:W-:Y:S02]  /*6cf0*/  IADD3 R4, P1, R8, UR7, RZ ;  /* 0x0000000708047c10 */ /* 0x000fe4000ff3e0ff */
[----:B------:R-:W-:Y:S02]  /*6d00*/  LEA.HI.X R11, R0, c[0x0][0x174], R5, 0x1, P2 ;  /* 0x00005d00000b7a11 */ /* 0x000fe400010f0c05 */
[----:B------:R-:W-:-:S02]  /*6d10*/  IADD3.X R5, R9, UR5, RZ, P1, !PT ;  /* 0x0000000509057c10 */ /* 0x000fc40008ffe4ff */
        /* <DEDUP_REMOVED lines=14> */
[----:B------:R-:W-:Y:S01]  /*6e00*/  ISETP.GE.AND P1, PT, R2, 0x3, PT ;  /* 0x000000030200780c */ /* 0x000fe20003f26270 */
        /* <DEDUP_REMOVED lines=9> */
[----:B------:R-:W-:Y:S04]  /*6ea0*/  LDSM.16.M88.4 R44, [R222] ;  /* 0x00000000de2c783b */ /* 0x000fe80000000200 */
[----:B------:R-:W4:Y:S04]  /*6eb0*/  LDSM.16.M88.4 R12, [R221+0x4000] ;  /* 0x00400000dd0c783b */ /* 0x000f280000000200 */
[----:B---3--:R-:W2:Y:S04]  /*6ec0*/  LDSM.16.M88.4 R4, [R221+0x4800] ;  /* 0x00480000dd04783b */ /* 0x008ea80000000200 */
[----:B------:R-:W3:Y:S04]  /*6ed0*/  LDSM.16.M88.4 R152, [R221+0x5000] ;  /* 0x00500000dd98783b */ /* 0x000ee80000000200 */
[----:B------:R-:W1:Y:S04]  /*6ee0*/  LDSM.16.M88.4 R144, [R221+0x5800] ;  /* 0x00580000dd90783b */ /* 0x000e680000000200 */
[----:B------:R-:W1:Y:S04]  /*6ef0*/  LDSM.16.M88.4 R136, [R221+0x6000] ;  /* 0x00600000dd88783b */ /* 0x000e680000000200 */
[----:B------:R-:W1:Y:S04]  /*6f00*/  LDSM.16.M88.4 R60, [R221+0x6800] ;  /* 0x00680000dd3c783b */ /* 0x000e680000000200 */
[----:B------:R-:W1:Y:S04]  /*6f10*/  LDSM.16.M88.4 R52, [R221+0x7000] ;  /* 0x00700000dd34783b */ /* 0x000e680000000200 */
[----:B------:R-:W1:Y:S04]  /*6f20*/  LDSM.16.M88.4 R28, [R221+0x7800] ;  /* 0x00780000dd1c783b */ /* 0x000e680000000200 */
[----:B------:R-:W-:Y:S04]  /*6f30*/  LDSM.16.M88.4 R160, [R220] ;  /* 0x00000000dca0783b */ /* 0x000fe80000000200 */
[----:B------:R-:W1:Y:S04]  /*6f40*/  LDSM.16.M88.4 R24, [R219] ;  /* 0x00000000db18783b */ /* 0x000e680000000200 */
[----:B-----5:R-:W5:Y:S01]  /*6f50*/  LDSM.16.M88.4 R20, [R211] ;  /* 0x00000000d314783b */ /* 0x020f620000000200 */
[C---:B----4-:R-:W-:Y:S03]  /*6f60*/  HMMA.16816.F32 R16, R44.reuse, R12, RZ ;  /* 0x0000000c2c10723c */ /* 0x050fe600000018ff */
[----:B------:R-:W4:Y:S04]  /*6f70*/  LDSM.16.M88.4 R176, [R210] ;  /* 0x00000000d2b0783b */ /* 0x000f280000000200 */
[----:B------:R-:W4:Y:S01]  /*6f80*/  LDSM.16.M88.4 R40, [R208] ;  /* 0x00000000d028783b */ /* 0x000f220000000200 */
[C---:B------:R-:W-:Y:S03]  /*6f90*/  HMMA.16816.F32 R12, R44.reuse, R14, RZ ;  /* 0x0000000e2c0c723c */ /* 0x040fe600000018ff */
[----:B------:R-:W4:Y:S04]  /*6fa0*/  LDSM.16.M88.4 R32, [R207] ;  /* 0x00000000cf20783b */ /* 0x000f280000000200 */
[----:B------:R-:W-:Y:S01]  /*6fb0*/  LDSM.16.M88.4 R36, [R218] ;  /* 0x00000000da24783b */ /* 0x000fe20000000200 */
[C---:B--2---:R-:W-:Y:S03]  /*6fc0*/  HMMA.16816.F32 R8, R44.reuse, R4, RZ ;  /* 0x000000042c08723c */ /* 0x044fe600000018ff */
[----:B------:R-:W-:Y:S04]  /*6fd0*/  LDSM.16.M88.4 R172, [R209] ;  /* 0x00000000d1ac783b */ /* 0x000fe80000000200 */
[----:B------:R-:W-:Y:S01]  /*6fe0*/  LDSM.16.M88.4 R168, [R206] ;  /* 0x00000000cea8783b */ /* 0x000fe20000000200 */
[C---:B------:R-:W-:Y:S03]  /*6ff0*/  HMMA.16816.F32 R4, R44.reuse, R6, RZ ;  /* 0x000000062c04723c */ /* 0x040fe600000018ff */
[----:B------:R-:W-:Y:S04]  /*7000*/  LDSM.16.M88.4 R164, [R205] ;  /* 0x00000000cda4783b */ /* 0x000fe80000000200 */
[----:B------:R-:W-:Y:S01]  /*7010*/  LDSM.16.M88.4 R184, [R215+0x6800] ;  /* 0x00680000d7b8783b */ /* 0x000fe20000000200 */
[C---:B---3--:R-:W-:Y:S03]  /*7020*/  HMMA.16816.F32 R156, R44.reuse, R152, RZ ;  /* 0x000000982c9c723c */ /* 0x048fe600000018ff */
[----:B------:R-:W-:Y:S04]  /*7030*/  LDSM.16.M88.4 R180, [R215+0x7000] ;  /* 0x00700000d7b4783b */ /* 0x000fe80000000200 */
[----:B------:R-:W-:Y:S01]  /*7040*/  LDSM.16.M88.4 R188, [R215+0x8800] ;  /* 0x00880000d7bc783b */ /* 0x000fe20000000200 */
[C---:B-1----:R-:W-:Y:S03]  /*7050*/  HMMA.16816.F32 R148, R44.reuse, R144, RZ ;  /* 0x000000902c94723c */ /* 0x042fe600000018ff */
[----:B------:R-:W0:Y:S05]  /*7060*/  LDGDEPBAR ;  /* 0x00000000000079af */ /* 0x000e2a0000000000 */
        /* <DEDUP_REMOVED lines=17> */
[C---:B----4-:R-:W-:Y:S08]  /*7180*/  HMMA.16816.F32 R156, R160.reuse, R176, R156 ;  /* 0x000000b0a09c723c */ /* 0x050ff0000000189c */
[C---:B------:R-:W-:Y:S01]  /*7190*/  HMMA.16816.F32 R152, R160.reuse, R178, R152 ;  /* 0x000000b2a098723c */ /* 0x040fe20000001898 */
[----:B------:R-:W-:Y:S07]  /*71a0*/  LDSM.16.M88.4 R176, [R215+0x7800] ;  /* 0x00780000d7b0783b */ /* 0x000fee0000000200 */
[C---:B------:R-:W-:Y:S08]  /*71b0*/  HMMA.16816.F32 R140, R160.reuse, R40, R140 ;  /* 0x00000028a08c723c */ /* 0x040ff0000000188c */
[C---:B------:R-:W-:Y:S01]  /*71c0*/  HMMA.16816.F32 R136, R160.reuse, R42, R136 ;  /* 0x0000002aa088723c */ /* 0x040fe20000001888 */
[----:B------:R-:W4:Y:S07]  /*71d0*/  LDSM.16.M88.4 R40, [R215+0x5800] ;  /* 0x00580000d728783b */ /* 0x000f2e0000000200 */
[C---:B------:R-:W-:Y:S08]  /*71e0*/  HMMA.16816.F32 R64, R160.reuse, R32, R64 ;  /* 0x00000020a040723c */ /* 0x040ff00000001840 */
[----:B------:R-:W-:Y:S01]  /*71f0*/  HMMA.16816.F32 R60, R160, R34, R60 ;  /* 0x00000022a03c723c */ /* 0x000fe2000000183c */
[----:B------:R-:W5:Y:S07]  /*7200*/  LDSM.16.M88.4 R32, [R215+0x6000] ;  /* 0x00600000d720783b */ /* 0x000f6e0000000200 */
[C---:B-1----:R-:W-:Y:S08]  /*7210*/  HMMA.16816.F32 R16, R36.reuse, R28, R16 ;  /* 0x0000001c2410723c */ /* 0x042ff00000001810 */
[C---:B------:R-:W-:Y:S01]  /*7220*/  HMMA.16816.F32 R12, R36.reuse, R30, R12 ;  /* 0x0000001e240c723c */ /* 0x040fe2000000180c */
[----:B------:R-:W-:Y:S07]  /*7230*/  LDSM.16.M88.4 R28, [R204] ;  /* 0x00000000cc1c783b */ /* 0x000fee0000000200 */
[C---:B--2---:R-:W-:Y:S08]  /*7240*/  HMMA.16816.F32 R8, R36.reuse, R24, R8 ;  /* 0x000000182408723c */ /* 0x044ff00000001808 */
[C---:B------:R-:W-:Y:S01]  /*7250*/  HMMA.16816.F32 R4, R36.reuse, R26, R4 ;  /* 0x0000001a2404723c */ /* 0x040fe20000001804 */
[----:B------:R-:W1:Y:S07]  /*7260*/  LDSM.16.M88.4 R24, [R217] ;  /* 0x00000000d918783b */ /* 0x000e6e0000000200 */
[C---:B---3--:R-:W-:Y:S08]  /*7270*/  HMMA.16816.F32 R156, R36.reuse, R20, R156 ;  /* 0x00000014249c723c */ /* 0x048ff0000000189c */
[----:B------:R-:W-:Y:S01]  /*7280*/  HMMA.16816.F32 R152, R36, R22, R152 ;  /* 0x000000162498723c */ /* 0x000fe20000001898 */
[----:B------:R-:W2:Y:S07]  /*7290*/  LDSM.16.M88.4 R20, [R204+0x800] ;  /* 0x00080000cc14783b */ /* 0x000eae0000000200 */
        /* <DEDUP_REMOVED lines=8> */
[----:B------:R-:W1:Y:S04]  /*7320*/  LDSM.16.M88.4 R160, [R204+0x2800] ;  /* 0x00280000cca0783b */ /* 0x000e680000000200 */
[----:B------:R-:W1:Y:S03]  /*7330*/  LDSM.16.M88.4 R164, [R204+0x2000] ;  /* 0x00200000cca4783b */ /* 0x000e660000000200 */
[C---:B----4-:R-:W-:Y:S08]  /*7340*/  HMMA.16816.F32 R148, R36.reuse, R40, R148 ;  /* 0x000000282494723c */ /* 0x050ff00000001894 */
[C---:B------:R-:W-:Y:S01]  /*7350*/  HMMA.16816.F32 R144, R36.reuse, R42, R144 ;  /* 0x0000002a2490723c */ /* 0x040fe20000001890 */
[----:B------:R-:W4:Y:S07]  /*7360*/  LDSM.16.M88.4 R40, [R204+0x3000] ;  /* 0x00300000cc28783b */ /* 0x000f2e0000000200 */
[C---:B-----5:R-:W-:Y:S08]  /*7370*/  HMMA.16816.F32 R140, R36.reuse, R32, R140 ;  /* 0x00000020248c723c */ /* 0x060ff0000000188c */
[C---:B------:R-:W-:Y:S01]  /*7380*/  HMMA.16816.F32 R136, R36.reuse, R34, R136 ;  /* 0x000000222488723c */ /* 0x040fe20000001888 */
[----:B------:R-:W5:Y:S07]  /*7390*/  LDSM.16.M88.4 R32, [R204+0x3800] ;  /* 0x00380000cc20783b */ /* 0x000f6e0000000200 */
        /* <DEDUP_REMOVED lines=24> */
[----:B------:R-:W1:Y:S07]  /*7520*/  LDSM.16.M88.4 R168, [R221+0xa000] ;  /* 0x00a00000dda8783b */ /* 0x000e6e0000000200 */
[C---:B------:R-:W-:Y:S08]  /*7530*/  HMMA.16816.F32 R140, R24.reuse, R164, R140 ;  /* 0x000000a4188c723c */ /* 0x040ff0000000188c */
[C---:B------:R-:W-:Y:S01]  /*7540*/  HMMA.16816.F32 R136, R24.reuse, R166, R136 ;  /* 0x000000a61888723c */ /* 0x040fe20000001888 */
[----:B------:R-:W2:Y:S07]  /*7550*/  LDSM.16.M88.4 R164, [R221+0xa800] ;  /* 0x00a80000dda4783b */ /* 0x000eae0000000200 */
[C---:B----4-:R-:W-:Y:S08]  /*7560*/  HMMA.16816.F32 R56, R24.reuse, R40, R56 ;  /* 0x000000281838723c */ /* 0x050ff00000001838 */
[C---:B------:R-:W-:Y:S01]  /*7570*/  HMMA.16816.F32 R52, R24.reuse, R42, R52 ;  /* 0x0000002a1834723c */ /* 0x040fe20000001834 */
[----:B------:R-:W4:Y:S07]  /*7580*/  LDSM.16.M88.4 R40, [R221+0xb800] ;  /* 0x00b80000dd28783b */ /* 0x000f2e0000000200 */
[C---:B-----5:R-:W-:Y:S08]  /*7590*/  HMMA.16816.F32 R48, R24.reuse, R32, R48 ;  /* 0x000000201830723c */ /* 0x060ff00000001830 */
[----:B------:R-:W-:Y:S01]  /*75a0*/  HMMA.16816.F32 R44, R24, R34, R44 ;  /* 0x00000022182c723c */ /* 0x000fe2000000182c */
[----:B------:R-:W-:Y:S04]  /*75b0*/  LDSM.16.M88.4 R24, [R220+0x2000] ;  /* 0x00200000dc18783b */ /* 0x000fe80000000200 */
[----:B------:R-:W5:Y:S03]  /*75c0*/  LDSM.16.M88.4 R32, [R203] ;  /* 0x00000000cb20783b */ /* 0x000f660000000200 */
[C---:B-1----:R-:W-:Y:S08]  /*75d0*/  HMMA.16816.F32 R8, R36.reuse, R28, R8 ;  /* 0x0000001c2408723c */ /* 0x042ff00000001808 */
[C---:B------:R-:W-:Y:S01]  /*75e0*/  HMMA.16816.F32 R4, R36.reuse, R30, R4 ;  /* 0x0000001e2404723c */ /* 0x040fe20000001804 */
[----:B------:R-:W1:Y:S07]  /*75f0*/  LDSM.16.M88.4 R28, [R202] ;  /* 0x00000000ca1c783b */ /* 0x000e6e0000000200 */
[C---:B--2---:R-:W-:Y:S08]  /*7600*/  HMMA.16816.F32 R156, R36.reuse, R20, R156 ;  /* 0x00000014249c723c */ /* 0x044ff0000000189c */
[C---:B------:R-:W-:Y:S01]  /*7610*/  HMMA.16816.F32 R152, R36.reuse, R22, R152 ;  /* 0x000000162498723c */ /* 0x040fe20000001898 */
[----:B------:R-:W2:Y:S07]  /*7620*/  LDSM.16.M88.4 R20, [R201] ;  /* 0x00000000c914783b */ /* 0x000eae0000000200 */
[C---:B------:R-:W-:Y:S08]  /*7630*/  HMMA.16816.F32 R16, R36.reuse, R176, R16 ;  /* 0x000000b02410723c */ /* 0x040ff00000001810 */
[C---:B------:R-:W-:Y:S01]  /*7640*/  HMMA.16816.F32 R12, R36.reuse, R178, R12 ;  /* 0x000000b2240c723c */ /* 0x040fe2000000180c */
[----:B------:R-:W-:Y:S07]  /*7650*/  LDSM.16.M88.4 R176, [R215+0x9800] ;  /* 0x00980000d7b0783b */ /* 0x000fee0000000200 */
[C---:B---3--:R-:W-:Y:S08]  /*7660*/  HMMA.16816.F32 R56, R36.reuse, R160, R56 ;  /* 0x000000a02438723c */ /* 0x048ff00000001838 */
[C---:B------:R-:W-:Y:S01]  /*7670*/  HMMA.16816.F32 R52, R36.reuse, R162, R52 ;  /* 0x000000a22434723c */ /* 0x040fe20000001834 */
[----:B------:R-:W3:Y:S07]  /*7680*/  LDSM.16.M88.4 R160, [R200] ;  /* 0x00000000c8a0783b */ /* 0x000eee0000000200 */
        /* <DEDUP_REMOVED lines=10> */
[----:B------:R-:W-:Y:S01]  /*7730*/  HMMA.16816.F32 R44, R36, R42, R44 ;  /* 0x0000002a242c723c */ /* 0x000fe2000000182c */
[----:B------:R-:W4:Y:S04]  /*7740*/  LDSM.16.M88.4 R40, [R199] ;  /* 0x00000000c728783b */ /* 0x000f280000000200 */
[----:B------:R-:W3:Y:S03]  /*7750*/  LDSM.16.M88.4 R36, [R198] ;  /* 0x00000000c624783b */ /* 0x000ee60000000200 */
[C---:B-----5:R-:W-:Y:S08]  /*7760*/  HMMA.16816.F32 R16, R24.reuse, R32, R16 ;  /* 0x000000201810723c */ /* 0x060ff00000001810 */
[C---:B------:R-:W-:Y:S01]  /*7770*/  HMMA.16816.F32 R12, R24.reuse, R34, R12 ;  /* 0x00000022180c723c */ /* 0x040fe2000000180c */
[----:B------:R-:W5:Y:S07]  /*7780*/  LDSM.16.M88.4 R32, [R197] ;  /* 0x00000000c520783b */ /* 0x000f6e0000000200 */
[C---:B-1----:R-:W-:Y:S08]  /*7790*/  HMMA.16816.F32 R8, R24.reuse, R28, R8 ;  /* 0x0000001c1808723c */ /* 0x042ff00000001808 */
[C---:B------:R-:W-:Y:S01]  /*77a0*/  HMMA.16816.F32 R4, R24.reuse, R30, R4 ;  /* 0x0000001e1804723c */ /* 0x040fe20000001804 */
[----:B------:R-:W1:Y:S07]  /*77b0*/  LDSM.16.M88.4 R28, [R196] ;  /* 0x00000000c41c783b */ /* 0x000e6e0000000200 */
        /* <DEDUP_REMOVED lines=8> */
[----:B------:R-:W-:Y:S07]  /*7840*/  LDSM.16.M88.4 R40, [R217+0x2000] ;  /* 0x00200000d928783b */ /* 0x000fee0000000200 */
[C---:B------:R-:W-:Y:S08]  /*7850*/  HMMA.16816.F32 R64, R24.reuse, R36, R64 ;  /* 0x000000241840723c */ /* 0x040ff00000001840 */
[C---:B------:R-:W-:Y:S01]  /*7860*/  HMMA.16816.F32 R60, R24.reuse, R38, R60 ;  /* 0x00000026183c723c */ /* 0x040fe2000000183c */
[----:B------:R-:W3:Y:S07]  /*7870*/  LDSM.16.M88.4 R36, [R204+0x4000] ;  /* 0x00400000cc24783b */ /* 0x000eee0000000200 */
[C---:B-----5:R-:W-:Y:S08]  /*7880*/  HMMA.16816.F32 R56, R24.reuse, R32, R56 ;  /* 0x000000201838723c */ /* 0x060ff00000001838 */
        /* <DEDUP_REMOVED lines=8> */
[----:B------:R-:W2:Y:S07]  /*7910*/  LDSM.16.M88.4 R20, [R204+0x6000] ;  /* 0x00600000cc14783b */ /* 0x000eae0000000200 */
[C---:B------:R-:W-:Y:S08]  /*7920*/  HMMA.16816.F32 R148, R184.reuse, R176, R148 ;  /* 0x000000b0b894723c */ /* 0x040ff00000001894 */
[C---:B------:R-:W-:Y:S08]  /*7930*/  HMMA.16816.F32 R144, R184.reuse, R178, R144 ;  /* 0x000000b2b890723c */ /* 0x040ff00000001890 */
[C---:B------:R-:W-:Y:S08]  /*7940*/  HMMA.16816.F32 R140, R184.reuse, R172, R140 ;  /* 0x000000acb88c723c */ /* 0x040ff0000000188c */
[C---:B------:R-:W-:Y:S01]  /*7950*/  HMMA.16816.F32 R136, R184.reuse, R174, R136 ;  /* 0x000000aeb888723c */ /* 0x040fe20000001888 */
[----:B------:R-:W-:Y:S07]  /*7960*/  LDSM.16.M88.4 R172, [R204+0x6800] ;  /* 0x00680000ccac783b */ /* 0x000fee0000000200 */
[C---:B------:R-:W-:Y:S08]  /*7970*/  HMMA.16816.F32 R156, R184.reuse, R180, R156 ;  /* 0x000000b4b89c723c */ /* 0x040ff0000000189c */
[C---:B------:R-:W-:Y:S08]  /*7980*/  HMMA.16816.F32 R8, R184.reuse, R188, R8 ;  /* 0x000000bcb808723c */ /* 0x040ff00000001808 */
[----:B------:R-:W-:Y:S08]  /*7990*/  HMMA.16816.F32 R4, R184, R190, R4 ;  /* 0x000000beb804723c */ /* 0x000ff00000001804 */
[C---:B---3--:R-:W-:Y:S08]  /*79a0*/  HMMA.16816.F32 R16, R40.reuse, R36, R16 ;  /* 0x000000242810723c */ /* 0x048ff00000001810 */
[C---:B-1----:R-:W-:Y:S08]  /*79b0*/  HMMA.16816.F32 R148, R40.reuse, R24, R148 ;  /* 0x000000182894723c */ /* 0x042ff00000001894 */
[C---:B------:R-:W-:Y:S01]  /*79c0*/  HMMA.16816.F32 R144, R40.reuse, R26, R144 ;  /* 0x0000001a2890723c */ /* 0x040fe20000001890 */
[----:B------:R-:W1:Y:S07]  /*79d0*/  LDSM.16.M88.4 R24, [R204+0x7000] ;  /* 0x00700000cc18783b */ /* 0x000e6e0000000200 */
[----:B------:R-:W-:Y:S08]  /*79e0*/  HMMA.16816.F32 R12, R40, R38, R12 ;  /* 0x00000026280c723c */ /* 0x000ff0000000180c */
[----:B------:R-:W-:Y:S08]  /*79f0*/  HMMA.16816.F32 R152, R184, R182, R152 ;  /* 0x000000b6b898723c */ /* 0x000ff00000001898 */
[C---:B--2---:R-:W-:Y:S08]  /*7a00*/  HMMA.16816.F32 R140, R40.reuse, R20, R140 ;  /* 0x00000014288c723c */ /* 0x044ff0000000188c */
[----:B------:R-:W-:Y:S01]  /*7a10*/  HMMA.16816.F32 R136, R40, R22, R136 ;  /* 0x000000162888723c */ /* 0x000fe20000001888 */
[----:B------:R-:W2:Y:S01]  /*7a20*/  LDSM.16.M88.4 R20, [R204+0x7800] ;  /* 0x00780000cc14783b */ /* 0x000ea20000000200 */
[----:B------:R-:W-:-:S06]  /*7a30*/  DEPBAR.LE SB0, 0x0 ;  /* 0x000080000000791a */ /* 0x000fcc0000000000 */
[C---:B------:R-:W-:Y:S07]  /*7a40*/  HMMA.16816.F32 R156, R40.reuse, R28, R156 ;  /* 0x0000001c289c723c */ /* 0x040fee000000189c */
[----:B------:R-:W-:Y:S01]  /*7a50*/  IMAD R28, R227, 0x80, R194 ;  /* 0x00000080e31c7824 */ /* 0x000fe200078e02c2 */
[----:B------:R-:W-:Y:S04]  /*7a60*/  HMMA.16816.F32 R8, R40, R32, R8 ;  /* 0x000000202808723c */ /* 0x000fe80000001808 */
[----:B------:R-:W-:-:S02]  /*7a70*/  IADD3 R0, R28, 0x1, RZ ;  /* 0x000000011c007810 */ /* 0x000fc40007ffe0ff */
[-C--:B------:R-:W-:Y:S02]  /*7a80*/  ISETP.GE.AND P2, PT, R28, R192.reuse, PT ;  /* 0x000000c01c00720c */ /* 0x080fe40003f46270 */
[----:B------:R-:W-:Y:S01]  /*7a90*/  HMMA.16816.F32 R4, R40, R34, R4 ;  /* 0x000000222804723c */ /* 0x000fe20000001804 */
[C---:B------:R-:W-:Y:S02]  /*7aa0*/  ISETP.GE.AND P3, PT, R0.reuse, R192, PT ;  /* 0x000000c00000720c */ /* 0x040fe40003f66270 */
[----:B------:R-:W-:Y:S02]  /*7ab0*/  ISETP.GE.AND P6, PT, R0, R135, PT ;  /* 0x000000870000720c */ /* 0x000fe40003fc6270 */
[C---:B------:R-:W-:Y:S02]  /*7ac0*/  IADD3 R2, R28.reuse, 0x9, RZ ;  /* 0x000000091c027810 */ /* 0x040fe40007ffe0ff */
[----:B------:R-:W-:Y:S01]  /*7ad0*/  IADD3 R0, R28, 0x8, RZ ;  /* 0x000000081c007810 */ /* 0x000fe20007ffe0ff */
[----:B------:R-:W-:Y:S01]  /*7ae0*/  HMMA.16816.F32 R56, R184, R164, R56 ;  /* 0x000000a4b838723c */ /* 0x000fe20000001838 */
[----:B------:R-:W-:-:S02]  /*7af0*/  FSEL R16, R16, -INF , !P2 ;  /* 0xff80000010107808 */ /* 0x000fc40005000000 */
[-C--:B------:R-:W-:Y:S02]  /*7b00*/  ISETP.GE.AND P2, PT, R2, R192.reuse, PT ;  /* 0x000000c00200720c */ /* 0x080fe40003f46270 */
[C---:B------:R-:W-:Y:S02]  /*7b10*/  ISETP.GE.AND P4, PT, R0.reuse, R192, PT ;  /* 0x000000c00000720c */ /* 0x040fe40003f86270 */
[-C--:B------:R-:W-:Y:S01]  /*7b20*/  ISETP.GE.AND P5, PT, R0, R135.reuse, PT ;  /* 0x000000870000720c */ /* 0x080fe20003fa6270 */
[----:B------:R-:W-:Y:S01]  /*7b30*/  HMMA.16816.F32 R64, R184, R168, R64 ;  /* 0x000000a8b840723c */ /* 0x000fe20000001840 */
[----:B------:R-:W-:Y:S02]  /*7b40*/  FSEL R0, R17, -INF , !P3 ;  /* 0xff80000011007808 */ /* 0x000fe40005800000 */
[----:B------:R-:W-:Y:S02]  /*7b50*/  ISETP.GE.AND P3, PT, R2, R135, PT ;  /* 0x000000870200720c */ /* 0x000fe40003f66270 */
[----:B------:R-:W-:-:S02]  /*7b60*/  IADD3 R17, R28, 0x11, RZ ;  /* 0x000000111c117810 */ /* 0x000fc40007ffe0ff */
[----:B------:R-:W-:Y:S01]  /*7b70*/  FSEL R2, R13, -INF , !P2 ;  /* 0xff8000000d027808 */ /* 0x000fe20005000000 */
[----:B------:R-:W-:Y:S01]  /*7b80*/  HMMA.16816.F32 R48, R184, R160, R48 ;  /* 0x000000a0b830723c */ /* 0x000fe20000001830 */
[----:B------:R-:W-:Y:S02]  /*7b90*/  FSEL R13, R14, -INF , !P5 ;  /* 0xff8000000e0d7808 */ /* 0x000fe40006800000 */
[C---:B------:R-:W-:Y:S02]  /*7ba0*/  IADD3 R29, R28.reuse, 0x10, RZ ;  /* 0x000000101c1d7810 */ /* 0x040fe40007ffe0ff */
[----:B------:R-:W-:Y:S02]  /*7bb0*/  IADD3 R14, R28, 0x18, RZ ;  /* 0x000000181c0e7810 */ /* 0x000fe40007ffe0ff */
[----:B------:R-:W-:Y:S01]  /*7bc0*/  FSEL R19, R19, -INF , !P6 ;  /* 0xff80000013137808 */ /* 0x000fe20007000000 */
[----:B------:R-:W-:Y:S01]  /*7bd0*/  HMMA.16816.F32 R152, R40, R30, R152 ;  /* 0x0000001e2898723c */ /* 0x000fe20000001898 */
[----:B------:R-:W-:-:S02]  /*7be0*/  FSEL R12, R12, -INF , !P4 ;  /* 0xff8000000c0c7808 */ /* 0x000fc40006000000 */
[CC--:B------:R-:W-:Y:S02]  /*7bf0*/  ISETP.GE.AND P6, PT, R17.reuse, R192.reuse, PT ;  /* 0x000000c01100720c */ /* 0x0c0fe40003fc6270 */
[-C--:B------:R-:W-:Y:S02]  /*7c00*/  ISETP.GE.AND P5, PT, R17, R135.reuse, PT ;  /* 0x000000871100720c */ /* 0x080fe40003fa6270 */
[C---:B------:R-:W-:Y:S01]  /*7c10*/  ISETP.GE.AND P4, PT, R28.reuse, R135, PT ;  /* 0x000000871c00720c */ /* 0x040fe20003f86270 */
[----:B------:R-:W-:Y:S01]  /*7c20*/  HMMA.16816.F32 R52, R184, R166, R52 ;  /* 0x000000a6b834723c */ /* 0x000fe20000001834 */
[----:B------:R-:W-:Y:S02]  /*7c30*/  FSEL R17, R15, -INF , !P3 ;  /* 0xff8000000f117808 */ /* 0x000fe40005800000 */
[----:B------:R-:W-:Y:S02]  /*7c40*/  ISETP.GE.AND P2, PT, R29, R192, PT ;  /* 0x000000c01d00720c */ /* 0x000fe40003f46270 */
[----:B------:R-:W-:-:S02]  /*7c50*/  IADD3 R15, R28, 0x19, RZ ;  /* 0x000000191c0f7810 */ /* 0x000fc40007ffe0ff */
[-C--:B------:R-:W-:Y:S01]  /*7c60*/  ISETP.GE.AND P3, PT, R14, R192.reuse, PT ;  /* 0x000000c00e00720c */ /* 0x080fe20003f66270 */
[C---:B-1----:R-:W-:Y:S01]  /*7c70*/  HMMA.16816.F32 R56, R40.reuse, R24, R56 ;  /* 0x000000182838723c */ /* 0x042fe20000001838 */
[----:B------:R-:W-:Y:S02]  /*7c80*/  FSEL R18, R18, -INF , !P4 ;  /* 0xff80000012127808 */ /* 0x000fe40006000000 */
[----:B------:R-:W-:Y:S02]  /*7c90*/  FSEL R190, R9, -INF , !P6 ;  /* 0xff80000009be7808 */ /* 0x000fe40007000000 */
[----:B------:R-:W-:Y:S02]  /*7ca0*/  ISETP.GE.AND P4, PT, R29, R135, PT ;  /* 0x000000871d00720c */ /* 0x000fe40003f86270 */
[----:B------:R-:W-:Y:S01]  /*7cb0*/  FSEL R194, R8, -INF , !P2 ;  /* 0xff80000008c27808 */ /* 0x000fe20005000000 */
[----:B------:R-:W-:Y:S01]  /*7cc0*/  HMMA.16816.F32 R64, R40, R172, R64 ;  /* 0x000000ac2840723c */ /* 0x000fe20000001840 */
[----:B------:R-:W-:-:S02]  /*7cd0*/  ISETP.GE.AND P6, PT, R15, R192, PT ;  /* 0x000000c00f00720c */ /* 0x000fc40003fc6270 */
[----:B------:R-:W-:Y:S02]  /*7ce0*/  FSEL R188, R4, -INF , !P3 ;  /* 0xff80000004bc7808 */ /* 0x000fe40005800000 */
[C---:B------:R-:W-:Y:S02]  /*7cf0*/  IADD3 R4, R28.reuse, 0x20, RZ ;  /* 0x000000201c047810 */ /* 0x040fe40007ffe0ff */
[----:B------:R-:W-:Y:S01]  /*7d00*/  IADD3 R8, R28, 0x21, RZ ;  /* 0x000000211c087810 */ /* 0x000fe20007ffe0ff */
[----:B------:R-:W-:Y:S01]  /*7d10*/  HMMA.16816.F32 R60, R184, R170, R60 ;  /* 0x000000aab83c723c */ /* 0x000fe2000000183c */
[----:B------:R-:W-:Y:S02]  /*7d20*/  FSEL R24, R5, -INF , !P6 ;  /* 0xff80000005187808 */ /* 0x000fe40007000000 */
[----:B------:R-:W-:Y:S02]  /*7d30*/  FSEL R183, R10, -INF , !P4 ;  /* 0xff8000000ab77808 */ /* 0x000fe40006000000 */
[----:B------:R-:W-:-:S02]  /*7d40*/  FSEL R25, R11, -INF , !P5 ;  /* 0xff8000000b197808 */ /* 0x000fc40006800000 */
[-C--:B------:R-:W-:Y:S01]  /*7d50*/  ISETP.GE.AND P3, PT, R15, R135.reuse, PT ;  /* 0x000000870f00720c */ /* 0x080fe20003f66270 */
[----:B------:R-:W-:Y:S01]  /*7d60*/  HMMA.16816.F32 R52, R40, R26, R52 ;  /* 0x0000001a2834723c */ /* 0x000fe20000001834 */
[CC--:B------:R-:W-:Y:S02]  /*7d70*/  ISETP.GE.AND P6, PT, R4.reuse, R192.reuse, PT ;  /* 0x000000c00400720c */ /* 0x0c0fe40003fc6270 */
[-C--:B------:R-:W-:Y:S02]  /*7d80*/  ISETP.GE.AND P4, PT, R4, R135.reuse, PT ;  /* 0x000000870400720c */ /* 0x080fe40003f86270 */
[----:B------:R-:W-:Y:S02]  /*7d90*/  ISETP.GE.AND P5, PT, R8, R192, PT ;  /* 0x000000c00800720c */ /* 0x000fe40003fa6270 */
[----:B------:R-:W-:Y:S01]  /*7da0*/  ISETP.GE.AND P2, PT, R14, R135, PT ;  /* 0x000000870e00720c */ /* 0x000fe20003f46270 */
[----:B------:R-:W-:Y:S01]  /*7db0*/  HMMA.16816.F32 R184, R184, R162, R44 ;  /* 0x000000a2b8b8723c */ /* 0x000fe2000000182c */
[----:B------:R-:W-:-:S02]  /*7dc0*/  IADD3 R4, R28, 0x28, RZ ;  /* 0x000000281c047810 */ /* 0x000fc40007ffe0ff */
[----:B------:R-:W-:Y:S02]  /*7dd0*/  IADD3 R5, R28, 0x29, RZ ;  /* 0x000000291c057810 */ /* 0x000fe40007ffe0ff */
[----:B------:R-:W-:Y:S02]  /*7de0*/  FSEL R33, R7, -INF , !P3 ;  /* 0xff80000007217808 */ /* 0x000fe40005800000 */
[----:B------:R-:W-:Y:S01]  /*7df0*/  FSEL R34, R156, -INF , !P6 ;  /* 0xff8000009c227808 */ /* 0x000fe20007000000 */
[----:B------:R-:W-:Y:S01]  /*7e00*/  HMMA.16816.F32 R60, R40, R174, R60 ;  /* 0x000000ae283c723c */ /* 0x000fe2000000183c */
[----:B------:R-:W-:Y:S02]  /*7e10*/  FSEL R32, R157, -INF , !P5 ;  /* 0xff8000009d207808 */ /* 0x000fe40006800000 */
[----:B------:R-:W-:Y:S02]  /*7e20*/  FSEL R179, R158, -INF , !P4 ;  /* 0xff8000009eb37808 */ /* 0x000fe40006000000 */
[----:B------:R-:W-:-:S02]  /*7e30*/  FSEL R35, R6, -INF , !P2 ;  /* 0xff80000006237808 */ /* 0x000fc40005000000 */
[CC--:B------:R-:W-:Y:S02]  /*7e40*/  ISETP.GE.AND P3, PT, R4.reuse, R192.reuse, PT ;  /* 0x000000c00400720c */ /* 0x0c0fe40003f66270 */
[-C--:B------:R-:W-:Y:S02]  /*7e50*/  ISETP.GE.AND P6, PT, R4, R135.reuse, PT ;  /* 0x000000870400720c */ /* 0x080fe40003fc6270 */
[C---:B------:R-:W-:Y:S02]  /*7e60*/  ISETP.GE.AND P5, PT, R5.reuse, R192, PT ;  /* 0x000000c00500720c */ /* 0x040fe40003fa6270 */
[-C--:B------:R-:W-:Y:S02]  /*7e70*/  ISETP.GE.AND P4, PT, R5, R135.reuse, PT ;  /* 0x000000870500720c */ /* 0x080fe40003f86270 */
[----:B------:R-:W-:Y:S01]  /*7e80*/  ISETP.GE.AND P2, PT, R8, R135, PT ;  /* 0x000000870800720c */ /* 0x000fe20003f46270 */
[----:B--2---:R-:W-:Y:S01]  /*7e90*/  HMMA.16816.F32 R4, R40, R20, R48 ;  /* 0x000000142804723c */ /* 0x004fe20000001830 */
[----:B------:R-:W-:-:S02]  /*7ea0*/  FSEL R182, R152, -INF , !P3 ;  /* 0xff80000098b67808 */ /* 0x000fc40005800000 */
[----:B------:R-:W-:Y:S02]  /*7eb0*/  FSEL R181, R159, -INF , !P2 ;  /* 0xff8000009fb57808 */ /* 0x000fe40005000000 */
[C---:B------:R-:W-:Y:S02]  /*7ec0*/  IADD3 R37, R28.reuse, 0x40, RZ ;  /* 0x000000401c257810 */ /* 0x040fe40007ffe0ff */
[C---:B------:R-:W-:Y:S01]  /*7ed0*/  IADD3 R50, R28.reuse, 0x30, RZ ;  /* 0x000000301c327810 */ /* 0x040fe20007ffe0ff */
[----:B------:R-:W-:Y:S01]  /*7ee0*/  HMMA.16816.F32 R184, R40, R22, R184 ;  /* 0x0000001628b8723c */ /* 0x000fe200000018b8 */
[----:B------:R-:W-:Y:S02]  /*7ef0*/  IADD3 R49, R28, 0x31, RZ ;  /* 0x000000311c317810 */ /* 0x000fe40007ffe0ff */
[-C--:B------:R-:W-:Y:S02]  /*7f00*/  ISETP.GE.AND P3, PT, R50, R192.reuse, PT ;  /* 0x000000c03200720c */ /* 0x080fe40003f66270 */
[----:B------:R-:W-:-:S02]  /*7f10*/  ISETP.GE.AND P2, PT, R49, R192, PT ;  /* 0x000000c03100720c */ /* 0x000fc40003f46270 */
[----:B------:R-:W-:Y:S02]  /*7f20*/  IADD3 R36, R28, 0x41, RZ ;  /* 0x000000411c247810 */ /* 0x000fe40007ffe0ff */
[----:B------:R-:W-:Y:S02]  /*7f30*/  FSEL R178, R148, -INF , !P3 ;  /* 0xff80000094b27808 */ /* 0x000fe40005800000 */
[----:B------:R-:W-:Y:S02]  /*7f40*/  FSEL R176, R149, -INF , !P2 ;  /* 0xff80000095b07808 */ /* 0x000fe40005000000 */
[-C--:B------:R-:W-:Y:S02]  /*7f50*/  ISETP.GE.AND P3, PT, R37, R192.reuse, PT ;  /* 0x000000c02500720c */ /* 0x080fe40003f66270 */
[----:B------:R-:W-:Y:S02]  /*7f60*/  ISETP.GE.AND P2, PT, R36, R192, PT ;  /* 0x000000c02400720c */ /* 0x000fe40003f46270 */
[----:B------:R-:W-:-:S02]  /*7f70*/  IADD3 R29, R28, 0x50, RZ ;  /* 0x000000501c1d7810 */ /* 0x000fc40007ffe0ff */
        /* <DEDUP_REMOVED lines=17> */
[----:B------:R-:W-:-:S02]  /*8090*/  FSEL R48, R4, -INF , !P3 ;  /* 0xff80000004307808 */ /* 0x000fc40005800000 */
[----:B------:R-:W-:Y:S02]  /*80a0*/  FSEL R46, R5, -INF , !P2 ;  /* 0xff800000052e7808 */ /* 0x000fe40005000000 */
[-C--:B------:R-:W-:Y:S02]  /*80b0*/  ISETP.GE.AND P3, PT, R50, R135.reuse, PT ;  /* 0x000000873200720c */ /* 0x080fe40003f66270 */
[----:B------:R-:W-:Y:S02]  /*80c0*/  ISETP.GE.AND P2, PT, R49, R135, PT ;  /* 0x000000873100720c */ /* 0x000fe40003f46270 */
[C---:B------:R-:W-:Y:S02]  /*80d0*/  IADD3 R39, R28.reuse, 0x38, RZ ;  /* 0x000000381c277810 */ /* 0x040fe40007ffe0ff */
[----:B------:R-:W-:Y:S02]  /*80e0*/  IADD3 R38, R28, 0x39, RZ ;  /* 0x000000391c267810 */ /* 0x000fe40007ffe0ff */
[----:B------:R-:W-:-:S02]  /*80f0*/  FSEL R155, R155, -INF , !P4 ;  /* 0xff8000009b9b7808 */ /* 0x000fc40006000000 */
[----:B------:R-:W-:Y:S02]  /*8100*/  FSEL R175, R150, -INF , !P3 ;  /* 0xff80000096af7808 */ /* 0x000fe40005800000 */
[----:B------:R-:W-:Y:S02]  /*8110*/  FSEL R161, R151, -INF , !P2 ;  /* 0xff80000097a17808 */ /* 0x000fe40005000000 */
[-C--:B------:R-:W-:Y:S02]  /*8120*/  ISETP.GE.AND P4, PT, R39, R135.reuse, PT ;  /* 0x000000872700720c */ /* 0x080fe40003f86270 */
[-C--:B------:R-:W-:Y:S02]  /*8130*/  ISETP.GE.AND P3, PT, R38, R135.reuse, PT ;  /* 0x000000872600720c */ /* 0x080fe40003f66270 */
[----:B------:R-:W-:Y:S02]  /*8140*/  ISETP.GE.AND P2, PT, R37, R135, PT ;  /* 0x000000872500720c */ /* 0x000fe40003f46270 */
[----:B------:R-:W-:-:S02]  /*8150*/  IADD3 R31, R28, 0x48, RZ ;  /* 0x000000481c1f7810 */ /* 0x000fc40007ffe0ff */
[----:B------:R-:W-:Y:S02]  /*8160*/  IADD3 R30, R28, 0x49, RZ ;  /* 0x000000491c1e7810 */ /* 0x000fe40007ffe0ff */
[----:B------:R-:W-:Y:S02]  /*8170*/  FSEL R177, R154, -INF , !P6 ;  /* 0xff8000009ab17808 */ /* 0x000fe40007000000 */
[----:B------:R-:W-:Y:S02]  /*8180*/  FSEL R180, R153, -INF , !P5 ;  /* 0xff80000099b47808 */ /* 0x000fe40006800000 */
[----:B------:R-:W-:Y:S02]  /*8190*/  FSEL R173, R146, -INF , !P4 ;  /* 0xff80000092ad7808 */ /* 0x000fe40006000000 */
[----:B------:R-:W-:Y:S02]  /*81a0*/  FSEL R163, R147, -INF , !P3 ;  /* 0xff80000093a37808 */ /* 0x000fe40005800000 */
[----:B------:R-:W-:-:S02]  /*81b0*/  FSEL R171, R142, -INF , !P2 ;  /* 0xff8000008eab7808 */ /* 0x000fc40005000000 */
[-C--:B------:R-:W-:Y:S02]  /*81c0*/  ISETP.GE.AND P6, PT, R39, R192.reuse, PT ;  /* 0x000000c02700720c */ /* 0x080fe40003fc6270 */
[----:B------:R-:W-:Y:S02]  /*81d0*/  ISETP.GE.AND P5, PT, R38, R192, PT ;  /* 0x000000c02600720c */ /* 0x000fe40003fa6270 */
[-C--:B------:R-:W-:Y:S02]  /*81e0*/  ISETP.GE.AND P4, PT, R36, R135.reuse, PT ;  /* 0x000000872400720c */ /* 0x080fe40003f86270 */
[-C--:B------:R-:W-:Y:S02]  /*81f0*/  ISETP.GE.AND P3, PT, R31, R135.reuse, PT ;  /* 0x000000871f00720c */ /* 0x080fe40003f66270 */
[----:B------:R-:W-:Y:S02]  /*8200*/  ISETP.GE.AND P2, PT, R30, R135, PT ;  /* 0x000000871e00720c */ /* 0x000fe40003f46270 */
[----:B------:R-:W-:-:S02]  /*8210*/  IADD3 R26, R28, 0x58, RZ ;  /* 0x000000581c1a7810 */ /* 0x000fc40007ffe0ff */
[----:B------:R-:W-:Y:S02]  /*8220*/  FSEL R174, R144, -INF , !P6 ;  /* 0xff80000090ae7808 */ /* 0x000fe40007000000 */
[----:B------:R-:W-:Y:S02]  /*8230*/  FSEL R172, R145, -INF , !P5 ;  /* 0xff80000091ac7808 */ /* 0x000fe40006800000 */
[----:B------:R-:W-:Y:S02]  /*8240*/  FSEL R169, R143, -INF , !P4 ;  /* 0xff8000008fa97808 */ /* 0x000fe40006000000 */
[----:B------:R-:W-:Y:S02]  /*8250*/  FSEL R165, R138, -INF , !P3 ;  /* 0xff8000008aa57808 */ /* 0x000fe40005800000 */
[----:B------:R-:W-:Y:S02]  /*8260*/  FSEL R167, R139, -INF , !P2 ;  /* 0xff8000008ba77808 */ /* 0x000fe40005000000 */
[----:B------:R-:W-:-:S02]  /*8270*/  ISETP.GE.AND P6, PT, R31, R192, PT ;  /* 0x000000c01f00720c */ /* 0x000fc40003fc6270 */
[----:B------:R-:W-:Y:S02]  /*8280*/  ISETP.GE.AND P5, PT, R30, R192, PT ;  /* 0x000000c01e00720c */ /* 0x000fe40003fa6270 */
[-C--:B------:R-:W-:Y:S02]  /*8290*/  ISETP.GE.AND P4, PT, R29, R135.reuse, PT ;  /* 0x000000871d00720c */ /* 0x080fe40003f86270 */
[-C--:B------:R-:W-:Y:S02]  /*82a0*/  ISETP.GE.AND P3, PT, R27, R135.reuse, PT ;  /* 0x000000871b00720c */ /* 0x080fe40003f66270 */
[----:B------:R-:W-:Y:S02]  /*82b0*/  ISETP.GE.AND P2, PT, R26, R135, PT ;  /* 0x000000871a00720c */ /* 0x000fe40003f46270 */
[----:B------:R-:W-:Y:S02]  /*82c0*/  IADD3 R21, R28, 0x59, RZ ;  /* 0x000000591c157810 */ /* 0x000fe40007ffe0ff */
[----:B------:R-:W-:-:S02]  /*82d0*/  FSEL R168, R136, -INF , !P6 ;  /* 0xff80000088a87808 */ /* 0x000fc40007000000 */
[----:B------:R-:W-:Y:S02]  /*82e0*/  FSEL R164, R137, -INF , !P5 ;  /* 0xff80000089a47808 */ /* 0x000fe40006800000 */
[----:B------:R-:W-:Y:S02]  /*82f0*/  FSEL R159, R66, -INF , !P4 ;  /* 0xff800000429f7808 */ /* 0x000fe40006000000 */
[----:B------:R-:W-:Y:S02]  /*8300*/  FSEL R157, R67, -INF , !P3 ;  /* 0xff800000439d7808 */ /* 0x000fe40005800000 */
[----:B------:R-:W-:Y:S02]  /*8310*/  FSEL R151, R62, -INF , !P2 ;  /* 0xff8000003e977808 */ /* 0x000fe40005000000 */
[-C--:B------:R-:W-:Y:S02]  /*8320*/  ISETP.GE.AND P6, PT, R26, R192.reuse, PT ;  /* 0x000000c01a00720c */ /* 0x080fe40003fc6270 */
[----:B------:R-:W-:-:S02]  /*8330*/  ISETP.GE.AND P5, PT, R21, R192, PT ;  /* 0x000000c01500720c */ /* 0x000fc40003fa6270 */
[-C--:B------:R-:W-:Y:S02]  /*8340*/  ISETP.GE.AND P4, PT, R21, R135.reuse, PT ;  /* 0x000000871500720c */ /* 0x080fe40003f86270 */
[-C--:B------:R-:W-:Y:S02]  /*8350*/  ISETP.GE.AND P3, PT, R20, R135.reuse, PT ;  /* 0x000000871400720c */ /* 0x080fe40003f66270 */
[----:B------:R-:W-:Y:S02]  /*8360*/  ISETP.GE.AND P2, PT, R15, R135, PT ;  /* 0x000000870f00720c */ /* 0x000fe40003f46270 */
[C---:B------:R-:W-:Y:S02]  /*8370*/  IADD3 R14, R28.reuse, 0x68, RZ ;  /* 0x000000681c0e7810 */ /* 0x040fe40007ffe0ff */
[----:B------:R-:W-:Y:S02]  /*8380*/  IADD3 R11, R28, 0x69, RZ ;  /* 0x000000691c0b7810 */ /* 0x000fe40007ffe0ff */
[----:B------:R-:W-:-:S02]  /*8390*/  FSEL R156, R60, -INF , !P6 ;  /* 0xff8000003c9c7808 */ /* 0x000fc40007000000 */
[----:B------:R-:W-:Y:S02]  /*83a0*/  FSEL R154, R61, -INF , !P5 ;  /* 0xff8000003d9a7808 */ /* 0x000fe40006800000 */
[----:B------:R-:W-:Y:S02]  /*83b0*/  FSEL R149, R63, -INF , !P4 ;  /* 0xff8000003f957808 */ /* 0x000fe40006000000 */
[----:B------:R-:W-:Y:S02]  /*83c0*/  FSEL R147, R58, -INF , !P3 ;  /* 0xff8000003a937808 */ /* 0x000fe40005800000 */
[----:B------:R-:W-:Y:S02]  /*83d0*/  FSEL R145, R59, -INF , !P2 ;  /* 0xff8000003b917808 */ /* 0x000fe40005000000 */
[----:B------:R-:W-:Y:S01]  /*83e0*/  IADD3 R8, R28, 0x78, RZ ;  /* 0x000000781c087810 */ /* 0x000fe20007ffe0ff */
[----:B------:R-:W-:Y:S01]  /*83f0*/  BAR.SYNC.DEFER_BLOCKING 0x0 ;  /* 0x0000000000007b1d */ /* 0x000fe20000010000 */
[----:B------:R-:W-:-:S02]  /*8400*/  ISETP.GE.AND P6, PT, R14, R192, PT ;  /* 0x000000c00e00720c */ /* 0x000fc40003fc6270 */
[C---:B------:R-:W-:Y:S02]  /*8410*/  ISETP.GE.AND P5, PT, R11.reuse, R192, PT ;  /* 0x000000c00b00720c */ /* 0x040fe40003fa6270 */
        /* <DEDUP_REMOVED lines=14> */
[----:B------:R-:W-:Y:S02]  /*8500*/  FSEL R49, R7, -INF , !P4 ;  /* 0xff80000007317808 */ /* 0x000fe40006000000 */
[----:B------:R-:W-:Y:S02]  /*8510*/  FSEL R60, R184, -INF , !P6 ;  /* 0xff800000b83c7808 */ /* 0x000fe40007000000 */
[----:B------:R-:W-:-:S02]  /*8520*/  FSEL R57, R185, -INF , !P5 ;  /* 0xff800000b9397808 */ /* 0x000fc40006800000 */
[----:B------:R-:W-:Y:S02]  /*8530*/  FSEL R47, R186, -INF , !P3 ;  /* 0xff800000ba2f7808 */ /* 0x000fe40005800000 */
[----:B------:R-:W-:Y:S01]  /*8540*/  FSEL R45, R187, -INF , !P2 ;  /* 0xff800000bb2d7808 */ /* 0x000fe20005000000 */
[----:B------:R-:W-:Y:S05]  /*8550*/  @!P1 BRA `(.L_x_2340) ;  /* 0x000006c000009947 */ /* 0x000fea0003800000 */
[----:B------:R-:W-:Y:S02]  /*8560*/  ULDC.64 UR8, c[0x0][0x118] ;  /* 0x0000460000087ab9 */ /* 0x000fe40000000a00 */
[----:B------:R-:W-:Y:S01]  /*8570*/  ULDC UR6, c[0x0][0x198] ;  /* 0x0000660000067ab9 */ /* 0x000fe20000000800 */
[----:B------:R-:W-:Y:S05]  /*8580*/  @!P0 BRA `(.L_x_2341) ;  /* 0x000003b000008947 */ /* 0x000fea0003800000 */
[----:B------:R-:W-:Y:S01]  /*8590*/  IABS R4, c[0x0][0x2d0] ;  /* 0x0000b40000047a13 */ /* 0x000fe20000000000 */
[----:B------:R-:W-:-:S03]  /*85a0*/  IMAD.SHL.U32 R5, R227, 0x80, RZ ;  /* 0x00000080e3057824 */ /* 0x000fc600078e00ff */
[----:B------:R-:W1:Y:S02]  /*85b0*/  I2F.RP R9, R4 ;  /* 0x0000000400097306 */ /* 0x000e640000209400 */
[C---:B------:R-:W-:Y:S02]  /*85c0*/  IADD3 R11, R5.reuse, -0x80, RZ ;  /* 0xffffff80050b7810 */ /* 0x040fe40007ffe0ff */
[----:B------:R-:W-:Y:S02]  /*85d0*/  IABS R8, R5 ;  /* 0x0000000500087213 */ /* 0x000fe40000000000 */
[----:B------:R-:W-:Y:S02]  /*85e0*/  IABS R6, R11 ;  /* 0x0000000b00067213 */ /* 0x000fe40000000000 */
[----:B------:R-:W-:Y:S02]  /*85f0*/  LOP3.LUT R5, R5, c[0x0][0x2d0], RZ, 0x3c, !PT ;  /* 0x0000b40005057a12 */ /* 0x000fe400078e3cff */
[----:B------:R-:W-:-:S02]  /*8600*/  LOP3.LUT R11, R11, c[0x0][0x2d0], RZ, 0x3c, !PT ;  /* 0x0000b4000b0b7a12 */ /* 0x000fc400078e3cff */
        /* <DEDUP_REMOVED lines=23> */
[----:B------:R-:W-:-:S02]  /*8780*/  ISETP.NE.AND P2, PT, RZ, c[0x0][0x2d0], PT ;  /* 0x0000b400ff007a0c */ /* 0x000fc40003f45270 */
[----:B------:R-:W-:-:S05]  /*8790*/  LOP3.LUT R4, RZ, c[0x0][0x2d0], RZ, 0x33, !PT ;  /* 0x0000b400ff047a12 */ /* 0x000fca00078e33ff */
        /* <DEDUP_REMOVED lines=26> */
.L_x_2341:
[----:B------:R-:W-:-:S04]  /*8940*/  ULEA UR5, -UR6, URZ, 0x7 ;  /* 0x0000003f06057291 */ /* 0x000fc8000f8e393f */
[----:B------:R-:W-:Y:S02]  /*8950*/  USHF.R.S32.HI UR4, URZ, 0x1f, UR5 ;  /* 0x0000001f3f047899 */ /* 0x000fe40008011405 */
[----:B------:R-:W-:-:S04]  /*8960*/  MOV R5, UR5 ;  /* 0x0000000500057c02 */ /* 0x000fc80008000f00 */
[----:B------:R-:W-:Y:S02]  /*8970*/  MOV R4, UR4 ;  /* 0x0000000400047c02 */ /* 0x000fe40008000f00 */
.L_x_2342:
[----:B------:R-:W-:Y:S01]  /*8980*/  IADD3 R5, P1, R134, R5, RZ ;  /* 0x0000000586057210 */ /* 0x000fe20007f3e0ff */
[----:B------:R-:W-:Y:S02]  /*8990*/  USHF.L.U32 UR7, UR6, 0x5, URZ ;  /* 0x0000000506077899 */ /* 0x000fe4000800063f */
[----:B------:R-:W-:Y:S02]  /*89a0*/  ULDC UR4, c[0x0][0x19c] ;  /* 0x0000670000047ab9 */ /* 0x000fe40000000800 */
[----:B------:R-:W-:Y:S01]  /*89b0*/  IMAD.X R4, R133, 0x1, R4, P1 ;  /* 0x0000000185047824 */ /* 0x000fe200008e0604 */
[C---:B------:R-:W-:Y:S01]  /*89c0*/  LEA R236, P1, R5.reuse, c[0x0][0x168], 0x1 ;  /* 0x00005a0005ec7a11 */ /* 0x040fe200078208ff */
[----:B------:R-:W-:Y:S02]  /*89d0*/  UMOV UR5, 0x5 ;  /* 0x0000000500057882 */ /* 0x000fe40000000000 */
[----:B------:R-:W-:Y:S01]  /*89e0*/  USHF.L.U64.HI UR4, UR6, UR5, UR4 ;  /* 0x0000000506047299 */ /* 0x000fe20008010204 */
[----:B------:R-:W-:-:S02]  /*89f0*/  LEA.HI.X R237, R5, c[0x0][0x16c], R4, 0x1, P1 ;  /* 0x00005b0005ed7a11 */ /* 0x000fc400008f0c04 */
        /* <DEDUP_REMOVED lines=34> */
.L_x_2340:
[----:B-1----:R-:W-:Y:S01]  /*8c20*/  FMNMX.FTZ R5, R132, R16, !PT ;  /* 0x0000001084057209 */ /* 0x002fe20007810000 */
        /* <DEDUP_REMOVED lines=78> */
[----:B------:R-:W-:Y:S01]  /*9110*/  FMUL.FTZ R50, R37, c[0x0][0x23c] ;  /* 0x00008f0025327a20 */ /* 0x000fe20000410000 */
[----:B------:R-:W-:Y:S02]  /*9120*/  FSEL R61, R61, RZ, P2 ;  /* 0x000000ff3d3d7208 */ /* 0x000fe40001000000 */
[----:B------:R-:W-:Y:S02]  /*9130*/  FSEL R5, R38, RZ, P2 ;  /* 0x000000ff26057208 */ /* 0x000fe40001000000 */
[----:B------:R-:W-:Y:S01]  /*9140*/  FSEL R50, R50, RZ, P1 ;  /* 0x000000ff32327208 */ /* 0x000fe20000800000 */
[--C-:B------:R-:W-:Y:S01]  /*9150*/  FFMA.FTZ R31, R0, c[0x0][0x23c], -R61.reuse ;  /* 0x00008f00001f7a23 */ /* 0x100fe2000001083d */
[----:B------:R-:W-:Y:S01]  /*9160*/  FSEL R6, R37, RZ, P1 ;  /* 0x000000ff25067208 */ /* 0x000fe20000800000 */
[----:B------:R-:W-:-:S02]  /*9170*/  FFMA.FTZ R30, R12, c[0x0][0x23c], -R61 ;  /* 0x00008f000c1e7a23 */ /* 0x000fc4000001083d */
[----:B------:R-:W-:Y:S02]  /*9180*/  FFMA.FTZ R0, R13, c[0x0][0x23c], -R50 ;  /* 0x00008f000d007a23 */ /* 0x000fe40000010832 */
[----:B------:R-:W1:Y:S01]  /*9190*/  LDSM.16.MT88.4 R12, [R216+0xc000] ;  /* 0x00c00000d80c783b */ /* 0x000e620000004200 */
[----:B------:R-:W-:Y:S01]  /*91a0*/  FADD.FTZ R4, R132, -R5 ;  /* 0x8000000584047221 */ /* 0x000fe20000010000 */
[----:B------:R-:W-:Y:S01]  /*91b0*/  MUFU.EX2 R31, R31 ;  /* 0x0000001f001f7308 */ /* 0x000fe20000000800 */
[----:B------:R-:W-:Y:S02]  /*91c0*/  FADD.FTZ R6, R3, -R6 ;  /* 0x8000000603067221 */ /* 0x000fe40000010000 */
[--C-:B------:R-:W-:Y:S02]  /*91d0*/  FFMA.FTZ R29, R2, c[0x0][0x23c], -R61.reuse ;  /* 0x00008f00021d7a23 */ /* 0x100fe4000001083d */
[----:B------:R-:W-:Y:S02]  /*91e0*/  FFMA.FTZ R36, R16, c[0x0][0x23c], -R61 ;  /* 0x00008f0010247a23 */ /* 0x000fe4000001083d */
[--C-:B------:R-:W-:Y:S01]  /*91f0*/  FFMA.FTZ R28, R18, c[0x0][0x23c], -R50.reuse ;  /* 0x00008f00121c7a23 */ /* 0x100fe20000010832 */
[----:B------:R-:W-:Y:S01]  /*9200*/  MUFU.EX2 R30, R30 ;  /* 0x0000001e001e7308 */ /* 0x000fe20000000800 */
[----:B------:R-:W-:-:S02]  /*9210*/  FFMA.FTZ R2, R19, c[0x0][0x23c], -R50 ;  /* 0x00008f0013027a23 */ /* 0x000fc40000010832 */
[----:B------:R-:W-:Y:S02]  /*9220*/  FFMA.FTZ R39, R17, c[0x0][0x23c], -R50 ;  /* 0x00008f0011277a23 */ /* 0x000fe40000010832 */
[----:B------:R-:W-:Y:S01]  /*9230*/  FMUL.FTZ R44, R4, c[0x0][0x23c] ;  /* 0x00008f00042c7a20 */ /* 0x000fe20000410000 */
[----:B------:R-:W2:Y:S01]  /*9240*/  LDSM.16.MT88.4 R16, [R213+0xc000] ;  /* 0x00c00000d510783b */ /* 0x000ea20000004200 */
[----:B------:R-:W-:Y:S01]  /*9250*/  FMUL.FTZ R3, R6, c[0x0][0x23c] ;  /* 0x00008f0006037a20 */ /* 0x000fe20000410000 */
[----:B------:R-:W3:Y:S01]  /*9260*/  MUFU.EX2 R36, R36 ;  /* 0x0000002400247308 */ /* 0x000ee20000000800 */
[--C-:B------:R-:W-:Y:S02]  /*9270*/  FFMA.FTZ R56, R194, c[0x0][0x23c], -R61.reuse ;  /* 0x00008f00c2387a23 */ /* 0x100fe4000001083d */
[--C-:B------:R-:W-:Y:S02]  /*9280*/  FFMA.FTZ R59, R190, c[0x0][0x23c], -R61.reuse ;  /* 0x00008f00be3b7a23 */ /* 0x100fe4000001083d */
[----:B------:R-:W-:-:S02]  /*9290*/  FFMA.FTZ R58, R188, c[0x0][0x23c], -R61 ;  /* 0x00008f00bc3a7a23 */ /* 0x000fc4000001083d */
[--C-:B------:R-:W-:Y:S01]  /*92a0*/  FFMA.FTZ R63, R24, c[0x0][0x23c], -R61.reuse ;  /* 0x00008f00183f7a23 */ /* 0x100fe2000001083d */
[----:B------:R-:W4:Y:S01]  /*92b0*/  MUFU.EX2 R29, R29 ;  /* 0x0000001d001d7308 */ /* 0x000f220000000800 */
[--C-:B------:R-:W-:Y:S02]  /*92c0*/  FFMA.FTZ R64, R183, c[0x0][0x23c], -R50.reuse ;  /* 0x00008f00b7407a23 */ /* 0x100fe40000010832 */
[--C-:B------:R-:W-:Y:S02]  /*92d0*/  FFMA.FTZ R67, R25, c[0x0][0x23c], -R50.reuse ;  /* 0x00008f0019437a23 */ /* 0x100fe40000010832 */
[--C-:B------:R-:W-:Y:S01]  /*92e0*/  FFMA.FTZ R62, R35, c[0x0][0x23c], -R50.reuse ;  /* 0x00008f00233e7a23 */ /* 0x100fe20000010832 */
[----:B------:R-:W-:Y:S01]  /*92f0*/  LDSM.16.MT88.4 R24, [R216+0xc800] ;  /* 0x00c80000d818783b */ /* 0x000fe20000004200 */
[----:B------:R-:W-:Y:S01]  /*9300*/  FFMA.FTZ R65, R33, c[0x0][0x23c], -R50 ;  /* 0x00008f0021417a23 */ /* 0x000fe20000010832 */
[----:B------:R-:W-:Y:S01]  /*9310*/  MUFU.EX2 R28, R28 ;  /* 0x0000001c001c7308 */ /* 0x000fe20000000800 */
[----:B---3--:R-:W-:Y:S01]  /*9320*/  F2FP.PACK_AB R4, R31, R36 ;  /* 0x000000241f04723e */ /* 0x008fe200000000ff */
[----:B------:R-:W-:-:S02]  /*9330*/  FFMA.FTZ R66, R34, c[0x0][0x23c], -R61 ;  /* 0x00008f0022427a23 */ /* 0x000fc4000001083d */
[--C-:B------:R-:W-:Y:S02]  /*9340*/  FFMA.FTZ R133, R32, c[0x0][0x23c], -R61.reuse ;  /* 0x00008f0020857a23 */ /* 0x100fe4000001083d */
[----:B------:R-:W-:Y:S01]  /*9350*/  LDSM.16.MT88.4 R32, [R213+0x10800] ;  /* 0x01080000d520783b */ /* 0x000fe20000004200 */
[--C-:B------:R-:W-:Y:S01]  /*9360*/  FFMA.FTZ R135, R182, c[0x0][0x23c], -R61.reuse ;  /* 0x00008f00b6877a23 */ /* 0x100fe2000001083d */
[----:B------:R-:W3:Y:S01]  /*9370*/  MUFU.EX2 R2, R2 ;  /* 0x0000000200027308 */ /* 0x000ee20000000800 */
[----:B----4-:R-:W-:Y:S01]  /*9380*/  F2FP.PACK_AB R6, R29, R30 ;  /* 0x0000001e1d06723e */ /* 0x010fe200000000ff */
[----:B------:R-:W-:Y:S02]  /*9390*/  FFMA.FTZ R132, R180, c[0x0][0x23c], -R61 ;  /* 0x00008f00b4847a23 */ /* 0x000fe4000001083d */
[--C-:B------:R-:W-:Y:S02]  /*93a0*/  FFMA.FTZ R134, R179, c[0x0][0x23c], -R50.reuse ;  /* 0x00008f00b3867a23 */ /* 0x100fe40000010832 */
[----:B------:R-:W-:-:S02]  /*93b0*/  FFMA.FTZ R137, R181, c[0x0][0x23c], -R50 ;  /* 0x00008f00b5897a23 */ /* 0x000fc40000010832 */
[----:B------:R-:W-:Y:S01]  /*93c0*/  MUFU.EX2 R0, R0 ;  /* 0x0000000000007308 */ /* 0x000fe20000000800 */
[--C-:B------:R-:W-:Y:S02]  /*93d0*/  FFMA.FTZ R136, R177, c[0x0][0x23c], -R50.reuse ;  /* 0x00008f00b1887a23 */ /* 0x100fe40000010832 */
[----:B------:R-:W-:Y:S02]  /*93e0*/  FFMA.FTZ R139, R155, c[0x0][0x23c], -R50 ;  /* 0x00008f009b8b7a23 */ /* 0x000fe40000010832 */
[--C-:B------:R-:W-:Y:S02]  /*93f0*/  FFMA.FTZ R138, R178, c[0x0][0x23c], -R61.reuse ;  /* 0x00008f00b28a7a23 */ /* 0x100fe4000001083d */
[--C-:B------:R-:W-:Y:S01]  /*9400*/  FFMA.FTZ R153, R176, c[0x0][0x23c], -R61.reuse ;  /* 0x00008f00b0997a23 */ /* 0x100fe2000001083d */
[----:B------:R-:W4:Y:S01]  /*9410*/  MUFU.EX2 R39, R39 ;  /* 0x0000002700277308 */ /* 0x000f220000000800 */
[----:B---3--:R-:W-:Y:S01]  /*9420*/  F2FP.PACK_AB R5, R2, R28 ;  /* 0x0000001c0205723e */ /* 0x008fe200000000ff */
[----:B------:R-:W-:-:S02]  /*9430*/  FFMA.FTZ R155, R174, c[0x0][0x23c], -R61 ;  /* 0x00008f00ae9b7a23 */ /* 0x000fc4000001083d */
[--C-:B------:R-:W-:Y:S02]  /*9440*/  FFMA.FTZ R142, R172, c[0x0][0x23c], -R61.reuse ;  /* 0x00008f00ac8e7a23 */ /* 0x100fe4000001083d */
[--C-:B------:R-:W-:Y:S02]  /*9450*/  FFMA.FTZ R146, R175, c[0x0][0x23c], -R50.reuse ;  /* 0x00008f00af927a23 */ /* 0x100fe40000010832 */
[----:B------:R-:W3:Y:S01]  /*9460*/  MUFU.EX2 R44, R44 ;  /* 0x0000002c002c7308 */ /* 0x000ee20000000800 */
[--C-:B------:R-:W-:Y:S02]  /*9470*/  FFMA.FTZ R161, R161, c[0x0][0x23c], -R50.reuse ;  /* 0x00008f00a1a17a23 */ /* 0x100fe40000010832 */
[--C-:B------:R-:W-:Y:S02]  /*9480*/  FFMA.FTZ R150, R173, c[0x0][0x23c], -R50.reuse ;  /* 0x00008f00ad967a23 */ /* 0x100fe40000010832 */
[----:B------:R-:W-:Y:S02]  /*9490*/  FFMA.FTZ R163, R163, c[0x0][0x23c], -R50 ;  /* 0x00008f00a3a37a23 */ /* 0x000fe40000010832 */
[--C-:B------:R-:W-:Y:S01]  /*94a0*/  FFMA.FTZ R173, R166, c[0x0][0x23c], -R61.reuse ;  /* 0x00008f00a6ad7a23 */ /* 0x100fe2000001083d */
[----:B------:R-:W5:Y:S01]  /*94b0*/  MUFU.EX2 R3, R3 ;  /* 0x0000000300037308 */ /* 0x000f620000000800 */
[----:B----4-:R-:W-:Y:S01]  /*94c0*/  F2FP.PACK_AB R7, R39, R0 ;  /* 0x000000002707723e */ /* 0x010fe200000000ff */
[----:B------:R-:W-:-:S02]  /*94d0*/  FFMA.FTZ R175, R164, c[0x0][0x23c], -R61 ;  /* 0x00008f00a4af7a23 */ /* 0x000fc4000001083d */
[--C-:B------:R-:W-:Y:S02]  /*94e0*/  FFMA.FTZ R162, R170, c[0x0][0x23c], -R61.reuse ;  /* 0x00008f00aaa27a23 */ /* 0x100fe4000001083d */
[----:B------:R-:W-:Y:S02]  /*94f0*/  FFMA.FTZ R166, R168, c[0x0][0x23c], -R61 ;  /* 0x00008f00a8a67a23 */ /* 0x000fe4000001083d */
[-C--:B---3--:R-:W-:Y:S01]  /*9500*/  FMUL.FTZ R128, R128, R44.reuse ;  /* 0x0000002c80807220 */ /* 0x088fe20000410000 */
[----:B------:R-:W-:Y:S01]  /*9510*/  MUFU.EX2 R56, R56 ;  /* 0x0000003800387308 */ /* 0x000fe20000000800 */
[-C--:B------:R-:W-:Y:S02]  /*9520*/  FMUL.FTZ R129, R129, R44.reuse ;  /* 0x0000002c81817220 */ /* 0x080fe40000410000 */
[-C--:B------:R-:W-:Y:S02]  /*9530*/  FMUL.FTZ R68, R68, R44.reuse ;  /* 0x0000002c44447220 */ /* 0x080fe40000410000 */
[----:B------:R-:W-:-:S02]  /*9540*/  FMUL.FTZ R69, R69, R44 ;  /* 0x0000002c45457220 */ /* 0x000fc40000410000 */
[-C--:B-----5:R-:W-:Y:S01]  /*9550*/  FMUL.FTZ R130, R130, R3.reuse ;  /* 0x0000000382827220 */ /* 0x0a0fe20000410000 */
[----:B------:R-:W3:Y:S01]  /*9560*/  MUFU.EX2 R59, R59 ;  /* 0x0000003b003b7308 */ /* 0x000ee20000000800 */
[-C--:B------:R-:W-:Y:S02]  /*9570*/  FMUL.FTZ R131, R131, R3.reuse ;  /* 0x0000000383837220 */ /* 0x080fe40000410000 */
[-C--:B------:R-:W-:Y:S02]  /*9580*/  FMUL.FTZ R70, R70, R3.reuse ;  /* 0x0000000346467220 */ /* 0x080fe40000410000 */
[-C--:B------:R-:W-:Y:S02]  /*9590*/  FMUL.FTZ R71, R71, R3.reuse ;  /* 0x0000000347477220 */ /* 0x080fe40000410000 */
[-C--:B------:R-:W-:Y:S01]  /*95a0*/  FMUL.FTZ R72, R72, R44.reuse ;  /* 0x0000002c48487220 */ /* 0x080fe20000410000 */
[----:B-1----:R-:W-:Y:S01]  /*95b0*/  HMMA.16816.F32 R128, R4, R12, R128 ;  /* 0x0000000c0480723c */ /* 0x002fe20000001880 */
[----:B------:R-:W-:Y:S01]  /*95c0*/  FMUL.FTZ R73, R73, R44 ;  /* 0x0000002c49497220 */ /* 0x000fe20000410000 */
[----:B------:R-:W-:Y:S01]  /*95d0*/  MUFU.EX2 R58, R58 ;  /* 0x0000003a003a7308 */ /* 0x000fe20000000800 */
[----:B------:R-:W-:-:S02]  /*95e0*/  FMUL.FTZ R74, R74, R3 ;  /* 0x000000034a4a7220 */ /* 0x000fc40000410000 */
[-C--:B------:R-:W-:Y:S02]  /*95f0*/  FMUL.FTZ R75, R75, R3.reuse ;  /* 0x000000034b4b7220 */ /* 0x080fe40000410000 */
[-C--:B------:R-:W-:Y:S01]  /*9600*/  FMUL.FTZ R76, R76, R44.reuse ;  /* 0x0000002c4c4c7220 */ /* 0x080fe20000410000 */
[C---:B------:R-:W-:Y:S01]  /*9610*/  HMMA.16816.F32 R68, R4.reuse, R14, R68 ;  /* 0x0000000e0444723c */ /* 0x040fe20000001844 */
[-C--:B------:R-:W-:Y:S01]  /*9620*/  FMUL.FTZ R77, R77, R44.reuse ;  /* 0x0000002c4d4d7220 */ /* 0x080fe20000410000 */
[----:B------:R-:W1:Y:S01]  /*9630*/  LDSM.16.MT88.4 R12, [R212+0xc000] ;  /* 0x00c00000d40c783b */ /* 0x000e620000004200 */
        /* <DEDUP_REMOVED lines=27> */
[----:B------:R-:W2:Y:S01]  /*97f0*/  MUFU.EX2 R65, R65 ;  /* 0x0000004100417308 */ /* 0x000ea20000000800 */
[----:B------:R-:W-:-:S02]  /*9800*/  FMUL.FTZ R95, R95, R3 ;  /* 0x000000035f5f7220 */ /* 0x000fc40000410000 */
[-C--:B------:R-:W-:Y:S01]  /*9810*/  FMUL.FTZ R96, R96, R44.reuse ;  /* 0x0000002c60607220 */ /* 0x080fe20000410000 */
[C---:B-1----:R-:W-:Y:S01]  /*9820*/  HMMA.16816.F32 R88, R4.reuse, R12, R88 ;  /* 0x0000000c0458723c */ /* 0x042fe20000001858 */
[-C--:B------:R-:W-:Y:S02]  /*9830*/  FMUL.FTZ R97, R97, R44.reuse ;  /* 0x0000002c61617220 */ /* 0x080fe40000410000 */
[-C--:B------:R-:W-:Y:S01]  /*9840*/  FMUL.FTZ R98, R98, R3.reuse ;  /* 0x0000000362627220 */ /* 0x080fe20000410000 */
[----:B------:R-:W1:Y:S01]  /*9850*/  MUFU.EX2 R66, R66 ;  /* 0x0000004200427308 */ /* 0x000e620000000800 */
        /* <DEDUP_REMOVED lines=9> */
[C---:B----4-:R-:W-:Y:S01]  /*98f0*/  HMMA.16816.F32 R96, R4.reuse, R8, R96 ;  /* 0x000000080460723c */ /* 0x050fe20000001860 */
[-C--:B------:R-:W-:Y:S02]  /*9900*/  FMUL.FTZ R105, R105, R44.reuse ;  /* 0x0000002c69697220 */ /* 0x080fe40000410000 */
[-C--:B------:R-:W-:Y:S01]  /*9910*/  FMUL.FTZ R106, R106, R3.reuse ;  /* 0x000000036a6a7220 */ /* 0x080fe20000410000 */
[----:B------:R-:W4:Y:S01]  /*9920*/  MUFU.EX2 R135, R135 ;  /* 0x0000008700877308 */ /* 0x000f220000000800 */
[----:B------:R-:W-:Y:S02]  /*9930*/  FMUL.FTZ R107, R107, R3 ;  /* 0x000000036b6b7220 */ /* 0x000fe40000410000 */
[-C--:B------:R-:W-:Y:S01]  /*9940*/  FMUL.FTZ R124, R124, R44.reuse ;  /* 0x0000002c7c7c7220 */ /* 0x080fe20000410000 */
[----:B------:R-:W-:Y:S01]  /*9950*/  HMMA.16816.F32 R100, R4, R10, R100 ;  /* 0x0000000a0464723c */ /* 0x000fe20000001864 */
[----:B------:R-:W3:Y:S01]  /*9960*/  LDSM.16.MT88.4 R8, [R212+0x10000] ;  /* 0x01000000d408783b */ /* 0x000ee20000004200 */
[----:B------:R-:W-:-:S02]  /*9970*/  FMUL.FTZ R125, R125, R44 ;  /* 0x0000002c7d7d7220 */ /* 0x000fc40000410000 */
[-C--:B------:R-:W-:Y:S01]  /*9980*/  FMUL.FTZ R126, R126, R3.reuse ;  /* 0x000000037e7e7220 */ /* 0x080fe20000410000 */
[----:B------:R-:W1:Y:S01]  /*9990*/  MUFU.EX2 R132, R132 ;  /* 0x0000008400847308 */ /* 0x000e620000000800 */
[-C--:B------:R-:W-:Y:S02]  /*99a0*/  FMUL.FTZ R127, R127, R3.reuse ;  /* 0x000000037f7f7220 */ /* 0x080fe40000410000 */
[-C--:B------:R-:W-:Y:S01]  /*99b0*/  FMUL.FTZ R108, R108, R44.reuse ;  /* 0x0000002c6c6c7220 */ /* 0x080fe20000410000 */
[----:B--2---:R-:W-:Y:S01]  /*99c0*/  HMMA.16816.F32 R104, R4, R16, R104 ;  /* 0x000000100468723c */ /* 0x004fe20000001868 */
[----:B------:R-:W-:Y:S02]  /*99d0*/  FMUL.FTZ R109, R109, R44 ;  /* 0x0000002c6d6d7220 */ /* 0x000fe40000410000 */
[-C--:B------:R-:W-:Y:S01]  /*99e0*/  FMUL.FTZ R110, R110, R3.reuse ;  /* 0x000000036e6e7220 */ /* 0x080fe20000410000 */
[----:B------:R-:W-:Y:S01]  /*99f0*/  MUFU.EX2 R134, R134 ;  /* 0x0000008600867308 */ /* 0x000fe20000000800 */
        /* <DEDUP_REMOVED lines=21> */
[C---:B---3--:R-:W-:Y:S01]  /*9b50*/  HMMA.16816.F32 R120, R4.reuse, R8, R120 ;  /* 0x000000080478723c */ /* 0x048fe20000001878 */
[--C-:B------:R-:W-:Y:S02]  /*9b60*/  FFMA.FTZ R164, R171, c[0x0][0x23c], -R50.reuse ;  /* 0x00008f00aba47a23 */ /* 0x100fe40000010832 */
[--C-:B------:R-:W-:Y:S02]  /*9b70*/  FFMA.FTZ R169, R169, c[0x0][0x23c], -R50.reuse ;  /* 0x00008f00a9a97a23 */ /* 0x100fe40000010832 */
[----:B------:R-:W3:Y:S01]  /*9b80*/  MUFU.EX2 R138, R138 ;  /* 0x0000008a008a7308 */ /* 0x000ee20000000800 */
[----:B------:R-:W-:Y:S02]  /*9b90*/  FFMA.FTZ R156, R156, c[0x0][0x23c], -R61 ;  /* 0x00008f009c9c7a23 */ /* 0x000fe4000001083d */
[----:B------:R-:W-:Y:S01]  /*9ba0*/  HMMA.16816.F32 R116, R4, R10, R116 ;  /* 0x0000000a0474723c */ /* 0x000fe20000001874 */
[----:B------:R-:W1:Y:S01]  /*9bb0*/  LDSM.16.MT88.4 R8, [R216+0x10800] ;  /* 0x01080000d808783b */ /* 0x000e620000004200 */
[----:B------:R-:W-:-:S02]  /*9bc0*/  FFMA.FTZ R157, R157, c[0x0][0x23c], -R50 ;  /* 0x00008f009d9d7a23 */ /* 0x000fc40000010832 */
[--C-:B------:R-:W-:Y:S01]  /*9bd0*/  FFMA.FTZ R151, R151, c[0x0][0x23c], -R50.reuse ;  /* 0x00008f0097977a23 */ /* 0x100fe20000010832 */
[----:B------:R-:W1:Y:S01]  /*9be0*/  MUFU.EX2 R153, R153 ;  /* 0x0000009900997308 */ /* 0x000e620000000800 */
[--C-:B------:R-:W-:Y:S01]  /*9bf0*/  FFMA.FTZ R148, R148, c[0x0][0x23c], -R61.reuse ;  /* 0x00008f0094947a23 */ /* 0x100fe2000001083d */
[----:B------:R-:W-:Y:S01]  /*9c00*/  F2FP.PACK_AB R4, R59, R56 ;  /* 0x000000383b04723e */ /* 0x000fe200000000ff */
[----:B------:R-:W-:Y:S01]  /*9c10*/  FFMA.FTZ R144, R144, c[0x0][0x23c], -R61 ;  /* 0x00008f0090907a23 */ /* 0x000fe2000001083d */
[----:B-----5:R-:W-:Y:S01]  /*9c20*/  F2FP.PACK_AB R5, R67, R64 ;  /* 0x000000404305723e */ /* 0x020fe200000000ff */
[--C-:B------:R-:W-:Y:S01]  /*9c30*/  FFMA.FTZ R145, R145, c[0x0][0x23c], -R50.reuse ;  /* 0x00008f0091917a23 */ /* 0x100fe20000010832 */
[----:B------:R-:W-:Y:S01]  /*9c40*/  F2FP.PACK_AB R6, R63, R58 ;  /* 0x0000003a3f06723e */ /* 0x000fe200000000ff */
[--C-:B------:R-:W-:Y:S01]  /*9c50*/  FFMA.FTZ R143, R143, c[0x0][0x23c], -R50.reuse ;  /* 0x00008f008f8f7a23 */ /* 0x100fe20000010832 */
[----:B------:R-:W-:Y:S01]  /*9c60*/  F2FP.PACK_AB R7, R65, R62 ;  /* 0x0000003e4107723e */ /* 0x000fe200000000ff */
[----:B------:R-:W5:Y:S01]  /*9c70*/  MUFU.EX2 R155, R155 ;  /* 0x0000009b009b7308 */ /* 0x000f620000000800 */
[----:B------:R-:W-:-:S02]  /*9c80*/  FFMA.FTZ R141, R141, c[0x0][0x23c], -R50 ;  /* 0x00008f008d8d7a23 */ /* 0x000fc40000010832 */
[----:B------:R-:W-:Y:S02]  /*9c90*/  FFMA.FTZ R36, R243, R44, R36 ;  /* 0x0000002cf3247223 */ /* 0x000fe40000010024 */
[----:B------:R-:W-:Y:S01]  /*9ca0*/  FFMA.FTZ R3, R241, R3, R28 ;  /* 0x00000003f1037223 */ /* 0x000fe2000001001c */
[C---:B------:R-:W-:Y:S01]  /*9cb0*/  HMMA.16816.F32 R72, R4.reuse, R20, R72 ;  /* 0x000000140448723c */ /* 0x040fe20000001848 */
[----:B------:R-:W-:Y:S01]  /*9cc0*/  FADD.FTZ R31, R31, R36 ;  /* 0x000000241f1f7221 */ /* 0x000fe20000010000 */
[----:B------:R-:W1:Y:S01]  /*9cd0*/  MUFU.EX2 R142, R142 ;  /* 0x0000008e008e7308 */ /* 0x000e620000000800 */
[----:B------:R-:W-:Y:S02]  /*9ce0*/  FADD.FTZ R3, R2, R3 ;  /* 0x0000000302037221 */ /* 0x000fe40000010000 */
[----:B------:R-:W-:Y:S02]  /*9cf0*/  FADD.FTZ R30, R30, R31 ;  /* 0x0000001f1e1e7221 */ /* 0x000fe40000010000 */
[----:B------:R-:W-:Y:S01]  /*9d00*/  FADD.FTZ R0, R0, R3 ;  /* 0x0000000300007221 */ /* 0x000fe20000010000 */
[----:B------:R-:W-:Y:S01]  /*9d10*/  HMMA.16816.F32 R76, R4, R22, R76 ;  /* 0x00000016044c723c */ /* 0x000fe2000000184c */
[----:B------:R-:W3:Y:S01]  /*9d20*/  LDSM.16.MT88.4 R20, [R212+0x10800] ;  /* 0x01080000d414783b */ /* 0x000ee20000004200 */
[----:B------:R-:W-:Y:S01]  /*9d30*/  MUFU.EX2 R146, R146 ;  /* 0x0000009200927308 */ /* 0x000fe20000000800 */
[----:B------:R-:W-:-:S02]  /*9d40*/  FADD.FTZ R29, R29, R30 ;  /* 0x0000001e1d1d7221 */ /* 0x000fc40000010000 */
[----:B------:R-:W-:Y:S02]  /*9d50*/  FADD.FTZ R39, R39, R0 ;  /* 0x0000000027277221 */ /* 0x000fe40000010000 */
        /* <DEDUP_REMOVED lines=13> */
[----:B-1----:R-:W-:Y:S01]  /*9e30*/  HMMA.16816.F32 R88, R4, R12, R88 ;  /* 0x0000000c0458723c */ /* 0x002fe20000001858 */
[----:B------:R-:W-:Y:S01]  /*9e40*/  FADD.FTZ R0, R66, R63 ;  /* 0x0000003f42007221 */ /* 0x000fe20000010000 */
[----:B------:R-:W1:Y:S03]  /*9e50*/  MUFU.EX2 R163, R163 ;  /* 0x000000a300a37308 */ /* 0x000e660000000800 */
[----:B------:R-:W-:-:S03]  /*9e60*/  FADD.FTZ R0, R133, R0 ;  /* 0x0000000085007221 */ /* 0x000fc60000010000 */
[----:B------:R-:W-:Y:S01]  /*9e70*/  HMMA.16816.F32 R92, R4, R14, R92 ;  /* 0x0000000e045c723c */ /* 0x000fe2000000185c */
[----:B------:R-:W1:Y:S01]  /*9e80*/  LDSM.16.MT88.4 R12, [R213+0xd000] ;  /* 0x00d00000d50c783b */ /* 0x000e620000004200 */
[----:B------:R-:W-:Y:S01]  /*9e90*/  MUFU.EX2 R162, R162 ;  /* 0x000000a200a27308 */ /* 0x000fe20000000800 */
[----:B----4-:R-:W-:-:S04]  /*9ea0*/  FADD.FTZ R3, R135, R0 ;  /* 0x0000000087037221 */ /* 0x010fc80000010000 */
[----:B------:R-:W-:Y:S01]  /*9eb0*/  FADD.FTZ R3, R132, R3 ;  /* 0x0000000384037221 */ /* 0x000fe20000010000 */
[----:B------:R-:W-:Y:S02]  /*9ec0*/  HMMA.16816.F32 R96, R4, R8, R96 ;  /* 0x000000080460723c */ /* 0x000fe40000001860 */
[----:B------:R-:W4:Y:S01]  /*9ed0*/  MUFU.EX2 R173, R173 ;  /* 0x000000ad00ad7308 */ /* 0x000f220000000800 */
[----:B---3--:R-:W-:-:S04]  /*9ee0*/  FADD.FTZ R0, R138, R3 ;  /* 0x000000038a007221 */ /* 0x008fc80000010000 */
[----:B------:R-:W-:Y:S01]  /*9ef0*/  FADD.FTZ R0, R153, R0 ;  /* 0x0000000099007221 */ /* 0x000fe20000010000 */
[----:B------:R-:W-:Y:S01]  /*9f00*/  HMMA.16816.F32 R100, R4, R10, R100 ;  /* 0x0000000a0464723c */ /* 0x000fe20000001864 */
[----:B------:R-:W3:Y:S01]  /*9f10*/  LDSM.16.MT88.4 R8, [R212+0xd000] ;  /* 0x00d00000d408783b */ /* 0x000ee20000004200 */
[----:B------:R-:W-:Y:S01]  /*9f20*/  MUFU.EX2 R166, R166 ;  /* 0x000000a600a67308 */ /* 0x000fe20000000800 */
[----:B-----5:R-:W-:-:S04]  /*9f30*/  FADD.FTZ R3, R155, R0 ;  /* 0x000000009b037221 */ /* 0x020fc80000010000 */
[----:B------:R-:W-:Y:S01]  /*9f40*/  FADD.FTZ R3, R142, R3 ;  /* 0x000000038e037221 */ /* 0x000fe20000010000 */
[C---:B------:R-:W-:Y:S02]  /*9f50*/  HMMA.16816.F32 R104, R4.reuse, R40, R104 ;  /* 0x000000280468723c */ /* 0x040fe40000001868 */
        /* <DEDUP_REMOVED lines=17> */
[----:B------:R-:W3:Y:S01]  /*a070*/  LDSM.16.MT88.4 R20, [R216+0x11000] ;  /* 0x01100000d814783b */ /* 0x000ee20000004200 */
        /* <DEDUP_REMOVED lines=10> */
[----:B--2---:R-:W-:Y:S01]  /*a120*/  HMMA.16816.F32 R72, R4, R16, R72 ;  /* 0x000000100448723c */ /* 0x004fe20000001848 */
[----:B------:R-:W-:-:S04]  /*a130*/  FADD.FTZ R136, R136, R137 ;  /* 0x0000008988887221 */ /* 0x000fc80000010000 */
[----:B------:R-:W-:-:S03]  /*a140*/  FADD.FTZ R139, R139, R136 ;  /* 0x000000888b8b7221 */ /* 0x000fc60000010000 */
        /* <DEDUP_REMOVED lines=8> */
[C---:B------:R-:W-:Y:S08]  /*a1d0*/  HMMA.16816.F32 R108, R4.reuse, R52, R108 ;  /* 0x00000034046c723c */ /* 0x040ff0000000186c */
[C---:B------:R-:W-:Y:S01]  /*a1e0*/  HMMA.16816.F32 R112, R4.reuse, R54, R112 ;  /* 0x000000360470723c */ /* 0x040fe20000001870 */
[----:B------:R-:W1:Y:S07]  /*a1f0*/  LDSM.16.MT88.4 R52, [R214+0x11800] ;  /* 0x01180000d634783b */ /* 0x000e6e0000004200 */
[C---:B-----5:R-:W-:Y:S08]  /*a200*/  HMMA.16816.F32 R104, R4.reuse, R40, R104 ;  /* 0x000000280468723c */ /* 0x060ff00000001868 */
[C---:B------:R-:W-:Y:S08]  /*a210*/  HMMA.16816.F32 R128, R4.reuse, R24, R128 ;  /* 0x000000180480723c */ /* 0x040ff00000001880 */
[C---:B------:R-:W-:Y:S01]  /*a220*/  HMMA.16816.F32 R68, R4.reuse, R26, R68 ;  /* 0x0000001a0444723c */ /* 0x040fe20000001844 */
[----:B------:R-:W5:Y:S07]  /*a230*/  LDSM.16.MT88.4 R24, [R216+0xd800] ;  /* 0x00d80000d818783b */ /* 0x000f6e0000004200 */
[C---:B------:R-:W-:Y:S08]  /*a240*/  HMMA.16816.F32 R96, R4.reuse, R20, R96 ;  /* 0x000000140460723c */ /* 0x040ff00000001860 */
[C---:B------:R-:W-:Y:S01]  /*a250*/  HMMA.16816.F32 R100, R4.reuse, R22, R100 ;  /* 0x000000160464723c */ /* 0x040fe20000001864 */
[----:B------:R-:W1:Y:S07]  /*a260*/  LDSM.16.MT88.4 R20, [R216+0x11800] ;  /* 0x01180000d814783b */ /* 0x000e6e0000004200 */
[C---:B------:R-:W-:Y:S01]  /*a270*/  HMMA.16816.F32 R124, R4.reuse, R42, R124 ;  /* 0x0000002a047c723c */ /* 0x040fe2000000187c */
[----:B------:R-:W1:Y:S07]  /*a280*/  LDSM.16.MT88.4 R40, [R213+0x11800] ;  /* 0x01180000d528783b */ /* 0x000e6e0000004200 */
[C---:B------:R-:W-:Y:S08]  /*a290*/  HMMA.16816.F32 R120, R4.reuse, R32, R120 ;  /* 0x000000200478723c */ /* 0x040ff00000001878 */
[----:B------:R-:W-:Y:S01]  /*a2a0*/  HMMA.16816.F32 R116, R4, R34, R116 ;  /* 0x000000220474723c */ /* 0x000fe20000001874 */
[----:B------:R-:W3:Y:S06]  /*a2b0*/  LDSM.16.MT88.4 R32, [R212+0x11800] ;  /* 0x01180000d420783b */ /* 0x000eec0000004200 */
[----:B------:R-:W-:-:S02]  /*a2c0*/  F2FP.PACK_AB R4, R153, R138 ;  /* 0x0000008a9904723e */ /* 0x000fc400000000ff */
[----:B------:R-:W-:Y:S01]  /*a2d0*/  F2FP.PACK_AB R5, R161, R146 ;  /* 0x00000092a105723e */ /* 0x000fe200000000ff */
[----:B------:R-:W-:Y:S01]  /*a2e0*/  FADD.FTZ R146, R146, R139 ;  /* 0x0000008b92927221 */ /* 0x000fe20000010000 */
[----:B------:R-:W-:Y:S02]  /*a2f0*/  F2FP.PACK_AB R6, R142, R155 ;  /* 0x0000009b8e06723e */ /* 0x000fe400000000ff */
[----:B------:R-:W-:Y:S01]  /*a300*/  F2FP.PACK_AB R7, R163, R150 ;  /* 0x00000096a307723e */ /* 0x000fe200000000ff */
[----:B------:R-:W-:-:S04]  /*a310*/  FADD.FTZ R161, R161, R146 ;  /* 0x00000092a1a17221 */ /* 0x000fc80000010000 */
[----:B------:R-:W-:Y:S02]  /*a320*/  FADD.FTZ R150, R150, R161 ;  /* 0x000000a196967221 */ /* 0x000fe40000010000 */
[----:B--2---:R-:W-:Y:S02]  /*a330*/  HMMA.16816.F32 R72, R4, R16, R72 ;  /* 0x000000100448723c */ /* 0x004fe40000001848 */
[----:B------:R-:W-:-:S06]  /*a340*/  FADD.FTZ R163, R163, R150 ;  /* 0x00000096a3a37221 */ /* 0x000fcc0000010000 */
        /* <DEDUP_REMOVED lines=10> */
[----:B-----5:R-:W-:Y:S01]  /*a3f0*/  HMMA.16816.F32 R128, R4, R24, R128 ;  /* 0x000000180480723c */ /* 0x020fe20000001880 */
[----:B------:R-:W-:-:S02]  /*a400*/  FFMA.FTZ R53, R167, c[0x0][0x23c], -R50 ;  /* 0x00008f00a7357a23 */ /* 0x000fc40000010832 */
[--C-:B------:R-:W-:Y:S02]  /*a410*/  FFMA.FTZ R165, R154, c[0x0][0x23c], -R61.reuse ;  /* 0x00008f009aa57a23 */ /* 0x100fe4000001083d */
[----:B------:R-:W-:Y:S01]  /*a420*/  MUFU.EX2 R52, R52 ;  /* 0x0000003400347308 */ /* 0x000fe20000000800 */
[--C-:B------:R-:W-:Y:S02]  /*a430*/  FFMA.FTZ R154, R159, c[0x0][0x23c], -R50.reuse ;  /* 0x00008f009f9a7a23 */ /* 0x100fe40000010832 */
[C---:B------:R-:W-:Y:S01]  /*a440*/  HMMA.16816.F32 R68, R4.reuse, R26, R68 ;  /* 0x0000001a0444723c */ /* 0x040fe20000001844 */
[----:B------:R-:W5:Y:S01]  /*a450*/  LDSM.16.MT88.4 R24, [R216+0xe000] ;  /* 0x00e00000d818783b */ /* 0x000f620000004200 */
[--C-:B------:R-:W-:Y:S02]  /*a460*/  FFMA.FTZ R159, R140, c[0x0][0x23c], -R61.reuse ;  /* 0x00008f008c9f7a23 */ /* 0x100fe4000001083d */
[----:B------:R-:W-:Y:S01]  /*a470*/  FFMA.FTZ R140, R147, c[0x0][0x23c], -R50 ;  /* 0x00008f00938c7a23 */ /* 0x000fe20000010832 */
[----:B------:R-:W1:Y:S03]  /*a480*/  MUFU.EX2 R53, R53 ;  /* 0x0000003500357308 */ /* 0x000e660000000800 */
[C---:B------:R-:W-:Y:S05]  /*a490*/  HMMA.16816.F32 R96, R4.reuse, R20, R96 ;  /* 0x000000140460723c */ /* 0x040fea0000001860 */
[----:B------:R-:W-:Y:S03]  /*a4a0*/  MUFU.EX2 R165, R165 ;  /* 0x000000a500a57308 */ /* 0x000fe60000000800 */
[C---:B------:R-:W-:Y:S01]  /*a4b0*/  HMMA.16816.F32 R100, R4.reuse, R22, R100 ;  /* 0x000000160464723c */ /* 0x040fe20000001864 */
[----:B------:R-:W1:Y:S04]  /*a4c0*/  LDSM.16.MT88.4 R20, [R216+0x12000] ;  /* 0x01200000d814783b */ /* 0x000e680000004200 */
        /* <DEDUP_REMOVED lines=15> */
[----:B------:R-:W3:Y:S04]  /*a5c0*/  LDSM.16.MT88.4 R32, [R214+0x12000] ;  /* 0x01200000d620783b */ /* 0x000ee80000004200 */
[----:B------:R-:W3:Y:S02]  /*a5d0*/  MUFU.EX2 R149, R149 ;  /* 0x0000009500957308 */ /* 0x000ee40000000800 */
[----:B----4-:R-:W-:Y:S01]  /*a5e0*/  F2FP.PACK_AB R4, R173, R162 ;  /* 0x000000a2ad04723e */ /* 0x010fe200000000ff */
        /* <DEDUP_REMOVED lines=10> */
[----:B--2---:R-:W-:Y:S01]  /*a690*/  HMMA.16816.F32 R72, R4, R16, R72 ;  /* 0x000000100448723c */ /* 0x004fe20000001848 */
[----:B------:R-:W-:Y:S02]  /*a6a0*/  FADD.FTZ R175, R175, R166 ;  /* 0x000000a6afaf7221 */ /* 0x000fe40000010000 */
[----:B------:R-:W-:-:S04]  /*a6b0*/  FADD.FTZ R53, R53, R52 ;  /* 0x0000003435357221 */ /* 0x000fc80000010000 */
[----:B------:R-:W-:Y:S01]  /*a6c0*/  FADD.FTZ R0, R154, R53 ;  /* 0x000000359a007221 */ /* 0x000fe20000010000 */
[----:B------:R-:W-:Y:S01]  /*a6d0*/  HMMA.16816.F32 R76, R4, R18, R76 ;  /* 0x00000012044c723c */ /* 0x000fe2000000184c */
[----:B------:R-:W2:Y:S02]  /*a6e0*/  LDSM.16.MT88.4 R16, [R213+0x12000] ;  /* 0x01200000d510783b */ /* 0x000ea40000004200 */
[----:B------:R-:W-:-:S04]  /*a6f0*/  FADD.FTZ R0, R157, R0 ;  /* 0x000000009d007221 */ /* 0x000fc80000010000 */
[----:B------:R-:W-:Y:S01]  /*a700*/  FADD.FTZ R3, R151, R0 ;  /* 0x0000000097037221 */ /* 0x000fe20000010000 */
[----:B------:R-:W-:Y:S03]  /*a710*/  HMMA.16816.F32 R80, R4, R12, R80 ;  /* 0x0000000c0450723c */ /* 0x000fe60000001850 */
[----:B------:R-:W-:-:S05]  /*a720*/  FADD.FTZ R3, R158, R3 ;  /* 0x000000039e037221 */ /* 0x000fca0000010000 */
[C---:B------:R-:W-:Y:S01]  /*a730*/  HMMA.16816.F32 R84, R4.reuse, R14, R84 ;  /* 0x0000000e0454723c */ /* 0x040fe20000001854 */
[----:B------:R-:W4:Y:S07]  /*a740*/  LDSM.16.MT88.4 R12, [R212+0x12000] ;  /* 0x01200000d40c783b */ /* 0x000f2e0000004200 */
        /* <DEDUP_REMOVED lines=12> */
[C---:B--2---:R-:W-:Y:S08]  /*a810*/  HMMA.16816.F32 R108, R4.reuse, R16, R108 ;  /* 0x00000010046c723c */ /* 0x044ff0000000186c */
[C---:B------:R-:W-:Y:S01]  /*a820*/  HMMA.16816.F32 R112, R4.reuse, R18, R112 ;  /* 0x000000120470723c */ /* 0x040fe20000001870 */
[----:B------:R-:W2:Y:S07]  /*a830*/  LDSM.16.MT88.4 R16, [R212+0xe800] ;  /* 0x00e80000d410783b */ /* 0x000eae0000004200 */
[C---:B----4-:R-:W-:Y:S08]  /*a840*/  HMMA.16816.F32 R120, R4.reuse, R12, R120 ;  /* 0x0000000c0478723c */ /* 0x050ff00000001878 */
[----:B------:R-:W-:Y:S01]  /*a850*/  HMMA.16816.F32 R116, R4, R14, R116 ;  /* 0x0000000e0474723c */ /* 0x000fe20000001874 */
[----:B------:R-:W4:Y:S06]  /*a860*/  LDSM.16.MT88.4 R12, [R216+0x12800] ;  /* 0x01280000d80c783b */ /* 0x000f2c0000004200 */
[----:B------:R-:W-:Y:S01]  /*a870*/  F2FP.PACK_AB R4, R55, R54 ;  /* 0x000000363704723e */ /* 0x000fe200000000ff */
[----:B------:R-:W-:Y:S01]  /*a880*/  FADD.FTZ R54, R54, R175 ;  /* 0x000000af36367221 */ /* 0x000fe20000010000 */
[----:B------:R-:W-:-:S02]  /*a890*/  F2FP.PACK_AB R5, R157, R154 ;  /* 0x0000009a9d05723e */ /* 0x000fc400000000ff */
[----:B------:R-:W-:Y:S01]  /*a8a0*/  F2FP.PACK_AB R6, R165, R156 ;  /* 0x0000009ca506723e */ /* 0x000fe200000000ff */
[----:B------:R-:W-:Y:S01]  /*a8b0*/  FADD.FTZ R55, R55, R54 ;  /* 0x0000003637377221 */ /* 0x000fe20000010000 */
[----:B------:R-:W-:-:S03]  /*a8c0*/  F2FP.PACK_AB R7, R158, R151 ;  /* 0x000000979e07723e */ /* 0x000fc600000000ff */
[----:B------:R-:W-:-:S04]  /*a8d0*/  FADD.FTZ R156, R156, R55 ;  /* 0x000000379c9c7221 */ /* 0x000fc80000010000 */
[----:B---3--:R-:W-:Y:S01]  /*a8e0*/  HMMA.16816.F32 R72, R4, R8, R72 ;  /* 0x000000080448723c */ /* 0x008fe20000001848 */
        /* <DEDUP_REMOVED lines=8> */
[----:B------:R-:W5:Y:S07]  /*a970*/  LDSM.16.MT88.4 R20, [R213+0xf000] ;  /* 0x00f00000d514783b */ /* 0x000f6e0000004200 */
[C---:B----4-:R-:W-:Y:S08]  /*a980*/  HMMA.16816.F32 R96, R4.reuse, R12, R96 ;  /* 0x0000000c0460723c */ /* 0x050ff00000001860 */
[C---:B---3--:R-:W-:Y:S08]  /*a990*/  HMMA.16816.F32 R104, R4.reuse, R8, R104 ;  /* 0x000000080468723c */ /* 0x048ff00000001868 */
        /* <DEDUP_REMOVED lines=10> */
[C---:B--2---:R-:W-:Y:S08]  /*aa40*/  HMMA.16816.F32 R120, R4.reuse, R16, R120 ;  /* 0x000000100478723c */ /* 0x044ff00000001878 */
[----:B------:R-:W-:Y:S01]  /*aa50*/  HMMA.16816.F32 R116, R4, R18, R116 ;  /* 0x000000120474723c */ /* 0x000fe20000001874 */
[----:B------:R-:W2:Y:S06]  /*aa60*/  LDSM.16.MT88.4 R16, [R214+0x13000] ;  /* 0x01300000d610783b */ /* 0x000eac0000004200 */
[----:B------:R-:W-:Y:S01]  /*aa70*/  F2FP.PACK_AB R4, R148, R149 ;  /* 0x000000959404723e */ /* 0x000fe200000000ff */
[----:B------:R-:W-:Y:S01]  /*aa80*/  FADD.FTZ R149, R149, R0 ;  /* 0x0000000095957221 */ /* 0x000fe20000010000 */
[----:B-1----:R-:W-:Y:S01]  /*aa90*/  F2FP.PACK_AB R5, R145, R140 ;  /* 0x0000008c9105723e */ /* 0x002fe200000000ff */
        /* <DEDUP_REMOVED lines=38> */
[C---:B-1----:R-:W-:Y:S05]  /*ad00*/  HMMA.16816.F32 R108, R4.reuse, R20, R108 ;  /* 0x00000014046c723c */ /* 0x042fea000000186c */
[----:B------:R-:W1:Y:S03]  /*ad10*/  MUFU.EX2 R27, R27 ;  /* 0x0000001b001b7308 */ /* 0x000e660000000800 */
[C---:B------:R-:W-:Y:S01]  /*ad20*/  HMMA.16816.F32 R112, R4.reuse, R22, R112 ;  /* 0x000000160470723c */ /* 0x040fe20000001870 */
[----:B------:R-:W-:Y:S04]  /*ad30*/  LDSM.16.MT88.4 R20, [R213+0xf800] ;  /* 0x00f80000d514783b */ /* 0x000fe80000004200 */
[----:B------:R-:W-:Y:S03]  /*ad40*/  MUFU.EX2 R34, R34 ;  /* 0x0000002200227308 */ /* 0x000fe60000000800 */
[C---:B---3--:R-:W-:Y:S05]  /*ad50*/  HMMA.16816.F32 R120, R4.reuse, R8, R120 ;  /* 0x000000080478723c */ /* 0x048fea0000001878 */
[----:B------:R-:W3:Y:S03]  /*ad60*/  MUFU.EX2 R35, R35 ;  /* 0x0000002300237308 */ /* 0x000ee60000000800 */
[----:B------:R-:W-:Y:S01]  /*ad70*/  HMMA.16816.F32 R116, R4, R10, R116 ;  /* 0x0000000a0474723c */ /* 0x000fe20000001874 */
[----:B------:R-:W5:Y:S06]  /*ad80*/  LDSM.16.MT88.4 R8, [R212+0xf800] ;  /* 0x00f80000d408783b */ /* 0x000f6c0000004200 */
[----:B--2---:R-:W-:Y:S01]  /*ad90*/  F2FP.PACK_AB R4, R25, R24 ;  /* 0x000000181904723e */ /* 0x004fe200000000ff */
[----:B------:R-:W-:Y:S01]  /*ada0*/  FADD.FTZ R24, R24, R159 ;  /* 0x0000009f18187221 */ /* 0x000fe20000010000 */
[----:B------:R-:W-:Y:S01]  /*adb0*/  F2FP.PACK_AB R5, R33, R32 ;  /* 0x000000202105723e */ /* 0x000fe200000000ff */
[----:B------:R-:W-:Y:S01]  /*adc0*/  FADD.FTZ R32, R32, R3 ;  /* 0x0000000320207221 */ /* 0x000fe20000010000 */
[----:B-1----:R-:W-:Y:S01]  /*add0*/  F2FP.PACK_AB R6, R27, R26 ;  /* 0x0000001a1b06723e */ /* 0x002fe200000000ff */
        /* <DEDUP_REMOVED lines=28> */
.L_x_2337:
[----:B------:R-:W-:Y:S01]  /*afa0*/  ISETP.GE.AND P1, PT, R227, 0x1, PT ;  /* 0x00000001e300780c */ /* 0x000fe20003f26270 */
[----:B------:R-:W-:-:S12]  /*afb0*/  ULDC.64 UR12, c[0x0][0x118] ;  /* 0x00004600000c7ab9 */ /* 0x000fd80000000a00 */
[----:B------:R-:W-:Y:S05]  /*afc0*/  @!P1 BRA `(.L_x_2343) ;  /* 0x00003de000009947 */ /* 0x000fea0003800000 */
[----:B------:R-:W-:Y:S01]  /*afd0*/  ULDC UR8, c[0x0][0x1a0] ;  /* 0x0000680000087ab9 */ /* 0x000fe20000000800 */
[----:B------:R-:W-:Y:S01]  /*afe0*/  IMAD.MOV.U32 R0, RZ, RZ, R3 ;  /* 0x000000ffff007224 */ /* 0x000fe200078e0003 */
[----:B------:R-:W-:Y:S01]  /*aff0*/  ULEA UR5, -UR8, URZ, 0x7 ;  /* 0x0000003f08057291 */ /* 0x000fe2000f8e393f */
[----:B------:R-:W-:Y:S01]  /*b000*/  IMAD.MOV.U32 R133, RZ, RZ, R132 ;  /* 0x000000ffff857224 */ /* 0x000fe200078e0084 */
[----:B------:R-:W-:Y:S02]  /*b010*/  UMOV UR10, 0x5 ;  /* 0x00000005000a7882 */ /* 0x000fe40000000000 */
[----:B------:R-:W-:Y:S02]  /*b020*/  USHF.R.S32.HI UR4, URZ, 0x1f, UR5 ;  /* 0x0000001f3f047899 */ /* 0x000fe40008011405 */
[----:B------:R-:W-:Y:S01]  /*b030*/  ULDC UR9, c[0x0][0x1a4] ;  /* 0x0000690000097ab9 */ /* 0x000fe20000000800 */
[----:B------:R-:W-:Y:S01]  /*b040*/  MOV R239, UR5 ;  /* 0x0000000500ef7c02 */ /* 0x000fe20008000f00 */
[----:B------:R-:W-:-:S02]  /*b050*/  USHF.L.U64.HI UR9, UR8, UR10, UR9 ;  /* 0x0000000a08097299 */ /* 0x000fc40008010209 */
[----:B------:R-:W-:Y:S01]  /*b060*/  MOV R238, UR4 ;  /* 0x0000000400ee7c02 */ /* 0x000fe20008000f00 */
[----:B------:R-:W-:Y:S02]  /*b070*/  USHF.L.U32 UR8, UR8, 0x5, URZ ;  /* 0x0000000508087899 */ /* 0x000fe4000800063f */
[----:B------:R-:W-:Y:S02]  /*b080*/  ULDC UR4, c[0x0][0x19c] ;  /* 0x0000670000047ab9 */ /* 0x000fe40000000800 */
.L_x_2347:
[----:B------:R-:W-:Y:S01]  /*b090*/  MOV R6, R239 ;  /* 0x000000ef00067202 */ /* 0x000fe20000000f00 */
[----:B------:R-:W-:Y:S04]  /*b0a0*/  DEPBAR.LE SB0, 0x0 ;  /* 0x000080000000791a */ /* 0x000fe80000000000 */
[----:B------:R-:W-:Y:S01]  /*b0b0*/  BAR.SYNC.DEFER_BLOCKING 0x0 ;  /* 0x0000000000007b1d */ /* 0x000fe20000010000 */
[----:B------:R-:W-:Y:S05]  /*b0c0*/  MOV R3, R238 ;  /* 0x000000ee00037202 */ /* 0x000fea0000000f00 */
[----:B------:R-:W-:-:S05]  /*b0d0*/  @!P0 BRA `(.L_x_2344) ;  /* 0x000003b000008947 */ /* 0x000fca0003800000 */
[----:B------:R-:W-:Y:S01]  /*b0e0*/  IMAD.SHL.U32 R10, R227, 0x80, RZ ;  /* 0x00000080e30a7824 */ /* 0x000fe200078e00ff */
[----:B------:R-:W-:Y:S04]  /*b0f0*/  IABS R2, c[0x0][0x2d0] ;  /* 0x0000b40000027a13 */ /* 0x000fe80000000000 */
[----:B------:R-:W1:Y:S01]  /*b100*/  I2F.RP R7, R2 ;  /* 0x0000000200077306 */ /* 0x000e620000209400 */
[----:B------:R-:W-:Y:S09]  /*b110*/  IABS R6, R10 ;  /* 0x0000000a00067213 */ /* 0x000ff20000000000 */
        /* <DEDUP_REMOVED lines=55> */
.L_x_2344:
        /* <DEDUP_REMOVED lines=28> */
[----:B------:R-:W-:Y:S02]  /*b650*/  ISETP.GE.AND P1, PT, R227, 0x2, PT ;  /* 0x00000002e300780c */ /* 0x000fe40003f26270 */
        /* <DEDUP_REMOVED lines=8> */
[----:B------:R-:W5:Y:S05]  /*b6e0*/  LDSM.16.M88.4 R140, [R221+0x4000] ;  /* 0x00400000dd8c783b */ /* 0x000f6a0000000200 */
        /* <DEDUP_REMOVED lines=31> */
[----:B------:R-:W-:Y:S07]  /*b8e0*/  LDSM.16.M88.4 R160, [R215+0x4000] ;  /* 0x00400000d7a0783b */ /* 0x000fee0000000200 */
        /* <DEDUP_REMOVED lines=175> */
[----:B------:R-:W-:-:S05]  /*c3e0*/  @!P0 BRA `(.L_x_2346) ;  /* 0x000003c000008947 */ /* 0x000fca0003800000 */
[----:B------:R-:W-:Y:S01]  /*c3f0*/  IMAD.SHL.U32 R139, R227, 0x80, RZ ;  /* 0x00000080e38b7824 */ /* 0x000fe200078e00ff */
[----:B------:R-:W-:Y:S04]  /*c400*/  IABS R2, c[0x0][0x2d0] ;  /* 0x0000b40000027a13 */ /* 0x000fe80000000000 */
[----:B------:R-:W1:Y:S01]  /*c410*/  I2F.RP R135, R2 ;  /* 0x0000000200877306 */ /* 0x000e620000209400 */
[C---:B------:R-:W-:Y:S02]  /*c420*/  IADD3 R137, R139.reuse, -0x100, RZ ;  /* 0xffffff008b897810 */ /* 0x040fe40007ffe0ff */
[----:B------:R-:W-:Y:S02]  /*c430*/  IADD3 R139, R139, -0x80, RZ ;  /* 0xffffff808b8b7810 */ /* 0x000fe40007ffe0ff */
        /* <DEDUP_REMOVED lines=40> */
[----:B------:R-:W-:Y:S02]  /*c6c0*/  IMAD.MOV.U32 R3, RZ, RZ, c[0x0][0x2d0] ;  /* 0x0000b400ff037624 */ /* 0x000fe400078e00ff */
[----:B------:R-:W2:Y:S02]  /*c6d0*/  LDG.E R132, [R140.64] ;  /* 0x0000000c8c847981 */ /* 0x000ea4000c1e1900 */
[----:B------:R-:W-:Y:S02]  /*c6e0*/  IMAD R3, R2, R3, -0x80 ;  /* 0xffffff8002037424 */ /* 0x000fe400078e0203 */
[----:B------:R-:W2:Y:S02]  /*c6f0*/  LDG.E R135, [R134.64] ;  /* 0x0000000c86877981 */ /* 0x000ea4000c1e1900 */
        /* <DEDUP_REMOVED lines=11> */
.L_x_2346:
[C---:B------:R-:W-:Y:S01]  /*c7b0*/  LEA R236, P1, R136.reuse, R236, 0x1 ;  /* 0x000000ec88ec7211 */ /* 0x040fe200078208ff */
[----:B------:R-:W-:Y:S02]  /*c7c0*/  USHF.L.U32 UR5, UR7, 0x5, URZ ;  /* 0x0000000507057899 */ /* 0x000fe4000800063f */
[----:B------:R-:W-:Y:S01]  /*c7d0*/  USHF.L.U64.HI UR7, UR7, UR10, UR4 ;  /* 0x0000000a07077299 */ /* 0x000fe20008010204 */
[----:B------:R-:W-:Y:S03]  /*c7e0*/  LEA.HI.X R237, R136, R237, R3, 0x1, P1 ;  /* 0x000000ed88ed7211 */ /* 0x000fe600008f0c03 */
[----:B------:R-:W-:Y:S02]  /*c7f0*/  IADD3 R142, P1, R236, UR5, RZ ;  /* 0x00000005ec8e7c10 */ /* 0x000fe4000ff3e0ff */
[----:B------:R-:W-:Y:S01]  /*c800*/  @!PT LDS RZ, [RZ] ;  /* 0x00000000fffff984 */ /* 0x000fe20000000800 */
[----:B------:R-:W-:Y:S01]  /*c810*/  @!PT LDS RZ, [RZ] ;  /* 0x00000000fffff984 */ /* 0x000fe20000000800 */
[----:B------:R-:W-:Y:S01]  /*c820*/  @!PT LDS RZ, [RZ] ;  /* 0x00000000fffff984 */ /* 0x000fe20000000800 */
[----:B------:R1:W-:Y:S02]  /*c830*/  LDGSTS.E.BYPASS.LTC128B.128 [R229+0x4000], [R236.64] ;  /* 0x04000000ece57fae */ /* 0x0003e4000b901d4c */
[----:B------:R-:W-:Y:S02]  /*c840*/  IADD3.X R143, R237, UR7, RZ, P1, !PT ;  /* 0x00000007ed8f7c10 */ /* 0x000fe40008ffe4ff */
        /* <DEDUP_REMOVED lines=21> */
[----:B------:R1:W-:Y:S04]  /*c9a0*/  LDGSTS.E.BYPASS.LTC128B.128 [R229+0x6800], [R134.64] ;  /* 0x0680000086e57fae */ /* 0x0003e8000b901d4c */
[----:B------:R1:W-:Y:S04]  /*c9b0*/  LDGSTS.E.BYPASS.LTC128B.128 [R229+0xa800], [R134.64+0x80] ;  /* 0x0a80008086e57fae */ /* 0x0003e8000b901d4c */
[----:B------:R1:W-:Y:S04]  /*c9c0*/  LDGSTS.E.BYPASS.LTC128B.128 [R229+0x7000], [R2.64] ;  /* 0x0700000002e57fae */ /* 0x0003e8000b901d4c */
[----:B------:R1:W-:Y:S04]  /*c9d0*/  LDGSTS.E.BYPASS.LTC128B.128 [R229+0xb000], [R2.64+0x80] ;  /* 0x0b00008002e57fae */ /* 0x0003e8000b901d4c */
[----:B------:R1:W-:Y:S04]  /*c9e0*/  LDGSTS.E.BYPASS.LTC128B.128 [R229+0x7800], [R144.64] ;  /* 0x0780000090e57fae */ /* 0x0003e8000b901d4c */
[----:B------:R1:W-:Y:S04]  /*c9f0*/  LDGSTS.E.BYPASS.LTC128B.128 [R229+0xb800], [R144.64+0x80] ;  /* 0x0b80008090e57fae */ /* 0x0003e8000b901d4c */
[----:B------:R-:W0:Y:S02]  /*ca00*/  LDGDEPBAR ;  /* 0x00000000000079af */ /* 0x000e240000000000 */
.L_x_2345:
        /* <DEDUP_REMOVED lines=570> */
.L_x_2343:
[----:B------:R-:W1:Y:S01]  /*edb0*/  SHFL.BFLY PT, R0, R241, 0x2, 0x1f ;  /* 0x0c401f00f1007f89 */ /* 0x000e6200000e0000 */
[----:B------:R-:W-:Y:S01]  /*edc0*/  MOV R5, 0x3f800000 ;  /* 0x3f80000000057802 */ /* 0x000fe20000000f00 */
[----:B------:R-:W-:Y:S01]  /*edd0*/  BSSY B0, `(.L_x_2348) ;  /* 0x00000e6000007945 */ /* 0x000fe20003800000 */
[----:B------:R-:W-:Y:S01]  /*ede0*/  MOV R6, 0x3f800000 ;  /* 0x3f80000000067802 */ /* 0x000fe20000000f00 */
[----:B------:R-:W2:Y:S01]  /*edf0*/  SHFL.BFLY PT, R2, R243, 0x2, 0x1f ;  /* 0x0c401f00f3027f89 */ /* 0x000ea200000e0000 */
[----:B-1----:R-:W-:-:S03]  /*ee00*/  FADD.FTZ R7, R0, R241 ;  /* 0x000000f100077221 */ /* 0x002fc60000010000 */
[----:B------:R-:W1:Y:S01]  /*ee10*/  S2R R0, SR_TID.X ;  /* 0x0000000000007919 */ /* 0x000e620000002100 */
[----:B--2---:R-:W-:-:S03]  /*ee20*/  FADD.FTZ R9, R2, R243 ;  /* 0x000000f302097221 */ /* 0x004fc60000010000 */
[----:B------:R-:W2:Y:S04]  /*ee30*/  SHFL.BFLY PT, R2, R7, 0x1, 0x1f ;  /* 0x0c201f0007027f89 */ /* 0x000ea800000e0000 */
[----:B------:R-:W3:Y:S01]  /*ee40*/  SHFL.BFLY PT, R4, R9, 0x1, 0x1f ;  /* 0x0c201f0009047f89 */ /* 0x000ee200000e0000 */
[----:B--2---:R-:W-:Y:S01]  /*ee50*/  FADD.FTZ R2, R7, R2 ;  /* 0x0000000207027221 */ /* 0x004fe20000010000 */
[----:B-1----:R-:W-:Y:S01]  /*ee60*/  SHF.R.S32.HI R7, RZ, 0x1f, R0 ;  /* 0x0000001fff077819 */ /* 0x002fe20000011400 */
[----:B---3--:R-:W-:-:S03]  /*ee70*/  FADD.FTZ R4, R9, R4 ;  /* 0x0000000409047221 */ /* 0x008fc60000010000 */
[CC--:B------:R-:W-:Y:S02]  /*ee80*/  LEA.HI R8, R7.reuse, R0.reuse, RZ, 0x2 ;  /* 0x0000000007087211 */ /* 0x0c0fe400078f10ff */
[----:B------:R-:W-:Y:S02]  /*ee90*/  FSETP.NE.FTZ.AND P0, PT, R2, RZ, PT ;  /* 0x000000ff0200720b */ /* 0x000fe40003f15000 */
[----:B------:R-:W-:Y:S02]  /*eea0*/  FSETP.NE.FTZ.AND P3, PT, R4, RZ, PT ;  /* 0x000000ff0400720b */ /* 0x000fe40003f75000 */
[--C-:B------:R-:W-:Y:S02]  /*eeb0*/  SHF.R.S32.HI R10, RZ, 0x2, R8.reuse ;  /* 0x00000002ff0a7819 */ /* 0x100fe40000011408 */
[----:B------:R-:W-:Y:S02]  /*eec0*/  SHF.R.S32.HI R9, RZ, 0x1f, R8 ;  /* 0x0000001fff097819 */ /* 0x000fe40000011408 */
[----:B------:R-:W-:-:S02]  /*eed0*/  LEA.HI R7, R7, R0, RZ, 0x5 ;  /* 0x0000000007077211 */ /* 0x000fc400078f28ff */
[----:B------:R-:W-:Y:S02]  /*eee0*/  LEA.HI R9, R9, R10, RZ, 0x3 ;  /* 0x0000000a09097211 */ /* 0x000fe400078f18ff */
[----:B------:R-:W-:Y:S01]  /*eef0*/  LOP3.LUT R11, R8, 0x3ffffffc, RZ, 0xc0, !PT ;  /* 0x3ffffffc080b7812 */ /* 0x000fe200078ec0ff */
[----:B------:R-:W1:Y:S01]  /*ef00*/  @P0 MUFU.RCP R6, R2 ;  /* 0x0000000200060308 */ /* 0x000e620000001000 */
[----:B------:R-:W-:Y:S02]  /*ef10*/  LOP3.LUT R9, R9, 0xfffffff8, RZ, 0xc0, !PT ;  /* 0xfffffff809097812 */ /* 0x000fe400078ec0ff */
[----:B------:R-:W-:Y:S02]  /*ef20*/  SHF.R.S32.HI R8, RZ, 0x5, R7 ;  /* 0x00000005ff087819 */ /* 0x000fe40000011407 */
[----:B------:R-:W-:Y:S02]  /*ef30*/  IADD3 R9, R10, -R9, RZ ;  /* 0x800000090a097210 */ /* 0x000fe40007ffe0ff */
[----:B------:R-:W-:Y:S01]  /*ef40*/  IADD3 R11, -R11, R0, RZ ;  /* 0x000000000b0b7210 */ /* 0x000fe20007ffe1ff */
[----:B------:R-:W2:Y:S01]  /*ef50*/  @P3 MUFU.RCP R5, R4 ;  /* 0x0000000400053308 */ /* 0x000ea20000001000 */
[----:B------:R-:W-:-:S02]  /*ef60*/  SHF.L.U32 R10, R9, 0x6, RZ ;  /* 0x00000006090a7819 */ /* 0x000fc400000006ff */
[----:B------:R-:W-:Y:S02]  /*ef70*/  LOP3.LUT R12, R9, 0x1, RZ, 0xc0, !PT ;  /* 0x00000001090c7812 */ /* 0x000fe400078ec0ff */
[----:B------:R-:W-:Y:S02]  /*ef80*/  LOP3.LUT R10, R10, 0x1c0, RZ, 0xc0, !PT ;  /* 0x000001c00a0a7812 */ /* 0x000fe400078ec0ff */
[----:B------:R-:W-:Y:S01]  /*ef90*/  LEA R11, R8, R11, 0x9 ;  /* 0x0000000b080b7211 */ /* 0x000fe200078e48ff */
[----:B-1----:R-:W-:Y:S01]  /*efa0*/  FMUL.FTZ R131, R6, R131 ;  /* 0x0000008306837220 */ /* 0x002fe20000410000 */
[----:B------:R-:W-:Y:S01]  /*efb0*/  LEA.HI R10, R10, R10, RZ, 0x1d ;  /* 0x0000000a0a0a7211 */ /* 0x000fe200078fe8ff */
[----:B------:R-:W-:Y:S01]  /*efc0*/  FMUL.FTZ R130, R6, R130 ;  /* 0x0000008206827220 */ /* 0x000fe20000410000 */
[----:B------:R-:W-:Y:S01]  /*efd0*/  ISETP.NE.U32.AND P4, PT, R12, 0x1, PT ;  /* 0x000000010c00780c */ /* 0x000fe20003f85070 */
[C---:B------:R-:W-:Y:S01]  /*efe0*/  FMUL.FTZ R71, R6.reuse, R71 ;  /* 0x0000004706477220 */ /* 0x040fe20000410000 */
[----:B------:R-:W-:Y:S01]  /*eff0*/  LEA R10, R11, R10, 0x1 ;  /* 0x0000000a0b0a7211 */ /* 0x000fe200078e08ff */
[----:B------:R-:W-:Y:S01]  /*f000*/  FMUL.FTZ R70, R6, R70 ;  /* 0x0000004606467220 */ /* 0x000fe20000410000 */
[----:B------:R-:W-:Y:S01]  /*f010*/  R2P PR, R9, 0x6 ;  /* 0x0000000609007804 */ /* 0x000fe20000000000 */
[C---:B--2---:R-:W-:Y:S01]  /*f020*/  FMUL.FTZ R128, R5.reuse, R128 ;  /* 0x0000008005807220 */ /* 0x044fe20000410000 */
[----:B------:R-:W-:Y:S01]  /*f030*/  SHF.L.U32 R11, R10, 0x1, RZ ;  /* 0x000000010a0b7819 */ /* 0x000fe200000006ff */
[C---:B------:R-:W-:Y:S01]  /*f040*/  FMUL.FTZ R129, R5.reuse, R129 ;  /* 0x0000008105817220 */ /* 0x040fe20000410000 */
[----:B------:R-:W-:Y:S01]  /*f050*/  MOV R9, 0x20 ;  /* 0x0000002000097802 */ /* 0x000fe20000000f00 */
[----:B------:R-:W-:Y:S01]  /*f060*/  FMUL.FTZ R68, R5, R68 ;  /* 0x0000004405447220 */ /* 0x000fe20000410000 */
[----:B------:R-:W-:Y:S01]  /*f070*/  IADD3 R13, R11, -0x10, RZ ;  /* 0xfffffff00b0d7810 */ /* 0x000fe20007ffe0ff */
[----:B------:R-:W-:Y:S01]  /*f080*/  FMUL.FTZ R69, R5, R69 ;  /* 0x0000004505457220 */ /* 0x000fe20000410000 */
[----:B------:R-:W-:Y:S01]  /*f090*/  F2FP.PACK_AB R128, R129, R128 ;  /* 0x000000808180723e */ /* 0x000fe200000000ff */
[----:B------:R-:W-:Y:S01]  /*f0a0*/  FMUL.FTZ R72, R5, R72 ;  /* 0x0000004805487220 */ /* 0x000fe20000410000 */
[----:B------:R-:W-:Y:S01]  /*f0b0*/  @P4 IADD3 R13, R11, 0x10, RZ ;  /* 0x000000100b0d4810 */ /* 0x000fe20007ffe0ff */
[----:B------:R-:W-:Y:S01]  /*f0c0*/  FMUL.FTZ R73, R5, R73 ;  /* 0x0000004905497220 */ /* 0x000fe20000410000 */
[----:B------:R-:W-:Y:S01]  /*f0d0*/  F2FP.PACK_AB R130, R131, R130 ;  /* 0x000000828382723e */ /* 0x000fe200000000ff */
        /* <DEDUP_REMOVED lines=24> */
[----:B------:R-:W-:Y:S01]  /*f260*/  FMUL.FTZ R100, R5, R100 ;  /* 0x0000006405647220 */ /* 0x000fe20000410000 */
[----:B------:R-:W-:Y:S01]  /*f270*/  LOP3.LUT R7, R7, 0xffffffe0, RZ, 0xc0, !PT ;  /* 0xffffffe007077812 */ /* 0x000fe200078ec0ff */
[----:B------:R-:W-:Y:S01]  /*f280*/  FMUL.FTZ R101, R5, R101 ;  /* 0x0000006505657220 */ /* 0x000fe20000410000 */
[----:B------:R-:W-:Y:S01]  /*f290*/  F2FP.PACK_AB R96, R97, R96 ;  /* 0x000000606160723e */ /* 0x000fe200000000ff */
[C---:B------:R-:W-:Y:S01]  /*f2a0*/  FMUL.FTZ R104, R5.reuse, R104 ;  /* 0x0000006805687220 */ /* 0x040fe20000410000 */
[----:B------:R-:W-:Y:S01]  /*f2b0*/  @P3 MUFU.LG2 R4, R4 ;  /* 0x0000000400043308 */ /* 0x000fe20000000c00 */
[----:B------:R-:W-:Y:S01]  /*f2c0*/  FMUL.FTZ R105, R5, R105 ;  /* 0x0000006905697220 */ /* 0x000fe20000410000 */
[----:B------:R-:W-:Y:S01]  /*f2d0*/  F2FP.PACK_AB R100, R101, R100 ;  /* 0x000000646564723e */ /* 0x000fe200000000ff */
[----:B------:R-:W-:Y:S01]  /*f2e0*/  FMUL.FTZ R124, R5, R124 ;  /* 0x0000007c057c7220 */ /* 0x000fe20000410000 */
[----:B------:R-:W-:Y:S01]  /*f2f0*/  IADD3 R7, -R7, R0, RZ ;  /* 0x0000000007077210 */ /* 0x000fe20007ffe1ff */
[----:B------:R-:W-:Y:S01]  /*f300*/  FMUL.FTZ R125, R5, R125 ;  /* 0x0000007d057d7220 */ /* 0x000fe20000410000 */
[----:B------:R-:W-:Y:S01]  /*f310*/  F2FP.PACK_AB R104, R105, R104 ;  /* 0x000000686968723e */ /* 0x000fe200000000ff */
[C---:B------:R-:W-:Y:S01]  /*f320*/  FMUL.FTZ R108, R5.reuse, R108 ;  /* 0x0000006c056c7220 */ /* 0x040fe20000410000 */
[----:B------:R-:W1:Y:S01]  /*f330*/  @P0 MUFU.LG2 R2, R2 ;  /* 0x0000000200020308 */ /* 0x000e620000000c00 */
        /* <DEDUP_REMOVED lines=13> */
[C---:B------:R-:W-:Y:S01]  /*f410*/  FMUL.FTZ R74, R6.reuse, R74 ;  /* 0x0000004a064a7220 */ /* 0x040fe20000410000 */
[----:B------:R-:W-:Y:S01]  /*f420*/  F2FP.PACK_AB R116, R5, R116 ;  /* 0x000000740574723e */ /* 0x000fe200000000ff */
[C---:B------:R-:W-:Y:S01]  /*f430*/  FMUL.FTZ R79, R6.reuse, R79 ;  /* 0x0000004f064f7220 */ /* 0x040fe20000410000 */
[----:B------:R-:W-:Y:S01]  /*f440*/  MOV R5, 0x40 ;  /* 0x0000004000057802 */ /* 0x000fe20000000f00 */
[C---:B------:R-:W-:Y:S01]  /*f450*/  FMUL.FTZ R78, R6.reuse, R78 ;  /* 0x0000004e064e7220 */ /* 0x040fe20000410000 */
[----:B------:R-:W-:Y:S01]  /*f460*/  F2FP.PACK_AB R74, R75, R74 ;  /* 0x0000004a4b4a723e */ /* 0x000fe200000000ff */
[C---:B------:R-:W-:Y:S01]  /*f470*/  FMUL.FTZ R83, R6.reuse, R83 ;  /* 0x0000005306537220 */ /* 0x040fe20000410000 */
[----:B------:R-:W-:Y:S01]  /*f480*/  SEL R10, R5, 0xffffffc0, !P2 ;  /* 0xffffffc0050a7807 */ /* 0x000fe20005000000 */
[C---:B------:R-:W-:Y:S01]  /*f490*/  FMUL.FTZ R82, R6.reuse, R82 ;  /* 0x0000005206527220 */ /* 0x040fe20000410000 */
[----:B------:R-:W-:Y:S01]  /*f4a0*/  F2FP.PACK_AB R78, R79, R78 ;  /* 0x0000004e4f4e723e */ /* 0x000fe200000000ff */
[C---:B------:R-:W-:Y:S01]  /*f4b0*/  FMUL.FTZ R87, R6.reuse, R87 ;  /* 0x0000005706577220 */ /* 0x040fe20000410000 */
[----:B------:R-:W-:Y:S01]  /*f4c0*/  IADD3 R17, R11, R10, RZ ;  /* 0x0000000a0b117210 */ /* 0x000fe20007ffe0ff */
[C---:B------:R-:W-:Y:S01]  /*f4d0*/  FMUL.FTZ R86, R6.reuse, R86 ;  /* 0x0000005606567220 */ /* 0x040fe20000410000 */
[----:B------:R-:W-:Y:S01]  /*f4e0*/  F2FP.PACK_AB R82, R83, R82 ;  /* 0x000000525352723e */ /* 0x000fe200000000ff */
[----:B------:R-:W-:Y:S01]  /*f4f0*/  FMUL.FTZ R91, R6, R91 ;  /* 0x0000005b065b7220 */ /* 0x000fe20000410000 */
[----:B------:R-:W-:Y:S01]  /*f500*/  IADD3 R19, R10, R13, RZ ;  /* 0x0000000d0a137210 */ /* 0x000fe20007ffe0ff */
[C---:B------:R-:W-:Y:S01]  /*f510*/  FMUL.FTZ R90, R6.reuse, R90 ;  /* 0x0000005a065a7220 */ /* 0x040fe20000410000 */
[----:B------:R-:W-:Y:S01]  /*f520*/  F2FP.PACK_AB R86, R87, R86 ;  /* 0x000000565756723e */ /* 0x000fe200000000ff */
[C---:B------:R-:W-:Y:S01]  /*f530*/  FMUL.FTZ R95, R6.reuse, R95 ;  /* 0x0000005f065f7220 */ /* 0x040fe20000410000 */
[----:B------:R-:W2:Y:S01]  /*f540*/  S2R R5, SR_CTAID.Y ;  /* 0x0000000000057919 */ /* 0x000ea20000002600 */
[C---:B------:R-:W-:Y:S01]  /*f550*/  FMUL.FTZ R94, R6.reuse, R94 ;  /* 0x0000005e065e7220 */ /* 0x040fe20000410000 */
[----:B------:R-:W-:Y:S01]  /*f560*/  F2FP.PACK_AB R90, R91, R90 ;  /* 0x0000005a5b5a723e */ /* 0x000fe200000000ff */
[----:B------:R-:W-:Y:S01]  /*f570*/  FMUL.FTZ R99, R6, R99 ;  /* 0x0000006306637220 */ /* 0x000fe20000410000 */
[----:B------:R-:W-:Y:S01]  /*f580*/  ISETP.NE.AND P2, PT, R226, -0x1, PT ;  /* 0xffffffffe200780c */ /* 0x000fe20003f45270 */
        /* <DEDUP_REMOVED lines=21> */
[----:B------:R-:W-:Y:S01]  /*f6e0*/  FMUL.FTZ R6, R6, R118 ;  /* 0x0000007606067220 */ /* 0x000fe20000410000 */
[----:B------:R-:W-:Y:S01]  /*f6f0*/  F2FP.PACK_AB R122, R123, R122 ;  /* 0x0000007a7b7a723e */ /* 0x000fe200000000ff */
[----:B------:R-:W-:-:S03]  /*f700*/  @P2 IMAD.WIDE.U32 R44, R226, c[0x0][0x1e8], RZ ;  /* 0x00007a00e22c2a25 */ /* 0x000fc600078e00ff */
[----:B------:R-:W-:Y:S01]  /*f710*/  F2FP.PACK_AB R119, R119, R6 ;  /* 0x000000067777723e */ /* 0x000fe200000000ff */
[----:B--2---:R-:W-:Y:S01]  /*f720*/  @!P2 IMAD.WIDE.U32 R48, R5, c[0x0][0x1e0], RZ ;  /* 0x000078000530aa25 */ /* 0x004fe200078e00ff */
[----:B------:R-:W-:-:S03]  /*f730*/  SEL R6, R9, 0xffffffe0, !P1 ;  /* 0xffffffe009067807 */ /* 0x000fc60004800000 */
[----:B-1----:R-:W-:Y:S01]  /*f740*/  @P0 FMUL.FTZ R2, R2, 0.69314718246459960938 ;  /* 0x3f31721802020820 */ /* 0x002fe20000410000 */
[----:B------:R-:W-:Y:S02]  /*f750*/  IADD3 R9, R11, R6, RZ ;  /* 0x000000060b097210 */ /* 0x000fe40007ffe0ff */
[----:B------:R-:W-:Y:S02]  /*f760*/  IADD3 R15, R6, R13, RZ ;  /* 0x0000000d060f7210 */ /* 0x000fe40007ffe0ff */
[-C--:B------:R-:W-:Y:S01]  /*f770*/  IADD3 R21, R9, R10.reuse, RZ ;  /* 0x0000000a09157210 */ /* 0x080fe20007ffe0ff */
[----:B------:R-:W-:Y:S01]  /*f780*/  STS [R9], R72 ;  /* 0x0000004809007388 */ /* 0x000fe20000000800 */
[----:B------:R-:W-:Y:S02]  /*f790*/  IADD3 R41, R15, R10, RZ ;  /* 0x0000000a0f297210 */ /* 0x000fe40007ffe0ff */
[----:B------:R-:W1:Y:S01]  /*f7a0*/  LDC.U8 R10, c[0x0][0x328] ;  /* 0x0000ca00ff0a7b82 */ /* 0x000e620000000000 */
[----:B------:R-:W-:Y:S01]  /*f7b0*/  STS [R9+0x400], R74 ;  /* 0x0004004a09007388 */ /* 0x000fe20000000800 */
[----:B------:R-:W-:-:S03]  /*f7c0*/  @!P2 MOV R44, R48 ;  /* 0x00000030002ca202 */ /* 0x000fc60000000f00 */
[----:B------:R-:W-:Y:S04]  /*f7d0*/  STS [R15], R76 ;  /* 0x0000004c0f007388 */ /* 0x000fe80000000800 */
[----:B------:R-:W-:Y:S04]  /*f7e0*/  STS [R15+0x400], R78 ;  /* 0x0004004e0f007388 */ /* 0x000fe80000000800 */
[----:B------:R-:W-:Y:S04]  /*f7f0*/  STS [R17], R80 ;  /* 0x0000005011007388 */ /* 0x000fe80000000800 */
[----:B------:R-:W-:Y:S04]  /*f800*/  STS [R17+0x400], R82 ;  /* 0x0004005211007388 */ /* 0x000fe80000000800 */
[----:B------:R-:W-:Y:S01]  /*f810*/  STS [R19], R84 ;  /* 0x0000005413007388 */ /* 0x000fe20000000800 */
[----:B-1----:R-:W-:-:S03]  /*f820*/  ISETP.NE.AND P4, PT, R10, RZ, PT ;  /* 0x000000ff0a00720c */ /* 0x002fc60003f85270 */
[----:B------:R-:W-:Y:S01]  /*f830*/  STS [R19+0x400], R86 ;  /* 0x0004005613007388 */ /* 0x000fe20000000800 */
[C---:B------:R-:W-:Y:S01]  /*f840*/  @P2 IMAD R10, R226.reuse, c[0x0][0x1ec], R45 ;  /* 0x00007b00e20a2a24 */ /* 0x040fe200078e022d */
[----:B------:R-:W-:Y:S02]  /*f850*/  ISETP.NE.OR P1, PT, R226, -0x1, !P4 ;  /* 0xffffffffe200780c */ /* 0x000fe40006725670 */
[----:B------:R-:W-:Y:S04]  /*f860*/  STS [R21], R88 ;  /* 0x0000005815007388 */ /* 0x000fe80000000800 */
[----:B------:R-:W-:Y:S04]  /*f870*/  STS [R21+0x400], R90 ;  /* 0x0004005a15007388 */ /* 0x000fe80000000800 */
[----:B------:R-:W-:Y:S04]  /*f880*/  STS [R41], R92 ;  /* 0x0000005c29007388 */ /* 0x000fe80000000800 */
[----:B------:R-:W-:Y:S01]  /*f890*/  STS [R41+0x400], R94 ;  /* 0x0004005e29007388 */ /* 0x000fe20000000800 */
[----:B------:R-:W-:Y:S01]  /*f8a0*/  @!P1 IMAD R226, R5, c[0x0][0x214], RZ ;  /* 0x0000850005e29a24 */ /* 0x000fe200078e02ff */
[----:B------:R-:W-:-:S02]  /*f8b0*/  LOP3.LUT P1, RZ, R7, 0x3, RZ, 0xc0, !PT ;  /* 0x0000000307ff7812 */ /* 0x000fc4000782c0ff */
[----:B------:R-:W-:Y:S01]  /*f8c0*/  STS [R11+0x2000], R96 ;  /* 0x002000600b007388 */ /* 0x000fe20000000800 */
[----:B------:R-:W-:Y:S01]  /*f8d0*/  MOV R7, 0x7f800000 ;  /* 0x7f80000000077802 */ /* 0x000fe20000000f00 */
[----:B------:R-:W-:Y:S02]  /*f8e0*/  @P0 FFMA.FTZ R7, R3, c[0x0][0x238], R2 ;  /* 0x00008e0003070a23 */ /* 0x000fe40000010002 */
[----:B------:R1:W-:Y:S04]  /*f8f0*/  STS [R11+0x2400], R98 ;  /* 0x002400620b007388 */ /* 0x0003e80000000800 */
[----:B------:R-:W-:Y:S04]  /*f900*/  STS [R13+0x2000], R100 ;  /* 0x002000640d007388 */ /* 0x000fe80000000800 */
[----:B------:R-:W-:Y:S04]  /*f910*/  STS [R13+0x2400], R102 ;  /* 0x002400660d007388 */ /* 0x000fe80000000800 */
[----:B------:R-:W-:Y:S04]  /*f920*/  STS [R9+0x2000], R104 ;  /* 0x0020006809007388 */ /* 0x000fe80000000800 */
[----:B------:R2:W-:Y:S04]  /*f930*/  STS [R9+0x2400], R106 ;  /* 0x0024006a09007388 */ /* 0x0005e80000000800 */
[----:B------:R3:W-:Y:S04]  /*f940*/  STS [R15+0x2000], R124 ;  /* 0x0020007c0f007388 */ /* 0x0007e80000000800 */
[----:B------:R3:W-:Y:S01]  /*f950*/  STS [R15+0x2400], R126 ;  /* 0x0024007e0f007388 */ /* 0x0007e20000000800 */
[----:B-1----:R-:W-:-:S03]  /*f960*/  @P3 FMUL.FTZ R11, R4, 0.69314718246459960938 ;  /* 0x3f317218040b3820 */ /* 0x002fc60000410000 */
[----:B------:R3:W-:Y:S01]  /*f970*/  STS [R17+0x2000], R108 ;  /* 0x0020006c11007388 */ /* 0x0007e20000000800 */
[----:B------:R-:W-:-:S03]  /*f980*/  @P3 FFMA.FTZ R0, R132, c[0x0][0x238], R11 ;  /* 0x00008e0084003a23 */ /* 0x000fc6000001000b */
[----:B------:R3:W-:Y:S04]  /*f990*/  STS [R17+0x2400], R110 ;  /* 0x0024006e11007388 */ /* 0x0007e80000000800 */
[----:B------:R3:W-:Y:S04]  /*f9a0*/  STS [R19+0x2000], R112 ;  /* 0x0020007013007388 */ /* 0x0007e80000000800 */
[----:B------:R3:W-:Y:S01]  /*f9b0*/  STS [R19+0x2400], R114 ;  /* 0x0024007213007388 */ /* 0x0007e20000000800 */
[----:B--2---:R-:W-:-:S03]  /*f9c0*/  @!P2 SHF.R.S32.HI R9, RZ, 0x1f, R5 ;  /* 0x0000001fff09a819 */ /* 0x004fc60000011405 */
[----:B------:R3:W-:Y:S02]  /*f9d0*/  STS [R21+0x2000], R120 ;  /* 0x0020007815007388 */ /* 0x0007e40000000800 */
[----:B------:R-:W-:Y:S01]  /*f9e0*/  @!P2 IMAD R46, R9, c[0x0][0x1e0], RZ ;  /* 0x00007800092eaa24 */ /* 0x000fe200078e02ff */
[----:B------:R-:W-:Y:S01]  /*f9f0*/  SHF.R.S32.HI R9, RZ, 0x1f, R8 ;  /* 0x0000001fff097819 */ /* 0x000fe20000011408 */
[----:B------:R3:W-:Y:S02]  /*fa00*/  STS [R21+0x2400], R122 ;  /* 0x0024007a15007388 */ /* 0x0007e40000000800 */
[----:B------:R-:W-:Y:S01]  /*fa10*/  @!P2 IMAD R46, R5, c[0x0][0x1e4], R46 ;  /* 0x00007900052eaa24 */ /* 0x000fe200078e022e */
[----:B------:R-:W-:Y:S01]  /*fa20*/  LEA.HI R9, R9, R8, RZ, 0x2 ;  /* 0x0000000809097211 */ /* 0x000fe200078f10ff */
[----:B------:R3:W-:Y:S03]  /*fa30*/  STS [R41+0x2000], R116 ;  /* 0x0020007429007388 */ /* 0x0007e60000000800 */
[----:B------:R-:W-:Y:S01]  /*fa40*/  LOP3.LUT R9, R9, 0xffffffc, RZ, 0xc0, !PT ;  /* 0x0ffffffc09097812 */ /* 0x000fe200078ec0ff */
[----:B------:R3:W-:Y:S01]  /*fa50*/  STS [R41+0x2400], R119 ;  /* 0x0024007729007388 */ /* 0x0007e20000000800 */
[----:B------:R-:W-:-:S02]  /*fa60*/  @!P2 IADD3 R10, R49, R46, RZ ;  /* 0x0000002e310aa210 */ /* 0x000fc40007ffe0ff */
[----:B------:R-:W-:Y:S01]  /*fa70*/  IADD3 R9, R8, -R9, RZ ;  /* 0x8000000908097210 */ /* 0x000fe20007ffe0ff */
[----:B------:R-:W-:Y:S03]  /*fa80*/  BAR.SYNC.DEFER_BLOCKING 0x0 ;  /* 0x0000000000007b1d */ /* 0x000fe60000010000 */
[----:B------:R-:W-:-:S03]  /*fa90*/  LEA R228, R9, R228, 0x4 ;  /* 0x000000e409e47211 */ /* 0x000fc600078e20ff */
        /* <DEDUP_REMOVED lines=25> */
.L_x_2349:
[----:B------:R-:W-:Y:S05]  /*fc30*/  BSYNC B0 ;  /* 0x0000000000007941 */ /* 0x000fea0003800000 */
.L_x_2348:
[----:B------:R-:W5:Y:S01]  /*fc40*/  S2R R3, SR_CTAID.X ;  /* 0x0000000000037919 */ /* 0x000f620000002500 */
[----:B------:R-:W-:Y:S01]  /*fc50*/  SHF.R.S32.HI R231, RZ, 0x1f, R230 ;  /* 0x0000001fffe77819 */ /* 0x000fe200000114e6 */
[----:B------:R-:W-:Y:S01]  /*fc60*/  BSSY B0, `(.L_x_2350) ;  /* 0x0000018000007945 */ /* 0x000fe20003800000 */
[----:B------:R-:W-:-:S05]  /*fc70*/  SHF.R.S32.HI R2, RZ, 0x1f, R6 ;  /* 0x0000001fff027819 */ /* 0x000fca0000011406 */
[----:B---3--:R-:W-:-:S04]  /*fc80*/  IMAD R5, R2, c[0x0][0x1f0], RZ ;  /* 0x00007c0002057a24 */ /* 0x008fc800078e02ff */
[----:B------:R-:W-:Y:S01]  /*fc90*/  IMAD R5, R6, c[0x0][0x1f4], R5 ;  /* 0x00007d0006057a24 */ /* 0x000fe200078e0205 */
[----:B-----5:R-:W-:-:S04]  /*fca0*/  SHF.L.U32 R3, R3, 0x6, RZ ;  /* 0x0000000603037819 */ /* 0x020fc800000006ff */
[----:B------:R-:W-:Y:S01]  /*fcb0*/  SHF.R.S32.HI R0, RZ, 0x1f, R3 ;  /* 0x0000001fff007819 */ /* 0x000fe20000011403 */
[----:B------:R-:W-:-:S04]  /*fcc0*/  IMAD.WIDE.U32 R230, R3, c[0x0][0x1e8], R230 ;  /* 0x00007a0003e67a25 */ /* 0x000fc800078e00e6 */
[----:B------:R-:W-:Y:S01]  /*fcd0*/  IMAD R0, R0, c[0x0][0x1e8], RZ ;  /* 0x00007a0000007a24 */ /* 0x000fe200078e02ff */
[----:B------:R-:W-:-:S03]  /*fce0*/  IADD3 R44, P0, R44, R230, RZ ;  /* 0x000000e62c2c7210 */ /* 0x000fc60007f1e0ff */
[----:B------:R-:W-:-:S05]  /*fcf0*/  IMAD R3, R3, c[0x0][0x1ec], R0 ;  /* 0x00007b0003037a24 */ /* 0x000fca00078e0200 */
[----:B------:R-:W-:Y:S02]  /*fd00*/  IADD3.X R45, R10, R3, R231, P0, !PT ;  /* 0x000000030a2d7210 */ /* 0x000fe400007fe4e7 */
[----:B------:R-:W-:-:S03]  /*fd10*/  ISETP.GE.AND P0, PT, R232, R223, PT ;  /* 0x000000dfe800720c */ /* 0x000fc60003f06270 */
[----:B------:R-:W-:-:S05]  /*fd20*/  IMAD.WIDE.U32 R6, R6, c[0x0][0x1f0], R44 ;  /* 0x00007c0006067a25 */ /* 0x000fca00078e002c */
[----:B------:R-:W-:-:S05]  /*fd30*/  IADD3 R5, R5, R7, RZ ;  /* 0x0000000705057210 */ /* 0x000fca0007ffe0ff */
        /* <DEDUP_REMOVED lines=8> */
[----:B--2---:R2:W-:Y:S04]  /*fdc0*/  STG.E.128 [R2.64], R36 ;  /* 0x0000002402007986 */ /* 0x0045e8000c101d0c */
[----:B-1----:R2:W-:Y:S02]  /*fdd0*/  STG.E.128 [R2.64+0x80], R20 ;  /* 0x0000801402007986 */ /* 0x0025e4000c101d0c */
.L_x_2351:
[----:B------:R-:W-:Y:S05]  /*fde0*/  BSYNC B0 ;  /* 0x0000000000007941 */ /* 0x000fea0003800000 */
.L_x_2350:
[----:B------:R-:W-:Y:S01]  /*fdf0*/  IADD3 R0, R232, 0x10, RZ ;  /* 0x00000010e8007810 */ /* 0x000fe20007ffe0ff */
[----:B------:R-:W-:Y:S03]  /*fe00*/  BSSY B0, `(.L_x_2352) ;  /* 0x000000f000007945 */ /* 0x000fe60003800000 */
[----:B------:R-:W-:-:S13]  /*fe10*/  ISETP.GE.AND P0, PT, R0, R223, PT ;  /* 0x000000df0000720c */ /* 0x000fda0003f06270 */
[----:B------:R-:W-:Y:S05]  /*fe20*/  @P0 BRA `(.L_x_2353) ;  /* 0x000000c000000947 */ /* 0x000fea0003800000 */
[----:B--2---:R-:W-:Y:S01]  /*fe30*/  IADD3 R3, P0, R232, 0x10, RZ ;  /* 0x00000010e8037810 */ /* 0x004fe20007f1e0ff */
        /* <DEDUP_REMOVED lines=9> */
[----:B----4-:R2:W-:Y:S04]  /*fed0*/  STG.E.128 [R2.64], R32 ;  /* 0x0000002002007986 */ /* 0x0105e8000c101d0c */
[----:B-1----:R2:W-:Y:S02]  /*fee0*/  STG.E.128 [R2.64+0x80], R16 ;  /* 0x0000801002007986 */ /* 0x0025e4000c101d0c */
.L_x_2353:
[----:B------:R-:W-:Y:S05]  /*fef0*/  BSYNC B0 ;  /* 0x0000000000007941 */ /* 0x000fea0003800000 */
.L_x_2352:
        /* <DEDUP_REMOVED lines=14> */
[----:B-1----:R1:W-:Y:S04]  /*ffe0*/  STG.E.128 [R2.64], R28 ;  /* 0x0000001c02007986 */ /* 0x0023e8000c101d0c */
[----:B------:R1:W-:Y:S02]  /*fff0*/  STG.E.128 [R2.64+0x80], R12 ;  /* 0x0000800c02007986 */ /* 0x0003e4000c101d0c */
.L_x_2355:
[----:B------:R-:W-:Y:S05]  /*10000*/  BSYNC B0 ;  /* 0x0000000000007941 */ /* 0x000fea0003800000 */
.L_x_2354:
[----:B------:R-:W-:-:S04]  /*10010*/  IADD3 R0, R232, 0x30, RZ ;  /* 0x00000030e8007810 */ /* 0x000fc80007ffe0ff */
[----:B------:R-:W-:-:S13]  /*10020*/  ISETP.GE.AND P0, PT, R0, R223, PT ;  /* 0x000000df0000720c */ /* 0x000fda0003f06270 */
[----:B------:R-:W-:Y:S05]  /*10030*/  @P0 EXIT ;  /* 0x000000000000094d */ /* 0x000fea0003800000 */
[----:B------:R-:W-:Y:S02]  /*10040*/  IADD3 R0, P0, R232, 0x30, RZ ;  /* 0x00000030e8007810 */ /* 0x000fe40007f1e0ff */
[----:B------:R-:W-:Y:S02]  /*10050*/  MOV R4, R6 ;  /* 0x0000000600047202 */ /* 0x000fe40000000f00 */
[----:B-12---:R-:W-:-:S03]  /*10060*/  IADD3.X R3, RZ, R233, RZ, P0, !PT ;  /* 0x000000e9ff037210 */ /* 0x006fc600007fe4ff */
[----:B------:R-:W-:-:S04]  /*10070*/  IMAD.WIDE.U32 R4, R0, c[0x0][0x1e8], R4 ;  /* 0x00007a0000047a25 */ /* 0x000fc800078e0004 */
[----:B------:R-:W-:Y:S01]  /*10080*/  IMAD R3, R3, c[0x0][0x1e8], RZ ;  /* 0x00007a0003037a24 */ /* 0x000fe200078e02ff */
[----:B------:R-:W-:-:S03]  /*10090*/  LEA R2, P0, R4, c[0x0][0x1d0], 0x1 ;  /* 0x0000740004027a11 */ /* 0x000fc600078008ff */
[----:B------:R-:W-:-:S05]  /*100a0*/  IMAD R3, R0, c[0x0][0x1ec], R3 ;  /* 0x00007b0000037a24 */ /* 0x000fca00078e0203 */
[----:B------:R-:W-:-:S04]  /*100b0*/  IADD3 R3, R3, R5, RZ ;  /* 0x0000000503037210 */ /* 0x000fc80007ffe0ff */
[----:B------:R-:W-:-:S05]  /*100c0*/  LEA.HI.X R3, R4, c[0x0][0x1d4], R3, 0x1, P0 ;  /* 0x0000750004037a11 */ /* 0x000fca00000f0c03 */
[----:B------:R-:W-:Y:S04]  /*100d0*/  STG.E.128 [R2.64], R24 ;  /* 0x0000001802007986 */ /* 0x000fe8000c101d0c */
[----:B------:R-:W-:Y:S01]  /*100e0*/  STG.E.128 [R2.64+0x80], R40 ;  /* 0x0000802802007986 */ /* 0x000fe2000c101d0c */
[----:B------:R-:W-:Y:S05]  /*100f0*/  EXIT ;  /* 0x000000000000794d */ /* 0x000fea0003800000 */
.L_x_2356:
        /* <DEDUP_REMOVED lines=16> */
.L_x_8230:


//--------------------- .text._ZN5flash24flash_fwd_splitkv_kernelI23Flash_fwd_kernel_traitsILi128ELi64ELi128ELi4ELb0ELb0EN7cutlass6half_tE19Flash_kernel_traitsILi128ELi64ELi128ELi4ES3_EELb1ELb0ELb0ELb0ELb1ELb1ELb0ELb0EEEvNS_16Flash_fwd_paramsE --------------------------
	.section	.text._ZN5flash24flash_fwd_splitkv_kernelI23Flash_fwd_kernel_traitsILi128ELi64ELi128ELi4ELb0ELb0EN7cutlass6half_tE19Flash_kernel_traitsILi128ELi64ELi128ELi4ES3_EELb1ELb0ELb0ELb0ELb1ELb1ELb0ELb0EEEvNS_16Flash_fwd_paramsE,"ax",@progbits
	.sectioninfo	@"SHI_REGISTERS=255"
	.align	128
        .global         _ZN5flash24flash_fwd_splitkv_kernelI23Flash_fwd_kernel_traitsILi128ELi64ELi128ELi4ELb0ELb0EN7cutlass6half_tE19Flash_kernel_traitsILi128ELi64ELi128ELi4ES3_EELb1ELb0ELb0ELb0ELb1ELb1ELb0ELb0EEEvNS_16Flash_fwd_paramsE
        .type           _ZN5flash24flash_fwd_splitkv_kernelI23Flash_fwd_kernel_traitsILi128ELi64ELi128ELi4ELb0ELb0EN7cutlass6half_tE19Flash_kernel_traitsILi128ELi64ELi128ELi4ES3_EELb1ELb0ELb0ELb0ELb1ELb1ELb0ELb0EEEvNS_16Flash_fwd_paramsE,@function
        .size           _ZN5flash24flash_fwd_splitkv_kernelI23Flash_fwd_kernel_traitsILi128ELi64ELi128ELi4ELb0ELb0EN7cutlass6half_tE19Flash_kernel_traitsILi128ELi64ELi128ELi4ES3_EELb1ELb0ELb0ELb0ELb1ELb1ELb0ELb0EEEvNS_16Flash_fwd_paramsE,(.L_x_8231 - _ZN5flash24flash_fwd_splitkv_kernelI23Flash_fwd_kernel_traitsILi128ELi64ELi128ELi4ELb0ELb0EN7cutlass6half_tE19Flash_kernel_traitsILi128ELi64ELi128ELi4ES3_EELb1ELb0ELb0ELb0ELb1ELb1ELb0ELb0EEEvNS_16Flash_fwd_paramsE)
        .other          _ZN5flash24flash_fwd_splitkv_kernelI23Flash_fwd_kernel_traitsILi128ELi64ELi128ELi4ELb0ELb0EN7cutlass6half_tE19Flash_kernel_traitsILi128ELi64ELi128ELi4ES3_EELb1ELb0ELb0ELb0ELb1ELb1ELb0ELb0EEEvNS_16Flash_fwd_paramsE,@"STO_CUDA_ENTRY STV_DEFAULT"
_ZN5flash24flash_fwd_splitkv_kernelI23Flash_fwd_kernel_traitsILi128ELi64ELi128ELi4ELb0ELb0EN7cutlass6half_tE19Flash_kernel_traitsILi128ELi64ELi128ELi4ES3_EELb1ELb0ELb0ELb0ELb1ELb1ELb0ELb0EEEvNS_16Flash_fwd_paramsE:
.text._ZN5flash24flash_fwd_splitkv_kernelI23Flash_fwd_kernel_traitsILi128ELi64ELi128ELi4ELb0ELb0EN7cutlass6half_tE19Flash_kernel_traitsILi128ELi64ELi128ELi4ES3_EELb1ELb0ELb0ELb0ELb1ELb1ELb0ELb0EEEvNS_16Flash_fwd_paramsE:
        /* <DEDUP_REMOVED lines=15> */
[----:B------:R-:W-:Y:S01]  /*00f0*/  IMAD.WIDE R6, R5, R3, c[0x0][0x248] ;  /* 0x0000920005067625 */ /* 0x000fe200078e0203 */
[----:B------:R1:W2:Y:S11]  /*0100*/  @P2 LDG.E R226, [R130.64] ;  /* 0x0000000882e22981 */ /* 0x0002b6000c1e1900 */
[----:B------:R3:W5:Y:S04]  /*0110*/  @!P1 LDG.E R11, [R6.64] ;  /* 0x00000008060b9981 */ /* 0x000768000c1e1900 */
[----:B-1----:R-:W2:Y:S01]  /*0120*/  @P2 LDG.E R130, [R130.64+0x4] ;  /* 0x0000040882822981 */ /* 0x002ea2000c1e1900 */
[----:B------:R-:W-:-:S02]  /*0130*/  IMAD.MOV.U32 R2, RZ, RZ, RZ ;  /* 0x000000ffff027224 */ /* 0x000fc400078e00ff */
[----:B------:R-:W-:Y:S01]  /*0140*/  @P0 IMAD.WIDE R8, R5, R3, c[0x0][0x250] ;  /* 0x0000940005080625 */ /* 0x000fe200078e0203 */
[----:B------:R-:W1:Y:S04]  /*0150*/  S2R R32, SR_CTAID.X ;  /* 0x0000000000207919 */ /* 0x000e680000002500 */
[----:B------:R3:W5:Y:S01]  /*0160*/  @P0 LDG.E R2, [R8.64] ;  /* 0x0000000808020981 */ /* 0x000762000c1e1900 */
[----:B------:R-:W-:-:S03]  /*0170*/  ISETP.NE.U32.AND P0, PT, RZ, c[0x0][0x248], PT ;  /* 0x00009200ff007a0c */ /* 0x000fc60003f05070 */
        /* <DEDUP_REMOVED lines=9> */
.L_x_2357:
[----:B-1-34-:R-:W-:Y:S02]  /*0210*/  MOV R4, c[0x0][0x218] ;  /* 0x0000860000047a02 */ /* 0x01afe40000000f00 */
.L_x_2358:
        /* <DEDUP_REMOVED lines=44> */
[----:B------:R-:W-:Y:S02]  /*04e0*/  @P0 IMAD R226, R226, c[0x0][0x1ec], R9 ;  /* 0x00007b00e2e20a24 */ /* 0x000fe400078e0209 */
        /* <DEDUP_REMOVED lines=10> */
[--C-:B------:R-:W-:Y:S01]  /*0590*/  SHF.R.S32.HI R3, RZ, 0x1f, R28.reuse ;  /* 0x0000001fff037819 */ /* 0x100fe2000001141c */
[----:B------:R-:W-:Y:S01]  /*05a0*/  IMAD R5, R5, c[0x0][0x1c0], R28 ;  /* 0x0000700005057a24 */ /* 0x000fe200078e021c */
[----:B------:R-:W-:Y:S02]  /*05b0*/  SHF.R.S32.HI R4, RZ, 0x1f, R2 ;  /* 0x0000001fff047819 */ /* 0x000fe40000011402 */
[----:B------:R-:W-:Y:S01]  /*05c0*/  IADD3.X R7, R226, R7, R0, P0, !PT ;  /* 0x00000007e2077210 */ /* 0x000fe200007fe400 */
[----:B------:R-:W-:Y:S01]  /*05d0*/  IMAD R3, R3, c[0x0][0x1f0], RZ ;  /* 0x00007c0003037a24 */ /* 0x000fe200078e02ff */
[----:B------:R-:W-:Y:S01]  /*05e0*/  ISETP.GE.AND P0, PT, R2, R130, PT ;  /* 0x000000820200720c */ /* 0x000fe20003f06270 */
[----:B------:R-:W-:-:S02]  /*05f0*/  IMAD R136, R5, c[0x0][0x214], R136 ;  /* 0x0000850005887a24 */ /* 0x000fc400078e0288 */
[C---:B------:R-:W-:Y:S02]  /*0600*/  IMAD R3, R28.reuse, c[0x0][0x1f4], R3 ;  /* 0x00007d001c037a24 */ /* 0x040fe400078e0203 */
[----:B------:R-:W-:-:S04]  /*0610*/  IMAD.WIDE.U32 R28, R28, c[0x0][0x1f0], R6 ;  /* 0x00007c001c1c7a25 */ /* 0x000fc800078e0006 */
[----:B------:R-:W-:-:S04]  /*0620*/  IMAD.IADD R11, R29, 0x1, R3 ;  /* 0x000000011d0b7824 */ /* 0x000fc800078e0203 */
        /* <DEDUP_REMOVED lines=10> */
.L_x_2361:
[----:B------:R-:W-:Y:S05]  /*06d0*/  BSYNC B0 ;  /* 0x0000000000007941 */ /* 0x000fea0003800000 */
.L_x_2360:
        /* <DEDUP_REMOVED lines=16> */
.L_x_2363:
[----:B------:R-:W-:Y:S05]  /*07e0*/  BSYNC B0 ;  /* 0x0000000000007941 */ /* 0x000fea0003800000 */
.L_x_2362:
        /* <DEDUP_REMOVED lines=16> */
.L_x_2365:
[----:B------:R-:W-:Y:S05]  /*08f0*/  BSYNC B0 ;  /* 0x0000000000007941 */ /* 0x000fea0003800000 */
.L_x_2364:
        /* <DEDUP_REMOVED lines=16> */
.L_x_2367:
[----:B------:R-:W-:Y:S05]  /*0a00*/  BSYNC B0 ;  /* 0x0000000000007941 */ /* 0x000fea0003800000 */
.L_x_2366:
[----:B------:R-:W-:-:S04]  /*0a10*/  LOP3.LUT P4, RZ, R126, 0x7, RZ, 0xc0, !PT ;  /* 0x000000077eff7812 */ /* 0x000fc8000788c0ff */
[-C--:B------:R-:W-:Y:S02]  /*0a20*/  ISETP.GE.OR P3, PT, R2, R130.reuse, P4 ;  /* 0x000000820200720c */ /* 0x080fe40002766670 */
[-C--:B------:R-:W-:Y:S02]  /*0a30*/  ISETP.GE.OR P2, PT, R6, R130.reuse, P4 ;  /* 0x000000820600720c */ /* 0x080fe40002746670 */
[----:B------:R-:W-:Y:S02]  /*0a40*/  ISETP.GE.OR P1, PT, R5, R130, P4 ;  /* 0x000000820500720c */ /* 0x000fe40002726670 */
        /* <DEDUP_REMOVED lines=15> */
.L_x_2359:
[----:B-1----:R-:W-:Y:S01]  /*0b40*/  ISETP.NE.U32.AND P0, PT, RZ, c[0x0][0x2b8], PT ;  /* 0x0000ae00ff007a0c */ /* 0x002fe20003f05070 */
[----:B------:R-:W-:Y:S01]  /*0b50*/  IMAD.MOV.U32 R0, RZ, RZ, R5 ;  /* 0x000000ffff007224 */ /* 0x000fe200078e0005 */
[----:B------:R-:W-:Y:S02]  /*0b60*/  ISETP.NE.U32.AND P2, PT, RZ, c[0x0][0x2c0], PT ;  /* 0x0000b000ff007a0c */ /* 0x000fe40003f45070 */
[----:B------:R-:W-:Y:S02]  /*0b70*/  ISETP.NE.AND.EX P0, PT, RZ, c[0x0][0x2bc], PT, P0 ;  /* 0x0000af00ff007a0c */ /* 0x000fe40003f05300 */
[----:B------:R-:W-:-:S11]  /*0b80*/  ISETP.NE.AND.EX P2, PT, RZ, c[0x0][0x2c4], PT, P2 ;  /* 0x0000b100ff007a0c */ /* 0x000fd60003f45320 */
[----:B------:R-:W-:Y:S02]  /*0b90*/  @P0 IMAD.WIDE R6, R5, R3, c[0x0][0x2b8] ;  /* 0x0000ae0005060625 */ /* 0x000fe400078e0203 */
[----:B------:R-:W-:-:S03]  /*0ba0*/  @P2 SHF.R.S32.HI R3, RZ, 0x1f, R5 ;  /* 0x0000001fff032819 */ /* 0x000fc60000011405 */
[----:B------:R1:W5:Y:S01]  /*0bb0*/  @P0 LDG.E R0, [R6.64] ;  /* 0x0000000806000981 */ /* 0x000362000c1e1900 */
[----:B------:R-:W-:Y:S01]  /*0bc0*/  CS2R R234, SRZ ;  /* 0x0000000000ea7805 */ /* 0x000fe2000001ff00 */
[----:B------:R-:W-:Y:S01]  /*0bd0*/  @P2 IMAD R3, R3, c[0x0][0x2c8], RZ ;  /* 0x0000b20003032a24 */ /* 0x000fe200078e02ff */
[----:B------:R-:W-:Y:S02]  /*0be0*/  PLOP3.LUT P0, PT, PT, PT, PT, 0x8, 0x0 ;  /* 0x000000000000781c */ /* 0x000fe40003f0e170 */
[----:B------:R-:W-:Y:S01]  /*0bf0*/  IABS R37, c[0x0][0x2d0] ;  /* 0x0000b40000257a13 */ /* 0x000fe20000000000 */
[C---:B------:R-:W-:Y:S02]  /*0c00*/  @P2 IMAD R3, R5.reuse, c[0x0][0x2cc], R3 ;  /* 0x0000b30005032a24 */ /* 0x040fe400078e0203 */
        /* <DEDUP_REMOVED lines=32> */
[----:B------:R-:W-:-:S05]  /*0e10*/  IMAD.WIDE R8, R3, 0x4, R234 ;  /* 0x0000000403087825 */ /* 0x000fca00078e02ea */
[----:B------:R1:W2:Y:S01]  /*0e20*/  LDG.E R2, [R8.64] ;  /* 0x0000000808027981 */ /* 0x0002a2000c1e1900 */
[----:B------:R-:W-:Y:S01]  /*0e30*/  IABS R0, c[0x0][0x1c8] ;  /* 0x0000720000007a13 */ /* 0x000fe20000000000 */
[----:B------:R-:W-:-:S04]  /*0e40*/  IMAD.MOV R3, RZ, RZ, -R3 ;  /* 0x000000ffff037224 */ /* 0x000fc800078e0a03 */
[----:B------:R-:W-:Y:S01]  /*0e50*/  IMAD R7, R3, c[0x0][0x2d0], R7 ;  /* 0x0000b40003077a24 */ /* 0x000fe200078e0207 */
[----:B-1----:R-:W1:Y:S08]  /*0e60*/  I2F.RP R8, R0 ;  /* 0x0000000000087306 */ /* 0x002e700000209400 */
        /* <DEDUP_REMOVED lines=23> */
[----:B------:R-:W-:-:S09]  /*0fe0*/  @!P1 IADD3 R9, -R9, RZ, RZ ;  /* 0x000000ff09099210 */ /* 0x000fd20007ffe1ff */
[----:B------:R-:W-:-:S04]  /*0ff0*/  @!P2 LOP3.LUT R9, RZ, c[0x0][0x1c8], RZ, 0x33, !PT ;  /* 0x00007200ff09aa12 */ /* 0x000fc800078e33ff */
[----:B------:R-:W-:-:S05]  /*1000*/  SHF.R.S32.HI R8, RZ, 0x1f, R9 ;  /* 0x0000001fff087819 */ /* 0x000fca0000011409 */
[----:B------:R-:W-:-:S04]  /*1010*/  IMAD R6, R8, c[0x0][0x1b0], RZ ;  /* 0x00006c0008067a24 */ /* 0x000fc800078e02ff */
[----:B------:R-:W-:Y:S01]  /*1020*/  IMAD R6, R9, c[0x0][0x1b4], R6 ;  /* 0x00006d0009067a24 */ /* 0x000fe200078e0206 */
[----:B--2---:R-:W-:Y:S01]  /*1030*/  SHF.R.S32.HI R11, RZ, 0x1f, R2 ;  /* 0x0000001fff0b7819 */ /* 0x004fe20000011402 */
[----:B------:R-:W-:-:S04]  /*1040*/  IMAD.WIDE.U32 R12, R2, c[0x0][0x180], RZ ;  /* 0x00006000020c7a25 */ /* 0x000fc800078e00ff */
[C---:B------:R-:W-:Y:S02]  /*1050*/  IMAD R3, R11.reuse, c[0x0][0x180], RZ ;  /* 0x000060000b037a24 */ /* 0x040fe400078e02ff */
[----:B------:R-:W-:Y:S02]  /*1060*/  IMAD R11, R11, c[0x0][0x188], RZ ;  /* 0x000062000b0b7a24 */ /* 0x000fe400078e02ff */
[C---:B------:R-:W-:Y:S02]  /*1070*/  IMAD R3, R2.reuse, c[0x0][0x184], R3 ;  /* 0x0000610002037a24 */ /* 0x040fe400078e0203 */
[C---:B------:R-:W-:Y:S02]  /*1080*/  IMAD R11, R2.reuse, c[0x0][0x18c], R11 ;  /* 0x00006300020b7a24 */ /* 0x040fe400078e020b */
[----:B------:R-:W-:Y:S02]  /*1090*/  IMAD.IADD R13, R13, 0x1, R3 ;  /* 0x000000010d0d7824 */ /* 0x000fe400078e0203 */
[----:B------:R-:W-:-:S04]  /*10a0*/  IMAD.WIDE.U32 R2, R2, c[0x0][0x188], RZ ;  /* 0x0000620002027a25 */ /* 0x000fc800078e00ff */
[----:B------:R-:W-:Y:S01]  /*10b0*/  IMAD.WIDE.U32 R22, R7, c[0x0][0x198], R12 ;  /* 0x0000660007167a25 */ /* 0x000fe200078e000c */
[----:B------:R-:W-:-:S03]  /*10c0*/  IADD3 R11, R3, R11, RZ ;  /* 0x0000000b030b7210 */ /* 0x000fc60007ffe0ff */
[----:B------:R-:W-:Y:S01]  /*10d0*/  IMAD.MOV.U32 R14, RZ, RZ, R2 ;  /* 0x000000ffff0e7224 */ /* 0x000fe200078e0002 */
[----:B------:R-:W-:-:S05]  /*10e0*/  IADD3 R23, R23, R0, RZ ;  /* 0x0000000017177210 */ /* 0x000fca0007ffe0ff */
[----:B------:R-:W-:-:S04]  /*10f0*/  IMAD.WIDE.U32 R22, R9, c[0x0][0x1b0], R22 ;  /* 0x00006c0009167a25 */ /* 0x000fc800078e0016 */
[----:B------:R-:W-:Y:S01]  /*1100*/  IMAD.IADD R6, R23, 0x1, R6 ;  /* 0x0000000117067824 */ /* 0x000fe200078e0206 */
[----:B------:R-:W-:Y:S05]  /*1110*/  BRA `(.L_x_2369) ;  /* 0x0000045000007947 */ /* 0x000fea0003800000 */
.L_x_2368:
[----:B------:R-:W-:-:S13]  /*1120*/  ISETP.NE.AND P4, PT, R11, -0x1, PT ;  /* 0xffffffff0b00780c */ /* 0x000fda0003f85270 */
        /* <DEDUP_REMOVED lines=14> */
.L_x_2370:
[----:B------:R-:W-:Y:S02]  /*1210*/  IABS R7, c[0x0][0x1c8] ;  /* 0x0000720000077a13 */ /* 0x000fe40000000000 */
[----:B------:R-:W-:Y:S02]  /*1220*/  @P4 IADD3 R11, R2, R11, RZ ;  /* 0x0000000b020b4210 */ /* 0x000fe40007ffe0ff */
[----:B------:R-:W1:Y:S03]  /*1230*/  I2F.RP R12, R7 ;  /* 0x00000007000c7306 */ /* 0x000e660000209400 */
[----:B------:R-:W-:-:S04]  /*1240*/  @P4 IMAD.WIDE.U32 R14, R11, c[0x0][0x1a0], RZ ;  /* 0x000068000b0e4a25 */ /* 0x000fc800078e00ff */
[----:B------:R-:W-:Y:S01]  /*1250*/  @P4 IMAD R11, R11, c[0x0][0x1a4], R15 ;  /* 0x000069000b0b4a24 */ /* 0x000fe200078e020f */
[----:B-1----:R-:W1:Y:S02]  /*1260*/  MUFU.RCP R12, R12 ;  /* 0x0000000c000c7308 */ /* 0x002e640000001000 */
[----:B-1----:R-:W-:-:S06]  /*1270*/  IADD3 R12, R12, 0xffffffe, RZ ;  /* 0x0ffffffe0c0c7810 */ /* 0x002fcc0007ffe0ff */
[----:B------:R-:W1:Y:S02]  /*1280*/  F2I.FTZ.U32.TRUNC.NTZ R13, R12 ;  /* 0x0000000c000d7305 */ /* 0x000e64000021f000 */
[----:B-1----:R-:W-:Y:S02]  /*1290*/  IMAD.MOV R3, RZ, RZ, -R13 ;  /* 0x000000ffff037224 */ /* 0x002fe400078e0a0d */
[----:B------:R-:W-:Y:S02]  /*12a0*/  IMAD.MOV.U32 R12, RZ, RZ, RZ ;  /* 0x000000ffff0c7224 */ /* 0x000fe400078e00ff */
[----:B------:R-:W-:Y:S01]  /*12b0*/  IMAD R4, R3, R7, RZ ;  /* 0x0000000703047224 */ /* 0x000fe200078e02ff */
[----:B------:R-:W-:-:S03]  /*12c0*/  IABS R3, R28 ;  /* 0x0000001c00037213 */ /* 0x000fc60000000000 */
[----:B------:R-:W-:Y:S01]  /*12d0*/  IMAD.HI.U32 R9, R13, R4, R12 ;  /* 0x000000040d097227 */ /* 0x000fe200078e000c */
[----:B------:R-:W-:Y:S02]  /*12e0*/  MOV R4, R3 ;  /* 0x0000000300047202 */ /* 0x000fe40000000f00 */
[----:B------:R-:W-:Y:S01]  /*12f0*/  MOV R12, R8 ;  /* 0x00000008000c7202 */ /* 0x000fe20000000f00 */
[----:B------:R-:W-:Y:S02]  /*1300*/  IMAD.MOV.U32 R13, RZ, RZ, R6 ;  /* 0x000000ffff0d7224 */ /* 0x000fe400078e0006 */
        /* <DEDUP_REMOVED lines=9> */
[----:B------:R-:W-:-:S02]  /*13a0*/  ISETP.GE.AND P2, PT, R3, RZ, PT ;  /* 0x000000ff0300720c */ /* 0x000fc40003f46270 */
[----:B------:R-:W-:-:S04]  /*13b0*/  LEA R7, R133, 0xffffff80, 0x7 ;  /* 0xffffff8085077811 */ /* 0x000fc800078e38ff */
[----:B------:R-:W-:Y:S01]  /*13c0*/  SHF.R.S32.HI R4, RZ, 0x1f, R7 ;  /* 0x0000001fff047819 */ /* 0x000fe20000011407 */
[----:B------:R-:W-:Y:S01]  /*13d0*/  IMAD.WIDE.U32 R12, R7, c[0x0][0x198], R12 ;  /* 0x00006600070c7a25 */ /* 0x000fe200078e000c */
[----:B------:R-:W-:-:S03]  /*13e0*/  @P3 IADD3 R9, R9, 0x1, RZ ;  /* 0x0000000109093810 */ /* 0x000fc60007ffe0ff */
[----:B------:R-:W-:Y:S02]  /*13f0*/  IMAD R3, R4, c[0x0][0x198], RZ ;  /* 0x0000660004037a24 */ /* 0x000fe400078e02ff */
[----:B------:R-:W-:Y:S01]  /*1400*/  @!P2 IMAD.MOV R9, RZ, RZ, -R9 ;  /* 0x000000ffff09a224 */ /* 0x000fe200078e0a09 */
[----:B------:R-:W-:Y:S01]  /*1410*/  @!P1 LOP3.LUT R9, RZ, c[0x0][0x1c8], RZ, 0x33, !PT ;  /* 0x00007200ff099a12 */ /* 0x000fe200078e33ff */
[----:B------:R-:W-:-:S03]  /*1420*/  IMAD R3, R7, c[0x0][0x19c], R3 ;  /* 0x0000670007037a24 */ /* 0x000fc600078e0203 */
[----:B------:R-:W-:Y:S01]  /*1430*/  SHF.R.S32.HI R8, RZ, 0x1f, R9 ;  /* 0x0000001fff087819 */ /* 0x000fe20000011409 */
[----:B------:R-:W-:-:S04]  /*1440*/  IMAD.IADD R13, R13, 0x1, R3 ;  /* 0x000000010d0d7824 */ /* 0x000fc800078e0203 */
[----:B------:R-:W-:Y:S02]  /*1450*/  IMAD R6, R8, c[0x0][0x1b0], RZ ;  /* 0x00006c0008067a24 */ /* 0x000fe400078e02ff */
[----:B------:R-:W-:-:S04]  /*1460*/  IMAD.WIDE.U32 R12, R9, c[0x0][0x1b0], R12 ;  /* 0x00006c00090c7a25 */ /* 0x000fc800078e000c */
[----:B------:R-:W-:Y:S01]  /*1470*/  IMAD R6, R9, c[0x0][0x1b4], R6 ;  /* 0x00006d0009067a24 */ /* 0x000fe200078e0206 */
[----:B------:R-:W-:-:S03]  /*1480*/  MOV R22, R12 ;  /* 0x0000000c00167202 */ /* 0x000fc60000000f00 */
        /* <DEDUP_REMOVED lines=14> */
.L_x_2369:
[----:B------:R-:W-:Y:S01]  /*1570*/  ISETP.NE.AND P1, PT, R226, -0x1, PT ;  /* 0xffffffffe200780c */ /* 0x000fe20003f25270 */
[----:B------:R-:W-:Y:S01]  /*1580*/  IMAD R8, R8, c[0x0][0x1b8], RZ ;  /* 0x00006e0008087a24 */ /* 0x000fe200078e02ff */
[----:B------:R-:W-:Y:S02]  /*1590*/  SHF.R.S32.HI R132, RZ, 0x1f, R126 ;  /* 0x0000001fff847819 */ /* 0x000fe4000001147e */
[----:B------:R-:W-:Y:S01]  /*15a0*/  IADD3 R223, -R136, R130, RZ ;  /* 0x0000008288df7210 */ /* 0x000fe20007ffe1ff */
[----:B------:R-:W-:Y:S01]  /*15b0*/  IMAD R8, R9, c[0x0][0x1bc], R8 ;  /* 0x00006f0009087a24 */ /* 0x000fe200078e0208 */
[----:B-----5:R-:W-:Y:S02]  /*15c0*/  LEA.HI R0, R132, R126, RZ, 0x3 ;  /* 0x0000007e84007211 */ /* 0x020fe400078f18ff */
[----:B------:R-:W-:-:S02]  /*15d0*/  SHF.R.S32.HI R16, RZ, 0x1f, R28 ;  /* 0x0000001fff107819 */ /* 0x000fc4000001141c */
[----:B------:R-:W-:Y:S02]  /*15e0*/  SHF.R.S32.HI R232, RZ, 0x3, R0 ;  /* 0x00000003ffe87819 */ /* 0x000fe40000011400 */
[----:B------:R-:W-:Y:S01]  /*15f0*/  LOP3.LUT R0, R0, 0xfffffff8, RZ, 0xc0, !PT ;  /* 0xfffffff800007812 */ /* 0x000fe200078ec0ff */
[----:B------:R-:W-:Y:S01]  /*1600*/  @!P1 IMAD.WIDE.U32 R12, R5, c[0x0][0x178], RZ ;  /* 0x00005e00050c9a25 */ /* 0x000fe200078e00ff */
[----:B------:R-:W-:Y:S02]  /*1610*/  @!P1 SHF.R.S32.HI R3, RZ, 0x1f, R5 ;  /* 0x0000001fff039819 */ /* 0x000fe40000011405 */
[-C--:B------:R-:W-:Y:S01]  /*1620*/  IADD3 R0, -R0, R126.reuse, RZ ;  /* 0x0000007e00007210 */ /* 0x080fe20007ffe1ff */
[----:B------:R-:W-:Y:S01]  /*1630*/  @P1 IMAD.WIDE.U32 R18, R226, c[0x0][0x190], RZ ;  /* 0x00006400e2121a25 */ /* 0x000fe200078e00ff */
[----:B------:R-:W-:Y:S02]  /*1640*/  IADD3 R10, R232, 0x10, RZ ;  /* 0x00000010e80a7810 */ /* 0x000fe40007ffe0ff */
[----:B------:R-:W-:Y:S01]  /*1650*/  SHF.R.S32.HI R233, RZ, 0x1f, R232 ;  /* 0x0000001fffe97819 */ /* 0x000fe200000114e8 */
[----:B------:R-:W-:Y:S01]  /*1660*/  @!P1 IMAD R3, R3, c[0x0][0x178], RZ ;  /* 0x00005e0003039a24 */ /* 0x000fe200078e02ff */
[----:B------:R-:W-:Y:S01]  /*1670*/  ISETP.GE.AND P6, PT, R10, R223, PT ;  /* 0x000000df0a00720c */ /* 0x000fe20003fc6270 */
[----:B------:R-:W-:Y:S01]  /*1680*/  IMAD.SHL.U32 R228, R232, 0x40, RZ ;  /* 0x00000040e8e47824 */ /* 0x000fe200078e00ff */
[----:B------:R-:W-:Y:S01]  /*1690*/  IADD3 R227, R133, -0x1, RZ ;  /* 0xffffffff85e37810 */ /* 0x000fe20007ffe0ff */
[----:B------:R-:W-:Y:S01]  /*16a0*/  @!P1 IMAD R3, R5, c[0x0][0x17c], R3 ;  /* 0x00005f0005039a24 */ /* 0x000fe200078e0203 */
[----:B------:R-:W-:Y:S01]  /*16b0*/  LEA.HI R5, R132, R126, RZ, 0x6 ;  /* 0x0000007e84057211 */ /* 0x000fe200078f30ff */
[----:B------:R-:W-:Y:S01]  /*16c0*/  @!P1 IMAD.MOV.U32 R18, RZ, RZ, R12 ;  /* 0x000000ffff129224 */ /* 0x000fe200078e000c */
[----:B------:R-:W-:Y:S01]  /*16d0*/  LOP3.LUT R228, R228, 0x1c0, RZ, 0xc0, !PT ;  /* 0x000001c0e4e47812 */ /* 0x000fe200078ec0ff */
[----:B------:R-:W-:Y:S01]  /*16e0*/  IMAD.SHL.U32 R230, R0, 0x8, RZ ;  /* 0x0000000800e67824 */ /* 0x000fe200078e00ff */
[----:B------:R-:W-:Y:S01]  /*16f0*/  SHF.L.U32 R124, R227, 0x7, RZ ;  /* 0x00000007e37c7819 */ /* 0x000fe200000006ff */
[----:B------:R-:W-:Y:S01]  /*1700*/  @P1 IMAD R2, R226, c[0x0][0x194], R19 ;  /* 0x00006500e2021a24 */ /* 0x000fe200078e0213 */
[----:B------:R-:W-:Y:S01]  /*1710*/  MOV R125, c[0x0][0x198] ;  /* 0x00006600007d7a02 */ /* 0x000fe20000000f00 */
[----:B------:R-:W-:Y:S01]  /*1720*/  @!P1 IMAD.IADD R2, R13, 0x1, R3 ;  /* 0x000000010d029824 */ /* 0x000fe200078e0203 */
[----:B------:R-:W-:Y:S01]  /*1730*/  IADD3 R18, P1, R230, R18, RZ ;  /* 0x00000012e6127210 */ /* 0x000fe20007f3e0ff */
[----:B------:R-:W-:Y:S01]  /*1740*/  IMAD.WIDE R32, R32, 0x40, R232 ;  /* 0x0000004020207825 */ /* 0x000fe200078e02e8 */
[----:B------:R-:W-:-:S02]  /*1750*/  SHF.R.S32.HI R12, RZ, 0x1f, R230 ;  /* 0x0000001fff0c7819 */ /* 0x000fc400000114e6 */
[----:B------:R-:W-:Y:S01]  /*1760*/  LOP3.LUT R3, R228, 0x38, R230, 0xf8, !PT ;  /* 0x00000038e4037812 */ /* 0x000fe200078ef8e6 */
[----:B------:R-:W-:Y:S01]  /*1770*/  IMAD R16, R16, c[0x0][0x1a8], RZ ;  /* 0x00006a0010107a24 */ /* 0x000fe200078e02ff */
[----:B------:R-:W-:Y:S01]  /*1780*/  SHF.R.U32.HI R228, RZ, 0x3, R228 ;  /* 0x00000003ffe47819 */ /* 0x000fe200000116e4 */
[----:B------:R-:W-:Y:S01]  /*1790*/  IMAD.X R19, R12, 0x1, R2, P1 ;  /* 0x000000010c137824 */ /* 0x000fe200008e0602 */
[----:B------:R-:W-:Y:S01]  /*17a0*/  IADD3 R2, R232, 0x20, RZ ;  /* 0x00000020e8027810 */ /* 0x000fe20007ffe0ff */
[----:B------:R-:W-:Y:S01]  /*17b0*/  IMAD.SHL.U32 R5, R5, 0x8, RZ ;  /* 0x0000000805057824 */ /* 0x000fe200078e00ff */
[----:B------:R-:W-:Y:S01]  /*17c0*/  LOP3.LUT R228, R3, R228, RZ, 0x3c, !PT ;  /* 0x000000e403e47212 */ /* 0x000fe200078e3cff */
[----:B------:R-:W-:Y:S01]  /*17d0*/  IMAD R16, R28, c[0x0][0x1ac], R16 ;  /* 0x00006b001c107a24 */ /* 0x000fe200078e0210 */
[----:B------:R-:W-:Y:S01]  /*17e0*/  IADD3 R3, R232, 0x30, RZ ;  /* 0x00000030e8037810 */ /* 0x000fe20007ffe0ff */
[----:B------:R-:W-:Y:S01]  /*17f0*/  IMAD.WIDE.U32 R28, R28, c[0x0][0x1a8], R18 ;  /* 0x00006a001c1c7a25 */ /* 0x000fe200078e0012 */
[----:B------:R-:W-:-:S02]  /*1800*/  ISETP.GE.AND P1, PT, R232, R223, PT ;  /* 0x000000dfe800720c */ /* 0x000fc40003f26270 */
[-C--:B------:R-:W-:Y:S01]  /*1810*/  ISETP.GE.AND P2, PT, R2, R223.reuse, PT ;  /* 0x000000df0200720c */ /* 0x080fe20003f46270 */
[----:B------:R-:W-:Y:S01]  /*1820*/  IMAD.IADD R17, R29, 0x1, R16 ;  /* 0x000000011d117824 */ /* 0x000fe200078e0210 */
[----:B------:R-:W-:Y:S01]  /*1830*/  IADD3 R14, P4, R230, R14, RZ ;  /* 0x0000000ee60e7210 */ /* 0x000fe20007f9e0ff */
[----:B------:R-:W-:Y:S01]  /*1840*/  @!P6 IMAD.MOV.U32 R20, RZ, RZ, R28 ;  /* 0x000000ffff14e224 */ /* 0x000fe200078e001c */
[----:B------:R-:W-:Y:S01]  /*1850*/  ISETP.GE.AND P3, PT, R3, R223, PT ;  /* 0x000000df0300720c */ /* 0x000fe20003f66270 */
[----:B------:R-:W-:Y:S01]  /*1860*/  IMAD R134, R233, c[0x0][0x198], RZ ;  /* 0x00006600e9867a24 */ /* 0x000fe200078e02ff */
[----:B------:R-:W-:Y:S02]  /*1870*/  IADD3.X R15, R12, R11, RZ, P4, !PT ;  /* 0x0000000b0c0f7210 */ /* 0x000fe400027fe4ff */
[----:B------:R-:W-:Y:S01]  /*1880*/  IADD3 R22, P5, R230, R22, RZ ;  /* 0x00000016e6167210 */ /* 0x000fe20007fbe0ff */
[----:B------:R-:W-:Y:S01]  /*1890*/  IMAD R134, R232, c[0x0][0x19c], R134 ;  /* 0x00006700e8867a24 */ /* 0x000fe200078e0286 */
[----:B------:R-:W-:Y:S01]  /*18a0*/  @!P6 IADD3 R26, P4, R32, 0x10, RZ ;  /* 0x00000010201ae810 */ /* 0x000fe20007f9e0ff */
[----:B------:R-:W-:Y:S01]  /*18b0*/  @!P1 IMAD.MOV.U32 R16, RZ, RZ, R28 ;  /* 0x000000ffff109224 */ /* 0x000fe200078e001c */
[----:B------:R-:W-:Y:S01]  /*18c0*/  LOP3.LUT R228, R228, 0xfffffe00, R5, 0xf8, !PT ;  /* 0xfffffe00e4e47812 */ /* 0x000fe200078ef805 */
[----:B------:R-:W-:Y:S01]  /*18d0*/  IMAD.X R23, R12, 0x1, R6, P5 ;  /* 0x000000010c177824 */ /* 0x000fe200028e0606 */
[----:B------:R-:W-:Y:S01]  /*18e0*/  @!P6 IADD3.X R5, RZ, R33, RZ, P4, !PT ;  /* 0x00000021ff05e210 */ /* 0x000fe200027fe4ff */
[----:B------:R-:W-:Y:S01]  /*18f0*/  @!P1 IMAD R12, R33, c[0x0][0x190], RZ ;  /* 0x00006400210c9a24 */ /* 0x000fe200078e02ff */
[C---:B------:R-:W-:Y:S01]  /*1900*/  @!P2 IADD3 R24, P5, R32.reuse, 0x20, RZ ;  /* 0x000000202018a810 */ /* 0x040fe20007fbe0ff */
[--C-:B------:R-:W-:Y:S01]  /*1910*/  @!P2 IMAD.MOV.U32 R31, RZ, RZ, R17.reuse ;  /* 0x000000ffff1fa224 */ /* 0x100fe200078e0011 */
[-C--:B------:R-:W-:Y:S01]  /*1920*/  @!P6 MOV R21, R17.reuse ;  /* 0x000000110015e202 */ /* 0x080fe20000000f00 */
[----:B------:R-:W-:Y:S01]  /*1930*/  @!P6 IMAD R5, R5, c[0x0][0x190], RZ ;  /* 0x000064000505ea24 */ /* 0x000fe200078e02ff */
[----:B------:R-:W-:Y:S01]  /*1940*/  @!P3 MOV R29, R17 ;  /* 0x00000011001db202 */ /* 0x000fe20000000f00 */
[C---:B------:R-:W-:Y:S01]  /*1950*/  @!P1 IMAD R12, R32.reuse, c[0x0][0x194], R12 ;  /* 0x00006500200c9a24 */ /* 0x040fe200078e020c */
[C---:B------:R-:W-:Y:S01]  /*1960*/  @!P3 IADD3 R18, P4, R32.reuse, 0x30, RZ ;  /* 0x000000302012b810 */ /* 0x040fe20007f9e0ff */
[----:B------:R-:W-:Y:S01]  /*1970*/  @!P1 IMAD.WIDE.U32 R16, R32, c[0x0][0x190], R16 ;  /* 0x0000640020109a25 */ /* 0x000fe200078e0010 */
[----:B------:R-:W-:-:S02]  /*1980*/  SHF.L.U32 R228, R228, 0x1, RZ ;  /* 0x00000001e4e47819 */ /* 0x000fc400000006ff */
[----:B------:R-:W-:Y:S01]  /*1990*/  SHF.L.U32 R194, R126, 0x1, RZ ;  /* 0x000000017ec27819 */ /* 0x000fe200000006ff */
[----:B------:R-:W-:Y:S01]  /*19a0*/  @!P2 IMAD.X R11, RZ, RZ, R33, P5 ;  /* 0x000000ffff0ba224 */ /* 0x000fe200028e0621 */
[----:B------:R-:W-:Y:S01]  /*19b0*/  @!P1 IADD3 R12, R17, R12, RZ ;  /* 0x0000000c110c9210 */ /* 0x000fe20007ffe0ff */
[----:B------:R-:W-:Y:S01]  /*19c0*/  @!P6 IMAD R5, R26, c[0x0][0x194], R5 ;  /* 0x000065001a05ea24 */ /* 0x000fe200078e0205 */
[----:B------:R-:W-:Y:S01]  /*19d0*/  LOP3.LUT R194, R194, 0x6, RZ, 0xc0, !PT ;  /* 0x00000006c2c27812 */ /* 0x000fe200078ec0ff */
[----:B------:R-:W-:Y:S02]  /*19e0*/  @!P3 IMAD.X R6, RZ, RZ, R33, P4 ;  /* 0x000000ffff06b224 */ /* 0x000fe400020e0621 */
[----:B------:R-:W-:Y:S01]  /*19f0*/  @!P6 IMAD.WIDE.U32 R26, R26, c[0x0][0x190], R20 ;  /* 0x000064001a1aea25 */ /* 0x000fe200078e0014 */
[----:B------:R-:W-:-:S03]  /*1a00*/  @!P1 LEA R20, P4, R16, c[0x0][0x160], 0x1 ;  /* 0x0000580010149a11 */ /* 0x000fc600078808ff */
[----:B------:R-:W-:Y:S01]  /*1a10*/  @!P2 IMAD R11, R11, c[0x0][0x190], RZ ;  /* 0x000064000b0baa24 */ /* 0x000fe200078e02ff */
[----:B------:R-:W-:Y:S01]  /*1a20*/  @!P1 LEA.HI.X R21, R16, c[0x0][0x164], R12, 0x1, P4 ;  /* 0x0000590010159a11 */ /* 0x000fe200020f0c0c */
[----:B------:R-:W-:Y:S01]  /*1a30*/  @!P2 IMAD.MOV.U32 R30, RZ, RZ, R28 ;  /* 0x000000ffff1ea224 */ /* 0x000fe200078e001c */
[----:B------:R-:W-:Y:S01]  /*1a40*/  @!P6 LEA R16, P5, R26, c[0x0][0x160], 0x1 ;  /* 0x000058001a10ea11 */ /* 0x000fe200078a08ff */
[C---:B------:R-:W-:Y:S02]  /*1a50*/  @!P2 IMAD R11, R24.reuse, c[0x0][0x194], R11 ;  /* 0x00006500180baa24 */ /* 0x040fe400078e020b */
[----:B------:R-:W-:Y:S01]  /*1a60*/  @!P6 IMAD.IADD R5, R27, 0x1, R5 ;  /* 0x000000011b05e824 */ /* 0x000fe200078e0205 */
[----:B------:R-:W-:Y:S01]  /*1a70*/  @!PT LDS RZ, [RZ] ;  /* 0x00000000fffff984 */ /* 0x000fe20000000800 */
[----:B------:R-:W-:Y:S01]  /*1a80*/  @!PT LDS RZ, [RZ] ;  /* 0x00000000fffff984 */ /* 0x000fe20000000800 */
[----:B------:R-:W-:Y:S01]  /*1a90*/  @!PT LDS RZ, [RZ] ;  /* 0x00000000fffff984 */ /* 0x000fe20000000800 */
[----:B------:R1:W-:Y:S01]  /*1aa0*/  @!P1 LDGSTS.E.BYPASS.LTC128B.128 [R228], [R20.64] ;  /* 0x0000000014e49fae */ /* 0x0003e2000b901d48 */
[----:B------:R-:W-:-:S03]  /*1ab0*/  @!P2 IMAD.WIDE.U32 R24, R24, c[0x0][0x190], R30 ;  /* 0x000064001818aa25 */ /* 0x000fc600078e001e */
[----:B------:R-:W-:Y:S01]  /*1ac0*/  @!P6 LEA.HI.X R17, R26, c[0x0][0x164], R5, 0x1, P5 ;  /* 0x000059001a11ea11 */ /* 0x000fe200028f0c05 */
[----:B------:R-:W-:Y:S01]  /*1ad0*/  @!P2 IMAD.IADD R11, R25, 0x1, R11 ;  /* 0x00000001190ba824 */ /* 0x000fe200078e020b */
[----:B------:R-:W-:Y:S01]  /*1ae0*/  @!P2 LEA R12, P4, R24, c[0x0][0x160], 0x1 ;  /* 0x00005800180caa11 */ /* 0x000fe200078808ff */
[----:B------:R-:W-:Y:S01]  /*1af0*/  IMAD.IADD R5, R129, 0x1, -R124 ;  /* 0x0000000181057824 */ /* 0x000fe200078e0a7c */
[----:B------:R1:W-:Y:S01]  /*1b00*/  @!P1 LDGSTS.E.BYPASS.LTC128B.128 [R228+0x2000], [R20.64+0x80] ;  /* 0x0200008014e49fae */ /* 0x0003e2000b901d48 */
[----:B------:R-:W-:Y:S01]  /*1b10*/  @!P3 IMAD R6, R6, c[0x0][0x190], RZ ;  /* 0x000064000606ba24 */ /* 0x000fe200078e02ff */
[----:B------:R-:W-:Y:S01]  /*1b20*/  @!P2 LEA.HI.X R13, R24, c[0x0][0x164], R11, 0x1, P4 ;  /* 0x00005900180daa11 */ /* 0x000fe200020f0c0b */
[----:B------:R-:W-:Y:S01]  /*1b30*/  IMAD.WIDE.U32 R24, R232, c[0x0][0x198], R22 ;  /* 0x00006600e8187a25 */ /* 0x000fe200078e0016 */
[-C--:B------:R-:W-:Y:S01]  /*1b40*/  ISETP.GE.AND P4, PT, R10, R5.reuse, PT ;  /* 0x000000050a00720c */ /* 0x080fe20003f86270 */
[----:B------:R2:W-:Y:S01]  /*1b50*/  @!P6 LDGSTS.E.BYPASS.LTC128B.128 [R228+0x800], [R16.64] ;  /* 0x0080000010e4efae */ /* 0x0005e2000b901d48 */
[----:B------:R-:W-:Y:S01]  /*1b60*/  ISETP.GE.AND P1, PT, R2, R5, PT ;  /* 0x000000050200720c */ /* 0x000fe20003f26270 */
[----:B------:R-:W-:-:S02]  /*1b70*/  @!P3 IMAD R6, R18, c[0x0][0x194], R6 ;  /* 0x000065001206ba24 */ /* 0x000fc400078e0206 */
[----:B------:R-:W-:Y:S01]  /*1b80*/  @!P3 IMAD.WIDE.U32 R18, R18, c[0x0][0x190], R28 ;  /* 0x000064001212ba25 */ /* 0x000fe200078e001c */
[----:B------:R2:W-:Y:S01]  /*1b90*/  @!P6 LDGSTS.E.BYPASS.LTC128B.128 [R228+0x2800], [R16.64+0x80] ;  /* 0x0280008010e4efae */ /* 0x0005e2000b901d48 */
[----:B------:R-:W-:Y:S02]  /*1ba0*/  ISETP.GE.AND P6, PT, R232, R5, PT ;  /* 0x00000005e800720c */ /* 0x000fe40003fc6270 */
[----:B------:R-:W-:Y:S01]  /*1bb0*/  @!P3 IMAD.IADD R6, R19, 0x1, R6 ;  /* 0x000000011306b824 */ /* 0x000fe200078e0206 */
[C---:B------:R-:W-:Y:S01]  /*1bc0*/  @!P3 LEA R22, P5, R18.reuse, c[0x0][0x160], 0x1 ;  /* 0x000058001216ba11 */ /* 0x040fe200078a08ff */
[----:B------:R-:W-:Y:S01]  /*1bd0*/  IMAD.MOV.U32 R135, RZ, RZ, R24 ;  /* 0x000000ffff877224 */ /* 0x000fe200078e0018 */
[----:B------:R3:W-:Y:S01]  /*1be0*/  @!P2 LDGSTS.E.BYPASS.LTC128B.128 [R228+0x1000], [R12.64] ;  /* 0x010000000ce4afae */ /* 0x0007e2000b901d48 */
[----:B------:R-:W-:Y:S01]  /*1bf0*/  IMAD.IADD R134, R25, 0x1, R134 ;  /* 0x0000000119867824 */ /* 0x000fe200078e0286 */
[----:B------:R-:W-:Y:S01]  /*1c00*/  @!P3 LEA.HI.X R23, R18, c[0x0][0x164], R6, 0x1, P5 ;  /* 0x000059001217ba11 */ /* 0x000fe200028f0c06 */
[----:B------:R-:W-:Y:S01]  /*1c10*/  IMAD.MOV.U32 R11, RZ, RZ, c[0x0][0x19c] ;  /* 0x00006700ff0b7624 */ /* 0x000fe200078e00ff */
[----:B------:R-:W-:Y:S01]  /*1c20*/  @!P4 LEA R6, P5, R125, R135, 0x4 ;  /* 0x000000877d06c211 */ /* 0x000fe200078a20ff */
[----:B------:R3:W-:Y:S01]  /*1c30*/  @!P2 LDGSTS.E.BYPASS.LTC128B.128 [R228+0x3000], [R12.64+0x80] ;  /* 0x030000800ce4afae */ /* 0x0007e2000b901d48 */
[----:B------:R-:W-:-:S02]  /*1c40*/  IMAD.WIDE.U32 R14, R9, c[0x0][0x1b8], R14 ;  /* 0x00006e00090e7a25 */ /* 0x000fc400078e000e */
[C---:B------:R-:W-:Y:S01]  /*1c50*/  @!P4 LEA R18, P2, R6.reuse, c[0x0][0x168], 0x1 ;  /* 0x00005a000612ca11 */ /* 0x040fe200078408ff */
[----:B------:R4:W-:Y:S02]  /*1c60*/  @!P3 LDGSTS.E.BYPASS.LTC128B.128 [R228+0x1800], [R22.64] ;  /* 0x0180000016e4bfae */ /* 0x0009e4000b901d48 */
[----:B------:R-:W-:Y:S02]  /*1c70*/  IADD3 R15, R15, R8, RZ ;  /* 0x000000080f0f7210 */ /* 0x000fe40007ffe0ff */
[----:B------:R4:W-:Y:S01]  /*1c80*/  @!P3 LDGSTS.E.BYPASS.LTC128B.128 [R228+0x3800], [R22.64+0x80] ;  /* 0x0380008016e4bfae */ /* 0x0009e2000b901d48 */
[C---:B--2---:R-:W-:Y:S01]  /*1c90*/  IMAD.WIDE.U32 R16, R125.reuse, 0x20, RZ ;  /* 0x000000207d107825 */ /* 0x044fe200078e00ff */
[----:B---3--:R-:W-:Y:S02]  /*1ca0*/  @!P4 LEA.HI.X R12, R125, R134, R11, 0x4, P5 ;  /* 0x000000867d0cc211 */ /* 0x008fe400028f240b */
[----:B------:R-:W-:Y:S02]  /*1cb0*/  ISETP.GE.AND P5, PT, R3, R5, PT ;  /* 0x000000050300720c */ /* 0x000fe40003fa6270 */
[----:B------:R-:W-:Y:S01]  /*1cc0*/  @!P4 LEA.HI.X R19, R6, c[0x0][0x16c], R12, 0x1, P2 ;  /* 0x00005b000613ca11 */ /* 0x000fe200010f0c0c */
[----:B------:R-:W-:Y:S01]  /*1cd0*/  IMAD.SHL.U32 R6, R11, 0x20, RZ ;  /* 0x000000200b067824 */ /* 0x000fe200078e00ff */
[----:B------:R-:W-:-:S02]  /*1ce0*/  @!P1 IADD3 R12, P2, R135, R16, RZ ;  /* 0x00000010870c9210 */ /* 0x000fc40007f5e0ff */
[----:B------:R-:W-:Y:S02]  /*1cf0*/  IADD3 R13, R232, 0x40, RZ ;  /* 0x00000040e80d7810 */ /* 0x000fe40007ffe0ff */
[----:B------:R-:W-:Y:S02]  /*1d00*/  @!P1 IADD3.X R6, R134, R17, R6, P2, !PT ;  /* 0x0000001186069210 */ /* 0x000fe400017fe406 */
[----:B------:R-:W-:Y:S02]  /*1d10*/  @!P6 LEA R26, P2, R135, c[0x0][0x168], 0x1 ;  /* 0x00005a00871aea11 */ /* 0x000fe400078408ff */
[----:B------:R-:W-:Y:S01]  /*1d20*/  ISETP.GE.AND P3, PT, R13, R5, PT ;  /* 0x000000050d00720c */ /* 0x000fe20003f66270 */
[--C-:B-1----:R-:W-:Y:S01]  /*1d30*/  @!P5 IMAD.MOV.U32 R21, RZ, RZ, R134.reuse ;  /* 0x000000ffff15d224 */ /* 0x102fe200078e0086 */
[----:B------:R-:W-:Y:S01]  /*1d40*/  @!P5 MOV R20, R135 ;  /* 0x000000870014d202 */ /* 0x000fe20000000f00 */
[----:B------:R-:W-:Y:S01]  /*1d50*/  @!P5 IMAD R16, R11, 0x30, RZ ;  /* 0x000000300b10d824 */ /* 0x000fe200078e02ff */
[----:B------:R-:W-:-:S03]  /*1d60*/  @!P6 LEA.HI.X R27, R135, c[0x0][0x16c], R134, 0x1, P2 ;  /* 0x00005b00871bea11 */ /* 0x000fc600010f0c86 */
[----:B------:R-:W-:Y:S01]  /*1d70*/  @!P5 IMAD.WIDE.U32 R24, R125, 0x30, R20 ;  /* 0x000000307d18d825 */ /* 0x000fe200078e0014 */
[C---:B------:R-:W-:Y:S01]  /*1d80*/  @!P1 LEA R20, P2, R12.reuse, c[0x0][0x168], 0x1 ;  /* 0x00005a000c149a11 */ /* 0x040fe200078408ff */
[----:B------:R1:W-:Y:S02]  /*1d90*/  @!P6 LDGSTS.E.BYPASS.LTC128B.128 [R228+0x4000], [R26.64] ;  /* 0x040000001ae4efae */ /* 0x0003e4000b901d48 */
[----:B------:R-:W-:Y:S01]  /*1da0*/  @!P5 IMAD.IADD R16, R25, 0x1, R16 ;  /* 0x000000011910d824 */ /* 0x000fe200078e0210 */
[----:B------:R-:W-:Y:S01]  /*1db0*/  @!P1 LEA.HI.X R21, R12, c[0x0][0x16c], R6, 0x1, P2 ;  /* 0x00005b000c159a11 */ /* 0x000fe200010f0c06 */
[----:B------:R1:W-:Y:S01]  /*1dc0*/  @!P6 LDGSTS.E.BYPASS.LTC128B.128 [R228+0x8000], [R26.64+0x80] ;  /* 0x080000801ae4efae */ /* 0x0003e2000b901d48 */
[----:B------:R-:W-:Y:S02]  /*1dd0*/  IADD3 R6, R232, 0x50, RZ ;  /* 0x00000050e8067810 */ /* 0x000fe40007ffe0ff */
[----:B----4-:R-:W-:Y:S01]  /*1de0*/  @!P5 LEA R22, P2, R24, c[0x0][0x168], 0x1 ;  /* 0x00005a001816da11 */ /* 0x010fe200078408ff */
[----:B------:R2:W-:Y:S01]  /*1df0*/  @!P4 LDGSTS.E.BYPASS.LTC128B.128 [R228+0x4800], [R18.64] ;  /* 0x0480000012e4cfae */ /* 0x0005e2000b901d48 */
[----:B------:R-:W-:-:S02]  /*1e00*/  ISETP.GE.AND P6, PT, R6, R5, PT ;  /* 0x000000050600720c */ /* 0x000fc40003fc6270 */
[----:B------:R-:W-:Y:S01]  /*1e10*/  @!P5 LEA.HI.X R23, R24, c[0x0][0x16c], R16, 0x1, P2 ;  /* 0x00005b001817da11 */ /* 0x000fe200010f0c10 */
[----:B------:R2:W-:Y:S01]  /*1e20*/  @!P4 LDGSTS.E.BYPASS.LTC128B.128 [R228+0x8800], [R18.64+0x80] ;  /* 0x0880008012e4cfae */ /* 0x0005e2000b901d48 */
[----:B------:R-:W-:-:S03]  /*1e30*/  @!P3 LEA R12, P2, R125, R135, 0x6 ;  /* 0x000000877d0cb211 */ /* 0x000fc600078430ff */
[----:B------:R3:W-:Y:S01]  /*1e40*/  @!P1 LDGSTS.E.BYPASS.LTC128B.128 [R228+0x5000], [R20.64] ;  /* 0x0500000014e49fae */ /* 0x0007e2000b901d48 */
[----:B------:R-:W-:Y:S02]  /*1e50*/  @!P3 LEA.HI.X R16, R125, R134, R11, 0x6, P2 ;  /* 0x000000867d10b211 */ /* 0x000fe400010f340b */
[-C--:B------:R-:W-:Y:S01]  /*1e60*/  ISETP.GE.AND P2, PT, R10, R5.reuse, PT ;  /* 0x000000050a00720c */ /* 0x080fe20003f46270 */
[----:B------:R3:W-:Y:S01]  /*1e70*/  @!P1 LDGSTS.E.BYPASS.LTC128B.128 [R228+0x9000], [R20.64+0x80] ;  /* 0x0900008014e49fae */ /* 0x0007e2000b901d48 */
[----:B------:R-:W-:Y:S01]  /*1e80*/  ISETP.GE.AND P1, PT, R2, R5, PT ;  /* 0x000000050200720c */ /* 0x000fe20003f26270 */
[----:B------:R-:W-:Y:S01]  /*1e90*/  @!P6 IMAD.MOV.U32 R17, RZ, RZ, R134 ;  /* 0x000000ffff11e224 */ /* 0x000fe200078e0086 */
[----:B------:R-:W-:Y:S01]  /*1ea0*/  IADD3 R2, R232, 0x60, RZ ;  /* 0x00000060e8027810 */ /* 0x000fe20007ffe0ff */
[----:B------:R4:W-:Y:S01]  /*1eb0*/  @!P5 LDGSTS.E.BYPASS.LTC128B.128 [R228+0x5800], [R22.64] ;  /* 0x0580000016e4dfae */ /* 0x0009e2000b901d48 */
[----:B------:R-:W-:-:S03]  /*1ec0*/  @!P6 IMAD R10, R11, 0x50, RZ ;  /* 0x000000500b0ae824 */ /* 0x000fc600078e02ff */
[----:B------:R4:W-:Y:S01]  /*1ed0*/  @!P5 LDGSTS.E.BYPASS.LTC128B.128 [R228+0x9800], [R22.64+0x80] ;  /* 0x0980008016e4dfae */ /* 0x0009e2000b901d48 */
[----:B------:R-:W-:Y:S02]  /*1ee0*/  ISETP.GE.AND P5, PT, R2, R5, PT ;  /* 0x000000050200720c */ /* 0x000fe40003fa6270 */
[----:B--2---:R-:W-:-:S11]  /*1ef0*/  @!P3 LEA R18, P4, R12, c[0x0][0x168], 0x1 ;  /* 0x00005a000c12ba11 */ /* 0x004fd600078808ff */
[----:B------:R-:W-:Y:S01]  /*1f00*/  @!P5 IMAD R9, R11, 0x60, RZ ;  /* 0x000000600b09d824 */ /* 0x000fe200078e02ff */
[----:B------:R-:W-:Y:S02]  /*1f10*/  @!P3 LEA.HI.X R19, R12, c[0x0][0x16c], R16, 0x1, P4 ;  /* 0x00005b000c13ba11 */ /* 0x000fe400020f0c10 */
[----:B------:R-:W-:Y:S02]  /*1f20*/  @!P6 MOV R16, R135 ;  /* 0x000000870010e202 */ /* 0x000fe40000000f00 */
[----:B------:R-:W-:Y:S01]  /*1f30*/  IADD3 R12, R232, 0x70, RZ ;  /* 0x00000070e80c7810 */ /* 0x000fe20007ffe0ff */
[----:B------:R2:W-:Y:S02]  /*1f40*/  @!P3 LDGSTS.E.BYPASS.LTC128B.128 [R228+0x6000], [R18.64] ;  /* 0x0600000012e4bfae */ /* 0x0005e4000b901d48 */
[----:B------:R-:W-:Y:S01]  /*1f50*/  @!P6 IMAD.WIDE.U32 R16, R125, 0x50, R16 ;  /* 0x000000507d10e825 */ /* 0x000fe200078e0010 */
[----:B------:R-:W-:Y:S01]  /*1f60*/  ISETP.GE.AND P4, PT, R12, R5, PT ;  /* 0x000000050c00720c */ /* 0x000fe20003f86270 */
[----:B------:R2:W-:Y:S02]  /*1f70*/  @!P3 LDGSTS.E.BYPASS.LTC128B.128 [R228+0xa000], [R18.64+0x80] ;  /* 0x0a00008012e4bfae */ /* 0x0005e4000b901d48 */
[----:B------:R-:W-:-:S02]  /*1f80*/  @!P6 IMAD.IADD R10, R17, 0x1, R10 ;  /* 0x00000001110ae824 */ /* 0x000fc400078e020a */
[----:B------:R-:W-:-:S08]  /*1f90*/  @!P5 IMAD.MOV.U32 R17, RZ, RZ, R134 ;  /* 0x000000ffff11d224 */ /* 0x000fd000078e0086 */
[----:B---3--:R-:W-:Y:S01]  /*1fa0*/  @!P4 MOV R20, R135 ;  /* 0x000000870014c202 */ /* 0x008fe20000000f00 */
[----:B------:R-:W-:Y:S02]  /*1fb0*/  @!P4 IMAD.MOV.U32 R21, RZ, RZ, R134 ;  /* 0x000000ffff15c224 */ /* 0x000fe400078e0086 */
[----:B------:R-:W-:Y:S02]  /*1fc0*/  @!P4 IMAD R11, R11, 0x70, RZ ;  /* 0x000000700b0bc824 */ /* 0x000fe400078e02ff */
[----:B------:R-:W-:-:S04]  /*1fd0*/  @!P4 IMAD.WIDE.U32 R20, R125, 0x70, R20 ;  /* 0x000000707d14c825 */ /* 0x000fc800078e0014 */
[----:B------:R-:W-:Y:S01]  /*1fe0*/  @!P4 IMAD.IADD R11, R21, 0x1, R11 ;  /* 0x00000001150bc824 */ /* 0x000fe200078e020b */
[----:B--2---:R-:W-:-:S04]  /*1ff0*/  @!P6 LEA R18, P3, R16, c[0x0][0x168], 0x1 ;  /* 0x00005a001012ea11 */ /* 0x004fc800078608ff */
[----:B------:R-:W-:Y:S02]  /*2000*/  @!P6 LEA.HI.X R19, R16, c[0x0][0x16c], R10, 0x1, P3 ;  /* 0x00005b001013ea11 */ /* 0x000fe400018f0c0a */
[----:B------:R-:W-:Y:S02]  /*2010*/  @!P5 MOV R16, R135 ;  /* 0x000000870010d202 */ /* 0x000fe40000000f00 */
[----:B------:R-:W-:Y:S01]  /*2020*/  IADD3 R7, P3, R232, R7, RZ ;  /* 0x00000007e8077210 */ /* 0x000fe20007f7e0ff */
[----:B------:R2:W-:Y:S02]  /*2030*/  @!P6 LDGSTS.E.BYPASS.LTC128B.128 [R228+0x6800], [R18.64] ;  /* 0x0680000012e4efae */ /* 0x0005e4000b901d48 */
[----:B------:R-:W-:Y:S02]  /*2040*/  @!P5 IMAD.WIDE.U32 R16, R125, 0x60, R16 ;  /* 0x000000607d10d825 */ /* 0x000fe400078e0010 */
[----:B------:R2:W-:Y:S01]  /*2050*/  @!P6 LDGSTS.E.BYPASS.LTC128B.128 [R228+0xa800], [R18.64+0x80] ;  /* 0x0a80008012e4efae */ /* 0x0005e2000b901d48 */
[----:B------:R-:W-:Y:S01]  /*2060*/  ISETP.GE.AND P6, PT, R3, R5, PT ;  /* 0x000000050300720c */ /* 0x000fe20003fc6270 */
[----:B------:R-:W-:-:S02]  /*2070*/  IMAD.X R4, R233, 0x1, R4, P3 ;  /* 0x00000001e9047824 */ /* 0x000fc400018e0604 */
[----:B------:R-:W-:Y:S02]  /*2080*/  @!P5 IMAD.IADD R9, R17, 0x1, R9 ;  /* 0x000000011109d824 */ /* 0x000fe400078e0209 */
[----:B------:R-:W-:Y:S02]  /*2090*/  IMAD R4, R4, c[0x0][0x1a0], RZ ;  /* 0x0000680004047a24 */ /* 0x000fe400078e02ff */
[----:B------:R-:W-:-:S04]  /*20a0*/  IMAD.WIDE.U32 R38, R7, c[0x0][0x1a0], R14 ;  /* 0x0000680007267a25 */ /* 0x000fc800078e000e */
[----:B------:R-:W-:Y:S02]  /*20b0*/  IMAD R36, R7, c[0x0][0x1a4], R4 ;  /* 0x0000690007247a24 */ /* 0x000fe400078e0204 */
[----:B------:R-:W-:Y:S02]  /*20c0*/  IMAD.MOV.U32 R3, RZ, RZ, 0x20 ;  /* 0x00000020ff037424 */ /* 0x000fe400078e00ff */
[----:B------:R-:W-:Y:S02]  /*20d0*/  IMAD.IADD R36, R39, 0x1, R36 ;  /* 0x0000000127247824 */ /* 0x000fe400078e0224 */
[----:B------:R-:W-:Y:S01]  /*20e0*/  IMAD R8, R3, c[0x0][0x1a4], RZ ;  /* 0x0000690003087a24 */ /* 0x000fe200078e02ff */
[----:B--2---:R-:W-:-:S04]  /*20f0*/  @!P5 LEA R18, P3, R16, c[0x0][0x168], 0x1 ;  /* 0x00005a001012da11 */ /* 0x004fc800078608ff */
[----:B------:R-:W-:Y:S02]  /*2100*/  @!P5 LEA.HI.X R19, R16, c[0x0][0x16c], R9, 0x1, P3 ;  /* 0x00005b001013da11 */ /* 0x000fe400018f0c09 */
[----:B------:R-:W-:Y:S02]  /*2110*/  @!P4 LEA R10, P3, R20, c[0x0][0x168], 0x1 ;  /* 0x00005a00140aca11 */ /* 0x000fe400078608ff */
[----:B------:R-:W-:Y:S01]  /*2120*/  LEA.HI R9, R132, R126, RZ, 0x4 ;  /* 0x0000007e84097211 */ /* 0x000fe200078f20ff */
[----:B------:R2:W-:Y:S01]  /*2130*/  @!P5 LDGSTS.E.BYPASS.LTC128B.128 [R228+0x7000], [R18.64] ;  /* 0x0700000012e4dfae */ /* 0x0005e2000b901d48 */
[----:B------:R-:W-:Y:S02]  /*2140*/  @!P4 LEA.HI.X R11, R20, c[0x0][0x16c], R11, 0x1, P3 ;  /* 0x00005b00140bca11 */ /* 0x000fe400018f0c0b */
[----:B------:R-:W-:Y:S01]  /*2150*/  LOP3.LUT R7, R9, 0xfffffff0, RZ, 0xc0, !PT ;  /* 0xfffffff009077812 */ /* 0x000fe200078ec0ff */
[----:B------:R2:W-:Y:S01]  /*2160*/  @!P5 LDGSTS.E.BYPASS.LTC128B.128 [R228+0xb000], [R18.64+0x80] ;  /* 0x0b00008012e4dfae */ /* 0x0005e2000b901d48 */
[----:B------:R-:W-:-:S02]  /*2170*/  ISETP.GE.AND P5, PT, R232, R5, PT ;  /* 0x00000005e800720c */ /* 0x000fc40003fa6270 */
[----:B------:R-:W-:Y:S01]  /*2180*/  IADD3 R7, -R7, R126, RZ ;  /* 0x0000007e07077210 */ /* 0x000fe20007ffe1ff */
[----:B------:R3:W-:Y:S01]  /*2190*/  @!P4 LDGSTS.E.BYPASS.LTC128B.128 [R228+0x7800], [R10.64] ;  /* 0x078000000ae4cfae */ /* 0x0007e2000b901d48 */
[C---:B------:R-:W-:Y:S02]  /*21a0*/  LEA R225, P3, R38.reuse, c[0x0][0x170], 0x1 ;  /* 0x00005c0026e17a11 */ /* 0x040fe400078608ff */
[----:B------:R-:W-:Y:S01]  /*21b0*/  SHF.R.S32.HI R4, RZ, 0x1f, R7 ;  /* 0x0000001fff047819 */ /* 0x000fe20000011407 */
[----:B------:R3:W-:Y:S01]  /*21c0*/  @!P4 LDGSTS.E.BYPASS.LTC128B.128 [R228+0xb800], [R10.64+0x80] ;  /* 0x0b8000800ae4cfae */ /* 0x0007e2000b901d48 */
[----:B------:R-:W-:Y:S02]  /*21d0*/  LEA.HI.X R224, R38, c[0x0][0x174], R36, 0x1, P3 ;  /* 0x00005d0026e07a11 */ /* 0x000fe400018f0c24 */
[----:B------:R-:W-:Y:S01]  /*21e0*/  LEA.HI R4, R4, R7, RZ, 0x3 ;  /* 0x0000000704047211 */ /* 0x000fe200078f18ff */
[----:B------:R-:W0:Y:S01]  /*21f0*/  LDGDEPBAR ;  /* 0x00000000000079af */ /* 0x000e220000000000 */
[----:B------:R-:W-:-:S02]  /*2200*/  ISETP.GE.AND P4, PT, R6, R5, PT ;  /* 0x000000050600720c */ /* 0x000fc40003f86270 */
[C---:B------:R-:W-:Y:S01]  /*2210*/  LOP3.LUT R6, R4.reuse, 0xfffffff8, RZ, 0xc0, !PT ;  /* 0xfffffff804067812 */ /* 0x040fe200078ec0ff */
[----:B------:R-:W-:Y:S01]  /*2220*/  IMAD.SHL.U32 R128, R4, 0x40, RZ ;  /* 0x0000004004807824 */ /* 0x000fe200078e00ff */
[----:B------:R-:W-:Y:S02]  /*2230*/  SHF.R.S32.HI R221, RZ, 0x4, R9 ;  /* 0x00000004ffdd7819 */ /* 0x000fe40000011409 */
[----:B------:R-:W-:Y:S02]  /*2240*/  LEA.HI R132, R132, R126, RZ, 0x5 ;  /* 0x0000007e84847211 */ /* 0x000fe400078f28ff */
[----:B------:R-:W-:Y:S02]  /*2250*/  LEA.HI R9, R9, R221, RZ, 0x1 ;  /* 0x000000dd09097211 */ /* 0x000fe400078f08ff */
[----:B------:R-:W-:Y:S02]  /*2260*/  SHF.R.S32.HI R131, RZ, 0x5, R132 ;  /* 0x00000005ff837819 */ /* 0x000fe40000011484 */
[----:B------:R-:W-:Y:S01]  /*2270*/  LOP3.LUT R9, R9, 0xfffffffe, RZ, 0xc0, !PT ;  /* 0xfffffffe09097812 */ /* 0x000fe200078ec0ff */
[----:B------:R-:W-:Y:S01]  /*2280*/  @!P4 IMAD.MOV.U32 R16, RZ, RZ, c[0x0][0x1a0] ;  /* 0x00006800ff10c624 */ /* 0x000fe200078e00ff */
[----:B--2---:R-:W-:-:S02]  /*2290*/  @!P6 MOV R18, c[0x0][0x1a0] ;  /* 0x000068000012ea02 */ /* 0x004fc40000000f00 */
[----:B------:R-:W-:Y:S01]  /*22a0*/  LOP3.LUT R128, R128, 0xfffffe00, RZ, 0xc0, !PT ;  /* 0xfffffe0080807812 */ /* 0x000fe200078ec0ff */
[----:B------:R-:W-:Y:S02]  /*22b0*/  IMAD.IADD R221, R221, 0x1, -R9 ;  /* 0x00000001dddd7824 */ /* 0x000fe400078e0a09 */
[----:B------:R-:W-:Y:S02]  /*22c0*/  IMAD.SHL.U32 R9, R232, 0x8, RZ ;  /* 0x00000008e8097824 */ /* 0x000fe400078e00ff */
[C---:B------:R-:W-:Y:S01]  /*22d0*/  IMAD R222, R131.reuse, 0x400, R128 ;  /* 0x0000040083de7824 */ /* 0x040fe200078e0280 */
[----:B------:R-:W-:Y:S01]  /*22e0*/  LEA R131, R131, R136, 0x4 ;  /* 0x0000008883837211 */ /* 0x000fe200078e20ff */
[----:B------:R-:W-:-:S04]  /*22f0*/  DEPBAR.LE SB0, 0x0 ;  /* 0x000080000000791a */ /* 0x000fc80000000000 */
[----:B------:R-:W-:Y:S01]  /*2300*/  BAR.SYNC.DEFER_BLOCKING 0x0 ;  /* 0x0000000000007b1d */ /* 0x000fe20000010000 */
[----:B---3--:R-:W-:-:S05]  /*2310*/  IMAD.WIDE.U32 R10, R3, c[0x0][0x1a0], RZ ;  /* 0x00006800030a7a25 */ /* 0x008fca00078e00ff */
[----:B------:R-:W-:-:S04]  /*2320*/  @!P2 IADD3 R10, P3, R225, R10, RZ ;  /* 0x0000000ae10aa210 */ /* 0x000fc80007f7e0ff */
[----:B------:R-:W-:Y:S01]  /*2330*/  @!P2 IADD3.X R11, R224, R11, R8, P3, !PT ;  /* 0x0000000be00ba210 */ /* 0x000fe20001ffe408 */
[----:B------:R-:W-:Y:S01]  /*2340*/  IMAD.SHL.U32 R8, R0, 0x40, RZ ;  /* 0x0000004000087824 */ /* 0x000fe200078e00ff */
[----:B------:R-:W-:Y:S02]  /*2350*/  ISETP.GE.AND P3, PT, R2, R5, PT ;  /* 0x000000050200720c */ /* 0x000fe40003f66270 */
[----:B------:R-:W-:Y:S01]  /*2360*/  IADD3 R2, R7, -R6, RZ ;  /* 0x8000000607027210 */ /* 0x000fe20007ffe0ff */
[----:B------:R-:W-:Y:S01]  /*2370*/  @!P5 IMAD.MOV.U32 R6, RZ, RZ, R225 ;  /* 0x000000ffff06d224 */ /* 0x000fe200078e00e1 */
[----:B------:R-:W-:Y:S02]  /*2380*/  @!P5 MOV R7, R224 ;  /* 0x000000e00007d202 */ /* 0x000fe40000000f00 */
[----:B------:R-:W-:-:S04]  /*2390*/  LOP3.LUT R8, R8, 0x1c0, RZ, 0xc0, !PT ;  /* 0x000001c008087812 */ /* 0x000fc800078ec0ff */
[----:B------:R-:W-:Y:S01]  /*23a0*/  LOP3.LUT R9, R8, 0x8, R9, 0xf8, !PT ;  /* 0x0000000808097812 */ /* 0x000fe200078ef809 */
[----:B------:R-:W-:Y:S02]  /*23b0*/  @P5 STS.128 [R228+0xc000], RZ ;  /* 0x00c000ffe4005388 */ /* 0x000fe40000000c00 */
[----:B------:R-:W-:Y:S01]  /*23c0*/  @!P3 IMAD.MOV.U32 R14, RZ, RZ, c[0x0][0x1a0] ;  /* 0x00006800ff0eb624 */ /* 0x000fe200078e00ff */
[----:B------:R-:W-:Y:S01]  /*23d0*/  SHF.R.U32.HI R8, RZ, 0x3, R8 ;  /* 0x00000003ff087819 */ /* 0x000fe20000011608 */
[----:B------:R-:W-:Y:S03]  /*23e0*/  @P5 STS.128 [R228+0x10000], RZ ;  /* 0x010000ffe4005388 */ /* 0x000fe60000000c00 */
[----:B------:R-:W-:Y:S01]  /*23f0*/  LOP3.LUT R8, R9, R8, RZ, 0x3c, !PT ;  /* 0x0000000809087212 */ /* 0x000fe200078e3cff */
        /* <DEDUP_REMOVED lines=12> */
[----:B------:R-:W-:-:S03]  /*24c0*/  ISETP.GE.AND P2, PT, R12, R5, PT ;  /* 0x000000050c00720c */ /* 0x000fc60003f46270 */
[----:B------:R-:W-:Y:S04]  /*24d0*/  @P1 STS.128 [R228+0xd000], RZ ;  /* 0x00d000ffe4001388 */ /* 0x000fe80000000c00 */
[----:B------:R-:W-:Y:S01]  /*24e0*/  @P1 STS.128 [R228+0x11000], RZ ;  /* 0x011000ffe4001388 */ /* 0x000fe20000000c00 */
[----:B--2---:R-:W-:Y:S01]  /*24f0*/  @!P1 IMAD.MOV.U32 R7, RZ, RZ, c[0x0][0x1a0] ;  /* 0x00006800ff079624 */ /* 0x004fe200078e00ff */
[----:B------:R-:W-:-:S04]  /*2500*/  @!P1 MOV R6, c[0x0][0x1a4] ;  /* 0x0000690000069a02 */ /* 0x000fc80000000f00 */
[----:B------:R-:W-:Y:S02]  /*2510*/  @!P2 MOV R12, c[0x0][0x1a0] ;  /* 0x00006800000caa02 */ /* 0x000fe40000000f00 */
[----:B------:R-:W-:-:S04]  /*2520*/  @!P1 LEA R20, P5, R7, R225, 0x6 ;  /* 0x000000e107149211 */ /* 0x000fc800078a30ff */
[----:B------:R-:W-:Y:S01]  /*2530*/  @!P1 LEA.HI.X R21, R7, R224, R6, 0x6, P5 ;  /* 0x000000e007159211 */ /* 0x000fe200028f3406 */
[----:B------:R-:W-:Y:S01]  /*2540*/  @!P6 IMAD.MOV.U32 R7, RZ, RZ, R224 ;  /* 0x000000ffff07e224 */ /* 0x000fe200078e00e0 */
[----:B------:R-:W-:Y:S02]  /*2550*/  @!P6 MOV R6, R225 ;  /* 0x000000e10006e202 */ /* 0x000fe40000000f00 */
[----:B------:R-:W-:Y:S01]  /*2560*/  ISETP.GE.AND P5, PT, R13, R5, PT ;  /* 0x000000050d00720c */ /* 0x000fe20003fa6270 */
[----:B------:R-:W-:Y:S01]  /*2570*/  @!PT LDS RZ, [RZ] ;  /* 0x00000000fffff984 */ /* 0x000fe20000000800 */
[----:B------:R-:W-:Y:S01]  /*2580*/  @!PT LDS RZ, [RZ] ;  /* 0x00000000fffff984 */ /* 0x000fe20000000800 */
[----:B------:R-:W-:Y:S01]  /*2590*/  @!PT LDS RZ, [RZ] ;  /* 0x00000000fffff984 */ /* 0x000fe20000000800 */
[----:B------:R2:W-:Y:S01]  /*25a0*/  @!P1 LDGSTS.E.BYPASS.LTC128B.128 [R228+0xd000], [R20.64] ;  /* 0x0d00000014e49fae */ /* 0x0005e2000b901d48 */
[----:B------:R-:W-:Y:S02]  /*25b0*/  @!P2 IMAD.MOV.U32 R5, RZ, RZ, c[0x0][0x1a4] ;  /* 0x00006900ff05a624 */ /* 0x000fe400078e00ff */
[----:B---3--:R-:W-:Y:S01]  /*25c0*/  IMAD.SHL.U32 R11, R2, 0x40, RZ ;  /* 0x00000040020b7824 */ /* 0x008fe200078e00ff */
[----:B------:R2:W-:Y:S01]  /*25d0*/  @!P1 LDGSTS.E.BYPASS.LTC128B.128 [R228+0x11000], [R20.64+0x80] ;  /* 0x1100008014e49fae */ /* 0x0005e2000b901d48 */
[----:B------:R-:W-:-:S03]  /*25e0*/  @!P6 IMAD.WIDE.U32 R18, R18, 0x60, R6 ;  /* 0x000000601212e825 */ /* 0x000fc600078e0006 */
[----:B------:R-:W-:Y:S01]  /*25f0*/  LOP3.LUT R11, R11, 0x1c0, RZ, 0xc0, !PT ;  /* 0x000001c00b0b7812 */ /* 0x000fe200078ec0ff */
[----:B------:R-:W-:Y:S01]  /*2600*/  @!P4 IMAD.MOV.U32 R6, RZ, RZ, R225 ;  /* 0x000000ffff06c224 */ /* 0x000fe200078e00e1 */
[----:B------:R-:W-:Y:S01]  /*2610*/  @P6 STS.128 [R228+0xd800], RZ ;  /* 0x00d800ffe4006388 */ /* 0x000fe20000000c00 */
[----:B------:R-:W-:Y:S01]  /*2620*/  @!P4 IMAD.MOV.U32 R7, RZ, RZ, R224 ;  /* 0x000000ffff07c224 */ /* 0x000fe200078e00e0 */
[----:B------:R-:W-:Y:S01]  /*2630*/  SHF.R.U32.HI R127, RZ, 0x3, R11 ;  /* 0x00000003ff7f7819 */ /* 0x000fe2000001160b */
[----:B------:R-:W-:Y:S01]  /*2640*/  IMAD.SHL.U32 R10, R221, 0x8, RZ ;  /* 0x00000008dd0a7824 */ /* 0x000fe200078e00ff */
[----:B------:R-:W-:Y:S01]  /*2650*/  @P6 STS.128 [R228+0x11800], RZ ;  /* 0x011800ffe4006388 */ /* 0x000fe20000000c00 */
[----:B------:R-:W-:Y:S01]  /*2660*/  @!P4 IMAD.WIDE.U32 R16, R16, 0xa0, R6 ;  /* 0x000000a01010c825 */ /* 0x000fe200078e0006 */
[----:B------:R-:W-:Y:S02]  /*2670*/  @!P3 MOV R6, R225 ;  /* 0x000000e10006b202 */ /* 0x000fe40000000f00 */
[----:B------:R-:W-:Y:S01]  /*2680*/  LOP3.LUT R10, R11, 0x8, R10, 0xf8, !PT ;  /* 0x000000080b0a7812 */ /* 0x000fe200078ef80a */
[----:B------:R-:W-:-:S02]  /*2690*/  @!P3 IMAD.MOV.U32 R7, RZ, RZ, R224 ;  /* 0x000000ffff07b224 */ /* 0x000fc400078e00e0 */
[----:B------:R-:W-:Y:S01]  /*26a0*/  @!P5 IMAD.MOV.U32 R9, RZ, RZ, c[0x0][0x1a0] ;  /* 0x00006800ff09d624 */ /* 0x000fe200078e00ff */
[----:B------:R-:W-:Y:S01]  /*26b0*/  LOP3.LUT R127, R10, R127, RZ, 0x3c, !PT ;  /* 0x0000007f0a7f7212 */ /* 0x000fe200078e3cff */
[----:B------:R-:W-:Y:S01]  /*26c0*/  @!P3 IMAD.WIDE.U32 R14, R14, 0xc0, R6 ;  /* 0x000000c00e0eb825 */ /* 0x000fe200078e0006 */
[----:B------:R-:W-:Y:S02]  /*26d0*/  @!P2 MOV R7, R224 ;  /* 0x000000e00007a202 */ /* 0x000fe40000000f00 */
[----:B------:R-:W-:Y:S01]  /*26e0*/  IADD3 R222, R127, R222, RZ ;  /* 0x000000de7fde7210 */ /* 0x000fe20007ffe0ff */
[----:B------:R-:W-:Y:S02]  /*26f0*/  @!P6 IMAD.MOV.U32 R10, RZ, RZ, c[0x0][0x1a4] ;  /* 0x00006900ff0ae624 */ /* 0x000fe400078e00ff */
[----:B------:R-:W-:Y:S01]  /*2700*/  @!P2 IMAD.MOV.U32 R6, RZ, RZ, R225 ;  /* 0x000000ffff06a224 */ /* 0x000fe200078e00e1 */
[----:B------:R-:W-:Y:S01]  /*2710*/  SHF.L.U32 R222, R222, 0x1, RZ ;  /* 0x00000001dede7819 */ /* 0x000fe200000006ff */
[----:B------:R-:W-:Y:S01]  /*2720*/  @!P6 IMAD R10, R10, 0x60, RZ ;  /* 0x000000600a0ae824 */ /* 0x000fe200078e02ff */
[----:B--2---:R-:W-:Y:S01]  /*2730*/  @!P5 LEA R20, P1, R9, R225, 0x7 ;  /* 0x000000e10914d211 */ /* 0x004fe200078238ff */
[----:B------:R-:W-:Y:S01]  /*2740*/  @!P2 IMAD.WIDE.U32 R12, R12, 0xe0, R6 ;  /* 0x000000e00c0ca825 */ /* 0x000fe200078e0006 */
[----:B------:R-:W-:-:S03]  /*2750*/  @!P4 MOV R7, c[0x0][0x1a4] ;  /* 0x000069000007ca02 */ /* 0x000fc60000000f00 */
[----:B------:R-:W-:Y:S01]  /*2760*/  IMAD R221, R221, 0x200, R8 ;  /* 0x00000200dddd7824 */ /* 0x000fe200078e0208 */
[----:B------:R-:W-:Y:S01]  /*2770*/  @!P5 MOV R8, c[0x0][0x1a4] ;  /* 0x000069000008da02 */ /* 0x000fe20000000f00 */
[----:B------:R-:W-:Y:S02]  /*2780*/  @!P3 IMAD.MOV.U32 R6, RZ, RZ, c[0x0][0x1a4] ;  /* 0x00006900ff06b624 */ /* 0x000fe400078e00ff */
[----:B------:R-:W-:Y:S01]  /*2790*/  @!P6 IMAD.IADD R11, R19, 0x1, R10 ;  /* 0x00000001130be824 */ /* 0x000fe200078e020a */
[----:B------:R-:W-:Y:S01]  /*27a0*/  @!P5 LEA.HI.X R21, R9, R224, R8, 0x7, P1 ;  /* 0x000000e00915d211 */ /* 0x000fe200008f3c08 */
[----:B------:R-:W-:Y:S02]  /*27b0*/  @!P6 IMAD.MOV.U32 R10, RZ, RZ, R18 ;  /* 0x000000ffff0ae224 */ /* 0x000fe400078e0012 */
[----:B------:R-:W-:Y:S02]  /*27c0*/  @!P4 IMAD R7, R7, 0xa0, RZ ;  /* 0x000000a00707c824 */ /* 0x000fe400078e02ff */
[----:B------:R-:W-:Y:S01]  /*27d0*/  @!P3 IMAD R6, R6, 0xc0, RZ ;  /* 0x000000c00606b824 */ /* 0x000fe200078e02ff */
[----:B------:R-:W-:Y:S01]  /*27e0*/  @!PT LDS RZ, [RZ] ;  /* 0x00000000fffff984 */ /* 0x000fe20000000800 */
[----:B------:R-:W-:Y:S01]  /*27f0*/  @!PT LDS RZ, [RZ] ;  /* 0x00000000fffff984 */ /* 0x000fe20000000800 */
[----:B------:R-:W-:Y:S01]  /*2800*/  @!PT LDS RZ, [RZ] ;  /* 0x00000000fffff984 */ /* 0x000fe20000000800 */
[----:B------:R2:W-:Y:S01]  /*2810*/  @!P6 LDGSTS.E.BYPASS.LTC128B.128 [R228+0xd800], [R10.64] ;  /* 0x0d8000000ae4efae */ /* 0x0005e2000b901d48 */
[----:B------:R-:W-:-:S02]  /*2820*/  @!P4 IMAD.IADD R17, R17, 0x1, R7 ;  /* 0x000000011111c824 */ /* 0x000fc400078e0207 */
[----:B------:R-:W-:Y:S01]  /*2830*/  @!P2 IMAD R5, R5, 0xe0, RZ ;  /* 0x000000e00505a824 */ /* 0x000fe200078e02ff */
[----:B------:R2:W-:Y:S01]  /*2840*/  @!P6 LDGSTS.E.BYPASS.LTC128B.128 [R228+0x11800], [R10.64+0x80] ;  /* 0x118000800ae4efae */ /* 0x0005e2000b901d48 */
[----:B------:R-:W-:Y:S01]  /*2850*/  @!P3 IADD3 R7, R15, R6, RZ ;  /* 0x000000060f07b210 */ /* 0x000fe20007ffe0ff */
[----:B------:R-:W-:Y:S01]  /*2860*/  IMAD.SHL.U32 R221, R221, 0x2, RZ ;  /* 0x00000002dddd7824 */ /* 0x000fe200078e00ff */
[----:B------:R-:W-:Y:S01]  /*2870*/  @!P3 MOV R6, R14 ;  /* 0x0000000e0006b202 */ /* 0x000fe20000000f00 */
[----:B------:R-:W-:Y:S01]  /*2880*/  @P5 STS.128 [R228+0xe000], RZ ;  /* 0x00e000ffe4005388 */ /* 0x000fe20000000c00 */
[----:B------:R-:W-:Y:S02]  /*2890*/  @!P2 IMAD.IADD R13, R13, 0x1, R5 ;  /* 0x000000010d0da824 */ /* 0x000fe400078e0205 */
[C---:B------:R-:W-:Y:S01]  /*28a0*/  IADD3 R4, R221.reuse, 0x4000, RZ ;  /* 0x00004000dd047810 */ /* 0x040fe20007ffe0ff */
[----:B------:R-:W-:Y:S01]  /*28b0*/  @P5 STS.128 [R228+0x12000], RZ ;  /* 0x012000ffe4005388 */ /* 0x000fe20000000c00 */
[----:B------:R-:W-:Y:S01]  /*28c0*/  IADD3 R219, R221, 0x4020, RZ ;  /* 0x00004020dddb7810 */ /* 0x000fe20007ffe0ff */
[----:B------:R-:W-:-:S02]  /*28d0*/  IMAD.IADD R216, R128, 0x1, R127 ;  /* 0x0000000180d87824 */ /* 0x000fc400078e027f */
        /* <DEDUP_REMOVED lines=34> */
[----:B---3--:R-:W3:Y:S01]  /*2b00*/  LDSM.16.M88.4 R16, [R221+0x4000] ;  /* 0x00400000dd10783b */ /* 0x008ee20000000200 */
[----:B------:R-:W-:Y:S02]  /*2b10*/  LOP3.LUT P1, RZ, R0, 0x4, RZ, 0xc0, !PT ;  /* 0x0000000400ff7812 */ /* 0x000fe4000782c0ff */
[----:B------:R-:W-:Y:S01]  /*2b20*/  LEA R220, R2, R222, 0x1 ;  /* 0x000000de02dc7211 */ /* 0x000fe200078e08ff */
[----:B------:R-:W2:Y:S01]  /*2b30*/  LDSM.16.M88.4 R76, [R221+0x4800] ;  /* 0x00480000dd4c783b */ /* 0x000ea20000000200 */
[----:B------:R-:W-:-:S02]  /*2b40*/  SEL R0, R3, 0xffffffe0, !P2 ;  /* 0xffffffe003007807 */ /* 0x000fc40005000000 */
[----:B------:R-:W-:Y:S01]  /*2b50*/  SEL R3, R3, 0xffffffe0, !P1 ;  /* 0xffffffe003037807 */ /* 0x000fe20004800000 */
[----:B------:R-:W2:Y:S01]  /*2b60*/  LDSM.16.M88.4 R68, [R221+0x5000] ;  /* 0x00500000dd44783b */ /* 0x000ea20000000200 */
[----:B------:R-:W-:Y:S01]  /*2b70*/  ISETP.GT.AND P2, PT, R133, 0x1, PT ;  /* 0x000000018500780c */ /* 0x000fe20003f44270 */
[C---:B------:R-:W-:Y:S01]  /*2b80*/  IMAD R218, R0.reuse, 0x2, R222 ;  /* 0x0000000200da7824 */ /* 0x040fe200078e02de */
[C---:B------:R-:W-:Y:S01]  /*2b90*/  LEA R215, R3.reuse, R221, 0x1 ;  /* 0x000000dd03d77211 */ /* 0x040fe200078e08ff */
[----:B------:R-:W2:Y:S01]  /*2ba0*/  LDSM.16.M88.4 R60, [R221+0x5800] ;  /* 0x00580000dd3c783b */ /* 0x000ea20000000200 */
[----:B------:R-:W-:Y:S01]  /*2bb0*/  IMAD R217, R0, 0x2, R220 ;  /* 0x0000000200d97824 */ /* 0x000fe200078e02dc */
[----:B------:R-:W-:Y:S02]  /*2bc0*/  LEA R204, R3, R219, 0x1 ;  /* 0x000000db03cc7211 */ /* 0x000fe400078e08ff */
[----:B------:R-:W2:Y:S01]  /*2bd0*/  LDSM.16.M88.4 R52, [R221+0x6000] ;  /* 0x00600000dd34783b */ /* 0x000ea20000000200 */
[----:B------:R-:W-:-:S02]  /*2be0*/  IADD3 R209, R219, 0x1800, RZ ;  /* 0x00001800dbd17810 */ /* 0x000fc40007ffe0ff */
[C---:B------:R-:W-:Y:S01]  /*2bf0*/  IADD3 R208, R219.reuse, 0x2000, RZ ;  /* 0x00002000dbd07810 */ /* 0x040fe20007ffe0ff */
[----:B------:R-:W2:Y:S01]  /*2c00*/  LDSM.16.M88.4 R44, [R221+0x6800] ;  /* 0x00680000dd2c783b */ /* 0x000ea20000000200 */
[----:B------:R-:W-:Y:S02]  /*2c10*/  IADD3 R207, R219, 0x2800, RZ ;  /* 0x00002800dbcf7810 */ /* 0x000fe40007ffe0ff */
[----:B------:R-:W-:Y:S01]  /*2c20*/  @!P2 LEA R236, P1, R135, c[0x0][0x168], 0x1 ;  /* 0x00005a0087ecaa11 */ /* 0x000fe200078208ff */
[----:B------:R-:W2:Y:S01]  /*2c30*/  LDSM.16.M88.4 R96, [R221+0x7000] ;  /* 0x00700000dd60783b */ /* 0x000ea20000000200 */
[----:B------:R-:W-:Y:S02]  /*2c40*/  IADD3 R206, R219, 0x3000, RZ ;  /* 0x00003000dbce7810 */ /* 0x000fe40007ffe0ff */
[----:B------:R-:W-:Y:S01]  /*2c50*/  @!P2 LEA.HI.X R229, R135, c[0x0][0x16c], R134, 0x1, P1 ;  /* 0x00005b0087e5aa11 */ /* 0x000fe200008f0c86 */
[----:B----4-:R-:W4:Y:S01]  /*2c60*/  LDSM.16.M88.4 R20, [R221+0x7800] ;  /* 0x00780000dd14783b */ /* 0x010f220000000200 */
[----:B------:R-:W-:-:S02]  /*2c70*/  IADD3 R205, R219, 0x3800, RZ ;  /* 0x00003800dbcd7810 */ /* 0x000fc40007ffe0ff */
[C---:B------:R-:W-:Y:S01]  /*2c80*/  IADD3 R203, R219.reuse, 0x4000, RZ ;  /* 0x00004000dbcb7810 */ /* 0x040fe20007ffe0ff */
[----:B------:R-:W-:Y:S01]  /*2c90*/  LDSM.16.M88.4 R40, [R220] ;  /* 0x00000000dc28783b */ /* 0x000fe20000000200 */
[C---:B------:R-:W-:Y:S02]  /*2ca0*/  IADD3 R202, R219.reuse, 0x4800, RZ ;  /* 0x00004800dbca7810 */ /* 0x040fe40007ffe0ff */
[C---:B------:R-:W-:Y:S01]  /*2cb0*/  IADD3 R201, R219.reuse, 0x5000, RZ ;  /* 0x00005000dbc97810 */ /* 0x040fe20007ffe0ff */
[----:B-1----:R-:W1:Y:S01]  /*2cc0*/  LDSM.16.M88.4 R12, [R219] ;  /* 0x00000000db0c783b */ /* 0x002e620000000200 */
[C---:B------:R-:W-:Y:S02]  /*2cd0*/  IADD3 R200, R219.reuse, 0x5800, RZ ;  /* 0x00005800dbc87810 */ /* 0x040fe40007ffe0ff */
[C---:B------:R-:W-:Y:S01]  /*2ce0*/  IADD3 R199, R219.reuse, 0x6000, RZ ;  /* 0x00006000dbc77810 */ /* 0x040fe20007ffe0ff */
[----:B---3--:R-:W-:Y:S01]  /*2cf0*/  HMMA.16816.F32 R4, R88, R16, RZ ;  /* 0x000000105804723c */ /* 0x008fe200000018ff */
[----:B--2---:R-:W2:Y:S01]  /*2d00*/  LDSM.16.M88.4 R8, [R219+0x1800] ;  /* 0x00180000db08783b */ /* 0x004ea20000000200 */
[----:B------:R-:W-:-:S02]  /*2d10*/  IADD3 R198, R219, 0x6800, RZ ;  /* 0x00006800dbc67810 */ /* 0x000fc40007ffe0ff */
[C---:B------:R-:W-:Y:S01]  /*2d20*/  IADD3 R197, R219.reuse, 0x7000, RZ ;  /* 0x00007000dbc57810 */ /* 0x040fe20007ffe0ff */
[----:B------:R-:W3:Y:S01]  /*2d30*/  LDSM.16.M88.4 R112, [R219+0x800] ;  /* 0x00080000db70783b */ /* 0x000ee20000000200 */
[----:B------:R-:W-:Y:S02]  /*2d40*/  IADD3 R196, R219, 0x7800, RZ ;  /* 0x00007800dbc47810 */ /* 0x000fe40007ffe0ff */
[C---:B------:R-:W-:Y:S01]  /*2d50*/  HMMA.16816.F32 R16, R88.reuse, R18, RZ ;  /* 0x000000125810723c */ /* 0x040fe200000018ff */
[----:B------:R-:W1:Y:S04]  /*2d60*/  LDSM.16.M88.4 R108, [R219+0x1000] ;  /* 0x00100000db6c783b */ /* 0x000e680000000200 */
[----:B------:R-:W1:Y:S03]  /*2d70*/  LDSM.16.M88.4 R104, [R219+0x2000] ;  /* 0x00200000db68783b */ /* 0x000e660000000200 */
[C---:B------:R-:W-:Y:S01]  /*2d80*/  HMMA.16816.F32 R28, R88.reuse, R76, RZ ;  /* 0x0000004c581c723c */ /* 0x040fe200000018ff */
[----:B------:R-:W-:Y:S04]  /*2d90*/  LDSM.16.M88.4 R84, [R219+0x3000] ;  /* 0x00300000db54783b */ /* 0x000fe80000000200 */
[----:B------:R-:W-:Y:S03]  /*2da0*/  LDSM.16.M88.4 R80, [R219+0x3800] ;  /* 0x00380000db50783b */ /* 0x000fe60000000200 */
[C---:B------:R-:W-:Y:S01]  /*2db0*/  HMMA.16816.F32 R72, R88.reuse, R68, RZ ;  /* 0x000000445848723c */ /* 0x040fe200000018ff */
[----:B------:R-:W-:Y:S04]  /*2dc0*/  LDSM.16.M88.4 R24, [R215+0x4000] ;  /* 0x00400000d718783b */ /* 0x000fe80000000200 */
[----:B------:R-:W-:Y:S03]  /*2dd0*/  LDSM.16.M88.4 R32, [R215+0x4800] ;  /* 0x00480000d720783b */ /* 0x000fe60000000200 */
[C---:B------:R-:W-:Y:S01]  /*2de0*/  HMMA.16816.F32 R64, R88.reuse, R60, RZ ;  /* 0x0000003c5840723c */ /* 0x040fe200000018ff */
[----:B------:R-:W-:Y:S04]  /*2df0*/  LDSM.16.M88.4 R116, [R215+0x8000] ;  /* 0x00800000d774783b */ /* 0x000fe80000000200 */
[----:B------:R-:W-:Y:S03]  /*2e00*/  LDSM.16.M88.4 R120, [R221+0x8800] ;  /* 0x00880000dd78783b */ /* 0x000fe60000000200 */
[C---:B------:R-:W-:Y:S01]  /*2e10*/  HMMA.16816.F32 R56, R88.reuse, R52, RZ ;  /* 0x000000345838723c */ /* 0x040fe200000018ff */
[----:B------:R-:W0:Y:S07]  /*2e20*/  LDGDEPBAR ;  /* 0x00000000000079af */ /* 0x000e2e0000000000 */
        /* <DEDUP_REMOVED lines=10> */
[----:B------:R-:W4:Y:S07]  /*2ed0*/  LDSM.16.M88.4 R20, [R219+0x2800] ;  /* 0x00280000db14783b */ /* 0x000f2e0000000200 */
        /* <DEDUP_REMOVED lines=8> */
[----:B------:R-:W-:Y:S07]  /*2f60*/  LDSM.16.M88.4 R112, [R217] ;  /* 0x00000000d970783b */ /* 0x000fee0000000200 */
        /* <DEDUP_REMOVED lines=12> */
[C---:B------:R-:W-:Y:S08]  /*3030*/  HMMA.16816.F32 R92, R40.reuse, R80, R92 ;  /* 0x00000050285c723c */ /* 0x040ff0000000185c */
[----:B------:R-:W-:Y:S01]  /*3040*/  HMMA.16816.F32 R88, R40, R82, R88 ;  /* 0x000000522858723c */ /* 0x000fe20000001858 */
[----:B------:R-:W3:Y:S04]  /*3050*/  LDSM.16.M88.4 R80, [R215+0x6800] ;  /* 0x00680000d750783b */ /* 0x000ee80000000200 */
[----:B------:R-:W3:Y:S03]  /*3060*/  LDSM.16.M88.4 R40, [R215+0x7000] ;  /* 0x00700000d728783b */ /* 0x000ee60000000200 */
[C---:B-1----:R-:W-:Y:S08]  /*3070*/  HMMA.16816.F32 R4, R12.reuse, R24, R4 ;  /* 0x000000180c04723c */ /* 0x042ff00000001804 */
[C---:B------:R-:W-:Y:S01]  /*3080*/  HMMA.16816.F32 R16, R12.reuse, R26, R16 ;  /* 0x0000001a0c10723c */ /* 0x040fe20000001810 */
[----:B------:R-:W1:Y:S07]  /*3090*/  LDSM.16.M88.4 R24, [R215+0x7800] ;  /* 0x00780000d718783b */ /* 0x000e6e0000000200 */
[C---:B------:R-:W-:Y:S08]  /*30a0*/  HMMA.16816.F32 R28, R12.reuse, R32, R28 ;  /* 0x000000200c1c723c */ /* 0x040ff0000000181c */
[C---:B------:R-:W-:Y:S01]  /*30b0*/  HMMA.16816.F32 R76, R12.reuse, R34, R76 ;  /* 0x000000220c4c723c */ /* 0x040fe2000000184c */
[----:B------:R-:W1:Y:S07]  /*30c0*/  LDSM.16.M88.4 R32, [R204] ;  /* 0x00000000cc20783b */ /* 0x000e6e0000000200 */
        /* <DEDUP_REMOVED lines=18> */
[----:B------:R-:W4:Y:S03]  /*31f0*/  LDSM.16.M88.4 R24, [R204+0x1800] ;  /* 0x00180000cc18783b */ /* 0x000f260000000200 */
[C---:B------:R-:W-:Y:S08]  /*3200*/  HMMA.16816.F32 R4, R112.reuse, R32, R4 ;  /* 0x000000207004723c */ /* 0x040ff00000001804 */
[C---:B--2---:R-:W-:Y:S08]  /*3210*/  HMMA.16816.F32 R28, R112.reuse, R8, R28 ;  /* 0x00000008701c723c */ /* 0x044ff0000000181c */
[C---:B------:R-:W-:Y:S01]  /*3220*/  HMMA.16816.F32 R76, R112.reuse, R10, R76 ;  /* 0x0000000a704c723c */ /* 0x040fe2000000184c */
[----:B------:R-:W2:Y:S07]  /*3230*/  LDSM.16.M88.4 R8, [R204+0x2000] ;  /* 0x00200000cc08783b */ /* 0x000eae0000000200 */
[C---:B------:R-:W-:Y:S01]  /*3240*/  HMMA.16816.F32 R16, R112.reuse, R34, R16 ;  /* 0x000000227010723c */ /* 0x040fe20000001810 */
[----:B------:R-:W-:Y:S07]  /*3250*/  LDSM.16.M88.4 R32, [R219+0x4800] ;  /* 0x00480000db20783b */ /* 0x000fee0000000200 */
[----:B---3--:R-:W-:Y:S08]  /*3260*/  HMMA.16816.F32 R72, R112, R20, R72 ;  /* 0x000000147048723c */ /* 0x008ff00000001848 */
[----:B-1----:R-:W-:Y:S08]  /*3270*/  HMMA.16816.F32 R4, R84, R12, R4 ;  /* 0x0000000c5404723c */ /* 0x002ff00000001804 */
[C---:B----4-:R-:W-:Y:S08]  /*3280*/  HMMA.16816.F32 R64, R112.reuse, R24, R64 ;  /* 0x000000187040723c */ /* 0x050ff00000001840 */
[C---:B------:R-:W-:Y:S01]  /*3290*/  HMMA.16816.F32 R60, R112.reuse, R26, R60 ;  /* 0x0000001a703c723c */ /* 0x040fe2000000183c */
[----:B------:R-:W1:Y:S07]  /*32a0*/  LDSM.16.M88.4 R24, [R218+0x2000] ;  /* 0x00200000da18783b */ /* 0x000e6e0000000200 */
[----:B------:R-:W-:Y:S01]  /*32b0*/  HMMA.16816.F32 R68, R112, R22, R68 ;  /* 0x000000167044723c */ /* 0x000fe20000001844 */
[----:B------:R-:W3:Y:S07]  /*32c0*/  LDSM.16.M88.4 R20, [R204+0x2800] ;  /* 0x00280000cc14783b */ /* 0x000eee0000000200 */
[----:B------:R-:W-:Y:S01]  /*32d0*/  HMMA.16816.F32 R16, R84, R14, R16 ;  /* 0x0000000e5410723c */ /* 0x000fe20000001810 */
[----:B------:R-:W-:Y:S07]  /*32e0*/  LDSM.16.M88.4 R12, [R217+0x2000] ;  /* 0x00200000d90c783b */ /* 0x000fee0000000200 */
[----:B------:R-:W-:Y:S08]  /*32f0*/  HMMA.16816.F32 R4, R40, R80, R4 ;  /* 0x000000502804723c */ /* 0x000ff00000001804 */
[C---:B--2---:R-:W-:Y:S08]  /*3300*/  HMMA.16816.F32 R56, R112.reuse, R8, R56 ;  /* 0x000000087038723c */ /* 0x044ff00000001838 */
[----:B------:R-:W-:Y:S01]  /*3310*/  HMMA.16816.F32 R52, R112, R10, R52 ;  /* 0x0000000a7034723c */ /* 0x000fe20000001834 */
[----:B------:R-:W2:Y:S07]  /*3320*/  LDSM.16.M88.4 R8, [R204+0x4000] ;  /* 0x00400000cc08783b */ /* 0x000eae0000000200 */
[----:B------:R-:W-:Y:S01]  /*3330*/  HMMA.16816.F32 R16, R40, R82, R16 ;  /* 0x000000522810723c */ /* 0x000fe20000001810 */
[----:B------:R-:W4:Y:S07]  /*3340*/  LDSM.16.M88.4 R80, [R221+0x9000] ;  /* 0x00900000dd50783b */ /* 0x000f2e0000000200 */
[----:B-1----:R-:W-:Y:S08]  /*3350*/  HMMA.16816.F32 R4, R24, R116, R4 ;  /* 0x000000741804723c */ /* 0x002ff00000001804 */
[----:B------:R-:W-:Y:S08]  /*3360*/  HMMA.16816.F32 R28, R84, R120, R28 ;  /* 0x00000078541c723c */ /* 0x000ff0000000181c */
[C---:B---3--:R-:W-:Y:S08]  /*3370*/  HMMA.16816.F32 R48, R112.reuse, R20, R48 ;  /* 0x000000147030723c */ /* 0x048ff00000001830 */
[----:B------:R-:W-:Y:S01]  /*3380*/  HMMA.16816.F32 R44, R112, R22, R44 ;  /* 0x00000016702c723c */ /* 0x000fe2000000182c */
[----:B------:R-:W1:Y:S07]  /*3390*/  LDSM.16.M88.4 R20, [R215+0x8800] ;  /* 0x00880000d714783b */ /* 0x000e6e0000000200 */
[----:B------:R-:W-:Y:S08]  /*33a0*/  HMMA.16816.F32 R16, R24, R118, R16 ;  /* 0x000000761810723c */ /* 0x000ff00000001810 */
[----:B--2---:R-:W-:Y:S08]  /*33b0*/  HMMA.16816.F32 R4, R12, R8, R4 ;  /* 0x000000080c04723c */ /* 0x004ff00000001804 */
[----:B------:R-:W-:Y:S08]  /*33c0*/  HMMA.16816.F32 R28, R40, R32, R28 ;  /* 0x00000020281c723c */ /* 0x000ff0000000181c */
[----:B------:R-:W-:Y:S01]  /*33d0*/  HMMA.16816.F32 R76, R84, R122, R76 ;  /* 0x0000007a544c723c */ /* 0x000fe2000000184c */
[----:B------:R-:W2:Y:S07]  /*33e0*/  LDSM.16.M88.4 R120, [R221+0x9800] ;  /* 0x00980000dd78783b */ /* 0x000eae0000000200 */
[----:B------:R-:W-:Y:S01]  /*33f0*/  HMMA.16816.F32 R116, R112, R104, R92 ;  /* 0x000000687074723c */ /* 0x000fe2000000185c */
[----:B------:R-:W3:Y:S01]  /*3400*/  LDSM.16.M88.4 R92, [R204+0x4800] ;  /* 0x00480000cc5c783b */ /* 0x000ee20000000200 */
[----:B------:R-:W-:-:S02]  /*3410*/  FMUL.FTZ R5, R5, c[0x0][0x2ec] ;  /* 0x0000bb0005057a20 */ /* 0x000fc40000410000 */
[----:B------:R-:W-:Y:S02]  /*3420*/  FMUL.FTZ R6, R6, c[0x0][0x2ec] ;  /* 0x0000bb0006067a20 */ /* 0x000fe40000410000 */
[----:B------:R-:W-:Y:S02]  /*3430*/  FMUL.FTZ R3, R4, c[0x0][0x2ec] ;  /* 0x0000bb0004037a20 */ /* 0x000fe40000410000 */
[C---:B------:R-:W-:Y:S04]  /*3440*/  HMMA.16816.F32 R100, R112.reuse, R108, R100 ;  /* 0x0000006c7064723c */ /* 0x040fe80000001864 */
[----:B------:R-:W1:Y:S04]  /*3450*/  MUFU.TANH R3, R3 ;  /* 0x0000000300037308 */ /* 0x000e680000002400 */
[----:B------:R-:W-:Y:S01]  /*3460*/  HMMA.16816.F32 R96, R112, R110, R96 ;  /* 0x0000006e7060723c */ /* 0x000fe20000001860 */
[----:B------:R-:W3:Y:S07]  /*3470*/  LDSM.16.M88.4 R108, [R219+0x5000] ;  /* 0x00500000db6c783b */ /* 0x000eee0000000200 */
[----:B------:R-:W-:Y:S01]  /*3480*/  HMMA.16816.F32 R16, R12, R10, R16 ;  /* 0x0000000a0c10723c */ /* 0x000fe20000001810 */
[----:B------:R-:W-:Y:S07]  /*3490*/  LDSM.16.M88.4 R8, [R215+0x9000] ;  /* 0x00900000d708783b */ /* 0x000fee0000000200 */
[----:B----4-:R-:W-:Y:S01]  /*34a0*/  HMMA.16816.F32 R72, R84, R80, R72 ;  /* 0x000000505448723c */ /* 0x010fe20000001848 */
[----:B------:R-:W4:Y:S07]  /*34b0*/  MUFU.TANH R81, R5 ;  /* 0x0000000500517308 */ /* 0x000f2e0000002400 */
[----:B-1----:R-:W-:Y:S01]  /*34c0*/  HMMA.16816.F32 R28, R24, R20, R28 ;  /* 0x00000014181c723c */ /* 0x002fe2000000181c */
[----:B------:R1:W1:Y:S07]  /*34d0*/  MUFU.TANH R80, R6 ;  /* 0x0000000600507308 */ /* 0x00026e0000002400 */
[----:B------:R-:W-:Y:S01]  /*34e0*/  HMMA.16816.F32 R68, R84, R82, R68 ;  /* 0x000000525444723c */ /* 0x000fe20000001844 */
[----:B------:R-:W-:-:S02]  /*34f0*/  FMUL.FTZ R16, R16, c[0x0][0x2ec] ;  /* 0x0000bb0010107a20 */ /* 0x000fc40000410000 */
[----:B------:R-:W-:Y:S02]  /*3500*/  FMUL.FTZ R17, R17, c[0x0][0x2ec] ;  /* 0x0000bb0011117a20 */ /* 0x000fe40000410000 */
[----:B------:R-:W-:Y:S01]  /*3510*/  FMUL.FTZ R18, R18, c[0x0][0x2ec] ;  /* 0x0000bb0012127a20 */ /* 0x000fe20000410000 */
[----:B------:R-:W3:Y:S01]  /*3520*/  MUFU.TANH R83, R16 ;  /* 0x0000001000537308 */ /* 0x000ee20000002400 */
[----:B------:R-:W-:Y:S01]  /*3530*/  FMUL.FTZ R82, R7, c[0x0][0x2ec] ;  /* 0x0000bb0007527a20 */ /* 0x000fe20000410000 */
[----:B--2---:R-:W-:Y:S01]  /*3540*/  HMMA.16816.F32 R64, R84, R120, R64 ;  /* 0x000000785440723c */ /* 0x004fe20000001840 */
[----:B-1----:R-:W1:Y:S01]  /*3550*/  LDSM.16.M88.4 R4, [R219+0x5800] ;  /* 0x00580000db04783b */ /* 0x002e620000000200 */
[----:B------:R-:W-:-:S04]  /*3560*/  FMUL.FTZ R19, R19, c[0x0][0x2ec] ;  /* 0x0000bb0013137a20 */ /* 0x000fc80000410000 */
[----:B------:R-:W2:Y:S02]  /*3570*/  MUFU.TANH R104, R19 ;  /* 0x0000001300687308 */ /* 0x000ea40000002400 */
[----:B------:R-:W-:Y:S06]  /*3580*/  HMMA.16816.F32 R60, R84, R122, R60 ;  /* 0x0000007a543c723c */ /* 0x000fec000000183c */
[----:B------:R-:W1:Y:S02]  /*3590*/  MUFU.TANH R82, R82 ;  /* 0x0000005200527308 */ /* 0x000e640000002400 */
[----:B---3--:R-:W-:Y:S06]  /*35a0*/  HMMA.16816.F32 R28, R12, R92, R28 ;  /* 0x0000005c0c1c723c */ /* 0x008fec000000181c */
[----:B------:R-:W3:Y:S02]  /*35b0*/  MUFU.TANH R92, R17 ;  /* 0x00000011005c7308 */ /* 0x000ee40000002400 */
[C---:B------:R-:W-:Y:S01]  /*35c0*/  HMMA.16816.F32 R76, R40.reuse, R34, R76 ;  /* 0x00000022284c723c */ /* 0x040fe2000000184c */
[----:B------:R-:W2:Y:S05]  /*35d0*/  LDSM.16.M88.4 R32, [R221+0xa000] ;  /* 0x00a00000dd20783b */ /* 0x000eaa0000000200 */
[----:B------:R1:W1:Y:S02]  /*35e0*/  MUFU.TANH R93, R18 ;  /* 0x00000012005d7308 */ /* 0x0002640000002400 */
[C---:B------:R-:W-:Y:S08]  /*35f0*/  HMMA.16816.F32 R72, R40.reuse, R108, R72 ;  /* 0x0000006c2848723c */ /* 0x040ff00000001848 */
[----:B------:R-:W-:Y:S01]  /*3600*/  HMMA.16816.F32 R68, R40, R110, R68 ;  /* 0x0000006e2844723c */ /* 0x000fe20000001844 */
[----:B------:R-:W-:-:S02]  /*3610*/  FMUL.FTZ R28, R28, c[0x0][0x2ec] ;  /* 0x0000bb001c1c7a20 */ /* 0x000fc40000410000 */
[----:B------:R-:W-:Y:S02]  /*3620*/  FMUL.FTZ R29, R29, c[0x0][0x2ec] ;  /* 0x0000bb001d1d7a20 */ /* 0x000fe40000410000 */
[----:B------:R-:W-:Y:S01]  /*3630*/  FMUL.FTZ R30, R30, c[0x0][0x2ec] ;  /* 0x0000bb001e1e7a20 */ /* 0x000fe20000410000 */
[----:B-1----:R-:W1:Y:S01]  /*3640*/  LDSM.16.M88.4 R16, [R215+0x9800] ;  /* 0x00980000d710783b */ /* 0x002e620000000200 */
[----:B------:R-:W-:Y:S01]  /*3650*/  FMUL.FTZ R31, R31, c[0x0][0x2ec] ;  /* 0x0000bb001f1f7a20 */ /* 0x000fe20000410000 */
[C---:B------:R-:W-:Y:S01]  /*3660*/  HMMA.16816.F32 R64, R40.reuse, R4, R64 ;  /* 0x000000042840723c */ /* 0x040fe20000001840 */
[----:B------:R-:W1:Y:S07]  /*3670*/  MUFU.TANH R105, R30 ;  /* 0x0000001e00697308 */ /* 0x000e6e0000002400 */
[----:B------:R-:W-:Y:S01]  /*3680*/  HMMA.16816.F32 R60, R40, R6, R60 ;  /* 0x00000006283c723c */ /* 0x000fe2000000183c */
[----:B------:R-:W3:Y:S01]  /*3690*/  LDSM.16.M88.4 R4, [R221+0xa800] ;  /* 0x00a80000dd04783b */ /* 0x000ee20000000200 */
[----:B------:R-:W1:Y:S06]  /*36a0*/  MUFU.TANH R108, R31 ;  /* 0x0000001f006c7308 */ /* 0x000e6c0000002400 */
[C---:B------:R-:W-:Y:S08]  /*36b0*/  HMMA.16816.F32 R72, R24.reuse, R8, R72 ;  /* 0x000000081848723c */ /* 0x040ff00000001848 */
[C---:B------:R-:W-:Y:S01]  /*36c0*/  HMMA.16816.F32 R68, R24.reuse, R10, R68 ;  /* 0x0000000a1844723c */ /* 0x040fe20000001844 */
[----:B------:R-:W3:Y:S07]  /*36d0*/  LDSM.16.M88.4 R8, [R219+0x6000] ;  /* 0x00600000db08783b */ /* 0x000eee0000000200 */
[----:B------:R-:W-:Y:S01]  /*36e0*/  HMMA.16816.F32 R76, R24, R22, R76 ;  /* 0x00000016184c723c */ /* 0x000fe2000000184c */
[----:B------:R-:W4:Y:S07]  /*36f0*/  LDSM.16.M88.4 R20, [R204+0x5000] ;  /* 0x00500000cc14783b */ /* 0x000f2e0000000200 */
[----:B--2---:R-:W-:Y:S08]  /*3700*/  HMMA.16816.F32 R56, R84, R32, R56 ;  /* 0x000000205438723c */ /* 0x004ff00000001838 */
[----:B-1----:R-:W-:Y:S08]  /*3710*/  HMMA.16816.F32 R64, R24, R16, R64 ;  /* 0x000000101840723c */ /* 0x002ff00000001840 */
[----:B------:R-:W-:Y:S01]  /*3720*/  HMMA.16816.F32 R52, R84, R34, R52 ;  /* 0x000000225434723c */ /* 0x000fe20000001834 */
[----:B------:R-:W-:Y:S07]  /*3730*/  LDSM.16.M88.4 R32, [R204+0x6000] ;  /* 0x00600000cc20783b */ /* 0x000fee0000000200 */
[----:B------:R-:W-:Y:S01]  /*3740*/  HMMA.16816.F32 R60, R24, R18, R60 ;  /* 0x00000012183c723c */ /* 0x000fe2000000183c */
[----:B------:R-:W1:Y:S07]  /*3750*/  LDSM.16.M88.4 R16, [R219+0x6800] ;  /* 0x00680000db10783b */ /* 0x000e6e0000000200 */
[C---:B---3--:R-:W-:Y:S08]  /*3760*/  HMMA.16816.F32 R48, R84.reuse, R4, R48 ;  /* 0x000000045430723c */ /* 0x048ff00000001830 */
[----:B------:R-:W-:Y:S01]  /*3770*/  HMMA.16816.F32 R44, R84, R6, R44 ;  /* 0x00000006542c723c */ /* 0x000fe2000000182c */
[----:B------:R-:W-:Y:S07]  /*3780*/  LDSM.16.M88.4 R4, [R219+0x7000] ;  /* 0x00700000db04783b */ /* 0x000fee0000000200 */
[C---:B------:R-:W-:Y:S08]  /*3790*/  HMMA.16816.F32 R56, R40.reuse, R8, R56 ;  /* 0x000000082838723c */ /* 0x040ff00000001838 */
[----:B------:R-:W-:Y:S01]  /*37a0*/  HMMA.16816.F32 R52, R40, R10, R52 ;  /* 0x0000000a2834723c */ /* 0x000fe20000001834 */
[----:B------:R-:W2:Y:S07]  /*37b0*/  LDSM.16.M88.4 R8, [R221+0xb000] ;  /* 0x00b00000dd08783b */ /* 0x000eae0000000200 */
[C---:B----4-:R-:W-:Y:S08]  /*37c0*/  HMMA.16816.F32 R72, R12.reuse, R20, R72 ;  /* 0x000000140c48723c */ /* 0x050ff00000001848 */
[C---:B------:R-:W-:Y:S01]  /*37d0*/  HMMA.16816.F32 R68, R12.reuse, R22, R68 ;  /* 0x000000160c44723c */ /* 0x040fe20000001844 */
[----:B------:R-:W3:Y:S07]  /*37e0*/  LDSM.16.M88.4 R20, [R215+0xa000] ;  /* 0x00a00000d714783b */ /* 0x000eee0000000200 */
[----:B------:R-:W-:Y:S01]  /*37f0*/  HMMA.16816.F32 R76, R12, R94, R76 ;  /* 0x0000005e0c4c723c */ /* 0x000fe2000000184c */
[----:B------:R-:W4:Y:S07]  /*3800*/  MUFU.TANH R94, R28 ;  /* 0x0000001c005e7308 */ /* 0x000f2e0000002400 */
[----:B-1----:R-:W-:Y:S01]  /*3810*/  HMMA.16816.F32 R48, R40, R16, R48 ;  /* 0x000000102830723c */ /* 0x002fe20000001830 */
[----:B------:R1:W1:Y:S01]  /*3820*/  MUFU.TANH R95, R29 ;  /* 0x0000001d005f7308 */ /* 0x0002620000002400 */
[----:B------:R-:W-:-:S02]  /*3830*/  FMUL.FTZ R72, R72, c[0x0][0x2ec] ;  /* 0x0000bb0048487a20 */ /* 0x000fc40000410000 */
[----:B------:R-:W-:Y:S02]  /*3840*/  FMUL.FTZ R73, R73, c[0x0][0x2ec] ;  /* 0x0000bb0049497a20 */ /* 0x000fe40000410000 */
[----:B------:R-:W-:Y:S02]  /*3850*/  FMUL.FTZ R74, R74, c[0x0][0x2ec] ;  /* 0x0000bb004a4a7a20 */ /* 0x000fe40000410000 */
[----:B------:R-:W-:Y:S01]  /*3860*/  HMMA.16816.F32 R44, R40, R18, R44 ;  /* 0x00000012282c723c */ /* 0x000fe2000000182c */
[----:B------:R-:W4:Y:S01]  /*3870*/  LDSM.16.M88.4 R16, [R221+0xb800] ;  /* 0x00b80000dd10783b */ /* 0x000f220000000200 */
[----:B------:R-:W-:Y:S01]  /*3880*/  FMUL.FTZ R75, R75, c[0x0][0x2ec] ;  /* 0x0000bb004b4b7a20 */ /* 0x000fe20000410000 */
[----:B------:R-:W3:Y:S01]  /*3890*/  MUFU.TANH R72, R72 ;  /* 0x0000004800487308 */ /* 0x000ee20000002400 */
[----:B------:R-:W-:Y:S02]  /*38a0*/  FMUL.FTZ R68, R68, c[0x0][0x2ec] ;  /* 0x0000bb0044447a20 */ /* 0x000fe40000410000 */
[----:B------:R-:W-:-:S02]  /*38b0*/  FMUL.FTZ R69, R69, c[0x0][0x2ec] ;  /* 0x0000bb0045457a20 */ /* 0x000fc40000410000 */
[----:B------:R-:W-:Y:S01]  /*38c0*/  HMMA.16816.F32 R88, R112, R106, R88 ;  /* 0x0000006a7058723c */ /* 0x000fe20000001858 */
[----:B-1----:R-:W1:Y:S01]  /*38d0*/  LDSM.16.M88.4 R28, [R204+0x5800] ;  /* 0x00580000cc1c783b */ /* 0x002e620000000200 */
[----:B------:R-:W-:Y:S01]  /*38e0*/  FMUL.FTZ R76, R76, c[0x0][0x2ec] ;  /* 0x0000bb004c4c7a20 */ /* 0x000fe20000410000 */
[----:B------:R-:W1:Y:S01]  /*38f0*/  MUFU.TANH R73, R73 ;  /* 0x0000004900497308 */ /* 0x000e620000002400 */
[----:B------:R-:W-:Y:S02]  /*3900*/  FMUL.FTZ R77, R77, c[0x0][0x2ec] ;  /* 0x0000bb004d4d7a20 */ /* 0x000fe40000410000 */
[----:B------:R-:W-:Y:S02]  /*3910*/  FMUL.FTZ R78, R78, c[0x0][0x2ec] ;  /* 0x0000bb004e4e7a20 */ /* 0x000fe40000410000 */
[----:B--2---:R-:W-:Y:S01]  /*3920*/  HMMA.16816.F32 R100, R84, R8, R100 ;  /* 0x000000085464723c */ /* 0x004fe20000001864 */
[----:B------:R-:W-:Y:S02]  /*3930*/  FMUL.FTZ R79, R79, c[0x0][0x2ec] ;  /* 0x0000bb004f4f7a20 */ /* 0x000fe40000410000 */
[----:B------:R-:W-:Y:S01]  /*3940*/  FMUL.FTZ R70, R70, c[0x0][0x2ec] ;  /* 0x0000bb0046467a20 */ /* 0x000fe20000410000 */
[----:B------:R-:W2:Y:S01]  /*3950*/  MUFU.TANH R76, R76 ;  /* 0x0000004c004c7308 */ /* 0x000ea20000002400 */
[----:B------:R-:W-:-:S03]  /*3960*/  FMUL.FTZ R71, R71, c[0x0][0x2ec] ;  /* 0x0000bb0047477a20 */ /* 0x000fc60000410000 */
[----:B------:R-:W-:Y:S01]  /*3970*/  HMMA.16816.F32 R96, R84, R10, R96 ;  /* 0x0000000a5460723c */ /* 0x000fe20000001860 */
[----:B------:R-:W2:Y:S03]  /*3980*/  LDSM.16.M88.4 R8, [R219+0x7800] ;  /* 0x00780000db08783b */ /* 0x000ea60000000200 */
[----:B------:R-:W1:Y:S04]  /*3990*/  MUFU.TANH R77, R77 ;  /* 0x0000004d004d7308 */ /* 0x000e680000002400 */
[C---:B---3--:R-:W-:Y:S04]  /*39a0*/  HMMA.16816.F32 R56, R24.reuse, R20, R56 ;  /* 0x000000141838723c */ /* 0x048fe80000001838 */
[----:B------:R-:W3:Y:S04]  /*39b0*/  MUFU.TANH R78, R78 ;  /* 0x0000004e004e7308 */ /* 0x000ee80000002400 */
[----:B------:R-:W-:Y:S01]  /*39c0*/  HMMA.16816.F32 R52, R24, R22, R52 ;  /* 0x000000161834723c */ /* 0x000fe20000001834 */
[----:B------:R-:W-:Y:S03]  /*39d0*/  LDSM.16.M88.4 R20, [R204+0x6800] ;  /* 0x00680000cc14783b */ /* 0x000fe60000000200 */
[----:B------:R-:W2:Y:S04]  /*39e0*/  MUFU.TANH R79, R79 ;  /* 0x0000004f004f7308 */ /* 0x000ea80000002400 */
[----:B----4-:R-:W-:Y:S04]  /*39f0*/  HMMA.16816.F32 R116, R84, R16, R116 ;  /* 0x000000105474723c */ /* 0x010fe80000001874 */
[----:B------:R-:W4:Y:S04]  /*3a00*/  MUFU.TANH R74, R74 ;  /* 0x0000004a004a7308 */ /* 0x000f280000002400 */
[C---:B-1----:R-:W-:Y:S04]  /*3a10*/  HMMA.16816.F32 R64, R12.reuse, R28, R64 ;  /* 0x0000001c0c40723c */ /* 0x042fe80000001840 */
[----:B------:R-:W1:Y:S04]  /*3a20*/  MUFU.TANH R75, R75 ;  /* 0x0000004b004b7308 */ /* 0x000e680000002400 */
[----:B------:R-:W-:Y:S01]  /*3a30*/  HMMA.16816.F32 R60, R12, R30, R60 ;  /* 0x0000001e0c3c723c */ /* 0x000fe2000000183c */
[----:B------:R-:W1:Y:S03]  /*3a40*/  LDSM.16.M88.4 R28, [R215+0xa800] ;  /* 0x00a80000d71c783b */ /* 0x000e660000000200 */
[----:B------:R-:W1:Y:S04]  /*3a50*/  MUFU.TANH R68, R68 ;  /* 0x0000004400447308 */ /* 0x000e680000002400 */
[----:B------:R-:W-:Y:S01]  /*3a60*/  HMMA.16816.F32 R88, R84, R18, R88 ;  /* 0x000000125458723c */ /* 0x000fe20000001858 */
[----:B------:R-:W-:Y:S03]  /*3a70*/  LDSM.16.M88.4 R16, [R204+0x7800] ;  /* 0x00780000cc10783b */ /* 0x000fe60000000200 */
[----:B------:R-:W1:Y:S04]  /*3a80*/  MUFU.TANH R69, R69 ;  /* 0x0000004500457308 */ /* 0x000e680000002400 */
[----:B------:R-:W-:Y:S01]  /*3a90*/  HMMA.16816.F32 R100, R40, R4, R100 ;  /* 0x000000042864723c */ /* 0x000fe20000001864 */
[----:B------:R-:W-:-:S02]  /*3aa0*/  FMUL.FTZ R66, R66, c[0x0][0x2ec] ;  /* 0x0000bb0042427a20 */ /* 0x000fc40000410000 */
[----:B------:R-:W-:Y:S01]  /*3ab0*/  FMUL.FTZ R64, R64, c[0x0][0x2ec] ;  /* 0x0000bb0040407a20 */ /* 0x000fe20000410000 */
[----:B------:R-:W1:Y:S01]  /*3ac0*/  MUFU.TANH R70, R70 ;  /* 0x0000004600467308 */ /* 0x000e620000002400 */
[----:B------:R-:W-:Y:S02]  /*3ad0*/  FMUL.FTZ R65, R65, c[0x0][0x2ec] ;  /* 0x0000bb0041417a20 */ /* 0x000fe40000410000 */
[----:B------:R-:W-:Y:S01]  /*3ae0*/  FMUL.FTZ R67, R67, c[0x0][0x2ec] ;  /* 0x0000bb0043437a20 */ /* 0x000fe20000410000 */
[----:B------:R-:W-:Y:S01]  /*3af0*/  HMMA.16816.F32 R96, R40, R6, R96 ;  /* 0x000000062860723c */ /* 0x000fe20000001860 */
[----:B------:R-:W3:Y:S01]  /*3b00*/  LDSM.16.M88.4 R4, [R215+0xb800] ;  /* 0x00b80000d704783b */ /* 0x000ee20000000200 */
[----:B------:R-:W-:Y:S02]  /*3b10*/  FMUL.FTZ R63, R63, c[0x0][0x2ec] ;  /* 0x0000bb003f3f7a20 */ /* 0x000fe40000410000 */
[----:B------:R1:W1:Y:S01]  /*3b20*/  MUFU.TANH R144, R66 ;  /* 0x0000004200907308 */ /* 0x0002620000002400 */
[----:B------:R-:W-:-:S02]  /*3b30*/  FMUL.FTZ R60, R60, c[0x0][0x2ec] ;  /* 0x0000bb003c3c7a20 */ /* 0x000fc40000410000 */
[----:B------:R-:W-:Y:S01]  /*3b40*/  FMUL.FTZ R61, R61, c[0x0][0x2ec] ;  /* 0x0000bb003d3d7a20 */ /* 0x000fe20000410000 */
[----:B------:R-:W-:Y:S01]  /*3b50*/  HMMA.16816.F32 R56, R12, R32, R56 ;  /* 0x000000200c38723c */ /* 0x000fe20000001838 */
[----:B------:R-:W-:-:S03]  /*3b60*/  FMUL.FTZ R62, R62, c[0x0][0x2ec] ;  /* 0x0000bb003e3e7a20 */ /* 0x000fc60000410000 */
[----:B------:R1:W1:Y:S04]  /*3b70*/  MUFU.TANH R149, R63 ;  /* 0x0000003f00957308 */ /* 0x0002680000002400 */
[----:B------:R-:W-:Y:S01]  /*3b80*/  HMMA.16816.F32 R52, R12, R34, R52 ;  /* 0x000000220c34723c */ /* 0x000fe20000001834 */
[----:B------:R-:W4:Y:S03]  /*3b90*/  LDSM.16.M88.4 R32, [R215+0xb000] ;  /* 0x00b00000d720783b */ /* 0x000f260000000200 */
[----:B------:R-:W1:Y:S04]  /*3ba0*/  MUFU.TANH R71, R71 ;  /* 0x0000004700477308 */ /* 0x000e680000002400 */
[C---:B--2---:R-:W-:Y:S04]  /*3bb0*/  HMMA.16816.F32 R116, R40.reuse, R8, R116 ;  /* 0x000000082874723c */ /* 0x044fe80000001874 */
[----:B------:R-:W2:Y:S04]  /*3bc0*/  MUFU.TANH R64, R64 ;  /* 0x0000004000407308 */ /* 0x000ea80000002400 */
[----:B------:R-:W-:Y:S01]  /*3bd0*/  HMMA.16816.F32 R88, R40, R10, R88 ;  /* 0x0000000a2858723c */ /* 0x000fe20000001858 */
[----:B------:R-:W-:-:S02]  /*3be0*/  FMUL.FTZ R56, R56, c[0x0][0x2ec] ;  /* 0x0000bb0038387a20 */ /* 0x000fc40000410000 */
[----:B------:R-:W-:Y:S01]  /*3bf0*/  FMUL.FTZ R57, R57, c[0x0][0x2ec] ;  /* 0x0000bb0039397a20 */ /* 0x000fe20000410000 */
[----:B------:R-:W2:Y:S01]  /*3c00*/  MUFU.TANH R65, R65 ;  /* 0x0000004100417308 */ /* 0x000ea20000002400 */
[----:B------:R-:W-:Y:S02]  /*3c10*/  FMUL.FTZ R58, R58, c[0x0][0x2ec] ;  /* 0x0000bb003a3a7a20 */ /* 0x000fe40000410000 */
[----:B------:R-:W-:Y:S01]  /*3c20*/  FMUL.FTZ R59, R59, c[0x0][0x2ec] ;  /* 0x0000bb003b3b7a20 */ /* 0x000fe20000410000 */
[----:B-1----:R-:W-:Y:S01]  /*3c30*/  HMMA.16816.F32 R48, R24, R28, R48 ;  /* 0x0000001c1830723c */ /* 0x002fe20000001830 */
[----:B------:R-:W-:Y:S02]  /*3c40*/  FMUL.FTZ R52, R52, c[0x0][0x2ec] ;  /* 0x0000bb0034347a20 */ /* 0x000fe40000410000 */
[----:B------:R-:W-:Y:S01]  /*3c50*/  FMUL.FTZ R53, R53, c[0x0][0x2ec] ;  /* 0x0000bb0035357a20 */ /* 0x000fe20000410000 */
[----:B------:R1:W1:Y:S01]  /*3c60*/  MUFU.TANH R145, R67 ;  /* 0x0000004300917308 */ /* 0x0002620000002400 */
[----:B------:R-:W-:-:S02]  /*3c70*/  FMUL.FTZ R54, R54, c[0x0][0x2ec] ;  /* 0x0000bb0036367a20 */ /* 0x000fc40000410000 */
[----:B------:R-:W-:Y:S01]  /*3c80*/  FMUL.FTZ R55, R55, c[0x0][0x2ec] ;  /* 0x0000bb0037377a20 */ /* 0x000fe20000410000 */
[----:B------:R-:W-:Y:S01]  /*3c90*/  HMMA.16816.F32 R44, R24, R30, R44 ;  /* 0x0000001e182c723c */ /* 0x000fe2000000182c */
[----:B------:R-:W1:Y:S01]  /*3ca0*/  LDSM.16.M88.4 R28, [R204+0x7000] ;  /* 0x00700000cc1c783b */ /* 0x000e620000000200 */
[----:B------:R-:W-:-:S04]  /*3cb0*/  DEPBAR.LE SB0, 0x0 ;  /* 0x000080000000791a */ /* 0x000fc80000000000 */
[----:B------:R1:W1:Y:S02]  /*3cc0*/  MUFU.TANH R143, R60 ;  /* 0x0000003c008f7308 */ /* 0x0002640000002400 */
[C---:B---3--:R-:W-:Y:S06]  /*3cd0*/  HMMA.16816.F32 R116, R24.reuse, R4, R116 ;  /* 0x000000041874723c */ /* 0x048fec0000001874 */
[----:B------:R3:W1:Y:S01]  /*3ce0*/  MUFU.TANH R142, R61 ;  /* 0x0000003d008e7308 */ /* 0x0006620000002400 */
[----:B------:R-:W-:Y:S01]  /*3cf0*/  LOP3.LUT R4, R132, 0xffffffe0, RZ, 0xc0, !PT ;  /* 0xffffffe084047812 */ /* 0x000fe200078ec0ff */
[----:B------:R-:W-:Y:S04]  /*3d00*/  HMMA.16816.F32 R88, R24, R6, R88 ;  /* 0x000000061858723c */ /* 0x000fe80000001858 */
[----:B------:R-:W-:-:S02]  /*3d10*/  IMAD.IADD R4, R126, 0x1, -R4 ;  /* 0x000000017e047824 */ /* 0x000fc400078e0a04 */
[----:B------:R3:W1:Y:S02]  /*3d20*/  MUFU.TANH R148, R62 ;  /* 0x0000003e00947308 */ /* 0x0006640000002400 */
[----:B----4-:R-:W-:Y:S01]  /*3d30*/  HMMA.16816.F32 R100, R24, R32, R100 ;  /* 0x000000201864723c */ /* 0x010fe20000001864 */
[----:B------:R-:W-:-:S04]  /*3d40*/  SHF.R.S32.HI R5, RZ, 0x1f, R4 ;  /* 0x0000001fff057819 */ /* 0x000fc80000011404 */
[----:B------:R-:W-:Y:S01]  /*3d50*/  LEA.HI R5, R5, R4, RZ, 0x2 ;  /* 0x0000000405057211 */ /* 0x000fe200078f10ff */
[----:B------:R3:W4:Y:S02]  /*3d60*/  MUFU.TANH R156, R56 ;  /* 0x00000038009c7308 */ /* 0x0007240000002400 */
[----:B------:R-:W-:Y:S01]  /*3d70*/  HMMA.16816.F32 R96, R24, R34, R96 ;  /* 0x000000221860723c */ /* 0x000fe20000001860 */
[----:B------:R-:W-:-:S04]  /*3d80*/  SHF.R.S32.HI R238, RZ, 0x2, R5 ;  /* 0x00000002ffee7819 */ /* 0x000fc80000011405 */
[----:B------:R-:W-:Y:S01]  /*3d90*/  IADD3 R131, R131, 0x1, R238 ;  /* 0x0000000183837810 */ /* 0x000fe20007ffe0ee */
[----:B------:R3:W1:Y:S02]  /*3da0*/  MUFU.TANH R157, R57 ;  /* 0x00000039009d7308 */ /* 0x0006640000002400 */
[----:B------:R-:W-:Y:S01]  /*3db0*/  HMMA.16816.F32 R116, R12, R16, R116 ;  /* 0x000000100c74723c */ /* 0x000fe20000001874 */
[----:B------:R-:W-:-:S04]  /*3dc0*/  IADD3 R131, R129, R131, -R130 ;  /* 0x0000008381837210 */ /* 0x000fc80007ffe882 */
[----:B------:R-:W-:Y:S01]  /*3dd0*/  IADD3 R193, R131, c[0x0][0x2e8], RZ ;  /* 0x0000ba0083c17a10 */ /* 0x000fe20007ffe0ff */
[----:B------:R3:W1:Y:S02]  /*3de0*/  MUFU.TANH R161, R58 ;  /* 0x0000003a00a17308 */ /* 0x0006640000002400 */
[C---:B------:R-:W-:Y:S01]  /*3df0*/  HMMA.16816.F32 R88, R12.reuse, R18, R88 ;  /* 0x000000120c58723c */ /* 0x040fe20000001858 */
[C---:B------:R-:W-:Y:S02]  /*3e00*/  IADD3 R192, R193.reuse, 0x8, RZ ;  /* 0x00000008c1c07810 */ /* 0x040fe40007ffe0ff */
[-C--:B------:R-:W-:Y:S02]  /*3e10*/  IMNMX R193, R193, R129.reuse, PT ;  /* 0x00000081c1c17217 */ /* 0x080fe40003800200 */
[----:B------:R-:W-:Y:S01]  /*3e20*/  IMNMX R192, R192, R129, PT ;  /* 0x00000081c0c07217 */ /* 0x000fe20003800200 */
[----:B------:R3:W1:Y:S02]  /*3e30*/  MUFU.TANH R162, R59 ;  /* 0x0000003b00a27308 */ /* 0x0006640000002400 */
[C---:B------:R-:W-:Y:S06]  /*3e40*/  HMMA.16816.F32 R48, R12.reuse, R20, R48 ;  /* 0x000000140c30723c */ /* 0x040fec0000001830 */
[----:B------:R3:W2:Y:S02]  /*3e50*/  MUFU.TANH R159, R52 ;  /* 0x00000034009f7308 */ /* 0x0006a40000002400 */
[----:B------:R-:W-:Y:S01]  /*3e60*/  HMMA.16816.F32 R44, R12, R22, R44 ;  /* 0x000000160c2c723c */ /* 0x000fe2000000182c */
[----:B------:R-:W-:-:S02]  /*3e70*/  FMUL.FTZ R66, R118, c[0x0][0x2ec] ;  /* 0x0000bb0076427a20 */ /* 0x000fc40000410000 */
[----:B------:R-:W-:Y:S02]  /*3e80*/  FMUL.FTZ R6, R119, c[0x0][0x2ec] ;  /* 0x0000bb0077067a20 */ /* 0x000fe40000410000 */
[----:B------:R-:W-:Y:S01]  /*3e90*/  FMUL.FTZ R116, R116, c[0x0][0x2ec] ;  /* 0x0000bb0074747a20 */ /* 0x000fe20000410000 */
[----:B------:R3:W2:Y:S01]  /*3ea0*/  MUFU.TANH R158, R53 ;  /* 0x00000035009e7308 */ /* 0x0006a20000002400 */
[----:B------:R-:W-:Y:S01]  /*3eb0*/  FMUL.FTZ R117, R117, c[0x0][0x2ec] ;  /* 0x0000bb0075757a20 */ /* 0x000fe20000410000 */
[C---:B-1----:R-:W-:Y:S01]  /*3ec0*/  HMMA.16816.F32 R100, R12.reuse, R28, R100 ;  /* 0x0000001c0c64723c */ /* 0x042fe20000001864 */
[----:B------:R-:W-:Y:S02]  /*3ed0*/  FMUL.FTZ R7, R90, c[0x0][0x2ec] ;  /* 0x0000bb005a077a20 */ /* 0x000fe40000410000 */
[----:B------:R-:W-:Y:S02]  /*3ee0*/  FMUL.FTZ R63, R91, c[0x0][0x2ec] ;  /* 0x0000bb005b3f7a20 */ /* 0x000fe40000410000 */
[----:B------:R-:W-:Y:S01]  /*3ef0*/  FMUL.FTZ R88, R88, c[0x0][0x2ec] ;  /* 0x0000bb0058587a20 */ /* 0x000fe20000410000 */
[----:B------:R3:W1:Y:S01]  /*3f00*/  MUFU.TANH R164, R54 ;  /* 0x0000003600a47308 */ /* 0x0006620000002400 */
[----:B------:R-:W-:Y:S01]  /*3f10*/  FMUL.FTZ R89, R89, c[0x0][0x2ec] ;  /* 0x0000bb0059597a20 */ /* 0x000fe20000410000 */
[----:B------:R-:W-:Y:S01]  /*3f20*/  HMMA.16816.F32 R96, R12, R30, R96 ;  /* 0x0000001e0c60723c */ /* 0x000fe20000001860 */
[----:B------:R-:W-:-:S02]  /*3f30*/  FMUL.FTZ R48, R48, c[0x0][0x2ec] ;  /* 0x0000bb0030307a20 */ /* 0x000fc40000410000 */
[----:B------:R-:W-:Y:S02]  /*3f40*/  FMUL.FTZ R49, R49, c[0x0][0x2ec] ;  /* 0x0000bb0031317a20 */ /* 0x000fe40000410000 */
        /* <DEDUP_REMOVED lines=17> */
[----:B------:R-:W-:-:S07]  /*4060*/  FMUL.FTZ R99, R99, c[0x0][0x2ec] ;  /* 0x0000bb0063637a20 */ /* 0x000fce0000410000 */
        /* <DEDUP_REMOVED lines=16> */
[----:B------:R-:W1:Y:S08]  /*4170*/  MUFU.TANH R6, R6 ;  /* 0x0000000600067308 */ /* 0x000e700000002400 */
[----:B------:R3:W1:Y:S08]  /*4180*/  MUFU.TANH R138, R88 ;  /* 0x00000058008a7308 */ /* 0x0006700000002400 */
[----:B------:R3:W1:Y:S08]  /*4190*/  MUFU.TANH R137, R89 ;  /* 0x0000005900897308 */ /* 0x0006700000002400 */
[----:B------:R-:W1:Y:S08]  /*41a0*/  MUFU.TANH R7, R7 ;  /* 0x0000000700077308 */ /* 0x000e700000002400 */
[----:B------:R-:W1:Y:S01]  /*41b0*/  MUFU.TANH R63, R63 ;  /* 0x0000003f003f7308 */ /* 0x000e620000002400 */
[----:B------:R-:W-:Y:S06]  /*41c0*/  BAR.SYNC.DEFER_BLOCKING 0x0 ;  /* 0x0000000000007b1d */ /* 0x000fec0000010000 */
[----:B------:R-:W-:Y:S05]  /*41d0*/  @!P2 BRA `(.L_x_2371) ;  /* 0x000006800000a947 */ /* 0x000fea0003800000 */
[----:B--234-:R-:W-:Y:S05]  /*41e0*/  @!P0 BRA `(.L_x_2372) ;  /* 0x000003a000008947 */ /* 0x01cfea0003800000 */
[----:B------:R-:W2:Y:S01]  /*41f0*/  I2F.RP R12, R37 ;  /* 0x00000025000c7306 */ /* 0x000ea20000209400 */
[----:B------:R-:W-:-:S02]  /*4200*/  IADD3 R11, R124, -0x80, RZ ;  /* 0xffffff807c0b7810 */ /* 0x000fc40007ffe0ff */
[----:B------:R-:W-:Y:S02]  /*4210*/  IABS R9, R124 ;  /* 0x0000007c00097213 */ /* 0x000fe40000000000 */
[----:B------:R-:W-:Y:S02]  /*4220*/  IABS R5, R11 ;  /* 0x0000000b00057213 */ /* 0x000fe40000000000 */
[----:B------:R-:W-:-:S04]  /*4230*/  LOP3.LUT R11, R11, c[0x0][0x2d0], RZ, 0x3c, !PT ;  /* 0x0000b4000b0b7a12 */ /* 0x000fc800078e3cff */
[----:B------:R-:W-:Y:S01]  /*4240*/  ISETP.GE.AND P1, PT, R11, RZ, PT ;  /* 0x000000ff0b00720c */ /* 0x000fe20003f26270 */
        /* <DEDUP_REMOVED lines=21> */
[----:B------:R-:W-:Y:S02]  /*43a0*/  LOP3.LUT R4, R124, c[0x0][0x2d0], RZ, 0x3c, !PT ;  /* 0x0000b4007c047a12 */ /* 0x000fe400078e3cff */
[----:B------:R-:W-:-:S02]  /*43b0*/  ISETP.NE.AND P2, PT, RZ, c[0x0][0x2d0], PT ;  /* 0x0000b400ff007a0c */ /* 0x000fc40003f45270 */
[----:B------:R-:W-:Y:S02]  /*43c0*/  ISETP.GE.AND P3, PT, R4, RZ, PT ;  /* 0x000000ff0400720c */ /* 0x000fe40003f66270 */
[----:B------:R-:W-:-:S03]  /*43d0*/  LOP3.LUT R8, RZ, c[0x0][0x2d0], RZ, 0x33, !PT ;  /* 0x0000b400ff087a12 */ /* 0x000fc600078e33ff */
        /* <DEDUP_REMOVED lines=9> */
[----:B------:R-:W2:Y:S04]  /*4470*/  LDG.E R5, [R12.64] ;  /* 0x000000080c057981 */ /* 0x000ea8000c1e1900 */
[----:B------:R3:W2:Y:S01]  /*4480*/  LDG.E R9, [R10.64] ;  /* 0x000000080a097981 */ /* 0x0006a2000c1e1900 */
[----:B------:R-:W-:Y:S01]  /*4490*/  IADD3 R4, R4, -R8, RZ ;  /* 0x8000000804047210 */ /* 0x000fe20007ffe0ff */
[----:B------:R-:W-:-:S04]  /*44a0*/  IMAD.MOV.U32 R8, RZ, RZ, c[0x0][0x2d0] ;  /* 0x0000b400ff087624 */ /* 0x000fc800078e00ff */
[----:B------:R-:W-:-:S05]  /*44b0*/  IMAD R8, R4, R8, -0x80 ;  /* 0xffffff8004087424 */ /* 0x000fca00078e0208 */
[----:B------:R-:W-:-:S05]  /*44c0*/  SHF.R.S32.HI R4, RZ, 0x1f, R8 ;  /* 0x0000001fff047819 */ /* 0x000fca0000011408 */
[----:B------:R-:W-:-:S04]  /*44d0*/  IMAD R4, R4, c[0x0][0x198], RZ ;  /* 0x0000660004047a24 */ /* 0x000fc800078e02ff */
[C---:B------:R-:W-:Y:S02]  /*44e0*/  IMAD R4, R8.reuse, c[0x0][0x19c], R4 ;  /* 0x0000670008047a24 */ /* 0x040fe400078e0204 */
[----:B---3--:R-:W-:-:S05]  /*44f0*/  IMAD.WIDE.U32 R10, R8, c[0x0][0x198], RZ ;  /* 0x00006600080a7a25 */ /* 0x008fca00078e00ff */
        /* <DEDUP_REMOVED lines=9> */
.L_x_2372:
[----:B------:R-:W-:-:S04]  /*4590*/  LEA R4, -R125, RZ, 0x7 ;  /* 0x000000ff7d047211 */ /* 0x000fc800078e39ff */
[----:B------:R-:W-:Y:S02]  /*45a0*/  SHF.R.S32.HI R8, RZ, 0x1f, R4 ;  /* 0x0000001fff087819 */ /* 0x000fe40000011404 */
.L_x_2373:
[----:B------:R-:W-:Y:S01]  /*45b0*/  IADD3 R135, P1, R4, R135, RZ ;  /* 0x0000008704877210 */ /* 0x000fe20007f3e0ff */
[----:B------:R-:W-:Y:S02]  /*45c0*/  IMAD.MOV.U32 R5, RZ, RZ, 0x5 ;  /* 0x00000005ff057424 */ /* 0x000fe400078e00ff */
[----:B------:R-:W-:Y:S01]  /*45d0*/  IMAD.SHL.U32 R4, R125, 0x20, RZ ;  /* 0x000000207d047824 */ /* 0x000fe200078e00ff */
[----:B------:R-:W-:Y:S01]  /*45e0*/  LEA R236, P2, R135, c[0x0][0x168], 0x1 ;  /* 0x00005a0087ec7a11 */ /* 0x000fe200078408ff */
[----:B------:R-:W-:Y:S01]  /*45f0*/  IMAD.X R134, R8, 0x1, R134, P1 ;  /* 0x0000000108867824 */ /* 0x000fe200008e0686 */
[----:B------:R-:W-:Y:S02]  /*4600*/  SHF.L.U64.HI R125, R125, R5, c[0x0][0x19c] ;  /* 0x000067007d7d7619 */ /* 0x000fe40000010205 */
[----:B------:R-:W-:Y:S01]  /*4610*/  IADD3 R8, P1, R4, R236, RZ ;  /* 0x000000ec04087210 */ /* 0x000fe20007f3e0ff */
[----:B------:R-:W-:Y:S01]  /*4620*/  IMAD.MOV.U32 R10, RZ, RZ, R236 ;  /* 0x000000ffff0a7224 */ /* 0x000fe200078e00ec */
[----:B------:R-:W-:-:S02]  /*4630*/  LEA.HI.X R229, R135, c[0x0][0x16c], R134, 0x1, P2 ;  /* 0x00005b0087e57a11 */ /* 0x000fc400010f0c86 */
[-C--:B------:R-:W-:Y:S02]  /*4640*/  IADD3 R16, P2, R8, R4.reuse, RZ ;  /* 0x0000000408107210 */ /* 0x080fe40007f5e0ff */
[----:B------:R-:W-:Y:S01]  /*4650*/  MOV R11, R229 ;  /* 0x000000e5000b7202 */ /* 0x000fe20000000f00 */
[----:B------:R-:W-:Y:S01]  /*4660*/  IMAD.X R9, R125, 0x1, R229, P1 ;  /* 0x000000017d097824 */ /* 0x000fe200008e06e5 */
[----:B------:R-:W-:-:S03]  /*4670*/  IADD3 R14, P1, R16, R4, RZ ;  /* 0x00000004100e7210 */ /* 0x000fc60007f3e0ff */
[--C-:B------:R-:W-:Y:S01]  /*4680*/  IMAD.X R17, R9, 0x1, R125.reuse, P2 ;  /* 0x0000000109117824 */ /* 0x100fe200010e067d */
[-C--:B------:R-:W-:Y:S01]  /*4690*/  IADD3 R12, P2, R14, R4.reuse, RZ ;  /* 0x000000040e0c7210 */ /* 0x080fe20007f5e0ff */
[----:B------:R-:W-:Y:S01]  /*46a0*/  @!PT LDS RZ, [RZ] ;  /* 0x00000000fffff984 */ /* 0x000fe20000000800 */
[----:B------:R-:W-:Y:S01]  /*46b0*/  @!PT LDS RZ, [RZ] ;  /* 0x00000000fffff984 */ /* 0x000fe20000000800 */
[----:B------:R-:W-:Y:S01]  /*46c0*/  @!PT LDS RZ, [RZ] ;  /* 0x00000000fffff984 */ /* 0x000fe20000000800 */
[----:B------:R2:W-:Y:S02]  /*46d0*/  LDGSTS.E.BYPASS.LTC128B.128 [R228+0x4000], [R10.64] ;  /* 0x040000000ae47fae */ /* 0x0005e4000b901d48 */
[--C-:B------:R-:W-:Y:S02]  /*46e0*/  IMAD.X R15, R17, 0x1, R125.reuse, P1 ;  /* 0x00000001110f7824 */ /* 0x100fe400008e067d */
[----:B------:R2:W-:Y:S02]  /*46f0*/  LDGSTS.E.BYPASS.LTC128B.128 [R228+0x8000], [R10.64+0x80] ;  /* 0x080000800ae47fae */ /* 0x0005e4000b901d48 */
[----:B------:R-:W-:Y:S02]  /*4700*/  IMAD.X R13, R15, 0x1, R125, P2 ;  /* 0x000000010f0d7824 */ /* 0x000fe400010e067d */
[----:B------:R3:W-:Y:S04]  /*4710*/  LDGSTS.E.BYPASS.LTC128B.128 [R228+0x4800], [R8.64] ;  /* 0x0480000008e47fae */ /* 0x0007e8000b901d48 */
[----:B------:R3:W-:Y:S04]  /*4720*/  LDGSTS.E.BYPASS.LTC128B.128 [R228+0x8800], [R8.64+0x80] ;  /* 0x0880008008e47fae */ /* 0x0007e8000b901d48 */
[----:B------:R4:W-:Y:S04]  /*4730*/  LDGSTS.E.BYPASS.LTC128B.128 [R228+0x5000], [R16.64] ;  /* 0x0500000010e47fae */ /* 0x0009e8000b901d48 */
[----:B------:R4:W-:Y:S04]  /*4740*/  LDGSTS.E.BYPASS.LTC128B.128 [R228+0x9000], [R16.64+0x80] ;  /* 0x0900008010e47fae */ /* 0x0009e8000b901d48 */
[----:B------:R4:W-:Y:S04]  /*4750*/  LDGSTS.E.BYPASS.LTC128B.128 [R228+0x5800], [R14.64] ;  /* 0x058000000ee47fae */ /* 0x0009e8000b901d48 */
[----:B------:R4:W-:Y:S01]  /*4760*/  LDGSTS.E.BYPASS.LTC128B.128 [R228+0x9800], [R14.64+0x80] ;  /* 0x098000800ee47fae */ /* 0x0009e2000b901d48 */
[----:B--2---:R-:W-:-:S03]  /*4770*/  IADD3 R10, P1, R12, R4, RZ ;  /* 0x000000040c0a7210 */ /* 0x004fc60007f3e0ff */
[----:B------:R4:W-:Y:S02]  /*4780*/  LDGSTS.E.BYPASS.LTC128B.128 [R228+0x6000], [R12.64] ;  /* 0x060000000ce47fae */ /* 0x0009e4000b901d48 */
[----:B------:R-:W-:Y:S02]  /*4790*/  IMAD.X R11, R13, 0x1, R125, P1 ;  /* 0x000000010d0b7824 */ /* 0x000fe400008e067d */
[----:B------:R4:W-:Y:S01]  /*47a0*/  LDGSTS.E.BYPASS.LTC128B.128 [R228+0xa000], [R12.64+0x80] ;  /* 0x0a0000800ce47fae */ /* 0x0009e2000b901d48 */
[----:B---3--:R-:W-:-:S03]  /*47b0*/  IADD3 R8, P2, R10, R4, RZ ;  /* 0x000000040a087210 */ /* 0x008fc60007f5e0ff */
[----:B------:R4:W-:Y:S01]  /*47c0*/  LDGSTS.E.BYPASS.LTC128B.128 [R228+0x6800], [R10.64] ;  /* 0x068000000ae47fae */ /* 0x0009e2000b901d48 */
[----:B------:R-:W-:Y:S02]  /*47d0*/  IADD3 R4, P1, R8, R4, RZ ;  /* 0x0000000408047210 */ /* 0x000fe40007f3e0ff */
[----:B------:R-:W-:Y:S01]  /*47e0*/  IADD3.X R9, R11, R125, RZ, P2, !PT ;  /* 0x0000007d0b097210 */ /* 0x000fe200017fe4ff */
[----:B------:R4:W-:Y:S04]  /*47f0*/  LDGSTS.E.BYPASS.LTC128B.128 [R228+0xa800], [R10.64+0x80] ;  /* 0x0a8000800ae47fae */ /* 0x0009e8000b901d48 */
[----:B------:R-:W-:Y:S01]  /*4800*/  IMAD.X R5, R9, 0x1, R125, P1 ;  /* 0x0000000109057824 */ /* 0x000fe200008e067d */
[----:B------:R4:W-:Y:S04]  /*4810*/  LDGSTS.E.BYPASS.LTC128B.128 [R228+0x7000], [R8.64] ;  /* 0x0700000008e47fae */ /* 0x0009e8000b901d48 */
[----:B------:R4:W-:Y:S04]  /*4820*/  LDGSTS.E.BYPASS.LTC128B.128 [R228+0xb000], [R8.64+0x80] ;  /* 0x0b00008008e47fae */ /* 0x0009e8000b901d48 */
[----:B------:R4:W-:Y:S04]  /*4830*/  LDGSTS.E.BYPASS.LTC128B.128 [R228+0x7800], [R4.64] ;  /* 0x0780000004e47fae */ /* 0x0009e8000b901d48 */
[----:B------:R4:W-:Y:S04]  /*4840*/  LDGSTS.E.BYPASS.LTC128B.128 [R228+0xb800], [R4.64+0x80] ;  /* 0x0b80008004e47fae */ /* 0x0009e8000b901d48 */
[----:B------:R-:W0:Y:S02]  /*4850*/  LDGDEPBAR ;  /* 0x00000000000079af */ /* 0x000e240000000000 */
.L_x_2371:
[----:B--234-:R-:W-:Y:S02]  /*4860*/  IMAD.IADD R124, R124, 0x1, R194 ;  /* 0x000000017c7c7824 */ /* 0x01cfe400078e02c2 */
[----:B------:R-:W-:-:S03]  /*4870*/  IMAD.SHL.U32 R216, R216, 0x2, RZ ;  /* 0x00000002d8d87824 */ /* 0x000fc600078e00ff */
[----:B------:R-:W-:Y:S01]  /*4880*/  IADD3 R4, R124, 0x1, RZ ;  /* 0x000000017c047810 */ /* 0x000fe20007ffe0ff */
[--C-:B------:R-:W-:Y:S01]  /*4890*/  IMAD R214, R2, 0x2, R216.reuse ;  /* 0x0000000202d67824 */ /* 0x100fe200078e02d8 */
[----:B------:R-:W-:Y:S01]  /*48a0*/  IADD3 R5, R124, 0x8, RZ ;  /* 0x000000087c057810 */ /* 0x000fe20007ffe0ff */
[----:B------:R-:W-:Y:S01]  /*48b0*/  IMAD R213, R0, 0x2, R216 ;  /* 0x0000000200d57824 */ /* 0x000fe200078e02d8 */
[-C--:B------:R-:W-:Y:S01]  /*48c0*/  ISETP.GE.AND P5, PT, R4, R193.reuse, PT ;  /* 0x000000c10400720c */ /* 0x080fe20003fa6270 */
[----:B------:R-:W-:Y:S01]  /*48d0*/  IMAD R212, R0, 0x2, R214 ;  /* 0x0000000200d47824 */ /* 0x000fe200078e02d6 */
[-C--:B------:R-:W-:Y:S01]  /*48e0*/  ISETP.GE.AND P2, PT, R4, R192.reuse, PT ;  /* 0x000000c00400720c */ /* 0x080fe20003f46270 */
[----:B------:R-:W-:Y:S01]  /*48f0*/  LDSM.16.MT88.4 R116, [R214+0xc000] ;  /* 0x00c00000d674783b */ /* 0x000fe20000004200 */
[----:B------:R-:W-:Y:S02]  /*4900*/  IADD3 R4, R124, 0x9, RZ ;  /* 0x000000097c047810 */ /* 0x000fe40007ffe0ff */
[C---:B------:R-:W-:Y:S01]  /*4910*/  ISETP.GE.AND P4, PT, R5.reuse, R193, PT ;  /* 0x000000c10500720c */ /* 0x040fe20003f86270 */
[----:B------:R-:W-:Y:S01]  /*4920*/  LDSM.16.MT88.4 R100, [R212+0xc000] ;  /* 0x00c00000d464783b */ /* 0x000fe20000004200 */
[----:B------:R-:W-:-:S02]  /*4930*/  ISETP.GE.AND P6, PT, R5, R192, PT ;  /* 0x000000c00500720c */ /* 0x000fc40003fc6270 */
[----:B------:R-:W-:Y:S01]  /*4940*/  IADD3 R5, R124, 0x10, RZ ;  /* 0x000000107c057810 */ /* 0x000fe20007ffe0ff */
[----:B------:R-:W-:Y:S01]  /*4950*/  LDSM.16.MT88.4 R84, [R214+0x10000] ;  /* 0x01000000d654783b */ /* 0x000fe20000004200 */
[C---:B------:R-:W-:Y:S02]  /*4960*/  ISETP.GE.AND P1, PT, R4.reuse, R193, PT ;  /* 0x000000c10400720c */ /* 0x040fe40003f26270 */
[----:B------:R-:W-:Y:S01]  /*4970*/  ISETP.GE.AND P3, PT, R4, R192, PT ;  /* 0x000000c00400720c */ /* 0x000fe20003f66270 */
[----:B------:R-:W-:Y:S01]  /*4980*/  LDSM.16.MT88.4 R24, [R216+0xc800] ;  /* 0x00c80000d818783b */ /* 0x000fe20000004200 */
[----:B------:R-:W-:Y:S02]  /*4990*/  IADD3 R4, R124, 0x11, RZ ;  /* 0x000000117c047810 */ /* 0x000fe40007ffe0ff */
[----:B------:R-:W-:Y:S01]  /*49a0*/  FSEL R81, R81, -INF , !P5 ;  /* 0xff80000051517808 */ /* 0x000fe20006800000 */
[----:B------:R-:W-:Y:S01]  /*49b0*/  LDSM.16.MT88.4 R20, [R214+0xc800] ;  /* 0x00c80000d614783b */ /* 0x000fe20000004200 */
[----:B------:R-:W-:-:S02]  /*49c0*/  FSEL R82, R82, -INF , !P2 ;  /* 0xff80000052527808 */ /* 0x000fc40005000000 */
[CC--:B------:R-:W-:Y:S01]  /*49d0*/  ISETP.GE.AND P5, PT, R5.reuse, R193.reuse, PT ;  /* 0x000000c10500720c */ /* 0x0c0fe20003fa6270 */
[----:B------:R-:W-:Y:S01]  /*49e0*/  LDSM.16.MT88.4 R32, [R214+0x10800] ;  /* 0x01080000d620783b */ /* 0x000fe20000004200 */
        /* <DEDUP_REMOVED lines=18> */
[----:B------:R-:W-:Y:S02]  /*4b10*/  FSEL R10, R108, -INF , !P6 ;  /* 0xff8000006c0a7808 */ /* 0x000fe40007000000 */
[C---:B------:R-:W-:Y:S01]  /*4b20*/  ISETP.GE.AND P4, PT, R9.reuse, R193, PT ;  /* 0x000000c10900720c */ /* 0x040fe20003f86270 */
[----:B------:R-:W-:Y:S01]  /*4b30*/  LDSM.16.MT88.4 R108, [R213+0xc000] ;  /* 0x00c00000d56c783b */ /* 0x000fe20000004200 */
[----:B------:R-:W-:Y:S02]  /*4b40*/  ISETP.GE.AND P6, PT, R9, R192, PT ;  /* 0x000000c00900720c */ /* 0x000fe40003fc6270 */
[----:B------:R-:W-:Y:S02]  /*4b50*/  IADD3 R13, R124, 0x28, RZ ;  /* 0x000000287c0d7810 */ /* 0x000fe40007ffe0ff */
[----:B------:R-:W-:-:S02]  /*4b60*/  FSEL R76, R76, -INF , !P1 ;  /* 0xff8000004c4c7808 */ /* 0x000fc40004800000 */
[----:B------:R-:W-:Y:S02]  /*4b70*/  FSEL R9, R78, -INF , !P3 ;  /* 0xff8000004e097808 */ /* 0x000fe40005800000 */
[CC--:B------:R-:W-:Y:S02]  /*4b80*/  ISETP.GE.AND P1, PT, R8.reuse, R193.reuse, PT ;  /* 0x000000c10800720c */ /* 0x0c0fe40003f26270 */
[----:B------:R-:W-:Y:S02]  /*4b90*/  ISETP.GE.AND P3, PT, R8, R192, PT ;  /* 0x000000c00800720c */ /* 0x000fe40003f66270 */
[----:B------:R-:W-:Y:S02]  /*4ba0*/  FSEL R12, R77, -INF , !P5 ;  /* 0xff8000004d0c7808 */ /* 0x000fe40006800000 */
[----:B------:R-:W-:Y:S02]  /*4bb0*/  FSEL R8, R79, -INF , !P2 ;  /* 0xff8000004f087808 */ /* 0x000fe40005000000 */
        /* <DEDUP_REMOVED lines=9> */
[----:B------:R-:W-:Y:S02]  /*4c50*/  ISETP.GE.AND P3, PT, R13, R192, PT ;  /* 0x000000c00d00720c */ /* 0x000fe40003f66270 */
[----:B------:R-:W-:Y:S02]  /*4c60*/  IADD3 R13, R124, 0x38, RZ ;  /* 0x000000387c0d7810 */ /* 0x000fe40007ffe0ff */
[----:B------:R-:W-:Y:S02]  /*4c70*/  FSEL R44, R69, -INF , !P4 ;  /* 0xff800000452c7808 */ /* 0x000fe40006000000 */
[----:B------:R-:W-:-:S02]  /*4c80*/  FSEL R41, R74, -INF , !P6 ;  /* 0xff8000004a297808 */ /* 0x000fc40007000000 */
[----:B------:R-:W-:Y:S02]  /*4c90*/  ISETP.GE.AND P4, PT, R13, R193, PT ;  /* 0x000000c10d00720c */ /* 0x000fe40003f86270 */
        /* <DEDUP_REMOVED lines=40> */
[----:B------:R-:W-:-:S02]  /*4f20*/  FSEL R141, R65, -INF , !P5 ;  /* 0xff800000418d7808 */ /* 0x000fc40006800000 */
[----:B------:R-:W-:Y:S02]  /*4f30*/  FMNMX.FTZ R18, R67, R18, !PT ;  /* 0x0000001243127209 */ /* 0x000fe40007810000 */
[----:B------:R-:W-:Y:S02]  /*4f40*/  FMNMX.FTZ R17, R41, R17, !PT ;  /* 0x0000001129117209 */ /* 0x000fe40007810000 */
[----:B------:R-:W-:Y:S02]  /*4f50*/  IADD3 R13, R124, 0x40, RZ ;  /* 0x000000407c0d7810 */ /* 0x000fe40007ffe0ff */
[----:B------:R-:W-:Y:S02]  /*4f60*/  FMNMX.FTZ R18, R141, R18, !PT ;  /* 0x000000128d127209 */ /* 0x000fe40007810000 */
[----:B------:R-:W-:Y:S02]  /*4f70*/  FMNMX.FTZ R17, R173, R17, !PT ;  /* 0x00000011ad117209 */ /* 0x000fe40007810000 */
[----:B------:R-:W-:-:S02]  /*4f80*/  FSEL R145, R145, -INF , !P2 ;  /* 0xff80000091917808 */ /* 0x000fc40005000000 */
[C---:B------:R-:W-:Y:S02]  /*4f90*/  ISETP.GE.AND P5, PT, R13.reuse, R193, PT ;  /* 0x000000c10d00720c */ /* 0x040fe40003fa6270 */
[----:B------:R-:W-:Y:S02]  /*4fa0*/  ISETP.GE.AND P2, PT, R13, R192, PT ;  /* 0x000000c00d00720c */ /* 0x000fe40003f46270 */
[----:B------:R-:W-:Y:S02]  /*4fb0*/  FSEL R142, R142, -INF , !P1 ;  /* 0xff8000008e8e7808 */ /* 0x000fe40004800000 */
[----:B------:R-:W-:Y:S02]  /*4fc0*/  FMNMX.FTZ R18, R143, R18, !PT ;  /* 0x000000128f127209 */ /* 0x000fe40007810000 */
[----:B------:R-:W-:Y:S02]  /*4fd0*/  FMNMX.FTZ R17, R40, R17, !PT ;  /* 0x0000001128117209 */ /* 0x000fe40007810000 */
[----:B------:R-:W-:-:S02]  /*4fe0*/  IADD3 R13, R124, 0x48, RZ ;  /* 0x000000487c0d7810 */ /* 0x000fc40007ffe0ff */
[----:B------:R-:W-:Y:S02]  /*4ff0*/  FSEL R149, R149, -INF , !P3 ;  /* 0xff80000095957808 */ /* 0x000fe40005800000 */
[----:B------:R-:W-:Y:S02]  /*5000*/  FSEL R156, R156, -INF , !P5 ;  /* 0xff8000009c9c7808 */ /* 0x000fe40006800000 */
[----:B------:R-:W-:Y:S02]  /*5010*/  FMNMX.FTZ R18, R142, R18, !PT ;  /* 0x000000128e127209 */ /* 0x000fe40007810000 */
[----:B------:R-:W-:Y:S02]  /*5020*/  FMNMX.FTZ R17, R172, R17, !PT ;  /* 0x00000011ac117209 */ /* 0x000fe40007810000 */
[----:B------:R-:W-:Y:S02]  /*5030*/  ISETP.GE.AND P4, PT, R14, R192, PT ;  /* 0x000000c00e00720c */ /* 0x000fe40003f86270 */
[----:B------:R-:W-:-:S02]  /*5040*/  ISETP.GE.AND P1, PT, R13, R193, PT ;  /* 0x000000c10d00720c */ /* 0x000fc40003f26270 */
[----:B------:R-:W-:Y:S02]  /*5050*/  ISETP.GE.AND P3, PT, R13, R192, PT ;  /* 0x000000c00d00720c */ /* 0x000fe40003f66270 */
[C---:B------:R-:W-:Y:S02]  /*5060*/  IADD3 R13, R124.reuse, 0x50, RZ ;  /* 0x000000507c0d7810 */ /* 0x040fe40007ffe0ff */
[----:B------:R-:W-:Y:S02]  /*5070*/  IADD3 R14, R124, 0x49, RZ ;  /* 0x000000497c0e7810 */ /* 0x000fe40007ffe0ff */
[----:B------:R-:W-:Y:S02]  /*5080*/  FMNMX.FTZ R18, R156, R18, !PT ;  /* 0x000000129c127209 */ /* 0x000fe40007810000 */
[----:B------:R-:W-:Y:S02]  /*5090*/  FMNMX.FTZ R17, R144, R17, !PT ;  /* 0x0000001190117209 */ /* 0x000fe40007810000 */
[----:B------:R-:W-:-:S02]  /*50a0*/  FSEL R162, R162, -INF , !P4 ;  /* 0xff800000a2a27808 */ /* 0x000fc40006000000 */
[----:B------:R-:W-:Y:S02]  /*50b0*/  FSEL R159, R159, -INF , !P1 ;  /* 0xff8000009f9f7808 */ /* 0x000fe40004800000 */
[CC--:B------:R-:W-:Y:S02]  /*50c0*/  ISETP.GE.AND P4, PT, R13.reuse, R193.reuse, PT ;  /* 0x000000c10d00720c */ /* 0x0c0fe40003f86270 */
[----:B------:R-:W-:Y:S02]  /*50d0*/  ISETP.GE.AND P1, PT, R13, R192, PT ;  /* 0x000000c00d00720c */ /* 0x000fe40003f26270 */
[----:B------:R-:W-:Y:S02]  /*50e0*/  IADD3 R13, R124, 0x51, RZ ;  /* 0x000000517c0d7810 */ /* 0x000fe40007ffe0ff */
[----:B------:R-:W-:Y:S02]  /*50f0*/  ISETP.GE.AND P5, PT, R14, R193, PT ;  /* 0x000000c10e00720c */ /* 0x000fe40003fa6270 */
[----:B------:R-:W-:-:S02]  /*5100*/  FMNMX.FTZ R18, R157, R18, !PT ;  /* 0x000000129d127209 */ /* 0x000fc40007810000 */
[----:B------:R-:W-:Y:S02]  /*5110*/  FMNMX.FTZ R17, R145, R17, !PT ;  /* 0x0000001191117209 */ /* 0x000fe40007810000 */
[----:B------:R-:W-:Y:S02]  /*5120*/  FSEL R161, R161, -INF , !P2 ;  /* 0xff800000a1a17808 */ /* 0x000fe40005000000 */
[----:B-1----:R-:W-:Y:S02]  /*5130*/  FSEL R164, R164, -INF , !P3 ;  /* 0xff800000a4a47808 */ /* 0x002fe40005800000 */
[-C--:B------:R-:W-:Y:S02]  /*5140*/  ISETP.GE.AND P2, PT, R14, R192.reuse, PT ;  /* 0x000000c00e00720c */ /* 0x080fe40003f46270 */
        /* <DEDUP_REMOVED lines=9> */
[----:B------:R-:W-:Y:S02]  /*51e0*/  FSEL R171, R171, -INF , !P4 ;  /* 0xff800000abab7808 */ /* 0x000fe40006000000 */
        /* <DEDUP_REMOVED lines=27> */
[----:B------:R-:W-:-:S02]  /*53a0*/  ISETP.GE.AND P4, PT, R13, R193, PT ;  /* 0x000000c10d00720c */ /* 0x000fc40003f86270 */
[----:B------:R-:W-:Y:S02]  /*53b0*/  IADD3 R16, R124, 0x69, RZ ;  /* 0x000000697c107810 */ /* 0x000fe40007ffe0ff */
[----:B------:R-:W-:Y:S02]  /*53c0*/  FSEL R154, R154, -INF , !P5 ;  /* 0xff8000009a9a7808 */ /* 0x000fe40006800000 */
[----:B------:R-:W-:Y:S02]  /*53d0*/  FMNMX.FTZ R18, R155, R18, !PT ;  /* 0x000000129b127209 */ /* 0x000fe40007810000 */
[----:B------:R-:W-:Y:S02]  /*53e0*/  FMNMX.FTZ R17, R167, R17, !PT ;  /* 0x00000011a7117209 */ /* 0x000fe40007810000 */
[----:B------:R-:W-:Y:S02]  /*53f0*/  IADD3 R15, R124, 0x70, RZ ;  /* 0x000000707c0f7810 */ /* 0x000fe40007ffe0ff */
[----:B------:R-:W-:-:S02]  /*5400*/  ISETP.GE.AND P6, PT, R16, R193, PT ;  /* 0x000000c11000720c */ /* 0x000fc40003fc6270 */
[----:B------:R-:W-:Y:S02]  /*5410*/  FSEL R153, R153, -INF , !P4 ;  /* 0xff80000099997808 */ /* 0x000fe40006000000 */
[----:B------:R-:W-:Y:S02]  /*5420*/  FMNMX.FTZ R18, R154, R18, !PT ;  /* 0x000000129a127209 */ /* 0x000fe40007810000 */
[----:B------:R-:W-:Y:S02]  /*5430*/  FMNMX.FTZ R17, R166, R17, !PT ;  /* 0x00000011a6117209 */ /* 0x000fe40007810000 */
[----:B------:R-:W-:Y:S02]  /*5440*/  FSEL R160, R160, -INF , !P1 ;  /* 0xff800000a0a07808 */ /* 0x000fe40004800000 */
[----:B------:R-:W-:Y:S02]  /*5450*/  IADD3 R14, R124, 0x71, RZ ;  /* 0x000000717c0e7810 */ /* 0x000fe40007ffe0ff */
[----:B------:R-:W-:-:S02]  /*5460*/  ISETP.GE.AND P5, PT, R15, R193, PT ;  /* 0x000000c10f00720c */ /* 0x000fc40003fa6270 */
[----:B------:R-:W-:Y:S02]  /*5470*/  FSEL R152, R152, -INF , !P6 ;  /* 0xff80000098987808 */ /* 0x000fe40007000000 */
[----:B------:R-:W-:Y:S02]  /*5480*/  FMNMX.FTZ R18, R153, R18, !PT ;  /* 0x0000001299127209 */ /* 0x000fe40007810000 */
[----:B------:R-:W-:Y:S02]  /*5490*/  FMNMX.FTZ R17, R163, R17, !PT ;  /* 0x00000011a3117209 */ /* 0x000fe40007810000 */
[----:B------:R-:W-:Y:S02]  /*54a0*/  ISETP.GE.AND P1, PT, R13, R192, PT ;  /* 0x000000c00d00720c */ /* 0x000fe40003f26270 */
[----:B------:R-:W-:Y:S02]  /*54b0*/  IADD3 R13, R124, 0x78, RZ ;  /* 0x000000787c0d7810 */ /* 0x000fe40007ffe0ff */
[----:B------:R-:W-:-:S02]  /*54c0*/  ISETP.GE.AND P4, PT, R14, R193, PT ;  /* 0x000000c10e00720c */ /* 0x000fc40003f86270 */
[----:B------:R-:W-:Y:S02]  /*54d0*/  FSEL R140, R140, -INF , !P5 ;  /* 0xff8000008c8c7808 */ /* 0x000fe40006800000 */
[----:B------:R-:W-:Y:S02]  /*54e0*/  FMNMX.FTZ R18, R152, R18, !PT ;  /* 0x0000001298127209 */ /* 0x000fe40007810000 */
[----:B------:R-:W-:Y:S02]  /*54f0*/  FSEL R151, R151, -INF , !P3 ;  /* 0xff80000097977808 */ /* 0x000fe40005800000 */
        /* <DEDUP_REMOVED lines=23> */
[-C--:B------:R-:W-:Y:S02]  /*5670*/  ISETP.GE.AND P1, PT, R13, R192.reuse, PT ;  /* 0x000000c00d00720c */ /* 0x080fe40003f26270 */
[----:B------:R-:W-:Y:S02]  /*5680*/  FSEL R65, R6, -INF , !P2 ;  /* 0xff80000006417808 */ /* 0x000fe40005000000 */
[----:B------:R-:W-:Y:S02]  /*5690*/  FMNMX.FTZ R17, R66, R17, !PT ;  /* 0x0000001142117209 */ /* 0x000fe40007810000 */
[----:B------:R-:W-:Y:S02]  /*56a0*/  ISETP.GE.AND P2, PT, R124, R192, PT ;  /* 0x000000c07c00720c */ /* 0x000fe40003f46270 */
[----:B------:R-:W-:Y:S01]  /*56b0*/  FSEL R64, R7, -INF , !P1 ;  /* 0xff80000007407808 */ /* 0x000fe20004800000 */
[----:B------:R-:W-:Y:S01]  /*56c0*/  LDSM.16.MT88.4 R124, [R216+0xc000] ;  /* 0x00c00000d87c783b */ /* 0x000fe20000004200 */
[----:B------:R-:W-:-:S02]  /*56d0*/  FMNMX.FTZ R17, R65, R17, !PT ;  /* 0x0000001141117209 */ /* 0x000fc40007810000 */
[----:B------:R-:W-:Y:S02]  /*56e0*/  FSEL R63, R63, -INF , !P2 ;  /* 0xff8000003f3f7808 */ /* 0x000fe40005000000 */
[----:B------:R-:W-:-:S04]  /*56f0*/  FMNMX.FTZ R7, R64, R17, !PT ;  /* 0x0000001140077209 */ /* 0x000fc80007810000 */
[----:B------:R-:W-:Y:S02]  /*5700*/  FMNMX.FTZ R7, R63, R7, !PT ;  /* 0x000000073f077209 */ /* 0x000fe40007810000 */
[----:B-1----:R-:W-:-:S03]  /*5710*/  FMNMX.FTZ R15, R16, R15, !PT ;  /* 0x0000000f100f7209 */ /* 0x002fc60007810000 */
[----:B------:R-:W1:Y:S04]  /*5720*/  SHFL.BFLY PT, R6, R7, 0x2, 0x1f ;  /* 0x0c401f0007067f89 */ /* 0x000e6800000e0000 */
[----:B------:R-:W2:Y:S04]  /*5730*/  SHFL.BFLY PT, R132, R15, 0x1, 0x1f ;  /* 0x0c201f000f847f89 */ /* 0x000ea800000e0000 */
[----:B------:R-:W-:Y:S01]  /*5740*/  LDSM.16.MT88.4 R16, [R213+0xc800] ;  /* 0x00c80000d510783b */ /* 0x000fe20000004200 */
        /* <DEDUP_REMOVED lines=18> */
[----:B------:R-:W-:Y:S01]  /*5870*/  LDSM.16.MT88.4 R4, [R212+0x10000] ;  /* 0x01000000d404783b */ /* 0x000fe20000004200 */
[----:B------:R-:W1:Y:S01]  /*5880*/  MUFU.EX2 R57, R57 ;  /* 0x0000003900397308 */ /* 0x000e620000000800 */
[----:B------:R-:W-:-:S02]  /*5890*/  FFMA.FTZ R47, R12, c[0x0][0x23c], -R136 ;  /* 0x00008f000c2f7a23 */ /* 0x000fc40000010888 */
[----:B------:R-:W-:Y:S01]  /*58a0*/  FSEL R62, R62, RZ, P1 ;  /* 0x000000ff3e3e7208 */ /* 0x000fe20000800000 */
[----:B------:R-:W-:Y:S01]  /*58b0*/  LDSM.16.MT88.4 R12, [R212+0xc800] ;  /* 0x00c80000d40c783b */ /* 0x000fe20000004200 */
[--C-:B------:R-:W-:Y:S01]  /*58c0*/  FFMA.FTZ R46, R30, c[0x0][0x23c], -R136.reuse ;  /* 0x00008f001e2e7a23 */ /* 0x100fe20000010888 */
[----:B------:R-:W-:Y:S01]  /*58d0*/  ISETP.GE.AND P1, PT, R133, 0x2, PT ;  /* 0x000000028500780c */ /* 0x000fe20003f26270 */
[----:B------:R-:W-:Y:S01]  /*58e0*/  FFMA.FTZ R43, R28, c[0x0][0x23c], -R136 ;  /* 0x00008f001c2b7a23 */ /* 0x000fe20000010888 */
[----:B------:R-:W-:Y:S01]  /*58f0*/  MUFU.EX2 R56, R56 ;  /* 0x0000003800387308 */ /* 0x000fe20000000800 */
[--C-:B------:R-:W-:Y:S02]  /*5900*/  FFMA.FTZ R59, R93, c[0x0][0x23c], -R62.reuse ;  /* 0x00008f005d3b7a23 */ /* 0x100fe4000001083e */
[----:B------:R-:W2:Y:S01]  /*5910*/  LDSM.16.MT88.4 R92, [R216+0x10000] ;  /* 0x01000000d85c783b */ /* 0x000ea20000004200 */
[--C-:B------:R-:W-:Y:S02]  /*5920*/  FFMA.FTZ R61, R80, c[0x0][0x23c], -R62.reuse ;  /* 0x00008f00503d7a23 */ /* 0x100fe4000001083e */
[----:B------:R-:W-:-:S02]  /*5930*/  FFMA.FTZ R60, R82, c[0x0][0x23c], -R62 ;  /* 0x00008f00523c7a23 */ /* 0x000fc4000001083e */
[--C-:B------:R-:W-:Y:S01]  /*5940*/  FFMA.FTZ R53, R104, c[0x0][0x23c], -R62.reuse ;  /* 0x00008f0068357a23 */ /* 0x100fe2000001083e */
[----:B------:R-:W3:Y:S01]  /*5950*/  MUFU.EX2 R52, R52 ;  /* 0x0000003400347308 */ /* 0x000ee20000000800 */
[--C-:B------:R-:W-:Y:S01]  /*5960*/  FFMA.FTZ R54, R11, c[0x0][0x23c], -R62.reuse ;  /* 0x00008f000b367a23 */ /* 0x100fe2000001083e */
[----:B-1----:R-:W-:Y:S01]  /*5970*/  F2FP.PACK_AB R68, R57, R58 ;  /* 0x0000003a3944723e */ /* 0x002fe200000000ff */
[--C-:B------:R-:W-:Y:S02]  /*5980*/  FFMA.FTZ R49, R10, c[0x0][0x23c], -R62.reuse ;  /* 0x00008f000a317a23 */ /* 0x100fe4000001083e */
[--C-:B------:R-:W-:Y:S02]  /*5990*/  FFMA.FTZ R48, R9, c[0x0][0x23c], -R62.reuse ;  /* 0x00008f0009307a23 */ /* 0x100fe4000001083e */
[----:B------:R-:W-:Y:S01]  /*59a0*/  FFMA.FTZ R45, R8, c[0x0][0x23c], -R62 ;  /* 0x00008f00082d7a23 */ /* 0x000fe2000001083e */
[----:B------:R-:W-:Y:S01]  /*59b0*/  MUFU.EX2 R61, R61 ;  /* 0x0000003d003d7308 */ /* 0x000fe20000000800 */
[----:B------:R-:W1:Y:S01]  /*59c0*/  LDSM.16.MT88.4 R8, [R216+0x10800] ;  /* 0x01080000d808783b */ /* 0x000e620000004200 */
[----:B------:R-:W-:-:S02]  /*59d0*/  FFMA.FTZ R42, R29, c[0x0][0x23c], -R136 ;  /* 0x00008f001d2a7a23 */ /* 0x000fc40000010888 */
[----:B------:R-:W-:Y:S01]  /*59e0*/  FFMA.FTZ R2, R44, c[0x0][0x23c], -R136 ;  /* 0x00008f002c027a23 */ /* 0x000fe20000010888 */
[----:B------:R-:W4:Y:S01]  /*59f0*/  LDSM.16.MT88.4 R28, [R213+0x10800] ;  /* 0x01080000d51c783b */ /* 0x000f220000004200 */
[--C-:B------:R-:W-:Y:S02]  /*5a00*/  FFMA.FTZ R44, R41, c[0x0][0x23c], -R62.reuse ;  /* 0x00008f00292c7a23 */ /* 0x100fe4000001083e */
[----:B------:R-:W5:Y:S01]  /*5a10*/  MUFU.EX2 R60, R60 ;  /* 0x0000003c003c7308 */ /* 0x000f620000000800 */
        /* <DEDUP_REMOVED lines=36> */
[C---:B--2---:R-:W-:Y:S01]  /*5c60*/  HMMA.16816.F32 R96, R68.reuse, R92, RZ ;  /* 0x0000005c4460723c */ /* 0x044fe200000018ff */
[--C-:B------:R-:W-:Y:S01]  /*5c70*/  FFMA.FTZ R163, R163, c[0x0][0x23c], -R62.reuse ;  /* 0x00008f00a3a37a23 */ /* 0x100fe2000001083e */
[----:B------:R-:W-:Y:S01]  /*5c80*/  MUFU.EX2 R54, R54 ;  /* 0x0000003600367308 */ /* 0x000fe20000000800 */
[----:B------:R-:W-:Y:S02]  /*5c90*/  FFMA.FTZ R160, R160, c[0x0][0x23c], -R62 ;  /* 0x00008f00a0a07a23 */ /* 0x000fe4000001083e */
[--C-:B------:R-:W-:Y:S02]  /*5ca0*/  FFMA.FTZ R155, R155, c[0x0][0x23c], -R136.reuse ;  /* 0x00008f009b9b7a23 */ /* 0x100fe40000010888 */
[--C-:B------:R-:W-:Y:S01]  /*5cb0*/  FFMA.FTZ R154, R154, c[0x0][0x23c], -R136.reuse ;  /* 0x00008f009a9a7a23 */ /* 0x100fe20000010888 */
[----:B------:R-:W-:Y:S01]  /*5cc0*/  HMMA.16816.F32 R92, R68, R94, RZ ;  /* 0x0000005e445c723c */ /* 0x000fe200000018ff */
[--C-:B------:R-:W-:Y:S01]  /*5cd0*/  FFMA.FTZ R153, R153, c[0x0][0x23c], -R136.reuse ;  /* 0x00008f0099997a23 */ /* 0x100fe20000010888 */
        /* <DEDUP_REMOVED lines=12> */
[----:B------:R-:W5:Y:S01]  /*5da0*/  MUFU.EX2 R45, R45 ;  /* 0x0000002d002d7308 */ /* 0x000f620000000800 */
[----:B------:R-:W-:-:S02]  /*5db0*/  FADD.FTZ R59, R59, R60 ;  /* 0x0000003c3b3b7221 */ /* 0x000fc40000010000 */
[----:B------:R-:W-:Y:S02]  /*5dc0*/  FFMA.FTZ R242, R137, c[0x0][0x23c], -R136 ;  /* 0x00008f0089f27a23 */ /* 0x000fe40000010888 */
[----:B------:R-:W-:Y:S01]  /*5dd0*/  FFMA.FTZ R241, R63, c[0x0][0x23c], -R62 ;  /* 0x00008f003ff17a23 */ /* 0x000fe2000001083e */
[----:B------:R-:W-:Y:S01]  /*5de0*/  HMMA.16816.F32 R112, R68, R108, RZ ;  /* 0x0000006c4470723c */ /* 0x000fe200000018ff */
[----:B------:R-:W-:Y:S01]  /*5df0*/  FADD.FTZ R56, R52, R56 ;  /* 0x0000003834387221 */ /* 0x000fe20000010000 */
[----:B------:R-:W-:Y:S01]  /*5e00*/  MUFU.EX2 R46, R46 ;  /* 0x0000002e002e7308 */ /* 0x000fe20000000800 */
[----:B------:R-:W-:-:S05]  /*5e10*/  FADD.FTZ R59, R53, R59 ;  /* 0x0000003b353b7221 */ /* 0x000fca0000010000 */
        /* <DEDUP_REMOVED lines=18> */
[----:B--2---:R-:W-:Y:S01]  /*5f40*/  F2FP.PACK_AB R5, R49, R54 ;  /* 0x000000363105723e */ /* 0x004fe200000000ff */
[----:B------:R-:W2:Y:S01]  /*5f50*/  MUFU.EX2 R141, R141 ;  /* 0x0000008d008d7308 */ /* 0x000ea20000000800 */
[----:B------:R-:W-:-:S02]  /*5f60*/  FADD.FTZ R55, R55, R56 ;  /* 0x0000003837377221 */ /* 0x000fc40000010000 */
[----:B------:R-:W-:Y:S02]  /*5f70*/  FADD.FTZ R54, R54, R59 ;  /* 0x0000003b36367221 */ /* 0x000fe40000010000 */
[----:B------:R-:W-:Y:S01]  /*5f80*/  F2FP.PACK_AB R6, R47, R50 ;  /* 0x000000322f06723e */ /* 0x000fe200000000ff */
[----:B------:R-:W-:Y:S01]  /*5f90*/  FADD.FTZ R55, R51, R55 ;  /* 0x0000003733377221 */ /* 0x000fe20000010000 */
[----:B-----5:R-:W-:Y:S01]  /*5fa0*/  F2FP.PACK_AB R7, R45, R48 ;  /* 0x000000302d07723e */ /* 0x020fe200000000ff */
[----:B------:R-:W-:Y:S01]  /*5fb0*/  MUFU.EX2 R143, R143 ;  /* 0x0000008f008f7308 */ /* 0x000fe20000000800 */
[----:B------:R-:W-:Y:S02]  /*5fc0*/  FADD.FTZ R54, R49, R54 ;  /* 0x0000003631367221 */ /* 0x000fe40000010000 */
[----:B------:R-:W-:Y:S02]  /*5fd0*/  FADD.FTZ R50, R50, R55 ;  /* 0x0000003732327221 */ /* 0x000fe40000010000 */
[----:B------:R-:W-:Y:S01]  /*5fe0*/  FADD.FTZ R48, R48, R54 ;  /* 0x0000003630307221 */ /* 0x000fe20000010000 */
[----:B------:R-:W-:Y:S01]  /*5ff0*/  HMMA.16816.F32 R104, R4, R12, R104 ;  /* 0x0000000c0468723c */ /* 0x000fe20000001868 */
[----:B------:R-:W-:Y:S01]  /*6000*/  FADD.FTZ R50, R47, R50 ;  /* 0x000000322f327221 */ /* 0x000fe20000010000 */
[----:B------:R-:W3:Y:S01]  /*6010*/  MUFU.EX2 R142, R142 ;  /* 0x0000008e008e7308 */ /* 0x000ee20000000800 */
[----:B------:R-:W-:-:S05]  /*6020*/  FADD.FTZ R48, R45, R48 ;  /* 0x000000302d307221 */ /* 0x000fca0000010000 */
[C---:B------:R-:W-:Y:S01]  /*6030*/  HMMA.16816.F32 R100, R4.reuse, R14, R100 ;  /* 0x0000000e0464723c */ /* 0x040fe20000001864 */
[----:B------:R-:W5:Y:S01]  /*6040*/  LDSM.16.MT88.4 R12, [R212+0x10800] ;  /* 0x01080000d40c783b */ /* 0x000f620000004200 */
[----:B------:R-:W-:Y:S06]  /*6050*/  MUFU.EX2 R144, R144 ;  /* 0x0000009000907308 */ /* 0x000fec0000000800 */
[C---:B-1----:R-:W-:Y:S02]  /*6060*/  HMMA.16816.F32 R96, R4.reuse, R8, R96 ;  /* 0x000000080460723c */ /* 0x042fe40000001860 */
        /* <DEDUP_REMOVED lines=29> */
[C---:B-----5:R-:W-:Y:S02]  /*6240*/  HMMA.16816.F32 R72, R4.reuse, R12, R72 ;  /* 0x0000000c0448723c */ /* 0x060fe40000001848 */
[----:B------:R-:W5:Y:S06]  /*6250*/  MUFU.EX2 R170, R170 ;  /* 0x000000aa00aa7308 */ /* 0x000f6c0000000800 */
        /* <DEDUP_REMOVED lines=55> */
[----:B---3--:R-:W-:-:S02]  /*65d0*/  F2FP.PACK_AB R6, R142, R143 ;  /* 0x0000008f8e06723e */ /* 0x008fc400000000ff */
[----:B------:R-:W-:Y:S01]  /*65e0*/  F2FP.PACK_AB R5, R145, R144 ;  /* 0x000000909105723e */ /* 0x000fe200000000ff */
        /* <DEDUP_REMOVED lines=22> */
[----:B------:R-:W1:Y:S07]  /*6750*/  LDSM.16.MT88.4 R20, [R214+0xe000] ;  /* 0x00e00000d614783b */ /* 0x000e6e0000004200 */
        /* <DEDUP_REMOVED lines=12> */
[C---:B------:R-:W-:Y:S01]  /*6820*/  F2FP.PACK_AB R5, R162.reuse, R161 ;  /* 0x000000a1a205723e */ /* 0x040fe200000000ff */
[----:B------:R-:W-:Y:S01]  /*6830*/  FADD.FTZ R161, R161, R148 ;  /* 0x00000094a1a17221 */ /* 0x000fe20000010000 */
[----:B----4-:R-:W-:Y:S01]  /*6840*/  F2FP.PACK_AB R7, R165, R164 ;  /* 0x000000a4a507723e */ /* 0x010fe200000000ff */
        /* <DEDUP_REMOVED lines=9> */
[C---:B------:R-:W-:Y:S08]  /*68e0*/  HMMA.16816.F32 R120, R4.reuse, R20, R120 ;  /* 0x000000140478723c */ /* 0x040ff00000001878 */
        /* <DEDUP_REMOVED lines=20> */
[----:B-----5:R-:W-:Y:S01]  /*6a30*/  F2FP.PACK_AB R4, R170, R171 ;  /* 0x000000abaa04723e */ /* 0x020fe200000000ff */
        /* <DEDUP_REMOVED lines=85> */
[----:B------:R-:W-:Y:S01]  /*6f90*/  F2FP.PACK_AB R6, R242, R26 ;  /* 0x0000001af206723e */ /* 0x000fe200000000ff */
[C---:B------:R-:W-:Y:S01]  /*6fa0*/  FADD.FTZ R147, R28.reuse, R147 ;  /* 0x000000931c937221 */ /* 0x040fe20000010000 */
[----:B------:R-:W-:Y:S01]  /*6fb0*/  F2FP.PACK_AB R5, R28, R27 ;  /* 0x0000001b1c05723e */ /* 0x000fe200000000ff */
        /* <DEDUP_REMOVED lines=42> */
[----:B-1----:R-:W-:Y:S01]  /*7260*/  IMAD.MOV R7, RZ, RZ, -R11 ;  /* 0x000000ffff077224 */ /* 0x002fe200078e0a0b */
[----:B------:R-:W-:-:S03]  /*7270*/  MOV R10, RZ ;  /* 0x000000ff000a7202 */ /* 0x000fc60000000f00 */
[----:B------:R-:W-:-:S04]  /*7280*/  IMAD R7, R7, R37, RZ ;  /* 0x0000002507077224 */ /* 0x000fc800078e02ff */
[----:B------:R-:W-:-:S06]  /*7290*/  IMAD.HI.U32 R7, R11, R7, R10 ;  /* 0x000000070b077227 */ /* 0x000fcc00078e000a */
[----:B------:R-:W-:-:S04]  /*72a0*/  IMAD.HI.U32 R8, R7, R6, RZ ;  /* 0x0000000607087227 */ /* 0x000fc800078e00ff */
[----:B------:R-:W-:-:S04]  /*72b0*/  IMAD.HI.U32 R7, R7, R4, RZ ;  /* 0x0000000407077227 */ /* 0x000fc800078e00ff */
[----:B------:R-:W-:Y:S02]  /*72c0*/  IMAD.MOV R5, RZ, RZ, -R8 ;  /* 0x000000ffff057224 */ /* 0x000fe400078e0a08 */
[----:B------:R-:W-:Y:S02]  /*72d0*/  IMAD.MOV R2, RZ, RZ, -R7 ;  /* 0x000000ffff027224 */ /* 0x000fe400078e0a07 */
[C---:B------:R-:W-:Y:S02]  /*72e0*/  IMAD R5, R37.reuse, R5, R6 ;  /* 0x0000000525057224 */ /* 0x040fe400078e0206 */
[C---:B------:R-:W-:Y:S01]  /*72f0*/  IMAD R2, R37.reuse, R2, R4 ;  /* 0x0000000225027224 */ /* 0x040fe200078e0204 */
[----:B------:R-:W-:Y:S02]  /*7300*/  LOP3.LUT R4, RZ, c[0x0][0x2d0], RZ, 0x33, !PT ;  /* 0x0000b400ff047a12 */ /* 0x000fe400078e33ff */
        /* <DEDUP_REMOVED lines=8> */
[----:B------:R-:W-:-:S07]  /*7390*/  ISETP.NE.AND P2, PT, RZ, c[0x0][0x2d0], PT ;  /* 0x0000b400ff007a0c */ /* 0x000fce0003f45270 */
[----:B------:R-:W-:Y:S02]  /*73a0*/  @P6 IADD3 R8, R8, 0x1, RZ ;  /* 0x0000000108086810 */ /* 0x000fe40007ffe0ff */
[----:B------:R-:W-:-:S03]  /*73b0*/  @P5 IADD3 R7, R7, 0x1, RZ ;  /* 0x0000000107075810 */ /* 0x000fc60007ffe0ff */
[----:B------:R-:W-:Y:S02]  /*73c0*/  IMAD.MOV.U32 R0, RZ, RZ, R8 ;  /* 0x000000ffff007224 */ /* 0x000fe400078e0008 */
[----:B------:R-:W-:-:S03]  /*73d0*/  @!P1 IMAD.MOV R7, RZ, RZ, -R7 ;  /* 0x000000ffff079224 */ /* 0x000fc600078e0a07 */
[----:B------:R-:W-:-:S04]  /*73e0*/  @!P3 IADD3 R0, -R0, RZ, RZ ;  /* 0x000000ff0000b210 */ /* 0x000fc80007ffe1ff */
[C---:B------:R-:W-:Y:S02]  /*73f0*/  SEL R0, R4.reuse, R0, !P2 ;  /* 0x0000000004007207 */ /* 0x040fe40005000000 */
[----:B------:R-:W-:-:S03]  /*7400*/  SEL R4, R4, R7, !P2 ;  /* 0x0000000704047207 */ /* 0x000fc60005000000 */
[----:B------:R-:W-:-:S04]  /*7410*/  IMAD.WIDE R8, R0, 0x4, R234 ;  /* 0x0000000400087825 */ /* 0x000fc800078e02ea */
[----:B------:R-:W-:Y:S01]  /*7420*/  IMAD.WIDE R6, R4, 0x4, R234 ;  /* 0x0000000404067825 */ /* 0x000fe200078e02ea */
[----:B------:R-:W2:Y:S04]  /*7430*/  LDG.E R2, [R8.64] ;  /* 0x0000000808027981 */ /* 0x000ea8000c1e1900 */
[----:B------:R1:W2:Y:S01]  /*7440*/  LDG.E R5, [R6.64] ;  /* 0x0000000806057981 */ /* 0x0002a2000c1e1900 */
[----:B------:R-:W-:Y:S01]  /*7450*/  IMAD.IADD R0, R0, 0x1, -R4 ;  /* 0x0000000100007824 */ /* 0x000fe200078e0a04 */
[----:B------:R-:W-:-:S05]  /*7460*/  MOV R4, c[0x0][0x2d0] ;  /* 0x0000b40000047a02 */ /* 0x000fca0000000f00 */
[----:B------:R-:W-:-:S05]  /*7470*/  IMAD R4, R0, R4, -0x80 ;  /* 0xffffff8000047424 */ /* 0x000fca00078e0204 */
[----:B------:R-:W-:-:S05]  /*7480*/  SHF.R.S32.HI R0, RZ, 0x1f, R4 ;  /* 0x0000001fff007819 */ /* 0x000fca0000011404 */
[----:B------:R-:W-:-:S04]  /*7490*/  IMAD R0, R0, c[0x0][0x1a0], RZ ;  /* 0x0000680000007a24 */ /* 0x000fc800078e02ff */
[C---:B------:R-:W-:Y:S02]  /*74a0*/  IMAD R0, R4.reuse, c[0x0][0x1a4], R0 ;  /* 0x0000690004007a24 */ /* 0x040fe400078e0200 */
[----:B-1----:R-:W-:-:S05]  /*74b0*/  IMAD.WIDE.U32 R6, R4, c[0x0][0x1a0], RZ ;  /* 0x0000680004067a25 */ /* 0x002fca00078e00ff */
        /* <DEDUP_REMOVED lines=9> */
.L_x_2375:
[----:B------:R-:W-:-:S05]  /*7550*/  IMAD.MOV.U32 R0, RZ, RZ, c[0x0][0x1a0] ;  /* 0x00006800ff007624 */ /* 0x000fca00078e00ff */
[----:B------:R-:W-:-:S04]  /*7560*/  LEA R0, -R0, RZ, 0x7 ;  /* 0x000000ff00007211 */ /* 0x000fc800078e39ff */
[----:B------:R-:W-:Y:S02]  /*7570*/  SHF.R.S32.HI R2, RZ, 0x1f, R0 ;  /* 0x0000001fff027819 */ /* 0x000fe40000011400 */
.L_x_2376:
[----:B------:R-:W-:Y:S01]  /*7580*/  ULDC.64 UR4, c[0x0][0x1a0] ;  /* 0x0000680000047ab9 */ /* 0x000fe20000000a00 */
[C---:B------:R-:W-:Y:S01]  /*7590*/  LEA R225, P1, R0.reuse, R225, 0x1 ;  /* 0x000000e100e17211 */ /* 0x040fe200078208ff */
[----:B------:R-:W-:Y:S01]  /*75a0*/  USHF.L.U32 UR7, UR4, 0x5, URZ ;  /* 0x0000000504077899 */ /* 0x000fe2000800063f */
[----:B------:R-:W-:Y:S01]  /*75b0*/  IMAD R194, R227, 0x80, R194 ;  /* 0x00000080e3c27824 */ /* 0x000fe200078e02c2 */
[----:B------:R-:W-:Y:S01]  /*75c0*/  UMOV UR6, 0x5 ;  /* 0x0000000500067882 */ /* 0x000fe20000000000 */
[C---:B------:R-:W-:Y:S01]  /*75d0*/  LEA.HI.X R224, R0.reuse, R224, R2, 0x1, P1 ;  /* 0x000000e000e07211 */ /* 0x040fe200008f0c02 */
[----:B------:R-:W-:Y:S01]  /*75e0*/  USHF.L.U64.HI UR5, UR4, UR6, UR5 ;  /* 0x0000000604057299 */ /* 0x000fe20008010205 */
[----:B------:R-:W-:Y:S01]  /*75f0*/  IADD3 R0, P2, R0, R38, RZ ;  /* 0x0000002600007210 */ /* 0x000fe20007f5e0ff */
[----:B------:R-:W-:Y:S01]  /*7600*/  IMAD.MOV.U32 R14, RZ, RZ, R225 ;  /* 0x000000ffff0e7224 */ /* 0x000fe200078e00e1 */
[----:B------:R-:W-:Y:S01]  /*7610*/  IADD3 R4, P1, R225, UR7, RZ ;  /* 0x00000007e1047c10 */ /* 0x000fe2000ff3e0ff */
[----:B------:R-:W-:Y:S01]  /*7620*/  IMAD.MOV.U32 R15, RZ, RZ, R224 ;  /* 0x000000ffff0f7224 */ /* 0x000fe200078e00e0 */
[----:B------:R-:W-:Y:S01]  /*7630*/  ISETP.GE.AND P5, PT, R194, R193, PT ;  /* 0x000000c1c200720c */ /* 0x000fe20003fa6270 */
[----:B------:R-:W-:Y:S01]  /*7640*/  IMAD.X R2, R2, 0x1, R36, P2 ;  /* 0x0000000102027824 */ /* 0x000fe200010e0624 */
[----:B------:R-:W-:-:S02]  /*7650*/  IADD3.X R5, R224, UR5, RZ, P1, !PT ;  /* 0x00000005e0057c10 */ /* 0x000fc40008ffe4ff */
[----:B------:R-:W-:Y:S01]  /*7660*/  IADD3 R6, P1, R4, UR7, RZ ;  /* 0x0000000704067c10 */ /* 0x000fe2000ff3e0ff */
[----:B------:R-:W-:Y:S01]  /*7670*/  @!PT LDS RZ, [RZ] ;  /* 0x00000000fffff984 */ /* 0x000fe20000000800 */
[----:B------:R-:W-:Y:S01]  /*7680*/  @!PT LDS RZ, [RZ] ;  /* 0x00000000fffff984 */ /* 0x000fe20000000800 */
[----:B------:R-:W-:Y:S01]  /*7690*/  @!PT LDS RZ, [RZ] ;  /* 0x00000000fffff984 */ /* 0x000fe20000000800 */
[----:B------:R1:W-:Y:S01]  /*76a0*/  LDGSTS.E.BYPASS.LTC128B.128 [R228+0xc000], [R14.64] ;  /* 0x0c0000000ee47fae */ /* 0x0003e2000b901d48 */
        /* <DEDUP_REMOVED lines=18> */
[----:B---3--:R-:W-:-:S03]  /*77d0*/  IADD3 R4, P1, R10, UR7, RZ ;  /* 0x000000070a047c10 */ /* 0x008fc6000ff3e0ff */
[----:B------:R5:W-:Y:S01]  /*77e0*/  LDGSTS.E.BYPASS.LTC128B.128 [R228+0xe800], [R10.64] ;  /* 0x0e8000000ae47fae */ /* 0x000be2000b901d48 */
[----:B------:R-:W-:-:S03]  /*77f0*/  IADD3.X R5, R11, UR5, RZ, P1, !PT ;  /* 0x000000050b057c10 */ /* 0x000fc60008ffe4ff */
[----:B------:R5:W-:Y:S01]  /*7800*/  LDGSTS.E.BYPASS.LTC128B.128 [R228+0x12800], [R10.64+0x80] ;  /* 0x128000800ae47fae */ /* 0x000be2000b901d48 */
[----:B----4-:R-:W-:-:S03]  /*7810*/  IADD3 R6, P1, R4, UR7, RZ ;  /* 0x0000000704067c10 */ /* 0x010fc6000ff3e0ff */
[----:B------:R2:W-:Y:S01]  /*7820*/  LDGSTS.E.BYPASS.LTC128B.128 [R228+0xf000], [R4.64] ;  /* 0x0f00000004e47fae */ /* 0x0005e2000b901d48 */
[----:B------:R-:W-:-:S03]  /*7830*/  IADD3.X R7, R5, UR5, RZ, P1, !PT ;  /* 0x0000000505077c10 */ /* 0x000fc60008ffe4ff */
[----:B------:R2:W-:Y:S01]  /*7840*/  LDGSTS.E.BYPASS.LTC128B.128 [R228+0x13000], [R4.64+0x80] ;  /* 0x1300008004e47fae */ /* 0x0005e2000b901d48 */
[----:B------:R-:W-:-:S03]  /*7850*/  ISETP.GE.AND P1, PT, R133, 0x3, PT ;  /* 0x000000038500780c */ /* 0x000fc60003f26270 */
[----:B------:R2:W-:Y:S04]  /*7860*/  LDGSTS.E.BYPASS.LTC128B.128 [R228+0xf800], [R6.64] ;  /* 0x0f80000006e47fae */ /* 0x0005e8000b901d48 */
[----:B------:R2:W-:Y:S04]  /*7870*/  LDGSTS.E.BYPASS.LTC128B.128 [R228+0x13800], [R6.64+0x80] ;  /* 0x1380008006e47fae */ /* 0x0005e8000b901d48 */
[----:B------:R-:W-:Y:S04]  /*7880*/  LDSM.16.M88.4 R160, [R222] ;  /* 0x00000000dea0783b */ /* 0x000fe80000000200 */
[----:B------:R-:W3:Y:S04]  /*7890*/  LDSM.16.M88.4 R52, [R221+0x4000] ;  /* 0x00400000dd34783b */ /* 0x000ee80000000200 */
[----:B------:R-:W4:Y:S04]  /*78a0*/  LDSM.16.M88.4 R36, [R221+0x5000] ;  /* 0x00500000dd24783b */ /* 0x000f280000000200 */
[----:B------:R-:W2:Y:S04]  /*78b0*/  LDSM.16.M88.4 R44, [R221+0x4800] ;  /* 0x00480000dd2c783b */ /* 0x000ea80000000200 */
[----:B------:R-:W2:Y:S04]  /*78c0*/  LDSM.16.M88.4 R28, [R221+0x5800] ;  /* 0x00580000dd1c783b */ /* 0x000ea80000000200 */
[----:B------:R-:W2:Y:S04]  /*78d0*/  LDSM.16.M88.4 R20, [R221+0x6000] ;  /* 0x00600000dd14783b */ /* 0x000ea80000000200 */
[----:B-1----:R-:W1:Y:S04]  /*78e0*/  LDSM.16.M88.4 R12, [R221+0x6800] ;  /* 0x00680000dd0c783b */ /* 0x002e680000000200 */
[----:B------:R-:W1:Y:S04]  /*78f0*/  LDSM.16.M88.4 R168, [R221+0x7000] ;  /* 0x00700000dda8783b */ /* 0x000e680000000200 */
[----:B------:R-:W-:Y:S04]  /*7900*/  LDSM.16.M88.4 R140, [R220] ;  /* 0x00000000dc8c783b */ /* 0x000fe80000000200 */
[----:B------:R-:W1:Y:S04]  /*7910*/  LDSM.16.M88.4 R144, [R219] ;  /* 0x00000000db90783b */ /* 0x000e680000000200 */
[----:B------:R-:W1:Y:S04]  /*7920*/  LDSM.16.M88.4 R64, [R210] ;  /* 0x00000000d240783b */ /* 0x000e680000000200 */
[----:B------:R-:W1:Y:S01]  /*7930*/  LDSM.16.M88.4 R136, [R211] ;  /* 0x00000000d388783b */ /* 0x000e620000000200 */
[C---:B---3--:R-:W-:Y:S03]  /*7940*/  HMMA.16816.F32 R56, R160.reuse, R52, RZ ;  /* 0x00000034a038723c */ /* 0x048fe600000018ff */
[----:B------:R-:W3:Y:S04]  /*7950*/  LDSM.16.M88.4 R152, [R221+0x7800] ;  /* 0x00780000dd98783b */ /* 0x000ee80000000200 */
[----:B------:R-:W1:Y:S01]  /*7960*/  LDSM.16.M88.4 R60, [R209] ;  /* 0x00000000d13c783b */ /* 0x000e620000000200 */
[C---:B----4-:R-:W-:Y:S03]  /*7970*/  HMMA.16816.F32 R40, R160.reuse, R36, RZ ;  /* 0x00000024a028723c */ /* 0x050fe600000018ff */
[----:B-----5:R-:W4:Y:S04]  /*7980*/  LDSM.16.M88.4 R8, [R208] ;  /* 0x00000000d008783b */ /* 0x020f280000000200 */
[----:B--2---:R-:W2:Y:S01]  /*7990*/  LDSM.16.M88.4 R4, [R207] ;  /* 0x00000000cf04783b */ /* 0x004ea20000000200 */
[C---:B------:R-:W-:Y:S03]  /*79a0*/  HMMA.16816.F32 R52, R160.reuse, R54, RZ ;  /* 0x00000036a034723c */ /* 0x040fe600000018ff */
[----:B------:R-:W5:Y:S04]  /*79b0*/  LDSM.16.M88.4 R148, [R206] ;  /* 0x00000000ce94783b */ /* 0x000f680000000200 */
[----:B------:R-:W-:Y:S01]  /*79c0*/  LDSM.16.M88.4 R184, [R218] ;  /* 0x00000000dab8783b */ /* 0x000fe20000000200 */
[C---:B------:R-:W-:Y:S03]  /*79d0*/  HMMA.16816.F32 R36, R160.reuse, R38, RZ ;  /* 0x00000026a024723c */ /* 0x040fe600000018ff */
[----:B------:R-:W-:Y:S04]  /*79e0*/  LDSM.16.M88.4 R188, [R215+0x6800] ;  /* 0x00680000d7bc783b */ /* 0x000fe80000000200 */
[----:B------:R-:W-:Y:S01]  /*79f0*/  LDSM.16.M88.4 R156, [R217] ;  /* 0x00000000d99c783b */ /* 0x000fe20000000200 */
[C---:B------:R-:W-:Y:S03]  /*7a00*/  HMMA.16816.F32 R48, R160.reuse, R44, RZ ;  /* 0x0000002ca030723c */ /* 0x040fe600000018ff */
[----:B------:R-:W-:Y:S04]  /*7a10*/  LDSM.16.M88.4 R180, [R215+0x7000] ;  /* 0x00700000d7b4783b */ /* 0x000fe80000000200 */
[----:B------:R-:W-:Y:S01]  /*7a20*/  LDSM.16.M88.4 R176, [R215+0x7800] ;  /* 0x00780000d7b0783b */ /* 0x000fe20000000200 */
[C---:B------:R-:W-:Y:S03]  /*7a30*/  HMMA.16816.F32 R44, R160.reuse, R46, RZ ;  /* 0x0000002ea02c723c */ /* 0x040fe600000018ff */
[----:B------:R-:W0:Y:S05]  /*7a40*/  LDGDEPBAR ;  /* 0x00000000000079af */ /* 0x000e2a0000000000 */
[C---:B------:R-:W-:Y:S08]  /*7a50*/  HMMA.16816.F32 R32, R160.reuse, R28, RZ ;  /* 0x0000001ca020723c */ /* 0x040ff000000018ff */
[C---:B------:R-:W-:Y:S08]  /*7a60*/  HMMA.16816.F32 R24, R160.reuse, R20, RZ ;  /* 0x00000014a018723c */ /* 0x040ff000000018ff */
[C---:B-1----:R-:W-:Y:S08]  /*7a70*/  HMMA.16816.F32 R16, R160.reuse, R12, RZ ;  /* 0x0000000ca010723c */ /* 0x042ff000000018ff */
[C---:B------:R-:W-:Y:S08]  /*7a80*/  HMMA.16816.F32 R28, R160.reuse, R30, RZ ;  /* 0x0000001ea01c723c */ /* 0x040ff000000018ff */
[C---:B------:R-:W-:Y:S08]  /*7a90*/  HMMA.16816.F32 R20, R160.reuse, R22, RZ ;  /* 0x00000016a014723c */ /* 0x040ff000000018ff */
[C---:B------:R-:W-:Y:S08]  /*7aa0*/  HMMA.16816.F32 R12, R160.reuse, R14, RZ ;  /* 0x0000000ea00c723c */ /* 0x040ff000000018ff */
[----:B------:R-:W-:Y:S08]  /*7ab0*/  HMMA.16816.F32 R172, R160, R168, RZ ;  /* 0x000000a8a0ac723c */ /* 0x000ff000000018ff */
[C---:B------:R-:W-:Y:S08]  /*7ac0*/  HMMA.16816.F32 R56, R140.reuse, R144, R56 ;  /* 0x000000908c38723c */ /* 0x040ff00000001838 */
[C---:B------:R-:W-:Y:S01]  /*7ad0*/  HMMA.16816.F32 R52, R140.reuse, R146, R52 ;  /* 0x000000928c34723c */ /* 0x040fe20000001834 */
[----:B------:R-:W1:Y:S07]  /*7ae0*/  LDSM.16.M88.4 R144, [R205] ;  /* 0x00000000cd90783b */ /* 0x000e6e0000000200 */
[C---:B------:R-:W-:Y:S08]  /*7af0*/  HMMA.16816.F32 R40, R140.reuse, R64, R40 ;  /* 0x000000408c28723c */ /* 0x040ff00000001828 */
[----:B------:R-:W-:Y:S01]  /*7b00*/  HMMA.16816.F32 R36, R140, R66, R36 ;  /* 0x000000428c24723c */ /* 0x000fe20000001824 */
[----:B------:R-:W1:Y:S07]  /*7b10*/  LDSM.16.M88.4 R64, [R215+0x4800] ;  /* 0x00480000d740783b */ /* 0x000e6e0000000200 */
[----:B------:R-:W-:Y:S08]  /*7b20*/  HMMA.16816.F32 R168, R160, R170, RZ ;  /* 0x000000aaa0a8723c */ /* 0x000ff000000018ff */
[C---:B------:R-:W-:Y:S08]  /*7b30*/  HMMA.16816.F32 R48, R140.reuse, R136, R48 ;  /* 0x000000888c30723c */ /* 0x040ff00000001830 */
[----:B------:R-:W-:Y:S01]  /*7b40*/  HMMA.16816.F32 R44, R140, R138, R44 ;  /* 0x0000008a8c2c723c */ /* 0x000fe2000000182c */
[----:B------:R-:W1:Y:S07]  /*7b50*/  LDSM.16.M88.4 R136, [R215+0x4000] ;  /* 0x00400000d788783b */ /* 0x000e6e0000000200 */
[C---:B---3--:R-:W-:Y:S08]  /*7b60*/  HMMA.16816.F32 R164, R160.reuse, R152, RZ ;  /* 0x00000098a0a4723c */ /* 0x048ff000000018ff */
[----:B------:R-:W-:Y:S01]  /*7b70*/  HMMA.16816.F32 R160, R160, R154, RZ ;  /* 0x0000009aa0a0723c */ /* 0x000fe200000018ff */
[----:B------:R-:W-:Y:S07]  /*7b80*/  LDSM.16.M88.4 R152, [R204] ;  /* 0x00000000cc98783b */ /* 0x000fee0000000200 */
[C---:B------:R-:W-:Y:S08]  /*7b90*/  HMMA.16816.F32 R32, R140.reuse, R60, R32 ;  /* 0x0000003c8c20723c */ /* 0x040ff00000001820 */
[C---:B------:R-:W-:Y:S01]  /*7ba0*/  HMMA.16816.F32 R28, R140.reuse, R62, R28 ;  /* 0x0000003e8c1c723c */ /* 0x040fe2000000181c */
[----:B------:R-:W3:Y:S07]  /*7bb0*/  LDSM.16.M88.4 R60, [R215+0x5000] ;  /* 0x00500000d73c783b */ /* 0x000eee0000000200 */
        /* <DEDUP_REMOVED lines=9> */
[C---:B-1----:R-:W-:Y:S08]  /*7c50*/  HMMA.16816.F32 R164, R140.reuse, R144, R164 ;  /* 0x000000908ca4723c */ /* 0x042ff000000018a4 */
[----:B------:R-:W-:Y:S01]  /*7c60*/  HMMA.16816.F32 R160, R140, R146, R160 ;  /* 0x000000928ca0723c */ /* 0x000fe200000018a0 */
[----:B------:R-:W1:Y:S04]  /*7c70*/  LDSM.16.M88.4 R144, [R204+0x1000] ;  /* 0x00100000cc90783b */ /* 0x000e680000000200 */
[----:B------:R-:W-:Y:S03]  /*7c80*/  LDSM.16.M88.4 R140, [R204+0x1800] ;  /* 0x00180000cc8c783b */ /* 0x000fe60000000200 */
[C---:B------:R-:W-:Y:S08]  /*7c90*/  HMMA.16816.F32 R48, R184.reuse, R64, R48 ;  /* 0x00000040b830723c */ /* 0x040ff00000001830 */
[C---:B------:R-:W-:Y:S01]  /*7ca0*/  HMMA.16816.F32 R44, R184.reuse, R66, R44 ;  /* 0x00000042b82c723c */ /* 0x040fe2000000182c */
[----:B------:R-:W1:Y:S07]  /*7cb0*/  LDSM.16.M88.4 R64, [R204+0x2800] ;  /* 0x00280000cc40783b */ /* 0x000e6e0000000200 */
        /* <DEDUP_REMOVED lines=12> */
[C---:B------:R-:W-:Y:S08]  /*7d80*/  HMMA.16816.F32 R16, R184.reuse, R188, R16 ;  /* 0x000000bcb810723c */ /* 0x040ff00000001810 */
[----:B------:R-:W-:Y:S08]  /*7d90*/  HMMA.16816.F32 R12, R184, R190, R12 ;  /* 0x000000beb80c723c */ /* 0x000ff0000000180c */
[C---:B-----5:R-:W-:Y:S08]  /*7da0*/  HMMA.16816.F32 R48, R156.reuse, R148, R48 ;  /* 0x000000949c30723c */ /* 0x060ff00000001830 */
[C---:B------:R-:W-:Y:S01]  /*7db0*/  HMMA.16816.F32 R44, R156.reuse, R150, R44 ;  /* 0x000000969c2c723c */ /* 0x040fe2000000182c */
[----:B------:R-:W3:Y:S07]  /*7dc0*/  LDSM.16.M88.4 R148, [R204+0x3800] ;  /* 0x00380000cc94783b */ /* 0x000eee0000000200 */
[C---:B------:R-:W-:Y:S08]  /*7dd0*/  HMMA.16816.F32 R56, R156.reuse, R152, R56 ;  /* 0x000000989c38723c */ /* 0x040ff00000001838 */
[----:B------:R-:W-:Y:S08]  /*7de0*/  HMMA.16816.F32 R52, R156, R154, R52 ;  /* 0x0000009a9c34723c */ /* 0x000ff00000001834 */
[C---:B------:R-:W-:Y:S08]  /*7df0*/  HMMA.16816.F32 R172, R184.reuse, R180, R172 ;  /* 0x000000b4b8ac723c */ /* 0x040ff000000018ac */
[----:B------:R-:W-:Y:S01]  /*7e00*/  HMMA.16816.F32 R168, R184, R182, R168 ;  /* 0x000000b6b8a8723c */ /* 0x000fe200000018a8 */
[----:B------:R-:W4:Y:S07]  /*7e10*/  LDSM.16.M88.4 R180, [R221+0x8800] ;  /* 0x00880000ddb4783b */ /* 0x000f2e0000000200 */
[C---:B-1----:R-:W-:Y:S08]  /*7e20*/  HMMA.16816.F32 R40, R156.reuse, R144, R40 ;  /* 0x000000909c28723c */ /* 0x042ff00000001828 */
[C---:B------:R-:W-:Y:S01]  /*7e30*/  HMMA.16816.F32 R152, R156.reuse, R146, R36 ;  /* 0x000000929c98723c */ /* 0x040fe20000001824 */
[----:B------:R-:W-:Y:S04]  /*7e40*/  LDSM.16.M88.4 R144, [R220+0x2000] ;  /* 0x00200000dc90783b */ /* 0x000fe80000000200 */
[----:B------:R-:W1:Y:S03]  /*7e50*/  LDSM.16.M88.4 R36, [R203] ;  /* 0x00000000cb24783b */ /* 0x000e660000000200 */
[C---:B------:R-:W-:Y:S08]  /*7e60*/  HMMA.16816.F32 R16, R156.reuse, R64, R16 ;  /* 0x000000409c10723c */ /* 0x040ff00000001810 */
[----:B------:R-:W-:Y:S01]  /*7e70*/  HMMA.16816.F32 R12, R156, R66, R12 ;  /* 0x000000429c0c723c */ /* 0x000fe2000000180c */
[----:B------:R-:W5:Y:S07]  /*7e80*/  LDSM.16.M88.4 R64, [R221+0x9800] ;  /* 0x00980000dd40783b */ /* 0x000f6e0000000200 */
[C---:B------:R-:W-:Y:S08]  /*7e90*/  HMMA.16816.F32 R164, R184.reuse, R176, R164 ;  /* 0x000000b0b8a4723c */ /* 0x040ff000000018a4 */
[----:B------:R-:W-:Y:S01]  /*7ea0*/  HMMA.16816.F32 R160, R184, R178, R160 ;  /* 0x000000b2b8a0723c */ /* 0x000fe200000018a0 */
[----:B------:R-:W-:Y:S07]  /*7eb0*/  LDSM.16.M88.4 R176, [R221+0x9000] ;  /* 0x00900000ddb0783b */ /* 0x000fee0000000200 */
[----:B------:R-:W-:Y:S08]  /*7ec0*/  HMMA.16816.F32 R32, R156, R140, R32 ;  /* 0x0000008c9c20723c */ /* 0x000ff00000001820 */
[C---:B--2---:R-:W-:Y:S08]  /*7ed0*/  HMMA.16816.F32 R56, R8.reuse, R4, R56 ;  /* 0x000000040838723c */ /* 0x044ff00000001838 */
[----:B------:R-:W-:Y:S01]  /*7ee0*/  HMMA.16816.F32 R52, R8, R6, R52 ;  /* 0x000000060834723c */ /* 0x000fe20000001834 */
[----:B------:R-:W2:Y:S07]  /*7ef0*/  LDSM.16.M88.4 R4, [R202] ;  /* 0x00000000ca04783b */ /* 0x000eae0000000200 */
[C---:B------:R-:W-:Y:S01]  /*7f00*/  HMMA.16816.F32 R28, R156.reuse, R142, R28 ;  /* 0x0000008e9c1c723c */ /* 0x040fe2000000181c */
[----:B------:R-:W-:Y:S07]  /*7f10*/  LDSM.16.M88.4 R140, [R221+0xa000] ;  /* 0x00a00000dd8c783b */ /* 0x000fee0000000200 */
        /* <DEDUP_REMOVED lines=10> */
[C---:B----4-:R-:W-:Y:S08]  /*7fc0*/  HMMA.16816.F32 R48, R8.reuse, R180, R48 ;  /* 0x000000b40830723c */ /* 0x050ff00000001830 */
[----:B------:R-:W-:Y:S08]  /*7fd0*/  HMMA.16816.F32 R44, R8, R182, R44 ;  /* 0x000000b6082c723c */ /* 0x000ff0000000182c */
[----:B-1----:R-:W-:Y:S08]  /*7fe0*/  HMMA.16816.F32 R56, R144, R36, R56 ;  /* 0x000000249038723c */ /* 0x002ff00000001838 */
[----:B-----5:R-:W-:Y:S08]  /*7ff0*/  HMMA.16816.F32 R32, R8, R64, R32 ;  /* 0x000000400820723c */ /* 0x020ff00000001820 */
[----:B------:R-:W-:Y:S01]  /*8000*/  HMMA.16816.F32 R52, R144, R38, R52 ;  /* 0x000000269034723c */ /* 0x000fe20000001834 */
[----:B------:R-:W-:Y:S07]  /*8010*/  LDSM.16.M88.4 R36, [R201] ;  /* 0x00000000c924783b */ /* 0x000fee0000000200 */
        /* <DEDUP_REMOVED lines=8> */
[C---:B------:R-:W-:Y:S01]  /*80a0*/  HMMA.16816.F32 R176, R8.reuse, R178, R152 ;  /* 0x000000b208b0723c */ /* 0x040fe20000001898 */
[----:B------:R-:W-:Y:S07]  /*80b0*/  LDSM.16.M88.4 R152, [R217+0x2000] ;  /* 0x00200000d998783b */ /* 0x000fee0000000200 */
[----:B---3--:R-:W-:Y:S01]  /*80c0*/  HMMA.16816.F32 R60, R8, R156, R16 ;  /* 0x0000009c083c723c */ /* 0x008fe20000001810 */
[----:B------:R-:W3:Y:S07]  /*80d0*/  LDSM.16.M88.4 R16, [R204+0x4800] ;  /* 0x00480000cc10783b */ /* 0x000eee0000000200 */
[C---:B-1----:R-:W-:Y:S08]  /*80e0*/  HMMA.16816.F32 R48, R136.reuse, R28, R48 ;  /* 0x0000001c8830723c */ /* 0x042ff00000001830 */
[----:B------:R-:W-:Y:S01]  /*80f0*/  HMMA.16816.F32 R44, R136, R30, R44 ;  /* 0x0000001e882c723c */ /* 0x000fe2000000182c */
[----:B------:R-:W1:Y:S07]  /*8100*/  LDSM.16.M88.4 R28, [R200] ;  /* 0x00000000c81c783b */ /* 0x000e6e0000000200 */
[C---:B------:R-:W-:Y:S08]  /*8110*/  HMMA.16816.F32 R24, R8.reuse, R140, R24 ;  /* 0x0000008c0818723c */ /* 0x040ff00000001818 */
[C---:B------:R-:W-:Y:S01]  /*8120*/  HMMA.16816.F32 R20, R8.reuse, R142, R20 ;  /* 0x0000008e0814723c */ /* 0x040fe20000001814 */
[----:B------:R-:W4:Y:S07]  /*8130*/  LDSM.16.M88.4 R140, [R215+0x9000] ;  /* 0x00900000d78c783b */ /* 0x000f2e0000000200 */
[----:B--2---:R-:W-:Y:S08]  /*8140*/  HMMA.16816.F32 R172, R8, R4, R172 ;  /* 0x0000000408ac723c */ /* 0x004ff000000018ac */
[----:B---3--:R-:W-:Y:S08]  /*8150*/  HMMA.16816.F32 R48, R152, R16, R48 ;  /* 0x000000109830723c */ /* 0x008ff00000001830 */
[----:B------:R-:W-:Y:S01]  /*8160*/  HMMA.16816.F32 R168, R8, R6, R168 ;  /* 0x0000000608a8723c */ /* 0x000fe200000018a8 */
[----:B------:R-:W2:Y:S07]  /*8170*/  LDSM.16.M88.4 R4, [R215+0x9800] ;  /* 0x00980000d704783b */ /* 0x000eae0000000200 */
[----:B------:R-:W-:Y:S07]  /*8180*/  HMMA.16816.F32 R52, R152, R150, R52 ;  /* 0x000000969834723c */ /* 0x000fee0000001834 */
[----:B------:R-:W-:Y:S01]  /*8190*/  IADD3 R150, R194, 0x40, RZ ;  /* 0x00000040c2967810 */ /* 0x000fe20007ffe0ff */
[----:B------:R-:W-:Y:S01]  /*81a0*/  HMMA.16816.F32 R40, R144, R36, R40 ;  /* 0x000000249028723c */ /* 0x000fe20000001828 */
[----:B------:R-:W-:-:S02]  /*81b0*/  FMUL.FTZ R48, R48, c[0x0][0x2ec] ;  /* 0x0000bb0030307a20 */ /* 0x000fc40000410000 */
[----:B------:R-:W-:Y:S02]  /*81c0*/  FMUL.FTZ R49, R49, c[0x0][0x2ec] ;  /* 0x0000bb0031317a20 */ /* 0x000fe40000410000 */
[----:B------:R-:W-:-:S03]  /*81d0*/  FMUL.FTZ R50, R50, c[0x0][0x2ec] ;  /* 0x0000bb0032327a20 */ /* 0x000fc60000410000 */
[----:B------:R-:W-:Y:S01]  /*81e0*/  HMMA.16816.F32 R176, R144, R38, R176 ;  /* 0x0000002690b0723c */ /* 0x000fe200000018b0 */
[----:B------:R-:W3:Y:S07]  /*81f0*/  LDSM.16.M88.4 R36, [R204+0x5000] ;  /* 0x00500000cc24783b */ /* 0x000eee0000000200 */
[----:B------:R-:W-:Y:S01]  /*8200*/  HMMA.16816.F32 R56, R152, R148, R56 ;  /* 0x000000949838723c */ /* 0x000fe20000001838 */
[----:B------:R-:W-:Y:S02]  /*8210*/  FMUL.FTZ R52, R52, c[0x0][0x2ec] ;  /* 0x0000bb0034347a20 */ /* 0x000fe40000410000 */
[----:B------:R-:W-:-:S02]  /*8220*/  FMUL.FTZ R53, R53, c[0x0][0x2ec] ;  /* 0x0000bb0035357a20 */ /* 0x000fc40000410000 */
[----:B------:R-:W-:Y:S02]  /*8230*/  FMUL.FTZ R54, R54, c[0x0][0x2ec] ;  /* 0x0000bb0036367a20 */ /* 0x000fe40000410000 */
[----:B------:R-:W-:Y:S01]  /*8240*/  FMUL.FTZ R55, R55, c[0x0][0x2ec] ;  /* 0x0000bb0037377a20 */ /* 0x000fe20000410000 */
[C---:B-1----:R-:W-:Y:S01]  /*8250*/  HMMA.16816.F32 R32, R144.reuse, R28, R32 ;  /* 0x0000001c9020723c */ /* 0x042fe20000001820 */
[----:B------:R-:W-:Y:S07]  /*8260*/  MUFU.TANH R148, R54 ;  /* 0x0000003600947308 */ /* 0x000fee0000002400 */
[----:B------:R-:W-:Y:S01]  /*8270*/  HMMA.16816.F32 R64, R144, R30, R64 ;  /* 0x0000001e9040723c */ /* 0x000fe20000001840 */
[----:B------:R-:W1:Y:S01]  /*8280*/  LDSM.16.M88.4 R28, [R198] ;  /* 0x00000000c61c783b */ /* 0x000e620000000200 */
[----:B------:R-:W-:Y:S06]  /*8290*/  MUFU.TANH R149, R55 ;  /* 0x0000003700957308 */ /* 0x000fec0000002400 */
[----:B------:R-:W-:Y:S01]  /*82a0*/  HMMA.16816.F32 R44, R152, R18, R44 ;  /* 0x00000012982c723c */ /* 0x000fe2000000182c */
[----:B------:R-:W5:Y:S01]  /*82b0*/  LDSM.16.M88.4 R16, [R221+0xb800] ;  /* 0x00b80000dd10783b */ /* 0x000f620000000200 */
[----:B------:R-:W-:-:S02]  /*82c0*/  FMUL.FTZ R0, R56, c[0x0][0x2ec] ;  /* 0x0000bb0038007a20 */ /* 0x000fc40000410000 */
[----:B------:R-:W-:Y:S02]  /*82d0*/  FMUL.FTZ R56, R57, c[0x0][0x2ec] ;  /* 0x0000bb0039387a20 */ /* 0x000fe40000410000 */
[----:B------:R-:W-:Y:S01]  /*82e0*/  FMUL.FTZ R2, R58, c[0x0][0x2ec] ;  /* 0x0000bb003a027a20 */ /* 0x000fe20000410000 */
[----:B------:R-:W-:Y:S01]  /*82f0*/  MUFU.TANH R57, R52 ;  /* 0x0000003400397308 */ /* 0x000fe20000002400 */
[----:B----4-:R-:W-:Y:S01]  /*8300*/  HMMA.16816.F32 R40, R136, R140, R40 ;  /* 0x0000008c8828723c */ /* 0x010fe20000001828 */
[----:B------:R-:W-:-:S06]  /*8310*/  FMUL.FTZ R59, R59, c[0x0][0x2ec] ;  /* 0x0000bb003b3b7a20 */ /* 0x000fcc0000410000 */
[----:B------:R-:W-:Y:S01]  /*8320*/  MUFU.TANH R140, R48 ;  /* 0x00000030008c7308 */ /* 0x000fe20000002400 */
[----:B------:R-:W-:Y:S07]  /*8330*/  HMMA.16816.F32 R176, R136, R142, R176 ;  /* 0x0000008e88b0723c */ /* 0x000fee00000018b0 */
[----:B------:R-:W-:Y:S01]  /*8340*/  MUFU.TANH R141, R49 ;  /* 0x00000031008d7308 */ /* 0x000fe20000002400 */
[----:B------:R-:W-:Y:S01]  /*8350*/  FMUL.FTZ R143, R51, c[0x0][0x2ec] ;  /* 0x0000bb00338f7a20 */ /* 0x000fe20000410000 */
[----:B------:R-:W-:Y:S01]  /*8360*/  HMMA.16816.F32 R12, R8, R158, R12 ;  /* 0x0000009e080c723c */ /* 0x000fe2000000180c */
[----:B------:R-:W-:-:S02]  /*8370*/  FMUL.FTZ R45, R45, c[0x0][0x2ec] ;  /* 0x0000bb002d2d7a20 */ /* 0x000fc40000410000 */
[----:B------:R-:W-:Y:S02]  /*8380*/  FMUL.FTZ R44, R44, c[0x0][0x2ec] ;  /* 0x0000bb002c2c7a20 */ /* 0x000fe40000410000 */
[----:B------:R-:W-:Y:S01]  /*8390*/  FMUL.FTZ R47, R47, c[0x0][0x2ec] ;  /* 0x0000bb002f2f7a20 */ /* 0x000fe20000410000 */
[----:B------:R4:W-:Y:S01]  /*83a0*/  MUFU.TANH R142, R50 ;  /* 0x00000032008e7308 */ /* 0x0009e20000002400 */
[----:B------:R-:W-:Y:S01]  /*83b0*/  FMUL.FTZ R46, R46, c[0x0][0x2ec] ;  /* 0x0000bb002e2e7a20 */ /* 0x000fe20000410000 */
[C---:B--2---:R-:W-:Y:S06]  /*83c0*/  HMMA.16816.F32 R32, R136.reuse, R4, R32 ;  /* 0x000000048820723c */ /* 0x044fec0000001820 */
[----:B------:R2:W-:Y:S02]  /*83d0*/  MUFU.TANH R58, R53 ;  /* 0x00000035003a7308 */ /* 0x0005e40000002400 */
[----:B------:R-:W-:Y:S01]  /*83e0*/  HMMA.16816.F32 R64, R136, R6, R64 ;  /* 0x000000068840723c */ /* 0x000fe20000001840 */
[----:B------:R-:W-:Y:S04]  /*83f0*/  LDSM.16.M88.4 R4, [R197] ;  /* 0x00000000c504783b */ /* 0x000fe80000000200 */
[----:B----4-:R-:W4:Y:S01]  /*8400*/  LDSM.16.M88.4 R48, [R204+0x5800] ;  /* 0x00580000cc30783b */ /* 0x010f220000000200 */
[----:B------:R-:W1:Y:S02]  /*8410*/  MUFU.TANH R0, R0 ;  /* 0x0000000000007308 */ /* 0x000e640000002400 */
[C---:B---3--:R-:W-:Y:S01]  /*8420*/  HMMA.16816.F32 R40, R152.reuse, R36, R40 ;  /* 0x000000249828723c */ /* 0x048fe20000001828 */
[----:B--2---:R-:W2:Y:S05]  /*8430*/  LDSM.16.M88.4 R52, [R199] ;  /* 0x00000000c734783b */ /* 0x004eaa0000000200 */
[----:B------:R-:W3:Y:S02]  /*8440*/  MUFU.TANH R56, R56 ;  /* 0x0000003800387308 */ /* 0x000ee40000002400 */
[----:B------:R-:W-:Y:S01]  /*8450*/  HMMA.16816.F32 R176, R152, R38, R176 ;  /* 0x0000002698b0723c */ /* 0x000fe200000018b0 */
[----:B------:R-:W2:Y:S01]  /*8460*/  LDSM.16.M88.4 R36, [R215+0xa000] ;  /* 0x00a00000d724783b */ /* 0x000ea20000000200 */
[----:B-1----:R-:W-:-:S06]  /*8470*/  FSEL R0, R0, -INF , !P5 ;  /* 0xff80000000007808 */ /* 0x002fcc0006800000 */
[C---:B------:R-:W-:Y:S01]  /*8480*/  HMMA.16816.F32 R60, R144.reuse, R28, R60 ;  /* 0x0000001c903c723c */ /* 0x040fe2000000183c */
[----:B------:R-:W1:Y:S07]  /*8490*/  MUFU.TANH R2, R2 ;  /* 0x0000000200027308 */ /* 0x000e6e0000002400 */
[----:B------:R-:W-:Y:S01]  /*84a0*/  HMMA.16816.F32 R12, R144, R30, R12 ;  /* 0x0000001e900c723c */ /* 0x000fe2000000180c */
[----:B------:R-:W1:Y:S01]  /*84b0*/  LDSM.16.M88.4 R28, [R215+0xa800] ;  /* 0x00a80000d71c783b */ /* 0x000e620000000200 */
[----:B------:R-:W1:Y:S01]  /*84c0*/  MUFU.TANH R59, R59 ;  /* 0x0000003b003b7308 */ /* 0x000e620000002400 */
[----:B------:R-:W-:-:S02]  /*84d0*/  FMUL.FTZ R40, R40, c[0x0][0x2ec] ;  /* 0x0000bb0028287a20 */ /* 0x000fc40000410000 */
[----:B------:R-:W-:Y:S02]  /*84e0*/  FMUL.FTZ R41, R41, c[0x0][0x2ec] ;  /* 0x0000bb0029297a20 */ /* 0x000fe40000410000 */
[----:B------:R-:W-:Y:S01]  /*84f0*/  FMUL.FTZ R43, R43, c[0x0][0x2ec] ;  /* 0x0000bb002b2b7a20 */ /* 0x000fe20000410000 */
[C---:B-----5:R-:W-:Y:S01]  /*8500*/  HMMA.16816.F32 R164, R8.reuse, R16, R164 ;  /* 0x0000001008a4723c */ /* 0x060fe200000018a4 */
[----:B------:R-:W-:Y:S01]  /*8510*/  FMUL.FTZ R42, R42, c[0x0][0x2ec] ;  /* 0x0000bb002a2a7a20 */ /* 0x000fe20000410000 */
[----:B------:R-:W5:Y:S06]  /*8520*/  MUFU.TANH R45, R45 ;  /* 0x0000002d002d7308 */ /* 0x000f6c0000002400 */
[----:B------:R-:W-:Y:S01]  /*8530*/  HMMA.16816.F32 R160, R8, R18, R160 ;  /* 0x0000001208a0723c */ /* 0x000fe200000018a0 */
[----:B------:R-:W1:Y:S01]  /*8540*/  LDSM.16.M88.4 R16, [R196] ;  /* 0x00000000c410783b */ /* 0x000e620000000200 */
[----:B------:R-:W1:Y:S03]  /*8550*/  MUFU.TANH R44, R44 ;  /* 0x0000002c002c7308 */ /* 0x000e660000002400 */
[----:B------:R-:W1:Y:S03]  /*8560*/  LDSM.16.M88.4 R8, [R204+0x6000] ;  /* 0x00600000cc08783b */ /* 0x000e660000000200 */
[----:B----4-:R-:W-:Y:S02]  /*8570*/  HMMA.16816.F32 R32, R152, R48, R32 ;  /* 0x000000309820723c */ /* 0x010fe40000001820 */
[----:B------:R-:W4:Y:S05]  /*8580*/  MUFU.TANH R143, R143 ;  /* 0x0000008f008f7308 */ /* 0x000f2a0000002400 */
[----:B------:R-:W-:Y:S01]  /*8590*/  FMUL.FTZ R48, R178, c[0x0][0x2ec] ;  /* 0x0000bb00b2307a20 */ /* 0x000fe20000410000 */
[C---:B--2---:R-:W-:Y:S01]  /*85a0*/  HMMA.16816.F32 R24, R144.reuse, R52, R24 ;  /* 0x000000349018723c */ /* 0x044fe20000001818 */
[----:B------:R-:W-:Y:S01]  /*85b0*/  FMUL.FTZ R49, R177, c[0x0][0x2ec] ;  /* 0x0000bb00b1317a20 */ /* 0x000fe20000410000 */
[----:B------:R-:W2:Y:S05]  /*85c0*/  MUFU.TANH R47, R47 ;  /* 0x0000002f002f7308 */ /* 0x000eaa0000002400 */
[----:B------:R-:W-:Y:S01]  /*85d0*/  FMUL.FTZ R52, R176, c[0x0][0x2ec] ;  /* 0x0000bb00b0347a20 */ /* 0x000fe20000410000 */
[C---:B------:R-:W-:Y:S02]  /*85e0*/  HMMA.16816.F32 R20, R144.reuse, R54, R20 ;  /* 0x000000369014723c */ /* 0x040fe40000001814 */
[----:B------:R-:W1:Y:S05]  /*85f0*/  MUFU.TANH R40, R40 ;  /* 0x0000002800287308 */ /* 0x000e6a0000002400 */
[----:B------:R-:W-:Y:S01]  /*8600*/  FMUL.FTZ R55, R179, c[0x0][0x2ec] ;  /* 0x0000bb00b3377a20 */ /* 0x000fe20000410000 */
[----:B------:R-:W-:Y:S01]  /*8610*/  HMMA.16816.F32 R172, R144, R4, R172 ;  /* 0x0000000490ac723c */ /* 0x000fe200000018ac */
[----:B------:R-:W-:Y:S01]  /*8620*/  FMUL.FTZ R32, R32, c[0x0][0x2ec] ;  /* 0x0000bb0020207a20 */ /* 0x000fe20000410000 */
[----:B------:R-:W-:Y:S01]  /*8630*/  MUFU.TANH R41, R41 ;  /* 0x0000002900297308 */ /* 0x000fe20000002400 */
[----:B------:R-:W-:-:S02]  /*8640*/  FMUL.FTZ R33, R33, c[0x0][0x2ec] ;  /* 0x0000bb0021217a20 */ /* 0x000fc40000410000 */
[----:B------:R-:W-:Y:S02]  /*8650*/  FMUL.FTZ R34, R34, c[0x0][0x2ec] ;  /* 0x0000bb0022227a20 */ /* 0x000fe40000410000 */
[----:B------:R-:W-:Y:S01]  /*8660*/  FMUL.FTZ R35, R35, c[0x0][0x2ec] ;  /* 0x0000bb0023237a20 */ /* 0x000fe20000410000 */
[----:B------:R-:W-:Y:S01]  /*8670*/  HMMA.16816.F32 R168, R144, R6, R168 ;  /* 0x0000000690a8723c */ /* 0x000fe200000018a8 */
[----:B------:R-:W2:Y:S01]  /*8680*/  LDSM.16.M88.4 R4, [R204+0x6800] ;  /* 0x00680000cc04783b */ /* 0x000ea20000000200 */
[----:B------:R-:W-:Y:S06]  /*8690*/  MUFU.TANH R54, R32 ;  /* 0x0000002000367308 */ /* 0x000fec0000002400 */
[C---:B------:R-:W-:Y:S02]  /*86a0*/  HMMA.16816.F32 R24, R136.reuse, R36, R24 ;  /* 0x000000248818723c */ /* 0x040fe40000001818 */
[----:B------:R-:W-:Y:S06]  /*86b0*/  MUFU.TANH R53, R33 ;  /* 0x0000002100357308 */ /* 0x000fec0000002400 */
[C---:B------:R-:W-:Y:S02]  /*86c0*/  HMMA.16816.F32 R20, R136.reuse, R38, R20 ;  /* 0x000000268814723c */ /* 0x040fe40000001814 */
[----:B------:R-:W-:Y:S06]  /*86d0*/  MUFU.TANH R36, R34 ;  /* 0x0000002200247308 */ /* 0x000fec0000002400 */
[----:B-1----:R-:W-:Y:S02]  /*86e0*/  HMMA.16816.F32 R60, R136, R28, R60 ;  /* 0x0000001c883c723c */ /* 0x002fe4000000183c */
[----:B------:R1:W-:Y:S06]  /*86f0*/  MUFU.TANH R37, R35 ;  /* 0x0000002300257308 */ /* 0x0003ec0000002400 */
[C---:B------:R-:W-:Y:S02]  /*8700*/  HMMA.16816.F32 R164, R144.reuse, R16, R164 ;  /* 0x0000001090a4723c */ /* 0x040fe400000018a4 */
[----:B------:R-:W2:Y:S06]  /*8710*/  MUFU.TANH R52, R52 ;  /* 0x0000003400347308 */ /* 0x000eac0000002400 */
[----:B------:R-:W-:Y:S01]  /*8720*/  HMMA.16816.F32 R160, R144, R18, R160 ;  /* 0x0000001290a0723c */ /* 0x000fe200000018a0 */
[----:B------:R-:W-:Y:S01]  /*8730*/  LDSM.16.M88.4 R16, [R215+0xb800] ;  /* 0x00b80000d710783b */ /* 0x000fe20000000200 */
[----:B------:R-:W2:Y:S03]  /*8740*/  MUFU.TANH R46, R46 ;  /* 0x0000002e002e7308 */ /* 0x000ea60000002400 */
[----:B-1----:R-:W1:Y:S02]  /*8750*/  LDSM.16.M88.4 R32, [R215+0xb000] ;  /* 0x00b00000d720783b */ /* 0x002e640000000200 */
[C---:B------:R-:W-:Y:S01]  /*8760*/  IADD3 R147, R194.reuse, 0x41, RZ ;  /* 0x00000041c2937810 */ /* 0x040fe20007ffe0ff */
[----:B------:R-:W-:Y:S02]  /*8770*/  HMMA.16816.F32 R12, R136, R30, R12 ;  /* 0x0000001e880c723c */ /* 0x000fe4000000180c */
[----:B------:R-:W1:Y:S06]  /*8780*/  MUFU.TANH R43, R43 ;  /* 0x0000002b002b7308 */ /* 0x000e6c0000002400 */
[C---:B------:R-:W-:Y:S02]  /*8790*/  HMMA.16816.F32 R24, R152.reuse, R8, R24 ;  /* 0x000000089818723c */ /* 0x040fe40000001818 */
[----:B------:R-:W1:Y:S06]  /*87a0*/  MUFU.TANH R42, R42 ;  /* 0x0000002a002a7308 */ /* 0x000e6c0000002400 */
[C---:B------:R-:W-:Y:S01]  /*87b0*/  HMMA.16816.F32 R20, R152.reuse, R10, R20 ;  /* 0x0000000a9814723c */ /* 0x040fe20000001814 */
[----:B------:R-:W4:Y:S01]  /*87c0*/  LDSM.16.M88.4 R8, [R204+0x7000] ;  /* 0x00700000cc08783b */ /* 0x000f220000000200 */
[----:B------:R-:W1:Y:S06]  /*87d0*/  MUFU.TANH R48, R48 ;  /* 0x0000003000307308 */ /* 0x000e6c0000002400 */
[C---:B--2---:R-:W-:Y:S02]  /*87e0*/  HMMA.16816.F32 R60, R152.reuse, R4, R60 ;  /* 0x00000004983c723c */ /* 0x044fe4000000183c */
[----:B------:R-:W-:Y:S05]  /*87f0*/  MUFU.TANH R49, R49 ;  /* 0x0000003100317308 */ /* 0x000fea0000002400 */
[C---:B------:R-:W-:Y:S01]  /*8800*/  IADD3 R4, R194.reuse, 0x1, RZ ;  /* 0x00000001c2047810 */ /* 0x040fe20007ffe0ff */
[C---:B------:R-:W-:Y:S01]  /*8810*/  HMMA.16816.F32 R64, R152.reuse, R50, R64 ;  /* 0x000000329840723c */ /* 0x040fe20000001840 */
[----:B------:R-:W-:Y:S01]  /*8820*/  IADD3 R5, R194, 0x8, RZ ;  /* 0x00000008c2057810 */ /* 0x000fe20007ffe0ff */
[----:B------:R-:W-:Y:S01]  /*8830*/  FMUL.FTZ R25, R25, c[0x0][0x2ec] ;  /* 0x0000bb0019197a20 */ /* 0x000fe20000410000 */
[-C--:B------:R-:W-:Y:S01]  /*8840*/  ISETP.GE.AND P2, PT, R4, R193.reuse, PT ;  /* 0x000000c10400720c */ /* 0x080fe20003f46270 */
[----:B------:R-:W-:Y:S01]  /*8850*/  FMUL.FTZ R24, R24, c[0x0][0x2ec] ;  /* 0x0000bb0018187a20 */ /* 0x000fe20000410000 */
[-C--:B------:R-:W-:Y:S01]  /*8860*/  ISETP.GE.AND P4, PT, R4, R192.reuse, PT ;  /* 0x000000c00400720c */ /* 0x080fe20003f86270 */
[----:B------:R-:W-:Y:S01]  /*8870*/  MUFU.TANH R29, R25 ;  /* 0x00000019001d7308 */ /* 0x000fe20000002400 */
[----:B------:R-:W-:Y:S01]  /*8880*/  IADD3 R4, R194, 0x9, RZ ;  /* 0x00000009c2047810 */ /* 0x000fe20007ffe0ff */
[----:B------:R-:W-:Y:S01]  /*8890*/  HMMA.16816.F32 R12, R152, R6, R12 ;  /* 0x00000006980c723c */ /* 0x000fe2000000180c */
[----:B---3--:R-:W-:Y:S01]  /*88a0*/  FSEL R56, R56, -INF , !P2 ;  /* 0xff80000038387808 */ /* 0x008fe20005000000 */
[----:B------:R-:W-:Y:S01]  /*88b0*/  FMUL.FTZ R22, R22, c[0x0][0x2ec] ;  /* 0x0000bb0016167a20 */ /* 0x000fe20000410000 */
[-C--:B------:R-:W-:Y:S01]  /*88c0*/  ISETP.GE.AND P6, PT, R5, R193.reuse, PT ;  /* 0x000000c10500720c */ /* 0x080fe20003fc6270 */
[----:B------:R-:W-:Y:S01]  /*88d0*/  FMUL.FTZ R23, R23, c[0x0][0x2ec] ;  /* 0x0000bb0017177a20 */ /* 0x000fe20000410000 */
[-C--:B------:R-:W-:Y:S01]  /*88e0*/  ISETP.GE.AND P3, PT, R5, R192.reuse, PT ;  /* 0x000000c00500720c */ /* 0x080fe20003f66270 */
[----:B------:R-:W-:Y:S01]  /*88f0*/  FMUL.FTZ R26, R26, c[0x0][0x2ec] ;  /* 0x0000bb001a1a7a20 */ /* 0x000fe20000410000 */
[C---:B------:R-:W-:Y:S01]  /*8900*/  ISETP.GE.AND P5, PT, R4.reuse, R193, PT ;  /* 0x000000c10400720c */ /* 0x040fe20003fa6270 */
[----:B-1----:R-:W-:Y:S01]  /*8910*/  HMMA.16816.F32 R172, R136, R32, R172 ;  /* 0x0000002088ac723c */ /* 0x002fe200000018ac */
[----:B------:R-:W-:Y:S01]  /*8920*/  ISETP.GE.AND P2, PT, R4, R192, PT ;  /* 0x000000c00400720c */ /* 0x000fe20003f46270 */
[----:B------:R-:W-:Y:S01]  /*8930*/  FMUL.FTZ R60, R60, c[0x0][0x2ec] ;  /* 0x0000bb003c3c7a20 */ /* 0x000fe20000410000 */
[----:B------:R-:W1:Y:S01]  /*8940*/  LDSM.16.M88.4 R4, [R204+0x7800] ;  /* 0x00780000cc04783b */ /* 0x000e620000000200 */
[----:B------:R-:W-:Y:S01]  /*8950*/  FSEL R148, R148, -INF , !P3 ;  /* 0xff80000094947808 */ /* 0x000fe20005800000 */
[----:B------:R-:W-:Y:S01]  /*8960*/  MUFU.TANH R30, R22 ;  /* 0x00000016001e7308 */ /* 0x000fe20000002400 */
[----:B------:R-:W-:Y:S01]  /*8970*/  FMUL.FTZ R21, R21, c[0x0][0x2ec] ;  /* 0x0000bb0015157a20 */ /* 0x000fe20000410000 */
[----:B------:R-:W-:-:S04]  /*8980*/  DEPBAR.LE SB0, 0x0 ;  /* 0x000080000000791a */ /* 0x000fc80000000000 */
[----:B------:R-:W-:Y:S01]  /*8990*/  FMUL.FTZ R66, R66, c[0x0][0x2ec] ;  /* 0x0000bb0042427a20 */ /* 0x000fe20000410000 */
[C---:B------:R-:W-:Y:S01]  /*89a0*/  HMMA.16816.F32 R164, R136.reuse, R16, R164 ;  /* 0x0000001088a4723c */ /* 0x040fe200000018a4 */
[----:B------:R-:W-:Y:S01]  /*89b0*/  FMUL.FTZ R38, R64, c[0x0][0x2ec] ;  /* 0x0000bb0040267a20 */ /* 0x000fe20000410000 */
[----:B------:R-:W-:Y:S01]  /*89c0*/  MUFU.TANH R50, R24 ;  /* 0x0000001800327308 */ /* 0x000fe20000002400 */
[----:B------:R-:W-:Y:S02]  /*89d0*/  FMUL.FTZ R39, R65, c[0x0][0x2ec] ;  /* 0x0000bb0041277a20 */ /* 0x000fe40000410000 */
[----:B------:R-:W-:Y:S02]  /*89e0*/  FMUL.FTZ R12, R12, c[0x0][0x2ec] ;  /* 0x0000bb000c0c7a20 */ /* 0x000fe40000410000 */
[C---:B------:R-:W-:Y:S01]  /*89f0*/  IADD3 R16, R194.reuse, 0x11, RZ ;  /* 0x00000011c2107810 */ /* 0x040fe20007ffe0ff */
[----:B------:R-:W-:Y:S01]  /*8a00*/  HMMA.16816.F32 R168, R136, R34, R168 ;  /* 0x0000002288a8723c */ /* 0x000fe200000018a8 */
[----:B------:R-:W-:Y:S01]  /*8a10*/  IADD3 R17, R194, 0x10, RZ ;  /* 0x00000010c2117810 */ /* 0x000fe20007ffe0ff */
[----:B------:R-:W-:Y:S01]  /*8a20*/  MUFU.TANH R156, R66 ;  /* 0x00000042009c7308 */ /* 0x000fe20000002400 */
[----:B------:R-:W-:Y:S01]  /*8a30*/  ISETP.GE.AND P3, PT, R16, R192, PT ;  /* 0x000000c01000720c */ /* 0x000fe20003f66270 */
[----:B------:R-:W-:-:S02]  /*8a40*/  FMUL.FTZ R20, R20, c[0x0][0x2ec] ;  /* 0x0000bb0014147a20 */ /* 0x000fc40000410000 */
[----:B------:R-:W-:Y:S02]  /*8a50*/  FMUL.FTZ R61, R61, c[0x0][0x2ec] ;  /* 0x0000bb003d3d7a20 */ /* 0x000fe40000410000 */
[----:B------:R-:W-:Y:S01]  /*8a60*/  HMMA.16816.F32 R160, R136, R18, R160 ;  /* 0x0000001288a0723c */ /* 0x000fe200000018a0 */
[----:B------:R-:W-:Y:S01]  /*8a70*/  FMUL.FTZ R67, R67, c[0x0][0x2ec] ;  /* 0x0000bb0043437a20 */ /* 0x000fe20000410000 */
[----:B------:R2:W-:Y:S01]  /*8a80*/  MUFU.TANH R66, R60 ;  /* 0x0000003c00427308 */ /* 0x0005e20000002400 */
[----:B------:R-:W-:Y:S02]  /*8a90*/  FMUL.FTZ R62, R62, c[0x0][0x2ec] ;  /* 0x0000bb003e3e7a20 */ /* 0x000fe40000410000 */
[----:B------:R-:W-:Y:S02]  /*8aa0*/  FMUL.FTZ R13, R13, c[0x0][0x2ec] ;  /* 0x0000bb000d0d7a20 */ /* 0x000fe40000410000 */
[----:B------:R-:W-:Y:S01]  /*8ab0*/  IADD3 R139, R194, 0x50, RZ ;  /* 0x00000050c28b7810 */ /* 0x000fe20007ffe0ff */
[----:B----4-:R-:W-:Y:S01]  /*8ac0*/  HMMA.16816.F32 R172, R152, R8, R172 ;  /* 0x0000000898ac723c */ /* 0x010fe200000018ac */
[----:B------:R-:W-:Y:S01]  /*8ad0*/  FMUL.FTZ R27, R27, c[0x0][0x2ec] ;  /* 0x0000bb001b1b7a20 */ /* 0x000fe20000410000 */
[----:B------:R5:W-:Y:S01]  /*8ae0*/  MUFU.TANH R65, R23 ;  /* 0x0000001700417308 */ /* 0x000be20000002400 */
[----:B------:R-:W-:-:S04]  /*8af0*/  FMUL.FTZ R15, R15, c[0x0][0x2ec] ;  /* 0x0000bb000f0f7a20 */ /* 0x000fc80000410000 */
[C---:B------:R-:W-:Y:S02]  /*8b00*/  IADD3 R8, R194.reuse, 0x19, RZ ;  /* 0x00000019c2087810 */ /* 0x040fe40007ffe0ff */
[C---:B------:R-:W-:Y:S01]  /*8b10*/  IADD3 R9, R194.reuse, 0x18, RZ ;  /* 0x00000018c2097810 */ /* 0x040fe20007ffe0ff */
[----:B------:R3:W-:Y:S01]  /*8b20*/  MUFU.TANH R28, R26 ;  /* 0x0000001a001c7308 */ /* 0x0007e20000002400 */
[----:B--2---:R-:W-:Y:S02]  /*8b30*/  FSEL R60, R57, -INF , !P6 ;  /* 0xff800000393c7808 */ /* 0x004fe40007000000 */
[----:B------:R-:W-:Y:S02]  /*8b40*/  ISETP.GE.AND P6, PT, R194, R192, PT ;  /* 0x000000c0c200720c */ /* 0x000fe40003fc6270 */
[----:B------:R-:W-:Y:S01]  /*8b50*/  FSEL R57, R58, -INF , !P5 ;  /* 0xff8000003a397808 */ /* 0x000fe20006800000 */
[----:B------:R-:W-:Y:S01]  /*8b60*/  FMUL.FTZ R58, R63, c[0x0][0x2ec] ;  /* 0x0000bb003f3a7a20 */ /* 0x000fe20000410000 */
[----:B------:R-:W-:Y:S01]  /*8b70*/  FSEL R64, R2, -INF , !P6 ;  /* 0xff80000002407808 */ /* 0x000fe20007000000 */
[----:B------:R2:W-:Y:S01]  /*8b80*/  MUFU.TANH R51, R21 ;  /* 0x0000001500337308 */ /* 0x0005e20000002400 */
[----:B------:R-:W-:-:S02]  /*8b90*/  FSEL R2, R59, -INF , !P4 ;  /* 0xff8000003b027808 */ /* 0x000fc40006000000 */
[-C--:B------:R-:W-:Y:S02]  /*8ba0*/  ISETP.GE.AND P4, PT, R16, R193.reuse, PT ;  /* 0x000000c11000720c */ /* 0x080fe40003f86270 */
[----:B------:R-:W-:Y:S01]  /*8bb0*/  ISETP.GE.AND P6, PT, R17, R192, PT ;  /* 0x000000c01100720c */ /* 0x000fe20003fc6270 */
[----:B------:R-:W-:Y:S01]  /*8bc0*/  FMUL.FTZ R145, R173, c[0x0][0x2ec] ;  /* 0x0000bb00ad917a20 */ /* 0x000fe20000410000 */
[----:B------:R-:W-:Y:S01]  /*8bd0*/  FSEL R25, R141, -INF , !P4 ;  /* 0xff8000008d197808 */ /* 0x000fe20006000000 */
[----:B------:R-:W4:Y:S01]  /*8be0*/  MUFU.TANH R38, R38 ;  /* 0x0000002600267308 */ /* 0x000f220000002400 */
[----:B------:R-:W-:Y:S01]  /*8bf0*/  FSEL R63, R149, -INF , !P2 ;  /* 0xff800000953f7808 */ /* 0x000fe20005000000 */
[----:B------:R-:W-:Y:S01]  /*8c00*/  FMUL.FTZ R146, R172, c[0x0][0x2ec] ;  /* 0x0000bb00ac927a20 */ /* 0x000fe20000410000 */
[-C--:B------:R-:W-:Y:S01]  /*8c10*/  ISETP.GE.AND P4, PT, R8, R193.reuse, PT ;  /* 0x000000c10800720c */ /* 0x080fe20003f86270 */
[----:B------:R-:W-:Y:S01]  /*8c20*/  FMUL.FTZ R175, R175, c[0x0][0x2ec] ;  /* 0x0000bb00afaf7a20 */ /* 0x000fe20000410000 */
[----:B------:R-:W-:-:S02]  /*8c30*/  ISETP.GE.AND P2, PT, R9, R193, PT ;  /* 0x000000c10900720c */ /* 0x000fc40003f46270 */
[----:B------:R-:W-:Y:S01]  /*8c40*/  IADD3 R16, R194, 0x20, RZ ;  /* 0x00000020c2107810 */ /* 0x000fe20007ffe0ff */
[----:B------:R-:W2:Y:S01]  /*8c50*/  MUFU.TANH R31, R20 ;  /* 0x00000014001f7308 */ /* 0x000ea20000002400 */
[-C--:B------:R-:W-:Y:S02]  /*8c60*/  ISETP.GE.AND P5, PT, R17, R193.reuse, PT ;  /* 0x000000c11100720c */ /* 0x080fe40003fa6270 */
[----:B-----5:R-:W-:Y:S02]  /*8c70*/  FSEL R23, R45, -INF , !P4 ;  /* 0xff8000002d177808 */ /* 0x020fe40006000000 */
[----:B------:R-:W-:Y:S01]  /*8c80*/  FSEL R22, R142, -INF , !P6 ;  /* 0xff8000008e167808 */ /* 0x000fe20007000000 */
[----:B------:R-:W-:Y:S01]  /*8c90*/  FMUL.FTZ R142, R174, c[0x0][0x2ec] ;  /* 0x0000bb00ae8e7a20 */ /* 0x000fe20000410000 */
[----:B------:R-:W-:Y:S01]  /*8ca0*/  FSEL R24, R44, -INF , !P2 ;  /* 0xff8000002c187808 */ /* 0x000fe20005000000 */
[----:B------:R-:W5:Y:S01]  /*8cb0*/  MUFU.TANH R39, R39 ;  /* 0x0000002700277308 */ /* 0x000f620000002400 */
[----:B------:R-:W-:-:S02]  /*8cc0*/  ISETP.GE.AND P4, PT, R16, R193, PT ;  /* 0x000000c11000720c */ /* 0x000fc40003f86270 */
[-C--:B------:R-:W-:Y:S02]  /*8cd0*/  ISETP.GE.AND P6, PT, R16, R192.reuse, PT ;  /* 0x000000c01000720c */ /* 0x080fe40003fc6270 */
[----:B---3--:R-:W-:Y:S01]  /*8ce0*/  FSEL R26, R140, -INF , !P5 ;  /* 0xff8000008c1a7808 */ /* 0x008fe20006800000 */
[C---:B-1----:R-:W-:Y:S01]  /*8cf0*/  HMMA.16816.F32 R16, R152.reuse, R4, R164 ;  /* 0x000000049810723c */ /* 0x042fe200000018a4 */
[-C--:B------:R-:W-:Y:S01]  /*8d00*/  ISETP.GE.AND P2, PT, R8, R192.reuse, PT ;  /* 0x000000c00800720c */ /* 0x080fe20003f46270 */
[----:B------:R1:W-:Y:S01]  /*8d10*/  MUFU.TANH R44, R12 ;  /* 0x0000000c002c7308 */ /* 0x0003e20000002400 */
[----:B------:R-:W-:Y:S02]  /*8d20*/  ISETP.GE.AND P5, PT, R9, R192, PT ;  /* 0x000000c00900720c */ /* 0x000fe40003fa6270 */
[----:B--2---:R-:W-:Y:S02]  /*8d30*/  FSEL R21, R143, -INF , !P3 ;  /* 0xff8000008f157808 */ /* 0x004fe40005800000 */
[----:B------:R-:W-:Y:S01]  /*8d40*/  IADD3 R5, R194, 0x28, RZ ;  /* 0x00000028c2057810 */ /* 0x000fe20007ffe0ff */
[----:B------:R-:W-:Y:S01]  /*8d50*/  HMMA.16816.F32 R8, R152, R10, R168 ;  /* 0x0000000a9808723c */ /* 0x000fe200000018a8 */
[----:B------:R-:W-:Y:S01]  /*8d60*/  FSEL R35, R47, -INF , !P2 ;  /* 0xff8000002f237808 */ /* 0x000fe20005000000 */
[----:B------:R-:W2:Y:S01]  /*8d70*/  MUFU.TANH R61, R61 ;  /* 0x0000003d003d7308 */ /* 0x000ea20000002400 */
[----:B------:R-:W-:-:S02]  /*8d80*/  ISETP.GE.AND P2, PT, R5, R193, PT ;  /* 0x000000c10500720c */ /* 0x000fc40003f46270 */
[----:B------:R-:W-:Y:S02]  /*8d90*/  IADD3 R4, R194, 0x29, RZ ;  /* 0x00000029c2047810 */ /* 0x000fe40007ffe0ff */
[----:B------:R-:W-:Y:S02]  /*8da0*/  FSEL R34, R40, -INF , !P4 ;  /* 0xff80000028227808 */ /* 0x000fe40006000000 */
[----:B------:R-:W-:Y:S01]  /*8db0*/  FSEL R32, R52, -INF , !P2 ;  /* 0xff80000034207808 */ /* 0x000fe20005000000 */
[----:B------:R-:W3:Y:S01]  /*8dc0*/  MUFU.TANH R145, R145 ;  /* 0x0000009100917308 */ /* 0x000ee20000002400 */
[----:B-1----:R-:W-:Y:S02]  /*8dd0*/  IADD3 R12, R194, 0x21, RZ ;  /* 0x00000021c20c7810 */ /* 0x002fe40007ffe0ff */
[-C--:B------:R-:W-:Y:S02]  /*8de0*/  ISETP.GE.AND P4, PT, R5, R192.reuse, PT ;  /* 0x000000c00500720c */ /* 0x080fe40003f86270 */
[-C--:B------:R-:W-:Y:S01]  /*8df0*/  ISETP.GE.AND P3, PT, R12, R193.reuse, PT ;  /* 0x000000c10c00720c */ /* 0x080fe20003f66270 */
[----:B------:R-:W-:Y:S01]  /*8e00*/  FMUL.FTZ R16, R16, c[0x0][0x2ec] ;  /* 0x0000bb0010107a20 */ /* 0x000fe20000410000 */
[-C--:B------:R-:W-:Y:S01]  /*8e10*/  ISETP.GE.AND P2, PT, R4, R192.reuse, PT ;  /* 0x000000c00400720c */ /* 0x080fe20003f46270 */
[----:B------:R-:W-:Y:S01]  /*8e20*/  MUFU.TANH R158, R67 ;  /* 0x00000043009e7308 */ /* 0x000fe20000002400 */
[----:B------:R-:W-:Y:S01]  /*8e30*/  FSEL R33, R41, -INF , !P3 ;  /* 0xff80000029217808 */ /* 0x000fe20005800000 */
[----:B------:R-:W-:Y:S01]  /*8e40*/  FMUL.FTZ R18, R18, c[0x0][0x2ec] ;  /* 0x0000bb0012127a20 */ /* 0x000fe20000410000 */
[----:B------:R-:W-:Y:S01]  /*8e50*/  ISETP.GE.AND P3, PT, R4, R193, PT ;  /* 0x000000c10400720c */ /* 0x000fe20003f66270 */
[----:B------:R-:W-:Y:S01]  /*8e60*/  FMUL.FTZ R19, R19, c[0x0][0x2ec] ;  /* 0x0000bb0013137a20 */ /* 0x000fe20000410000 */
[----:B------:R-:W-:Y:S01]  /*8e70*/  HMMA.16816.F32 R4, R152, R6, R160 ;  /* 0x000000069804723c */ /* 0x000fe200000018a0 */
[----:B------:R-:W-:Y:S01]  /*8e80*/  FSEL R20, R46, -INF , !P5 ;  /* 0xff8000002e147808 */ /* 0x000fe20006800000 */
[----:B------:R-:W-:Y:S01]  /*8e90*/  FMUL.FTZ R9, R9, c[0x0][0x2ec] ;  /* 0x0000bb0009097a20 */ /* 0x000fe20000410000 */
[----:B------:R-:W-:Y:S01]  /*8ea0*/  ISETP.GE.AND P5, PT, R12, R192, PT ;  /* 0x000000c00c00720c */ /* 0x000fe20003fa6270 */
[----:B------:R-:W-:Y:S01]  /*8eb0*/  FMUL.FTZ R144, R8, c[0x0][0x2ec] ;  /* 0x0000bb0008907a20 */ /* 0x000fe20000410000 */
[C---:B------:R-:W-:Y:S01]  /*8ec0*/  IADD3 R59, R194.reuse, 0x31, RZ ;  /* 0x00000031c23b7810 */ /* 0x040fe20007ffe0ff */
[----:B------:R1:W-:Y:S01]  /*8ed0*/  MUFU.TANH R143, R9 ;  /* 0x00000009008f7308 */ /* 0x0003e20000002400 */
[----:B------:R-:W-:Y:S01]  /*8ee0*/  IADD3 R154, R194, 0x30, RZ ;  /* 0x00000030c29a7810 */ /* 0x000fe20007ffe0ff */
[----:B------:R-:W-:Y:S01]  /*8ef0*/  FMUL.FTZ R12, R14, c[0x0][0x2ec] ;  /* 0x0000bb000e0c7a20 */ /* 0x000fe20000410000 */
[----:B------:R-:W-:-:S02]  /*8f00*/  IADD3 R153, R194, 0x38, RZ ;  /* 0x00000038c2997810 */ /* 0x000fc40007ffe0ff */
[----:B------:R-:W-:Y:S02]  /*8f10*/  FSEL R136, R43, -INF , !P5 ;  /* 0xff8000002b887808 */ /* 0x000fe40006800000 */
[-C--:B------:R-:W-:Y:S01]  /*8f20*/  ISETP.GE.AND P5, PT, R59, R193.reuse, PT ;  /* 0x000000c13b00720c */ /* 0x080fe20003fa6270 */
[----:B------:R-:W2:Y:S01]  /*8f30*/  MUFU.TANH R146, R146 ;  /* 0x0000009200927308 */ /* 0x000ea20000002400 */
[----:B------:R-:W-:Y:S02]  /*8f40*/  FSEL R138, R42, -INF , !P6 ;  /* 0xff8000002a8a7808 */ /* 0x000fe40007000000 */
[----:B------:R-:W-:Y:S02]  /*8f50*/  FSEL R137, R48, -INF , !P4 ;  /* 0xff80000030897808 */ /* 0x000fe40006000000 */
[-C--:B------:R-:W-:Y:S02]  /*8f60*/  ISETP.GE.AND P6, PT, R154, R193.reuse, PT ;  /* 0x000000c19a00720c */ /* 0x080fe40003fc6270 */
[-C--:B------:R-:W-:Y:S01]  /*8f70*/  ISETP.GE.AND P4, PT, R153, R193.reuse, PT ;  /* 0x000000c19900720c */ /* 0x080fe20003f86270 */
[----:B-1----:R-:W-:Y:S01]  /*8f80*/  FMUL.FTZ R9, R17, c[0x0][0x2ec] ;  /* 0x0000bb0011097a20 */ /* 0x002fe20000410000 */
[C---:B------:R-:W-:Y:S01]  /*8f90*/  IADD3 R141, R194.reuse, 0x48, RZ ;  /* 0x00000048c28d7810 */ /* 0x040fe20007ffe0ff */
[----:B------:R-:W1:Y:S01]  /*8fa0*/  MUFU.TANH R144, R144 ;  /* 0x0000009000907308 */ /* 0x000e620000002400 */
[----:B------:R-:W-:Y:S01]  /*8fb0*/  IADD3 R152, R194, 0x39, RZ ;  /* 0x00000039c2987810 */ /* 0x000fe20007ffe0ff */
[----:B------:R-:W-:Y:S01]  /*8fc0*/  FMUL.FTZ R4, R4, c[0x0][0x2ec] ;  /* 0x0000bb0004047a20 */ /* 0x000fe20000410000 */
[----:B------:R-:W-:Y:S01]  /*8fd0*/  FSEL R53, R53, -INF , !P5 ;  /* 0xff80000035357808 */ /* 0x000fe20006800000 */
[----:B------:R-:W-:Y:S01]  /*8fe0*/  FMUL.FTZ R5, R5, c[0x0][0x2ec] ;  /* 0x0000bb0005057a20 */ /* 0x000fe20000410000 */
[----:B------:R-:W-:Y:S01]  /*8ff0*/  ISETP.GE.AND P5, PT, R147, R193, PT ;  /* 0x000000c19300720c */ /* 0x000fe20003fa6270 */
[----:B------:R-:W-:Y:S01]  /*9000*/  FMUL.FTZ R6, R6, c[0x0][0x2ec] ;  /* 0x0000bb0006067a20 */ /* 0x000fe20000410000 */
[----:B------:R-:W-:Y:S01]  /*9010*/  IADD3 R67, R194, 0x51, RZ ;  /* 0x00000051c2437810 */ /* 0x000fe20007ffe0ff */
[----:B------:R-:W-:Y:S01]  /*9020*/  MUFU.TANH R157, R62 ;  /* 0x0000003e009d7308 */ /* 0x000fe20000002400 */
[----:B------:R-:W-:Y:S01]  /*9030*/  FSEL R54, R54, -INF , !P6 ;  /* 0xff80000036367808 */ /* 0x000fe20007000000 */
[----:B------:R-:W-:Y:S01]  /*9040*/  FMUL.FTZ R7, R7, c[0x0][0x2ec] ;  /* 0x0000bb0007077a20 */ /* 0x000fe20000410000 */
[----:B----4-:R-:W-:-:S02]  /*9050*/  FSEL R52, R38, -INF , !P4 ;  /* 0xff80000026347808 */ /* 0x010fc40006000000 */
[----:B------:R-:W-:Y:S02]  /*9060*/  FSEL R133, R49, -INF , !P3 ;  /* 0xff80000031857808 */ /* 0x000fe40005800000 */
[-C--:B------:R-:W-:Y:S01]  /*9070*/  ISETP.GE.AND P6, PT, R150, R193.reuse, PT ;  /* 0x000000c19600720c */ /* 0x080fe20003fc6270 */
[----:B------:R4:W1:Y:S01]  /*9080*/  MUFU.TANH R159, R13 ;  /* 0x0000000d009f7308 */ /* 0x0008620000002400 */
[-C--:B------:R-:W-:Y:S02]  /*9090*/  ISETP.GE.AND P4, PT, R141, R193.reuse, PT ;  /* 0x000000c18d00720c */ /* 0x080fe40003f86270 */
[----:B------:R-:W-:Y:S02]  /*90a0*/  IADD3 R47, R194, 0x58, RZ ;  /* 0x00000058c22f7810 */ /* 0x000fe40007ffe0ff */
[----:B------:R-:W-:Y:S02]  /*90b0*/  ISETP.GE.AND P3, PT, R152, R193, PT ;  /* 0x000000c19800720c */ /* 0x000fe40003f66270 */
[----:B------:R-:W-:Y:S01]  /*90c0*/  IADD3 R140, R194, 0x49, RZ ;  /* 0x00000049c28c7810 */ /* 0x000fe20007ffe0ff */
[----:B------:R-:W1:Y:S01]  /*90d0*/  MUFU.TANH R9, R9 ;  /* 0x0000000900097308 */ /* 0x000e620000002400 */
[----:B------:R-:W-:-:S02]  /*90e0*/  FSEL R169, R29, -INF , !P5 ;  /* 0xff8000001da97808 */ /* 0x000fc40006800000 */
[-C--:B------:R-:W-:Y:S02]  /*90f0*/  ISETP.GE.AND P5, PT, R67, R193.reuse, PT ;  /* 0x000000c14300720c */ /* 0x080fe40003fa6270 */
[----:B------:R-:W-:Y:S02]  /*9100*/  IADD3 R41, R194, 0x61, RZ ;  /* 0x00000061c2297810 */ /* 0x000fe40007ffe0ff */
[----:B------:R-:W-:Y:S01]  /*9110*/  FSEL R168, R50, -INF , !P6 ;  /* 0xff80000032a87808 */ /* 0x000fe20007000000 */
[----:B------:R-:W1:Y:S01]  /*9120*/  MUFU.TANH R62, R16 ;  /* 0x00000010003e7308 */ /* 0x000e620000002400 */
[----:B------:R-:W-:Y:S02]  /*9130*/  FSEL R170, R31, -INF , !P4 ;  /* 0xff8000001faa7808 */ /* 0x000fe40006000000 */
[----:B-----5:R-:W-:Y:S02]  /*9140*/  FSEL R149, R39, -INF , !P3 ;  /* 0xff80000027957808 */ /* 0x020fe40005800000 */
[----:B------:R-:W-:-:S02]  /*9150*/  ISETP.GE.AND P6, PT, R139, R193, PT ;  /* 0x000000c18b00720c */ /* 0x000fc40003fc6270 */
[-C--:B------:R-:W-:Y:S01]  /*9160*/  ISETP.GE.AND P4, PT, R47, R193.reuse, PT ;  /* 0x000000c12f00720c */ /* 0x080fe20003f86270 */
[----:B------:R5:W1:Y:S01]  /*9170*/  MUFU.TANH R16, R4 ;  /* 0x0000000400107308 */ /* 0x000a620000002400 */
[C---:B------:R-:W-:Y:S02]  /*9180*/  IADD3 R45, R194.reuse, 0x60, RZ ;  /* 0x00000060c22d7810 */ /* 0x040fe40007ffe0ff */
[----:B------:R-:W-:Y:S02]  /*9190*/  IADD3 R40, R194, 0x68, RZ ;  /* 0x00000068c2287810 */ /* 0x000fe40007ffe0ff */
[-C--:B------:R-:W-:Y:S02]  /*91a0*/  ISETP.GE.AND P3, PT, R140, R193.reuse, PT ;  /* 0x000000c18c00720c */ /* 0x080fe40003f66270 */
[----:B--2---:R-:W-:Y:S01]  /*91b0*/  FSEL R161, R61, -INF , !P5 ;  /* 0xff8000003da17808 */ /* 0x004fe20006800000 */
[----:B------:R-:W-:Y:S01]  /*91c0*/  MUFU.TANH R55, R55 ;  /* 0x0000003700377308 */ /* 0x000fe20000002400 */
[----:B------:R-:W-:-:S02]  /*91d0*/  ISETP.GE.AND P5, PT, R41, R193, PT ;  /* 0x000000c12900720c */ /* 0x000fc40003fa6270 */
[C---:B------:R-:W-:Y:S02]  /*91e0*/  IADD3 R46, R194.reuse, 0x59, RZ ;  /* 0x00000059c22e7810 */ /* 0x040fe40007ffe0ff */
[----:B----4-:R-:W-:Y:S02]  /*91f0*/  IADD3 R13, R194, 0x71, RZ ;  /* 0x00000071c20d7810 */ /* 0x010fe40007ffe0ff */
[----:B------:R-:W-:Y:S01]  /*9200*/  FSEL R162, R66, -INF , !P6 ;  /* 0xff80000042a27808 */ /* 0x000fe20007000000 */
[----:B------:R-:W-:Y:S01]  /*9210*/  MUFU.TANH R27, R27 ;  /* 0x0000001b001b7308 */ /* 0x000fe20000002400 */
[----:B------:R-:W-:Y:S01]  /*9220*/  FSEL R160, R44, -INF , !P4 ;  /* 0xff8000002ca07808 */ /* 0x000fe20006000000 */
[----:B-----5:R-:W-:Y:S01]  /*9230*/  FMUL.FTZ R4, R10, c[0x0][0x2ec] ;  /* 0x0000bb000a047a20 */ /* 0x020fe20000410000 */
[----:B------:R-:W-:Y:S02]  /*9240*/  FSEL R167, R51, -INF , !P3 ;  /* 0xff80000033a77808 */ /* 0x000fe40005800000 */
[----:B------:R-:W-:-:S02]  /*9250*/  ISETP.GE.AND P6, PT, R45, R193, PT ;  /* 0x000000c12d00720c */ /* 0x000fc40003fc6270 */
[-C--:B------:R-:W-:Y:S01]  /*9260*/  ISETP.GE.AND P4, PT, R40, R193.reuse, PT ;  /* 0x000000c12800720c */ /* 0x080fe20003f86270 */
[----:B------:R2:W4:Y:S01]  /*9270*/  MUFU.TANH R51, R5 ;  /* 0x0000000500337308 */ /* 0x0005220000002400 */
[C---:B------:R-:W-:Y:S02]  /*9280*/  IADD3 R14, R194.reuse, 0x70, RZ ;  /* 0x00000070c20e7810 */ /* 0x040fe40007ffe0ff */
[----:B------:R-:W-:Y:S02]  /*9290*/  IADD3 R8, R194, 0x78, RZ ;  /* 0x00000078c2087810 */ /* 0x000fe40007ffe0ff */
[----:B---3--:R-:W-:Y:S02]  /*92a0*/  FSEL R145, R145, -INF , !P5 ;  /* 0xff80000091917808 */ /* 0x008fe40006800000 */
[-C--:B------:R-:W-:Y:S01]  /*92b0*/  ISETP.GE.AND P3, PT, R46, R193.reuse, PT ;  /* 0x000000c12e00720c */ /* 0x080fe20003f66270 */
[----:B------:R3:W-:Y:S01]  /*92c0*/  MUFU.TANH R151, R15 ;  /* 0x0000000f00977308 */ /* 0x0007e20000002400 */
[----:B------:R-:W-:-:S02]  /*92d0*/  ISETP.GE.AND P5, PT, R13, R193, PT ;  /* 0x000000c10d00720c */ /* 0x000fc40003fa6270 */
[----:B------:R-:W-:Y:S02]  /*92e0*/  FSEL R146, R146, -INF , !P6 ;  /* 0xff80000092927808 */ /* 0x000fe40007000000 */
[----:B-1----:R-:W-:Y:S02]  /*92f0*/  FSEL R144, R144, -INF , !P4 ;  /* 0xff80000090907808 */ /* 0x002fe40006000000 */
[-C--:B------:R-:W-:Y:S01]  /*9300*/  ISETP.GE.AND P6, PT, R14, R193.reuse, PT ;  /* 0x000000c10e00720c */ /* 0x080fe20003fc6270 */
[----:B------:R-:W1:Y:S01]  /*9310*/  MUFU.TANH R58, R58 ;  /* 0x0000003a003a7308 */ /* 0x000e620000002400 */
[----:B------:R-:W-:Y:S01]  /*9320*/  ISETP.GE.AND P4, PT, R8, R193, PT ;  /* 0x000000c10800720c */ /* 0x000fe20003f86270 */
[----:B--2---:R-:W-:Y:S01]  /*9330*/  FMUL.FTZ R5, R11, c[0x0][0x2ec] ;  /* 0x0000bb000b057a20 */ /* 0x004fe20000410000 */
[----:B------:R-:W-:Y:S02]  /*9340*/  FSEL R159, R159, -INF , !P3 ;  /* 0xff8000009f9f7808 */ /* 0x000fe40005800000 */
[----:B------:R-:W-:-:S02]  /*9350*/  FSEL R61, R9, -INF , !P5 ;  /* 0xff800000093d7808 */ /* 0x000fc40006800000 */
[----:B------:R-:W-:Y:S01]  /*9360*/  ISETP.GE.AND P5, PT, R59, R192, PT ;  /* 0x000000c03b00720c */ /* 0x000fe20003fa6270 */
[----:B------:R-:W2:Y:S01]  /*9370*/  MUFU.TANH R12, R12 ;  /* 0x0000000c000c7308 */ /* 0x000ea20000002400 */
[C---:B---3--:R-:W-:Y:S02]  /*9380*/  IADD3 R15, R194.reuse, 0x69, RZ ;  /* 0x00000069c20f7810 */ /* 0x048fe40007ffe0ff */
[----:B------:R-:W-:Y:S02]  /*9390*/  IADD3 R194, R194, 0x79, RZ ;  /* 0x00000079c2c27810 */ /* 0x000fe40007ffe0ff */
[----:B------:R-:W-:Y:S02]  /*93a0*/  ISETP.GE.AND P3, PT, R15, R193, PT ;  /* 0x000000c10f00720c */ /* 0x000fe40003f66270 */
[----:B------:R-:W-:Y:S01]  /*93b0*/  FSEL R62, R62, -INF , !P6 ;  /* 0xff8000003e3e7808 */ /* 0x000fe20007000000 */
[----:B------:R-:W3:Y:S01]  /*93c0*/  MUFU.TANH R142, R142 ;  /* 0x0000008e008e7308 */ /* 0x000ee20000002400 */
[----:B------:R-:W-:-:S02]  /*93d0*/  FSEL R59, R16, -INF , !P4 ;  /* 0xff800000103b7808 */ /* 0x000fc40006000000 */
[-C--:B------:R-:W-:Y:S02]  /*93e0*/  ISETP.GE.AND P6, PT, R154, R192.reuse, PT ;  /* 0x000000c09a00720c */ /* 0x080fe40003fc6270 */
[----:B------:R-:W-:Y:S02]  /*93f0*/  ISETP.GE.AND P4, PT, R153, R192, PT ;  /* 0x000000c09900720c */ /* 0x000fe40003f86270 */
[----:B------:R-:W-:Y:S01]  /*9400*/  FSEL R143, R143, -INF , !P3 ;  /* 0xff8000008f8f7808 */ /* 0x000fe20005800000 */
[----:B------:R-:W5:Y:S01]  /*9410*/  MUFU.TANH R175, R175 ;  /* 0x000000af00af7308 */ /* 0x000f620000002400 */
[----:B------:R-:W-:Y:S02]  /*9420*/  ISETP.GE.AND P3, PT, R194, R193, PT ;  /* 0x000000c1c200720c */ /* 0x000fe40003f66270 */
[----:B------:R-:W-:Y:S02]  /*9430*/  FSEL R153, R36, -INF , !P6 ;  /* 0xff80000024997808 */ /* 0x000fe40007000000 */
[----:B------:R-:W-:-:S02]  /*9440*/  FSEL R156, R156, -INF , !P4 ;  /* 0xff8000009c9c7808 */ /* 0x000fc40006000000 */
[-C--:B------:R-:W-:Y:S01]  /*9450*/  ISETP.GE.AND P6, PT, R147, R192.reuse, PT ;  /* 0x000000c09300720c */ /* 0x080fe20003fc6270 */
[----:B------:R-:W1:Y:S01]  /*9460*/  MUFU.TANH R4, R4 ;  /* 0x0000000400047308 */ /* 0x000e620000002400 */
[-C--:B------:R-:W-:Y:S02]  /*9470*/  ISETP.GE.AND P4, PT, R140, R192.reuse, PT ;  /* 0x000000c08c00720c */ /* 0x080fe40003f86270 */
[----:B----4-:R-:W-:Y:S02]  /*9480*/  FSEL R51, R51, -INF , !P3 ;  /* 0xff80000033337808 */ /* 0x010fe40005800000 */
[----:B------:R-:W-:Y:S02]  /*9490*/  FSEL R55, R55, -INF , !P2 ;  /* 0xff80000037377808 */ /* 0x000fe40005000000 */
[-C--:B------:R-:W-:Y:S01]  /*94a0*/  ISETP.GE.AND P3, PT, R152, R192.reuse, PT ;  /* 0x000000c09800720c */ /* 0x080fe20003f66270 */
[----:B------:R-:W4:Y:S01]  /*94b0*/  MUFU.TANH R5, R5 ;  /* 0x0000000500057308 */ /* 0x000f220000002400 */
[----:B------:R-:W-:Y:S01]  /*94c0*/  BAR.SYNC.DEFER_BLOCKING 0x0 ;  /* 0x0000000000007b1d */ /* 0x000fe20000010000 */
[----:B------:R-:W-:-:S02]  /*94d0*/  ISETP.GE.AND P2, PT, R150, R192, PT ;  /* 0x000000c09600720c */ /* 0x000fc40003f46270 */
[----:B------:R-:W-:Y:S02]  /*94e0*/  FSEL R165, R27, -INF , !P6 ;  /* 0xff8000001ba57808 */ /* 0x000fe40007000000 */
[----:B------:R-:W-:Y:S02]  /*94f0*/  FSEL R163, R65, -INF , !P4 ;  /* 0xff80000041a37808 */ /* 0x000fe40006000000 */
[-C--:B------:R-:W-:Y:S01]  /*9500*/  ISETP.GE.AND P6, PT, R47, R192.reuse, PT ;  /* 0x000000c02f00720c */ /* 0x080fe20003fc6270 */
[----:B------:R-:W1:Y:S01]  /*9510*/  MUFU.TANH R49, R18 ;  /* 0x0000001200317308 */ /* 0x000e620000002400 */
[----:B------:R-:W-:Y:S02]  /*9520*/  ISETP.GE.AND P4, PT, R45, R192, PT ;  /* 0x000000c02d00720c */ /* 0x000fe40003f86270 */
[----:B------:R-:W-:Y:S02]  /*9530*/  FSEL R155, R37, -INF , !P5 ;  /* 0xff800000259b7808 */ /* 0x000fe40006800000 */
[----:B------:R-:W-:-:S02]  /*9540*/  FSEL R158, R158, -INF , !P3 ;  /* 0xff8000009e9e7808 */ /* 0x000fc40005800000 */
[----:B------:R-:W-:Y:S01]  /*9550*/  FSEL R166, R28, -INF , !P2 ;  /* 0xff8000001ca67808 */ /* 0x000fe20005000000 */
[----:B------:R-:W2:Y:S01]  /*9560*/  MUFU.TANH R48, R19 ;  /* 0x0000001300307308 */ /* 0x000ea20000002400 */
[-C--:B------:R-:W-:Y:S02]  /*9570*/  ISETP.GE.AND P5, PT, R141, R192.reuse, PT ;  /* 0x000000c08d00720c */ /* 0x080fe40003fa6270 */
[-C--:B------:R-:W-:Y:S02]  /*9580*/  ISETP.GE.AND P3, PT, R139, R192.reuse, PT ;  /* 0x000000c08b00720c */ /* 0x080fe40003f66270 */
[----:B------:R-:W-:Y:S02]  /*9590*/  ISETP.GE.AND P2, PT, R67, R192, PT ;  /* 0x000000c04300720c */ /* 0x000fe40003f46270 */
[----:B------:R-:W-:Y:S01]  /*95a0*/  FSEL R164, R30, -INF , !P5 ;  /* 0xff8000001ea47808 */ /* 0x000fe20006800000 */
[----:B------:R-:W4:Y:S01]  /*95b0*/  MUFU.TANH R47, R6 ;  /* 0x00000006002f7308 */ /* 0x000f220000002400 */
[----:B------:R-:W-:-:S02]  /*95c0*/  FSEL R157, R157, -INF , !P3 ;  /* 0xff8000009d9d7808 */ /* 0x000fc40005800000 */
[----:B-1----:R-:W-:Y:S02]  /*95d0*/  FSEL R154, R58, -INF , !P2 ;  /* 0xff8000003a9a7808 */ /* 0x002fe40005000000 */
[-C--:B------:R-:W-:Y:S02]  /*95e0*/  ISETP.GE.AND P5, PT, R46, R192.reuse, PT ;  /* 0x000000c02e00720c */ /* 0x080fe40003fa6270 */
[-C--:B------:R-:W-:Y:S01]  /*95f0*/  ISETP.GE.AND P3, PT, R41, R192.reuse, PT ;  /* 0x000000c02900720c */ /* 0x080fe20003f66270 */
[----:B------:R-:W1:Y:S01]  /*9600*/  MUFU.TANH R45, R7 ;  /* 0x00000007002d7308 */ /* 0x000e620000002400 */
[----:B------:R-:W-:Y:S02]  /*9610*/  ISETP.GE.AND P2, PT, R40, R192, PT ;  /* 0x000000c02800720c */ /* 0x000fe40003f46270 */
[----:B--2---:R-:W-:Y:S02]  /*9620*/  FSEL R152, R12, -INF , !P6 ;  /* 0xff8000000c987808 */ /* 0x004fe40007000000 */
[----:B------:R-:W-:-:S02]  /*9630*/  FSEL R151, R151, -INF , !P5 ;  /* 0xff80000097977808 */ /* 0x000fc40006800000 */
[----:B---3--:R-:W-:Y:S02]  /*9640*/  FSEL R142, R142, -INF , !P4 ;  /* 0xff8000008e8e7808 */ /* 0x008fe40006000000 */
[----:B-----5:R-:W-:Y:S02]  /*9650*/  FSEL R141, R175, -INF , !P3 ;  /* 0xff800000af8d7808 */ /* 0x020fe40005800000 */
[----:B------:R-:W-:Y:S02]  /*9660*/  FSEL R139, R4, -INF , !P2 ;  /* 0xff800000048b7808 */ /* 0x000fe40005000000 */
[-C--:B------:R-:W-:Y:S02]  /*9670*/  ISETP.GE.AND P6, PT, R15, R192.reuse, PT ;  /* 0x000000c00f00720c */ /* 0x080fe40003fc6270 */
[-C--:B------:R-:W-:Y:S02]  /*9680*/  ISETP.GE.AND P5, PT, R14, R192.reuse, PT ;  /* 0x000000c00e00720c */ /* 0x080fe40003fa6270 */
[----:B------:R-:W-:-:S02]  /*9690*/  ISETP.GE.AND P4, PT, R13, R192, PT ;  /* 0x000000c00d00720c */ /* 0x000fc40003f86270 */
[-C--:B------:R-:W-:Y:S02]  /*96a0*/  ISETP.GE.AND P3, PT, R8, R192.reuse, PT ;  /* 0x000000c00800720c */ /* 0x080fe40003f66270 */
[----:B------:R-:W-:Y:S02]  /*96b0*/  ISETP.GE.AND P2, PT, R194, R192, PT ;  /* 0x000000c0c200720c */ /* 0x000fe40003f46270 */
[----:B----4-:R-:W-:Y:S02]  /*96c0*/  FSEL R140, R5, -INF , !P6 ;  /* 0xff800000058c7808 */ /* 0x010fe40007000000 */
[----:B------:R-:W-:Y:S02]  /*96d0*/  FSEL R49, R49, -INF , !P5 ;  /* 0xff80000031317808 */ /* 0x000fe40006800000 */
[----:B------:R-:W-:Y:S02]  /*96e0*/  FSEL R48, R48, -INF , !P4 ;  /* 0xff80000030307808 */ /* 0x000fe40006000000 */
[----:B------:R-:W-:-:S02]  /*96f0*/  FSEL R47, R47, -INF , !P3 ;  /* 0xff8000002f2f7808 */ /* 0x000fc40005800000 */
[----:B-1----:R-:W-:Y:S01]  /*9700*/  FSEL R45, R45, -INF , !P2 ;  /* 0xff8000002d2d7808 */ /* 0x002fe20005000000 */
[----:B------:R-:W-:Y:S05]  /*9710*/  @!P1 BRA `(.L_x_2377) ;  /* 0x000006f000009947 */ /* 0x000fea0003800000 */
[----:B------:R-:W-:Y:S02]  /*9720*/  ULDC.64 UR8, c[0x0][0x118] ;  /* 0x0000460000087ab9 */ /* 0x000fe40000000a00 */
[----:B------:R-:W-:Y:S01]  /*9730*/  ULDC UR6, c[0x0][0x198] ;  /* 0x0000660000067ab9 */ /* 0x000fe20000000800 */
        /* <DEDUP_REMOVED lines=56> */
[----:B------:R-:W-:Y:S01]  /*9ac0*/  IMAD R5, R5, c[0x0][0x180], RZ ;  /* 0x0000600005057a24 */ /* 0x000fe200078e02ff */
[----:B------:R-:W-:-:S03]  /*9ad0*/  MOV R4, R8 ;  /* 0x0000000800047202 */ /* 0x000fc60000000f00 */
[----:B------:R-:W-:-:S04]  /*9ae0*/  IMAD R5, R7, c[0x0][0x184], R5 ;  /* 0x0000610007057a24 */ /* 0x000fc800078e0205 */
[----:B------:R-:W-:Y:S01]  /*9af0*/  IMAD.IADD R5, R9, 0x1, R5 ;  /* 0x0000000109057824 */ /* 0x000fe200078e0205 */
[----:B------:R-:W-:Y:S05]  /*9b00*/  BRA `(.L_x_2379) ;  /* 0x0000004000007947 */ /* 0x000fea0003800000 */
.L_x_2378:
[----:B------:R-:W-:-:S04]  /*9b10*/  ULEA UR5, -UR6, URZ, 0x7 ;  /* 0x0000003f06057291 */ /* 0x000fc8000f8e393f */
[----:B------:R-:W-:Y:S02]  /*9b20*/  USHF.R.S32.HI UR4, URZ, 0x1f, UR5 ;  /* 0x0000001f3f047899 */ /* 0x000fe40008011405 */
[----:B------:R-:W-:-:S04]  /*9b30*/  MOV R4, UR5 ;  /* 0x0000000500047c02 */ /* 0x000fc80008000f00 */
[----:B------:R-:W-:Y:S02]  /*9b40*/  MOV R5, UR4 ;  /* 0x0000000400057c02 */ /* 0x000fe40008000f00 */
.L_x_2379:
[----:B------:R-:W-:Y:S01]  /*9b50*/  IADD3 R4, P1, R135, R4, RZ ;  /* 0x0000000487047210 */ /* 0x000fe20007f3e0ff */
[----:B------:R-:W-:Y:S02]  /*9b60*/  USHF.L.U32 UR7, UR6, 0x5, URZ ;  /* 0x0000000506077899 */ /* 0x000fe4000800063f */
[----:B------:R-:W-:Y:S02]  /*9b70*/  ULDC UR4, c[0x0][0x19c] ;  /* 0x0000670000047ab9 */ /* 0x000fe40000000800 */
[----:B------:R-:W-:Y:S01]  /*9b80*/  IMAD.X R5, R134, 0x1, R5, P1 ;  /* 0x0000000186057824 */ /* 0x000fe200008e0605 */
[C---:B------:R-:W-:Y:S01]  /*9b90*/  LEA R236, P1, R4.reuse, c[0x0][0x168], 0x1 ;  /* 0x00005a0004ec7a11 */ /* 0x040fe200078208ff */
[----:B------:R-:W-:Y:S02]  /*9ba0*/  UMOV UR5, 0x5 ;  /* 0x0000000500057882 */ /* 0x000fe40000000000 */
[----:B------:R-:W-:Y:S01]  /*9bb0*/  USHF.L.U64.HI UR4, UR6, UR5, UR4 ;  /* 0x0000000506047299 */ /* 0x000fe20008010204 */
[----:B------:R-:W-:Y:S01]  /*9bc0*/  LEA.HI.X R229, R4, c[0x0][0x16c], R5, 0x1, P1 ;  /* 0x00005b0004e57a11 */ /* 0x000fe200008f0c05 */
[----:B------:R-:W-:Y:S01]  /*9bd0*/  IMAD.MOV.U32 R4, RZ, RZ, R236 ;  /* 0x000000ffff047224 */ /* 0x000fe200078e00ec */
[----:B------:R-:W-:-:S03]  /*9be0*/  IADD3 R14, P1, R236, UR7, RZ ;  /* 0x00000007ec0e7c10 */ /* 0x000fc6000ff3e0ff */
        /* <DEDUP_REMOVED lines=28> */
[----:B------:R3:W-:Y:S04]  /*9db0*/  LDGSTS.E.BYPASS.LTC128B.128 [R228+0xa800], [R6.64+0x80] ;  /* 0x0a80008006e47fae */ /* 0x0007e8000b901d48 */
[----:B------:R3:W-:Y:S04]  /*9dc0*/  LDGSTS.E.BYPASS.LTC128B.128 [R228+0x7000], [R4.64] ;  /* 0x0700000004e47fae */ /* 0x0007e8000b901d48 */
[----:B------:R3:W-:Y:S04]  /*9dd0*/  LDGSTS.E.BYPASS.LTC128B.128 [R228+0xb000], [R4.64+0x80] ;  /* 0x0b00008004e47fae */ /* 0x0007e8000b901d48 */
[----:B------:R3:W-:Y:S04]  /*9de0*/  LDGSTS.E.BYPASS.LTC128B.128 [R228+0x7800], [R14.64] ;  /* 0x078000000ee47fae */ /* 0x0007e8000b901d48 */
[----:B------:R3:W-:Y:S04]  /*9df0*/  LDGSTS.E.BYPASS.LTC128B.128 [R228+0xb800], [R14.64+0x80] ;  /* 0x0b8000800ee47fae */ /* 0x0007e8000b901d48 */
[----:B------:R-:W0:Y:S02]  /*9e00*/  LDGDEPBAR ;  /* 0x00000000000079af */ /* 0x000e240000000000 */
.L_x_2377:
[----:B---3--:R-:W-:Y:S01]  /*9e10*/  FMNMX.FTZ R6, R3, R64, !PT ;  /* 0x0000004003067209 */ /* 0x008fe20007810000 */
        /* <DEDUP_REMOVED lines=88> */
[----:B------:R-:W-:Y:S01]  /*a3a0*/  FFMA.FTZ R29, R57, c[0x0][0x23c], -R58 ;  /* 0x00008f00391d7a23 */ /* 0x000fe2000001083a */
[----:B------:R-:W-:Y:S01]  /*a3b0*/  MUFU.EX2 R36, R36 ;  /* 0x0000002400247308 */ /* 0x000fe20000000800 */
[--C-:B------:R-:W-:Y:S02]  /*a3c0*/  FFMA.FTZ R28, R64, c[0x0][0x23c], -R46.reuse ;  /* 0x00008f00401c7a23 */ /* 0x100fe4000001082e */
[----:B------:R-:W-:-:S02]  /*a3d0*/  FFMA.FTZ R2, R2, c[0x0][0x23c], -R46 ;  /* 0x00008f0002027a23 */ /* 0x000fc4000001082e */
[--C-:B------:R-:W-:Y:S02]  /*a3e0*/  FFMA.FTZ R0, R148, c[0x0][0x23c], -R46.reuse ;  /* 0x00008f0094007a23 */ /* 0x100fe4000001082e */
[----:B------:R-:W-:Y:S01]  /*a3f0*/  FFMA.FTZ R39, R63, c[0x0][0x23c], -R46 ;  /* 0x00008f003f277a23 */ /* 0x000fe2000001082e */
[----:B------:R-:W-:Y:S01]  /*a400*/  MUFU.EX2 R31, R31 ;  /* 0x0000001f001f7308 */ /* 0x000fe20000000800 */
[----:B------:R-:W-:Y:S02]  /*a410*/  FMUL.FTZ R3, R5, c[0x0][0x23c] ;  /* 0x00008f0005037a20 */ /* 0x000fe40000410000 */
[----:B------:R-:W-:Y:S02]  /*a420*/  FMUL.FTZ R4, R4, c[0x0][0x23c] ;  /* 0x00008f0004047a20 */ /* 0x000fe40000410000 */
[----:B------:R-:W-:Y:S02]  /*a430*/  FFMA.FTZ R60, R23, c[0x0][0x23c], -R58 ;  /* 0x00008f00173c7a23 */ /* 0x000fe4000001083a */
[--C-:B------:R-:W-:Y:S01]  /*a440*/  FFMA.FTZ R64, R22, c[0x0][0x23c], -R46.reuse ;  /* 0x00008f0016407a23 */ /* 0x100fe2000001082e */
[----:B------:R-:W-:Y:S01]  /*a450*/  MUFU.EX2 R30, R30 ;  /* 0x0000001e001e7308 */ /* 0x000fe20000000800 */
[----:B------:R-:W-:-:S02]  /*a460*/  FFMA.FTZ R66, R21, c[0x0][0x23c], -R46 ;  /* 0x00008f0015427a23 */ /* 0x000fc4000001082e */
[----:B------:R-:W-:Y:S02]  /*a470*/  FFMA.FTZ R63, R20, c[0x0][0x23c], -R46 ;  /* 0x00008f00143f7a23 */ /* 0x000fe4000001082e */
[----:B------:R-:W-:Y:S01]  /*a480*/  LDSM.16.MT88.4 R20, [R214+0xc800] ;  /* 0x00c80000d614783b */ /* 0x000fe20000004200 */
[--C-:B------:R-:W-:Y:S02]  /*a490*/  FFMA.FTZ R50, R26, c[0x0][0x23c], -R58.reuse ;  /* 0x00008f001a327a23 */ /* 0x100fe4000001083a */
[----:B------:R-:W1:Y:S01]  /*a4a0*/  MUFU.EX2 R29, R29 ;  /* 0x0000001d001d7308 */ /* 0x000e620000000800 */
[--C-:B------:R-:W-:Y:S02]  /*a4b0*/  FFMA.FTZ R57, R25, c[0x0][0x23c], -R58.reuse ;  /* 0x00008f0019397a23 */ /* 0x100fe4000001083a */
[----:B------:R-:W-:Y:S02]  /*a4c0*/  FFMA.FTZ R56, R24, c[0x0][0x23c], -R58 ;  /* 0x00008f0018387a23 */ /* 0x000fe4000001083a */
[----:B------:R-:W-:Y:S01]  /*a4d0*/  FFMA.FTZ R65, R35, c[0x0][0x23c], -R46 ;  /* 0x00008f0023417a23 */ /* 0x000fe2000001082e */
[----:B------:R-:W-:Y:S01]  /*a4e0*/  LDSM.16.MT88.4 R24, [R216+0xc800] ;  /* 0x00c80000d818783b */ /* 0x000fe20000004200 */
[--C-:B------:R-:W-:Y:S01]  /*a4f0*/  FFMA.FTZ R67, R34, c[0x0][0x23c], -R58.reuse ;  /* 0x00008f0022437a23 */ /* 0x100fe2000001083a */
[----:B------:R-:W-:Y:S01]  /*a500*/  MUFU.EX2 R28, R28 ;  /* 0x0000001c001c7308 */ /* 0x000fe20000000800 */
[----:B------:R-:W-:-:S02]  /*a510*/  FFMA.FTZ R132, R33, c[0x0][0x23c], -R58 ;  /* 0x00008f0021847a23 */ /* 0x000fc4000001083a */
[----:B------:R-:W-:Y:S02]  /*a520*/  FFMA.FTZ R134, R32, c[0x0][0x23c], -R58 ;  /* 0x00008f0020867a23 */ /* 0x000fe4000001083a */
[----:B------:R-:W-:Y:S01]  /*a530*/  LDSM.16.MT88.4 R32, [R213+0x10800] ;  /* 0x01080000d520783b */ /* 0x000fe20000004200 */
[--C-:B------:R-:W-:Y:S02]  /*a540*/  FFMA.FTZ R135, R138, c[0x0][0x23c], -R46.reuse ;  /* 0x00008f008a877a23 */ /* 0x100fe4000001082e */
[----:B------:R-:W2:Y:S01]  /*a550*/  MUFU.EX2 R2, R2 ;  /* 0x0000000200027308 */ /* 0x000ea20000000800 */
[----:B-1----:R-:W-:Y:S01]  /*a560*/  F2FP.PACK_AB R6, R29, R30 ;  /* 0x0000001e1d06723e */ /* 0x002fe200000000ff */
[----:B------:R-:W-:Y:S02]  /*a570*/  FFMA.FTZ R138, R55, c[0x0][0x23c], -R46 ;  /* 0x00008f00378a7a23 */ /* 0x000fe4000001082e */
[--C-:B------:R-:W-:Y:S02]  /*a580*/  FFMA.FTZ R147, R54, c[0x0][0x23c], -R58.reuse ;  /* 0x00008f0036937a23 */ /* 0x100fe4000001083a */
[----:B------:R-:W-:-:S02]  /*a590*/  FFMA.FTZ R148, R53, c[0x0][0x23c], -R58 ;  /* 0x00008f0035947a23 */ /* 0x000fc4000001083a */
[----:B------:R-:W-:Y:S01]  /*a5a0*/  MUFU.EX2 R0, R0 ;  /* 0x0000000000007308 */ /* 0x000fe20000000800 */
[--C-:B------:R-:W-:Y:S02]  /*a5b0*/  FFMA.FTZ R150, R52, c[0x0][0x23c], -R58.reuse ;  /* 0x00008f0034967a23 */ /* 0x100fe4000001083a */
[----:B------:R-:W-:Y:S01]  /*a5c0*/  FFMA.FTZ R133, R133, c[0x0][0x23c], -R58 ;  /* 0x00008f0085857a23 */ /* 0x000fe2000001083a */
[----:B------:R-:W-:Y:S01]  /*a5d0*/  LDSM.16.MT88.4 R52, [R213+0x11000] ;  /* 0x01100000d534783b */ /* 0x000fe20000004200 */
        /* <DEDUP_REMOVED lines=8> */
[--C-:B------:R-:W-:Y:S02]  /*a660*/  FFMA.FTZ R156, R156, c[0x0][0x23c], -R46.reuse ;  /* 0x00008f009c9c7a23 */ /* 0x100fe4000001082e */
[----:B------:R-:W-:Y:S02]  /*a670*/  FFMA.FTZ R158, R158, c[0x0][0x23c], -R46 ;  /* 0x00008f009e9e7a23 */ /* 0x000fe4000001082e */
[--C-:B------:R-:W-:Y:S02]  /*a680*/  FFMA.FTZ R168, R168, c[0x0][0x23c], -R58.reuse ;  /* 0x00008f00a8a87a23 */ /* 0x100fe4000001083a */
[--C-:B------:R-:W-:Y:S01]  /*a690*/  FFMA.FTZ R169, R169, c[0x0][0x23c], -R58.reuse ;  /* 0x00008f00a9a97a23 */ /* 0x100fe2000001083a */
[----:B------:R-:W4:Y:S01]  /*a6a0*/  MUFU.EX2 R3, R3 ;  /* 0x0000000300037308 */ /* 0x000f220000000800 */
[----:B-1----:R-:W-:Y:S01]  /*a6b0*/  F2FP.PACK_AB R7, R39, R0 ;  /* 0x000000002707723e */ /* 0x002fe200000000ff */
[----:B------:R-:W-:-:S02]  /*a6c0*/  FFMA.FTZ R170, R170, c[0x0][0x23c], -R58 ;  /* 0x00008f00aaaa7a23 */ /* 0x000fc4000001083a */
[----:B------:R-:W-:Y:S02]  /*a6d0*/  FFMA.FTZ R167, R167, c[0x0][0x23c], -R58 ;  /* 0x00008f00a7a77a23 */ /* 0x000fe4000001083a */
        /* <DEDUP_REMOVED lines=104> */
[----:B------:R-:W-:Y:S02]  /*ad60*/  FFMA.FTZ R165, R165, c[0x0][0x23c], -R46 ;  /* 0x00008f00a5a57a23 */ /* 0x000fe4000001082e */
[--C-:B------:R-:W-:Y:S02]  /*ad70*/  FFMA.FTZ R160, R160, c[0x0][0x23c], -R58.reuse ;  /* 0x00008f00a0a07a23 */ /* 0x100fe4000001083a */
[----:B------:R-:W3:Y:S01]  /*ad80*/  MUFU.EX2 R147, R147 ;  /* 0x0000009300937308 */ /* 0x000ee20000000800 */
[----:B------:R-:W-:Y:S02]  /*ad90*/  FFMA.FTZ R159, R159, c[0x0][0x23c], -R58 ;  /* 0x00008f009f9f7a23 */ /* 0x000fe4000001083a */
[----:B------:R-:W-:Y:S01]  /*ada0*/  HMMA.16816.F32 R68, R4, R10, R68 ;  /* 0x0000000a0444723c */ /* 0x000fe20000001844 */
[----:B------:R-:W1:Y:S01]  /*adb0*/  LDSM.16.MT88.4 R8, [R216+0x10800] ;  /* 0x01080000d808783b */ /* 0x000e620000004200 */
[----:B------:R-:W-:-:S02]  /*adc0*/  FFMA.FTZ R157, R157, c[0x0][0x23c], -R46 ;  /* 0x00008f009d9d7a23 */ /* 0x000fc4000001082e */
[--C-:B------:R-:W-:Y:S01]  /*add0*/  FFMA.FTZ R154, R154, c[0x0][0x23c], -R46.reuse ;  /* 0x00008f009a9a7a23 */ /* 0x100fe2000001082e */
[----:B------:R-:W-:Y:S01]  /*ade0*/  MUFU.EX2 R148, R148 ;  /* 0x0000009400947308 */ /* 0x000fe20000000800 */
[--C-:B------:R-:W-:Y:S01]  /*adf0*/  FFMA.FTZ R152, R152, c[0x0][0x23c], -R46.reuse ;  /* 0x00008f0098987a23 */ /* 0x100fe2000001082e */
[----:B------:R-:W-:Y:S01]  /*ae00*/  F2FP.PACK_AB R4, R57, R50 ;  /* 0x000000323904723e */ /* 0x000fe200000000ff */
[----:B------:R-:W-:Y:S01]  /*ae10*/  FFMA.FTZ R151, R151, c[0x0][0x23c], -R46 ;  /* 0x00008f0097977a23 */ /* 0x000fe2000001082e */
[----:B----4-:R-:W-:Y:S01]  /*ae20*/  F2FP.PACK_AB R5, R66, R64 ;  /* 0x000000404205723e */ /* 0x010fe200000000ff */
[--C-:B------:R-:W-:Y:S01]  /*ae30*/  FFMA.FTZ R146, R146, c[0x0][0x23c], -R58.reuse ;  /* 0x00008f0092927a23 */ /* 0x100fe2000001083a */
[----:B------:R-:W-:Y:S01]  /*ae40*/  F2FP.PACK_AB R6, R60, R56 ;  /* 0x000000383c06723e */ /* 0x000fe200000000ff */
[--C-:B------:R-:W-:Y:S01]  /*ae50*/  FFMA.FTZ R145, R145, c[0x0][0x23c], -R58.reuse ;  /* 0x00008f0091917a23 */ /* 0x100fe2000001083a */
[----:B------:R-:W-:Y:S01]  /*ae60*/  F2FP.PACK_AB R7, R65, R63 ;  /* 0x0000003f4107723e */ /* 0x000fe200000000ff */
[----:B------:R-:W-:Y:S01]  /*ae70*/  MUFU.EX2 R150, R150 ;  /* 0x0000009600967308 */ /* 0x000fe20000000800 */
[----:B------:R-:W-:-:S02]  /*ae80*/  FFMA.FTZ R144, R144, c[0x0][0x23c], -R58 ;  /* 0x00008f0090907a23 */ /* 0x000fc4000001083a */
[----:B------:R-:W-:Y:S02]  /*ae90*/  FFMA.FTZ R143, R143, c[0x0][0x23c], -R58 ;  /* 0x00008f008f8f7a23 */ /* 0x000fe4000001083a */
[--C-:B------:R-:W-:Y:S01]  /*aea0*/  FFMA.FTZ R142, R142, c[0x0][0x23c], -R46.reuse ;  /* 0x00008f008e8e7a23 */ /* 0x100fe2000001082e */
[C---:B------:R-:W-:Y:S01]  /*aeb0*/  HMMA.16816.F32 R120, R4.reuse, R20, R120 ;  /* 0x000000140478723c */ /* 0x040fe20000001878 */
[--C-:B------:R-:W-:Y:S01]  /*aec0*/  FFMA.FTZ R141, R141, c[0x0][0x23c], -R46.reuse ;  /* 0x00008f008d8d7a23 */ /* 0x100fe2000001082e */
[----:B------:R-:W-:Y:S01]  /*aed0*/  MUFU.EX2 R149, R149 ;  /* 0x0000009500957308 */ /* 0x000fe20000000800 */
[--C-:B------:R-:W-:Y:S02]  /*aee0*/  FFMA.FTZ R139, R139, c[0x0][0x23c], -R46.reuse ;  /* 0x00008f008b8b7a23 */ /* 0x100fe4000001082e */
[----:B------:R-:W-:Y:S02]  /*aef0*/  FFMA.FTZ R140, R140, c[0x0][0x23c], -R46 ;  /* 0x00008f008c8c7a23 */ /* 0x000fe4000001082e */
[----:B------:R-:W-:Y:S01]  /*af00*/  FFMA.FTZ R36, R242, R44, R36 ;  /* 0x0000002cf2247223 */ /* 0x000fe20000010024 */
[----:B------:R-:W-:Y:S01]  /*af10*/  HMMA.16816.F32 R116, R4, R22, R116 ;  /* 0x000000160474723c */ /* 0x000fe20000001874 */
[----:B------:R-:W4:Y:S01]  /*af20*/  LDSM.16.MT88.4 R20, [R212+0x10800] ;  /* 0x01080000d414783b */ /* 0x000f220000004200 */
[----:B------:R-:W1:Y:S01]  /*af30*/  MUFU.EX2 R153, R153 ;  /* 0x0000009900997308 */ /* 0x000e620000000800 */
[----:B------:R-:W-:-:S02]  /*af40*/  FFMA.FTZ R3, R241, R3, R28 ;  /* 0x00000003f1037223 */ /* 0x000fc4000001001c */
[----:B------:R-:W-:Y:S02]  /*af50*/  FADD.FTZ R31, R31, R36 ;  /* 0x000000241f1f7221 */ /* 0x000fe40000010000 */
[----:B------:R-:W-:Y:S01]  /*af60*/  FADD.FTZ R2, R2, R3 ;  /* 0x0000000302027221 */ /* 0x000fe20000010000 */
[C---:B--2---:R-:W-:Y:S01]  /*af70*/  HMMA.16816.F32 R112, R4.reuse, R16, R112 ;  /* 0x000000100470723c */ /* 0x044fe20000001870 */
[----:B------:R-:W-:Y:S01]  /*af80*/  FADD.FTZ R31, R30, R31 ;  /* 0x0000001f1e1f7221 */ /* 0x000fe20000010000 */
[----:B------:R-:W2:Y:S01]  /*af90*/  MUFU.EX2 R155, R155 ;  /* 0x0000009b009b7308 */ /* 0x000ea20000000800 */
[----:B------:R-:W-:Y:S01]  /*afa0*/  FADD.FTZ R2, R0, R2 ;  /* 0x0000000200027221 */ /* 0x000fe20000010000 */
[----:B------:R-:W-:Y:S01]  /*afb0*/  MOV R3, R37 ;  /* 0x0000002500037202 */ /* 0x000fe20000000f00 */
        /* <DEDUP_REMOVED lines=18> */
[----:B------:R-:W-:Y:S02]  /*b0e0*/  FADD.FTZ R60, R67, R60 ;  /* 0x0000003c433c7221 */ /* 0x000fe40000010000 */
[----:B-----5:R-:W-:Y:S01]  /*b0f0*/  FADD.FTZ R65, R135, R65 ;  /* 0x0000004187417221 */ /* 0x020fe20000010000 */
        /* <DEDUP_REMOVED lines=265> */
.L_x_2374:
        /* <DEDUP_REMOVED lines=15> */
.L_x_2384:
        /* <DEDUP_REMOVED lines=8> */
[C---:B------:R-:W-:Y:S02]  /*c300*/  IADD3 R4, R11.reuse, -0x80, RZ ;  /* 0xffffff800b047810 */ /* 0x040fe40007ffe0ff */
        /* <DEDUP_REMOVED lines=41> */
[----:B------:R-:W2:Y:S01]  /*c5a0*/  LDG.E R6, [R6.64] ;  /* 0x0000000c06067981 */ /* 0x000ea2000c1e1900 */
[----:B-1----:R-:W-:Y:S04]  /*c5b0*/  IMAD.MOV.U32 R4, RZ, RZ, c[0x0][0x2d0] ;  /* 0x0000b400ff047624 */ /* 0x002fe800078e00ff */
[----:B------:R-:W-:Y:S04]  /*c5c0*/  IMAD R4, R3, R4, -0x80 ;  /* 0xffffff8003047424 */ /* 0x000fe800078e0204 */
        /* <DEDUP_REMOVED lines=11> */
.L_x_2381:
[C---:B------:R-:W-:Y:S04]  /*c680*/  LEA R225, P1, R8.reuse, R225, 0x1 ;  /* 0x000000e108e17211 */ /* 0x040fe800078208ff */
[----:B------:R-:W-:Y:S02]  /*c690*/  LEA.HI.X R224, R8, R224, R4, 0x1, P1 ;  /* 0x000000e008e07211 */ /* 0x000fe400008f0c04 */
[----:B------:R-:W-:Y:S02]  /*c6a0*/  MOV R4, R225 ;  /* 0x000000e100047202 */ /* 0x000fe40000000f00 */
[----:B------:R-:W-:Y:S02]  /*c6b0*/  MOV R5, R224 ;  /* 0x000000e000057202 */ /* 0x000fe40000000f00 */
        /* <DEDUP_REMOVED lines=16> */
[----:B------:R-:W-:Y:S07]  /*c7c0*/  IADD3.X R7, R9, UR9, RZ, P1, !PT ;  /* 0x0000000909077c10 */ /* 0x000fee0008ffe4ff */
[----:B------:R3:W-:Y:S01]  /*c7d0*/  LDGSTS.E.BYPASS.LTC128B.128 [R228+0xd000], [R12.64] ;  /* 0x0d0000000ce47fae */ /* 0x0007e2000b901d4c */
[----:B-1----:R-:W-:Y:S04]  /*c7e0*/  IADD3 R4, P1, R6, UR8, RZ ;  /* 0x0000000806047c10 */ /* 0x002fe8000ff3e0ff */
[----:B------:R-:W-:Y:S03]  /*c7f0*/  IADD3.X R5, R7, UR9, RZ, P1, !PT ;  /* 0x0000000907057c10 */ /* 0x000fe60008ffe4ff */
[----:B------:R3:W-:Y:S08]  /*c800*/  LDGSTS.E.BYPASS.LTC128B.128 [R228+0x11000], [R12.64+0x80] ;  /* 0x110000800ce47fae */ /* 0x0007f0000b901d4c */
[----:B------:R1:W-:Y:S01]  /*c810*/  LDGSTS.E.BYPASS.LTC128B.128 [R228+0xd800], [R10.64] ;  /* 0x0d8000000ae47fae */ /* 0x0003e2000b901d4c */
[----:B--2---:R-:W-:Y:S04]  /*c820*/  IADD3 R14, P1, R4, UR8, RZ ;  /* 0x00000008040e7c10 */ /* 0x004fe8000ff3e0ff */
[----:B------:R-:W-:Y:S03]  /*c830*/  IADD3.X R15, R5, UR9, RZ, P1, !PT ;  /* 0x00000009050f7c10 */ /* 0x000fe60008ffe4ff */
[----:B------:R1:W-:Y:S01]  /*c840*/  LDGSTS.E.BYPASS.LTC128B.128 [R228+0x11800], [R10.64+0x80] ;  /* 0x118000800ae47fae */ /* 0x0003e2000b901d4c */
[----:B------:R-:W-:Y:S07]  /*c850*/  ISETP.GE.AND P1, PT, R227, 0x2, PT ;  /* 0x00000002e300780c */ /* 0x000fee0003f26270 */
        /* <DEDUP_REMOVED lines=9> */
[----:B-1----:R-:W2:Y:S08]  /*c8f0*/  LDSM.16.M88.4 R8, [R221+0x4000] ;  /* 0x00400000dd08783b */ /* 0x002eb00000000200 */
[----:B------:R-:W3:Y:S08]  /*c900*/  LDSM.16.M88.4 R16, [R221+0x4800] ;  /* 0x00480000dd10783b */ /* 0x000ef00000000200 */
[----:B------:R-:W1:Y:S08]  /*c910*/  LDSM.16.M88.4 R24, [R221+0x5000] ;  /* 0x00500000dd18783b */ /* 0x000e700000000200 */
[----:B------:R-:W0:Y:S08]  /*c920*/  LDGDEPBAR ;  /* 0x00000000000079af */ /* 0x000e300000000000 */
[----:B------:R-:W4:Y:S01]  /*c930*/  LDSM.16.M88.4 R32, [R221+0x5800] ;  /* 0x00580000dd20783b */ /* 0x000f220000000200 */
[C---:B--2---:R-:W-:Y:S07]  /*c940*/  HMMA.16816.F32 R4, R64.reuse, R8, RZ ;  /* 0x000000084004723c */ /* 0x044fee00000018ff */
[----:B------:R-:W2:Y:S01]  /*c950*/  LDSM.16.M88.4 R40, [R221+0x6000] ;  /* 0x00600000dd28783b */ /* 0x000ea20000000200 */
[C---:B------:R-:W-:Y:S07]  /*c960*/  HMMA.16816.F32 R8, R64.reuse, R10, RZ ;  /* 0x0000000a4008723c */ /* 0x040fee00000018ff */
[----:B------:R-:W5:Y:S01]  /*c970*/  LDSM.16.M88.4 R48, [R221+0x6800] ;  /* 0x00680000dd30783b */ /* 0x000f620000000200 */
[C---:B---3--:R-:W-:Y:S07]  /*c980*/  HMMA.16816.F32 R12, R64.reuse, R16, RZ ;  /* 0x00000010400c723c */ /* 0x048fee00000018ff */
[----:B------:R-:W3:Y:S01]  /*c990*/  LDSM.16.M88.4 R56, [R221+0x7000] ;  /* 0x00700000dd38783b */ /* 0x000ee20000000200 */
[C---:B------:R-:W-:Y:S07]  /*c9a0*/  HMMA.16816.F32 R16, R64.reuse, R18, RZ ;  /* 0x000000124010723c */ /* 0x040fee00000018ff */
[----:B------:R-:W3:Y:S01]  /*c9b0*/  LDSM.16.M88.4 R132, [R221+0x7800] ;  /* 0x00780000dd84783b */ /* 0x000ee20000000200 */
[C---:B-1----:R-:W-:Y:S07]  /*c9c0*/  HMMA.16816.F32 R20, R64.reuse, R24, RZ ;  /* 0x000000184014723c */ /* 0x042fee00000018ff */
[----:B------:R-:W-:Y:S01]  /*c9d0*/  LDSM.16.M88.4 R136, [R220] ;  /* 0x00000000dc88783b */ /* 0x000fe20000000200 */
[C---:B------:R-:W-:Y:S07]  /*c9e0*/  HMMA.16816.F32 R24, R64.reuse, R26, RZ ;  /* 0x0000001a4018723c */ /* 0x040fee00000018ff */
[----:B------:R-:W1:Y:S01]  /*c9f0*/  LDSM.16.M88.4 R140, [R219] ;  /* 0x00000000db8c783b */ /* 0x000e620000000200 */
[C---:B----4-:R-:W-:Y:S07]  /*ca00*/  HMMA.16816.F32 R28, R64.reuse, R32, RZ ;  /* 0x00000020401c723c */ /* 0x050fee00000018ff */
[----:B------:R-:W4:Y:S01]  /*ca10*/  LDSM.16.M88.4 R144, [R211] ;  /* 0x00000000d390783b */ /* 0x000f220000000200 */
[C---:B------:R-:W-:Y:S07]  /*ca20*/  HMMA.16816.F32 R32, R64.reuse, R34, RZ ;  /* 0x000000224020723c */ /* 0x040fee00000018ff */
[----:B------:R-:W1:Y:S01]  /*ca30*/  LDSM.16.M88.4 R148, [R210] ;  /* 0x00000000d294783b */ /* 0x000e620000000200 */
[C---:B--2---:R-:W-:Y:S07]  /*ca40*/  HMMA.16816.F32 R36, R64.reuse, R40, RZ ;  /* 0x000000284024723c */ /* 0x044fee00000018ff */
[----:B------:R-:W2:Y:S01]  /*ca50*/  LDSM.16.M88.4 R152, [R209] ;  /* 0x00000000d198783b */ /* 0x000ea20000000200 */
[C---:B------:R-:W-:Y:S07]  /*ca60*/  HMMA.16816.F32 R40, R64.reuse, R42, RZ ;  /* 0x0000002a4028723c */ /* 0x040fee00000018ff */
[----:B------:R-:W1:Y:S01]  /*ca70*/  LDSM.16.M88.4 R156, [R208] ;  /* 0x00000000d09c783b */ /* 0x000e620000000200 */
[C---:B-----5:R-:W-:Y:S07]  /*ca80*/  HMMA.16816.F32 R44, R64.reuse, R48, RZ ;  /* 0x00000030402c723c */ /* 0x060fee00000018ff */
[----:B------:R-:W5:Y:S01]  /*ca90*/  LDSM.16.M88.4 R160, [R207] ;  /* 0x00000000cfa0783b */ /* 0x000f620000000200 */
[C---:B------:R-:W-:Y:S07]  /*caa0*/  HMMA.16816.F32 R48, R64.reuse, R50, RZ ;  /* 0x000000324030723c */ /* 0x040fee00000018ff */
[----:B------:R-:W2:Y:S01]  /*cab0*/  LDSM.16.M88.4 R164, [R206] ;  /* 0x00000000cea4783b */ /* 0x000ea20000000200 */
[C---:B---3--:R-:W-:Y:S07]  /*cac0*/  HMMA.16816.F32 R52, R64.reuse, R56, RZ ;  /* 0x000000384034723c */ /* 0x048fee00000018ff */
[----:B------:R-:W3:Y:S01]  /*cad0*/  LDSM.16.M88.4 R168, [R205] ;  /* 0x00000000cda8783b */ /* 0x000ee20000000200 */
[C---:B------:R-:W-:Y:S07]  /*cae0*/  HMMA.16816.F32 R56, R64.reuse, R58, RZ ;  /* 0x0000003a4038723c */ /* 0x040fee00000018ff */
[----:B------:R-:W-:Y:S01]  /*caf0*/  LDSM.16.M88.4 R172, [R218] ;  /* 0x00000000daac783b */ /* 0x000fe20000000200 */
[C---:B------:R-:W-:Y:S07]  /*cb00*/  HMMA.16816.F32 R60, R64.reuse, R132, RZ ;  /* 0x00000084403c723c */ /* 0x040fee00000018ff */
[----:B------:R-:W2:Y:S01]  /*cb10*/  LDSM.16.M88.4 R176, [R215+0x4000] ;  /* 0x00400000d7b0783b */ /* 0x000ea20000000200 */
[----:B------:R-:W-:Y:S07]  /*cb20*/  HMMA.16816.F32 R64, R64, R134, RZ ;  /* 0x000000864040723c */ /* 0x000fee00000018ff */
[----:B------:R-:W2:Y:S01]  /*cb30*/  LDSM.16.M88.4 R132, [R215+0x4800] ;  /* 0x00480000d784783b */ /* 0x000ea20000000200 */
[C---:B-1----:R-:W-:Y:S07]  /*cb40*/  HMMA.16816.F32 R4, R136.reuse, R140, R4 ;  /* 0x0000008c8804723c */ /* 0x042fee0000001804 */
[----:B------:R-:W-:Y:S01]  /*cb50*/  LDSM.16.M88.4 R180, [R220+0x2000] ;  /* 0x00200000dcb4783b */ /* 0x000fe20000000200 */
[C---:B------:R-:W-:Y:S07]  /*cb60*/  HMMA.16816.F32 R8, R136.reuse, R142, R8 ;  /* 0x0000008e8808723c */ /* 0x040fee0000001808 */
[----:B------:R-:W1:Y:S01]  /*cb70*/  LDSM.16.M88.4 R140, [R215+0x5000] ;  /* 0x00500000d78c783b */ /* 0x000e620000000200 */
[C---:B----4-:R-:W-:Y:S07]  /*cb80*/  HMMA.16816.F32 R12, R136.reuse, R144, R12 ;  /* 0x00000090880c723c */ /* 0x050fee000000180c */
[----:B------:R-:W-:Y:S01]  /*cb90*/  LDSM.16.M88.4 R184, [R203] ;  /* 0x00000000cbb8783b */ /* 0x000fe20000000200 */
[C---:B------:R-:W-:Y:S07]  /*cba0*/  HMMA.16816.F32 R16, R136.reuse, R146, R16 ;  /* 0x000000928810723c */ /* 0x040fee0000001810 */
[----:B------:R-:W4:Y:S01]  /*cbb0*/  LDSM.16.M88.4 R144, [R215+0x5800] ;  /* 0x00580000d790783b */ /* 0x000f220000000200 */
[C---:B------:R-:W-:Y:S07]  /*cbc0*/  HMMA.16816.F32 R20, R136.reuse, R148, R20 ;  /* 0x000000948814723c */ /* 0x040fee0000001814 */
[----:B------:R-:W-:Y:S01]  /*cbd0*/  LDSM.16.M88.4 R188, [R217+0x2000] ;  /* 0x00200000d9bc783b */ /* 0x000fe20000000200 */
[C---:B------:R-:W-:Y:S07]  /*cbe0*/  HMMA.16816.F32 R24, R136.reuse, R150, R24 ;  /* 0x000000968818723c */ /* 0x040fee0000001818 */
[----:B------:R-:W1:Y:S01]  /*cbf0*/  LDSM.16.M88.4 R148, [R215+0x6000] ;  /* 0x00600000d794783b */ /* 0x000e620000000200 */
[C---:B--2---:R-:W-:Y:S07]  /*cc00*/  HMMA.16816.F32 R28, R136.reuse, R152, R28 ;  /* 0x00000098881c723c */ /* 0x044fee000000181c */
[----:B------:R-:W-:Y:S01]  /*cc10*/  LDSM.16.M88.4 R192, [R204+0x4000] ;  /* 0x00400000ccc0783b */ /* 0x000fe20000000200 */
[C---:B------:R-:W-:Y:S07]  /*cc20*/  HMMA.16816.F32 R32, R136.reuse, R154, R32 ;  /* 0x0000009a8820723c */ /* 0x040fee0000001820 */
[----:B------:R-:W2:Y:S01]  /*cc30*/  LDSM.16.M88.4 R152, [R215+0x6800] ;  /* 0x00680000d798783b */ /* 0x000ea20000000200 */
[C---:B------:R-:W-:Y:S08]  /*cc40*/  HMMA.16816.F32 R36, R136.reuse, R156, R36 ;  /* 0x0000009c8824723c */ /* 0x040ff00000001824 */
[C---:B------:R-:W-:Y:S01]  /*cc50*/  HMMA.16816.F32 R40, R136.reuse, R158, R40 ;  /* 0x0000009e8828723c */ /* 0x040fe20000001828 */
[----:B------:R-:W-:Y:S07]  /*cc60*/  LDSM.16.M88.4 R156, [R215+0x7800] ;  /* 0x00780000d79c783b */ /* 0x000fee0000000200 */
[C---:B-----5:R-:W-:Y:S08]  /*cc70*/  HMMA.16816.F32 R44, R136.reuse, R160, R44 ;  /* 0x000000a0882c723c */ /* 0x060ff0000000182c */
[C---:B------:R-:W-:Y:S01]  /*cc80*/  HMMA.16816.F32 R48, R136.reuse, R162, R48 ;  /* 0x000000a28830723c */ /* 0x040fe20000001830 */
[----:B------:R-:W-:Y:S07]  /*cc90*/  LDSM.16.M88.4 R160, [R217] ;  /* 0x00000000d9a0783b */ /* 0x000fee0000000200 */
[C---:B------:R-:W-:Y:S08]  /*cca0*/  HMMA.16816.F32 R52, R136.reuse, R164, R52 ;  /* 0x000000a48834723c */ /* 0x040ff00000001834 */
[C---:B------:R-:W-:Y:S01]  /*ccb0*/  HMMA.16816.F32 R56, R136.reuse, R166, R56 ;  /* 0x000000a68838723c */ /* 0x040fe20000001838 */
[----:B------:R-:W-:Y:S07]  /*ccc0*/  LDSM.16.M88.4 R164, [R204] ;  /* 0x00000000cca4783b */ /* 0x000fee0000000200 */
[C---:B---3--:R-:W-:Y:S08]  /*ccd0*/  HMMA.16816.F32 R60, R136.reuse, R168, R60 ;  /* 0x000000a8883c723c */ /* 0x048ff0000000183c */
[----:B------:R-:W-:Y:S01]  /*cce0*/  HMMA.16816.F32 R64, R136, R170, R64 ;  /* 0x000000aa8840723c */ /* 0x000fe20000001840 */
[----:B------:R-:W3:Y:S07]  /*ccf0*/  LDSM.16.M88.4 R136, [R215+0x7000] ;  /* 0x00700000d788783b */ /* 0x000eee0000000200 */
[C---:B------:R-:W-:Y:S01]  /*cd00*/  HMMA.16816.F32 R4, R172.reuse, R176, R4 ;  /* 0x000000b0ac04723c */ /* 0x040fe20000001804 */
[----:B------:R-:W5:Y:S07]  /*cd10*/  LDSM.16.M88.4 R168, [R204+0x800] ;  /* 0x00080000cca8783b */ /* 0x000f6e0000000200 */
        /* <DEDUP_REMOVED lines=16> */
[----:B------:R-:W-:Y:S07]  /*ce20*/  LDSM.16.M88.4 R152, [R222+0x2000] ;  /* 0x00200000de98783b */ /* 0x000fee0000000200 */
[C---:B---3--:R-:W-:Y:S08]  /*ce30*/  HMMA.16816.F32 R52, R172.reuse, R136, R52 ;  /* 0x00000088ac34723c */ /* 0x048ff00000001834 */
[C---:B------:R-:W-:Y:S01]  /*ce40*/  HMMA.16816.F32 R56, R172.reuse, R138, R56 ;  /* 0x0000008aac38723c */ /* 0x040fe20000001838 */
[----:B------:R-:W2:Y:S07]  /*ce50*/  LDSM.16.M88.4 R136, [R204+0x3800] ;  /* 0x00380000cc88783b */ /* 0x000eae0000000200 */
[C---:B------:R-:W-:Y:S08]  /*ce60*/  HMMA.16816.F32 R60, R172.reuse, R156, R60 ;  /* 0x0000009cac3c723c */ /* 0x040ff0000000183c */
[----:B------:R-:W-:Y:S01]  /*ce70*/  HMMA.16816.F32 R64, R172, R158, R64 ;  /* 0x0000009eac40723c */ /* 0x000fe20000001840 */
[----:B------:R-:W3:Y:S07]  /*ce80*/  LDSM.16.M88.4 R156, [R221+0x8000] ;  /* 0x00800000dd9c783b */ /* 0x000eee0000000200 */
[C---:B------:R-:W-:Y:S01]  /*ce90*/  HMMA.16816.F32 R4, R160.reuse, R164, R4 ;  /* 0x000000a4a004723c */ /* 0x040fe20000001804 */
[----:B------:R-:W-:Y:S07]  /*cea0*/  LDSM.16.M88.4 R172, [R221+0x9800] ;  /* 0x00980000ddac783b */ /* 0x000fee0000000200 */
[C---:B------:R-:W-:Y:S01]  /*ceb0*/  HMMA.16816.F32 R8, R160.reuse, R166, R8 ;  /* 0x000000a6a008723c */ /* 0x040fe20000001808 */
[----:B------:R-:W1:Y:S07]  /*cec0*/  LDSM.16.M88.4 R164, [R221+0x8800] ;  /* 0x00880000dda4783b */ /* 0x000e6e0000000200 */
        /* <DEDUP_REMOVED lines=17> */
[----:B------:R-:W1:Y:S07]  /*cfe0*/  LDSM.16.M88.4 R148, [R202] ;  /* 0x00000000ca94783b */ /* 0x000e6e0000000200 */
[C---:B--2---:R-:W-:Y:S08]  /*cff0*/  HMMA.16816.F32 R60, R160.reuse, R136, R60 ;  /* 0x00000088a03c723c */ /* 0x044ff0000000183c */
[----:B------:R-:W-:Y:S01]  /*d000*/  HMMA.16816.F32 R64, R160, R138, R64 ;  /* 0x0000008aa040723c */ /* 0x000fe20000001840 */
[----:B------:R-:W2:Y:S07]  /*d010*/  LDSM.16.M88.4 R136, [R201] ;  /* 0x00000000c988783b */ /* 0x000eae0000000200 */
[C---:B---3--:R-:W-:Y:S01]  /*d020*/  HMMA.16816.F32 R4, R152.reuse, R156, R4 ;  /* 0x0000009c9804723c */ /* 0x048fe20000001804 */
[----:B------:R-:W-:Y:S07]  /*d030*/  LDSM.16.M88.4 R160, [R215+0x8000] ;  /* 0x00800000d7a0783b */ /* 0x000fee0000000200 */
[C---:B------:R-:W-:Y:S01]  /*d040*/  HMMA.16816.F32 R8, R152.reuse, R158, R8 ;  /* 0x0000009e9808723c */ /* 0x040fe20000001808 */
[----:B------:R-:W3:Y:S07]  /*d050*/  LDSM.16.M88.4 R156, [R200] ;  /* 0x00000000c89c783b */ /* 0x000eee0000000200 */
        /* <DEDUP_REMOVED lines=9> */
[C---:B------:R-:W-:Y:S08]  /*d0f0*/  HMMA.16816.F32 R36, R152.reuse, R132, R36 ;  /* 0x000000849824723c */ /* 0x040ff00000001824 */
[C---:B------:R-:W-:Y:S01]  /*d100*/  HMMA.16816.F32 R40, R152.reuse, R134, R40 ;  /* 0x000000869828723c */ /* 0x040fe20000001828 */
[----:B------:R-:W5:Y:S07]  /*d110*/  LDSM.16.M88.4 R132, [R199] ;  /* 0x00000000c784783b */ /* 0x000f6e0000000200 */
[C---:B-1----:R-:W-:Y:S08]  /*d120*/  HMMA.16816.F32 R44, R152.reuse, R140, R44 ;  /* 0x0000008c982c723c */ /* 0x042ff0000000182c */
[C---:B------:R-:W-:Y:S01]  /*d130*/  HMMA.16816.F32 R48, R152.reuse, R142, R48 ;  /* 0x0000008e9830723c */ /* 0x040fe20000001830 */
[----:B------:R-:W1:Y:S07]  /*d140*/  LDSM.16.M88.4 R140, [R198] ;  /* 0x00000000c68c783b */ /* 0x000e6e0000000200 */
[C---:B----4-:R-:W-:Y:S08]  /*d150*/  HMMA.16816.F32 R52, R152.reuse, R144, R52 ;  /* 0x000000909834723c */ /* 0x050ff00000001834 */
[C---:B------:R-:W-:Y:S01]  /*d160*/  HMMA.16816.F32 R56, R152.reuse, R146, R56 ;  /* 0x000000929838723c */ /* 0x040fe20000001838 */
[----:B------:R-:W4:Y:S07]  /*d170*/  LDSM.16.M88.4 R144, [R197] ;  /* 0x00000000c590783b */ /* 0x000f2e0000000200 */
[C---:B------:R-:W-:Y:S08]  /*d180*/  HMMA.16816.F32 R60, R152.reuse, R176, R60 ;  /* 0x000000b0983c723c */ /* 0x040ff0000000183c */
[----:B------:R-:W-:Y:S01]  /*d190*/  HMMA.16816.F32 R64, R152, R178, R64 ;  /* 0x000000b29840723c */ /* 0x000fe20000001840 */
[----:B------:R-:W-:Y:S07]  /*d1a0*/  LDSM.16.M88.4 R152, [R218+0x2000] ;  /* 0x00200000da98783b */ /* 0x000fee0000000200 */
[C---:B------:R-:W-:Y:S01]  /*d1b0*/  HMMA.16816.F32 R4, R180.reuse, R184, R4 ;  /* 0x000000b8b404723c */ /* 0x040fe20000001804 */
[----:B------:R-:W-:Y:S07]  /*d1c0*/  LDSM.16.M88.4 R176, [R215+0xa800] ;  /* 0x00a80000d7b0783b */ /* 0x000fee0000000200 */
[C---:B------:R-:W-:Y:S01]  /*d1d0*/  HMMA.16816.F32 R8, R180.reuse, R186, R8 ;  /* 0x000000bab408723c */ /* 0x040fe20000001808 */
[----:B------:R-:W-:Y:S07]  /*d1e0*/  LDSM.16.M88.4 R184, [R215+0xb000] ;  /* 0x00b00000d7b8783b */ /* 0x000fee0000000200 */
        /* <DEDUP_REMOVED lines=9> */
[C---:B-----5:R-:W-:Y:S08]  /*d280*/  HMMA.16816.F32 R36, R180.reuse, R132, R36 ;  /* 0x00000084b424723c */ /* 0x060ff00000001824 */
[C---:B------:R-:W-:Y:S01]  /*d290*/  HMMA.16816.F32 R40, R180.reuse, R134, R40 ;  /* 0x00000086b428723c */ /* 0x040fe20000001828 */
[----:B------:R-:W5:Y:S07]  /*d2a0*/  LDSM.16.M88.4 R132, [R204+0x4800] ;  /* 0x00480000cc84783b */ /* 0x000f6e0000000200 */
[C---:B-1----:R-:W-:Y:S08]  /*d2b0*/  HMMA.16816.F32 R44, R180.reuse, R140, R44 ;  /* 0x0000008cb42c723c */ /* 0x042ff0000000182c */
[C---:B------:R-:W-:Y:S08]  /*d2c0*/  HMMA.16816.F32 R48, R180.reuse, R142, R48 ;  /* 0x0000008eb430723c */ /* 0x040ff00000001830 */
[C---:B----4-:R-:W-:Y:S08]  /*d2d0*/  HMMA.16816.F32 R52, R180.reuse, R144, R52 ;  /* 0x00000090b434723c */ /* 0x050ff00000001834 */
[C---:B------:R-:W-:Y:S08]  /*d2e0*/  HMMA.16816.F32 R56, R180.reuse, R146, R56 ;  /* 0x00000092b438723c */ /* 0x040ff00000001838 */
[C---:B------:R-:W-:Y:S08]  /*d2f0*/  HMMA.16816.F32 R60, R180.reuse, R148, R60 ;  /* 0x00000094b43c723c */ /* 0x040ff0000000183c */
        /* <DEDUP_REMOVED lines=16> */
[----:B------:R-:W-:Y:S08]  /*d400*/  HMMA.16816.F32 R64, R152, R158, R64 ;  /* 0x0000009e9840723c */ /* 0x000ff00000001840 */
[C---:B------:R-:W-:Y:S08]  /*d410*/  HMMA.16816.F32 R4, R188.reuse, R192, R4 ;  /* 0x000000c0bc04723c */ /* 0x040ff00000001804 */
[C---:B------:R-:W-:Y:S08]  /*d420*/  HMMA.16816.F32 R8, R188.reuse, R194, R8 ;  /* 0x000000c2bc08723c */ /* 0x040ff00000001808 */
[C---:B-----5:R-:W-:Y:S08]  /*d430*/  HMMA.16816.F32 R12, R188.reuse, R132, R12 ;  /* 0x00000084bc0c723c */ /* 0x060ff0000000180c */
[----:B------:R-:W-:Y:S01]  /*d440*/  FMUL.FTZ R4, R4, c[0x0][0x2ec] ;  /* 0x0000bb0004047a20 */ /* 0x000fe20000410000 */
[C---:B------:R-:W-:Y:S03]  /*d450*/  HMMA.16816.F32 R16, R188.reuse, R134, R16 ;  /* 0x00000086bc10723c */ /* 0x040fe60000001810 */
[----:B------:R-:W1:Y:S01]  /*d460*/  MUFU.TANH R140, R4 ;  /* 0x00000004008c7308 */ /* 0x000e620000002400 */
[----:B------:R-:W-:Y:S02]  /*d470*/  FMUL.FTZ R5, R5, c[0x0][0x2ec] ;  /* 0x0000bb0005057a20 */ /* 0x000fe40000410000 */
[----:B------:R-:W-:Y:S02]  /*d480*/  FMUL.FTZ R6, R6, c[0x0][0x2ec] ;  /* 0x0000bb0006067a20 */ /* 0x000fe40000410000 */
        /* <DEDUP_REMOVED lines=145> */
[----:B--23--:R-:W-:Y:S02]  /*dda0*/  ULDC UR7, c[0x0][0x198] ;  /* 0x0000660000077ab9 */ /* 0x00cfe40000000800 */
[----:B------:R-:W-:Y:S04]  /*ddb0*/  ULEA UR6, -UR7, URZ, 0x7 ;  /* 0x0000003f07067291 */ /* 0x000fe8000f8e393f */
[----:B------:R-:W-:Y:S02]  /*ddc0*/  USHF.R.S32.HI UR5, URZ, 0x1f, UR6 ;  /* 0x0000001f3f057899 */ /* 0x000fe40008011406 */
[----:B------:R-:W-:Y:S04]  /*ddd0*/  MOV R8, UR6 ;  /* 0x0000000600087c02 */ /* 0x000fe80008000f00 */
[----:B------:R-:W-:Y:S01]  /*dde0*/  MOV R4, UR5 ;  /* 0x0000000500047c02 */ /* 0x000fe20008000f00 */
[----:B------:R-:W-:-:S05]  /*ddf0*/  @!P0 BRA `(.L_x_2383) ;  /* 0x000003c000008947 */ /* 0x000fca0003800000 */
[----:B------:R-:W-:Y:S01]  /*de00*/  IMAD.SHL.U32 R11, R227, 0x80, RZ ;  /* 0x00000080e30b7824 */ /* 0x000fe200078e00ff */
[----:B------:R-:W-:Y:S04]  /*de10*/  IABS R3, c[0x0][0x2d0] ;  /* 0x0000b40000037a13 */ /* 0x000fe80000000000 */
[----:B------:R-:W2:Y:S01]  /*de20*/  I2F.RP R12, R3 ;  /* 0x00000003000c7306 */ /* 0x000ea20000209400 */
        /* <DEDUP_REMOVED lines=39> */
[-C--:B------:R-:W-:Y:S02]  /*e0a0*/  LEA.HI.X.SX32 R5, R8, R235.reuse, 0x2, P2 ;  /* 0x000000eb08057211 */ /* 0x080fe400010f16ff */
[C---:B------:R-:W-:Y:S01]  /*e0b0*/  LEA.HI.X.SX32 R7, R3.reuse, R235, 0x2, P1 ;  /* 0x000000eb03077211 */ /* 0x040fe200008f16ff */
[----:B------:R-:W-:Y:S03]  /*e0c0*/  IMAD.IADD R3, R3, 0x1, -R8 ;  /* 0x0000000103037824 */ /* 0x000fe600078e0a08 */
[----:B------:R2:W3:Y:S04]  /*e0d0*/  LDG.E R5, [R4.64] ;  /* 0x0000000c04057981 */ /* 0x0004e8000c1e1900 */
[----:B------:R-:W3:Y:S01]  /*e0e0*/  LDG.E R6, [R6.64] ;  /* 0x0000000c06067981 */ /* 0x000ee2000c1e1900 */
[----:B--2---:R-:W-:Y:S04]  /*e0f0*/  IMAD.MOV.U32 R4, RZ, RZ, c[0x0][0x2d0] ;  /* 0x0000b400ff047624 */ /* 0x004fe800078e00ff */
[----:B------:R-:W-:Y:S04]  /*e100*/  IMAD R4, R3, R4, -0x80 ;  /* 0xffffff8003047424 */ /* 0x000fe800078e0204 */
[C---:B------:R-:W-:Y:S01]  /*e110*/  IMAD.WIDE.U32 R8, R4.reuse, c[0x0][0x198], RZ ;  /* 0x0000660004087a25 */ /* 0x040fe200078e00ff */
[----:B------:R-:W-:Y:S05]  /*e120*/  SHF.R.S32.HI R3, RZ, 0x1f, R4 ;  /* 0x0000001fff037819 */ /* 0x000fea0000011404 */
[----:B------:R-:W-:Y:S04]  /*e130*/  IMAD R3, R3, c[0x0][0x198], RZ ;  /* 0x0000660003037a24 */ /* 0x000fe800078e02ff */
[----:B------:R-:W-:Y:S04]  /*e140*/  IMAD R3, R4, c[0x0][0x19c], R3 ;  /* 0x0000670004037a24 */ /* 0x000fe800078e0203 */
[----:B------:R-:W-:Y:S02]  /*e150*/  IMAD.IADD R9, R9, 0x1, R3 ;  /* 0x0000000109097824 */ /* 0x000fe400078e0203 */
[----:B---3--:R-:W-:Y:S04]  /*e160*/  IMAD.IADD R5, R5, 0x1, -R6 ;  /* 0x0000000105057824 */ /* 0x008fe800078e0a06 */
[C---:B------:R-:W-:Y:S01]  /*e170*/  IMAD.WIDE.U32 R8, R5.reuse, c[0x0][0x180], R8 ;  /* 0x0000600005087a25 */ /* 0x040fe200078e0008 */
[----:B------:R-:W-:Y:S05]  /*e180*/  SHF.R.S32.HI R4, RZ, 0x1f, R5 ;  /* 0x0000001fff047819 */ /* 0x000fea0000011405 */
[----:B------:R-:W-:Y:S04]  /*e190*/  IMAD R4, R4, c[0x0][0x180], RZ ;  /* 0x0000600004047a24 */ /* 0x000fe800078e02ff */
[----:B------:R-:W-:Y:S04]  /*e1a0*/  IMAD R4, R5, c[0x0][0x184], R4 ;  /* 0x0000610005047a24 */ /* 0x000fe800078e0204 */
[----:B------:R-:W-:Y:S02]  /*e1b0*/  IMAD.IADD R4, R9, 0x1, R4 ;  /* 0x0000000109047824 */ /* 0x000fe400078e0204 */
.L_x_2383:
[C---:B------:R-:W-:Y:S01]  /*e1c0*/  LEA R236, P1, R8.reuse, R236, 0x1 ;  /* 0x000000ec08ec7211 */ /* 0x040fe200078208ff */
[----:B------:R-:W-:Y:S02]  /*e1d0*/  USHF.L.U32 UR5, UR7, 0x5, URZ ;  /* 0x0000000507057899 */ /* 0x000fe4000800063f */
[----:B------:R-:W-:Y:S01]  /*e1e0*/  USHF.L.U64.HI UR7, UR7, UR10, UR4 ;  /* 0x0000000a07077299 */ /* 0x000fe20008010204 */
[----:B------:R-:W-:Y:S03]  /*e1f0*/  LEA.HI.X R229, R8, R229, R4, 0x1, P1 ;  /* 0x000000e508e57211 */ /* 0x000fe600008f0c04 */
[----:B----4-:R-:W-:Y:S02]  /*e200*/  IADD3 R14, P1, R236, UR5, RZ ;  /* 0x00000005ec0e7c10 */ /* 0x010fe4000ff3e0ff */
[----:B------:R-:W-:Y:S02]  /*e210*/  IMAD.MOV.U32 R237, RZ, RZ, R229 ;  /* 0x000000ffffed7224 */ /* 0x000fe400078e00e5 */
[----:B------:R-:W-:Y:S02]  /*e220*/  IADD3.X R15, R229, UR7, RZ, P1, !PT ;  /* 0x00000007e50f7c10 */ /* 0x000fe40008ffe4ff */
[----:B------:R-:W-:Y:S01]  /*e230*/  IADD3 R12, P1, R14, UR5, RZ ;  /* 0x000000050e0c7c10 */ /* 0x000fe2000ff3e0ff */
[----:B------:R-:W-:Y:S01]  /*e240*/  @!PT LDS RZ, [RZ] ;  /* 0x00000000fffff984 */ /* 0x000fe20000000800 */
[----:B------:R-:W-:Y:S01]  /*e250*/  @!PT LDS RZ, [RZ] ;  /* 0x00000000fffff984 */ /* 0x000fe20000000800 */
[----:B------:R-:W-:Y:S01]  /*e260*/  @!PT LDS RZ, [RZ] ;  /* 0x00000000fffff984 */ /* 0x000fe20000000800 */
        /* <DEDUP_REMOVED lines=19> */
[----:B---3--:R-:W-:Y:S03]  /*e3a0*/  IADD3 R14, P1, R4, UR5, RZ ;  /* 0x00000005040e7c10 */ /* 0x008fe6000ff3e0ff */
[----:B------:R2:W-:Y:S01]  /*e3b0*/  LDGSTS.E.BYPASS.LTC128B.128 [R228+0x6800], [R6.64] ;  /* 0x0680000006e47fae */ /* 0x0005e2000b901d4c */
[----:B------:R-:W-:Y:S03]  /*e3c0*/  IADD3.X R15, R5, UR7, RZ, P1, !PT ;  /* 0x00000007050f7c10 */ /* 0x000fe60008ffe4ff */
[----:B------:R2:W-:Y:S04]  /*e3d0*/  LDGSTS.E.BYPASS.LTC128B.128 [R228+0xa800], [R6.64+0x80] ;  /* 0x0a80008006e47fae */ /* 0x0005e8000b901d4c */
[----:B------:R2:W-:Y:S04]  /*e3e0*/  LDGSTS.E.BYPASS.LTC128B.128 [R228+0x7000], [R4.64] ;  /* 0x0700000004e47fae */ /* 0x0005e8000b901d4c */
[----:B------:R2:W-:Y:S04]  /*e3f0*/  LDGSTS.E.BYPASS.LTC128B.128 [R228+0xb000], [R4.64+0x80] ;  /* 0x0b00008004e47fae */ /* 0x0005e8000b901d4c */
[----:B------:R2:W-:Y:S04]  /*e400*/  LDGSTS.E.BYPASS.LTC128B.128 [R228+0x7800], [R14.64] ;  /* 0x078000000ee47fae */ /* 0x0005e8000b901d4c */
[----:B------:R2:W-:Y:S04]  /*e410*/  LDGSTS.E.BYPASS.LTC128B.128 [R228+0xb800], [R14.64+0x80] ;  /* 0x0b8000800ee47fae */ /* 0x0005e8000b901d4c */
[----:B------:R-:W0:Y:S02]  /*e420*/  LDGDEPBAR ;  /* 0x00000000000079af */ /* 0x000e240000000000 */
.L_x_2382:
[----:B--23--:R-:W-:Y:S01]  /*e430*/  FMNMX.FTZ R5, R140, R2, !PT ;  /* 0x000000028c057209 */ /* 0x00cfe20007810000 */
[----:B----4-:R-:W-:Y:S01]  /*e440*/  LDSM.16.MT88.4 R12, [R216+0xc000] ;  /* 0x00c00000d80c783b */ /* 0x010fe20000004200 */
        /* <DEDUP_REMOVED lines=90> */
[----:B------:R-:W-:Y:S01]  /*e9f0*/  ISETP.GT.AND P1, PT, R227, 0x1, PT ;  /* 0x00000001e300780c */ /* 0x000fe20003f24270 */
[----:B------:R-:W-:Y:S01]  /*ea00*/  FFMA.FTZ R140, R136, c[0x0][0x23c], -R145 ;  /* 0x00008f00888c7a23 */ /* 0x000fe20000010891 */
[----:B------:R-:W2:Y:S01]  /*ea10*/  MUFU.EX2 R2, R2 ;  /* 0x0000000200027308 */ /* 0x000ea20000000800 */
[--C-:B------:R-:W-:Y:S02]  /*ea20*/  FFMA.FTZ R138, R138, c[0x0][0x23c], -R143.reuse ;  /* 0x00008f008a8a7a23 */ /* 0x100fe4000001088f */
[----:B------:R-:W-:Y:S02]  /*ea30*/  FFMA.FTZ R137, R137, c[0x0][0x23c], -R143 ;  /* 0x00008f0089897a23 */ /* 0x000fe4000001088f */
[----:B------:R-:W-:Y:S02]  /*ea40*/  FFMA.FTZ R139, R252, c[0x0][0x23c], -R145 ;  /* 0x00008f00fc8b7a23 */ /* 0x000fe40000010891 */
[--C-:B------:R-:W-:Y:S02]  /*ea50*/  FFMA.FTZ R136, R251, c[0x0][0x23c], -R143.reuse ;  /* 0x00008f00fb887a23 */ /* 0x100fe4000001088f */
[----:B------:R-:W-:Y:S01]  /*ea60*/  FFMA.FTZ R135, R250, c[0x0][0x23c], -R143 ;  /* 0x00008f00fa877a23 */ /* 0x000fe2000001088f */
        /* <DEDUP_REMOVED lines=57> */
[----:B------:R-:W-:Y:S02]  /*ee00*/  FFMA.FTZ R159, R159, c[0x0][0x23c], -R143 ;  /* 0x00008f009f9f7a23 */ /* 0x000fe4000001088f */
[--C-:B------:R-:W-:Y:S02]  /*ee10*/  FFMA.FTZ R162, R162, c[0x0][0x23c], -R145.reuse ;  /* 0x00008f00a2a27a23 */ /* 0x100fe40000010891 */
[----:B------:R-:W-:Y:S02]  /*ee20*/  FFMA.FTZ R163, R163, c[0x0][0x23c], -R145 ;  /* 0x00008f00a3a37a23 */ /* 0x000fe40000010891 */
[--C-:B------:R-:W-:Y:S01]  /*ee30*/  FFMA.FTZ R164, R164, c[0x0][0x23c], -R143.reuse ;  /* 0x00008f00a4a47a23 */ /* 0x100fe2000001088f */
[----:B------:R-:W-:Y:S01]  /*ee40*/  MUFU.EX2 R154, R154 ;  /* 0x0000009a009a7308 */ /* 0x000fe20000000800 */
[----:B------:R-:W-:Y:S01]  /*ee50*/  FFMA.FTZ R165, R165, c[0x0][0x23c], -R143 ;  /* 0x00008f00a5a57a23 */ /* 0x000fe2000001088f */
[----:B---3--:R-:W-:Y:S01]  /*ee60*/  F2FP.PACK_AB R131, R135, R136 ;  /* 0x000000888783723e */ /* 0x008fe200000000ff */
[--C-:B------:R-:W-:Y:S02]  /*ee70*/  FFMA.FTZ R166, R166, c[0x0][0x23c], -R145.reuse ;  /* 0x00008f00a6a67a23 */ /* 0x100fe40000010891 */
[----:B------:R-:W-:Y:S02]  /*ee80*/  FFMA.FTZ R167, R167, c[0x0][0x23c], -R145 ;  /* 0x00008f00a7a77a23 */ /* 0x000fe40000010891 */
[--C-:B------:R-:W-:Y:S02]  /*ee90*/  FFMA.FTZ R168, R168, c[0x0][0x23c], -R143.reuse ;  /* 0x00008f00a8a87a23 */ /* 0x100fe4000001088f */
[C---:B------:R-:W-:Y:S01]  /*eea0*/  HMMA.16816.F32 R4, R128.reuse, R12, R4 ;  /* 0x0000000c8004723c */ /* 0x040fe20000001804 */
[----:B------:R-:W3:Y:S04]  /*eeb0*/  MUFU.EX2 R159, R159 ;  /* 0x0000009f009f7308 */ /* 0x000ee80000000800 */
[----:B------:R-:W-:Y:S02]  /*eec0*/  FFMA.FTZ R169, R169, c[0x0][0x23c], -R143 ;  /* 0x00008f00a9a97a23 */ /* 0x000fe4000001088f */
        /* <DEDUP_REMOVED lines=8> */
[----:B------:R-:W-:Y:S02]  /*ef50*/  FFMA.FTZ R177, R177, c[0x0][0x23c], -R145 ;  /* 0x00008f00b1b17a23 */ /* 0x000fe40000010891 */
[--C-:B------:R-:W-:Y:S01]  /*ef60*/  FFMA.FTZ R180, R180, c[0x0][0x23c], -R143.reuse ;  /* 0x00008f00b4b47a23 */ /* 0x100fe2000001088f */
[----:B---3--:R-:W-:Y:S01]  /*ef70*/  F2FP.PACK_AB R71, R159, R154 ;  /* 0x0000009a9f47723e */ /* 0x008fe200000000ff */
[----:B------:R-:W-:Y:S01]  /*ef80*/  FFMA.FTZ R181, R181, c[0x0][0x23c], -R143 ;  /* 0x00008f00b5b57a23 */ /* 0x000fe2000001088f */
        /* <DEDUP_REMOVED lines=10> */
[----:B------:R-:W-:Y:S02]  /*f030*/  FFMA.FTZ R112, R245, c[0x0][0x23c], -R145 ;  /* 0x00008f00f5707a23 */ /* 0x000fe40000010891 */
[--C-:B------:R-:W-:Y:S02]  /*f040*/  FFMA.FTZ R184, R184, c[0x0][0x23c], -R143.reuse ;  /* 0x00008f00b8b87a23 */ /* 0x100fe4000001088f */
[C---:B------:R-:W-:Y:S01]  /*f050*/  HMMA.16816.F32 R20, R128.reuse, R28, R20 ;  /* 0x0000001c8014723c */ /* 0x040fe20000001814 */
[----:B------:R-:W-:Y:S02]  /*f060*/  MUFU.EX2 R166, R166 ;  /* 0x000000a600a67308 */ /* 0x000fe40000000800 */
[----:B------:R-:W-:Y:S02]  /*f070*/  FFMA.FTZ R185, R185, c[0x0][0x23c], -R143 ;  /* 0x00008f00b9b97a23 */ /* 0x000fe4000001088f */
        /* <DEDUP_REMOVED lines=9> */
[----:B------:R-:W-:Y:S02]  /*f110*/  FFMA.FTZ R105, R248, c[0x0][0x23c], -R145 ;  /* 0x00008f00f8697a23 */ /* 0x000fe40000010891 */
[--C-:B------:R-:W-:Y:S02]  /*f120*/  FFMA.FTZ R106, R247, c[0x0][0x23c], -R143.reuse ;  /* 0x00008f00f76a7a23 */ /* 0x100fe4000001088f */
[----:B------:R-:W-:Y:S01]  /*f130*/  FFMA.FTZ R107, R246, c[0x0][0x23c], -R143 ;  /* 0x00008f00f66b7a23 */ /* 0x000fe2000001088f */
[C---:B------:R-:W-:Y:S03]  /*f140*/  HMMA.16816.F32 R28, R128.reuse, R36, R28 ;  /* 0x00000024801c723c */ /* 0x040fe6000000181c */
[----:B------:R-:W-:Y:S01]  /*f150*/  FFMA.FTZ R188, R243, c[0x0][0x23c], -R145 ;  /* 0x00008f00f3bc7a23 */ /* 0x000fe20000010891 */
        /* <DEDUP_REMOVED lines=10> */
[----:B------:R-:W-:Y:S02]  /*f200*/  FFMA.FTZ R191, R194, c[0x0][0x23c], -R143 ;  /* 0x00008f00c2bf7a23 */ /* 0x000fe4000001088f */
[--C-:B------:R-:W-:Y:S02]  /*f210*/  FFMA.FTZ R193, R193, c[0x0][0x23c], -R145.reuse ;  /* 0x00008f00c1c17a23 */ /* 0x100fe40000010891 */
[C---:B------:R-:W-:Y:S01]  /*f220*/  HMMA.16816.F32 R36, R128.reuse, R44, R36 ;  /* 0x0000002c8024723c */ /* 0x040fe20000001824 */
[----:B------:R-:W3:Y:S02]  /*f230*/  MUFU.EX2 R107, R107 ;  /* 0x0000006b006b7308 */ /* 0x000ee40000000800 */
[----:B------:R-:W-:Y:S01]  /*f240*/  FFMA.FTZ R192, R192, c[0x0][0x23c], -R145 ;  /* 0x00008f00c0c07a23 */ /* 0x000fe20000010891 */
[----:B----4-:R-:W-:Y:S01]  /*f250*/  F2FP.PACK_AB R68, R105, R104 ;  /* 0x000000686944723e */ /* 0x010fe200000000ff */
[--C-:B------:R-:W-:Y:S02]  /*f260*/  FFMA.FTZ R187, R187, c[0x0][0x23c], -R143.reuse ;  /* 0x00008f00bbbb7a23 */ /* 0x100fe4000001088f */
[C---:B------:R-:W-:Y:S01]  /*f270*/  FMUL.FTZ R44, R2.reuse, R88 ;  /* 0x00000058022c7220 */ /* 0x040fe20000410000 */
[C---:B------:R-:W-:Y:S03]  /*f280*/  HMMA.16816.F32 R40, R128.reuse, R46, R40 ;  /* 0x0000002e8028723c */ /* 0x040fe60000001828 */
[----:B------:R-:W4:Y:S01]  /*f290*/  MUFU.EX2 R167, R167 ;  /* 0x000000a700a77308 */ /* 0x000f220000000800 */
[----:B------:R-:W-:Y:S02]  /*f2a0*/  FMUL.FTZ R45, R2, R89 ;  /* 0x00000059022d7220 */ /* 0x000fe40000410000 */
[----:B------:R-:W-:Y:S02]  /*f2b0*/  FFMA.FTZ R186, R186, c[0x0][0x23c], -R143 ;  /* 0x00008f00baba7a23 */ /* 0x000fe4000001088f */
[C---:B------:R-:W-:Y:S04]  /*f2c0*/  FMUL.FTZ R46, R0.reuse, R90 ;  /* 0x0000005a002e7220 */ /* 0x040fe80000410000 */
[----:B------:R-:W-:Y:S01]  /*f2d0*/  FMUL.FTZ R47, R0, R91 ;  /* 0x0000005b002f7220 */ /* 0x000fe20000410000 */
[----:B------:R-:W-:Y:S01]  /*f2e0*/  MUFU.EX2 R168, R168 ;  /* 0x000000a800a87308 */ /* 0x000fe20000000800 */
[----:B------:R-:W-:Y:S01]  /*f2f0*/  LDSM.16.MT88.4 R88, [R212+0x10800] ;  /* 0x01080000d458783b */ /* 0x000fe20000004200 */
[--C-:B------:R-:W-:Y:S01]  /*f300*/  FFMA.FTZ R179, R179, c[0x0][0x23c], -R145.reuse ;  /* 0x00008f00b3b37a23 */ /* 0x100fe20000010891 */
[----:B---3--:R-:W-:Y:S01]  /*f310*/  F2FP.PACK_AB R69, R107, R106 ;  /* 0x0000006a6b45723e */ /* 0x008fe200000000ff */
[----:B------:R-:W-:Y:S02]  /*f320*/  FFMA.FTZ R176, R176, c[0x0][0x23c], -R145 ;  /* 0x00008f00b0b07a23 */ /* 0x000fe40000010891 */
[C---:B------:R-:W-:Y:S03]  /*f330*/  HMMA.16816.F32 R44, R128.reuse, R52, R44 ;  /* 0x00000034802c723c */ /* 0x040fe6000000182c */
[--C-:B------:R-:W-:Y:S01]  /*f340*/  FFMA.FTZ R175, R175, c[0x0][0x23c], -R143.reuse ;  /* 0x00008f00afaf7a23 */ /* 0x100fe2000001088f */
[----:B------:R-:W3:Y:S01]  /*f350*/  MUFU.EX2 R169, R169 ;  /* 0x000000a900a97308 */ /* 0x000ee20000000800 */
[----:B------:R-:W-:Y:S02]  /*f360*/  FFMA.FTZ R174, R174, c[0x0][0x23c], -R143 ;  /* 0x00008f00aeae7a23 */ /* 0x000fe4000001088f */
        /* <DEDUP_REMOVED lines=8> */
[----:B------:R-:W-:Y:S02]  /*f3f0*/  FFMA.FTZ R172, R172, c[0x0][0x23c], -R145 ;  /* 0x00008f00acac7a23 */ /* 0x000fe40000010891 */
[C---:B------:R-:W-:Y:S01]  /*f400*/  HMMA.16816.F32 R52, R128.reuse, R60, R52 ;  /* 0x0000003c8034723c */ /* 0x040fe20000001834 */
[----:B------:R-:W-:Y:S02]  /*f410*/  MUFU.EX2 R177, R177 ;  /* 0x000000b100b17308 */ /* 0x000fe40000000800 */
[--C-:B------:R-:W-:Y:S02]  /*f420*/  FFMA.FTZ R171, R171, c[0x0][0x23c], -R143.reuse ;  /* 0x00008f00abab7a23 */ /* 0x100fe4000001088f */
[----:B------:R-:W-:Y:S02]  /*f430*/  FFMA.FTZ R170, R170, c[0x0][0x23c], -R143 ;  /* 0x00008f00aaaa7a23 */ /* 0x000fe4000001088f */
        /* <DEDUP_REMOVED lines=9> */
[----:B------:R-:W-:Y:S02]  /*f4d0*/  FFMA.FTZ R161, R161, c[0x0][0x23c], -R145 ;  /* 0x00008f00a1a17a23 */ /* 0x000fe40000010891 */
[--C-:B------:R-:W-:Y:S02]  /*f4e0*/  FFMA.FTZ R158, R158, c[0x0][0x23c], -R143.reuse ;  /* 0x00008f009e9e7a23 */ /* 0x100fe4000001088f */
[C---:B--2---:R-:W-:Y:S03]  /*f4f0*/  HMMA.16816.F32 R60, R128.reuse, R84, R60 ;  /* 0x00000054803c723c */ /* 0x044fe6000000183c */
[----:B------:R-:W-:Y:S01]  /*f500*/  FFMA.FTZ R157, R157, c[0x0][0x23c], -R143 ;  /* 0x00008f009d9d7a23 */ /* 0x000fe2000001088f */
[----:B------:R-:W-:Y:S01]  /*f510*/  MUFU.EX2 R182, R182 ;  /* 0x000000b600b67308 */ /* 0x000fe20000000800 */
[--C-:B------:R-:W-:Y:S02]  /*f520*/  FFMA.FTZ R156, R156, c[0x0][0x23c], -R145.reuse ;  /* 0x00008f009c9c7a23 */ /* 0x100fe40000010891 */
[----:B------:R-:W-:Y:S01]  /*f530*/  FFMA.FTZ R155, R155, c[0x0][0x23c], -R145 ;  /* 0x00008f009b9b7a23 */ /* 0x000fe20000010891 */
[----:B------:R-:W-:Y:S01]  /*f540*/  HMMA.16816.F32 R64, R128, R86, R64 ;  /* 0x000000568040723c */ /* 0x000fe20000001840 */
[----:B------:R-:W2:Y:S03]  /*f550*/  LDSM.16.MT88.4 R84, [R212+0xc800] ;  /* 0x00c80000d454783b */ /* 0x000ea60000004200 */
[--C-:B------:R-:W-:Y:S02]  /*f560*/  FFMA.FTZ R153, R153, c[0x0][0x23c], -R143.reuse ;  /* 0x00008f0099997a23 */ /* 0x100fe4000001088f */
[----:B------:R-:W2:Y:S01]  /*f570*/  MUFU.EX2 R183, R183 ;  /* 0x000000b700b77308 */ /* 0x000ea20000000800 */
[----:B------:R-:W-:Y:S01]  /*f580*/  FFMA.FTZ R152, R152, c[0x0][0x23c], -R143 ;  /* 0x00008f0098987a23 */ /* 0x000fe2000001088f */
[C---:B-1----:R-:W-:Y:S05]  /*f590*/  HMMA.16816.F32 R4, R68.reuse, R76, R4 ;  /* 0x0000004c4404723c */ /* 0x042fea0000001804 */
[--C-:B------:R-:W-:Y:S02]  /*f5a0*/  FFMA.FTZ R149, R149, c[0x0][0x23c], -R145.reuse ;  /* 0x00008f0095957a23 */ /* 0x100fe40000010891 */
[----:B------:R-:W-:Y:S01]  /*f5b0*/  FFMA.FTZ R150, R150, c[0x0][0x23c], -R145 ;  /* 0x00008f0096967a23 */ /* 0x000fe20000010891 */
[C---:B------:R-:W-:Y:S01]  /*f5c0*/  HMMA.16816.F32 R8, R68.reuse, R78, R8 ;  /* 0x0000004e4408723c */ /* 0x040fe20000001808 */
[----:B------:R-:W1:Y:S01]  /*f5d0*/  LDSM.16.MT88.4 R76, [R216+0x10800] ;  /* 0x01080000d84c783b */ /* 0x000e620000004200 */
[----:B------:R-:W-:Y:S02]  /*f5e0*/  MUFU.EX2 R184, R184 ;  /* 0x000000b800b87308 */ /* 0x000fe40000000800 */
[--C-:B------:R-:W-:Y:S02]  /*f5f0*/  FFMA.FTZ R148, R148, c[0x0][0x23c], -R143.reuse ;  /* 0x00008f0094947a23 */ /* 0x100fe4000001088f */
[----:B------:R-:W-:Y:S02]  /*f600*/  FFMA.FTZ R147, R147, c[0x0][0x23c], -R143 ;  /* 0x00008f0093937a23 */ /* 0x000fe4000001088f */
        /* <DEDUP_REMOVED lines=61> */
[----:B------:R-:W-:Y:S01]  /*f9e0*/  IADD3 R0, R227, -0x1, RZ ;  /* 0xffffffffe3007810 */ /* 0x000fe20007ffe0ff */
[----:B------:R-:W-:Y:S02]  /*f9f0*/  FADD.FTZ R165, R165, R159 ;  /* 0x0000009fa5a57221 */ /* 0x000fe40000010000 */
[----:B------:R-:W-:Y:S01]  /*fa00*/  FADD.FTZ R166, R166, R162 ;  /* 0x000000a2a6a67221 */ /* 0x000fe20000010000 */
[----:B------:R-:W-:Y:S01]  /*fa10*/  MOV R227, R0 ;  /* 0x0000000000e37202 */ /* 0x000fe20000000f00 */
[C---:B--2---:R-:W-:Y:S02]  /*fa20*/  HMMA.16816.F32 R4, R68.reuse, R84, R4 ;  /* 0x000000544404723c */ /* 0x044fe40000001804 */
[----:B------:R-:W2:Y:S01]  /*fa30*/  MUFU.EX2 R174, R174 ;  /* 0x000000ae00ae7308 */ /* 0x000ea20000000800 */
[----:B------:R-:W-:Y:S01]  /*fa40*/  FADD.FTZ R165, R168, R165 ;  /* 0x000000a5a8a57221 */ /* 0x000fe20000010000 */
[----:B------:R-:W-:Y:S01]  /*fa50*/  MOV R0, R3 ;  /* 0x0000000300007202 */ /* 0x000fe20000000f00 */
        /* <DEDUP_REMOVED lines=192> */
[----:B------:R-:W-:Y:S01]  /*10660*/  F2FP.PACK_AB R70, R145, R146 ;  /* 0x000000929146723e */ /* 0x000fe200000000ff */
        /* <DEDUP_REMOVED lines=22> */
.L_x_2380:
[----:B------:R-:W1:Y:S01]  /*107d0*/  SHFL.BFLY PT, R2, R242, 0x2, 0x1f ;  /* 0x0c401f00f2027f89 */ /* 0x000e6200000e0000 */
[----:B------:R-:W-:Y:S01]  /*107e0*/  MOV R5, 0x3f800000 ;  /* 0x3f80000000057802 */ /* 0x000fe20000000f00 */
[----:B------:R-:W2:Y:S01]  /*107f0*/  LDC.U8 R16, c[0x0][0x328] ;  /* 0x0000ca00ff107b82 */ /* 0x000ea20000000000 */
[----:B------:R-:W-:Y:S01]  /*10800*/  MOV R6, 0x3f800000 ;  /* 0x3f80000000067802 */ /* 0x000fe20000000f00 */
[----:B------:R-:W3:Y:S01]  /*10810*/  SHFL.BFLY PT, R0, R241, 0x2, 0x1f ;  /* 0x0c401f00f1007f89 */ /* 0x000ee200000e0000 */
[----:B------:R-:W-:Y:S01]  /*10820*/  BSSY B0, `(.L_x_2385) ;  /* 0x00000e4000007945 */ /* 0x000fe20003800000 */
[----:B-1----:R-:W-:-:S02]  /*10830*/  FADD.FTZ R242, R2, R242 ;  /* 0x000000f202f27221 */ /* 0x002fc40000010000 */
[----:B---3--:R-:W-:-:S03]  /*10840*/  FADD.FTZ R241, R0, R241 ;  /* 0x000000f100f17221 */ /* 0x008fc60000010000 */
[----:B------:R-:W1:Y:S04]  /*10850*/  SHFL.BFLY PT, R4, R242, 0x1, 0x1f ;  /* 0x0c201f00f2047f89 */ /* 0x000e6800000e0000 */
[----:B------:R-:W3:Y:S04]  /*10860*/  S2R R0, SR_TID.X ;  /* 0x0000000000007919 */ /* 0x000ee80000002100 */
[----:B------:R-:W4:Y:S01]  /*10870*/  SHFL.BFLY PT, R2, R241, 0x1, 0x1f ;  /* 0x0c201f00f1027f89 */ /* 0x000f2200000e0000 */
[----:B-1----:R-:W-:Y:S01]  /*10880*/  FADD.FTZ R4, R242, R4 ;  /* 0x00000004f2047221 */ /* 0x002fe20000010000 */
[----:B---3--:R-:W-:-:S04]  /*10890*/  SHF.R.S32.HI R7, RZ, 0x1f, R0 ;  /* 0x0000001fff077819 */ /* 0x008fc80000011400 */
[----:B------:R-:W-:Y:S02]  /*108a0*/  FSETP.NE.FTZ.AND P3, PT, R4, RZ, PT ;  /* 0x000000ff0400720b */ /* 0x000fe40003f75000 */
[-C--:B------:R-:W-:Y:S01]  /*108b0*/  LEA.HI R8, R7, R0.reuse, RZ, 0x2 ;  /* 0x0000000007087211 */ /* 0x080fe200078f10ff */
[----:B----4-:R-:W-:Y:S01]  /*108c0*/  FADD.FTZ R2, R241, R2 ;  /* 0x00000002f1027221 */ /* 0x010fe20000010000 */
[----:B------:R-:W-:Y:S02]  /*108d0*/  LEA.HI R7, R7, R0, RZ, 0x5 ;  /* 0x0000000007077211 */ /* 0x000fe400078f28ff */
[--C-:B------:R-:W-:Y:S02]  /*108e0*/  SHF.R.S32.HI R10, RZ, 0x2, R8.reuse ;  /* 0x00000002ff0a7819 */ /* 0x100fe40000011408 */
[----:B------:R-:W-:Y:S02]  /*108f0*/  SHF.R.S32.HI R9, RZ, 0x1f, R8 ;  /* 0x0000001fff097819 */ /* 0x000fe40000011408 */
[----:B------:R-:W-:-:S02]  /*10900*/  FSETP.NE.FTZ.AND P0, PT, R2, RZ, PT ;  /* 0x000000ff0200720b */ /* 0x000fc40003f15000 */
[----:B------:R-:W-:Y:S01]  /*10910*/  LEA.HI R9, R9, R10, RZ, 0x3 ;  /* 0x0000000a09097211 */ /* 0x000fe200078f18ff */
[----:B------:R-:W1:Y:S01]  /*10920*/  @P3 MUFU.RCP R5, R4 ;  /* 0x0000000400053308 */ /* 0x000e620000001000 */
[----:B------:R-:W-:Y:S02]  /*10930*/  LOP3.LUT R8, R8, 0x3ffffffc, RZ, 0xc0, !PT ;  /* 0x3ffffffc08087812 */ /* 0x000fe400078ec0ff */
[----:B------:R-:W-:Y:S02]  /*10940*/  LOP3.LUT R9, R9, 0xfffffff8, RZ, 0xc0, !PT ;  /* 0xfffffff809097812 */ /* 0x000fe400078ec0ff */
[----:B------:R-:W-:Y:S02]  /*10950*/  IADD3 R8, -R8, R0, RZ ;  /* 0x0000000008087210 */ /* 0x000fe40007ffe1ff */
[----:B------:R-:W-:Y:S02]  /*10960*/  IADD3 R9, R10, -R9, RZ ;  /* 0x800000090a097210 */ /* 0x000fe40007ffe0ff */
[----:B------:R-:W-:Y:S01]  /*10970*/  SHF.R.S32.HI R10, RZ, 0x5, R7 ;  /* 0x00000005ff0a7819 */ /* 0x000fe20000011407 */
[----:B------:R-:W3:Y:S01]  /*10980*/  @P0 MUFU.RCP R6, R2 ;  /* 0x0000000200060308 */ /* 0x000ee20000001000 */
[----:B------:R-:W-:-:S02]  /*10990*/  SHF.L.U32 R11, R9, 0x6, RZ ;  /* 0x00000006090b7819 */ /* 0x000fc400000006ff */
[----:B------:R-:W-:Y:S02]  /*109a0*/  LOP3.LUT R12, R9, 0x1, RZ, 0xc0, !PT ;  /* 0x00000001090c7812 */ /* 0x000fe400078ec0ff */
[----:B------:R-:W-:Y:S01]  /*109b0*/  LOP3.LUT R11, R11, 0x1c0, RZ, 0xc0, !PT ;  /* 0x000001c00b0b7812 */ /* 0x000fe200078ec0ff */
[C---:B-1----:R-:W-:Y:S01]  /*109c0*/  FMUL.FTZ R128, R5.reuse, R128 ;  /* 0x0000008005807220 */ /* 0x042fe20000410000 */
[----:B------:R-:W-:Y:S01]  /*109d0*/  LEA R8, R10, R8, 0x9 ;  /* 0x000000080a087211 */ /* 0x000fe200078e48ff */
[----:B------:R-:W-:Y:S01]  /*109e0*/  FMUL.FTZ R129, R5, R129 ;  /* 0x0000008105817220 */ /* 0x000fe20000410000 */
[----:B------:R-:W-:Y:S01]  /*109f0*/  LEA.HI R11, R11, R11, RZ, 0x1d ;  /* 0x0000000b0b0b7211 */ /* 0x000fe200078fe8ff */
[C---:B------:R-:W-:Y:S01]  /*10a00*/  FMUL.FTZ R124, R5.reuse, R124 ;  /* 0x0000007c057c7220 */ /* 0x040fe20000410000 */
[----:B------:R-:W-:Y:S01]  /*10a10*/  ISETP.NE.U32.AND P4, PT, R12, 0x1, PT ;  /* 0x000000010c00780c */ /* 0x000fe20003f85070 */
[C---:B------:R-:W-:Y:S01]  /*10a20*/  FMUL.FTZ R125, R5.reuse, R125 ;  /* 0x0000007d057d7220 */ /* 0x040fe20000410000 */
[----:B------:R-:W-:Y:S01]  /*10a30*/  LEA R8, R8, R11, 0x1 ;  /* 0x0000000b08087211 */ /* 0x000fe200078e08ff */
[----:B------:R-:W-:Y:S01]  /*10a40*/  FMUL.FTZ R120, R5, R120 ;  /* 0x0000007805787220 */ /* 0x000fe20000410000 */
[----:B------:R-:W-:Y:S01]  /*10a50*/  R2P PR, R9, 0x6 ;  /* 0x0000000609007804 */ /* 0x000fe20000000000 */
[C---:B------:R-:W-:Y:S01]  /*10a60*/  FMUL.FTZ R121, R5.reuse, R121 ;  /* 0x0000007905797220 */ /* 0x040fe20000410000 */
[----:B------:R-:W-:Y:S01]  /*10a70*/  SHF.L.U32 R8, R8, 0x1, RZ ;  /* 0x0000000108087819 */ /* 0x000fe200000006ff */
[C---:B------:R-:W-:Y:S01]  /*10a80*/  FMUL.FTZ R116, R5.reuse, R116 ;  /* 0x0000007405747220 */ /* 0x040fe20000410000 */
[----:B------:R-:W-:Y:S01]  /*10a90*/  MOV R9, 0x20 ;  /* 0x0000002000097802 */ /* 0x000fe20000000f00 */
[C---:B------:R-:W-:Y:S01]  /*10aa0*/  FMUL.FTZ R117, R5.reuse, R117 ;  /* 0x0000007505757220 */ /* 0x040fe20000410000 */
[C---:B------:R-:W-:Y:S01]  /*10ab0*/  IADD3 R11, R8.reuse, -0x10, RZ ;  /* 0xfffffff0080b7810 */ /* 0x040fe20007ffe0ff */
[----:B------:R-:W-:Y:S01]  /*10ac0*/  FMUL.FTZ R112, R5, R112 ;  /* 0x0000007005707220 */ /* 0x000fe20000410000 */
[----:B------:R-:W-:Y:S01]  /*10ad0*/  SEL R9, R9, 0xffffffe0, !P1 ;  /* 0xffffffe009097807 */ /* 0x000fe20004800000 */
[C---:B------:R-:W-:Y:S01]  /*10ae0*/  FMUL.FTZ R113, R5.reuse, R113 ;  /* 0x0000007105717220 */ /* 0x040fe20000410000 */
[C---:B------:R-:W-:Y:S01]  /*10af0*/  @P4 IADD3 R11, R8.reuse, 0x10, RZ ;  /* 0x00000010080b4810 */ /* 0x040fe20007ffe0ff */
[----:B------:R-:W-:Y:S01]  /*10b00*/  FMUL.FTZ R108, R5, R108 ;  /* 0x0000006c056c7220 */ /* 0x000fe20000410000 */
[----:B------:R-:W-:Y:S01]  /*10b10*/  F2FP.PACK_AB R128, R129, R128 ;  /* 0x000000808180723e */ /* 0x000fe200000000ff */
[----:B------:R-:W-:Y:S01]  /*10b20*/  FMUL.FTZ R109, R5, R109 ;  /* 0x0000006d056d7220 */ /* 0x000fe20000410000 */
[----:B------:R-:W-:Y:S01]  /*10b30*/  F2FP.PACK_AB R124, R125, R124 ;  /* 0x0000007c7d7c723e */ /* 0x000fe200000000ff */
[C---:B------:R-:W-:Y:S01]  /*10b40*/  FMUL.FTZ R104, R5.reuse, R104 ;  /* 0x0000006805687220 */ /* 0x040fe20000410000 */
[----:B------:R-:W-:Y:S01]  /*10b50*/  IADD3 R12, R8, R9, RZ ;  /* 0x00000009080c7210 */ /* 0x000fe20007ffe0ff */
        /* <DEDUP_REMOVED lines=19> */
[----:B--2---:R-:W-:Y:S01]  /*10c90*/  ISETP.NE.AND P4, PT, R16, RZ, PT ;  /* 0x000000ff1000720c */ /* 0x004fe20003f85270 */
[----:B------:R-:W-:Y:S01]  /*10ca0*/  FMUL.FTZ R85, R5, R85 ;  /* 0x0000005505557220 */ /* 0x000fe20000410000 */
[----:B------:R-:W-:Y:S01]  /*10cb0*/  F2FP.PACK_AB R88, R89, R88 ;  /* 0x000000585958723e */ /* 0x000fe200000000ff */
[C---:B------:R-:W-:Y:S01]  /*10cc0*/  FMUL.FTZ R80, R5.reuse, R80 ;  /* 0x0000005005507220 */ /* 0x040fe20000410000 */
[----:B------:R-:W-:Y:S01]  /*10cd0*/  ISETP.NE.OR P1, PT, R226, -0x1, !P4 ;  /* 0xffffffffe200780c */ /* 0x000fe20006725670 */
[----:B------:R-:W-:Y:S01]  /*10ce0*/  FMUL.FTZ R81, R5, R81 ;  /* 0x0000005105517220 */ /* 0x000fe20000410000 */
[----:B------:R-:W-:Y:S01]  /*10cf0*/  F2FP.PACK_AB R84, R85, R84 ;  /* 0x000000545554723e */ /* 0x000fe200000000ff */
[----:B------:R-:W-:Y:S01]  /*10d00*/  FMUL.FTZ R76, R5, R76 ;  /* 0x0000004c054c7220 */ /* 0x000fe20000410000 */
[----:B------:R-:W-:Y:S01]  /*10d10*/  LOP3.LUT R7, R7, 0xffffffe0, RZ, 0xc0, !PT ;  /* 0xffffffe007077812 */ /* 0x000fe200078ec0ff */
[----:B------:R-:W-:Y:S01]  /*10d20*/  FMUL.FTZ R77, R5, R77 ;  /* 0x0000004d054d7220 */ /* 0x000fe20000410000 */
[----:B------:R-:W-:Y:S01]  /*10d30*/  F2FP.PACK_AB R80, R81, R80 ;  /* 0x000000505150723e */ /* 0x000fe200000000ff */
[C---:B------:R-:W-:Y:S01]  /*10d40*/  FMUL.FTZ R72, R5.reuse, R72 ;  /* 0x0000004805487220 */ /* 0x040fe20000410000 */
[----:B------:R-:W1:Y:S01]  /*10d50*/  @P0 MUFU.LG2 R2, R2 ;  /* 0x0000000200020308 */ /* 0x000e620000000c00 */
[----:B------:R-:W-:Y:S01]  /*10d60*/  FMUL.FTZ R73, R5, R73 ;  /* 0x0000004905497220 */ /* 0x000fe20000410000 */
[----:B------:R-:W-:Y:S01]  /*10d70*/  F2FP.PACK_AB R76, R77, R76 ;  /* 0x0000004c4d4c723e */ /* 0x000fe200000000ff */
[----:B------:R-:W-:-:S02]  /*10d80*/  FMUL.FTZ R68, R5, R68 ;  /* 0x0000004405447220 */ /* 0x000fc40000410000 */
[----:B------:R-:W-:Y:S01]  /*10d90*/  FMUL.FTZ R5, R5, R69 ;  /* 0x0000004505057220 */ /* 0x000fe20000410000 */
[----:B------:R-:W-:Y:S01]  /*10da0*/  F2FP.PACK_AB R72, R73, R72 ;  /* 0x000000484948723e */ /* 0x000fe200000000ff */
[C---:B---3--:R-:W-:Y:S02]  /*10db0*/  FMUL.FTZ R131, R6.reuse, R131 ;  /* 0x0000008306837220 */ /* 0x048fe40000410000 */
        /* <DEDUP_REMOVED lines=10> */
[----:B------:R-:W-:Y:S01]  /*10e60*/  FMUL.FTZ R119, R6, R119 ;  /* 0x0000007706777220 */ /* 0x000fe20000410000 */
[----:B------:R-:W-:Y:S01]  /*10e70*/  IADD3 R13, R8, R5, RZ ;  /* 0x00000005080d7210 */ /* 0x000fe20007ffe0ff */
[C---:B------:R-:W-:Y:S01]  /*10e80*/  FMUL.FTZ R118, R6.reuse, R118 ;  /* 0x0000007606767220 */ /* 0x040fe20000410000 */
[----:B------:R-:W-:Y:S01]  /*10e90*/  F2FP.PACK_AB R122, R123, R122 ;  /* 0x0000007a7b7a723e */ /* 0x000fe200000000ff */
[C---:B------:R-:W-:Y:S01]  /*10ea0*/  FMUL.FTZ R115, R6.reuse, R115 ;  /* 0x0000007306737220 */ /* 0x040fe20000410000 */
[----:B------:R-:W-:Y:S01]  /*10eb0*/  STS [R8+0x400], R130 ;  /* 0x0004008208007388 */ /* 0x000fe20000000800 */
[C---:B------:R-:W-:Y:S01]  /*10ec0*/  FMUL.FTZ R114, R6.reuse, R114 ;  /* 0x0000007206727220 */ /* 0x040fe20000410000 */
[----:B------:R-:W-:Y:S01]  /*10ed0*/  F2FP.PACK_AB R118, R119, R118 ;  /* 0x000000767776723e */ /* 0x000fe200000000ff */
[C---:B------:R-:W-:Y:S01]  /*10ee0*/  FMUL.FTZ R111, R6.reuse, R111 ;  /* 0x0000006f066f7220 */ /* 0x040fe20000410000 */
[----:B------:R-:W-:Y:S01]  /*10ef0*/  IADD3 R14, R5, R11, RZ ;  /* 0x0000000b050e7210 */ /* 0x000fe20007ffe0ff */
[C---:B------:R-:W-:Y:S01]  /*10f00*/  FMUL.FTZ R110, R6.reuse, R110 ;  /* 0x0000006e066e7220 */ /* 0x040fe20000410000 */
[----:B------:R-:W-:Y:S01]  /*10f10*/  F2FP.PACK_AB R114, R115, R114 ;  /* 0x000000727372723e */ /* 0x000fe200000000ff */
[C---:B------:R-:W-:Y:S01]  /*10f20*/  FMUL.FTZ R107, R6.reuse, R107 ;  /* 0x0000006b066b7220 */ /* 0x040fe20000410000 */
[----:B------:R-:W-:Y:S01]  /*10f30*/  STS [R11], R124 ;  /* 0x0000007c0b007388 */ /* 0x000fe20000000800 */
[C---:B------:R-:W-:Y:S01]  /*10f40*/  FMUL.FTZ R106, R6.reuse, R106 ;  /* 0x0000006a066a7220 */ /* 0x040fe20000410000 */
[----:B------:R-:W-:Y:S01]  /*10f50*/  F2FP.PACK_AB R110, R111, R110 ;  /* 0x0000006e6f6e723e */ /* 0x000fe200000000ff */
[C---:B------:R-:W-:Y:S01]  /*10f60*/  FMUL.FTZ R103, R6.reuse, R103 ;  /* 0x0000006706677220 */ /* 0x040fe20000410000 */
[----:B------:R-:W-:Y:S01]  /*10f70*/  STS [R11+0x400], R126 ;  /* 0x0004007e0b007388 */ /* 0x000fe20000000800 */
[----:B------:R-:W-:Y:S01]  /*10f80*/  FMUL.FTZ R102, R6, R102 ;  /* 0x0000006606667220 */ /* 0x000fe20000410000 */
[----:B------:R-:W-:Y:S01]  /*10f90*/  F2FP.PACK_AB R106, R107, R106 ;  /* 0x0000006a6b6a723e */ /* 0x000fe200000000ff */
[----:B------:R-:W-:Y:S01]  /*10fa0*/  IMAD.IADD R9, R9, 0x1, R11 ;  /* 0x0000000109097824 */ /* 0x000fe200078e020b */
[----:B------:R-:W-:Y:S01]  /*10fb0*/  IADD3 R15, R12, R5, RZ ;  /* 0x000000050c0f7210 */ /* 0x000fe20007ffe0ff */
[C---:B------:R-:W-:Y:S01]  /*10fc0*/  FMUL.FTZ R99, R6.reuse, R99 ;  /* 0x0000006306637220 */ /* 0x040fe20000410000 */
[----:B------:R-:W-:Y:S01]  /*10fd0*/  F2FP.PACK_AB R102, R103, R102 ;  /* 0x000000666766723e */ /* 0x000fe200000000ff */
[C---:B------:R-:W-:Y:S01]  /*10fe0*/  FMUL.FTZ R98, R6.reuse, R98 ;  /* 0x0000006206627220 */ /* 0x040fe20000410000 */
[----:B------:R-:W-:Y:S01]  /*10ff0*/  STS [R12], R120 ;  /* 0x000000780c007388 */ /* 0x000fe20000000800 */
[C---:B------:R-:W-:Y:S01]  /*11000*/  FMUL.FTZ R95, R6.reuse, R95 ;  /* 0x0000005f065f7220 */ /* 0x040fe20000410000 */
[----:B------:R-:W-:Y:S01]  /*11010*/  IADD3 R17, R9, R5, RZ ;  /* 0x0000000509117210 */ /* 0x000fe20007ffe0ff */
[C---:B------:R-:W-:Y:S01]  /*11020*/  FMUL.FTZ R94, R6.reuse, R94 ;  /* 0x0000005e065e7220 */ /* 0x040fe20000410000 */
[----:B------:R-:W-:Y:S01]  /*11030*/  STS [R12+0x400], R122 ;  /* 0x0004007a0c007388 */ /* 0x000fe20000000800 */
        /* <DEDUP_REMOVED lines=22> */
[----:B------:R-:W-:Y:S01]  /*111a0*/  FMUL.FTZ R6, R6, R70 ;  /* 0x0000004606067220 */ /* 0x000fe20000410000 */
[----:B------:R-:W-:Y:S01]  /*111b0*/  STS [R14+0x400], R110 ;  /* 0x0004006e0e007388 */ /* 0x000fe20000000800 */
[----:B------:R-:W-:Y:S01]  /*111c0*/  F2FP.PACK_AB R74, R75, R74 ;  /* 0x0000004a4b4a723e */ /* 0x000fe200000000ff */
[----:B------:R-:W-:Y:S01]  /*111d0*/  IMAD.IADD R7, R0, 0x1, -R7 ;  /* 0x0000000100077824 */ /* 0x000fe200078e0a07 */
[----:B------:R-:W-:Y:S01]  /*111e0*/  ISETP.NE.AND P2, PT, R226, -0x1, PT ;  /* 0xffffffffe200780c */ /* 0x000fe20003f45270 */
[----:B------:R-:W-:Y:S01]  /*111f0*/  STS [R15], R104 ;  /* 0x000000680f007388 */ /* 0x000fe20000000800 */
[----:B------:R-:W-:Y:S01]  /*11200*/  F2FP.PACK_AB R6, R71, R6 ;  /* 0x000000064706723e */ /* 0x000fe200000000ff */
[----:B-1----:R-:W-:Y:S01]  /*11210*/  @P0 FMUL.FTZ R2, R2, 0.69314718246459960938 ;  /* 0x3f31721802020820 */ /* 0x002fe20000410000 */
[----:B------:R-:W-:Y:S01]  /*11220*/  SHF.R.S32.HI R0, RZ, 0x1f, R10 ;  /* 0x0000001fff007819 */ /* 0x000fe2000001140a */
[----:B------:R-:W-:Y:S03]  /*11230*/  STS [R15+0x400], R106 ;  /* 0x0004006a0f007388 */ /* 0x000fe60000000800 */
[----:B------:R-:W-:Y:S01]  /*11240*/  LEA.HI R0, R0, R10, RZ, 0x2 ;  /* 0x0000000a00007211 */ /* 0x000fe200078f10ff */
[----:B------:R-:W-:Y:S03]  /*11250*/  STS [R17], R100 ;  /* 0x0000006411007388 */ /* 0x000fe60000000800 */
[----:B------:R-:W-:Y:S01]  /*11260*/  LOP3.LUT R0, R0, 0xffffffc, RZ, 0xc0, !PT ;  /* 0x0ffffffc00007812 */ /* 0x000fe200078ec0ff */
[----:B------:R-:W-:Y:S01]  /*11270*/  STS [R17+0x400], R102 ;  /* 0x0004006611007388 */ /* 0x000fe20000000800 */
[----:B------:R-:W-:-:S02]  /*11280*/  @P2 IMAD.WIDE.U32 R44, R226, c[0x0][0x1e8], RZ ;  /* 0x00007a00e22c2a25 */ /* 0x000fc400078e00ff */
[----:B------:R-:W-:Y:S01]  /*11290*/  IADD3 R0, R10, -R0, RZ ;  /* 0x800000000a007210 */ /* 0x000fe20007ffe0ff */
[----:B------:R-:W-:Y:S03]  /*112a0*/  STS [R8+0x2000], R96 ;  /* 0x0020006008007388 */ /* 0x000fe60000000800 */
[----:B------:R-:W-:Y:S01]  /*112b0*/  LEA R0, R0, R238, 0x4 ;  /* 0x000000ee00007211 */ /* 0x000fe200078e20ff */
[----:B------:R-:W-:Y:S04]  /*112c0*/  STS [R8+0x2400], R98 ;  /* 0x0024006208007388 */ /* 0x000fe80000000800 */
[----:B------:R-:W-:Y:S04]  /*112d0*/  STS [R11+0x2000], R92 ;  /* 0x0020005c0b007388 */ /* 0x000fe80000000800 */
[----:B------:R1:W-:Y:S04]  /*112e0*/  STS [R11+0x2400], R94 ;  /* 0x0024005e0b007388 */ /* 0x0003e80000000800 */
[----:B------:R-:W-:Y:S04]  /*112f0*/  STS [R12+0x2000], R88 ;  /* 0x002000580c007388 */ /* 0x000fe80000000800 */
[----:B------:R-:W-:Y:S04]  /*11300*/  STS [R12+0x2400], R90 ;  /* 0x0024005a0c007388 */ /* 0x000fe80000000800 */
[----:B------:R-:W-:Y:S04]  /*11310*/  STS [R9+0x2000], R84 ;  /* 0x0020005409007388 */ /* 0x000fe80000000800 */
[----:B------:R2:W-:Y:S04]  /*11320*/  STS [R9+0x2400], R86 ;  /* 0x0024005609007388 */ /* 0x0005e80000000800 */
[----:B------:R-:W-:Y:S04]  /*11330*/  STS [R13+0x2000], R80 ;  /* 0x002000500d007388 */ /* 0x000fe80000000800 */
[----:B------:R-:W-:Y:S01]  /*11340*/  STS [R13+0x2400], R82 ;  /* 0x002400520d007388 */ /* 0x000fe20000000800 */
[----:B-1----:R1:W3:Y:S03]  /*11350*/  @P3 MUFU.LG2 R11, R4 ;  /* 0x00000004000b3308 */ /* 0x0022e60000000c00 */
[----:B------:R-:W-:Y:S04]  /*11360*/  STS [R14+0x2000], R76 ;  /* 0x0020004c0e007388 */ /* 0x000fe80000000800 */
[----:B------:R-:W-:Y:S04]  /*11370*/  STS [R14+0x2400], R78 ;  /* 0x0024004e0e007388 */ /* 0x000fe80000000800 */
[----:B------:R-:W-:Y:S04]  /*11380*/  STS [R15+0x2000], R72 ;  /* 0x002000480f007388 */ /* 0x000fe80000000800 */
[----:B------:R-:W-:Y:S01]  /*11390*/  STS [R15+0x2400], R74 ;  /* 0x0024004a0f007388 */ /* 0x000fe20000000800 */
[----:B-1----:R-:W-:Y:S01]  /*113a0*/  @P2 IMAD R4, R226, c[0x0][0x1ec], R45 ;  /* 0x00007b00e2042a24 */ /* 0x002fe200078e022d */
[----:B--2---:R-:W-:Y:S01]  /*113b0*/  @P2 MOV R9, R44 ;  /* 0x0000002c00092202 */ /* 0x004fe20000000f00 */
[----:B---3--:R-:W-:Y:S01]  /*113c0*/  @P3 FMUL.FTZ R11, R11, 0.69314718246459960938 ;  /* 0x3f3172180b0b3820 */ /* 0x008fe20000410000 */
[----:B------:R-:W-:Y:S04]  /*113d0*/  STS [R17+0x2000], R68 ;  /* 0x0020004411007388 */ /* 0x000fe80000000800 */
[----:B------:R1:W-:Y:S04]  /*113e0*/  STS [R17+0x2400], R6 ;  /* 0x0024000611007388 */ /* 0x0003e80000000800 */
[----:B------:R-:W-:Y:S06]  /*113f0*/  BAR.SYNC.DEFER_BLOCKING 0x0 ;  /* 0x0000000000007b1d */ /* 0x000fec0000010000 */
[----:B------:R-:W2:Y:S04]  /*11400*/  S2R R5, SR_CTAID.Y ;  /* 0x0000000000057919 */ /* 0x000ea80000002600 */
[----:B-1----:R-:W1:Y:S04]  /*11410*/  S2R R6, SR_CTAID.Z ;  /* 0x0000000000067919 */ /* 0x002e680000002700 */
[----:B------:R3:W4:Y:S04]  /*11420*/  LDS.128 R36, [R228] ;  /* 0x00000000e4247984 */ /* 0x0007280000000c00 */
[----:B------:R3:W3:Y:S01]  /*11430*/  LDS.128 R32, [R228+0x800] ;  /* 0x00080000e4207984 */ /* 0x0006e20000000c00 */
[----:B--2---:R-:W-:Y:S01]  /*11440*/  @!P2 SHF.R.S32.HI R8, RZ, 0x1f, R5 ;  /* 0x0000001fff08a819 */ /* 0x004fe20000011405 */
[----:B------:R-:W-:Y:S01]  /*11450*/  @!P1 IMAD R226, R5, c[0x0][0x214], RZ ;  /* 0x0000850005e29a24 */ /* 0x000fe200078e02ff */
[----:B------:R-:W-:Y:S01]  /*11460*/  LOP3.LUT P1, RZ, R7, 0x3, RZ, 0xc0, !PT ;  /* 0x0000000307ff7812 */ /* 0x000fe2000782c0ff */
[----:B------:R2:W2:Y:S01]  /*11470*/  LDS.128 R28, [R228+0x1000] ;  /* 0x00100000e41c7984 */ /* 0x0004a20000000c00 */
[----:B------:R-:W-:Y:S01]  /*11480*/  @!P2 IMAD.WIDE.U32 R44, R5, c[0x0][0x1e0], RZ ;  /* 0x00007800052caa25 */ /* 0x000fe200078e00ff */
[----:B------:R-:W-:-:S02]  /*11490*/  MOV R7, 0x7f800000 ;  /* 0x7f80000000077802 */ /* 0x000fc40000000f00 */
[----:B------:R2:W2:Y:S01]  /*114a0*/  LDS.128 R24, [R228+0x1800] ;  /* 0x00180000e4187984 */ /* 0x0004a20000000c00 */
[----:B------:R-:W-:Y:S01]  /*114b0*/  @!P2 IMAD R8, R8, c[0x0][0x1e0], RZ ;  /* 0x000078000808aa24 */ /* 0x000fe200078e02ff */
[----:B------:R-:W-:Y:S01]  /*114c0*/  @!P2 MOV R9, R44 ;  /* 0x0000002c0009a202 */ /* 0x000fe20000000f00 */
[----:B------:R-:W-:Y:S01]  /*114d0*/  @P3 FFMA.FTZ R7, R132, c[0x0][0x238], R11 ;  /* 0x00008e0084073a23 */ /* 0x000fe2000001000b */
[----:B------:R2:W2:Y:S01]  /*114e0*/  LDS.128 R20, [R228+0x2000] ;  /* 0x00200000e4147984 */ /* 0x0004a20000000c00 */
[----:B------:R-:W-:-:S03]  /*114f0*/  @!P2 IMAD R8, R5, c[0x0][0x1e4], R8 ;  /* 0x000079000508aa24 */ /* 0x000fc600078e0208 */
[----:B------:R2:W2:Y:S01]  /*11500*/  LDS.128 R16, [R228+0x2800] ;  /* 0x00280000e4107984 */ /* 0x0004a20000000c00 */
[----:B-1----:R-:W-:Y:S01]  /*11510*/  @!P4 IMAD R5, R5, c[0x0][0x1c0], R6 ;  /* 0x000070000505ca24 */ /* 0x002fe200078e0206 */
[----:B------:R-:W-:Y:S01]  /*11520*/  @!P2 IADD3 R4, R45, R8, RZ ;  /* 0x000000082d04a210 */ /* 0x000fe20007ffe0ff */
[----:B------:R-:W-:Y:S01]  /*11530*/  @P4 IMAD R226, R6, c[0x0][0x234], R226 ;  /* 0x00008d0006e24a24 */ /* 0x000fe200078e02e2 */
[----:B------:R1:W1:Y:S01]  /*11540*/  LDS.128 R12, [R228+0x3000] ;  /* 0x00300000e40c7984 */ /* 0x0002620000000c00 */
[----:B------:R-:W-:Y:S01]  /*11550*/  MOV R8, 0x7f800000 ;  /* 0x7f80000000087802 */ /* 0x000fe20000000f00 */
[----:B------:R-:W-:Y:S02]  /*11560*/  @P0 FFMA.FTZ R8, R3, c[0x0][0x238], R2 ;  /* 0x00008e0003080a23 */ /* 0x000fe40000010002 */
[----:B------:R1:W1:Y:S01]  /*11570*/  LDS.128 R40, [R228+0x3800] ;  /* 0x00380000e4287984 */ /* 0x0002620000000c00 */
[----:B------:R-:W-:Y:S01]  /*11580*/  @!P4 IMAD R226, R5, c[0x0][0x214], RZ ;  /* 0x0000850005e2ca24 */ /* 0x000fe200078e02ff */
        /* <DEDUP_REMOVED lines=13> */
.L_x_2386:
[----:B------:R-:W-:Y:S05]  /*11660*/  BSYNC B0 ;  /* 0x0000000000007941 */ /* 0x000fea0003800000 */
.L_x_2385:
[----:B------:R-:W5:Y:S01]  /*11670*/  S2R R2, SR_CTAID.X ;  /* 0x0000000000027919 */ /* 0x000f620000002500 */
[----:B------:R-:W-:Y:S01]  /*11680*/  SHF.R.S32.HI R231, RZ, 0x1f, R230 ;  /* 0x0000001fffe77819 */ /* 0x000fe200000114e6 */
[----:B------:R-:W-:Y:S01]  /*11690*/  BSSY B0, `(.L_x_2387) ;  /* 0x0000018000007945 */ /* 0x000fe20003800000 */
[----:B------:R-:W-:-:S05]  /*116a0*/  SHF.R.S32.HI R3, RZ, 0x1f, R6 ;  /* 0x0000001fff037819 */ /* 0x000fca0000011406 */
[----:B------:R-:W-:-:S04]  /*116b0*/  IMAD R3, R3, c[0x0][0x1f0], RZ ;  /* 0x00007c0003037a24 */ /* 0x000fc800078e02ff */
[----:B------:R-:W-:Y:S01]  /*116c0*/  IMAD R3, R6, c[0x0][0x1f4], R3 ;  /* 0x00007d0006037a24 */ /* 0x000fe200078e0203 */
[----:B-----5:R-:W-:-:S04]  /*116d0*/  SHF.L.U32 R2, R2, 0x6, RZ ;  /* 0x0000000602027819 */ /* 0x020fc800000006ff */
[----:B------:R-:W-:Y:S01]  /*116e0*/  SHF.R.S32.HI R0, RZ, 0x1f, R2 ;  /* 0x0000001fff007819 */ /* 0x000fe20000011402 */
[----:B------:R-:W-:-:S04]  /*116f0*/  IMAD.WIDE.U32 R230, R2, c[0x0][0x1e8], R230 ;  /* 0x00007a0002e67a25 */ /* 0x000fc800078e00e6 */
[----:B------:R-:W-:Y:S01]  /*11700*/  IMAD R0, R0, c[0x0][0x1e8], RZ ;  /* 0x00007a0000007a24 */ /* 0x000fe200078e02ff */
[----:B----4-:R-:W-:-:S03]  /*11710*/  IADD3 R8, P0, R9, R230, RZ ;  /* 0x000000e609087210 */ /* 0x010fc60007f1e0ff */
        /* <DEDUP_REMOVED lines=13> */
[----:B------:R4:W-:Y:S04]  /*117f0*/  STG.E.128 [R8.64], R36 ;  /* 0x0000002408007986 */ /* 0x0009e8000c101d0c */
[----:B--2---:R4:W-:Y:S02]  /*11800*/  STG.E.128 [R8.64+0x80], R20 ;  /* 0x0000801408007986 */ /* 0x0049e4000c101d0c */
.L_x_2388:
[----:B------:R-:W-:Y:S05]  /*11810*/  BSYNC B0 ;  /* 0x0000000000007941 */ /* 0x000fea0003800000 */
.L_x_2387:
[----:B------:R-:W-:Y:S01]  /*11820*/  IADD3 R0, R232, 0x10, RZ ;  /* 0x00000010e8007810 */ /* 0x000fe20007ffe0ff */
[----:B------:R-:W-:Y:S03]  /*11830*/  BSSY B0, `(.L_x_2389) ;  /* 0x000000f000007945 */ /* 0x000fe60003800000 */
[----:B------:R-:W-:-:S13]  /*11840*/  ISETP.GE.AND P0, PT, R0, R223, PT ;  /* 0x000000df0000720c */ /* 0x000fda0003f06270 */
[----:B------:R-:W-:Y:S05]  /*11850*/  @P0 BRA `(.L_x_2390) ;  /* 0x000000c000000947 */ /* 0x000fea0003800000 */
[----:B------:R-:W-:Y:S01]  /*11860*/  IADD3 R2, P0, R232, 0x10, RZ ;  /* 0x00000010e8027810 */ /* 0x000fe20007f1e0ff */
[----:B----4-:R-:W-:Y:S01]  /*11870*/  IMAD.MOV.U32 R8, RZ, RZ, R6 ;  /* 0x000000ffff087224 */ /* 0x010fe200078e0006 */
[----:B------:R-:W-:-:S03]  /*11880*/  MOV R9, R5 ;  /* 0x0000000500097202 */ /* 0x000fc60000000f00 */
[----:B------:R-:W-:Y:S02]  /*11890*/  IMAD.X R0, RZ, RZ, R233, P0 ;  /* 0x000000ffff007224 */ /* 0x000fe400000e06e9 */
[----:B------:R-:W-:-:S04]  /*118a0*/  IMAD.WIDE.U32 R8, R2, c[0x0][0x1e8], R8 ;  /* 0x00007a0002087a25 */ /* 0x000fc800078e0008 */
[----:B------:R-:W-:-:S04]  /*118b0*/  IMAD R0, R0, c[0x0][0x1e8], RZ ;  /* 0x00007a0000007a24 */ /* 0x000fc800078e02ff */
[----:B------:R-:W-:Y:S01]  /*118c0*/  IMAD R0, R2, c[0x0][0x1ec], R0 ;  /* 0x00007b0002007a24 */ /* 0x000fe200078e0200 */
[----:B------:R-:W-:-:S04]  /*118d0*/  LEA R2, P0, R8, c[0x0][0x1d0], 0x1 ;  /* 0x0000740008027a11 */ /* 0x000fc800078008ff */
[----:B------:R-:W-:-:S04]  /*118e0*/  IADD3 R0, R0, R9, RZ ;  /* 0x0000000900007210 */ /* 0x000fc80007ffe0ff */
[----:B------:R-:W-:-:S05]  /*118f0*/  LEA.HI.X R3, R8, c[0x0][0x1d4], R0, 0x1, P0 ;  /* 0x0000750008037a11 */ /* 0x000fca00000f0c00 */
[----:B---3--:R3:W-:Y:S04]  /*11900*/  STG.E.128 [R2.64], R32 ;  /* 0x0000002002007986 */ /* 0x0087e8000c101d0c */
[----:B--2---:R3:W-:Y:S02]  /*11910*/  STG.E.128 [R2.64+0x80], R16 ;  /* 0x0000801002007986 */ /* 0x0047e4000c101d0c */
.L_x_2390:
[----:B------:R-:W-:Y:S05]  /*11920*/  BSYNC B0 ;  /* 0x0000000000007941 */ /* 0x000fea0003800000 */
.L_x_2389:
[----:B------:R-:W-:Y:S01]  /*11930*/  IADD3 R0, R232, 0x20, RZ ;  /* 0x00000020e8007810 */ /* 0x000fe20007ffe0ff */
[----:B------:R-:W-:Y:S03]  /*11940*/  BSSY B0, `(.L_x_2391) ;  /* 0x000000f000007945 */ /* 0x000fe60003800000 */
[----:B------:R-:W-:-:S13]  /*11950*/  ISETP.GE.AND P0, PT, R0, R223, PT ;  /* 0x000000df0000720c */ /* 0x000fda0003f06270 */
[----:B------:R-:W-:Y:S05]  /*11960*/  @P0 BRA `(.L_x_2392) ;  /* 0x000000c000000947 */ /* 0x000fea0003800000 */
[----:B---3--:R-:W-:Y:S01]  /*11970*/  IADD3 R2, P0, R232, 0x20, RZ ;  /* 0x00000020e8027810 */ /* 0x008fe20007f1e0ff */
        /* <DEDUP_REMOVED lines=9> */
[----:B--2---:R2:W-:Y:S04]  /*11a10*/  STG.E.128 [R2.64], R28 ;  /* 0x0000001c02007986 */ /* 0x0045e8000c101d0c */
[----:B-1----:R2:W-:Y:S02]  /*11a20*/  STG.E.128 [R2.64+0x80], R12 ;  /* 0x0000800c02007986 */ /* 0x0025e4000c101d0c */
.L_x_2392:
[----:B------:R-:W-:Y:S05]  /*11a30*/  BSYNC B0 ;  /* 0x0000000000007941 */ /* 0x000fea0003800000 */
.L_x_2391:
[----:B------:R-:W-:-:S04]  /*11a40*/  IADD3 R0, R232, 0x30, RZ ;  /* 0x00000030e8007810 */ /* 0x000fc80007ffe0ff */
[----:B------:R-:W-:-:S13]  /*11a50*/  ISETP.GE.AND P0, PT, R0, R223, PT ;  /* 0x000000df0000720c */ /* 0x000fda0003f06270 */
[----:B------:R-:W-:Y:S05]  /*11a60*/  @P0 EXIT ;  /* 0x000000000000094d */ /* 0x000fea0003800000 */
[----:B------:R-:W-:Y:S02]  /*11a70*/  IADD3 R0, P0, R232, 0x30, RZ ;  /* 0x00000030e8007810 */ /* 0x000fe40007f1e0ff */
[----:B------:R-:W-:Y:S02]  /*11a80*/  MOV R4, R6 ;  /* 0x0000000600047202 */ /* 0x000fe40000000f00 */
[----:B--23--:R-:W-:-:S03]  /*11a90*/  IADD3.X R2, RZ, R233, RZ, P0, !PT ;  /* 0x000000e9ff027210 */ /* 0x00cfc600007fe4ff */
[----:B------:R-:W-:-:S04]  /*11aa0*/  IMAD.WIDE.U32 R4, R0, c[0x0][0x1e8], R4 ;  /* 0x00007a0000047a25 */ /* 0x000fc800078e0004 */
[----:B------:R-:W-:Y:S01]  /*11ab0*/  IMAD R2, R2, c[0x0][0x1e8], RZ ;  /* 0x00007a0002027a24 */ /* 0x000fe200078e02ff */
[----:B------:R-:W-:-:S03]  /*11ac0*/  LEA R6, P0, R4, c[0x0][0x1d0], 0x1 ;  /* 0x0000740004067a11 */ /* 0x000fc600078008ff */
[----:B------:R-:W-:-:S05]  /*11ad0*/  IMAD R2, R0, c[0x0][0x1ec], R2 ;  /* 0x00007b0000027a24 */ /* 0x000fca00078e0202 */
[----:B------:R-:W-:-:S04]  /*11ae0*/  IADD3 R2, R2, R5, RZ ;  /* 0x0000000502027210 */ /* 0x000fc80007ffe0ff */
[----:B------:R-:W-:-:S05]  /*11af0*/  LEA.HI.X R7, R4, c[0x0][0x1d4], R2, 0x1, P0 ;  /* 0x0000750004077a11 */ /* 0x000fca00000f0c02 */
[----:B------:R-:W-:Y:S04]  /*11b00*/  STG.E.128 [R6.64], R24 ;  /* 0x0000001806007986 */ /* 0x000fe8000c101d0c */
[----:B-1----:R-:W-:Y:S01]  /*11b10*/  STG.E.128 [R6.64+0x80], R40 ;  /* 0x0000802806007986 */ /* 0x002fe2000c101d0c */
[----:B------:R-:W-:Y:S05]  /*11b20*/  EXIT ;  /* 0x000000000000794d */ /* 0x000fea0003800000 */
.L_x_2393:
        /* <DEDUP_REMOVED lines=13> */
.L_x_8231:


//--------------------- .text._ZN5flash24flash_fwd_splitkv_kernelI23Flash_fwd_kernel_traitsILi128ELi64ELi128ELi4ELb0ELb0EN7cutlass6half_tE19Flash_kernel_traitsILi128ELi64ELi128ELi4ES3_EELb1ELb0ELb1ELb0ELb0ELb0ELb0ELb0EEEvNS_16Flash_fwd_paramsE --------------------------
	.section	.text._ZN5flash24flash_fwd_splitkv_kernelI23Flash_fwd_kernel_traitsILi128ELi64ELi128ELi4ELb0ELb0EN7cutlass6half_tE19Flash_kernel_traitsILi128ELi64ELi128ELi4ES3_EELb1ELb0ELb1ELb0ELb0ELb0ELb0ELb0EEEvNS_16Flash_fwd_paramsE,"ax",@progbits
	.sectioninfo	@"SHI_REGISTERS=254"
	.align	128
        .global         _ZN5flash24flash_fwd_splitkv_kernelI23Flash_fwd_kernel_traitsILi128ELi64ELi128ELi4ELb0ELb0EN7cutlass6half_tE19Flash_kernel_traitsILi128ELi64ELi128ELi4ES3_EELb1ELb0ELb1ELb0ELb0ELb0ELb0ELb0EEEvNS_16Flash_fwd_paramsE
        .type           _ZN5flash24flash_fwd_splitkv_kernelI23Flash_fwd_kernel_traitsILi128ELi64ELi128ELi4ELb0ELb0EN7cutlass6half_tE19Flash_kernel_traitsILi128ELi64ELi128ELi4ES3_EELb1ELb0ELb1ELb0ELb0ELb0ELb0ELb0EEEvNS_16Flash_fwd_paramsE,@function
        .size           _ZN5flash24flash_fwd_splitkv_kernelI23Flash_fwd_kernel_traitsILi128ELi64ELi128ELi4ELb0ELb0EN7cutlass6half_tE19Flash_kernel_traitsILi128ELi64ELi128ELi4ES3_EELb1ELb0ELb1ELb0ELb0ELb0ELb0ELb0EEEvNS_16Flash_fwd_paramsE,(.L_x_8232 - _ZN5flash24flash_fwd_splitkv_kernelI23Flash_fwd_kernel_traitsILi128ELi64ELi128ELi4ELb0ELb0EN7cutlass6half_tE19Flash_kernel_traitsILi128ELi64ELi128ELi4ES3_EELb1ELb0ELb1ELb0ELb0ELb0ELb0ELb0EEEvNS_16Flash_fwd_paramsE)
        .other          _ZN5flash24flash_fwd_splitkv_kernelI23Flash_fwd_kernel_traitsILi128ELi64ELi128ELi4ELb0ELb0EN7cutlass6half_tE19Flash_kernel_traitsILi128ELi64ELi128ELi4ES3_EELb1ELb0ELb1ELb0ELb0ELb0ELb0ELb0EEEvNS_16Flash_fwd_paramsE,@"STO_CUDA_ENTRY STV_DEFAULT"
_ZN5flash24flash_fwd_splitkv_kernelI23Flash_fwd_kernel_traitsILi128ELi64ELi128ELi4ELb0ELb0EN7cutlass6half_tE19Flash_kernel_traitsILi128ELi64ELi128ELi4ES3_EELb1ELb0ELb1ELb0ELb0ELb0ELb0ELb0EEEvNS_16Flash_fwd_paramsE:
.text._ZN5flash24flash_fwd_splitkv_kernelI23Flash_fwd_kernel_traitsILi128ELi64ELi128ELi4ELb0ELb0EN7cutlass6half_tE19Flash_kernel_traitsILi128ELi64ELi128ELi4ES3_EELb1ELb0ELb1ELb0ELb0ELb0ELb0ELb0EEEvNS_16Flash_fwd_paramsE:
        /* <DEDUP_REMOVED lines=33> */
.L_x_2394:
[----:B-1-34-:R-:W-:Y:S02]  /*0210*/  MOV R0, c[0x0][0x218] ;  /* 0x0000860000007a02 */ /* 0x01afe40000000f00 */
.L_x_2395:
[----:B------:R-:W-:-:S04]  /*0220*/  ISETP.NE.U32.AND P2, PT, RZ, c[0x0][0x258], PT ;  /* 0x00009600ff007a0c */ /* 0x000fc80003f45070 */
[----:B------:R-:W-:-:S13]  /*0230*/  ISETP.NE.AND.EX P2, PT, RZ, c[0x0][0x25c], PT, P2 ;  /* 0x00009700ff007a0c */ /* 0x000fda0003f45320 */
[----:B-1----:R-:W-:-:S06]  /*0240*/  @P2 IMAD.WIDE R4, R20, R219, c[0x0][0x258] ;  /* 0x0000960014042625 */ /* 0x002fcc00078e02db */
        /* <DEDUP_REMOVED lines=37> */
[----:B------:R-:W-:-:S02]  /*04a0*/  IMAD.IADD R8, R8, 0x1, -R3 ;  /* 0x0000000108087824 */ /* 0x000fc400078e0a03 */
[----:B------:R-:W-:Y:S01]  /*04b0*/  @!P0 SHF.R.S32.HI R9, RZ, 0x1f, R20 ;  /* 0x0000001fff098819 */ /* 0x000fe20000011414 */
[----:B------:R-:W-:Y:S02]  /*04c0*/  @P0 IMAD.WIDE.U32 R4, R218, c[0x0][0x1e8], RZ ;  /* 0x00007a00da040a25 */ /* 0x000fe400078e00ff */
[----:B------:R-:W-:Y:S02]  /*04d0*/  SHF.L.U32 R2, R8, 0x3, RZ ;  /* 0x0000000308027819 */ /* 0x000fe400000006ff */
[----:B------:R-:W-:Y:S02]  /*04e0*/  @!P0 IMAD R9, R9, c[0x0][0x1e0], RZ ;  /* 0x0000780009098a24 */ /* 0x000fe400078e02ff */
[----:B------:R-:W-:Y:S01]  /*04f0*/  SHF.R.S32.HI R3, RZ, 0x1f, R2 ;  /* 0x0000001fff037819 */ /* 0x000fe20000011402 */
[----:B------:R-:W-:-:S04]  /*0500*/  @!P0 IMAD.WIDE.U32 R14, R20, c[0x0][0x1e0], RZ ;  /* 0x00007800140e8a25 */ /* 0x000fc800078e00ff */
[----:B------:R-:W-:Y:S01]  /*0510*/  @P0 IMAD.MOV.U32 R6, RZ, RZ, R4 ;  /* 0x000000ffff060224 */ /* 0x000fe200078e0004 */
[----:B------:R-:W-:Y:S01]  /*0520*/  @!P0 MOV R6, R14 ;  /* 0x0000000e00068202 */ /* 0x000fe20000000f00 */
[----:B------:R-:W-:Y:S02]  /*0530*/  @!P0 IMAD R4, R20, c[0x0][0x1e4], R9 ;  /* 0x0000790014048a24 */ /* 0x000fe400078e0209 */
[----:B------:R-:W-:-:S04]  /*0540*/  IMAD.WIDE.U32 R12, R10, c[0x0][0x1e8], R2 ;  /* 0x00007a000a0c7a25 */ /* 0x000fc800078e0002 */
[----:B------:R-:W-:Y:S02]  /*0550*/  @P0 IMAD R5, R218, c[0x0][0x1ec], R5 ;  /* 0x00007b00da050a24 */ /* 0x000fe400078e0205 */
[----:B------:R-:W-:Y:S01]  /*0560*/  @!P0 IMAD.IADD R5, R15, 0x1, R4 ;  /* 0x000000010f058824 */ /* 0x000fe200078e0204 */
[----:B------:R-:W-:Y:S01]  /*0570*/  IADD3 R6, P0, R6, R12, RZ ;  /* 0x0000000c06067210 */ /* 0x000fe20007f1e0ff */
[----:B------:R-:W-:Y:S01]  /*0580*/  IMAD R4, R10, c[0x0][0x1ec], R7 ;  /* 0x00007b000a047a24 */ /* 0x000fe200078e0207 */
[--C-:B------:R-:W-:Y:S01]  /*0590*/  SHF.R.S32.HI R15, RZ, 0x1f, R24.reuse ;  /* 0x0000001fff0f7819 */ /* 0x100fe20000011418 */
[----:B------:R-:W-:-:S03]  /*05a0*/  IMAD R9, R20, c[0x0][0x1c0], R24 ;  /* 0x0000700014097a24 */ /* 0x000fc600078e0218 */
[----:B------:R-:W-:Y:S01]  /*05b0*/  IADD3.X R7, R5, R13, R4, P0, !PT ;  /* 0x0000000d05077210 */ /* 0x000fe200007fe404 */
[----:B------:R-:W-:Y:S01]  /*05c0*/  IMAD R15, R15, c[0x0][0x1f0], RZ ;  /* 0x00007c000f0f7a24 */ /* 0x000fe200078e02ff */
[----:B------:R-:W-:Y:S01]  /*05d0*/  ISETP.GE.AND P0, PT, R0, R217, PT ;  /* 0x000000d90000720c */ /* 0x000fe20003f06270 */
[----:B------:R-:W-:Y:S01]  /*05e0*/  IMAD R9, R9, c[0x0][0x214], R10 ;  /* 0x0000850009097a24 */ /* 0x000fe200078e020a */
[----:B------:R-:W-:Y:S01]  /*05f0*/  SHF.R.S32.HI R5, RZ, 0x1f, R0 ;  /* 0x0000001fff057819 */ /* 0x000fe20000011400 */
[C---:B------:R-:W-:Y:S02]  /*0600*/  IMAD R15, R24.reuse, c[0x0][0x1f4], R15 ;  /* 0x00007d00180f7a24 */ /* 0x040fe400078e020f */
[----:B------:R-:W-:Y:S01]  /*0610*/  IMAD.WIDE.U32 R24, R24, c[0x0][0x1f0], R6 ;  /* 0x00007c0018187a25 */ /* 0x000fe200078e0006 */
[----:B------:R-:W-:-:S03]  /*0620*/  IADD3 R7, R2, 0x40, RZ ;  /* 0x0000004002077810 */ /* 0x000fc60007ffe0ff */
        /* <DEDUP_REMOVED lines=13> */
.L_x_2398:
[----:B------:R-:W-:Y:S05]  /*0700*/  BSYNC B0 ;  /* 0x0000000000007941 */ /* 0x000fea0003800000 */
.L_x_2397:
        /* <DEDUP_REMOVED lines=18> */
.L_x_2400:
[----:B------:R-:W-:Y:S05]  /*0830*/  BSYNC B0 ;  /* 0x0000000000007941 */ /* 0x000fea0003800000 */
.L_x_2399:
        /* <DEDUP_REMOVED lines=18> */
.L_x_2402:
[----:B------:R-:W-:Y:S05]  /*0960*/  BSYNC B0 ;  /* 0x0000000000007941 */ /* 0x000fea0003800000 */
.L_x_2401:
        /* <DEDUP_REMOVED lines=17> */
.L_x_2404:
[----:B------:R-:W-:Y:S05]  /*0a80*/  BSYNC B0 ;  /* 0x0000000000007941 */ /* 0x000fea0003800000 */
.L_x_2403:
[----:B------:R-:W-:-:S04]  /*0a90*/  ISETP.NE.AND P4, PT, R8, RZ, PT ;  /* 0x000000ff0800720c */ /* 0x000fc80003f85270 */
[-C--:B------:R-:W-:Y:S02]  /*0aa0*/  ISETP.GE.OR P3, PT, R0, R217.reuse, P4 ;  /* 0x000000d90000720c */ /* 0x080fe40002766670 */
[-C--:B------:R-:W-:Y:S02]  /*0ab0*/  ISETP.GE.OR P2, PT, R12, R217.reuse, P4 ;  /* 0x000000d90c00720c */ /* 0x080fe40002746670 */
[-C--:B------:R-:W-:Y:S02]  /*0ac0*/  ISETP.GE.OR P1, PT, R10, R217.reuse, P4 ;  /* 0x000000d90a00720c */ /* 0x080fe40002726670 */
[C---:B------:R-:W-:Y:S02]  /*0ad0*/  IADD3 R0, P0, R9.reuse, R0, RZ ;  /* 0x0000000009007210 */ /* 0x040fe40007f1e0ff */
        /* <DEDUP_REMOVED lines=14> */
.L_x_2396:
        /* <DEDUP_REMOVED lines=23> */
[----:B------:R-:W-:-:S03]  /*0d30*/  IABS R2, R13 ;  /* 0x0000000d00027213 */ /* 0x000fc60000000000 */
[----:B-1----:R-:W1:Y:S02]  /*0d40*/  MUFU.RCP R4, R6 ;  /* 0x0000000600047308 */ /* 0x002e640000001000 */
[----:B-1----:R-:W-:-:S06]  /*0d50*/  IADD3 R4, R4, 0xffffffe, RZ ;  /* 0x0ffffffe04047810 */ /* 0x002fcc0007ffe0ff */
[----:B------:R-:W1:Y:S02]  /*0d60*/  F2I.FTZ.U32.TRUNC.NTZ R5, R4 ;  /* 0x0000000400057305 */ /* 0x000e64000021f000 */
[----:B-1---5:R-:W-:Y:S02]  /*0d70*/  IMAD.MOV R0, RZ, RZ, -R5 ;  /* 0x000000ffff007224 */ /* 0x022fe400078e0a05 */
[----:B------:R-:W-:Y:S02]  /*0d80*/  IMAD.MOV.U32 R4, RZ, RZ, RZ ;  /* 0x000000ffff047224 */ /* 0x000fe400078e00ff */
[----:B------:R-:W-:-:S04]  /*0d90*/  IMAD R3, R0, R135, RZ ;  /* 0x0000008700037224 */ /* 0x000fc800078e02ff */
[----:B------:R-:W-:-:S06]  /*0da0*/  IMAD.HI.U32 R3, R5, R3, R4 ;  /* 0x0000000305037227 */ /* 0x000fcc00078e0004 */
[----:B------:R-:W-:-:S05]  /*0db0*/  IMAD.HI.U32 R3, R3, R2, RZ ;  /* 0x0000000203037227 */ /* 0x000fca00078e00ff */
[----:B------:R-:W-:-:S05]  /*0dc0*/  IADD3 R0, -R3, RZ, RZ ;  /* 0x000000ff03007210 */ /* 0x000fca0007ffe1ff */
[----:B------:R-:W-:-:S05]  /*0dd0*/  IMAD R0, R135, R0, R2 ;  /* 0x0000000087007224 */ /* 0x000fca00078e0202 */
[----:B------:R-:W-:-:S13]  /*0de0*/  ISETP.GT.U32.AND P2, PT, R135, R0, PT ;  /* 0x000000008700720c */ /* 0x000fda0003f44070 */
[----:B------:R-:W-:Y:S01]  /*0df0*/  @!P2 IMAD.IADD R0, R0, 0x1, -R135 ;  /* 0x000000010000a824 */ /* 0x000fe200078e0a87 */
[----:B------:R-:W-:Y:S02]  /*0e00*/  @!P2 IADD3 R3, R3, 0x1, RZ ;  /* 0x000000010303a810 */ /* 0x000fe40007ffe0ff */
[----:B------:R-:W-:Y:S02]  /*0e10*/  ISETP.NE.AND P2, PT, RZ, c[0x0][0x2d0], PT ;  /* 0x0000b400ff007a0c */ /* 0x000fe40003f45270 */
[----:B------:R-:W-:Y:S02]  /*0e20*/  ISETP.GE.U32.AND P3, PT, R0, R135, PT ;  /* 0x000000870000720c */ /* 0x000fe40003f66070 */
[----:B------:R-:W-:-:S04]  /*0e30*/  LOP3.LUT R0, R13, c[0x0][0x2d0], RZ, 0x3c, !PT ;  /* 0x0000b4000d007a12 */ /* 0x000fc800078e3cff */
[----:B------:R-:W-:-:S07]  /*0e40*/  ISETP.GE.AND P1, PT, R0, RZ, PT ;  /* 0x000000ff0000720c */ /* 0x000fce0003f26270 */
[----:B------:R-:W-:-:S06]  /*0e50*/  @P3 IADD3 R3, R3, 0x1, RZ ;  /* 0x0000000103033810 */ /* 0x000fcc0007ffe0ff */
[----:B------:R-:W-:Y:S02]  /*0e60*/  @!P1 IADD3 R3, -R3, RZ, RZ ;  /* 0x000000ff03039210 */ /* 0x000fe40007ffe1ff */
[----:B------:R-:W-:-:S05]  /*0e70*/  @!P2 LOP3.LUT R3, RZ, c[0x0][0x2d0], RZ, 0x33, !PT ;  /* 0x0000b400ff03aa12 */ /* 0x000fca00078e33ff */
[----:B------:R-:W-:-:S05]  /*0e80*/  IMAD.WIDE R14, R3, 0x4, R226 ;  /* 0x00000004030e7825 */ /* 0x000fca00078e02e2 */
[----:B------:R1:W2:Y:S01]  /*0e90*/  LDG.E R0, [R14.64] ;  /* 0x0000000c0e007981 */ /* 0x0002a2000c1e1900 */
[----:B------:R-:W-:-:S04]  /*0ea0*/  IABS R2, c[0x0][0x1c8] ;  /* 0x0000720000027a13 */ /* 0x000fc80000000000 */
[----:B------:R-:W3:Y:S08]  /*0eb0*/  I2F.RP R9, R2 ;  /* 0x0000000200097306 */ /* 0x000ef00000209400 */
[----:B---3--:R-:W3:Y:S02]  /*0ec0*/  MUFU.RCP R6, R9 ;  /* 0x0000000900067308 */ /* 0x008ee40000001000 */
[----:B---3--:R-:W-:-:S06]  /*0ed0*/  IADD3 R6, R6, 0xffffffe, RZ ;  /* 0x0ffffffe06067810 */ /* 0x008fcc0007ffe0ff */
[----:B------:R-:W3:Y:S02]  /*0ee0*/  F2I.FTZ.U32.TRUNC.NTZ R7, R6 ;  /* 0x0000000600077305 */ /* 0x000ee4000021f000 */
[----:B---3--:R-:W-:Y:S01]  /*0ef0*/  IMAD.MOV R4, RZ, RZ, -R7 ;  /* 0x000000ffff047224 */ /* 0x008fe200078e0a07 */
[----:B------:R-:W-:-:S03]  /*0f00*/  MOV R6, RZ ;  /* 0x000000ff00067202 */ /* 0x000fc60000000f00 */
[----:B------:R-:W-:Y:S01]  /*0f10*/  IMAD R5, R4, R2, RZ ;  /* 0x0000000204057224 */ /* 0x000fe200078e02ff */
[----:B------:R-:W-:-:S03]  /*0f20*/  IABS R4, R24 ;  /* 0x0000001800047213 */ /* 0x000fc60000000000 */
[----:B------:R-:W-:-:S06]  /*0f30*/  IMAD.HI.U32 R5, R7, R5, R6 ;  /* 0x0000000507057227 */ /* 0x000fcc00078e0006 */
[----:B-1----:R-:W-:-:S04]  /*0f40*/  IMAD.HI.U32 R14, R5, R4, RZ ;  /* 0x00000004050e7227 */ /* 0x002fc800078e00ff */
        /* <DEDUP_REMOVED lines=14> */
[----:B------:R-:W-:-:S03]  /*1030*/  @!P1 IADD3 R14, -R14, RZ, RZ ;  /* 0x000000ff0e0e9210 */ /* 0x000fc60007ffe1ff */
[----:B------:R-:W-:-:S08]  /*1040*/  IMAD R2, R13, c[0x0][0x19c], R2 ;  /* 0x000067000d027a24 */ /* 0x000fd000078e0202 */
        /* <DEDUP_REMOVED lines=9> */
[----:B------:R-:W-:-:S02]  /*10e0*/  IMAD R3, R15, c[0x0][0x1b0], RZ ;  /* 0x00006c000f037a24 */ /* 0x000fc400078e02ff */
[----:B------:R-:W-:-:S04]  /*10f0*/  IMAD.WIDE.U32 R6, R13, c[0x0][0x198], R6 ;  /* 0x000066000d067a25 */ /* 0x000fc800078e0006 */
[----:B------:R-:W-:Y:S01]  /*1100*/  IMAD R3, R14, c[0x0][0x1b4], R3 ;  /* 0x00006d000e037a24 */ /* 0x000fe200078e0203 */
[----:B------:R-:W-:Y:S01]  /*1110*/  IADD3 R7, R7, R2, RZ ;  /* 0x0000000207077210 */ /* 0x000fe20007ffe0ff */
[----:B------:R-:W-:-:S04]  /*1120*/  IMAD.WIDE.U32 R22, R0, c[0x0][0x188], RZ ;  /* 0x0000620000167a25 */ /* 0x000fc800078e00ff */
[----:B------:R-:W-:-:S04]  /*1130*/  IMAD.WIDE.U32 R6, R14, c[0x0][0x1b0], R6 ;  /* 0x00006c000e067a25 */ /* 0x000fc800078e0006 */
[----:B------:R-:W-:Y:S01]  /*1140*/  IMAD.IADD R19, R23, 0x1, R19 ;  /* 0x0000000117137824 */ /* 0x000fe200078e0213 */
[----:B------:R-:W-:Y:S01]  /*1150*/  IADD3 R9, R7, R3, RZ ;  /* 0x0000000307097210 */ /* 0x000fe20007ffe0ff */
[----:B------:R-:W-:Y:S01]  /*1160*/  IMAD.MOV.U32 R18, RZ, RZ, R6 ;  /* 0x000000ffff127224 */ /* 0x000fe200078e0006 */
[----:B------:R-:W-:Y:S05]  /*1170*/  BRA `(.L_x_2406) ;  /* 0x0000042000007947 */ /* 0x000fea0003800000 */
.L_x_2405:
        /* <DEDUP_REMOVED lines=15> */
.L_x_2407:
[----:B------:R-:W-:Y:S02]  /*1270*/  IABS R7, c[0x0][0x1c8] ;  /* 0x0000720000077a13 */ /* 0x000fe40000000000 */
[----:B------:R-:W-:Y:S02]  /*1280*/  MOV R12, RZ ;  /* 0x000000ff000c7202 */ /* 0x000fe40000000f00 */
[----:B------:R-:W1:Y:S01]  /*1290*/  I2F.RP R9, R7 ;  /* 0x0000000700097306 */ /* 0x000e620000209400 */
[----:B------:R-:W-:-:S05]  /*12a0*/  @P4 IADD3 R19, R2, R19, RZ ;  /* 0x0000001302134210 */ /* 0x000fca0007ffe0ff */
        /* <DEDUP_REMOVED lines=9> */
[----:B------:R-:W-:-:S03]  /*1340*/  LEA R13, R185, 0xffffff80, 0x7 ;  /* 0xffffff80b90d7811 */ /* 0x000fc600078e38ff */
[----:B------:R-:W-:-:S04]  /*1350*/  IMAD.MOV.U32 R5, RZ, RZ, R4 ;  /* 0x000000ffff057224 */ /* 0x000fc800078e0004 */
[----:B------:R-:W-:-:S05]  /*1360*/  IMAD.HI.U32 R14, R12, R5, RZ ;  /* 0x000000050c0e7227 */ /* 0x000fca00078e00ff */
[----:B------:R-:W-:-:S05]  /*1370*/  IADD3 R4, -R14, RZ, RZ ;  /* 0x000000ff0e047210 */ /* 0x000fca0007ffe1ff */
[----:B------:R-:W-:Y:S01]  /*1380*/  IMAD R4, R7, R4, R5 ;  /* 0x0000000407047224 */ /* 0x000fe200078e0205 */
[----:B------:R-:W-:-:S04]  /*1390*/  SHF.R.S32.HI R5, RZ, 0x1f, R13 ;  /* 0x0000001fff057819 */ /* 0x000fc8000001140d */
[----:B------:R-:W-:-:S13]  /*13a0*/  ISETP.GT.U32.AND P1, PT, R7, R4, PT ;  /* 0x000000040700720c */ /* 0x000fda0003f24070 */
[----:B------:R-:W-:Y:S01]  /*13b0*/  @!P1 IMAD.IADD R4, R4, 0x1, -R7 ;  /* 0x0000000104049824 */ /* 0x000fe200078e0a07 */
[----:B------:R-:W-:Y:S02]  /*13c0*/  @!P1 IADD3 R14, R14, 0x1, RZ ;  /* 0x000000010e0e9810 */ /* 0x000fe40007ffe0ff */
[----:B------:R-:W-:Y:S02]  /*13d0*/  ISETP.NE.AND P1, PT, RZ, c[0x0][0x1c8], PT ;  /* 0x00007200ff007a0c */ /* 0x000fe40003f25270 */
[----:B------:R-:W-:Y:S01]  /*13e0*/  ISETP.GE.U32.AND P3, PT, R4, R7, PT ;  /* 0x000000070400720c */ /* 0x000fe20003f66070 */
[----:B------:R-:W-:Y:S01]  /*13f0*/  IMAD.MOV.U32 R7, RZ, RZ, R3 ;  /* 0x000000ffff077224 */ /* 0x000fe200078e0003 */
[----:B------:R-:W-:-:S03]  /*1400*/  LOP3.LUT R4, R24, c[0x0][0x1c8], RZ, 0x3c, !PT ;  /* 0x0000720018047a12 */ /* 0x000fc600078e3cff */
[----:B------:R-:W-:Y:S01]  /*1410*/  IMAD.WIDE.U32 R6, R13, c[0x0][0x198], R6 ;  /* 0x000066000d067a25 */ /* 0x000fe200078e0006 */
[----:B------:R-:W-:-:S03]  /*1420*/  ISETP.GE.AND P2, PT, R4, RZ, PT ;  /* 0x000000ff0400720c */ /* 0x000fc60003f46270 */
[----:B------:R-:W-:-:S04]  /*1430*/  IMAD R4, R5, c[0x0][0x198], RZ ;  /* 0x0000660005047a24 */ /* 0x000fc800078e02ff */
[----:B------:R-:W-:Y:S01]  /*1440*/  @P3 IADD3 R14, R14, 0x1, RZ ;  /* 0x000000010e0e3810 */ /* 0x000fe20007ffe0ff */
[----:B------:R-:W-:-:S04]  /*1450*/  IMAD R3, R13, c[0x0][0x19c], R4 ;  /* 0x000067000d037a24 */ /* 0x000fc800078e0204 */
[----:B------:R-:W-:Y:S01]  /*1460*/  IMAD.IADD R7, R7, 0x1, R3 ;  /* 0x0000000107077824 */ /* 0x000fe200078e0203 */
[----:B------:R-:W-:Y:S02]  /*1470*/  @!P2 IADD3 R14, -R14, RZ, RZ ;  /* 0x000000ff0e0ea210 */ /* 0x000fe40007ffe1ff */
[----:B------:R-:W-:-:S04]  /*1480*/  @!P1 LOP3.LUT R14, RZ, c[0x0][0x1c8], RZ, 0x33, !PT ;  /* 0x00007200ff0e9a12 */ /* 0x000fc800078e33ff */
[----:B------:R-:W-:Y:S01]  /*1490*/  SHF.R.S32.HI R15, RZ, 0x1f, R14 ;  /* 0x0000001fff0f7819 */ /* 0x000fe2000001140e */
[----:B------:R-:W-:-:S04]  /*14a0*/  IMAD.WIDE.U32 R6, R14, c[0x0][0x1b0], R6 ;  /* 0x00006c000e067a25 */ /* 0x000fc800078e0006 */
[----:B------:R-:W-:Y:S01]  /*14b0*/  IMAD R9, R15, c[0x0][0x1b0], RZ ;  /* 0x00006c000f097a24 */ /* 0x000fe200078e02ff */
[----:B------:R-:W-:-:S03]  /*14c0*/  MOV R18, R6 ;  /* 0x0000000600127202 */ /* 0x000fc60000000f00 */
        /* <DEDUP_REMOVED lines=13> */
.L_x_2406:
[----:B------:R-:W-:Y:S01]  /*15a0*/  ISETP.NE.AND P1, PT, R218, -0x1, PT ;  /* 0xffffffffda00780c */ /* 0x000fe20003f25270 */
[----:B------:R-:W-:Y:S01]  /*15b0*/  IMAD R15, R15, c[0x0][0x1b8], RZ ;  /* 0x00006e000f0f7a24 */ /* 0x000fe200078e02ff */
[----:B------:R-:W-:Y:S01]  /*15c0*/  SHF.R.S32.HI R3, RZ, 0x1f, R8 ;  /* 0x0000001fff037819 */ /* 0x000fe20000011408 */
[----:B------:R-:W-:Y:S01]  /*15d0*/  BSSY B0, `(.L_x_2408) ;  /* 0x000005e000007945 */ /* 0x000fe20003800000 */
[----:B------:R-:W-:Y:S01]  /*15e0*/  IADD3 R208, -R10, R217, RZ ;  /* 0x000000d90ad07210 */ /* 0x000fe20007ffe1ff */
[----:B------:R-:W-:Y:S01]  /*15f0*/  IMAD R4, R14, c[0x0][0x1bc], R15 ;  /* 0x00006f000e047a24 */ /* 0x000fe200078e020f */
[CC--:B------:R-:W-:Y:S02]  /*1600*/  LEA.HI R224, R3.reuse, R8.reuse, RZ, 0x3 ;  /* 0x0000000803e07211 */ /* 0x0c0fe400078f18ff */
[----:B------:R-:W-:Y:S02]  /*1610*/  LEA.HI R6, R3, R8, RZ, 0x6 ;  /* 0x0000000803067211 */ /* 0x000fe400078f30ff */
[----:B------:R-:W-:-:S02]  /*1620*/  SHF.R.S32.HI R25, RZ, 0x1f, R24 ;  /* 0x0000001fff197819 */ /* 0x000fc40000011418 */
[----:B------:R-:W-:Y:S01]  /*1630*/  LEA.HI R212, R3, R8, RZ, 0x5 ;  /* 0x0000000803d47211 */ /* 0x000fe200078f28ff */
[----:B------:R-:W-:Y:S01]  /*1640*/  @P1 IMAD.WIDE.U32 R16, R218, c[0x0][0x190], RZ ;  /* 0x00006400da101a25 */ /* 0x000fe200078e00ff */
[----:B------:R-:W-:-:S03]  /*1650*/  @!P1 SHF.R.S32.HI R7, RZ, 0x1f, R20 ;  /* 0x0000001fff079819 */ /* 0x000fc60000011414 */
[----:B------:R-:W-:Y:S02]  /*1660*/  @P1 IMAD R11, R218, c[0x0][0x194], R17 ;  /* 0x00006500da0b1a24 */ /* 0x000fe400078e0211 */
[----:B------:R-:W-:Y:S02]  /*1670*/  @!P1 IMAD R7, R7, c[0x0][0x178], RZ ;  /* 0x00005e0007079a24 */ /* 0x000fe400078e02ff */
[----:B------:R-:W-:Y:S02]  /*1680*/  @P1 IMAD.MOV.U32 R2, RZ, RZ, R16 ;  /* 0x000000ffff021224 */ /* 0x000fe400078e0010 */
[----:B-----5:R-:W-:Y:S01]  /*1690*/  @!P1 IMAD R0, R20, c[0x0][0x17c], R7 ;  /* 0x00005f0014009a24 */ /* 0x020fe200078e0207 */
[----:B------:R-:W-:Y:S01]  /*16a0*/  LOP3.LUT R7, R224, 0xfffffff8, RZ, 0xc0, !PT ;  /* 0xfffffff8e0077812 */ /* 0x000fe200078ec0ff */
[----:B------:R-:W-:Y:S01]  /*16b0*/  @!P1 IMAD.WIDE.U32 R16, R20, c[0x0][0x178], RZ ;  /* 0x00005e0014109a25 */ /* 0x000fe200078e00ff */
[----:B------:R-:W-:Y:S02]  /*16c0*/  SHF.R.S32.HI R224, RZ, 0x3, R224 ;  /* 0x00000003ffe07819 */ /* 0x000fe400000114e0 */
[----:B------:R-:W-:Y:S01]  /*16d0*/  IADD3 R12, -R7, R8, RZ ;  /* 0x00000008070c7210 */ /* 0x000fe20007ffe1ff */
[----:B------:R-:W-:Y:S01]  /*16e0*/  @!P1 IMAD.MOV.U32 R2, RZ, RZ, R16 ;  /* 0x000000ffff029224 */ /* 0x000fe200078e0010 */
[----:B------:R-:W-:Y:S01]  /*16f0*/  LEA.HI R16, R3, R8, RZ, 0x4 ;  /* 0x0000000803107211 */ /* 0x000fe200078f20ff */
[----:B------:R-:W-:Y:S01]  /*1700*/  @!P1 IMAD.IADD R11, R17, 0x1, R0 ;  /* 0x00000001110b9824 */ /* 0x000fe200078e0200 */
[--C-:B------:R-:W-:Y:S01]  /*1710*/  SHF.R.S32.HI R225, RZ, 0x1f, R224.reuse ;  /* 0x0000001fffe17819 */ /* 0x100fe200000114e0 */
[----:B------:R-:W-:Y:S01]  /*1720*/  IMAD.SHL.U32 R220, R12, 0x8, RZ ;  /* 0x000000080cdc7824 */ /* 0x000fe200078e00ff */
[----:B------:R-:W-:Y:S01]  /*1730*/  LOP3.LUT R7, R16, 0xfffffff0, RZ, 0xc0, !PT ;  /* 0xfffffff010077812 */ /* 0x000fe200078ec0ff */
[----:B------:R-:W-:Y:S01]  /*1740*/  IMAD.SHL.U32 R21, R224, 0x40, RZ ;  /* 0x00000040e0157824 */ /* 0x000fe200078e00ff */
[----:B------:R-:W-:Y:S01]  /*1750*/  LOP3.LUT R3, R212, 0xffffffe0, RZ, 0xc0, !PT ;  /* 0xffffffe0d4037812 */ /* 0x000fe200078ec0ff */
[----:B------:R-:W-:Y:S01]  /*1760*/  IMAD R181, R225, c[0x0][0x198], RZ ;  /* 0x00006600e1b57a24 */ /* 0x000fe200078e02ff */
[----:B------:R-:W-:Y:S01]  /*1770*/  IADD3 R7, -R7, R8, RZ ;  /* 0x0000000807077210 */ /* 0x000fe20007ffe1ff */
[----:B------:R-:W-:Y:S01]  /*1780*/  IMAD.WIDE R26, R27, 0x40, R224 ;  /* 0x000000401b1a7825 */ /* 0x000fe200078e02e0 */
[----:B------:R-:W-:-:S02]  /*1790*/  IADD3 R22, P1, R220, R22, RZ ;  /* 0x00000016dc167210 */ /* 0x000fc40007f3e0ff */
[----:B------:R-:W-:Y:S01]  /*17a0*/  SHF.R.S32.HI R221, RZ, 0x1f, R220 ;  /* 0x0000001fffdd7819 */ /* 0x000fe200000114dc */
[----:B------:R-:W-:Y:S01]  /*17b0*/  IMAD R181, R224, c[0x0][0x19c], R181 ;  /* 0x00006700e0b57a24 */ /* 0x000fe200078e02b5 */
[----:B------:R-:W-:Y:S02]  /*17c0*/  IADD3 R18, P2, R220, R18, RZ ;  /* 0x00000012dc127210 */ /* 0x000fe40007f5e0ff */
[----:B------:R-:W-:Y:S01]  /*17d0*/  SHF.R.S32.HI R0, RZ, 0x1f, R7 ;  /* 0x0000001fff007819 */ /* 0x000fe20000011407 */
[C---:B------:R-:W-:Y:S01]  /*17e0*/  IMAD.X R23, R221.reuse, 0x1, R19, P1 ;  /* 0x00000001dd177824 */ /* 0x040fe200008e0613 */
[----:B------:R-:W-:Y:S01]  /*17f0*/  IADD3 R38, P1, R224, R13, RZ ;  /* 0x0000000de0267210 */ /* 0x000fe20007f3e0ff */
[----:B------:R-:W-:Y:S01]  /*1800*/  IMAD.X R19, R221, 0x1, R9, P2 ;  /* 0x00000001dd137824 */ /* 0x000fe200010e0609 */
[----:B------:R-:W-:Y:S01]  /*1810*/  LEA.HI R0, R0, R7, RZ, 0x3 ;  /* 0x0000000700007211 */ /* 0x000fe200078f18ff */
[----:B------:R-:W-:Y:S01]  /*1820*/  IMAD.WIDE.U32 R14, R14, c[0x0][0x1b8], R22 ;  /* 0x00006e000e0e7a25 */ /* 0x000fe200078e0016 */
[----:B------:R-:W-:-:S02]  /*1830*/  LOP3.LUT R21, R21, 0x1c0, RZ, 0xc0, !PT ;  /* 0x000001c015157812 */ /* 0x000fc400078ec0ff */
[----:B------:R-:W-:Y:S01]  /*1840*/  SHF.R.S32.HI R212, RZ, 0x5, R212 ;  /* 0x00000005ffd47819 */ /* 0x000fe200000114d4 */
[----:B------:R-:W-:Y:S01]  /*1850*/  IMAD.SHL.U32 R9, R6, 0x8, RZ ;  /* 0x0000000806097824 */ /* 0x000fe200078e00ff */
[----:B------:R-:W-:Y:S01]  /*1860*/  LOP3.LUT R6, R0, 0xfffffff8, RZ, 0xc0, !PT ;  /* 0xfffffff800067812 */ /* 0x000fe200078ec0ff */
[----:B------:R-:W-:Y:S01]  /*1870*/  IMAD.WIDE.U32 R18, R224, c[0x0][0x198], R18 ;  /* 0x00006600e0127a25 */ /* 0x000fe200078e0012 */
[----:B------:R-:W-:Y:S02]  /*1880*/  IADD3 R15, R15, R4, RZ ;  /* 0x000000040f0f7210 */ /* 0x000fe40007ffe0ff */
[----:B------:R-:W-:Y:S01]  /*1890*/  LOP3.LUT R17, R21, 0x38, R220, 0xf8, !PT ;  /* 0x0000003815117812 */ /* 0x000fe200078ef8dc */
[----:B------:R-:W-:Y:S01]  /*18a0*/  IMAD.X R5, R225, 0x1, R5, P1 ;  /* 0x00000001e1057824 */ /* 0x000fe200008e0605 */
[----:B------:R-:W-:Y:S01]  /*18b0*/  SHF.R.U32.HI R216, RZ, 0x3, R21 ;  /* 0x00000003ffd87819 */ /* 0x000fe20000011615 */
[----:B------:R-:W-:Y:S01]  /*18c0*/  IMAD.MOV.U32 R180, RZ, RZ, R18 ;  /* 0x000000ffffb47224 */ /* 0x000fe200078e0012 */
[----:B------:R-:W-:Y:S01]  /*18d0*/  IADD3 R18, P1, R220, R2, RZ ;  /* 0x00000002dc127210 */ /* 0x000fe20007f3e0ff */
[----:B------:R-:W-:Y:S01]  /*18e0*/  IMAD.IADD R4, R7, 0x1, -R6 ;  /* 0x0000000107047824 */ /* 0x000fe200078e0a06 */
[----:B------:R-:W-:Y:S01]  /*18f0*/  LOP3.LUT R216, R17, R216, RZ, 0x3c, !PT ;  /* 0x000000d811d87212 */ /* 0x000fe200078e3cff */
[----:B------:R-:W-:Y:S01]  /*1900*/  IMAD.IADD R181, R19, 0x1, R181 ;  /* 0x0000000113b57824 */ /* 0x000fe200078e02b5 */
[----:B------:R-:W-:Y:S01]  /*1910*/  MOV R7, 0x10 ;  /* 0x0000001000077802 */ /* 0x000fe20000000f00 */
[----:B------:R-:W-:Y:S01]  /*1920*/  IMAD.X R19, R221, 0x1, R11, P1 ;  /* 0x00000001dd137824 */ /* 0x000fe200008e060b */
[----:B------:R-:W-:Y:S01]  /*1930*/  R2P PR, R4, 0x6 ;  /* 0x0000000604007804 */ /* 0x000fe20000000000 */
[----:B------:R-:W-:Y:S01]  /*1940*/  IMAD R5, R5, c[0x0][0x1a0], RZ ;  /* 0x0000680005057a24 */ /* 0x000fe200078e02ff */
[----:B------:R-:W-:Y:S01]  /*1950*/  ISETP.GE.AND P3, PT, R224, R208, PT ;  /* 0x000000d0e000720c */ /* 0x000fe20003f66270 */
[----:B------:R-:W-:Y:S01]  /*1960*/  IMAD R23, R25, c[0x0][0x1a8], RZ ;  /* 0x00006a0019177a24 */ /* 0x000fe200078e02ff */
[----:B------:R-:W-:Y:S01]  /*1970*/  LOP3.LUT R216, R216, 0xfffffe00, R9, 0xf8, !PT ;  /* 0xfffffe00d8d87812 */ /* 0x000fe200078ef809 */
[----:B------:R-:W-:Y:S01]  /*1980*/  IMAD R9, R38, c[0x0][0x1a4], R5 ;  /* 0x0000690026097a24 */ /* 0x000fe200078e0205 */
[----:B------:R-:W-:Y:S01]  /*1990*/  IADD3 R209, R220, 0x40, RZ ;  /* 0x00000040dcd17810 */ /* 0x000fe20007ffe0ff */
[----:B------:R-:W-:-:S02]  /*19a0*/  IMAD.MOV.U32 R5, RZ, RZ, 0x20 ;  /* 0x00000020ff057424 */ /* 0x000fc400078e00ff */
[C---:B------:R-:W-:Y:S02]  /*19b0*/  IMAD R23, R24.reuse, c[0x0][0x1ac], R23 ;  /* 0x00006b0018177a24 */ /* 0x040fe400078e0217 */
[----:B------:R-:W-:Y:S01]  /*19c0*/  IMAD.WIDE.U32 R18, R24, c[0x0][0x1a8], R18 ;  /* 0x00006a0018127a25 */ /* 0x000fe200078e0012 */
[----:B------:R-:W-:-:S03]  /*19d0*/  SEL R2, R5, 0xffffffe0, !P2 ;  /* 0xffffffe005027807 */ /* 0x000fc60005000000 */
[----:B------:R-:W-:Y:S01]  /*19e0*/  IMAD.WIDE.U32 R38, R38, c[0x0][0x1a0], R14 ;  /* 0x0000680026267a25 */ /* 0x000fe200078e000e */
[----:B------:R-:W-:-:S03]  /*19f0*/  IADD3 R23, R19, R23, RZ ;  /* 0x0000001713177210 */ /* 0x000fc60007ffe0ff */
[----:B------:R-:W-:Y:S01]  /*1a00*/  IMAD.IADD R14, R8, 0x1, -R3 ;  /* 0x00000001080e7824 */ /* 0x000fe200078e0a03 */
[----:B------:R-:W-:Y:S01]  /*1a10*/  SEL R3, R7, 0xfffffff0, !P1 ;  /* 0xfffffff007037807 */ /* 0x000fe20004800000 */
[----:B------:R-:W-:Y:S02]  /*1a20*/  IMAD.SHL.U32 R216, R216, 0x2, RZ ;  /* 0x00000002d8d87824 */ /* 0x000fe400078e00ff */
        /* <DEDUP_REMOVED lines=24> */
.L_x_2409:
[----:B------:R-:W-:Y:S05]  /*1bb0*/  BSYNC B0 ;  /* 0x0000000000007941 */ /* 0x000fea0003800000 */
.L_x_2408:
        /* <DEDUP_REMOVED lines=29> */
.L_x_2411:
[----:B------:R-:W-:Y:S05]  /*1d90*/  BSYNC B0 ;  /* 0x0000000000007941 */ /* 0x000fea0003800000 */
.L_x_2410:
        /* <DEDUP_REMOVED lines=29> */
.L_x_2413:
[----:B------:R-:W-:Y:S05]  /*1f70*/  BSYNC B0 ;  /* 0x0000000000007941 */ /* 0x000fea0003800000 */
.L_x_2412:
        /* <DEDUP_REMOVED lines=28> */
.L_x_2415:
[----:B------:R-:W-:Y:S05]  /*2140*/  BSYNC B0 ;  /* 0x0000000000007941 */ /* 0x000fea0003800000 */
.L_x_2414:
        /* <DEDUP_REMOVED lines=23> */
.L_x_2417:
[----:B------:R-:W-:Y:S05]  /*22c0*/  BSYNC B0 ;  /* 0x0000000000007941 */ /* 0x000fea0003800000 */
.L_x_2416:
        /* <DEDUP_REMOVED lines=25> */
.L_x_2419:
[----:B------:R-:W-:Y:S05]  /*2460*/  BSYNC B0 ;  /* 0x0000000000007941 */ /* 0x000fea0003800000 */
.L_x_2418:
[----:B------:R-:W-:Y:S01]  /*2470*/  ISETP.GE.AND P1, PT, R11, R6, PT ;  /* 0x000000060b00720c */ /* 0x000fe20003f26270 */
[----:B------:R-:W-:-:S12]  /*2480*/  BSSY B0, `(.L_x_2420) ;  /* 0x0000016000007945 */ /* 0x000fd80003800000 */
[----:B------:R-:W-:Y:S05]  /*2490*/  @P1 BRA `(.L_x_2421) ;  /* 0x0000014000001947 */ /* 0x000fea0003800000 */
[----:B------:R-:W-:Y:S01]  /*24a0*/  ISETP.GE.AND P2, PT, R220, c[0x0][0x220], PT ;  /* 0x00008800dc007a0c */ /* 0x000fe20003f46270 */
[----:B------:R-:W-:Y:S01]  /*24b0*/  IMAD.MOV.U32 R13, RZ, RZ, c[0x0][0x19c] ;  /* 0x00006700ff0d7624 */ /* 0x000fe200078e00ff */
[C---:B---3--:R-:W-:Y:S02]  /*24c0*/  LEA R18, P3, R134.reuse, R180, 0x5 ;  /* 0x000000b486127211 */ /* 0x048fe400078628ff */
        /* <DEDUP_REMOVED lines=17> */
.L_x_2421:
[----:B------:R-:W-:Y:S05]  /*25e0*/  BSYNC B0 ;  /* 0x0000000000007941 */ /* 0x000fea0003800000 */
.L_x_2420:
        /* <DEDUP_REMOVED lines=24> */
.L_x_2423:
[----:B------:R-:W-:Y:S05]  /*2770*/  BSYNC B0 ;  /* 0x0000000000007941 */ /* 0x000fea0003800000 */
.L_x_2422:
[----:B--23--:R-:W-:Y:S01]  /*2780*/  IADD3 R19, R224, 0x40, RZ ;  /* 0x00000040e0137810 */ /* 0x00cfe20007ffe0ff */
[----:B------:R-:W-:Y:S03]  /*2790*/  BSSY B0, `(.L_x_2424) ;  /* 0x0000017000007945 */ /* 0x000fe60003800000 */
[----:B------:R-:W-:-:S13]  /*27a0*/  ISETP.GE.AND P1, PT, R19, R6, PT ;  /* 0x000000061300720c */ /* 0x000fda0003f26270 */
[----:B------:R-:W-:Y:S05]  /*27b0*/  @P1 BRA `(.L_x_2425) ;  /* 0x0000014000001947 */ /* 0x000fea0003800000 */
[----:B------:R-:W-:Y:S01]  /*27c0*/  ISETP.GE.AND P2, PT, R220, c[0x0][0x220], PT ;  /* 0x00008800dc007a0c */ /* 0x000fe20003f46270 */
[----:B------:R-:W-:Y:S01]  /*27d0*/  IMAD.MOV.U32 R13, RZ, RZ, c[0x0][0x19c] ;  /* 0x00006700ff0d7624 */ /* 0x000fe200078e00ff */
[C---:B------:R-:W-:Y:S02]  /*27e0*/  LEA R15, P3, R134.reuse, R180, 0x6 ;  /* 0x000000b4860f7211 */ /* 0x040fe400078630ff */
        /* <DEDUP_REMOVED lines=17> */
.L_x_2425:
[----:B------:R-:W-:Y:S05]  /*2900*/  BSYNC B0 ;  /* 0x0000000000007941 */ /* 0x000fea0003800000 */
.L_x_2424:
        /* <DEDUP_REMOVED lines=25> */
.L_x_2427:
[----:B------:R-:W-:Y:S05]  /*2aa0*/  BSYNC B0 ;  /* 0x0000000000007941 */ /* 0x000fea0003800000 */
.L_x_2426:
        /* <DEDUP_REMOVED lines=25> */
.L_x_2429:
[----:B------:R-:W-:Y:S05]  /*2c40*/  BSYNC B0 ;  /* 0x0000000000007941 */ /* 0x000fea0003800000 */
.L_x_2428:
        /* <DEDUP_REMOVED lines=25> */
.L_x_2431:
[----:B------:R-:W-:Y:S05]  /*2de0*/  BSYNC B0 ;  /* 0x0000000000007941 */ /* 0x000fea0003800000 */
.L_x_2430:
[----:B------:R-:W-:Y:S01]  /*2df0*/  SHF.R.S32.HI R18, RZ, 0x1f, R20 ;  /* 0x0000001fff127819 */ /* 0x000fe20000011414 */
[----:B------:R-:W-:Y:S01]  /*2e00*/  IMAD.WIDE.U32 R24, R20, c[0x0][0x320], R24 ;  /* 0x0000c80014187a25 */ /* 0x000fe200078e0018 */
[----:B------:R-:W0:Y:S03]  /*2e10*/  LDGDEPBAR ;  /* 0x00000000000079af */ /* 0x000e260000000000 */
[----:B--2---:R-:W-:Y:S01]  /*2e20*/  IMAD R23, R18, c[0x0][0x320], RZ ;  /* 0x0000c80012177a24 */ /* 0x004fe200078e02ff */
[----:B------:R-:W-:-:S03]  /*2e30*/  LEA R22, P1, R24, c[0x0][0x318], 0x2 ;  /* 0x0000c60018167a11 */ /* 0x000fc600078210ff */
[----:B------:R-:W-:-:S04]  /*2e40*/  IMAD R23, R20, c[0x0][0x324], R23 ;  /* 0x0000c90014177a24 */ /* 0x000fc800078e0217 */
[----:B------:R-:W-:-:S05]  /*2e50*/  IMAD.IADD R23, R25, 0x1, R23 ;  /* 0x0000000119177824 */ /* 0x000fca00078e0217 */
[----:B------:R-:W-:-:S06]  /*2e60*/  LEA.HI.X R23, R24, c[0x0][0x31c], R23, 0x2, P1 ;  /* 0x0000c70018177a11 */ /* 0x000fcc00008f1417 */
[----:B------:R-:W2:Y:S01]  /*2e70*/  LDG.E R23, [R22.64] ;  /* 0x0000000c16177981 */ /* 0x000ea2000c1e1900 */
[----:B------:R-:W-:Y:S01]  /*2e80*/  SHF.R.S32.HI R27, RZ, 0x4, R16 ;  /* 0x00000004ff1b7819 */ /* 0x000fe20000011410 */
[----:B------:R-:W-:-:S04]  /*2e90*/  DEPBAR.LE SB0, 0x0 ;  /* 0x000080000000791a */ /* 0x000fc80000000000 */
[----:B------:R-:W-:Y:S01]  /*2ea0*/  LEA.HI R16, R16, R27, RZ, 0x1 ;  /* 0x0000001b10107211 */ /* 0x000fe200078f08ff */
[----:B------:R-:W-:Y:S01]  /*2eb0*/  IMAD.SHL.U32 R4, R4, 0x40, RZ ;  /* 0x0000004004047824 */ /* 0x000fe200078e00ff */
[----:B------:R-:W-:Y:S01]  /*2ec0*/  ISETP.GE.AND P2, PT, R224, R6, PT ;  /* 0x00000006e000720c */ /* 0x000fe20003f46270 */
[----:B------:R-:W-:Y:S01]  /*2ed0*/  BAR.SYNC.DEFER_BLOCKING 0x0 ;  /* 0x0000000000007b1d */ /* 0x000fe20000010000 */
[----:B------:R-:W-:Y:S01]  /*2ee0*/  LOP3.LUT R16, R16, 0xfffffffe, RZ, 0xc0, !PT ;  /* 0xfffffffe10107812 */ /* 0x000fe200078ec0ff */
[----:B------:R-:W-:Y:S01]  /*2ef0*/  IMAD.SHL.U32 R206, R12, 0x40, RZ ;  /* 0x000000400cce7824 */ /* 0x000fe200078e00ff */
[----:B------:R-:W-:Y:S01]  /*2f00*/  LOP3.LUT R4, R4, 0x1c0, RZ, 0xc0, !PT ;  /* 0x000001c004047812 */ /* 0x000fe200078ec0ff */
[----:B------:R-:W-:Y:S01]  /*2f10*/  IMAD.SHL.U32 R29, R224, 0x8, RZ ;  /* 0x00000008e01d7824 */ /* 0x000fe200078e00ff */
[----:B------:R-:W-:Y:S01]  /*2f20*/  SHF.R.S32.HI R213, RZ, 0x1f, R14 ;  /* 0x0000001fffd57819 */ /* 0x000fe2000001140e */
[----:B------:R-:W-:Y:S01]  /*2f30*/  IMAD.IADD R27, R27, 0x1, -R16 ;  /* 0x000000011b1b7824 */ /* 0x000fe200078e0a10 */
[----:B------:R-:W-:Y:S01]  /*2f40*/  LOP3.LUT R206, R206, 0x1c0, RZ, 0xc0, !PT ;  /* 0x000001c0cece7812 */ /* 0x000fe200078ec0ff */
[----:B------:R-:W-:Y:S01]  /*2f50*/  IMAD R10, R212, 0x10, R10 ;  /* 0x00000010d40a7824 */ /* 0x000fe200078e020a */
[----:B------:R-:W-:Y:S01]  /*2f60*/  LEA.HI R213, R213, R14, RZ, 0x2 ;  /* 0x0000000ed5d57211 */ /* 0x000fe200078f10ff */
[----:B------:R-:W-:Y:S01]  /*2f70*/  IMAD.SHL.U32 R25, R27, 0x8, RZ ;  /* 0x000000081b197824 */ /* 0x000fe200078e00ff */
[----:B------:R-:W-:Y:S01]  /*2f80*/  LOP3.LUT R29, R206, 0x8, R29, 0xf8, !PT ;  /* 0x00000008ce1d7812 */ /* 0x000fe200078ef81d */
[----:B------:R-:W-:Y:S01]  /*2f90*/  IMAD.SHL.U32 R214, R8, 0x2, RZ ;  /* 0x0000000208d67824 */ /* 0x000fe200078e00ff */
[----:B------:R-:W-:Y:S01]  /*2fa0*/  SHF.R.U32.HI R206, RZ, 0x3, R206 ;  /* 0x00000003ffce7819 */ /* 0x000fe200000116ce */
[----:B------:R-:W-:Y:S01]  /*2fb0*/  BSSY B0, `(.L_x_2432) ;  /* 0x000002d000007945 */ /* 0x000fe20003800000 */
[----:B------:R-:W-:-:S02]  /*2fc0*/  LOP3.LUT R25, R4, 0x8, R25, 0xf8, !PT ;  /* 0x0000000804197812 */ /* 0x000fc400078ef819 */
[----:B------:R-:W-:Y:S02]  /*2fd0*/  SHF.R.U32.HI R4, RZ, 0x3, R4 ;  /* 0x00000003ff047819 */ /* 0x000fe40000011604 */
[----:B------:R-:W-:Y:S02]  /*2fe0*/  LOP3.LUT R206, R29, R206, RZ, 0x3c, !PT ;  /* 0x000000ce1dce7212 */ /* 0x000fe400078e3cff */
[----:B------:R-:W-:Y:S01]  /*2ff0*/  LOP3.LUT R4, R25, R4, RZ, 0x3c, !PT ;  /* 0x0000000419047212 */ /* 0x000fe200078e3cff */
[----:B------:R-:W-:Y:S01]  /*3000*/  IMAD.SHL.U32 R25, R0, 0x40, RZ ;  /* 0x0000004000197824 */ /* 0x000fe200078e00ff */
[----:B------:R-:W-:Y:S01]  /*3010*/  SHF.R.S32.HI R29, RZ, 0x1f, R212 ;  /* 0x0000001fff1d7819 */ /* 0x000fe200000114d4 */
[----:B------:R3:W-:Y:S01]  /*3020*/  @P2 STS.128 [R216+0xc000], RZ ;  /* 0x00c000ffd8002388 */ /* 0x0007e20000000c00 */
[----:B------:R-:W2:Y:S01]  /*3030*/  MUFU.RCP R0, c[0x0][0x238] ;  /* 0x00008e0000007b08 */ /* 0x000ea20000001000 */
[----:B------:R-:W-:Y:S01]  /*3040*/  SHF.R.S32.HI R213, RZ, 0x2, R213 ;  /* 0x00000002ffd57819 */ /* 0x000fe200000114d5 */
[----:B------:R-:W-:Y:S01]  /*3050*/  IMAD R206, R27, 0x200, R206 ;  /* 0x000002001bce7824 */ /* 0x000fe200078e02ce */
[----:B------:R3:W-:Y:S01]  /*3060*/  @P2 STS.128 [R216+0x10000], RZ ;  /* 0x010000ffd8002388 */ /* 0x0007e20000000c00 */
[----:B------:R-:W-:-:S02]  /*3070*/  LOP3.LUT R25, R25, 0xfffffe00, RZ, 0xc0, !PT ;  /* 0xfffffe0019197812 */ /* 0x000fc400078ec0ff */
[----:B------:R-:W-:Y:S02]  /*3080*/  LEA.HI R29, R29, R212, RZ, 0x2 ;  /* 0x000000d41d1d7211 */ /* 0x000fe400078f10ff */
[----:B------:R-:W-:Y:S01]  /*3090*/  IADD3 R10, R10, 0x1, R213 ;  /* 0x000000010a0a7810 */ /* 0x000fe20007ffe0d5 */
[----:B------:R-:W-:Y:S01]  /*30a0*/  IMAD R207, R212, 0x400, R25 ;  /* 0x00000400d4cf7824 */ /* 0x000fe200078e0219 */
[----:B------:R-:W-:Y:S02]  /*30b0*/  LOP3.LUT R29, R29, 0xfffffffc, RZ, 0xc0, !PT ;  /* 0xfffffffc1d1d7812 */ /* 0x000fe400078ec0ff */
[----:B------:R-:W-:Y:S01]  /*30c0*/  LOP3.LUT P4, RZ, R12, 0x4, RZ, 0xc0, !PT ;  /* 0x000000040cff7812 */ /* 0x000fe2000788c0ff */
[----:B------:R-:W-:Y:S01]  /*30d0*/  IMAD.IADD R207, R4, 0x1, R207 ;  /* 0x0000000104cf7824 */ /* 0x000fe200078e02cf */
[----:B------:R-:W-:Y:S01]  /*30e0*/  LOP3.LUT P3, RZ, R12, 0x2, RZ, 0xc0, !PT ;  /* 0x000000020cff7812 */ /* 0x000fe2000786c0ff */
[----:B------:R-:W-:Y:S01]  /*30f0*/  IMAD.IADD R212, R212, 0x1, -R29 ;  /* 0x00000001d4d47824 */ /* 0x000fe200078e0a1d */
[----:B------:R-:W-:Y:S01]  /*3100*/  LEA R172, P1, R38, c[0x0][0x170], 0x1 ;  /* 0x00005c0026ac7a11 */ /* 0x000fe200078208ff */
[----:B------:R-:W-:Y:S01]  /*3110*/  IMAD.SHL.U32 R207, R207, 0x2, RZ ;  /* 0x00000002cfcf7824 */ /* 0x000fe200078e00ff */
[----:B------:R-:W-:-:S02]  /*3120*/  IADD3 R121, R120, R10, -R217 ;  /* 0x0000000a78797210 */ /* 0x000fc40007ffe8d9 */
[----:B------:R-:W-:Y:S02]  /*3130*/  LOP3.LUT R4, R4, R25, RZ, 0xfc, !PT ;  /* 0x0000001904047212 */ /* 0x000fe400078efcff */
[----:B------:R-:W-:Y:S02]  /*3140*/  SEL R5, R5, 0xffffffe0, !P4 ;  /* 0xffffffe005057807 */ /* 0x000fe40006000000 */
[----:B------:R-:W-:Y:S02]  /*3150*/  LOP3.LUT R214, R214, 0x6, RZ, 0xc0, !PT ;  /* 0x00000006d6d67812 */ /* 0x000fe400078ec0ff */
[----:B------:R-:W-:Y:S02]  /*3160*/  SEL R7, R7, 0xfffffff0, !P3 ;  /* 0xfffffff007077807 */ /* 0x000fe40005800000 */
[----:B------:R-:W-:Y:S02]  /*3170*/  LEA.HI.X R173, R38, c[0x0][0x174], R36, 0x1, P1 ;  /* 0x00005d0026ad7a11 */ /* 0x000fe400008f0c24 */
[----:B------:R-:W-:Y:S01]  /*3180*/  IADD3 R121, R121, c[0x0][0x2e8], RZ ;  /* 0x0000ba0079797a10 */ /* 0x000fe20007ffe0ff */
[----:B--2---:R-:W-:Y:S01]  /*3190*/  FMUL.FTZ R0, R23, R0 ;  /* 0x0000000017007220 */ /* 0x004fe20000410000 */
[----:B------:R-:W-:Y:S05]  /*31a0*/  @P2 BRA `(.L_x_2433) ;  /* 0x000000d000002947 */ /* 0x000fea0003800000 */
[----:B---3--:R-:W-:Y:S02]  /*31b0*/  ISETP.GE.AND P2, PT, R220, c[0x0][0x220], PT ;  /* 0x00008800dc007a0c */ /* 0x008fe40003f46270 */
        /* <DEDUP_REMOVED lines=12> */
.L_x_2433:
[----:B---3--:R-:W-:Y:S05]  /*3280*/  BSYNC B0 ;  /* 0x0000000000007941 */ /* 0x008fea0003800000 */
.L_x_2432:
        /* <DEDUP_REMOVED lines=19> */
[----:B----4-:R-:W-:-:S04]  /*33c0*/  LEA R20, P1, R222, R172, 0x1 ;  /* 0x000000acde147211 */ /* 0x010fc800078208ff */
[----:B------:R-:W-:-:S05]  /*33d0*/  LEA.HI.X R21, R222, R173, R219, 0x1, P1 ;  /* 0x000000adde157211 */ /* 0x000fca00008f0cdb */
[----:B------:R-:W-:Y:S01]  /*33e0*/  @!PT LDS RZ, [RZ] ;  /* 0x00000000fffff984 */ /* 0x000fe20000000800 */
[----:B------:R-:W-:Y:S01]  /*33f0*/  @!PT LDS RZ, [RZ] ;  /* 0x00000000fffff984 */ /* 0x000fe20000000800 */
[----:B------:R-:W-:Y:S01]  /*3400*/  @!PT LDS RZ, [RZ] ;  /* 0x00000000fffff984 */ /* 0x000fe20000000800 */
[----:B------:R4:W-:Y:S04]  /*3410*/  LDGSTS.E.BYPASS.LTC128B.128 [R216+0x10800], [R20.64+0x80] ;  /* 0x1080008014d87fae */ /* 0x0009e8000b901d4c */
.L_x_2435:
[----:B------:R-:W-:Y:S05]  /*3420*/  BSYNC B0 ;  /* 0x0000000000007941 */ /* 0x000fea0003800000 */
.L_x_2434:
        /* <DEDUP_REMOVED lines=10> */
[C---:B----4-:R-:W-:Y:S01]  /*34d0*/  @!P2 LEA R20, P3, R8.reuse, R172, 0x1 ;  /* 0x000000ac0814a211 */ /* 0x050fe200078608ff */
        /* <DEDUP_REMOVED lines=14> */
.L_x_2437:
[----:B------:R-:W-:Y:S05]  /*35c0*/  BSYNC B0 ;  /* 0x0000000000007941 */ /* 0x000fea0003800000 */
.L_x_2436:
        /* <DEDUP_REMOVED lines=26> */
.L_x_2439:
[----:B------:R-:W-:Y:S05]  /*3770*/  BSYNC B0 ;  /* 0x0000000000007941 */ /* 0x000fea0003800000 */
.L_x_2438:
        /* <DEDUP_REMOVED lines=25> */
.L_x_2441:
[----:B------:R-:W-:Y:S05]  /*3910*/  BSYNC B0 ;  /* 0x0000000000007941 */ /* 0x000fea0003800000 */
.L_x_2440:
        /* <DEDUP_REMOVED lines=26> */
.L_x_2443:
[----:B------:R-:W-:Y:S05]  /*3ac0*/  BSYNC B0 ;  /* 0x0000000000007941 */ /* 0x000fea0003800000 */
.L_x_2442:
        /* <DEDUP_REMOVED lines=26> */
.L_x_2445:
[----:B------:R-:W-:Y:S05]  /*3c70*/  BSYNC B0 ;  /* 0x0000000000007941 */ /* 0x000fea0003800000 */
.L_x_2444:
        /* <DEDUP_REMOVED lines=26> */
.L_x_2447:
[----:B------:R-:W-:Y:S05]  /*3e20*/  BSYNC B0 ;  /* 0x0000000000007941 */ /* 0x000fea0003800000 */
.L_x_2446:
[----:B------:R-:W-:Y:S01]  /*3e30*/  IMAD.SHL.U32 R206, R206, 0x2, RZ ;  /* 0x00000002cece7824 */ /* 0x000fe200078e00ff */
[----:B------:R-:W-:Y:S01]  /*3e40*/  LDSM.16.M88.4 R72, [R207] ;  /* 0x00000000cf48783b */ /* 0x000fe20000000200 */
[--C-:B------:R-:W-:Y:S01]  /*3e50*/  IMAD R205, R3, 0x2, R207.reuse ;  /* 0x0000000203cd7824 */ /* 0x100fe200078e02cf */
[----:B------:R-:W-:Y:S01]  /*3e60*/  IADD3 R183, R121, 0x8, RZ ;  /* 0x0000000879b77810 */ /* 0x000fe20007ffe0ff */
[--C-:B------:R-:W-:Y:S01]  /*3e70*/  IMAD R122, R7, 0x2, R206.reuse ;  /* 0x00000002077a7824 */ /* 0x100fe200078e02ce */
[----:B------:R-:W5:Y:S01]  /*3e80*/  LDSM.16.M88.4 R52, [R206+0x4000] ;  /* 0x00400000ce34783b */ /* 0x000f620000000200 */
[----:B------:R-:W-:Y:S01]  /*3e90*/  IMAD R203, R2, 0x2, R207 ;  /* 0x0000000202cb7824 */ /* 0x000fe200078e02cf */
[----:B------:R-:W-:Y:S01]  /*3ea0*/  IADD3 R6, R206, 0x4000, RZ ;  /* 0x00004000ce067810 */ /* 0x000fe20007ffe0ff */
[----:B------:R-:W-:Y:S01]  /*3eb0*/  IMAD R199, R5, 0x2, R206 ;  /* 0x0000000205c77824 */ /* 0x000fe200078e02ce */
[----:B------:R-:W1:Y:S01]  /*3ec0*/  LDSM.16.M88.4 R44, [R206+0x4800] ;  /* 0x00480000ce2c783b */ /* 0x000e620000000200 */
[----:B------:R-:W-:Y:S01]  /*3ed0*/  IMAD R202, R2, 0x2, R205 ;  /* 0x0000000202ca7824 */ /* 0x000fe200078e02cd */
[-C--:B------:R-:W-:Y:S01]  /*3ee0*/  IMNMX R184, R121, R120.reuse, PT ;  /* 0x0000007879b87217 */ /* 0x080fe20003800200 */
[----:B------:R-:W-:Y:S01]  /*3ef0*/  IMAD R204, R7, 0x2, R6 ;  /* 0x0000000207cc7824 */ /* 0x000fe200078e0206 */
[----:B------:R-:W2:Y:S01]  /*3f00*/  LDSM.16.M88.4 R32, [R206+0x5000] ;  /* 0x00500000ce20783b */ /* 0x000ea20000000200 */
[----:B------:R-:W-:-:S02]  /*3f10*/  IMNMX R183, R183, R120, PT ;  /* 0x00000078b7b77217 */ /* 0x000fc40003800200 */
[----:B------:R-:W-:Y:S01]  /*3f20*/  IMAD R201, R5, 0x2, R204 ;  /* 0x0000000205c97824 */ /* 0x000fe200078e02cc */
[----:B------:R-:W3:Y:S01]  /*3f30*/  LDSM.16.M88.4 R16, [R206+0x5800] ;  /* 0x00580000ce10783b */ /* 0x000ee20000000200 */
[----:B------:R-:W-:-:S03]  /*3f40*/  IMAD.IADD R5, R37, 0x1, R214 ;  /* 0x0000000125057824 */ /* 0x000fc600078e02d6 */
[----:B------:R-:W4:Y:S02]  /*3f50*/  LDSM.16.M88.4 R96, [R206+0x6000] ;  /* 0x00600000ce60783b */ /* 0x000f240000000200 */
[----:B------:R-:W-:Y:S02]  /*3f60*/  IADD3 R7, R5, 0x9, RZ ;  /* 0x0000000905077810 */ /* 0x000fe40007ffe0ff */
[----:B------:R-:W2:Y:S02]  /*3f70*/  LDSM.16.M88.4 R88, [R206+0x6800] ;  /* 0x00680000ce58783b */ /* 0x000ea40000000200 */
[C---:B------:R-:W-:Y:S02]  /*3f80*/  ISETP.GE.AND P4, PT, R7.reuse, R184, PT ;  /* 0x000000b80700720c */ /* 0x040fe40003f86270 */
[----:B------:R-:W2:Y:S01]  /*3f90*/  LDSM.16.M88.4 R80, [R206+0x7000] ;  /* 0x00700000ce50783b */ /* 0x000ea20000000200 */
[----:B------:R-:W-:-:S03]  /*3fa0*/  ISETP.GE.AND P2, PT, R7, R183, PT ;  /* 0x000000b70700720c */ /* 0x000fc60003f46270 */
[----:B-1----:R-:W1:Y:S04]  /*3fb0*/  LDSM.16.M88.4 R8, [R206+0x7800] ;  /* 0x00780000ce08783b */ /* 0x002e680000000200 */
[----:B------:R-:W-:Y:S04]  /*3fc0*/  LDSM.16.M88.4 R28, [R205] ;  /* 0x00000000cd1c783b */ /* 0x000fe80000000200 */
[----:B------:R-:W1:Y:S01]  /*3fd0*/  LDSM.16.M88.4 R24, [R122+0x4000] ;  /* 0x004000007a18783b */ /* 0x000e620000000200 */
[C---:B-----5:R-:W-:Y:S03]  /*3fe0*/  HMMA.16816.F32 R56, R72.reuse, R52, RZ ;  /* 0x000000344838723c */ /* 0x060fe600000018ff */
[----:B------:R-:W5:Y:S04]  /*3ff0*/  LDSM.16.M88.4 R64, [R122+0x6800] ;  /* 0x006800007a40783b */ /* 0x000f680000000200 */
[----:B------:R-:W1:Y:S01]  /*4000*/  LDSM.16.M88.4 R112, [R122+0x4800] ;  /* 0x004800007a70783b */ /* 0x000e620000000200 */
[C---:B------:R-:W-:Y:S03]  /*4010*/  HMMA.16816.F32 R52, R72.reuse, R54, RZ ;  /* 0x000000364834723c */ /* 0x040fe600000018ff */
[----:B------:R-:W-:Y:S04]  /*4020*/  LDSM.16.M88.4 R108, [R122+0x5000] ;  /* 0x005000007a6c783b */ /* 0x000fe80000000200 */
[----:B------:R-:W-:Y:S01]  /*4030*/  LDSM.16.M88.4 R104, [R122+0x5800] ;  /* 0x005800007a68783b */ /* 0x000fe20000000200 */
[C---:B------:R-:W-:Y:S03]  /*4040*/  HMMA.16816.F32 R48, R72.reuse, R44, RZ ;  /* 0x0000002c4830723c */ /* 0x040fe600000018ff */
[----:B------:R-:W-:Y:S04]  /*4050*/  LDSM.16.M88.4 R100, [R122+0x6000] ;  /* 0x006000007a64783b */ /* 0x000fe80000000200 */
[----:B------:R-:W-:Y:S01]  /*4060*/  LDSM.16.M88.4 R68, [R122+0x7800] ;  /* 0x007800007a44783b */ /* 0x000fe20000000200 */
[C---:B--2---:R-:W-:Y:S03]  /*4070*/  HMMA.16816.F32 R40, R72.reuse, R32, RZ ;  /* 0x000000204828723c */ /* 0x044fe600000018ff */
[----:B------:R-:W-:Y:S04]  /*4080*/  LDSM.16.M88.4 R60, [R203] ;  /* 0x00000000cb3c783b */ /* 0x000fe80000000200 */
[----:B------:R-:W-:Y:S01]  /*4090*/  LDSM.16.M88.4 R116, [R199+0x5800] ;  /* 0x00580000c774783b */ /* 0x000fe20000000200 */
[C---:B---34-:R-:W-:Y:S03]  /*40a0*/  HMMA.16816.F32 R20, R72.reuse, R16, RZ ;  /* 0x000000104814723c */ /* 0x058fe600000018ff */
        /* <DEDUP_REMOVED lines=20> */
[C---:B-1----:R-:W-:Y:S08]  /*41f0*/  HMMA.16816.F32 R84, R28.reuse, R8, R84 ;  /* 0x000000081c54723c */ /* 0x042ff00000001854 */
        /* <DEDUP_REMOVED lines=20> */
[C---:B---3--:R-:W-:Y:S08]  /*4340*/  HMMA.16816.F32 R48, R60.reuse, R64, R48 ;  /* 0x000000403c30723c */ /* 0x048ff00000001830 */
        /* <DEDUP_REMOVED lines=23> */
[----:B------:R-:W5:Y:S03]  /*44c0*/  LDSM.16.M88.4 R100, [R201+0x3000] ;  /* 0x00300000c964783b */ /* 0x000f660000000200 */
[C---:B------:R-:W-:Y:S08]  /*44d0*/  HMMA.16816.F32 R48, R28.reuse, R68, R48 ;  /* 0x000000441c30723c */ /* 0x040ff00000001830 */
[C---:B------:R-:W-:Y:S01]  /*44e0*/  HMMA.16816.F32 R44, R28.reuse, R70, R44 ;  /* 0x000000461c2c723c */ /* 0x040fe2000000182c */
[----:B------:R-:W4:Y:S07]  /*44f0*/  LDSM.16.M88.4 R68, [R201+0x3800] ;  /* 0x00380000c944783b */ /* 0x000f2e0000000200 */
[C---:B---3--:R-:W-:Y:S08]  /*4500*/  HMMA.16816.F32 R40, R28.reuse, R64, R40 ;  /* 0x000000401c28723c */ /* 0x048ff00000001828 */
        /* <DEDUP_REMOVED lines=8> */
[C---:B----4-:R-:W-:Y:S08]  /*4590*/  HMMA.16816.F32 R12, R28.reuse, R60, R12 ;  /* 0x0000003c1c0c723c */ /* 0x050ff0000000180c */
[C---:B------:R-:W-:Y:S01]  /*45a0*/  HMMA.16816.F32 R96, R28.reuse, R62, R96 ;  /* 0x0000003e1c60723c */ /* 0x040fe20000001860 */
[----:B------:R-:W3:Y:S07]  /*45b0*/  LDSM.16.M88.4 R60, [R206+0x8800] ;  /* 0x00880000ce3c783b */ /* 0x000eee0000000200 */
[C---:B-----5:R-:W-:Y:S08]  /*45c0*/  HMMA.16816.F32 R84, R28.reuse, R100, R84 ;  /* 0x000000641c54723c */ /* 0x060ff00000001854 */
        /* <DEDUP_REMOVED lines=13> */
[C---:B----4-:R-:W-:Y:S08]  /*46a0*/  HMMA.16816.F32 R12, R64.reuse, R28, R12 ;  /* 0x0000001c400c723c */ /* 0x050ff0000000180c */
[C---:B------:R-:W-:Y:S01]  /*46b0*/  HMMA.16816.F32 R96, R64.reuse, R30, R96 ;  /* 0x0000001e4060723c */ /* 0x040fe20000001860 */
[----:B------:R-:W3:Y:S07]  /*46c0*/  LDSM.16.M88.4 R28, [R122+0x9000] ;  /* 0x009000007a1c783b */ /* 0x000eee0000000200 */
[C---:B-1----:R-:W-:Y:S08]  /*46d0*/  HMMA.16816.F32 R92, R64.reuse, R8, R92 ;  /* 0x00000008405c723c */ /* 0x042ff0000000185c */
[C---:B------:R-:W-:Y:S01]  /*46e0*/  HMMA.16816.F32 R88, R64.reuse, R10, R88 ;  /* 0x0000000a4058723c */ /* 0x040fe20000001858 */
[----:B------:R-:W1:Y:S07]  /*46f0*/  LDSM.16.M88.4 R8, [R122+0x9800] ;  /* 0x009800007a08783b */ /* 0x000e6e0000000200 */
[C---:B------:R-:W-:Y:S01]  /*4700*/  HMMA.16816.F32 R44, R64.reuse, R62, R44 ;  /* 0x0000003e402c723c */ /* 0x040fe2000000182c */
[----:B------:R-:W4:Y:S07]  /*4710*/  LDSM.16.M88.4 R60, [R122+0x8800] ;  /* 0x008800007a3c783b */ /* 0x000f2e0000000200 */
[C---:B------:R-:W-:Y:S08]  /*4720*/  HMMA.16816.F32 R76, R64.reuse, R68, R76 ;  /* 0x00000044404c723c */ /* 0x040ff0000000184c */
[----:B------:R-:W-:Y:S01]  /*4730*/  HMMA.16816.F32 R72, R64, R70, R72 ;  /* 0x000000464048723c */ /* 0x000fe20000001848 */
[----:B------:R-:W-:Y:S07]  /*4740*/  LDSM.16.M88.4 R68, [R199+0x8000] ;  /* 0x00800000c744783b */ /* 0x000fee0000000200 */
[C---:B--2---:R-:W-:Y:S08]  /*4750*/  HMMA.16816.F32 R56, R112.reuse, R24, R56 ;  /* 0x000000187038723c */ /* 0x044ff00000001838 */
[----:B------:R-:W-:Y:S01]  /*4760*/  HMMA.16816.F32 R52, R112, R26, R52 ;  /* 0x0000001a7034723c */ /* 0x000fe20000001834 */
[----:B------:R-:W2:Y:S07]  /*4770*/  LDSM.16.M88.4 R24, [R203+0x2000] ;  /* 0x00200000cb18783b */ /* 0x000eae0000000200 */
[C---:B------:R-:W-:Y:S08]  /*4780*/  HMMA.16816.F32 R20, R64.reuse, R104, R20 ;  /* 0x000000684014723c */ /* 0x040ff00000001814 */
[C---:B------:R-:W-:Y:S01]  /*4790*/  HMMA.16816.F32 R16, R64.reuse, R106, R16 ;  /* 0x0000006a4010723c */ /* 0x040fe20000001810 */
[----:B------:R-:W-:Y:S07]  /*47a0*/  LDSM.16.M88.4 R104, [R122+0xb000] ;  /* 0x00b000007a68783b */ /* 0x000fee0000000200 */
[C---:B------:R-:W-:Y:S08]  /*47b0*/  HMMA.16816.F32 R84, R64.reuse, R100, R84 ;  /* 0x000000644054723c */ /* 0x040ff00000001854 */
[----:B------:R-:W-:Y:S01]  /*47c0*/  HMMA.16816.F32 R80, R64, R102, R80 ;  /* 0x000000664050723c */ /* 0x000fe20000001850 */
[----:B------:R-:W5:Y:S04]  /*47d0*/  LDSM.16.M88.4 R100, [R122+0xb800] ;  /* 0x00b800007a64783b */ /* 0x000f680000000200 */
[----:B------:R-:W2:Y:S03]  /*47e0*/  LDSM.16.M88.4 R64, [R199+0x8800] ;  /* 0x00880000c740783b */ /* 0x000ea60000000200 */
[C---:B---3--:R-:W-:Y:S08]  /*47f0*/  HMMA.16816.F32 R40, R112.reuse, R28, R40 ;  /* 0x0000001c7028723c */ /* 0x048ff00000001828 */
[C---:B------:R-:W-:Y:S01]  /*4800*/  HMMA.16816.F32 R32, R112.reuse, R30, R32 ;  /* 0x0000001e7020723c */ /* 0x040fe20000001820 */
[----:B------:R-:W-:Y:S07]  /*4810*/  LDSM.16.M88.4 R28, [R201+0x4000] ;  /* 0x00400000c91c783b */ /* 0x000fee0000000200 */
[C---:B-1----:R-:W-:Y:S08]  /*4820*/  HMMA.16816.F32 R20, R112.reuse, R8, R20 ;  /* 0x000000087014723c */ /* 0x042ff00000001814 */
[C---:B------:R-:W-:Y:S01]  /*4830*/  HMMA.16816.F32 R16, R112.reuse, R10, R16 ;  /* 0x0000000a7010723c */ /* 0x040fe20000001810 */
[----:B------:R-:W1:Y:S07]  /*4840*/  LDSM.16.M88.4 R8, [R202+0x2000] ;  /* 0x00200000ca08783b */ /* 0x000e6e0000000200 */
[C---:B----4-:R-:W-:Y:S08]  /*4850*/  HMMA.16816.F32 R48, R112.reuse, R60, R48 ;  /* 0x0000003c7030723c */ /* 0x050ff00000001830 */
[----:B------:R-:W-:Y:S01]  /*4860*/  HMMA.16816.F32 R44, R112, R62, R44 ;  /* 0x0000003e702c723c */ /* 0x000fe2000000182c */
[----:B------:R-:W3:Y:S07]  /*4870*/  LDSM.16.M88.4 R60, [R199+0x9000] ;  /* 0x00900000c73c783b */ /* 0x000eee0000000200 */
[C---:B--2---:R-:W-:Y:S08]  /*4880*/  HMMA.16816.F32 R56, R24.reuse, R68, R56 ;  /* 0x000000441838723c */ /* 0x044ff00000001838 */
[----:B------:R-:W-:Y:S01]  /*4890*/  HMMA.16816.F32 R68, R24, R70, R52 ;  /* 0x000000461844723c */ /* 0x000fe20000001834 */
[----:B------:R-:W2:Y:S07]  /*48a0*/  LDSM.16.M88.4 R52, [R199+0x9800] ;  /* 0x00980000c734783b */ /* 0x000eae0000000200 */
[C---:B-----5:R-:W-:Y:S08]  /*48b0*/  HMMA.16816.F32 R76, R112.reuse, R100, R76 ;  /* 0x00000064704c723c */ /* 0x060ff0000000184c */
[----:B------:R-:W-:Y:S01]  /*48c0*/  HMMA.16816.F32 R72, R112, R102, R72 ;  /* 0x000000667048723c */ /* 0x000fe20000001848 */
[----:B------:R-:W4:Y:S07]  /*48d0*/  LDSM.16.M88.4 R100, [R201+0x4800] ;  /* 0x00480000c964783b */ /* 0x000f2e0000000200 */
[----:B------:R-:W-:Y:S07]  /*48e0*/  HMMA.16816.F32 R48, R24, R64, R48 ;  /* 0x000000401830723c */ /* 0x000fee0000001830 */
[----:B------:R-:W-:Y:S01]  /*48f0*/  IADD3 R64, R5, 0x8, RZ ;  /* 0x0000000805407810 */ /* 0x000fe20007ffe0ff */
[----:B-1----:R-:W-:Y:S03]  /*4900*/  HMMA.16816.F32 R56, R8, R28, R56 ;  /* 0x0000001c0838723c */ /* 0x002fe60000001838 */
[----:B------:R1:W-:Y:S01]  /*4910*/  I2F R65, R64 ;  /* 0x0000004000417306 */ /* 0x0003e20000201400 */
[----:B------:R-:W-:-:S02]  /*4920*/  ISETP.GE.AND P5, PT, R64, R184, PT ;  /* 0x000000b84000720c */ /* 0x000fc40003fa6270 */
[----:B------:R-:W-:Y:S02]  /*4930*/  ISETP.GE.AND P1, PT, R64, R183, PT ;  /* 0x000000b74000720c */ /* 0x000fe40003f26270 */
[C---:B---3--:R-:W-:Y:S07]  /*4940*/  HMMA.16816.F32 R40, R24.reuse, R60, R40 ;  /* 0x0000003c1828723c */ /* 0x048fee0000001828 */
[----:B------:R-:W-:Y:S01]  /*4950*/  IADD3 R60, R5, 0x1, RZ ;  /* 0x00000001053c7810 */ /* 0x000fe20007ffe0ff */
[----:B------:R-:W-:Y:S03]  /*4960*/  HMMA.16816.F32 R44, R24, R66, R44 ;  /* 0x00000042182c723c */ /* 0x000fe6000000182c */
[----:B------:R3:W5:Y:S01]  /*4970*/  I2F R6, R60 ;  /* 0x0000003c00067306 */ /* 0x0007620000201400 */
[----:B------:R-:W-:-:S02]  /*4980*/  ISETP.GE.AND P6, PT, R60, R184, PT ;  /* 0x000000b83c00720c */ /* 0x000fc40003fc6270 */
[----:B------:R-:W-:Y:S02]  /*4990*/  ISETP.GE.AND P3, PT, R60, R183, PT ;  /* 0x000000b73c00720c */ /* 0x000fe40003f66270 */
[----:B------:R-:W-:Y:S01]  /*49a0*/  HMMA.16816.F32 R68, R8, R30, R68 ;  /* 0x0000001e0844723c */ /* 0x000fe20000001844 */
[----:B------:R-:W-:Y:S01]  /*49b0*/  LDSM.16.M88.4 R28, [R199+0xa000] ;  /* 0x00a00000c71c783b */ /* 0x000fe20000000200 */
[C---:B------:R-:W-:Y:S02]  /*49c0*/  IADD3 R66, R5.reuse, 0x11, RZ ;  /* 0x0000001105427810 */ /* 0x040fe40007ffe0ff */
[----:B-1----:R-:W-:-:S04]  /*49d0*/  IADD3 R64, R5, 0x18, RZ ;  /* 0x0000001805407810 */ /* 0x002fc80007ffe0ff */
[----:B------:R-:W-:Y:S01]  /*49e0*/  HMMA.16816.F32 R32, R24, R62, R32 ;  /* 0x0000003e1820723c */ /* 0x000fe20000001820 */
[----:B---3--:R-:W1:Y:S01]  /*49f0*/  LDSM.16.M88.4 R60, [R201+0x5000] ;  /* 0x00500000c93c783b */ /* 0x008e620000000200 */
[CC--:B-----5:R-:W-:Y:S02]  /*4a00*/  FFMA.FTZ R57, R0.reuse, R6.reuse, R57 ;  /* 0x0000000600397223 */ /* 0x0e0fe40000010039 */
[----:B------:R-:W-:-:S04]  /*4a10*/  FFMA.FTZ R6, R0, R6, R59 ;  /* 0x0000000600067223 */ /* 0x000fc8000001003b */
[----:B--2---:R-:W-:Y:S01]  /*4a20*/  HMMA.16816.F32 R20, R24, R52, R20 ;  /* 0x000000341814723c */ /* 0x004fe20000001814 */
[----:B------:R2:W3:Y:S06]  /*4a30*/  I2F R52, R7 ;  /* 0x0000000700347306 */ /* 0x0004ec0000201400 */
[----:B------:R-:W-:Y:S01]  /*4a40*/  IADD3 R53, R5, 0x10, RZ ;  /* 0x0000001005357810 */ /* 0x000fe20007ffe0ff */
[----:B----4-:R-:W-:Y:S01]  /*4a50*/  HMMA.16816.F32 R48, R8, R100, R48 ;  /* 0x000000640830723c */ /* 0x010fe20000001830 */
[----:B------:R-:W-:Y:S02]  /*4a60*/  FFMA.FTZ R68, R0, R65, R68 ;  /* 0x0000004100447223 */ /* 0x000fe40000010044 */
[----:B------:R4:W5:Y:S03]  /*4a70*/  I2F R59, R53 ;  /* 0x00000035003b7306 */ /* 0x0009660000201400 */
[----:B------:R-:W-:-:S02]  /*4a80*/  FSEL R68, R68, -INF , !P5 ;  /* 0xff80000044447808 */ /* 0x000fc40006800000 */
[----:B------:R-:W-:Y:S01]  /*4a90*/  HMMA.16816.F32 R44, R8, R102, R44 ;  /* 0x00000066082c723c */ /* 0x000fe2000000182c */
[----:B--2---:R-:W-:Y:S01]  /*4aa0*/  FSEL R7, R6, -INF , !P3 ;  /* 0xff80000006077808 */ /* 0x004fe20005800000 */
[CC--:B---3--:R-:W-:Y:S01]  /*4ab0*/  FFMA.FTZ R69, R0.reuse, R52.reuse, R69 ;  /* 0x0000003400457223 */ /* 0x0c8fe20000010045 */
[----:B------:R-:W-:Y:S01]  /*4ac0*/  ISETP.GE.AND P3, PT, R53, R183, PT ;  /* 0x000000b73500720c */ /* 0x000fe20003f66270 */
[----:B------:R-:W-:Y:S01]  /*4ad0*/  FFMA.FTZ R71, R0, R52, R71 ;  /* 0x0000003400477223 */ /* 0x000fe20000010047 */
[----:B------:R-:W2:Y:S01]  /*4ae0*/  I2F R6, R66 ;  /* 0x0000004200067306 */ /* 0x000ea20000201400 */
[-C--:B------:R-:W-:Y:S02]  /*4af0*/  ISETP.GE.AND P5, PT, R66, R184.reuse, PT ;  /* 0x000000b84200720c */ /* 0x080fe40003fa6270 */
[----:B------:R-:W-:Y:S07]  /*4b00*/  HMMA.16816.F32 R84, R112, R104, R84 ;  /* 0x000000687054723c */ /* 0x000fee0000001854 */
[----:B------:R-:W-:Y:S01]  /*4b10*/  FSEL R104, R57, -INF , !P6 ;  /* 0xff80000039687808 */ /* 0x000fe20007000000 */
[----:B------:R-:W-:Y:S01]  /*4b20*/  HMMA.16816.F32 R16, R24, R54, R16 ;  /* 0x000000361810723c */ /* 0x000fe20000001810 */
[----:B------:R-:W-:Y:S01]  /*4b30*/  ISETP.GE.AND P6, PT, R53, R184, PT ;  /* 0x000000b83500720c */ /* 0x000fe20003fc6270 */
[C---:B------:R-:W-:Y:S01]  /*4b40*/  FFMA.FTZ R57, R0.reuse, R65, R70 ;  /* 0x0000004100397223 */ /* 0x040fe20000010046 */
[----:B----4-:R-:W3:Y:S01]  /*4b50*/  LDSM.16.M88.4 R52, [R201+0x5800] ;  /* 0x00580000c934783b */ /* 0x010ee20000000200 */
[----:B------:R-:W4:Y:S01]  /*4b60*/  I2F R65, R64 ;  /* 0x0000004000417306 */ /* 0x000f220000201400 */
[CC--:B-----5:R-:W-:Y:S01]  /*4b70*/  FFMA.FTZ R48, R0.reuse, R59.reuse, R48 ;  /* 0x0000003b00307223 */ /* 0x0e0fe20000010030 */
[----:B------:R-:W-:Y:S01]  /*4b80*/  FSEL R70, R69, -INF , !P4 ;  /* 0xff80000045467808 */ /* 0x000fe20006000000 */
[C---:B------:R-:W-:Y:S01]  /*4b90*/  FFMA.FTZ R50, R0.reuse, R59, R50 ;  /* 0x0000003b00327223 */ /* 0x040fe20000010032 */
[----:B------:R-:W-:Y:S01]  /*4ba0*/  HMMA.16816.F32 R12, R112, R116, R12 ;  /* 0x00000074700c723c */ /* 0x000fe2000000180c */
[----:B------:R-:W-:Y:S01]  /*4bb0*/  FSEL R57, R57, -INF , !P1 ;  /* 0xff80000039397808 */ /* 0x000fe20004800000 */
[-C--:B--2---:R-:W-:Y:S01]  /*4bc0*/  FFMA.FTZ R51, R0, R6.reuse, R51 ;  /* 0x0000000600337223 */ /* 0x084fe20000010033 */
[----:B------:R-:W-:Y:S01]  /*4bd0*/  ISETP.GE.AND P1, PT, R66, R183, PT ;  /* 0x000000b74200720c */ /* 0x000fe20003f26270 */
[----:B------:R-:W-:Y:S01]  /*4be0*/  FFMA.FTZ R49, R0, R6, R49 ;  /* 0x0000000600317223 */ /* 0x000fe20000010031 */
[----:B------:R-:W-:-:S02]  /*4bf0*/  IADD3 R66, R5, 0x19, RZ ;  /* 0x0000001905427810 */ /* 0x000fc40007ffe0ff */
[----:B------:R-:W-:Y:S01]  /*4c00*/  FSEL R69, R71, -INF , !P2 ;  /* 0xff80000047457808 */ /* 0x000fe20005000000 */
[----:B------:R-:W-:Y:S01]  /*4c10*/  HMMA.16816.F32 R96, R112, R118, R96 ;  /* 0x000000767060723c */ /* 0x000fe20000001860 */
[----:B------:R-:W2:Y:S01]  /*4c20*/  I2F R59, R66 ;  /* 0x00000042003b7306 */ /* 0x000ea20000201400 */
[-C--:B------:R-:W-:Y:S01]  /*4c30*/  ISETP.GE.AND P4, PT, R64, R184.reuse, PT ;  /* 0x000000b84000720c */ /* 0x080fe20003f86270 */
[----:B----4-:R-:W-:Y:S01]  /*4c40*/  FFMA.FTZ R46, R0, R65, R46 ;  /* 0x00000041002e7223 */ /* 0x010fe2000001002e */
[----:B------:R-:W-:Y:S02]  /*4c50*/  ISETP.GE.AND P2, PT, R64, R183, PT ;  /* 0x000000b74000720c */ /* 0x000fe40003f46270 */
[----:B------:R-:W-:Y:S02]  /*4c60*/  FSEL R48, R48, -INF , !P6 ;  /* 0xff80000030307808 */ /* 0x000fe40007000000 */
[----:B-1----:R-:W-:Y:S01]  /*4c70*/  HMMA.16816.F32 R40, R8, R60, R40 ;  /* 0x0000003c0828723c */ /* 0x002fe20000001828 */
[----:B------:R-:W-:-:S02]  /*4c80*/  ISETP.GE.AND P6, PT, R66, R184, PT ;  /* 0x000000b84200720c */ /* 0x000fc40003fc6270 */
[----:B------:R-:W-:Y:S02]  /*4c90*/  IADD3 R64, R5, 0x20, RZ ;  /* 0x0000002005407810 */ /* 0x000fe40007ffe0ff */
[----:B------:R-:W-:Y:S02]  /*4ca0*/  FSEL R103, R46, -INF , !P2 ;  /* 0xff8000002e677808 */ /* 0x000fe40005000000 */
[----:B------:R-:W-:Y:S01]  /*4cb0*/  FSEL R6, R49, -INF , !P5 ;  /* 0xff80000031067808 */ /* 0x000fe20006800000 */
[----:B------:R-:W-:Y:S01]  /*4cc0*/  HMMA.16816.F32 R92, R112, R108, R92 ;  /* 0x0000006c705c723c */ /* 0x000fe2000000185c */
[CC--:B--2---:R-:W-:Y:S01]  /*4cd0*/  FFMA.FTZ R45, R0.reuse, R59.reuse, R45 ;  /* 0x0000003b002d7223 */ /* 0x0c4fe2000001002d */
[----:B------:R-:W1:Y:S01]  /*4ce0*/  I2F R49, R64 ;  /* 0x0000004000317306 */ /* 0x000e620000201400 */
[----:B------:R-:W-:Y:S01]  /*4cf0*/  FFMA.FTZ R47, R0, R59, R47 ;  /* 0x0000003b002f7223 */ /* 0x000fe2000001002f */
[----:B------:R-:W-:Y:S02]  /*4d00*/  IADD3 R61, R5, 0x28, RZ ;  /* 0x00000028053d7810 */ /* 0x000fe40007ffe0ff */
[----:B------:R-:W-:-:S02]  /*4d10*/  FSEL R100, R45, -INF , !P6 ;  /* 0xff8000002d647808 */ /* 0x000fc40007000000 */
[----:B------:R-:W-:Y:S01]  /*4d20*/  FSEL R109, R50, -INF , !P3 ;  /* 0xff800000326d7808 */ /* 0x000fe20005800000 */
[----:B------:R-:W-:Y:S01]  /*4d30*/  FFMA.FTZ R50, R0, R65, R44 ;  /* 0x0000004100327223 */ /* 0x000fe2000001002c */
[----:B------:R-:W-:Y:S01]  /*4d40*/  IADD3 R44, R5, 0x21, RZ ;  /* 0x00000021052c7810 */ /* 0x000fe20007ffe0ff */
[----:B------:R-:W-:Y:S01]  /*4d50*/  HMMA.16816.F32 R88, R112, R110, R88 ;  /* 0x0000006e7058723c */ /* 0x000fe20000001858 */
[-C--:B------:R-:W-:Y:S01]  /*4d60*/  ISETP.GE.AND P3, PT, R66, R183.reuse, PT ;  /* 0x000000b74200720c */ /* 0x080fe20003f66270 */
[----:B------:R-:W-:Y:S01]  /*4d70*/  I2F R59, R61 ;  /* 0x0000003d003b7306 */ /* 0x000fe20000201400 */
[----:B------:R-:W-:Y:S02]  /*4d80*/  FSEL R50, R50, -INF , !P4 ;  /* 0xff80000032327808 */ /* 0x000fe40006000000 */
[C---:B------:R-:W-:Y:S02]  /*4d90*/  ISETP.GE.AND P4, PT, R44.reuse, R184, PT ;  /* 0x000000b82c00720c */ /* 0x040fe40003f86270 */
[----:B------:R-:W-:Y:S01]  /*4da0*/  FSEL R111, R51, -INF , !P1 ;  /* 0xff800000336f7808 */ /* 0x000fe20004800000 */
[C---:B------:R-:W-:Y:S01]  /*4db0*/  HMMA.16816.F32 R12, R24.reuse, R28, R12 ;  /* 0x0000001c180c723c */ /* 0x040fe2000000180c */
[----:B------:R-:W-:Y:S01]  /*4dc0*/  ISETP.GE.AND P2, PT, R44, R183, PT ;  /* 0x000000b72c00720c */ /* 0x000fe20003f46270 */
[----:B------:R2:W4:Y:S01]  /*4dd0*/  I2F R51, R44 ;  /* 0x0000002c00337306 */ /* 0x0005220000201400 */
[----:B------:R-:W-:Y:S01]  /*4de0*/  FSEL R101, R47, -INF , !P3 ;  /* 0xff8000002f657808 */ /* 0x000fe20005800000 */
[CC--:B-1----:R-:W-:Y:S01]  /*4df0*/  FFMA.FTZ R176, R0.reuse, R49.reuse, R40 ;  /* 0x0000003100b07223 */ /* 0x0c2fe20000010028 */
[----:B------:R-:W-:Y:S01]  /*4e00*/  IADD3 R60, R5, 0x29, RZ ;  /* 0x00000029053c7810 */ /* 0x000fe20007ffe0ff */
[----:B------:R-:W-:Y:S01]  /*4e10*/  FFMA.FTZ R42, R0, R49, R42 ;  /* 0x00000031002a7223 */ /* 0x000fe2000001002a */
[----:B------:R-:W-:Y:S01]  /*4e20*/  ISETP.GE.AND P1, PT, R64, R183, PT ;  /* 0x000000b74000720c */ /* 0x000fe20003f26270 */
[----:B------:R-:W-:Y:S01]  /*4e30*/  HMMA.16816.F32 R96, R24, R30, R96 ;  /* 0x0000001e1860723c */ /* 0x000fe20000001860 */
[----:B------:R-:W1:Y:S01]  /*4e40*/  LDSM.16.M88.4 R28, [R199+0xa800] ;  /* 0x00a80000c71c783b */ /* 0x000e620000000200 */
[----:B------:R-:W-:Y:S01]  /*4e50*/  I2F R40, R60 ;  /* 0x0000003c00287306 */ /* 0x000fe20000201400 */
[----:B------:R-:W-:-:S02]  /*4e60*/  FSEL R177, R42, -INF , !P1 ;  /* 0xff8000002ab17808 */ /* 0x000fc40004800000 */
[----:B------:R-:W-:Y:S02]  /*4e70*/  IADD3 R42, R5, 0x31, RZ ;  /* 0x00000031052a7810 */ /* 0x000fe40007ffe0ff */
[-C--:B------:R-:W-:Y:S01]  /*4e80*/  ISETP.GE.AND P5, PT, R64, R184.reuse, PT ;  /* 0x000000b84000720c */ /* 0x080fe20003fa6270 */
[C---:B---3--:R-:W-:Y:S01]  /*4e90*/  HMMA.16816.F32 R20, R8.reuse, R52, R20 ;  /* 0x000000340814723c */ /* 0x048fe20000001814 */
[----:B------:R-:W-:Y:S01]  /*4ea0*/  ISETP.GE.AND P6, PT, R61, R184, PT ;  /* 0x000000b83d00720c */ /* 0x000fe20003fc6270 */
[----:B--2---:R-:W2:Y:S01]  /*4eb0*/  LDSM.16.M88.4 R44, [R201+0x6000] ;  /* 0x00600000c92c783b */ /* 0x004ea20000000200 */
[CC--:B----4-:R-:W-:Y:S01]  /*4ec0*/  FFMA.FTZ R178, R0.reuse, R51.reuse, R41 ;  /* 0x0000003300b27223 */ /* 0x0d0fe20000010029 */
[C---:B------:R-:W-:Y:S01]  /*4ed0*/  IADD3 R41, R5.reuse, 0x30, RZ ;  /* 0x0000003005297810 */ /* 0x040fe20007ffe0ff */
[----:B------:R-:W-:Y:S01]  /*4ee0*/  FFMA.FTZ R43, R0, R51, R43 ;  /* 0x00000033002b7223 */ /* 0x000fe2000001002b */
[----:B------:R-:W3:Y:S01]  /*4ef0*/  I2F R49, R42 ;  /* 0x0000002a00317306 */ /* 0x000ee20000201400 */
[----:B------:R-:W-:Y:S01]  /*4f00*/  IADD3 R51, R5, 0x38, RZ ;  /* 0x0000003805337810 */ /* 0x000fe20007ffe0ff */
[----:B------:R-:W-:Y:S01]  /*4f10*/  HMMA.16816.F32 R32, R8, R62, R32 ;  /* 0x0000003e0820723c */ /* 0x000fe20000001820 */
[----:B------:R-:W-:-:S02]  /*4f20*/  FSEL R178, R178, -INF , !P4 ;  /* 0xff800000b2b27808 */ /* 0x000fc40006000000 */
[----:B------:R-:W-:Y:S02]  /*4f30*/  FSEL R179, R43, -INF , !P2 ;  /* 0xff8000002bb37808 */ /* 0x000fe40005000000 */
[CC--:B------:R-:W-:Y:S02]  /*4f40*/  ISETP.GE.AND P4, PT, R41.reuse, R184.reuse, PT ;  /* 0x000000b82900720c */ /* 0x0c0fe40003f86270 */
[-C--:B------:R-:W-:Y:S01]  /*4f50*/  ISETP.GE.AND P2, PT, R41, R183.reuse, PT ;  /* 0x000000b72900720c */ /* 0x080fe20003f46270 */
[----:B------:R-:W-:Y:S01]  /*4f60*/  HMMA.16816.F32 R16, R8, R54, R16 ;  /* 0x000000360810723c */ /* 0x000fe20000001810 */
[----:B------:R-:W4:Y:S01]  /*4f70*/  I2F R41, R41 ;  /* 0x0000002900297306 */ /* 0x000f220000201400 */
[----:B------:R-:W-:Y:S02]  /*4f80*/  ISETP.GE.AND P3, PT, R61, R183, PT ;  /* 0x000000b73d00720c */ /* 0x000fe40003f66270 */
[----:B------:R-:W-:Y:S02]  /*4f90*/  FSEL R176, R176, -INF , !P5 ;  /* 0xff800000b0b07808 */ /* 0x000fe40006800000 */
[----:B------:R-:W-:-:S02]  /*4fa0*/  ISETP.GE.AND P5, PT, R60, R184, PT ;  /* 0x000000b83c00720c */ /* 0x000fc40003fa6270 */
[----:B------:R-:W-:Y:S01]  /*4fb0*/  ISETP.GE.AND P1, PT, R60, R183, PT ;  /* 0x000000b73c00720c */ /* 0x000fe20003f26270 */
[CC--:B---3--:R-:W-:Y:S01]  /*4fc0*/  FFMA.FTZ R142, R0.reuse, R49.reuse, R21 ;  /* 0x00000031008e7223 */ /* 0x0c8fe20000010015 */
[----:B------:R-:W-:Y:S01]  /*4fd0*/  HMMA.16816.F32 R80, R112, R106, R80 ;  /* 0x0000006a7050723c */ /* 0x000fe20000001850 */
[----:B------:R-:W-:-:S05]  /*4fe0*/  FFMA.FTZ R23, R0, R49, R23 ;  /* 0x0000003100177223 */ /* 0x000fca0000010017 */
[C---:B------:R-:W-:Y:S02]  /*4ff0*/  FFMA.FTZ R32, R0.reuse, R59, R32 ;  /* 0x0000003b00207223 */ /* 0x040fe40000010020 */
[C---:B----4-:R-:W-:Y:S01]  /*5000*/  FFMA.FTZ R20, R0.reuse, R41, R20 ;  /* 0x0000002900147223 */ /* 0x050fe20000010014 */
[C---:B-1----:R-:W-:Y:S01]  /*5010*/  HMMA.16816.F32 R92, R24.reuse, R28, R92 ;  /* 0x0000001c185c723c */ /* 0x042fe2000000185c */
[C---:B------:R-:W-:Y:S01]  /*5020*/  FFMA.FTZ R34, R0.reuse, R59, R34 ;  /* 0x0000003b00227223 */ /* 0x040fe20000010022 */
[----:B------:R-:W1:Y:S01]  /*5030*/  I2F R29, R51 ;  /* 0x00000033001d7306 */ /* 0x000e620000201400 */
[-C--:B------:R-:W-:Y:S01]  /*5040*/  FFMA.FTZ R33, R0, R40.reuse, R33 ;  /* 0x0000002800217223 */ /* 0x080fe20000010021 */
[----:B------:R-:W-:Y:S01]  /*5050*/  FSEL R66, R20, -INF , !P4 ;  /* 0xff80000014427808 */ /* 0x000fe20006000000 */
[----:B------:R-:W-:Y:S01]  /*5060*/  FFMA.FTZ R35, R0, R40, R35 ;  /* 0x0000002800237223 */ /* 0x000fe20000010023 */
[----:B------:R-:W-:Y:S01]  /*5070*/  FSEL R186, R32, -INF , !P6 ;  /* 0xff80000020ba7808 */ /* 0x000fe20007000000 */
[----:B------:R-:W-:Y:S01]  /*5080*/  FFMA.FTZ R22, R0, R41, R22 ;  /* 0x0000002900167223 */ /* 0x000fe20000010016 */
[----:B------:R-:W-:Y:S01]  /*5090*/  IADD3 R28, R5, 0x39, RZ ;  /* 0x00000039051c7810 */ /* 0x000fe20007ffe0ff */
[----:B------:R-:W-:Y:S01]  /*50a0*/  HMMA.16816.F32 R88, R24, R30, R88 ;  /* 0x0000001e1858723c */ /* 0x000fe20000001858 */
[----:B------:R-:W-:-:S02]  /*50b0*/  FSEL R141, R34, -INF , !P3 ;  /* 0xff800000228d7808 */ /* 0x000fc40005800000 */
[----:B------:R-:W3:Y:S01]  /*50c0*/  I2F R20, R28 ;  /* 0x0000001c00147306 */ /* 0x000ee20000201400 */
[CC--:B------:R-:W-:Y:S02]  /*50d0*/  ISETP.GE.AND P6, PT, R42.reuse, R184.reuse, PT ;  /* 0x000000b82a00720c */ /* 0x0c0fe40003fc6270 */
[----:B------:R-:W-:Y:S02]  /*50e0*/  ISETP.GE.AND P3, PT, R42, R183, PT ;  /* 0x000000b72a00720c */ /* 0x000fe40003f66270 */
[----:B------:R-:W-:Y:S01]  /*50f0*/  FSEL R174, R33, -INF , !P5 ;  /* 0xff80000021ae7808 */ /* 0x000fe20006800000 */
[C---:B--2---:R-:W-:Y:S01]  /*5100*/  HMMA.16816.F32 R40, R8.reuse, R44, R12 ;  /* 0x0000002c0828723c */ /* 0x044fe2000000180c */
[----:B------:R-:W-:Y:S01]  /*5110*/  FSEL R139, R35, -INF , !P1 ;  /* 0xff800000238b7808 */ /* 0x000fe20004800000 */
[----:B------:R-:W2:Y:S01]  /*5120*/  LDSM.16.M88.4 R12, [R201+0x6800] ;  /* 0x00680000c90c783b */ /* 0x000ea20000000200 */
[----:B------:R-:W-:Y:S01]  /*5130*/  FSEL R143, R22, -INF , !P2 ;  /* 0xff800000168f7808 */ /* 0x000fe20005000000 */
[CC--:B-1----:R-:W-:Y:S01]  /*5140*/  FFMA.FTZ R16, R0.reuse, R29.reuse, R16 ;  /* 0x0000001d00107223 */ /* 0x0c2fe20000010010 */
[----:B------:R-:W-:Y:S01]  /*5150*/  IADD3 R22, R5, 0x40, RZ ;  /* 0x0000004005167810 */ /* 0x000fe20007ffe0ff */
[----:B------:R-:W1:Y:S01]  /*5160*/  LDSM.16.M88.4 R32, [R199+0xb000] ;  /* 0x00b00000c720783b */ /* 0x000e620000000200 */
[C---:B------:R-:W-:Y:S01]  /*5170*/  FFMA.FTZ R18, R0.reuse, R29, R18 ;  /* 0x0000001d00127223 */ /* 0x040fe20000010012 */
[C---:B------:R-:W-:Y:S01]  /*5180*/  ISETP.GE.AND P5, PT, R51.reuse, R184, PT ;  /* 0x000000b83300720c */ /* 0x040fe20003fa6270 */
[----:B------:R-:W4:Y:S01]  /*5190*/  I2F R21, R22 ;  /* 0x0000001600157306 */ /* 0x000f220000201400 */
[CC--:B---3--:R-:W-:Y:S01]  /*51a0*/  FFMA.FTZ R17, R0.reuse, R20.reuse, R17 ;  /* 0x0000001400117223 */ /* 0x0c8fe20000010011 */
[----:B------:R-:W-:Y:S01]  /*51b0*/  ISETP.GE.AND P1, PT, R51, R183, PT ;  /* 0x000000b73300720c */ /* 0x000fe20003f26270 */
[----:B------:R-:W-:Y:S01]  /*51c0*/  FFMA.FTZ R149, R0, R20, R19 ;  /* 0x0000001400957223 */ /* 0x000fe20000010013 */
[----:B------:R-:W-:Y:S01]  /*51d0*/  ISETP.GE.AND P4, PT, R28, R184, PT ;  /* 0x000000b81c00720c */ /* 0x000fe20003f86270 */
[----:B------:R-:W-:Y:S01]  /*51e0*/  HMMA.16816.F32 R96, R8, R46, R96 ;  /* 0x0000002e0860723c */ /* 0x000fe20000001860 */
[----:B------:R-:W-:-:S02]  /*51f0*/  FSEL R146, R16, -INF , !P5 ;  /* 0xff80000010927808 */ /* 0x000fc40006800000 */
[----:B------:R-:W-:Y:S02]  /*5200*/  FSEL R155, R18, -INF , !P1 ;  /* 0xff800000129b7808 */ /* 0x000fe40004800000 */
[----:B------:R-:W-:Y:S02]  /*5210*/  FSEL R136, R17, -INF , !P4 ;  /* 0xff80000011887808 */ /* 0x000fe40006000000 */
[----:B------:R-:W3:Y:S01]  /*5220*/  LDSM.16.M88.4 R16, [R199+0xb800] ;  /* 0x00b80000c710783b */ /* 0x000ee20000000200 */
[----:B------:R-:W-:Y:S02]  /*5230*/  ISETP.GE.AND P2, PT, R28, R183, PT ;  /* 0x000000b71c00720c */ /* 0x000fe40003f46270 */
[----:B------:R-:W-:Y:S01]  /*5240*/  IADD3 R20, R5, 0x48, RZ ;  /* 0x0000004805147810 */ /* 0x000fe20007ffe0ff */
[-C--:B----4-:R-:W-:Y:S01]  /*5250*/  FFMA.FTZ R40, R0, R21.reuse, R40 ;  /* 0x0000001500287223 */ /* 0x090fe20000010028 */
[----:B------:R-:W-:Y:S01]  /*5260*/  FSEL R142, R142, -INF , !P6 ;  /* 0xff8000008e8e7808 */ /* 0x000fe20007000000 */
[----:B------:R-:W-:Y:S01]  /*5270*/  FFMA.FTZ R42, R0, R21, R42 ;  /* 0x00000015002a7223 */ /* 0x000fe2000001002a */
[----:B------:R-:W-:Y:S01]  /*5280*/  FSEL R157, R23, -INF , !P3 ;  /* 0xff800000179d7808 */ /* 0x000fe20005800000 */
[----:B------:R4:W5:Y:S01]  /*5290*/  I2F R31, R20 ;  /* 0x00000014001f7306 */ /* 0x0009620000201400 */
[----:B------:R-:W-:-:S02]  /*52a0*/  FSEL R149, R149, -INF , !P2 ;  /* 0xff80000095957808 */ /* 0x000fc40005000000 */
[CC--:B------:R-:W-:Y:S02]  /*52b0*/  ISETP.GE.AND P6, PT, R22.reuse, R184.reuse, PT ;  /* 0x000000b81600720c */ /* 0x0c0fe40003fc6270 */
[-C--:B------:R-:W-:Y:S02]  /*52c0*/  ISETP.GE.AND P3, PT, R22, R183.reuse, PT ;  /* 0x000000b71600720c */ /* 0x080fe40003f66270 */
[CC--:B------:R-:W-:Y:S02]  /*52d0*/  ISETP.GE.AND P4, PT, R20.reuse, R184.reuse, PT ;  /* 0x000000b81400720c */ /* 0x0c0fe40003f86270 */
[----:B------:R-:W-:Y:S02]  /*52e0*/  ISETP.GE.AND P2, PT, R20, R183, PT ;  /* 0x000000b71400720c */ /* 0x000fe40003f46270 */
[C---:B------:R-:W-:Y:S01]  /*52f0*/  IADD3 R29, R5.reuse, 0x41, RZ ;  /* 0x00000041051d7810 */ /* 0x040fe20007ffe0ff */
[----:B--2---:R-:W-:Y:S01]  /*5300*/  HMMA.16816.F32 R92, R8, R12, R92 ;  /* 0x0000000c085c723c */ /* 0x004fe2000000185c */
[----:B------:R-:W-:Y:S01]  /*5310*/  IADD3 R28, R5, 0x49, RZ ;  /* 0x00000049051c7810 */ /* 0x000fe20007ffe0ff */
[----:B----4-:R-:W2:Y:S01]  /*5320*/  LDSM.16.M88.4 R20, [R201+0x7000] ;  /* 0x00700000c914783b */ /* 0x010ea20000000200 */
[C---:B------:R-:W-:Y:S01]  /*5330*/  ISETP.GE.AND P5, PT, R29.reuse, R184, PT ;  /* 0x000000b81d00720c */ /* 0x040fe20003fa6270 */
[C---:B-----5:R-:W-:Y:S01]  /*5340*/  FFMA.FTZ R96, R0.reuse, R31, R96 ;  /* 0x0000001f00607223 */ /* 0x060fe20000010060 */
[----:B------:R-:W-:Y:S01]  /*5350*/  ISETP.GE.AND P1, PT, R29, R183, PT ;  /* 0x000000b71d00720c */ /* 0x000fe20003f26270 */
[----:B------:R-:W-:Y:S01]  /*5360*/  FFMA.FTZ R98, R0, R31, R98 ;  /* 0x0000001f00627223 */ /* 0x000fe20000010062 */
[----:B------:R-:W4:Y:S01]  /*5370*/  I2F R29, R29 ;  /* 0x0000001d001d7306 */ /* 0x000f220000201400 */
[----:B-1----:R-:W-:Y:S01]  /*5380*/  HMMA.16816.F32 R84, R24, R32, R84 ;  /* 0x000000201854723c */ /* 0x002fe20000001854 */
[----:B------:R-:W-:-:S02]  /*5390*/  FSEL R162, R40, -INF , !P6 ;  /* 0xff80000028a27808 */ /* 0x000fc40007000000 */
[----:B------:R-:W-:Y:S02]  /*53a0*/  FSEL R175, R42, -INF , !P3 ;  /* 0xff8000002aaf7808 */ /* 0x000fe40005800000 */
[C---:B------:R-:W-:Y:S02]  /*53b0*/  ISETP.GE.AND P6, PT, R28.reuse, R184, PT ;  /* 0x000000b81c00720c */ /* 0x040fe40003fc6270 */
[----:B------:R-:W-:Y:S01]  /*53c0*/  IADD3 R32, R5, 0x50, RZ ;  /* 0x0000005005207810 */ /* 0x000fe20007ffe0ff */
[----:B------:R-:W-:Y:S01]  /*53d0*/  HMMA.16816.F32 R88, R8, R14, R88 ;  /* 0x0000000e0858723c */ /* 0x000fe20000001858 */
[----:B------:R-:W1:Y:S01]  /*53e0*/  LDSM.16.M88.4 R12, [R201+0x7800] ;  /* 0x00780000c90c783b */ /* 0x000e620000000200 */
[----:B------:R-:W-:Y:S01]  /*53f0*/  ISETP.GE.AND P3, PT, R28, R183, PT ;  /* 0x000000b71c00720c */ /* 0x000fe20003f66270 */
[----:B------:R-:W-:-:S04]  /*5400*/  DEPBAR.LE SB0, 0x0 ;  /* 0x000080000000791a */ /* 0x000fc80000000000 */
[----:B------:R-:W5:Y:S01]  /*5410*/  I2F R28, R28 ;  /* 0x0000001c001c7306 */ /* 0x000f620000201400 */
[CC--:B----4-:R-:W-:Y:S01]  /*5420*/  FFMA.FTZ R41, R0.reuse, R29.reuse, R41 ;  /* 0x0000001d00297223 */ /* 0x0d0fe20000010029 */
[C---:B---3--:R-:W-:Y:S01]  /*5430*/  HMMA.16816.F32 R76, R24.reuse, R16, R76 ;  /* 0x00000010184c723c */ /* 0x048fe2000000184c */
[----:B------:R-:W-:Y:S01]  /*5440*/  FFMA.FTZ R43, R0, R29, R43 ;  /* 0x0000001d002b7223 */ /* 0x000fe2000001002b */
[----:B------:R-:W-:Y:S02]  /*5450*/  IADD3 R33, R5, 0x51, RZ ;  /* 0x0000005105217810 */ /* 0x000fe40007ffe0ff */
[----:B------:R-:W-:Y:S02]  /*5460*/  FSEL R156, R41, -INF , !P5 ;  /* 0xff800000299c7808 */ /* 0x000fe40006800000 */
[----:B------:R-:W3:Y:S01]  /*5470*/  I2F R29, R32 ;  /* 0x00000020001d7306 */ /* 0x000ee20000201400 */
[----:B------:R-:W-:Y:S01]  /*5480*/  FSEL R161, R43, -INF , !P1 ;  /* 0xff8000002ba17808 */ /* 0x000fe20004800000 */
[----:B------:R-:W-:Y:S01]  /*5490*/  HMMA.16816.F32 R80, R24, R34, R80 ;  /* 0x000000221850723c */ /* 0x000fe20000001850 */
[----:B------:R-:W-:-:S02]  /*54a0*/  ISETP.GE.AND P5, PT, R32, R184, PT ;  /* 0x000000b82000720c */ /* 0x000fc40003fa6270 */
[----:B------:R-:W-:Y:S02]  /*54b0*/  ISETP.GE.AND P1, PT, R32, R183, PT ;  /* 0x000000b72000720c */ /* 0x000fe40003f26270 */
[----:B------:R-:W-:Y:S01]  /*54c0*/  FSEL R158, R96, -INF , !P4 ;  /* 0xff800000609e7808 */ /* 0x000fe20006000000 */
[CC--:B-----5:R-:W-:Y:S01]  /*54d0*/  FFMA.FTZ R97, R0.reuse, R28.reuse, R97 ;  /* 0x0000001c00617223 */ /* 0x0e0fe20000010061 */
[----:B------:R-:W4:Y:S01]  /*54e0*/  I2F R30, R33 ;  /* 0x00000021001e7306 */ /* 0x000f220000201400 */
[----:B------:R-:W-:Y:S01]  /*54f0*/  HMMA.16816.F32 R72, R24, R18, R72 ;  /* 0x000000121848723c */ /* 0x000fe20000001848 */
[----:B------:R-:W-:Y:S01]  /*5500*/  FFMA.FTZ R99, R0, R28, R99 ;  /* 0x0000001c00637223 */ /* 0x000fe20000010063 */
[----:B------:R-:W-:Y:S02]  /*5510*/  IADD3 R28, R5, 0x59, RZ ;  /* 0x00000059051c7810 */ /* 0x000fe40007ffe0ff */
[----:B------:R-:W-:Y:S01]  /*5520*/  FSEL R171, R98, -INF , !P2 ;  /* 0xff80000062ab7808 */ /* 0x000fe20005000000 */
[----:B---3--:R-:W-:-:S02]  /*5530*/  FFMA.FTZ R92, R0, R29, R92 ;  /* 0x0000001d005c7223 */ /* 0x008fc4000001005c */
[----:B------:R-:W3:Y:S01]  /*5540*/  I2F R16, R28 ;  /* 0x0000001c00107306 */ /* 0x000ee20000201400 */
[C---:B--2---:R-:W-:Y:S01]  /*5550*/  HMMA.16816.F32 R84, R8.reuse, R20, R84 ;  /* 0x000000140854723c */ /* 0x044fe20000001854 */
[C---:B------:R-:W-:Y:S01]  /*5560*/  FFMA.FTZ R94, R0.reuse, R29, R94 ;  /* 0x0000001d005e7223 */ /* 0x040fe2000001005e */
[C---:B------:R-:W-:Y:S02]  /*5570*/  IADD3 R29, R5.reuse, 0x60, RZ ;  /* 0x00000060051d7810 */ /* 0x040fe40007ffe0ff */
[C---:B------:R-:W-:Y:S02]  /*5580*/  IADD3 R32, R5.reuse, 0x58, RZ ;  /* 0x0000005805207810 */ /* 0x040fe40007ffe0ff */
[C---:B------:R-:W-:Y:S01]  /*5590*/  IADD3 R18, R5.reuse, 0x70, RZ ;  /* 0x0000007005127810 */ /* 0x040fe20007ffe0ff */
[----:B------:R-:W2:Y:S01]  /*55a0*/  I2F R17, R29 ;  /* 0x0000001d00117306 */ /* 0x000ea20000201400 */
[----:B------:R-:W-:Y:S01]  /*55b0*/  IADD3 R21, R5, 0x61, RZ ;  /* 0x0000006105157810 */ /* 0x000fe20007ffe0ff */
[----:B-1----:R-:W-:Y:S01]  /*55c0*/  HMMA.16816.F32 R76, R8, R12, R76 ;  /* 0x0000000c084c723c */ /* 0x002fe2000000184c */
[C---:B----4-:R-:W-:Y:S01]  /*55d0*/  FFMA.FTZ R93, R0.reuse, R30, R93 ;  /* 0x0000001e005d7223 */ /* 0x050fe2000001005d */
[C---:B------:R-:W-:Y:S01]  /*55e0*/  ISETP.GE.AND P4, PT, R33.reuse, R184, PT ;  /* 0x000000b82100720c */ /* 0x040fe20003f86270 */
[----:B------:R-:W-:Y:S01]  /*55f0*/  FFMA.FTZ R95, R0, R30, R95 ;  /* 0x0000001e005f7223 */ /* 0x000fe2000001005f */
[----:B------:R-:W-:-:S02]  /*5600*/  ISETP.GE.AND P2, PT, R33, R183, PT ;  /* 0x000000b72100720c */ /* 0x000fc40003f46270 */
[----:B------:R-:W1:Y:S01]  /*5610*/  I2F R31, R32 ;  /* 0x00000020001f7306 */ /* 0x000e620000201400 */
[CC--:B---3--:R-:W-:Y:S01]  /*5620*/  FFMA.FTZ R89, R0.reuse, R16.reuse, R89 ;  /* 0x0000001000597223 */ /* 0x0c8fe20000010059 */
[C---:B------:R-:W-:Y:S01]  /*5630*/  HMMA.16816.F32 R80, R8.reuse, R22, R80 ;  /* 0x000000160850723c */ /* 0x040fe20000001850 */
[C---:B------:R-:W-:Y:S01]  /*5640*/  FFMA.FTZ R91, R0.reuse, R16, R91 ;  /* 0x00000010005b7223 */ /* 0x040fe2000001005b */
[----:B------:R-:W-:Y:S02]  /*5650*/  IADD3 R16, R5, 0x69, RZ ;  /* 0x0000006905107810 */ /* 0x000fe40007ffe0ff */
[----:B------:R-:W-:Y:S02]  /*5660*/  FSEL R160, R97, -INF , !P6 ;  /* 0xff80000061a07808 */ /* 0x000fe40007000000 */
[----:B------:R-:W3:Y:S01]  /*5670*/  I2F R20, R21 ;  /* 0x0000001500147306 */ /* 0x000ee20000201400 */
[CC--:B--2---:R-:W-:Y:S01]  /*5680*/  FFMA.FTZ R84, R0.reuse, R17.reuse, R84 ;  /* 0x0000001100547223 */ /* 0x0c4fe20000010054 */
[----:B------:R-:W-:Y:S01]  /*5690*/  HMMA.16816.F32 R72, R8, R14, R72 ;  /* 0x0000000e0848723c */ /* 0x000fe20000001848 */
[----:B------:R-:W-:Y:S01]  /*56a0*/  FFMA.FTZ R86, R0, R17, R86 ;  /* 0x0000001100567223 */ /* 0x000fe20000010056 */
[----:B------:R-:W-:-:S02]  /*56b0*/  FSEL R165, R99, -INF , !P3 ;  /* 0xff80000063a57808 */ /* 0x000fc40005800000 */
[-C--:B------:R-:W-:Y:S02]  /*56c0*/  ISETP.GE.AND P6, PT, R32, R184.reuse, PT ;  /* 0x000000b82000720c */ /* 0x080fe40003fc6270 */
[----:B------:R-:W2:Y:S01]  /*56d0*/  I2F R17, R18 ;  /* 0x0000001200117306 */ /* 0x000ea20000201400 */
[----:B------:R-:W-:Y:S01]  /*56e0*/  IADD3 R8, R5, 0x78, RZ ;  /* 0x0000007805087810 */ /* 0x000fe20007ffe0ff */
[----:B-1----:R-:W-:Y:S01]  /*56f0*/  FFMA.FTZ R88, R0, R31, R88 ;  /* 0x0000001f00587223 */ /* 0x002fe20000010058 */
[----:B------:R-:W-:Y:S01]  /*5700*/  ISETP.GE.AND P3, PT, R32, R183, PT ;  /* 0x000000b72000720c */ /* 0x000fe20003f66270 */
[C---:B------:R-:W-:Y:S01]  /*5710*/  FFMA.FTZ R90, R0.reuse, R31, R90 ;  /* 0x0000001f005a7223 */ /* 0x040fe2000001005a */
[----:B------:R-:W-:Y:S02]  /*5720*/  FSEL R168, R93, -INF , !P4 ;  /* 0xff8000005da87808 */ /* 0x000fe40006000000 */
[----:B------:R-:W-:Y:S01]  /*5730*/  FSEL R167, R95, -INF , !P2 ;  /* 0xff8000005fa77808 */ /* 0x000fe20005000000 */
[----:B------:R-:W1:Y:S01]  /*5740*/  I2F R12, R16 ;  /* 0x00000010000c7306 */ /* 0x000e620000201400 */
[C---:B------:R-:W-:Y:S01]  /*5750*/  ISETP.GE.AND P4, PT, R29.reuse, R184, PT ;  /* 0x000000b81d00720c */ /* 0x040fe20003f86270 */
[CC--:B---3--:R-:W-:Y:S01]  /*5760*/  FFMA.FTZ R85, R0.reuse, R20.reuse, R85 ;  /* 0x0000001400557223 */ /* 0x0c8fe20000010055 */
[----:B------:R-:W-:Y:S01]  /*5770*/  ISETP.GE.AND P2, PT, R29, R183, PT ;  /* 0x000000b71d00720c */ /* 0x000fe20003f46270 */
[----:B------:R-:W-:Y:S01]  /*5780*/  FFMA.FTZ R87, R0, R20, R87 ;  /* 0x0000001400577223 */ /* 0x000fe20000010057 */
[----:B------:R-:W-:-:S02]  /*5790*/  IADD3 R22, R5, 0x68, RZ ;  /* 0x0000006805167810 */ /* 0x000fc40007ffe0ff */
[----:B------:R-:W-:Y:S01]  /*57a0*/  FSEL R166, R88, -INF , !P6 ;  /* 0xff80000058a67808 */ /* 0x000fe20007000000 */
[----:B------:R-:W3:Y:S01]  /*57b0*/  I2F R11, R8 ;  /* 0x00000008000b7306 */ /* 0x000ee20000201400 */
[----:B------:R-:W-:Y:S01]  /*57c0*/  FSEL R163, R90, -INF , !P3 ;  /* 0xff8000005aa37808 */ /* 0x000fe20005800000 */
[CC--:B--2---:R-:W-:Y:S01]  /*57d0*/  FFMA.FTZ R76, R0.reuse, R17.reuse, R76 ;  /* 0x00000011004c7223 */ /* 0x0c4fe2000001004c */
[C---:B------:R-:W-:Y:S01]  /*57e0*/  ISETP.GE.AND P6, PT, R21.reuse, R184, PT ;  /* 0x000000b81500720c */ /* 0x040fe20003fc6270 */
[----:B------:R-:W-:Y:S01]  /*57f0*/  FFMA.FTZ R67, R0, R17, R78 ;  /* 0x0000001100437223 */ /* 0x000fe2000001004e */
[-C--:B------:R-:W-:Y:S02]  /*5800*/  ISETP.GE.AND P3, PT, R21, R183.reuse, PT ;  /* 0x000000b71500720c */ /* 0x080fe40003f66270 */
[----:B------:R-:W-:Y:S01]  /*5810*/  FSEL R154, R84, -INF , !P4 ;  /* 0xff800000549a7808 */ /* 0x000fe20006000000 */
[----:B------:R-:W2:Y:S01]  /*5820*/  I2F R19, R22 ;  /* 0x0000001600137306 */ /* 0x000ea20000201400 */
[----:B------:R-:W-:Y:S01]  /*5830*/  FSEL R153, R86, -INF , !P2 ;  /* 0xff80000056997808 */ /* 0x000fe20005000000 */
[----:B-1----:R-:W-:Y:S01]  /*5840*/  FFMA.FTZ R81, R0, R12, R81 ;  /* 0x0000000c00517223 */ /* 0x002fe20000010051 */
[----:B------:R-:W-:Y:S01]  /*5850*/  ISETP.GE.AND P4, PT, R16, R184, PT ;  /* 0x000000b81000720c */ /* 0x000fe20003f86270 */
[----:B------:R-:W-:Y:S01]  /*5860*/  FFMA.FTZ R83, R0, R12, R83 ;  /* 0x0000000c00537223 */ /* 0x000fe20000010053 */
[----:B------:R-:W-:-:S02]  /*5870*/  ISETP.GE.AND P2, PT, R16, R183, PT ;  /* 0x000000b71000720c */ /* 0x000fc40003f46270 */
[----:B------:R-:W-:Y:S01]  /*5880*/  IADD3 R16, R5, 0x71, RZ ;  /* 0x0000007105107810 */ /* 0x000fe20007ffe0ff */
[----:B------:R-:W1:Y:S01]  /*5890*/  I2F R9, R5 ;  /* 0x0000000500097306 */ /* 0x000e620000201400 */
[----:B------:R-:W-:Y:S01]  /*58a0*/  FSEL R152, R85, -INF , !P6 ;  /* 0xff80000055987808 */ /* 0x000fe20007000000 */
[CC--:B---3--:R-:W-:Y:S01]  /*58b0*/  FFMA.FTZ R72, R0.reuse, R11.reuse, R72 ;  /* 0x0000000b00487223 */ /* 0x0c8fe20000010048 */
[----:B------:R-:W-:Y:S01]  /*58c0*/  FSEL R151, R87, -INF , !P3 ;  /* 0xff80000057977808 */ /* 0x000fe20005800000 */
[----:B------:R-:W-:Y:S01]  /*58d0*/  FFMA.FTZ R63, R0, R11, R74 ;  /* 0x0000000b003f7223 */ /* 0x000fe2000001004a */
[C---:B------:R-:W-:Y:S02]  /*58e0*/  ISETP.GE.AND P6, PT, R18.reuse, R184, PT ;  /* 0x000000b81200720c */ /* 0x040fe40003fc6270 */
[----:B------:R-:W-:Y:S01]  /*58f0*/  ISETP.GE.AND P3, PT, R18, R183, PT ;  /* 0x000000b71200720c */ /* 0x000fe20003f66270 */
[----:B------:R-:W3:Y:S01]  /*5900*/  I2F R13, R16 ;  /* 0x00000010000d7306 */ /* 0x000ee20000201400 */
[----:B------:R-:W-:Y:S01]  /*5910*/  IADD3 R10, R5, 0x79, RZ ;  /* 0x00000079050a7810 */ /* 0x000fe20007ffe0ff */
[-C--:B--2---:R-:W-:Y:S01]  /*5920*/  FFMA.FTZ R80, R0, R19.reuse, R80 ;  /* 0x0000001300507223 */ /* 0x084fe20000010050 */
[----:B------:R-:W-:Y:S01]  /*5930*/  FSEL R144, R76, -INF , !P6 ;  /* 0xff8000004c907808 */ /* 0x000fe20007000000 */
[----:B------:R-:W-:Y:S01]  /*5940*/  FFMA.FTZ R82, R0, R19, R82 ;  /* 0x0000001300527223 */ /* 0x000fe20000010052 */
[----:B------:R-:W-:-:S02]  /*5950*/  FSEL R67, R67, -INF , !P3 ;  /* 0xff80000043437808 */ /* 0x000fc40005800000 */
[CC--:B------:R-:W-:Y:S01]  /*5960*/  ISETP.GE.AND P6, PT, R5.reuse, R184.reuse, PT ;  /* 0x000000b80500720c */ /* 0x0c0fe20003fc6270 */
[----:B-1----:R-:W-:Y:S01]  /*5970*/  FFMA.FTZ R58, R0, R9, R58 ;  /* 0x00000009003a7223 */ /* 0x002fe2000001003a */
[----:B------:R-:W-:Y:S01]  /*5980*/  BAR.SYNC.DEFER_BLOCKING 0x0 ;  /* 0x0000000000007b1d */ /* 0x000fe20000010000 */
[----:B------:R-:W-:Y:S02]  /*5990*/  ISETP.GE.AND P3, PT, R5, R183, PT ;  /* 0x000000b70500720c */ /* 0x000fe40003f66270 */
[----:B------:R-:W-:Y:S02]  /*59a0*/  FSEL R148, R81, -INF , !P4 ;  /* 0xff80000051947808 */ /* 0x000fe40006000000 */
[----:B------:R-:W-:Y:S01]  /*59b0*/  FSEL R170, R92, -INF , !P5 ;  /* 0xff8000005caa7808 */ /* 0x000fe20006800000 */
[----:B------:R-:W1:Y:S01]  /*59c0*/  I2F R5, R10 ;  /* 0x0000000a00057306 */ /* 0x000e620000201400 */
[----:B------:R-:W-:Y:S01]  /*59d0*/  FSEL R169, R94, -INF , !P1 ;  /* 0xff8000005ea97808 */ /* 0x000fe20004800000 */
[-C--:B---3--:R-:W-:Y:S01]  /*59e0*/  FFMA.FTZ R77, R0, R13.reuse, R77 ;  /* 0x0000000d004d7223 */ /* 0x088fe2000001004d */
[-C--:B------:R-:W-:Y:S01]  /*59f0*/  ISETP.GE.AND P4, PT, R8, R184.reuse, PT ;  /* 0x000000b80800720c */ /* 0x080fe20003f86270 */
[----:B------:R-:W-:Y:S01]  /*5a00*/  FFMA.FTZ R65, R0, R13, R79 ;  /* 0x0000000d00417223 */ /* 0x000fe2000001004f */
[----:B------:R-:W-:-:S02]  /*5a10*/  ISETP.GE.AND P5, PT, R28, R184, PT ;  /* 0x000000b81c00720c */ /* 0x000fc40003fa6270 */
[----:B------:R-:W-:Y:S02]  /*5a20*/  ISETP.GE.AND P1, PT, R28, R183, PT ;  /* 0x000000b71c00720c */ /* 0x000fe40003f26270 */
[----:B------:R-:W-:Y:S02]  /*5a30*/  FSEL R138, R72, -INF , !P4 ;  /* 0xff800000488a7808 */ /* 0x000fe40006000000 */
[----:B------:R-:W-:Y:S02]  /*5a40*/  FSEL R164, R89, -INF , !P5 ;  /* 0xff80000059a47808 */ /* 0x000fe40006800000 */
[----:B------:R-:W-:Y:S02]  /*5a50*/  FSEL R159, R91, -INF , !P1 ;  /* 0xff8000005b9f7808 */ /* 0x000fe40004800000 */
[----:B------:R-:W-:Y:S01]  /*5a60*/  ISETP.GE.AND P4, PT, R185, 0x2, PT ;  /* 0x00000002b900780c */ /* 0x000fe20003f86270 */
[-C--:B-1----:R-:W-:Y:S01]  /*5a70*/  FFMA.FTZ R64, R0, R5.reuse, R73 ;  /* 0x0000000500407223 */ /* 0x082fe20000010049 */
[----:B------:R-:W-:Y:S01]  /*5a80*/  ISETP.GE.AND P5, PT, R22, R184, PT ;  /* 0x000000b81600720c */ /* 0x000fe20003fa6270 */
[----:B------:R-:W-:Y:S01]  /*5a90*/  FFMA.FTZ R61, R0, R5, R75 ;  /* 0x00000005003d7223 */ /* 0x000fe2000001004b */
[----:B------:R-:W-:-:S02]  /*5aa0*/  ISETP.GE.AND P1, PT, R22, R183, PT ;  /* 0x000000b71600720c */ /* 0x000fc40003f26270 */
[----:B------:R-:W-:Y:S02]  /*5ab0*/  FSEL R150, R80, -INF , !P5 ;  /* 0xff80000050967808 */ /* 0x000fe40006800000 */
[----:B------:R-:W-:Y:S02]  /*5ac0*/  FSEL R147, R82, -INF , !P1 ;  /* 0xff80000052937808 */ /* 0x000fe40004800000 */
[C---:B------:R-:W-:Y:S02]  /*5ad0*/  ISETP.GE.AND P5, PT, R16.reuse, R184, PT ;  /* 0x000000b81000720c */ /* 0x040fe40003fa6270 */
[-C--:B------:R-:W-:Y:S02]  /*5ae0*/  ISETP.GE.AND P1, PT, R16, R183.reuse, PT ;  /* 0x000000b71000720c */ /* 0x080fe40003f26270 */
[----:B------:R-:W-:Y:S02]  /*5af0*/  FSEL R145, R83, -INF , !P2 ;  /* 0xff80000053917808 */ /* 0x000fe40005000000 */
[----:B------:R-:W-:Y:S01]  /*5b00*/  ISETP.GE.AND P2, PT, R8, R183, PT ;  /* 0x000000b70800720c */ /* 0x000fe20003f46270 */
[----:B------:R-:W-:Y:S01]  /*5b10*/  FFMA.FTZ R8, R0, R9, R56 ;  /* 0x0000000900087223 */ /* 0x000fe20000010038 */
[----:B------:R-:W-:-:S02]  /*5b20*/  FSEL R140, R77, -INF , !P5 ;  /* 0xff8000004d8c7808 */ /* 0x000fc40006800000 */
[----:B------:R-:W-:Y:S02]  /*5b30*/  FSEL R65, R65, -INF , !P1 ;  /* 0xff80000041417808 */ /* 0x000fe40004800000 */
[C---:B------:R-:W-:Y:S02]  /*5b40*/  ISETP.GE.AND P5, PT, R10.reuse, R184, PT ;  /* 0x000000b80a00720c */ /* 0x040fe40003fa6270 */
[----:B------:R-:W-:Y:S02]  /*5b50*/  ISETP.GE.AND P1, PT, R10, R183, PT ;  /* 0x000000b70a00720c */ /* 0x000fe40003f26270 */
[----:B------:R-:W-:Y:S02]  /*5b60*/  FSEL R63, R63, -INF , !P2 ;  /* 0xff8000003f3f7808 */ /* 0x000fe40005000000 */
[----:B------:R-:W-:Y:S02]  /*5b70*/  FSEL R8, R8, -INF , !P6 ;  /* 0xff80000008087808 */ /* 0x000fe40007000000 */
[----:B------:R-:W-:-:S02]  /*5b80*/  FSEL R5, R58, -INF , !P3 ;  /* 0xff8000003a057808 */ /* 0x000fc40005800000 */
[----:B------:R-:W-:Y:S02]  /*5b90*/  FSEL R64, R64, -INF , !P5 ;  /* 0xff80000040407808 */ /* 0x000fe40006800000 */
[----:B------:R-:W-:Y:S01]  /*5ba0*/  FSEL R61, R61, -INF , !P1 ;  /* 0xff8000003d3d7808 */ /* 0x000fe20004800000 */
[----:B------:R-:W-:Y:S05]  /*5bb0*/  @!P4 BRA `(.L_x_2448) ;  /* 0x00000e200000c947 */ /* 0x000fea0003800000 */
[----:B------:R-:W-:Y:S05]  /*5bc0*/  @!P0 BRA `(.L_x_2449) ;  /* 0x0000039000008947 */ /* 0x000fea0003800000 */
[----:B------:R-:W1:Y:S01]  /*5bd0*/  I2F.RP R15, R135 ;  /* 0x00000087000f7306 */ /* 0x000e620000209400 */
[C---:B------:R-:W-:Y:S02]  /*5be0*/  IADD3 R14, R37.reuse, -0x80, RZ ;  /* 0xffffff80250e7810 */ /* 0x040fe40007ffe0ff */
[----:B------:R-:W-:Y:S02]  /*5bf0*/  IABS R11, R37 ;  /* 0x00000025000b7213 */ /* 0x000fe40000000000 */
[----:B------:R-:W-:Y:S02]  /*5c00*/  IABS R9, R14 ;  /* 0x0000000e00097213 */ /* 0x000fe40000000000 */
[----:B------:R-:W-:-:S02]  /*5c10*/  LOP3.LUT R37, R37, c[0x0][0x2d0], RZ, 0x3c, !PT ;  /* 0x0000b40025257a12 */ /* 0x000fc400078e3cff */
        /* <DEDUP_REMOVED lines=52> */
.L_x_2449:
[----:B------:R-:W-:-:S04]  /*5f60*/  LEA R13, -R134, RZ, 0x7 ;  /* 0x000000ff860d7211 */ /* 0x000fc800078e39ff */
[----:B------:R-:W-:Y:S02]  /*5f70*/  SHF.R.S32.HI R14, RZ, 0x1f, R13 ;  /* 0x0000001fff0e7819 */ /* 0x000fe4000001140d */
.L_x_2450:
        /* <DEDUP_REMOVED lines=162> */
.L_x_2452:
[----:B------:R-:W-:Y:S05]  /*69a0*/  BSYNC B0 ;  /* 0x0000000000007941 */ /* 0x000fea0003800000 */
.L_x_2451:
[----:B------:R-:W0:Y:S01]  /*69b0*/  LDGDEPBAR ;  /* 0x00000000000079af */ /* 0x000e220000000000 */
[----:B------:R-:W-:-:S04]  /*69c0*/  IADD3 R180, P1, R13, R180, RZ ;  /* 0x000000b40db47210 */ /* 0x000fc80007f3e0ff */
[----:B------:R-:W-:Y:S02]  /*69d0*/  IADD3.X R181, R14, R181, RZ, P1, !PT ;  /* 0x000000b50eb57210 */ /* 0x000fe40000ffe4ff */
.L_x_2448:
        /* <DEDUP_REMOVED lines=63> */
[----:B------:R-:W2:Y:S03]  /*6dd0*/  SHFL.BFLY PT, R10, R11, 0x2, 0x1f ;  /* 0x0c401f000b0a7f89 */ /* 0x000ea600000e0000 */
[-C--:B------:R-:W-:Y:S01]  /*6de0*/  LEA R198, R3, R200.reuse, 0x1 ;  /* 0x000000c803c67211 */ /* 0x080fe200078e08ff */
[----:B------:R-:W3:Y:S01]  /*6df0*/  SHFL.BFLY PT, R9, R12, 0x2, 0x1f ;  /* 0x0c401f000c097f89 */ /* 0x000ee200000e0000 */
[----:B------:R-:W-:-:S02]  /*6e00*/  LEA R197, R2, R200, 0x1 ;  /* 0x000000c802c57211 */ /* 0x000fc400078e08ff */
[----:B------:R-:W-:Y:S01]  /*6e10*/  LEA R196, R2, R198, 0x1 ;  /* 0x000000c602c47211 */ /* 0x000fe200078e08ff */
[----:B------:R-:W-:Y:S04]  /*6e20*/  LDSM.16.MT88.4 R96, [R200+0x10000] ;  /* 0x01000000c860783b */ /* 0x000fe80000004200 */
[----:B------:R-:W-:Y:S04]  /*6e30*/  LDSM.16.MT88.4 R88, [R196+0xc000] ;  /* 0x00c00000c458783b */ /* 0x000fe80000004200 */
[----:B------:R-:W-:Y:S04]  /*6e40*/  LDSM.16.MT88.4 R124, [R200+0xc000] ;  /* 0x00c00000c87c783b */ /* 0x000fe80000004200 */
[----:B------:R-:W-:Y:S01]  /*6e50*/  LDSM.16.MT88.4 R72, [R198+0xc000] ;  /* 0x00c00000c648783b */ /* 0x000fe20000004200 */
[----:B--2---:R-:W-:-:S03]  /*6e60*/  FMNMX.FTZ R10, R11, R10, !PT ;  /* 0x0000000a0b0a7209 */ /* 0x004fc60007810000 */
[----:B------:R-:W-:Y:S01]  /*6e70*/  LDSM.16.MT88.4 R80, [R197+0xc000] ;  /* 0x00c00000c550783b */ /* 0x000fe20000004200 */
[----:B---3--:R-:W-:-:S03]  /*6e80*/  FMNMX.FTZ R9, R12, R9, !PT ;  /* 0x000000090c097209 */ /* 0x008fc60007810000 */
[----:B------:R-:W2:Y:S04]  /*6e90*/  SHFL.BFLY PT, R133, R10, 0x1, 0x1f ;  /* 0x0c201f000a857f89 */ /* 0x000ea800000e0000 */
[----:B------:R-:W3:Y:S04]  /*6ea0*/  SHFL.BFLY PT, R132, R9, 0x1, 0x1f ;  /* 0x0c201f0009847f89 */ /* 0x000ee800000e0000 */
[----:B------:R-:W-:Y:S04]  /*6eb0*/  LDSM.16.MT88.4 R120, [R197+0x10000] ;  /* 0x01000000c578783b */ /* 0x000fe80000004200 */
[----:B------:R-:W-:Y:S04]  /*6ec0*/  LDSM.16.MT88.4 R12, [R196+0xc800] ;  /* 0x00c80000c40c783b */ /* 0x000fe80000004200 */
[----:B-1----:R-:W-:Y:S04]  /*6ed0*/  LDSM.16.MT88.4 R24, [R200+0xc800] ;  /* 0x00c80000c818783b */ /* 0x002fe80000004200 */
[----:B------:R-:W-:Y:S01]  /*6ee0*/  LDSM.16.MT88.4 R20, [R198+0xc800] ;  /* 0x00c80000c614783b */ /* 0x000fe20000004200 */
[----:B--2---:R-:W-:-:S03]  /*6ef0*/  FMNMX.FTZ R133, R10, R133, !PT ;  /* 0x000000850a857209 */ /* 0x004fc60007810000 */
[----:B------:R-:W-:Y:S01]  /*6f00*/  LDSM.16.MT88.4 R16, [R197+0xc800] ;  /* 0x00c80000c510783b */ /* 0x000fe20000004200 */
[----:B---3--:R-:W-:Y:S01]  /*6f10*/  FMNMX.FTZ R132, R9, R132, !PT ;  /* 0x0000008409847209 */ /* 0x008fe20007810000 */
        /* <DEDUP_REMOVED lines=11> */
[--C-:B------:R-:W-:Y:S01]  /*6fd0*/  FFMA.FTZ R56, R68, c[0x0][0x23c], -R137.reuse ;  /* 0x00008f0044387a23 */ /* 0x100fe20000010889 */
[----:B------:R-:W-:Y:S01]  /*6fe0*/  LEA R232, P1, R180, c[0x0][0x168], 0x1 ;  /* 0x00005a00b4e87a11 */ /* 0x000fe200078208ff */
[----:B------:R-:W-:Y:S01]  /*6ff0*/  FFMA.FTZ R51, R70, c[0x0][0x23c], -R137 ;  /* 0x00008f0046337a23 */ /* 0x000fe20000010889 */
[----:B------:R-:W1:Y:S01]  /*7000*/  LDSM.16.MT88.4 R104, [R198+0x10000] ;  /* 0x01000000c668783b */ /* 0x000e620000004200 */
[--C-:B------:R-:W-:Y:S01]  /*7010*/  FFMA.FTZ R60, R5, c[0x0][0x23c], -R62.reuse ;  /* 0x00008f00053c7a23 */ /* 0x100fe2000001083e */
[----:B------:R-:W-:Y:S01]  /*7020*/  MUFU.EX2 R58, R58 ;  /* 0x0000003a003a7308 */ /* 0x000fe20000000800 */
[--C-:B------:R-:W-:Y:S01]  /*7030*/  FFMA.FTZ R59, R7, c[0x0][0x23c], -R62.reuse ;  /* 0x00008f00073b7a23 */ /* 0x100fe2000001083e */
[----:B------:R-:W-:Y:S01]  /*7040*/  LEA.HI.X R231, R180, c[0x0][0x16c], R181, 0x1, P1 ;  /* 0x00005b00b4e77a11 */ /* 0x000fe200008f0cb5 */
[----:B------:R-:W-:-:S02]  /*7050*/  FFMA.FTZ R57, R57, c[0x0][0x23c], -R62 ;  /* 0x00008f0039397a23 */ /* 0x000fc4000001083e */
[--C-:B------:R-:W-:Y:S02]  /*7060*/  FFMA.FTZ R52, R69, c[0x0][0x23c], -R62.reuse ;  /* 0x00008f0045347a23 */ /* 0x100fe4000001083e */
[--C-:B------:R-:W-:Y:S01]  /*7070*/  FFMA.FTZ R49, R6, c[0x0][0x23c], -R137.reuse ;  /* 0x00008f0006317a23 */ /* 0x100fe20000010889 */
[----:B------:R-:W2:Y:S01]  /*7080*/  MUFU.EX2 R55, R55 ;  /* 0x0000003700377308 */ /* 0x000ea20000000800 */
[----:B------:R-:W3:Y:S01]  /*7090*/  LDSM.16.MT88.4 R4, [R196+0x10000] ;  /* 0x01000000c404783b */ /* 0x000ee20000004200 */
        /* <DEDUP_REMOVED lines=8> */
[----:B------:R-:W4:Y:S01]  /*7120*/  MUFU.EX2 R51, R51 ;  /* 0x0000003300337308 */ /* 0x000f220000000800 */
[----:B--2---:R-:W-:Y:S01]  /*7130*/  F2FP.PACK_AB R112, R55, R58 ;  /* 0x0000003a3770723e */ /* 0x004fe200000000ff */
        /* <DEDUP_REMOVED lines=8> */
[----:B------:R-:W2:Y:S01]  /*71c0*/  MUFU.EX2 R59, R59 ;  /* 0x0000003b003b7308 */ /* 0x000ea20000000800 */
        /* <DEDUP_REMOVED lines=56> */
[----:B------:R-:W5:Y:S01]  /*7550*/  MUFU.EX2 R44, R44 ;  /* 0x0000002c002c7308 */ /* 0x000f620000000800 */
[----:B------:R-:W-:-:S02]  /*7560*/  FADD.FTZ R51, R51, R56 ;  /* 0x0000003833337221 */ /* 0x000fc40000010000 */
[----:B------:R-:W-:-:S03]  /*7570*/  FADD.FTZ R52, R52, R57 ;  /* 0x0000003934347221 */ /* 0x000fc60000010000 */
[C---:B------:R-:W-:Y:S02]  /*7580*/  HMMA.16816.F32 R76, R112.reuse, R80, RZ ;  /* 0x00000050704c723c */ /* 0x040fe400000018ff */
[----:B------:R-:W-:Y:S06]  /*7590*/  MUFU.EX2 R46, R46 ;  /* 0x0000002e002e7308 */ /* 0x000fec0000000800 */
        /* <DEDUP_REMOVED lines=14> */
[C---:B---3--:R-:W-:Y:S02]  /*7680*/  HMMA.16816.F32 R116, R112.reuse, R4, RZ ;  /* 0x000000047074723c */ /* 0x048fe400000018ff */
[----:B------:R-:W-:Y:S05]  /*7690*/  MUFU.EX2 R66, R66 ;  /* 0x0000004200427308 */ /* 0x000fea0000000800 */
[----:B--2---:R-:W-:Y:S01]  /*76a0*/  F2FP.PACK_AB R4, R49, R54 ;  /* 0x000000363104723e */ /* 0x004fe200000000ff */
[----:B------:R-:W-:Y:S01]  /*76b0*/  HMMA.16816.F32 R112, R112, R6, RZ ;  /* 0x000000067070723c */ /* 0x000fe200000018ff */
[----:B----4-:R-:W-:Y:S01]  /*76c0*/  F2FP.PACK_AB R5, R48, R53 ;  /* 0x000000353005723e */ /* 0x010fe200000000ff */
        /* <DEDUP_REMOVED lines=67> */
[----:B------:R-:W1:Y:S02]  /*7b00*/  MUFU.EX2 R167, R167 ;  /* 0x000000a700a77308 */ /* 0x000e640000000800 */
[C---:B------:R-:W-:Y:S01]  /*7b10*/  HMMA.16816.F32 R88, R4.reuse, R10, R88 ;  /* 0x0000000a0458723c */ /* 0x040fe20000001858 */
[----:B------:R-:W5:Y:S05]  /*7b20*/  LDSM.16.MT88.4 R8, [R196+0x11000] ;  /* 0x01100000c408783b */ /* 0x000f6a0000004200 */
[----:B------:R-:W-:Y:S02]  /*7b30*/  MUFU.EX2 R163, R163 ;  /* 0x000000a300a37308 */ /* 0x000fe40000000800 */
[C---:B------:R-:W-:Y:S06]  /*7b40*/  HMMA.16816.F32 R76, R4.reuse, R16, R76 ;  /* 0x00000010044c723c */ /* 0x040fec000000184c */
[----:B------:R-:W1:Y:S02]  /*7b50*/  MUFU.EX2 R168, R168 ;  /* 0x000000a800a87308 */ /* 0x000e640000000800 */
        /* <DEDUP_REMOVED lines=40> */
[----:B------:R-:W-:Y:S02]  /*7de0*/  FADD.FTZ R149, R149, R146 ;  /* 0x0000009295957221 */ /* 0x000fe40000010000 */
[----:B------:R-:W-:-:S03]  /*7df0*/  FADD.FTZ R3, R155, R136 ;  /* 0x000000889b037221 */ /* 0x000fc60000010000 */
[----:B------:R-:W-:Y:S01]  /*7e00*/  HMMA.16816.F32 R80, R4, R14, R80 ;  /* 0x0000000e0450723c */ /* 0x000fe20000001850 */
[----:B------:R-:W1:Y:S01]  /*7e10*/  LDSM.16.MT88.4 R12, [R198+0x11800] ;  /* 0x01180000c60c783b */ /* 0x000e620000004200 */
[----:B------:R-:W-:-:S06]  /*7e20*/  FADD.FTZ R3, R156, R3 ;  /* 0x000000039c037221 */ /* 0x000fcc0000010000 */
        /* <DEDUP_REMOVED lines=30> */
[----:B-----5:R-:W-:Y:S02]  /*8010*/  HMMA.16816.F32 R76, R4, R8, R76 ;  /* 0x00000008044c723c */ /* 0x020fe4000000184c */
[----:B------:R-:W-:-:S06]  /*8020*/  FADD.FTZ R165, R165, R162 ;  /* 0x000000a2a5a57221 */ /* 0x000fcc0000010000 */
        /* <DEDUP_REMOVED lines=100> */
[----:B------:R-:W3:Y:S04]  /*8670*/  LDSM.16.MT88.4 R12, [R197+0xf800] ;  /* 0x00f80000c50c783b */ /* 0x000ee80000004200 */
[----:B------:R-:W-:Y:S03]  /*8680*/  MUFU.EX2 R26, R26 ;  /* 0x0000001a001a7308 */ /* 0x000fe60000000800 */
[C---:B----4-:R-:W-:Y:S05]  /*8690*/  HMMA.16816.F32 R116, R4.reuse, R20, R116 ;  /* 0x000000140474723c */ /* 0x050fea0000001874 */
[----:B------:R-:W4:Y:S03]  /*86a0*/  MUFU.EX2 R27, R27 ;  /* 0x0000001b001b7308 */ /* 0x000f260000000800 */
[----:B------:R-:W-:Y:S05]  /*86b0*/  HMMA.16816.F32 R112, R4, R22, R112 ;  /* 0x000000160470723c */ /* 0x000fea0000001870 */
[----:B------:R-:W5:Y:S02]  /*86c0*/  MUFU.EX2 R30, R30 ;  /* 0x0000001e001e7308 */ /* 0x000f640000000800 */
[----:B-1----:R-:W-:Y:S01]  /*86d0*/  F2FP.PACK_AB R4, R25, R24 ;  /* 0x000000181904723e */ /* 0x002fe200000000ff */
[----:B------:R-:W-:Y:S01]  /*86e0*/  FADD.FTZ R24, R24, R169 ;  /* 0x000000a918187221 */ /* 0x000fe20000010000 */
[----:B------:R-:W-:Y:S01]  /*86f0*/  F2FP.PACK_AB R5, R29, R28 ;  /* 0x0000001c1d05723e */ /* 0x000fe200000000ff */
[----:B------:R-:W-:-:S02]  /*8700*/  FADD.FTZ R28, R28, R147 ;  /* 0x000000931c1c7221 */ /* 0x000fc40000010000 */
[----:B------:R-:W-:Y:S01]  /*8710*/  FADD.FTZ R25, R25, R24 ;  /* 0x0000001819197221 */ /* 0x000fe20000010000 */
[----:B----4-:R-:W-:Y:S01]  /*8720*/  F2FP.PACK_AB R6, R27, R26 ;  /* 0x0000001a1b06723e */ /* 0x010fe200000000ff */
[----:B------:R-:W-:Y:S02]  /*8730*/  FADD.FTZ R29, R29, R28 ;  /* 0x0000001c1d1d7221 */ /* 0x000fe40000010000 */
[----:B------:R-:W-:-:S04]  /*8740*/  FADD.FTZ R26, R26, R25 ;  /* 0x000000191a1a7221 */ /* 0x000fc80000010000 */
[----:B------:R-:W-:Y:S01]  /*8750*/  FADD.FTZ R234, R27, R26 ;  /* 0x0000001a1bea7221 */ /* 0x000fe20000010000 */
[----:B-----5:R-:W-:Y:S01]  /*8760*/  F2FP.PACK_AB R7, R233, R30 ;  /* 0x0000001ee907723e */ /* 0x020fe200000000ff */
[----:B------:R-:W-:-:S04]  /*8770*/  FADD.FTZ R30, R30, R29 ;  /* 0x0000001d1e1e7221 */ /* 0x000fc80000010000 */
[----:B------:R-:W-:Y:S02]  /*8780*/  FADD.FTZ R233, R233, R30 ;  /* 0x0000001ee9e97221 */ /* 0x000fe40000010000 */
[C---:B--2---:R-:W-:Y:S08]  /*8790*/  HMMA.16816.F32 R128, R4.reuse, R8, R128 ;  /* 0x000000080480723c */ /* 0x044ff00000001880 */
        /* <DEDUP_REMOVED lines=83> */
.L_x_2454:
[----:B------:R-:W-:-:S04]  /*8cd0*/  LEA R9, -R182, RZ, 0x7 ;  /* 0x000000ffb6097211 */ /* 0x000fc800078e39ff */
[----:B------:R-:W-:Y:S02]  /*8ce0*/  SHF.R.S32.HI R4, RZ, 0x1f, R9 ;  /* 0x0000001fff047819 */ /* 0x000fe40000011409 */
.L_x_2455:
[----:B------:R-:W-:Y:S02]  /*8cf0*/  ISETP.GE.AND P1, PT, R209, c[0x0][0x220], PT ;  /* 0x00008800d1007a0c */ /* 0x000fe40003f26270 */
[C---:B------:R-:W-:Y:S02]  /*8d00*/  LEA R2, P3, R9.reuse, R172, 0x1 ;  /* 0x000000ac09027211 */ /* 0x040fe400078608ff */
[----:B------:R-:W-:Y:S02]  /*8d10*/  ISETP.GE.AND P2, PT, R220, c[0x0][0x220], PT ;  /* 0x00008800dc007a0c */ /* 0x000fe40003f46270 */
[----:B------:R-:W-:-:S07]  /*8d20*/  LEA.HI.X R3, R9, R173, R4, 0x1, P3 ;  /* 0x000000ad09037211 */ /* 0x000fce00018f0c04 */
[-C--:B------:R-:W-:Y:S02]  /*8d30*/  @!P1 IADD3 R8, P4, R9, R38.reuse, RZ ;  /* 0x0000002609089210 */ /* 0x080fe40007f9e0ff */
        /* <DEDUP_REMOVED lines=75> */
[----:B------:R-:W-:Y:S01]  /*91f0*/  @!P1 IADD3 R6, P5, R9, R38, RZ ;  /* 0x0000002609069210 */ /* 0x000fe20007fbe0ff */
[----:B------:R-:W-:Y:S01]  /*9200*/  @P2 STS.128 [R216+0xd800], RZ ;  /* 0x00d800ffd8002388 */ /* 0x000fe20000000c00 */
[----:B------:R-:W-:-:S02]  /*9210*/  IADD3 R5, P4, R222, R9, RZ ;  /* 0x00000009de057210 */ /* 0x000fc40007f9e0ff */
[----:B------:R-:W-:Y:S01]  /*9220*/  @!P2 LEA R8, P6, R9, R172, 0x1 ;  /* 0x000000ac0908a211 */ /* 0x000fe200078c08ff */
[----:B------:R-:W-:Y:S01]  /*9230*/  @!PT LDS RZ, [RZ] ;  /* 0x00000000fffff984 */ /* 0x000fe20000000800 */
[----:B------:R-:W-:Y:S01]  /*9240*/  @!PT LDS RZ, [RZ] ;  /* 0x00000000fffff984 */ /* 0x000fe20000000800 */
[----:B------:R-:W-:Y:S01]  /*9250*/  @!PT LDS RZ, [RZ] ;  /* 0x00000000fffff984 */ /* 0x000fe20000000800 */
[----:B------:R4:W-:Y:S01]  /*9260*/  @!P2 LDGSTS.E.BYPASS.LTC128B.128 [R216+0xd800], [R16.64] ;  /* 0x0d80000010d8afae */ /* 0x0009e2000b901d4c */
[----:B------:R-:W-:Y:S01]  /*9270*/  @!P1 IMAD.X R7, R4, 0x1, R36, P5 ;  /* 0x0000000104079824 */ /* 0x000fe200028e0624 */
[----:B------:R-:W-:Y:S02]  /*9280*/  @!P1 IADD3 R38, P3, R5, R38, RZ ;  /* 0x0000002605269210 */ /* 0x000fe40007f7e0ff */
[--C-:B------:R-:W-:Y:S01]  /*9290*/  @!P2 LEA.HI.X R9, R9, R173, R4.reuse, 0x1, P6 ;  /* 0x000000ad0909a211 */ /* 0x100fe200030f0c04 */
[----:B------:R-:W-:Y:S01]  /*92a0*/  @P1 STS.128 [R216+0x11800], RZ ;  /* 0x011800ffd8001388 */ /* 0x000fe20000000c00 */
[----:B------:R-:W-:Y:S01]  /*92b0*/  IMAD.X R4, R219, 0x1, R4, P4 ;  /* 0x00000001db047824 */ /* 0x000fe200020e0604 */
[----:B------:R-:W-:Y:S02]  /*92c0*/  @!P2 LEA R34, P4, R5, R172, 0x1 ;  /* 0x000000ac0522a211 */ /* 0x000fe400078808ff */
[----:B------:R-:W-:Y:S01]  /*92d0*/  @!PT LDS RZ, [RZ] ;  /* 0x00000000fffff984 */ /* 0x000fe20000000800 */
[----:B------:R-:W-:Y:S01]  /*92e0*/  @!PT LDS RZ, [RZ] ;  /* 0x00000000fffff984 */ /* 0x000fe20000000800 */
[----:B------:R-:W-:Y:S01]  /*92f0*/  @!PT LDS RZ, [RZ] ;  /* 0x00000000fffff984 */ /* 0x000fe20000000800 */
[----:B------:R5:W-:Y:S01]  /*9300*/  @!P1 LDGSTS.E.BYPASS.LTC128B.128 [R216+0x11800], [R14.64+0x80] ;  /* 0x118000800ed89fae */ /* 0x000be2000b901d4c */
[----:B------:R-:W-:-:S02]  /*9310*/  @!P1 LEA R32, P5, R6, c[0x0][0x170], 0x1 ;  /* 0x00005c0006209a11 */ /* 0x000fc400078a08ff */
[----:B------:R-:W-:Y:S01]  /*9320*/  @!P2 LEA.HI.X R35, R5, R173, R4, 0x1, P4 ;  /* 0x000000ad0523a211 */ /* 0x000fe200020f0c04 */
[----:B------:R-:W-:Y:S01]  /*9330*/  @P2 STS.128 [R216+0xe000], RZ ;  /* 0x00e000ffd8002388 */ /* 0x000fe20000000c00 */
[----:B------:R-:W-:Y:S01]  /*9340*/  @!P1 IMAD.X R5, R4, 0x1, R36, P3 ;  /* 0x0000000104059824 */ /* 0x000fe200018e0624 */
[----:B------:R-:W-:Y:S02]  /*9350*/  @!P1 LEA.HI.X R33, R6, c[0x0][0x174], R7, 0x1, P5 ;  /* 0x00005d0006219a11 */ /* 0x000fe400028f0c07 */
[----:B------:R-:W-:Y:S01]  /*9360*/  @!PT LDS RZ, [RZ] ;  /* 0x00000000fffff984 */ /* 0x000fe20000000800 */
[----:B------:R-:W-:Y:S01]  /*9370*/  @!PT LDS RZ, [RZ] ;  /* 0x00000000fffff984 */ /* 0x000fe20000000800 */
[----:B------:R-:W-:Y:S01]  /*9380*/  @!PT LDS RZ, [RZ] ;  /* 0x00000000fffff984 */ /* 0x000fe20000000800 */
[----:B------:R5:W-:Y:S01]  /*9390*/  @!P2 LDGSTS.E.BYPASS.LTC128B.128 [R216+0xe000], [R12.64] ;  /* 0x0e0000000cd8afae */ /* 0x000be2000b901d4c */
[----:B------:R-:W-:-:S03]  /*93a0*/  @!P1 LEA R36, P3, R38, c[0x0][0x170], 0x1 ;  /* 0x00005c0026249a11 */ /* 0x000fc600078608ff */
[----:B------:R-:W-:Y:S01]  /*93b0*/  @P1 STS.128 [R216+0x12000], RZ ;  /* 0x012000ffd8001388 */ /* 0x000fe20000000c00 */
[----:B------:R-:W-:Y:S02]  /*93c0*/  @!P1 LEA.HI.X R37, R38, c[0x0][0x174], R5, 0x1, P3 ;  /* 0x00005d0026259a11 */ /* 0x000fe400018f0c05 */
[----:B------:R-:W-:Y:S01]  /*93d0*/  ISETP.GE.AND P3, PT, R185, 0x3, PT ;  /* 0x00000003b900780c */ /* 0x000fe20003f66270 */
        /* <DEDUP_REMOVED lines=34> */
[----:B--2---:R-:W-:Y:S04]  /*9600*/  LDSM.16.M88.4 R24, [R207] ;  /* 0x00000000cf18783b */ /* 0x004fe80000000200 */
[----:B------:R-:W2:Y:S04]  /*9610*/  LDSM.16.M88.4 R64, [R206+0x5000] ;  /* 0x00500000ce40783b */ /* 0x000ea80000000200 */
[----:B------:R-:W3:Y:S04]  /*9620*/  LDSM.16.M88.4 R4, [R206+0x4000] ;  /* 0x00400000ce04783b */ /* 0x000ee80000000200 */
[----:B------:R-:W3:Y:S04]  /*9630*/  LDSM.16.M88.4 R140, [R206+0x4800] ;  /* 0x00480000ce8c783b */ /* 0x000ee80000000200 */
[----:B------:R-:W3:Y:S04]  /*9640*/  LDSM.16.M88.4 R56, [R206+0x5800] ;  /* 0x00580000ce38783b */ /* 0x000ee80000000200 */
[----:B------:R-:W3:Y:S04]  /*9650*/  LDSM.16.M88.4 R48, [R206+0x6000] ;  /* 0x00600000ce30783b */ /* 0x000ee80000000200 */
[----:B------:R-:W3:Y:S04]  /*9660*/  LDSM.16.M88.4 R40, [R206+0x6800] ;  /* 0x00680000ce28783b */ /* 0x000ee80000000200 */
[----:B-1----:R-:W1:Y:S04]  /*9670*/  LDSM.16.M88.4 R32, [R206+0x7000] ;  /* 0x00700000ce20783b */ /* 0x002e680000000200 */
[----:B------:R-:W1:Y:S04]  /*9680*/  LDSM.16.M88.4 R156, [R206+0x7800] ;  /* 0x00780000ce9c783b */ /* 0x000e680000000200 */
[----:B------:R-:W-:Y:S04]  /*9690*/  LDSM.16.M88.4 R148, [R205] ;  /* 0x00000000cd94783b */ /* 0x000fe80000000200 */
[----:B------:R-:W1:Y:S04]  /*96a0*/  LDSM.16.M88.4 R152, [R204+0x1000] ;  /* 0x00100000cc98783b */ /* 0x000e680000000200 */
[----:B----4-:R-:W4:Y:S01]  /*96b0*/  LDSM.16.M88.4 R16, [R204+0x1800] ;  /* 0x00180000cc10783b */ /* 0x010f220000000200 */
[C---:B--2---:R-:W-:Y:S03]  /*96c0*/  HMMA.16816.F32 R136, R24.reuse, R64, RZ ;  /* 0x000000401888723c */ /* 0x044fe600000018ff */
[----:B-----5:R-:W2:Y:S04]  /*96d0*/  LDSM.16.M88.4 R12, [R204+0x2000] ;  /* 0x00200000cc0c783b */ /* 0x020ea80000000200 */
[----:B------:R-:W5:Y:S01]  /*96e0*/  LDSM.16.M88.4 R164, [R204] ;  /* 0x00000000cca4783b */ /* 0x000f620000000200 */
[C---:B------:R-:W-:Y:S03]  /*96f0*/  HMMA.16816.F32 R64, R24.reuse, R66, RZ ;  /* 0x000000421840723c */ /* 0x040fe600000018ff */
[----:B------:R-:W1:Y:S04]  /*9700*/  LDSM.16.M88.4 R160, [R204+0x800] ;  /* 0x00080000cca0783b */ /* 0x000e680000000200 */
[----:B---3--:R-:W3:Y:S01]  /*9710*/  LDSM.16.M88.4 R20, [R204+0x2800] ;  /* 0x00280000cc14783b */ /* 0x008ee20000000200 */
[C---:B------:R-:W-:Y:S03]  /*9720*/  HMMA.16816.F32 R8, R24.reuse, R4, RZ ;  /* 0x000000041808723c */ /* 0x040fe600000018ff */
[----:B------:R-:W-:Y:S04]  /*9730*/  LDSM.16.M88.4 R176, [R199+0x4800] ;  /* 0x00480000c7b0783b */ /* 0x000fe80000000200 */
[----:B------:R-:W-:Y:S01]  /*9740*/  LDSM.16.M88.4 R172, [R199+0x5000] ;  /* 0x00500000c7ac783b */ /* 0x000fe20000000200 */
[C---:B------:R-:W-:Y:S03]  /*9750*/  HMMA.16816.F32 R144, R24.reuse, R140, RZ ;  /* 0x0000008c1890723c */ /* 0x040fe600000018ff */
[----:B------:R-:W-:Y:S04]  /*9760*/  LDSM.16.M88.4 R168, [R199+0x5800] ;  /* 0x00580000c7a8783b */ /* 0x000fe80000000200 */
[----:B------:R-:W0:Y:S01]  /*9770*/  LDGDEPBAR ;  /* 0x00000000000079af */ /* 0x000e220000000000 */
[C---:B------:R-:W-:Y:S08]  /*9780*/  HMMA.16816.F32 R60, R24.reuse, R56, RZ ;  /* 0x00000038183c723c */ /* 0x040ff000000018ff */
[C---:B------:R-:W-:Y:S08]  /*9790*/  HMMA.16816.F32 R52, R24.reuse, R48, RZ ;  /* 0x000000301834723c */ /* 0x040ff000000018ff */
[C---:B------:R-:W-:Y:S08]  /*97a0*/  HMMA.16816.F32 R44, R24.reuse, R40, RZ ;  /* 0x00000028182c723c */ /* 0x040ff000000018ff */
        /* <DEDUP_REMOVED lines=12> */
[----:B------:R-:W1:Y:S07]  /*9870*/  LDSM.16.M88.4 R152, [R204+0x3800] ;  /* 0x00380000cc98783b */ /* 0x000e6e0000000200 */
[C---:B----4-:R-:W-:Y:S08]  /*9880*/  HMMA.16816.F32 R60, R148.reuse, R16, R60 ;  /* 0x00000010943c723c */ /* 0x050ff0000000183c */
[C---:B------:R-:W-:Y:S01]  /*9890*/  HMMA.16816.F32 R56, R148.reuse, R18, R56 ;  /* 0x000000129438723c */ /* 0x040fe20000001838 */
[----:B------:R-:W-:Y:S07]  /*98a0*/  LDSM.16.M88.4 R16, [R199+0x4000] ;  /* 0x00400000c710783b */ /* 0x000fee0000000200 */
[C---:B--2---:R-:W-:Y:S08]  /*98b0*/  HMMA.16816.F32 R52, R148.reuse, R12, R52 ;  /* 0x0000000c9434723c */ /* 0x044ff00000001834 */
[C---:B------:R-:W-:Y:S01]  /*98c0*/  HMMA.16816.F32 R48, R148.reuse, R14, R48 ;  /* 0x0000000e9430723c */ /* 0x040fe20000001830 */
[----:B------:R-:W2:Y:S07]  /*98d0*/  LDSM.16.M88.4 R12, [R203] ;  /* 0x00000000cb0c783b */ /* 0x000eae0000000200 */
[C---:B-----5:R-:W-:Y:S08]  /*98e0*/  HMMA.16816.F32 R8, R148.reuse, R164, R8 ;  /* 0x000000a49408723c */ /* 0x060ff00000001808 */
        /* <DEDUP_REMOVED lines=12> */
[----:B------:R-:W-:Y:S01]  /*99b0*/  HMMA.16816.F32 R24, R148, R154, R24 ;  /* 0x0000009a9418723c */ /* 0x000fe20000001818 */
[----:B------:R-:W-:Y:S04]  /*99c0*/  LDSM.16.M88.4 R148, [R201+0x800] ;  /* 0x00080000c994783b */ /* 0x000fe80000000200 */
[----:B------:R-:W-:Y:S03]  /*99d0*/  LDSM.16.M88.4 R152, [R201] ;  /* 0x00000000c998783b */ /* 0x000fe60000000200 */
[C---:B--2---:R-:W-:Y:S08]  /*99e0*/  HMMA.16816.F32 R8, R12.reuse, R16, R8 ;  /* 0x000000100c08723c */ /* 0x044ff00000001808 */
[C---:B------:R-:W-:Y:S01]  /*99f0*/  HMMA.16816.F32 R4, R12.reuse, R18, R4 ;  /* 0x000000120c04723c */ /* 0x040fe20000001804 */
[----:B------:R-:W2:Y:S07]  /*9a00*/  LDSM.16.M88.4 R16, [R202] ;  /* 0x00000000ca10783b */ /* 0x000eae0000000200 */
        /* <DEDUP_REMOVED lines=12> */
[C---:B---3--:R-:W-:Y:S08]  /*9ad0*/  HMMA.16816.F32 R44, R12.reuse, R20, R44 ;  /* 0x000000140c2c723c */ /* 0x048ff0000000182c */
[C---:B------:R-:W-:Y:S01]  /*9ae0*/  HMMA.16816.F32 R40, R12.reuse, R22, R40 ;  /* 0x000000160c28723c */ /* 0x040fe20000001828 */
[----:B------:R-:W3:Y:S07]  /*9af0*/  LDSM.16.M88.4 R20, [R201+0x1000] ;  /* 0x00100000c914783b */ /* 0x000eee0000000200 */
        /* <DEDUP_REMOVED lines=12> */
[----:B------:R-:W4:Y:S07]  /*9bc0*/  LDSM.16.M88.4 R152, [R201+0x2800] ;  /* 0x00280000c998783b */ /* 0x000f2e0000000200 */
[C---:B---3--:R-:W-:Y:S08]  /*9bd0*/  HMMA.16816.F32 R136, R16.reuse, R20, R136 ;  /* 0x000000141088723c */ /* 0x048ff00000001888 */
[C---:B------:R-:W-:Y:S01]  /*9be0*/  HMMA.16816.F32 R64, R16.reuse, R22, R64 ;  /* 0x000000161040723c */ /* 0x040fe20000001840 */
[----:B------:R-:W3:Y:S07]  /*9bf0*/  LDSM.16.M88.4 R20, [R201+0x3800] ;  /* 0x00380000c914783b */ /* 0x000eee0000000200 */
[C---:B-1----:R-:W-:Y:S08]  /*9c00*/  HMMA.16816.F32 R52, R16.reuse, R12, R52 ;  /* 0x0000000c1034723c */ /* 0x042ff00000001834 */
[C---:B------:R-:W-:Y:S01]  /*9c10*/  HMMA.16816.F32 R48, R16.reuse, R14, R48 ;  /* 0x0000000e1030723c */ /* 0x040fe20000001830 */
[----:B------:R-:W1:Y:S07]  /*9c20*/  LDSM.16.M88.4 R12, [R206+0x8000] ;  /* 0x00800000ce0c783b */ /* 0x000e6e0000000200 */
[C---:B--2---:R-:W-:Y:S08]  /*9c30*/  HMMA.16816.F32 R36, R16.reuse, R148, R36 ;  /* 0x000000941024723c */ /* 0x044ff00000001824 */
[C---:B------:R-:W-:Y:S01]  /*9c40*/  HMMA.16816.F32 R32, R16.reuse, R150, R32 ;  /* 0x000000961020723c */ /* 0x040fe20000001820 */
[----:B------:R-:W2:Y:S07]  /*9c50*/  LDSM.16.M88.4 R148, [R206+0xb800] ;  /* 0x00b80000ce94783b */ /* 0x000eae0000000200 */
[C---:B------:R-:W-:Y:S08]  /*9c60*/  HMMA.16816.F32 R60, R16.reuse, R156, R60 ;  /* 0x0000009c103c723c */ /* 0x040ff0000000183c */
[C---:B------:R-:W-:Y:S01]  /*9c70*/  HMMA.16816.F32 R56, R16.reuse, R158, R56 ;  /* 0x0000009e1038723c */ /* 0x040fe20000001838 */
[----:B------:R-:W5:Y:S07]  /*9c80*/  LDSM.16.M88.4 R156, [R206+0xa800] ;  /* 0x00a80000ce9c783b */ /* 0x000f6e0000000200 */
[C---:B----4-:R-:W-:Y:S08]  /*9c90*/  HMMA.16816.F32 R44, R16.reuse, R152, R44 ;  /* 0x00000098102c723c */ /* 0x050ff0000000182c */
[C---:B------:R-:W-:Y:S01]  /*9ca0*/  HMMA.16816.F32 R40, R16.reuse, R154, R40 ;  /* 0x0000009a1028723c */ /* 0x040fe20000001828 */
[----:B------:R-:W4:Y:S07]  /*9cb0*/  LDSM.16.M88.4 R152, [R206+0xb000] ;  /* 0x00b00000ce98783b */ /* 0x000f2e0000000200 */
[C---:B---3--:R-:W-:Y:S08]  /*9cc0*/  HMMA.16816.F32 R28, R16.reuse, R20, R28 ;  /* 0x00000014101c723c */ /* 0x048ff0000000181c */
[----:B------:R-:W-:Y:S01]  /*9cd0*/  HMMA.16816.F32 R24, R16, R22, R24 ;  /* 0x000000161018723c */ /* 0x000fe20000001818 */
[----:B------:R-:W-:Y:S04]  /*9ce0*/  LDSM.16.M88.4 R20, [R205+0x2000] ;  /* 0x00200000cd14783b */ /* 0x000fe80000000200 */
[----:B------:R-:W-:Y:S03]  /*9cf0*/  LDSM.16.M88.4 R16, [R204+0x4000] ;  /* 0x00400000cc10783b */ /* 0x000fe60000000200 */
        /* <DEDUP_REMOVED lines=9> */
[C---:B-----5:R-:W-:Y:S08]  /*9d90*/  HMMA.16816.F32 R44, R176.reuse, R156, R44 ;  /* 0x0000009cb02c723c */ /* 0x060ff0000000182c */
[C---:B------:R-:W-:Y:S01]  /*9da0*/  HMMA.16816.F32 R40, R176.reuse, R158, R40 ;  /* 0x0000009eb028723c */ /* 0x040fe20000001828 */
[----:B------:R-:W3:Y:S07]  /*9db0*/  LDSM.16.M88.4 R156, [R204+0x5000] ;  /* 0x00500000cc9c783b */ /* 0x000eee0000000200 */
[C---:B------:R-:W-:Y:S08]  /*9dc0*/  HMMA.16816.F32 R60, R176.reuse, R164, R60 ;  /* 0x000000a4b03c723c */ /* 0x040ff0000000183c */
[C---:B------:R-:W-:Y:S01]  /*9dd0*/  HMMA.16816.F32 R56, R176.reuse, R166, R56 ;  /* 0x000000a6b038723c */ /* 0x040fe20000001838 */
[----:B------:R-:W-:Y:S07]  /*9de0*/  LDSM.16.M88.4 R164, [R204+0x6800] ;  /* 0x00680000cca4783b */ /* 0x000fee0000000200 */
[C---:B----4-:R-:W-:Y:S08]  /*9df0*/  HMMA.16816.F32 R36, R176.reuse, R152, R36 ;  /* 0x00000098b024723c */ /* 0x050ff00000001824 */
[----:B------:R-:W-:Y:S01]  /*9e00*/  HMMA.16816.F32 R32, R176, R154, R32 ;  /* 0x0000009ab020723c */ /* 0x000fe20000001820 */
[----:B------:R-:W-:Y:S07]  /*9e10*/  LDSM.16.M88.4 R152, [R203+0x2000] ;  /* 0x00200000cb98783b */ /* 0x000fee0000000200 */
[C---:B-1----:R-:W-:Y:S08]  /*9e20*/  HMMA.16816.F32 R144, R20.reuse, R12, R144 ;  /* 0x0000000c1490723c */ /* 0x042ff00000001890 */
[----:B------:R-:W-:Y:S01]  /*9e30*/  HMMA.16816.F32 R140, R20, R14, R140 ;  /* 0x0000000e148c723c */ /* 0x000fe2000000188c */
[----:B------:R-:W1:Y:S07]  /*9e40*/  LDSM.16.M88.4 R12, [R199+0x8000] ;  /* 0x00800000c70c783b */ /* 0x000e6e0000000200 */
[C---:B------:R-:W-:Y:S08]  /*9e50*/  HMMA.16816.F32 R136, R176.reuse, R168, R136 ;  /* 0x000000a8b088723c */ /* 0x040ff00000001888 */
[----:B------:R-:W-:Y:S08]  /*9e60*/  HMMA.16816.F32 R64, R176, R170, R64 ;  /* 0x000000aab040723c */ /* 0x000ff00000001840 */
[C---:B------:R-:W-:Y:S08]  /*9e70*/  HMMA.16816.F32 R8, R20.reuse, R16, R8 ;  /* 0x000000101408723c */ /* 0x040ff00000001808 */
[C---:B------:R-:W-:Y:S01]  /*9e80*/  HMMA.16816.F32 R4, R20.reuse, R18, R4 ;  /* 0x000000121404723c */ /* 0x040fe20000001804 */
[----:B------:R-:W4:Y:S07]  /*9e90*/  LDSM.16.M88.4 R16, [R204+0x6000] ;  /* 0x00600000cc10783b */ /* 0x000f2e0000000200 */
[C---:B--2---:R-:W-:Y:S08]  /*9ea0*/  HMMA.16816.F32 R60, R20.reuse, R148, R60 ;  /* 0x00000094143c723c */ /* 0x044ff0000000183c */
[C---:B------:R-:W-:Y:S01]  /*9eb0*/  HMMA.16816.F32 R168, R20.reuse, R150, R56 ;  /* 0x0000009614a8723c */ /* 0x040fe20000001838 */
[----:B------:R-:W-:Y:S04]  /*9ec0*/  LDSM.16.M88.4 R148, [R202+0x2000] ;  /* 0x00200000ca94783b */ /* 0x000fe80000000200 */
[----:B------:R-:W2:Y:S03]  /*9ed0*/  LDSM.16.M88.4 R56, [R201+0x4000] ;  /* 0x00400000c938783b */ /* 0x000ea60000000200 */
[C---:B---3--:R-:W-:Y:S08]  /*9ee0*/  HMMA.16816.F32 R136, R20.reuse, R156, R136 ;  /* 0x0000009c1488723c */ /* 0x048ff00000001888 */
[----:B------:R-:W-:Y:S01]  /*9ef0*/  HMMA.16816.F32 R64, R20, R158, R64 ;  /* 0x0000009e1440723c */ /* 0x000fe20000001840 */
[----:B------:R-:W3:Y:S07]  /*9f00*/  LDSM.16.M88.4 R156, [R204+0x7800] ;  /* 0x00780000cc9c783b */ /* 0x000eee0000000200 */
[C---:B------:R-:W-:Y:S08]  /*9f10*/  HMMA.16816.F32 R52, R176.reuse, R160, R52 ;  /* 0x000000a0b034723c */ /* 0x040ff00000001834 */
[----:B------:R-:W-:Y:S01]  /*9f20*/  HMMA.16816.F32 R48, R176, R162, R48 ;  /* 0x000000a2b030723c */ /* 0x000fe20000001830 */
[----:B------:R-:W5:Y:S07]  /*9f30*/  LDSM.16.M88.4 R160, [R204+0x7000] ;  /* 0x00700000cca0783b */ /* 0x000f6e0000000200 */
[C---:B-1----:R-:W-:Y:S08]  /*9f40*/  HMMA.16816.F32 R8, R152.reuse, R12, R8 ;  /* 0x0000000c9808723c */ /* 0x042ff00000001808 */
[----:B------:R-:W-:Y:S01]  /*9f50*/  HMMA.16816.F32 R4, R152, R14, R4 ;  /* 0x0000000e9804723c */ /* 0x000fe20000001804 */
[----:B------:R-:W1:Y:S07]  /*9f60*/  LDSM.16.M88.4 R12, [R201+0x4800] ;  /* 0x00480000c90c783b */ /* 0x000e6e0000000200 */
[C---:B----4-:R-:W-:Y:S08]  /*9f70*/  HMMA.16816.F32 R52, R20.reuse, R16, R52 ;  /* 0x000000101434723c */ /* 0x050ff00000001834 */
[----:B------:R-:W-:Y:S01]  /*9f80*/  HMMA.16816.F32 R48, R20, R18, R48 ;  /* 0x000000121430723c */ /* 0x000fe20000001830 */
[----:B------:R-:W4:Y:S07]  /*9f90*/  LDSM.16.M88.4 R16, [R199+0x9000] ;  /* 0x00900000c710783b */ /* 0x000f2e0000000200 */
[----:B------:R-:W-:Y:S07]  /*9fa0*/  HMMA.16816.F32 R144, R152, R172, R144 ;  /* 0x000000ac9890723c */ /* 0x000fee0000001890 */
[----:B------:R-:W-:Y:S01]  /*9fb0*/  IMAD.MOV.U32 R173, RZ, RZ, R3 ;  /* 0x000000ffffad7224 */ /* 0x000fe200078e0003 */
[----:B------:R-:W-:Y:S01]  /*9fc0*/  HMMA.16816.F32 R40, R20, R166, R40 ;  /* 0x000000a61428723c */ /* 0x000fe20000001828 */
[----:B------:R-:W-:-:S06]  /*9fd0*/  IMAD.MOV.U32 R172, RZ, RZ, R2 ;  /* 0x000000ffffac7224 */ /* 0x000fcc00078e0002 */
[----:B------:R-:W-:Y:S01]  /*9fe0*/  IMAD R166, R215, 0x80, R214 ;  /* 0x00000080d7a67824 */ /* 0x000fe200078e02d6 */
[----:B--2---:R-:W-:Y:S07]  /*9ff0*/  HMMA.16816.F32 R8, R148, R56, R8 ;  /* 0x000000389408723c */ /* 0x004fee0000001808 */
[----:B------:R-:W-:Y:S01]  /*a000*/  IADD3 R57, R166, 0x8, RZ ;  /* 0x00000008a6397810 */ /* 0x000fe20007ffe0ff */
[----:B---3--:R-:W-:Y:S03]  /*a010*/  HMMA.16816.F32 R24, R20, R158, R24 ;  /* 0x0000009e1418723c */ /* 0x008fe60000001818 */
[----:B------:R-:W-:-:S04]  /*a020*/  ISETP.GE.AND P6, PT, R57, R184, PT ;  /* 0x000000b83900720c */ /* 0x000fc80003fc6270 */
[----:B------:R-:W-:Y:S01]  /*a030*/  IADD3 R158, R166, 0x1, RZ ;  /* 0x00000001a69e7810 */ /* 0x000fe20007ffe0ff */
[----:B------:R-:W-:Y:S03]  /*a040*/  HMMA.16816.F32 R4, R148, R58, R4 ;  /* 0x0000003a9404723c */ /* 0x000fe60000001804 */
[----:B------:R-:W2:Y:S01]  /*a050*/  I2F R56, R158 ;  /* 0x0000009e00387306 */ /* 0x000ea20000201400 */
[C---:B------:R-:W-:Y:S02]  /*a060*/  ISETP.GE.AND P4, PT, R158.reuse, R184, PT ;  /* 0x000000b89e00720c */ /* 0x040fe40003f86270 */
[----:B------:R-:W-:Y:S02]  /*a070*/  ISETP.GE.AND P5, PT, R158, R183, PT ;  /* 0x000000b79e00720c */ /* 0x000fe40003fa6270 */
[----:B------:R-:W-:Y:S03]  /*a080*/  HMMA.16816.F32 R28, R20, R156, R28 ;  /* 0x0000009c141c723c */ /* 0x000fe6000000181c */
[----:B------:R-:W3:Y:S04]  /*a090*/  I2F R157, R57 ;  /* 0x00000039009d7306 */ /* 0x000ee80000201400 */
[----:B------:R-:W-:Y:S01]  /*a0a0*/  IADD3 R156, R166, 0x9, RZ ;  /* 0x00000009a69c7810 */ /* 0x000fe20007ffe0ff */
[----:B------:R-:W-:Y:S01]  /*a0b0*/  HMMA.16816.F32 R140, R152, R174, R140 ;  /* 0x000000ae988c723c */ /* 0x000fe2000000188c */
[----:B--2---:R-:W-:-:S02]  /*a0c0*/  FFMA.FTZ R9, R0, R56, R9 ;  /* 0x0000003800097223 */ /* 0x004fc40000010009 */
[----:B------:R-:W-:-:S05]  /*a0d0*/  FFMA.FTZ R11, R0, R56, R11 ;  /* 0x00000038000b7223 */ /* 0x000fca000001000b */
[C---:B------:R-:W-:Y:S01]  /*a0e0*/  HMMA.16816.F32 R44, R20.reuse, R164, R44 ;  /* 0x000000a4142c723c */ /* 0x040fe2000000182c */
[----:B------:R-:W-:Y:S02]  /*a0f0*/  FSEL R9, R9, -INF , !P4 ;  /* 0xff80000009097808 */ /* 0x000fe40006000000 */
[----:B------:R-:W-:Y:S01]  /*a100*/  ISETP.GE.AND P4, PT, R57, R183, PT ;  /* 0x000000b73900720c */ /* 0x000fe20003f86270 */
[CC--:B---3--:R-:W-:Y:S01]  /*a110*/  FFMA.FTZ R4, R0.reuse, R157.reuse, R4 ;  /* 0x0000009d00047223 */ /* 0x0c8fe20000010004 */
[----:B------:R-:W-:Y:S01]  /*a120*/  LDSM.16.M88.4 R56, [R199+0x9800] ;  /* 0x00980000c738783b */ /* 0x000fe20000000200 */
[----:B------:R-:W-:Y:S01]  /*a130*/  FSEL R11, R11, -INF , !P5 ;  /* 0xff8000000b0b7808 */ /* 0x000fe20006800000 */
[----:B------:R-:W-:Y:S01]  /*a140*/  FFMA.FTZ R6, R0, R157, R6 ;  /* 0x0000009d00067223 */ /* 0x000fe20000010006 */
[----:B-----5:R-:W-:Y:S01]  /*a150*/  HMMA.16816.F32 R36, R20, R160, R36 ;  /* 0x000000a01424723c */ /* 0x020fe20000001824 */
[----:B------:R-:W-:Y:S02]  /*a160*/  FSEL R174, R4, -INF , !P6 ;  /* 0xff80000004ae7808 */ /* 0x000fe40007000000 */
[----:B------:R-:W-:-:S02]  /*a170*/  ISETP.GE.AND P5, PT, R156, R184, PT ;  /* 0x000000b89c00720c */ /* 0x000fc40003fa6270 */
[----:B------:R-:W-:Y:S02]  /*a180*/  IADD3 R4, R166, 0x11, RZ ;  /* 0x00000011a6047810 */ /* 0x000fe40007ffe0ff */
[----:B------:R-:W-:Y:S01]  /*a190*/  FSEL R176, R6, -INF , !P4 ;  /* 0xff80000006b07808 */ /* 0x000fe20006000000 */
[----:B------:R-:W-:Y:S01]  /*a1a0*/  HMMA.16816.F32 R32, R20, R162, R32 ;  /* 0x000000a21420723c */ /* 0x000fe20000001820 */
[----:B------:R-:W2:Y:S01]  /*a1b0*/  LDSM.16.M88.4 R20, [R201+0x5000] ;  /* 0x00500000c914783b */ /* 0x000ea20000000200 */
[----:B------:R-:W-:-:S06]  /*a1c0*/  ISETP.GE.AND P6, PT, R156, R183, PT ;  /* 0x000000b79c00720c */ /* 0x000fcc0003fc6270 */
[----:B-1----:R-:W-:Y:S01]  /*a1d0*/  HMMA.16816.F32 R144, R148, R12, R144 ;  /* 0x0000000c9490723c */ /* 0x002fe20000001890 */
[----:B------:R-:W1:Y:S06]  /*a1e0*/  I2F R13, R156 ;  /* 0x0000009c000d7306 */ /* 0x000e6c0000201400 */
[----:B------:R-:W-:Y:S01]  /*a1f0*/  IADD3 R12, R166, 0x10, RZ ;  /* 0x00000010a60c7810 */ /* 0x000fe20007ffe0ff */
[----:B----4-:R-:W-:Y:S03]  /*a200*/  HMMA.16816.F32 R136, R152, R16, R136 ;  /* 0x000000109888723c */ /* 0x010fe60000001888 */
[----:B------:R-:W3:Y:S01]  /*a210*/  I2F R159, R12 ;  /* 0x0000000c009f7306 */ /* 0x000ee20000201400 */
[----:B------:R-:W-:-:S03]  /*a220*/  ISETP.GE.AND P4, PT, R12, R184, PT ;  /* 0x000000b80c00720c */ /* 0x000fc60003f86270 */
[----:B------:R-:W-:Y:S01]  /*a230*/  IADD3 R16, R166, 0x19, RZ ;  /* 0x00000019a6107810 */ /* 0x000fe20007ffe0ff */
[----:B------:R-:W-:Y:S01]  /*a240*/  HMMA.16816.F32 R140, R148, R14, R140 ;  /* 0x0000000e948c723c */ /* 0x000fe2000000188c */
[CC--:B-1----:R-:W-:Y:S02]  /*a250*/  FFMA.FTZ R5, R0.reuse, R13.reuse, R5 ;  /* 0x0000000d00057223 */ /* 0x0c2fe40000010005 */
[----:B------:R-:W-:Y:S02]  /*a260*/  FFMA.FTZ R7, R0, R13, R7 ;  /* 0x0000000d00077223 */ /* 0x000fe40000010007 */
[----:B------:R1:W4:Y:S01]  /*a270*/  I2F R13, R4 ;  /* 0x00000004000d7306 */ /* 0x0003220000201400 */
[----:B------:R-:W-:Y:S02]  /*a280*/  FSEL R186, R5, -INF , !P5 ;  /* 0xff80000005ba7808 */ /* 0x000fe40006800000 */
[----:B------:R-:W-:Y:S01]  /*a290*/  ISETP.GE.AND P5, PT, R12, R183, PT ;  /* 0x000000b70c00720c */ /* 0x000fe20003fa6270 */
[----:B------:R-:W-:Y:S01]  /*a2a0*/  HMMA.16816.F32 R64, R152, R18, R64 ;  /* 0x000000129840723c */ /* 0x000fe20000001840 */
[----:B------:R-:W-:Y:S01]  /*a2b0*/  FSEL R178, R7, -INF , !P6 ;  /* 0xff80000007b27808 */ /* 0x000fe20007000000 */
[----:B---3--:R-:W-:Y:S01]  /*a2c0*/  FFMA.FTZ R144, R0, R159, R144 ;  /* 0x0000009f00907223 */ /* 0x008fe20000010090 */
[----:B------:R-:W-:-:S02]  /*a2d0*/  IADD3 R12, R166, 0x18, RZ ;  /* 0x00000018a60c7810 */ /* 0x000fc40007ffe0ff */
[-C--:B------:R-:W-:Y:S02]  /*a2e0*/  ISETP.GE.AND P6, PT, R4, R184.reuse, PT ;  /* 0x000000b80400720c */ /* 0x080fe40003fc6270 */
[----:B------:R-:W3:Y:S01]  /*a2f0*/  I2F R17, R12 ;  /* 0x0000000c00117306 */ /* 0x000ee20000201400 */
[----:B------:R-:W-:Y:S01]  /*a300*/  FSEL R164, R144, -INF , !P4 ;  /* 0xff80000090a47808 */ /* 0x000fe20006000000 */
[----:B------:R-:W-:Y:S01]  /*a310*/  FFMA.FTZ R144, R0, R159, R146 ;  /* 0x0000009f00907223 */ /* 0x000fe20000010092 */
[----:B------:R-:W-:Y:S01]  /*a320*/  ISETP.GE.AND P4, PT, R4, R183, PT ;  /* 0x000000b70400720c */ /* 0x000fe20003f86270 */
[----:B--2---:R-:W-:Y:S01]  /*a330*/  HMMA.16816.F32 R136, R148, R20, R136 ;  /* 0x000000149488723c */ /* 0x004fe20000001888 */
[----:B-1----:R-:W1:Y:S01]  /*a340*/  LDSM.16.M88.4 R4, [R201+0x5800] ;  /* 0x00580000c904783b */ /* 0x002e620000000200 */
[-C--:B----4-:R-:W-:Y:S01]  /*a350*/  FFMA.FTZ R145, R0, R13.reuse, R145 ;  /* 0x0000000d00917223 */ /* 0x090fe20000010091 */
[----:B------:R-:W-:Y:S01]  /*a360*/  IADD3 R18, R166, 0x20, RZ ;  /* 0x00000020a6127810 */ /* 0x000fe20007ffe0ff */
[----:B------:R-:W2:Y:S01]  /*a370*/  I2F R20, R16 ;  /* 0x0000001000147306 */ /* 0x000ea20000201400 */
[----:B------:R-:W-:Y:S01]  /*a380*/  FSEL R144, R144, -INF , !P5 ;  /* 0xff80000090907808 */ /* 0x000fe20006800000 */
[----:B------:R-:W-:Y:S01]  /*a390*/  FFMA.FTZ R147, R0, R13, R147 ;  /* 0x0000000d00937223 */ /* 0x000fe20000010093 */
[----:B------:R-:W-:Y:S01]  /*a3a0*/  FSEL R162, R145, -INF , !P6 ;  /* 0xff80000091a27808 */ /* 0x000fe20007000000 */
[----:B------:R-:W-:Y:S01]  /*a3b0*/  HMMA.16816.F32 R60, R152, R56, R60 ;  /* 0x00000038983c723c */ /* 0x000fe2000000183c */
[----:B------:R-:W-:-:S02]  /*a3c0*/  ISETP.GE.AND P5, PT, R12, R184, PT ;  /* 0x000000b80c00720c */ /* 0x000fc40003fa6270 */
[----:B------:R-:W-:Y:S01]  /*a3d0*/  ISETP.GE.AND P6, PT, R12, R183, PT ;  /* 0x000000b70c00720c */ /* 0x000fe20003fc6270 */
[CC--:B---3--:R-:W-:Y:S01]  /*a3e0*/  FFMA.FTZ R140, R0.reuse, R17.reuse, R140 ;  /* 0x00000011008c7223 */ /* 0x0c8fe2000001008c */
[----:B------:R-:W3:Y:S01]  /*a3f0*/  LDSM.16.M88.4 R12, [R199+0xa000] ;  /* 0x00a00000c70c783b */ /* 0x000ee20000000200 */
[----:B------:R-:W4:Y:S01]  /*a400*/  I2F R19, R18 ;  /* 0x0000001200137306 */ /* 0x000f220000201400 */
[----:B------:R-:W-:Y:S01]  /*a410*/  FSEL R156, R147, -INF , !P4 ;  /* 0xff800000939c7808 */ /* 0x000fe20006000000 */
[----:B------:R-:W-:Y:S01]  /*a420*/  FFMA.FTZ R142, R0, R17, R142 ;  /* 0x00000011008e7223 */ /* 0x000fe2000001008e */
[----:B------:R-:W-:Y:S01]  /*a430*/  FSEL R160, R140, -INF , !P5 ;  /* 0xff8000008ca07808 */ /* 0x000fe20006800000 */
[----:B------:R-:W-:Y:S01]  /*a440*/  HMMA.16816.F32 R64, R148, R22, R64 ;  /* 0x000000169440723c */ /* 0x000fe20000001840 */
[----:B------:R-:W-:Y:S01]  /*a450*/  ISETP.GE.AND P4, PT, R16, R184, PT ;  /* 0x000000b81000720c */ /* 0x000fe20003f86270 */
[-C--:B--2---:R-:W-:Y:S01]  /*a460*/  FFMA.FTZ R141, R0, R20.reuse, R141 ;  /* 0x00000014008d7223 */ /* 0x084fe2000001008d */
[----:B------:R-:W-:Y:S01]  /*a470*/  ISETP.GE.AND P5, PT, R16, R183, PT ;  /* 0x000000b71000720c */ /* 0x000fe20003fa6270 */
[----:B------:R-:W-:Y:S01]  /*a480*/  FFMA.FTZ R143, R0, R20, R143 ;  /* 0x00000014008f7223 */ /* 0x000fe2000001008f */
[----:B------:R-:W-:-:S02]  /*a490*/  IADD3 R16, R166, 0x21, RZ ;  /* 0x00000021a6107810 */ /* 0x000fc40007ffe0ff */
[----:B------:R-:W-:Y:S01]  /*a4a0*/  IADD3 R20, R166, 0x28, RZ ;  /* 0x00000028a6147810 */ /* 0x000fe20007ffe0ff */
[----:B------:R-:W-:Y:S01]  /*a4b0*/  HMMA.16816.F32 R168, R152, R58, R168 ;  /* 0x0000003a98a8723c */ /* 0x000fe200000018a8 */
[----:B------:R-:W2:Y:S01]  /*a4c0*/  I2F R21, R16 ;  /* 0x0000001000157306 */ /* 0x000ea20000201400 */
[----:B------:R-:W-:Y:S01]  /*a4d0*/  FSEL R146, R142, -INF , !P6 ;  /* 0xff8000008e927808 */ /* 0x000fe20007000000 */
[-C--:B----4-:R-:W-:Y:S01]  /*a4e0*/  FFMA.FTZ R136, R0, R19.reuse, R136 ;  /* 0x0000001300887223 */ /* 0x090fe20000010088 */
[----:B------:R-:W-:Y:S01]  /*a4f0*/  ISETP.GE.AND P6, PT, R18, R184, PT ;  /* 0x000000b81200720c */ /* 0x000fe20003fc6270 */
[----:B------:R-:W-:Y:S01]  /*a500*/  FFMA.FTZ R138, R0, R19, R138 ;  /* 0x00000013008a7223 */ /* 0x000fe2000001008a */
[----:B------:R-:W-:-:S03]  /*a510*/  FSEL R158, R141, -INF , !P4 ;  /* 0xff8000008d9e7808 */ /* 0x000fc60006000000 */
[----:B------:R-:W4:Y:S01]  /*a520*/  I2F R57, R20 ;  /* 0x0000001400397306 */ /* 0x000f220000201400 */
[----:B------:R-:W-:Y:S02]  /*a530*/  FSEL R142, R143, -INF , !P5 ;  /* 0xff8000008f8e7808 */ /* 0x000fe40006800000 */
[----:B------:R-:W-:Y:S02]  /*a540*/  FSEL R251, R136, -INF , !P6 ;  /* 0xff80000088fb7808 */ /* 0x000fe40007000000 */
[----:B------:R-:W-:Y:S01]  /*a550*/  ISETP.GE.AND P4, PT, R18, R183, PT ;  /* 0x000000b71200720c */ /* 0x000fe20003f86270 */
[----:B-1----:R-:W-:Y:S01]  /*a560*/  HMMA.16816.F32 R60, R148, R4, R60 ;  /* 0x00000004943c723c */ /* 0x002fe2000000183c */
[----:B------:R-:W-:Y:S01]  /*a570*/  ISETP.GE.AND P5, PT, R16, R184, PT ;  /* 0x000000b81000720c */ /* 0x000fe20003fa6270 */
[----:B--2---:R-:W-:Y:S01]  /*a580*/  FFMA.FTZ R136, R0, R21, R137 ;  /* 0x0000001500887223 */ /* 0x004fe20000010089 */
[----:B------:R-:W-:Y:S01]  /*a590*/  ISETP.GE.AND P6, PT, R16, R183, PT ;  /* 0x000000b71000720c */ /* 0x000fe20003fc6270 */
[----:B------:R-:W-:Y:S01]  /*a5a0*/  FFMA.FTZ R139, R0, R21, R139 ;  /* 0x00000015008b7223 */ /* 0x000fe2000001008b */
[----:B------:R-:W1:Y:S01]  /*a5b0*/  LDSM.16.M88.4 R16, [R201+0x6000] ;  /* 0x00600000c910783b */ /* 0x000e620000000200 */
[----:B------:R-:W-:-:S02]  /*a5c0*/  IADD3 R56, R166, 0x29, RZ ;  /* 0x00000029a6387810 */ /* 0x000fc40007ffe0ff */
[----:B------:R-:W-:Y:S01]  /*a5d0*/  FSEL R141, R138, -INF , !P4 ;  /* 0xff8000008a8d7808 */ /* 0x000fe20006000000 */
[----:B------:R-:W-:Y:S01]  /*a5e0*/  HMMA.16816.F32 R168, R148, R6, R168 ;  /* 0x0000000694a8723c */ /* 0x000fe200000018a8 */
[----:B------:R-:W-:Y:S01]  /*a5f0*/  FSEL R136, R136, -INF , !P5 ;  /* 0xff80000088887808 */ /* 0x000fe20006800000 */
[----:B------:R-:W2:Y:S01]  /*a600*/  I2F R58, R56 ;  /* 0x00000038003a7306 */ /* 0x000ea20000201400 */
[----:B------:R-:W-:Y:S01]  /*a610*/  ISETP.GE.AND P4, PT, R20, R184, PT ;  /* 0x000000b81400720c */ /* 0x000fe20003f86270 */
[----:B----4-:R-:W-:Y:S01]  /*a620*/  FFMA.FTZ R64, R0, R57, R64 ;  /* 0x0000003900407223 */ /* 0x010fe20000010040 */
[----:B------:R-:W-:Y:S01]  /*a630*/  ISETP.GE.AND P5, PT, R20, R183, PT ;  /* 0x000000b71400720c */ /* 0x000fe20003fa6270 */
[----:B------:R-:W-:Y:S01]  /*a640*/  FFMA.FTZ R66, R0, R57, R66 ;  /* 0x0000003900427223 */ /* 0x000fe20000010042 */
[----:B------:R-:W4:Y:S01]  /*a650*/  LDSM.16.M88.4 R20, [R199+0xa800] ;  /* 0x00a80000c714783b */ /* 0x000f220000000200 */
[----:B------:R-:W-:Y:S01]  /*a660*/  IADD3 R4, R166, 0x30, RZ ;  /* 0x00000030a6047810 */ /* 0x000fe20007ffe0ff */
[----:B---3--:R-:W-:Y:S01]  /*a670*/  HMMA.16816.F32 R52, R152, R12, R52 ;  /* 0x0000000c9834723c */ /* 0x008fe20000001834 */
[----:B------:R-:W-:-:S02]  /*a680*/  FSEL R249, R139, -INF , !P6 ;  /* 0xff8000008bf97808 */ /* 0x000fc40007000000 */
[----:B------:R-:W3:Y:S01]  /*a690*/  I2F R5, R4 ;  /* 0x0000000400057306 */ /* 0x000ee20000201400 */
[----:B------:R-:W-:Y:S02]  /*a6a0*/  FSEL R140, R64, -INF , !P4 ;  /* 0xff800000408c7808 */ /* 0x000fe40006000000 */
[C---:B------:R-:W-:Y:S02]  /*a6b0*/  ISETP.GE.AND P6, PT, R56.reuse, R184, PT ;  /* 0x000000b83800720c */ /* 0x040fe40003fc6270 */
[----:B------:R-:W-:Y:S01]  /*a6c0*/  ISETP.GE.AND P4, PT, R56, R183, PT ;  /* 0x000000b73800720c */ /* 0x000fe20003f86270 */
[-C--:B--2---:R-:W-:Y:S01]  /*a6d0*/  FFMA.FTZ R65, R0, R58.reuse, R65 ;  /* 0x0000003a00417223 */ /* 0x084fe20000010041 */
[----:B------:R-:W-:Y:S01]  /*a6e0*/  IADD3 R56, R166, 0x31, RZ ;  /* 0x00000031a6387810 */ /* 0x000fe20007ffe0ff */
[----:B------:R-:W-:Y:S01]  /*a6f0*/  FFMA.FTZ R67, R0, R58, R67 ;  /* 0x0000003a00437223 */ /* 0x000fe20000010043 */
[----:B------:R-:W-:Y:S01]  /*a700*/  IADD3 R12, R166, 0x38, RZ ;  /* 0x00000038a60c7810 */ /* 0x000fe20007ffe0ff */
[----:B------:R-:W-:Y:S01]  /*a710*/  HMMA.16816.F32 R48, R152, R14, R48 ;  /* 0x0000000e9830723c */ /* 0x000fe20000001830 */
[----:B------:R-:W2:Y:S01]  /*a720*/  I2F R13, R56 ;  /* 0x00000038000d7306 */ /* 0x000ea20000201400 */
[----:B------:R-:W-:-:S02]  /*a730*/  FSEL R247, R66, -INF , !P5 ;  /* 0xff80000042f77808 */ /* 0x000fc40006800000 */
[----:B------:R-:W-:Y:S02]  /*a740*/  FSEL R138, R65, -INF , !P6 ;  /* 0xff800000418a7808 */ /* 0x000fe40007000000 */
[-C--:B------:R-:W-:Y:S01]  /*a750*/  ISETP.GE.AND P5, PT, R4, R184.reuse, PT ;  /* 0x000000b80400720c */ /* 0x080fe20003fa6270 */
[----:B---3--:R-:W-:Y:S01]  /*a760*/  FFMA.FTZ R60, R0, R5, R60 ;  /* 0x00000005003c7223 */ /* 0x008fe2000001003c */
[----:B------:R-:W-:Y:S01]  /*a770*/  ISETP.GE.AND P6, PT, R4, R183, PT ;  /* 0x000000b70400720c */ /* 0x000fe20003fc6270 */
[----:B------:R-:W3:Y:S01]  /*a780*/  I2F R57, R12 ;  /* 0x0000000c00397306 */ /* 0x000ee20000201400 */
[----:B------:R-:W-:Y:S01]  /*a790*/  FFMA.FTZ R62, R0, R5, R62 ;  /* 0x00000005003e7223 */ /* 0x000fe2000001003e */
[----:B------:R-:W-:Y:S01]  /*a7a0*/  FSEL R143, R67, -INF , !P4 ;  /* 0xff800000438f7808 */ /* 0x000fe20006000000 */
[----:B------:R-:W5:Y:S01]  /*a7b0*/  LDSM.16.M88.4 R4, [R201+0x6800] ;  /* 0x00680000c904783b */ /* 0x000f620000000200 */
[----:B------:R-:W-:Y:S01]  /*a7c0*/  FSEL R241, R60, -INF , !P5 ;  /* 0xff8000003cf17808 */ /* 0x000fe20006800000 */
[----:B-1----:R-:W-:Y:S01]  /*a7d0*/  HMMA.16816.F32 R52, R148, R16, R52 ;  /* 0x000000109434723c */ /* 0x002fe20000001834 */
[----:B------:R-:W-:Y:S01]  /*a7e0*/  FSEL R179, R62, -INF , !P6 ;  /* 0xff8000003eb37808 */ /* 0x000fe20007000000 */
[-C--:B--2---:R-:W-:Y:S01]  /*a7f0*/  FFMA.FTZ R63, R0, R13.reuse, R63 ;  /* 0x0000000d003f7223 */ /* 0x084fe2000001003f */
[----:B------:R-:W-:Y:S01]  /*a800*/  ISETP.GE.AND P4, PT, R56, R184, PT ;  /* 0x000000b83800720c */ /* 0x000fe20003f86270 */
[----:B------:R-:W-:Y:S01]  /*a810*/  FFMA.FTZ R61, R0, R13, R61 ;  /* 0x0000000d003d7223 */ /* 0x000fe2000001003d */
[----:B------:R-:W-:-:S02]  /*a820*/  ISETP.GE.AND P5, PT, R56, R183, PT ;  /* 0x000000b73800720c */ /* 0x000fc40003fa6270 */
[-C--:B------:R-:W-:Y:S02]  /*a830*/  ISETP.GE.AND P6, PT, R12, R184.reuse, PT ;  /* 0x000000b80c00720c */ /* 0x080fe40003fc6270 */
[----:B------:R-:W-:Y:S01]  /*a840*/  IADD3 R56, R166, 0x39, RZ ;  /* 0x00000039a6387810 */ /* 0x000fe20007ffe0ff */
[-C--:B---3--:R-:W-:Y:S01]  /*a850*/  FFMA.FTZ R168, R0, R57.reuse, R168 ;  /* 0x0000003900a87223 */ /* 0x088fe200000100a8 */
[----:B------:R-:W-:Y:S01]  /*a860*/  IADD3 R16, R166, 0x40, RZ ;  /* 0x00000040a6107810 */ /* 0x000fe20007ffe0ff */
[----:B----4-:R-:W-:Y:S01]  /*a870*/  HMMA.16816.F32 R44, R152, R20, R44 ;  /* 0x00000014982c723c */ /* 0x010fe2000000182c */
[----:B------:R-:W-:Y:S01]  /*a880*/  FSEL R239, R63, -INF , !P5 ;  /* 0xff8000003fef7808 */ /* 0x000fe20006800000 */
[----:B------:R1:W2:Y:S01]  /*a890*/  I2F R58, R56 ;  /* 0x00000038003a7306 */ /* 0x0002a20000201400 */
[----:B------:R-:W-:Y:S01]  /*a8a0*/  FSEL R245, R168, -INF , !P6 ;  /* 0xff800000a8f57808 */ /* 0x000fe20007000000 */
[----:B------:R-:W-:Y:S01]  /*a8b0*/  FFMA.FTZ R170, R0, R57, R170 ;  /* 0x0000003900aa7223 */ /* 0x000fe200000100aa */
[----:B------:R-:W-:-:S02]  /*a8c0*/  ISETP.GE.AND P5, PT, R56, R184, PT ;  /* 0x000000b83800720c */ /* 0x000fc40003fa6270 */
[-C--:B------:R-:W-:Y:S01]  /*a8d0*/  ISETP.GE.AND P6, PT, R56, R183.reuse, PT ;  /* 0x000000b73800720c */ /* 0x080fe20003fc6270 */
[----:B------:R-:W-:Y:S01]  /*a8e0*/  HMMA.16816.F32 R48, R148, R18, R48 ;  /* 0x000000129430723c */ /* 0x000fe20000001830 */
[----:B------:R-:W-:Y:S01]  /*a8f0*/  FSEL R159, R61, -INF , !P4 ;  /* 0xff8000003d9f7808 */ /* 0x000fe20006000000 */
[----:B------:R-:W3:Y:S01]  /*a900*/  I2F R17, R16 ;  /* 0x0000001000117306 */ /* 0x000ee20000201400 */
[----:B------:R-:W-:Y:S02]  /*a910*/  ISETP.GE.AND P4, PT, R12, R183, PT ;  /* 0x000000b70c00720c */ /* 0x000fe40003f86270 */
[----:B------:R-:W4:Y:S01]  /*a920*/  LDSM.16.M88.4 R12, [R199+0xb000] ;  /* 0x00b00000c70c783b */ /* 0x000f220000000200 */
[----:B------:R-:W-:Y:S02]  /*a930*/  IADD3 R20, R166, 0x48, RZ ;  /* 0x00000048a6147810 */ /* 0x000fe40007ffe0ff */
[----:B------:R-:W-:Y:S01]  /*a940*/  FSEL R237, R170, -INF , !P4 ;  /* 0xff800000aaed7808 */ /* 0x000fe20006000000 */
[----:B------:R-:W-:Y:S01]  /*a950*/  HMMA.16816.F32 R40, R152, R22, R40 ;  /* 0x000000169828723c */ /* 0x000fe20000001828 */
[----:B-1----:R-:W-:Y:S01]  /*a960*/  IADD3 R56, R166, 0x41, RZ ;  /* 0x00000041a6387810 */ /* 0x002fe20007ffe0ff */
[----:B--2---:R-:W-:Y:S01]  /*a970*/  FFMA.FTZ R169, R0, R58, R169 ;  /* 0x0000003a00a97223 */ /* 0x004fe200000100a9 */
[----:B------:R-:W-:Y:S01]  /*a980*/  ISETP.GE.AND P4, PT, R16, R184, PT ;  /* 0x000000b81000720c */ /* 0x000fe20003f86270 */
[C---:B------:R-:W-:Y:S01]  /*a990*/  FFMA.FTZ R171, R0.reuse, R58, R171 ;  /* 0x0000003a00ab7223 */ /* 0x040fe200000100ab */
[----:B------:R-:W1:Y:S02]  /*a9a0*/  I2F R21, R56 ;  /* 0x0000003800157306 */ /* 0x000e640000201400 */
[----:B------:R-:W-:Y:S01]  /*a9b0*/  FSEL R243, R169, -INF , !P5 ;  /* 0xff800000a9f37808 */ /* 0x000fe20006800000 */
[----:B-----5:R-:W-:Y:S01]  /*a9c0*/  HMMA.16816.F32 R44, R148, R4, R44 ;  /* 0x00000004942c723c */ /* 0x020fe2000000182c */
[CC--:B---3--:R-:W-:Y:S01]  /*a9d0*/  FFMA.FTZ R52, R0.reuse, R17.reuse, R52 ;  /* 0x0000001100347223 */ /* 0x0c8fe20000010034 */
[----:B------:R-:W-:Y:S01]  /*a9e0*/  FSEL R235, R171, -INF , !P6 ;  /* 0xff800000abeb7808 */ /* 0x000fe20007000000 */
[----:B------:R-:W-:Y:S01]  /*a9f0*/  FFMA.FTZ R54, R0, R17, R54 ;  /* 0x0000001100367223 */ /* 0x000fe20000010036 */
[----:B------:R-:W-:Y:S01]  /*aa00*/  ISETP.GE.AND P5, PT, R16, R183, PT ;  /* 0x000000b71000720c */ /* 0x000fe20003fa6270 */
[----:B------:R-:W2:Y:S01]  /*aa10*/  I2F R57, R20 ;  /* 0x0000001400397306 */ /* 0x000ea20000201400 */
[----:B------:R-:W-:Y:S01]  /*aa20*/  ISETP.GE.AND P6, PT, R56, R184, PT ;  /* 0x000000b83800720c */ /* 0x000fe20003fc6270 */
[----:B------:R-:W3:Y:S01]  /*aa30*/  LDSM.16.M88.4 R16, [R201+0x7000] ;  /* 0x00700000c910783b */ /* 0x000ee20000000200 */
[----:B------:R-:W-:-:S02]  /*aa40*/  FSEL R193, R52, -INF , !P4 ;  /* 0xff80000034c17808 */ /* 0x000fc40006000000 */
[----:B------:R-:W-:Y:S02]  /*aa50*/  IADD3 R52, R166, 0x49, RZ ;  /* 0x00000049a6347810 */ /* 0x000fe40007ffe0ff */
[----:B------:R-:W-:Y:S01]  /*aa60*/  FSEL R189, R54, -INF , !P5 ;  /* 0xff80000036bd7808 */ /* 0x000fe20006800000 */
[-C--:B-1----:R-:W-:Y:S01]  /*aa70*/  FFMA.FTZ R53, R0, R21.reuse, R53 ;  /* 0x0000001500357223 */ /* 0x082fe20000010035 */
[-C--:B------:R-:W-:Y:S01]  /*aa80*/  ISETP.GE.AND P5, PT, R20, R184.reuse, PT ;  /* 0x000000b81400720c */ /* 0x080fe20003fa6270 */
[----:B------:R-:W-:Y:S01]  /*aa90*/  FFMA.FTZ R55, R0, R21, R55 ;  /* 0x0000001500377223 */ /* 0x000fe20000010037 */
[----:B------:R-:W1:Y:S01]  /*aaa0*/  I2F R4, R52 ;  /* 0x0000003400047306 */ /* 0x000e620000201400 */
[-C--:B------:R-:W-:Y:S01]  /*aab0*/  ISETP.GE.AND P4, PT, R56, R183.reuse, PT ;  /* 0x000000b73800720c */ /* 0x080fe20003f86270 */
[----:B------:R-:W-:Y:S01]  /*aac0*/  HMMA.16816.F32 R40, R148, R6, R40 ;  /* 0x000000069428723c */ /* 0x000fe20000001828 */
[----:B------:R-:W-:Y:S02]  /*aad0*/  FSEL R195, R53, -INF , !P6 ;  /* 0xff80000035c37808 */ /* 0x000fe40007000000 */
[----:B------:R-:W-:Y:S01]  /*aae0*/  ISETP.GE.AND P6, PT, R20, R183, PT ;  /* 0x000000b71400720c */ /* 0x000fe20003fc6270 */
[-C--:B--2---:R-:W-:Y:S01]  /*aaf0*/  FFMA.FTZ R50, R0, R57.reuse, R50 ;  /* 0x0000003900327223 */ /* 0x084fe20000010032 */
[----:B------:R-:W2:Y:S01]  /*ab00*/  LDSM.16.M88.4 R20, [R199+0xb800] ;  /* 0x00b80000c714783b */ /* 0x000ea20000000200 */
[----:B------:R-:W-:Y:S01]  /*ab10*/  IADD3 R5, R166, 0x50, RZ ;  /* 0x00000050a6057810 */ /* 0x000fe20007ffe0ff */
[----:B------:R-:W-:Y:S01]  /*ab20*/  FFMA.FTZ R48, R0, R57, R48 ;  /* 0x0000003900307223 */ /* 0x000fe20000010030 */
[----:B------:R-:W-:Y:S01]  /*ab30*/  FSEL R187, R55, -INF , !P4 ;  /* 0xff80000037bb7808 */ /* 0x000fe20006000000 */
[----:B----4-:R-:W-:Y:S01]  /*ab40*/  HMMA.16816.F32 R36, R152, R12, R36 ;  /* 0x0000000c9824723c */ /* 0x010fe20000001824 */
[----:B------:R4:W5:Y:S01]  /*ab50*/  I2F R13, R5 ;  /* 0x00000005000d7306 */ /* 0x0009620000201400 */
[----:B------:R-:W-:Y:S01]  /*ab60*/  ISETP.GE.AND P4, PT, R52, R184, PT ;  /* 0x000000b83400720c */ /* 0x000fe20003f86270 */
[-C--:B-1----:R-:W-:Y:S01]  /*ab70*/  FFMA.FTZ R223, R0, R4.reuse, R49 ;  /* 0x0000000400df7223 */ /* 0x082fe20000010031 */
[----:B------:R-:W-:Y:S01]  /*ab80*/  FSEL R185, R50, -INF , !P6 ;  /* 0xff80000032b97808 */ /* 0x000fe20007000000 */
[----:B------:R-:W-:Y:S01]  /*ab90*/  FFMA.FTZ R51, R0, R4, R51 ;  /* 0x0000000400337223 */ /* 0x000fe20000010033 */
[----:B------:R-:W-:-:S02]  /*aba0*/  ISETP.GE.AND P6, PT, R5, R184, PT ;  /* 0x000000b80500720c */ /* 0x000fc40003fc6270 */
[----:B------:R-:W-:Y:S01]  /*abb0*/  HMMA.16816.F32 R32, R152, R14, R32 ;  /* 0x0000000e9820723c */ /* 0x000fe20000001820 */
[----:B------:R-:W-:Y:S02]  /*abc0*/  FSEL R223, R223, -INF , !P4 ;  /* 0xff800000dfdf7808 */ /* 0x000fe40006000000 */
[----:B------:R-:W-:Y:S02]  /*abd0*/  ISETP.GE.AND P4, PT, R5, R183, PT ;  /* 0x000000b70500720c */ /* 0x000fe40003f86270 */
[----:B------:R-:W-:Y:S02]  /*abe0*/  IADD3 R12, R166, 0x51, RZ ;  /* 0x00000051a60c7810 */ /* 0x000fe40007ffe0ff */
[----:B------:R-:W-:Y:S01]  /*abf0*/  FSEL R229, R48, -INF , !P5 ;  /* 0xff80000030e57808 */ /* 0x000fe20006800000 */
[----:B----4-:R-:W1:Y:S01]  /*ac00*/  LDSM.16.M88.4 R4, [R201+0x7800] ;  /* 0x00780000c904783b */ /* 0x010e620000000200 */
[----:B-----5:R-:W-:Y:S01]  /*ac10*/  FFMA.FTZ R44, R0, R13, R44 ;  /* 0x0000000d002c7223 */ /* 0x020fe2000001002c */
[----:B------:R-:W-:Y:S01]  /*ac20*/  ISETP.GE.AND P5, PT, R52, R183, PT ;  /* 0x000000b73400720c */ /* 0x000fe20003fa6270 */
[----:B------:R-:W4:Y:S01]  /*ac30*/  I2F R49, R12 ;  /* 0x0000000c00317306 */ /* 0x000f220000201400 */
[----:B------:R-:W-:Y:S01]  /*ac40*/  IADD3 R48, R166, 0x58, RZ ;  /* 0x00000058a6307810 */ /* 0x000fe20007ffe0ff */
[----:B------:R-:W-:Y:S01]  /*ac50*/  FFMA.FTZ R46, R0, R13, R46 ;  /* 0x0000000d002e7223 */ /* 0x000fe2000001002e */
[----:B------:R-:W-:-:S02]  /*ac60*/  IADD3 R14, R166, 0x59, RZ ;  /* 0x00000059a60e7810 */ /* 0x000fc40007ffe0ff */
[----:B---3--:R-:W-:Y:S01]  /*ac70*/  HMMA.16816.F32 R36, R148, R16, R36 ;  /* 0x000000109424723c */ /* 0x008fe20000001824 */
[----:B------:R-:W-:Y:S01]  /*ac80*/  FSEL R191, R51, -INF , !P5 ;  /* 0xff80000033bf7808 */ /* 0x000fe20006800000 */
[----:B------:R-:W-:-:S04]  /*ac90*/  DEPBAR.LE SB0, 0x0 ;  /* 0x000080000000791a */ /* 0x000fc80000000000 */
[----:B------:R-:W3:Y:S01]  /*aca0*/  I2F R15, R48 ;  /* 0x00000030000f7306 */ /* 0x000ee20000201400 */
[----:B------:R-:W-:Y:S01]  /*acb0*/  FSEL R177, R44, -INF , !P6 ;  /* 0xff8000002cb17808 */ /* 0x000fe20007000000 */
[----:B------:R-:W-:Y:S01]  /*acc0*/  HMMA.16816.F32 R32, R148, R18, R32 ;  /* 0x000000129420723c */ /* 0x000fe20000001820 */
[C---:B------:R-:W-:Y:S02]  /*acd0*/  ISETP.GE.AND P5, PT, R12.reuse, R184, PT ;  /* 0x000000b80c00720c */ /* 0x040fe40003fa6270 */
[----:B------:R-:W-:Y:S01]  /*ace0*/  ISETP.GE.AND P6, PT, R12, R183, PT ;  /* 0x000000b70c00720c */ /* 0x000fe20003fc6270 */
[-C--:B----4-:R-:W-:Y:S01]  /*acf0*/  FFMA.FTZ R45, R0, R49.reuse, R45 ;  /* 0x00000031002d7223 */ /* 0x090fe2000001002d */
[----:B------:R-:W-:Y:S01]  /*ad00*/  IADD3 R16, R166, 0x60, RZ ;  /* 0x00000060a6107810 */ /* 0x000fe20007ffe0ff */
[----:B------:R-:W4:Y:S01]  /*ad10*/  I2F R12, R14 ;  /* 0x0000000e000c7306 */ /* 0x000f220000201400 */
[----:B------:R-:W-:Y:S01]  /*ad20*/  FFMA.FTZ R47, R0, R49, R47 ;  /* 0x00000031002f7223 */ /* 0x000fe2000001002f */
[----:B--2---:R-:W-:Y:S01]  /*ad30*/  HMMA.16816.F32 R28, R152, R20, R28 ;  /* 0x00000014981c723c */ /* 0x004fe2000000181c */
[----:B------:R-:W-:-:S02]  /*ad40*/  FSEL R167, R46, -INF , !P4 ;  /* 0xff8000002ea77808 */ /* 0x000fc40006000000 */
[----:B------:R-:W-:Y:S02]  /*ad50*/  ISETP.GE.AND P4, PT, R48, R184, PT ;  /* 0x000000b83000720c */ /* 0x000fe40003f86270 */
[----:B------:R-:W-:Y:S01]  /*ad60*/  FSEL R175, R45, -INF , !P5 ;  /* 0xff8000002daf7808 */ /* 0x000fe20006800000 */
[----:B------:R-:W2:Y:S01]  /*ad70*/  I2F R13, R16 ;  /* 0x00000010000d7306 */ /* 0x000ea20000201400 */
[CC--:B---3--:R-:W-:Y:S01]  /*ad80*/  FFMA.FTZ R40, R0.reuse, R15.reuse, R40 ;  /* 0x0000000f00287223 */ /* 0x0c8fe20000010028 */
[----:B------:R-:W-:Y:S01]  /*ad90*/  FSEL R165, R47, -INF , !P6 ;  /* 0xff8000002fa57808 */ /* 0x000fe20007000000 */
[----:B------:R-:W-:Y:S01]  /*ada0*/  FFMA.FTZ R42, R0, R15, R42 ;  /* 0x0000000f002a7223 */ /* 0x000fe2000001002a */
[----:B------:R-:W-:Y:S01]  /*adb0*/  ISETP.GE.AND P5, PT, R48, R183, PT ;  /* 0x000000b73000720c */ /* 0x000fe20003fa6270 */
[----:B------:R-:W-:Y:S01]  /*adc0*/  HMMA.16816.F32 R24, R152, R22, R24 ;  /* 0x000000169818723c */ /* 0x000fe20000001818 */
[----:B------:R-:W-:Y:S01]  /*add0*/  IADD3 R17, R166, 0x61, RZ ;  /* 0x00000061a6117810 */ /* 0x000fe20007ffe0ff */
[----:B----4-:R-:W-:Y:S01]  /*ade0*/  FFMA.FTZ R41, R0, R12, R41 ;  /* 0x0000000c00297223 */ /* 0x010fe20000010029 */
[----:B------:R-:W-:Y:S01]  /*adf0*/  ISETP.GE.AND P6, PT, R14, R184, PT ;  /* 0x000000b80e00720c */ /* 0x000fe20003fc6270 */
[----:B------:R-:W-:Y:S01]  /*ae00*/  FFMA.FTZ R43, R0, R12, R43 ;  /* 0x0000000c002b7223 */ /* 0x000fe2000001002b */
[----:B------:R-:W-:-:S02]  /*ae10*/  IADD3 R15, R166, 0x68, RZ ;  /* 0x00000068a60f7810 */ /* 0x000fc40007ffe0ff */
[----:B------:R-:W-:Y:S02]  /*ae20*/  FSEL R171, R40, -INF , !P4 ;  /* 0xff80000028ab7808 */ /* 0x000fe40006000000 */
[----:B------:R-:W-:Y:S01]  /*ae30*/  ISETP.GE.AND P4, PT, R14, R183, PT ;  /* 0x000000b70e00720c */ /* 0x000fe20003f86270 */
[----:B------:R-:W3:Y:S01]  /*ae40*/  I2F R19, R15 ;  /* 0x0000000f00137306 */ /* 0x000ee20000201400 */
[----:B------:R-:W-:Y:S02]  /*ae50*/  FSEL R163, R42, -INF , !P5 ;  /* 0xff8000002aa37808 */ /* 0x000fe40006800000 */
[----:B-1----:R-:W-:Y:S01]  /*ae60*/  HMMA.16816.F32 R28, R148, R4, R28 ;  /* 0x00000004941c723c */ /* 0x002fe2000000181c */
[----:B------:R-:W-:Y:S01]  /*ae70*/  FSEL R169, R41, -INF , !P6 ;  /* 0xff80000029a97808 */ /* 0x000fe20007000000 */
[-C--:B--2---:R-:W-:Y:S01]  /*ae80*/  FFMA.FTZ R36, R0, R13.reuse, R36 ;  /* 0x0000000d00247223 */ /* 0x084fe20000010024 */
[----:B------:R-:W-:Y:S01]  /*ae90*/  ISETP.GE.AND P5, PT, R16, R184, PT ;  /* 0x000000b81000720c */ /* 0x000fe20003fa6270 */
[----:B------:R-:W-:Y:S01]  /*aea0*/  FFMA.FTZ R38, R0, R13, R38 ;  /* 0x0000000d00267223 */ /* 0x000fe20000010026 */
[----:B------:R-:W-:Y:S01]  /*aeb0*/  ISETP.GE.AND P6, PT, R16, R183, PT ;  /* 0x000000b71000720c */ /* 0x000fe20003fc6270 */
[----:B------:R-:W1:Y:S01]  /*aec0*/  I2F R14, R17 ;  /* 0x00000011000e7306 */ /* 0x000e620000201400 */
[----:B------:R-:W-:-:S02]  /*aed0*/  IADD3 R16, R166, 0x69, RZ ;  /* 0x00000069a6107810 */ /* 0x000fc40007ffe0ff */
[C---:B------:R-:W-:Y:S02]  /*aee0*/  IADD3 R4, R166.reuse, 0x70, RZ ;  /* 0x00000070a6047810 */ /* 0x040fe40007ffe0ff */
[----:B------:R-:W-:Y:S01]  /*aef0*/  IADD3 R13, R166, 0x71, RZ ;  /* 0x00000071a60d7810 */ /* 0x000fe20007ffe0ff */
[----:B------:R-:W-:Y:S01]  /*af00*/  HMMA.16816.F32 R24, R148, R6, R24 ;  /* 0x000000069418723c */ /* 0x000fe20000001818 */
[----:B------:R-:W-:Y:S01]  /*af10*/  FSEL R161, R43, -INF , !P4 ;  /* 0xff8000002ba17808 */ /* 0x000fe20006000000 */
[----:B------:R-:W2:Y:S01]  /*af20*/  I2F R12, R16 ;  /* 0x00000010000c7306 */ /* 0x000ea20000201400 */
[----:B------:R-:W-:Y:S01]  /*af30*/  FSEL R157, R36, -INF , !P5 ;  /* 0xff800000249d7808 */ /* 0x000fe20006800000 */
[CC--:B---3--:R-:W-:Y:S01]  /*af40*/  FFMA.FTZ R32, R0.reuse, R19.reuse, R32 ;  /* 0x0000001300207223 */ /* 0x0c8fe20000010020 */
[C---:B------:R-:W-:Y:S01]  /*af50*/  ISETP.GE.AND P4, PT, R17.reuse, R184, PT ;  /* 0x000000b81100720c */ /* 0x040fe20003f86270 */
[----:B------:R-:W-:Y:S01]  /*af60*/  FFMA.FTZ R34, R0, R19, R34 ;  /* 0x0000001300227223 */ /* 0x000fe20000010022 */
[----:B------:R-:W-:-:S02]  /*af70*/  ISETP.GE.AND P5, PT, R17, R183, PT ;  /* 0x000000b71100720c */ /* 0x000fc40003fa6270 */
[----:B------:R-:W-:Y:S01]  /*af80*/  FSEL R147, R38, -INF , !P6 ;  /* 0xff80000026937808 */ /* 0x000fe20007000000 */
[----:B------:R-:W3:Y:S01]  /*af90*/  I2F R17, R4 ;  /* 0x0000000400117306 */ /* 0x000ee20000201400 */
[C---:B-1----:R-:W-:Y:S01]  /*afa0*/  FFMA.FTZ R37, R0.reuse, R14, R37 ;  /* 0x0000000e00257223 */ /* 0x042fe20000010025 */
[----:B------:R-:W-:Y:S01]  /*afb0*/  ISETP.GE.AND P6, PT, R15, R184, PT ;  /* 0x000000b80f00720c */ /* 0x000fe20003fc6270 */
[----:B------:R-:W-:Y:S01]  /*afc0*/  FFMA.FTZ R39, R0, R14, R39 ;  /* 0x0000000e00277223 */ /* 0x000fe20000010027 */
[----:B------:R-:W-:Y:S02]  /*afd0*/  IADD3 R6, R166, 0x78, RZ ;  /* 0x00000078a6067810 */ /* 0x000fe40007ffe0ff */
[----:B------:R-:W-:Y:S02]  /*afe0*/  FSEL R155, R37, -INF , !P4 ;  /* 0xff800000259b7808 */ /* 0x000fe40006000000 */
[----:B------:R-:W1:Y:S01]  /*aff0*/  I2F R5, R13 ;  /* 0x0000000d00057306 */ /* 0x000e620000201400 */
[----:B------:R-:W-:Y:S01]  /*b000*/  ISETP.GE.AND P4, PT, R15, R183, PT ;  /* 0x000000b70f00720c */ /* 0x000fe20003f86270 */
[CC--:B--2---:R-:W-:Y:S01]  /*b010*/  FFMA.FTZ R33, R0.reuse, R12.reuse, R33 ;  /* 0x0000000c00217223 */ /* 0x0c4fe20000010021 */
[----:B------:R-:W-:Y:S01]  /*b020*/  FSEL R145, R39, -INF , !P5 ;  /* 0xff80000027917808 */ /* 0x000fe20006800000 */
[----:B------:R-:W-:Y:S01]  /*b030*/  FFMA.FTZ R35, R0, R12, R35 ;  /* 0x0000000c00237223 */ /* 0x000fe20000010023 */
[----:B------:R-:W-:-:S02]  /*b040*/  FSEL R153, R32, -INF , !P6 ;  /* 0xff80000020997808 */ /* 0x000fc40007000000 */
[-C--:B------:R-:W-:Y:S01]  /*b050*/  ISETP.GE.AND P5, PT, R16, R184.reuse, PT ;  /* 0x000000b81000720c */ /* 0x080fe20003fa6270 */
[----:B---3--:R-:W-:Y:S01]  /*b060*/  FFMA.FTZ R28, R0, R17, R28 ;  /* 0x00000011001c7223 */ /* 0x008fe2000001001c */
[----:B------:R-:W-:Y:S01]  /*b070*/  BAR.SYNC.DEFER_BLOCKING 0x0 ;  /* 0x0000000000007b1d */ /* 0x000fe20000010000 */
[----:B------:R-:W-:Y:S01]  /*b080*/  ISETP.GE.AND P6, PT, R16, R183, PT ;  /* 0x000000b71000720c */ /* 0x000fe20003fc6270 */
[----:B------:R-:W-:Y:S01]  /*b090*/  FFMA.FTZ R30, R0, R17, R30 ;  /* 0x00000011001e7223 */ /* 0x000fe2000001001e */
[----:B------:R-:W-:Y:S02]  /*b0a0*/  FSEL R139, R34, -INF , !P4 ;  /* 0xff800000228b7808 */ /* 0x000fe40006000000 */
[----:B------:R-:W-:Y:S01]  /*b0b0*/  ISETP.GE.AND P4, PT, R4, R184, PT ;  /* 0x000000b80400720c */ /* 0x000fe20003f86270 */
[----:B------:R-:W2:Y:S01]  /*b0c0*/  I2F R7, R6 ;  /* 0x0000000600077306 */ /* 0x000ea20000201400 */
[----:B------:R-:W-:Y:S01]  /*b0d0*/  FSEL R149, R33, -INF , !P5 ;  /* 0xff80000021957808 */ /* 0x000fe20006800000 */
[CC--:B-1----:R-:W-:Y:S01]  /*b0e0*/  FFMA.FTZ R29, R0.reuse, R5.reuse, R29 ;  /* 0x00000005001d7223 */ /* 0x0c2fe2000001001d */
[----:B------:R-:W-:Y:S01]  /*b0f0*/  FSEL R137, R35, -INF , !P6 ;  /* 0xff80000023897808 */ /* 0x000fe20007000000 */
[----:B------:R-:W-:Y:S01]  /*b100*/  FFMA.FTZ R31, R0, R5, R31 ;  /* 0x00000005001f7223 */ /* 0x000fe2000001001f */
[----:B------:R-:W-:-:S02]  /*b110*/  ISETP.GE.AND P5, PT, R4, R183, PT ;  /* 0x000000b70400720c */ /* 0x000fc40003fa6270 */
[CC--:B------:R-:W-:Y:S02]  /*b120*/  ISETP.GE.AND P6, PT, R13.reuse, R184.reuse, PT ;  /* 0x000000b80d00720c */ /* 0x0c0fe40003fc6270 */
[----:B------:R-:W-:Y:S02]  /*b130*/  FSEL R63, R28, -INF , !P4 ;  /* 0xff8000001c3f7808 */ /* 0x000fe40006000000 */
[----:B------:R-:W-:Y:S02]  /*b140*/  ISETP.GE.AND P4, PT, R13, R183, PT ;  /* 0x000000b70d00720c */ /* 0x000fe40003f86270 */
[----:B------:R-:W-:Y:S01]  /*b150*/  FSEL R49, R30, -INF , !P5 ;  /* 0xff8000001e317808 */ /* 0x000fe20006800000 */
[----:B------:R-:W1:Y:S01]  /*b160*/  I2F R13, R166 ;  /* 0x000000a6000d7306 */ /* 0x000e620000201400 */
[----:B------:R-:W-:Y:S01]  /*b170*/  FSEL R59, R29, -INF , !P6 ;  /* 0xff8000001d3b7808 */ /* 0x000fe20007000000 */
[-C--:B--2---:R-:W-:Y:S01]  /*b180*/  FFMA.FTZ R24, R0, R7.reuse, R24 ;  /* 0x0000000700187223 */ /* 0x084fe20000010018 */
[----:B------:R-:W-:Y:S01]  /*b190*/  ISETP.GE.AND P5, PT, R6, R184, PT ;  /* 0x000000b80600720c */ /* 0x000fe20003fa6270 */
[----:B------:R-:W-:Y:S01]  /*b1a0*/  FFMA.FTZ R26, R0, R7, R26 ;  /* 0x00000007001a7223 */ /* 0x000fe2000001001a */
[----:B------:R-:W-:-:S02]  /*b1b0*/  ISETP.GE.AND P6, PT, R6, R183, PT ;  /* 0x000000b70600720c */ /* 0x000fc40003fc6270 */
[C---:B------:R-:W-:Y:S02]  /*b1c0*/  IADD3 R6, R166.reuse, 0x79, RZ ;  /* 0x00000079a6067810 */ /* 0x040fe40007ffe0ff */
[----:B------:R-:W-:Y:S02]  /*b1d0*/  FSEL R42, R31, -INF , !P4 ;  /* 0xff8000001f2a7808 */ /* 0x000fe40006000000 */
[----:B------:R-:W2:Y:S01]  /*b1e0*/  I2F R5, R6 ;  /* 0x0000000600057306 */ /* 0x000ea20000201400 */
[----:B------:R-:W-:Y:S02]  /*b1f0*/  ISETP.GE.AND P4, PT, R166, R184, PT ;  /* 0x000000b8a600720c */ /* 0x000fe40003f86270 */
[----:B------:R-:W-:Y:S01]  /*b200*/  FSEL R56, R24, -INF , !P5 ;  /* 0xff80000018387808 */ /* 0x000fe20006800000 */
[-C--:B-1----:R-:W-:Y:S01]  /*b210*/  FFMA.FTZ R4, R0, R13.reuse, R8 ;  /* 0x0000000d00047223 */ /* 0x082fe20000010008 */
[----:B------:R-:W-:Y:S01]  /*b220*/  FSEL R43, R26, -INF , !P6 ;  /* 0xff8000001a2b7808 */ /* 0x000fe20007000000 */
[----:B------:R-:W-:Y:S01]  /*b230*/  FFMA.FTZ R10, R0, R13, R10 ;  /* 0x0000000d000a7223 */ /* 0x000fe2000001000a */
[----:B------:R-:W-:-:S02]  /*b240*/  ISETP.GE.AND P5, PT, R166, R183, PT ;  /* 0x000000b7a600720c */ /* 0x000fc40003fa6270 */
[----:B------:R-:W-:Y:S02]  /*b250*/  FSEL R4, R4, -INF , !P4 ;  /* 0xff80000004047808 */ /* 0x000fe40006000000 */
[C---:B------:R-:W-:Y:S02]  /*b260*/  ISETP.GE.AND P6, PT, R6.reuse, R184, PT ;  /* 0x000000b80600720c */ /* 0x040fe40003fc6270 */
[----:B------:R-:W-:Y:S01]  /*b270*/  ISETP.GE.AND P4, PT, R6, R183, PT ;  /* 0x000000b70600720c */ /* 0x000fe20003f86270 */
[-C--:B--2---:R-:W-:Y:S01]  /*b280*/  FFMA.FTZ R25, R0, R5.reuse, R25 ;  /* 0x0000000500197223 */ /* 0x084fe20000010019 */
[----:B------:R-:W-:Y:S01]  /*b290*/  FSEL R3, R10, -INF , !P5 ;  /* 0xff8000000a037808 */ /* 0x000fe20006800000 */
[----:B------:R-:W-:-:S03]  /*b2a0*/  FFMA.FTZ R27, R0, R5, R27 ;  /* 0x00000005001b7223 */ /* 0x000fc6000001001b */
        /* <DEDUP_REMOVED lines=63> */
.L_x_2457:
[----:B------:R-:W-:-:S04]  /*b6a0*/  LEA R10, -R134, RZ, 0x7 ;  /* 0x000000ff860a7211 */ /* 0x000fc800078e39ff */
[----:B------:R-:W-:Y:S02]  /*b6b0*/  SHF.R.S32.HI R8, RZ, 0x1f, R10 ;  /* 0x0000001fff087819 */ /* 0x000fe4000001140a */
.L_x_2458:
        /* <DEDUP_REMOVED lines=144> */
.L_x_2460:
[----:B------:R-:W-:Y:S05]  /*bfc0*/  BSYNC B0 ;  /* 0x0000000000007941 */ /* 0x000fea0003800000 */
.L_x_2459:
[----:B------:R-:W0:Y:S01]  /*bfd0*/  LDGDEPBAR ;  /* 0x00000000000079af */ /* 0x000e220000000000 */
[----:B------:R-:W-:-:S04]  /*bfe0*/  LEA R232, P1, R10, R232, 0x1 ;  /* 0x000000e80ae87211 */ /* 0x000fc800078208ff */
[----:B------:R-:W-:Y:S02]  /*bff0*/  LEA.HI.X R231, R10, R231, R8, 0x1, P1 ;  /* 0x000000e70ae77211 */ /* 0x000fe400008f0c08 */
.L_x_2456:
[----:B------:R-:W-:Y:S01]  /*c000*/  FMNMX.FTZ R2, R133, R4, !PT ;  /* 0x0000000485027209 */ /* 0x000fe20007810000 */
[----:B-1----:R-:W-:Y:S03]  /*c010*/  LDSM.16.MT88.4 R12, [R200+0xc000] ;  /* 0x00c00000c80c783b */ /* 0x002fe60000004200 */
        /* <DEDUP_REMOVED lines=69> */
[----:B------:R-:W-:-:S05]  /*c470*/  FMNMX.FTZ R7, R48, R7, !PT ;  /* 0x0000000730077209 */ /* 0x000fca0007810000 */
[----:B------:R-:W2:Y:S01]  /*c480*/  SHFL.BFLY PT, R2, R7, 0x2, 0x1f ;  /* 0x0c401f0007027f89 */ /* 0x000ea200000e0000 */
[----:B-1----:R-:W-:-:S05]  /*c490*/  FMNMX.FTZ R5, R6, R5, !PT ;  /* 0x0000000506057209 */ /* 0x002fca0007810000 */
[----:B------:R-:W1:Y:S01]  /*c4a0*/  SHFL.BFLY PT, R34, R5, 0x1, 0x1f ;  /* 0x0c201f0005227f89 */ /* 0x000e6200000e0000 */
[----:B--2---:R-:W-:-:S05]  /*c4b0*/  FMNMX.FTZ R2, R7, R2, !PT ;  /* 0x0000000207027209 */ /* 0x004fca0007810000 */
[----:B------:R-:W2:Y:S01]  /*c4c0*/  SHFL.BFLY PT, R33, R2, 0x1, 0x1f ;  /* 0x0c201f0002217f89 */ /* 0x000ea200000e0000 */
[----:B-1----:R-:W-:-:S04]  /*c4d0*/  FMNMX.FTZ R34, R5, R34, !PT ;  /* 0x0000002205227209 */ /* 0x002fc80007810000 */
[C---:B------:R-:W-:Y:S01]  /*c4e0*/  FSETP.NEU.FTZ.AND P2, PT, R34.reuse, -INF , PT ;  /* 0xff8000002200780b */ /* 0x040fe20003f5d000 */
[----:B------:R-:W-:Y:S01]  /*c4f0*/  FMUL.FTZ R62, R34, c[0x0][0x23c] ;  /* 0x00008f00223e7a20 */ /* 0x000fe20000410000 */
[----:B--2---:R-:W-:-:S04]  /*c500*/  FMNMX.FTZ R33, R2, R33, !PT ;  /* 0x0000002102217209 */ /* 0x004fc80007810000 */
[C---:B------:R-:W-:Y:S01]  /*c510*/  FSETP.NEU.FTZ.AND P1, PT, R33.reuse, -INF , PT ;  /* 0xff8000002100780b */ /* 0x040fe20003f3d000 */
[C---:B------:R-:W-:Y:S01]  /*c520*/  FMUL.FTZ R50, R33.reuse, c[0x0][0x23c] ;  /* 0x00008f0021327a20 */ /* 0x040fe20000410000 */
[----:B------:R-:W-:Y:S02]  /*c530*/  FSEL R62, R62, RZ, P2 ;  /* 0x000000ff3e3e7208 */ /* 0x000fe40001000000 */
[----:B------:R-:W-:Y:S02]  /*c540*/  FSEL R5, R33, RZ, P1 ;  /* 0x000000ff21057208 */ /* 0x000fe40000800000 */
[----:B------:R-:W-:Y:S01]  /*c550*/  FSEL R50, R50, RZ, P1 ;  /* 0x000000ff32327208 */ /* 0x000fe20000800000 */
[--C-:B------:R-:W-:Y:S02]  /*c560*/  FFMA.FTZ R31, R9, c[0x0][0x23c], -R62.reuse ;  /* 0x00008f00091f7a23 */ /* 0x100fe4000001083e */
[----:B------:R-:W-:Y:S01]  /*c570*/  FFMA.FTZ R32, R4, c[0x0][0x23c], -R62 ;  /* 0x00008f0004207a23 */ /* 0x000fe2000001083e */
[----:B------:R-:W-:Y:S01]  /*c580*/  FSEL R4, R34, RZ, P2 ;  /* 0x000000ff22047208 */ /* 0x000fe20001000000 */
[----:B------:R-:W-:-:S02]  /*c590*/  FFMA.FTZ R28, R3, c[0x0][0x23c], -R50 ;  /* 0x00008f00031c7a23 */ /* 0x000fc40000010832 */
[----:B------:R-:W-:Y:S01]  /*c5a0*/  FFMA.FTZ R3, R11, c[0x0][0x23c], -R50 ;  /* 0x00008f000b037a23 */ /* 0x000fe20000010832 */
[----:B------:R-:W-:Y:S01]  /*c5b0*/  MUFU.EX2 R31, R31 ;  /* 0x0000001f001f7308 */ /* 0x000fe20000000800 */
[----:B------:R-:W1:Y:S01]  /*c5c0*/  LDSM.16.MT88.4 R8, [R198+0xc000] ;  /* 0x00c00000c608783b */ /* 0x000e620000004200 */
[----:B------:R-:W-:Y:S02]  /*c5d0*/  FADD.FTZ R4, R133, -R4 ;  /* 0x8000000485047221 */ /* 0x000fe40000010000 */
[----:B------:R-:W-:Y:S02]  /*c5e0*/  FADD.FTZ R5, R132, -R5 ;  /* 0x8000000584057221 */ /* 0x000fe40000010000 */
[--C-:B------:R-:W-:Y:S02]  /*c5f0*/  FFMA.FTZ R30, R174, c[0x0][0x23c], -R62.reuse ;  /* 0x00008f00ae1e7a23 */ /* 0x100fe4000001083e */
[----:B------:R-:W-:Y:S01]  /*c600*/  FFMA.FTZ R29, R186, c[0x0][0x23c], -R62 ;  /* 0x00008f00ba1d7a23 */ /* 0x000fe2000001083e */
[----:B------:R-:W2:Y:S01]  /*c610*/  MUFU.EX2 R32, R32 ;  /* 0x0000002000207308 */ /* 0x000ea20000000800 */
[----:B------:R-:W-:-:S02]  /*c620*/  FFMA.FTZ R2, R176, c[0x0][0x23c], -R50 ;  /* 0x00008f00b0027a23 */ /* 0x000fc40000010832 */
[----:B------:R-:W-:Y:S02]  /*c630*/  FFMA.FTZ R35, R178, c[0x0][0x23c], -R50 ;  /* 0x00008f00b2237a23 */ /* 0x000fe40000010832 */
[----:B------:R-:W-:Y:S02]  /*c640*/  FMUL.FTZ R41, R4, c[0x0][0x23c] ;  /* 0x00008f0004297a20 */ /* 0x000fe40000410000 */
[----:B------:R-:W-:Y:S01]  /*c650*/  FMUL.FTZ R40, R5, c[0x0][0x23c] ;  /* 0x00008f0005287a20 */ /* 0x000fe20000410000 */
[----:B------:R-:W-:Y:S01]  /*c660*/  MUFU.EX2 R30, R30 ;  /* 0x0000001e001e7308 */ /* 0x000fe20000000800 */
[--C-:B------:R-:W-:Y:S02]  /*c670*/  FFMA.FTZ R51, R164, c[0x0][0x23c], -R62.reuse ;  /* 0x00008f00a4337a23 */ /* 0x100fe4000001083e */
[--C-:B------:R-:W-:Y:S02]  /*c680*/  FFMA.FTZ R60, R162, c[0x0][0x23c], -R62.reuse ;  /* 0x00008f00a23c7a23 */ /* 0x100fe4000001083e */
[----:B------:R-:W-:-:S02]  /*c690*/  FFMA.FTZ R58, R160, c[0x0][0x23c], -R62 ;  /* 0x00008f00a03a7a23 */ /* 0x000fc4000001083e */
[----:B------:R-:W-:Y:S01]  /*c6a0*/  FFMA.FTZ R61, R158, c[0x0][0x23c], -R62 ;  /* 0x00008f009e3d7a23 */ /* 0x000fe2000001083e */
[----:B------:R-:W3:Y:S01]  /*c6b0*/  MUFU.EX2 R29, R29 ;  /* 0x0000001d001d7308 */ /* 0x000ee20000000800 */
[----:B--2---:R-:W-:Y:S01]  /*c6c0*/  F2FP.PACK_AB R4, R31, R32 ;  /* 0x000000201f04723e */ /* 0x004fe200000000ff */
[--C-:B------:R-:W-:Y:S02]  /*c6d0*/  FFMA.FTZ R65, R144, c[0x0][0x23c], -R50.reuse ;  /* 0x00008f0090417a23 */ /* 0x100fe40000010832 */
[--C-:B------:R-:W-:Y:S02]  /*c6e0*/  FFMA.FTZ R66, R156, c[0x0][0x23c], -R50.reuse ;  /* 0x00008f009c427a23 */ /* 0x100fe40000010832 */
[--C-:B------:R-:W-:Y:S02]  /*c6f0*/  FFMA.FTZ R64, R146, c[0x0][0x23c], -R50.reuse ;  /* 0x00008f0092407a23 */ /* 0x100fe40000010832 */
[----:B------:R-:W-:Y:S01]  /*c700*/  MUFU.EX2 R28, R28 ;  /* 0x0000001c001c7308 */ /* 0x000fe20000000800 */
[----:B------:R-:W-:-:S02]  /*c710*/  FFMA.FTZ R67, R142, c[0x0][0x23c], -R50 ;  /* 0x00008f008e437a23 */ /* 0x000fc40000010832 */
[--C-:B------:R-:W-:Y:S02]  /*c720*/  FFMA.FTZ R133, R136, c[0x0][0x23c], -R62.reuse ;  /* 0x00008f0088857a23 */ /* 0x100fe4000001083e */
[--C-:B------:R-:W-:Y:S02]  /*c730*/  FFMA.FTZ R135, R138, c[0x0][0x23c], -R62.reuse ;  /* 0x00008f008a877a23 */ /* 0x100fe4000001083e */
[----:B------:R-:W-:Y:S01]  /*c740*/  FFMA.FTZ R136, R140, c[0x0][0x23c], -R62 ;  /* 0x00008f008c887a23 */ /* 0x000fe2000001083e */
[----:B------:R-:W2:Y:S01]  /*c750*/  MUFU.EX2 R3, R3 ;  /* 0x0000000300037308 */ /* 0x000ea20000000800 */
[----:B---3--:R-:W-:Y:S01]  /*c760*/  F2FP.PACK_AB R6, R29, R30 ;  /* 0x0000001e1d06723e */ /* 0x008fe200000000ff */
[----:B------:R-:W-:Y:S02]  /*c770*/  FFMA.FTZ R138, R141, c[0x0][0x23c], -R50 ;  /* 0x00008f008d8a7a23 */ /* 0x000fe40000010832 */
[----:B------:R-:W-:Y:S02]  /*c780*/  FFMA.FTZ R132, R251, c[0x0][0x23c], -R62 ;  /* 0x00008f00fb847a23 */ /* 0x000fe4000001083e */
[----:B------:R-:W-:-:S02]  /*c790*/  FFMA.FTZ R141, R249, c[0x0][0x23c], -R50 ;  /* 0x00008f00f98d7a23 */ /* 0x000fc40000010832 */
[----:B------:R-:W-:Y:S01]  /*c7a0*/  MUFU.EX2 R2, R2 ;  /* 0x0000000200027308 */ /* 0x000fe20000000800 */
[--C-:B------:R-:W-:Y:S02]  /*c7b0*/  FFMA.FTZ R140, R247, c[0x0][0x23c], -R50.reuse ;  /* 0x00008f00f78c7a23 */ /* 0x100fe40000010832 */
[----:B------:R-:W-:Y:S02]  /*c7c0*/  FFMA.FTZ R143, R143, c[0x0][0x23c], -R50 ;  /* 0x00008f008f8f7a23 */ /* 0x000fe40000010832 */
[----:B------:R-:W-:Y:S02]  /*c7d0*/  FFMA.FTZ R151, R159, c[0x0][0x23c], -R62 ;  /* 0x00008f009f977a23 */ /* 0x000fe4000001083e */
[----:B------:R-:W-:Y:S01]  /*c7e0*/  FFMA.FTZ R146, R179, c[0x0][0x23c], -R50 ;  /* 0x00008f00b3927a23 */ /* 0x000fe20000010832 */
[----:B------:R-:W3:Y:S01]  /*c7f0*/  MUFU.EX2 R35, R35 ;  /* 0x0000002300237308 */ /* 0x000ee20000000800 */
[----:B--2---:R-:W-:Y:S01]  /*c800*/  F2FP.PACK_AB R5, R3, R28 ;  /* 0x0000001c0305723e */ /* 0x004fe200000000ff */
[----:B------:R-:W-:-:S02]  /*c810*/  FFMA.FTZ R142, R241, c[0x0][0x23c], -R62 ;  /* 0x00008f00f18e7a23 */ /* 0x000fc4000001083e */
[--C-:B------:R-:W-:Y:S02]  /*c820*/  FFMA.FTZ R159, R245, c[0x0][0x23c], -R62.reuse ;  /* 0x00008f00f59f7a23 */ /* 0x100fe4000001083e */
[----:B------:R-:W-:Y:S02]  /*c830*/  FFMA.FTZ R144, R243, c[0x0][0x23c], -R62 ;  /* 0x00008f00f3907a23 */ /* 0x000fe4000001083e */
[----:B------:R-:W2:Y:S01]  /*c840*/  MUFU.EX2 R41, R41 ;  /* 0x0000002900297308 */ /* 0x000ea20000000800 */
        /* <DEDUP_REMOVED lines=43> */
[----:B------:R-:W4:Y:S01]  /*cb00*/  MUFU.EX2 R66, R66 ;  /* 0x0000004200427308 */ /* 0x000f220000000800 */
[----:B------:R-:W-:-:S02]  /*cb10*/  FMUL.FTZ R83, R83, R40 ;  /* 0x0000002853537220 */ /* 0x000fc40000410000 */
[C---:B------:R-:W-:Y:S01]  /*cb20*/  HMMA.16816.F32 R76, R4.reuse, R16, R76 ;  /* 0x00000010044c723c */ /* 0x040fe2000000184c */
[-C--:B------:R-:W-:Y:S02]  /*cb30*/  FMUL.FTZ R84, R84, R41.reuse ;  /* 0x0000002954547220 */ /* 0x080fe40000410000 */
[-C--:B------:R-:W-:Y:S02]  /*cb40*/  FMUL.FTZ R85, R85, R41.reuse ;  /* 0x0000002955557220 */ /* 0x080fe40000410000 */
[-C--:B------:R-:W-:Y:S01]  /*cb50*/  FMUL.FTZ R86, R86, R40.reuse ;  /* 0x0000002856567220 */ /* 0x080fe20000410000 */
[----:B------:R-:W-:Y:S01]  /*cb60*/  MUFU.EX2 R64, R64 ;  /* 0x0000004000407308 */ /* 0x000fe20000000800 */
[----:B------:R-:W-:Y:S01]  /*cb70*/  FMUL.FTZ R87, R87, R40 ;  /* 0x0000002857577220 */ /* 0x000fe20000410000 */
[----:B------:R-:W-:Y:S01]  /*cb80*/  HMMA.16816.F32 R80, R4, R18, R80 ;  /* 0x000000120450723c */ /* 0x000fe20000001850 */
[----:B------:R-:W5:Y:S01]  /*cb90*/  LDSM.16.MT88.4 R16, [R198+0x10000] ;  /* 0x01000000c610783b */ /* 0x000f620000004200 */
[----:B------:R-:W-:-:S02]  /*cba0*/  FMUL.FTZ R88, R88, R41 ;  /* 0x0000002958587220 */ /* 0x000fc40000410000 */
[-C--:B------:R-:W-:Y:S02]  /*cbb0*/  FMUL.FTZ R89, R89, R41.reuse ;  /* 0x0000002959597220 */ /* 0x080fe40000410000 */
[-C--:B------:R-:W-:Y:S01]  /*cbc0*/  FMUL.FTZ R90, R90, R40.reuse ;  /* 0x000000285a5a7220 */ /* 0x080fe20000410000 */
[----:B------:R-:W1:Y:S01]  /*cbd0*/  MUFU.EX2 R67, R67 ;  /* 0x0000004300437308 */ /* 0x000e620000000800 */
[-C--:B------:R-:W-:Y:S02]  /*cbe0*/  FMUL.FTZ R91, R91, R40.reuse ;  /* 0x000000285b5b7220 */ /* 0x080fe40000410000 */
[-C--:B------:R-:W-:Y:S01]  /*cbf0*/  FMUL.FTZ R92, R92, R41.reuse ;  /* 0x000000295c5c7220 */ /* 0x080fe20000410000 */
[----:B---3--:R-:W-:Y:S01]  /*cc00*/  HMMA.16816.F32 R84, R4, R12, R84 ;  /* 0x0000000c0454723c */ /* 0x008fe20000001854 */
[----:B------:R-:W-:Y:S02]  /*cc10*/  FMUL.FTZ R93, R93, R41 ;  /* 0x000000295d5d7220 */ /* 0x000fe40000410000 */
[-C--:B------:R-:W-:Y:S01]  /*cc20*/  FMUL.FTZ R94, R94, R40.reuse ;  /* 0x000000285e5e7220 */ /* 0x080fe20000410000 */
[----:B------:R-:W-:Y:S01]  /*cc30*/  MUFU.EX2 R132, R132 ;  /* 0x0000008400847308 */ /* 0x000fe20000000800 */
[----:B------:R-:W-:-:S02]  /*cc40*/  FMUL.FTZ R95, R95, R40 ;  /* 0x000000285f5f7220 */ /* 0x000fc40000410000 */
[-C--:B------:R-:W-:Y:S01]  /*cc50*/  FMUL.FTZ R96, R96, R41.reuse ;  /* 0x0000002960607220 */ /* 0x080fe20000410000 */
[C---:B------:R-:W-:Y:S01]  /*cc60*/  HMMA.16816.F32 R88, R4.reuse, R14, R88 ;  /* 0x0000000e0458723c */ /* 0x040fe20000001858 */
[-C--:B------:R-:W-:Y:S01]  /*cc70*/  FMUL.FTZ R97, R97, R41.reuse ;  /* 0x0000002961617220 */ /* 0x080fe20000410000 */
[----:B------:R-:W3:Y:S01]  /*cc80*/  LDSM.16.MT88.4 R12, [R197+0x10000] ;  /* 0x01000000c50c783b */ /* 0x000ee20000004200 */
        /* <DEDUP_REMOVED lines=16> */
[C---:B-----5:R-:W-:Y:S01]  /*cd90*/  HMMA.16816.F32 R100, R4.reuse, R16, R100 ;  /* 0x000000100464723c */ /* 0x060fe20000001864 */
        /* <DEDUP_REMOVED lines=20> */
[----:B------:R-:W-:Y:S01]  /*cee0*/  FMUL.FTZ R113, R113, R41 ;  /* 0x0000002971717220 */ /* 0x000fe20000410000 */
[----:B------:R-:W3:Y:S01]  /*cef0*/  LDSM.16.MT88.4 R12, [R196+0xc800] ;  /* 0x00c80000c40c783b */ /* 0x000ee20000004200 */
[-C--:B------:R-:W-:Y:S01]  /*cf00*/  FMUL.FTZ R114, R114, R40.reuse ;  /* 0x0000002872727220 */ /* 0x080fe20000410000 */
[----:B------:R-:W2:Y:S01]  /*cf10*/  MUFU.EX2 R143, R143 ;  /* 0x0000008f008f7308 */ /* 0x000ea20000000800 */
[----:B------:R-:W-:Y:S02]  /*cf20*/  FMUL.FTZ R115, R115, R40 ;  /* 0x0000002873737220 */ /* 0x000fe40000410000 */
[--C-:B------:R-:W-:Y:S01]  /*cf30*/  FFMA.FTZ R154, R189, c[0x0][0x23c], -R50.reuse ;  /* 0x00008f00bd9a7a23 */ /* 0x100fe20000010832 */
[----:B-1----:R-:W-:Y:S01]  /*cf40*/  HMMA.16816.F32 R116, R4, R8, R116 ;  /* 0x000000080474723c */ /* 0x002fe20000001874 */
[----:B------:R-:W-:-:S02]  /*cf50*/  FFMA.FTZ R187, R187, c[0x0][0x23c], -R50 ;  /* 0x00008f00bbbb7a23 */ /* 0x000fc40000010832 */
[--C-:B------:R-:W-:Y:S01]  /*cf60*/  FFMA.FTZ R156, R171, c[0x0][0x23c], -R62.reuse ;  /* 0x00008f00ab9c7a23 */ /* 0x100fe2000001083e */
[----:B------:R-:W-:Y:S01]  /*cf70*/  MUFU.EX2 R142, R142 ;  /* 0x0000008e008e7308 */ /* 0x000fe20000000800 */
[----:B------:R-:W-:Y:S02]  /*cf80*/  FFMA.FTZ R169, R169, c[0x0][0x23c], -R62 ;  /* 0x00008f00a9a97a23 */ /* 0x000fe4000001083e */
[--C-:B------:R-:W-:Y:S01]  /*cf90*/  FFMA.FTZ R158, R167, c[0x0][0x23c], -R50.reuse ;  /* 0x00008f00a79e7a23 */ /* 0x100fe20000010832 */
[----:B------:R-:W-:Y:S01]  /*cfa0*/  HMMA.16816.F32 R112, R4, R10, R112 ;  /* 0x0000000a0470723c */ /* 0x000fe20000001870 */
[----:B------:R-:W1:Y:S01]  /*cfb0*/  LDSM.16.MT88.4 R8, [R200+0x10800] ;  /* 0x01080000c808783b */ /* 0x000e620000004200 */
[--C-:B------:R-:W-:Y:S02]  /*cfc0*/  FFMA.FTZ R165, R165, c[0x0][0x23c], -R50.reuse ;  /* 0x00008f00a5a57a23 */ /* 0x100fe40000010832 */
[----:B------:R-:W1:Y:S01]  /*cfd0*/  MUFU.EX2 R151, R151 ;  /* 0x0000009700977308 */ /* 0x000e620000000800 */
[----:B------:R-:W-:-:S02]  /*cfe0*/  FFMA.FTZ R160, R163, c[0x0][0x23c], -R50 ;  /* 0x00008f00a3a07a23 */ /* 0x000fc40000010832 */
[----:B--2---:R-:W-:Y:S01]  /*cff0*/  F2FP.PACK_AB R4, R60, R51 ;  /* 0x000000333c04723e */ /* 0x004fe200000000ff */
[----:B------:R-:W-:Y:S01]  /*d000*/  FFMA.FTZ R161, R161, c[0x0][0x23c], -R50 ;  /* 0x00008f00a1a17a23 */ /* 0x000fe20000010832 */
[----:B----4-:R-:W-:Y:S01]  /*d010*/  F2FP.PACK_AB R5, R66, R65 ;  /* 0x000000414205723e */ /* 0x010fe200000000ff */
[--C-:B------:R-:W-:Y:S01]  /*d020*/  FFMA.FTZ R157, R157, c[0x0][0x23c], -R62.reuse ;  /* 0x00008f009d9d7a23 */ /* 0x100fe2000001083e */
[----:B------:R-:W-:Y:S01]  /*d030*/  F2FP.PACK_AB R6, R61, R58 ;  /* 0x0000003a3d06723e */ /* 0x000fe200000000ff */
[----:B------:R-:W-:Y:S01]  /*d040*/  MUFU.EX2 R159, R159 ;  /* 0x0000009f009f7308 */ /* 0x000fe20000000800 */
[----:B------:R-:W-:Y:S01]  /*d050*/  F2FP.PACK_AB R7, R67, R64 ;  /* 0x000000404307723e */ /* 0x000fe200000000ff */
[--C-:B------:R-:W-:Y:S02]  /*d060*/  FFMA.FTZ R162, R155, c[0x0][0x23c], -R62.reuse ;  /* 0x00008f009ba27a23 */ /* 0x100fe4000001083e */
[--C-:B------:R-:W-:Y:S02]  /*d070*/  FFMA.FTZ R153, R153, c[0x0][0x23c], -R62.reuse ;  /* 0x00008f0099997a23 */ /* 0x100fe4000001083e */
[----:B------:R-:W-:-:S02]  /*d080*/  FFMA.FTZ R164, R149, c[0x0][0x23c], -R62 ;  /* 0x00008f0095a47a23 */ /* 0x000fc4000001083e */
[C---:B------:R-:W-:Y:S01]  /*d090*/  HMMA.16816.F32 R68, R4.reuse, R20, R68 ;  /* 0x000000140444723c */ /* 0x040fe20000001844 */
[----:B------:R-:W-:Y:S01]  /*d0a0*/  MUFU.EX2 R144, R144 ;  /* 0x0000009000907308 */ /* 0x000fe20000000800 */
[--C-:B------:R-:W-:Y:S02]  /*d0b0*/  FFMA.FTZ R147, R147, c[0x0][0x23c], -R50.reuse ;  /* 0x00008f0093937a23 */ /* 0x100fe40000010832 */
[--C-:B------:R-:W-:Y:S02]  /*d0c0*/  FFMA.FTZ R166, R145, c[0x0][0x23c], -R50.reuse ;  /* 0x00008f0091a67a23 */ /* 0x100fe40000010832 */
[--C-:B------:R-:W-:Y:S02]  /*d0d0*/  FFMA.FTZ R139, R139, c[0x0][0x23c], -R50.reuse ;  /* 0x00008f008b8b7a23 */ /* 0x100fe40000010832 */
[----:B------:R-:W-:Y:S01]  /*d0e0*/  HMMA.16816.F32 R72, R4, R22, R72 ;  /* 0x000000160448723c */ /* 0x000fe20000001848 */
[----:B------:R-:W2:Y:S01]  /*d0f0*/  LDSM.16.MT88.4 R20, [R196+0x10800] ;  /* 0x01080000c414783b */ /* 0x000ea20000004200 */
[----:B------:R-:W-:Y:S01]  /*d100*/  MUFU.EX2 R146, R146 ;  /* 0x0000009200927308 */ /* 0x000fe20000000800 */
[----:B------:R-:W-:-:S02]  /*d110*/  FFMA.FTZ R137, R137, c[0x0][0x23c], -R50 ;  /* 0x00008f0089897a23 */ /* 0x000fc40000010832 */
[----:B------:R-:W-:Y:S02]  /*d120*/  FFMA.FTZ R32, R234, R41, R32 ;  /* 0x00000029ea207223 */ /* 0x000fe40000010020 */
[----:B------:R-:W-:Y:S01]  /*d130*/  FFMA.FTZ R28, R233, R40, R28 ;  /* 0x00000028e91c7223 */ /* 0x000fe2000001001c */
[----:B-----5:R-:W-:Y:S01]  /*d140*/  HMMA.16816.F32 R76, R4, R16, R76 ;  /* 0x00000010044c723c */ /* 0x020fe2000000184c */
[----:B------:R-:W-:Y:S01]  /*d150*/  FADD.FTZ R31, R31, R32 ;  /* 0x000000201f1f7221 */ /* 0x000fe20000010000 */
[----:B------:R-:W4:Y:S01]  /*d160*/  MUFU.EX2 R179, R179 ;  /* 0x000000b300b37308 */ /* 0x000f220000000800 */
[----:B------:R-:W-:Y:S02]  /*d170*/  FADD.FTZ R3, R3, R28 ;  /* 0x0000001c03037221 */ /* 0x000fe40000010000 */
[----:B------:R-:W-:-:S03]  /*d180*/  FADD.FTZ R30, R30, R31 ;  /* 0x0000001f1e1e7221 */ /* 0x000fc60000010000 */
[C---:B------:R-:W-:Y:S01]  /*d190*/  HMMA.16816.F32 R80, R4.reuse, R18, R80 ;  /* 0x000000120450723c */ /* 0x040fe20000001850 */
[----:B------:R-:W5:Y:S01]  /*d1a0*/  LDSM.16.MT88.4 R16, [R198+0xd000] ;  /* 0x00d00000c610783b */ /* 0x000f620000004200 */
[----:B------:R-:W-:Y:S06]  /*d1b0*/  MUFU.EX2 R148, R148 ;  /* 0x0000009400947308 */ /* 0x000fec0000000800 */
        /* <DEDUP_REMOVED lines=11> */
[----:B------:R-:W-:Y:S06]  /*d270*/  MUFU.EX2 R193, R193 ;  /* 0x000000c100c17308 */ /* 0x000fec0000000800 */
[C---:B------:R-:W-:Y:S01]  /*d280*/  HMMA.16816.F32 R120, R4.reuse, R38, R120 ;  /* 0x000000260478723c */ /* 0x040fe20000001878 */
[----:B------:R-:W-:Y:S01]  /*d290*/  LDSM.16.MT88.4 R36, [R196+0x11000] ;  /* 0x01100000c424783b */ /* 0x000fe20000004200 */
[----:B------:R-:W-:Y:S06]  /*d2a0*/  MUFU.EX2 R154, R154 ;  /* 0x0000009a009a7308 */ /* 0x000fec0000000800 */
[C---:B------:R-:W-:Y:S02]  /*d2b0*/  HMMA.16816.F32 R128, R4.reuse, R24, R128 ;  /* 0x000000180480723c */ /* 0x040fe40000001880 */
[----:B------:R-:W2:Y:S06]  /*d2c0*/  MUFU.EX2 R187, R187 ;  /* 0x000000bb00bb7308 */ /* 0x000eac0000000800 */
[C---:B------:R-:W-:Y:S01]  /*d2d0*/  HMMA.16816.F32 R124, R4.reuse, R26, R124 ;  /* 0x0000001a047c723c */ /* 0x040fe2000000187c */
[----:B------:R-:W3:Y:S01]  /*d2e0*/  LDSM.16.MT88.4 R24, [R200+0xd000] ;  /* 0x00d00000c818783b */ /* 0x000ee20000004200 */
[----:B------:R-:W-:Y:S06]  /*d2f0*/  MUFU.EX2 R156, R156 ;  /* 0x0000009c009c7308 */ /* 0x000fec0000000800 */
[C---:B-1----:R-:W-:Y:S02]  /*d300*/  HMMA.16816.F32 R92, R4.reuse, R8, R92 ;  /* 0x00000008045c723c */ /* 0x042fe4000000185c */
[----:B------:R-:W-:Y:S06]  /*d310*/  MUFU.EX2 R169, R169 ;  /* 0x000000a900a97308 */ /* 0x000fec0000000800 */
[C---:B------:R-:W-:Y:S01]  /*d320*/  HMMA.16816.F32 R96, R4.reuse, R10, R96 ;  /* 0x0000000a0460723c */ /* 0x040fe20000001860 */
[----:B------:R-:W1:Y:S01]  /*d330*/  LDSM.16.MT88.4 R8, [R196+0xd000] ;  /* 0x00d00000c408783b */ /* 0x000e620000004200 */
[----:B------:R-:W-:Y:S06]  /*d340*/  MUFU.EX2 R158, R158 ;  /* 0x0000009e009e7308 */ /* 0x000fec0000000800 */
[C---:B--2---:R-:W-:Y:S02]  /*d350*/  HMMA.16816.F32 R116, R4.reuse, R20, R116 ;  /* 0x000000140474723c */ /* 0x044fe40000001874 */
[----:B------:R-:W-:Y:S06]  /*d360*/  MUFU.EX2 R165, R165 ;  /* 0x000000a500a57308 */ /* 0x000fec0000000800 */
[----:B------:R-:W-:Y:S01]  /*d370*/  HMMA.16816.F32 R112, R4, R22, R112 ;  /* 0x000000160470723c */ /* 0x000fe20000001870 */
[----:B------:R-:W2:Y:S01]  /*d380*/  LDSM.16.MT88.4 R20, [R200+0x11000] ;  /* 0x01100000c814783b */ /* 0x000ea20000004200 */
[----:B------:R-:W-:Y:S05]  /*d390*/  MUFU.EX2 R160, R160 ;  /* 0x000000a000a07308 */ /* 0x000fea0000000800 */
[----:B------:R-:W-:-:S02]  /*d3a0*/  F2FP.PACK_AB R4, R133, R132 ;  /* 0x000000848504723e */ /* 0x000fc400000000ff */
[----:B------:R-:W-:Y:S01]  /*d3b0*/  F2FP.PACK_AB R5, R141, R138 ;  /* 0x0000008a8d05723e */ /* 0x000fe200000000ff */
[----:B------:R-:W-:Y:S01]  /*d3c0*/  MUFU.EX2 R161, R161 ;  /* 0x000000a100a17308 */ /* 0x000fe20000000800 */
[----:B------:R-:W-:Y:S02]  /*d3d0*/  F2FP.PACK_AB R6, R135, R136 ;  /* 0x000000888706723e */ /* 0x000fe400000000ff */
[----:B------:R-:W-:-:S05]  /*d3e0*/  F2FP.PACK_AB R7, R143, R140 ;  /* 0x0000008c8f07723e */ /* 0x000fca00000000ff */
[----:B------:R-:W-:Y:S02]  /*d3f0*/  MUFU.EX2 R157, R157 ;  /* 0x0000009d009d7308 */ /* 0x000fe40000000800 */
[C---:B-----5:R-:W-:Y:S06]  /*d400*/  HMMA.16816.F32 R68, R4.reuse, R16, R68 ;  /* 0x000000100444723c */ /* 0x060fec0000001844 */
[----:B------:R-:W-:Y:S02]  /*d410*/  MUFU.EX2 R162, R162 ;  /* 0x000000a200a27308 */ /* 0x000fe40000000800 */
[C---:B------:R-:W-:Y:S01]  /*d420*/  HMMA.16816.F32 R72, R4.reuse, R18, R72 ;  /* 0x000000120448723c */ /* 0x040fe20000001848 */
[----:B------:R-:W5:Y:S05]  /*d430*/  LDSM.16.MT88.4 R16, [R198+0xd800] ;  /* 0x00d80000c610783b */ /* 0x000f6a0000004200 */
[----:B------:R-:W-:Y:S02]  /*d440*/  MUFU.EX2 R153, R153 ;  /* 0x0000009900997308 */ /* 0x000fe40000000800 */
[C---:B------:R-:W-:Y:S06]  /*d450*/  HMMA.16816.F32 R108, R4.reuse, R52, R108 ;  /* 0x00000034046c723c */ /* 0x040fec000000186c */
[----:B------:R-:W-:Y:S02]  /*d460*/  MUFU.EX2 R164, R164 ;  /* 0x000000a400a47308 */ /* 0x000fe40000000800 */
[C---:B------:R-:W-:Y:S01]  /*d470*/  HMMA.16816.F32 R120, R4.reuse, R54, R120 ;  /* 0x000000360478723c */ /* 0x040fe20000001878 */
[----:B------:R-:W1:Y:S05]  /*d480*/  LDSM.16.MT88.4 R52, [R198+0x11800] ;  /* 0x01180000c634783b */ /* 0x000e6a0000004200 */
[----:B------:R-:W-:Y:S02]  /*d490*/  MUFU.EX2 R147, R147 ;  /* 0x0000009300937308 */ /* 0x000fe40000000800 */
[C---:B------:R-:W-:Y:S06]  /*d4a0*/  HMMA.16816.F32 R76, R4.reuse, R12, R76 ;  /* 0x0000000c044c723c */ /* 0x040fec000000184c */
[----:B------:R-:W-:Y:S02]  /*d4b0*/  MUFU.EX2 R166, R166 ;  /* 0x000000a600a67308 */ /* 0x000fe40000000800 */
[C---:B------:R-:W-:Y:S01]  /*d4c0*/  HMMA.16816.F32 R80, R4.reuse, R14, R80 ;  /* 0x0000000e0450723c */ /* 0x040fe20000001850 */
[----:B------:R-:W2:Y:S05]  /*d4d0*/  LDSM.16.MT88.4 R12, [R197+0xd800] ;  /* 0x00d80000c50c783b */ /* 0x000eaa0000004200 */
[----:B------:R-:W-:Y:S02]  /*d4e0*/  MUFU.EX2 R139, R139 ;  /* 0x0000008b008b7308 */ /* 0x000fe40000000800 */
[C---:B------:R-:W-:Y:S08]  /*d4f0*/  HMMA.16816.F32 R100, R4.reuse, R44, R100 ;  /* 0x0000002c0464723c */ /* 0x040ff00000001864 */
        /* <DEDUP_REMOVED lines=9> */
[C---:B------:R-:W-:Y:S01]  /*d590*/  HMMA.16816.F32 R104, R4.reuse, R46, R104 ;  /* 0x0000002e0468723c */ /* 0x040fe20000001868 */
[----:B------:R-:W1:Y:S07]  /*d5a0*/  LDSM.16.MT88.4 R44, [R197+0x11800] ;  /* 0x01180000c52c783b */ /* 0x000e6e0000004200 */
[C---:B------:R-:W-:Y:S08]  /*d5b0*/  HMMA.16816.F32 R116, R4.reuse, R36, R116 ;  /* 0x000000240474723c */ /* 0x040ff00000001874 */
[----:B------:R-:W-:Y:S01]  /*d5c0*/  HMMA.16816.F32 R112, R4, R38, R112 ;  /* 0x000000260470723c */ /* 0x000fe20000001870 */
[----:B------:R-:W1:Y:S06]  /*d5d0*/  LDSM.16.MT88.4 R36, [R196+0x11800] ;  /* 0x01180000c424783b */ /* 0x000e6c0000004200 */
[----:B------:R-:W-:-:S02]  /*d5e0*/  F2FP.PACK_AB R4, R151, R142 ;  /* 0x0000008e9704723e */ /* 0x000fc400000000ff */
[----:B----4-:R-:W-:Y:S02]  /*d5f0*/  F2FP.PACK_AB R5, R179, R146 ;  /* 0x00000092b305723e */ /* 0x010fe400000000ff */
[----:B------:R-:W-:Y:S02]  /*d600*/  F2FP.PACK_AB R6, R144, R159 ;  /* 0x0000009f9006723e */ /* 0x000fe400000000ff */
[----:B------:R-:W-:-:S07]  /*d610*/  F2FP.PACK_AB R7, R181, R148 ;  /* 0x00000094b507723e */ /* 0x000fce00000000ff */
[C---:B-----5:R-:W-:Y:S08]  /*d620*/  HMMA.16816.F32 R68, R4.reuse, R16, R68 ;  /* 0x000000100444723c */ /* 0x060ff00000001844 */
[C---:B------:R-:W-:Y:S01]  /*d630*/  HMMA.16816.F32 R72, R4.reuse, R18, R72 ;  /* 0x000000120448723c */ /* 0x040fe20000001848 */
[----:B------:R-:W4:Y:S07]  /*d640*/  LDSM.16.MT88.4 R16, [R198+0xe000] ;  /* 0x00e00000c610783b */ /* 0x000f2e0000004200 */
[C---:B------:R-:W-:Y:S07]  /*d650*/  HMMA.16816.F32 R100, R4.reuse, R52, R100 ;  /* 0x000000340464723c */ /* 0x040fee0000001864 */
[--C-:B------:R-:W-:Y:S01]  /*d660*/  FFMA.FTZ R52, R185, c[0x0][0x23c], -R50.reuse ;  /* 0x00008f00b9347a23 */ /* 0x100fe20000010832 */
[----:B------:R-:W-:Y:S01]  /*d670*/  HMMA.16816.F32 R76, R4, R12, R76 ;  /* 0x0000000c044c723c */ /* 0x000fe2000000184c */
[----:B------:R-:W-:-:S04]  /*d680*/  FFMA.FTZ R53, R191, c[0x0][0x23c], -R50 ;  /* 0x00008f00bf357a23 */ /* 0x000fc80000010832 */
[----:B------:R-:W-:Y:S03]  /*d690*/  MUFU.EX2 R52, R52 ;  /* 0x0000003400347308 */ /* 0x000fe60000000800 */
[C---:B------:R-:W-:Y:S01]  /*d6a0*/  HMMA.16816.F32 R80, R4.reuse, R14, R80 ;  /* 0x0000000e0450723c */ /* 0x040fe20000001850 */
[----:B------:R-:W5:Y:S04]  /*d6b0*/  LDSM.16.MT88.4 R12, [R197+0xe000] ;  /* 0x00e00000c50c783b */ /* 0x000f680000004200 */
[----:B------:R-:W1:Y:S03]  /*d6c0*/  MUFU.EX2 R53, R53 ;  /* 0x0000003500357308 */ /* 0x000e660000000800 */
[C---:B---3--:R-:W-:Y:S08]  /*d6d0*/  HMMA.16816.F32 R128, R4.reuse, R24, R128 ;  /* 0x000000180480723c */ /* 0x048ff00000001880 */
[C---:B------:R-:W-:Y:S01]  /*d6e0*/  HMMA.16816.F32 R124, R4.reuse, R26, R124 ;  /* 0x0000001a047c723c */ /* 0x040fe2000000187c */
[----:B------:R-:W-:Y:S07]  /*d6f0*/  LDSM.16.MT88.4 R24, [R200+0xe000] ;  /* 0x00e00000c818783b */ /* 0x000fee0000004200 */
[C---:B-1----:R-:W-:Y:S08]  /*d700*/  HMMA.16816.F32 R84, R4.reuse, R8, R84 ;  /* 0x000000080454723c */ /* 0x042ff00000001854 */
[C---:B------:R-:W-:Y:S01]  /*d710*/  HMMA.16816.F32 R88, R4.reuse, R10, R88 ;  /* 0x0000000a0458723c */ /* 0x040fe20000001858 */
[----:B------:R-:W1:Y:S07]  /*d720*/  LDSM.16.MT88.4 R8, [R196+0xe000] ;  /* 0x00e00000c408783b */ /* 0x000e6e0000004200 */
[C---:B--2---:R-:W-:Y:S08]  /*d730*/  HMMA.16816.F32 R92, R4.reuse, R20, R92 ;  /* 0x00000014045c723c */ /* 0x044ff0000000185c */
[C---:B------:R-:W-:Y:S01]  /*d740*/  HMMA.16816.F32 R96, R4.reuse, R22, R96 ;  /* 0x000000160460723c */ /* 0x040fe20000001860 */
[----:B------:R-:W-:Y:S07]  /*d750*/  LDSM.16.MT88.4 R20, [R200+0x12000] ;  /* 0x01200000c814783b */ /* 0x000fee0000004200 */
[C---:B------:R-:W-:Y:S07]  /*d760*/  HMMA.16816.F32 R104, R4.reuse, R54, R104 ;  /* 0x000000360468723c */ /* 0x040fee0000001868 */
[--C-:B------:R-:W-:Y:S01]  /*d770*/  FFMA.FTZ R54, R177, c[0x0][0x23c], -R62.reuse ;  /* 0x00008f00b1367a23 */ /* 0x100fe2000001083e */
[----:B------:R-:W-:Y:S01]  /*d780*/  HMMA.16816.F32 R108, R4, R44, R108 ;  /* 0x0000002c046c723c */ /* 0x000fe2000000186c */
[----:B------:R-:W-:-:S04]  /*d790*/  FFMA.FTZ R55, R175, c[0x0][0x23c], -R62 ;  /* 0x00008f00af377a23 */ /* 0x000fc8000001083e */
[----:B------:R-:W-:Y:S03]  /*d7a0*/  MUFU.EX2 R54, R54 ;  /* 0x0000003600367308 */ /* 0x000fe60000000800 */
[C---:B------:R-:W-:Y:S01]  /*d7b0*/  HMMA.16816.F32 R120, R4.reuse, R46, R120 ;  /* 0x0000002e0478723c */ /* 0x040fe20000001878 */
[----:B------:R-:W-:Y:S04]  /*d7c0*/  LDSM.16.MT88.4 R44, [R197+0x12800] ;  /* 0x01280000c52c783b */ /* 0x000fe80000004200 */
[----:B------:R-:W2:Y:S03]  /*d7d0*/  MUFU.EX2 R55, R55 ;  /* 0x0000003700377308 */ /* 0x000ea60000000800 */
[C---:B------:R-:W-:Y:S08]  /*d7e0*/  HMMA.16816.F32 R116, R4.reuse, R36, R116 ;  /* 0x000000240474723c */ /* 0x040ff00000001874 */
[----:B------:R-:W-:Y:S01]  /*d7f0*/  HMMA.16816.F32 R112, R4, R38, R112 ;  /* 0x000000260470723c */ /* 0x000fe20000001870 */
[----:B------:R-:W-:Y:S06]  /*d800*/  LDSM.16.MT88.4 R36, [R198+0x12000] ;  /* 0x01200000c624783b */ /* 0x000fec0000004200 */
[----:B------:R-:W-:-:S02]  /*d810*/  F2FP.PACK_AB R4, R183, R150 ;  /* 0x00000096b704723e */ /* 0x000fc400000000ff */
[----:B------:R-:W-:Y:S02]  /*d820*/  F2FP.PACK_AB R5, R187, R154 ;  /* 0x0000009abb05723e */ /* 0x000fe400000000ff */
[----:B------:R-:W-:Y:S02]  /*d830*/  F2FP.PACK_AB R6, R193, R152 ;  /* 0x00000098c106723e */ /* 0x000fe400000000ff */
[----:B------:R-:W-:-:S07]  /*d840*/  F2FP.PACK_AB R7, R53, R52 ;  /* 0x000000343507723e */ /* 0x000fce00000000ff */
[C---:B----4-:R-:W-:Y:S08]  /*d850*/  HMMA.16816.F32 R68, R4.reuse, R16, R68 ;  /* 0x000000100444723c */ /* 0x050ff00000001844 */
        /* <DEDUP_REMOVED lines=8> */
[C---:B------:R-:W-:Y:S08]  /*d8e0*/  HMMA.16816.F32 R128, R4.reuse, R24, R128 ;  /* 0x000000180480723c */ /* 0x040ff00000001880 */
[C---:B---3--:R-:W-:Y:S08]  /*d8f0*/  HMMA.16816.F32 R108, R4.reuse, R16, R108 ;  /* 0x00000010046c723c */ /* 0x048ff0000000186c */
[C---:B------:R-:W-:Y:S01]  /*d900*/  HMMA.16816.F32 R120, R4.reuse, R18, R120 ;  /* 0x000000120478723c */ /* 0x040fe20000001878 */
[----:B------:R-:W3:Y:S07]  /*d910*/  LDSM.16.MT88.4 R16, [R196+0xe800] ;  /* 0x00e80000c410783b */ /* 0x000eee0000004200 */
[C---:B------:R-:W-:Y:S01]  /*d920*/  HMMA.16816.F32 R124, R4.reuse, R26, R124 ;  /* 0x0000001a047c723c */ /* 0x040fe2000000187c */
[----:B------:R-:W-:Y:S07]  /*d930*/  LDSM.16.MT88.4 R24, [R200+0xe800] ;  /* 0x00e80000c818783b */ /* 0x000fee0000004200 */
[C---:B------:R-:W-:Y:S08]  /*d940*/  HMMA.16816.F32 R92, R4.reuse, R20, R92 ;  /* 0x00000014045c723c */ /* 0x040ff0000000185c */
[C---:B------:R-:W-:Y:S01]  /*d950*/  HMMA.16816.F32 R96, R4.reuse, R22, R96 ;  /* 0x000000160460723c */ /* 0x040fe20000001860 */
[----:B------:R-:W5:Y:S07]  /*d960*/  LDSM.16.MT88.4 R20, [R197+0xe800] ;  /* 0x00e80000c514783b */ /* 0x000f6e0000004200 */
[C---:B------:R-:W-:Y:S08]  /*d970*/  HMMA.16816.F32 R100, R4.reuse, R36, R100 ;  /* 0x000000240464723c */ /* 0x040ff00000001864 */
[C---:B------:R-:W-:Y:S01]  /*d980*/  HMMA.16816.F32 R104, R4.reuse, R38, R104 ;  /* 0x000000260468723c */ /* 0x040fe20000001868 */
[----:B------:R-:W-:Y:S07]  /*d990*/  LDSM.16.MT88.4 R36, [R200+0xf000] ;  /* 0x00f00000c824783b */ /* 0x000fee0000004200 */
[C---:B----4-:R-:W-:Y:S08]  /*d9a0*/  HMMA.16816.F32 R116, R4.reuse, R12, R116 ;  /* 0x0000000c0474723c */ /* 0x050ff00000001874 */
[----:B------:R-:W-:Y:S01]  /*d9b0*/  HMMA.16816.F32 R112, R4, R14, R112 ;  /* 0x0000000e0470723c */ /* 0x000fe20000001870 */
[----:B------:R-:W4:Y:S06]  /*d9c0*/  LDSM.16.MT88.4 R12, [R200+0x12800] ;  /* 0x01280000c80c783b */ /* 0x000f2c0000004200 */
[----:B--2---:R-:W-:-:S02]  /*d9d0*/  F2FP.PACK_AB R4, R55, R54 ;  /* 0x000000363704723e */ /* 0x004fc400000000ff */
[----:B------:R-:W-:Y:S02]  /*d9e0*/  F2FP.PACK_AB R5, R165, R158 ;  /* 0x0000009ea505723e */ /* 0x000fe400000000ff */
[----:B------:R-:W-:Y:S02]  /*d9f0*/  F2FP.PACK_AB R6, R169, R156 ;  /* 0x0000009ca906723e */ /* 0x000fe400000000ff */
[----:B------:R-:W-:-:S07]  /*da00*/  F2FP.PACK_AB R7, R161, R160 ;  /* 0x000000a0a107723e */ /* 0x000fce00000000ff */
[C---:B-1----:R-:W-:Y:S08]  /*da10*/  HMMA.16816.F32 R68, R4.reuse, R8, R68 ;  /* 0x000000080444723c */ /* 0x042ff00000001844 */
[C---:B------:R-:W-:Y:S01]  /*da20*/  HMMA.16816.F32 R72, R4.reuse, R10, R72 ;  /* 0x0000000a0448723c */ /* 0x040fe20000001848 */
[----:B------:R-:W1:Y:S07]  /*da30*/  LDSM.16.MT88.4 R8, [R198+0x12800] ;  /* 0x01280000c608783b */ /* 0x000e6e0000004200 */
[C---:B---3--:R-:W-:Y:S08]  /*da40*/  HMMA.16816.F32 R84, R4.reuse, R16, R84 ;  /* 0x000000100454723c */ /* 0x048ff00000001854 */
[C---:B------:R-:W-:Y:S01]  /*da50*/  HMMA.16816.F32 R88, R4.reuse, R18, R88 ;  /* 0x000000120458723c */ /* 0x040fe20000001858 */
[----:B------:R-:W2:Y:S07]  /*da60*/  LDSM.16.MT88.4 R16, [R196+0x12800] ;  /* 0x01280000c410783b */ /* 0x000eae0000004200 */
[C---:B-----5:R-:W-:Y:S08]  /*da70*/  HMMA.16816.F32 R76, R4.reuse, R20, R76 ;  /* 0x00000014044c723c */ /* 0x060ff0000000184c */
[C---:B------:R-:W-:Y:S01]  /*da80*/  HMMA.16816.F32 R80, R4.reuse, R22, R80 ;  /* 0x000000160450723c */ /* 0x040fe20000001850 */
[----:B------:R-:W3:Y:S07]  /*da90*/  LDSM.16.MT88.4 R20, [R197+0xf000] ;  /* 0x00f00000c514783b */ /* 0x000eee0000004200 */
[C---:B----4-:R-:W-:Y:S08]  /*daa0*/  HMMA.16816.F32 R92, R4.reuse, R12, R92 ;  /* 0x0000000c045c723c */ /* 0x050ff0000000185c */
[C---:B-1----:R-:W-:Y:S08]  /*dab0*/  HMMA.16816.F32 R100, R4.reuse, R8, R100 ;  /* 0x000000080464723c */ /* 0x042ff00000001864 */
[C---:B------:R-:W-:Y:S01]  /*dac0*/  HMMA.16816.F32 R104, R4.reuse, R10, R104 ;  /* 0x0000000a0468723c */ /* 0x040fe20000001868 */
[----:B------:R-:W1:Y:S07]  /*dad0*/  LDSM.16.MT88.4 R8, [R200+0x13000] ;  /* 0x01300000c808783b */ /* 0x000e6e0000004200 */
[C---:B--2---:R-:W-:Y:S08]  /*dae0*/  HMMA.16816.F32 R116, R4.reuse, R16, R116 ;  /* 0x000000100474723c */ /* 0x044ff00000001874 */
[C---:B------:R-:W-:Y:S01]  /*daf0*/  HMMA.16816.F32 R112, R4.reuse, R18, R112 ;  /* 0x000000120470723c */ /* 0x040fe20000001870 */
[----:B------:R-:W2:Y:S07]  /*db00*/  LDSM.16.MT88.4 R16, [R198+0x13000] ;  /* 0x01300000c610783b */ /* 0x000eae0000004200 */
[C---:B------:R-:W-:Y:S01]  /*db10*/  HMMA.16816.F32 R96, R4.reuse, R14, R96 ;  /* 0x0000000e0460723c */ /* 0x040fe20000001860 */
[----:B------:R-:W-:Y:S07]  /*db20*/  LDSM.16.MT88.4 R12, [R196+0xf000] ;  /* 0x00f00000c40c783b */ /* 0x000fee0000004200 */
[C---:B------:R-:W-:Y:S01]  /*db30*/  HMMA.16816.F32 R108, R4.reuse, R44, R108 ;  /* 0x0000002c046c723c */ /* 0x040fe2000000186c */
[----:B------:R-:W4:Y:S07]  /*db40*/  MUFU.EX2 R44, R137 ;  /* 0x00000089002c7308 */ /* 0x000f2e0000000800 */
[C---:B------:R-:W-:Y:S08]  /*db50*/  HMMA.16816.F32 R128, R4.reuse, R24, R128 ;  /* 0x000000180480723c */ /* 0x040ff00000001880 */
[C---:B------:R-:W-:Y:S01]  /*db60*/  HMMA.16816.F32 R124, R4.reuse, R26, R124 ;  /* 0x0000001a047c723c */ /* 0x040fe2000000187c */
[----:B------:R-:W5:Y:S07]  /*db70*/  LDSM.16.MT88.4 R24, [R198+0xf000] ;  /* 0x00f00000c618783b */ /* 0x000f6e0000004200 */
[----:B------:R-:W-:Y:S07]  /*db80*/  HMMA.16816.F32 R120, R4, R46, R120 ;  /* 0x0000002e0478723c */ /* 0x000fee0000001878 */
[----:B------:R-:W-:-:S02]  /*db90*/  F2FP.PACK_AB R4, R162, R157 ;  /* 0x0000009da204723e */ /* 0x000fc400000000ff */
[----:B------:R-:W-:Y:S02]  /*dba0*/  F2FP.PACK_AB R5, R166, R147 ;  /* 0x00000093a605723e */ /* 0x000fe400000000ff */
[----:B------:R-:W-:Y:S02]  /*dbb0*/  F2FP.PACK_AB R6, R164, R153 ;  /* 0x00000099a406723e */ /* 0x000fe400000000ff */
[----:B----4-:R-:W-:-:S07]  /*dbc0*/  F2FP.PACK_AB R7, R44, R139 ;  /* 0x0000008b2c07723e */ /* 0x010fce00000000ff */
        /* <DEDUP_REMOVED lines=25> */
[----:B------:R-:W4:Y:S03]  /*dd60*/  MUFU.EX2 R25, R25 ;  /* 0x0000001900197308 */ /* 0x000f260000000800 */
[C---:B------:R-:W-:Y:S01]  /*dd70*/  HMMA.16816.F32 R88, R4.reuse, R14, R88 ;  /* 0x0000000e0458723c */ /* 0x040fe20000001858 */
[----:B------:R-:W5:Y:S04]  /*dd80*/  LDSM.16.MT88.4 R12, [R198+0xf800] ;  /* 0x00f80000c60c783b */ /* 0x000f680000004200 */
[----:B------:R-:W-:Y:S03]  /*dd90*/  MUFU.EX2 R26, R26 ;  /* 0x0000001a001a7308 */ /* 0x000fe60000000800 */
[C---:B---3--:R-:W-:Y:S05]  /*dda0*/  HMMA.16816.F32 R108, R4.reuse, R20, R108 ;  /* 0x00000014046c723c */ /* 0x048fea000000186c */
[----:B------:R-:W3:Y:S03]  /*ddb0*/  MUFU.EX2 R27, R27 ;  /* 0x0000001b001b7308 */ /* 0x000ee60000000800 */
[C---:B------:R-:W-:Y:S01]  /*ddc0*/  HMMA.16816.F32 R120, R4.reuse, R22, R120 ;  /* 0x000000160478723c */ /* 0x040fe20000001878 */
[----:B------:R-:W-:Y:S04]  /*ddd0*/  LDSM.16.MT88.4 R20, [R197+0xf800] ;  /* 0x00f80000c514783b */ /* 0x000fe80000004200 */
[----:B------:R-:W-:Y:S03]  /*dde0*/  MUFU.EX2 R38, R38 ;  /* 0x0000002600267308 */ /* 0x000fe60000000800 */
[C---:B-1----:R-:W-:Y:S05]  /*ddf0*/  HMMA.16816.F32 R116, R4.reuse, R8, R116 ;  /* 0x000000080474723c */ /* 0x042fea0000001874 */
[----:B------:R-:W1:Y:S03]  /*de00*/  MUFU.EX2 R39, R39 ;  /* 0x0000002700277308 */ /* 0x000e660000000800 */
[----:B------:R-:W-:Y:S01]  /*de10*/  HMMA.16816.F32 R112, R4, R10, R112 ;  /* 0x0000000a0470723c */ /* 0x000fe20000001870 */
[----:B------:R-:W5:Y:S06]  /*de20*/  LDSM.16.MT88.4 R8, [R196+0xf800] ;  /* 0x00f80000c408783b */ /* 0x000f6c0000004200 */
[----:B----4-:R-:W-:-:S02]  /*de30*/  F2FP.PACK_AB R4, R25, R24 ;  /* 0x000000181904723e */ /* 0x010fc400000000ff */
[----:B------:R-:W-:Y:S02]  /*de40*/  F2FP.PACK_AB R5, R37, R36 ;  /* 0x000000242505723e */ /* 0x000fe400000000ff */
[----:B---3--:R-:W-:Y:S02]  /*de50*/  F2FP.PACK_AB R6, R27, R26 ;  /* 0x0000001a1b06723e */ /* 0x008fe400000000ff */
[----:B-1----:R-:W-:-:S07]  /*de60*/  F2FP.PACK_AB R7, R39, R38 ;  /* 0x000000262707723e */ /* 0x002fce00000000ff */
[C---:B--2---:R-:W-:Y:S07]  /*de70*/  HMMA.16816.F32 R128, R4.reuse, R16, R128 ;  /* 0x000000100480723c */ /* 0x044fee0000001880 */
[----:B------:R-:W-:Y:S01]  /*de80*/  FADD.FTZ R16, R2, R3 ;  /* 0x0000000302107221 */ /* 0x000fe20000010000 */
[----:B-----5:R-:W-:Y:S01]  /*de90*/  HMMA.16816.F32 R68, R4, R12, R68 ;  /* 0x0000000c0444723c */ /* 0x020fe20000001844 */
[----:B------:R-:W-:Y:S02]  /*dea0*/  FADD.FTZ R2, R29, R30 ;  /* 0x0000001e1d027221 */ /* 0x000fe40000010000 */
[----:B------:R-:W-:-:S02]  /*deb0*/  FADD.FTZ R16, R35, R16 ;  /* 0x0000001023107221 */ /* 0x000fc40000010000 */
[----:B------:R-:W-:Y:S02]  /*dec0*/  FADD.FTZ R3, R51, R2 ;  /* 0x0000000233037221 */ /* 0x000fe40000010000 */
[----:B------:R-:W-:Y:S01]  /*ded0*/  FADD.FTZ R17, R65, R16 ;  /* 0x0000001041117221 */ /* 0x000fe20000010000 */
[C---:B------:R-:W-:Y:S01]  /*dee0*/  HMMA.16816.F32 R72, R4.reuse, R14, R72 ;  /* 0x0000000e0448723c */ /* 0x040fe20000001848 */
[----:B------:R-:W-:Y:S01]  /*def0*/  FADD.FTZ R3, R60, R3 ;  /* 0x000000033c037221 */ /* 0x000fe20000010000 */
[----:B------:R-:W1:Y:S01]  /*df00*/  LDSM.16.MT88.4 R12, [R200+0x13800] ;  /* 0x01380000c80c783b */ /* 0x000e620000004200 */
[----:B------:R-:W-:Y:S02]  /*df10*/  FADD.FTZ R17, R66, R17 ;  /* 0x0000001142117221 */ /* 0x000fe40000010000 */
[----:B------:R-:W-:Y:S02]  /*df20*/  FADD.FTZ R58, R58, R3 ;  /* 0x000000033a3a7221 */ /* 0x000fe40000010000 */
[----:B------:R-:W-:Y:S01]  /*df30*/  FADD.FTZ R64, R64, R17 ;  /* 0x0000001140407221 */ /* 0x000fe20000010000 */
[----:B------:R-:W-:Y:S01]  /*df40*/  HMMA.16816.F32 R84, R4, R8, R84 ;  /* 0x000000080454723c */ /* 0x000fe20000001854 */
[----:B------:R-:W-:-:S02]  /*df50*/  FADD.FTZ R61, R61, R58 ;  /* 0x0000003a3d3d7221 */ /* 0x000fc40000010000 */
[----:B------:R-:W-:Y:S02]  /*df60*/  FADD.FTZ R67, R67, R64 ;  /* 0x0000004043437221 */ /* 0x000fe40000010000 */
[----:B------:R-:W-:Y:S02]  /*df70*/  FADD.FTZ R132, R132, R61 ;  /* 0x0000003d84847221 */ /* 0x000fe40000010000 */
[----:B------:R-:W-:Y:S01]  /*df80*/  FADD.FTZ R138, R138, R67 ;  /* 0x000000438a8a7221 */ /* 0x000fe20000010000 */
[C---:B------:R-:W-:Y:S01]  /*df90*/  HMMA.16816.F32 R88, R4.reuse, R10, R88 ;  /* 0x0000000a0458723c */ /* 0x040fe20000001858 */
[----:B------:R-:W-:Y:S01]  /*dfa0*/  FADD.FTZ R133, R133, R132 ;  /* 0x0000008485857221 */ /* 0x000fe20000010000 */
[----:B------:R-:W2:Y:S01]  /*dfb0*/  LDSM.16.MT88.4 R8, [R197+0x13800] ;  /* 0x01380000c508783b */ /* 0x000ea20000004200 */
[----:B------:R-:W-:Y:S01]  /*dfc0*/  FADD.FTZ R141, R141, R138 ;  /* 0x0000008a8d8d7221 */ /* 0x000fe20000010000 */
[----:B------:R-:W-:Y:S01]  /*dfd0*/  MOV R132, R33 ;  /* 0x0000002100847202 */ /* 0x000fe20000000f00 */
[----:B------:R-:W-:Y:S01]  /*dfe0*/  FADD.FTZ R136, R136, R133 ;  /* 0x0000008588887221 */ /* 0x000fe20000010000 */
[----:B------:R-:W-:Y:S01]  /*dff0*/  MOV R133, R34 ;  /* 0x0000002200857202 */ /* 0x000fe20000000f00 */
[----:B------:R-:W-:Y:S01]  /*e000*/  FADD.FTZ R140, R140, R141 ;  /* 0x0000008d8c8c7221 */ /* 0x000fe20000010000 */
[----:B------:R-:W-:Y:S01]  /*e010*/  HMMA.16816.F32 R124, R4, R18, R124 ;  /* 0x00000012047c723c */ /* 0x000fe2000000187c */
[----:B------:R-:W-:Y:S01]  /*e020*/  FADD.FTZ R135, R135, R136 ;  /* 0x0000008887877221 */ /* 0x000fe20000010000 */
[----:B------:R-:W3:Y:S01]  /*e030*/  LDSM.16.MT88.4 R16, [R198+0x13800] ;  /* 0x01380000c610783b */ /* 0x000ee20000004200 */
[----:B------:R-:W-:-:S02]  /*e040*/  FADD.FTZ R143, R143, R140 ;  /* 0x0000008c8f8f7221 */ /* 0x000fc40000010000 */
[----:B------:R-:W-:Y:S02]  /*e050*/  FADD.FTZ R2, R142, R135 ;  /* 0x000000878e027221 */ /* 0x000fe40000010000 */
[----:B------:R-:W-:Y:S01]  /*e060*/  FADD.FTZ R146, R146, R143 ;  /* 0x0000008f92927221 */ /* 0x000fe20000010000 */
[C---:B------:R-:W-:Y:S01]  /*e070*/  HMMA.16816.F32 R76, R4.reuse, R20, R76 ;  /* 0x00000014044c723c */ /* 0x040fe2000000184c */
[----:B------:R-:W-:Y:S02]  /*e080*/  FADD.FTZ R2, R151, R2 ;  /* 0x0000000297027221 */ /* 0x000fe40000010000 */
        /* <DEDUP_REMOVED lines=8> */
[----:B-1----:R-:W-:Y:S01]  /*e110*/  HMMA.16816.F32 R92, R4, R12, R92 ;  /* 0x0000000c045c723c */ /* 0x002fe2000000185c */
[----:B------:R-:W-:Y:S02]  /*e120*/  FADD.FTZ R183, R183, R150 ;  /* 0x00000096b7b77221 */ /* 0x000fe40000010000 */
[----:B------:R-:W-:Y:S02]  /*e130*/  FADD.FTZ R187, R187, R154 ;  /* 0x0000009abbbb7221 */ /* 0x000fe40000010000 */
[----:B------:R-:W-:-:S02]  /*e140*/  FADD.FTZ R152, R152, R183 ;  /* 0x000000b798987221 */ /* 0x000fc40000010000 */
[----:B------:R-:W-:Y:S01]  /*e150*/  FADD.FTZ R52, R52, R187 ;  /* 0x000000bb34347221 */ /* 0x000fe20000010000 */
[C---:B------:R-:W-:Y:S01]  /*e160*/  HMMA.16816.F32 R96, R4.reuse, R14, R96 ;  /* 0x0000000e0460723c */ /* 0x040fe20000001860 */
[----:B------:R-:W1:Y:S01]  /*e170*/  LDSM.16.MT88.4 R12, [R196+0x13800] ;  /* 0x01380000c40c783b */ /* 0x000e620000004200 */
[----:B------:R-:W-:Y:S02]  /*e180*/  FADD.FTZ R193, R193, R152 ;  /* 0x00000098c1c17221 */ /* 0x000fe40000010000 */
[----:B------:R-:W-:Y:S02]  /*e190*/  FADD.FTZ R53, R53, R52 ;  /* 0x0000003435357221 */ /* 0x000fe40000010000 */
[----:B------:R-:W-:Y:S02]  /*e1a0*/  FADD.FTZ R54, R54, R193 ;  /* 0x000000c136367221 */ /* 0x000fe40000010000 */
[----:B------:R-:W-:Y:S01]  /*e1b0*/  FADD.FTZ R158, R158, R53 ;  /* 0x000000359e9e7221 */ /* 0x000fe20000010000 */
[----:B--2---:R-:W-:Y:S01]  /*e1c0*/  HMMA.16816.F32 R108, R4, R8, R108 ;  /* 0x00000008046c723c */ /* 0x004fe2000000186c */
[----:B------:R-:W-:-:S02]  /*e1d0*/  FADD.FTZ R55, R55, R54 ;  /* 0x0000003637377221 */ /* 0x000fc40000010000 */
[----:B------:R-:W-:Y:S02]  /*e1e0*/  FADD.FTZ R165, R165, R158 ;  /* 0x0000009ea5a57221 */ /* 0x000fe40000010000 */
[----:B------:R-:W-:Y:S02]  /*e1f0*/  FADD.FTZ R2, R156, R55 ;  /* 0x000000379c027221 */ /* 0x000fe40000010000 */
[----:B------:R-:W-:Y:S01]  /*e200*/  FADD.FTZ R8, R160, R165 ;  /* 0x000000a5a0087221 */ /* 0x000fe20000010000 */
[----:B---3--:R-:W-:Y:S01]  /*e210*/  HMMA.16816.F32 R100, R4, R16, R100 ;  /* 0x000000100464723c */ /* 0x008fe20000001864 */
[----:B------:R-:W-:Y:S02]  /*e220*/  FADD.FTZ R2, R169, R2 ;  /* 0x00000002a9027221 */ /* 0x000fe40000010000 */
[----:B------:R-:W-:Y:S02]  /*e230*/  FADD.FTZ R8, R161, R8 ;  /* 0x00000008a1087221 */ /* 0x000fe40000010000 */
[----:B------:R-:W-:-:S02]  /*e240*/  FADD.FTZ R157, R157, R2 ;  /* 0x000000029d9d7221 */ /* 0x000fc40000010000 */
        /* <DEDUP_REMOVED lines=16> */
[----:B------:R-:W-:Y:S01]  /*e350*/  HMMA.16816.F32 R112, R4, R14, R112 ;  /* 0x0000000e0470723c */ /* 0x000fe20000001870 */
[----:B------:R-:W-:Y:S02]  /*e360*/  FADD.FTZ R234, R27, R26 ;  /* 0x0000001a1bea7221 */ /* 0x000fe40000010000 */
[----:B------:R-:W-:-:S05]  /*e370*/  FADD.FTZ R233, R39, R38 ;  /* 0x0000002627e97221 */ /* 0x000fca0000010000 */
.L_x_2453:
        /* <DEDUP_REMOVED lines=11> */
.L_x_2465:
        /* <DEDUP_REMOVED lines=32> */
[C---:B------:R-:W-:Y:S01]  /*e630*/  IMAD R6, R2.reuse, R5, R6 ;  /* 0x0000000502067224 */ /* 0x040fe200078e0206 */
[----:B------:R-:W-:Y:S02]  /*e640*/  LOP3.LUT R5, RZ, c[0x0][0x2d0], RZ, 0x33, !PT ;  /* 0x0000b400ff057a12 */ /* 0x000fe400078e33ff */
[C---:B------:R-:W-:Y:S02]  /*e650*/  ISETP.GT.U32.AND P4, PT, R2.reuse, R8, PT ;  /* 0x000000080200720c */ /* 0x040fe40003f84070 */
[----:B------:R-:W-:Y:S11]  /*e660*/  ISETP.GT.U32.AND P2, PT, R2, R6, PT ;  /* 0x000000060200720c */ /* 0x000ff60003f44070 */
[----:B------:R-:W-:Y:S01]  /*e670*/  @!P4 IADD3 R10, R10, 0x1, RZ ;  /* 0x000000010a0ac810 */ /* 0x000fe20007ffe0ff */
[--C-:B------:R-:W-:Y:S01]  /*e680*/  @!P4 IMAD.IADD R8, R8, 0x1, -R2.reuse ;  /* 0x000000010808c824 */ /* 0x100fe200078e0a02 */
[----:B------:R-:W-:Y:S01]  /*e690*/  @!P2 IADD3 R9, R9, 0x1, RZ ;  /* 0x000000010909a810 */ /* 0x000fe20007ffe0ff */
[----:B------:R-:W-:Y:S01]  /*e6a0*/  @!P2 IMAD.IADD R6, R6, 0x1, -R2 ;  /* 0x000000010606a824 */ /* 0x000fe200078e0a02 */
[----:B------:R-:W-:Y:S02]  /*e6b0*/  ISETP.NE.AND P2, PT, RZ, c[0x0][0x2d0], PT ;  /* 0x0000b400ff007a0c */ /* 0x000fe40003f45270 */
[-C--:B------:R-:W-:Y:S02]  /*e6c0*/  ISETP.GE.U32.AND P6, PT, R8, R2.reuse, PT ;  /* 0x000000020800720c */ /* 0x080fe40003fc6070 */
        /* <DEDUP_REMOVED lines=21> */
[----:B------:R-:W-:Y:S01]  /*e820*/  IMAD.WIDE.U32 R8, R6, c[0x0][0x188], R8 ;  /* 0x0000620006087a25 */ /* 0x000fe200078e0008 */
[----:B------:R-:W-:Y:S03]  /*e830*/  SHF.R.S32.HI R4, RZ, 0x1f, R6 ;  /* 0x0000001fff047819 */ /* 0x000fe60000011406 */
[----:B------:R-:W-:Y:S02]  /*e840*/  IMAD.MOV.U32 R59, RZ, RZ, R8 ;  /* 0x000000ffff3b7224 */ /* 0x000fe400078e0008 */
[----:B------:R-:W-:Y:S04]  /*e850*/  IMAD R5, R4, c[0x0][0x188], RZ ;  /* 0x0000620004057a24 */ /* 0x000fe800078e02ff */
[----:B------:R-:W-:Y:S04]  /*e860*/  IMAD R5, R6, c[0x0][0x18c], R5 ;  /* 0x0000630006057a24 */ /* 0x000fe800078e0205 */
[----:B------:R-:W-:Y:S02]  /*e870*/  IMAD.IADD R2, R9, 0x1, R5 ;  /* 0x0000000109027824 */ /* 0x000fe400078e0205 */
.L_x_2462:
[----:B------:R-:W-:Y:S02]  /*e880*/  ISETP.GE.AND P4, PT, R220, c[0x0][0x220], PT ;  /* 0x00008800dc007a0c */ /* 0x000fe40003f86270 */
[----:B------:R-:W-:Y:S02]  /*e890*/  ISETP.GE.AND P3, PT, R209, c[0x0][0x220], PT ;  /* 0x00008800d1007a0c */ /* 0x000fe40003f66270 */
[CC--:B------:R-:W-:Y:S02]  /*e8a0*/  LEA R132, P2, R59.reuse, R172.reuse, 0x1 ;  /* 0x000000ac3b847211 */ /* 0x0c0fe400078408ff */
[C---:B------:R-:W-:Y:S02]  /*e8b0*/  IADD3 R57, P1, R222.reuse, R59, RZ ;  /* 0x0000003bde397210 */ /* 0x040fe40007f3e0ff */
[--C-:B------:R-:W-:Y:S02]  /*e8c0*/  LEA.HI.X R133, R59, R173, R2.reuse, 0x1, P2 ;  /* 0x000000ad3b857211 */ /* 0x100fe400010f0c02 */
[C---:B------:R-:W-:Y:S01]  /*e8d0*/  IADD3 R59, P2, R222.reuse, R57, RZ ;  /* 0x00000039de3b7210 */ /* 0x040fe20007f5e0ff */
[----:B------:R-:W-:Y:S02]  /*e8e0*/  IMAD.X R56, R219, 0x1, R2, P1 ;  /* 0x00000001db387824 */ /* 0x000fe400008e0602 */
        /* <DEDUP_REMOVED lines=10> */
[----:B------:R-:W-:Y:S01]  /*e990*/  IMAD.X R56, R219, 0x1, R56, P2 ;  /* 0x00000001db387824 */ /* 0x000fe200010e0638 */
[CC--:B------:R-:W-:Y:S02]  /*e9a0*/  @!P4 LEA R174, P5, R59.reuse, R172.reuse, 0x1 ;  /* 0x000000ac3baec211 */ /* 0x0c0fe400078a08ff */
[----:B------:R-:W-:Y:S01]  /*e9b0*/  @!PT LDS RZ, [RZ] ;  /* 0x00000000fffff984 */ /* 0x000fe20000000800 */
[----:B------:R-:W-:Y:S01]  /*e9c0*/  @!PT LDS RZ, [RZ] ;  /* 0x00000000fffff984 */ /* 0x000fe20000000800 */
[----:B------:R-:W-:Y:S01]  /*e9d0*/  @!PT LDS RZ, [RZ] ;  /* 0x00000000fffff984 */ /* 0x000fe20000000800 */
[----:B------:R1:W-:Y:S01]  /*e9e0*/  @!P3 LDGSTS.E.BYPASS.LTC128B.128 [R216+0x10000], [R132.64+0x80] ;  /* 0x1000008084d8bfae */ /* 0x0003e2000b901d4c */
        /* <DEDUP_REMOVED lines=8> */
[----:B------:R2:W-:Y:S01]  /*ea70*/  @!P4 LDGSTS.E.BYPASS.LTC128B.128 [R216+0xc800], [R176.64] ;  /* 0x0c800000b0d8cfae */ /* 0x0005e2000b901d4c */
        /* <DEDUP_REMOVED lines=9> */
[----:B------:R3:W-:Y:S01]  /*eb10*/  @!P3 LDGSTS.E.BYPASS.LTC128B.128 [R216+0x10800], [R64.64+0x80] ;  /* 0x1080008040d8bfae */ /* 0x0007e2000b901d4c */
        /* <DEDUP_REMOVED lines=9> */
[----:B------:R4:W-:Y:S01]  /*ebb0*/  @!P4 LDGSTS.E.BYPASS.LTC128B.128 [R216+0xd000], [R174.64] ;  /* 0x0d000000aed8cfae */ /* 0x0009e2000b901d4c */
[C---:B------:R-:W-:Y:S02]  /*ebc0*/  IADD3 R57, P2, R222.reuse, R59, RZ ;  /* 0x0000003bde397210 */ /* 0x040fe40007f5e0ff */
[--C-:B------:R-:W-:Y:S01]  /*ebd0*/  @!P3 LEA.HI.X R179, R59, R173, R56.reuse, 0x1, P1 ;  /* 0x000000ad3bb3b211 */ /* 0x100fe200008f0c38 */
[----:B------:R-:W-:Y:S01]  /*ebe0*/  @P3 STS.128 [R216+0x11000], RZ ;  /* 0x011000ffd8003388 */ /* 0x000fe20000000c00 */
[-C--:B------:R-:W-:Y:S01]  /*ebf0*/  @!P4 LEA R184, P5, R57, R172.reuse, 0x1 ;  /* 0x000000ac39b8c211 */ /* 0x080fe200078a08ff */
[----:B------:R-:W-:Y:S01]  /*ec00*/  IMAD.X R56, R219, 0x1, R56, P2 ;  /* 0x00000001db387824 */ /* 0x000fe200010e0638 */
[CC--:B------:R-:W-:Y:S01]  /*ec10*/  @!P3 LEA R182, P1, R57.reuse, R172.reuse, 0x1 ;  /* 0x000000ac39b6b211 */ /* 0x0c0fe200078208ff */
        /* <DEDUP_REMOVED lines=17> */
[----:B------:R-:W-:Y:S02]  /*ed30*/  IADD3 R57, P1, R222, R59, RZ ;  /* 0x0000003bde397210 */ /* 0x000fe40007f3e0ff */
[-CC-:B------:R-:W-:Y:S01]  /*ed40*/  @!P3 LEA.HI.X R59, R59, R173.reuse, R56.reuse, 0x1, P2 ;  /* 0x000000ad3b3bb211 */ /* 0x180fe200010f0c38 */
[----:B------:R-:W-:Y:S01]  /*ed50*/  @!PT LDS RZ, [RZ] ;  /* 0x00000000fffff984 */ /* 0x000fe20000000800 */
[----:B------:R-:W-:Y:S01]  /*ed60*/  @!PT LDS RZ, [RZ] ;  /* 0x00000000fffff984 */ /* 0x000fe20000000800 */
[----:B------:R-:W-:Y:S01]  /*ed70*/  @!PT LDS RZ, [RZ] ;  /* 0x00000000fffff984 */ /* 0x000fe20000000800 */
[----:B------:R5:W-:Y:S01]  /*ed80*/  @!P3 LDGSTS.E.BYPASS.LTC128B.128 [R216+0x11800], [R60.64+0x80] ;  /* 0x118000803cd8bfae */ /* 0x000be2000b901d4c */
[-C--:B------:R-:W-:Y:S01]  /*ed90*/  @!P4 LEA R186, P5, R57, R172.reuse, 0x1 ;  /* 0x000000ac39bac211 */ /* 0x080fe200078a08ff */
        /* <DEDUP_REMOVED lines=51> */
[----:B------:R-:W5:Y:S04]  /*f0d0*/  LDSM.16.M88.4 R156, [R206+0x6000] ;  /* 0x00600000ce9c783b */ /* 0x000f680000000200 */
[----:B------:R-:W5:Y:S04]  /*f0e0*/  LDSM.16.M88.4 R160, [R206+0x6800] ;  /* 0x00680000cea0783b */ /* 0x000f680000000200 */
[----:B------:R-:W-:Y:S04]  /*f0f0*/  LDSM.16.M88.4 R164, [R204] ;  /* 0x00000000cca4783b */ /* 0x000fe80000000200 */
[----:B------:R-:W-:Y:S04]  /*f100*/  LDSM.16.M88.4 R168, [R204+0x800] ;  /* 0x00080000cca8783b */ /* 0x000fe80000000200 */
[----:B----4-:R-:W-:Y:S01]  /*f110*/  LDSM.16.M88.4 R172, [R206+0x8800] ;  /* 0x00880000ceac783b */ /* 0x010fe20000000200 */
[C---:B-1----:R-:W-:Y:S03]  /*f120*/  HMMA.16816.F32 R4, R136.reuse, R140, RZ ;  /* 0x0000008c8804723c */ /* 0x042fe600000018ff */
[----:B--2---:R-:W-:Y:S04]  /*f130*/  LDSM.16.M88.4 R176, [R206+0xa000] ;  /* 0x00a00000ceb0783b */ /* 0x004fe80000000200 */
        /* <DEDUP_REMOVED lines=14> */
[----:B------:R-:W4:Y:S07]  /*f220*/  LDSM.16.M88.4 R152, [R204+0x1000] ;  /* 0x00100000cc98783b */ /* 0x000f2e0000000200 */
[C---:B-----5:R-:W-:Y:S08]  /*f230*/  HMMA.16816.F32 R36, R136.reuse, R156, RZ ;  /* 0x0000009c8824723c */ /* 0x060ff000000018ff */
[C---:B------:R-:W-:Y:S01]  /*f240*/  HMMA.16816.F32 R40, R136.reuse, R158, RZ ;  /* 0x0000009e8828723c */ /* 0x040fe200000018ff */
[----:B------:R-:W5:Y:S07]  /*f250*/  LDSM.16.M88.4 R156, [R204+0x1800] ;  /* 0x00180000cc9c783b */ /* 0x000f6e0000000200 */
        /* <DEDUP_REMOVED lines=19> */
[C---:B-----5:R-:W-:Y:S08]  /*f390*/  HMMA.16816.F32 R28, R148.reuse, R156, R28 ;  /* 0x0000009c941c723c */ /* 0x060ff0000000181c */
        /* <DEDUP_REMOVED lines=166> */
[----:B------:R-:W-:Y:S04]  /*fe00*/  IADD3 R140, R140, -0x80, RZ ;  /* 0xffffff808c8c7810 */ /* 0x000fe80007ffe0ff */
[----:B------:R-:W-:Y:S02]  /*fe10*/  IABS R134, R140 ;  /* 0x0000008c00867213 */ /* 0x000fe40000000000 */
[----:B------:R-:W-:Y:S01]  /*fe20*/  LOP3.LUT R140, R140, c[0x0][0x2d0], RZ, 0x3c, !PT ;  /* 0x0000b4008c8c7a12 */ /* 0x000fe200078e3cff */
[----:B-1----:R-:W1:Y:S02]  /*fe30*/  MUFU.RCP R132, R133 ;  /* 0x0000008500847308 */ /* 0x002e640000001000 */
[----:B-1----:R-:W-:Y:S02]  /*fe40*/  IADD3 R136, R132, 0xffffffe, RZ ;  /* 0x0ffffffe84887810 */ /* 0x002fe40007ffe0ff */
[----:B------:R-:W-:Y:S06]  /*fe50*/  IABS R132, R138 ;  /* 0x0000008a00847213 */ /* 0x000fec0000000000 */
[----:B------:R-:W1:Y:S01]  /*fe60*/  F2I.FTZ.U32.TRUNC.NTZ R137, R136 ;  /* 0x0000008800897305 */ /* 0x000e62000021f000 */
        /* <DEDUP_REMOVED lines=49> */
.L_x_2464:
        /* <DEDUP_REMOVED lines=129> */
.L_x_2463:
[----:B-1----:R-:W-:Y:S01]  /*10990*/  IADD3 R149, R215, -0x1, RZ ;  /* 0xffffffffd7957810 */ /* 0x002fe20007ffe0ff */
[----:B------:R-:W-:Y:S02]  /*109a0*/  UMOV UR8, UR11 ;  /* 0x0000000b00087c82 */ /* 0x000fe40008000000 */
[----:B------:R-:W-:Y:S01]  /*109b0*/  UMOV UR9, UR10 ;  /* 0x0000000a00097c82 */ /* 0x000fe20008000000 */
[----:B------:R-:W-:Y:S04]  /*109c0*/  LEA R2, R149, R214, 0x7 ;  /* 0x000000d695027211 */ /* 0x000fe800078e38ff */
[C---:B------:R-:W-:Y:S01]  /*109d0*/  IADD3 R150, R2.reuse, 0x1, RZ ;  /* 0x0000000102967810 */ /* 0x040fe20007ffe0ff */
[----:B------:R-:W-:Y:S01]  /*109e0*/  I2F R159, R2 ;  /* 0x00000002009f7306 */ /* 0x000fe20000201400 */
[C---:B------:R-:W-:Y:S02]  /*109f0*/  IADD3 R137, R2.reuse, 0x9, RZ ;  /* 0x0000000902897810 */ /* 0x040fe40007ffe0ff */
[C---:B------:R-:W-:Y:S02]  /*10a00*/  IADD3 R148, R2.reuse, 0x11, RZ ;  /* 0x0000001102947810 */ /* 0x040fe40007ffe0ff */
[C---:B------:R-:W-:Y:S02]  /*10a10*/  IADD3 R138, R2.reuse, 0x19, RZ ;  /* 0x00000019028a7810 */ /* 0x040fe40007ffe0ff */
[C---:B------:R-:W-:Y:S02]  /*10a20*/  IADD3 R151, R2.reuse, 0x20, RZ ;  /* 0x0000002002977810 */ /* 0x040fe40007ffe0ff */
        /* <DEDUP_REMOVED lines=18> */
[----:B------:R-:W-:Y:S01]  /*10b50*/  IADD3 R132, R2, 0x51, RZ ;  /* 0x0000005102847810 */ /* 0x000fe20007ffe0ff */
[----:B------:R-:W-:Y:S10]  /*10b60*/  I2F R138, R138 ;  /* 0x0000008a008a7306 */ /* 0x000ff40000201400 */
        /* <DEDUP_REMOVED lines=16> */
[----:B------:R-:W1:Y:S02]  /*10c70*/  I2F R132, R132 ;  /* 0x0000008400847306 */ /* 0x000e640000201400 */
[C---:B-1----:R-:W-:Y:S02]  /*10c80*/  FFMA.FTZ R47, R0.reuse, R132, R47 ;  /* 0x00000084002f7223 */ /* 0x042fe4000001002f */
[CC--:B------:R-:W-:Y:S02]  /*10c90*/  FFMA.FTZ R7, R0.reuse, R150.reuse, R7 ;  /* 0x0000009600077223 */ /* 0x0c0fe40000010007 */
[----:B------:R-:W-:Y:S01]  /*10ca0*/  FFMA.FTZ R5, R0, R150, R5 ;  /* 0x0000009600057223 */ /* 0x000fe20000010005 */
[----:B------:R-:W-:Y:S01]  /*10cb0*/  IADD3 R150, R2, 0x58, RZ ;  /* 0x0000005802967810 */ /* 0x000fe20007ffe0ff */
[CC--:B------:R-:W-:Y:S02]  /*10cc0*/  FFMA.FTZ R11, R0.reuse, R137.reuse, R11 ;  /* 0x00000089000b7223 */ /* 0x0c0fe4000001000b */
[C---:B------:R-:W-:Y:S02]  /*10cd0*/  FFMA.FTZ R9, R0.reuse, R137, R9 ;  /* 0x0000008900097223 */ /* 0x040fe40000010009 */
[----:B------:R1:W2:Y:S01]  /*10ce0*/  I2F R137, R150 ;  /* 0x0000009600897306 */ /* 0x0002a20000201400 */
[CC--:B------:R-:W-:Y:S02]  /*10cf0*/  FFMA.FTZ R15, R0.reuse, R148.reuse, R15 ;  /* 0x00000094000f7223 */ /* 0x0c0fe4000001000f */
[----:B------:R-:W-:Y:S01]  /*10d00*/  FFMA.FTZ R13, R0, R148, R13 ;  /* 0x00000094000d7223 */ /* 0x000fe2000001000d */
[----:B------:R-:W-:Y:S01]  /*10d10*/  IADD3 R148, R2, 0x59, RZ ;  /* 0x0000005902947810 */ /* 0x000fe20007ffe0ff */
[CC--:B------:R-:W-:Y:S02]  /*10d20*/  FFMA.FTZ R19, R0.reuse, R138.reuse, R19 ;  /* 0x0000008a00137223 */ /* 0x0c0fe40000010013 */
[C---:B------:R-:W-:Y:S02]  /*10d30*/  FFMA.FTZ R17, R0.reuse, R138, R17 ;  /* 0x0000008a00117223 */ /* 0x040fe40000010011 */
[CC--:B------:R-:W-:Y:S01]  /*10d40*/  FFMA.FTZ R6, R0.reuse, R159.reuse, R6 ;  /* 0x0000009f00067223 */ /* 0x0c0fe20000010006 */
[----:B------:R3:W4:Y:S01]  /*10d50*/  I2F R138, R148 ;  /* 0x00000094008a7306 */ /* 0x0007220000201400 */
[C---:B------:R-:W-:Y:S02]  /*10d60*/  FFMA.FTZ R4, R0.reuse, R159, R4 ;  /* 0x0000009f00047223 */ /* 0x040fe40000010004 */
[CC--:B------:R-:W-:Y:S02]  /*10d70*/  FFMA.FTZ R22, R0.reuse, R151.reuse, R22 ;  /* 0x0000009700167223 */ /* 0x0c0fe40000010016 */
[----:B------:R-:W-:Y:S01]  /*10d80*/  FFMA.FTZ R20, R0, R151, R20 ;  /* 0x0000009700147223 */ /* 0x000fe20000010014 */
[----:B------:R-:W-:Y:S01]  /*10d90*/  IADD3 R151, R2, 0x60, RZ ;  /* 0x0000006002977810 */ /* 0x000fe20007ffe0ff */
[CC--:B------:R-:W-:Y:S02]  /*10da0*/  FFMA.FTZ R26, R0.reuse, R143.reuse, R26 ;  /* 0x0000008f001a7223 */ /* 0x0c0fe4000001001a */
[C---:B------:R-:W-:Y:S02]  /*10db0*/  FFMA.FTZ R24, R0.reuse, R143, R24 ;  /* 0x0000008f00187223 */ /* 0x040fe40000010018 */
[C---:B------:R-:W-:Y:S01]  /*10dc0*/  FFMA.FTZ R10, R0.reuse, R157, R10 ;  /* 0x0000009d000a7223 */ /* 0x040fe2000001000a */
[----:B------:R5:W2:Y:S01]  /*10dd0*/  I2F R143, R151 ;  /* 0x00000097008f7306 */ /* 0x000aa20000201400 */
[----:B------:R-:W-:Y:S01]  /*10de0*/  FFMA.FTZ R18, R0, R153, R18 ;  /* 0x0000009900127223 */ /* 0x000fe20000010012 */
[----:B-1----:R-:W-:Y:S01]  /*10df0*/  FMNMX.FTZ R150, R6, R135, !PT ;  /* 0x0000008706967209 */ /* 0x002fe20007810000 */
[C---:B------:R-:W-:Y:S02]  /*10e00*/  FFMA.FTZ R16, R0.reuse, R153, R16 ;  /* 0x0000009900107223 */ /* 0x040fe40000010010 */
[C---:B------:R-:W-:Y:S01]  /*10e10*/  FFMA.FTZ R8, R0.reuse, R157, R8 ;  /* 0x0000009d00087223 */ /* 0x040fe20000010008 */
[----:B------:R-:W-:Y:S01]  /*10e20*/  FMNMX.FTZ R153, R7, R150, !PT ;  /* 0x0000009607997209 */ /* 0x000fe20007810000 */
[-C--:B------:R-:W-:Y:S01]  /*10e30*/  FFMA.FTZ R23, R0, R146.reuse, R23 ;  /* 0x0000009200177223 */ /* 0x080fe20000010017 */
[----:B------:R-:W-:Y:S01]  /*10e40*/  FMNMX.FTZ R150, R4, R3, !PT ;  /* 0x0000000304967209 */ /* 0x000fe20007810000 */
[----:B------:R-:W-:Y:S01]  /*10e50*/  FFMA.FTZ R21, R0, R146, R21 ;  /* 0x0000009200157223 */ /* 0x000fe20000010015 */
[----:B------:R-:W-:Y:S01]  /*10e60*/  FMNMX.FTZ R146, R10, R153, !PT ;  /* 0x000000990a927209 */ /* 0x000fe20007810000 */
[CC--:B------:R-:W-:Y:S01]  /*10e70*/  FFMA.FTZ R14, R0.reuse, R155.reuse, R14 ;  /* 0x0000009b000e7223 */ /* 0x0c0fe2000001000e */
[----:B------:R-:W-:Y:S01]  /*10e80*/  FMNMX.FTZ R153, R5, R150, !PT ;  /* 0x0000009605997209 */ /* 0x000fe20007810000 */
[C---:B------:R-:W-:Y:S01]  /*10e90*/  FFMA.FTZ R12, R0.reuse, R155, R12 ;  /* 0x0000009b000c7223 */ /* 0x040fe2000001000c */
[----:B------:R-:W-:Y:S01]  /*10ea0*/  FMNMX.FTZ R155, R11, R146, !PT ;  /* 0x000000920b9b7209 */ /* 0x000fe20007810000 */
[----:B------:R-:W-:Y:S01]  /*10eb0*/  FFMA.FTZ R30, R0, R147, R30 ;  /* 0x00000093001e7223 */ /* 0x000fe2000001001e */
[----:B---3--:R-:W-:Y:S01]  /*10ec0*/  FMNMX.FTZ R148, R8, R153, !PT ;  /* 0x0000009908947209 */ /* 0x008fe20007810000 */
[----:B------:R-:W-:Y:S01]  /*10ed0*/  FFMA.FTZ R28, R0, R147, R28 ;  /* 0x00000093001c7223 */ /* 0x000fe2000001001c */
[----:B------:R-:W-:Y:S01]  /*10ee0*/  FMNMX.FTZ R146, R14, R155, !PT ;  /* 0x0000009b0e927209 */ /* 0x000fe20007810000 */
[CC--:B------:R-:W-:Y:S01]  /*10ef0*/  FFMA.FTZ R34, R0.reuse, R145.reuse, R34 ;  /* 0x0000009100227223 */ /* 0x0c0fe20000010022 */
[----:B------:R-:W-:Y:S01]  /*10f00*/  FMNMX.FTZ R155, R9, R148, !PT ;  /* 0x00000094099b7209 */ /* 0x000fe20007810000 */
[C---:B------:R-:W-:Y:S01]  /*10f10*/  FFMA.FTZ R32, R0.reuse, R145, R32 ;  /* 0x0000009100207223 */ /* 0x040fe20000010020 */
[----:B------:R-:W-:Y:S01]  /*10f20*/  FMNMX.FTZ R153, R15, R146, !PT ;  /* 0x000000920f997209 */ /* 0x000fe20007810000 */
[-C--:B------:R-:W-:Y:S01]  /*10f30*/  FFMA.FTZ R31, R0, R144.reuse, R31 ;  /* 0x00000090001f7223 */ /* 0x080fe2000001001f */
[----:B------:R-:W-:Y:S01]  /*10f40*/  FMNMX.FTZ R146, R12, R155, !PT ;  /* 0x0000009b0c927209 */ /* 0x000fe20007810000 */
[----:B------:R-:W-:Y:S01]  /*10f50*/  FFMA.FTZ R29, R0, R144, R29 ;  /* 0x00000090001d7223 */ /* 0x000fe2000001001d */
[----:B------:R-:W-:Y:S01]  /*10f60*/  IADD3 R147, R2, 0x68, RZ ;  /* 0x0000006802937810 */ /* 0x000fe20007ffe0ff */
[-C--:B------:R-:W-:Y:S01]  /*10f70*/  FFMA.FTZ R27, R0, R142.reuse, R27 ;  /* 0x0000008e001b7223 */ /* 0x080fe2000001001b */
[----:B------:R-:W-:Y:S01]  /*10f80*/  FMNMX.FTZ R148, R18, R153, !PT ;  /* 0x0000009912947209 */ /* 0x000fe20007810000 */
[C---:B------:R-:W-:Y:S01]  /*10f90*/  FFMA.FTZ R25, R0.reuse, R142, R25 ;  /* 0x0000008e00197223 */ /* 0x040fe20000010019 */
[----:B------:R-:W-:Y:S01]  /*10fa0*/  FMNMX.FTZ R153, R13, R146, !PT ;  /* 0x000000920d997209 */ /* 0x000fe20007810000 */
[----:B------:R1:W3:Y:S01]  /*10fb0*/  I2F R145, R147 ;  /* 0x0000009300917306 */ /* 0x0002e20000201400 */
[----:B-----5:R-:W-:Y:S01]  /*10fc0*/  FMNMX.FTZ R151, R19, R148, !PT ;  /* 0x0000009413977209 */ /* 0x020fe20007810000 */
[----:B------:R-:W-:Y:S01]  /*10fd0*/  FFMA.FTZ R38, R0, R141, R38 ;  /* 0x0000008d00267223 */ /* 0x000fe20000010026 */
        /* <DEDUP_REMOVED lines=8> */
[----:B------:R-:W-:Y:S01]  /*11060*/  FMNMX.FTZ R146, R20, R151, !PT ;  /* 0x0000009714927209 */ /* 0x000fe20007810000 */
[-C--:B------:R-:W-:Y:S01]  /*11070*/  FFMA.FTZ R39, R0, R136.reuse, R39 ;  /* 0x0000008800277223 */ /* 0x080fe20000010027 */
[----:B------:R-:W-:Y:S01]  /*11080*/  FMNMX.FTZ R144, R26, R153, !PT ;  /* 0x000000991a907209 */ /* 0x000fe20007810000 */
[C---:B------:R-:W-:Y:S01]  /*11090*/  FFMA.FTZ R37, R0.reuse, R136, R37 ;  /* 0x0000008800257223 */ /* 0x040fe20000010025 */
[----:B------:R-:W-:Y:S01]  /*110a0*/  FMNMX.FTZ R153, R21, R146, !PT ;  /* 0x0000009215997209 */ /* 0x000fe20007810000 */
[C---:B------:R-:W-:Y:S01]  /*110b0*/  FFMA.FTZ R33, R0.reuse, R140, R33 ;  /* 0x0000008c00217223 */ /* 0x040fe20000010021 */
[----:B------:R-:W-:Y:S01]  /*110c0*/  FMNMX.FTZ R151, R27, R144, !PT ;  /* 0x000000901b977209 */ /* 0x000fe20007810000 */
[----:B------:R-:W-:Y:S01]  /*110d0*/  FFMA.FTZ R46, R0, R133, R46 ;  /* 0x00000085002e7223 */ /* 0x000fe2000001002e */
[----:B------:R-:W-:Y:S01]  /*110e0*/  FMNMX.FTZ R144, R24, R153, !PT ;  /* 0x0000009918907209 */ /* 0x000fe20007810000 */
[----:B------:R-:W-:Y:S01]  /*110f0*/  FFMA.FTZ R44, R0, R133, R44 ;  /* 0x00000085002c7223 */ /* 0x000fe2000001002c */
[----:B------:R-:W-:Y:S01]  /*11100*/  FMNMX.FTZ R146, R30, R151, !PT ;  /* 0x000000971e927209 */ /* 0x000fe20007810000 */
[CC--:B--2---:R-:W-:Y:S01]  /*11110*/  FFMA.FTZ R50, R0.reuse, R137.reuse, R50 ;  /* 0x0000008900327223 */ /* 0x0c4fe20000010032 */
[----:B------:R-:W-:Y:S01]  /*11120*/  FMNMX.FTZ R151, R25, R144, !PT ;  /* 0x0000009019977209 */ /* 0x000fe20007810000 */
[----:B------:R-:W-:Y:S01]  /*11130*/  FFMA.FTZ R48, R0, R137, R48 ;  /* 0x0000008900307223 */ /* 0x000fe20000010030 */
[----:B------:R-:W-:Y:S01]  /*11140*/  IADD3 R141, R2, 0x70, RZ ;  /* 0x00000070028d7810 */ /* 0x000fe20007ffe0ff */
[C---:B------:R-:W-:Y:S01]  /*11150*/  FFMA.FTZ R43, R0.reuse, R134, R43 ;  /* 0x00000086002b7223 */ /* 0x040fe2000001002b */
[----:B-1----:R-:W-:Y:S01]  /*11160*/  FMNMX.FTZ R147, R31, R146, !PT ;  /* 0x000000921f937209 */ /* 0x002fe20007810000 */
[----:B------:R-:W-:Y:S01]  /*11170*/  FFMA.FTZ R41, R0, R134, R41 ;  /* 0x0000008600297223 */ /* 0x000fe20000010029 */
[----:B------:R-:W-:Y:S01]  /*11180*/  FMNMX.FTZ R144, R28, R151, !PT ;  /* 0x000000971c907209 */ /* 0x000fe20007810000 */
[----:B------:R-:W1:Y:S01]  /*11190*/  I2F R139, R141 ;  /* 0x0000008d008b7306 */ /* 0x000e620000201400 */
[----:B------:R-:W-:Y:S01]  /*111a0*/  FMNMX.FTZ R136, R34, R147, !PT ;  /* 0x0000009322887209 */ /* 0x000fe20007810000 */
[C---:B------:R-:W-:Y:S01]  /*111b0*/  FFMA.FTZ R45, R0.reuse, R132, R45 ;  /* 0x00000084002d7223 */ /* 0x040fe2000001002d */
[----:B------:R-:W-:Y:S01]  /*111c0*/  FMNMX.FTZ R147, R29, R144, !PT ;  /* 0x000000901d937209 */ /* 0x000fe20007810000 */
[C---:B----4-:R-:W-:Y:S01]  /*111d0*/  FFMA.FTZ R51, R0.reuse, R138, R51 ;  /* 0x0000008a00337223 */ /* 0x050fe20000010033 */
[----:B------:R-:W-:Y:S01]  /*111e0*/  FMNMX.FTZ R151, R35, R136, !PT ;  /* 0x0000008823977209 */ /* 0x000fe20007810000 */
[----:B------:R-:W-:Y:S01]  /*111f0*/  FFMA.FTZ R49, R0, R138, R49 ;  /* 0x0000008a00317223 */ /* 0x000fe20000010031 */
[----:B------:R-:W-:Y:S01]  /*11200*/  FMNMX.FTZ R144, R32, R147, !PT ;  /* 0x0000009320907209 */ /* 0x000fe20007810000 */
[----:B------:R-:W-:Y:S01]  /*11210*/  FFMA.FTZ R54, R0, R143, R54 ;  /* 0x0000008f00367223 */ /* 0x000fe20000010036 */
[----:B------:R-:W-:Y:S01]  /*11220*/  FMNMX.FTZ R136, R38, R151, !PT ;  /* 0x0000009726887209 */ /* 0x000fe20007810000 */
[C---:B------:R-:W-:Y:S01]  /*11230*/  FFMA.FTZ R52, R0.reuse, R143, R52 ;  /* 0x0000008f00347223 */ /* 0x040fe20000010034 */
[----:B------:R-:W-:Y:S01]  /*11240*/  FMNMX.FTZ R151, R33, R144, !PT ;  /* 0x0000009021977209 */ /* 0x000fe20007810000 */
[-C--:B---3--:R-:W-:Y:S01]  /*11250*/  FFMA.FTZ R58, R0, R145.reuse, R58 ;  /* 0x00000091003a7223 */ /* 0x088fe2000001003a */
[----:B------:R-:W-:Y:S01]  /*11260*/  IADD3 R142, R2, 0x61, RZ ;  /* 0x00000061028e7810 */ /* 0x000fe20007ffe0ff */
[----:B------:R-:W-:Y:S01]  /*11270*/  FFMA.FTZ R56, R0, R145, R56 ;  /* 0x0000009100387223 */ /* 0x000fe20000010038 */
[----:B------:R-:W-:Y:S02]  /*11280*/  FMNMX.FTZ R147, R39, R136, !PT ;  /* 0x0000008827937209 */ /* 0x000fe40007810000 */
[----:B------:R-:W-:Y:S02]  /*11290*/  FMNMX.FTZ R136, R36, R151, !PT ;  /* 0x0000009724887209 */ /* 0x000fe40007810000 */
[----:B------:R-:W-:Y:S01]  /*112a0*/  IADD3 R133, R2, 0x78, RZ ;  /* 0x0000007802857810 */ /* 0x000fe20007ffe0ff */
[----:B------:R-:W2:Y:S01]  /*112b0*/  I2F R142, R142 ;  /* 0x0000008e008e7306 */ /* 0x000ea20000201400 */
[----:B------:R-:W-:Y:S02]  /*112c0*/  FMNMX.FTZ R144, R42, R147, !PT ;  /* 0x000000932a907209 */ /* 0x000fe40007810000 */
[----:B------:R-:W-:Y:S01]  /*112d0*/  FMNMX.FTZ R147, R37, R136, !PT ;  /* 0x0000008825937209 */ /* 0x000fe20007810000 */
[-C--:B-1----:R-:W-:Y:S01]  /*112e0*/  FFMA.FTZ R62, R0, R139.reuse, R62 ;  /* 0x0000008b003e7223 */ /* 0x082fe2000001003e */
[----:B------:R-:W-:Y:S01]  /*112f0*/  IADD3 R140, R2, 0x69, RZ ;  /* 0x00000069028c7810 */ /* 0x000fe20007ffe0ff */
[----:B------:R-:W-:Y:S01]  /*11300*/  FFMA.FTZ R60, R0, R139, R60 ;  /* 0x0000008b003c7223 */ /* 0x000fe2000001003c */
[----:B------:R-:W-:Y:S02]  /*11310*/  FMNMX.FTZ R141, R43, R144, !PT ;  /* 0x000000902b8d7209 */ /* 0x000fe40007810000 */
[----:B------:R-:W-:Y:S01]  /*11320*/  FMNMX.FTZ R136, R40, R147, !PT ;  /* 0x0000009328887209 */ /* 0x000fe20007810000 */
[----:B------:R1:W3:Y:S01]  /*11330*/  I2F R137, R133 ;  /* 0x0000008500897306 */ /* 0x0002e20000201400 */
[----:B------:R-:W-:Y:S02]  /*11340*/  FMNMX.FTZ R132, R46, R141, !PT ;  /* 0x0000008d2e847209 */ /* 0x000fe40007810000 */
[----:B------:R-:W-:Y:S02]  /*11350*/  FMNMX.FTZ R141, R41, R136, !PT ;  /* 0x00000088298d7209 */ /* 0x000fe40007810000 */
[----:B------:R-:W-:Y:S02]  /*11360*/  IADD3 R134, R2, 0x71, RZ ;  /* 0x0000007102867810 */ /* 0x000fe40007ffe0ff */
[----:B------:R-:W-:Y:S02]  /*11370*/  FMNMX.FTZ R147, R47, R132, !PT ;  /* 0x000000842f937209 */ /* 0x000fe40007810000 */
[----:B------:R-:W-:Y:S01]  /*11380*/  FMNMX.FTZ R132, R44, R141, !PT ;  /* 0x0000008d2c847209 */ /* 0x000fe20007810000 */
[----:B------:R-:W4:Y:S01]  /*11390*/  I2F R140, R140 ;  /* 0x0000008c008c7306 */ /* 0x000f220000201400 */
[----:B------:R-:W-:Y:S02]  /*113a0*/  FMNMX.FTZ R136, R50, R147, !PT ;  /* 0x0000009332887209 */ /* 0x000fe40007810000 */
[----:B------:R-:W-:Y:S01]  /*113b0*/  FMNMX.FTZ R141, R45, R132, !PT ;  /* 0x000000842d8d7209 */ /* 0x000fe20007810000 */
[-C--:B--2---:R-:W-:Y:S01]  /*113c0*/  FFMA.FTZ R55, R0, R142.reuse, R55 ;  /* 0x0000008e00377223 */ /* 0x084fe20000010037 */
[----:B------:R-:W-:Y:S01]  /*113d0*/  IADD3 R2, R2, 0x79, RZ ;  /* 0x0000007902027810 */ /* 0x000fe20007ffe0ff */
[----:B------:R-:W-:Y:S01]  /*113e0*/  FFMA.FTZ R53, R0, R142, R53 ;  /* 0x0000008e00357223 */ /* 0x000fe20000010035 */
[----:B------:R-:W-:Y:S02]  /*113f0*/  FMNMX.FTZ R147, R51, R136, !PT ;  /* 0x0000008833937209 */ /* 0x000fe40007810000 */
[----:B------:R-:W-:Y:S01]  /*11400*/  FMNMX.FTZ R132, R48, R141, !PT ;  /* 0x0000008d30847209 */ /* 0x000fe20007810000 */
[----:B------:R-:W2:Y:S01]  /*11410*/  I2F R134, R134 ;  /* 0x0000008600867306 */ /* 0x000ea20000201400 */
[----:B------:R-:W-:Y:S02]  /*11420*/  FMNMX.FTZ R136, R54, R147, !PT ;  /* 0x0000009336887209 */ /* 0x000fe40007810000 */
[----:B------:R-:W-:Y:S01]  /*11430*/  LDSM.16.MT88.4 R144, [R197+0xc000] ;  /* 0x00c00000c590783b */ /* 0x000fe20000004200 */
[----:B-1----:R-:W-:Y:S01]  /*11440*/  FMNMX.FTZ R133, R49, R132, !PT ;  /* 0x0000008431857209 */ /* 0x002fe20007810000 */
[CC--:B---3--:R-:W-:Y:S01]  /*11450*/  FFMA.FTZ R66, R0.reuse, R137.reuse, R66 ;  /* 0x0000008900427223 */ /* 0x0c8fe20000010042 */
[----:B------:R-:W-:Y:S01]  /*11460*/  FMNMX.FTZ R141, R55, R136, !PT ;  /* 0x00000088378d7209 */ /* 0x000fe20007810000 */
[----:B------:R-:W-:Y:S01]  /*11470*/  FFMA.FTZ R64, R0, R137, R64 ;  /* 0x0000008900407223 */ /* 0x000fe20000010040 */
[----:B------:R-:W-:Y:S02]  /*11480*/  FMNMX.FTZ R132, R52, R133, !PT ;  /* 0x0000008534847209 */ /* 0x000fe40007810000 */
[----:B------:R-:W1:Y:S01]  /*11490*/  I2F R2, R2 ;  /* 0x0000000200027306 */ /* 0x000e620000201400 */
[----:B------:R-:W-:Y:S02]  /*114a0*/  FMNMX.FTZ R136, R58, R141, !PT ;  /* 0x0000008d3a887209 */ /* 0x000fe40007810000 */
[----:B------:R-:W-:Y:S01]  /*114b0*/  FMNMX.FTZ R133, R53, R132, !PT ;  /* 0x0000008435857209 */ /* 0x000fe20007810000 */
[CC--:B----4-:R-:W-:Y:S02]  /*114c0*/  FFMA.FTZ R59, R0.reuse, R140.reuse, R59 ;  /* 0x0000008c003b7223 */ /* 0x0d0fe4000001003b */
[----:B------:R-:W-:Y:S01]  /*114d0*/  FFMA.FTZ R57, R0, R140, R57 ;  /* 0x0000008c00397223 */ /* 0x000fe20000010039 */
[----:B------:R-:W-:Y:S02]  /*114e0*/  FMNMX.FTZ R132, R56, R133, !PT ;  /* 0x0000008538847209 */ /* 0x000fe40007810000 */
[----:B------:R-:W-:Y:S02]  /*114f0*/  FMNMX.FTZ R141, R59, R136, !PT ;  /* 0x000000883b8d7209 */ /* 0x000fe40007810000 */
[----:B------:R-:W-:Y:S02]  /*11500*/  FMNMX.FTZ R139, R57, R132, !PT ;  /* 0x00000084398b7209 */ /* 0x000fe40007810000 */
[----:B------:R-:W-:Y:S01]  /*11510*/  FMNMX.FTZ R136, R62, R141, !PT ;  /* 0x0000008d3e887209 */ /* 0x000fe20007810000 */
[CC--:B--2---:R-:W-:Y:S01]  /*11520*/  FFMA.FTZ R63, R0.reuse, R134.reuse, R63 ;  /* 0x00000086003f7223 */ /* 0x0c4fe2000001003f */
[----:B------:R-:W-:Y:S01]  /*11530*/  LDSM.16.MT88.4 R140, [R198+0xc000] ;  /* 0x00c00000c68c783b */ /* 0x000fe20000004200 */
[----:B------:R-:W-:Y:S01]  /*11540*/  FFMA.FTZ R61, R0, R134, R61 ;  /* 0x00000086003d7223 */ /* 0x000fe2000001003d */
[----:B------:R-:W-:Y:S02]  /*11550*/  FMNMX.FTZ R134, R60, R139, !PT ;  /* 0x0000008b3c867209 */ /* 0x000fe40007810000 */
[----:B------:R-:W-:Y:S04]  /*11560*/  FMNMX.FTZ R133, R63, R136, !PT ;  /* 0x000000883f857209 */ /* 0x000fe80007810000 */
[----:B------:R-:W-:Y:S01]  /*11570*/  FMNMX.FTZ R132, R66, R133, !PT ;  /* 0x0000008542847209 */ /* 0x000fe20007810000 */
[C---:B-1----:R-:W-:Y:S01]  /*11580*/  FFMA.FTZ R67, R0.reuse, R2, R67 ;  /* 0x0000000200437223 */ /* 0x042fe20000010043 */
[----:B------:R-:W-:Y:S01]  /*11590*/  FMNMX.FTZ R133, R61, R134, !PT ;  /* 0x000000863d857209 */ /* 0x000fe20007810000 */
[----:B------:R-:W-:Y:S03]  /*115a0*/  FFMA.FTZ R65, R0, R2, R65 ;  /* 0x0000000200417223 */ /* 0x000fe60000010041 */
        /* <DEDUP_REMOVED lines=8> */
[----:B------:R-:W2:Y:S01]  /*11630*/  SHFL.BFLY PT, R133, R136, 0x1, 0x1f ;  /* 0x0c201f0088857f89 */ /* 0x000ea200000e0000 */
[----:B-1----:R-:W-:Y:S04]  /*11640*/  FMNMX.FTZ R132, R137, R132, !PT ;  /* 0x0000008489847209 */ /* 0x002fe80007810000 */
[C---:B------:R-:W-:Y:S01]  /*11650*/  FSETP.NEU.FTZ.AND P1, PT, R132.reuse, -INF , PT ;  /* 0xff8000008400780b */ /* 0x040fe20003f3d000 */
[C---:B------:R-:W-:Y:S02]  /*11660*/  FMUL.FTZ R156, R132.reuse, c[0x0][0x23c] ;  /* 0x00008f00849c7a20 */ /* 0x040fe40000410000 */
[----:B------:R-:W-:Y:S01]  /*11670*/  FADD.FTZ R134, -R132, R135 ;  /* 0x0000008784867221 */ /* 0x000fe20000010100 */
[----:B--2---:R-:W-:Y:S02]  /*11680*/  FMNMX.FTZ R133, R136, R133, !PT ;  /* 0x0000008588857209 */ /* 0x004fe40007810000 */
[----:B------:R-:W-:Y:S01]  /*11690*/  FSEL R156, R156, RZ, P1 ;  /* 0x000000ff9c9c7208 */ /* 0x000fe20000800000 */
[----:B------:R-:W-:Y:S01]  /*116a0*/  FMUL.FTZ R2, R134, c[0x0][0x23c] ;  /* 0x00008f0086027a20 */ /* 0x000fe20000410000 */
[C---:B------:R-:W-:Y:S01]  /*116b0*/  FSETP.NEU.FTZ.AND P1, PT, R133.reuse, -INF , PT ;  /* 0xff8000008500780b */ /* 0x040fe20003f3d000 */
[C---:B------:R-:W-:Y:S01]  /*116c0*/  FMUL.FTZ R154, R133.reuse, c[0x0][0x23c] ;  /* 0x00008f00859a7a20 */ /* 0x040fe20000410000 */
[----:B------:R-:W1:Y:S01]  /*116d0*/  LDSM.16.MT88.4 R136, [R200+0xc000] ;  /* 0x00c00000c888783b */ /* 0x000e620000004200 */
[----:B------:R-:W-:Y:S02]  /*116e0*/  FADD.FTZ R134, -R133, R3 ;  /* 0x0000000385867221 */ /* 0x000fe40000010100 */
[--C-:B------:R-:W-:Y:S01]  /*116f0*/  FFMA.FTZ R135, R10, c[0x0][0x23c], -R156.reuse ;  /* 0x00008f000a877a23 */ /* 0x100fe2000001089c */
[----:B------:R-:W-:Y:S01]  /*11700*/  FSEL R154, R154, RZ, P1 ;  /* 0x000000ff9a9a7208 */ /* 0x000fe20000800000 */
[----:B------:R-:W-:Y:S01]  /*11710*/  FMUL.FTZ R3, R134, c[0x0][0x23c] ;  /* 0x00008f0086037a20 */ /* 0x000fe20000410000 */
[----:B------:R-:W2:Y:S01]  /*11720*/  MUFU.EX2 R2, R2 ;  /* 0x0000000200027308 */ /* 0x000ea20000000800 */
[----:B------:R-:W-:Y:S01]  /*11730*/  FFMA.FTZ R134, R11, c[0x0][0x23c], -R156 ;  /* 0x00008f000b867a23 */ /* 0x000fe2000001089c */
[----:B------:R-:W-:Y:S01]  /*11740*/  ISETP.GT.AND P1, PT, R215, 0x1, PT ;  /* 0x00000001d700780c */ /* 0x000fe20003f24270 */
[--C-:B------:R-:W-:Y:S01]  /*11750*/  FFMA.FTZ R151, R8, c[0x0][0x23c], -R154.reuse ;  /* 0x00008f0008977a23 */ /* 0x100fe2000001089a */
[----:B------:R-:W-:Y:S01]  /*11760*/  MOV R215, R149 ;  /* 0x0000009500d77202 */ /* 0x000fe20000000f00 */
[----:B------:R-:W-:Y:S02]  /*11770*/  FFMA.FTZ R150, R9, c[0x0][0x23c], -R154 ;  /* 0x00008f0009967a23 */ /* 0x000fe4000001089a */
[--C-:B------:R-:W-:Y:S02]  /*11780*/  FFMA.FTZ R153, R6, c[0x0][0x23c], -R156.reuse ;  /* 0x00008f0006997a23 */ /* 0x100fe4000001089c */
[----:B------:R-:W-:Y:S01]  /*11790*/  FFMA.FTZ R148, R7, c[0x0][0x23c], -R156 ;  /* 0x00008f0007947a23 */ /* 0x000fe2000001089c */
[----:B------:R-:W3:Y:S01]  /*117a0*/  MUFU.EX2 R3, R3 ;  /* 0x0000000300037308 */ /* 0x000ee20000000800 */
[--C-:B------:R-:W-:Y:S02]  /*117b0*/  FFMA.FTZ R155, R4, c[0x0][0x23c], -R154.reuse ;  /* 0x00008f00049b7a23 */ /* 0x100fe4000001089a */
[----:B------:R-:W-:Y:S02]  /*117c0*/  FFMA.FTZ R152, R5, c[0x0][0x23c], -R154 ;  /* 0x00008f0005987a23 */ /* 0x000fe4000001089a */
[--C-:B------:R-:W-:Y:S02]  /*117d0*/  FFMA.FTZ R163, R26, c[0x0][0x23c], -R156.reuse ;  /* 0x00008f001aa37a23 */ /* 0x100fe4000001089c */
[----:B------:R-:W-:Y:S02]  /*117e0*/  FFMA.FTZ R164, R27, c[0x0][0x23c], -R156 ;  /* 0x00008f001ba47a23 */ /* 0x000fe4000001089c */
[--C-:B------:R-:W-:Y:S01]  /*117f0*/  FFMA.FTZ R167, R24, c[0x0][0x23c], -R154.reuse ;  /* 0x00008f0018a77a23 */ /* 0x100fe2000001089a */
[----:B------:R-:W-:Y:S01]  /*11800*/  MUFU.EX2 R153, R153 ;  /* 0x0000009900997308 */ /* 0x000fe20000000800 */
[--C-:B------:R-:W-:Y:S02]  /*11810*/  FFMA.FTZ R168, R25, c[0x0][0x23c], -R154.reuse ;  /* 0x00008f0019a87a23 */ /* 0x100fe4000001089a */
[----:B------:R-:W-:Y:S01]  /*11820*/  LDSM.16.MT88.4 R24, [R198+0xd000] ;  /* 0x00d00000c618783b */ /* 0x000fe20000004200 */
[C---:B--2---:R-:W-:Y:S02]  /*11830*/  FMUL.FTZ R6, R2.reuse, R130 ;  /* 0x0000008202067220 */ /* 0x044fe40000410000 */
[C---:B------:R-:W-:Y:S02]  /*11840*/  FMUL.FTZ R7, R2.reuse, R131 ;  /* 0x0000008302077220 */ /* 0x040fe40000410000 */
[C---:B------:R-:W-:Y:S02]  /*11850*/  FMUL.FTZ R10, R2.reuse, R126 ;  /* 0x0000007e020a7220 */ /* 0x040fe40000410000 */
[----:B------:R-:W2:Y:S01]  /*11860*/  MUFU.EX2 R148, R148 ;  /* 0x0000009400947308 */ /* 0x000ea20000000800 */
[C---:B------:R-:W-:Y:S02]  /*11870*/  FMUL.FTZ R11, R2.reuse, R127 ;  /* 0x0000007f020b7220 */ /* 0x040fe40000410000 */
[C---:B------:R-:W-:Y:S02]  /*11880*/  FMUL.FTZ R70, R2.reuse, R70 ;  /* 0x0000004602467220 */ /* 0x040fe40000410000 */
[C---:B---3--:R-:W-:Y:S02]  /*11890*/  FMUL.FTZ R4, R3.reuse, R128 ;  /* 0x0000008003047220 */ /* 0x048fe40000410000 */
[C---:B------:R-:W-:Y:S02]  /*118a0*/  FMUL.FTZ R5, R3.reuse, R129 ;  /* 0x0000008103057220 */ /* 0x040fe40000410000 */
[C---:B------:R-:W-:Y:S01]  /*118b0*/  FMUL.FTZ R8, R3.reuse, R124 ;  /* 0x0000007c03087220 */ /* 0x040fe20000410000 */
[----:B------:R-:W-:Y:S01]  /*118c0*/  MUFU.EX2 R135, R135 ;  /* 0x0000008700877308 */ /* 0x000fe20000000800 */
[C---:B------:R-:W-:Y:S02]  /*118d0*/  FMUL.FTZ R9, R3.reuse, R125 ;  /* 0x0000007d03097220 */ /* 0x040fe40000410000 */
[----:B------:R-:W3:Y:S01]  /*118e0*/  LDSM.16.MT88.4 R124, [R196+0xc000] ;  /* 0x00c00000c47c783b */ /* 0x000ee20000004200 */
[C---:B------:R-:W-:Y:S02]  /*118f0*/  FMUL.FTZ R71, R2.reuse, R71 ;  /* 0x0000004702477220 */ /* 0x040fe40000410000 */
[C---:B------:R-:W-:Y:S02]  /*11900*/  FMUL.FTZ R68, R3.reuse, R68 ;  /* 0x0000004403447220 */ /* 0x040fe40000410000 */
[C---:B------:R-:W-:Y:S02]  /*11910*/  FMUL.FTZ R69, R3.reuse, R69 ;  /* 0x0000004503457220 */ /* 0x040fe40000410000 */
[----:B------:R-:W4:Y:S01]  /*11920*/  MUFU.EX2 R134, R134 ;  /* 0x0000008600867308 */ /* 0x000f220000000800 */
[C---:B------:R-:W-:Y:S02]  /*11930*/  FMUL.FTZ R74, R2.reuse, R74 ;  /* 0x0000004a024a7220 */ /* 0x040fe40000410000 */
[----:B------:R-:W-:Y:S01]  /*11940*/  FMUL.FTZ R75, R2, R75 ;  /* 0x0000004b024b7220 */ /* 0x000fe20000410000 */
[----:B--2---:R-:W-:Y:S01]  /*11950*/  F2FP.PACK_AB R129, R148, R153 ;  /* 0x000000999481723e */ /* 0x004fe200000000ff */
[C---:B------:R-:W-:Y:S02]  /*11960*/  FMUL.FTZ R72, R3.reuse, R72 ;  /* 0x0000004803487220 */ /* 0x040fe40000410000 */
[C---:B------:R-:W-:Y:S02]  /*11970*/  FMUL.FTZ R73, R3.reuse, R73 ;  /* 0x0000004903497220 */ /* 0x040fe40000410000 */
[C---:B------:R-:W-:Y:S01]  /*11980*/  FMUL.FTZ R78, R2.reuse, R78 ;  /* 0x0000004e024e7220 */ /* 0x040fe20000410000 */
[----:B------:R-:W-:Y:S01]  /*11990*/  MUFU.EX2 R155, R155 ;  /* 0x0000009b009b7308 */ /* 0x000fe20000000800 */
[C---:B------:R-:W-:Y:S02]  /*119a0*/  FMUL.FTZ R79, R2.reuse, R79 ;  /* 0x0000004f024f7220 */ /* 0x040fe40000410000 */
[C---:B------:R-:W-:Y:S02]  /*119b0*/  FMUL.FTZ R76, R3.reuse, R76 ;  /* 0x0000004c034c7220 */ /* 0x040fe40000410000 */
[C---:B------:R-:W-:Y:S02]  /*119c0*/  FMUL.FTZ R77, R3.reuse, R77 ;  /* 0x0000004d034d7220 */ /* 0x040fe40000410000 */
[C---:B------:R-:W-:Y:S02]  /*119d0*/  FMUL.FTZ R82, R2.reuse, R82 ;  /* 0x0000005202527220 */ /* 0x040fe40000410000 */
[----:B------:R-:W-:Y:S01]  /*119e0*/  FMUL.FTZ R83, R2, R83 ;  /* 0x0000005302537220 */ /* 0x000fe20000410000 */
[----:B------:R-:W2:Y:S01]  /*119f0*/  MUFU.EX2 R152, R152 ;  /* 0x0000009800987308 */ /* 0x000ea20000000800 */
[C---:B------:R-:W-:Y:S02]  /*11a00*/  FMUL.FTZ R80, R3.reuse, R80 ;  /* 0x0000005003507220 */ /* 0x040fe40000410000 */
[C---:B------:R-:W-:Y:S01]  /*11a10*/  FMUL.FTZ R81, R3.reuse, R81 ;  /* 0x0000005103517220 */ /* 0x040fe20000410000 */
[----:B----4-:R-:W-:Y:S01]  /*11a20*/  F2FP.PACK_AB R131, R134, R135 ;  /* 0x000000878683723e */ /* 0x010fe200000000ff */
[C---:B------:R-:W-:Y:S02]  /*11a30*/  FMUL.FTZ R86, R2.reuse, R86 ;  /* 0x0000005602567220 */ /* 0x040fe40000410000 */
[----:B------:R-:W-:Y:S02]  /*11a40*/  FMUL.FTZ R87, R2, R87 ;  /* 0x0000005702577220 */ /* 0x000fe40000410000 */
[C---:B------:R-:W-:Y:S01]  /*11a50*/  FMUL.FTZ R84, R3.reuse, R84 ;  /* 0x0000005403547220 */ /* 0x040fe20000410000 */
[----:B------:R-:W-:Y:S01]  /*11a60*/  MUFU.EX2 R151, R151 ;  /* 0x0000009700977308 */ /* 0x000fe20000000800 */
[----:B------:R-:W-:Y:S02]  /*11a70*/  FMUL.FTZ R85, R3, R85 ;  /* 0x0000005503557220 */ /* 0x000fe40000410000 */
[--C-:B------:R-:W-:Y:S02]  /*11a80*/  FFMA.FTZ R170, R28, c[0x0][0x23c], -R154.reuse ;  /* 0x00008f001caa7a23 */ /* 0x100fe4000001089a */
[--C-:B------:R-:W-:Y:S02]  /*11a90*/  FFMA.FTZ R169, R29, c[0x0][0x23c], -R154.reuse ;  /* 0x00008f001da97a23 */ /* 0x100fe4000001089a */
[--C-:B------:R-:W-:Y:S02]  /*11aa0*/  FFMA.FTZ R171, R32, c[0x0][0x23c], -R154.reuse ;  /* 0x00008f0020ab7a23 */ /* 0x100fe4000001089a */
[--C-:B------:R-:W-:Y:S01]  /*11ab0*/  FFMA.FTZ R174, R33, c[0x0][0x23c], -R154.reuse ;  /* 0x00008f0021ae7a23 */ /* 0x100fe2000001089a */
[----:B------:R-:W4:Y:S01]  /*11ac0*/  MUFU.EX2 R150, R150 ;  /* 0x0000009600967308 */ /* 0x000f220000000800 */
[--C-:B------:R-:W-:Y:S02]  /*11ad0*/  FFMA.FTZ R176, R36, c[0x0][0x23c], -R154.reuse ;  /* 0x00008f0024b07a23 */ /* 0x100fe4000001089a */
[--C-:B------:R-:W-:Y:S01]  /*11ae0*/  FFMA.FTZ R175, R37, c[0x0][0x23c], -R154.reuse ;  /* 0x00008f0025af7a23 */ /* 0x100fe2000001089a */
[----:B--2---:R-:W-:Y:S01]  /*11af0*/  F2FP.PACK_AB R128, R152, R155 ;  /* 0x0000009b9880723e */ /* 0x004fe200000000ff */
[--C-:B------:R-:W-:Y:S02]  /*11b00*/  FFMA.FTZ R177, R40, c[0x0][0x23c], -R154.reuse ;  /* 0x00008f0028b17a23 */ /* 0x100fe4000001089a */
[----:B------:R-:W-:Y:S02]  /*11b10*/  FFMA.FTZ R178, R41, c[0x0][0x23c], -R154 ;  /* 0x00008f0029b27a23 */ /* 0x000fe4000001089a */
[--C-:B------:R-:W-:Y:S01]  /*11b20*/  FFMA.FTZ R179, R46, c[0x0][0x23c], -R156.reuse ;  /* 0x00008f002eb37a23 */ /* 0x100fe2000001089c */
[----:B------:R-:W-:Y:S01]  /*11b30*/  MUFU.EX2 R163, R163 ;  /* 0x000000a300a37308 */ /* 0x000fe20000000800 */
[--C-:B------:R-:W-:Y:S02]  /*11b40*/  FFMA.FTZ R180, R47, c[0x0][0x23c], -R156.reuse ;  /* 0x00008f002fb47a23 */ /* 0x100fe4000001089c */
[--C-:B------:R-:W-:Y:S02]  /*11b50*/  FFMA.FTZ R181, R50, c[0x0][0x23c], -R156.reuse ;  /* 0x00008f0032b57a23 */ /* 0x100fe4000001089c */
[----:B------:R-:W-:Y:S02]  /*11b60*/  FFMA.FTZ R182, R51, c[0x0][0x23c], -R156 ;  /* 0x00008f0033b67a23 */ /* 0x000fe4000001089c */
[--C-:B------:R-:W-:Y:S02]  /*11b70*/  FFMA.FTZ R183, R44, c[0x0][0x23c], -R154.reuse ;  /* 0x00008f002cb77a23 */ /* 0x100fe4000001089a */
[--C-:B------:R-:W-:Y:S01]  /*11b80*/  FFMA.FTZ R184, R45, c[0x0][0x23c], -R154.reuse ;  /* 0x00008f002db87a23 */ /* 0x100fe2000001089a */
[----:B------:R-:W-:Y:S01]  /*11b90*/  MUFU.EX2 R164, R164 ;  /* 0x000000a400a47308 */ /* 0x000fe20000000800 */
[----:B------:R-:W-:Y:S01]  /*11ba0*/  LDSM.16.MT88.4 R44, [R197+0x13000] ;  /* 0x01300000c52c783b */ /* 0x000fe20000004200 */
[--C-:B------:R-:W-:Y:S01]  /*11bb0*/  FFMA.FTZ R185, R48, c[0x0][0x23c], -R154.reuse ;  /* 0x00008f0030b97a23 */ /* 0x100fe2000001089a */
[----:B----4-:R-:W-:Y:S01]  /*11bc0*/  F2FP.PACK_AB R130, R150, R151 ;  /* 0x000000979682723e */ /* 0x010fe200000000ff */
[----:B------:R-:W-:Y:S02]  /*11bd0*/  FFMA.FTZ R186, R49, c[0x0][0x23c], -R154 ;  /* 0x00008f0031ba7a23 */ /* 0x000fe4000001089a */
[C---:B------:R-:W-:Y:S03]  /*11be0*/  FMUL.FTZ R90, R2.reuse, R90 ;  /* 0x0000005a025a7220 */ /* 0x040fe60000410000 */
[----:B------:R-:W-:Y:S01]  /*11bf0*/  LDSM.16.MT88.4 R48, [R196+0x13000] ;  /* 0x01300000c430783b */ /* 0x000fe20000004200 */
[C---:B------:R-:W-:Y:S01]  /*11c00*/  FMUL.FTZ R91, R2.reuse, R91 ;  /* 0x0000005b025b7220 */ /* 0x040fe20000410000 */
[C---:B-1----:R-:W-:Y:S01]  /*11c10*/  HMMA.16816.F32 R4, R128.reuse, R136, R4 ;  /* 0x000000888004723c */ /* 0x042fe20000001804 */
[----:B------:R-:W-:Y:S04]  /*11c20*/  MUFU.EX2 R167, R167 ;  /* 0x000000a700a77308 */ /* 0x000fe80000000800 */
[C---:B------:R-:W-:Y:S02]  /*11c30*/  FMUL.FTZ R88, R3.reuse, R88 ;  /* 0x0000005803587220 */ /* 0x040fe40000410000 */
[C---:B------:R-:W-:Y:S01]  /*11c40*/  FMUL.FTZ R89, R3.reuse, R89 ;  /* 0x0000005903597220 */ /* 0x040fe20000410000 */
[C---:B------:R-:W-:Y:S01]  /*11c50*/  HMMA.16816.F32 R8, R128.reuse, R138, R8 ;  /* 0x0000008a8008723c */ /* 0x040fe20000001808 */
[----:B------:R-:W1:Y:S02]  /*11c60*/  LDSM.16.MT88.4 R136, [R200+0x10000] ;  /* 0x01000000c888783b */ /* 0x000e640000004200 */
[----:B------:R-:W-:Y:S01]  /*11c70*/  MUFU.EX2 R168, R168 ;  /* 0x000000a800a87308 */ /* 0x000fe20000000800 */
[C---:B------:R-:W-:Y:S02]  /*11c80*/  FMUL.FTZ R94, R2.reuse, R94 ;  /* 0x0000005e025e7220 */ /* 0x040fe40000410000 */
[C---:B------:R-:W-:Y:S02]  /*11c90*/  FMUL.FTZ R95, R2.reuse, R95 ;  /* 0x0000005f025f7220 */ /* 0x040fe40000410000 */
[C---:B------:R-:W-:Y:S04]  /*11ca0*/  HMMA.16816.F32 R68, R128.reuse, R140, R68 ;  /* 0x0000008c8044723c */ /* 0x040fe80000001844 */
[C---:B------:R-:W-:Y:S01]  /*11cb0*/  FMUL.FTZ R92, R3.reuse, R92 ;  /* 0x0000005c035c7220 */ /* 0x040fe20000410000 */
[----:B------:R-:W-:Y:S01]  /*11cc0*/  MUFU.EX2 R170, R170 ;  /* 0x000000aa00aa7308 */ /* 0x000fe20000000800 */
[C---:B------:R-:W-:Y:S02]  /*11cd0*/  FMUL.FTZ R93, R3.reuse, R93 ;  /* 0x0000005d035d7220 */ /* 0x040fe40000410000 */
[C---:B------:R-:W-:Y:S01]  /*11ce0*/  HMMA.16816.F32 R72, R128.reuse, R142, R72 ;  /* 0x0000008e8048723c */ /* 0x040fe20000001848 */
[----:B------:R-:W2:Y:S03]  /*11cf0*/  LDSM.16.MT88.4 R140, [R198+0x10000] ;  /* 0x01000000c68c783b */ /* 0x000ea60000004200 */
[C---:B------:R-:W-:Y:S02]  /*11d00*/  FMUL.FTZ R98, R2.reuse, R98 ;  /* 0x0000006202627220 */ /* 0x040fe40000410000 */
[C---:B------:R-:W-:Y:S01]  /*11d10*/  FMUL.FTZ R99, R2.reuse, R99 ;  /* 0x0000006302637220 */ /* 0x040fe20000410000 */
[----:B------:R-:W-:Y:S01]  /*11d20*/  MUFU.EX2 R169, R169 ;  /* 0x000000a900a97308 */ /* 0x000fe20000000800 */
[C---:B------:R-:W-:Y:S04]  /*11d30*/  HMMA.16816.F32 R76, R128.reuse, R144, R76 ;  /* 0x00000090804c723c */ /* 0x040fe8000000184c */
[C---:B------:R-:W-:Y:S02]  /*11d40*/  FMUL.FTZ R96, R3.reuse, R96 ;  /* 0x0000006003607220 */ /* 0x040fe40000410000 */
[C---:B------:R-:W-:Y:S02]  /*11d50*/  FMUL.FTZ R97, R3.reuse, R97 ;  /* 0x0000006103617220 */ /* 0x040fe40000410000 */
[C---:B------:R-:W-:Y:S01]  /*11d60*/  HMMA.16816.F32 R80, R128.reuse, R146, R80 ;  /* 0x000000928050723c */ /* 0x040fe20000001850 */
[----:B------:R-:W-:Y:S03]  /*11d70*/  MUFU.EX2 R171, R171 ;  /* 0x000000ab00ab7308 */ /* 0x000fe60000000800 */
[C---:B------:R-:W-:Y:S02]  /*11d80*/  FMUL.FTZ R102, R2.reuse, R102 ;  /* 0x0000006602667220 */ /* 0x040fe40000410000 */
[C---:B------:R-:W-:Y:S02]  /*11d90*/  FMUL.FTZ R103, R2.reuse, R103 ;  /* 0x0000006702677220 */ /* 0x040fe40000410000 */
[C---:B---3--:R-:W-:Y:S03]  /*11da0*/  HMMA.16816.F32 R84, R128.reuse, R124, R84 ;  /* 0x0000007c8054723c */ /* 0x048fe60000001854 */
[----:B------:R-:W-:Y:S01]  /*11db0*/  MUFU.EX2 R174, R174 ;  /* 0x000000ae00ae7308 */ /* 0x000fe20000000800 */
[C---:B------:R-:W-:Y:S02]  /*11dc0*/  FMUL.FTZ R100, R3.reuse, R100 ;  /* 0x0000006403647220 */ /* 0x040fe40000410000 */
[C---:B------:R-:W-:Y:S02]  /*11dd0*/  FMUL.FTZ R101, R3.reuse, R101 ;  /* 0x0000006503657220 */ /* 0x040fe40000410000 */
[C---:B------:R-:W-:Y:S01]  /*11de0*/  HMMA.16816.F32 R88, R128.reuse, R126, R88 ;  /* 0x0000007e8058723c */ /* 0x040fe20000001858 */
[----:B------:R-:W3:Y:S03]  /*11df0*/  LDSM.16.MT88.4 R124, [R197+0x10000] ;  /* 0x01000000c57c783b */ /* 0x000ee60000004200 */
[C---:B------:R-:W-:Y:S01]  /*11e00*/  FMUL.FTZ R106, R2.reuse, R106 ;  /* 0x0000006a026a7220 */ /* 0x040fe20000410000 */
[----:B------:R-:W-:Y:S01]  /*11e10*/  MUFU.EX2 R176, R176 ;  /* 0x000000b000b07308 */ /* 0x000fe20000000800 */
[----:B------:R-:W-:Y:S02]  /*11e20*/  FMUL.FTZ R107, R2, R107 ;  /* 0x0000006b026b7220 */ /* 0x000fe40000410000 */
[C---:B-1----:R-:W-:Y:S04]  /*11e30*/  HMMA.16816.F32 R92, R128.reuse, R136, R92 ;  /* 0x00000088805c723c */ /* 0x042fe8000000185c */
[C---:B------:R-:W-:Y:S02]  /*11e40*/  FMUL.FTZ R104, R3.reuse, R104 ;  /* 0x0000006803687220 */ /* 0x040fe40000410000 */
[----:B------:R-:W-:Y:S01]  /*11e50*/  FMUL.FTZ R105, R3, R105 ;  /* 0x0000006903697220 */ /* 0x000fe20000410000 */
[----:B------:R-:W-:Y:S01]  /*11e60*/  MUFU.EX2 R175, R175 ;  /* 0x000000af00af7308 */ /* 0x000fe20000000800 */
[C---:B------:R-:W-:Y:S01]  /*11e70*/  HMMA.16816.F32 R96, R128.reuse, R138, R96 ;  /* 0x0000008a8060723c */ /* 0x040fe20000001860 */
[----:B------:R-:W1:Y:S03]  /*11e80*/  LDSM.16.MT88.4 R136, [R196+0x10000] ;  /* 0x01000000c488783b */ /* 0x000e660000004200 */
[--C-:B------:R-:W-:Y:S02]  /*11e90*/  FFMA.FTZ R144, R14, c[0x0][0x23c], -R156.reuse ;  /* 0x00008f000e907a23 */ /* 0x100fe4000001089c */
[C---:B------:R-:W-:Y:S02]  /*11ea0*/  FMUL.FTZ R14, R2.reuse, R122 ;  /* 0x0000007a020e7220 */ /* 0x040fe40000410000 */
[C---:B--2---:R-:W-:Y:S01]  /*11eb0*/  HMMA.16816.F32 R100, R128.reuse, R140, R100 ;  /* 0x0000008c8064723c */ /* 0x044fe20000001864 */
[----:B------:R-:W-:Y:S03]  /*11ec0*/  MUFU.EX2 R177, R177 ;  /* 0x000000b100b17308 */ /* 0x000fe60000000800 */
[----:B------:R-:W-:Y:S02]  /*11ed0*/  FFMA.FTZ R145, R15, c[0x0][0x23c], -R156 ;  /* 0x00008f000f917a23 */ /* 0x000fe4000001089c */
[----:B------:R-:W-:Y:S02]  /*11ee0*/  FMUL.FTZ R15, R2, R123 ;  /* 0x0000007b020f7220 */ /* 0x000fe40000410000 */
[C---:B------:R-:W-:Y:S01]  /*11ef0*/  HMMA.16816.F32 R104, R128.reuse, R142, R104 ;  /* 0x0000008e8068723c */ /* 0x040fe20000001868 */
[----:B------:R-:W-:Y:S02]  /*11f00*/  LDSM.16.MT88.4 R140, [R197+0xc800] ;  /* 0x00c80000c58c783b */ /* 0x000fe40000004200 */
[----:B------:R-:W-:Y:S01]  /*11f10*/  MUFU.EX2 R144, R144 ;  /* 0x0000009000907308 */ /* 0x000fe20000000800 */
[--C-:B------:R-:W-:Y:S02]  /*11f20*/  FFMA.FTZ R158, R12, c[0x0][0x23c], -R154.reuse ;  /* 0x00008f000c9e7a23 */ /* 0x100fe4000001089a */
[----:B------:R-:W-:Y:S02]  /*11f30*/  FMUL.FTZ R12, R3, R120 ;  /* 0x00000078030c7220 */ /* 0x000fe40000410000 */
[----:B------:R-:W-:Y:S04]  /*11f40*/  FFMA.FTZ R157, R13, c[0x0][0x23c], -R154 ;  /* 0x00008f000d9d7a23 */ /* 0x000fe8000001089a */
[C---:B------:R-:W-:Y:S01]  /*11f50*/  FMUL.FTZ R13, R3.reuse, R121 ;  /* 0x00000079030d7220 */ /* 0x040fe20000410000 */
[----:B------:R-:W2:Y:S01]  /*11f60*/  MUFU.EX2 R145, R145 ;  /* 0x0000009100917308 */ /* 0x000ea20000000800 */
[----:B------:R-:W4:Y:S01]  /*11f70*/  LDSM.16.MT88.4 R120, [R200+0xc800] ;  /* 0x00c80000c878783b */ /* 0x000f220000004200 */
[C---:B------:R-:W-:Y:S02]  /*11f80*/  FMUL.FTZ R110, R2.reuse, R110 ;  /* 0x0000006e026e7220 */ /* 0x040fe40000410000 */
[----:B------:R-:W-:Y:S02]  /*11f90*/  FMUL.FTZ R111, R2, R111 ;  /* 0x0000006f026f7220 */ /* 0x000fe40000410000 */
[C---:B------:R-:W-:Y:S02]  /*11fa0*/  FMUL.FTZ R108, R3.reuse, R108 ;  /* 0x0000006c036c7220 */ /* 0x040fe40000410000 */
[----:B------:R-:W-:Y:S02]  /*11fb0*/  FMUL.FTZ R109, R3, R109 ;  /* 0x0000006d036d7220 */ /* 0x000fe40000410000 */
[--C-:B------:R-:W-:Y:S01]  /*11fc0*/  FFMA.FTZ R146, R18, c[0x0][0x23c], -R156.reuse ;  /* 0x00008f0012927a23 */ /* 0x100fe2000001089c */
[----:B------:R-:W-:Y:S01]  /*11fd0*/  MUFU.EX2 R158, R158 ;  /* 0x0000009e009e7308 */ /* 0x000fe20000000800 */
[----:B------:R-:W-:Y:S02]  /*11fe0*/  FFMA.FTZ R147, R19, c[0x0][0x23c], -R156 ;  /* 0x00008f0013937a23 */ /* 0x000fe4000001089c */
[--C-:B------:R-:W-:Y:S01]  /*11ff0*/  FFMA.FTZ R159, R16, c[0x0][0x23c], -R154.reuse ;  /* 0x00008f00109f7a23 */ /* 0x100fe2000001089a */
[C---:B---3--:R-:W-:Y:S03]  /*12000*/  HMMA.16816.F32 R108, R128.reuse, R124, R108 ;  /* 0x0000007c806c723c */ /* 0x048fe6000000186c */
[----:B------:R-:W-:Y:S02]  /*12010*/  FFMA.FTZ R160, R17, c[0x0][0x23c], -R154 ;  /* 0x00008f0011a07a23 */ /* 0x000fe4000001089a */
[C---:B------:R-:W-:Y:S01]  /*12020*/  FMUL.FTZ R18, R2.reuse, R118 ;  /* 0x0000007602127220 */ /* 0x040fe20000410000 */
[----:B------:R-:W-:Y:S01]  /*12030*/  MUFU.EX2 R146, R146 ;  /* 0x0000009200927308 */ /* 0x000fe20000000800 */
[C---:B------:R-:W-:Y:S01]  /*12040*/  FMUL.FTZ R19, R2.reuse, R119 ;  /* 0x0000007702137220 */ /* 0x040fe20000410000 */
[C---:B------:R-:W-:Y:S01]  /*12050*/  HMMA.16816.F32 R12, R128.reuse, R126, R12 ;  /* 0x0000007e800c723c */ /* 0x040fe2000000180c */
[----:B------:R-:W3:Y:S03]  /*12060*/  LDSM.16.MT88.4 R124, [R198+0xc800] ;  /* 0x00c80000c67c783b */ /* 0x000ee60000004200 */
[C---:B------:R-:W-:Y:S02]  /*12070*/  FMUL.FTZ R16, R3.reuse, R116 ;  /* 0x0000007403107220 */ /* 0x040fe40000410000 */
[----:B------:R-:W-:Y:S01]  /*12080*/  FMUL.FTZ R17, R3, R117 ;  /* 0x0000007503117220 */ /* 0x000fe20000410000 */
[----:B--2---:R-:W-:Y:S01]  /*12090*/  F2FP.PACK_AB R117, R145, R144 ;  /* 0x000000909175723e */ /* 0x004fe200000000ff */
[----:B------:R-:W2:Y:S01]  /*120a0*/  MUFU.EX2 R147, R147 ;  /* 0x0000009300937308 */ /* 0x000ea20000000800 */
[C---:B------:R-:W-:Y:S03]  /*120b0*/  FMUL.FTZ R114, R2.reuse, R114 ;  /* 0x0000007202727220 */ /* 0x040fe60000410000 */
[----:B------:R-:W-:Y:S01]  /*120c0*/  FMUL.FTZ R115, R2, R115 ;  /* 0x0000007302737220 */ /* 0x000fe20000410000 */
[C---:B-1----:R-:W-:Y:S03]  /*120d0*/  HMMA.16816.F32 R16, R128.reuse, R136, R16 ;  /* 0x000000888010723c */ /* 0x042fe60000001810 */
[C---:B------:R-:W-:Y:S02]  /*120e0*/  FMUL.FTZ R112, R3.reuse, R112 ;  /* 0x0000007003707220 */ /* 0x040fe40000410000 */
[----:B------:R-:W1:Y:S01]  /*120f0*/  MUFU.EX2 R157, R157 ;  /* 0x0000009d009d7308 */ /* 0x000e620000000800 */
[----:B------:R-:W-:Y:S02]  /*12100*/  FMUL.FTZ R113, R3, R113 ;  /* 0x0000007103717220 */ /* 0x000fe40000410000 */
[--C-:B------:R-:W-:Y:S01]  /*12110*/  FFMA.FTZ R161, R22, c[0x0][0x23c], -R156.reuse ;  /* 0x00008f0016a17a23 */ /* 0x100fe2000001089c */
[----:B------:R-:W-:Y:S03]  /*12120*/  F2FP.PACK_AB R22, R168, R167 ;  /* 0x000000a7a816723e */ /* 0x000fe600000000ff */
[----:B------:R-:W-:Y:S01]  /*12130*/  FFMA.FTZ R162, R23, c[0x0][0x23c], -R156 ;  /* 0x00008f0017a27a23 */ /* 0x000fe2000001089c */
[----:B------:R-:W-:Y:S01]  /*12140*/  HMMA.16816.F32 R112, R128, R138, R112 ;  /* 0x0000008a8070723c */ /* 0x000fe20000001870 */
[----:B------:R-:W5:Y:S01]  /*12150*/  LDSM.16.MT88.4 R128, [R196+0xc800] ;  /* 0x00c80000c480783b */ /* 0x000f620000004200 */
[----:B------:R-:W-:Y:S01]  /*12160*/  MUFU.EX2 R159, R159 ;  /* 0x0000009f009f7308 */ /* 0x000fe20000000800 */
[----:B------:R-:W-:Y:S01]  /*12170*/  F2FP.PACK_AB R23, R164, R163 ;  /* 0x000000a3a417723e */ /* 0x000fe200000000ff */
[--C-:B------:R-:W-:Y:S01]  /*12180*/  FFMA.FTZ R166, R20, c[0x0][0x23c], -R154.reuse ;  /* 0x00008f0014a67a23 */ /* 0x100fe2000001089a */
[----:B--2---:R-:W-:Y:S01]  /*12190*/  F2FP.PACK_AB R119, R147, R146 ;  /* 0x000000929377723e */ /* 0x004fe200000000ff */
[----:B------:R-:W-:Y:S03]  /*121a0*/  FFMA.FTZ R165, R21, c[0x0][0x23c], -R154 ;  /* 0x00008f0015a57a23 */ /* 0x000fe6000001089a */
[----:B------:R-:W-:Y:S03]  /*121b0*/  LDSM.16.MT88.4 R136, [R197+0x10800] ;  /* 0x01080000c588783b */ /* 0x000fe60000004200 */
[----:B------:R-:W2:Y:S01]  /*121c0*/  MUFU.EX2 R160, R160 ;  /* 0x000000a000a07308 */ /* 0x000ea20000000800 */
[--C-:B------:R-:W-:Y:S02]  /*121d0*/  FFMA.FTZ R54, R54, c[0x0][0x23c], -R156.reuse ;  /* 0x00008f0036367a23 */ /* 0x100fe4000001089c */
[--C-:B------:R-:W-:Y:S01]  /*121e0*/  FFMA.FTZ R55, R55, c[0x0][0x23c], -R156.reuse ;  /* 0x00008f0037377a23 */ /* 0x100fe2000001089c */
[----:B-1----:R-:W-:Y:S01]  /*121f0*/  F2FP.PACK_AB R116, R157, R158 ;  /* 0x0000009e9d74723e */ /* 0x002fe200000000ff */
        /* <DEDUP_REMOVED lines=9> */
[----:B------:R-:W1:Y:S01]  /*12290*/  MUFU.EX2 R162, R162 ;  /* 0x000000a200a27308 */ /* 0x000e620000000800 */
[----:B------:R-:W-:Y:S02]  /*122a0*/  FFMA.FTZ R66, R66, c[0x0][0x23c], -R156 ;  /* 0x00008f0042427a23 */ /* 0x000fe4000001089c */
[----:B------:R-:W-:Y:S01]  /*122b0*/  FFMA.FTZ R60, R60, c[0x0][0x23c], -R154 ;  /* 0x00008f003c3c7a23 */ /* 0x000fe2000001089a */
[----:B--2---:R-:W-:Y:S01]  /*122c0*/  F2FP.PACK_AB R118, R160, R159 ;  /* 0x0000009fa076723e */ /* 0x004fe200000000ff */
[----:B------:R-:W-:Y:S02]  /*122d0*/  FFMA.FTZ R153, R2, R233, R153 ;  /* 0x000000e902997223 */ /* 0x000fe40000010099 */
[----:B------:R-:W-:Y:S01]  /*122e0*/  FFMA.FTZ R155, R3, R234, R155 ;  /* 0x000000ea039b7223 */ /* 0x000fe2000001009b */
[----:B------:R-:W-:Y:S01]  /*122f0*/  MOV R3, R133 ;  /* 0x0000008500037202 */ /* 0x000fe20000000f00 */
[----:B------:R-:W-:Y:S01]  /*12300*/  FADD.FTZ R148, R148, R153 ;  /* 0x0000009994947221 */ /* 0x000fe20000010000 */
[----:B------:R-:W-:Y:S01]  /*12310*/  MUFU.EX2 R166, R166 ;  /* 0x000000a600a67308 */ /* 0x000fe20000000800 */
[C---:B----4-:R-:W-:Y:S05]  /*12320*/  HMMA.16816.F32 R4, R116.reuse, R120, R4 ;  /* 0x000000787404723c */ /* 0x050fea0000001804 */
[----:B------:R-:W-:Y:S02]  /*12330*/  FADD.FTZ R152, R152, R155 ;  /* 0x0000009b98987221 */ /* 0x000fe40000010000 */
[----:B------:R-:W-:Y:S01]  /*12340*/  FADD.FTZ R135, R135, R148 ;  /* 0x0000009487877221 */ /* 0x000fe20000010000 */
[C---:B------:R-:W-:Y:S01]  /*12350*/  HMMA.16816.F32 R8, R116.reuse, R122, R8 ;  /* 0x0000007a7408723c */ /* 0x040fe20000001808 */
[----:B------:R-:W2:Y:S01]  /*12360*/  LDSM.16.MT88.4 R120, [R200+0x10800] ;  /* 0x01080000c878783b */ /* 0x000ea20000004200 */
[----:B------:R-:W4:Y:S02]  /*12370*/  MUFU.EX2 R165, R165 ;  /* 0x000000a500a57308 */ /* 0x000f240000000800 */
[----:B------:R-:W-:Y:S01]  /*12380*/  FADD.FTZ R151, R151, R152 ;  /* 0x0000009897977221 */ /* 0x000fe20000010000 */
[----:B-1----:R-:W-:Y:S01]  /*12390*/  F2FP.PACK_AB R21, R162, R161 ;  /* 0x000000a1a215723e */ /* 0x002fe200000000ff */
[----:B------:R-:W-:Y:S02]  /*123a0*/  FADD.FTZ R135, R134, R135 ;  /* 0x0000008786877221 */ /* 0x000fe40000010000 */
[C---:B---3--:R-:W-:Y:S04]  /*123b0*/  HMMA.16816.F32 R68, R116.reuse, R124, R68 ;  /* 0x0000007c7444723c */ /* 0x048fe80000001844 */
[----:B------:R-:W-:Y:S01]  /*123c0*/  MUFU.EX2 R178, R178 ;  /* 0x000000b200b27308 */ /* 0x000fe20000000800 */
[----:B------:R-:W-:Y:S02]  /*123d0*/  FADD.FTZ R151, R150, R151 ;  /* 0x0000009796977221 */ /* 0x000fe40000010000 */
[----:B------:R-:W-:Y:S01]  /*123e0*/  FADD.FTZ R144, R144, R135 ;  /* 0x0000008790907221 */ /* 0x000fe20000010000 */
[C---:B------:R-:W-:Y:S01]  /*123f0*/  HMMA.16816.F32 R72, R116.reuse, R126, R72 ;  /* 0x0000007e7448723c */ /* 0x040fe20000001848 */
[----:B------:R-:W1:Y:S03]  /*12400*/  LDSM.16.MT88.4 R124, [R198+0x10800] ;  /* 0x01080000c67c783b */ /* 0x000e660000004200 */
[----:B------:R-:W-:Y:S01]  /*12410*/  MOV R135, R132 ;  /* 0x0000008400877202 */ /* 0x000fe20000000f00 */
[----:B------:R-:W-:Y:S01]  /*12420*/  FADD.FTZ R158, R158, R151 ;  /* 0x000000979e9e7221 */ /* 0x000fe20000010000 */
[----:B------:R-:W-:Y:S01]  /*12430*/  MUFU.EX2 R179, R179 ;  /* 0x000000b300b37308 */ /* 0x000fe20000000800 */
[----:B------:R-:W-:Y:S01]  /*12440*/  FADD.FTZ R145, R145, R144 ;  /* 0x0000009091917221 */ /* 0x000fe20000010000 */
[C---:B------:R-:W-:Y:S04]  /*12450*/  HMMA.16816.F32 R76, R116.reuse, R140, R76 ;  /* 0x0000008c744c723c */ /* 0x040fe8000000184c */
[----:B----4-:R-:W-:Y:S01]  /*12460*/  F2FP.PACK_AB R20, R165, R166 ;  /* 0x000000a6a514723e */ /* 0x010fe200000000ff */
[----:B------:R-:W-:Y:S02]  /*12470*/  FADD.FTZ R158, R157, R158 ;  /* 0x0000009e9d9e7221 */ /* 0x000fe40000010000 */
[----:B------:R-:W-:Y:S01]  /*12480*/  FADD.FTZ R146, R146, R145 ;  /* 0x0000009192927221 */ /* 0x000fe20000010000 */
[C---:B------:R-:W-:Y:S01]  /*12490*/  HMMA.16816.F32 R80, R116.reuse, R142, R80 ;  /* 0x0000008e7450723c */ /* 0x040fe20000001850 */
[----:B------:R-:W3:Y:S01]  /*124a0*/  LDSM.16.MT88.4 R140, [R196+0x10800] ;  /* 0x01080000c48c783b */ /* 0x000ee20000004200 */
[----:B------:R-:W-:Y:S02]  /*124b0*/  MUFU.EX2 R180, R180 ;  /* 0x000000b400b47308 */ /* 0x000fe40000000800 */
[----:B------:R-:W-:Y:S02]  /*124c0*/  FADD.FTZ R159, R159, R158 ;  /* 0x0000009e9f9f7221 */ /* 0x000fe40000010000 */
[----:B------:R-:W-:Y:S02]  /*124d0*/  FADD.FTZ R146, R147, R146 ;  /* 0x0000009293927221 */ /* 0x000fe40000010000 */
[C---:B-----5:R-:W-:Y:S04]  /*124e0*/  HMMA.16816.F32 R84, R116.reuse, R128, R84 ;  /* 0x000000807454723c */ /* 0x060fe80000001854 */
[----:B------:R-:W-:Y:S01]  /*124f0*/  MUFU.EX2 R181, R181 ;  /* 0x000000b500b57308 */ /* 0x000fe20000000800 */
[----:B------:R-:W-:Y:S02]  /*12500*/  FADD.FTZ R159, R160, R159 ;  /* 0x0000009fa09f7221 */ /* 0x000fe40000010000 */
[----:B------:R-:W-:Y:S01]  /*12510*/  FADD.FTZ R161, R161, R146 ;  /* 0x00000092a1a17221 */ /* 0x000fe20000010000 */
[C---:B------:R-:W-:Y:S01]  /*12520*/  HMMA.16816.F32 R88, R116.reuse, R130, R88 ;  /* 0x000000827458723c */ /* 0x040fe20000001858 */
[----:B------:R-:W4:Y:S03]  /*12530*/  LDSM.16.MT88.4 R128, [R200+0xd000] ;  /* 0x00d00000c880783b */ /* 0x000f260000004200 */
[----:B------:R-:W-:Y:S02]  /*12540*/  FADD.FTZ R166, R166, R159 ;  /* 0x0000009fa6a67221 */ /* 0x000fe40000010000 */
[----:B------:R-:W-:Y:S01]  /*12550*/  MUFU.EX2 R182, R182 ;  /* 0x000000b600b67308 */ /* 0x000fe20000000800 */
[----:B------:R-:W-:Y:S01]  /*12560*/  FADD.FTZ R162, R162, R161 ;  /* 0x000000a1a2a27221 */ /* 0x000fe20000010000 */
[C---:B--2---:R-:W-:Y:S04]  /*12570*/  HMMA.16816.F32 R92, R116.reuse, R120, R92 ;  /* 0x00000078745c723c */ /* 0x044fe8000000185c */
[----:B------:R-:W-:Y:S02]  /*12580*/  FADD.FTZ R166, R165, R166 ;  /* 0x000000a6a5a67221 */ /* 0x000fe40000010000 */
[----:B------:R-:W-:Y:S02]  /*12590*/  FADD.FTZ R163, R163, R162 ;  /* 0x000000a2a3a37221 */ /* 0x000fe40000010000 */
[C---:B------:R-:W-:Y:S01]  /*125a0*/  HMMA.16816.F32 R96, R116.reuse, R122, R96 ;  /* 0x0000007a7460723c */ /* 0x040fe20000001860 */
[----:B------:R-:W2:Y:S01]  /*125b0*/  LDSM.16.MT88.4 R120, [R197+0xd000] ;  /* 0x00d00000c578783b */ /* 0x000ea20000004200 */
[----:B------:R-:W-:Y:S02]  /*125c0*/  MUFU.EX2 R183, R183 ;  /* 0x000000b700b77308 */ /* 0x000fe40000000800 */
[----:B------:R-:W-:Y:S02]  /*125d0*/  FADD.FTZ R167, R167, R166 ;  /* 0x000000a6a7a77221 */ /* 0x000fe40000010000 */
[----:B------:R-:W-:Y:S02]  /*125e0*/  FADD.FTZ R164, R164, R163 ;  /* 0x000000a3a4a47221 */ /* 0x000fe40000010000 */
[C---:B-1----:R-:W-:Y:S04]  /*125f0*/  HMMA.16816.F32 R100, R116.reuse, R124, R100 ;  /* 0x0000007c7464723c */ /* 0x042fe80000001864 */
[----:B------:R-:W-:Y:S01]  /*12600*/  MUFU.EX2 R184, R184 ;  /* 0x000000b800b87308 */ /* 0x000fe20000000800 */
[----:B------:R-:W-:Y:S03]  /*12610*/  FADD.FTZ R167, R168, R167 ;  /* 0x000000a7a8a77221 */ /* 0x000fe60000010000 */
[C---:B------:R-:W-:Y:S01]  /*12620*/  HMMA.16816.F32 R104, R116.reuse, R126, R104 ;  /* 0x0000007e7468723c */ /* 0x040fe20000001868 */
[----:B------:R-:W-:Y:S05]  /*12630*/  LDSM.16.MT88.4 R124, [R200+0x11000] ;  /* 0x01100000c87c783b */ /* 0x000fea0000004200 */
[----:B------:R-:W-:Y:S02]  /*12640*/  MUFU.EX2 R185, R185 ;  /* 0x000000b900b97308 */ /* 0x000fe40000000800 */
[C---:B------:R-:W-:Y:S08]  /*12650*/  HMMA.16816.F32 R108, R116.reuse, R136, R108 ;  /* 0x00000088746c723c */ /* 0x040ff0000000186c */
[C---:B------:R-:W-:Y:S01]  /*12660*/  HMMA.16816.F32 R12, R116.reuse, R138, R12 ;  /* 0x0000008a740c723c */ /* 0x040fe2000000180c */
[----:B------:R-:W-:Y:S01]  /*12670*/  LDSM.16.MT88.4 R136, [R196+0x11000] ;  /* 0x01100000c488783b */ /* 0x000fe20000004200 */
[----:B------:R-:W-:Y:S06]  /*12680*/  MUFU.EX2 R186, R186 ;  /* 0x000000ba00ba7308 */ /* 0x000fec0000000800 */
[C---:B---3--:R-:W-:Y:S04]  /*12690*/  HMMA.16816.F32 R16, R116.reuse, R140, R16 ;  /* 0x0000008c7410723c */ /* 0x048fe80000001810 */
[----:B------:R-:W-:Y:S03]  /*126a0*/  MUFU.EX2 R54, R54 ;  /* 0x0000003600367308 */ /* 0x000fe60000000800 */
[--C-:B------:R-:W-:Y:S01]  /*126b0*/  FFMA.FTZ R141, R30, c[0x0][0x23c], -R156.reuse ;  /* 0x00008f001e8d7a23 */ /* 0x100fe2000001089c */
[----:B------:R-:W-:Y:S01]  /*126c0*/  HMMA.16816.F32 R112, R116, R142, R112 ;  /* 0x0000008e7470723c */ /* 0x000fe20000001870 */
[----:B------:R-:W1:Y:S03]  /*126d0*/  LDSM.16.MT88.4 R116, [R196+0xd000] ;  /* 0x00d00000c474783b */ /* 0x000e660000004200 */
[--C-:B------:R-:W-:Y:S02]  /*126e0*/  FFMA.FTZ R140, R31, c[0x0][0x23c], -R156.reuse ;  /* 0x00008f001f8c7a23 */ /* 0x100fe4000001089c */
[----:B------:R-:W-:Y:S01]  /*126f0*/  MUFU.EX2 R141, R141 ;  /* 0x0000008d008d7308 */ /* 0x000fe20000000800 */
[--C-:B------:R-:W-:Y:S01]  /*12700*/  FFMA.FTZ R142, R34, c[0x0][0x23c], -R156.reuse ;  /* 0x00008f00228e7a23 */ /* 0x100fe2000001089c */
[C---:B----4-:R-:W-:Y:S01]  /*12710*/  HMMA.16816.F32 R4, R20.reuse, R128, R4 ;  /* 0x000000801404723c */ /* 0x050fe20000001804 */
[----:B------:R-:W-:Y:S04]  /*12720*/  LDSM.16.MT88.4 R28, [R200+0xd800] ;  /* 0x00d80000c81c783b */ /* 0x000fe80000004200 */
[--C-:B------:R-:W-:Y:S03]  /*12730*/  FFMA.FTZ R143, R35, c[0x0][0x23c], -R156.reuse ;  /* 0x00008f00238f7a23 */ /* 0x100fe6000001089c */
[C---:B------:R-:W-:Y:S01]  /*12740*/  HMMA.16816.F32 R8, R20.reuse, R130, R8 ;  /* 0x000000821408723c */ /* 0x040fe20000001808 */
[----:B------:R-:W-:Y:S01]  /*12750*/  LDSM.16.MT88.4 R128, [R197+0x11000] ;  /* 0x01100000c580783b */ /* 0x000fe20000004200 */
[----:B------:R-:W3:Y:S06]  /*12760*/  MUFU.EX2 R140, R140 ;  /* 0x0000008c008c7308 */ /* 0x000eec0000000800 */
[C---:B------:R-:W-:Y:S01]  /*12770*/  HMMA.16816.F32 R68, R20.reuse, R24, R68 ;  /* 0x000000181444723c */ /* 0x040fe20000001844 */
[----:B------:R-:W-:Y:S03]  /*12780*/  LDSM.16.MT88.4 R32, [R198+0xd800] ;  /* 0x00d80000c620783b */ /* 0x000fe60000004200 */
[----:B------:R-:W-:Y:S04]  /*12790*/  MUFU.EX2 R142, R142 ;  /* 0x0000008e008e7308 */ /* 0x000fe80000000800 */
[C---:B------:R-:W-:Y:S01]  /*127a0*/  HMMA.16816.F32 R72, R20.reuse, R26, R72 ;  /* 0x0000001a1448723c */ /* 0x040fe20000001848 */
[----:B------:R-:W4:Y:S05]  /*127b0*/  LDSM.16.MT88.4 R24, [R198+0x11000] ;  /* 0x01100000c618783b */ /* 0x000f2a0000004200 */
[----:B------:R-:W5:Y:S02]  /*127c0*/  MUFU.EX2 R143, R143 ;  /* 0x0000008f008f7308 */ /* 0x000f640000000800 */
[C---:B--2---:R-:W-:Y:S08]  /*127d0*/  HMMA.16816.F32 R76, R20.reuse, R120, R76 ;  /* 0x00000078144c723c */ /* 0x044ff0000000184c */
[C---:B------:R-:W-:Y:S01]  /*127e0*/  HMMA.16816.F32 R80, R20.reuse, R122, R80 ;  /* 0x0000007a1450723c */ /* 0x040fe20000001850 */
[----:B------:R-:W-:Y:S01]  /*127f0*/  LDSM.16.MT88.4 R120, [R197+0x11800] ;  /* 0x01180000c578783b */ /* 0x000fe20000004200 */
[----:B------:R-:W-:Y:S06]  /*12800*/  MUFU.EX2 R55, R55 ;  /* 0x0000003700377308 */ /* 0x000fec0000000800 */
[C---:B-1----:R-:W-:Y:S04]  /*12810*/  HMMA.16816.F32 R84, R20.reuse, R116, R84 ;  /* 0x000000741454723c */ /* 0x042fe80000001854 */
[----:B------:R-:W-:Y:S04]  /*12820*/  MUFU.EX2 R58, R58 ;  /* 0x0000003a003a7308 */ /* 0x000fe80000000800 */
[C---:B------:R-:W-:Y:S01]  /*12830*/  HMMA.16816.F32 R88, R20.reuse, R118, R88 ;  /* 0x000000761458723c */ /* 0x040fe20000001858 */
[----:B------:R-:W-:Y:S05]  /*12840*/  LDSM.16.MT88.4 R116, [R196+0xd800] ;  /* 0x00d80000c474783b */ /* 0x000fea0000004200 */
[----:B------:R-:W-:Y:S02]  /*12850*/  MUFU.EX2 R59, R59 ;  /* 0x0000003b003b7308 */ /* 0x000fe40000000800 */
[C---:B------:R-:W-:Y:S08]  /*12860*/  HMMA.16816.F32 R92, R20.reuse, R124, R92 ;  /* 0x0000007c145c723c */ /* 0x040ff0000000185c */
[C---:B------:R-:W-:Y:S01]  /*12870*/  HMMA.16816.F32 R96, R20.reuse, R126, R96 ;  /* 0x0000007e1460723c */ /* 0x040fe20000001860 */
[----:B------:R-:W-:Y:S01]  /*12880*/  LDSM.16.MT88.4 R124, [R200+0xf800] ;  /* 0x00f80000c87c783b */ /* 0x000fe20000004200 */
[----:B------:R-:W-:Y:S06]  /*12890*/  MUFU.EX2 R52, R52 ;  /* 0x0000003400347308 */ /* 0x000fec0000000800 */
[C---:B----4-:R-:W-:Y:S04]  /*128a0*/  HMMA.16816.F32 R100, R20.reuse, R24, R100 ;  /* 0x000000181464723c */ /* 0x050fe80000001864 */
[----:B------:R-:W-:Y:S04]  /*128b0*/  MUFU.EX2 R53, R53 ;  /* 0x0000003500357308 */ /* 0x000fe80000000800 */
[C---:B------:R-:W-:Y:S01]  /*128c0*/  HMMA.16816.F32 R104, R20.reuse, R26, R104 ;  /* 0x0000001a1468723c */ /* 0x040fe20000001868 */
[----:B------:R-:W1:Y:S05]  /*128d0*/  LDSM.16.MT88.4 R24, [R197+0xd800] ;  /* 0x00d80000c518783b */ /* 0x000e6a0000004200 */
[----:B------:R-:W-:Y:S02]  /*128e0*/  MUFU.EX2 R56, R56 ;  /* 0x0000003800387308 */ /* 0x000fe40000000800 */
[C---:B------:R-:W-:Y:S08]  /*128f0*/  HMMA.16816.F32 R108, R20.reuse, R128, R108 ;  /* 0x00000080146c723c */ /* 0x040ff0000000186c */
[C---:B------:R-:W-:Y:S01]  /*12900*/  HMMA.16816.F32 R12, R20.reuse, R130, R12 ;  /* 0x00000082140c723c */ /* 0x040fe2000000180c */
[----:B------:R-:W-:Y:S07]  /*12910*/  MUFU.EX2 R57, R57 ;  /* 0x0000003900397308 */ /* 0x000fee0000000800 */
[C---:B------:R-:W-:Y:S03]  /*12920*/  HMMA.16816.F32 R16, R20.reuse, R136, R16 ;  /* 0x000000881410723c */ /* 0x040fe60000001810 */
[----:B------:R-:W-:Y:S04]  /*12930*/  MUFU.EX2 R62, R62 ;  /* 0x0000003e003e7308 */ /* 0x000fe80000000800 */
[--C-:B------:R-:W-:Y:S01]  /*12940*/  FFMA.FTZ R137, R38, c[0x0][0x23c], -R156.reuse ;  /* 0x00008f0026897a23 */ /* 0x100fe2000001089c */
[----:B------:R-:W-:Y:S04]  /*12950*/  HMMA.16816.F32 R112, R20, R138, R112 ;  /* 0x0000008a1470723c */ /* 0x000fe80000001870 */
[--C-:B------:R-:W-:Y:S01]  /*12960*/  FFMA.FTZ R136, R39, c[0x0][0x23c], -R156.reuse ;  /* 0x00008f0027887a23 */ /* 0x100fe2000001089c */
[----:B------:R-:W-:Y:S01]  /*12970*/  MUFU.EX2 R137, R137 ;  /* 0x0000008900897308 */ /* 0x000fe20000000800 */
[----:B------:R-:W-:Y:S01]  /*12980*/  LDSM.16.MT88.4 R36, [R200+0xe000] ;  /* 0x00e00000c824783b */ /* 0x000fe20000004200 */
[----:B---3--:R-:W-:Y:S01]  /*12990*/  F2FP.PACK_AB R21, R140, R141 ;  /* 0x0000008d8c15723e */ /* 0x008fe200000000ff */
[--C-:B------:R-:W-:Y:S01]  /*129a0*/  FFMA.FTZ R138, R42, c[0x0][0x23c], -R156.reuse ;  /* 0x00008f002a8a7a23 */ /* 0x100fe2000001089c */
[----:B-----5:R-:W-:Y:S03]  /*129b0*/  F2FP.PACK_AB R23, R143, R142 ;  /* 0x0000008e8f17723e */ /* 0x020fe600000000ff */
[----:B------:R-:W-:Y:S01]  /*129c0*/  F2FP.PACK_AB R20, R169, R170 ;  /* 0x000000aaa914723e */ /* 0x000fe200000000ff */
[--C-:B------:R-:W-:Y:S01]  /*129d0*/  FFMA.FTZ R139, R43, c[0x0][0x23c], -R156.reuse ;  /* 0x00008f002b8b7a23 */ /* 0x100fe2000001089c */
[----:B------:R-:W-:Y:S01]  /*129e0*/  F2FP.PACK_AB R22, R174, R171 ;  /* 0x000000abae16723e */ /* 0x000fe200000000ff */
[----:B------:R-:W-:Y:S01]  /*129f0*/  LDSM.16.MT88.4 R40, [R197+0x12000] ;  /* 0x01200000c528783b */ /* 0x000fe20000004200 */
[----:B------:R-:W2:Y:S01]  /*12a00*/  MUFU.EX2 R136, R136 ;  /* 0x0000008800887308 */ /* 0x000ea20000000800 */
[----:B------:R-:W-:Y:S02]  /*12a10*/  FFMA.FTZ R156, R67, c[0x0][0x23c], -R156 ;  /* 0x00008f00439c7a23 */ /* 0x000fe4000001089c */
[----:B------:R-:W-:Y:S02]  /*12a20*/  FADD.FTZ R141, R141, R164 ;  /* 0x000000a48d8d7221 */ /* 0x000fe40000010000 */
[C---:B------:R-:W-:Y:S03]  /*12a30*/  HMMA.16816.F32 R4, R20.reuse, R28, R4 ;  /* 0x0000001c1404723c */ /* 0x040fe60000001804 */
[----:B------:R-:W-:Y:S02]  /*12a40*/  FADD.FTZ R170, R170, R167 ;  /* 0x000000a7aaaa7221 */ /* 0x000fe40000010000 */
[----:B------:R-:W-:Y:S01]  /*12a50*/  MUFU.EX2 R138, R138 ;  /* 0x0000008a008a7308 */ /* 0x000fe20000000800 */
[----:B------:R-:W-:Y:S02]  /*12a60*/  FADD.FTZ R141, R140, R141 ;  /* 0x0000008d8c8d7221 */ /* 0x000fe40000010000 */
[C---:B------:R-:W-:Y:S01]  /*12a70*/  HMMA.16816.F32 R8, R20.reuse, R30, R8 ;  /* 0x0000001e1408723c */ /* 0x040fe20000001808 */
[----:B------:R-:W3:Y:S03]  /*12a80*/  LDSM.16.MT88.4 R28, [R200+0x11800] ;  /* 0x01180000c81c783b */ /* 0x000ee60000004200 */
[----:B------:R-:W-:Y:S02]  /*12a90*/  FADD.FTZ R170, R169, R170 ;  /* 0x000000aaa9aa7221 */ /* 0x000fe40000010000 */
[----:B------:R-:W-:Y:S01]  /*12aa0*/  FADD.FTZ R142, R142, R141 ;  /* 0x0000008d8e8e7221 */ /* 0x000fe20000010000 */
[----:B------:R-:W4:Y:S01]  /*12ab0*/  MUFU.EX2 R139, R139 ;  /* 0x0000008b008b7308 */ /* 0x000f220000000800 */
[C---:B------:R-:W-:Y:S04]  /*12ac0*/  HMMA.16816.F32 R68, R20.reuse, R32, R68 ;  /* 0x000000201444723c */ /* 0x040fe80000001844 */
[----:B------:R-:W-:Y:S02]  /*12ad0*/  FADD.FTZ R171, R171, R170 ;  /* 0x000000aaabab7221 */ /* 0x000fe40000010000 */
[----:B------:R-:W-:Y:S02]  /*12ae0*/  FADD.FTZ R142, R143, R142 ;  /* 0x0000008e8f8e7221 */ /* 0x000fe40000010000 */
[C---:B------:R-:W-:Y:S01]  /*12af0*/  HMMA.16816.F32 R72, R20.reuse, R34, R72 ;  /* 0x000000221448723c */ /* 0x040fe20000001848 */
[----:B------:R-:W5:Y:S01]  /*12b00*/  LDSM.16.MT88.4 R32, [R198+0x11800] ;  /* 0x01180000c620783b */ /* 0x000f620000004200 */
[----:B------:R-:W2:Y:S02]  /*12b10*/  MUFU.EX2 R63, R63 ;  /* 0x0000003f003f7308 */ /* 0x000ea40000000800 */
[----:B------:R-:W-:Y:S04]  /*12b20*/  FADD.FTZ R171, R174, R171 ;  /* 0x000000abaeab7221 */ /* 0x000fe80000010000 */
[C---:B-1----:R-:W-:Y:S04]  /*12b30*/  HMMA.16816.F32 R76, R20.reuse, R24, R76 ;  /* 0x00000018144c723c */ /* 0x042fe8000000184c */
[----:B------:R-:W-:Y:S04]  /*12b40*/  MUFU.EX2 R66, R66 ;  /* 0x0000004200427308 */ /* 0x000fe80000000800 */
[C---:B------:R-:W-:Y:S01]  /*12b50*/  HMMA.16816.F32 R80, R20.reuse, R26, R80 ;  /* 0x0000001a1450723c */ /* 0x040fe20000001850 */
[----:B------:R-:W1:Y:S05]  /*12b60*/  LDSM.16.MT88.4 R24, [R196+0x11800] ;  /* 0x01180000c418783b */ /* 0x000e6a0000004200 */
[----:B------:R-:W1:Y:S02]  /*12b70*/  MUFU.EX2 R67, R156 ;  /* 0x0000009c00437308 */ /* 0x000e640000000800 */
[C---:B------:R-:W-:Y:S08]  /*12b80*/  HMMA.16816.F32 R84, R20.reuse, R116, R84 ;  /* 0x000000741454723c */ /* 0x040ff00000001854 */
[C---:B------:R-:W-:Y:S01]  /*12b90*/  HMMA.16816.F32 R88, R20.reuse, R118, R88 ;  /* 0x000000761458723c */ /* 0x040fe20000001858 */
[----:B------:R-:W-:Y:S01]  /*12ba0*/  LDSM.16.MT88.4 R116, [R196+0x12000] ;  /* 0x01200000c474783b */ /* 0x000fe20000004200 */
[----:B------:R-:W-:Y:S06]  /*12bb0*/  MUFU.EX2 R60, R60 ;  /* 0x0000003c003c7308 */ /* 0x000fec0000000800 */
        /* <DEDUP_REMOVED lines=12> */
[----:B--2---:R-:W-:Y:S01]  /*12c80*/  F2FP.PACK_AB R21, R136, R137 ;  /* 0x000000898815723e */ /* 0x004fe200000000ff */
[----:B------:R-:W-:Y:S01]  /*12c90*/  FADD.FTZ R137, R137, R142 ;  /* 0x0000008e89897221 */ /* 0x000fe20000010000 */
[----:B----4-:R-:W-:Y:S03]  /*12ca0*/  F2FP.PACK_AB R23, R139, R138 ;  /* 0x0000008a8b17723e */ /* 0x010fe600000000ff */
[C---:B------:R-:W-:Y:S01]  /*12cb0*/  F2FP.PACK_AB R20, R175.reuse, R176 ;  /* 0x000000b0af14723e */ /* 0x040fe200000000ff */
        /* <DEDUP_REMOVED lines=28> */
[----:B------:R-:W5:Y:S07]  /*12e80*/  LDSM.16.MT88.4 R40, [R200+0x12800] ;  /* 0x01280000c828783b */ /* 0x000f6e0000004200 */
[C---:B------:R-:W-:Y:S08]  /*12e90*/  HMMA.16816.F32 R16, R20.reuse, R116, R16 ;  /* 0x000000741410723c */ /* 0x040ff00000001810 */
[----:B------:R-:W-:Y:S07]  /*12ea0*/  HMMA.16816.F32 R112, R20, R118, R112 ;  /* 0x000000761470723c */ /* 0x000fee0000001870 */
        /* <DEDUP_REMOVED lines=51> */
[C---:B---3--:R-:W-:Y:S07]  /*131e0*/  HMMA.16816.F32 R68, R20.reuse, R32, R68 ;  /* 0x000000201444723c */ /* 0x048fee0000001844 */
[--C-:B------:R-:W-:Y:S01]  /*131f0*/  FFMA.FTZ R33, R61, c[0x0][0x23c], -R154.reuse ;  /* 0x00008f003d217a23 */ /* 0x100fe2000001089a */
[C---:B------:R-:W-:Y:S04]  /*13200*/  HMMA.16816.F32 R72, R20.reuse, R34, R72 ;  /* 0x000000221448723c */ /* 0x040fe80000001848 */
[--C-:B------:R-:W-:Y:S01]  /*13210*/  FFMA.FTZ R32, R64, c[0x0][0x23c], -R154.reuse ;  /* 0x00008f0040207a23 */ /* 0x100fe2000001089a */
[----:B------:R-:W3:Y:S01]  /*13220*/  MUFU.EX2 R33, R33 ;  /* 0x0000002100217308 */ /* 0x000ee20000000800 */
[----:B------:R-:W-:Y:S02]  /*13230*/  FFMA.FTZ R154, R65, c[0x0][0x23c], -R154 ;  /* 0x00008f00419a7a23 */ /* 0x000fe4000001089a */
[C---:B--2---:R-:W-:Y:S07]  /*13240*/  HMMA.16816.F32 R76, R20.reuse, R28, R76 ;  /* 0x0000001c144c723c */ /* 0x044fee000000184c */
[----:B------:R-:W-:Y:S01]  /*13250*/  MUFU.EX2 R32, R32 ;  /* 0x0000002000207308 */ /* 0x000fe20000000800 */
[C---:B------:R-:W-:Y:S01]  /*13260*/  HMMA.16816.F32 R80, R20.reuse, R30, R80 ;  /* 0x0000001e1450723c */ /* 0x040fe20000001850 */
[----:B------:R-:W2:Y:S07]  /*13270*/  LDSM.16.MT88.4 R28, [R198+0xf800] ;  /* 0x00f80000c61c783b */ /* 0x000eae0000004200 */
[C---:B------:R-:W-:Y:S01]  /*13280*/  HMMA.16816.F32 R84, R20.reuse, R36, R84 ;  /* 0x000000241454723c */ /* 0x040fe20000001854 */
[----:B------:R-:W4:Y:S07]  /*13290*/  MUFU.EX2 R35, R154 ;  /* 0x0000009a00237308 */ /* 0x000f2e0000000800 */
        /* <DEDUP_REMOVED lines=13> */
[----:B---3--:R-:W-:Y:S01]  /*13370*/  F2FP.PACK_AB R20, R33, R60 ;  /* 0x0000003c2114723e */ /* 0x008fe200000000ff */
[----:B------:R-:W-:Y:S01]  /*13380*/  FADD.FTZ R60, R60, R57 ;  /* 0x000000393c3c7221 */ /* 0x000fe20000010000 */
[----:B----4-:R-:W-:Y:S01]  /*13390*/  F2FP.PACK_AB R22, R35, R32 ;  /* 0x000000202316723e */ /* 0x010fe200000000ff */
[----:B------:R-:W-:Y:S02]  /*133a0*/  FADD.FTZ R63, R63, R62 ;  /* 0x0000003e3f3f7221 */ /* 0x000fe40000010000 */
[----:B------:R-:W-:Y:S02]  /*133b0*/  FADD.FTZ R33, R33, R60 ;  /* 0x0000003c21217221 */ /* 0x000fe40000010000 */
[----:B------:R-:W-:Y:S02]  /*133c0*/  FADD.FTZ R66, R66, R63 ;  /* 0x0000003f42427221 */ /* 0x000fe40000010000 */
[C---:B------:R-:W-:Y:S01]  /*133d0*/  HMMA.16816.F32 R128, R20.reuse, R124, R4 ;  /* 0x0000007c1480723c */ /* 0x040fe20000001804 */
[----:B------:R-:W3:Y:S02]  /*133e0*/  LDSM.16.MT88.4 R4, [R196+0xf800] ;  /* 0x00f80000c404783b */ /* 0x000ee40000004200 */
[----:B------:R-:W-:Y:S02]  /*133f0*/  FADD.FTZ R32, R32, R33 ;  /* 0x0000002120207221 */ /* 0x000fe40000010000 */
[----:B------:R-:W-:Y:S02]  /*13400*/  FADD.FTZ R233, R67, R66 ;  /* 0x0000004243e97221 */ /* 0x000fe40000010000 */
[----:B------:R-:W-:Y:S01]  /*13410*/  FADD.FTZ R234, R35, R32 ;  /* 0x0000002023ea7221 */ /* 0x000fe20000010000 */
[C---:B------:R-:W-:Y:S01]  /*13420*/  HMMA.16816.F32 R124, R20.reuse, R126, R8 ;  /* 0x0000007e147c723c */ /* 0x040fe20000001808 */
[----:B------:R-:W4:Y:S07]  /*13430*/  LDSM.16.MT88.4 R8, [R200+0x13800] ;  /* 0x01380000c808783b */ /* 0x000f2e0000004200 */
[C---:B--2---:R-:W-:Y:S08]  /*13440*/  HMMA.16816.F32 R68, R20.reuse, R28, R68 ;  /* 0x0000001c1444723c */ /* 0x044ff00000001844 */
[C---:B------:R-:W-:Y:S08]  /*13450*/  HMMA.16816.F32 R72, R20.reuse, R30, R72 ;  /* 0x0000001e1448723c */ /* 0x040ff00000001848 */
[C---:B-1----:R-:W-:Y:S08]  /*13460*/  HMMA.16816.F32 R76, R20.reuse, R24, R76 ;  /* 0x00000018144c723c */ /* 0x042ff0000000184c */
[C---:B------:R-:W-:Y:S01]  /*13470*/  HMMA.16816.F32 R80, R20.reuse, R26, R80 ;  /* 0x0000001a1450723c */ /* 0x040fe20000001850 */
[----:B------:R-:W1:Y:S07]  /*13480*/  LDSM.16.MT88.4 R24, [R198+0x13800] ;  /* 0x01380000c618783b */ /* 0x000e6e0000004200 */
[C---:B---3--:R-:W-:Y:S08]  /*13490*/  HMMA.16816.F32 R84, R20.reuse, R4, R84 ;  /* 0x000000041454723c */ /* 0x048ff00000001854 */
[C---:B------:R-:W-:Y:S01]  /*134a0*/  HMMA.16816.F32 R88, R20.reuse, R6, R88 ;  /* 0x000000061458723c */ /* 0x040fe20000001858 */
[----:B------:R-:W2:Y:S07]  /*134b0*/  LDSM.16.MT88.4 R4, [R196+0x13800] ;  /* 0x01380000c404783b */ /* 0x000eae0000004200 */
[C---:B----4-:R-:W-:Y:S08]  /*134c0*/  HMMA.16816.F32 R92, R20.reuse, R8, R92 ;  /* 0x00000008145c723c */ /* 0x050ff0000000185c */
[C---:B------:R-:W-:Y:S08]  /*134d0*/  HMMA.16816.F32 R96, R20.reuse, R10, R96 ;  /* 0x0000000a1460723c */ /* 0x040ff00000001860 */
[C---:B-1----:R-:W-:Y:S08]  /*134e0*/  HMMA.16816.F32 R100, R20.reuse, R24, R100 ;  /* 0x000000181464723c */ /* 0x042ff00000001864 */
[C---:B------:R-:W-:Y:S08]  /*134f0*/  HMMA.16816.F32 R104, R20.reuse, R26, R104 ;  /* 0x0000001a1468723c */ /* 0x040ff00000001868 */
[C---:B------:R-:W-:Y:S08]  /*13500*/  HMMA.16816.F32 R108, R20.reuse, R120, R108 ;  /* 0x00000078146c723c */ /* 0x040ff0000000186c */
[C---:B------:R-:W-:Y:S08]  /*13510*/  HMMA.16816.F32 R120, R20.reuse, R122, R12 ;  /* 0x0000007a1478723c */ /* 0x040ff0000000180c */
[C---:B--2---:R-:W-:Y:S08]  /*13520*/  HMMA.16816.F32 R116, R20.reuse, R4, R16 ;  /* 0x000000041474723c */ /* 0x044ff00000001810 */
[----:B------:R-:W-:Y:S01]  /*13530*/  HMMA.16816.F32 R112, R20, R6, R112 ;  /* 0x000000061470723c */ /* 0x000fe20000001870 */
[----:B------:R-:W-:-:S07]  /*13540*/  @P1 BRA `(.L_x_2465) ;  /* 0xffffaee000001947 */ /* 0x000fce000383ffff */
.L_x_2461:
[----:B------:R-:W1:Y:S01]  /*13550*/  SHFL.BFLY PT, R7, R234, 0x2, 0x1f ;  /* 0x0c401f00ea077f89 */ /* 0x000e6200000e0000 */
[----:B------:R-:W-:Y:S01]  /*13560*/  MOV R9, 0x3f800000 ;  /* 0x3f80000000097802 */ /* 0x000fe20000000f00 */
[----:B------:R-:W-:Y:S01]  /*13570*/  ULDC.U8 UR4, c[0x0][0x328] ;  /* 0x0000ca0000047ab9 */ /* 0x000fe20000000000 */
[----:B------:R-:W-:Y:S01]  /*13580*/  MOV R10, 0x3f800000 ;  /* 0x3f800000000a7802 */ /* 0x000fe20000000f00 */
[----:B------:R-:W2:Y:S04]  /*13590*/  SHFL.BFLY PT, R0, R233, 0x2, 0x1f ;  /* 0x0c401f00e9007f89 */ /* 0x000ea800000e0000 */
[----:B------:R-:W3:Y:S01]  /*135a0*/  S2R R4, SR_TID.X ;  /* 0x0000000000047919 */ /* 0x000ee20000002100 */
[----:B-1----:R-:W-:-:S02]  /*135b0*/  FADD.FTZ R7, R7, R234 ;  /* 0x000000ea07077221 */ /* 0x002fc40000010000 */
[----:B--2---:R-:W-:-:S03]  /*135c0*/  FADD.FTZ R0, R0, R233 ;  /* 0x000000e900007221 */ /* 0x004fc60000010000 */
[----:B------:R-:W1:Y:S01]  /*135d0*/  SHFL.BFLY PT, R6, R7, 0x1, 0x1f ;  /* 0x0c201f0007067f89 */ /* 0x000e6200000e0000 */
[----:B---3--:R-:W-:-:S03]  /*135e0*/  SHF.R.S32.HI R3, RZ, 0x1f, R4 ;  /* 0x0000001fff037819 */ /* 0x008fc60000011404 */
[----:B------:R-:W2:Y:S01]  /*135f0*/  SHFL.BFLY PT, R5, R0, 0x1, 0x1f ;  /* 0x0c201f0000057f89 */ /* 0x000ea200000e0000 */
[CC--:B------:R-:W-:Y:S02]  /*13600*/  LEA.HI R8, R3.reuse, R4.reuse, RZ, 0x2 ;  /* 0x0000000403087211 */ /* 0x0c0fe400078f10ff */
[-C--:B------:R-:W-:Y:S01]  /*13610*/  LEA.HI R2, R3, R4.reuse, RZ, 0x5 ;  /* 0x0000000403027211 */ /* 0x080fe200078f28ff */
[----:B-1----:R-:W-:Y:S01]  /*13620*/  FADD.FTZ R6, R7, R6 ;  /* 0x0000000607067221 */ /* 0x002fe20000010000 */
[----:B------:R-:W-:Y:S01]  /*13630*/  LOP3.LUT R7, R8, 0x3ffffffc, RZ, 0xc0, !PT ;  /* 0x3ffffffc08077812 */ /* 0x000fe200078ec0ff */
[----:B--2---:R-:W-:Y:S01]  /*13640*/  FADD.FTZ R5, R0, R5 ;  /* 0x0000000500057221 */ /* 0x004fe20000010000 */
[----:B------:R-:W-:Y:S02]  /*13650*/  SHF.R.S32.HI R0, RZ, 0x5, R2 ;  /* 0x00000005ff007819 */ /* 0x000fe40000011402 */
[----:B------:R-:W-:Y:S02]  /*13660*/  IADD3 R7, -R7, R4, RZ ;  /* 0x0000000407077210 */ /* 0x000fe40007ffe1ff */
[----:B------:R-:W-:-:S02]  /*13670*/  FSETP.NE.FTZ.AND P4, PT, R6, RZ, PT ;  /* 0x000000ff0600720b */ /* 0x000fc40003f95000 */
[----:B------:R-:W-:Y:S02]  /*13680*/  LEA R0, R0, R7, 0x9 ;  /* 0x0000000700007211 */ /* 0x000fe400078e48ff */
[--C-:B------:R-:W-:Y:S02]  /*13690*/  SHF.R.S32.HI R7, RZ, 0x2, R8.reuse ;  /* 0x00000002ff077819 */ /* 0x100fe40000011408 */
[----:B------:R-:W-:Y:S02]  /*136a0*/  SHF.R.S32.HI R8, RZ, 0x1f, R8 ;  /* 0x0000001fff087819 */ /* 0x000fe40000011408 */
[----:B------:R-:W-:Y:S02]  /*136b0*/  FSETP.NE.FTZ.AND P3, PT, R5, RZ, PT ;  /* 0x000000ff0500720b */ /* 0x000fe40003f75000 */
[----:B------:R-:W-:-:S03]  /*136c0*/  LEA.HI R8, R8, R7, RZ, 0x3 ;  /* 0x0000000708087211 */ /* 0x000fc600078f18ff */
[----:B------:R-:W1:Y:S01]  /*136d0*/  @P4 MUFU.RCP R9, R6 ;  /* 0x0000000600094308 */ /* 0x000e620000001000 */
[----:B------:R-:W-:-:S04]  /*136e0*/  LOP3.LUT R8, R8, 0xfffffff8, RZ, 0xc0, !PT ;  /* 0xfffffff808087812 */ /* 0x000fc800078ec0ff */
[----:B------:R-:W-:-:S03]  /*136f0*/  IADD3 R8, R7, -R8, RZ ;  /* 0x8000000807087210 */ /* 0x000fc60007ffe0ff */
[----:B------:R-:W2:Y:S01]  /*13700*/  @P3 MUFU.RCP R10, R5 ;  /* 0x00000005000a3308 */ /* 0x000ea20000001000 */
[C---:B------:R-:W-:Y:S02]  /*13710*/  SHF.L.U32 R7, R8.reuse, 0x6, RZ ;  /* 0x0000000608077819 */ /* 0x040fe400000006ff */
[C---:B------:R-:W-:Y:S02]  /*13720*/  LOP3.LUT R11, R8.reuse, 0x1, RZ, 0xc0, !PT ;  /* 0x00000001080b7812 */ /* 0x040fe400078ec0ff */
[----:B------:R-:W-:Y:S02]  /*13730*/  LOP3.LUT R7, R7, 0x1c0, RZ, 0xc0, !PT ;  /* 0x000001c007077812 */ /* 0x000fe400078ec0ff */
[----:B------:R-:W-:Y:S01]  /*13740*/  ISETP.NE.U32.AND P0, PT, R11, 0x1, PT ;  /* 0x000000010b00780c */ /* 0x000fe20003f05070 */
[----:B-1----:R-:W-:Y:S01]  /*13750*/  FMUL.FTZ R128, R9, R128 ;  /* 0x0000008009807220 */ /* 0x002fe20000410000 */
[----:B------:R-:W-:Y:S01]  /*13760*/  LEA.HI R7, R7, R7, RZ, 0x1d ;  /* 0x0000000707077211 */ /* 0x000fe200078fe8ff */
[C---:B------:R-:W-:Y:S01]  /*13770*/  FMUL.FTZ R129, R9.reuse, R129 ;  /* 0x0000008109817220 */ /* 0x040fe20000410000 */
[----:B------:R-:W-:Y:S01]  /*13780*/  R2P PR, R8, 0x6 ;  /* 0x0000000608007804 */ /* 0x000fe20000000000 */
[C---:B------:R-:W-:Y:S01]  /*13790*/  FMUL.FTZ R124, R9.reuse, R124 ;  /* 0x0000007c097c7220 */ /* 0x040fe20000410000 */
[----:B------:R-:W-:Y:S01]  /*137a0*/  LEA R0, R0, R7, 0x1 ;  /* 0x0000000700007211 */ /* 0x000fe200078e08ff */
[----:B------:R-:W-:Y:S01]  /*137b0*/  FMUL.FTZ R125, R9, R125 ;  /* 0x0000007d097d7220 */ /* 0x000fe20000410000 */
[----:B------:R-:W-:Y:S01]  /*137c0*/  MOV R8, 0x40 ;  /* 0x0000004000087802 */ /* 0x000fe20000000f00 */
[----:B--2---:R-:W-:Y:S01]  /*137d0*/  FMUL.FTZ R131, R10, R131 ;  /* 0x000000830a837220 */ /* 0x004fe20000410000 */
[----:B------:R-:W-:Y:S01]  /*137e0*/  SHF.L.U32 R7, R0, 0x1, RZ ;  /* 0x0000000100077819 */ /* 0x000fe200000006ff */
[C---:B------:R-:W-:Y:S01]  /*137f0*/  FMUL.FTZ R130, R10.reuse, R130 ;  /* 0x000000820a827220 */ /* 0x040fe20000410000 */
[----:B------:R-:W-:Y:S01]  /*13800*/  MOV R0, 0x20 ;  /* 0x0000002000007802 */ /* 0x000fe20000000f00 */
[C---:B------:R-:W-:Y:S01]  /*13810*/  FMUL.FTZ R127, R10.reuse, R127 ;  /* 0x0000007f0a7f7220 */ /* 0x040fe20000410000 */
[----:B------:R-:W-:Y:S01]  /*13820*/  IADD3 R11, R7, -0x10, RZ ;  /* 0xfffffff0070b7810 */ /* 0x000fe20007ffe0ff */
[----:B------:R-:W-:Y:S01]  /*13830*/  FMUL.FTZ R126, R10, R126 ;  /* 0x0000007e0a7e7220 */ /* 0x000fe20000410000 */
[----:B------:R-:W-:Y:S01]  /*13840*/  SEL R0, R0, 0xffffffe0, !P1 ;  /* 0xffffffe000007807 */ /* 0x000fe20004800000 */
[----:B------:R-:W-:Y:S01]  /*13850*/  FMUL.FTZ R68, R9, R68 ;  /* 0x0000004409447220 */ /* 0x000fe20000410000 */
[----:B------:R-:W-:Y:S01]  /*13860*/  @P0 IADD3 R11, R7, 0x10, RZ ;  /* 0x00000010070b0810 */ /* 0x000fe20007ffe0ff */
[----:B------:R-:W-:Y:S01]  /*13870*/  FMUL.FTZ R69, R9, R69 ;  /* 0x0000004509457220 */ /* 0x000fe20000410000 */
[----:B------:R-:W-:Y:S01]  /*13880*/  F2FP.PACK_AB R128, R129, R128 ;  /* 0x000000808180723e */ /* 0x000fe200000000ff */
[C---:B------:R-:W-:Y:S01]  /*13890*/  FMUL.FTZ R71, R10.reuse, R71 ;  /* 0x000000470a477220 */ /* 0x040fe20000410000 */
[----:B------:R-:W-:Y:S01]  /*138a0*/  F2FP.PACK_AB R130, R131, R130 ;  /* 0x000000828382723e */ /* 0x000fe200000000ff */
[----:B------:R-:W-:Y:S01]  /*138b0*/  FMUL.FTZ R70, R10, R70 ;  /* 0x000000460a467220 */ /* 0x000fe20000410000 */
[----:B------:R-:W-:Y:S01]  /*138c0*/  SEL R8, R8, 0xffffffc0, !P2 ;  /* 0xffffffc008087807 */ /* 0x000fe20005000000 */
[----:B------:R-:W-:Y:S01]  /*138d0*/  FMUL.FTZ R72, R9, R72 ;  /* 0x0000004809487220 */ /* 0x000fe20000410000 */
[----:B------:R-:W-:Y:S01]  /*138e0*/  F2FP.PACK_AB R124, R125, R124 ;  /* 0x0000007c7d7c723e */ /* 0x000fe200000000ff */
[----:B------:R-:W-:Y:S01]  /*138f0*/  FMUL.FTZ R73, R9, R73 ;  /* 0x0000004909497220 */ /* 0x000fe20000410000 */
[----:B------:R-:W-:Y:S01]  /*13900*/  F2FP.PACK_AB R126, R127, R126 ;  /* 0x0000007e7f7e723e */ /* 0x000fe200000000ff */
[C---:B------:R-:W-:Y:S01]  /*13910*/  FMUL.FTZ R75, R10.reuse, R75 ;  /* 0x0000004b0a4b7220 */ /* 0x040fe20000410000 */
[----:B------:R-:W-:Y:S01]  /*13920*/  F2FP.PACK_AB R68, R69, R68 ;  /* 0x000000444544723e */ /* 0x000fe200000000ff */
[C---:B------:R-:W-:Y:S01]  /*13930*/  FMUL.FTZ R74, R10.reuse, R74 ;  /* 0x0000004a0a4a7220 */ /* 0x040fe20000410000 */
        /* <DEDUP_REMOVED lines=14> */
[----:B------:R-:W-:Y:S01]  /*13a20*/  IADD3 R17, R7, R8, RZ ;  /* 0x0000000807117210 */ /* 0x000fe20007ffe0ff */
[C---:B------:R-:W-:Y:S01]  /*13a30*/  FMUL.FTZ R82, R10.reuse, R82 ;  /* 0x000000520a527220 */ /* 0x040fe20000410000 */
        /* <DEDUP_REMOVED lines=8> */
[----:B------:R-:W-:Y:S01]  /*13ac0*/  IADD3 R19, R8, R11, RZ ;  /* 0x0000000b08137210 */ /* 0x000fe20007ffe0ff */
[----:B------:R-:W-:Y:S01]  /*13ad0*/  FMUL.FTZ R88, R9, R88 ;  /* 0x0000005809587220 */ /* 0x000fe20000410000 */
[----:B------:R-:W-:Y:S01]  /*13ae0*/  F2FP.PACK_AB R84, R85, R84 ;  /* 0x000000545554723e */ /* 0x000fe200000000ff */
[----:B------:R-:W-:Y:S01]  /*13af0*/  FMUL.FTZ R89, R9, R89 ;  /* 0x0000005909597220 */ /* 0x000fe20000410000 */
[----:B------:R-:W-:Y:S01]  /*13b00*/  F2FP.PACK_AB R86, R87, R86 ;  /* 0x000000565756723e */ /* 0x000fe200000000ff */
[C---:B------:R-:W-:Y:S01]  /*13b10*/  FMUL.FTZ R91, R10.reuse, R91 ;  /* 0x0000005b0a5b7220 */ /* 0x040fe20000410000 */
[----:B------:R-:W-:Y:S01]  /*13b20*/  STS [R11], R124 ;  /* 0x0000007c0b007388 */ /* 0x000fe20000000800 */
[C---:B------:R-:W-:Y:S01]  /*13b30*/  FMUL.FTZ R90, R10.reuse, R90 ;  /* 0x0000005a0a5a7220 */ /* 0x040fe20000410000 */
[----:B------:R-:W-:Y:S01]  /*13b40*/  IADD3 R21, R13, R8, RZ ;  /* 0x000000080d157210 */ /* 0x000fe20007ffe0ff */
[C---:B------:R-:W-:Y:S01]  /*13b50*/  FMUL.FTZ R92, R9.reuse, R92 ;  /* 0x0000005c095c7220 */ /* 0x040fe20000410000 */
[----:B------:R-:W-:Y:S01]  /*13b60*/  STS [R11+0x400], R126 ;  /* 0x0004007e0b007388 */ /* 0x000fe20000000800 */
[----:B------:R-:W-:Y:S01]  /*13b70*/  FMUL.FTZ R93, R9, R93 ;  /* 0x0000005d095d7220 */ /* 0x000fe20000410000 */
[----:B------:R-:W-:Y:S01]  /*13b80*/  F2FP.PACK_AB R88, R89, R88 ;  /* 0x000000585958723e */ /* 0x000fe200000000ff */
[C---:B------:R-:W-:Y:S01]  /*13b90*/  FMUL.FTZ R95, R10.reuse, R95 ;  /* 0x0000005f0a5f7220 */ /* 0x040fe20000410000 */
[----:B------:R-:W-:Y:S01]  /*13ba0*/  F2FP.PACK_AB R90, R91, R90 ;  /* 0x0000005a5b5a723e */ /* 0x000fe200000000ff */
[C---:B------:R-:W-:Y:S01]  /*13bb0*/  FMUL.FTZ R94, R10.reuse, R94 ;  /* 0x0000005e0a5e7220 */ /* 0x040fe20000410000 */
[----:B------:R-:W-:Y:S01]  /*13bc0*/  STS [R13], R68 ;  /* 0x000000440d007388 */ /* 0x000fe20000000800 */
[----:B------:R-:W-:Y:S01]  /*13bd0*/  FMUL.FTZ R96, R9, R96 ;  /* 0x0000006009607220 */ /* 0x000fe20000410000 */
[----:B------:R-:W-:Y:S01]  /*13be0*/  IADD3 R23, R15, R8, RZ ;  /* 0x000000080f177210 */ /* 0x000fe20007ffe0ff */
[----:B------:R-:W-:Y:S01]  /*13bf0*/  FMUL.FTZ R97, R9, R97 ;  /* 0x0000006109617220 */ /* 0x000fe20000410000 */
[----:B------:R-:W-:Y:S01]  /*13c00*/  STS [R13+0x400], R70 ;  /* 0x000400460d007388 */ /* 0x000fe20000000800 */
[C---:B------:R-:W-:Y:S01]  /*13c10*/  FMUL.FTZ R99, R10.reuse, R99 ;  /* 0x000000630a637220 */ /* 0x040fe20000410000 */
[----:B------:R-:W-:Y:S01]  /*13c20*/  F2FP.PACK_AB R92, R93, R92 ;  /* 0x0000005c5d5c723e */ /* 0x000fe200000000ff */
        /* <DEDUP_REMOVED lines=38> */
[----:B------:R-:W-:Y:S01]  /*13e90*/  FMUL.FTZ R112, R9, R112 ;  /* 0x0000007009707220 */ /* 0x000fe20000410000 */
[----:B------:R-:W-:Y:S01]  /*13ea0*/  STS [R23+0x400], R90 ;  /* 0x0004005a17007388 */ /* 0x000fe20000000800 */
[C---:B------:R-:W-:Y:S01]  /*13eb0*/  FMUL.FTZ R119, R10.reuse, R119 ;  /* 0x000000770a777220 */ /* 0x040fe20000410000 */
[----:B------:R-:W-:Y:S01]  /*13ec0*/  F2FP.PACK_AB R122, R123, R122 ;  /* 0x0000007a7b7a723e */ /* 0x000fe200000000ff */
[C---:B------:R-:W-:Y:S01]  /*13ed0*/  FMUL.FTZ R118, R10.reuse, R118 ;  /* 0x000000760a767220 */ /* 0x040fe20000410000 */
[----:B------:R-:W-:Y:S01]  /*13ee0*/  STS [R7+0x2000], R92 ;  /* 0x0020005c07007388 */ /* 0x000fe20000000800 */
[C---:B------:R-:W-:Y:S01]  /*13ef0*/  FMUL.FTZ R115, R10.reuse, R115 ;  /* 0x000000730a737220 */ /* 0x040fe20000410000 */
[----:B------:R-:W-:Y:S01]  /*13f00*/  F2FP.PACK_AB R116, R117, R116 ;  /* 0x000000747574723e */ /* 0x000fe200000000ff */
[----:B------:R-:W-:Y:S01]  /*13f10*/  FMUL.FTZ R9, R9, R113 ;  /* 0x0000007109097220 */ /* 0x000fe20000410000 */
[----:B------:R1:W-:Y:S01]  /*13f20*/  STS [R7+0x2400], R94 ;  /* 0x0024005e07007388 */ /* 0x0003e20000000800 */
[----:B------:R-:W-:Y:S01]  /*13f30*/  FMUL.FTZ R10, R10, R114 ;  /* 0x000000720a0a7220 */ /* 0x000fe20000410000 */
[----:B------:R-:W-:Y:S01]  /*13f40*/  F2FP.PACK_AB R118, R119, R118 ;  /* 0x000000767776723e */ /* 0x000fe200000000ff */
[----:B------:R-:W2:Y:S01]  /*13f50*/  @P4 MUFU.LG2 R8, R6 ;  /* 0x0000000600084308 */ /* 0x000ea20000000c00 */
[----:B------:R3:W-:Y:S01]  /*13f60*/  STS [R11+0x2000], R96 ;  /* 0x002000600b007388 */ /* 0x0007e20000000800 */
[----:B------:R-:W-:-:S02]  /*13f70*/  F2FP.PACK_AB R9, R9, R112 ;  /* 0x000000700909723e */ /* 0x000fc400000000ff */
[----:B------:R-:W-:Y:S01]  /*13f80*/  F2FP.PACK_AB R10, R115, R10 ;  /* 0x0000000a730a723e */ /* 0x000fe200000000ff */
[----:B------:R3:W-:Y:S01]  /*13f90*/  STS [R11+0x2400], R98 ;  /* 0x002400620b007388 */ /* 0x0007e20000000800 */
[----:B------:R-:W-:Y:S02]  /*13fa0*/  ISETP.NE.AND P0, PT, RZ, UR4, PT ;  /* 0x00000004ff007c0c */ /* 0x000fe4000bf05270 */
[----:B------:R-:W1:Y:S01]  /*13fb0*/  @P3 MUFU.LG2 R5, R5 ;  /* 0x0000000500053308 */ /* 0x000e620000000c00 */
[----:B------:R3:W-:Y:S01]  /*13fc0*/  STS [R13+0x2000], R100 ;  /* 0x002000640d007388 */ /* 0x0007e20000000800 */
[----:B------:R-:W-:-:S03]  /*13fd0*/  MOV R0, 0x7f800000 ;  /* 0x7f80000000007802 */ /* 0x000fc60000000f00 */
[----:B------:R3:W-:Y:S01]  /*13fe0*/  STS [R13+0x2400], R102 ;  /* 0x002400660d007388 */ /* 0x0007e20000000800 */
[----:B--2---:R-:W-:-:S03]  /*13ff0*/  @P4 FMUL.FTZ R8, R8, 0.69314718246459960938 ;  /* 0x3f31721808084820 */ /* 0x004fc60000410000 */
[----:B------:R3:W-:Y:S01]  /*14000*/  STS [R15+0x2000], R104 ;  /* 0x002000680f007388 */ /* 0x0007e20000000800 */
[----:B------:R-:W-:Y:S01]  /*14010*/  MOV R6, 0x7f800000 ;  /* 0x7f80000000067802 */ /* 0x000fe20000000f00 */
[----:B------:R-:W-:Y:S02]  /*14020*/  @P4 FFMA.FTZ R0, R133, c[0x0][0x238], R8 ;  /* 0x00008e0085004a23 */ /* 0x000fe40000010008 */
[----:B------:R3:W-:Y:S01]  /*14030*/  STS [R15+0x2400], R106 ;  /* 0x0024006a0f007388 */ /* 0x0007e20000000800 */
[----:B-1----:R-:W-:-:S03]  /*14040*/  @P3 FMUL.FTZ R7, R5, 0.69314718246459960938 ;  /* 0x3f31721805073820 */ /* 0x002fc60000410000 */
[----:B------:R3:W-:Y:S01]  /*14050*/  STS [R17+0x2000], R108 ;  /* 0x0020006c11007388 */ /* 0x0007e20000000800 */
[----:B------:R-:W-:-:S03]  /*14060*/  @P3 FFMA.FTZ R6, R132, c[0x0][0x238], R7 ;  /* 0x00008e0084063a23 */ /* 0x000fc60000010007 */
[----:B------:R3:W-:Y:S04]  /*14070*/  STS [R17+0x2400], R110 ;  /* 0x0024006e11007388 */ /* 0x0007e80000000800 */
[----:B------:R3:W-:Y:S04]  /*14080*/  STS [R19+0x2000], R120 ;  /* 0x0020007813007388 */ /* 0x0007e80000000800 */
[----:B------:R3:W-:Y:S04]  /*14090*/  STS [R19+0x2400], R122 ;  /* 0x0024007a13007388 */ /* 0x0007e80000000800 */
[----:B------:R3:W-:Y:S04]  /*140a0*/  STS [R21+0x2000], R116 ;  /* 0x0020007415007388 */ /* 0x0007e80000000800 */
[----:B------:R3:W-:Y:S04]  /*140b0*/  STS [R21+0x2400], R118 ;  /* 0x0024007615007388 */ /* 0x0007e80000000800 */
[----:B------:R3:W-:Y:S04]  /*140c0*/  STS [R23+0x2000], R9 ;  /* 0x0020000917007388 */ /* 0x0007e80000000800 */
[----:B------:R3:W-:Y:S01]  /*140d0*/  STS [R23+0x2400], R10 ;  /* 0x0024000a17007388 */ /* 0x0007e20000000800 */
[----:B------:R-:W-:Y:S05]  /*140e0*/  @!P0 BRA `(.L_x_2466) ;  /* 0x0000007000008947 */ /* 0x000fea0003800000 */
[----:B------:R-:W1:Y:S01]  /*140f0*/  S2R R5, SR_CTAID.Y ;  /* 0x0000000000057919 */ /* 0x000e620000002600 */
[----:B------:R-:W-:-:S03]  /*14100*/  ISETP.NE.AND P0, PT, R218, -0x1, PT ;  /* 0xffffffffda00780c */ /* 0x000fc60003f05270 */
[----:B------:R-:W2:Y:S01]  /*14110*/  S2R R40, SR_CTAID.Z ;  /* 0x0000000000287919 */ /* 0x000ea20000002700 */
[----:B-1----:R-:W-:-:S05]  /*14120*/  IMAD R7, R5, c[0x0][0x214], RZ ;  /* 0x0000850005077a24 */ /* 0x002fca00078e02ff */
[----:B------:R-:W-:-:S05]  /*14130*/  SEL R7, R7, R218, !P0 ;  /* 0x000000da07077207 */ /* 0x000fca0004000000 */
[----:B--2---:R-:W-:Y:S01]  /*14140*/  IMAD R7, R40, c[0x0][0x234], R7 ;  /* 0x00008d0028077a24 */ /* 0x004fe200078e0207 */
[----:B------:R-:W-:Y:S05]  /*14150*/  BRA `(.L_x_2467) ;  /* 0x0000004000007947 */ /* 0x000fea0003800000 */
.L_x_2466:
[----:B------:R-:W1:Y:S04]  /*14160*/  S2R R40, SR_CTAID.Z ;  /* 0x0000000000287919 */ /* 0x000e680000002700 */
[----:B------:R-:W1:Y:S02]  /*14170*/  S2R R5, SR_CTAID.Y ;  /* 0x0000000000057919 */ /* 0x000e640000002600 */
[----:B-1----:R-:W-:-:S04]  /*14180*/  IMAD R7, R5, c[0x0][0x1c0], R40 ;  /* 0x0000700005077a24 */ /* 0x002fc800078e0228 */
[----:B------:R-:W-:Y:S02]  /*14190*/  IMAD R7, R7, c[0x0][0x214], RZ ;  /* 0x0000850007077a24 */ /* 0x000fe400078e02ff */
.L_x_2467:
[----:B------:R-:W-:Y:S01]  /*141a0*/  BAR.SYNC.DEFER_BLOCKING 0x0 ;  /* 0x0000000000007b1d */ /* 0x000fe20000010000 */
[----:B------:R-:W-:Y:S01]  /*141b0*/  LOP3.LUT R41, R2, 0xffffffe0, RZ, 0xc0, !PT ;  /* 0xffffffe002297812 */ /* 0x000fe200078ec0ff */
[C---:B------:R-:W-:Y:S01]  /*141c0*/  IMAD.WIDE.U32 R42, R218.reuse, c[0x0][0x1e8], RZ ;  /* 0x00007a00da2a7a25 */ /* 0x040fe200078e00ff */
[----:B------:R-:W-:Y:S02]  /*141d0*/  SHF.R.S32.HI R2, RZ, 0x1f, R5 ;  /* 0x0000001fff027819 */ /* 0x000fe40000011405 */
[----:B------:R-:W-:Y:S01]  /*141e0*/  IADD3 R41, -R41, R4, RZ ;  /* 0x0000000429297210 */ /* 0x000fe20007ffe1ff */
[----:B------:R-:W-:Y:S01]  /*141f0*/  IMAD.WIDE.U32 R44, R5, c[0x0][0x1e0], RZ ;  /* 0x00007800052c7a25 */ /* 0x000fe200078e00ff */
[----:B------:R-:W-:Y:S01]  /*14200*/  ISETP.NE.AND P0, PT, R218, -0x1, PT ;  /* 0xffffffffda00780c */ /* 0x000fe20003f05270 */
[----:B------:R-:W-:Y:S01]  /*14210*/  BSSY B0, `(.L_x_2468) ;  /* 0x000001d000007945 */ /* 0x000fe20003800000 */
[----:B------:R-:W-:Y:S01]  /*14220*/  LOP3.LUT P1, RZ, R41, 0x3, RZ, 0xc0, !PT ;  /* 0x0000000329ff7812 */ /* 0x000fe2000782c0ff */
[----:B------:R-:W-:Y:S01]  /*14230*/  IMAD R2, R2, c[0x0][0x1e0], RZ ;  /* 0x0000780002027a24 */ /* 0x000fe200078e02ff */
[----:B------:R-:W-:Y:S01]  /*14240*/  LEA R213, R212, R213, 0x4 ;  /* 0x000000d5d4d57211 */ /* 0x000fe200078e20ff */
[----:B------:R-:W-:-:S02]  /*14250*/  IMAD R218, R218, c[0x0][0x1ec], R43 ;  /* 0x00007b00dada7a24 */ /* 0x000fc400078e022b */
[----:B------:R-:W-:Y:S01]  /*14260*/  IMAD R2, R5, c[0x0][0x1e4], R2 ;  /* 0x0000790005027a24 */ /* 0x000fe200078e0202 */
[----:B------:R-:W-:-:S05]  /*14270*/  SEL R5, R44, R42, !P0 ;  /* 0x0000002a2c057207 */ /* 0x000fca0004000000 */
[----:B------:R-:W-:Y:S01]  /*14280*/  @!P0 IADD3 R218, R45, R2, RZ ;  /* 0x000000022dda8210 */ /* 0x000fe20007ffe0ff */
[----:B------:R1:W2:Y:S04]  /*14290*/  LDS.128 R32, [R216] ;  /* 0x00000000d8207984 */ /* 0x0002a80000000c00 */
[----:B------:R1:W4:Y:S04]  /*142a0*/  LDS.128 R28, [R216+0x800] ;  /* 0x00080000d81c7984 */ /* 0x0003280000000c00 */
[----:B------:R1:W3:Y:S04]  /*142b0*/  LDS.128 R24, [R216+0x1000] ;  /* 0x00100000d8187984 */ /* 0x0002e80000000c00 */
[----:B---3--:R1:W3:Y:S04]  /*142c0*/  LDS.128 R20, [R216+0x1800] ;  /* 0x00180000d8147984 */ /* 0x0082e80000000c00 */
[----:B------:R1:W1:Y:S04]  /*142d0*/  LDS.128 R16, [R216+0x2000] ;  /* 0x00200000d8107984 */ /* 0x0002680000000c00 */
[----:B------:R1:W1:Y:S04]  /*142e0*/  LDS.128 R12, [R216+0x2800] ;  /* 0x00280000d80c7984 */ /* 0x0002680000000c00 */
[----:B------:R1:W1:Y:S04]  /*142f0*/  LDS.128 R8, [R216+0x3000] ;  /* 0x00300000d8087984 */ /* 0x0002680000000c00 */
[----:B------:R1:W1:Y:S01]  /*14300*/  LDS.128 R36, [R216+0x3800] ;  /* 0x00380000d8247984 */ /* 0x0002620000000c00 */
[----:B------:R-:W-:Y:S05]  /*14310*/  @P1 BRA `(.L_x_2469) ;  /* 0x000000c000001947 */ /* 0x000fea0003800000 */
[----:B------:R-:W5:Y:S01]  /*14320*/  S2R R2, SR_CTAID.X ;  /* 0x0000000000027919 */ /* 0x000f620000002500 */
[C---:B------:R-:W-:Y:S01]  /*14330*/  ISETP.GE.AND P2, PT, R213.reuse, R208, PT ;  /* 0x000000d0d500720c */ /* 0x040fe20003f46270 */
[----:B-----5:R-:W-:Y:S01]  /*14340*/  IMAD R2, R2, 0x40, R7 ;  /* 0x0000004002027824 */ /* 0x020fe200078e0207 */
[----:B------:R-:W-:-:S04]  /*14350*/  IADD3 R7, R213, 0x8, RZ ;  /* 0x00000008d5077810 */ /* 0x000fc80007ffe0ff */
[----:B------:R-:W-:Y:S02]  /*14360*/  SHF.R.S32.HI R42, RZ, 0x1f, R2 ;  /* 0x0000001fff2a7819 */ /* 0x000fe40000011402 */
[----:B------:R-:W-:Y:S02]  /*14370*/  IADD3 R2, P0, R213, R2, RZ ;  /* 0x00000002d5027210 */ /* 0x000fe40007f1e0ff */
[----:B------:R-:W-:Y:S02]  /*14380*/  ISETP.GE.AND P1, PT, R7, R208, PT ;  /* 0x000000d00700720c */ /* 0x000fe40003f26270 */
[----:B------:R-:W-:Y:S02]  /*14390*/  LEA.HI.X.SX32 R213, R213, R42, 0x1, P0 ;  /* 0x0000002ad5d57211 */ /* 0x000fe400000f0eff */
[----:B------:R-:W-:-:S04]  /*143a0*/  LEA R42, P0, R2, c[0x0][0x200], 0x2 ;  /* 0x00008000022a7a11 */ /* 0x000fc800078010ff */
[----:B------:R-:W-:-:S05]  /*143b0*/  LEA.HI.X R43, R2, c[0x0][0x204], R213, 0x2, P0 ;  /* 0x00008100022b7a11 */ /* 0x000fca00000f14d5 */
[----:B------:R4:W-:Y:S04]  /*143c0*/  @!P2 STG.E [R42.64], R0 ;  /* 0x000000002a00a986 */ /* 0x0009e8000c10190c */
[----:B------:R4:W-:Y:S02]  /*143d0*/  @!P1 STG.E [R42.64+0x20], R6 ;  /* 0x000020062a009986 */ /* 0x0009e4000c10190c */
.L_x_2469:
[----:B------:R-:W-:Y:S05]  /*143e0*/  BSYNC B0 ;  /* 0x0000000000007941 */ /* 0x000fea0003800000 */
.L_x_2468:
[----:B------:R-:W5:Y:S01]  /*143f0*/  S2R R2, SR_CTAID.X ;  /* 0x0000000000027919 */ /* 0x000f620000002500 */
[----:B------:R-:W-:Y:S01]  /*14400*/  LEA.HI R3, R3, R4, RZ, 0x3 ;  /* 0x0000000403037211 */ /* 0x000fe200078f18ff */
[----:B------:R-:W-:Y:S01]  /*14410*/  BSSY B0, `(.L_x_2470) ;  /* 0x000001c000007945 */ /* 0x000fe20003800000 */
[----:B----4-:R-:W-:Y:S02]  /*14420*/  SHF.R.S32.HI R0, RZ, 0x1f, R40 ;  /* 0x0000001fff007819 */ /* 0x010fe40000011428 */
[----:B------:R-:W-:Y:S01]  /*14430*/  SHF.R.S32.HI R3, RZ, 0x3, R3 ;  /* 0x00000003ff037819 */ /* 0x000fe20000011403 */
[----:B-----5:R-:W-:-:S04]  /*14440*/  IMAD.SHL.U32 R2, R2, 0x40, RZ ;  /* 0x0000004002027824 */ /* 0x020fc800078e00ff */
[----:B------:R-:W-:Y:S01]  /*14450*/  IMAD.WIDE.U32 R42, R2, c[0x0][0x1e8], R220 ;  /* 0x00007a00022a7a25 */ /* 0x000fe200078e00dc */
[----:B------:R-:W-:-:S04]  /*14460*/  SHF.R.S32.HI R7, RZ, 0x1f, R2 ;  /* 0x0000001fff077819 */ /* 0x000fc80000011402 */
[----:B------:R-:W-:Y:S01]  /*14470*/  IADD3 R6, P0, R5, R42, RZ ;  /* 0x0000002a05067210 */ /* 0x000fe20007f1e0ff */
[----:B------:R-:W-:Y:S02]  /*14480*/  IMAD R7, R7, c[0x0][0x1e8], RZ ;  /* 0x00007a0007077a24 */ /* 0x000fe400078e02ff */
[----:B------:R-:W-:Y:S02]  /*14490*/  IMAD R5, R0, c[0x0][0x1f0], RZ ;  /* 0x00007c0000057a24 */ /* 0x000fe400078e02ff */
[C---:B------:R-:W-:Y:S01]  /*144a0*/  IMAD R7, R2.reuse, c[0x0][0x1ec], R7 ;  /* 0x00007b0002077a24 */ /* 0x040fe200078e0207 */
[----:B------:R-:W-:Y:S01]  /*144b0*/  IADD3 R2, -R2, R217, RZ ;  /* 0x000000d902027210 */ /* 0x000fe20007ffe1ff */
[----:B------:R-:W-:-:S03]  /*144c0*/  IMAD R5, R40, c[0x0][0x1f4], R5 ;  /* 0x00007d0028057a24 */ /* 0x000fc600078e0205 */
[----:B------:R-:W-:Y:S02]  /*144d0*/  IADD3.X R7, R218, R43, R7, P0, !PT ;  /* 0x0000002bda077210 */ /* 0x000fe400007fe407 */
[----:B------:R-:W-:-:S03]  /*144e0*/  ISETP.GE.AND P0, PT, R3, R2, PT ;  /* 0x000000020300720c */ /* 0x000fc60003f06270 */
[----:B------:R-:W-:-:S04]  /*144f0*/  IMAD.WIDE.U32 R6, R40, c[0x0][0x1f0], R6 ;  /* 0x00007c0028067a25 */ /* 0x000fc800078e0006 */
        /* <DEDUP_REMOVED lines=13> */
.L_x_2471:
[----:B------:R-:W-:Y:S05]  /*145d0*/  BSYNC B0 ;  /* 0x0000000000007941 */ /* 0x000fea0003800000 */
.L_x_2470:
[----:B------:R-:W-:Y:S01]  /*145e0*/  IADD3 R5, R3, 0x10, RZ ;  /* 0x0000001003057810 */ /* 0x000fe20007ffe0ff */
[----:B------:R-:W-:Y:S03]  /*145f0*/  BSSY B0, `(.L_x_2472) ;  /* 0x0000011000007945 */ /* 0x000fe60003800000 */
[----:B------:R-:W-:-:S13]  /*14600*/  ISETP.GE.AND P0, PT, R5, R208, PT ;  /* 0x000000d00500720c */ /* 0x000fda0003f06270 */
[----:B------:R-:W-:Y:S05]  /*14610*/  @P0 BRA `(.L_x_2473) ;  /* 0x000000e000000947 */ /* 0x000fea0003800000 */
[----:B------:R-:W-:Y:S01]  /*14620*/  IADD3 R5, P0, R3, 0x10, RZ ;  /* 0x0000001003057810 */ /* 0x000fe20007f1e0ff */
[----:B-12---:R-:W-:Y:S01]  /*14630*/  IMAD.MOV.U32 R16, RZ, RZ, R6 ;  /* 0x000000ffff107224 */ /* 0x006fe200078e0006 */
        /* <DEDUP_REMOVED lines=12> */
.L_x_2473:
[----:B------:R-:W-:Y:S05]  /*14700*/  BSYNC B0 ;  /* 0x0000000000007941 */ /* 0x000fea0003800000 */
.L_x_2472:
        /* <DEDUP_REMOVED lines=18> */
.L_x_2475:
[----:B------:R-:W-:Y:S05]  /*14830*/  BSYNC B0 ;  /* 0x0000000000007941 */ /* 0x000fea0003800000 */
.L_x_2474:
[----:B-1----:R-:W-:-:S04]  /*14840*/  IADD3 R5, R3, 0x30, RZ ;  /* 0x0000003003057810 */ /* 0x002fc80007ffe0ff */
[----:B------:R-:W-:-:S13]  /*14850*/  ISETP.GE.AND P0, PT, R5, R208, PT ;  /* 0x000000d00500720c */ /* 0x000fda0003f06270 */
[----:B------:R-:W-:Y:S05]  /*14860*/  @P0 EXIT ;  /* 0x000000000000094d */ /* 0x000fea0003800000 */
[----:B------:R-:W-:Y:S01]  /*14870*/  IADD3 R3, P0, R3, 0x30, RZ ;  /* 0x0000003003037810 */ /* 0x000fe20007f1e0ff */
[----:B------:R-:W-:Y:S01]  /*14880*/  IMAD.MOV.U32 R4, RZ, RZ, R6 ;  /* 0x000000ffff047224 */ /* 0x000fe200078e0006 */
        /* <DEDUP_REMOVED lines=9> */
[----:B---3--:R1:W-:Y:S01]  /*14920*/  @!P0 STG.E.128 [R2.64], R20 ;  /* 0x0000001402008986 */ /* 0x0083e2000c101d0c */
[----:B------:R-:W-:-:S13]  /*14930*/  ISETP.GE.AND P0, PT, R209, c[0x0][0x220], PT ;  /* 0x00008800d1007a0c */ /* 0x000fda0003f06270 */
[----:B------:R-:W-:Y:S05]  /*14940*/  @P0 EXIT ;  /* 0x000000000000094d */ /* 0x000fea0003800000 */
[----:B------:R-:W-:Y:S01]  /*14950*/  STG.E.128 [R2.64+0x80], R36 ;  /* 0x0000802402007986 */ /* 0x000fe2000c101d0c */
[----:B------:R-:W-:Y:S05]  /*14960*/  EXIT ;  /* 0x000000000000794d */ /* 0x000fea0003800000 */
.L_x_2476:
        /* <DEDUP_REMOVED lines=9> */
.L_x_8232:


//--------------------- .text._ZN5flash24flash_fwd_splitkv_kernelI23Flash_fwd_kernel_traitsILi128ELi64ELi128ELi4ELb0ELb0EN7cutlass6half_tE19Flash_kernel_traitsILi128ELi64ELi128ELi4ES3_EELb1ELb0ELb1ELb0ELb0ELb1ELb0ELb0EEEvNS_16Flash_fwd_paramsE --------------------------
	.section	.text._ZN5flash24flash_fwd_splitkv_kernelI23Flash_fwd_kernel_traitsILi128ELi64ELi128ELi4ELb0ELb0EN7cutlass6half_tE19Flash_kernel_traitsILi128ELi64ELi128ELi4ES3_EELb1ELb0ELb1ELb0ELb0ELb1ELb0ELb0EEEvNS_16Flash_fwd_paramsE,"ax",@progbits
	.sectioninfo	@"SHI_REGISTERS=255"
	.align	128
        .global         _ZN5flash24flash_fwd_splitkv_kernelI23Flash_fwd_kernel_traitsILi128ELi64ELi128ELi4ELb0ELb0EN7cutlass6half_tE19Flash_kernel_traitsILi128ELi64ELi128ELi4ES3_EELb1ELb0ELb1ELb0ELb0ELb1ELb0ELb0EEEvNS_16Flash_fwd_paramsE
        .type           _ZN5flash24flash_fwd_splitkv_kernelI23Flash_fwd_kernel_traitsILi128ELi64ELi128ELi4ELb0ELb0EN7cutlass6half_tE19Flash_kernel_traitsILi128ELi64ELi128ELi4ES3_EELb1ELb0ELb1ELb0ELb0ELb1ELb0ELb0EEEvNS_16Flash_fwd_paramsE,@function
        .size           _ZN5flash24flash_fwd_splitkv_kernelI23Flash_fwd_kernel_traitsILi128ELi64ELi128ELi4ELb0ELb0EN7cutlass6half_tE19Flash_kernel_traitsILi128ELi64ELi128ELi4ES3_EELb1ELb0ELb1ELb0ELb0ELb1ELb0ELb0EEEvNS_16Flash_fwd_paramsE,(.L_x_8233 - _ZN5flash24flash_fwd_splitkv_kernelI23Flash_fwd_kernel_traitsILi128ELi64ELi128ELi4ELb0ELb0EN7cutlass6half_tE19Flash_kernel_traitsILi128ELi64ELi128ELi4ES3_EELb1ELb0ELb1ELb0ELb0ELb1ELb0ELb0EEEvNS_16Flash_fwd_paramsE)
        .other          _ZN5flash24flash_fwd_splitkv_kernelI23Flash_fwd_kernel_traitsILi128ELi64ELi128ELi4ELb0ELb0EN7cutlass6half_tE19Flash_kernel_traitsILi128ELi64ELi128ELi4ES3_EELb1ELb0ELb1ELb0ELb0ELb1ELb0ELb0EEEvNS_16Flash_fwd_paramsE,@"STO_CUDA_ENTRY STV_DEFAULT"
_ZN5flash24flash_fwd_splitkv_kernelI23Flash_fwd_kernel_traitsILi128ELi64ELi128ELi4ELb0ELb0EN7cutlass6half_tE19Flash_kernel_traitsILi128ELi64ELi128ELi4ES3_EELb1ELb0ELb1ELb0ELb0ELb1ELb0ELb0EEEvNS_16Flash_fwd_paramsE:
.text._ZN5flash24flash_fwd_splitkv_kernelI23Flash_fwd_kernel_traitsILi128ELi64ELi128ELi4ELb0ELb0EN7cutlass6half_tE19Flash_kernel_traitsILi128ELi64ELi128ELi4ES3_EELb1ELb0ELb1ELb0ELb0ELb1ELb0ELb0EEEvNS_16Flash_fwd_paramsE:
        /* <DEDUP_REMOVED lines=33> */
.L_x_2477:
[----:B-1-34-:R-:W-:Y:S02]  /*0210*/  MOV R0, c[0x0][0x218] ;  /* 0x0000860000007a02 */ /* 0x01afe40000000f00 */
.L_x_2478:
        /* <DEDUP_REMOVED lines=13> */
[----:B------:R-:W-:Y:S02]  /*02f0*/  IADD3 R0, -R218, 0xbf, R13 ;  /* 0x000000bfda007810 */ /* 0x000fe40007ffe10d */
        /* <DEDUP_REMOVED lines=8> */
[----:B------:R-:W-:Y:S01]  /*0380*/  LEA.HI R0, R0, R3, RZ, 0x7 ;  /* 0x0000000300007211 */ /* 0x000fe200078f38ff */
[----:B------:R-:W1:Y:S01]  /*0390*/  S2R R11, SR_TID.X ;  /* 0x00000000000b7919 */ /* 0x000e620000002100 */
        /* <DEDUP_REMOVED lines=11> */
[----:B------:R-:W-:Y:S02]  /*0450*/  IADD3 R218, -R13, R218, RZ ;  /* 0x000000da0dda7210 */ /* 0x000fe40007ffe1ff */
[----:B------:R-:W-:Y:S02]  /*0460*/  LOP3.LUT R0, R5, 0xfffffff8, RZ, 0xc0, !PT ;  /* 0xfffffff805007812 */ /* 0x000fe400078ec0ff */
[----:B------:R-:W-:-:S03]  /*0470*/  SHF.R.S32.HI R5, RZ, 0x3, R5 ;  /* 0x00000003ff057819 */ /* 0x000fc60000011405 */
[----:B------:R-:W-:Y:S01]  /*0480*/  IMAD.IADD R11, R11, 0x1, -R0 ;  /* 0x000000010b0b7824 */ /* 0x000fe200078e0a00 */
[----:B------:R-:W-:Y:S01]  /*0490*/  SHF.R.S32.HI R0, RZ, 0x1f, R13 ;  /* 0x0000001fff007819 */ /* 0x000fe2000001140d */
[----:B------:R-:W-:Y:S01]  /*04a0*/  @P0 IMAD.WIDE.U32 R8, R219, c[0x0][0x1e8], RZ ;  /* 0x00007a00db080a25 */ /* 0x000fe200078e00ff */
[----:B------:R-:W-:Y:S02]  /*04b0*/  @!P0 SHF.R.S32.HI R7, RZ, 0x1f, R24 ;  /* 0x0000001fff078819 */ /* 0x000fe40000011418 */
        /* <DEDUP_REMOVED lines=8> */
[----:B------:R-:W-:Y:S02]  /*0540*/  IMAD R0, R0, c[0x0][0x1e8], RZ ;  /* 0x00007a0000007a24 */ /* 0x000fe400078e02ff */
        /* <DEDUP_REMOVED lines=27> */
.L_x_2481:
[----:B------:R-:W-:Y:S05]  /*0700*/  BSYNC B0 ;  /* 0x0000000000007941 */ /* 0x000fea0003800000 */
.L_x_2480:
[----:B------:R-:W-:Y:S01]  /*0710*/  IADD3 R13, R5, 0x10, RZ ;  /* 0x00000010050d7810 */ /* 0x000fe20007ffe0ff */
        /* <DEDUP_REMOVED lines=17> */
.L_x_2483:
[----:B------:R-:W-:Y:S05]  /*0830*/  BSYNC B0 ;  /* 0x0000000000007941 */ /* 0x000fea0003800000 */
.L_x_2482:
        /* <DEDUP_REMOVED lines=18> */
.L_x_2485:
[----:B------:R-:W-:Y:S05]  /*0960*/  BSYNC B0 ;  /* 0x0000000000007941 */ /* 0x000fea0003800000 */
.L_x_2484:
        /* <DEDUP_REMOVED lines=17> */
.L_x_2487:
[----:B------:R-:W-:Y:S05]  /*0a80*/  BSYNC B0 ;  /* 0x0000000000007941 */ /* 0x000fea0003800000 */
.L_x_2486:
        /* <DEDUP_REMOVED lines=19> */
.L_x_2479:
        /* <DEDUP_REMOVED lines=40> */
[----:B------:R-:W-:-:S13]  /*0e40*/  ISETP.GE.U32.AND P3, PT, R3, R136, PT ;  /* 0x000000880300720c */ /* 0x000fda0003f66070 */
[----:B------:R-:W-:-:S04]  /*0e50*/  @P3 IADD3 R2, R2, 0x1, RZ ;  /* 0x0000000102023810 */ /* 0x000fc80007ffe0ff */
[----:B------:R-:W-:-:S05]  /*0e60*/  MOV R3, R2 ;  /* 0x0000000200037202 */ /* 0x000fca0000000f00 */
[----:B------:R-:W-:Y:S01]  /*0e70*/  @!P1 IMAD.MOV R3, RZ, RZ, -R3 ;  /* 0x000000ffff039224 */ /* 0x000fe200078e0a03 */
[----:B------:R-:W-:-:S05]  /*0e80*/  @!P2 LOP3.LUT R3, RZ, c[0x0][0x2d0], RZ, 0x33, !PT ;  /* 0x0000b400ff03aa12 */ /* 0x000fca00078e33ff */
[----:B------:R-:W-:-:S05]  /*0e90*/  IMAD.WIDE R16, R3, 0x4, R226 ;  /* 0x0000000403107825 */ /* 0x000fca00078e02e2 */
        /* <DEDUP_REMOVED lines=26> */
[----:B------:R-:W-:Y:S02]  /*1040*/  @!P1 IMAD.MOV R20, RZ, RZ, -R20 ;  /* 0x000000ffff149224 */ /* 0x000fe400078e0a14 */
[----:B------:R-:W-:-:S08]  /*1050*/  IMAD R2, R25, c[0x0][0x19c], R2 ;  /* 0x0000670019027a24 */ /* 0x000fd000078e0202 */
[----:B------:R-:W-:Y:S02]  /*1060*/  @!P2 LOP3.LUT R20, RZ, c[0x0][0x1c8], RZ, 0x33, !PT ;  /* 0x00007200ff14aa12 */ /* 0x000fe400078e33ff */
[----:B--2---:R-:W-:Y:S01]  /*1070*/  SHF.R.S32.HI R21, RZ, 0x1f, R0 ;  /* 0x0000001fff157819 */ /* 0x004fe20000011400 */
[----:B------:R-:W-:-:S04]  /*1080*/  IMAD.WIDE.U32 R14, R0, c[0x0][0x180], RZ ;  /* 0x00006000000e7a25 */ /* 0x000fc800078e00ff */
[C---:B------:R-:W-:Y:S02]  /*1090*/  IMAD R3, R21.reuse, c[0x0][0x180], RZ ;  /* 0x0000600015037a24 */ /* 0x040fe400078e02ff */
[----:B------:R-:W-:Y:S02]  /*10a0*/  IMAD R21, R21, c[0x0][0x188], RZ ;  /* 0x0000620015157a24 */ /* 0x000fe400078e02ff */
[C---:B------:R-:W-:Y:S02]  /*10b0*/  IMAD R3, R0.reuse, c[0x0][0x184], R3 ;  /* 0x0000610000037a24 */ /* 0x040fe400078e0203 */
[C---:B------:R-:W-:Y:S02]  /*10c0*/  IMAD R21, R0.reuse, c[0x0][0x18c], R21 ;  /* 0x0000630000157a24 */ /* 0x040fe400078e0215 */
[----:B------:R-:W-:Y:S01]  /*10d0*/  IMAD.WIDE.U32 R30, R0, c[0x0][0x188], RZ ;  /* 0x00006200001e7a25 */ /* 0x000fe200078e00ff */
[----:B------:R-:W-:-:S04]  /*10e0*/  IADD3 R15, R15, R3, RZ ;  /* 0x000000030f0f7210 */ /* 0x000fc80007ffe0ff */
[----:B------:R-:W-:Y:S01]  /*10f0*/  IADD3 R21, R31, R21, RZ ;  /* 0x000000151f157210 */ /* 0x000fe20007ffe0ff */
[----:B------:R-:W-:Y:S01]  /*1100*/  IMAD.WIDE.U32 R16, R25, c[0x0][0x198], R14 ;  /* 0x0000660019107a25 */ /* 0x000fe200078e000e */
[----:B------:R-:W-:-:S03]  /*1110*/  SHF.R.S32.HI R15, RZ, 0x1f, R20 ;  /* 0x0000001fff0f7819 */ /* 0x000fc60000011414 */
[----:B------:R-:W-:Y:S02]  /*1120*/  IMAD.IADD R17, R17, 0x1, R2 ;  /* 0x0000000111117824 */ /* 0x000fe400078e0202 */
[----:B------:R-:W-:Y:S02]  /*1130*/  IMAD R3, R15, c[0x0][0x1b0], RZ ;  /* 0x00006c000f037a24 */ /* 0x000fe400078e02ff */
[----:B------:R-:W-:-:S04]  /*1140*/  IMAD.WIDE.U32 R22, R20, c[0x0][0x1b0], R16 ;  /* 0x00006c0014167a25 */ /* 0x000fc800078e0010 */
[----:B------:R-:W-:-:S04]  /*1150*/  IMAD R3, R20, c[0x0][0x1b4], R3 ;  /* 0x00006d0014037a24 */ /* 0x000fc800078e0203 */
[----:B------:R-:W-:Y:S01]  /*1160*/  IMAD.IADD R23, R23, 0x1, R3 ;  /* 0x0000000117177824 */ /* 0x000fe200078e0203 */
[----:B------:R-:W-:Y:S05]  /*1170*/  BRA `(.L_x_2489) ;  /* 0x0000044000007947 */ /* 0x000fea0003800000 */
.L_x_2488:
        /* <DEDUP_REMOVED lines=17> */
.L_x_2490:
[----:B------:R-:W-:Y:S01]  /*1290*/  IABS R8, c[0x0][0x1c8] ;  /* 0x0000720000087a13 */ /* 0x000fe20000000000 */
[----:B------:R-:W-:Y:S01]  /*12a0*/  IMAD.MOV.U32 R17, RZ, RZ, R3 ;  /* 0x000000ffff117224 */ /* 0x000fe200078e0003 */
[----:B------:R-:W-:Y:S02]  /*12b0*/  LEA R25, R135, 0xffffff80, 0x7 ;  /* 0xffffff8087197811 */ /* 0x000fe400078e38ff */
[----:B------:R-:W1:Y:S01]  /*12c0*/  I2F.RP R10, R8 ;  /* 0x00000008000a7306 */ /* 0x000e620000209400 */
[----:B------:R-:W-:Y:S02]  /*12d0*/  MOV R16, R6 ;  /* 0x0000000600107202 */ /* 0x000fe40000000f00 */
[----:B------:R-:W-:-:S03]  /*12e0*/  @P4 IADD3 R21, R2, R21, RZ ;  /* 0x0000001502154210 */ /* 0x000fc60007ffe0ff */
[----:B------:R-:W-:-:S04]  /*12f0*/  IMAD.WIDE.U32 R16, R25, c[0x0][0x198], R16 ;  /* 0x0000660019107a25 */ /* 0x000fc800078e0010 */
[----:B------:R-:W-:-:S04]  /*1300*/  @P4 IMAD.WIDE.U32 R30, R21, c[0x0][0x1a0], RZ ;  /* 0x00006800151e4a25 */ /* 0x000fc800078e00ff */
[----:B------:R-:W-:Y:S01]  /*1310*/  @P4 IMAD R21, R21, c[0x0][0x1a4], R31 ;  /* 0x0000690015154a24 */ /* 0x000fe200078e021f */
        /* <DEDUP_REMOVED lines=42> */
.L_x_2489:
[----:B------:R-:W-:Y:S01]  /*15c0*/  ISETP.NE.AND P1, PT, R219, -0x1, PT ;  /* 0xffffffffdb00780c */ /* 0x000fe20003f25270 */
[----:B------:R-:W-:Y:S01]  /*15d0*/  IMAD R15, R15, c[0x0][0x1b8], RZ ;  /* 0x00006e000f0f7a24 */ /* 0x000fe200078e02ff */
[----:B------:R-:W-:Y:S01]  /*15e0*/  SHF.R.S32.HI R26, RZ, 0x1f, R11 ;  /* 0x0000001fff1a7819 */ /* 0x000fe2000001140b */
[----:B------:R-:W-:Y:S01]  /*15f0*/  IMAD.IADD R209, R218, 0x1, -R13 ;  /* 0x00000001dad17824 */ /* 0x000fe200078e0a0d */
[----:B------:R-:W-:Y:S01]  /*1600*/  SHF.R.S32.HI R29, RZ, 0x1f, R28 ;  /* 0x0000001fff1d7819 */ /* 0x000fe2000001141c */
[----:B------:R-:W-:Y:S01]  /*1610*/  BSSY B0, `(.L_x_2491) ;  /* 0x000005b000007945 */ /* 0x000fe20003800000 */
[CC--:B------:R-:W-:Y:S02]  /*1620*/  LEA.HI R224, R26.reuse, R11.reuse, RZ, 0x3 ;  /* 0x0000000b1ae07211 */ /* 0x0c0fe400078f18ff */
[----:B------:R-:W-:Y:S02]  /*1630*/  LEA.HI R8, R26, R11, RZ, 0x6 ;  /* 0x0000000b1a087211 */ /* 0x000fe400078f30ff */
[----:B-----5:R-:W-:-:S02]  /*1640*/  LOP3.LUT R0, R224, 0xfffffff8, RZ, 0xc0, !PT ;  /* 0xfffffff8e0007812 */ /* 0x020fc400078ec0ff */
[----:B------:R-:W-:Y:S01]  /*1650*/  SHF.R.S32.HI R224, RZ, 0x3, R224 ;  /* 0x00000003ffe07819 */ /* 0x000fe200000114e0 */
[----:B------:R-:W-:Y:S01]  /*1660*/  @P1 IMAD.WIDE.U32 R2, R219, c[0x0][0x190], RZ ;  /* 0x00006400db021a25 */ /* 0x000fe200078e00ff */
[----:B------:R-:W-:Y:S02]  /*1670*/  @!P1 SHF.R.S32.HI R17, RZ, 0x1f, R24 ;  /* 0x0000001fff119819 */ /* 0x000fe40000011418 */
[----:B------:R-:W-:Y:S01]  /*1680*/  SHF.R.S32.HI R225, RZ, 0x1f, R224 ;  /* 0x0000001fffe17819 */ /* 0x000fe200000114e0 */
[----:B------:R-:W-:Y:S01]  /*1690*/  @!P1 IMAD.WIDE.U32 R18, R24, c[0x0][0x178], RZ ;  /* 0x00005e0018129a25 */ /* 0x000fe200078e00ff */
[----:B------:R-:W-:-:S03]  /*16a0*/  SHF.L.U32 R8, R8, 0x3, RZ ;  /* 0x0000000308087819 */ /* 0x000fc600000006ff */
[----:B------:R-:W-:Y:S02]  /*16b0*/  @!P1 IMAD R17, R17, c[0x0][0x178], RZ ;  /* 0x00005e0011119a24 */ /* 0x000fe400078e02ff */
[----:B------:R-:W-:Y:S02]  /*16c0*/  @P1 IMAD R3, R219, c[0x0][0x194], R3 ;  /* 0x00006500db031a24 */ /* 0x000fe400078e0203 */
[----:B------:R-:W-:Y:S01]  /*16d0*/  @!P1 IMAD R4, R24, c[0x0][0x17c], R17 ;  /* 0x00005f0018049a24 */ /* 0x000fe200078e0211 */
[-C--:B------:R-:W-:Y:S01]  /*16e0*/  LEA.HI R17, R26, R11.reuse, RZ, 0x4 ;  /* 0x0000000b1a117211 */ /* 0x080fe200078f20ff */
[----:B------:R-:W-:Y:S01]  /*16f0*/  IMAD.SHL.U32 R217, R224, 0x40, RZ ;  /* 0x00000040e0d97824 */ /* 0x000fe200078e00ff */
[----:B------:R-:W-:Y:S01]  /*1700*/  LEA.HI R26, R26, R11, RZ, 0x5 ;  /* 0x0000000b1a1a7211 */ /* 0x000fe200078f28ff */
[----:B------:R-:W-:Y:S02]  /*1710*/  @!P1 IMAD.IADD R3, R19, 0x1, R4 ;  /* 0x0000000113039824 */ /* 0x000fe400078e0204 */
[----:B------:R-:W-:Y:S01]  /*1720*/  IMAD.IADD R19, R11, 0x1, -R0 ;  /* 0x000000010b137824 */ /* 0x000fe200078e0a00 */
[----:B------:R-:W-:Y:S01]  /*1730*/  LOP3.LUT R217, R217, 0x1c0, RZ, 0xc0, !PT ;  /* 0x000001c0d9d97812 */ /* 0x000fe200078ec0ff */
[----:B------:R-:W-:Y:S01]  /*1740*/  @!P1 IMAD.MOV.U32 R2, RZ, RZ, R18 ;  /* 0x000000ffff029224 */ /* 0x000fe200078e0012 */
[----:B------:R-:W-:Y:S01]  /*1750*/  LOP3.LUT R0, R17, 0xfffffff0, RZ, 0xc0, !PT ;  /* 0xfffffff011007812 */ /* 0x000fe200078ec0ff */
[----:B------:R-:W-:Y:S01]  /*1760*/  IMAD R185, R225, c[0x0][0x198], RZ ;  /* 0x00006600e1b97a24 */ /* 0x000fe200078e02ff */
[----:B------:R-:W-:Y:S01]  /*1770*/  SHF.L.U32 R220, R19, 0x3, RZ ;  /* 0x0000000313dc7819 */ /* 0x000fe200000006ff */
[----:B------:R-:W-:-:S03]  /*1780*/  IMAD.WIDE R32, R33, 0x40, R224 ;  /* 0x0000004021207825 */ /* 0x000fc600078e02e0 */
[--C-:B------:R-:W-:Y:S01]  /*1790*/  LOP3.LUT R4, R217, 0x38, R220.reuse, 0xf8, !PT ;  /* 0x00000038d9047812 */ /* 0x100fe200078ef8dc */
[----:B------:R-:W-:Y:S01]  /*17a0*/  IMAD R185, R224, c[0x0][0x19c], R185 ;  /* 0x00006700e0b97a24 */ /* 0x000fe200078e02b9 */
[----:B------:R-:W-:Y:S02]  /*17b0*/  SHF.R.U32.HI R217, RZ, 0x3, R217 ;  /* 0x00000003ffd97819 */ /* 0x000fe400000116d9 */
[----:B------:R-:W-:Y:S02]  /*17c0*/  IADD3 R30, P1, R220, R30, RZ ;  /* 0x0000001edc1e7210 */ /* 0x000fe40007f3e0ff */
[----:B------:R-:W-:Y:S01]  /*17d0*/  LOP3.LUT R217, R4, R217, RZ, 0x3c, !PT ;  /* 0x000000d904d97212 */ /* 0x000fe200078e3cff */
[----:B------:R-:W-:Y:S01]  /*17e0*/  IMAD R4, R20, c[0x0][0x1bc], R15 ;  /* 0x00006f0014047a24 */ /* 0x000fe200078e020f */
[----:B------:R-:W-:Y:S01]  /*17f0*/  SHF.R.S32.HI R221, RZ, 0x1f, R220 ;  /* 0x0000001fffdd7819 */ /* 0x000fe200000114dc */
[----:B------:R-:W-:Y:S01]  /*1800*/  IMAD.IADD R15, R11, 0x1, -R0 ;  /* 0x000000010b0f7824 */ /* 0x000fe200078e0a00 */
[----:B------:R-:W-:-:S02]  /*1810*/  IADD3 R22, P2, R220, R22, RZ ;  /* 0x00000016dc167210 */ /* 0x000fc40007f5e0ff */
[----:B------:R-:W-:Y:S01]  /*1820*/  LOP3.LUT R217, R217, 0xfffffe00, R8, 0xf8, !PT ;  /* 0xfffffe00d9d97812 */ /* 0x000fe200078ef808 */
[C---:B------:R-:W-:Y:S01]  /*1830*/  IMAD.X R31, R221.reuse, 0x1, R21, P1 ;  /* 0x00000001dd1f7824 */ /* 0x040fe200008e0615 */
[----:B------:R-:W-:Y:S01]  /*1840*/  SHF.R.S32.HI R0, RZ, 0x1f, R15 ;  /* 0x0000001fff007819 */ /* 0x000fe2000001140f */
[----:B------:R-:W-:Y:S01]  /*1850*/  IMAD.X R23, R221, 0x1, R23, P2 ;  /* 0x00000001dd177824 */ /* 0x000fe200010e0617 */
[----:B------:R-:W-:Y:S01]  /*1860*/  IADD3 R38, P1, R224, R25, RZ ;  /* 0x00000019e0267210 */ /* 0x000fe20007f3e0ff */
[----:B------:R-:W-:Y:S01]  /*1870*/  IMAD.WIDE.U32 R20, R20, c[0x0][0x1b8], R30 ;  /* 0x00006e0014147a25 */ /* 0x000fe200078e001e */
[----:B------:R-:W-:Y:S02]  /*1880*/  LEA.HI R0, R0, R15, RZ, 0x3 ;  /* 0x0000000f00007211 */ /* 0x000fe400078f18ff */
[----:B------:R-:W-:Y:S01]  /*1890*/  IADD3 R210, R220, 0x40, RZ ;  /* 0x00000040dcd27810 */ /* 0x000fe20007ffe0ff */
[----:B------:R-:W-:Y:S01]  /*18a0*/  IMAD.X R5, R225, 0x1, R5, P1 ;  /* 0x00000001e1057824 */ /* 0x000fe200008e0605 */
[----:B------:R-:W-:Y:S01]  /*18b0*/  LOP3.LUT R6, R0, 0xfffffff8, RZ, 0xc0, !PT ;  /* 0xfffffff800067812 */ /* 0x000fe200078ec0ff */
[----:B------:R-:W-:Y:S01]  /*18c0*/  IMAD.IADD R21, R21, 0x1, R4 ;  /* 0x0000000115157824 */ /* 0x000fe200078e0204 */
[----:B------:R-:W-:Y:S01]  /*18d0*/  IADD3 R30, P1, R220, R2, RZ ;  /* 0x00000002dc1e7210 */ /* 0x000fe20007f3e0ff */
[----:B------:R-:W-:Y:S01]  /*18e0*/  IMAD R5, R5, c[0x0][0x1a0], RZ ;  /* 0x0000680005057a24 */ /* 0x000fe200078e02ff */
[----:B------:R-:W-:Y:S01]  /*18f0*/  LOP3.LUT R2, R26, 0xffffffe0, RZ, 0xc0, !PT ;  /* 0xffffffe01a027812 */ /* 0x000fe200078ec0ff */
[----:B------:R-:W-:Y:S01]  /*1900*/  IMAD.IADD R4, R15, 0x1, -R6 ;  /* 0x000000010f047824 */ /* 0x000fe200078e0a06 */
[----:B------:R-:W-:Y:S01]  /*1910*/  IADD3.X R31, R221, R3, RZ, P1, !PT ;  /* 0x00000003dd1f7210 */ /* 0x000fe20000ffe4ff */
[----:B------:R-:W-:Y:S01]  /*1920*/  IMAD R15, R29, c[0x0][0x1a8], RZ ;  /* 0x00006a001d0f7a24 */ /* 0x000fe200078e02ff */
[----:B------:R-:W-:Y:S01]  /*1930*/  SHF.R.S32.HI R26, RZ, 0x5, R26 ;  /* 0x00000005ff1a7819 */ /* 0x000fe2000001141a */
[----:B------:R-:W-:Y:S01]  /*1940*/  IMAD.WIDE.U32 R22, R224, c[0x0][0x198], R22 ;  /* 0x00006600e0167a25 */ /* 0x000fe200078e0016 */
[----:B------:R-:W-:-:S02]  /*1950*/  R2P PR, R4, 0x6 ;  /* 0x0000000604007804 */ /* 0x000fc40000000000 */
[----:B------:R-:W-:Y:S01]  /*1960*/  ISETP.GE.AND P3, PT, R224, R209, PT ;  /* 0x000000d1e000720c */ /* 0x000fe20003f66270 */
[----:B------:R-:W-:Y:S01]  /*1970*/  IMAD R5, R38, c[0x0][0x1a4], R5 ;  /* 0x0000690026057a24 */ /* 0x000fe200078e0205 */
[----:B------:R-:W-:Y:S01]  /*1980*/  IADD3 R185, R23, R185, RZ ;  /* 0x000000b917b97210 */ /* 0x000fe20007ffe0ff */
[----:B------:R-:W-:Y:S02]  /*1990*/  IMAD.MOV.U32 R8, RZ, RZ, 0x10 ;  /* 0x00000010ff087424 */ /* 0x000fe400078e00ff */
[----:B------:R-:W-:Y:S02]  /*19a0*/  IMAD.MOV.U32 R6, RZ, RZ, 0x20 ;  /* 0x00000020ff067424 */ /* 0x000fe400078e00ff */
[----:B------:R-:W-:Y:S01]  /*19b0*/  IMAD R15, R28, c[0x0][0x1ac], R15 ;  /* 0x00006b001c0f7a24 */ /* 0x000fe200078e020f */
[----:B------:R-:W-:Y:S01]  /*19c0*/  SEL R3, R8, 0xfffffff0, !P1 ;  /* 0xfffffff008037807 */ /* 0x000fe20004800000 */
[----:B------:R-:W-:-:S04]  /*19d0*/  IMAD.WIDE.U32 R30, R28, c[0x0][0x1a8], R30 ;  /* 0x00006a001c1e7a25 */ /* 0x000fc800078e001e */
[----:B------:R-:W-:Y:S01]  /*19e0*/  IMAD.WIDE.U32 R38, R38, c[0x0][0x1a0], R20 ;  /* 0x0000680026267a25 */ /* 0x000fe200078e0014 */
[----:B------:R-:W-:-:S03]  /*19f0*/  IADD3 R15, R31, R15, RZ ;  /* 0x0000000f1f0f7210 */ /* 0x000fc60007ffe0ff */
[----:B------:R-:W-:Y:S01]  /*1a00*/  IMAD.IADD R21, R11, 0x1, -R2 ;  /* 0x000000010b157824 */ /* 0x000fe200078e0a02 */
[----:B------:R-:W-:Y:S01]  /*1a10*/  SEL R2, R6, 0xffffffe0, !P2 ;  /* 0xffffffe006027807 */ /* 0x000fe20005000000 */
[----:B------:R-:W-:Y:S02]  /*1a20*/  IMAD.MOV.U32 R184, RZ, RZ, R22 ;  /* 0x000000ffffb87224 */ /* 0x000fe400078e0016 */
        /* <DEDUP_REMOVED lines=25> */
.L_x_2492:
[----:B------:R-:W-:Y:S05]  /*1bc0*/  BSYNC B0 ;  /* 0x0000000000007941 */ /* 0x000fea0003800000 */
.L_x_2491:
        /* <DEDUP_REMOVED lines=29> */
.L_x_2494:
[----:B------:R-:W-:Y:S05]  /*1da0*/  BSYNC B0 ;  /* 0x0000000000007941 */ /* 0x000fea0003800000 */
.L_x_2493:
        /* <DEDUP_REMOVED lines=29> */
.L_x_2496:
[----:B------:R-:W-:Y:S05]  /*1f80*/  BSYNC B0 ;  /* 0x0000000000007941 */ /* 0x000fea0003800000 */
.L_x_2495:
        /* <DEDUP_REMOVED lines=28> */
.L_x_2498:
[----:B------:R-:W-:Y:S05]  /*2150*/  BSYNC B0 ;  /* 0x0000000000007941 */ /* 0x000fea0003800000 */
.L_x_2497:
        /* <DEDUP_REMOVED lines=23> */
.L_x_2500:
[----:B------:R-:W-:Y:S05]  /*22d0*/  BSYNC B0 ;  /* 0x0000000000007941 */ /* 0x000fea0003800000 */
.L_x_2499:
        /* <DEDUP_REMOVED lines=25> */
.L_x_2502:
[----:B------:R-:W-:Y:S05]  /*2470*/  BSYNC B0 ;  /* 0x0000000000007941 */ /* 0x000fea0003800000 */
.L_x_2501:
        /* <DEDUP_REMOVED lines=23> */
.L_x_2504:
[----:B------:R-:W-:Y:S05]  /*25f0*/  BSYNC B0 ;  /* 0x0000000000007941 */ /* 0x000fea0003800000 */
.L_x_2503:
[----:B------:R-:W-:Y:S01]  /*2600*/  ISETP.GE.AND P1, PT, R10, R5, PT ;  /* 0x000000050a00720c */ /* 0x000fe20003f26270 */
[----:B------:R-:W-:-:S12]  /*2610*/  BSSY B0, `(.L_x_2505) ;  /* 0x0000017000007945 */ /* 0x000fd80003800000 */
[----:B------:R-:W-:Y:S05]  /*2620*/  @P1 BRA `(.L_x_2506) ;  /* 0x0000015000001947 */ /* 0x000fea0003800000 */
[----:B------:R-:W-:Y:S01]  /*2630*/  ISETP.GE.AND P2, PT, R220, c[0x0][0x220], PT ;  /* 0x00008800dc007a0c */ /* 0x000fe20003f46270 */
[----:B------:R-:W-:Y:S01]  /*2640*/  ULDC UR4, c[0x0][0x19c] ;  /* 0x0000670000047ab9 */ /* 0x000fe20000000800 */
[----:B------:R-:W-:Y:S01]  /*2650*/  IMAD.WIDE.U32 R32, R134, 0x30, R184 ;  /* 0x0000003086207825 */ /* 0x000fe200078e00b8 */
[----:B------:R-:W-:Y:S01]  /*2660*/  UIMAD UR4, UR4, 0x30, URZ ;  /* 0x00000030040478a4 */ /* 0x000fe2000f8e023f */
[----:B------:R-:W-:-:S05]  /*2670*/  ISETP.GE.AND P1, PT, R210, c[0x0][0x220], PT ;  /* 0x00008800d2007a0c */ /* 0x000fca0003f26270 */
[----:B--2---:R-:W-:-:S04]  /*2680*/  IADD3 R14, R33, UR4, RZ ;  /* 0x00000004210e7c10 */ /* 0x004fc8000fffe0ff */
        /* <DEDUP_REMOVED lines=15> */
.L_x_2506:
[----:B------:R-:W-:Y:S05]  /*2780*/  BSYNC B0 ;  /* 0x0000000000007941 */ /* 0x000fea0003800000 */
.L_x_2505:
[----:B------:R-:W-:Y:S01]  /*2790*/  IADD3 R20, R224, 0x40, RZ ;  /* 0x00000040e0147810 */ /* 0x000fe20007ffe0ff */
        /* <DEDUP_REMOVED lines=23> */
.L_x_2508:
[----:B------:R-:W-:Y:S05]  /*2910*/  BSYNC B0 ;  /* 0x0000000000007941 */ /* 0x000fea0003800000 */
.L_x_2507:
        /* <DEDUP_REMOVED lines=25> */
.L_x_2510:
[----:B------:R-:W-:Y:S05]  /*2ab0*/  BSYNC B0 ;  /* 0x0000000000007941 */ /* 0x000fea0003800000 */
.L_x_2509:
        /* <DEDUP_REMOVED lines=25> */
.L_x_2512:
[----:B------:R-:W-:Y:S05]  /*2c50*/  BSYNC B0 ;  /* 0x0000000000007941 */ /* 0x000fea0003800000 */
.L_x_2511:
[----:B--2---:R-:W-:Y:S01]  /*2c60*/  IADD3 R14, R224, 0x70, RZ ;  /* 0x00000070e00e7810 */ /* 0x004fe20007ffe0ff */
        /* <DEDUP_REMOVED lines=24> */
.L_x_2514:
[----:B------:R-:W-:Y:S05]  /*2df0*/  BSYNC B0 ;  /* 0x0000000000007941 */ /* 0x000fea0003800000 */
.L_x_2513:
[----:B------:R-:W-:Y:S01]  /*2e00*/  SHF.R.S32.HI R15, RZ, 0x1f, R24 ;  /* 0x0000001fff0f7819 */ /* 0x000fe20000011418 */
[----:B------:R-:W-:Y:S01]  /*2e10*/  IMAD.WIDE.U32 R28, R24, c[0x0][0x320], R28 ;  /* 0x0000c800181c7a25 */ /* 0x000fe200078e001c */
[----:B------:R-:W0:Y:S03]  /*2e20*/  LDGDEPBAR ;  /* 0x00000000000079af */ /* 0x000e260000000000 */
[----:B------:R-:W-:Y:S01]  /*2e30*/  IMAD R15, R15, c[0x0][0x320], RZ ;  /* 0x0000c8000f0f7a24 */ /* 0x000fe200078e02ff */
[----:B--2---:R-:W-:-:S03]  /*2e40*/  LEA R30, P1, R28, c[0x0][0x318], 0x2 ;  /* 0x0000c6001c1e7a11 */ /* 0x004fc600078210ff */
[----:B------:R-:W-:-:S04]  /*2e50*/  IMAD R15, R24, c[0x0][0x324], R15 ;  /* 0x0000c900180f7a24 */ /* 0x000fc800078e020f */
[----:B------:R-:W-:-:S05]  /*2e60*/  IMAD.IADD R15, R29, 0x1, R15 ;  /* 0x000000011d0f7824 */ /* 0x000fca00078e020f */
[----:B------:R-:W-:-:S05]  /*2e70*/  LEA.HI.X R31, R28, c[0x0][0x31c], R15, 0x2, P1 ;  /* 0x0000c7001c1f7a11 */ /* 0x000fca00008f140f */
[----:B------:R-:W2:Y:S01]  /*2e80*/  LDG.E R15, [R30.64] ;  /* 0x0000000c1e0f7981 */ /* 0x000ea2000c1e1900 */
[----:B------:R-:W-:Y:S01]  /*2e90*/  SHF.R.S32.HI R24, RZ, 0x4, R17 ;  /* 0x00000004ff187819 */ /* 0x000fe20000011411 */
[----:B------:R-:W-:Y:S01]  /*2ea0*/  IMAD.SHL.U32 R4, R4, 0x40, RZ ;  /* 0x0000004004047824 */ /* 0x000fe200078e00ff */
[----:B------:R-:W-:-:S04]  /*2eb0*/  DEPBAR.LE SB0, 0x0 ;  /* 0x000080000000791a */ /* 0x000fc80000000000 */
[----:B------:R-:W-:Y:S01]  /*2ec0*/  LEA.HI R17, R17, R24, RZ, 0x1 ;  /* 0x0000001811117211 */ /* 0x000fe200078f08ff */
[----:B------:R-:W-:Y:S01]  /*2ed0*/  IMAD.SHL.U32 R207, R19, 0x40, RZ ;  /* 0x0000004013cf7824 */ /* 0x000fe200078e00ff */
[C---:B------:R-:W-:Y:S01]  /*2ee0*/  ISETP.GE.AND P2, PT, R224.reuse, R5, PT ;  /* 0x00000005e000720c */ /* 0x040fe20003f46270 */
[----:B------:R-:W-:Y:S01]  /*2ef0*/  BAR.SYNC.DEFER_BLOCKING 0x0 ;  /* 0x0000000000007b1d */ /* 0x000fe20000010000 */
[----:B------:R-:W-:Y:S01]  /*2f00*/  LOP3.LUT R17, R17, 0xfffffffe, RZ, 0xc0, !PT ;  /* 0xfffffffe11117812 */ /* 0x000fe200078ec0ff */
[----:B------:R-:W-:Y:S01]  /*2f10*/  IMAD.SHL.U32 R28, R224, 0x8, RZ ;  /* 0x00000008e01c7824 */ /* 0x000fe200078e00ff */
[----:B------:R-:W-:Y:S01]  /*2f20*/  LOP3.LUT R4, R4, 0x1c0, RZ, 0xc0, !PT ;  /* 0x000001c004047812 */ /* 0x000fe200078ec0ff */
[----:B------:R-:W-:Y:S01]  /*2f30*/  IMAD R13, R26, 0x10, R13 ;  /* 0x000000101a0d7824 */ /* 0x000fe200078e020d */
[----:B------:R-:W-:Y:S01]  /*2f40*/  SHF.R.S32.HI R214, RZ, 0x1f, R21 ;  /* 0x0000001fffd67819 */ /* 0x000fe20000011415 */
[----:B------:R-:W-:Y:S01]  /*2f50*/  IMAD.IADD R24, R24, 0x1, -R17 ;  /* 0x0000000118187824 */ /* 0x000fe200078e0a11 */
[----:B------:R-:W-:Y:S01]  /*2f60*/  LOP3.LUT P4, RZ, R19, 0x4, RZ, 0xc0, !PT ;  /* 0x0000000413ff7812 */ /* 0x000fe2000788c0ff */
[----:B------:R-:W-:Y:S01]  /*2f70*/  IMAD.SHL.U32 R215, R11, 0x2, RZ ;  /* 0x000000020bd77824 */ /* 0x000fe200078e00ff */
[----:B------:R-:W-:Y:S01]  /*2f80*/  LOP3.LUT P3, RZ, R19, 0x2, RZ, 0xc0, !PT ;  /* 0x0000000213ff7812 */ /* 0x000fe2000786c0ff */
[----:B------:R-:W-:Y:S01]  /*2f90*/  IMAD.SHL.U32 R17, R24, 0x8, RZ ;  /* 0x0000000818117824 */ /* 0x000fe200078e00ff */
[----:B------:R-:W-:Y:S01]  /*2fa0*/  SHF.R.S32.HI R19, RZ, 0x1f, R26 ;  /* 0x0000001fff137819 */ /* 0x000fe2000001141a */
[----:B------:R-:W-:Y:S01]  /*2fb0*/  BSSY B0, `(.L_x_2515) ;  /* 0x000002e000007945 */ /* 0x000fe20003800000 */
[----:B------:R-:W-:-:S02]  /*2fc0*/  LEA.HI R214, R214, R21, RZ, 0x2 ;  /* 0x00000015d6d67211 */ /* 0x000fc400078f10ff */
[----:B------:R-:W-:Y:S02]  /*2fd0*/  LOP3.LUT R17, R4, 0x8, R17, 0xf8, !PT ;  /* 0x0000000804117812 */ /* 0x000fe400078ef811 */
[----:B------:R-:W-:Y:S02]  /*2fe0*/  SHF.R.U32.HI R4, RZ, 0x3, R4 ;  /* 0x00000003ff047819 */ /* 0x000fe40000011604 */
[----:B------:R-:W-:Y:S02]  /*2ff0*/  LOP3.LUT R207, R207, 0x1c0, RZ, 0xc0, !PT ;  /* 0x000001c0cfcf7812 */ /* 0x000fe400078ec0ff */
[----:B------:R-:W-:Y:S01]  /*3000*/  LOP3.LUT R4, R17, R4, RZ, 0x3c, !PT ;  /* 0x0000000411047212 */ /* 0x000fe200078e3cff */
[----:B------:R-:W-:Y:S01]  /*3010*/  IMAD.SHL.U32 R17, R0, 0x40, RZ ;  /* 0x0000004000117824 */ /* 0x000fe200078e00ff */
[----:B------:R-:W-:Y:S01]  /*3020*/  LEA.HI R19, R19, R26, RZ, 0x2 ;  /* 0x0000001a13137211 */ /* 0x000fe200078f10ff */
[----:B------:R3:W-:Y:S01]  /*3030*/  @P2 STS.128 [R217+0xc000], RZ ;  /* 0x00c000ffd9002388 */ /* 0x0007e20000000c00 */
[----:B------:R-:W2:Y:S01]  /*3040*/  MUFU.RCP R0, c[0x0][0x238] ;  /* 0x00008e0000007b08 */ /* 0x000ea20000001000 */
[----:B------:R-:W-:-:S02]  /*3050*/  SHF.R.S32.HI R214, RZ, 0x2, R214 ;  /* 0x00000002ffd67819 */ /* 0x000fc400000114d6 */
[----:B------:R3:W-:Y:S01]  /*3060*/  @P2 STS.128 [R217+0x10000], RZ ;  /* 0x010000ffd9002388 */ /* 0x0007e20000000c00 */
[----:B------:R-:W-:Y:S02]  /*3070*/  LOP3.LUT R17, R17, 0xfffffe00, RZ, 0xc0, !PT ;  /* 0xfffffe0011117812 */ /* 0x000fe400078ec0ff */
[----:B------:R-:W-:Y:S02]  /*3080*/  LOP3.LUT R28, R207, 0x8, R28, 0xf8, !PT ;  /* 0x00000008cf1c7812 */ /* 0x000fe400078ef81c */
[----:B------:R-:W-:Y:S02]  /*3090*/  SHF.R.U32.HI R207, RZ, 0x3, R207 ;  /* 0x00000003ffcf7819 */ /* 0x000fe400000116cf */
[----:B------:R-:W-:Y:S01]  /*30a0*/  LOP3.LUT R213, R19, 0xfffffffc, RZ, 0xc0, !PT ;  /* 0xfffffffc13d57812 */ /* 0x000fe200078ec0ff */
[----:B------:R-:W-:Y:S01]  /*30b0*/  IMAD R19, R26, 0x400, R17 ;  /* 0x000004001a137824 */ /* 0x000fe200078e0211 */
[----:B------:R-:W-:Y:S02]  /*30c0*/  IADD3 R13, R13, 0x1, R214 ;  /* 0x000000010d0d7810 */ /* 0x000fe40007ffe0d6 */
[----:B------:R-:W-:Y:S01]  /*30d0*/  LOP3.LUT R207, R28, R207, RZ, 0x3c, !PT ;  /* 0x000000cf1ccf7212 */ /* 0x000fe200078e3cff */
[----:B------:R-:W-:Y:S01]  /*30e0*/  IMAD.IADD R208, R4, 0x1, R19 ;  /* 0x0000000104d07824 */ /* 0x000fe200078e0213 */
[----:B------:R-:W-:Y:S01]  /*30f0*/  LEA R180, P1, R38, c[0x0][0x170], 0x1 ;  /* 0x00005c0026b47a11 */ /* 0x000fe200078208ff */
[----:B------:R-:W-:Y:S01]  /*3100*/  IMAD.IADD R213, R26, 0x1, -R213 ;  /* 0x000000011ad57824 */ /* 0x000fe200078e0ad5 */
[----:B------:R-:W-:Y:S01]  /*3110*/  IADD3 R122, R7, R13, -R218 ;  /* 0x0000000d077a7210 */ /* 0x000fe20007ffe8da */
[----:B------:R-:W-:Y:S01]  /*3120*/  IMAD R207, R24, 0x200, R207 ;  /* 0x0000020018cf7824 */ /* 0x000fe200078e02cf */
[----:B------:R-:W-:Y:S01]  /*3130*/  LOP3.LUT R4, R4, R17, RZ, 0xfc, !PT ;  /* 0x0000001104047212 */ /* 0x000fe200078efcff */
[----:B------:R-:W-:Y:S01]  /*3140*/  IMAD.SHL.U32 R208, R208, 0x2, RZ ;  /* 0x00000002d0d07824 */ /* 0x000fe200078e00ff */
[----:B------:R-:W-:-:S02]  /*3150*/  SEL R6, R6, 0xffffffe0, !P4 ;  /* 0xffffffe006067807 */ /* 0x000fc40006000000 */
        /* <DEDUP_REMOVED lines=19> */
.L_x_2516:
[----:B---3--:R-:W-:Y:S05]  /*3290*/  BSYNC B0 ;  /* 0x0000000000007941 */ /* 0x008fea0003800000 */
.L_x_2515:
        /* <DEDUP_REMOVED lines=25> */
.L_x_2518:
[----:B------:R-:W-:Y:S05]  /*3430*/  BSYNC B0 ;  /* 0x0000000000007941 */ /* 0x000fea0003800000 */
.L_x_2517:
        /* <DEDUP_REMOVED lines=25> */
.L_x_2520:
[----:B------:R-:W-:Y:S05]  /*35d0*/  BSYNC B0 ;  /* 0x0000000000007941 */ /* 0x000fea0003800000 */
.L_x_2519:
        /* <DEDUP_REMOVED lines=26> */
.L_x_2522:
[----:B------:R-:W-:Y:S05]  /*3780*/  BSYNC B0 ;  /* 0x0000000000007941 */ /* 0x000fea0003800000 */
.L_x_2521:
        /* <DEDUP_REMOVED lines=8> */
[----:B-1----:R-:W-:-:S03]  /*3810*/  IMAD.SHL.U32 R10, R186, 0x40, RZ ;  /* 0x00000040ba0a7824 */ /* 0x002fc600078e00ff */
        /* <DEDUP_REMOVED lines=16> */
.L_x_2524:
[----:B------:R-:W-:Y:S05]  /*3920*/  BSYNC B0 ;  /* 0x0000000000007941 */ /* 0x000fea0003800000 */
.L_x_2523:
        /* <DEDUP_REMOVED lines=26> */
.L_x_2526:
[----:B------:R-:W-:Y:S05]  /*3ad0*/  BSYNC B0 ;  /* 0x0000000000007941 */ /* 0x000fea0003800000 */
.L_x_2525:
        /* <DEDUP_REMOVED lines=26> */
.L_x_2528:
[----:B------:R-:W-:Y:S05]  /*3c80*/  BSYNC B0 ;  /* 0x0000000000007941 */ /* 0x000fea0003800000 */
.L_x_2527:
        /* <DEDUP_REMOVED lines=26> */
.L_x_2530:
[----:B------:R-:W-:Y:S05]  /*3e30*/  BSYNC B0 ;  /* 0x0000000000007941 */ /* 0x000fea0003800000 */
.L_x_2529:
[----:B------:R-:W-:Y:S01]  /*3e40*/  IMAD.SHL.U32 R207, R207, 0x2, RZ ;  /* 0x00000002cfcf7824 */ /* 0x000fe200078e00ff */
[----:B------:R-:W-:Y:S01]  /*3e50*/  LDSM.16.M88.4 R112, [R208] ;  /* 0x00000000d070783b */ /* 0x000fe20000000200 */
[--C-:B------:R-:W-:Y:S01]  /*3e60*/  IMAD R206, R3, 0x2, R208.reuse ;  /* 0x0000000203ce7824 */ /* 0x100fe200078e02d0 */
[----:B------:R-:W-:Y:S01]  /*3e70*/  IMNMX R188, R122, R7, PT ;  /* 0x000000077abc7217 */ /* 0x000fe20003800200 */
[--C-:B------:R-:W-:Y:S01]  /*3e80*/  IMAD R37, R8, 0x2, R207.reuse ;  /* 0x0000000208257824 */ /* 0x100fe200078e02cf */
[----:B------:R-:W5:Y:S01]  /*3e90*/  LDSM.16.M88.4 R68, [R207+0x4000] ;  /* 0x00400000cf44783b */ /* 0x000f620000000200 */
[----:B------:R-:W-:Y:S01]  /*3ea0*/  IMAD R204, R2, 0x2, R208 ;  /* 0x0000000202cc7824 */ /* 0x000fe200078e02d0 */
[----:B------:R-:W-:Y:S01]  /*3eb0*/  IADD3 R5, R207, 0x4000, RZ ;  /* 0x00004000cf057810 */ /* 0x000fe20007ffe0ff */
[----:B------:R-:W-:Y:S01]  /*3ec0*/  IMAD R200, R6, 0x2, R207 ;  /* 0x0000000206c87824 */ /* 0x000fe200078e02cf */
[----:B------:R-:W1:Y:S01]  /*3ed0*/  LDSM.16.M88.4 R24, [R207+0x6800] ;  /* 0x00680000cf18783b */ /* 0x000e620000000200 */
[----:B------:R-:W-:-:S02]  /*3ee0*/  IMAD R203, R2, 0x2, R206 ;  /* 0x0000000202cb7824 */ /* 0x000fc400078e02ce */
[----:B------:R-:W-:Y:S01]  /*3ef0*/  IMAD R205, R8, 0x2, R5 ;  /* 0x0000000208cd7824 */ /* 0x000fe200078e0205 */
[----:B------:R-:W2:Y:S03]  /*3f00*/  LDSM.16.M88.4 R60, [R207+0x4800] ;  /* 0x00480000cf3c783b */ /* 0x000ea60000000200 */
[----:B------:R-:W-:Y:S01]  /*3f10*/  IMAD R202, R6, 0x2, R205 ;  /* 0x0000000206ca7824 */ /* 0x000fe200078e02cd */
[----:B------:R-:W3:Y:S01]  /*3f20*/  LDSM.16.M88.4 R52, [R207+0x5000] ;  /* 0x00500000cf34783b */ /* 0x000ee20000000200 */
[----:B------:R-:W-:-:S03]  /*3f30*/  IMAD.IADD R6, R120, 0x1, R215 ;  /* 0x0000000178067824 */ /* 0x000fc600078e02d7 */
[----:B------:R-:W4:Y:S01]  /*3f40*/  LDSM.16.M88.4 R44, [R207+0x5800] ;  /* 0x00580000cf2c783b */ /* 0x000f220000000200 */
[----:B------:R-:W-:Y:S01]  /*3f50*/  I2F R5, R6 ;  /* 0x0000000600057306 */ /* 0x000fe20000201400 */
[C---:B------:R-:W-:Y:S02]  /*3f60*/  IADD3 R123, R6.reuse, 0x9, RZ ;  /* 0x00000009067b7810 */ /* 0x040fe40007ffe0ff */
[----:B-1----:R-:W1:Y:S01]  /*3f70*/  LDSM.16.M88.4 R32, [R207+0x6000] ;  /* 0x00600000cf20783b */ /* 0x002e620000000200 */
[C---:B------:R-:W-:Y:S02]  /*3f80*/  IADD3 R126, R6.reuse, 0x18, RZ ;  /* 0x00000018067e7810 */ /* 0x040fe40007ffe0ff */
[C---:B------:R-:W-:Y:S01]  /*3f90*/  IADD3 R128, R6.reuse, 0x11, RZ ;  /* 0x0000001106807810 */ /* 0x040fe20007ffe0ff */
[----:B------:R-:W1:Y:S01]  /*3fa0*/  LDSM.16.M88.4 R16, [R207+0x7000] ;  /* 0x00700000cf10783b */ /* 0x000e620000000200 */
[----:B------:R-:W-:Y:S01]  /*3fb0*/  I2F R121, R123 ;  /* 0x0000007b00797306 */ /* 0x000fe20000201400 */
[----:B------:R-:W-:-:S02]  /*3fc0*/  IADD3 R138, R6, 0x21, RZ ;  /* 0x00000021068a7810 */ /* 0x000fc40007ffe0ff */
[----:B------:R-:W1:Y:S01]  /*3fd0*/  LDSM.16.M88.4 R76, [R207+0x7800] ;  /* 0x00780000cf4c783b */ /* 0x000e620000000200 */
[C---:B------:R-:W-:Y:S02]  /*3fe0*/  IADD3 R124, R6.reuse, 0x10, RZ ;  /* 0x00000010067c7810 */ /* 0x040fe40007ffe0ff */
[C---:B------:R-:W-:Y:S01]  /*3ff0*/  IADD3 R132, R6.reuse, 0x20, RZ ;  /* 0x0000002006847810 */ /* 0x040fe20007ffe0ff */
[----:B------:R-:W-:Y:S01]  /*4000*/  LDSM.16.M88.4 R108, [R206] ;  /* 0x00000000ce6c783b */ /* 0x000fe20000000200 */
[----:B------:R-:W-:Y:S01]  /*4010*/  I2F R131, R126 ;  /* 0x0000007e00837306 */ /* 0x000fe20000201400 */
[C---:B------:R-:W-:Y:S02]  /*4020*/  IADD3 R137, R6.reuse, 0x28, RZ ;  /* 0x0000002806897810 */ /* 0x040fe40007ffe0ff */
[----:B------:R-:W1:Y:S01]  /*4030*/  LDSM.16.M88.4 R100, [R37+0x4000] ;  /* 0x004000002564783b */ /* 0x000e620000000200 */
[C---:B------:R-:W-:Y:S02]  /*4040*/  IADD3 R140, R6.reuse, 0x29, RZ ;  /* 0x00000029068c7810 */ /* 0x040fe40007ffe0ff */
[C---:B------:R-:W-:Y:S01]  /*4050*/  IADD3 R142, R6.reuse, 0x30, RZ ;  /* 0x00000030068e7810 */ /* 0x040fe20007ffe0ff */
[----:B------:R-:W1:Y:S01]  /*4060*/  LDSM.16.M88.4 R80, [R37+0x6800] ;  /* 0x006800002550783b */ /* 0x000e620000000200 */
[----:B-----5:R-:W-:Y:S01]  /*4070*/  HMMA.16816.F32 R72, R112, R68, RZ ;  /* 0x000000447048723c */ /* 0x020fe200000018ff */
[----:B------:R-:W-:Y:S01]  /*4080*/  I2F R127, R128 ;  /* 0x00000080007f7306 */ /* 0x000fe20000201400 */
[C---:B------:R-:W-:Y:S01]  /*4090*/  IADD3 R130, R6.reuse, 0x19, RZ ;  /* 0x0000001906827810 */ /* 0x040fe20007ffe0ff */
[----:B------:R-:W5:Y:S01]  /*40a0*/  LDSM.16.M88.4 R92, [R37+0x5000] ;  /* 0x00500000255c783b */ /* 0x000f620000000200 */
[----:B------:R-:W-:-:S02]  /*40b0*/  IADD3 R148, R6, 0x39, RZ ;  /* 0x0000003906947810 */ /* 0x000fc40007ffe0ff */
[----:B------:R-:W-:Y:S01]  /*40c0*/  ISETP.GE.AND P4, PT, R123, R188, PT ;  /* 0x000000bc7b00720c */ /* 0x000fe20003f86270 */
[----:B------:R-:W1:Y:S01]  /*40d0*/  LDSM.16.M88.4 R96, [R37+0x4800] ;  /* 0x004800002560783b */ /* 0x000e620000000200 */
[C---:B------:R-:W-:Y:S01]  /*40e0*/  HMMA.16816.F32 R28, R112.reuse, R24, RZ ;  /* 0x00000018701c723c */ /* 0x040fe200000018ff */
[----:B------:R-:W-:Y:S01]  /*40f0*/  I2F R139, R138 ;  /* 0x0000008a008b7306 */ /* 0x000fe20000201400 */
[C---:B------:R-:W-:Y:S01]  /*4100*/  IADD3 R144, R6.reuse, 0x31, RZ ;  /* 0x0000003106907810 */ /* 0x040fe20007ffe0ff */
[----:B------:R-:W1:Y:S01]  /*4110*/  LDSM.16.M88.4 R88, [R37+0x5800] ;  /* 0x005800002558783b */ /* 0x000e620000000200 */
[C---:B------:R-:W-:Y:S02]  /*4120*/  IADD3 R154, R6.reuse, 0x48, RZ ;  /* 0x00000048069a7810 */ /* 0x040fe40007ffe0ff */
[C---:B------:R-:W-:Y:S01]  /*4130*/  IADD3 R146, R6.reuse, 0x38, RZ ;  /* 0x0000003806927810 */ /* 0x040fe20007ffe0ff */
[----:B------:R-:W1:Y:S01]  /*4140*/  LDSM.16.M88.4 R84, [R37+0x6000] ;  /* 0x006000002554783b */ /* 0x000e620000000200 */
[----:B------:R-:W-:Y:S01]  /*4150*/  HMMA.16816.F32 R68, R112, R70, RZ ;  /* 0x000000467044723c */ /* 0x000fe200000018ff */
[----:B------:R-:W-:Y:S01]  /*4160*/  I2F R125, R124 ;  /* 0x0000007c007d7306 */ /* 0x000fe20000201400 */
[C---:B------:R-:W-:Y:S01]  /*4170*/  IADD3 R190, R6.reuse, 0x68, RZ ;  /* 0x0000006806be7810 */ /* 0x040fe20007ffe0ff */
[----:B------:R-:W-:Y:S01]  /*4180*/  LDSM.16.M88.4 R116, [R37+0x7800] ;  /* 0x007800002574783b */ /* 0x000fe20000000200 */
[----:B------:R-:W-:-:S02]  /*4190*/  IADD3 R162, R6, 0x51, RZ ;  /* 0x0000005106a27810 */ /* 0x000fc40007ffe0ff */
[C---:B------:R-:W-:Y:S01]  /*41a0*/  IADD3 R150, R6.reuse, 0x40, RZ ;  /* 0x0000004006967810 */ /* 0x040fe20007ffe0ff */
[----:B------:R-:W-:Y:S01]  /*41b0*/  LDSM.16.M88.4 R104, [R204] ;  /* 0x00000000cc68783b */ /* 0x000fe20000000200 */
[C---:B------:R-:W-:Y:S01]  /*41c0*/  HMMA.16816.F32 R24, R112.reuse, R26, RZ ;  /* 0x0000001a7018723c */ /* 0x040fe200000018ff */
[----:B------:R-:W-:Y:S01]  /*41d0*/  I2F R133, R132 ;  /* 0x0000008400857306 */ /* 0x000fe20000201400 */
[C---:B------:R-:W-:Y:S01]  /*41e0*/  IADD3 R152, R6.reuse, 0x41, RZ ;  /* 0x0000004106987810 */ /* 0x040fe20007ffe0ff */
[----:B------:R-:W-:Y:S01]  /*41f0*/  LDSM.16.M88.4 R8, [R202] ;  /* 0x00000000ca08783b */ /* 0x000fe20000000200 */
[C---:B------:R-:W-:Y:S02]  /*4200*/  IADD3 R170, R6.reuse, 0x60, RZ ;  /* 0x0000006006aa7810 */ /* 0x040fe40007ffe0ff */
[C---:B------:R-:W-:Y:S01]  /*4210*/  IADD3 R156, R6.reuse, 0x49, RZ ;  /* 0x00000049069c7810 */ /* 0x040fe20007ffe0ff */
[----:B------:R-:W0:Y:S01]  /*4220*/  LDGDEPBAR ;  /* 0x00000000000079af */ /* 0x000e220000000000 */
[----:B--2---:R-:W-:Y:S01]  /*4230*/  HMMA.16816.F32 R64, R112, R60, RZ ;  /* 0x0000003c7040723c */ /* 0x004fe200000018ff */
[----:B------:R-:W-:Y:S01]  /*4240*/  I2F R143, R137 ;  /* 0x00000089008f7306 */ /* 0x000fe20000201400 */
[----:B------:R-:W-:-:S02]  /*4250*/  IADD3 R182, R6, 0x61, RZ ;  /* 0x0000006106b67810 */ /* 0x000fc40007ffe0ff */
[C---:B------:R-:W-:Y:S02]  /*4260*/  IADD3 R192, R6.reuse, 0x69, RZ ;  /* 0x0000006906c07810 */ /* 0x040fe40007ffe0ff */
[C---:B------:R-:W-:Y:S02]  /*4270*/  IADD3 R158, R6.reuse, 0x50, RZ ;  /* 0x00000050069e7810 */ /* 0x040fe40007ffe0ff */
[----:B---3--:R-:W-:Y:S01]  /*4280*/  HMMA.16816.F32 R56, R112, R52, RZ ;  /* 0x000000347038723c */ /* 0x008fe200000018ff */
[----:B------:R-:W-:Y:S01]  /*4290*/  I2F R141, R140 ;  /* 0x0000008c008d7306 */ /* 0x000fe20000201400 */
[C---:B------:R-:W-:Y:S02]  /*42a0*/  IADD3 R166, R6.reuse, 0x58, RZ ;  /* 0x0000005806a67810 */ /* 0x040fe40007ffe0ff */
[C---:B------:R-:W-:Y:S02]  /*42b0*/  IADD3 R198, R6.reuse, 0x78, RZ ;  /* 0x0000007806c67810 */ /* 0x040fe40007ffe0ff */
[----:B------:R-:W-:-:S02]  /*42c0*/  IADD3 R168, R6, 0x59, RZ ;  /* 0x0000005906a87810 */ /* 0x000fc40007ffe0ff */
[C---:B----4-:R-:W-:Y:S01]  /*42d0*/  HMMA.16816.F32 R48, R112.reuse, R44, RZ ;  /* 0x0000002c7030723c */ /* 0x050fe200000018ff */
[----:B------:R-:W-:Y:S01]  /*42e0*/  I2F R145, R142 ;  /* 0x0000008e00917306 */ /* 0x000fe20000201400 */
[C---:B------:R-:W-:Y:S02]  /*42f0*/  IADD3 R194, R6.reuse, 0x70, RZ ;  /* 0x0000007006c27810 */ /* 0x040fe40007ffe0ff */
[C---:B------:R-:W-:Y:S02]  /*4300*/  IADD3 R196, R6.reuse, 0x71, RZ ;  /* 0x0000007106c47810 */ /* 0x040fe40007ffe0ff */
[C---:B------:R-:W-:Y:S02]  /*4310*/  IADD3 R228, R6.reuse, 0x79, RZ ;  /* 0x0000007906e47810 */ /* 0x040fe40007ffe0ff */
[C---:B-1----:R-:W-:Y:S01]  /*4320*/  HMMA.16816.F32 R40, R112.reuse, R32, RZ ;  /* 0x000000207028723c */ /* 0x042fe200000018ff */
[----:B------:R-:W-:Y:S07]  /*4330*/  I2F R129, R130 ;  /* 0x0000008200817306 */ /* 0x000fee0000201400 */
[C---:B------:R-:W-:Y:S01]  /*4340*/  HMMA.16816.F32 R20, R112.reuse, R16, RZ ;  /* 0x000000107014723c */ /* 0x040fe200000018ff */
        /* <DEDUP_REMOVED lines=13> */
[----:B------:R-:W-:Y:S01]  /*4420*/  HMMA.16816.F32 R112, R112, R78, RZ ;  /* 0x0000004e7070723c */ /* 0x000fe200000018ff */
[----:B------:R-:W1:Y:S01]  /*4430*/  LDSM.16.M88.4 R76, [R37+0x7000] ;  /* 0x00700000254c783b */ /* 0x000e620000000200 */
[----:B------:R-:W-:Y:S06]  /*4440*/  I2F R155, R152 ;  /* 0x00000098009b7306 */ /* 0x000fec0000201400 */
[C---:B------:R-:W-:Y:S02]  /*4450*/  HMMA.16816.F32 R72, R108.reuse, R100, R72 ;  /* 0x000000646c48723c */ /* 0x040fe40000001848 */
[----:B------:R-:W-:Y:S06]  /*4460*/  I2F R183, R170 ;  /* 0x000000aa00b77306 */ /* 0x000fec0000201400 */
[C---:B------:R-:W-:Y:S01]  /*4470*/  HMMA.16816.F32 R68, R108.reuse, R102, R68 ;  /* 0x000000666c44723c */ /* 0x040fe20000001844 */
[----:B------:R-:W2:Y:S01]  /*4480*/  LDSM.16.M88.4 R100, [R200+0x4000] ;  /* 0x00400000c864783b */ /* 0x000ea20000000200 */
[----:B------:R-:W-:Y:S06]  /*4490*/  I2F R159, R156 ;  /* 0x0000009c009f7306 */ /* 0x000fec0000201400 */
[C---:B------:R-:W-:Y:S02]  /*44a0*/  HMMA.16816.F32 R28, R108.reuse, R80, R28 ;  /* 0x000000506c1c723c */ /* 0x040fe4000000181c */
[----:B------:R-:W-:Y:S06]  /*44b0*/  I2F R189, R182 ;  /* 0x000000b600bd7306 */ /* 0x000fec0000201400 */
[C---:B------:R-:W-:Y:S01]  /*44c0*/  HMMA.16816.F32 R24, R108.reuse, R82, R24 ;  /* 0x000000526c18723c */ /* 0x040fe20000001818 */
[----:B------:R-:W3:Y:S01]  /*44d0*/  LDSM.16.M88.4 R80, [R200+0x6800] ;  /* 0x00680000c850783b */ /* 0x000ee20000000200 */
[----:B------:R-:W-:Y:S06]  /*44e0*/  I2F R193, R192 ;  /* 0x000000c000c17306 */ /* 0x000fec0000201400 */
[C---:B-----5:R-:W-:Y:S02]  /*44f0*/  HMMA.16816.F32 R56, R108.reuse, R92, R56 ;  /* 0x0000005c6c38723c */ /* 0x060fe40000001838 */
[----:B------:R-:W-:Y:S06]  /*4500*/  I2F R161, R158 ;  /* 0x0000009e00a17306 */ /* 0x000fec0000201400 */
[C---:B------:R-:W-:Y:S01]  /*4510*/  HMMA.16816.F32 R52, R108.reuse, R94, R52 ;  /* 0x0000005e6c34723c */ /* 0x040fe20000001834 */
[----:B------:R-:W4:Y:S01]  /*4520*/  LDSM.16.M88.4 R92, [R200+0x5000] ;  /* 0x00500000c85c783b */ /* 0x000f220000000200 */
[----:B------:R-:W-:Y:S06]  /*4530*/  I2F R169, R166 ;  /* 0x000000a600a97306 */ /* 0x000fec0000201400 */
[C---:B------:R-:W-:Y:S02]  /*4540*/  HMMA.16816.F32 R64, R108.reuse, R96, R64 ;  /* 0x000000606c40723c */ /* 0x040fe40000001840 */
[----:B------:R-:W-:Y:S06]  /*4550*/  I2F R199, R198 ;  /* 0x000000c600c77306 */ /* 0x000fec0000201400 */
[C---:B------:R-:W-:Y:S01]  /*4560*/  HMMA.16816.F32 R60, R108.reuse, R98, R60 ;  /* 0x000000626c3c723c */ /* 0x040fe2000000183c */
[----:B------:R-:W-:Y:S01]  /*4570*/  LDSM.16.M88.4 R96, [R200+0x4800] ;  /* 0x00480000c860783b */ /* 0x000fe20000000200 */
        /* <DEDUP_REMOVED lines=9> */
[----:B------:R-:W-:Y:S07]  /*4610*/  LDSM.16.M88.4 R84, [R200+0x6000] ;  /* 0x00600000c854783b */ /* 0x000fee0000000200 */
[C---:B-1----:R-:W-:Y:S08]  /*4620*/  HMMA.16816.F32 R20, R108.reuse, R76, R20 ;  /* 0x0000004c6c14723c */ /* 0x042ff00000001814 */
[C---:B------:R-:W-:Y:S01]  /*4630*/  HMMA.16816.F32 R16, R108.reuse, R78, R16 ;  /* 0x0000004e6c10723c */ /* 0x040fe20000001810 */
[----:B------:R-:W-:Y:S07]  /*4640*/  LDSM.16.M88.4 R76, [R200+0x7000] ;  /* 0x00700000c84c783b */ /* 0x000fee0000000200 */
[C---:B------:R-:W-:Y:S08]  /*4650*/  HMMA.16816.F32 R12, R108.reuse, R116, R12 ;  /* 0x000000746c0c723c */ /* 0x040ff0000000180c */
[----:B------:R-:W-:Y:S01]  /*4660*/  HMMA.16816.F32 R112, R108, R118, R112 ;  /* 0x000000766c70723c */ /* 0x000fe20000001870 */
[----:B------:R-:W1:Y:S04]  /*4670*/  LDSM.16.M88.4 R108, [R203] ;  /* 0x00000000cb6c783b */ /* 0x000e680000000200 */
[----:B------:R-:W-:Y:S03]  /*4680*/  LDSM.16.M88.4 R116, [R200+0x7800] ;  /* 0x00780000c874783b */ /* 0x000fe60000000200 */
[C---:B--2---:R-:W-:Y:S08]  /*4690*/  HMMA.16816.F32 R72, R104.reuse, R100, R72 ;  /* 0x000000646848723c */ /* 0x044ff00000001848 */
[C---:B------:R-:W-:Y:S01]  /*46a0*/  HMMA.16816.F32 R68, R104.reuse, R102, R68 ;  /* 0x000000666844723c */ /* 0x040fe20000001844 */
[----:B------:R-:W-:Y:S07]  /*46b0*/  LDSM.16.M88.4 R100, [R202+0x800] ;  /* 0x00080000ca64783b */ /* 0x000fee0000000200 */
[C---:B---3--:R-:W-:Y:S08]  /*46c0*/  HMMA.16816.F32 R28, R104.reuse, R80, R28 ;  /* 0x00000050681c723c */ /* 0x048ff0000000181c */
[C---:B------:R-:W-:Y:S01]  /*46d0*/  HMMA.16816.F32 R24, R104.reuse, R82, R24 ;  /* 0x000000526818723c */ /* 0x040fe20000001818 */
[----:B------:R-:W2:Y:S07]  /*46e0*/  LDSM.16.M88.4 R80, [R202+0x1000] ;  /* 0x00100000ca50783b */ /* 0x000eae0000000200 */
[C---:B----4-:R-:W-:Y:S08]  /*46f0*/  HMMA.16816.F32 R56, R104.reuse, R92, R56 ;  /* 0x0000005c6838723c */ /* 0x050ff00000001838 */
[----:B------:R-:W-:Y:S01]  /*4700*/  HMMA.16816.F32 R52, R104, R94, R52 ;  /* 0x0000005e6834723c */ /* 0x000fe20000001834 */
[----:B------:R-:W-:Y:S07]  /*4710*/  LDSM.16.M88.4 R92, [R37+0x8000] ;  /* 0x00800000255c783b */ /* 0x000fee0000000200 */
[C---:B-1----:R-:W-:Y:S08]  /*4720*/  HMMA.16816.F32 R72, R108.reuse, R8, R72 ;  /* 0x000000086c48723c */ /* 0x042ff00000001848 */
[----:B------:R-:W-:Y:S01]  /*4730*/  HMMA.16816.F32 R68, R108, R10, R68 ;  /* 0x0000000a6c44723c */ /* 0x000fe20000001844 */
[----:B------:R-:W1:Y:S07]  /*4740*/  LDSM.16.M88.4 R8, [R202+0x1800] ;  /* 0x00180000ca08783b */ /* 0x000e6e0000000200 */
[C---:B------:R-:W-:Y:S08]  /*4750*/  HMMA.16816.F32 R20, R104.reuse, R76, R20 ;  /* 0x0000004c6814723c */ /* 0x040ff00000001814 */
[C---:B------:R-:W-:Y:S01]  /*4760*/  HMMA.16816.F32 R16, R104.reuse, R78, R16 ;  /* 0x0000004e6810723c */ /* 0x040fe20000001810 */
[----:B------:R-:W3:Y:S07]  /*4770*/  LDSM.16.M88.4 R76, [R202+0x2000] ;  /* 0x00200000ca4c783b */ /* 0x000eee0000000200 */
        /* <DEDUP_REMOVED lines=8> */
[----:B------:R-:W-:Y:S07]  /*4800*/  LDSM.16.M88.4 R84, [R202+0x3800] ;  /* 0x00380000ca54783b */ /* 0x000fee0000000200 */
[C---:B-1----:R-:W-:Y:S08]  /*4810*/  HMMA.16816.F32 R48, R108.reuse, R8, R48 ;  /* 0x000000086c30723c */ /* 0x042ff00000001830 */
[C---:B------:R-:W-:Y:S01]  /*4820*/  HMMA.16816.F32 R44, R108.reuse, R10, R44 ;  /* 0x0000000a6c2c723c */ /* 0x040fe2000000182c */
[----:B------:R-:W1:Y:S07]  /*4830*/  LDSM.16.M88.4 R8, [R202+0x3000] ;  /* 0x00300000ca08783b */ /* 0x000e6e0000000200 */
[C---:B---3--:R-:W-:Y:S08]  /*4840*/  HMMA.16816.F32 R40, R108.reuse, R76, R40 ;  /* 0x0000004c6c28723c */ /* 0x048ff00000001828 */
[C---:B------:R-:W-:Y:S08]  /*4850*/  HMMA.16816.F32 R32, R108.reuse, R78, R32 ;  /* 0x0000004e6c20723c */ /* 0x040ff00000001820 */
[----:B--2---:R-:W-:Y:S01]  /*4860*/  HMMA.16816.F32 R76, R108, R80, R28 ;  /* 0x000000506c4c723c */ /* 0x004fe2000000181c */
[----:B------:R-:W2:Y:S07]  /*4870*/  LDSM.16.M88.4 R28, [R208+0x2000] ;  /* 0x00200000d01c783b */ /* 0x000eae0000000200 */
[C---:B------:R-:W-:Y:S08]  /*4880*/  HMMA.16816.F32 R64, R104.reuse, R96, R64 ;  /* 0x000000606840723c */ /* 0x040ff00000001840 */
[----:B------:R-:W-:Y:S08]  /*4890*/  HMMA.16816.F32 R60, R104, R98, R60 ;  /* 0x00000062683c723c */ /* 0x000ff0000000183c */
[----:B------:R-:W-:Y:S01]  /*48a0*/  HMMA.16816.F32 R24, R108, R82, R24 ;  /* 0x000000526c18723c */ /* 0x000fe20000001818 */
[----:B------:R-:W3:Y:S07]  /*48b0*/  LDSM.16.M88.4 R80, [R207+0x8800] ;  /* 0x00880000cf50783b */ /* 0x000eee0000000200 */
[C---:B------:R-:W-:Y:S07]  /*48c0*/  HMMA.16816.F32 R12, R104.reuse, R116, R12 ;  /* 0x00000074680c723c */ /* 0x040fee000000180c */
[----:B------:R-:W-:Y:S01]  /*48d0*/  IADD3 R116, R6, 0x1, RZ ;  /* 0x0000000106747810 */ /* 0x000fe20007ffe0ff */
[----:B------:R-:W-:Y:S03]  /*48e0*/  HMMA.16816.F32 R112, R104, R118, R112 ;  /* 0x000000766870723c */ /* 0x000fe60000001870 */
[----:B------:R-:W-:Y:S01]  /*48f0*/  I2F R119, R116 ;  /* 0x0000007400777306 */ /* 0x000fe20000201400 */
[----:B------:R-:W-:-:S03]  /*4900*/  ISETP.GE.AND P6, PT, R116, R188, PT ;  /* 0x000000bc7400720c */ /* 0x000fc60003fc6270 */
[----:B------:R-:W-:Y:S01]  /*4910*/  IADD3 R118, R6, 0x8, RZ ;  /* 0x0000000806767810 */ /* 0x000fe20007ffe0ff */
[----:B-1----:R-:W-:Y:S03]  /*4920*/  HMMA.16816.F32 R20, R108, R8, R20 ;  /* 0x000000086c14723c */ /* 0x002fe60000001814 */
[----:B------:R-:W-:Y:S01]  /*4930*/  I2F R117, R118 ;  /* 0x0000007600757306 */ /* 0x000fe20000201400 */
[----:B------:R-:W-:-:S04]  /*4940*/  ISETP.GE.AND P5, PT, R118, R188, PT ;  /* 0x000000bc7600720c */ /* 0x000fc80003fa6270 */
[C---:B------:R-:W-:Y:S01]  /*4950*/  HMMA.16816.F32 R16, R108.reuse, R10, R16 ;  /* 0x0000000a6c10723c */ /* 0x040fe20000001810 */
[----:B------:R-:W1:Y:S07]  /*4960*/  LDSM.16.M88.4 R8, [R206+0x2000] ;  /* 0x00200000ce08783b */ /* 0x000e6e0000000200 */
[----:B------:R-:W-:Y:S08]  /*4970*/  HMMA.16816.F32 R64, R108, R100, R64 ;  /* 0x000000646c40723c */ /* 0x000ff00000001840 */
[C---:B--2---:R-:W-:Y:S08]  /*4980*/  HMMA.16816.F32 R72, R28.reuse, R88, R72 ;  /* 0x000000581c48723c */ /* 0x044ff00000001848 */
[----:B------:R-:W-:Y:S01]  /*4990*/  HMMA.16816.F32 R96, R28, R90, R68 ;  /* 0x0000005a1c60723c */ /* 0x000fe20000001844 */
[----:B------:R-:W-:Y:S04]  /*49a0*/  LDSM.16.M88.4 R68, [R204+0x2000] ;  /* 0x00200000cc44783b */ /* 0x000fe80000000200 */
[----:B------:R-:W-:Y:S03]  /*49b0*/  LDSM.16.M88.4 R88, [R200+0x8000] ;  /* 0x00800000c858783b */ /* 0x000fe60000000200 */
[C---:B------:R-:W-:Y:S01]  /*49c0*/  HMMA.16816.F32 R60, R108.reuse, R102, R60 ;  /* 0x000000666c3c723c */ /* 0x040fe2000000183c */
[----:B------:R-:W2:Y:S07]  /*49d0*/  LDSM.16.M88.4 R100, [R37+0x8800] ;  /* 0x008800002564783b */ /* 0x000eae0000000200 */
[C---:B------:R-:W-:Y:S08]  /*49e0*/  HMMA.16816.F32 R12, R108.reuse, R84, R12 ;  /* 0x000000546c0c723c */ /* 0x040ff0000000180c */
[----:B------:R-:W-:Y:S01]  /*49f0*/  HMMA.16816.F32 R112, R108, R86, R112 ;  /* 0x000000566c70723c */ /* 0x000fe20000001870 */
[----:B------:R-:W4:Y:S04]  /*4a00*/  LDSM.16.M88.4 R84, [R207+0x9000] ;  /* 0x00900000cf54783b */ /* 0x000f280000000200 */
[----:B------:R-:W5:Y:S03]  /*4a10*/  LDSM.16.M88.4 R108, [R207+0x9800] ;  /* 0x00980000cf6c783b */ /* 0x000f660000000200 */
[----:B---3--:R-:W-:Y:S08]  /*4a20*/  HMMA.16816.F32 R64, R28, R80, R64 ;  /* 0x000000501c40723c */ /* 0x008ff00000001840 */
[C---:B-1----:R-:W-:Y:S08]  /*4a30*/  HMMA.16816.F32 R72, R8.reuse, R92, R72 ;  /* 0x0000005c0848723c */ /* 0x042ff00000001848 */
[----:B------:R-:W-:Y:S01]  /*4a40*/  HMMA.16816.F32 R96, R8, R94, R96 ;  /* 0x0000005e0860723c */ /* 0x000fe20000001860 */
[----:B------:R-:W1:Y:S07]  /*4a50*/  LDSM.16.M88.4 R92, [R200+0x8800] ;  /* 0x00880000c85c783b */ /* 0x000e6e0000000200 */
[----:B------:R-:W-:Y:S01]  /*4a60*/  HMMA.16816.F32 R104, R28, R82, R60 ;  /* 0x000000521c68723c */ /* 0x000fe2000000183c */
[----:B------:R-:W-:Y:S04]  /*4a70*/  LDSM.16.M88.4 R60, [R203+0x2000] ;  /* 0x00200000cb3c783b */ /* 0x000fe80000000200 */
[----:B------:R-:W3:Y:S03]  /*4a80*/  LDSM.16.M88.4 R80, [R202+0x4000] ;  /* 0x00400000ca50783b */ /* 0x000ee60000000200 */
[----:B--2---:R-:W-:Y:S08]  /*4a90*/  HMMA.16816.F32 R64, R8, R100, R64 ;  /* 0x000000640840723c */ /* 0x004ff00000001840 */
[----:B----4-:R-:W-:Y:S08]  /*4aa0*/  HMMA.16816.F32 R56, R28, R84, R56 ;  /* 0x000000541c38723c */ /* 0x010ff00000001838 */
[----:B------:R-:W-:Y:S08]  /*4ab0*/  HMMA.16816.F32 R72, R68, R88, R72 ;  /* 0x000000584448723c */ /* 0x000ff00000001848 */
[----:B------:R-:W-:Y:S01]  /*4ac0*/  HMMA.16816.F32 R52, R28, R86, R52 ;  /* 0x000000561c34723c */ /* 0x000fe20000001834 */
[----:B------:R-:W2:Y:S07]  /*4ad0*/  LDSM.16.M88.4 R84, [R37+0x9000] ;  /* 0x009000002554783b */ /* 0x000eae0000000200 */
[----:B------:R-:W-:Y:S08]  /*4ae0*/  HMMA.16816.F32 R96, R68, R90, R96 ;  /* 0x0000005a4460723c */ /* 0x000ff00000001860 */
[----:B-----5:R-:W-:Y:S01]  /*4af0*/  HMMA.16816.F32 R88, R28, R108, R48 ;  /* 0x0000006c1c58723c */ /* 0x020fe20000001830 */
[----:B------:R-:W4:Y:S07]  /*4b00*/  LDSM.16.M88.4 R48, [R202+0x4800] ;  /* 0x00480000ca30783b */ /* 0x000f2e0000000200 */
[----:B------:R-:W-:Y:S01]  /*4b10*/  HMMA.16816.F32 R104, R8, R102, R104 ;  /* 0x000000660868723c */ /* 0x000fe20000001868 */
[----:B------:R-:W-:Y:S07]  /*4b20*/  LDSM.16.M88.4 R100, [R207+0xa000] ;  /* 0x00a00000cf64783b */ /* 0x000fee0000000200 */
[----:B-1----:R-:W-:Y:S08]  /*4b30*/  HMMA.16816.F32 R64, R68, R92, R64 ;  /* 0x0000005c4440723c */ /* 0x002ff00000001840 */
[C---:B---3--:R-:W-:Y:S08]  /*4b40*/  HMMA.16816.F32 R72, R60.reuse, R80, R72 ;  /* 0x000000503c48723c */ /* 0x048ff00000001848 */
[----:B------:R-:W-:Y:S01]  /*4b50*/  HMMA.16816.F32 R96, R60, R82, R96 ;  /* 0x000000523c60723c */ /* 0x000fe20000001860 */
[----:B------:R-:W1:Y:S07]  /*4b60*/  LDSM.16.M88.4 R80, [R200+0x9000] ;  /* 0x00900000c850783b */ /* 0x000e6e0000000200 */
[----:B------:R-:W-:Y:S01]  /*4b70*/  HMMA.16816.F32 R104, R68, R94, R104 ;  /* 0x0000005e4468723c */ /* 0x000fe20000001868 */
[----:B------:R-:W3:Y:S07]  /*4b80*/  LDSM.16.M88.4 R92, [R37+0x9800] ;  /* 0x00980000255c783b */ /* 0x000eee0000000200 */
[----:B--2---:R-:W-:Y:S01]  /*4b90*/  HMMA.16816.F32 R56, R8, R84, R56 ;  /* 0x000000540838723c */ /* 0x004fe20000001838 */
[----:B------:R-:W-:-:S02]  /*4ba0*/  FMUL.FTZ R229, R72, c[0x0][0x2ec] ;  /* 0x0000bb0048e57a20 */ /* 0x000fc40000410000 */
[----:B------:R-:W-:-:S04]  /*4bb0*/  FMUL.FTZ R160, R73, c[0x0][0x2ec] ;  /* 0x0000bb0049a07a20 */ /* 0x000fc80000410000 */
[----:B------:R-:W-:Y:S01]  /*4bc0*/  FMUL.FTZ R84, R74, c[0x0][0x2ec] ;  /* 0x0000bb004a547a20 */ /* 0x000fe20000410000 */
[----:B----4-:R-:W-:Y:S01]  /*4bd0*/  HMMA.16816.F32 R64, R60, R48, R64 ;  /* 0x000000303c40723c */ /* 0x010fe20000001840 */
[----:B------:R-:W-:Y:S01]  /*4be0*/  FMUL.FTZ R85, R75, c[0x0][0x2ec] ;  /* 0x0000bb004b557a20 */ /* 0x000fe20000410000 */
[----:B------:R-:W-:Y:S01]  /*4bf0*/  MUFU.TANH R160, R160 ;  /* 0x000000a000a07308 */ /* 0x000fe20000002400 */
[----:B------:R-:W-:Y:S01]  /*4c00*/  LDSM.16.M88.4 R72, [R207+0xa800] ;  /* 0x00a80000cf48783b */ /* 0x000fe20000000200 */
[----:B------:R-:W-:Y:S02]  /*4c10*/  FMUL.FTZ R96, R96, c[0x0][0x2ec] ;  /* 0x0000bb0060607a20 */ /* 0x000fe40000410000 */
[----:B------:R-:W-:Y:S02]  /*4c20*/  FMUL.FTZ R97, R97, c[0x0][0x2ec] ;  /* 0x0000bb0061617a20 */ /* 0x000fe40000410000 */
[----:B------:R-:W-:Y:S01]  /*4c30*/  HMMA.16816.F32 R44, R28, R110, R44 ;  /* 0x0000006e1c2c723c */ /* 0x000fe2000000182c */
[----:B------:R-:W2:Y:S01]  /*4c40*/  LDSM.16.M88.4 R108, [R202+0x5000] ;  /* 0x00500000ca6c783b */ /* 0x000ea20000000200 */
[----:B------:R-:W-:Y:S01]  /*4c50*/  MUFU.TANH R96, R96 ;  /* 0x0000006000607308 */ /* 0x000fe20000002400 */
[----:B------:R-:W-:-:S02]  /*4c60*/  FMUL.FTZ R99, R99, c[0x0][0x2ec] ;  /* 0x0000bb0063637a20 */ /* 0x000fc40000410000 */
[----:B------:R-:W-:-:S03]  /*4c70*/  FMUL.FTZ R98, R98, c[0x0][0x2ec] ;  /* 0x0000bb0062627a20 */ /* 0x000fc60000410000 */
[----:B------:R-:W-:Y:S01]  /*4c80*/  HMMA.16816.F32 R104, R60, R50, R104 ;  /* 0x000000323c68723c */ /* 0x000fe20000001868 */
[----:B------:R-:W4:Y:S01]  /*4c90*/  LDSM.16.M88.4 R48, [R200+0x9800] ;  /* 0x00980000c830783b */ /* 0x000f220000000200 */
[----:B------:R-:W-:Y:S06]  /*4ca0*/  MUFU.TANH R85, R85 ;  /* 0x0000005500557308 */ /* 0x000fec0000002400 */
[----:B-1----:R-:W-:Y:S01]  /*4cb0*/  HMMA.16816.F32 R56, R68, R80, R56 ;  /* 0x000000504438723c */ /* 0x002fe20000001838 */
[----:B------:R-:W-:Y:S01]  /*4cc0*/  FMUL.FTZ R64, R64, c[0x0][0x2ec] ;  /* 0x0000bb0040407a20 */ /* 0x000fe20000410000 */
[----:B------:R-:W-:Y:S06]  /*4cd0*/  MUFU.TANH R97, R97 ;  /* 0x0000006100617308 */ /* 0x000fec0000002400 */
[C---:B------:R-:W-:Y:S02]  /*4ce0*/  HMMA.16816.F32 R40, R28.reuse, R100, R40 ;  /* 0x000000641c28723c */ /* 0x040fe40000001828 */
[----:B------:R1:W-:Y:S06]  /*4cf0*/  MUFU.TANH R100, R64 ;  /* 0x0000004000647308 */ /* 0x0003ec0000002400 */
[----:B------:R-:W-:Y:S01]  /*4d00*/  HMMA.16816.F32 R32, R28, R102, R32 ;  /* 0x000000661c20723c */ /* 0x000fe20000001820 */
[----:B------:R-:W-:Y:S01]  /*4d10*/  FMUL.FTZ R101, R104, c[0x0][0x2ec] ;  /* 0x0000bb0068657a20 */ /* 0x000fe20000410000 */
[----:B------:R-:W-:Y:S05]  /*4d20*/  MUFU.TANH R99, R99 ;  /* 0x0000006300637308 */ /* 0x000fea0000002400 */
[----:B------:R-:W-:Y:S01]  /*4d30*/  FMUL.FTZ R103, R66, c[0x0][0x2ec] ;  /* 0x0000bb0042677a20 */ /* 0x000fe20000410000 */
[----:B------:R-:W-:Y:S01]  /*4d40*/  HMMA.16816.F32 R52, R8, R86, R52 ;  /* 0x000000560834723c */ /* 0x000fe20000001834 */
[----:B------:R-:W-:Y:S01]  /*4d50*/  FMUL.FTZ R102, R105, c[0x0][0x2ec] ;  /* 0x0000bb0069667a20 */ /* 0x000fe20000410000 */
[----:B------:R-:W-:Y:S01]  /*4d60*/  MUFU.TANH R98, R98 ;  /* 0x0000006200627308 */ /* 0x000fe20000002400 */
[----:B------:R-:W-:-:S04]  /*4d70*/  FMUL.FTZ R105, R107, c[0x0][0x2ec] ;  /* 0x0000bb006b697a20 */ /* 0x000fc80000410000 */
[----:B------:R-:W-:Y:S01]  /*4d80*/  FMUL.FTZ R86, R65, c[0x0][0x2ec] ;  /* 0x0000bb0041567a20 */ /* 0x000fe20000410000 */
[C---:B---3--:R-:W-:Y:S01]  /*4d90*/  HMMA.16816.F32 R88, R8.reuse, R92, R88 ;  /* 0x0000005c0858723c */ /* 0x048fe20000001858 */
[----:B------:R-:W-:Y:S01]  /*4da0*/  FMUL.FTZ R87, R67, c[0x0][0x2ec] ;  /* 0x0000bb0043577a20 */ /* 0x000fe20000410000 */
[----:B------:R-:W-:Y:S01]  /*4db0*/  MUFU.TANH R101, R101 ;  /* 0x0000006500657308 */ /* 0x000fe20000002400 */
[----:B-1----:R-:W1:Y:S05]  /*4dc0*/  LDSM.16.M88.4 R64, [R37+0xa000] ;  /* 0x00a000002540783b */ /* 0x002e6a0000000200 */
[----:B------:R-:W-:Y:S01]  /*4dd0*/  HMMA.16816.F32 R92, R8, R94, R44 ;  /* 0x0000005e085c723c */ /* 0x000fe2000000182c */
[----:B------:R-:W3:Y:S01]  /*4de0*/  LDSM.16.M88.4 R44, [R202+0x5800] ;  /* 0x00580000ca2c783b */ /* 0x000ee20000000200 */
[----:B------:R-:W-:Y:S06]  /*4df0*/  MUFU.TANH R86, R86 ;  /* 0x0000005600567308 */ /* 0x000fec0000002400 */
[----:B--2---:R-:W-:Y:S02]  /*4e00*/  HMMA.16816.F32 R56, R60, R108, R56 ;  /* 0x0000006c3c38723c */ /* 0x004fe40000001838 */
[----:B------:R-:W2:Y:S05]  /*4e10*/  MUFU.TANH R87, R87 ;  /* 0x0000005700577308 */ /* 0x000eaa0000002400 */
[----:B------:R-:W-:Y:S01]  /*4e20*/  FMUL.FTZ R108, R106, c[0x0][0x2ec] ;  /* 0x0000bb006a6c7a20 */ /* 0x000fe20000410000 */
[C---:B----4-:R-:W-:Y:S02]  /*4e30*/  HMMA.16816.F32 R88, R68.reuse, R48, R88 ;  /* 0x000000304458723c */ /* 0x050fe40000001858 */
[----:B------:R-:W-:Y:S06]  /*4e40*/  MUFU.TANH R103, R103 ;  /* 0x0000006700677308 */ /* 0x000fec0000002400 */
[----:B------:R-:W-:Y:S01]  /*4e50*/  HMMA.16816.F32 R92, R68, R50, R92 ;  /* 0x00000032445c723c */ /* 0x000fe2000000185c */
[----:B------:R-:W4:Y:S01]  /*4e60*/  LDSM.16.M88.4 R48, [R207+0xb000] ;  /* 0x00b00000cf30783b */ /* 0x000f220000000200 */
[----:B------:R-:W-:Y:S01]  /*4e70*/  MUFU.TANH R108, R108 ;  /* 0x0000006c006c7308 */ /* 0x000fe20000002400 */
[----:B--2---:R-:W-:-:S05]  /*4e80*/  FFMA.FTZ R87, R0, R127, R87 ;  /* 0x0000007f00577223 */ /* 0x004fca0000010057 */
[----:B------:R-:W-:Y:S01]  /*4e90*/  HMMA.16816.F32 R52, R68, R82, R52 ;  /* 0x000000524434723c */ /* 0x000fe20000001834 */
[----:B------:R-:W2:Y:S01]  /*4ea0*/  LDSM.16.M88.4 R80, [R200+0xa000] ;  /* 0x00a00000c850783b */ /* 0x000ea20000000200 */
[----:B------:R-:W-:Y:S01]  /*4eb0*/  FMUL.FTZ R56, R56, c[0x0][0x2ec] ;  /* 0x0000bb0038387a20 */ /* 0x000fe20000410000 */
[----:B------:R-:W-:Y:S01]  /*4ec0*/  MUFU.TANH R102, R102 ;  /* 0x0000006600667308 */ /* 0x000fe20000002400 */
[----:B------:R-:W-:-:S04]  /*4ed0*/  FMUL.FTZ R104, R57, c[0x0][0x2ec] ;  /* 0x0000bb0039687a20 */ /* 0x000fc80000410000 */
[----:B-1----:R-:W-:Y:S03]  /*4ee0*/  HMMA.16816.F32 R40, R8, R64, R40 ;  /* 0x000000400828723c */ /* 0x002fe60000001828 */
[----:B------:R1:W5:Y:S04]  /*4ef0*/  MUFU.TANH R106, R56 ;  /* 0x00000038006a7308 */ /* 0x0003680000002400 */
[----:B------:R-:W-:Y:S01]  /*4f00*/  FMUL.FTZ R64, R58, c[0x0][0x2ec] ;  /* 0x0000bb003a407a20 */ /* 0x000fe20000410000 */
[----:B------:R-:W-:Y:S01]  /*4f10*/  HMMA.16816.F32 R76, R28, R72, R76 ;  /* 0x000000481c4c723c */ /* 0x000fe2000000184c */
[----:B------:R-:W-:Y:S02]  /*4f20*/  FMUL.FTZ R65, R59, c[0x0][0x2ec] ;  /* 0x0000bb003b417a20 */ /* 0x000fe40000410000 */
[----:B------:R-:W3:Y:S05]  /*4f30*/  MUFU.TANH R104, R104 ;  /* 0x0000006800687308 */ /* 0x000eea0000002400 */
[----:B------:R-:W-:Y:S01]  /*4f40*/  HMMA.16816.F32 R32, R8, R66, R32 ;  /* 0x000000420820723c */ /* 0x000fe20000001820 */
[----:B-1----:R-:W1:Y:S02]  /*4f50*/  LDSM.16.M88.4 R56, [R37+0xa800] ;  /* 0x00a800002538783b */ /* 0x002e640000000200 */
[----:B------:R-:W2:Y:S01]  /*4f60*/  MUFU.TANH R65, R65 ;  /* 0x0000004100417308 */ /* 0x000ea20000002400 */
[----:B-----5:R-:W-:-:S04]  /*4f70*/  FFMA.FTZ R106, R0, R133, R106 ;  /* 0x00000085006a7223 */ /* 0x020fc8000001006a */
[----:B------:R-:W-:Y:S01]  /*4f80*/  HMMA.16816.F32 R72, R28, R74, R24 ;  /* 0x0000004a1c48723c */ /* 0x000fe20000001818 */
[----:B------:R-:W5:Y:S01]  /*4f90*/  LDSM.16.M88.4 R24, [R202+0x6000] ;  /* 0x00600000ca18783b */ /* 0x000f620000000200 */
[CC--:B---3--:R-:W-:Y:S01]  /*4fa0*/  FFMA.FTZ R104, R0.reuse, R139.reuse, R104 ;  /* 0x0000008b00687223 */ /* 0x0c8fe20000010068 */
[----:B------:R-:W3:Y:S05]  /*4fb0*/  MUFU.TANH R64, R64 ;  /* 0x0000004000407308 */ /* 0x000eea0000002400 */
[----:B------:R-:W-:Y:S03]  /*4fc0*/  HMMA.16816.F32 R88, R60, R44, R88 ;  /* 0x0000002c3c58723c */ /* 0x000fe60000001858 */
[----:B------:R-:W1:Y:S01]  /*4fd0*/  MUFU.TANH R105, R105 ;  /* 0x0000006900697308 */ /* 0x000e620000002400 */
[----:B--2---:R-:W-:-:S04]  /*4fe0*/  FFMA.FTZ R65, R0, R139, R65 ;  /* 0x0000008b00417223 */ /* 0x004fc80000010041 */
[----:B------:R-:W-:Y:S01]  /*4ff0*/  HMMA.16816.F32 R92, R60, R46, R92 ;  /* 0x0000002e3c5c723c */ /* 0x000fe2000000185c */
[C---:B---3--:R-:W-:Y:S02]  /*5000*/  FFMA.FTZ R64, R0.reuse, R133, R64 ;  /* 0x0000008500407223 */ /* 0x048fe40000010040 */
[----:B------:R-:W-:Y:S05]  /*5010*/  MUFU.TANH R229, R229 ;  /* 0x000000e500e57308 */ /* 0x000fea0000002400 */
[----:B----4-:R-:W-:Y:S01]  /*5020*/  HMMA.16816.F32 R44, R28, R48, R20 ;  /* 0x000000301c2c723c */ /* 0x010fe20000001814 */
[----:B------:R-:W2:Y:S02]  /*5030*/  LDSM.16.M88.4 R20, [R200+0xa800] ;  /* 0x00a80000c814783b */ /* 0x000ea40000000200 */
[----:B------:R-:W-:Y:S04]  /*5040*/  MUFU.TANH R84, R84 ;  /* 0x0000005400547308 */ /* 0x000fe80000002400 */
[----:B------:R-:W-:Y:S01]  /*5050*/  FFMA.FTZ R49, R0, R117, R98 ;  /* 0x0000007500317223 */ /* 0x000fe20000010062 */
[----:B------:R-:W-:Y:S01]  /*5060*/  HMMA.16816.F32 R40, R68, R80, R40 ;  /* 0x000000504428723c */ /* 0x000fe20000001828 */
[----:B------:R-:W-:-:S02]  /*5070*/  FMUL.FTZ R90, R90, c[0x0][0x2ec] ;  /* 0x0000bb005a5a7a20 */ /* 0x000fc40000410000 */
[----:B------:R-:W-:Y:S02]  /*5080*/  FMUL.FTZ R67, R88, c[0x0][0x2ec] ;  /* 0x0000bb0058437a20 */ /* 0x000fe40000410000 */
[----:B------:R3:W4:Y:S01]  /*5090*/  MUFU.TANH R163, R90 ;  /* 0x0000005a00a37308 */ /* 0x0007220000002400 */
[----:B------:R-:W-:Y:S02]  /*50a0*/  FMUL.FTZ R91, R91, c[0x0][0x2ec] ;  /* 0x0000bb005b5b7a20 */ /* 0x000fe40000410000 */
[----:B------:R-:W-:Y:S01]  /*50b0*/  HMMA.16816.F32 R32, R68, R82, R32 ;  /* 0x000000524420723c */ /* 0x000fe20000001820 */
[----:B------:R-:W-:Y:S02]  /*50c0*/  FMUL.FTZ R92, R92, c[0x0][0x2ec] ;  /* 0x0000bb005c5c7a20 */ /* 0x000fe40000410000 */
[----:B------:R-:W-:Y:S02]  /*50d0*/  FMUL.FTZ R93, R93, c[0x0][0x2ec] ;  /* 0x0000bb005d5d7a20 */ /* 0x000fe40000410000 */
[----:B------:R-:W-:Y:S01]  /*50e0*/  MUFU.TANH R67, R67 ;  /* 0x0000004300437308 */ /* 0x000fe20000002400 */
[----:B------:R-:W-:-:S02]  /*50f0*/  FMUL.FTZ R95, R95, c[0x0][0x2ec] ;  /* 0x0000bb005f5f7a20 */ /* 0x000fc40000410000 */
[----:B------:R-:W-:Y:S01]  /*5100*/  HMMA.16816.F32 R52, R60, R110, R52 ;  /* 0x0000006e3c34723c */ /* 0x000fe20000001834 */
[----:B------:R-:W-:Y:S02]  /*5110*/  FMUL.FTZ R89, R89, c[0x0][0x2ec] ;  /* 0x0000bb0059597a20 */ /* 0x000fe40000410000 */
[C---:B------:R-:W-:Y:S02]  /*5120*/  FFMA.FTZ R82, R0.reuse, R131, R101 ;  /* 0x0000008300527223 */ /* 0x040fe40000010065 */
[----:B---3--:R-:W-:Y:S01]  /*5130*/  FFMA.FTZ R90, R0, R117, R96 ;  /* 0x00000075005a7223 */ /* 0x008fe20000010060 */
[----:B------:R3:W-:Y:S01]  /*5140*/  MUFU.TANH R164, R92 ;  /* 0x0000005c00a47308 */ /* 0x0007e20000002400 */
[----:B------:R-:W-:Y:S01]  /*5150*/  FMUL.FTZ R94, R94, c[0x0][0x2ec] ;  /* 0x0000bb005e5e7a20 */ /* 0x000fe20000410000 */
[C---:B-1----:R-:W-:Y:S01]  /*5160*/  HMMA.16816.F32 R76, R8.reuse, R56, R76 ;  /* 0x00000038084c723c */ /* 0x042fe2000000184c */
[----:B------:R-:W-:Y:S01]  /*5170*/  FFMA.FTZ R88, R0, R119, R160 ;  /* 0x0000007700587223 */ /* 0x000fe200000100a0 */
[----:B------:R-:W-:Y:S01]  /*5180*/  FSEL R90, R90, -INF , !P5 ;  /* 0xff8000005a5a7808 */ /* 0x000fe20006800000 */
[----:B------:R-:W-:Y:S01]  /*5190*/  FFMA.FTZ R81, R0, R131, R108 ;  /* 0x0000008300517223 */ /* 0x000fe2000001006c */
[-C--:B------:R-:W-:Y:S01]  /*51a0*/  ISETP.GE.AND P5, PT, R128, R188.reuse, PT ;  /* 0x000000bc8000720c */ /* 0x080fe20003fa6270 */
[----:B------:R-:W-:Y:S01]  /*51b0*/  FFMA.FTZ R48, R0, R125, R100 ;  /* 0x0000007d00307223 */ /* 0x000fe20000010064 */
[----:B------:R-:W1:Y:S01]  /*51c0*/  MUFU.TANH R93, R93 ;  /* 0x0000005d005d7308 */ /* 0x000e620000002400 */
[----:B------:R-:W-:Y:S01]  /*51d0*/  FSEL R88, R88, -INF , !P6 ;  /* 0xff80000058587808 */ /* 0x000fe20007000000 */
[----:B------:R-:W-:Y:S01]  /*51e0*/  HMMA.16816.F32 R72, R8, R58, R72 ;  /* 0x0000003a0848723c */ /* 0x000fe20000001848 */
[----:B------:R-:W2:Y:S01]  /*51f0*/  LDSM.16.M88.4 R56, [R37+0xb000] ;  /* 0x00b000002538783b */ /* 0x000ea20000000200 */
[----:B------:R-:W-:Y:S01]  /*5200*/  ISETP.GE.AND P6, PT, R124, R188, PT ;  /* 0x000000bc7c00720c */ /* 0x000fe20003fc6270 */
[----:B------:R-:W-:-:S02]  /*5210*/  FFMA.FTZ R80, R0, R129, R102 ;  /* 0x0000008100507223 */ /* 0x000fc40000010066 */
[C---:B------:R-:W-:Y:S01]  /*5220*/  FFMA.FTZ R83, R0.reuse, R129, R105 ;  /* 0x0000008100537223 */ /* 0x040fe20000010069 */
[----:B------:R-:W-:Y:S01]  /*5230*/  MUFU.TANH R95, R95 ;  /* 0x0000005f005f7308 */ /* 0x000fe20000002400 */
[----:B---3--:R-:W-:Y:S01]  /*5240*/  FFMA.FTZ R92, R0, R121, R97 ;  /* 0x00000079005c7223 */ /* 0x008fe20000010061 */
[C---:B-----5:R-:W-:Y:S01]  /*5250*/  HMMA.16816.F32 R40, R60.reuse, R24, R40 ;  /* 0x000000183c28723c */ /* 0x060fe20000001828 */
[----:B------:R-:W-:Y:S01]  /*5260*/  FMUL.FTZ R52, R52, c[0x0][0x2ec] ;  /* 0x0000bb0034347a20 */ /* 0x000fe20000410000 */
[----:B------:R-:W-:Y:S01]  /*5270*/  FSEL R48, R48, -INF , !P6 ;  /* 0xff80000030307808 */ /* 0x000fe20007000000 */
[----:B------:R-:W-:Y:S01]  /*5280*/  FMUL.FTZ R53, R53, c[0x0][0x2ec] ;  /* 0x0000bb0035357a20 */ /* 0x000fe20000410000 */
[----:B------:R-:W-:Y:S01]  /*5290*/  FSEL R92, R92, -INF , !P4 ;  /* 0xff8000005c5c7808 */ /* 0x000fe20006000000 */
[----:B------:R-:W-:Y:S01]  /*52a0*/  FMUL.FTZ R54, R54, c[0x0][0x2ec] ;  /* 0x0000bb0036367a20 */ /* 0x000fe20000410000 */
[----:B------:R-:W3:Y:S01]  /*52b0*/  MUFU.TANH R107, R52 ;  /* 0x00000034006b7308 */ /* 0x000ee20000002400 */
[----:B------:R-:W-:Y:S01]  /*52c0*/  IADD3 R24, R122, 0x8, RZ ;  /* 0x000000087a187810 */ /* 0x000fe20007ffe0ff */
[----:B------:R-:W-:Y:S01]  /*52d0*/  HMMA.16816.F32 R32, R60, R26, R32 ;  /* 0x0000001a3c20723c */ /* 0x000fe20000001820 */
[----:B------:R-:W-:Y:S01]  /*52e0*/  FMUL.FTZ R55, R55, c[0x0][0x2ec] ;  /* 0x0000bb0037377a20 */ /* 0x000fe20000410000 */
[-C--:B------:R-:W-:Y:S01]  /*52f0*/  ISETP.GE.AND P4, PT, R126, R188.reuse, PT ;  /* 0x000000bc7e00720c */ /* 0x080fe20003f86270 */
[----:B----4-:R-:W-:Y:S01]  /*5300*/  FFMA.FTZ R163, R0, R145, R163 ;  /* 0x0000009100a37223 */ /* 0x010fe200000100a3 */
[----:B------:R-:W-:Y:S01]  /*5310*/  IMNMX R187, R24, R7, PT ;  /* 0x0000000718bb7217 */ /* 0x000fe20003800200 */
[----:B------:R-:W-:Y:S01]  /*5320*/  FFMA.FTZ R7, R0, R119, R85 ;  /* 0x0000007700077223 */ /* 0x000fe20000010055 */
[----:B------:R-:W4:Y:S01]  /*5330*/  LDSM.16.M88.4 R24, [R207+0xb800] ;  /* 0x00b80000cf18783b */ /* 0x000f220000000200 */
[----:B------:R-:W5:Y:S01]  /*5340*/  MUFU.TANH R109, R53 ;  /* 0x00000035006d7308 */ /* 0x000f620000002400 */
[----:B------:R-:W-:Y:S01]  /*5350*/  HMMA.16816.F32 R16, R28, R50, R16 ;  /* 0x000000321c10723c */ /* 0x000fe20000001810 */
[----:B------:R-:W-:Y:S01]  /*5360*/  ISETP.GE.AND P3, PT, R116, R187, PT ;  /* 0x000000bb7400720c */ /* 0x000fe20003f66270 */
[----:B------:R-:W-:Y:S01]  /*5370*/  FFMA.FTZ R85, R0, R121, R99 ;  /* 0x0000007900557223 */ /* 0x000fe20000010063 */
[----:B------:R-:W-:Y:S01]  /*5380*/  ISETP.GE.AND P1, PT, R118, R187, PT ;  /* 0x000000bb7600720c */ /* 0x000fe20003f26270 */
[C---:B-1----:R-:W-:Y:S01]  /*5390*/  FFMA.FTZ R93, R0.reuse, R151, R93 ;  /* 0x00000097005d7223 */ /* 0x042fe2000001005d */
[----:B------:R-:W-:Y:S01]  /*53a0*/  ISETP.GE.AND P2, PT, R123, R187, PT ;  /* 0x000000bb7b00720c */ /* 0x000fe20003f46270 */
[----:B---3--:R-:W-:Y:S01]  /*53b0*/  FFMA.FTZ R107, R0, R143, R107 ;  /* 0x0000008f006b7223 */ /* 0x008fe2000001006b */
[----:B------:R-:W-:Y:S01]  /*53c0*/  MUFU.TANH R111, R54 ;  /* 0x00000036006f7308 */ /* 0x000fe20000002400 */
[C---:B--2---:R-:W-:Y:S01]  /*53d0*/  HMMA.16816.F32 R76, R68.reuse, R20, R76 ;  /* 0x00000014444c723c */ /* 0x044fe2000000184c */
[----:B------:R-:W-:Y:S01]  /*53e0*/  FMUL.FTZ R40, R40, c[0x0][0x2ec] ;  /* 0x0000bb0028287a20 */ /* 0x000fe20000410000 */
[----:B------:R-:W-:Y:S01]  /*53f0*/  FSEL R85, R85, -INF , !P2 ;  /* 0xff80000055557808 */ /* 0x000fe20005000000 */
[----:B------:R-:W-:Y:S01]  /*5400*/  FMUL.FTZ R41, R41, c[0x0][0x2ec] ;  /* 0x0000bb0029297a20 */ /* 0x000fe20000410000 */
[-C--:B------:R-:W-:Y:S01]  /*5410*/  ISETP.GE.AND P2, PT, R126, R187.reuse, PT ;  /* 0x000000bb7e00720c */ /* 0x080fe20003f46270 */
[----:B------:R-:W-:Y:S01]  /*5420*/  FMUL.FTZ R42, R42, c[0x0][0x2ec] ;  /* 0x0000bb002a2a7a20 */ /* 0x000fe20000410000 */
[----:B------:R-:W-:Y:S01]  /*5430*/  FSEL R49, R49, -INF , !P1 ;  /* 0xff80000031317808 */ /* 0x000fe20004800000 */
[----:B------:R1:W-:Y:S01]  /*5440*/  MUFU.TANH R66, R55 ;  /* 0x0000003700427308 */ /* 0x0003e20000002400 */
[----:B------:R-:W-:Y:S01]  /*5450*/  HMMA.16816.F32 R72, R68, R22, R72 ;  /* 0x000000164448723c */ /* 0x000fe20000001848 */
[----:B------:R-:W2:Y:S01]  /*5460*/  LDSM.16.M88.4 R20, [R200+0xb000] ;  /* 0x00b00000c814783b */ /* 0x000ea20000000200 */
[----:B------:R-:W-:Y:S01]  /*5470*/  FMUL.FTZ R43, R43, c[0x0][0x2ec] ;  /* 0x0000bb002b2b7a20 */ /* 0x000fe20000410000 */
[----:B------:R-:W-:Y:S01]  /*5480*/  ISETP.GE.AND P1, PT, R128, R187, PT ;  /* 0x000000bb8000720c */ /* 0x000fe20003f26270 */
[----:B------:R-:W-:Y:S01]  /*5490*/  FMUL.FTZ R32, R32, c[0x0][0x2ec] ;  /* 0x0000bb0020207a20 */ /* 0x000fe20000410000 */
[----:B------:R-:W-:Y:S01]  /*54a0*/  FSEL R82, R82, -INF , !P4 ;  /* 0xff80000052527808 */ /* 0x000fe20006000000 */
[----:B------:R-:W-:Y:S01]  /*54b0*/  FMUL.FTZ R33, R33, c[0x0][0x2ec] ;  /* 0x0000bb0021217a20 */ /* 0x000fe20000410000 */
[----:B------:R-:W3:Y:S01]  /*54c0*/  MUFU.TANH R116, R40 ;  /* 0x0000002800747308 */ /* 0x000ee20000002400 */
[C---:B------:R-:W-:Y:S01]  /*54d0*/  HMMA.16816.F32 R44, R8.reuse, R56, R44 ;  /* 0x00000038082c723c */ /* 0x040fe2000000182c */
[----:B------:R-:W-:Y:S01]  /*54e0*/  FMUL.FTZ R34, R34, c[0x0][0x2ec] ;  /* 0x0000bb0022227a20 */ /* 0x000fe20000410000 */
[----:B------:R-:W-:Y:S01]  /*54f0*/  FSEL R7, R7, -INF , !P3 ;  /* 0xff80000007077808 */ /* 0x000fe20005800000 */
[----:B------:R-:W-:Y:S01]  /*5500*/  FFMA.FTZ R50, R0, R127, R86 ;  /* 0x0000007f00327223 */ /* 0x000fe20000010056 */
[-C--:B------:R-:W-:Y:S01]  /*5510*/  ISETP.GE.AND P4, PT, R138, R188.reuse, PT ;  /* 0x000000bc8a00720c */ /* 0x080fe20003f86270 */
[----:B-----5:R-:W-:Y:S01]  /*5520*/  FFMA.FTZ R109, R0, R141, R109 ;  /* 0x0000008d006d7223 */ /* 0x020fe2000001006d */
[----:B------:R-:W-:Y:S01]  /*5530*/  FSEL R81, R81, -INF , !P2 ;  /* 0xff80000051517808 */ /* 0x000fe20005000000 */
[----:B-1----:R-:W1:Y:S01]  /*5540*/  LDSM.16.M88.4 R52, [R202+0x6800] ;  /* 0x00680000ca34783b */ /* 0x002e620000000200 */
[----:B------:R-:W5:Y:S01]  /*5550*/  MUFU.TANH R118, R41 ;  /* 0x0000002900767308 */ /* 0x000f620000002400 */
[----:B------:R-:W-:Y:S01]  /*5560*/  HMMA.16816.F32 R16, R8, R58, R16 ;  /* 0x0000003a0810723c */ /* 0x000fe20000001810 */
[----:B------:R-:W-:Y:S01]  /*5570*/  ISETP.GE.AND P3, PT, R124, R187, PT ;  /* 0x000000bb7c00720c */ /* 0x000fe20003f66270 */
[----:B------:R-:W-:Y:S01]  /*5580*/  FFMA.FTZ R95, R0, R151, R95 ;  /* 0x00000097005f7223 */ /* 0x000fe2000001005f */
[----:B------:R-:W-:Y:S01]  /*5590*/  ISETP.GE.AND P2, PT, R138, R187, PT ;  /* 0x000000bb8a00720c */ /* 0x000fe20003f46270 */
[----:B------:R-:W-:Y:S01]  /*55a0*/  FFMA.FTZ R164, R0, R149, R164 ;  /* 0x0000009500a47223 */ /* 0x000fe200000100a4 */
[----:B------:R-:W-:Y:S01]  /*55b0*/  FSEL R50, R50, -INF , !P5 ;  /* 0xff80000032327808 */ /* 0x000fe20006800000 */
[----:B---3--:R-:W-:Y:S01]  /*55c0*/  FFMA.FTZ R116, R0, R153, R116 ;  /* 0x0000009900747223 */ /* 0x008fe20000010074 */
[----:B------:R-:W3:Y:S01]  /*55d0*/  MUFU.TANH R51, R42 ;  /* 0x0000002a00337308 */ /* 0x000ee20000002400 */
[----:B----4-:R-:W-:Y:S01]  /*55e0*/  HMMA.16816.F32 R112, R28, R26, R112 ;  /* 0x0000001a1c70723c */ /* 0x010fe20000001870 */
[----:B------:R-:W-:Y:S01]  /*55f0*/  FMUL.FTZ R58, R35, c[0x0][0x2ec] ;  /* 0x0000bb00233a7a20 */ /* 0x000fe20000410000 */
[----:B------:R-:W-:-:S02]  /*5600*/  ISETP.GE.AND P5, PT, R132, R188, PT ;  /* 0x000000bc8400720c */ /* 0x000fc40003fa6270 */
[----:B------:R-:W-:Y:S02]  /*5610*/  FSEL R232, R104, -INF , !P4 ;  /* 0xff80000068e87808 */ /* 0x000fe40006000000 */
[-C--:B------:R-:W-:Y:S01]  /*5620*/  ISETP.GE.AND P4, PT, R142, R188.reuse, PT ;  /* 0x000000bc8e00720c */ /* 0x080fe20003f86270 */
[----:B------:R4:W4:Y:S01]  /*5630*/  MUFU.TANH R96, R43 ;  /* 0x0000002b00607308 */ /* 0x0009220000002400 */
[----:B------:R-:W-:Y:S01]  /*5640*/  HMMA.16816.F32 R12, R28, R24, R12 ;  /* 0x000000181c0c723c */ /* 0x000fe2000000180c */
[----:B------:R-:W-:Y:S01]  /*5650*/  LDSM.16.M88.4 R24, [R202+0x7800] ;  /* 0x00780000ca18783b */ /* 0x000fe20000000200 */
[----:B------:R-:W-:Y:S01]  /*5660*/  FSEL R239, R65, -INF , !P2 ;  /* 0xff80000041ef7808 */ /* 0x000fe20005000000 */
[----:B-----5:R-:W-:Y:S01]  /*5670*/  FFMA.FTZ R118, R0, R155, R118 ;  /* 0x0000009b00767223 */ /* 0x020fe20000010076 */
[-C--:B------:R-:W-:Y:S02]  /*5680*/  ISETP.GE.AND P6, PT, R130, R188.reuse, PT ;  /* 0x000000bc8200720c */ /* 0x080fe40003fc6270 */
[----:B------:R-:W-:Y:S01]  /*5690*/  ISETP.GE.AND P2, PT, R142, R187, PT ;  /* 0x000000bb8e00720c */ /* 0x000fe20003f46270 */
[----:B------:R-:W5:Y:S01]  /*56a0*/  MUFU.TANH R56, R33 ;  /* 0x0000002100387308 */ /* 0x000f620000002400 */
[----:B--2---:R-:W-:Y:S01]  /*56b0*/  HMMA.16816.F32 R44, R68, R20, R44 ;  /* 0x00000014442c723c */ /* 0x004fe2000000182c */
[----:B------:R-:W-:Y:S01]  /*56c0*/  FSEL R230, R106, -INF , !P5 ;  /* 0xff8000006ae67808 */ /* 0x000fe20006800000 */
[----:B---3--:R-:W-:Y:S01]  /*56d0*/  FFMA.FTZ R51, R0, R153, R51 ;  /* 0x0000009900337223 */ /* 0x008fe20000010033 */
[----:B------:R-:W-:-:S02]  /*56e0*/  ISETP.GE.AND P5, PT, R140, R188, PT ;  /* 0x000000bc8c00720c */ /* 0x000fc40003fa6270 */
[----:B------:R-:W-:Y:S01]  /*56f0*/  FSEL R80, R80, -INF , !P6 ;  /* 0xff80000050507808 */ /* 0x000fe20007000000 */
[----:B----4-:R2:W3:Y:S02]  /*5700*/  LDSM.16.M88.4 R40, [R37+0xb800] ;  /* 0x00b800002528783b */ /* 0x0104e40000000200 */
[----:B------:R-:W-:Y:S01]  /*5710*/  HMMA.16816.F32 R16, R68, R22, R16 ;  /* 0x000000164410723c */ /* 0x000fe20000001810 */
[----:B------:R-:W4:Y:S01]  /*5720*/  MUFU.TANH R57, R34 ;  /* 0x0000002200397308 */ /* 0x000f220000002400 */
[----:B------:R-:W-:Y:S01]  /*5730*/  FSEL R231, R163, -INF , !P2 ;  /* 0xff800000a3e77808 */ /* 0x000fe20005000000 */
[----:B------:R-:W3:Y:S01]  /*5740*/  LDSM.16.M88.4 R20, [R200+0xb800] ;  /* 0x00b80000c814783b */ /* 0x000ee20000000200 */
[----:B------:R-:W-:Y:S01]  /*5750*/  ISETP.GE.AND P6, PT, R137, R188, PT ;  /* 0x000000bc8900720c */ /* 0x000fe20003fc6270 */
[----:B------:R-:W-:Y:S01]  /*5760*/  FFMA.FTZ R96, R0, R155, R96 ;  /* 0x0000009b00607223 */ /* 0x000fe20000010060 */
[----:B------:R-:W-:Y:S01]  /*5770*/  ISETP.GE.AND P2, PT, R148, R187, PT ;  /* 0x000000bb9400720c */ /* 0x000fe20003f46270 */
[----:B-----5:R-:W-:Y:S01]  /*5780*/  FFMA.FTZ R56, R0, R159, R56 ;  /* 0x0000009f00387223 */ /* 0x020fe20000010038 */
[----:B-1----:R-:W-:Y:S01]  /*5790*/  HMMA.16816.F32 R76, R60, R52, R76 ;  /* 0x000000343c4c723c */ /* 0x002fe2000000184c */
[----:B------:R1:W5:Y:S01]  /*57a0*/  MUFU.TANH R52, R32 ;  /* 0x0000002000347308 */ /* 0x0003620000002400 */
[----:B------:R-:W-:-:S02]  /*57b0*/  FSEL R234, R109, -INF , !P5 ;  /* 0xff8000006dea7808 */ /* 0x000fc40006800000 */
[----:B------:R-:W-:Y:S02]  /*57c0*/  ISETP.GE.AND P5, PT, R146, R188, PT ;  /* 0x000000bc9200720c */ /* 0x000fe40003fa6270 */
[----:B------:R-:W-:Y:S01]  /*57d0*/  FSEL R236, R107, -INF , !P6 ;  /* 0xff8000006bec7808 */ /* 0x000fe20007000000 */
[C---:B------:R-:W-:Y:S01]  /*57e0*/  FFMA.FTZ R53, R0.reuse, R125, R103 ;  /* 0x0000007d00357223 */ /* 0x040fe20000010067 */
[----:B------:R-:W-:Y:S01]  /*57f0*/  HMMA.16816.F32 R72, R60, R54, R72 ;  /* 0x000000363c48723c */ /* 0x000fe20000001848 */
[----:B------:R3:W3:Y:S01]  /*5800*/  MUFU.TANH R110, R89 ;  /* 0x00000059006e7308 */ /* 0x0006e20000002400 */
[----:B------:R-:W-:Y:S01]  /*5810*/  FSEL R233, R95, -INF , !P2 ;  /* 0xff8000005fe97808 */ /* 0x000fe20005000000 */
[C---:B----4-:R-:W-:Y:S01]  /*5820*/  FFMA.FTZ R57, R0.reuse, R157, R57 ;  /* 0x0000009d00397223 */ /* 0x050fe20000010039 */
[----:B------:R-:W-:Y:S01]  /*5830*/  FSEL R53, R53, -INF , !P3 ;  /* 0xff80000035357808 */ /* 0x000fe20005800000 */
[----:B--2---:R-:W-:Y:S01]  /*5840*/  FFMA.FTZ R37, R0, R143, R111 ;  /* 0x0000008f00257223 */ /* 0x004fe2000001006f */
[----:B------:R-:W-:Y:S01]  /*5850*/  ISETP.GE.AND P3, PT, R130, R187, PT ;  /* 0x000000bb8200720c */ /* 0x000fe20003f66270 */
[C---:B------:R-:W-:Y:S01]  /*5860*/  FFMA.FTZ R143, R0.reuse, R141, R66 ;  /* 0x0000008d008f7223 */ /* 0x040fe20000010042 */
[----:B-1----:R-:W1:Y:S01]  /*5870*/  LDSM.16.M88.4 R32, [R202+0x7000] ;  /* 0x00700000ca20783b */ /* 0x002e620000000200 */
[----:B------:R-:W2:Y:S01]  /*5880*/  MUFU.TANH R91, R91 ;  /* 0x0000005b005b7308 */ /* 0x000ea20000002400 */
[C---:B------:R-:W-:Y:S01]  /*5890*/  FFMA.FTZ R66, R0.reuse, R145, R67 ;  /* 0x0000009100427223 */ /* 0x040fe20000010043 */
[----:B------:R-:W-:Y:S01]  /*58a0*/  FSEL R83, R83, -INF , !P3 ;  /* 0xff80000053537808 */ /* 0x000fe20005800000 */
[----:B-----5:R-:W-:Y:S01]  /*58b0*/  FFMA.FTZ R52, R0, R157, R52 ;  /* 0x0000009d00347223 */ /* 0x020fe20000010034 */
[----:B------:R-:W-:Y:S01]  /*58c0*/  ISETP.GE.AND P3, PT, R137, R187, PT ;  /* 0x000000bb8900720c */ /* 0x000fe20003f66270 */
[----:B------:R-:W-:-:S04]  /*58d0*/  DEPBAR.LE SB0, 0x0 ;  /* 0x000080000000791a */ /* 0x000fc80000000000 */
[----:B------:R-:W-:Y:S01]  /*58e0*/  FMUL.FTZ R55, R77, c[0x0][0x2ec] ;  /* 0x0000bb004d377a20 */ /* 0x000fe20000410000 */
[----:B------:R-:W4:Y:S01]  /*58f0*/  MUFU.TANH R94, R94 ;  /* 0x0000005e005e7308 */ /* 0x000f220000002400 */
[----:B---3--:R-:W-:Y:S01]  /*5900*/  FSEL R89, R87, -INF , !P1 ;  /* 0xff80000057597808 */ /* 0x008fe20004800000 */
[----:B------:R-:W-:Y:S01]  /*5910*/  FMUL.FTZ R54, R76, c[0x0][0x2ec] ;  /* 0x0000bb004c367a20 */ /* 0x000fe20000410000 */
[C---:B------:R-:W-:Y:S01]  /*5920*/  HMMA.16816.F32 R112, R8.reuse, R42, R112 ;  /* 0x0000002a0870723c */ /* 0x040fe20000001870 */
[-C--:B------:R-:W-:Y:S01]  /*5930*/  ISETP.GE.AND P1, PT, R132, R187.reuse, PT ;  /* 0x000000bb8400720c */ /* 0x080fe20003f26270 */
[----:B------:R-:W-:Y:S01]  /*5940*/  FMUL.FTZ R59, R78, c[0x0][0x2ec] ;  /* 0x0000bb004e3b7a20 */ /* 0x000fe20000410000 */
[----:B------:R-:W-:Y:S01]  /*5950*/  FSEL R66, R66, -INF , !P4 ;  /* 0xff80000042427808 */ /* 0x000fe20006000000 */
[----:B------:R-:W-:Y:S01]  /*5960*/  FMUL.FTZ R65, R72, c[0x0][0x2ec] ;  /* 0x0000bb0048417a20 */ /* 0x000fe20000410000 */
[----:B------:R-:W3:Y:S01]  /*5970*/  MUFU.TANH R55, R55 ;  /* 0x0000003700377308 */ /* 0x000ee20000002400 */
[----:B------:R-:W-:Y:S01]  /*5980*/  FSEL R237, R64, -INF , !P1 ;  /* 0xff80000040ed7808 */ /* 0x000fe20004800000 */
[----:B------:R-:W-:Y:S01]  /*5990*/  FMUL.FTZ R64, R79, c[0x0][0x2ec] ;  /* 0x0000bb004f407a20 */ /* 0x000fe20000410000 */
[----:B------:R-:W-:Y:S01]  /*59a0*/  HMMA.16816.F32 R12, R8, R40, R12 ;  /* 0x00000028080c723c */ /* 0x000fe2000000180c */
[----:B------:R-:W-:Y:S01]  /*59b0*/  ISETP.GE.AND P1, PT, R140, R187, PT ;  /* 0x000000bb8c00720c */ /* 0x000fe20003f26270 */
[----:B------:R-:W-:Y:S01]  /*59c0*/  FMUL.FTZ R28, R75, c[0x0][0x2ec] ;  /* 0x0000bb004b1c7a20 */ /* 0x000fe20000410000 */
[----:B------:R-:W-:Y:S01]  /*59d0*/  ISETP.GE.AND P4, PT, R148, R188, PT ;  /* 0x000000bc9400720c */ /* 0x000fe20003f86270 */
[CC--:B------:R-:W-:Y:S01]  /*59e0*/  FFMA.FTZ R110, R0.reuse, R147.reuse, R110 ;  /* 0x00000093006e7223 */ /* 0x0c0fe2000001006e */
[----:B------:R-:W5:Y:S01]  /*59f0*/  MUFU.TANH R58, R58 ;  /* 0x0000003a003a7308 */ /* 0x000f620000002400 */
[----:B------:R-:W-:Y:S01]  /*5a00*/  FSEL R143, R143, -INF , !P1 ;  /* 0xff8000008f8f7808 */ /* 0x000fe20004800000 */
[----:B--2---:R-:W-:Y:S01]  /*5a10*/  FFMA.FTZ R147, R0, R147, R91 ;  /* 0x0000009300937223 */ /* 0x004fe2000001005b */
[----:B------:R-:W-:Y:S01]  /*5a20*/  ISETP.GE.AND P1, PT, R146, R187, PT ;  /* 0x000000bb9200720c */ /* 0x000fe20003f26270 */
[----:B----4-:R-:W-:Y:S01]  /*5a30*/  FFMA.FTZ R94, R0, R149, R94 ;  /* 0x00000095005e7223 */ /* 0x010fe2000001005e */
[----:B------:R-:W-:-:S02]  /*5a40*/  FSEL R146, R93, -INF , !P4 ;  /* 0xff8000005d927808 */ /* 0x000fc40006000000 */
[----:B------:R-:W-:Y:S01]  /*5a50*/  FSEL R37, R37, -INF , !P3 ;  /* 0xff80000025257808 */ /* 0x000fe20005800000 */
[----:B------:R-:W2:Y:S01]  /*5a60*/  MUFU.TANH R54, R54 ;  /* 0x0000003600367308 */ /* 0x000ea20000002400 */
[-C--:B------:R-:W-:Y:S01]  /*5a70*/  ISETP.GE.AND P4, PT, R154, R188.reuse, PT ;  /* 0x000000bc9a00720c */ /* 0x080fe20003f86270 */
[----:B---3--:R-:W-:Y:S01]  /*5a80*/  FFMA.FTZ R55, R0, R165, R55 ;  /* 0x000000a500377223 */ /* 0x008fe20000010037 */
[----:B------:R-:W-:Y:S01]  /*5a90*/  HMMA.16816.F32 R112, R68, R22, R112 ;  /* 0x000000164470723c */ /* 0x000fe20000001870 */
[C---:B------:R-:W-:Y:S02]  /*5aa0*/  ISETP.GE.AND P6, PT, R144.reuse, R188, PT ;  /* 0x000000bc9000720c */ /* 0x040fe40003fc6270 */
[-C--:B------:R-:W-:Y:S02]  /*5ab0*/  ISETP.GE.AND P3, PT, R144, R187.reuse, PT ;  /* 0x000000bb9000720c */ /* 0x080fe40003f66270 */
[----:B------:R-:W3:Y:S01]  /*5ac0*/  MUFU.TANH R59, R59 ;  /* 0x0000003b003b7308 */ /* 0x000ee20000002400 */
[----:B------:R-:W-:Y:S01]  /*5ad0*/  ISETP.GE.AND P2, PT, R154, R187, PT ;  /* 0x000000bb9a00720c */ /* 0x000fe20003f46270 */
[----:B-----5:R-:W-:Y:S01]  /*5ae0*/  FFMA.FTZ R58, R0, R159, R58 ;  /* 0x0000009f003a7223 */ /* 0x020fe2000001003a */
[----:B-1----:R-:W-:Y:S01]  /*5af0*/  HMMA.16816.F32 R16, R60, R34, R16 ;  /* 0x000000223c10723c */ /* 0x002fe20000001810 */
[----:B------:R-:W-:-:S02]  /*5b00*/  FSEL R176, R52, -INF , !P4 ;  /* 0xff80000034b07808 */ /* 0x000fc40006000000 */
[----:B------:R-:W-:Y:S02]  /*5b10*/  FSEL R140, R110, -INF , !P6 ;  /* 0xff8000006e8c7808 */ /* 0x000fe40007000000 */
[----:B------:R-:W1:Y:S01]  /*5b20*/  MUFU.TANH R64, R64 ;  /* 0x0000004000407308 */ /* 0x000e620000002400 */
[----:B------:R-:W-:Y:S01]  /*5b30*/  FSEL R147, R147, -INF , !P3 ;  /* 0xff80000093937808 */ /* 0x000fe20005800000 */
[----:B--2---:R-:W-:Y:S01]  /*5b40*/  FFMA.FTZ R54, R0, R161, R54 ;  /* 0x000000a100367223 */ /* 0x004fe20000010036 */
[----:B------:R-:W-:Y:S01]  /*5b50*/  HMMA.16816.F32 R12, R68, R20, R12 ;  /* 0x00000014440c723c */ /* 0x000fe2000000180c */
[-C--:B------:R-:W-:Y:S02]  /*5b60*/  ISETP.GE.AND P4, PT, R162, R188.reuse, PT ;  /* 0x000000bca200720c */ /* 0x080fe40003f86270 */
[C---:B------:R-:W-:Y:S02]  /*5b70*/  ISETP.GE.AND P6, PT, R150.reuse, R188, PT ;  /* 0x000000bc9600720c */ /* 0x040fe40003fc6270 */
[----:B------:R-:W2:Y:S01]  /*5b80*/  MUFU.TANH R65, R65 ;  /* 0x0000004100417308 */ /* 0x000ea20000002400 */
[----:B------:R-:W-:Y:S01]  /*5b90*/  ISETP.GE.AND P3, PT, R150, R187, PT ;  /* 0x000000bb9600720c */ /* 0x000fe20003f66270 */
[----:B---3--:R-:W-:Y:S01]  /*5ba0*/  FFMA.FTZ R59, R0, R161, R59 ;  /* 0x000000a1003b7223 */ /* 0x008fe2000001003b */
[----:B------:R-:W-:Y:S01]  /*5bb0*/  HMMA.16816.F32 R44, R60, R32, R44 ;  /* 0x000000203c2c723c */ /* 0x000fe2000000182c */
[----:B------:R-:W-:-:S02]  /*5bc0*/  FSEL R150, R164, -INF , !P5 ;  /* 0xff800000a4967808 */ /* 0x000fc40006800000 */
[----:B------:R-:W-:Y:S02]  /*5bd0*/  FSEL R235, R94, -INF , !P1 ;  /* 0xff8000005eeb7808 */ /* 0x000fe40004800000 */
[----:B------:R-:W-:Y:S01]  /*5be0*/  MUFU.TANH R28, R28 ;  /* 0x0000001c001c7308 */ /* 0x000fe20000002400 */
[-C--:B------:R-:W-:Y:S01]  /*5bf0*/  ISETP.GE.AND P5, PT, R152, R188.reuse, PT ;  /* 0x000000bc9800720c */ /* 0x080fe20003fa6270 */
[----:B------:R-:W-:Y:S01]  /*5c00*/  FMUL.FTZ R33, R74, c[0x0][0x2ec] ;  /* 0x0000bb004a217a20 */ /* 0x000fe20000410000 */
[C---:B------:R-:W-:Y:S01]  /*5c10*/  HMMA.16816.F32 R112, R60.reuse, R26, R112 ;  /* 0x0000001a3c70723c */ /* 0x040fe20000001870 */
[----:B------:R-:W-:Y:S01]  /*5c20*/  FMUL.FTZ R10, R16, c[0x0][0x2ec] ;  /* 0x0000bb00100a7a20 */ /* 0x000fe20000410000 */
[----:B------:R-:W-:Y:S01]  /*5c30*/  ISETP.GE.AND P1, PT, R152, R187, PT ;  /* 0x000000bb9800720c */ /* 0x000fe20003f26270 */
[----:B------:R-:W-:Y:S01]  /*5c40*/  FMUL.FTZ R11, R17, c[0x0][0x2ec] ;  /* 0x0000bb00110b7a20 */ /* 0x000fe20000410000 */
[----:B------:R-:W-:Y:S01]  /*5c50*/  FSEL R172, R55, -INF , !P4 ;  /* 0xff80000037ac7808 */ /* 0x000fe20006000000 */
[----:B------:R-:W-:Y:S01]  /*5c60*/  FMUL.FTZ R32, R73, c[0x0][0x2ec] ;  /* 0x0000bb0049207a20 */ /* 0x000fe20000410000 */
[----:B------:R-:W-:Y:S01]  /*5c70*/  MUFU.TANH R33, R33 ;  /* 0x0000002100217308 */ /* 0x000fe20000002400 */
[----:B------:R-:W-:Y:S01]  /*5c80*/  FMUL.FTZ R16, R18, c[0x0][0x2ec] ;  /* 0x0000bb0012107a20 */ /* 0x000fe20000410000 */
[----:B------:R-:W-:Y:S01]  /*5c90*/  HMMA.16816.F32 R12, R60, R24, R12 ;  /* 0x000000183c0c723c */ /* 0x000fe2000000180c */
[----:B------:R-:W-:Y:S01]  /*5ca0*/  FMUL.FTZ R17, R19, c[0x0][0x2ec] ;  /* 0x0000bb0013117a20 */ /* 0x000fe20000410000 */
[-C--:B------:R-:W-:Y:S01]  /*5cb0*/  ISETP.GE.AND P4, PT, R170, R188.reuse, PT ;  /* 0x000000bcaa00720c */ /* 0x080fe20003f86270 */
[----:B-1----:R-:W-:Y:S01]  /*5cc0*/  FFMA.FTZ R64, R0, R165, R64 ;  /* 0x000000a500407223 */ /* 0x002fe20000010040 */
[----:B------:R-:W-:Y:S01]  /*5cd0*/  FSEL R178, R116, -INF , !P6 ;  /* 0xff80000074b27808 */ /* 0x000fe20007000000 */
[----:B--2---:R-:W-:Y:S01]  /*5ce0*/  FFMA.FTZ R65, R0, R169, R65 ;  /* 0x000000a900417223 */ /* 0x004fe20000010041 */
[----:B------:R-:W1:Y:S01]  /*5cf0*/  MUFU.TANH R10, R10 ;  /* 0x0000000a000a7308 */ /* 0x000e620000002400 */
[----:B------:R-:W-:Y:S01]  /*5d00*/  FSEL R163, R51, -INF , !P3 ;  /* 0xff80000033a37808 */ /* 0x000fe20005800000 */
[----:B------:R-:W-:Y:S01]  /*5d10*/  FMUL.FTZ R29, R44, c[0x0][0x2ec] ;  /* 0x0000bb002c1d7a20 */ /* 0x000fe20000410000 */
[----:B------:R-:W-:Y:S01]  /*5d20*/  FSEL R160, R118, -INF , !P5 ;  /* 0xff80000076a07808 */ /* 0x000fe20006800000 */
[----:B------:R-:W-:Y:S01]  /*5d30*/  FMUL.FTZ R46, R46, c[0x0][0x2ec] ;  /* 0x0000bb002e2e7a20 */ /* 0x000fe20000410000 */
[----:B------:R-:W-:Y:S01]  /*5d40*/  FSEL R177, R96, -INF , !P1 ;  /* 0xff80000060b17808 */ /* 0x000fe20004800000 */
[----:B------:R-:W-:Y:S01]  /*5d50*/  FMUL.FTZ R9, R47, c[0x0][0x2ec] ;  /* 0x0000bb002f097a20 */ /* 0x000fe20000410000 */
[CC--:B------:R-:W-:Y:S01]  /*5d60*/  ISETP.GE.AND P6, PT, R156.reuse, R188.reuse, PT ;  /* 0x000000bc9c00720c */ /* 0x0c0fe20003fc6270 */
[----:B------:R-:W2:Y:S01]  /*5d70*/  MUFU.TANH R29, R29 ;  /* 0x0000001d001d7308 */ /* 0x000ea20000002400 */
[----:B------:R-:W-:Y:S01]  /*5d80*/  FMUL.FTZ R45, R45, c[0x0][0x2ec] ;  /* 0x0000bb002d2d7a20 */ /* 0x000fe20000410000 */
[-C--:B------:R-:W-:Y:S01]  /*5d90*/  ISETP.GE.AND P3, PT, R156, R187.reuse, PT ;  /* 0x000000bb9c00720c */ /* 0x080fe20003f66270 */
[----:B------:R-:W-:Y:S01]  /*5da0*/  FMUL.FTZ R112, R112, c[0x0][0x2ec] ;  /* 0x0000bb0070707a20 */ /* 0x000fe20000410000 */
[-C--:B------:R-:W-:Y:S01]  /*5db0*/  ISETP.GE.AND P5, PT, R158, R188.reuse, PT ;  /* 0x000000bc9e00720c */ /* 0x080fe20003fa6270 */
[----:B------:R-:W-:Y:S01]  /*5dc0*/  FMUL.FTZ R114, R114, c[0x0][0x2ec] ;  /* 0x0000bb0072727a20 */ /* 0x000fe20000410000 */
[----:B------:R-:W-:Y:S01]  /*5dd0*/  ISETP.GE.AND P1, PT, R158, R187, PT ;  /* 0x000000bb9e00720c */ /* 0x000fe20003f26270 */
[----:B------:R-:W-:Y:S01]  /*5de0*/  FMUL.FTZ R115, R115, c[0x0][0x2ec] ;  /* 0x0000bb0073737a20 */ /* 0x000fe20000410000 */
[----:B------:R-:W3:Y:S01]  /*5df0*/  MUFU.TANH R8, R46 ;  /* 0x0000002e00087308 */ /* 0x000ee20000002400 */
[----:B-1----:R-:W-:Y:S01]  /*5e00*/  FFMA.FTZ R154, R0, R191, R10 ;  /* 0x000000bf009a7223 */ /* 0x002fe2000001000a */
[----:B------:R-:W-:Y:S01]  /*5e10*/  FSEL R167, R57, -INF , !P2 ;  /* 0xff80000039a77808 */ /* 0x000fe20005000000 */
[----:B------:R-:W-:Y:S01]  /*5e20*/  FMUL.FTZ R12, R12, c[0x0][0x2ec] ;  /* 0x0000bb000c0c7a20 */ /* 0x000fe20000410000 */
[----:B------:R-:W-:Y:S01]  /*5e30*/  ISETP.GE.AND P2, PT, R162, R187, PT ;  /* 0x000000bba200720c */ /* 0x000fe20003f46270 */
[----:B------:R-:W-:Y:S01]  /*5e40*/  FMUL.FTZ R14, R14, c[0x0][0x2ec] ;  /* 0x0000bb000e0e7a20 */ /* 0x000fe20000410000 */
[----:B------:R-:W-:Y:S01]  /*5e50*/  FSEL R164, R56, -INF , !P6 ;  /* 0xff80000038a47808 */ /* 0x000fe20007000000 */
[----:B------:R-:W-:Y:S01]  /*5e60*/  FMUL.FTZ R13, R13, c[0x0][0x2ec] ;  /* 0x0000bb000d0d7a20 */ /* 0x000fe20000410000 */
[----:B------:R-:W1:Y:S01]  /*5e70*/  MUFU.TANH R9, R9 ;  /* 0x0000000900097308 */ /* 0x000e620000002400 */
[----:B--2---:R-:W-:Y:S01]  /*5e80*/  FFMA.FTZ R29, R0, R183, R29 ;  /* 0x000000b7001d7223 */ /* 0x004fe2000001001d */
[----:B------:R-:W-:Y:S01]  /*5e90*/  FSEL R175, R58, -INF , !P3 ;  /* 0xff8000003aaf7808 */ /* 0x000fe20005800000 */
[----:B------:R-:W-:Y:S01]  /*5ea0*/  FMUL.FTZ R15, R15, c[0x0][0x2ec] ;  /* 0x0000bb000f0f7a20 */ /* 0x000fe20000410000 */
[-C--:B------:R-:W-:Y:S01]  /*5eb0*/  ISETP.GE.AND P6, PT, R166, R188.reuse, PT ;  /* 0x000000bca600720c */ /* 0x080fe20003fc6270 */
[----:B------:R-:W-:Y:S01]  /*5ec0*/  FMUL.FTZ R113, R113, c[0x0][0x2ec] ;  /* 0x0000bb0071717a20 */ /* 0x000fe20000410000 */
[----:B------:R-:W-:Y:S01]  /*5ed0*/  FSEL R158, R29, -INF , !P4 ;  /* 0xff8000001d9e7808 */ /* 0x000fe20006000000 */
[C---:B------:R-:W-:Y:S01]  /*5ee0*/  FFMA.FTZ R169, R0.reuse, R169, R33 ;  /* 0x000000a900a97223 */ /* 0x040fe20000010021 */
[----:B------:R-:W2:Y:S01]  /*5ef0*/  MUFU.TANH R11, R11 ;  /* 0x0000000b000b7308 */ /* 0x000ea20000002400 */
[----:B---3--:R-:W-:Y:S01]  /*5f00*/  FFMA.FTZ R157, R0, R183, R8 ;  /* 0x000000b7009d7223 */ /* 0x008fe20000010008 */
[----:B------:R-:W-:Y:S01]  /*5f10*/  ISETP.GE.AND P4, PT, R192, R188, PT ;  /* 0x000000bcc000720c */ /* 0x000fe20003f86270 */
[----:B------:R-:W-:Y:S01]  /*5f20*/  FFMA.FTZ R28, R0, R179, R28 ;  /* 0x000000b3001c7223 */ /* 0x000fe2000001001c */
[----:B------:R-:W-:-:S02]  /*5f30*/  ISETP.GE.AND P3, PT, R166, R187, PT ;  /* 0x000000bba600720c */ /* 0x000fc40003f66270 */
[----:B------:R-:W-:Y:S02]  /*5f40*/  FSEL R174, R54, -INF , !P5 ;  /* 0xff80000036ae7808 */ /* 0x000fe40006800000 */
[----:B------:R-:W3:Y:S01]  /*5f50*/  MUFU.TANH R10, R112 ;  /* 0x00000070000a7308 */ /* 0x000ee20000002400 */
[----:B-1----:R-:W-:Y:S01]  /*5f60*/  FFMA.FTZ R155, R0, R189, R9 ;  /* 0x000000bd009b7223 */ /* 0x002fe20000010009 */
[----:B------:R-:W-:Y:S02]  /*5f70*/  FSEL R173, R59, -INF , !P1 ;  /* 0xff8000003bad7808 */ /* 0x000fe40004800000 */
[----:B------:R-:W-:Y:S02]  /*5f80*/  FSEL R171, R64, -INF , !P2 ;  /* 0xff80000040ab7808 */ /* 0x000fe40005000000 */
[----:B------:R-:W-:Y:S02]  /*5f90*/  ISETP.GE.AND P5, PT, R168, R188, PT ;  /* 0x000000bca800720c */ /* 0x000fe40003fa6270 */
[----:B------:R-:W1:Y:S01]  /*5fa0*/  MUFU.TANH R32, R32 ;  /* 0x0000002000207308 */ /* 0x000e620000002400 */
[----:B--2---:R-:W-:Y:S01]  /*5fb0*/  FFMA.FTZ R152, R0, R193, R11 ;  /* 0x000000c100987223 */ /* 0x004fe2000001000b */
[----:B------:R-:W-:-:S02]  /*5fc0*/  ISETP.GE.AND P1, PT, R168, R187, PT ;  /* 0x000000bba800720c */ /* 0x000fc40003f26270 */
[----:B------:R-:W-:Y:S02]  /*5fd0*/  ISETP.GE.AND P2, PT, R170, R187, PT ;  /* 0x000000bbaa00720c */ /* 0x000fe40003f46270 */
[----:B------:R-:W-:Y:S02]  /*5fe0*/  FSEL R152, R152, -INF , !P4 ;  /* 0xff80000098987808 */ /* 0x000fe40006000000 */
[----:B------:R-:W2:Y:S01]  /*5ff0*/  MUFU.TANH R20, R45 ;  /* 0x0000002d00147308 */ /* 0x000ea20000002400 */
[----:B---3--:R-:W-:Y:S01]  /*6000*/  FFMA.FTZ R10, R0, R199, R10 ;  /* 0x000000c7000a7223 */ /* 0x008fe2000001000a */
[----:B------:R-:W-:Y:S02]  /*6010*/  ISETP.GE.AND P4, PT, R198, R188, PT ;  /* 0x000000bcc600720c */ /* 0x000fe40003f86270 */
[----:B------:R-:W-:Y:S02]  /*6020*/  FSEL R170, R65, -INF , !P6 ;  /* 0xff80000041aa7808 */ /* 0x000fe40007000000 */
[----:B------:R-:W-:-:S02]  /*6030*/  FSEL R169, R169, -INF , !P3 ;  /* 0xff800000a9a97808 */ /* 0x000fc40005800000 */
[----:B------:R-:W3:Y:S01]  /*6040*/  MUFU.TANH R16, R16 ;  /* 0x0000001000107308 */ /* 0x000ee20000002400 */
[----:B-1----:R-:W-:Y:S01]  /*6050*/  FFMA.FTZ R32, R0, R179, R32 ;  /* 0x000000b300207223 */ /* 0x002fe20000010020 */
[C---:B------:R-:W-:Y:S02]  /*6060*/  ISETP.GE.AND P6, PT, R182.reuse, R188, PT ;  /* 0x000000bcb600720c */ /* 0x040fe40003fc6270 */
[----:B------:R-:W-:Y:S02]  /*6070*/  ISETP.GE.AND P3, PT, R182, R187, PT ;  /* 0x000000bbb600720c */ /* 0x000fe40003f66270 */
[----:B------:R-:W-:Y:S02]  /*6080*/  FSEL R142, R10, -INF , !P4 ;  /* 0xff8000000a8e7808 */ /* 0x000fe40006000000 */
[----:B------:R-:W1:Y:S01]  /*6090*/  MUFU.TANH R12, R12 ;  /* 0x0000000c000c7308 */ /* 0x000e620000002400 */
[----:B--2---:R-:W-:Y:S01]  /*60a0*/  FFMA.FTZ R20, R0, R189, R20 ;  /* 0x000000bd00147223 */ /* 0x004fe20000010014 */
[----:B------:R-:W-:-:S02]  /*60b0*/  FSEL R168, R32, -INF , !P5 ;  /* 0xff80000020a87808 */ /* 0x000fc40006800000 */
[----:B------:R-:W-:Y:S02]  /*60c0*/  FSEL R165, R28, -INF , !P1 ;  /* 0xff8000001ca57808 */ /* 0x000fe40004800000 */
[----:B------:R-:W-:Y:S02]  /*60d0*/  ISETP.GE.AND P4, PT, R135, 0x2, PT ;  /* 0x000000028700780c */ /* 0x000fe40003f86270 */
[----:B------:R-:W2:Y:S01]  /*60e0*/  MUFU.TANH R8, R14 ;  /* 0x0000000e00087308 */ /* 0x000ea20000002400 */
[----:B---3--:R-:W-:Y:S01]  /*60f0*/  FFMA.FTZ R16, R0, R191, R16 ;  /* 0x000000bf00107223 */ /* 0x008fe20000010010 */
[C---:B------:R-:W-:Y:S02]  /*6100*/  ISETP.GE.AND P5, PT, R190.reuse, R188, PT ;  /* 0x000000bcbe00720c */ /* 0x040fe40003fa6270 */
[----:B------:R-:W-:Y:S02]  /*6110*/  ISETP.GE.AND P1, PT, R190, R187, PT ;  /* 0x000000bbbe00720c */ /* 0x000fe40003f26270 */
[----:B------:R-:W-:-:S02]  /*6120*/  FSEL R156, R20, -INF , !P6 ;  /* 0xff800000149c7808 */ /* 0x000fc40007000000 */
[----:B------:R-:W3:Y:S01]  /*6130*/  MUFU.TANH R17, R17 ;  /* 0x0000001100117308 */ /* 0x000ee20000002400 */
[----:B------:R-:W-:Y:S01]  /*6140*/  FSEL R155, R155, -INF , !P3 ;  /* 0xff8000009b9b7808 */ /* 0x000fe20005800000 */
[----:B-1----:R-:W-:Y:S01]  /*6150*/  FFMA.FTZ R12, R0, R195, R12 ;  /* 0x000000c3000c7223 */ /* 0x002fe2000001000c */
[C---:B------:R-:W-:Y:S02]  /*6160*/  ISETP.GE.AND P6, PT, R194.reuse, R188, PT ;  /* 0x000000bcc200720c */ /* 0x040fe40003fc6270 */
[----:B------:R-:W-:Y:S02]  /*6170*/  ISETP.GE.AND P3, PT, R194, R187, PT ;  /* 0x000000bbc200720c */ /* 0x000fe40003f66270 */
[----:B------:R-:W-:Y:S01]  /*6180*/  FSEL R157, R157, -INF , !P2 ;  /* 0xff8000009d9d7808 */ /* 0x000fe20005000000 */
[----:B------:R-:W1:Y:S01]  /*6190*/  MUFU.TANH R13, R13 ;  /* 0x0000000d000d7308 */ /* 0x000e620000002400 */
[----:B--2---:R-:W-:Y:S01]  /*61a0*/  FFMA.FTZ R8, R0, R195, R8 ;  /* 0x000000c300087223 */ /* 0x004fe20000010008 */
[----:B------:R-:W-:-:S02]  /*61b0*/  FSEL R154, R154, -INF , !P5 ;  /* 0xff8000009a9a7808 */ /* 0x000fc40006800000 */
[----:B------:R-:W-:Y:S02]  /*61c0*/  FSEL R151, R16, -INF , !P1 ;  /* 0xff80000010977808 */ /* 0x000fe40004800000 */
[----:B------:R-:W-:Y:S02]  /*61d0*/  ISETP.GE.AND P2, PT, R192, R187, PT ;  /* 0x000000bbc000720c */ /* 0x000fe40003f46270 */
[----:B------:R-:W2:Y:S01]  /*61e0*/  MUFU.TANH R9, R15 ;  /* 0x0000000f00097308 */ /* 0x000ea20000002400 */
[----:B---3--:R-:W-:Y:S01]  /*61f0*/  FFMA.FTZ R17, R0, R193, R17 ;  /* 0x000000c100117223 */ /* 0x008fe20000010011 */
[C---:B------:R-:W-:Y:S02]  /*6200*/  ISETP.GE.AND P5, PT, R196.reuse, R188, PT ;  /* 0x000000bcc400720c */ /* 0x040fe40003fa6270 */
[----:B------:R-:W-:Y:S02]  /*6210*/  ISETP.GE.AND P1, PT, R196, R187, PT ;  /* 0x000000bbc400720c */ /* 0x000fe40003f26270 */
[----:B------:R-:W-:-:S02]  /*6220*/  FSEL R148, R12, -INF , !P6 ;  /* 0xff8000000c947808 */ /* 0x000fc40007000000 */
[----:B------:R-:W3:Y:S01]  /*6230*/  MUFU.TANH R11, R113 ;  /* 0x00000071000b7308 */ /* 0x000ee20000002400 */
[----:B-1----:R-:W-:Y:S01]  /*6240*/  FFMA.FTZ R13, R0, R197, R13 ;  /* 0x000000c5000d7223 */ /* 0x002fe2000001000d */
[----:B------:R-:W-:Y:S02]  /*6250*/  FSEL R67, R8, -INF , !P3 ;  /* 0xff80000008437808 */ /* 0x000fe40005800000 */
[C---:B------:R-:W-:Y:S01]  /*6260*/  ISETP.GE.AND P6, PT, R6.reuse, R188, PT ;  /* 0x000000bc0600720c */ /* 0x040fe20003fc6270 */
[----:B------:R-:W-:Y:S01]  /*6270*/  BAR.SYNC.DEFER_BLOCKING 0x0 ;  /* 0x0000000000007b1d */ /* 0x000fe20000010000 */
[----:B------:R-:W-:Y:S01]  /*6280*/  ISETP.GE.AND P3, PT, R6, R187, PT ;  /* 0x000000bb0600720c */ /* 0x000fe20003f66270 */
[C---:B------:R-:W-:Y:S01]  /*6290*/  FFMA.FTZ R6, R0.reuse, R5, R229 ;  /* 0x0000000500067223 */ /* 0x040fe200000100e5 */
[----:B------:R-:W-:Y:S01]  /*62a0*/  FSEL R149, R17, -INF , !P2 ;  /* 0xff80000011957808 */ /* 0x000fe20005000000 */
[C---:B--2---:R-:W-:Y:S01]  /*62b0*/  FFMA.FTZ R9, R0.reuse, R197, R9 ;  /* 0x000000c500097223 */ /* 0x044fe20000010009 */
[----:B------:R-:W-:Y:S01]  /*62c0*/  FSEL R144, R13, -INF , !P5 ;  /* 0xff8000000d907808 */ /* 0x000fe20006800000 */
[----:B------:R-:W1:Y:S01]  /*62d0*/  MUFU.TANH R114, R114 ;  /* 0x0000007200727308 */ /* 0x000e620000002400 */
[----:B------:R-:W-:Y:S01]  /*62e0*/  FFMA.FTZ R5, R0, R5, R84 ;  /* 0x0000000500057223 */ /* 0x000fe20000010054 */
[----:B------:R-:W-:-:S02]  /*62f0*/  ISETP.GE.AND P2, PT, R198, R187, PT ;  /* 0x000000bbc600720c */ /* 0x000fc40003f46270 */
[----:B------:R-:W-:Y:S01]  /*6300*/  FSEL R65, R9, -INF , !P1 ;  /* 0xff80000009417808 */ /* 0x000fe20004800000 */
[----:B---3--:R-:W-:Y:S01]  /*6310*/  FFMA.FTZ R11, R0, R201, R11 ;  /* 0x000000c9000b7223 */ /* 0x008fe2000001000b */
[C---:B------:R-:W-:Y:S02]  /*6320*/  ISETP.GE.AND P5, PT, R228.reuse, R188, PT ;  /* 0x000000bce400720c */ /* 0x040fe40003fa6270 */
[----:B------:R-:W2:Y:S01]  /*6330*/  MUFU.TANH R115, R115 ;  /* 0x0000007300737308 */ /* 0x000ea20000002400 */
[----:B------:R-:W-:Y:S02]  /*6340*/  ISETP.GE.AND P1, PT, R228, R187, PT ;  /* 0x000000bbe400720c */ /* 0x000fe40003f26270 */
[----:B------:R-:W-:Y:S02]  /*6350*/  FSEL R6, R6, -INF , !P6 ;  /* 0xff80000006067808 */ /* 0x000fe40007000000 */
[----:B------:R-:W-:Y:S02]  /*6360*/  FSEL R5, R5, -INF , !P3 ;  /* 0xff80000005057808 */ /* 0x000fe40005800000 */
[----:B------:R-:W-:Y:S01]  /*6370*/  FSEL R64, R11, -INF , !P5 ;  /* 0xff8000000b407808 */ /* 0x000fe20006800000 */
[----:B-1----:R-:W-:-:S05]  /*6380*/  FFMA.FTZ R63, R0, R199, R114 ;  /* 0x000000c7003f7223 */ /* 0x002fca0000010072 */
[----:B------:R-:W-:Y:S01]  /*6390*/  FSEL R63, R63, -INF , !P2 ;  /* 0xff8000003f3f7808 */ /* 0x000fe20005000000 */
[----:B--2---:R-:W-:-:S05]  /*63a0*/  FFMA.FTZ R61, R0, R201, R115 ;  /* 0x000000c9003d7223 */ /* 0x004fca0000010073 */
[----:B------:R-:W-:Y:S01]  /*63b0*/  FSEL R61, R61, -INF , !P1 ;  /* 0xff8000003d3d7808 */ /* 0x000fe20004800000 */
[----:B------:R-:W-:Y:S05]  /*63c0*/  @!P4 BRA `(.L_x_2531) ;  /* 0x00000e200000c947 */ /* 0x000fea0003800000 */
[----:B------:R-:W-:Y:S05]  /*63d0*/  @!P0 BRA `(.L_x_2532) ;  /* 0x0000039000008947 */ /* 0x000fea0003800000 */
[----:B------:R-:W1:Y:S01]  /*63e0*/  I2F.RP R11, R136 ;  /* 0x00000088000b7306 */ /* 0x000e620000209400 */
[C---:B------:R-:W-:Y:S02]  /*63f0*/  IADD3 R13, R120.reuse, -0x80, RZ ;  /* 0xffffff80780d7810 */ /* 0x040fe40007ffe0ff */
[----:B------:R-:W-:Y:S02]  /*6400*/  IABS R10, R120 ;  /* 0x00000078000a7213 */ /* 0x000fe40000000000 */
[----:B------:R-:W-:Y:S02]  /*6410*/  IABS R8, R13 ;  /* 0x0000000d00087213 */ /* 0x000fe40000000000 */
[----:B------:R-:W-:Y:S02]  /*6420*/  LOP3.LUT R120, R120, c[0x0][0x2d0], RZ, 0x3c, !PT ;  /* 0x0000b40078787a12 */ /* 0x000fe400078e3cff */
[----:B------:R-:W-:-:S02]  /*6430*/  LOP3.LUT R13, R13, c[0x0][0x2d0], RZ, 0x3c, !PT ;  /* 0x0000b4000d0d7a12 */ /* 0x000fc400078e3cff */
        /* <DEDUP_REMOVED lines=51> */
.L_x_2532:
[----:B------:R-:W-:-:S04]  /*6770*/  LEA R13, -R134, RZ, 0x7 ;  /* 0x000000ff860d7211 */ /* 0x000fc800078e39ff */
[----:B------:R-:W-:Y:S02]  /*6780*/  SHF.R.S32.HI R12, RZ, 0x1f, R13 ;  /* 0x0000001fff0c7819 */ /* 0x000fe4000001140d */
.L_x_2533:
        /* <DEDUP_REMOVED lines=162> */
.L_x_2535:
[----:B------:R-:W-:Y:S05]  /*71b0*/  BSYNC B0 ;  /* 0x0000000000007941 */ /* 0x000fea0003800000 */
.L_x_2534:
[----:B------:R-:W0:Y:S01]  /*71c0*/  LDGDEPBAR ;  /* 0x00000000000079af */ /* 0x000e220000000000 */
[----:B------:R-:W-:-:S04]  /*71d0*/  IADD3 R184, P1, R13, R184, RZ ;  /* 0x000000b80db87210 */ /* 0x000fc80007f3e0ff */
[----:B------:R-:W-:Y:S02]  /*71e0*/  IADD3.X R185, R12, R185, RZ, P1, !PT ;  /* 0x000000b90cb97210 */ /* 0x000fe40000ffe4ff */
.L_x_2531:
        /* <DEDUP_REMOVED lines=63> */
[----:B------:R-:W1:Y:S03]  /*75e0*/  SHFL.BFLY PT, R8, R11, 0x2, 0x1f ;  /* 0x0c401f000b087f89 */ /* 0x000e6600000e0000 */
[-C--:B------:R-:W-:Y:S01]  /*75f0*/  LEA R139, R3, R201.reuse, 0x1 ;  /* 0x000000c9038b7211 */ /* 0x080fe200078e08ff */
[----:B------:R-:W2:Y:S01]  /*7600*/  SHFL.BFLY PT, R9, R10, 0x2, 0x1f ;  /* 0x0c401f000a097f89 */ /* 0x000ea200000e0000 */
[----:B------:R-:W-:-:S02]  /*7610*/  LEA R138, R2, R201, 0x1 ;  /* 0x000000c9028a7211 */ /* 0x000fc400078e08ff */
[----:B------:R-:W-:Y:S01]  /*7620*/  LEA R137, R2, R139, 0x1 ;  /* 0x0000008b02897211 */ /* 0x000fe200078e08ff */
        /* <DEDUP_REMOVED lines=25> */
[----:B------:R-:W1:Y:S01]  /*77c0*/  LDSM.16.MT88.4 R92, [R201+0x10000] ;  /* 0x01000000c95c783b */ /* 0x000e620000004200 */
[--C-:B------:R-:W-:Y:S02]  /*77d0*/  FFMA.FTZ R58, R6, c[0x0][0x23c], -R141.reuse ;  /* 0x00008f00063a7a23 */ /* 0x100fe4000001088d */
[--C-:B------:R-:W-:Y:S01]  /*77e0*/  FFMA.FTZ R55, R88, c[0x0][0x23c], -R141.reuse ;  /* 0x00008f0058377a23 */ /* 0x100fe2000001088d */
[----:B------:R-:W-:Y:S01]  /*77f0*/  MUFU.EX2 R51, R51 ;  /* 0x0000003300337308 */ /* 0x000fe20000000800 */
[----:B------:R-:W-:Y:S02]  /*7800*/  FFMA.FTZ R56, R90, c[0x0][0x23c], -R141 ;  /* 0x00008f005a387a23 */ /* 0x000fe4000001088d */
[--C-:B------:R-:W-:Y:S02]  /*7810*/  FFMA.FTZ R60, R5, c[0x0][0x23c], -R62.reuse ;  /* 0x00008f00053c7a23 */ /* 0x100fe4000001083e */
[----:B------:R-:W-:-:S02]  /*7820*/  FFMA.FTZ R59, R7, c[0x0][0x23c], -R62 ;  /* 0x00008f00073b7a23 */ /* 0x000fc4000001083e */
[--C-:B------:R-:W-:Y:S01]  /*7830*/  FFMA.FTZ R57, R49, c[0x0][0x23c], -R62.reuse ;  /* 0x00008f0031397a23 */ /* 0x100fe2000001083e */
[----:B------:R-:W-:Y:S01]  /*7840*/  LDSM.16.MT88.4 R4, [R137+0x10000] ;  /* 0x010000008904783b */ /* 0x000fe20000004200 */
[--C-:B------:R-:W-:Y:S01]  /*7850*/  FFMA.FTZ R52, R85, c[0x0][0x23c], -R62.reuse ;  /* 0x00008f0055347a23 */ /* 0x100fe2000001083e */
[----:B------:R-:W-:Y:S01]  /*7860*/  MUFU.EX2 R58, R58 ;  /* 0x0000003a003a7308 */ /* 0x000fe20000000800 */
[--C-:B------:R-:W-:Y:S01]  /*7870*/  FFMA.FTZ R54, R48, c[0x0][0x23c], -R141.reuse ;  /* 0x00008f0030367a23 */ /* 0x100fe2000001088d */
[----:B------:R-:W2:Y:S01]  /*7880*/  LDSM.16.MT88.4 R84, [R139+0x10000] ;  /* 0x010000008b54783b */ /* 0x000ea20000004200 */
[--C-:B------:R-:W-:Y:S02]  /*7890*/  FFMA.FTZ R49, R50, c[0x0][0x23c], -R141.reuse ;  /* 0x00008f0032317a23 */ /* 0x100fe4000001088d */
[--C-:B------:R-:W-:Y:S02]  /*78a0*/  FFMA.FTZ R50, R82, c[0x0][0x23c], -R141.reuse ;  /* 0x00008f0052327a23 */ /* 0x100fe4000001088d */
[----:B------:R-:W-:Y:S01]  /*78b0*/  FFMA.FTZ R45, R80, c[0x0][0x23c], -R141 ;  /* 0x00008f00502d7a23 */ /* 0x000fe2000001088d */
[----:B------:R-:W3:Y:S01]  /*78c0*/  MUFU.EX2 R55, R55 ;  /* 0x0000003700377308 */ /* 0x000ee20000000800 */
[----:B------:R-:W-:-:S02]  /*78d0*/  FFMA.FTZ R53, R53, c[0x0][0x23c], -R62 ;  /* 0x00008f0035357a23 */ /* 0x000fc4000001083e */
[--C-:B------:R-:W-:Y:S02]  /*78e0*/  FFMA.FTZ R48, R89, c[0x0][0x23c], -R62.reuse ;  /* 0x00008f0059307a23 */ /* 0x100fe4000001083e */
[--C-:B------:R-:W-:Y:S02]  /*78f0*/  FFMA.FTZ R47, R81, c[0x0][0x23c], -R62.reuse ;  /* 0x00008f00512f7a23 */ /* 0x100fe4000001083e */
[----:B------:R-:W-:Y:S01]  /*7900*/  FFMA.FTZ R44, R83, c[0x0][0x23c], -R62 ;  /* 0x00008f00532c7a23 */ /* 0x000fe2000001083e */
[----:B------:R-:W4:Y:S01]  /*7910*/  MUFU.EX2 R56, R56 ;  /* 0x0000003800387308 */ /* 0x000f220000000800 */
[--C-:B------:R-:W-:Y:S02]  /*7920*/  FFMA.FTZ R46, R230, c[0x0][0x23c], -R141.reuse ;  /* 0x00008f00e62e7a23 */ /* 0x100fe4000001088d */
[--C-:B------:R-:W-:Y:S01]  /*7930*/  FFMA.FTZ R41, R232, c[0x0][0x23c], -R141.reuse ;  /* 0x00008f00e8297a23 */ /* 0x100fe2000001088d */
[----:B------:R-:W-:Y:S01]  /*7940*/  LEA R232, P1, R184, c[0x0][0x168], 0x1 ;  /* 0x00005a00b8e87a11 */ /* 0x000fe200078208ff */
[----:B------:R-:W-:-:S02]  /*7950*/  FFMA.FTZ R42, R236, c[0x0][0x23c], -R141 ;  /* 0x00008f00ec2a7a23 */ /* 0x000fc4000001088d */
[----:B------:R-:W-:Y:S01]  /*7960*/  FFMA.FTZ R3, R234, c[0x0][0x23c], -R141 ;  /* 0x00008f00ea037a23 */ /* 0x000fe2000001088d */
[----:B------:R-:W-:Y:S01]  /*7970*/  MUFU.EX2 R60, R60 ;  /* 0x0000003c003c7308 */ /* 0x000fe20000000800 */
[----:B---3--:R-:W-:Y:S01]  /*7980*/  F2FP.PACK_AB R68, R55, R58 ;  /* 0x0000003a3744723e */ /* 0x008fe200000000ff */
[--C-:B------:R-:W-:Y:S02]  /*7990*/  FFMA.FTZ R43, R237, c[0x0][0x23c], -R62.reuse ;  /* 0x00008f00ed2b7a23 */ /* 0x100fe4000001083e */
[--C-:B------:R-:W-:Y:S02]  /*79a0*/  FFMA.FTZ R40, R239, c[0x0][0x23c], -R62.reuse ;  /* 0x00008f00ef287a23 */ /* 0x100fe4000001083e */
[--C-:B------:R-:W-:Y:S02]  /*79b0*/  FFMA.FTZ R37, R37, c[0x0][0x23c], -R62.reuse ;  /* 0x00008f0025257a23 */ /* 0x100fe4000001083e */
[----:B------:R-:W3:Y:S01]  /*79c0*/  MUFU.EX2 R59, R59 ;  /* 0x0000003b003b7308 */ /* 0x000ee20000000800 */
[----:B----4-:R-:W-:Y:S01]  /*79d0*/  F2FP.PACK_AB R70, R51, R56 ;  /* 0x000000383346723e */ /* 0x010fe200000000ff */
        /* <DEDUP_REMOVED lines=11> */
[--C-:B------:R-:W-:Y:S01]  /*7a90*/  FFMA.FTZ R153, R233, c[0x0][0x23c], -R62.reuse ;  /* 0x00008f00e9997a23 */ /* 0x100fe2000001083e */
[----:B------:R-:W-:Y:S01]  /*7aa0*/  LEA.HI.X R233, R184, c[0x0][0x16c], R185, 0x1, P1 ;  /* 0x00005b00b8e97a11 */ /* 0x000fe200008f0cb9 */
[--C-:B------:R-:W-:Y:S02]  /*7ab0*/  FFMA.FTZ R161, R164, c[0x0][0x23c], -R141.reuse ;  /* 0x00008f00a4a17a23 */ /* 0x100fe4000001088d */
[----:B------:R-:W-:Y:S01]  /*7ac0*/  MUFU.EX2 R54, R54 ;  /* 0x0000003600367308 */ /* 0x000fe20000000800 */
[--C-:B------:R-:W-:Y:S02]  /*7ad0*/  FFMA.FTZ R166, R167, c[0x0][0x23c], -R62.reuse ;  /* 0x00008f00a7a67a23 */ /* 0x100fe4000001083e */
[--C-:B------:R-:W-:Y:S02]  /*7ae0*/  FFMA.FTZ R159, R178, c[0x0][0x23c], -R141.reuse ;  /* 0x00008f00b29f7a23 */ /* 0x100fe4000001088d */
[--C-:B------:R-:W-:Y:S02]  /*7af0*/  FFMA.FTZ R160, R160, c[0x0][0x23c], -R141.reuse ;  /* 0x00008f00a0a07a23 */ /* 0x100fe4000001088d */
[----:B------:R-:W-:Y:S01]  /*7b00*/  FFMA.FTZ R162, R176, c[0x0][0x23c], -R141 ;  /* 0x00008f00b0a27a23 */ /* 0x000fe2000001088d */
        /* <DEDUP_REMOVED lines=17> */
[C---:B-1----:R-:W-:Y:S01]  /*7c20*/  HMMA.16816.F32 R96, R68.reuse, R92, RZ ;  /* 0x0000005c4460723c */ /* 0x042fe200000018ff */
[--C-:B------:R-:W-:Y:S01]  /*7c30*/  FFMA.FTZ R173, R152, c[0x0][0x23c], -R141.reuse ;  /* 0x00008f0098ad7a23 */ /* 0x100fe2000001088d */
[----:B------:R-:W-:Y:S01]  /*7c40*/  MUFU.EX2 R53, R53 ;  /* 0x0000003500357308 */ /* 0x000fe20000000800 */
[--C-:B------:R-:W-:Y:S02]  /*7c50*/  FFMA.FTZ R158, R158, c[0x0][0x23c], -R141.reuse ;  /* 0x00008f009e9e7a23 */ /* 0x100fe4000001088d */
[--C-:B------:R-:W-:Y:S02]  /*7c60*/  FFMA.FTZ R165, R156, c[0x0][0x23c], -R141.reuse ;  /* 0x00008f009ca57a23 */ /* 0x100fe4000001088d */
[----:B------:R-:W-:Y:S01]  /*7c70*/  FFMA.FTZ R154, R154, c[0x0][0x23c], -R141 ;  /* 0x00008f009a9a7a23 */ /* 0x000fe2000001088d */
[----:B------:R-:W-:Y:S01]  /*7c80*/  HMMA.16816.F32 R92, R68, R94, RZ ;  /* 0x0000005e445c723c */ /* 0x000fe200000018ff */
[--C-:B------:R-:W-:Y:S01]  /*7c90*/  FFMA.FTZ R152, R157, c[0x0][0x23c], -R62.reuse ;  /* 0x00008f009d987a23 */ /* 0x100fe2000001083e */
[----:B------:R-:W1:Y:S01]  /*7ca0*/  MUFU.EX2 R48, R48 ;  /* 0x0000003000307308 */ /* 0x000e620000000800 */
        /* <DEDUP_REMOVED lines=11> */
[----:B------:R-:W4:Y:S01]  /*7d60*/  MUFU.EX2 R44, R44 ;  /* 0x0000002c002c7308 */ /* 0x000f220000000800 */
[----:B------:R-:W-:-:S02]  /*7d70*/  FADD.FTZ R51, R51, R56 ;  /* 0x0000003833337221 */ /* 0x000fc40000010000 */
[----:B------:R-:W-:-:S03]  /*7d80*/  FADD.FTZ R52, R52, R57 ;  /* 0x0000003934347221 */ /* 0x000fc60000010000 */
[C---:B------:R-:W-:Y:S02]  /*7d90*/  HMMA.16816.F32 R112, R68.reuse, R108, RZ ;  /* 0x0000006c4470723c */ /* 0x040fe400000018ff */
[----:B------:R-:W-:Y:S06]  /*7da0*/  MUFU.EX2 R46, R46 ;  /* 0x0000002e002e7308 */ /* 0x000fec0000000800 */
[C---:B--2---:R-:W-:Y:S02]  /*7db0*/  HMMA.16816.F32 R88, R68.reuse, R84, RZ ;  /* 0x000000544458723c */ /* 0x044fe400000018ff */
        /* <DEDUP_REMOVED lines=12> */
[----:B------:R-:W2:Y:S06]  /*7e80*/  MUFU.EX2 R2, R2 ;  /* 0x0000000200027308 */ /* 0x000eac0000000800 */
[C---:B------:R-:W-:Y:S02]  /*7e90*/  HMMA.16816.F32 R72, R68.reuse, R4, RZ ;  /* 0x000000044448723c */ /* 0x040fe400000018ff */
[----:B------:R-:W-:Y:S05]  /*7ea0*/  MUFU.EX2 R66, R66 ;  /* 0x0000004200427308 */ /* 0x000fea0000000800 */
[----:B---3--:R-:W-:Y:S01]  /*7eb0*/  F2FP.PACK_AB R4, R49, R54 ;  /* 0x000000363104723e */ /* 0x008fe200000000ff */
[----:B------:R-:W-:Y:S01]  /*7ec0*/  HMMA.16816.F32 R68, R68, R6, RZ ;  /* 0x000000064444723c */ /* 0x000fe200000018ff */
[----:B-1----:R-:W-:Y:S01]  /*7ed0*/  F2FP.PACK_AB R5, R48, R53 ;  /* 0x000000353005723e */ /* 0x002fe200000000ff */
[----:B------:R-:W1:Y:S01]  /*7ee0*/  MUFU.EX2 R143, R143 ;  /* 0x0000008f008f7308 */ /* 0x000e620000000800 */
[----:B------:R-:W-:-:S02]  /*7ef0*/  FADD.FTZ R54, R54, R51 ;  /* 0x0000003336367221 */ /* 0x000fc40000010000 */
[----:B------:R-:W-:Y:S02]  /*7f00*/  FADD.FTZ R53, R53, R52 ;  /* 0x0000003435357221 */ /* 0x000fe40000010000 */
[----:B------:R-:W-:Y:S01]  /*7f10*/  F2FP.PACK_AB R6, R45, R50 ;  /* 0x000000322d06723e */ /* 0x000fe200000000ff */
        /* <DEDUP_REMOVED lines=46> */
[----:B------:R-:W3:Y:S01]  /*8200*/  LDSM.16.MT88.4 R12, [R201+0x11000] ;  /* 0x01100000c90c783b */ /* 0x000ee20000004200 */
        /* <DEDUP_REMOVED lines=18> */
[----:B------:R-:W2:Y:S05]  /*8330*/  LDSM.16.MT88.4 R8, [R137+0x11000] ;  /* 0x011000008908783b */ /* 0x000eaa0000004200 */
[----:B------:R-:W-:Y:S02]  /*8340*/  MUFU.EX2 R169, R169 ;  /* 0x000000a900a97308 */ /* 0x000fe40000000800 */
[C---:B------:R-:W-:Y:S06]  /*8350*/  HMMA.16816.F32 R112, R4.reuse, R16, R112 ;  /* 0x000000100470723c */ /* 0x040fec0000001870 */
[----:B------:R-:W5:Y:S02]  /*8360*/  MUFU.EX2 R172, R172 ;  /* 0x000000ac00ac7308 */ /* 0x000f640000000800 */
[C---:B------:R-:W-:Y:S01]  /*8370*/  HMMA.16816.F32 R108, R4.reuse, R18, R108 ;  /* 0x00000012046c723c */ /* 0x040fe2000000186c */
[----:B------:R-:W-:Y:S05]  /*8380*/  LDSM.16.MT88.4 R16, [R137+0xd800] ;  /* 0x00d800008910783b */ /* 0x000fea0000004200 */
[----:B------:R-:W-:Y:S02]  /*8390*/  MUFU.EX2 R158, R158 ;  /* 0x0000009e009e7308 */ /* 0x000fe40000000800 */
[C---:B---3--:R-:W-:Y:S06]  /*83a0*/  HMMA.16816.F32 R96, R4.reuse, R12, R96 ;  /* 0x0000000c0460723c */ /* 0x048fec0000001860 */
[----:B------:R-:W3:Y:S02]  /*83b0*/  MUFU.EX2 R165, R165 ;  /* 0x000000a500a57308 */ /* 0x000ee40000000800 */
[C---:B------:R-:W-:Y:S01]  /*83c0*/  HMMA.16816.F32 R92, R4.reuse, R14, R92 ;  /* 0x0000000e045c723c */ /* 0x040fe2000000185c */
[----:B------:R-:W1:Y:S05]  /*83d0*/  LDSM.16.MT88.4 R12, [R138+0xd800] ;  /* 0x00d800008a0c783b */ /* 0x000e6a0000004200 */
[----:B------:R-:W-:Y:S02]  /*83e0*/  MUFU.EX2 R154, R154 ;  /* 0x0000009a009a7308 */ /* 0x000fe40000000800 */
[C---:B------:R-:W-:Y:S06]  /*83f0*/  HMMA.16816.F32 R128, R4.reuse, R24, R128 ;  /* 0x000000180480723c */ /* 0x040fec0000001880 */
[----:B------:R-:W-:Y:S02]  /*8400*/  MUFU.EX2 R173, R173 ;  /* 0x000000ad00ad7308 */ /* 0x000fe40000000800 */
[C---:B--2---:R-:W-:Y:S06]  /*8410*/  HMMA.16816.F32 R72, R4.reuse, R8, R72 ;  /* 0x000000080448723c */ /* 0x044fec0000001848 */
[----:B------:R-:W-:Y:S02]  /*8420*/  MUFU.EX2 R152, R152 ;  /* 0x0000009800987308 */ /* 0x000fe40000000800 */
[C---:B------:R-:W-:Y:S01]  /*8430*/  HMMA.16816.F32 R68, R4.reuse, R10, R68 ;  /* 0x0000000a0444723c */ /* 0x040fe20000001844 */
[----:B------:R-:W2:Y:S05]  /*8440*/  LDSM.16.MT88.4 R8, [R201+0x11800] ;  /* 0x01180000c908783b */ /* 0x000eaa0000004200 */
        /* <DEDUP_REMOVED lines=61> */
[----:B--2---:R-:W-:Y:S02]  /*8820*/  HMMA.16816.F32 R112, R4, R8, R112 ;  /* 0x000000080470723c */ /* 0x004fe40000001870 */
[----:B------:R-:W-:-:S06]  /*8830*/  FADD.FTZ R167, R167, R166 ;  /* 0x000000a6a7a77221 */ /* 0x000fcc0000010000 */
        /* <DEDUP_REMOVED lines=166> */
[----:B------:R-:W-:-:S03]  /*92a0*/  IMAD R3, R136, R3, R4 ;  /* 0x0000000388037224 */ /* 0x000fc600078e0204 */
        /* <DEDUP_REMOVED lines=19> */
[----:B------:R-:W-:Y:S02]  /*93e0*/  IMAD.IADD R2, R5, 0x1, -R2 ;  /* 0x0000000105027824 */ /* 0x000fe400078e0a02 */
[----:B------:R-:W-:-:S04]  /*93f0*/  IMAD.MOV.U32 R5, RZ, RZ, c[0x0][0x2d0] ;  /* 0x0000b400ff057624 */ /* 0x000fc800078e00ff */
[----:B------:R-:W-:-:S04]  /*9400*/  IMAD R5, R2, R5, -0x80 ;  /* 0xffffff8002057424 */ /* 0x000fc800078e0205 */
[----:B------:R-:W-:Y:S01]  /*9410*/  IMAD.WIDE.U32 R6, R5, c[0x0][0x1a0], RZ ;  /* 0x0000680005067a25 */ /* 0x000fe200078e00ff */
[----:B------:R-:W-:-:S05]  /*9420*/  SHF.R.S32.HI R2, RZ, 0x1f, R5 ;  /* 0x0000001fff027819 */ /* 0x000fca0000011405 */
[----:B------:R-:W-:-:S04]  /*9430*/  IMAD R2, R2, c[0x0][0x1a0], RZ ;  /* 0x0000680002027a24 */ /* 0x000fc800078e02ff */
[----:B------:R-:W-:-:S04]  /*9440*/  IMAD R2, R5, c[0x0][0x1a4], R2 ;  /* 0x0000690005027a24 */ /* 0x000fc800078e0202 */
        /* <DEDUP_REMOVED lines=8> */
.L_x_2537:
[----:B------:R-:W-:-:S04]  /*94d0*/  LEA R8, -R186, RZ, 0x7 ;  /* 0x000000ffba087211 */ /* 0x000fc800078e39ff */
[----:B------:R-:W-:Y:S02]  /*94e0*/  SHF.R.S32.HI R5, RZ, 0x1f, R8 ;  /* 0x0000001fff057819 */ /* 0x000fe40000011408 */
.L_x_2538:
        /* <DEDUP_REMOVED lines=70> */
[C---:B------:R-:W-:Y:S01]  /*9950*/  IADD3 R7, P3, R223.reuse, R4, RZ ;  /* 0x00000004df077210 */ /* 0x040fe20007f7e0ff */
        /* <DEDUP_REMOVED lines=9> */
[----:B------:R-:W-:-:S02]  /*99f0*/  IADD3 R9, P4, R223, R7, RZ ;  /* 0x00000007df097210 */ /* 0x000fc40007f9e0ff */
[C---:B------:R-:W-:Y:S01]  /*9a00*/  @!P2 LEA R32, P6, R7.reuse, R180, 0x1 ;  /* 0x000000b40720a211 */ /* 0x040fe200078c08ff */
[----:B------:R-:W-:Y:S01]  /*9a10*/  @P2 STS.128 [R217+0xd800], RZ ;  /* 0x00d800ffd9002388 */ /* 0x000fe20000000c00 */
[-C--:B------:R-:W-:Y:S01]  /*9a20*/  @!P1 IADD3 R4, P5, R7, R38.reuse, RZ ;  /* 0x0000002607049210 */ /* 0x080fe20007fbe0ff */
[--C-:B------:R-:W-:Y:S01]  /*9a30*/  IMAD.X R6, R222, 0x1, R5.reuse, P4 ;  /* 0x00000001de067824 */ /* 0x100fe200020e0605 */
[----:B------:R-:W-:Y:S01]  /*9a40*/  @!P1 IADD3 R38, P3, R9, R38, RZ ;  /* 0x0000002609269210 */ /* 0x000fe20007f7e0ff */
[----:B------:R-:W-:Y:S01]  /*9a50*/  @!PT LDS RZ, [RZ] ;  /* 0x00000000fffff984 */ /* 0x000fe20000000800 */
[----:B------:R-:W-:Y:S01]  /*9a60*/  @!PT LDS RZ, [RZ] ;  /* 0x00000000fffff984 */ /* 0x000fe20000000800 */
[----:B------:R-:W-:Y:S01]  /*9a70*/  @!PT LDS RZ, [RZ] ;  /* 0x00000000fffff984 */ /* 0x000fe20000000800 */
[----:B------:R5:W-:Y:S01]  /*9a80*/  @!P2 LDGSTS.E.BYPASS.LTC128B.128 [R217+0xd800], [R16.64] ;  /* 0x0d80000010d9afae */ /* 0x000be2000b901d4c */
[----:B------:R-:W-:Y:S01]  /*9a90*/  @!P2 LEA.HI.X R33, R7, R181, R5, 0x1, P6 ;  /* 0x000000b50721a211 */ /* 0x000fe200030f0c05 */
[--C-:B------:R-:W-:Y:S01]  /*9aa0*/  @!P1 IMAD.X R7, R5, 0x1, R36.reuse, P5 ;  /* 0x0000000105079824 */ /* 0x100fe200028e0624 */
[----:B--2---:R-:W-:Y:S01]  /*9ab0*/  @!P1 LEA R26, P5, R4, c[0x0][0x170], 0x1 ;  /* 0x00005c00041a9a11 */ /* 0x004fe200078a08ff */
[----:B------:R-:W-:Y:S01]  /*9ac0*/  @P1 STS.128 [R217+0x11800], RZ ;  /* 0x011800ffd9001388 */ /* 0x000fe20000000c00 */
[----:B------:R-:W-:Y:S01]  /*9ad0*/  @!P2 LEA R8, P4, R9, R180, 0x1 ;  /* 0x000000b40908a211 */ /* 0x000fe200078808ff */
[----:B------:R-:W-:Y:S01]  /*9ae0*/  @!P1 IMAD.X R5, R6, 0x1, R36, P3 ;  /* 0x0000000106059824 */ /* 0x000fe200018e0624 */
[----:B------:R-:W-:Y:S01]  /*9af0*/  @!P1 LEA.HI.X R27, R4, c[0x0][0x174], R7, 0x1, P5 ;  /* 0x00005d00041b9a11 */ /* 0x000fe200028f0c07 */
[----:B------:R-:W-:Y:S01]  /*9b00*/  @!PT LDS RZ, [RZ] ;  /* 0x00000000fffff984 */ /* 0x000fe20000000800 */
[----:B------:R-:W-:Y:S01]  /*9b10*/  @!PT LDS RZ, [RZ] ;  /* 0x00000000fffff984 */ /* 0x000fe20000000800 */
[----:B------:R-:W-:Y:S01]  /*9b20*/  @!PT LDS RZ, [RZ] ;  /* 0x00000000fffff984 */ /* 0x000fe20000000800 */
[----:B------:R2:W-:Y:S01]  /*9b30*/  @!P1 LDGSTS.E.BYPASS.LTC128B.128 [R217+0x11800], [R14.64+0x80] ;  /* 0x118000800ed99fae */ /* 0x0005e2000b901d4c */
[----:B------:R-:W-:-:S02]  /*9b40*/  @!P1 LEA R34, P3, R38, c[0x0][0x170], 0x1 ;  /* 0x00005c0026229a11 */ /* 0x000fc400078608ff */
[----:B------:R-:W-:Y:S01]  /*9b50*/  @!P2 LEA.HI.X R9, R9, R181, R6, 0x1, P4 ;  /* 0x000000b50909a211 */ /* 0x000fe200020f0c06 */
[----:B------:R-:W-:Y:S01]  /*9b60*/  @P2 STS.128 [R217+0xe000], RZ ;  /* 0x00e000ffd9002388 */ /* 0x000fe20000000c00 */
[----:B------:R-:W-:Y:S02]  /*9b70*/  @!P1 LEA.HI.X R35, R38, c[0x0][0x174], R5, 0x1, P3 ;  /* 0x00005d0026239a11 */ /* 0x000fe400018f0c05 */
[----:B------:R-:W-:Y:S01]  /*9b80*/  ISETP.GE.AND P3, PT, R135, 0x3, PT ;  /* 0x000000038700780c */ /* 0x000fe20003f66270 */
        /* <DEDUP_REMOVED lines=41> */
[----:B-1----:R-:W1:Y:S04]  /*9e20*/  LDSM.16.M88.4 R28, [R207+0x5800] ;  /* 0x00580000cf1c783b */ /* 0x002e680000000200 */
[----:B------:R-:W1:Y:S04]  /*9e30*/  LDSM.16.M88.4 R44, [R207+0x4800] ;  /* 0x00480000cf2c783b */ /* 0x000e680000000200 */
[----:B------:R-:W1:Y:S04]  /*9e40*/  LDSM.16.M88.4 R36, [R207+0x5000] ;  /* 0x00500000cf24783b */ /* 0x000e680000000200 */
[----:B----4-:R-:W4:Y:S04]  /*9e50*/  LDSM.16.M88.4 R20, [R207+0x6000] ;  /* 0x00600000cf14783b */ /* 0x010f280000000200 */
[----:B--2---:R-:W5:Y:S04]  /*9e60*/  LDSM.16.M88.4 R12, [R207+0x6800] ;  /* 0x00680000cf0c783b */ /* 0x004f680000000200 */
[----:B------:R-:W2:Y:S04]  /*9e70*/  LDSM.16.M88.4 R4, [R207+0x7000] ;  /* 0x00700000cf04783b */ /* 0x000ea80000000200 */
[----:B------:R-:W2:Y:S04]  /*9e80*/  LDSM.16.M88.4 R144, [R207+0x7800] ;  /* 0x00780000cf90783b */ /* 0x000ea80000000200 */
[----:B------:R-:W-:Y:S04]  /*9e90*/  LDSM.16.M88.4 R140, [R206] ;  /* 0x00000000ce8c783b */ /* 0x000fe80000000200 */
[----:B------:R-:W2:Y:S01]  /*9ea0*/  LDSM.16.M88.4 R64, [R205] ;  /* 0x00000000cd40783b */ /* 0x000ea20000000200 */
[C---:B---3--:R-:W-:Y:S03]  /*9eb0*/  HMMA.16816.F32 R56, R164.reuse, R52, RZ ;  /* 0x00000034a438723c */ /* 0x048fe600000018ff */
[----:B------:R-:W3:Y:S04]  /*9ec0*/  LDSM.16.M88.4 R60, [R205+0x1800] ;  /* 0x00180000cd3c783b */ /* 0x000ee80000000200 */
[----:B------:R-:W2:Y:S01]  /*9ed0*/  LDSM.16.M88.4 R148, [R205+0x1000] ;  /* 0x00100000cd94783b */ /* 0x000ea20000000200 */
[C---:B------:R-:W-:Y:S03]  /*9ee0*/  HMMA.16816.F32 R52, R164.reuse, R54, RZ ;  /* 0x00000036a434723c */ /* 0x040fe600000018ff */
[----:B------:R-:W2:Y:S04]  /*9ef0*/  LDSM.16.M88.4 R160, [R205+0x800] ;  /* 0x00080000cda0783b */ /* 0x000ea80000000200 */
[----:B------:R-:W2:Y:S01]  /*9f00*/  LDSM.16.M88.4 R176, [R205+0x2000] ;  /* 0x00200000cdb0783b */ /* 0x000ea20000000200 */
[C---:B-1----:R-:W-:Y:S03]  /*9f10*/  HMMA.16816.F32 R32, R164.reuse, R28, RZ ;  /* 0x0000001ca420723c */ /* 0x042fe600000018ff */
[----:B------:R-:W1:Y:S04]  /*9f20*/  LDSM.16.M88.4 R172, [R205+0x2800] ;  /* 0x00280000cdac783b */ /* 0x000e680000000200 */
[----:B------:R-:W-:Y:S01]  /*9f30*/  LDSM.16.M88.4 R156, [R205+0x3800] ;  /* 0x00380000cd9c783b */ /* 0x000fe20000000200 */
[C---:B------:R-:W-:Y:S03]  /*9f40*/  HMMA.16816.F32 R28, R164.reuse, R30, RZ ;  /* 0x0000001ea41c723c */ /* 0x040fe600000018ff */
[----:B------:R-:W-:Y:S04]  /*9f50*/  LDSM.16.M88.4 R152, [R200+0x4000] ;  /* 0x00400000c898783b */ /* 0x000fe80000000200 */
[----:B------:R-:W-:Y:S01]  /*9f60*/  LDSM.16.M88.4 R180, [R202+0x3000] ;  /* 0x00300000cab4783b */ /* 0x000fe20000000200 */
[C---:B------:R-:W-:Y:S03]  /*9f70*/  HMMA.16816.F32 R48, R164.reuse, R44, RZ ;  /* 0x0000002ca430723c */ /* 0x040fe600000018ff */
[----:B------:R-:W0:Y:S05]  /*9f80*/  LDGDEPBAR ;  /* 0x00000000000079af */ /* 0x000e2a0000000000 */
[C---:B------:R-:W-:Y:S08]  /*9f90*/  HMMA.16816.F32 R40, R164.reuse, R36, RZ ;  /* 0x00000024a428723c */ /* 0x040ff000000018ff */
[C---:B----4-:R-:W-:Y:S08]  /*9fa0*/  HMMA.16816.F32 R24, R164.reuse, R20, RZ ;  /* 0x00000014a418723c */ /* 0x050ff000000018ff */
[C---:B-----5:R-:W-:Y:S08]  /*9fb0*/  HMMA.16816.F32 R16, R164.reuse, R12, RZ ;  /* 0x0000000ca410723c */ /* 0x060ff000000018ff */
        /* <DEDUP_REMOVED lines=11> */
[----:B------:R-:W4:Y:S07]  /*a070*/  LDSM.16.M88.4 R64, [R204] ;  /* 0x00000000cc40783b */ /* 0x000f2e0000000200 */
        /* <DEDUP_REMOVED lines=12> */
[C---:B-1----:R-:W-:Y:S08]  /*a140*/  HMMA.16816.F32 R16, R140.reuse, R172, R16 ;  /* 0x000000ac8c10723c */ /* 0x042ff00000001810 */
[C---:B------:R-:W-:Y:S01]  /*a150*/  HMMA.16816.F32 R12, R140.reuse, R174, R12 ;  /* 0x000000ae8c0c723c */ /* 0x040fe2000000180c */
[----:B------:R-:W-:Y:S07]  /*a160*/  LDSM.16.M88.4 R172, [R202+0x3800] ;  /* 0x00380000caac783b */ /* 0x000fee0000000200 */
[C---:B--2---:R-:W-:Y:S08]  /*a170*/  HMMA.16816.F32 R8, R140.reuse, R144, R8 ;  /* 0x000000908c08723c */ /* 0x044ff00000001808 */
[C---:B------:R-:W-:Y:S01]  /*a180*/  HMMA.16816.F32 R4, R140.reuse, R146, R4 ;  /* 0x000000928c04723c */ /* 0x040fe20000001804 */
[----:B------:R-:W1:Y:S07]  /*a190*/  LDSM.16.M88.4 R144, [R200+0x6000] ;  /* 0x00600000c890783b */ /* 0x000e6e0000000200 */
[C---:B------:R-:W-:Y:S08]  /*a1a0*/  HMMA.16816.F32 R168, R140.reuse, R156, R168 ;  /* 0x0000009c8ca8723c */ /* 0x040ff000000018a8 */
[----:B------:R-:W-:Y:S01]  /*a1b0*/  HMMA.16816.F32 R164, R140, R158, R164 ;  /* 0x0000009e8ca4723c */ /* 0x000fe200000018a4 */
[----:B------:R-:W2:Y:S04]  /*a1c0*/  LDSM.16.M88.4 R156, [R200+0x6800] ;  /* 0x00680000c89c783b */ /* 0x000ea80000000200 */
[----:B------:R-:W1:Y:S03]  /*a1d0*/  LDSM.16.M88.4 R140, [R200+0x7000] ;  /* 0x00700000c88c783b */ /* 0x000e660000000200 */
[C---:B----4-:R-:W-:Y:S08]  /*a1e0*/  HMMA.16816.F32 R56, R64.reuse, R152, R56 ;  /* 0x000000984038723c */ /* 0x050ff00000001838 */
[C---:B------:R-:W-:Y:S01]  /*a1f0*/  HMMA.16816.F32 R52, R64.reuse, R154, R52 ;  /* 0x0000009a4034723c */ /* 0x040fe20000001834 */
[----:B------:R-:W4:Y:S07]  /*a200*/  LDSM.16.M88.4 R152, [R200+0x7800] ;  /* 0x00780000c898783b */ /* 0x000f2e0000000200 */
[C---:B---3--:R-:W-:Y:S08]  /*a210*/  HMMA.16816.F32 R40, R64.reuse, R60, R40 ;  /* 0x0000003c4028723c */ /* 0x048ff00000001828 */
[C---:B------:R-:W-:Y:S01]  /*a220*/  HMMA.16816.F32 R36, R64.reuse, R62, R36 ;  /* 0x0000003e4024723c */ /* 0x040fe20000001824 */
[----:B------:R-:W3:Y:S07]  /*a230*/  LDSM.16.M88.4 R60, [R202] ;  /* 0x00000000ca3c783b */ /* 0x000eee0000000200 */
[C---:B-----5:R-:W-:Y:S08]  /*a240*/  HMMA.16816.F32 R48, R64.reuse, R160, R48 ;  /* 0x000000a04030723c */ /* 0x060ff00000001830 */
        /* <DEDUP_REMOVED lines=10> */
[----:B------:R-:W-:Y:S07]  /*a2f0*/  LDSM.16.M88.4 R156, [R207+0x8000] ;  /* 0x00800000cf9c783b */ /* 0x000fee0000000200 */
[C---:B------:R-:W-:Y:S08]  /*a300*/  HMMA.16816.F32 R8, R64.reuse, R140, R8 ;  /* 0x0000008c4008723c */ /* 0x040ff00000001808 */
[C---:B------:R-:W-:Y:S01]  /*a310*/  HMMA.16816.F32 R4, R64.reuse, R142, R4 ;  /* 0x0000008e4004723c */ /* 0x040fe20000001804 */
[----:B------:R-:W2:Y:S07]  /*a320*/  LDSM.16.M88.4 R140, [R202+0x1800] ;  /* 0x00180000ca8c783b */ /* 0x000eae0000000200 */
[C---:B----4-:R-:W-:Y:S08]  /*a330*/  HMMA.16816.F32 R168, R64.reuse, R152, R168 ;  /* 0x0000009840a8723c */ /* 0x050ff000000018a8 */
[----:B------:R-:W-:Y:S01]  /*a340*/  HMMA.16816.F32 R164, R64, R154, R164 ;  /* 0x0000009a40a4723c */ /* 0x000fe200000018a4 */
[----:B------:R-:W4:Y:S04]  /*a350*/  LDSM.16.M88.4 R64, [R202+0x2000] ;  /* 0x00200000ca40783b */ /* 0x000f280000000200 */
[----:B------:R-:W-:Y:S03]  /*a360*/  LDSM.16.M88.4 R152, [R207+0x8800] ;  /* 0x00880000cf98783b */ /* 0x000fe60000000200 */
[C---:B---3--:R-:W-:Y:S08]  /*a370*/  HMMA.16816.F32 R56, R176.reuse, R60, R56 ;  /* 0x0000003cb038723c */ /* 0x048ff00000001838 */
[C---:B------:R-:W-:Y:S01]  /*a380*/  HMMA.16816.F32 R52, R176.reuse, R62, R52 ;  /* 0x0000003eb034723c */ /* 0x040fe20000001834 */
[----:B------:R-:W3:Y:S07]  /*a390*/  LDSM.16.M88.4 R60, [R202+0x2800] ;  /* 0x00280000ca3c783b */ /* 0x000eee0000000200 */
[C---:B-1----:R-:W-:Y:S08]  /*a3a0*/  HMMA.16816.F32 R40, R176.reuse, R144, R40 ;  /* 0x00000090b028723c */ /* 0x042ff00000001828 */
[C---:B------:R-:W-:Y:S01]  /*a3b0*/  HMMA.16816.F32 R36, R176.reuse, R146, R36 ;  /* 0x00000092b024723c */ /* 0x040fe20000001824 */
[----:B------:R-:W1:Y:S07]  /*a3c0*/  LDSM.16.M88.4 R144, [R207+0x9800] ;  /* 0x00980000cf90783b */ /* 0x000e6e0000000200 */
[C---:B--2---:R-:W-:Y:S08]  /*a3d0*/  HMMA.16816.F32 R32, R176.reuse, R140, R32 ;  /* 0x0000008cb020723c */ /* 0x044ff00000001820 */
[C---:B----4-:R-:W-:Y:S08]  /*a3e0*/  HMMA.16816.F32 R24, R176.reuse, R64, R24 ;  /* 0x00000040b018723c */ /* 0x050ff00000001818 */
[C---:B------:R-:W-:Y:S01]  /*a3f0*/  HMMA.16816.F32 R20, R176.reuse, R66, R20 ;  /* 0x00000042b014723c */ /* 0x040fe20000001814 */
[----:B------:R-:W2:Y:S07]  /*a400*/  LDSM.16.M88.4 R64, [R207+0xa800] ;  /* 0x00a80000cf40783b */ /* 0x000eae0000000200 */
[C---:B------:R-:W-:Y:S01]  /*a410*/  HMMA.16816.F32 R28, R176.reuse, R142, R28 ;  /* 0x0000008eb01c723c */ /* 0x040fe2000000181c */
[----:B------:R-:W4:Y:S07]  /*a420*/  LDSM.16.M88.4 R140, [R207+0xa000] ;  /* 0x00a00000cf8c783b */ /* 0x000f2e0000000200 */
        /* <DEDUP_REMOVED lines=8> */
[----:B------:R-:W-:Y:S07]  /*a4b0*/  LDSM.16.M88.4 R144, [R206+0x2000] ;  /* 0x00200000ce90783b */ /* 0x000fee0000000200 */
[C---:B--2---:R-:W-:Y:S08]  /*a4c0*/  HMMA.16816.F32 R16, R160.reuse, R64, R16 ;  /* 0x00000040a010723c */ /* 0x044ff00000001810 */
[----:B------:R-:W-:Y:S01]  /*a4d0*/  HMMA.16816.F32 R12, R160, R66, R12 ;  /* 0x00000042a00c723c */ /* 0x000fe2000000180c */
[----:B------:R-:W1:Y:S07]  /*a4e0*/  LDSM.16.M88.4 R64, [R205+0x4800] ;  /* 0x00480000cd40783b */ /* 0x000e6e0000000200 */
[C---:B------:R-:W-:Y:S08]  /*a4f0*/  HMMA.16816.F32 R8, R176.reuse, R180, R8 ;  /* 0x000000b4b008723c */ /* 0x040ff00000001808 */
[----:B------:R-:W-:Y:S08]  /*a500*/  HMMA.16816.F32 R4, R176, R182, R4 ;  /* 0x000000b6b004723c */ /* 0x000ff00000001804 */
[C---:B----4-:R-:W-:Y:S08]  /*a510*/  HMMA.16816.F32 R24, R160.reuse, R140, R24 ;  /* 0x0000008ca018723c */ /* 0x050ff00000001818 */
[C---:B------:R-:W-:Y:S01]  /*a520*/  HMMA.16816.F32 R20, R160.reuse, R142, R20 ;  /* 0x0000008ea014723c */ /* 0x040fe20000001814 */
[----:B------:R-:W2:Y:S07]  /*a530*/  LDSM.16.M88.4 R140, [R205+0x4000] ;  /* 0x00400000cd8c783b */ /* 0x000eae0000000200 */
[C---:B------:R-:W-:Y:S08]  /*a540*/  HMMA.16816.F32 R48, R160.reuse, R152, R48 ;  /* 0x00000098a030723c */ /* 0x040ff00000001830 */
[C---:B------:R-:W-:Y:S01]  /*a550*/  HMMA.16816.F32 R44, R160.reuse, R154, R44 ;  /* 0x0000009aa02c723c */ /* 0x040fe2000000182c */
[----:B------:R-:W4:Y:S07]  /*a560*/  LDSM.16.M88.4 R152, [R207+0xb800] ;  /* 0x00b80000cf98783b */ /* 0x000f2e0000000200 */
[C---:B------:R-:W-:Y:S08]  /*a570*/  HMMA.16816.F32 R56, R160.reuse, R156, R56 ;  /* 0x0000009ca038723c */ /* 0x040ff00000001838 */
[C---:B------:R-:W-:Y:S08]  /*a580*/  HMMA.16816.F32 R52, R160.reuse, R158, R52 ;  /* 0x0000009ea034723c */ /* 0x040ff00000001834 */
[C---:B---3--:R-:W-:Y:S08]  /*a590*/  HMMA.16816.F32 R40, R160.reuse, R148, R40 ;  /* 0x00000094a028723c */ /* 0x048ff00000001828 */
[C---:B------:R-:W-:Y:S01]  /*a5a0*/  HMMA.16816.F32 R36, R160.reuse, R150, R36 ;  /* 0x00000096a024723c */ /* 0x040fe20000001824 */
[----:B------:R-:W-:Y:S07]  /*a5b0*/  LDSM.16.M88.4 R148, [R204+0x2000] ;  /* 0x00200000cc94783b */ /* 0x000fee0000000200 */
[C---:B------:R-:W-:Y:S08]  /*a5c0*/  HMMA.16816.F32 R8, R160.reuse, R60, R8 ;  /* 0x0000003ca008723c */ /* 0x040ff00000001808 */
[----:B------:R-:W-:Y:S01]  /*a5d0*/  HMMA.16816.F32 R4, R160, R62, R4 ;  /* 0x0000003ea004723c */ /* 0x000fe20000001804 */
[----:B------:R-:W3:Y:S07]  /*a5e0*/  LDSM.16.M88.4 R60, [R200+0x8000] ;  /* 0x00800000c83c783b */ /* 0x000eee0000000200 */
[C---:B-1----:R-:W-:Y:S01]  /*a5f0*/  HMMA.16816.F32 R156, R144.reuse, R64, R48 ;  /* 0x00000040909c723c */ /* 0x042fe20000001830 */
[----:B------:R-:W-:Y:S07]  /*a600*/  LDSM.16.M88.4 R48, [R202+0x4000] ;  /* 0x00400000ca30783b */ /* 0x000fee0000000200 */
[----:B------:R-:W-:Y:S01]  /*a610*/  HMMA.16816.F32 R44, R144, R66, R44 ;  /* 0x00000042902c723c */ /* 0x000fe2000000182c */
[----:B------:R-:W1:Y:S07]  /*a620*/  LDSM.16.M88.4 R64, [R205+0x5800] ;  /* 0x00580000cd40783b */ /* 0x000e6e0000000200 */
[C---:B------:R-:W-:Y:S08]  /*a630*/  HMMA.16816.F32 R168, R176.reuse, R172, R168 ;  /* 0x000000acb0a8723c */ /* 0x040ff000000018a8 */
[----:B------:R-:W-:Y:S07]  /*a640*/  HMMA.16816.F32 R164, R176, R174, R164 ;  /* 0x000000aeb0a4723c */ /* 0x000fee00000018a4 */
[----:B------:R-:W-:Y:S01]  /*a650*/  IMAD R175, R216, 0x80, R215 ;  /* 0x00000080d8af7824 */ /* 0x000fe200078e02d7 */
[----:B--2---:R-:W-:Y:S03]  /*a660*/  HMMA.16816.F32 R56, R144, R140, R56 ;  /* 0x0000008c9038723c */ /* 0x004fe60000001838 */
[----:B------:R-:W-:Y:S01]  /*a670*/  I2F R173, R175 ;  /* 0x000000af00ad7306 */ /* 0x000fe20000201400 */
[----:B------:R-:W-:-:S02]  /*a680*/  IADD3 R174, R175, 0x1, RZ ;  /* 0x00000001afae7810 */ /* 0x000fc40007ffe0ff */
[C---:B------:R-:W-:Y:S02]  /*a690*/  IADD3 R172, R175.reuse, 0x8, RZ ;  /* 0x00000008afac7810 */ /* 0x040fe40007ffe0ff */
[----:B------:R-:W-:Y:S01]  /*a6a0*/  HMMA.16816.F32 R52, R144, R142, R52 ;  /* 0x0000008e9034723c */ /* 0x000fe20000001834 */
[----:B------:R-:W2:Y:S01]  /*a6b0*/  LDSM.16.M88.4 R140, [R203+0x2000] ;  /* 0x00200000cb8c783b */ /* 0x000ea20000000200 */
[C---:B------:R-:W-:Y:S01]  /*a6c0*/  IADD3 R176, R175.reuse, 0x9, RZ ;  /* 0x00000009afb07810 */ /* 0x040fe20007ffe0ff */
[----:B------:R-:W-:Y:S01]  /*a6d0*/  I2F R177, R174 ;  /* 0x000000ae00b17306 */ /* 0x000fe20000201400 */
[----:B------:R-:W-:Y:S02]  /*a6e0*/  IADD3 R190, R175, 0x19, RZ ;  /* 0x00000019afbe7810 */ /* 0x000fe40007ffe0ff */
[C---:B------:R-:W-:Y:S02]  /*a6f0*/  ISETP.GE.AND P4, PT, R174.reuse, R188, PT ;  /* 0x000000bcae00720c */ /* 0x040fe40003f86270 */
[----:B----4-:R-:W-:Y:S01]  /*a700*/  HMMA.16816.F32 R168, R160, R152, R168 ;  /* 0x00000098a0a8723c */ /* 0x010fe200000018a8 */
[----:B------:R-:W-:-:S02]  /*a710*/  ISETP.GE.AND P5, PT, R174, R187, PT ;  /* 0x000000bbae00720c */ /* 0x000fc40003fa6270 */
[----:B------:R-:W-:Y:S01]  /*a720*/  I2F R179, R172 ;  /* 0x000000ac00b37306 */ /* 0x000fe20000201400 */
[C---:B------:R-:W-:Y:S02]  /*a730*/  IADD3 R178, R175.reuse, 0x10, RZ ;  /* 0x00000010afb27810 */ /* 0x040fe40007ffe0ff */
[----:B------:R-:W-:Y:S02]  /*a740*/  ISETP.GE.AND P6, PT, R172, R188, PT ;  /* 0x000000bcac00720c */ /* 0x000fe40003fc6270 */
[----:B------:R-:W-:Y:S01]  /*a750*/  HMMA.16816.F32 R164, R160, R154, R164 ;  /* 0x0000009aa0a4723c */ /* 0x000fe200000018a4 */
[----:B------:R-:W4:Y:S01]  /*a760*/  LDSM.16.M88.4 R160, [R200+0x8800] ;  /* 0x00880000c8a0783b */ /* 0x000f220000000200 */
[C---:B------:R-:W-:Y:S01]  /*a770*/  IADD3 R180, R175.reuse, 0x11, RZ ;  /* 0x00000011afb47810 */ /* 0x040fe20007ffe0ff */
[----:B------:R-:W-:Y:S01]  /*a780*/  I2F R181, R176 ;  /* 0x000000b000b57306 */ /* 0x000fe20000201400 */
[C---:B------:R-:W-:Y:S01]  /*a790*/  IADD3 R182, R175.reuse, 0x18, RZ ;  /* 0x00000018afb67810 */ /* 0x040fe20007ffe0ff */
[----:B------:R-:W-:Y:S01]  /*a7a0*/  LDSM.16.M88.4 R152, [R205+0x5000] ;  /* 0x00500000cd98783b */ /* 0x000fe20000000200 */
[----:B------:R-:W-:-:S02]  /*a7b0*/  IADD3 R192, R175, 0x20, RZ ;  /* 0x00000020afc07810 */ /* 0x000fc40007ffe0ff */
[C---:B---3--:R-:W-:Y:S01]  /*a7c0*/  HMMA.16816.F32 R56, R148.reuse, R60, R56 ;  /* 0x0000003c9438723c */ /* 0x048fe20000001838 */
[C---:B------:R-:W-:Y:S02]  /*a7d0*/  IADD3 R196, R175.reuse, 0x29, RZ ;  /* 0x00000029afc47810 */ /* 0x040fe40007ffe0ff */
[----:B------:R-:W-:Y:S01]  /*a7e0*/  I2F R195, R190 ;  /* 0x000000be00c37306 */ /* 0x000fe20000201400 */
[C---:B------:R-:W-:Y:S02]  /*a7f0*/  IADD3 R228, R175.reuse, 0x30, RZ ;  /* 0x00000030afe47810 */ /* 0x040fe40007ffe0ff */
[C---:B------:R-:W-:Y:S02]  /*a800*/  IADD3 R194, R175.reuse, 0x31, RZ ;  /* 0x00000031afc27810 */ /* 0x040fe40007ffe0ff */
[----:B------:R-:W-:Y:S01]  /*a810*/  HMMA.16816.F32 R52, R148, R62, R52 ;  /* 0x0000003e9434723c */ /* 0x000fe20000001834 */
[C---:B------:R-:W-:Y:S02]  /*a820*/  IADD3 R198, R175.reuse, 0x38, RZ ;  /* 0x00000038afc67810 */ /* 0x040fe40007ffe0ff */
[----:B------:R-:W-:Y:S01]  /*a830*/  I2F R183, R178 ;  /* 0x000000b200b77306 */ /* 0x000fe20000201400 */
[----:B------:R-:W-:-:S02]  /*a840*/  IADD3 R247, R175, 0x51, RZ ;  /* 0x00000051aff77810 */ /* 0x000fc40007ffe0ff */
[C---:B------:R-:W-:Y:S02]  /*a850*/  IADD3 R249, R175.reuse, 0x50, RZ ;  /* 0x00000050aff97810 */ /* 0x040fe40007ffe0ff */
[C---:B-1----:R-:W-:Y:S01]  /*a860*/  HMMA.16816.F32 R60, R144.reuse, R64, R32 ;  /* 0x00000040903c723c */ /* 0x042fe20000001820 */
[----:B------:R-:W1:Y:S02]  /*a870*/  LDSM.16.M88.4 R32, [R202+0x4800] ;  /* 0x00480000ca20783b */ /* 0x000e640000000200 */
[----:B------:R-:W-:Y:S05]  /*a880*/  I2F R189, R180 ;  /* 0x000000b400bd7306 */ /* 0x000fea0000201400 */
[----:B------:R-:W-:Y:S01]  /*a890*/  HMMA.16816.F32 R28, R144, R66, R28 ;  /* 0x00000042901c723c */ /* 0x000fe2000000181c */
[----:B------:R-:W3:Y:S02]  /*a8a0*/  LDSM.16.M88.4 R64, [R205+0x6000] ;  /* 0x00600000cd40783b */ /* 0x000ee40000000200 */
[----:B------:R-:W-:Y:S05]  /*a8b0*/  I2F R191, R182 ;  /* 0x000000b600bf7306 */ /* 0x000fea0000201400 */
[----:B--2---:R-:W-:Y:S03]  /*a8c0*/  HMMA.16816.F32 R56, R140, R48, R56 ;  /* 0x000000308c38723c */ /* 0x004fe60000001838 */
[----:B------:R-:W-:Y:S05]  /*a8d0*/  I2F R193, R192 ;  /* 0x000000c000c17306 */ /* 0x000fea0000201400 */
[C---:B----4-:R-:W-:Y:S03]  /*a8e0*/  HMMA.16816.F32 R44, R148.reuse, R162, R44 ;  /* 0x000000a2942c723c */ /* 0x050fe6000000182c */
[----:B------:R-:W-:Y:S05]  /*a8f0*/  I2F R229, R196 ;  /* 0x000000c400e57306 */ /* 0x000fea0000201400 */
[----:B------:R-:W-:Y:S03]  /*a900*/  HMMA.16816.F32 R156, R148, R160, R156 ;  /* 0x000000a0949c723c */ /* 0x000fe6000000189c */
[----:B------:R-:W-:Y:S04]  /*a910*/  I2F R199, R228 ;  /* 0x000000e400c77306 */ /* 0x000fe80000201400 */
[----:B------:R-:W-:Y:S01]  /*a920*/  IADD3 R160, R175, 0x39, RZ ;  /* 0x00000039afa07810 */ /* 0x000fe20007ffe0ff */
[----:B------:R-:W-:Y:S01]  /*a930*/  HMMA.16816.F32 R52, R140, R50, R52 ;  /* 0x000000328c34723c */ /* 0x000fe20000001834 */
[----:B------:R-:W2:Y:S01]  /*a940*/  LDSM.16.M88.4 R48, [R200+0x9000] ;  /* 0x00900000c830783b */ /* 0x000ea20000000200 */
[----:B------:R-:W-:Y:S01]  /*a950*/  FMUL.FTZ R230, R57, c[0x0][0x2ec] ;  /* 0x0000bb0039e67a20 */ /* 0x000fe20000410000 */
[----:B------:R-:W-:Y:S01]  /*a960*/  I2F R237, R194 ;  /* 0x000000c200ed7306 */ /* 0x000fe20000201400 */
[----:B------:R-:W-:-:S04]  /*a970*/  FMUL.FTZ R162, R59, c[0x0][0x2ec] ;  /* 0x0000bb003ba27a20 */ /* 0x000fc80000410000 */
[----:B-1----:R-:W-:Y:S03]  /*a980*/  HMMA.16816.F32 R44, R140, R34, R44 ;  /* 0x000000228c2c723c */ /* 0x002fe6000000182c */
[----:B------:R-:W-:Y:S05]  /*a990*/  MUFU.TANH R230, R230 ;  /* 0x000000e600e67308 */ /* 0x000fea0000002400 */
[C---:B---3--:R-:W-:Y:S03]  /*a9a0*/  HMMA.16816.F32 R24, R144.reuse, R64, R24 ;  /* 0x000000409018723c */ /* 0x048fe60000001818 */
[----:B------:R-:W-:Y:S05]  /*a9b0*/  MUFU.TANH R162, R162 ;  /* 0x000000a200a27308 */ /* 0x000fea0000002400 */
[----:B------:R-:W-:Y:S01]  /*a9c0*/  HMMA.16816.F32 R20, R144, R66, R20 ;  /* 0x000000429014723c */ /* 0x000fe20000001814 */
[----:B------:R-:W1:Y:S01]  /*a9d0*/  LDSM.16.M88.4 R64, [R205+0x6800] ;  /* 0x00680000cd40783b */ /* 0x000e620000000200 */
[----:B------:R-:W-:Y:S01]  /*a9e0*/  FMUL.FTZ R53, R53, c[0x0][0x2ec] ;  /* 0x0000bb0035357a20 */ /* 0x000fe20000410000 */
[----:B------:R-:W-:Y:S01]  /*a9f0*/  I2F R239, R198 ;  /* 0x000000c600ef7306 */ /* 0x000fe20000201400 */
[----:B------:R-:W-:-:S02]  /*aa00*/  FMUL.FTZ R54, R54, c[0x0][0x2ec] ;  /* 0x0000bb0036367a20 */ /* 0x000fc40000410000 */
[----:B------:R-:W-:Y:S02]  /*aa10*/  FMUL.FTZ R52, R52, c[0x0][0x2ec] ;  /* 0x0000bb0034347a20 */ /* 0x000fe40000410000 */
[----:B------:R-:W-:Y:S01]  /*aa20*/  HMMA.16816.F32 R156, R140, R32, R156 ;  /* 0x000000208c9c723c */ /* 0x000fe2000000189c */
[----:B------:R-:W3:Y:S01]  /*aa30*/  LDSM.16.M88.4 R32, [R200+0x9800] ;  /* 0x00980000c820783b */ /* 0x000ee20000000200 */
[----:B------:R-:W-:Y:S01]  /*aa40*/  FMUL.FTZ R44, R44, c[0x0][0x2ec] ;  /* 0x0000bb002c2c7a20 */ /* 0x000fe20000410000 */
[----:B------:R-:W-:Y:S01]  /*aa50*/  MUFU.TANH R53, R53 ;  /* 0x0000003500357308 */ /* 0x000fe20000002400 */
[----:B------:R-:W-:Y:S02]  /*aa60*/  FMUL.FTZ R236, R45, c[0x0][0x2ec] ;  /* 0x0000bb002dec7a20 */ /* 0x000fe40000410000 */
[----:B------:R-:W-:Y:S02]  /*aa70*/  FMUL.FTZ R238, R46, c[0x0][0x2ec] ;  /* 0x0000bb002eee7a20 */ /* 0x000fe40000410000 */
[----:B------:R-:W-:Y:S01]  /*aa80*/  HMMA.16816.F32 R40, R144, R152, R40 ;  /* 0x000000989028723c */ /* 0x000fe20000001828 */
[----:B------:R-:W-:-:S02]  /*aa90*/  FMUL.FTZ R240, R47, c[0x0][0x2ec] ;  /* 0x0000bb002ff07a20 */ /* 0x000fc40000410000 */
[----:B------:R-:W4:Y:S01]  /*aaa0*/  MUFU.TANH R54, R54 ;  /* 0x0000003600367308 */ /* 0x000f220000002400 */
[----:B------:R-:W-:-:S03]  /*aab0*/  FMUL.FTZ R55, R55, c[0x0][0x2ec] ;  /* 0x0000bb0037377a20 */ /* 0x000fc60000410000 */
[----:B------:R-:W-:Y:S01]  /*aac0*/  FMUL.FTZ R153, R58, c[0x0][0x2ec] ;  /* 0x0000bb003a997a20 */ /* 0x000fe20000410000 */
[----:B------:R-:W-:Y:S01]  /*aad0*/  HMMA.16816.F32 R36, R144, R154, R36 ;  /* 0x0000009a9024723c */ /* 0x000fe20000001824 */
[C---:B------:R-:W-:Y:S02]  /*aae0*/  IADD3 R152, R175.reuse, 0x21, RZ ;  /* 0x00000021af987810 */ /* 0x040fe40007ffe0ff */
[----:B------:R-:W-:Y:S04]  /*aaf0*/  MUFU.TANH R52, R52 ;  /* 0x0000003400347308 */ /* 0x000fe80000002400 */
[----:B------:R-:W-:Y:S01]  /*ab00*/  FMUL.FTZ R155, R56, c[0x0][0x2ec] ;  /* 0x0000bb00389b7a20 */ /* 0x000fe20000410000 */
[----:B------:R-:W-:Y:S01]  /*ab10*/  IADD3 R154, R175, 0x28, RZ ;  /* 0x00000028af9a7810 */ /* 0x000fe20007ffe0ff */
[----:B------:R-:W5:Y:S01]  /*ab20*/  LDSM.16.M88.4 R56, [R202+0x5000] ;  /* 0x00500000ca38783b */ /* 0x000f620000000200 */
[----:B------:R-:W-:Y:S01]  /*ab30*/  FMUL.FTZ R163, R156, c[0x0][0x2ec] ;  /* 0x0000bb009ca37a20 */ /* 0x000fe20000410000 */
[----:B------:R-:W-:Y:S01]  /*ab40*/  MUFU.TANH R240, R240 ;  /* 0x000000f000f07308 */ /* 0x000fe20000002400 */
[----:B------:R-:W-:-:S02]  /*ab50*/  FMUL.FTZ R156, R157, c[0x0][0x2ec] ;  /* 0x0000bb009d9c7a20 */ /* 0x000fc40000410000 */
[----:B------:R-:W-:Y:S02]  /*ab60*/  FMUL.FTZ R157, R158, c[0x0][0x2ec] ;  /* 0x0000bb009e9d7a20 */ /* 0x000fe40000410000 */
[----:B--2---:R-:W-:Y:S01]  /*ab70*/  HMMA.16816.F32 R40, R148, R48, R40 ;  /* 0x000000309428723c */ /* 0x004fe20000001828 */
[----:B----4-:R-:W-:Y:S02]  /*ab80*/  FFMA.FTZ R54, R0, R179, R54 ;  /* 0x000000b300367223 */ /* 0x010fe40000010036 */
[----:B------:R2:W-:Y:S01]  /*ab90*/  MUFU.TANH R158, R44 ;  /* 0x0000002c009e7308 */ /* 0x0005e20000002400 */
[----:B------:R-:W-:-:S04]  /*aba0*/  FMUL.FTZ R159, R159, c[0x0][0x2ec] ;  /* 0x0000bb009f9f7a20 */ /* 0x000fc80000410000 */
[C---:B-1----:R-:W-:Y:S03]  /*abb0*/  HMMA.16816.F32 R16, R144.reuse, R64, R16 ;  /* 0x000000409010723c */ /* 0x042fe60000001810 */
[----:B------:R-:W-:Y:S05]  /*abc0*/  MUFU.TANH R163, R163 ;  /* 0x000000a300a37308 */ /* 0x000fea0000002400 */
[----:B------:R-:W-:Y:S01]  /*abd0*/  HMMA.16816.F32 R64, R144, R66, R12 ;  /* 0x000000429040723c */ /* 0x000fe2000000180c */
[----:B------:R-:W-:Y:S02]  /*abe0*/  LDSM.16.M88.4 R12, [R202+0x5800] ;  /* 0x00580000ca0c783b */ /* 0x000fe40000000200 */
[----:B------:R-:W-:Y:S02]  /*abf0*/  MUFU.TANH R157, R157 ;  /* 0x0000009d009d7308 */ /* 0x000fe40000002400 */
[----:B--2---:R-:W1:Y:S03]  /*ac00*/  LDSM.16.M88.4 R44, [R200+0xa000] ;  /* 0x00a00000c82c783b */ /* 0x004e660000000200 */
[C---:B------:R-:W-:Y:S01]  /*ac10*/  HMMA.16816.F32 R36, R148.reuse, R50, R36 ;  /* 0x000000329424723c */ /* 0x040fe20000001824 */
[----:B------:R-:W2:Y:S02]  /*ac20*/  LDSM.16.M88.4 R48, [R205+0x7000] ;  /* 0x00700000cd30783b */ /* 0x000ea40000000200 */
[----:B------:R-:W-:Y:S05]  /*ac30*/  MUFU.TANH R159, R159 ;  /* 0x0000009f009f7308 */ /* 0x000fea0000002400 */
[C---:B---3--:R-:W-:Y:S03]  /*ac40*/  HMMA.16816.F32 R60, R148.reuse, R32, R60 ;  /* 0x00000020943c723c */ /* 0x048fe6000000183c */
[----:B------:R-:W3:Y:S05]  /*ac50*/  MUFU.TANH R55, R55 ;  /* 0x0000003700377308 */ /* 0x000eea0000002400 */
[----:B------:R-:W-:Y:S01]  /*ac60*/  HMMA.16816.F32 R28, R148, R34, R28 ;  /* 0x00000022941c723c */ /* 0x000fe2000000181c */
[----:B------:R-:W4:Y:S02]  /*ac70*/  LDSM.16.M88.4 R32, [R202+0x6000] ;  /* 0x00600000ca20783b */ /* 0x000f240000000200 */
[----:B------:R-:W-:Y:S05]  /*ac80*/  MUFU.TANH R156, R156 ;  /* 0x0000009c009c7308 */ /* 0x000fea0000002400 */
[----:B-----5:R-:W-:Y:S03]  /*ac90*/  HMMA.16816.F32 R40, R140, R56, R40 ;  /* 0x000000388c28723c */ /* 0x020fe60000001828 */
[----:B------:R-:W-:Y:S01]  /*aca0*/  MUFU.TANH R238, R238 ;  /* 0x000000ee00ee7308 */ /* 0x000fe20000002400 */
[----:B---3--:R-:W-:-:S03]  /*acb0*/  FFMA.FTZ R55, R0, R181, R55 ;  /* 0x000000b500377223 */ /* 0x008fc60000010037 */
[----:B------:R-:W-:Y:S01]  /*acc0*/  IADD3 R56, R175, 0x40, RZ ;  /* 0x00000040af387810 */ /* 0x000fe20007ffe0ff */
[----:B------:R-:W-:Y:S03]  /*acd0*/  HMMA.16816.F32 R36, R140, R58, R36 ;  /* 0x0000003a8c24723c */ /* 0x000fe60000001824 */
[----:B------:R-:W-:Y:S05]  /*ace0*/  MUFU.TANH R236, R236 ;  /* 0x000000ec00ec7308 */ /* 0x000fea0000002400 */
[----:B-1----:R-:W-:Y:S03]  /*acf0*/  HMMA.16816.F32 R24, R148, R44, R24 ;  /* 0x0000002c9418723c */ /* 0x002fe60000001818 */
[----:B------:R-:W-:Y:S05]  /*ad00*/  I2F R197, R152 ;  /* 0x0000009800c57306 */ /* 0x000fea0000201400 */
[----:B------:R-:W-:Y:S01]  /*ad10*/  HMMA.16816.F32 R60, R140, R12, R60 ;  /* 0x0000000c8c3c723c */ /* 0x000fe2000000183c */
[----:B------:R-:W-:-:S02]  /*ad20*/  FMUL.FTZ R40, R40, c[0x0][0x2ec] ;  /* 0x0000bb0028287a20 */ /* 0x000fc40000410000 */
[----:B------:R-:W-:Y:S05]  /*ad30*/  I2F R231, R154 ;  /* 0x0000009a00e77306 */ /* 0x000fea0000201400 */
[----:B------:R-:W-:Y:S01]  /*ad40*/  HMMA.16816.F32 R28, R140, R14, R28 ;  /* 0x0000000e8c1c723c */ /* 0x000fe2000000181c */
[----:B------:R-:W1:Y:S01]  /*ad50*/  LDSM.16.M88.4 R12, [R200+0xb000] ;  /* 0x00b00000c80c783b */ /* 0x000e620000000200 */
[----:B------:R-:W-:Y:S01]  /*ad60*/  FMUL.FTZ R36, R36, c[0x0][0x2ec] ;  /* 0x0000bb0024247a20 */ /* 0x000fe20000410000 */
[----:B------:R3:W5:Y:S01]  /*ad70*/  MUFU.TANH R59, R40 ;  /* 0x00000028003b7308 */ /* 0x0007620000002400 */
[----:B------:R-:W-:Y:S02]  /*ad80*/  FMUL.FTZ R37, R37, c[0x0][0x2ec] ;  /* 0x0000bb0025257a20 */ /* 0x000fe40000410000 */
[----:B------:R-:W-:-:S02]  /*ad90*/  FMUL.FTZ R38, R38, c[0x0][0x2ec] ;  /* 0x0000bb0026267a20 */ /* 0x000fc40000410000 */
[----:B------:R-:W-:Y:S01]  /*ada0*/  HMMA.16816.F32 R20, R148, R46, R20 ;  /* 0x0000002e9414723c */ /* 0x000fe20000001814 */
[----:B------:R-:W-:Y:S02]  /*adb0*/  FMUL.FTZ R39, R39, c[0x0][0x2ec] ;  /* 0x0000bb0027277a20 */ /* 0x000fe40000410000 */
[----:B------:R-:W-:Y:S04]  /*adc0*/  MUFU.TANH R241, R37 ;  /* 0x0000002500f17308 */ /* 0x000fe80000002400 */
[----:B------:R-:W-:Y:S01]  /*add0*/  IADD3 R47, R175, 0x41, RZ ;  /* 0x00000041af2f7810 */ /* 0x000fe20007ffe0ff */
[----:B--2---:R-:W-:Y:S01]  /*ade0*/  HMMA.16816.F32 R8, R144, R48, R8 ;  /* 0x000000309008723c */ /* 0x004fe20000001808 */
[----:B------:R-:W-:Y:S02]  /*adf0*/  FMUL.FTZ R63, R63, c[0x0][0x2ec] ;  /* 0x0000bb003f3f7a20 */ /* 0x000fe40000410000 */
[----:B------:R-:W2:Y:S01]  /*ae00*/  MUFU.TANH R244, R38 ;  /* 0x0000002600f47308 */ /* 0x000ea20000002400 */
[----:B------:R-:W-:-:S02]  /*ae10*/  FMUL.FTZ R60, R60, c[0x0][0x2ec] ;  /* 0x0000bb003c3c7a20 */ /* 0x000fc40000410000 */
[----:B------:R-:W-:Y:S02]  /*ae20*/  FMUL.FTZ R61, R61, c[0x0][0x2ec] ;  /* 0x0000bb003d3d7a20 */ /* 0x000fe40000410000 */
[----:B------:R-:W-:Y:S01]  /*ae30*/  HMMA.16816.F32 R4, R144, R50, R4 ;  /* 0x000000329004723c */ /* 0x000fe20000001804 */
[----:B------:R-:W-:Y:S02]  /*ae40*/  FMUL.FTZ R48, R41, c[0x0][0x2ec] ;  /* 0x0000bb0029307a20 */ /* 0x000fe40000410000 */
[----:B------:R-:W-:Y:S01]  /*ae50*/  FMUL.FTZ R49, R42, c[0x0][0x2ec] ;  /* 0x0000bb002a317a20 */ /* 0x000fe20000410000 */
[----:B------:R-:W-:Y:S01]  /*ae60*/  MUFU.TANH R51, R36 ;  /* 0x0000002400337308 */ /* 0x000fe20000002400 */
[----:B------:R-:W-:Y:S02]  /*ae70*/  FMUL.FTZ R28, R28, c[0x0][0x2ec] ;  /* 0x0000bb001c1c7a20 */ /* 0x000fe40000410000 */
[----:B------:R-:W-:Y:S01]  /*ae80*/  FMUL.FTZ R50, R43, c[0x0][0x2ec] ;  /* 0x0000bb002b327a20 */ /* 0x000fe20000410000 */
[----:B----4-:R-:W-:Y:S01]  /*ae90*/  HMMA.16816.F32 R24, R140, R32, R24 ;  /* 0x000000208c18723c */ /* 0x010fe20000001818 */
[----:B---3--:R-:W3:Y:S01]  /*aea0*/  LDSM.16.M88.4 R40, [R200+0xa800] ;  /* 0x00a80000c828783b */ /* 0x008ee20000000200 */
[----:B------:R-:W-:-:S02]  /*aeb0*/  FMUL.FTZ R29, R29, c[0x0][0x2ec] ;  /* 0x0000bb001d1d7a20 */ /* 0x000fc40000410000 */
[----:B------:R4:W4:Y:S01]  /*aec0*/  MUFU.TANH R242, R39 ;  /* 0x0000002700f27308 */ /* 0x0009220000002400 */
[----:B------:R-:W-:Y:S02]  /*aed0*/  FMUL.FTZ R30, R30, c[0x0][0x2ec] ;  /* 0x0000bb001e1e7a20 */ /* 0x000fe40000410000 */
[----:B------:R-:W-:Y:S01]  /*aee0*/  FMUL.FTZ R31, R31, c[0x0][0x2ec] ;  /* 0x0000bb001f1f7a20 */ /* 0x000fe20000410000 */
[----:B------:R-:W-:Y:S01]  /*aef0*/  HMMA.16816.F32 R20, R140, R34, R20 ;  /* 0x000000228c14723c */ /* 0x000fe20000001814 */
[----:B-----5:R-:W-:Y:S01]  /*af00*/  FFMA.FTZ R135, R0, R193, R59 ;  /* 0x000000c100877223 */ /* 0x020fe2000001003b */
[C---:B------:R-:W-:Y:S01]  /*af10*/  IADD3 R59, R175.reuse, 0x70, RZ ;  /* 0x00000070af3b7810 */ /* 0x040fe20007ffe0ff */
[----:B------:R-:W-:Y:S01]  /*af20*/  FMUL.FTZ R62, R62, c[0x0][0x2ec] ;  /* 0x0000bb003e3e7a20 */ /* 0x000fe20000410000 */
[----:B------:R5:W-:Y:S01]  /*af30*/  MUFU.TANH R32, R28 ;  /* 0x0000001c00207308 */ /* 0x000be20000002400 */
[C---:B--2---:R-:W-:Y:S02]  /*af40*/  FFMA.FTZ R244, R0.reuse, R231, R244 ;  /* 0x000000e700f47223 */ /* 0x044fe400000100f4 */
[C---:B------:R-:W-:Y:S01]  /*af50*/  FFMA.FTZ R35, R0.reuse, R177, R162 ;  /* 0x000000b100237223 */ /* 0x040fe200000100a2 */
[----:B-1----:R-:W-:Y:S01]  /*af60*/  HMMA.16816.F32 R8, R148, R12, R8 ;  /* 0x0000000c9408723c */ /* 0x002fe20000001808 */
[----:B------:R-:W-:Y:S01]  /*af70*/  IADD3 R34, R175, 0x49, RZ ;  /* 0x00000049af227810 */ /* 0x000fe20007ffe0ff */
[----:B----4-:R-:W1:Y:S02]  /*af80*/  LDSM.16.M88.4 R36, [R205+0x7800] ;  /* 0x00780000cd24783b */ /* 0x010e640000000200 */
[----:B------:R2:W-:Y:S01]  /*af90*/  MUFU.TANH R33, R29 ;  /* 0x0000001d00217308 */ /* 0x0005e20000002400 */
[----:B------:R-:W-:Y:S01]  /*afa0*/  FSEL R35, R35, -INF , !P5 ;  /* 0xff80000023237808 */ /* 0x000fe20006800000 */
[----:B------:R-:W-:-:S02]  /*afb0*/  FFMA.FTZ R242, R0, R229, R242 ;  /* 0x000000e500f27223 */ /* 0x000fc400000100f2 */
[C---:B------:R-:W-:Y:S01]  /*afc0*/  HMMA.16816.F32 R4, R148.reuse, R14, R4 ;  /* 0x0000000e9404723c */ /* 0x040fe20000001804 */
[----:B------:R-:W4:Y:S01]  /*afd0*/  LDSM.16.M88.4 R12, [R202+0x6800] ;  /* 0x00680000ca0c783b */ /* 0x000f220000000200 */
[----:B------:R-:W-:Y:S01]  /*afe0*/  FMUL.FTZ R26, R26, c[0x0][0x2ec] ;  /* 0x0000bb001a1a7a20 */ /* 0x000fe20000410000 */
[-C--:B------:R-:W-:Y:S01]  /*aff0*/  ISETP.GE.AND P5, PT, R176, R188.reuse, PT ;  /* 0x000000bcb000720c */ /* 0x080fe20003fa6270 */
[----:B------:R-:W-:Y:S01]  /*b000*/  FMUL.FTZ R24, R24, c[0x0][0x2ec] ;  /* 0x0000bb0018187a20 */ /* 0x000fe20000410000 */
[----:B------:R3:W3:Y:S01]  /*b010*/  MUFU.TANH R246, R63 ;  /* 0x0000003f00f67308 */ /* 0x0006e20000002400 */
[----:B-----5:R-:W-:Y:S01]  /*b020*/  FFMA.FTZ R28, R0, R177, R230 ;  /* 0x000000b1001c7223 */ /* 0x020fe200000100e6 */
[----:B------:R-:W-:Y:S01]  /*b030*/  IADD3 R177, R175, 0x60, RZ ;  /* 0x00000060afb17810 */ /* 0x000fe20007ffe0ff */
[----:B------:R-:W-:Y:S02]  /*b040*/  FMUL.FTZ R20, R20, c[0x0][0x2ec] ;  /* 0x0000bb0014147a20 */ /* 0x000fe40000410000 */
[----:B------:R-:W-:Y:S01]  /*b050*/  FMUL.FTZ R21, R21, c[0x0][0x2ec] ;  /* 0x0000bb0015157a20 */ /* 0x000fe20000410000 */
[----:B------:R-:W-:Y:S01]  /*b060*/  FSEL R28, R28, -INF , !P4 ;  /* 0xff8000001c1c7808 */ /* 0x000fe20006000000 */
[----:B------:R-:W-:Y:S01]  /*b070*/  FMUL.FTZ R22, R22, c[0x0][0x2ec] ;  /* 0x0000bb0016167a20 */ /* 0x000fe20000410000 */
[----:B------:R5:W-:Y:S01]  /*b080*/  MUFU.TANH R58, R26 ;  /* 0x0000001a003a7308 */ /* 0x000be20000002400 */
[----:B--2---:R-:W-:Y:S01]  /*b090*/  FFMA.FTZ R29, R0, R181, R53 ;  /* 0x000000b5001d7223 */ /* 0x004fe20000010035 */
[----:B------:R-:W-:Y:S01]  /*b0a0*/  ISETP.GE.AND P4, PT, R172, R187, PT ;  /* 0x000000bbac00720c */ /* 0x000fe20003f86270 */
[----:B------:R-:W-:Y:S01]  /*b0b0*/  FMUL.FTZ R23, R23, c[0x0][0x2ec] ;  /* 0x0000bb0017177a20 */ /* 0x000fe20000410000 */
[C---:B---3--:R-:W-:Y:S01]  /*b0c0*/  HMMA.16816.F32 R16, R148.reuse, R40, R16 ;  /* 0x000000289410723c */ /* 0x048fe20000001810 */
[----:B------:R-:W-:Y:S01]  /*b0d0*/  FMUL.FTZ R27, R27, c[0x0][0x2ec] ;  /* 0x0000bb001b1b7a20 */ /* 0x000fe20000410000 */
[----:B------:R-:W-:Y:S01]  /*b0e0*/  FSEL R29, R29, -INF , !P5 ;  /* 0xff8000001d1d7808 */ /* 0x000fe20006800000 */
[----:B------:R-:W-:Y:S01]  /*b0f0*/  FMUL.FTZ R25, R25, c[0x0][0x2ec] ;  /* 0x0000bb0019197a20 */ /* 0x000fe20000410000 */
[----:B------:R2:W3:Y:S01]  /*b100*/  MUFU.TANH R44, R24 ;  /* 0x00000018002c7308 */ /* 0x0004e20000002400 */
[----:B------:R-:W-:Y:S01]  /*b110*/  FSEL R63, R54, -INF , !P4 ;  /* 0xff800000363f7808 */ /* 0x000fe20006000000 */
[----:B------:R-:W-:Y:S01]  /*b120*/  FFMA.FTZ R174, R0, R237, R246 ;  /* 0x000000ed00ae7223 */ /* 0x000fe200000100f6 */
[C---:B------:R-:W-:Y:S01]  /*b130*/  ISETP.GE.AND P4, PT, R178.reuse, R188, PT ;  /* 0x000000bcb200720c */ /* 0x040fe20003f86270 */
[----:B------:R-:W-:Y:S01]  /*b140*/  HMMA.16816.F32 R64, R148, R42, R64 ;  /* 0x0000002a9440723c */ /* 0x000fe20000001840 */
[----:B------:R-:W-:Y:S01]  /*b150*/  ISETP.GE.AND P5, PT, R178, R187, PT ;  /* 0x000000bbb200720c */ /* 0x000fe20003fa6270 */
[C---:B------:R-:W-:Y:S01]  /*b160*/  FFMA.FTZ R32, R0.reuse, R239, R32 ;  /* 0x000000ef00207223 */ /* 0x040fe20000010020 */
[C---:B------:R-:W-:Y:S01]  /*b170*/  IADD3 R40, R175.reuse, 0x48, RZ ;  /* 0x00000048af287810 */ /* 0x040fe20007ffe0ff */
[----:B------:R-:W-:Y:S01]  /*b180*/  MUFU.TANH R20, R20 ;  /* 0x0000001400147308 */ /* 0x000fe20000002400 */
[----:B-----5:R-:W-:Y:S01]  /*b190*/  FFMA.FTZ R26, R0, R183, R157 ;  /* 0x000000b7001a7223 */ /* 0x020fe2000001009d */
[----:B------:R-:W-:-:S02]  /*b1a0*/  IADD3 R181, R175, 0x61, RZ ;  /* 0x00000061afb57810 */ /* 0x000fc40007ffe0ff */
[C---:B------:R-:W-:Y:S02]  /*b1b0*/  IADD3 R42, R175.reuse, 0x58, RZ ;  /* 0x00000058af2a7810 */ /* 0x040fe40007ffe0ff */
[----:B------:R-:W-:Y:S01]  /*b1c0*/  FSEL R26, R26, -INF , !P5 ;  /* 0xff8000001a1a7808 */ /* 0x000fe20006800000 */
[----:B-1----:R-:W-:Y:S01]  /*b1d0*/  HMMA.16816.F32 R168, R144, R36, R168 ;  /* 0x0000002490a8723c */ /* 0x002fe200000018a8 */
[----:B------:R1:W5:Y:S01]  /*b1e0*/  MUFU.TANH R252, R21 ;  /* 0x0000001500fc7308 */ /* 0x0003620000002400 */
[----:B--2---:R-:W-:Y:S01]  /*b1f0*/  FFMA.FTZ R24, R0, R189, R159 ;  /* 0x000000bd00187223 */ /* 0x004fe2000001009f */
[----:B------:R-:W-:Y:S02]  /*b200*/  ISETP.GE.AND P5, PT, R182, R188, PT ;  /* 0x000000bcb600720c */ /* 0x000fe40003fa6270 */
[----:B------:R-:W-:Y:S02]  /*b210*/  IADD3 R157, R175, 0x68, RZ ;  /* 0x00000068af9d7810 */ /* 0x000fe40007ffe0ff */
[----:B---3--:R-:W-:Y:S01]  /*b220*/  IMAD.MOV.U32 R36, RZ, RZ, R44 ;  /* 0x000000ffff247224 */ /* 0x008fe200078e002c */
[----:B----4-:R-:W-:Y:S01]  /*b230*/  HMMA.16816.F32 R16, R140, R12, R16 ;  /* 0x0000000c8c10723c */ /* 0x010fe20000001810 */
[----:B------:R2:W-:Y:S01]  /*b240*/  MUFU.TANH R248, R30 ;  /* 0x0000001e00f87308 */ /* 0x0005e20000002400 */
[----:B------:R-:W-:-:S05]  /*b250*/  FFMA.FTZ R44, R0, R195, R240 ;  /* 0x000000c3002c7223 */ /* 0x000fca00000100f0 */
[----:B------:R-:W-:Y:S01]  /*b260*/  IADD3 R12, R175, 0x59, RZ ;  /* 0x00000059af0c7810 */ /* 0x000fe20007ffe0ff */
[----:B------:R-:W-:Y:S01]  /*b270*/  HMMA.16816.F32 R64, R140, R14, R64 ;  /* 0x0000000e8c40723c */ /* 0x000fe20000001840 */
[----:B-1----:R-:W-:Y:S01]  /*b280*/  IMAD.MOV.U32 R21, RZ, RZ, R58 ;  /* 0x000000ffff157224 */ /* 0x002fe200078e003a */
[----:B------:R-:W-:Y:S01]  /*b290*/  MUFU.TANH R172, R22 ;  /* 0x0000001600ac7308 */ /* 0x000fe20000002400 */
[----:B------:R-:W-:Y:S02]  /*b2a0*/  FFMA.FTZ R58, R0, R191, R158 ;  /* 0x000000bf003a7223 */ /* 0x000fe4000001009e */
[----:B------:R-:W-:Y:S02]  /*b2b0*/  IMAD.MOV.U32 R240, RZ, RZ, R21 ;  /* 0x000000fffff07224 */ /* 0x000fe400078e0015 */
[----:B-----5:R-:W-:Y:S01]  /*b2c0*/  IMAD.MOV.U32 R230, RZ, RZ, R252 ;  /* 0x000000ffffe67224 */ /* 0x020fe200078e00fc */
[----:B------:R-:W-:Y:S01]  /*b2d0*/  FSEL R58, R58, -INF , !P5 ;  /* 0xff8000003a3a7808 */ /* 0x000fe20006800000 */
[----:B--2---:R-:W-:Y:S01]  /*b2e0*/  FFMA.FTZ R30, R0, R179, R52 ;  /* 0x000000b3001e7223 */ /* 0x004fe20000010034 */
[----:B------:R1:W-:Y:S01]  /*b2f0*/  MUFU.TANH R178, R23 ;  /* 0x0000001700b27308 */ /* 0x0003e20000002400 */
[----:B------:R-:W-:Y:S01]  /*b300*/  IMAD.MOV.U32 R52, RZ, RZ, R20 ;  /* 0x000000ffff347224 */ /* 0x000fe200078e0014 */
[----:B------:R-:W-:Y:S01]  /*b310*/  ISETP.GE.AND P5, PT, R190, R187, PT ;  /* 0x000000bbbe00720c */ /* 0x000fe20003fa6270 */
[----:B------:R-:W-:Y:S01]  /*b320*/  HMMA.16816.F32 R164, R144, R38, R164 ;  /* 0x0000002690a4723c */ /* 0x000fe200000018a4 */
[----:B------:R-:W-:-:S02]  /*b330*/  FSEL R30, R30, -INF , !P6 ;  /* 0xff8000001e1e7808 */ /* 0x000fc40007000000 */
[----:B------:R-:W-:Y:S01]  /*b340*/  ISETP.GE.AND P6, PT, R176, R187, PT ;  /* 0x000000bbb000720c */ /* 0x000fe20003fc6270 */
[----:B------:R-:W-:Y:S01]  /*b350*/  FMUL.FTZ R16, R16, c[0x0][0x2ec] ;  /* 0x0000bb0010107a20 */ /* 0x000fe20000410000 */
[----:B------:R2:W-:Y:S01]  /*b360*/  I2F R176, R12 ;  /* 0x0000000c00b07306 */ /* 0x0005e20000201400 */
[----:B------:R-:W-:Y:S01]  /*b370*/  FMUL.FTZ R17, R17, c[0x0][0x2ec] ;  /* 0x0000bb0011117a20 */ /* 0x000fe20000410000 */
[----:B------:R-:W-:Y:S01]  /*b380*/  FSEL R44, R44, -INF , !P5 ;  /* 0xff8000002c2c7808 */ /* 0x000fe20006800000 */
[----:B------:R-:W-:Y:S01]  /*b390*/  FMUL.FTZ R18, R18, c[0x0][0x2ec] ;  /* 0x0000bb0012127a20 */ /* 0x000fe20000410000 */
[----:B------:R-:W-:Y:S01]  /*b3a0*/  ISETP.GE.AND P5, PT, R152, R188, PT ;  /* 0x000000bc9800720c */ /* 0x000fe20003fa6270 */
[----:B------:R-:W-:Y:S02]  /*b3b0*/  FMUL.FTZ R19, R19, c[0x0][0x2ec] ;  /* 0x0000bb0013137a20 */ /* 0x000fe40000410000 */
[----:B------:R-:W-:Y:S01]  /*b3c0*/  FMUL.FTZ R64, R64, c[0x0][0x2ec] ;  /* 0x0000bb0040407a20 */ /* 0x000fe20000410000 */
[----:B-1----:R-:W1:Y:S01]  /*b3d0*/  LDSM.16.M88.4 R20, [R202+0x7000] ;  /* 0x00700000ca14783b */ /* 0x002e620000000200 */
[----:B------:R-:W3:Y:S01]  /*b3e0*/  MUFU.TANH R49, R49 ;  /* 0x0000003100317308 */ /* 0x000ee20000002400 */
[----:B------:R-:W-:-:S02]  /*b3f0*/  FMUL.FTZ R66, R66, c[0x0][0x2ec] ;  /* 0x0000bb0042427a20 */ /* 0x000fc40000410000 */
[----:B------:R-:W-:Y:S02]  /*b400*/  FMUL.FTZ R65, R65, c[0x0][0x2ec] ;  /* 0x0000bb0041417a20 */ /* 0x000fe40000410000 */
[----:B------:R-:W-:Y:S01]  /*b410*/  FMUL.FTZ R67, R67, c[0x0][0x2ec] ;  /* 0x0000bb0043437a20 */ /* 0x000fe20000410000 */
[----:B--2---:R-:W2:Y:S02]  /*b420*/  LDSM.16.M88.4 R12, [R200+0xb800] ;  /* 0x00b80000c80c783b */ /* 0x004ea40000000200 */
[----:B------:R4:W-:Y:S08]  /*b430*/  MUFU.TANH R250, R27 ;  /* 0x0000001b00fa7308 */ /* 0x0009f00000002400 */
[----:B------:R-:W5:Y:S01]  /*b440*/  MUFU.TANH R46, R31 ;  /* 0x0000001f002e7308 */ /* 0x000f620000002400 */
[C---:B---3--:R-:W-:Y:S01]  /*b450*/  FFMA.FTZ R53, R0.reuse, R193, R49 ;  /* 0x000000c100357223 */ /* 0x048fe20000010031 */
[----:B------:R-:W-:Y:S01]  /*b460*/  IADD3 R49, R175, 0x71, RZ ;  /* 0x00000071af317810 */ /* 0x000fe20007ffe0ff */
[----:B----4-:R-:W-:-:S05]  /*b470*/  FFMA.FTZ R27, R0, R183, R163 ;  /* 0x000000b7001b7223 */ /* 0x010fca00000100a3 */
[----:B------:R3:W4:Y:S01]  /*b480*/  MUFU.TANH R243, R60 ;  /* 0x0000003c00f37308 */ /* 0x0007220000002400 */
[----:B------:R-:W-:Y:S02]  /*b490*/  FSEL R27, R27, -INF , !P4 ;  /* 0xff8000001b1b7808 */ /* 0x000fe40006000000 */
[----:B------:R-:W-:Y:S01]  /*b4a0*/  ISETP.GE.AND P4, PT, R180, R187, PT ;  /* 0x000000bbb400720c */ /* 0x000fe20003f86270 */
[----:B-----5:R-:W-:-:S04]  /*b4b0*/  IMAD.MOV.U32 R37, RZ, RZ, R46 ;  /* 0x000000ffff257224 */ /* 0x020fc800078e002e */
[----:B------:R-:W-:Y:S01]  /*b4c0*/  MUFU.TANH R48, R48 ;  /* 0x0000003000307308 */ /* 0x000fe20000002400 */
[----:B------:R-:W-:Y:S01]  /*b4d0*/  FFMA.FTZ R46, R0, R191, R238 ;  /* 0x000000bf002e7223 */ /* 0x000fe200000100ee */
[----:B------:R-:W-:Y:S01]  /*b4e0*/  FSEL R24, R24, -INF , !P4 ;  /* 0xff80000018187808 */ /* 0x000fe20006000000 */
[----:B------:R-:W-:Y:S01]  /*b4f0*/  IMAD.MOV.U32 R238, RZ, RZ, R250 ;  /* 0x000000ffffee7224 */ /* 0x000fe200078e00fa */
[----:B------:R-:W-:Y:S01]  /*b500*/  ISETP.GE.AND P4, PT, R190, R188, PT ;  /* 0x000000bcbe00720c */ /* 0x000fe20003f86270 */
[----:B-1----:R-:W-:Y:S01]  /*b510*/  HMMA.16816.F32 R4, R140, R22, R4 ;  /* 0x000000168c04723c */ /* 0x002fe20000001804 */
[C---:B---3--:R-:W-:Y:S02]  /*b520*/  FFMA.FTZ R60, R0.reuse, R189, R156 ;  /* 0x000000bd003c7223 */ /* 0x048fe4000001009c */
[----:B------:R-:W-:Y:S01]  /*b530*/  MUFU.TANH R158, R17 ;  /* 0x00000011009e7308 */ /* 0x000fe20000002400 */
[----:B----4-:R-:W-:-:S04]  /*b540*/  FFMA.FTZ R162, R0, R199, R243 ;  /* 0x000000c700a27223 */ /* 0x010fc800000100f3 */
[C---:B--2---:R-:W-:Y:S03]  /*b550*/  HMMA.16816.F32 R168, R148.reuse, R12, R168 ;  /* 0x0000000c94a8723c */ /* 0x044fe600000018a8 */
[----:B------:R-:W-:Y:S05]  /*b560*/  MUFU.TANH R156, R16 ;  /* 0x00000010009c7308 */ /* 0x000fea0000002400 */
[----:B------:R-:W-:Y:S03]  /*b570*/  HMMA.16816.F32 R164, R148, R14, R164 ;  /* 0x0000000e94a4723c */ /* 0x000fe600000018a4 */
[----:B------:R-:W-:Y:S05]  /*b580*/  MUFU.TANH R190, R18 ;  /* 0x0000001200be7308 */ /* 0x000fea0000002400 */
[----:B------:R-:W-:-:S02]  /*b590*/  FMUL.FTZ R4, R4, c[0x0][0x2ec] ;  /* 0x0000bb0004047a20 */ /* 0x000fc40000410000 */
[----:B------:R-:W-:Y:S01]  /*b5a0*/  FMUL.FTZ R6, R6, c[0x0][0x2ec] ;  /* 0x0000bb0006067a20 */ /* 0x000fe20000410000 */
[----:B------:R1:W-:Y:S01]  /*b5b0*/  MUFU.TANH R193, R19 ;  /* 0x0000001300c17308 */ /* 0x0003e20000002400 */
[----:B------:R-:W-:Y:S02]  /*b5c0*/  FMUL.FTZ R5, R5, c[0x0][0x2ec] ;  /* 0x0000bb0005057a20 */ /* 0x000fe40000410000 */
[----:B------:R-:W-:-:S05]  /*b5d0*/  FMUL.FTZ R7, R7, c[0x0][0x2ec] ;  /* 0x0000bb0007077a20 */ /* 0x000fca0000410000 */
[----:B------:R-:W2:Y:S01]  /*b5e0*/  MUFU.TANH R50, R50 ;  /* 0x0000003200327308 */ /* 0x000ea20000002400 */
[----:B-1----:R-:W-:Y:S01]  /*b5f0*/  HMMA.16816.F32 R16, R140, R20, R8 ;  /* 0x000000148c10723c */ /* 0x002fe20000001808 */
[----:B------:R-:W1:Y:S06]  /*b600*/  LDSM.16.M88.4 R8, [R202+0x7800] ;  /* 0x00780000ca08783b */ /* 0x000e6c0000000200 */
[----:B------:R3:W4:Y:S01]  /*b610*/  MUFU.TANH R245, R61 ;  /* 0x0000003d00f57308 */ /* 0x0007220000002400 */
[----:B------:R-:W-:-:S04]  /*b620*/  DEPBAR.LE SB0, 0x0 ;  /* 0x000080000000791a */ /* 0x000fc80000000000 */
[----:B------:R-:W-:Y:S01]  /*b630*/  IADD3 R20, R175, 0x79, RZ ;  /* 0x00000079af147810 */ /* 0x000fe20007ffe0ff */
[----:B--2---:R-:W-:Y:S02]  /*b640*/  FFMA.FTZ R50, R0, R197, R50 ;  /* 0x000000c500327223 */ /* 0x004fe40000010032 */
[----:B------:R2:W-:Y:S01]  /*b650*/  MUFU.TANH R251, R25 ;  /* 0x0000001900fb7308 */ /* 0x0005e20000002400 */
[----:B---3--:R-:W-:-:S07]  /*b660*/  FSEL R61, R55, -INF , !P6 ;  /* 0xff800000373d7808 */ /* 0x008fce0007000000 */
[----:B------:R-:W3:Y:S01]  /*b670*/  MUFU.TANH R62, R62 ;  /* 0x0000003e003e7308 */ /* 0x000ee20000002400 */
[-C--:B------:R-:W-:Y:S01]  /*b680*/  ISETP.GE.AND P6, PT, R180, R188.reuse, PT ;  /* 0x000000bcb400720c */ /* 0x080fe20003fc6270 */
[C---:B------:R-:W-:Y:S01]  /*b690*/  FFMA.FTZ R55, R0.reuse, R229, R241 ;  /* 0x000000e500377223 */ /* 0x040fe200000100f1 */
[----:B------:R-:W-:Y:S01]  /*b6a0*/  IADD3 R180, R175, 0x69, RZ ;  /* 0x00000069afb47810 */ /* 0x000fe20007ffe0ff */
[----:B----4-:R-:W-:Y:S01]  /*b6b0*/  FFMA.FTZ R54, R0, R237, R245 ;  /* 0x000000ed00367223 */ /* 0x010fe200000100f5 */
[----:B------:R-:W-:Y:S01]  /*b6c0*/  FSEL R60, R60, -INF , !P6 ;  /* 0xff8000003c3c7808 */ /* 0x000fe20007000000 */
[----:B------:R-:W-:Y:S01]  /*b6d0*/  FMUL.FTZ R16, R16, c[0x0][0x2ec] ;  /* 0x0000bb0010107a20 */ /* 0x000fe20000410000 */
[----:B------:R-:W-:Y:S01]  /*b6e0*/  ISETP.GE.AND P6, PT, R182, R187, PT ;  /* 0x000000bbb600720c */ /* 0x000fe20003fc6270 */
[----:B--2---:R-:W-:Y:S01]  /*b6f0*/  FFMA.FTZ R25, R0, R195, R236 ;  /* 0x000000c300197223 */ /* 0x004fe200000100ec */
[----:B------:R-:W2:Y:S01]  /*b700*/  I2F R161, R160 ;  /* 0x000000a000a17306 */ /* 0x000ea20000201400 */
[----:B------:R-:W-:Y:S01]  /*b710*/  IMAD.MOV.U32 R182, RZ, RZ, R37 ;  /* 0x000000ffffb67224 */ /* 0x000fe200078e0025 */
[----:B------:R-:W-:Y:S01]  /*b720*/  FSEL R46, R46, -INF , !P6 ;  /* 0xff8000002e2e7808 */ /* 0x000fe20007000000 */
[----:B------:R-:W-:Y:S01]  /*b730*/  FFMA.FTZ R37, R0, R197, R48 ;  /* 0x000000c500257223 */ /* 0x000fe20000010030 */
[-C--:B------:R-:W-:Y:S01]  /*b740*/  ISETP.GE.AND P6, PT, R192, R188.reuse, PT ;  /* 0x000000bcc000720c */ /* 0x080fe20003fc6270 */
[----:B------:R-:W-:Y:S01]  /*b750*/  IMAD.MOV.U32 R236, RZ, RZ, R36 ;  /* 0x000000ffffec7224 */ /* 0x000fe200078e0024 */
[----:B------:R-:W-:Y:S01]  /*b760*/  FSEL R25, R25, -INF , !P4 ;  /* 0xff80000019197808 */ /* 0x000fe20006000000 */
[----:B------:R-:W-:Y:S01]  /*b770*/  FFMA.FTZ R36, R0, R231, R51 ;  /* 0x000000e700247223 */ /* 0x000fe20000010033 */
[-C--:B------:R-:W-:Y:S01]  /*b780*/  ISETP.GE.AND P4, PT, R192, R187.reuse, PT ;  /* 0x000000bbc000720c */ /* 0x080fe20003f86270 */
[----:B------:R-:W4:Y:S01]  /*b790*/  I2F R57, R56 ;  /* 0x0000003800397306 */ /* 0x000f220000201400 */
[----:B------:R-:W-:Y:S01]  /*b7a0*/  FSEL R135, R135, -INF , !P6 ;  /* 0xff80000087877808 */ /* 0x000fe20007000000 */
[----:B------:R-:W-:Y:S01]  /*b7b0*/  IMAD.MOV.U32 R192, RZ, RZ, R248 ;  /* 0x000000ffffc07224 */ /* 0x000fe200078e00f8 */
[----:B------:R-:W-:Y:S01]  /*b7c0*/  ISETP.GE.AND P6, PT, R152, R187, PT ;  /* 0x000000bb9800720c */ /* 0x000fe20003fc6270 */
[----:B---3--:R-:W-:Y:S01]  /*b7d0*/  FFMA.FTZ R62, R0, R199, R62 ;  /* 0x000000c7003e7223 */ /* 0x008fe2000001003e */
[----:B------:R-:W-:Y:S01]  /*b7e0*/  FSEL R53, R53, -INF , !P4 ;  /* 0xff80000035357808 */ /* 0x000fe20006000000 */
[----:B------:R-:W-:Y:S01]  /*b7f0*/  FMUL.FTZ R17, R17, c[0x0][0x2ec] ;  /* 0x0000bb0011117a20 */ /* 0x000fe20000410000 */
[-C--:B------:R-:W-:Y:S01]  /*b800*/  ISETP.GE.AND P4, PT, R154, R188.reuse, PT ;  /* 0x000000bc9a00720c */ /* 0x080fe20003f86270 */
[----:B------:R-:W3:Y:S01]  /*b810*/  I2F R152, R247 ;  /* 0x000000f700987306 */ /* 0x000ee20000201400 */
[----:B------:R-:W-:Y:S01]  /*b820*/  FSEL R37, R37, -INF , !P5 ;  /* 0xff80000025257808 */ /* 0x000fe20006800000 */
[----:B--2---:R-:W-:Y:S01]  /*b830*/  FFMA.FTZ R33, R0, R161, R33 ;  /* 0x000000a100217223 */ /* 0x004fe20000010021 */
[----:B------:R-:W-:Y:S01]  /*b840*/  ISETP.GE.AND P5, PT, R154, R187, PT ;  /* 0x000000bb9a00720c */ /* 0x000fe20003fa6270 */
[----:B------:R-:W-:Y:S01]  /*b850*/  FFMA.FTZ R182, R0, R161, R182 ;  /* 0x000000a100b67223 */ /* 0x000fe200000100b6 */
[----:B------:R-:W-:Y:S01]  /*b860*/  FSEL R252, R50, -INF , !P6 ;  /* 0xff80000032fc7808 */ /* 0x000fe20007000000 */
[----:B------:R-:W-:Y:S01]  /*b870*/  FMUL.FTZ R12, R18, c[0x0][0x2ec] ;  /* 0x0000bb00120c7a20 */ /* 0x000fe20000410000 */
[----:B------:R-:W-:Y:S01]  /*b880*/  ISETP.GE.AND P6, PT, R196, R188, PT ;  /* 0x000000bcc400720c */ /* 0x000fe20003fc6270 */
[----:B------:R-:W2:Y:S01]  /*b890*/  I2F R45, R47 ;  /* 0x0000002f002d7306 */ /* 0x000ea20000201400 */
[----:B------:R-:W-:Y:S01]  /*b8a0*/  FSEL R36, R36, -INF , !P4 ;  /* 0xff80000024247808 */ /* 0x000fe20006000000 */
[----:B----4-:R-:W-:Y:S01]  /*b8b0*/  FFMA.FTZ R236, R0, R57, R236 ;  /* 0x0000003900ec7223 */ /* 0x010fe200000100ec */
[----:B------:R-:W-:Y:S01]  /*b8c0*/  ISETP.GE.AND P4, PT, R196, R187, PT ;  /* 0x000000bbc400720c */ /* 0x000fe20003f86270 */
[----:B------:R-:W-:Y:S01]  /*b8d0*/  FMUL.FTZ R13, R19, c[0x0][0x2ec] ;  /* 0x0000bb00130d7a20 */ /* 0x000fe20000410000 */
[----:B------:R-:W-:-:S02]  /*b8e0*/  FSEL R250, R244, -INF , !P5 ;  /* 0xff800000f4fa7808 */ /* 0x000fc40006800000 */
[----:B------:R-:W-:Y:S01]  /*b8f0*/  ISETP.GE.AND P5, PT, R228, R188, PT ;  /* 0x000000bce400720c */ /* 0x000fe20003fa6270 */
[----:B------:R-:W4:Y:S01]  /*b900*/  I2F R41, R40 ;  /* 0x0000002800297306 */ /* 0x000f220000201400 */
[----:B------:R-:W-:Y:S01]  /*b910*/  FSEL R55, R55, -INF , !P6 ;  /* 0xff80000037377808 */ /* 0x000fe20007000000 */
[----:B---3--:R-:W-:Y:S01]  /*b920*/  FFMA.FTZ R158, R0, R152, R158 ;  /* 0x00000098009e7223 */ /* 0x008fe2000001009e */
[----:B------:R-:W-:Y:S01]  /*b930*/  ISETP.GE.AND P6, PT, R228, R187, PT ;  /* 0x000000bbe400720c */ /* 0x000fe20003fc6270 */
[----:B------:R-:W-:Y:S01]  /*b940*/  FFMA.FTZ R228, R0, R57, R240 ;  /* 0x0000003900e47223 */ /* 0x000fe200000100f0 */
[----:B------:R-:W-:Y:S01]  /*b950*/  FSEL R248, R242, -INF , !P4 ;  /* 0xff800000f2f87808 */ /* 0x000fe20006000000 */
[----:B------:R-:W-:Y:S01]  /*b960*/  FFMA.FTZ R242, R0, R239, R192 ;  /* 0x000000ef00f27223 */ /* 0x000fe200000100c0 */
[-C--:B------:R-:W-:Y:S01]  /*b970*/  ISETP.GE.AND P4, PT, R194, R188.reuse, PT ;  /* 0x000000bcc200720c */ /* 0x080fe20003f86270 */
[----:B------:R-:W3:Y:S01]  /*b980*/  I2F R31, R34 ;  /* 0x00000022001f7306 */ /* 0x000ee20000201400 */
[----:B------:R-:W-:Y:S01]  /*b990*/  FSEL R162, R162, -INF , !P5 ;  /* 0xff800000a2a27808 */ /* 0x000fe20006800000 */
[----:B------:R-:W-:Y:S01]  /*b9a0*/  IMAD.MOV.U32 R192, RZ, RZ, R238 ;  /* 0x000000ffffc07224 */ /* 0x000fe200078e00ee */
[----:B------:R-:W-:Y:S01]  /*b9b0*/  ISETP.GE.AND P5, PT, R194, R187, PT ;  /* 0x000000bbc200720c */ /* 0x000fe20003fa6270 */
[----:B------:R-:W-:Y:S01]  /*b9c0*/  IMAD.MOV.U32 R238, RZ, RZ, R52 ;  /* 0x000000ffffee7224 */ /* 0x000fe200078e0034 */
[----:B------:R-:W-:Y:S01]  /*b9d0*/  FSEL R244, R62, -INF , !P6 ;  /* 0xff8000003ef47808 */ /* 0x000fe20007000000 */
[----:B--2---:R-:W-:Y:S01]  /*b9e0*/  FFMA.FTZ R240, R0, R45, R251 ;  /* 0x0000002d00f07223 */ /* 0x004fe200000100fb */
[-C--:B------:R-:W-:Y:S01]  /*b9f0*/  ISETP.GE.AND P6, PT, R198, R188.reuse, PT ;  /* 0x000000bcc600720c */ /* 0x080fe20003fc6270 */
[----:B------:R-:W2:Y:S01]  /*ba00*/  I2F R43, R249 ;  /* 0x000000f9002b7306 */ /* 0x000ea20000201400 */
[----:B------:R-:W-:Y:S01]  /*ba10*/  FSEL R54, R54, -INF , !P4 ;  /* 0xff80000036367808 */ /* 0x000fe20006000000 */
[----:B----4-:R-:W-:Y:S01]  /*ba20*/  FFMA.FTZ R238, R0, R41, R238 ;  /* 0x0000002900ee7223 */ /* 0x010fe200000100ee */
[----:B------:R-:W-:Y:S01]  /*ba30*/  ISETP.GE.AND P4, PT, R198, R187, PT ;  /* 0x000000bbc600720c */ /* 0x000fe20003f86270 */
[----:B------:R-:W-:Y:S01]  /*ba40*/  FFMA.FTZ R198, R0, R45, R192 ;  /* 0x0000002d00c67223 */ /* 0x000fe200000100c0 */
[----:B------:R-:W-:Y:S01]  /*ba50*/  FSEL R174, R174, -INF , !P5 ;  /* 0xff800000aeae7808 */ /* 0x000fe20006800000 */
[----:B------:R-:W-:Y:S01]  /*ba60*/  FFMA.FTZ R172, R0, R41, R172 ;  /* 0x0000002900ac7223 */ /* 0x000fe200000100ac */
[----:B------:R-:W-:Y:S01]  /*ba70*/  ISETP.GE.AND P5, PT, R160, R188, PT ;  /* 0x000000bca000720c */ /* 0x000fe20003fa6270 */
[----:B------:R-:W-:Y:S01]  /*ba80*/  MUFU.TANH R22, R17 ;  /* 0x0000001100167308 */ /* 0x000fe20000002400 */
[----:B------:R-:W-:Y:S01]  /*ba90*/  FSEL R52, R32, -INF , !P6 ;  /* 0xff80000020347808 */ /* 0x000fe20007000000 */
[----:B---3--:R-:W-:Y:S01]  /*baa0*/  FFMA.FTZ R230, R0, R31, R230 ;  /* 0x0000001f00e67223 */ /* 0x008fe200000100e6 */
[----:B------:R-:W-:Y:S01]  /*bab0*/  ISETP.GE.AND P6, PT, R160, R187, PT ;  /* 0x000000bba000720c */ /* 0x000fe20003fc6270 */
[----:B------:R-:W-:Y:S01]  /*bac0*/  FFMA.FTZ R178, R0, R31, R178 ;  /* 0x0000001f00b27223 */ /* 0x000fe200000100b2 */
[----:B------:R-:W-:-:S02]  /*bad0*/  FSEL R242, R242, -INF , !P4 ;  /* 0xff800000f2f27808 */ /* 0x000fc40006000000 */
[-C--:B------:R-:W-:Y:S01]  /*bae0*/  ISETP.GE.AND P4, PT, R56, R188.reuse, PT ;  /* 0x000000bc3800720c */ /* 0x080fe20003f86270 */
[----:B------:R1:W-:Y:S01]  /*baf0*/  MUFU.TANH R32, R16 ;  /* 0x0000001000207308 */ /* 0x0003e20000002400 */
[----:B------:R-:W-:Y:S01]  /*bb00*/  FSEL R246, R33, -INF , !P5 ;  /* 0xff80000021f67808 */ /* 0x000fe20006800000 */
[----:B--2---:R-:W-:Y:S01]  /*bb10*/  FFMA.FTZ R156, R0, R43, R156 ;  /* 0x0000002b009c7223 */ /* 0x004fe2000001009c */
[----:B------:R-:W-:Y:S02]  /*bb20*/  ISETP.GE.AND P5, PT, R56, R187, PT ;  /* 0x000000bb3800720c */ /* 0x000fe40003fa6270 */
[----:B------:R-:W-:Y:S02]  /*bb30*/  FSEL R182, R182, -INF , !P6 ;  /* 0xff800000b6b67808 */ /* 0x000fe40007000000 */
[----:B------:R-:W-:Y:S01]  /*bb40*/  ISETP.GE.AND P6, PT, R47, R188, PT ;  /* 0x000000bc2f00720c */ /* 0x000fe20003fc6270 */
[----:B------:R-:W-:Y:S01]  /*bb50*/  MUFU.TANH R195, R64 ;  /* 0x0000004000c37308 */ /* 0x000fe20000002400 */
[----:B------:R-:W-:-:S02]  /*bb60*/  FSEL R236, R236, -INF , !P4 ;  /* 0xff800000ecec7808 */ /* 0x000fc40006000000 */
[-C--:B------:R-:W-:Y:S02]  /*bb70*/  ISETP.GE.AND P4, PT, R47, R187.reuse, PT ;  /* 0x000000bb2f00720c */ /* 0x080fe40003f86270 */
[----:B------:R-:W-:Y:S02]  /*bb80*/  FSEL R228, R228, -INF , !P5 ;  /* 0xff800000e4e47808 */ /* 0x000fe40006800000 */
[----:B------:R-:W-:Y:S01]  /*bb90*/  ISETP.GE.AND P5, PT, R40, R188, PT ;  /* 0x000000bc2800720c */ /* 0x000fe20003fa6270 */
[C---:B-1----:R-:W-:Y:S01]  /*bba0*/  HMMA.16816.F32 R16, R140.reuse, R8, R168 ;  /* 0x000000088c10723c */ /* 0x042fe200000018a8 */
[----:B------:R-:W-:Y:S01]  /*bbb0*/  MUFU.TANH R197, R66 ;  /* 0x0000004200c57308 */ /* 0x000fe20000002400 */
[----:B------:R-:W-:Y:S02]  /*bbc0*/  FSEL R240, R240, -INF , !P6 ;  /* 0xff800000f0f07808 */ /* 0x000fe40007000000 */
[-C--:B------:R-:W-:Y:S02]  /*bbd0*/  ISETP.GE.AND P6, PT, R40, R187.reuse, PT ;  /* 0x000000bb2800720c */ /* 0x080fe40003fc6270 */
[----:B------:R-:W-:Y:S01]  /*bbe0*/  FSEL R198, R198, -INF , !P4 ;  /* 0xff800000c6c67808 */ /* 0x000fe20006000000 */
[----:B------:R-:W-:Y:S01]  /*bbf0*/  FFMA.FTZ R170, R0, R152, R193 ;  /* 0x0000009800aa7223 */ /* 0x000fe200000100c1 */
[----:B------:R-:W-:Y:S01]  /*bc00*/  ISETP.GE.AND P4, PT, R34, R188, PT ;  /* 0x000000bc2200720c */ /* 0x000fe20003f86270 */
[----:B------:R-:W1:Y:S01]  /*bc10*/  I2F R152, R42 ;  /* 0x0000002a00987306 */ /* 0x000e620000201400 */
[----:B------:R-:W-:Y:S01]  /*bc20*/  FSEL R238, R238, -INF , !P5 ;  /* 0xff800000eeee7808 */ /* 0x000fe20006800000 */
[----:B------:R-:W-:Y:S01]  /*bc30*/  HMMA.16816.F32 R8, R140, R10, R164 ;  /* 0x0000000a8c08723c */ /* 0x000fe200000018a4 */
[----:B------:R-:W-:-:S02]  /*bc40*/  ISETP.GE.AND P5, PT, R34, R187, PT ;  /* 0x000000bb2200720c */ /* 0x000fc40003fa6270 */
[----:B------:R-:W-:Y:S01]  /*bc50*/  FSEL R194, R172, -INF , !P6 ;  /* 0xff800000acc27808 */ /* 0x000fe20007000000 */
[----:B------:R-:W-:Y:S01]  /*bc60*/  FFMA.FTZ R172, R0, R43, R190 ;  /* 0x0000002b00ac7223 */ /* 0x000fe200000100be */
[----:B------:R-:W-:Y:S01]  /*bc70*/  FSEL R230, R230, -INF , !P4 ;  /* 0xff800000e6e67808 */ /* 0x000fe20006000000 */
[----:B------:R-:W2:Y:S01]  /*bc80*/  MUFU.TANH R65, R65 ;  /* 0x0000004100417308 */ /* 0x000ea20000002400 */
[CC--:B------:R-:W-:Y:S02]  /*bc90*/  ISETP.GE.AND P6, PT, R249.reuse, R188.reuse, PT ;  /* 0x000000bcf900720c */ /* 0x0c0fe40003fc6270 */
[-C--:B------:R-:W-:Y:S02]  /*bca0*/  ISETP.GE.AND P4, PT, R249, R187.reuse, PT ;  /* 0x000000bbf900720c */ /* 0x080fe40003f86270 */
[----:B------:R-:W-:Y:S02]  /*bcb0*/  FSEL R196, R178, -INF , !P5 ;  /* 0xff800000b2c47808 */ /* 0x000fe40006800000 */
[C---:B------:R-:W-:Y:S01]  /*bcc0*/  ISETP.GE.AND P5, PT, R247.reuse, R188, PT ;  /* 0x000000bcf700720c */ /* 0x040fe20003fa6270 */
[----:B------:R-:W3:Y:S01]  /*bcd0*/  MUFU.TANH R67, R67 ;  /* 0x0000004300437308 */ /* 0x000ee20000002400 */
[----:B------:R-:W-:Y:S01]  /*bce0*/  FSEL R192, R156, -INF , !P6 ;  /* 0xff8000009cc07808 */ /* 0x000fe20007000000 */
[-C--:B-1----:R-:W-:Y:S01]  /*bcf0*/  FFMA.FTZ R178, R0, R152.reuse, R195 ;  /* 0x0000009800b27223 */ /* 0x082fe200000100c3 */
[----:B------:R-:W-:Y:S01]  /*bd00*/  FSEL R172, R172, -INF , !P4 ;  /* 0xff800000acac7808 */ /* 0x000fe20006000000 */
[----:B------:R-:W-:Y:S01]  /*bd10*/  FFMA.FTZ R168, R0, R152, R197 ;  /* 0x0000009800a87223 */ /* 0x000fe200000100c5 */
[-C--:B------:R-:W-:Y:S01]  /*bd20*/  ISETP.GE.AND P6, PT, R247, R187.reuse, PT ;  /* 0x000000bbf700720c */ /* 0x080fe20003fc6270 */
[----:B------:R-:W-:Y:S01]  /*bd30*/  FMUL.FTZ R14, R16, c[0x0][0x2ec] ;  /* 0x0000bb00100e7a20 */ /* 0x000fe20000410000 */
[----:B------:R-:W-:Y:S01]  /*bd40*/  ISETP.GE.AND P4, PT, R42, R188, PT ;  /* 0x000000bc2a00720c */ /* 0x000fe20003f86270 */
[----:B------:R-:W1:Y:S01]  /*bd50*/  I2F R179, R177 ;  /* 0x000000b100b37306 */ /* 0x000e620000201400 */
[----:B------:R-:W-:Y:S01]  /*bd60*/  FSEL R190, R158, -INF , !P5 ;  /* 0xff8000009ebe7808 */ /* 0x000fe20006800000 */
[-C--:B--2---:R-:W-:Y:S01]  /*bd70*/  FFMA.FTZ R65, R0, R176.reuse, R65 ;  /* 0x000000b000417223 */ /* 0x084fe20000010041 */
[----:B------:R-:W-:Y:S01]  /*bd80*/  IADD3 R154, R175, 0x59, RZ ;  /* 0x00000059af9a7810 */ /* 0x000fe20007ffe0ff */
[----:B------:R-:W-:Y:S01]  /*bd90*/  FMUL.FTZ R15, R17, c[0x0][0x2ec] ;  /* 0x0000bb00110f7a20 */ /* 0x000fe20000410000 */
[-C--:B------:R-:W-:Y:S01]  /*bda0*/  ISETP.GE.AND P5, PT, R42, R187.reuse, PT ;  /* 0x000000bb2a00720c */ /* 0x080fe20003fa6270 */
[----:B------:R-:W-:Y:S01]  /*bdb0*/  FMUL.FTZ R18, R18, c[0x0][0x2ec] ;  /* 0x0000bb0012127a20 */ /* 0x000fe20000410000 */
[----:B------:R-:W-:Y:S01]  /*bdc0*/  FSEL R170, R170, -INF , !P6 ;  /* 0xff800000aaaa7808 */ /* 0x000fe20007000000 */
[----:B------:R-:W2:Y:S01]  /*bdd0*/  I2F R163, R181 ;  /* 0x000000b500a37306 */ /* 0x000ea20000201400 */
[----:B------:R-:W-:Y:S01]  /*bde0*/  FSEL R178, R178, -INF , !P4 ;  /* 0xff800000b2b27808 */ /* 0x000fe20006000000 */
[----:B---3--:R-:W-:Y:S01]  /*bdf0*/  FFMA.FTZ R67, R0, R176, R67 ;  /* 0x000000b000437223 */ /* 0x008fe20000010043 */
[CC--:B------:R-:W-:Y:S01]  /*be00*/  ISETP.GE.AND P6, PT, R154.reuse, R188.reuse, PT ;  /* 0x000000bc9a00720c */ /* 0x0c0fe20003fc6270 */
[----:B------:R-:W-:Y:S01]  /*be10*/  FMUL.FTZ R19, R19, c[0x0][0x2ec] ;  /* 0x0000bb0013137a20 */ /* 0x000fe20000410000 */
[----:B------:R-:W-:Y:S01]  /*be20*/  ISETP.GE.AND P4, PT, R154, R187, PT ;  /* 0x000000bb9a00720c */ /* 0x000fe20003f86270 */
[----:B------:R-:W-:Y:S01]  /*be30*/  FMUL.FTZ R8, R8, c[0x0][0x2ec] ;  /* 0x0000bb0008087a20 */ /* 0x000fe20000410000 */
[----:B------:R-:W-:Y:S01]  /*be40*/  FSEL R168, R168, -INF , !P5 ;  /* 0xff800000a8a87808 */ /* 0x000fe20006800000 */
[----:B------:R-:W3:Y:S01]  /*be50*/  MUFU.TANH R12, R12 ;  /* 0x0000000c000c7308 */ /* 0x000ee20000002400 */
[----:B-1----:R-:W-:Y:S01]  /*be60*/  FFMA.FTZ R32, R0, R179, R32 ;  /* 0x000000b300207223 */ /* 0x002fe20000010020 */
[----:B------:R-:W-:Y:S01]  /*be70*/  ISETP.GE.AND P5, PT, R177, R188, PT ;  /* 0x000000bcb100720c */ /* 0x000fe20003fa6270 */
[----:B------:R-:W-:Y:S01]  /*be80*/  FMUL.FTZ R10, R10, c[0x0][0x2ec] ;  /* 0x0000bb000a0a7a20 */ /* 0x000fe20000410000 */
[----:B------:R-:W-:Y:S01]  /*be90*/  FSEL R176, R65, -INF , !P6 ;  /* 0xff80000041b07808 */ /* 0x000fe20007000000 */
[----:B------:R-:W-:Y:S01]  /*bea0*/  FMUL.FTZ R11, R11, c[0x0][0x2ec] ;  /* 0x0000bb000b0b7a20 */ /* 0x000fe20000410000 */
[----:B------:R-:W-:-:S02]  /*beb0*/  FSEL R166, R67, -INF , !P4 ;  /* 0xff80000043a67808 */ /* 0x000fc40006000000 */
[----:B------:R-:W1:Y:S01]  /*bec0*/  MUFU.TANH R13, R13 ;  /* 0x0000000d000d7308 */ /* 0x000e620000002400 */
[----:B--2---:R-:W-:Y:S01]  /*bed0*/  FFMA.FTZ R22, R0, R163, R22 ;  /* 0x000000a300167223 */ /* 0x004fe20000010016 */
[----:B------:R-:W-:Y:S02]  /*bee0*/  ISETP.GE.AND P6, PT, R177, R187, PT ;  /* 0x000000bbb100720c */ /* 0x000fe40003fc6270 */
[C---:B------:R-:W-:Y:S02]  /*bef0*/  ISETP.GE.AND P4, PT, R181.reuse, R188, PT ;  /* 0x000000bcb500720c */ /* 0x040fe40003f86270 */
[----:B------:R-:W-:Y:S02]  /*bf00*/  FSEL R160, R32, -INF , !P5 ;  /* 0xff80000020a07808 */ /* 0x000fe40006800000 */
[----:B------:R-:W-:Y:S01]  /*bf10*/  I2F R159, R157 ;  /* 0x0000009d009f7306 */ /* 0x000fe20000201400 */
[----:B---3--:R-:W-:Y:S01]  /*bf20*/  FFMA.FTZ R152, R0, R179, R12 ;  /* 0x000000b300987223 */ /* 0x008fe2000001000c */
[----:B------:R-:W-:Y:S01]  /*bf30*/  ISETP.GE.AND P5, PT, R181, R187, PT ;  /* 0x000000bbb500720c */ /* 0x000fe20003fa6270 */
[----:B------:R-:W-:Y:S01]  /*bf40*/  IMAD.MOV.U32 R181, RZ, RZ, R3 ;  /* 0x000000ffffb57224 */ /* 0x000fe200078e0003 */
[----:B------:R-:W-:-:S02]  /*bf50*/  FSEL R158, R22, -INF , !P4 ;  /* 0xff800000169e7808 */ /* 0x000fc40006000000 */
[----:B------:R-:W-:Y:S02]  /*bf60*/  FSEL R152, R152, -INF , !P6 ;  /* 0xff80000098987808 */ /* 0x000fe40007000000 */
[----:B------:R-:W2:Y:S01]  /*bf70*/  MUFU.TANH R4, R4 ;  /* 0x0000000400047308 */ /* 0x000ea20000002400 */
[----:B-1----:R-:W-:Y:S01]  /*bf80*/  FFMA.FTZ R150, R0, R163, R13 ;  /* 0x000000a300967223 */ /* 0x002fe2000001000d */
[C---:B------:R-:W-:Y:S02]  /*bf90*/  ISETP.GE.AND P6, PT, R157.reuse, R188, PT ;  /* 0x000000bc9d00720c */ /* 0x040fe40003fc6270 */
[----:B------:R-:W-:Y:S02]  /*bfa0*/  ISETP.GE.AND P4, PT, R157, R187, PT ;  /* 0x000000bb9d00720c */ /* 0x000fe40003f86270 */
[----:B------:R-:W-:Y:S02]  /*bfb0*/  FSEL R150, R150, -INF , !P5 ;  /* 0xff80000096967808 */ /* 0x000fe40006800000 */
[----:B------:R-:W1:Y:S01]  /*bfc0*/  MUFU.TANH R6, R6 ;  /* 0x0000000600067308 */ /* 0x000e620000002400 */
[----:B------:R-:W-:-:S02]  /*bfd0*/  IADD3 R48, R175, 0x78, RZ ;  /* 0x00000078af307810 */ /* 0x000fc40007ffe0ff */
[----:B------:R-:W-:-:S05]  /*bfe0*/  ISETP.GE.AND P5, PT, R180, R188, PT ;  /* 0x000000bcb400720c */ /* 0x000fca0003fa6270 */
[----:B------:R3:W-:Y:S01]  /*bff0*/  I2F R183, R180 ;  /* 0x000000b400b77306 */ /* 0x0007e20000201400 */
[----:B--2---:R-:W-:-:S05]  /*c000*/  FFMA.FTZ R4, R0, R159, R4 ;  /* 0x0000009f00047223 */ /* 0x004fca0000010004 */
[----:B------:R-:W-:Y:S02]  /*c010*/  FSEL R156, R4, -INF , !P6 ;  /* 0xff800000049c7808 */ /* 0x000fe40007000000 */
[----:B------:R-:W2:Y:S01]  /*c020*/  MUFU.TANH R5, R5 ;  /* 0x0000000500057308 */ /* 0x000ea20000002400 */
[----:B-1----:R-:W-:Y:S01]  /*c030*/  FFMA.FTZ R6, R0, R159, R6 ;  /* 0x0000009f00067223 */ /* 0x002fe20000010006 */
[----:B------:R-:W-:-:S04]  /*c040*/  ISETP.GE.AND P6, PT, R180, R187, PT ;  /* 0x000000bbb400720c */ /* 0x000fc80003fc6270 */
[----:B------:R-:W-:Y:S01]  /*c050*/  FSEL R144, R6, -INF , !P4 ;  /* 0xff80000006907808 */ /* 0x000fe20006000000 */
[----:B------:R-:W-:Y:S01]  /*c060*/  FMUL.FTZ R6, R9, c[0x0][0x2ec] ;  /* 0x0000bb0009067a20 */ /* 0x000fe20000410000 */
[----:B------:R-:W1:Y:S01]  /*c070*/  MUFU.TANH R7, R7 ;  /* 0x0000000700077308 */ /* 0x000e620000002400 */
[----:B------:R-:W-:Y:S01]  /*c080*/  ISETP.GE.AND P4, PT, R59, R188, PT ;  /* 0x000000bc3b00720c */ /* 0x000fe20003f86270 */
[----:B---3--:R-:W-:-:S06]  /*c090*/  IMAD.MOV.U32 R180, RZ, RZ, R2 ;  /* 0x000000ffffb47224 */ /* 0x008fcc00078e0002 */
[----:B------:R-:W-:Y:S01]  /*c0a0*/  I2F R189, R59 ;  /* 0x0000003b00bd7306 */ /* 0x000fe20000201400 */
[----:B--2---:R-:W-:-:S05]  /*c0b0*/  FFMA.FTZ R5, R0, R183, R5 ;  /* 0x000000b700057223 */ /* 0x004fca0000010005 */
[----:B------:R-:W-:Y:S02]  /*c0c0*/  FSEL R154, R5, -INF , !P5 ;  /* 0xff800000059a7808 */ /* 0x000fe40006800000 */
[----:B------:R-:W2:Y:S01]  /*c0d0*/  MUFU.TANH R14, R14 ;  /* 0x0000000e000e7308 */ /* 0x000ea20000002400 */
[----:B-1----:R-:W-:Y:S01]  /*c0e0*/  FFMA.FTZ R7, R0, R183, R7 ;  /* 0x000000b700077223 */ /* 0x002fe20000010007 */
[----:B------:R-:W-:-:S04]  /*c0f0*/  ISETP.GE.AND P5, PT, R59, R187, PT ;  /* 0x000000bb3b00720c */ /* 0x000fc80003fa6270 */
[----:B------:R-:W-:Y:S02]  /*c100*/  FSEL R142, R7, -INF , !P6 ;  /* 0xff800000078e7808 */ /* 0x000fe40007000000 */
[----:B------:R-:W-:Y:S01]  /*c110*/  I2F R191, R49 ;  /* 0x0000003100bf7306 */ /* 0x000fe20000201400 */
[----:B------:R-:W-:-:S07]  /*c120*/  ISETP.GE.AND P6, PT, R49, R188, PT ;  /* 0x000000bc3100720c */ /* 0x000fce0003fc6270 */
[----:B------:R-:W1:Y:S01]  /*c130*/  MUFU.TANH R15, R15 ;  /* 0x0000000f000f7308 */ /* 0x000e620000002400 */
[----:B--2---:R-:W-:-:S05]  /*c140*/  FFMA.FTZ R14, R0, R189, R14 ;  /* 0x000000bd000e7223 */ /* 0x004fca000001000e */
[----:B------:R-:W-:Y:S02]  /*c150*/  FSEL R64, R14, -INF , !P4 ;  /* 0xff8000000e407808 */ /* 0x000fe40006000000 */
[----:B------:R-:W2:Y:S01]  /*c160*/  MUFU.TANH R12, R18 ;  /* 0x00000012000c7308 */ /* 0x000ea20000002400 */
[----:B------:R-:W-:-:S07]  /*c170*/  ISETP.GE.AND P4, PT, R49, R187, PT ;  /* 0x000000bb3100720c */ /* 0x000fce0003f86270 */
[----:B------:R-:W3:Y:S01]  /*c180*/  MUFU.TANH R13, R19 ;  /* 0x00000013000d7308 */ /* 0x000ee20000002400 */
[----:B-1----:R-:W-:-:S05]  /*c190*/  FFMA.FTZ R15, R0, R191, R15 ;  /* 0x000000bf000f7223 */ /* 0x002fca000001000f */
[----:B------:R-:W-:Y:S02]  /*c1a0*/  FSEL R62, R15, -INF , !P6 ;  /* 0xff8000000f3e7808 */ /* 0x000fe40007000000 */
[----:B------:R1:W-:Y:S01]  /*c1b0*/  I2F R51, R48 ;  /* 0x0000003000337306 */ /* 0x0003e20000201400 */
[----:B--2---:R-:W-:Y:S01]  /*c1c0*/  FFMA.FTZ R12, R0, R189, R12 ;  /* 0x000000bd000c7223 */ /* 0x004fe2000001000c */
[----:B------:R-:W-:-:S04]  /*c1d0*/  ISETP.GE.AND P6, PT, R48, R187, PT ;  /* 0x000000bb3000720c */ /* 0x000fc80003fc6270 */
[----:B------:R-:W-:Y:S02]  /*c1e0*/  FSEL R50, R12, -INF , !P5 ;  /* 0xff8000000c327808 */ /* 0x000fe40006800000 */
[----:B------:R-:W2:Y:S01]  /*c1f0*/  MUFU.TANH R4, R8 ;  /* 0x0000000800047308 */ /* 0x000ea20000002400 */
[----:B---3--:R-:W-:Y:S01]  /*c200*/  FFMA.FTZ R13, R0, R191, R13 ;  /* 0x000000bf000d7223 */ /* 0x008fe2000001000d */
[----:B------:R-:W-:-:S06]  /*c210*/  ISETP.GE.AND P5, PT, R48, R188, PT ;  /* 0x000000bc3000720c */ /* 0x000fcc0003fa6270 */
[----:B------:R-:W3:Y:S01]  /*c220*/  MUFU.TANH R155, R155 ;  /* 0x0000009b009b7308 */ /* 0x000ee20000002400 */
[----:B-1----:R-:W-:Y:S02]  /*c230*/  FSEL R48, R13, -INF , !P4 ;  /* 0xff8000000d307808 */ /* 0x002fe40006000000 */
[----:B------:R-:W-:-:S05]  /*c240*/  ISETP.GE.AND P4, PT, R175, R188, PT ;  /* 0x000000bcaf00720c */ /* 0x000fca0003f86270 */
[----:B------:R-:W1:Y:S01]  /*c250*/  MUFU.TANH R5, R10 ;  /* 0x0000000a00057308 */ /* 0x000e620000002400 */
[----:B--2---:R-:W-:-:S05]  /*c260*/  FFMA.FTZ R4, R0, R51, R4 ;  /* 0x0000003300047223 */ /* 0x004fca0000010004 */
[----:B------:R-:W-:Y:S02]  /*c270*/  FSEL R57, R4, -INF , !P5 ;  /* 0xff80000004397808 */ /* 0x000fe40006800000 */
[----:B------:R-:W2:Y:S01]  /*c280*/  MUFU.TANH R153, R153 ;  /* 0x0000009900997308 */ /* 0x000ea20000002400 */
[----:B---3--:R-:W-:Y:S01]  /*c290*/  FFMA.FTZ R155, R0, R173, R155 ;  /* 0x000000ad009b7223 */ /* 0x008fe2000001009b */
[----:B------:R-:W-:Y:S01]  /*c2a0*/  BAR.SYNC.DEFER_BLOCKING 0x0 ;  /* 0x0000000000007b1d */ /* 0x000fe20000010000 */
[----:B------:R-:W-:-:S03]  /*c2b0*/  ISETP.GE.AND P5, PT, R175, R187, PT ;  /* 0x000000bbaf00720c */ /* 0x000fc60003fa6270 */
[----:B------:R-:W-:Y:S02]  /*c2c0*/  FSEL R4, R155, -INF , !P4 ;  /* 0xff8000009b047808 */ /* 0x000fe40006000000 */
[----:B------:R-:W-:Y:S01]  /*c2d0*/  I2F R21, R20 ;  /* 0x0000001400157306 */ /* 0x000fe20000201400 */
[----:B-1----:R-:W-:Y:S01]  /*c2e0*/  FFMA.FTZ R5, R0, R51, R5 ;  /* 0x0000003300057223 */ /* 0x002fe20000010005 */
[----:B------:R-:W-:-:S04]  /*c2f0*/  ISETP.GE.AND P4, PT, R20, R187, PT ;  /* 0x000000bb1400720c */ /* 0x000fc80003f86270 */
[----:B------:R-:W-:Y:S02]  /*c300*/  FSEL R43, R5, -INF , !P6 ;  /* 0xff800000052b7808 */ /* 0x000fe40007000000 */
[----:B------:R-:W1:Y:S01]  /*c310*/  MUFU.TANH R6, R6 ;  /* 0x0000000600067308 */ /* 0x000e620000002400 */
[----:B--2---:R-:W-:Y:S01]  /*c320*/  FFMA.FTZ R153, R0, R173, R153 ;  /* 0x000000ad00997223 */ /* 0x004fe20000010099 */
[----:B------:R-:W-:-:S04]  /*c330*/  ISETP.GE.AND P6, PT, R20, R188, PT ;  /* 0x000000bc1400720c */ /* 0x000fc80003fc6270 */
[----:B------:R-:W-:Y:S02]  /*c340*/  FSEL R2, R153, -INF , !P5 ;  /* 0xff80000099027808 */ /* 0x000fe40006800000 */
[----:B------:R-:W2:Y:S01]  /*c350*/  MUFU.TANH R11, R11 ;  /* 0x0000000b000b7308 */ /* 0x000ea20000002400 */
[----:B-1----:R-:W-:-:S05]  /*c360*/  FFMA.FTZ R6, R0, R21, R6 ;  /* 0x0000001500067223 */ /* 0x002fca0000010006 */
[----:B------:R-:W-:Y:S01]  /*c370*/  FSEL R56, R6, -INF , !P6 ;  /* 0xff80000006387808 */ /* 0x000fe20007000000 */
[----:B--2---:R-:W-:-:S05]  /*c380*/  FFMA.FTZ R11, R0, R21, R11 ;  /* 0x00000015000b7223 */ /* 0x004fca000001000b */
[----:B------:R-:W-:Y:S01]  /*c390*/  FSEL R42, R11, -INF , !P4 ;  /* 0xff8000000b2a7808 */ /* 0x000fe20006000000 */
[----:B------:R-:W-:Y:S05]  /*c3a0*/  @!P3 BRA `(.L_x_2539) ;  /* 0x00000d200000b947 */ /* 0x000fea0003800000 */
[----:B------:R-:W-:Y:S05]  /*c3b0*/  @!P0 BRA `(.L_x_2540) ;  /* 0x000003b000008947 */ /* 0x000fea0003800000 */
[----:B------:R-:W1:Y:S01]  /*c3c0*/  I2F.RP R10, R136 ;  /* 0x00000088000a7306 */ /* 0x000e620000209400 */
[----:B------:R-:W-:Y:S01]  /*c3d0*/  MOV R6, RZ ;  /* 0x000000ff00067202 */ /* 0x000fe20000000f00 */
[----:B------:R-:W-:-:S05]  /*c3e0*/  IMAD.SHL.U32 R5, R216, 0x80, RZ ;  /* 0x00000080d8057824 */ /* 0x000fca00078e00ff */
[----:B------:R-:W-:Y:S02]  /*c3f0*/  IABS R8, R5 ;  /* 0x0000000500087213 */ /* 0x000fe40000000000 */
[C---:B------:R-:W-:Y:S02]  /*c400*/  IADD3 R9, R5.reuse, -0x80, RZ ;  /* 0xffffff8005097810 */ /* 0x040fe40007ffe0ff */
[----:B------:R-:W-:Y:S01]  /*c410*/  LOP3.LUT R5, R5, c[0x0][0x2d0], RZ, 0x3c, !PT ;  /* 0x0000b40005057a12 */ /* 0x000fe200078e3cff */
[----:B-1----:R-:W1:Y:S02]  /*c420*/  MUFU.RCP R7, R10 ;  /* 0x0000000a00077308 */ /* 0x002e640000001000 */
[----:B-1----:R-:W-:-:S06]  /*c430*/  IADD3 R7, R7, 0xffffffe, RZ ;  /* 0x0ffffffe07077810 */ /* 0x002fcc0007ffe0ff */
[----:B------:R-:W1:Y:S02]  /*c440*/  F2I.FTZ.U32.TRUNC.NTZ R7, R7 ;  /* 0x0000000700077305 */ /* 0x000e64000021f000 */
[----:B-1----:R-:W-:-:S04]  /*c450*/  IMAD.MOV R3, RZ, RZ, -R7 ;  /* 0x000000ffff037224 */ /* 0x002fc800078e0a07 */
[----:B------:R-:W-:-:S04]  /*c460*/  IMAD R3, R3, R136, RZ ;  /* 0x0000008803037224 */ /* 0x000fc800078e02ff */
[----:B------:R-:W-:Y:S01]  /*c470*/  IMAD.HI.U32 R3, R7, R3, R6 ;  /* 0x0000000307037227 */ /* 0x000fe200078e0006 */
[----:B------:R-:W-:Y:S02]  /*c480*/  IABS R6, R9 ;  /* 0x0000000900067213 */ /* 0x000fe40000000000 */
[----:B------:R-:W-:-:S03]  /*c490*/  LOP3.LUT R9, R9, c[0x0][0x2d0], RZ, 0x3c, !PT ;  /* 0x0000b40009097a12 */ /* 0x000fc600078e3cff */
        /* <DEDUP_REMOVED lines=15> */
[----:B------:R-:W-:Y:S02]  /*c590*/  ISETP.NE.AND P4, PT, RZ, c[0x0][0x2d0], PT ;  /* 0x0000b400ff007a0c */ /* 0x000fe40003f85270 */
[----:B------:R-:W-:Y:S02]  /*c5a0*/  LOP3.LUT R5, RZ, c[0x0][0x2d0], RZ, 0x33, !PT ;  /* 0x0000b400ff057a12 */ /* 0x000fe400078e33ff */
[----:B------:R-:W-:Y:S02]  /*c5b0*/  @P3 IADD3 R10, R10, 0x1, RZ ;  /* 0x000000010a0a3810 */ /* 0x000fe40007ffe0ff */
[----:B------:R-:W-:Y:S02]  /*c5c0*/  ISETP.GE.AND P3, PT, R9, RZ, PT ;  /* 0x000000ff0900720c */ /* 0x000fe40003f66270 */
[----:B------:R-:W-:-:S03]  /*c5d0*/  @!P5 IADD3 R10, -R10, RZ, RZ ;  /* 0x000000ff0a0ad210 */ /* 0x000fc60007ffe1ff */
[----:B------:R-:W-:-:S05]  /*c5e0*/  @P6 IADD3 R3, R3, 0x1, RZ ;  /* 0x0000000103036810 */ /* 0x000fca0007ffe0ff */
[----:B------:R-:W-:Y:S01]  /*c5f0*/  IMAD.MOV.U32 R6, RZ, RZ, R3 ;  /* 0x000000ffff067224 */ /* 0x000fe200078e0003 */
[----:B------:R-:W-:-:S03]  /*c600*/  SEL R3, R5, R10, !P4 ;  /* 0x0000000a05037207 */ /* 0x000fc60006000000 */
[----:B------:R-:W-:Y:S02]  /*c610*/  @!P3 IMAD.MOV R6, RZ, RZ, -R6 ;  /* 0x000000ffff06b224 */ /* 0x000fe400078e0a06 */
[----:B------:R-:W-:-:S03]  /*c620*/  IMAD.WIDE R12, R3, 0x4, R226 ;  /* 0x00000004030c7825 */ /* 0x000fc600078e02e2 */
[----:B------:R-:W-:Y:S02]  /*c630*/  SEL R5, R5, R6, !P4 ;  /* 0x0000000605057207 */ /* 0x000fe40006000000 */
[----:B------:R-:W2:Y:S03]  /*c640*/  LDG.E R8, [R12.64] ;  /* 0x0000000c0c087981 */ /* 0x000ea6000c1e1900 */
[----:B------:R-:W-:-:S05]  /*c650*/  IMAD.WIDE R10, R5, 0x4, R226 ;  /* 0x00000004050a7825 */ /* 0x000fca00078e02e2 */
[----:B------:R-:W2:Y:S01]  /*c660*/  LDG.E R7, [R10.64] ;  /* 0x0000000c0a077981 */ /* 0x000ea2000c1e1900 */
[----:B------:R-:W-:Y:S01]  /*c670*/  MOV R6, c[0x0][0x2d0] ;  /* 0x0000b40000067a02 */ /* 0x000fe20000000f00 */
[----:B------:R-:W-:-:S04]  /*c680*/  IMAD.IADD R3, R3, 0x1, -R5 ;  /* 0x0000000103037824 */ /* 0x000fc800078e0a05 */
        /* <DEDUP_REMOVED lines=14> */
.L_x_2540:
[----:B------:R-:W-:-:S04]  /*c770*/  LEA R7, -R134, RZ, 0x7 ;  /* 0x000000ff86077211 */ /* 0x000fc800078e39ff */
[----:B------:R-:W-:Y:S02]  /*c780*/  SHF.R.S32.HI R10, RZ, 0x1f, R7 ;  /* 0x0000001fff0a7819 */ /* 0x000fe40000011407 */
.L_x_2541:
[CC--:B------:R-:W-:Y:S01]  /*c790*/  @!P1 IADD3 R6, P3, R184.reuse, R7.reuse, RZ ;  /* 0x00000007b8069210 */ /* 0x0c0fe20007f7e0ff */
[----:B------:R1:W-:Y:S01]  /*c7a0*/  @P2 STS.128 [R217+0x4000], RZ ;  /* 0x004000ffd9002388 */ /* 0x0003e20000000c00 */
[-C--:B------:R-:W-:Y:S01]  /*c7b0*/  @!P1 IADD3 R9, P5, P4, R184, R7.reuse, R212 ;  /* 0x00000007b8099210 */ /* 0x080fe20007cbe0d4 */
[----:B------:R-:W-:Y:S01]  /*c7c0*/  BSSY B0, `(.L_x_2542) ;  /* 0x000008d000007945 */ /* 0x000fe20003800000 */
[----:B------:R-:W-:Y:S01]  /*c7d0*/  @!P2 IADD3 R5, P6, R212, R7, RZ ;  /* 0x00000007d405a210 */ /* 0x000fe20007fde0ff */
[C-C-:B------:R-:W-:Y:S01]  /*c7e0*/  @!P1 IMAD.X R3, R185.reuse, 0x1, R10.reuse, P3 ;  /* 0x00000001b9039824 */ /* 0x140fe200018e060a */
[C---:B------:R-:W-:Y:S02]  /*c7f0*/  @!P1 LEA R38, P3, R6.reuse, c[0x0][0x168], 0x1 ;  /* 0x00005a0006269a11 */ /* 0x040fe400078608ff */
        /* <DEDUP_REMOVED lines=23> */
[C---:B------:R-:W-:Y:S01]  /*c970*/  IADD3 R5, P4, R212.reuse, R3, RZ ;  /* 0x00000003d4057210 */ /* 0x040fe20007f9e0ff */
        /* <DEDUP_REMOVED lines=10> */
[C---:B------:R-:W-:Y:S01]  /*ca20*/  @!P1 IADD3 R12, P3, R184.reuse, R5, RZ ;  /* 0x00000005b80c9210 */ /* 0x040fe20007f7e0ff */
[--C-:B------:R-:W-:Y:S01]  /*ca30*/  IMAD.X R6, R211, 0x1, R8.reuse, P4 ;  /* 0x00000001d3067824 */ /* 0x100fe200020e0608 */
[----:B------:R-:W-:Y:S01]  /*ca40*/  @!P2 LEA R16, P5, R5, R232, 0x1 ;  /* 0x000000e80510a211 */ /* 0x000fe200078a08ff */
[----:B------:R1:W-:Y:S01]  /*ca50*/  @P1 STS.128 [R217+0x8800], RZ ;  /* 0x008800ffd9001388 */ /* 0x0003e20000000c00 */
[----:B------:R-:W-:Y:S01]  /*ca60*/  @!P1 IADD3 R11, P4, R184, R3, RZ ;  /* 0x00000003b80b9210 */ /* 0x000fe20007f9e0ff */
[--C-:B------:R-:W-:Y:S01]  /*ca70*/  @!P1 IMAD.X R9, R185, 0x1, R8.reuse, P3 ;  /* 0x00000001b9099824 */ /* 0x100fe200018e0608 */
[C---:B--2---:R-:W-:Y:S01]  /*ca80*/  @!P1 LEA R14, P3, R12.reuse, c[0x0][0x168], 0x1 ;  /* 0x00005a000c0e9a11 */ /* 0x044fe200078608ff */
[----:B------:R-:W-:Y:S01]  /*ca90*/  @!PT LDS RZ, [RZ] ;  /* 0x00000000fffff984 */ /* 0x000fe20000000800 */
[----:B------:R-:W-:Y:S01]  /*caa0*/  @!PT LDS RZ, [RZ] ;  /* 0x00000000fffff984 */ /* 0x000fe20000000800 */
[----:B------:R-:W-:Y:S01]  /*cab0*/  @!PT LDS RZ, [RZ] ;  /* 0x00000000fffff984 */ /* 0x000fe20000000800 */
[----:B------:R1:W-:Y:S01]  /*cac0*/  @!P1 LDGSTS.E.BYPASS.LTC128B.128 [R217+0x8800], [R22.64+0x80] ;  /* 0x0880008016d99fae */ /* 0x0003e2000b901d4c */
[----:B------:R-:W-:Y:S01]  /*cad0*/  @!P2 LEA.HI.X R17, R5, R233, R8, 0x1, P5 ;  /* 0x000000e90511a211 */ /* 0x000fe200028f0c08 */
[----:B------:R-:W-:Y:S01]  /*cae0*/  @!P1 IMAD.X R8, R185, 0x1, R6, P4 ;  /* 0x00000001b9089824 */ /* 0x000fe200020e0606 */
[----:B------:R-:W-:Y:S01]  /*caf0*/  @!P1 LEA.HI.X R15, R12, c[0x0][0x16c], R9, 0x1, P3 ;  /* 0x00005b000c0f9a11 */ /* 0x000fe200018f0c09 */
[----:B------:R1:W-:Y:S01]  /*cb00*/  @P2 STS.128 [R217+0x5000], RZ ;  /* 0x005000ffd9002388 */ /* 0x0003e20000000c00 */
[----:B------:R-:W-:-:S02]  /*cb10*/  @!P1 LEA R40, P4, R11, c[0x0][0x168], 0x1 ;  /* 0x00005a000b289a11 */ /* 0x000fc400078808ff */
[C---:B------:R-:W-:Y:S01]  /*cb20*/  IADD3 R5, P3, R212.reuse, R3, RZ ;  /* 0x00000003d4057210 */ /* 0x040fe20007f7e0ff */
[----:B------:R-:W-:Y:S01]  /*cb30*/  @!PT LDS RZ, [RZ] ;  /* 0x00000000fffff984 */ /* 0x000fe20000000800 */
[----:B------:R-:W-:Y:S01]  /*cb40*/  @!PT LDS RZ, [RZ] ;  /* 0x00000000fffff984 */ /* 0x000fe20000000800 */
[----:B------:R-:W-:Y:S01]  /*cb50*/  @!PT LDS RZ, [RZ] ;  /* 0x00000000fffff984 */ /* 0x000fe20000000800 */
[----:B------:R1:W-:Y:S01]  /*cb60*/  @!P2 LDGSTS.E.BYPASS.LTC128B.128 [R217+0x5000], [R20.64] ;  /* 0x0500000014d9afae */ /* 0x0003e2000b901d4c */
[-C--:B------:R-:W-:Y:S02]  /*cb70*/  @!P2 LEA R66, P5, R3, R232.reuse, 0x1 ;  /* 0x000000e80342a211 */ /* 0x080fe400078a08ff */
[----:B------:R-:W-:Y:S01]  /*cb80*/  @!P1 LEA.HI.X R41, R11, c[0x0][0x16c], R8, 0x1, P4 ;  /* 0x00005b000b299a11 */ /* 0x000fe200020f0c08 */
[--C-:B------:R-:W-:Y:S01]  /*cb90*/  IMAD.X R8, R211, 0x1, R6.reuse, P3 ;  /* 0x00000001d3087824 */ /* 0x100fe200018e0606 */
[----:B------:R-:W-:Y:S01]  /*cba0*/  @!P2 LEA.HI.X R67, R3, R233, R6, 0x1, P5 ;  /* 0x000000e90343a211 */ /* 0x000fe200028f0c06 */
[----:B------:R1:W-:Y:S01]  /*cbb0*/  @P1 STS.128 [R217+0x9000], RZ ;  /* 0x009000ffd9001388 */ /* 0x0003e20000000c00 */
[-C--:B------:R-:W-:Y:S02]  /*cbc0*/  IADD3 R3, P3, R212, R5.reuse, RZ ;  /* 0x00000005d4037210 */ /* 0x080fe40007f7e0ff */
[C---:B------:R-:W-:Y:S01]  /*cbd0*/  @!P1 IADD3 R12, P4, R184.reuse, R5, RZ ;  /* 0x00000005b80c9210 */ /* 0x040fe20007f9e0ff */
        /* <DEDUP_REMOVED lines=8> */
[C---:B------:R-:W-:Y:S01]  /*cc60*/  @!P1 LEA R140, P4, R12.reuse, c[0x0][0x168], 0x1 ;  /* 0x00005a000c8c9a11 */ /* 0x040fe200078808ff */
[----:B------:R1:W-:Y:S01]  /*cc70*/  @P2 STS.128 [R217+0x5800], RZ ;  /* 0x005800ffd9002388 */ /* 0x0003e20000000c00 */
[----:B------:R-:W-:Y:S01]  /*cc80*/  @!P2 LEA.HI.X R147, R5, R233, R8, 0x1, P5 ;  /* 0x000000e90593a211 */ /* 0x000fe200028f0c08 */
[----:B------:R-:W-:Y:S01]  /*cc90*/  @!P1 IMAD.X R8, R185, 0x1, R6, P3 ;  /* 0x00000001b9089824 */ /* 0x000fe200018e0606 */
[----:B------:R-:W-:Y:S01]  /*cca0*/  @!P1 LEA.HI.X R141, R12, c[0x0][0x16c], R9, 0x1, P4 ;  /* 0x00005b000c8d9a11 */ /* 0x000fe200020f0c09 */
[----:B------:R-:W-:Y:S01]  /*ccb0*/  @!PT LDS RZ, [RZ] ;  /* 0x00000000fffff984 */ /* 0x000fe20000000800 */
[----:B------:R-:W-:Y:S01]  /*ccc0*/  @!PT LDS RZ, [RZ] ;  /* 0x00000000fffff984 */ /* 0x000fe20000000800 */
[----:B------:R-:W-:Y:S01]  /*ccd0*/  @!PT LDS RZ, [RZ] ;  /* 0x00000000fffff984 */ /* 0x000fe20000000800 */
[----:B------:R2:W-:Y:S01]  /*cce0*/  @!P2 LDGSTS.E.BYPASS.LTC128B.128 [R217+0x5800], [R16.64] ;  /* 0x0580000010d9afae */ /* 0x0005e2000b901d4c */
[----:B------:R-:W-:-:S03]  /*ccf0*/  @!P1 LEA R12, P3, R11, c[0x0][0x168], 0x1 ;  /* 0x00005a000b0c9a11 */ /* 0x000fc600078608ff */
[----:B------:R1:W-:Y:S01]  /*cd00*/  @P1 STS.128 [R217+0x9800], RZ ;  /* 0x009800ffd9001388 */ /* 0x0003e20000000c00 */
[----:B------:R-:W-:Y:S02]  /*cd10*/  @!P1 LEA.HI.X R13, R11, c[0x0][0x16c], R8, 0x1, P3 ;  /* 0x00005b000b0d9a11 */ /* 0x000fe400018f0c08 */
[C---:B------:R-:W-:Y:S01]  /*cd20*/  @!P2 LEA R8, P4, R3.reuse, R232, 0x1 ;  /* 0x000000e80308a211 */ /* 0x040fe200078808ff */
[----:B------:R-:W-:Y:S01]  /*cd30*/  @!PT LDS RZ, [RZ] ;  /* 0x00000000fffff984 */ /* 0x000fe20000000800 */
[----:B------:R-:W-:Y:S01]  /*cd40*/  @!PT LDS RZ, [RZ] ;  /* 0x00000000fffff984 */ /* 0x000fe20000000800 */
[----:B------:R-:W-:Y:S01]  /*cd50*/  @!PT LDS RZ, [RZ] ;  /* 0x00000000fffff984 */ /* 0x000fe20000000800 */
[----:B------:R1:W-:Y:S01]  /*cd60*/  @!P1 LDGSTS.E.BYPASS.LTC128B.128 [R217+0x9800], [R14.64+0x80] ;  /* 0x098000800ed99fae */ /* 0x0003e2000b901d4c */
[----:B------:R-:W-:Y:S02]  /*cd70*/  IADD3 R5, P3, R212, R3, RZ ;  /* 0x00000003d4057210 */ /* 0x000fe40007f7e0ff */
[--C-:B------:R-:W-:Y:S01]  /*cd80*/  @!P2 LEA.HI.X R9, R3, R233, R6.reuse, 0x1, P4 ;  /* 0x000000e90309a211 */ /* 0x100fe200020f0c06 */
[----:B------:R1:W-:Y:S02]  /*cd90*/  @P2 STS.128 [R217+0x6000], RZ ;  /* 0x006000ffd9002388 */ /* 0x0003e40000000c00 */
[----:B------:R-:W-:-:S02]  /*cda0*/  IMAD.X R6, R211, 0x1, R6, P3 ;  /* 0x00000001d3067824 */ /* 0x000fc400018e0606 */
        /* <DEDUP_REMOVED lines=46> */
.L_x_2543:
[----:B------:R-:W-:Y:S05]  /*d090*/  BSYNC B0 ;  /* 0x0000000000007941 */ /* 0x000fea0003800000 */
.L_x_2542:
[----:B------:R-:W0:Y:S01]  /*d0a0*/  LDGDEPBAR ;  /* 0x00000000000079af */ /* 0x000e220000000000 */
[----:B------:R-:W-:-:S04]  /*d0b0*/  LEA R232, P1, R7, R232, 0x1 ;  /* 0x000000e807e87211 */ /* 0x000fc800078208ff */
[----:B------:R-:W-:Y:S02]  /*d0c0*/  LEA.HI.X R233, R7, R233, R10, 0x1, P1 ;  /* 0x000000e907e97211 */ /* 0x000fe400008f0c0a */
.L_x_2539:
        /* <DEDUP_REMOVED lines=17> */
[----:B------:R-:W-:-:S04]  /*d1e0*/  FMNMX.FTZ R6, R25, R6, !PT ;  /* 0x0000000619067209 */ /* 0x000fc80007810000 */
[----:B------:R-:W-:-:S04]  /*d1f0*/  FMNMX.FTZ R6, R135, R6, !PT ;  /* 0x0000000687067209 */ /* 0x000fc80007810000 */
[----:B------:R-:W-:-:S04]  /*d200*/  FMNMX.FTZ R3, R37, R6, !PT ;  /* 0x0000000625037209 */ /* 0x000fc80007810000 */
        /* <DEDUP_REMOVED lines=55> */
[C---:B------:R-:W-:Y:S01]  /*d580*/  FSETP.NEU.FTZ.AND P2, PT, R34.reuse, -INF , PT ;  /* 0xff8000002200780b */ /* 0x040fe20003f5d000 */
[----:B------:R-:W-:-:S05]  /*d590*/  FMUL.FTZ R59, R34, c[0x0][0x23c] ;  /* 0x00008f00223b7a20 */ /* 0x000fca0000410000 */
[----:B------:R-:W-:-:S05]  /*d5a0*/  FSEL R59, R59, RZ, P2 ;  /* 0x000000ff3b3b7208 */ /* 0x000fca0001000000 */
[--C-:B------:R-:W-:Y:S01]  /*d5b0*/  FFMA.FTZ R32, R4, c[0x0][0x23c], -R59.reuse ;  /* 0x00008f0004207a23 */ /* 0x100fe2000001083b */
[----:B------:R-:W-:Y:S01]  /*d5c0*/  FSEL R4, R34, RZ, P2 ;  /* 0x000000ff22047208 */ /* 0x000fe20001000000 */
[--C-:B------:R-:W-:Y:S01]  /*d5d0*/  FFMA.FTZ R31, R28, c[0x0][0x23c], -R59.reuse ;  /* 0x00008f001c1f7a23 */ /* 0x100fe2000001083b */
[----:B--2---:R-:W-:Y:S01]  /*d5e0*/  FMNMX.FTZ R33, R6, R33, !PT ;  /* 0x0000002106217209 */ /* 0x004fe20007810000 */
[--C-:B------:R-:W-:Y:S02]  /*d5f0*/  FFMA.FTZ R30, R30, c[0x0][0x23c], -R59.reuse ;  /* 0x00008f001e1e7a23 */ /* 0x100fe4000001083b */
[----:B------:R-:W-:Y:S01]  /*d600*/  FADD.FTZ R4, R133, -R4 ;  /* 0x8000000485047221 */ /* 0x000fe20000010000 */
[C---:B------:R-:W-:Y:S01]  /*d610*/  FSETP.NEU.FTZ.AND P1, PT, R33.reuse, -INF , PT ;  /* 0xff8000002100780b */ /* 0x040fe20003f3d000 */
[----:B------:R-:W-:Y:S01]  /*d620*/  FMUL.FTZ R49, R33, c[0x0][0x23c] ;  /* 0x00008f0021317a20 */ /* 0x000fe20000410000 */
[----:B------:R-:W-:Y:S01]  /*d630*/  MUFU.EX2 R32, R32 ;  /* 0x0000002000207308 */ /* 0x000fe20000000800 */
[--C-:B------:R-:W-:Y:S01]  /*d640*/  FFMA.FTZ R29, R29, c[0x0][0x23c], -R59.reuse ;  /* 0x00008f001d1d7a23 */ /* 0x100fe2000001083b */
[----:B------:R-:W-:Y:S01]  /*d650*/  FSEL R5, R33, RZ, P1 ;  /* 0x000000ff21057208 */ /* 0x000fe20000800000 */
[----:B------:R-:W-:Y:S01]  /*d660*/  FMUL.FTZ R41, R4, c[0x0][0x23c] ;  /* 0x00008f0004297a20 */ /* 0x000fe20000410000 */
[----:B------:R-:W-:Y:S01]  /*d670*/  FSEL R49, R49, RZ, P1 ;  /* 0x000000ff31317208 */ /* 0x000fe20000800000 */
[----:B------:R-:W-:-:S02]  /*d680*/  FFMA.FTZ R51, R27, c[0x0][0x23c], -R59 ;  /* 0x00008f001b337a23 */ /* 0x000fc4000001083b */
[----:B------:R-:W-:Y:S01]  /*d690*/  FADD.FTZ R5, R132, -R5 ;  /* 0x8000000584057221 */ /* 0x000fe20000010000 */
[----:B------:R-:W1:Y:S01]  /*d6a0*/  MUFU.EX2 R31, R31 ;  /* 0x0000001f001f7308 */ /* 0x000e620000000800 */
[--C-:B------:R-:W-:Y:S02]  /*d6b0*/  FFMA.FTZ R28, R2, c[0x0][0x23c], -R49.reuse ;  /* 0x00008f00021c7a23 */ /* 0x100fe40000010831 */
[--C-:B------:R-:W-:Y:S02]  /*d6c0*/  FFMA.FTZ R3, R35, c[0x0][0x23c], -R49.reuse ;  /* 0x00008f0023037a23 */ /* 0x100fe40000010831 */
[--C-:B------:R-:W-:Y:S02]  /*d6d0*/  FFMA.FTZ R2, R63, c[0x0][0x23c], -R49.reuse ;  /* 0x00008f003f027a23 */ /* 0x100fe40000010831 */
[----:B------:R-:W-:Y:S01]  /*d6e0*/  FFMA.FTZ R35, R61, c[0x0][0x23c], -R49 ;  /* 0x00008f003d237a23 */ /* 0x000fe20000010831 */
[----:B------:R-:W-:Y:S01]  /*d6f0*/  MUFU.EX2 R30, R30 ;  /* 0x0000001e001e7308 */ /* 0x000fe20000000800 */
[----:B------:R-:W-:-:S02]  /*d700*/  FMUL.FTZ R40, R5, c[0x0][0x23c] ;  /* 0x00008f0005287a20 */ /* 0x000fc40000410000 */
[--C-:B------:R-:W-:Y:S02]  /*d710*/  FFMA.FTZ R60, R60, c[0x0][0x23c], -R59.reuse ;  /* 0x00008f003c3c7a23 */ /* 0x100fe4000001083b */
[--C-:B------:R-:W-:Y:S02]  /*d720*/  FFMA.FTZ R58, R58, c[0x0][0x23c], -R59.reuse ;  /* 0x00008f003a3a7a23 */ /* 0x100fe4000001083b */
[----:B------:R-:W-:Y:S01]  /*d730*/  FFMA.FTZ R61, R25, c[0x0][0x23c], -R59 ;  /* 0x00008f00193d7a23 */ /* 0x000fe2000001083b */
[----:B------:R-:W2:Y:S01]  /*d740*/  MUFU.EX2 R29, R29 ;  /* 0x0000001d001d7308 */ /* 0x000ea20000000800 */
[----:B-1----:R-:W-:Y:S01]  /*d750*/  F2FP.PACK_AB R4, R31, R32 ;  /* 0x000000201f04723e */ /* 0x002fe200000000ff */
[--C-:B------:R-:W-:Y:S02]  /*d760*/  FFMA.FTZ R65, R26, c[0x0][0x23c], -R49.reuse ;  /* 0x00008f001a417a23 */ /* 0x100fe40000010831 */
[--C-:B------:R-:W-:Y:S02]  /*d770*/  FFMA.FTZ R132, R24, c[0x0][0x23c], -R49.reuse ;  /* 0x00008f0018847a23 */ /* 0x100fe40000010831 */
[--C-:B------:R-:W-:Y:S01]  /*d780*/  FFMA.FTZ R63, R46, c[0x0][0x23c], -R49.reuse ;  /* 0x00008f002e3f7a23 */ /* 0x100fe20000010831 */
[----:B------:R-:W-:Y:S01]  /*d790*/  LDSM.16.MT88.4 R24, [R201+0xc800] ;  /* 0x00c80000c918783b */ /* 0x000fe20000004200 */
[----:B------:R-:W-:Y:S01]  /*d7a0*/  MUFU.EX2 R28, R28 ;  /* 0x0000001c001c7308 */ /* 0x000fe20000000800 */
[----:B------:R-:W-:-:S02]  /*d7b0*/  FFMA.FTZ R66, R44, c[0x0][0x23c], -R49 ;  /* 0x00008f002c427a23 */ /* 0x000fc40000010831 */
[--C-:B------:R-:W-:Y:S01]  /*d7c0*/  FFMA.FTZ R136, R37, c[0x0][0x23c], -R59.reuse ;  /* 0x00008f0025887a23 */ /* 0x100fe2000001083b */
[----:B------:R-:W-:Y:S01]  /*d7d0*/  LDSM.16.MT88.4 R44, [R139+0x10800] ;  /* 0x010800008b2c783b */ /* 0x000fe20000004200 */
[--C-:B------:R-:W-:Y:S02]  /*d7e0*/  FFMA.FTZ R140, R36, c[0x0][0x23c], -R59.reuse ;  /* 0x00008f00248c7a23 */ /* 0x100fe4000001083b */
[--C-:B------:R-:W-:Y:S01]  /*d7f0*/  FFMA.FTZ R67, R135, c[0x0][0x23c], -R59.reuse ;  /* 0x00008f0087437a23 */ /* 0x100fe2000001083b */
[----:B------:R-:W1:Y:S01]  /*d800*/  MUFU.EX2 R3, R3 ;  /* 0x0000000300037308 */ /* 0x000e620000000800 */
[----:B--2---:R-:W-:Y:S01]  /*d810*/  F2FP.PACK_AB R6, R29, R30 ;  /* 0x0000001e1d06723e */ /* 0x004fe200000000ff */
[----:B------:R-:W-:Y:S01]  /*d820*/  LDSM.16.MT88.4 R36, [R138+0x10800] ;  /* 0x010800008a24783b */ /* 0x000fe20000004200 */
[--C-:B------:R-:W-:Y:S02]  /*d830*/  FFMA.FTZ R143, R162, c[0x0][0x23c], -R59.reuse ;  /* 0x00008f00a28f7a23 */ /* 0x100fe4000001083b */
[----:B------:R-:W-:-:S02]  /*d840*/  FFMA.FTZ R133, R55, c[0x0][0x23c], -R59 ;  /* 0x00008f0037857a23 */ /* 0x000fc4000001083b */
[----:B------:R-:W-:Y:S01]  /*d850*/  FFMA.FTZ R135, R53, c[0x0][0x23c], -R49 ;  /* 0x00008f0035877a23 */ /* 0x000fe20000010831 */
[----:B------:R-:W-:Y:S01]  /*d860*/  MUFU.EX2 R2, R2 ;  /* 0x0000000200027308 */ /* 0x000fe20000000800 */
[--C-:B------:R-:W-:Y:S02]  /*d870*/  FFMA.FTZ R162, R54, c[0x0][0x23c], -R59.reuse ;  /* 0x00008f0036a27a23 */ /* 0x100fe4000001083b */
[----:B------:R-:W-:Y:S02]  /*d880*/  FFMA.FTZ R164, R52, c[0x0][0x23c], -R59 ;  /* 0x00008f0034a47a23 */ /* 0x000fe4000001083b */
[--C-:B------:R-:W-:Y:S01]  /*d890*/  FFMA.FTZ R146, R252, c[0x0][0x23c], -R49.reuse ;  /* 0x00008f00fc927a23 */ /* 0x100fe20000010831 */
[----:B------:R-:W-:Y:S01]  /*d8a0*/  LDSM.16.MT88.4 R52, [R138+0x11000] ;  /* 0x011000008a34783b */ /* 0x000fe20000004200 */
[--C-:B------:R-:W-:Y:S01]  /*d8b0*/  FFMA.FTZ R141, R250, c[0x0][0x23c], -R49.reuse ;  /* 0x00008f00fa8d7a23 */ /* 0x100fe20000010831 */
[----:B------:R-:W2:Y:S01]  /*d8c0*/  MUFU.EX2 R35, R35 ;  /* 0x0000002300237308 */ /* 0x000ea20000000800 */
[----:B-1----:R-:W-:Y:S01]  /*d8d0*/  F2FP.PACK_AB R5, R3, R28 ;  /* 0x0000001c0305723e */ /* 0x002fe200000000ff */
[----:B------:R-:W-:-:S02]  /*d8e0*/  FFMA.FTZ R148, R248, c[0x0][0x23c], -R49 ;  /* 0x00008f00f8947a23 */ /* 0x000fc40000010831 */
[----:B------:R-:W-:Y:S02]  /*d8f0*/  FFMA.FTZ R145, R246, c[0x0][0x23c], -R59 ;  /* 0x00008f00f6917a23 */ /* 0x000fe4000001083b */
[--C-:B------:R-:W-:Y:S02]  /*d900*/  FFMA.FTZ R147, R244, c[0x0][0x23c], -R49.reuse ;  /* 0x00008f00f4937a23 */ /* 0x100fe40000010831 */
[----:B------:R-:W1:Y:S01]  /*d910*/  MUFU.EX2 R41, R41 ;  /* 0x0000002900297308 */ /* 0x000e620000000800 */
        /* <DEDUP_REMOVED lines=105> */
[----:B------:R-:W-:Y:S01]  /*dfb0*/  FMUL.FTZ R69, R69, R41 ;  /* 0x0000002945457220 */ /* 0x000fe20000410000 */
[----:B------:R-:W2:Y:S01]  /*dfc0*/  LDSM.16.MT88.4 R12, [R137+0xc800] ;  /* 0x00c80000890c783b */ /* 0x000ea20000004200 */
[-C--:B------:R-:W-:Y:S01]  /*dfd0*/  FMUL.FTZ R70, R70, R40.reuse ;  /* 0x0000002846467220 */ /* 0x080fe20000410000 */
[----:B------:R-:W1:Y:S01]  /*dfe0*/  MUFU.EX2 R148, R148 ;  /* 0x0000009400947308 */ /* 0x000e620000000800 */
[----:B------:R-:W-:Y:S02]  /*dff0*/  FMUL.FTZ R71, R71, R40 ;  /* 0x0000002847477220 */ /* 0x000fe40000410000 */
[--C-:B------:R-:W-:Y:S01]  /*e000*/  FFMA.FTZ R155, R228, c[0x0][0x23c], -R49.reuse ;  /* 0x00008f00e49b7a23 */ /* 0x100fe20000010831 */
[----:B---3--:R-:W-:Y:S01]  /*e010*/  HMMA.16816.F32 R72, R4, R8, R72 ;  /* 0x000000080448723c */ /* 0x008fe20000001848 */
[----:B------:R-:W-:-:S02]  /*e020*/  FFMA.FTZ R198, R198, c[0x0][0x23c], -R49 ;  /* 0x00008f00c6c67a23 */ /* 0x000fc40000010831 */
[--C-:B------:R-:W-:Y:S01]  /*e030*/  FFMA.FTZ R157, R178, c[0x0][0x23c], -R59.reuse ;  /* 0x00008f00b29d7a23 */ /* 0x100fe2000001083b */
[----:B------:R-:W-:Y:S01]  /*e040*/  MUFU.EX2 R143, R143 ;  /* 0x0000008f008f7308 */ /* 0x000fe20000000800 */
[----:B------:R-:W-:Y:S02]  /*e050*/  FFMA.FTZ R176, R176, c[0x0][0x23c], -R59 ;  /* 0x00008f00b0b07a23 */ /* 0x000fe4000001083b */
[--C-:B------:R-:W-:Y:S01]  /*e060*/  FFMA.FTZ R159, R172, c[0x0][0x23c], -R49.reuse ;  /* 0x00008f00ac9f7a23 */ /* 0x100fe20000010831 */
[----:B------:R-:W-:Y:S01]  /*e070*/  HMMA.16816.F32 R68, R4, R10, R68 ;  /* 0x0000000a0444723c */ /* 0x000fe20000001844 */
[----:B------:R-:W3:Y:S01]  /*e080*/  LDSM.16.MT88.4 R8, [R201+0x10800] ;  /* 0x01080000c908783b */ /* 0x000ee20000004200 */
[--C-:B------:R-:W-:Y:S02]  /*e090*/  FFMA.FTZ R170, R170, c[0x0][0x23c], -R49.reuse ;  /* 0x00008f00aaaa7a23 */ /* 0x100fe40000010831 */
[----:B------:R-:W2:Y:S01]  /*e0a0*/  MUFU.EX2 R162, R162 ;  /* 0x000000a200a27308 */ /* 0x000ea20000000800 */
[----:B------:R-:W-:-:S02]  /*e0b0*/  FFMA.FTZ R161, R168, c[0x0][0x23c], -R49 ;  /* 0x00008f00a8a17a23 */ /* 0x000fc40000010831 */
[----:B-1----:R-:W-:Y:S01]  /*e0c0*/  F2FP.PACK_AB R4, R60, R51 ;  /* 0x000000333c04723e */ /* 0x002fe200000000ff */
        /* <DEDUP_REMOVED lines=15> */
[----:B------:R-:W1:Y:S01]  /*e1c0*/  LDSM.16.MT88.4 R20, [R137+0x10800] ;  /* 0x010800008914783b */ /* 0x000e620000004200 */
        /* <DEDUP_REMOVED lines=12> */
[C---:B--2---:R-:W-:Y:S02]  /*e290*/  HMMA.16816.F32 R104, R4.reuse, R12, R104 ;  /* 0x0000000c0468723c */ /* 0x044fe40000001868 */
[----:B------:R-:W2:Y:S06]  /*e2a0*/  MUFU.EX2 R182, R182 ;  /* 0x000000b600b67308 */ /* 0x000eac0000000800 */
        /* <DEDUP_REMOVED lines=11> */
[----:B------:R-:W-:Y:S01]  /*e360*/  LDSM.16.MT88.4 R36, [R137+0x11000] ;  /* 0x011000008924783b */ /* 0x000fe20000004200 */
[----:B------:R-:W-:Y:S06]  /*e370*/  MUFU.EX2 R155, R155 ;  /* 0x0000009b009b7308 */ /* 0x000fec0000000800 */
[C---:B------:R-:W-:Y:S02]  /*e380*/  HMMA.16816.F32 R128, R4.reuse, R24, R128 ;  /* 0x000000180480723c */ /* 0x040fe40000001880 */
[----:B------:R-:W1:Y:S06]  /*e390*/  MUFU.EX2 R198, R198 ;  /* 0x000000c600c67308 */ /* 0x000e6c0000000800 */
[C---:B------:R-:W-:Y:S01]  /*e3a0*/  HMMA.16816.F32 R124, R4.reuse, R26, R124 ;  /* 0x0000001a047c723c */ /* 0x040fe2000000187c */
[----:B------:R-:W2:Y:S01]  /*e3b0*/  LDSM.16.MT88.4 R24, [R201+0xd000] ;  /* 0x00d00000c918783b */ /* 0x000ea20000004200 */
[----:B------:R-:W-:Y:S06]  /*e3c0*/  MUFU.EX2 R157, R157 ;  /* 0x0000009d009d7308 */ /* 0x000fec0000000800 */
[C---:B---3--:R-:W-:Y:S02]  /*e3d0*/  HMMA.16816.F32 R96, R4.reuse, R8, R96 ;  /* 0x000000080460723c */ /* 0x048fe40000001860 */
[----:B------:R-:W-:Y:S06]  /*e3e0*/  MUFU.EX2 R176, R176 ;  /* 0x000000b000b07308 */ /* 0x000fec0000000800 */
[C---:B------:R-:W-:Y:S01]  /*e3f0*/  HMMA.16816.F32 R92, R4.reuse, R10, R92 ;  /* 0x0000000a045c723c */ /* 0x040fe2000000185c */
[----:B------:R-:W3:Y:S01]  /*e400*/  LDSM.16.MT88.4 R8, [R137+0xd000] ;  /* 0x00d000008908783b */ /* 0x000ee20000004200 */
[----:B------:R-:W-:Y:S06]  /*e410*/  MUFU.EX2 R159, R159 ;  /* 0x0000009f009f7308 */ /* 0x000fec0000000800 */
[C---:B-1----:R-:W-:Y:S02]  /*e420*/  HMMA.16816.F32 R72, R4.reuse, R20, R72 ;  /* 0x000000140448723c */ /* 0x042fe40000001848 */
[----:B------:R-:W-:Y:S06]  /*e430*/  MUFU.EX2 R170, R170 ;  /* 0x000000aa00aa7308 */ /* 0x000fec0000000800 */
[----:B------:R-:W-:Y:S01]  /*e440*/  HMMA.16816.F32 R68, R4, R22, R68 ;  /* 0x000000160444723c */ /* 0x000fe20000001844 */
[----:B------:R-:W1:Y:S01]  /*e450*/  LDSM.16.MT88.4 R20, [R201+0x11000] ;  /* 0x01100000c914783b */ /* 0x000e620000004200 */
        /* <DEDUP_REMOVED lines=82> */
[C---:B--2---:R-:W-:Y:S08]  /*e980*/  HMMA.16816.F32 R104, R4.reuse, R8, R104 ;  /* 0x000000080468723c */ /* 0x044ff00000001868 */
[C---:B------:R-:W-:Y:S01]  /*e990*/  HMMA.16816.F32 R100, R4.reuse, R10, R100 ;  /* 0x0000000a0464723c */ /* 0x040fe20000001864 */
[----:B------:R-:W2:Y:S07]  /*e9a0*/  LDSM.16.MT88.4 R8, [R139+0xe800] ;  /* 0x00e800008b08783b */ /* 0x000eae0000004200 */
        /* <DEDUP_REMOVED lines=15> */
[----:B-1----:R-:W-:-:S02]  /*eaa0*/  F2FP.PACK_AB R4, R55, R54 ;  /* 0x000000363704723e */ /* 0x002fc400000000ff */
[----:B------:R-:W-:Y:S02]  /*eab0*/  F2FP.PACK_AB R5, R170, R159 ;  /* 0x0000009faa05723e */ /* 0x000fe400000000ff */
[----:B------:R-:W-:Y:S02]  /*eac0*/  F2FP.PACK_AB R6, R176, R157 ;  /* 0x0000009db006723e */ /* 0x000fe400000000ff */
[----:B------:R-:W-:-:S07]  /*ead0*/  F2FP.PACK_AB R7, R166, R161 ;  /* 0x000000a1a607723e */ /* 0x000fce00000000ff */
[C---:B--2---:R-:W-:Y:S08]  /*eae0*/  HMMA.16816.F32 R120, R4.reuse, R8, R120 ;  /* 0x000000080478723c */ /* 0x044ff00000001878 */
        /* <DEDUP_REMOVED lines=83> */
[----:B------:R-:W-:Y:S01]  /*f020*/  FADD.FTZ R2, R61, R2 ;  /* 0x000000023d027221 */ /* 0x000fe20000010000 */
[----:B------:R-:W-:Y:S01]  /*f030*/  MOV R132, R33 ;  /* 0x0000002100847202 */ /* 0x000fe20000000f00 */
[----:B------:R-:W-:-:S02]  /*f040*/  FADD.FTZ R66, R66, R63 ;  /* 0x0000003f42427221 */ /* 0x000fc40000010000 */
[----:B------:R-:W-:Y:S02]  /*f050*/  FADD.FTZ R3, R67, R2 ;  /* 0x0000000243037221 */ /* 0x000fe40000010000 */
[----:B------:R-:W-:Y:S01]  /*f060*/  FADD.FTZ R135, R135, R66 ;  /* 0x0000004287877221 */ /* 0x000fe20000010000 */
[C---:B------:R-:W-:Y:S01]  /*f070*/  HMMA.16816.F32 R100, R4.reuse, R10, R100 ;  /* 0x0000000a0464723c */ /* 0x040fe20000001864 */
[----:B------:R-:W-:Y:S01]  /*f080*/  FADD.FTZ R3, R136, R3 ;  /* 0x0000000388037221 */ /* 0x000fe20000010000 */
[----:B------:R-:W2:Y:S01]  /*f090*/  LDSM.16.MT88.4 R8, [R138+0x13800] ;  /* 0x013800008a08783b */ /* 0x000ea20000004200 */
[----:B------:R-:W-:Y:S02]  /*f0a0*/  FADD.FTZ R146, R146, R135 ;  /* 0x0000008792927221 */ /* 0x000fe40000010000 */
[----:B------:R-:W-:Y:S02]  /*f0b0*/  FADD.FTZ R2, R140, R3 ;  /* 0x000000038c027221 */ /* 0x000fe40000010000 */
[----:B------:R-:W-:Y:S01]  /*f0c0*/  FADD.FTZ R141, R141, R146 ;  /* 0x000000928d8d7221 */ /* 0x000fe20000010000 */
[----:B------:R-:W-:Y:S01]  /*f0d0*/  HMMA.16816.F32 R124, R4, R18, R124 ;  /* 0x00000012047c723c */ /* 0x000fe2000000187c */
[----:B------:R-:W-:Y:S01]  /*f0e0*/  FADD.FTZ R2, R133, R2 ;  /* 0x0000000285027221 */ /* 0x000fe20000010000 */
[----:B------:R-:W3:Y:S01]  /*f0f0*/  LDSM.16.MT88.4 R16, [R139+0x13800] ;  /* 0x013800008b10783b */ /* 0x000ee20000004200 */
[----:B------:R-:W-:Y:S01]  /*f100*/  FADD.FTZ R148, R148, R141 ;  /* 0x0000008d94947221 */ /* 0x000fe20000010000 */
[----:B------:R-:W-:Y:S01]  /*f110*/  MOV R133, R34 ;  /* 0x0000002200857202 */ /* 0x000fe20000000f00 */
        /* <DEDUP_REMOVED lines=51> */
.L_x_2536:
        /* <DEDUP_REMOVED lines=11> */
.L_x_2548:
        /* <DEDUP_REMOVED lines=64> */
[----:B------:R-:W-:Y:S05]  /*f900*/  SHF.R.S32.HI R4, RZ, 0x1f, R7 ;  /* 0x0000001fff047819 */ /* 0x000fea0000011407 */
[----:B------:R-:W-:Y:S04]  /*f910*/  IMAD R4, R4, c[0x0][0x188], RZ ;  /* 0x0000620004047a24 */ /* 0x000fe800078e02ff */
[----:B------:R-:W-:Y:S04]  /*f920*/  IMAD R4, R7, c[0x0][0x18c], R4 ;  /* 0x0000630007047a24 */ /* 0x000fe800078e0204 */
[----:B------:R-:W-:Y:S02]  /*f930*/  IMAD.IADD R2, R33, 0x1, R4 ;  /* 0x0000000121027824 */ /* 0x000fe400078e0204 */
.L_x_2545:
[----:B------:R-:W-:Y:S02]  /*f940*/  ISETP.GE.AND P4, PT, R220, c[0x0][0x220], PT ;  /* 0x00008800dc007a0c */ /* 0x000fe40003f86270 */
[----:B------:R-:W-:Y:S02]  /*f950*/  LEA R236, P2, R32, R180, 0x1 ;  /* 0x000000b420ec7211 */ /* 0x000fe400078408ff */
        /* <DEDUP_REMOVED lines=66> */
[--C-:B------:R-:W-:Y:S02]  /*fd80*/  @!P4 LEA.HI.X R59, R35, R181, R32.reuse, 0x1, P6 ;  /* 0x000000b5233bc211 */ /* 0x100fe400030f0c20 */
[----:B------:R-:W-:Y:S02]  /*fd90*/  IADD3 R33, P1, R223, R35, RZ ;  /* 0x00000023df217210 */ /* 0x000fe40007f3e0ff */
[-C--:B------:R-:W-:Y:S02]  /*fda0*/  @!P3 LEA.HI.X R35, R35, R181.reuse, R32, 0x1, P2 ;  /* 0x000000b52323b211 */ /* 0x080fe400010f0c20 */
[----:B------:R-:W-:Y:S01]  /*fdb0*/  @P4 STS.128 [R217+0xd800], RZ ;  /* 0x00d800ffd9004388 */ /* 0x000fe20000000c00 */
[C---:B------:R-:W-:Y:S02]  /*fdc0*/  @!P4 LEA R56, P5, R33.reuse, R180, 0x1 ;  /* 0x000000b42138c211 */ /* 0x040fe400078a08ff */
[----:B------:R-:W-:Y:S02]  /*fdd0*/  IADD3.X R2, R222, R32, RZ, P1, !PT ;  /* 0x00000020de027210 */ /* 0x000fe40000ffe4ff */
[C---:B------:R-:W-:Y:S02]  /*fde0*/  @!P3 LEA R60, P1, R33.reuse, R180, 0x1 ;  /* 0x000000b4213cb211 */ /* 0x040fe400078208ff */
        /* <DEDUP_REMOVED lines=76> */
[----:B------:R-:W4:Y:S07]  /*102b0*/  LDSM.16.M88.4 R156, [R205+0x2000] ;  /* 0x00200000cd9c783b */ /* 0x000f2e0000000200 */
[C---:B------:R-:W-:Y:S01]  /*102c0*/  HMMA.16816.F32 R40, R140.reuse, R162, RZ ;  /* 0x000000a28c28723c */ /* 0x040fe200000018ff */
[----:B------:R-:W3:Y:S07]  /*102d0*/  LDSM.16.M88.4 R160, [R205+0x2800] ;  /* 0x00280000cda0783b */ /* 0x000eee0000000200 */
        /* <DEDUP_REMOVED lines=11> */
[----:B------:R-:W-:Y:S07]  /*10390*/  LDSM.16.M88.4 R140, [R200+0x5000] ;  /* 0x00500000c88c783b */ /* 0x000fee0000000200 */
[C---:B------:R-:W-:Y:S01]  /*103a0*/  HMMA.16816.F32 R4, R148.reuse, R152, R4 ;  /* 0x000000989404723c */ /* 0x040fe20000001804 */
[----:B------:R-:W-:Y:S07]  /*103b0*/  LDSM.16.M88.4 R144, [R200+0x5800] ;  /* 0x00580000c890783b */ /* 0x000fee0000000200 */
[C---:B------:R-:W-:Y:S01]  /*103c0*/  HMMA.16816.F32 R8, R148.reuse, R154, R8 ;  /* 0x0000009a9408723c */ /* 0x040fe20000001808 */
[----:B------:R-:W-:Y:S07]  /*103d0*/  LDSM.16.M88.4 R152, [R200+0x6000] ;  /* 0x00600000c898783b */ /* 0x000fee0000000200 */
[C---:B------:R-:W-:Y:S01]  /*103e0*/  HMMA.16816.F32 R12, R148.reuse, R172, R12 ;  /* 0x000000ac940c723c */ /* 0x040fe2000000180c */
[----:B------:R-:W-:Y:S07]  /*103f0*/  LDSM.16.M88.4 R192, [R203+0x2000] ;  /* 0x00200000cbc0783b */ /* 0x000fee0000000200 */
[C---:B------:R-:W-:Y:S01]  /*10400*/  HMMA.16816.F32 R16, R148.reuse, R174, R16 ;  /* 0x000000ae9410723c */ /* 0x040fe20000001810 */
[----:B------:R-:W-:Y:S07]  /*10410*/  LDSM.16.M88.4 R172, [R200+0x6800] ;  /* 0x00680000c8ac783b */ /* 0x000fee0000000200 */
[C---:B---3--:R-:W-:Y:S01]  /*10420*/  HMMA.16816.F32 R20, R148.reuse, R176, R20 ;  /* 0x000000b09414723c */ /* 0x048fe20000001814 */
[----:B------:R-:W-:Y:S07]  /*10430*/  LDSM.16.M88.4 R196, [R202+0x4000] ;  /* 0x00400000cac4783b */ /* 0x000fee0000000200 */
[C---:B------:R-:W-:Y:S01]  /*10440*/  HMMA.16816.F32 R24, R148.reuse, R178, R24 ;  /* 0x000000b29418723c */ /* 0x040fe20000001818 */
[----:B------:R-:W-:Y:S07]  /*10450*/  LDSM.16.M88.4 R176, [R202+0x800] ;  /* 0x00080000cab0783b */ /* 0x000fee0000000200 */
[C---:B------:R-:W-:Y:S08]  /*10460*/  HMMA.16816.F32 R28, R148.reuse, R132, R28 ;  /* 0x00000084941c723c */ /* 0x040ff0000000181c */
[C---:B------:R-:W-:Y:S01]  /*10470*/  HMMA.16816.F32 R32, R148.reuse, R134, R32 ;  /* 0x000000869420723c */ /* 0x040fe20000001820 */
[----:B------:R-:W2:Y:S07]  /*10480*/  LDSM.16.M88.4 R132, [R200+0x4800] ;  /* 0x00480000c884783b */ /* 0x000eae0000000200 */
[C---:B----4-:R-:W-:Y:S08]  /*10490*/  HMMA.16816.F32 R36, R148.reuse, R156, R36 ;  /* 0x0000009c9424723c */ /* 0x050ff00000001824 */
[C---:B------:R-:W-:Y:S01]  /*104a0*/  HMMA.16816.F32 R40, R148.reuse, R158, R40 ;  /* 0x0000009e9428723c */ /* 0x040fe20000001828 */
[----:B------:R-:W-:Y:S07]  /*104b0*/  LDSM.16.M88.4 R156, [R200+0x7800] ;  /* 0x00780000c89c783b */ /* 0x000fee0000000200 */
[C---:B------:R-:W-:Y:S08]  /*104c0*/  HMMA.16816.F32 R44, R148.reuse, R160, R44 ;  /* 0x000000a0942c723c */ /* 0x040ff0000000182c */
[C---:B------:R-:W-:Y:S01]  /*104d0*/  HMMA.16816.F32 R48, R148.reuse, R162, R48 ;  /* 0x000000a29430723c */ /* 0x040fe20000001830 */
[----:B------:R-:W-:Y:S07]  /*104e0*/  LDSM.16.M88.4 R160, [R203] ;  /* 0x00000000cba0783b */ /* 0x000fee0000000200 */
[C---:B-1----:R-:W-:Y:S08]  /*104f0*/  HMMA.16816.F32 R52, R148.reuse, R164, R52 ;  /* 0x000000a49434723c */ /* 0x042ff00000001834 */
[C---:B------:R-:W-:Y:S01]  /*10500*/  HMMA.16816.F32 R56, R148.reuse, R166, R56 ;  /* 0x000000a69438723c */ /* 0x040fe20000001838 */
[----:B------:R-:W-:Y:S07]  /*10510*/  LDSM.16.M88.4 R164, [R202] ;  /* 0x00000000caa4783b */ /* 0x000fee0000000200 */
[C---:B------:R-:W-:Y:S08]  /*10520*/  HMMA.16816.F32 R60, R148.reuse, R180, R60 ;  /* 0x000000b4943c723c */ /* 0x040ff0000000183c */
[----:B------:R-:W-:Y:S01]  /*10530*/  HMMA.16816.F32 R64, R148, R182, R64 ;  /* 0x000000b69440723c */ /* 0x000fe20000001840 */
[----:B------:R-:W1:Y:S07]  /*10540*/  LDSM.16.M88.4 R148, [R200+0x7000] ;  /* 0x00700000c894783b */ /* 0x000e6e0000000200 */
[C---:B-----5:R-:W-:Y:S01]  /*10550*/  HMMA.16816.F32 R4, R184.reuse, R168, R4 ;  /* 0x000000a8b804723c */ /* 0x060fe20000001804 */
[----:B------:R-:W-:Y:S07]  /*10560*/  LDSM.16.M88.4 R180, [R207+0xb800] ;  /* 0x00b80000cfb4783b */ /* 0x000fee0000000200 */
[C---:B------:R-:W-:Y:S01]  /*10570*/  HMMA.16816.F32 R8, R184.reuse, R170, R8 ;  /* 0x000000aab808723c */ /* 0x040fe20000001808 */
[----:B------:R-:W3:Y:S07]  /*10580*/  LDSM.16.M88.4 R168, [R202+0x1000] ;  /* 0x00100000caa8783b */ /* 0x000eee0000000200 */
[C---:B--2---:R-:W-:Y:S08]  /*10590*/  HMMA.16816.F32 R12, R184.reuse, R132, R12 ;  /* 0x00000084b80c723c */ /* 0x044ff0000000180c */
        /* <DEDUP_REMOVED lines=19> */
[----:B------:R-:W-:Y:S07]  /*106d0*/  LDSM.16.M88.4 R156, [R208+0x2000] ;  /* 0x00200000d09c783b */ /* 0x000fee0000000200 */
        /* <DEDUP_REMOVED lines=21> */
[----:B------:R-:W2:Y:S07]  /*10830*/  LDSM.16.M88.4 R152, [R205+0x4800] ;  /* 0x00480000cd98783b */ /* 0x000eae0000000200 */
[C---:B-1----:R-:W-:Y:S08]  /*10840*/  HMMA.16816.F32 R60, R160.reuse, R148, R60 ;  /* 0x00000094a03c723c */ /* 0x042ff0000000183c */
[----:B------:R-:W-:Y:S01]  /*10850*/  HMMA.16816.F32 R64, R160, R150, R64 ;  /* 0x00000096a040723c */ /* 0x000fe20000001840 */
[----:B------:R-:W1:Y:S07]  /*10860*/  LDSM.16.M88.4 R148, [R205+0x5000] ;  /* 0x00500000cd94783b */ /* 0x000e6e0000000200 */
        /* <DEDUP_REMOVED lines=21> */
[----:B------:R-:W4:Y:S07]  /*109c0*/  LDSM.16.M88.4 R144, [R205+0x7000] ;  /* 0x00700000cd90783b */ /* 0x000f2e0000000200 */
[C---:B------:R-:W-:Y:S08]  /*109d0*/  HMMA.16816.F32 R60, R156.reuse, R180, R60 ;  /* 0x000000b49c3c723c */ /* 0x040ff0000000183c */
[----:B------:R-:W-:Y:S01]  /*109e0*/  HMMA.16816.F32 R64, R156, R182, R64 ;  /* 0x000000b69c40723c */ /* 0x000fe20000001840 */
[----:B------:R-:W-:Y:S07]  /*109f0*/  LDSM.16.M88.4 R156, [R204+0x2000] ;  /* 0x00200000cc9c783b */ /* 0x000fee0000000200 */
[----:B------:R-:W-:Y:S01]  /*10a00*/  LDSM.16.M88.4 R180, [R200+0xa800] ;  /* 0x00a80000c8b4783b */ /* 0x000fe20000000200 */
[C---:B------:R-:W-:Y:S08]  /*10a10*/  HMMA.16816.F32 R4, R184.reuse, R188, R4 ;  /* 0x000000bcb804723c */ /* 0x040ff00000001804 */
[C---:B------:R-:W-:Y:S01]  /*10a20*/  HMMA.16816.F32 R8, R184.reuse, R190, R8 ;  /* 0x000000beb808723c */ /* 0x040fe20000001808 */
[----:B------:R-:W-:Y:S07]  /*10a30*/  LDSM.16.M88.4 R188, [R200+0xb000] ;  /* 0x00b00000c8bc783b */ /* 0x000fee0000000200 */
[C---:B------:R-:W-:Y:S08]  /*10a40*/  HMMA.16816.F32 R12, R184.reuse, R152, R12 ;  /* 0x00000098b80c723c */ /* 0x040ff0000000180c */
[C---:B------:R-:W-:Y:S01]  /*10a50*/  HMMA.16816.F32 R16, R184.reuse, R154, R16 ;  /* 0x0000009ab810723c */ /* 0x040fe20000001810 */
[----:B------:R-:W5:Y:S07]  /*10a60*/  LDSM.16.M88.4 R152, [R205+0x7800] ;  /* 0x00780000cd98783b */ /* 0x000f6e0000000200 */
        /* <DEDUP_REMOVED lines=13> */
[C---:B------:R-:W-:Y:S08]  /*10b40*/  HMMA.16816.F32 R56, R184.reuse, R146, R56 ;  /* 0x00000092b838723c */ /* 0x040ff00000001838 */
[C---:B-----5:R-:W-:Y:S08]  /*10b50*/  HMMA.16816.F32 R60, R184.reuse, R152, R60 ;  /* 0x00000098b83c723c */ /* 0x060ff0000000183c */
        /* <DEDUP_REMOVED lines=24> */
[C---:B---3--:R-:W-:Y:S02]  /*10ce0*/  HMMA.16816.F32 R20, R192.reuse, R140, R20 ;  /* 0x0000008cc014723c */ /* 0x048fe40000001814 */
[----:B------:R-:W2:Y:S02]  /*10cf0*/  MUFU.TANH R185, R185 ;  /* 0x000000b900b97308 */ /* 0x000ea40000002400 */
[----:B------:R-:W-:Y:S02]  /*10d00*/  FMUL.FTZ R187, R6, c[0x0][0x2ec] ;  /* 0x0000bb0006bb7a20 */ /* 0x000fe40000410000 */
[----:B------:R-:W-:Y:S02]  /*10d10*/  FMUL.FTZ R189, R7, c[0x0][0x2ec] ;  /* 0x0000bb0007bd7a20 */ /* 0x000fe40000410000 */
[C---:B------:R-:W-:Y:S01]  /*10d20*/  HMMA.16816.F32 R24, R192.reuse, R142, R24 ;  /* 0x0000008ec018723c */ /* 0x040fe20000001818 */
[----:B------:R-:W3:Y:S03]  /*10d30*/  LDSM.16.M88.4 R140, [R202+0x6000] ;  /* 0x00600000ca8c783b */ /* 0x000ee60000000200 */
[----:B------:R-:W4:Y:S01]  /*10d40*/  MUFU.TANH R183, R183 ;  /* 0x000000b700b77308 */ /* 0x000f220000002400 */
[----:B------:R-:W-:Y:S02]  /*10d50*/  FMUL.FTZ R191, R8, c[0x0][0x2ec] ;  /* 0x0000bb0008bf7a20 */ /* 0x000fe40000410000 */
[----:B------:R-:W-:Y:S02]  /*10d60*/  FMUL.FTZ R197, R9, c[0x0][0x2ec] ;  /* 0x0000bb0009c57a20 */ /* 0x000fe40000410000 */
[----:B------:R-:W-:Y:S03]  /*10d70*/  FMUL.FTZ R180, R18, c[0x0][0x2ec] ;  /* 0x0000bb0012b47a20 */ /* 0x000fe60000410000 */
[----:B------:R-:W-:Y:S02]  /*10d80*/  FMUL.FTZ R199, R10, c[0x0][0x2ec] ;  /* 0x0000bb000ac77a20 */ /* 0x000fe40000410000 */
[----:B------:R5:W2:Y:S01]  /*10d90*/  MUFU.TANH R5, R180 ;  /* 0x000000b400057308 */ /* 0x000aa20000002400 */
[----:B------:R-:W-:Y:S02]  /*10da0*/  FMUL.FTZ R239, R11, c[0x0][0x2ec] ;  /* 0x0000bb000bef7a20 */ /* 0x000fe40000410000 */
[----:B------:R-:W-:Y:S02]  /*10db0*/  FMUL.FTZ R181, R23, c[0x0][0x2ec] ;  /* 0x0000bb0017b57a20 */ /* 0x000fe40000410000 */
[----:B------:R-:W-:Y:S02]  /*10dc0*/  FMUL.FTZ R188, R21, c[0x0][0x2ec] ;  /* 0x0000bb0015bc7a20 */ /* 0x000fe40000410000 */
[----:B------:R-:W-:Y:S02]  /*10dd0*/  FMUL.FTZ R186, R22, c[0x0][0x2ec] ;  /* 0x0000bb0016ba7a20 */ /* 0x000fe40000410000 */
[----:B------:R-:W-:Y:S01]  /*10de0*/  FMUL.FTZ R245, R12, c[0x0][0x2ec] ;  /* 0x0000bb000cf57a20 */ /* 0x000fe20000410000 */
[----:B------:R2:W2:Y:S01]  /*10df0*/  MUFU.TANH R170, R181 ;  /* 0x000000b500aa7308 */ /* 0x0004a20000002400 */
[C---:B-1----:R-:W-:Y:S03]  /*10e00*/  HMMA.16816.F32 R28, R192.reuse, R132, R28 ;  /* 0x00000084c01c723c */ /* 0x042fe6000000181c */
[----:B------:R-:W-:Y:S02]  /*10e10*/  FMUL.FTZ R241, R13, c[0x0][0x2ec] ;  /* 0x0000bb000df17a20 */ /* 0x000fe40000410000 */
[----:B------:R-:W-:Y:S02]  /*10e20*/  FMUL.FTZ R249, R14, c[0x0][0x2ec] ;  /* 0x0000bb000ef97a20 */ /* 0x000fe40000410000 */
[----:B------:R-:W-:Y:S01]  /*10e30*/  FMUL.FTZ R133, R26, c[0x0][0x2ec] ;  /* 0x0000bb001a857a20 */ /* 0x000fe20000410000 */
[C---:B------:R-:W-:Y:S01]  /*10e40*/  HMMA.16816.F32 R32, R192.reuse, R134, R32 ;  /* 0x00000086c020723c */ /* 0x040fe20000001820 */
[----:B------:R-:W1:Y:S03]  /*10e50*/  MUFU.TANH R159, R188 ;  /* 0x000000bc009f7308 */ /* 0x000e660000002400 */
[----:B------:R-:W-:Y:S02]  /*10e60*/  FMUL.FTZ R132, R27, c[0x0][0x2ec] ;  /* 0x0000bb001b847a20 */ /* 0x000fe40000410000 */
[----:B-----5:R-:W-:Y:S02]  /*10e70*/  FMUL.FTZ R180, R24, c[0x0][0x2ec] ;  /* 0x0000bb0018b47a20 */ /* 0x020fe40000410000 */
[C---:B---3--:R-:W-:Y:S03]  /*10e80*/  HMMA.16816.F32 R36, R192.reuse, R140, R36 ;  /* 0x0000008cc024723c */ /* 0x048fe60000001824 */
[----:B------:R3:W1:Y:S01]  /*10e90*/  MUFU.TANH R161, R180 ;  /* 0x000000b400a17308 */ /* 0x0006620000002400 */
[----:B------:R-:W-:Y:S02]  /*10ea0*/  FMUL.FTZ R247, R15, c[0x0][0x2ec] ;  /* 0x0000bb000ff77a20 */ /* 0x000fe40000410000 */
[----:B------:R-:W-:Y:S02]  /*10eb0*/  FMUL.FTZ R243, R16, c[0x0][0x2ec] ;  /* 0x0000bb0010f37a20 */ /* 0x000fe40000410000 */
[C---:B------:R-:W-:Y:S04]  /*10ec0*/  HMMA.16816.F32 R40, R192.reuse, R142, R40 ;  /* 0x0000008ec028723c */ /* 0x040fe80000001828 */
[----:B--2---:R-:W-:Y:S01]  /*10ed0*/  FMUL.FTZ R181, R31, c[0x0][0x2ec] ;  /* 0x0000bb001fb57a20 */ /* 0x004fe20000410000 */
[----:B------:R-:W2:Y:S01]  /*10ee0*/  MUFU.TANH R157, R133 ;  /* 0x00000085009d7308 */ /* 0x000ea20000002400 */
[----:B------:R-:W-:Y:S02]  /*10ef0*/  FMUL.FTZ R251, R17, c[0x0][0x2ec] ;  /* 0x0000bb0011fb7a20 */ /* 0x000fe40000410000 */
[----:B------:R-:W-:Y:S04]  /*10f00*/  FMUL.FTZ R33, R33, c[0x0][0x2ec] ;  /* 0x0000bb0021217a20 */ /* 0x000fe80000410000 */
[----:B------:R-:W-:Y:S02]  /*10f10*/  FMUL.FTZ R34, R34, c[0x0][0x2ec] ;  /* 0x0000bb0022227a20 */ /* 0x000fe40000410000 */
[----:B------:R-:W-:Y:S01]  /*10f20*/  FMUL.FTZ R35, R35, c[0x0][0x2ec] ;  /* 0x0000bb0023237a20 */ /* 0x000fe20000410000 */
[----:B------:R5:W1:Y:S01]  /*10f30*/  MUFU.TANH R176, R132 ;  /* 0x0000008400b07308 */ /* 0x000a620000002400 */
[----:B------:R-:W-:Y:S02]  /*10f40*/  FMUL.FTZ R37, R37, c[0x0][0x2ec] ;  /* 0x0000bb0025257a20 */ /* 0x000fe40000410000 */
[----:B------:R-:W-:Y:S02]  /*10f50*/  FMUL.FTZ R38, R38, c[0x0][0x2ec] ;  /* 0x0000bb0026267a20 */ /* 0x000fe40000410000 */
[----:B------:R-:W-:Y:S02]  /*10f60*/  FMUL.FTZ R39, R39, c[0x0][0x2ec] ;  /* 0x0000bb0027277a20 */ /* 0x000fe40000410000 */
[----:B---3--:R-:W-:Y:S02]  /*10f70*/  FMUL.FTZ R180, R32, c[0x0][0x2ec] ;  /* 0x0000bb0020b47a20 */ /* 0x008fe40000410000 */
[----:B------:R-:W-:Y:S01]  /*10f80*/  FMUL.FTZ R32, R36, c[0x0][0x2ec] ;  /* 0x0000bb0024207a20 */ /* 0x000fe20000410000 */
[----:B------:R-:W3:Y:S01]  /*10f90*/  MUFU.TANH R238, R33 ;  /* 0x0000002100ee7308 */ /* 0x000ee20000002400 */
[----:B------:R-:W-:Y:S02]  /*10fa0*/  FMUL.FTZ R2, R19, c[0x0][0x2ec] ;  /* 0x0000bb0013027a20 */ /* 0x000fe40000410000 */
[----:B------:R-:W-:Y:S02]  /*10fb0*/  FMUL.FTZ R182, R20, c[0x0][0x2ec] ;  /* 0x0000bb0014b67a20 */ /* 0x000fe40000410000 */
[----:B------:R-:W-:Y:S02]  /*10fc0*/  FMUL.FTZ R184, R25, c[0x0][0x2ec] ;  /* 0x0000bb0019b87a20 */ /* 0x000fe40000410000 */
[----:B------:R-:W-:Y:S02]  /*10fd0*/  FMUL.FTZ R196, R28, c[0x0][0x2ec] ;  /* 0x0000bb001cc47a20 */ /* 0x000fe40000410000 */
[----:B------:R-:W-:Y:S01]  /*10fe0*/  FMUL.FTZ R188, R30, c[0x0][0x2ec] ;  /* 0x0000bb001ebc7a20 */ /* 0x000fe20000410000 */
[----:B------:R-:W1:Y:S01]  /*10ff0*/  MUFU.TANH R165, R34 ;  /* 0x0000002200a57308 */ /* 0x000e620000002400 */
[----:B------:R-:W-:Y:S02]  /*11000*/  FMUL.FTZ R252, R40, c[0x0][0x2ec] ;  /* 0x0000bb0028fc7a20 */ /* 0x000fe40000410000 */
[----:B------:R-:W-:Y:S01]  /*11010*/  FMUL.FTZ R250, R41, c[0x0][0x2ec] ;  /* 0x0000bb0029fa7a20 */ /* 0x000fe20000410000 */
[----:B-----5:R-:W5:Y:S01]  /*11020*/  LDSM.16.M88.4 R132, [R202+0x6800] ;  /* 0x00680000ca84783b */ /* 0x020f620000000200 */
[----:B------:R-:W-:Y:S02]  /*11030*/  FMUL.FTZ R43, R43, c[0x0][0x2ec] ;  /* 0x0000bb002b2b7a20 */ /* 0x000fe40000410000 */
[----:B------:R-:W-:Y:S03]  /*11040*/  FMUL.FTZ R42, R42, c[0x0][0x2ec] ;  /* 0x0000bb002a2a7a20 */ /* 0x000fe60000410000 */
[----:B------:R-:W1:Y:S10]  /*11050*/  MUFU.TANH R190, R35 ;  /* 0x0000002300be7308 */ /* 0x000e740000002400 */
[----:B------:R1:W1:Y:S10]  /*11060*/  MUFU.TANH R177, R32 ;  /* 0x0000002000b17308 */ /* 0x0002740000002400 */
[----:B------:R-:W2:Y:S10]  /*11070*/  MUFU.TANH R175, R37 ;  /* 0x0000002500af7308 */ /* 0x000eb40000002400 */
[----:B------:R-:W2:Y:S01]  /*11080*/  MUFU.TANH R246, R38 ;  /* 0x0000002600f67308 */ /* 0x000ea20000002400 */
[----:B-1----:R-:W1:Y:S01]  /*11090*/  LDSM.16.M88.4 R32, [R202+0x7000] ;  /* 0x00700000ca20783b */ /* 0x002e620000000200 */
[C---:B-----5:R-:W-:Y:S08]  /*110a0*/  HMMA.16816.F32 R44, R192.reuse, R132, R44 ;  /* 0x00000084c02c723c */ /* 0x060ff0000000182c */
[----:B------:R5:W1:Y:S01]  /*110b0*/  MUFU.TANH R171, R39 ;  /* 0x0000002700ab7308 */ /* 0x000a620000002400 */
[C---:B------:R-:W-:Y:S09]  /*110c0*/  HMMA.16816.F32 R48, R192.reuse, R134, R48 ;  /* 0x00000086c030723c */ /* 0x040ff20000001830 */
[----:B------:R1:W1:Y:S06]  /*110d0*/  MUFU.TANH R155, R186 ;  /* 0x000000ba009b7308 */ /* 0x00026c0000002400 */
[----:B------:R-:W-:Y:S04]  /*110e0*/  FMUL.FTZ R198, R44, c[0x0][0x2ec] ;  /* 0x0000bb002cc67a20 */ /* 0x000fe80000410000 */
[----:B------:R2:W2:Y:S01]  /*110f0*/  MUFU.TANH R163, R181 ;  /* 0x000000b500a37308 */ /* 0x0004a20000002400 */
[----:B------:R-:W-:Y:S02]  /*11100*/  FMUL.FTZ R41, R45, c[0x0][0x2ec] ;  /* 0x0000bb002d297a20 */ /* 0x000fe40000410000 */
[----:B------:R-:W-:Y:S01]  /*11110*/  FMUL.FTZ R46, R46, c[0x0][0x2ec] ;  /* 0x0000bb002e2e7a20 */ /* 0x000fe20000410000 */
[----:B-----5:R-:W5:Y:S01]  /*11120*/  LDSM.16.M88.4 R36, [R202+0x7800] ;  /* 0x00780000ca24783b */ /* 0x020f620000000200 */
[----:B------:R-:W-:Y:S04]  /*11130*/  DEPBAR.LE SB0, 0x0 ;  /* 0x000080000000791a */ /* 0x000fe80000000000 */
[----:B------:R-:W-:Y:S01]  /*11140*/  FMUL.FTZ R47, R47, c[0x0][0x2ec] ;  /* 0x0000bb002f2f7a20 */ /* 0x000fe20000410000 */
[----:B------:R3:W3:Y:S01]  /*11150*/  MUFU.TANH R169, R180 ;  /* 0x000000b400a97308 */ /* 0x0006e20000002400 */
[----:B------:R-:W-:Y:S01]  /*11160*/  BAR.SYNC.DEFER_BLOCKING 0x0 ;  /* 0x0000000000007b1d */ /* 0x000fe20000010000 */
[----:B------:R-:W-:Y:S01]  /*11170*/  FMUL.FTZ R40, R48, c[0x0][0x2ec] ;  /* 0x0000bb0030287a20 */ /* 0x000fe20000410000 */
[C---:B-1----:R-:W-:Y:S05]  /*11180*/  HMMA.16816.F32 R52, R192.reuse, R32, R52 ;  /* 0x00000020c034723c */ /* 0x042fea0000001834 */
[----:B------:R-:W-:Y:S02]  /*11190*/  FMUL.FTZ R186, R29, c[0x0][0x2ec] ;  /* 0x0000bb001dba7a20 */ /* 0x000fe40000410000 */
[----:B------:R-:W1:Y:S01]  /*111a0*/  MUFU.TANH R187, R187 ;  /* 0x000000bb00bb7308 */ /* 0x000e620000002400 */
[----:B------:R-:W-:Y:S01]  /*111b0*/  FMUL.FTZ R33, R51, c[0x0][0x2ec] ;  /* 0x0000bb0033217a20 */ /* 0x000fe20000410000 */
[C---:B------:R-:W-:Y:S03]  /*111c0*/  HMMA.16816.F32 R56, R192.reuse, R34, R56 ;  /* 0x00000022c038723c */ /* 0x040fe60000001838 */
[----:B------:R-:W-:Y:S01]  /*111d0*/  FMUL.FTZ R49, R49, c[0x0][0x2ec] ;  /* 0x0000bb0031317a20 */ /* 0x000fe20000410000 */
[----:B--2---:R-:W-:Y:S01]  /*111e0*/  MOV R181, R237 ;  /* 0x000000ed00b57202 */ /* 0x004fe20000000f00 */
[----:B------:R-:W-:Y:S03]  /*111f0*/  FMUL.FTZ R50, R50, c[0x0][0x2ec] ;  /* 0x0000bb0032327a20 */ /* 0x000fe60000410000 */
[----:B------:R-:W2:Y:S01]  /*11200*/  MUFU.TANH R189, R189 ;  /* 0x000000bd00bd7308 */ /* 0x000ea20000002400 */
[----:B---3--:R-:W-:Y:S06]  /*11210*/  MOV R180, R236 ;  /* 0x000000ec00b47202 */ /* 0x008fec0000000f00 */
[----:B------:R-:W-:Y:S03]  /*11220*/  FMUL.FTZ R32, R52, c[0x0][0x2ec] ;  /* 0x0000bb0034207a20 */ /* 0x000fe60000410000 */
[----:B------:R-:W3:Y:S01]  /*11230*/  MUFU.TANH R191, R191 ;  /* 0x000000bf00bf7308 */ /* 0x000ee20000002400 */
[----:B------:R-:W-:Y:S02]  /*11240*/  FMUL.FTZ R53, R53, c[0x0][0x2ec] ;  /* 0x0000bb0035357a20 */ /* 0x000fe40000410000 */
[----:B------:R-:W-:Y:S01]  /*11250*/  FMUL.FTZ R54, R54, c[0x0][0x2ec] ;  /* 0x0000bb0036367a20 */ /* 0x000fe20000410000 */
[C---:B-----5:R-:W-:Y:S03]  /*11260*/  HMMA.16816.F32 R60, R192.reuse, R36, R60 ;  /* 0x00000024c03c723c */ /* 0x060fe6000000183c */
[----:B------:R-:W-:Y:S02]  /*11270*/  FMUL.FTZ R34, R56, c[0x0][0x2ec] ;  /* 0x0000bb0038227a20 */ /* 0x000fe40000410000 */
[----:B------:R-:W-:Y:S01]  /*11280*/  FMUL.FTZ R55, R55, c[0x0][0x2ec] ;  /* 0x0000bb0037377a20 */ /* 0x000fe20000410000 */
[----:B------:R5:W1:Y:S01]  /*11290*/  MUFU.TANH R166, R32 ;  /* 0x0000002000a67308 */ /* 0x000a620000002400 */
[----:B------:R-:W-:Y:S01]  /*112a0*/  FMUL.FTZ R57, R57, c[0x0][0x2ec] ;  /* 0x0000bb0039397a20 */ /* 0x000fe20000410000 */
[----:B------:R-:W-:Y:S04]  /*112b0*/  HMMA.16816.F32 R64, R192, R38, R64 ;  /* 0x00000026c040723c */ /* 0x000fe80000001840 */
[----:B------:R-:W-:Y:S02]  /*112c0*/  FMUL.FTZ R58, R58, c[0x0][0x2ec] ;  /* 0x0000bb003a3a7a20 */ /* 0x000fe40000410000 */
[----:B------:R-:W-:Y:S02]  /*112d0*/  FMUL.FTZ R59, R59, c[0x0][0x2ec] ;  /* 0x0000bb003b3b7a20 */ /* 0x000fe40000410000 */
[----:B------:R1:W1:Y:S08]  /*112e0*/  MUFU.TANH R162, R34 ;  /* 0x0000002200a27308 */ /* 0x0002700000002400 */
[----:B------:R-:W-:Y:S02]  /*112f0*/  FMUL.FTZ R61, R61, c[0x0][0x2ec] ;  /* 0x0000bb003d3d7a20 */ /* 0x000fe40000410000 */
[----:B------:R-:W2:Y:S01]  /*11300*/  MUFU.TANH R197, R197 ;  /* 0x000000c500c57308 */ /* 0x000ea20000002400 */
[----:B------:R-:W-:Y:S02]  /*11310*/  FMUL.FTZ R62, R62, c[0x0][0x2ec] ;  /* 0x0000bb003e3e7a20 */ /* 0x000fe40000410000 */
[----:B------:R-:W-:Y:S02]  /*11320*/  FMUL.FTZ R63, R63, c[0x0][0x2ec] ;  /* 0x0000bb003f3f7a20 */ /* 0x000fe40000410000 */
[----:B-----5:R-:W-:Y:S02]  /*11330*/  FMUL.FTZ R32, R60, c[0x0][0x2ec] ;  /* 0x0000bb003c207a20 */ /* 0x020fe40000410000 */
[----:B------:R-:W-:Y:S02]  /*11340*/  FMUL.FTZ R65, R65, c[0x0][0x2ec] ;  /* 0x0000bb0041417a20 */ /* 0x000fe40000410000 */
[----:B------:R-:W-:Y:S01]  /*11350*/  FMUL.FTZ R66, R66, c[0x0][0x2ec] ;  /* 0x0000bb0042427a20 */ /* 0x000fe20000410000 */
[----:B------:R-:W2:Y:S01]  /*11360*/  MUFU.TANH R199, R199 ;  /* 0x000000c700c77308 */ /* 0x000ea20000002400 */
[----:B------:R-:W-:Y:S02]  /*11370*/  FMUL.FTZ R67, R67, c[0x0][0x2ec] ;  /* 0x0000bb0043437a20 */ /* 0x000fe40000410000 */
[----:B-1----:R-:W-:Y:S07]  /*11380*/  FMUL.FTZ R34, R64, c[0x0][0x2ec] ;  /* 0x0000bb0040227a20 */ /* 0x002fee0000410000 */
[----:B------:R-:W1:Y:S10]  /*11390*/  MUFU.TANH R239, R239 ;  /* 0x000000ef00ef7308 */ /* 0x000e740000002400 */
        /* <DEDUP_REMOVED lines=10> */
[----:B------:R1:W1:Y:S10]  /*11440*/  MUFU.TANH R167, R186 ;  /* 0x000000ba00a77308 */ /* 0x0002740000002400 */
[----:B------:R-:W1:Y:S10]  /*11450*/  MUFU.TANH R188, R188 ;  /* 0x000000bc00bc7308 */ /* 0x000e740000002400 */
[----:B------:R-:W1:Y:S10]  /*11460*/  MUFU.TANH R252, R252 ;  /* 0x000000fc00fc7308 */ /* 0x000e740000002400 */
[----:B------:R-:W1:Y:S10]  /*11470*/  MUFU.TANH R250, R250 ;  /* 0x000000fa00fa7308 */ /* 0x000e740000002400 */
[----:B------:R1:W1:Y:S10]  /*11480*/  MUFU.TANH R173, R42 ;  /* 0x0000002a00ad7308 */ /* 0x0002740000002400 */
[----:B------:R1:W1:Y:S10]  /*11490*/  MUFU.TANH R248, R43 ;  /* 0x0000002b00f87308 */ /* 0x0002740000002400 */
[----:B------:R-:W1:Y:S10]  /*114a0*/  MUFU.TANH R198, R198 ;  /* 0x000000c600c67308 */ /* 0x000e740000002400 */
[----:B------:R-:W1:Y:S10]  /*114b0*/  MUFU.TANH R41, R41 ;  /* 0x0000002900297308 */ /* 0x000e740000002400 */
        /* <DEDUP_REMOVED lines=21> */
[----:B--234-:R-:W-:Y:S01]  /*11610*/  ULDC.64 UR8, c[0x0][0x198] ;  /* 0x0000660000087ab9 */ /* 0x01cfe20000000a00 */
        /* <DEDUP_REMOVED lines=9> */
[----:B------:R-:W-:Y:S04]  /*116b0*/  IADD3 R13, R13, -0x80, RZ ;  /* 0xffffff800d0d7810 */ /* 0x000fe80007ffe0ff */
[----:B------:R-:W-:Y:S02]  /*116c0*/  IABS R8, R13 ;  /* 0x0000000d00087213 */ /* 0x000fe40000000000 */
[----:B------:R-:W-:Y:S01]  /*116d0*/  LOP3.LUT R13, R13, c[0x0][0x2d0], RZ, 0x3c, !PT ;  /* 0x0000b4000d0d7a12 */ /* 0x000fe200078e3cff */
[----:B--2---:R-:W2:Y:S02]  /*116e0*/  MUFU.RCP R6, R9 ;  /* 0x0000000900067308 */ /* 0x004ea40000001000 */
[----:B--2---:R-:W-:Y:S02]  /*116f0*/  IADD3 R14, R6, 0xffffffe, RZ ;  /* 0x0ffffffe060e7810 */ /* 0x004fe40007ffe0ff */
[----:B------:R-:W-:Y:S06]  /*11700*/  IABS R6, R11 ;  /* 0x0000000b00067213 */ /* 0x000fec0000000000 */
[----:B------:R-:W2:Y:S01]  /*11710*/  F2I.FTZ.U32.TRUNC.NTZ R15, R14 ;  /* 0x0000000e000f7305 */ /* 0x000ea2000021f000 */
[----:B------:R-:W-:Y:S01]  /*11720*/  LOP3.LUT R11, R11, c[0x0][0x2d0], RZ, 0x3c, !PT ;  /* 0x0000b4000b0b7a12 */ /* 0x000fe200078e3cff */
        /* <DEDUP_REMOVED lines=44> */
[----:B------:R-:W-:Y:S03]  /*119f0*/  SHF.R.S32.HI R6, RZ, 0x1f, R8 ;  /* 0x0000001fff067819 */ /* 0x000fe60000011408 */
[----:B------:R-:W-:Y:S02]  /*11a00*/  IMAD.MOV.U32 R9, RZ, RZ, R10 ;  /* 0x000000ffff097224 */ /* 0x000fe400078e000a */
[----:B------:R-:W-:Y:S04]  /*11a10*/  IMAD R7, R6, c[0x0][0x180], RZ ;  /* 0x0000600006077a24 */ /* 0x000fe800078e02ff */
[----:B------:R-:W-:Y:S04]  /*11a20*/  IMAD R7, R8, c[0x0][0x184], R7 ;  /* 0x0000610008077a24 */ /* 0x000fe800078e0207 */
[----:B------:R-:W-:Y:S02]  /*11a30*/  IMAD.IADD R4, R11, 0x1, R7 ;  /* 0x000000010b047824 */ /* 0x000fe400078e0207 */
.L_x_2547:
        /* <DEDUP_REMOVED lines=86> */
[-C--:B-1----:R-:W-:Y:S01]  /*11fa0*/  @!P4 LEA R34, P5, R7, R232.reuse, 0x1 ;  /* 0x000000e80722c211 */ /* 0x082fe200078a08ff */
        /* <DEDUP_REMOVED lines=42> */
.L_x_2546:
[----:B--234-:R-:W-:Y:S01]  /*12250*/  IADD3 R140, R216, -0x1, RZ ;  /* 0xffffffffd88c7810 */ /* 0x01cfe20007ffe0ff */
[----:B------:R-:W-:Y:S01]  /*12260*/  LDSM.16.MT88.4 R36, [R137+0xc000] ;  /* 0x00c000008924783b */ /* 0x000fe20000004200 */
[----:B------:R-:W-:Y:S02]  /*12270*/  UMOV UR8, UR11 ;  /* 0x0000000b00087c82 */ /* 0x000fe40008000000 */
[----:B------:R-:W-:Y:S01]  /*12280*/  LEA R4, R140, R215, 0x7 ;  /* 0x000000d78c047211 */ /* 0x000fe200078e38ff */
[----:B------:R-:W-:Y:S03]  /*12290*/  UMOV UR9, UR10 ;  /* 0x0000000a00097c82 */ /* 0x000fe60008000000 */
[C---:B------:R-:W-:Y:S01]  /*122a0*/  IADD3 R16, R4.reuse, 0x1, RZ ;  /* 0x0000000104107810 */ /* 0x040fe20007ffe0ff */
[----:B------:R-:W-:Y:S01]  /*122b0*/  I2F R18, R4 ;  /* 0x0000000400127306 */ /* 0x000fe20000201400 */
[C---:B------:R-:W-:Y:S01]  /*122c0*/  IADD3 R13, R4.reuse, 0x9, RZ ;  /* 0x00000009040d7810 */ /* 0x040fe20007ffe0ff */
[----:B-1----:R-:W-:Y:S01]  /*122d0*/  LDSM.16.MT88.4 R44, [R201+0x10000] ;  /* 0x01000000c92c783b */ /* 0x002fe20000004200 */
[C---:B------:R-:W-:Y:S02]  /*122e0*/  IADD3 R29, R4.reuse, 0x19, RZ ;  /* 0x00000019041d7810 */ /* 0x040fe40007ffe0ff */
[C---:B------:R-:W-:Y:S02]  /*122f0*/  IADD3 R14, R4.reuse, 0x8, RZ ;  /* 0x00000008040e7810 */ /* 0x040fe40007ffe0ff */
[C---:B------:R-:W-:Y:S02]  /*12300*/  IADD3 R27, R4.reuse, 0x20, RZ ;  /* 0x00000020041b7810 */ /* 0x040fe40007ffe0ff */
[C---:B------:R-:W-:Y:S01]  /*12310*/  IADD3 R66, R4.reuse, 0x10, RZ ;  /* 0x0000001004427810 */ /* 0x040fe20007ffe0ff */
[----:B------:R-:W-:Y:S01]  /*12320*/  I2F R16, R16 ;  /* 0x0000001000107306 */ /* 0x000fe20000201400 */
[C---:B------:R-:W-:Y:S01]  /*12330*/  IADD3 R23, R4.reuse, 0x30, RZ ;  /* 0x0000003004177810 */ /* 0x040fe20007ffe0ff */
[----:B------:R-:W-:Y:S01]  /*12340*/  LDSM.16.MT88.4 R52, [R139+0x10000] ;  /* 0x010000008b34783b */ /* 0x000fe20000004200 */
        /* <DEDUP_REMOVED lines=43> */
[C---:B------:R-:W-:Y:S02]  /*12600*/  FFMA.FTZ R48, R0.reuse, R29, R2 ;  /* 0x0000001d00307223 */ /* 0x040fe40000010002 */
[C---:B------:R-:W-:Y:S01]  /*12610*/  FFMA.FTZ R183, R0.reuse, R18, R183 ;  /* 0x0000001200b77223 */ /* 0x040fe200000100b7 */
[----:B------:R-:W-:Y:S01]  /*12620*/  FMNMX.FTZ R2, R187, R3, !PT ;  /* 0x00000003bb027209 */ /* 0x000fe20007810000 */
[CC--:B------:R-:W-:Y:S02]  /*12630*/  FFMA.FTZ R199, R0.reuse, R14.reuse, R199 ;  /* 0x0000000e00c77223 */ /* 0x0c0fe400000100c7 */
[C---:B------:R-:W-:Y:S01]  /*12640*/  FFMA.FTZ R191, R0.reuse, R14, R191 ;  /* 0x0000000e00bf7223 */ /* 0x040fe200000100bf */
[----:B------:R-:W-:Y:S01]  /*12650*/  FMNMX.FTZ R2, R189, R2, !PT ;  /* 0x00000002bd027209 */ /* 0x000fe20007810000 */
[-C--:B------:R-:W-:Y:S01]  /*12660*/  FFMA.FTZ R182, R0, R27.reuse, R182 ;  /* 0x0000001b00b67223 */ /* 0x080fe200000100b6 */
[----:B------:R-:W-:Y:S01]  /*12670*/  IADD3 R14, R4, 0x59, RZ ;  /* 0x00000059040e7810 */ /* 0x000fe20007ffe0ff */
[C---:B------:R-:W-:Y:S01]  /*12680*/  FFMA.FTZ R155, R0.reuse, R27, R155 ;  /* 0x0000001b009b7223 */ /* 0x040fe2000001009b */
[----:B------:R-:W-:Y:S01]  /*12690*/  FMNMX.FTZ R2, R199, R2, !PT ;  /* 0x00000002c7027209 */ /* 0x000fe20007810000 */
[C---:B------:R-:W-:Y:S02]  /*126a0*/  FFMA.FTZ R40, R0.reuse, R66, R249 ;  /* 0x0000004200287223 */ /* 0x040fe400000100f9 */
[CC--:B------:R-:W-:Y:S01]  /*126b0*/  FFMA.FTZ R188, R0.reuse, R23.reuse, R188 ;  /* 0x0000001700bc7223 */ /* 0x0c0fe200000100bc */
[----:B------:R-:W-:Y:S01]  /*126c0*/  FMNMX.FTZ R27, R239, R2, !PT ;  /* 0x00000002ef1b7209 */ /* 0x000fe20007810000 */
[----:B------:R-:W-:Y:S01]  /*126d0*/  FFMA.FTZ R196, R0, R23, R196 ;  /* 0x0000001700c47223 */ /* 0x000fe200000100c4 */
[----:B------:R-:W-:Y:S01]  /*126e0*/  IADD3 R2, R4, 0x61, RZ ;  /* 0x0000006104027810 */ /* 0x000fe20007ffe0ff */
[C---:B------:R-:W-:Y:S02]  /*126f0*/  FFMA.FTZ R49, R0.reuse, R58, R247 ;  /* 0x0000003a00317223 */ /* 0x040fe400000100f7 */
[C---:B------:R-:W-:Y:S01]  /*12700*/  FFMA.FTZ R157, R0.reuse, R12, R157 ;  /* 0x0000000c009d7223 */ /* 0x040fe2000001009d */
[----:B-1----:R-:W-:Y:S01]  /*12710*/  FMNMX.FTZ R16, R183, R136, !PT ;  /* 0x00000088b7107209 */ /* 0x002fe20007810000 */
[----:B------:R1:W3:Y:S01]  /*12720*/  I2F R23, R2 ;  /* 0x0000000200177306 */ /* 0x0002e20000201400 */
[----:B------:R-:W-:Y:S01]  /*12730*/  FFMA.FTZ R161, R0, R12, R161 ;  /* 0x0000000c00a17223 */ /* 0x000fe200000100a1 */
[----:B------:R-:W-:Y:S01]  /*12740*/  FMNMX.FTZ R12, R40, R27, !PT ;  /* 0x0000001b280c7209 */ /* 0x000fe20007810000 */
[C---:B------:R-:W-:Y:S01]  /*12750*/  FFMA.FTZ R66, R0.reuse, R66, R245 ;  /* 0x0000004200427223 */ /* 0x040fe200000100f5 */
[----:B------:R-:W-:Y:S01]  /*12760*/  FMNMX.FTZ R16, R185, R16, !PT ;  /* 0x00000010b9107209 */ /* 0x000fe20007810000 */
[C---:B------:R-:W-:Y:S02]  /*12770*/  FFMA.FTZ R50, R0.reuse, R56, R5 ;  /* 0x0000003800327223 */ /* 0x040fe40000010005 */
[CC--:B------:R-:W-:Y:S01]  /*12780*/  FFMA.FTZ R176, R0.reuse, R25.reuse, R176 ;  /* 0x0000001900b07223 */ /* 0x0c0fe200000100b0 */
[----:B------:R-:W-:Y:S01]  /*12790*/  FMNMX.FTZ R16, R191, R16, !PT ;  /* 0x00000010bf107209 */ /* 0x000fe20007810000 */
[C---:B------:R-:W-:Y:S01]  /*127a0*/  FFMA.FTZ R184, R0.reuse, R25, R184 ;  /* 0x0000001900b87223 */ /* 0x040fe200000100b8 */
[----:B------:R-:W-:Y:S01]  /*127b0*/  FMNMX.FTZ R25, R49, R12, !PT ;  /* 0x0000000c31197209 */ /* 0x000fe20007810000 */
[C---:B------:R-:W-:Y:S01]  /*127c0*/  FFMA.FTZ R58, R0.reuse, R58, R241 ;  /* 0x0000003a003a7223 */ /* 0x040fe200000100f1 */
[----:B------:R-:W-:Y:S01]  /*127d0*/  FMNMX.FTZ R27, R197, R16, !PT ;  /* 0x00000010c51b7209 */ /* 0x000fe20007810000 */
[----:B------:R-:W-:Y:S01]  /*127e0*/  FFMA.FTZ R56, R0, R56, R243 ;  /* 0x0000003800387223 */ /* 0x000fe200000100f3 */
[----:B------:R-:W-:Y:S01]  /*127f0*/  FMNMX.FTZ R25, R50, R25, !PT ;  /* 0x0000001932197209 */ /* 0x000fe20007810000 */
[-C--:B------:R-:W-:Y:S01]  /*12800*/  FFMA.FTZ R163, R0, R10.reuse, R163 ;  /* 0x0000000a00a37223 */ /* 0x080fe200000100a3 */
[----:B------:R-:W-:Y:S01]  /*12810*/  FMNMX.FTZ R27, R66, R27, !PT ;  /* 0x0000001b421b7209 */ /* 0x000fe20007810000 */
[----:B------:R-:W-:Y:S01]  /*12820*/  FFMA.FTZ R167, R0, R10, R167 ;  /* 0x0000000a00a77223 */ /* 0x000fe200000100a7 */
[----:B------:R-:W-:Y:S01]  /*12830*/  IADD3 R10, R4, 0x68, RZ ;  /* 0x00000068040a7810 */ /* 0x000fe20007ffe0ff */
[----:B------:R-:W-:Y:S01]  /*12840*/  FFMA.FTZ R64, R0, R29, R251 ;  /* 0x0000001d00407223 */ /* 0x000fe200000100fb */
[----:B------:R-:W-:Y:S01]  /*12850*/  FMNMX.FTZ R27, R58, R27, !PT ;  /* 0x0000001b3a1b7209 */ /* 0x000fe20007810000 */
[----:B------:R-:W-:Y:S01]  /*12860*/  FFMA.FTZ R170, R0, R21, R170 ;  /* 0x0000001500aa7223 */ /* 0x000fe200000100aa */
[----:B------:R-:W-:Y:S01]  /*12870*/  FMNMX.FTZ R12, R48, R25, !PT ;  /* 0x00000019300c7209 */ /* 0x000fe20007810000 */
[----:B------:R-:W-:Y:S01]  /*12880*/  FFMA.FTZ R159, R0, R21, R159 ;  /* 0x00000015009f7223 */ /* 0x000fe2000001009f */
[----:B------:R-:W-:Y:S01]  /*12890*/  FMNMX.FTZ R29, R56, R27, !PT ;  /* 0x0000001b381d7209 */ /* 0x000fe20007810000 */
[----:B------:R4:W5:Y:S01]  /*128a0*/  I2F R25, R10 ;  /* 0x0000000a00197306 */ /* 0x0009620000201400 */
[----:B------:R-:W-:Y:S01]  /*128b0*/  FMNMX.FTZ R27, R155, R12, !PT ;  /* 0x0000000c9b1b7209 */ /* 0x000fe20007810000 */
[-C--:B------:R-:W-:Y:S01]  /*128c0*/  FFMA.FTZ R165, R0, R8.reuse, R165 ;  /* 0x0000000800a57223 */ /* 0x080fe200000100a5 */
[----:B------:R-:W-:Y:S01]  /*128d0*/  FMNMX.FTZ R29, R64, R29, !PT ;  /* 0x0000001d401d7209 */ /* 0x000fe20007810000 */
[----:B------:R-:W-:Y:S01]  /*128e0*/  FFMA.FTZ R169, R0, R8, R169 ;  /* 0x0000000800a97223 */ /* 0x000fe200000100a9 */
[----:B-1----:R-:W-:Y:S01]  /*128f0*/  FMNMX.FTZ R2, R170, R27, !PT ;  /* 0x0000001baa027209 */ /* 0x002fe20007810000 */
[----:B------:R-:W-:Y:S01]  /*12900*/  FFMA.FTZ R246, R0, R17, R246 ;  /* 0x0000001100f67223 */ /* 0x000fe200000100f6 */
[----:B------:R-:W-:Y:S01]  /*12910*/  FMNMX.FTZ R12, R182, R29, !PT ;  /* 0x0000001db60c7209 */ /* 0x000fe20007810000 */
[----:B------:R-:W-:Y:S01]  /*12920*/  FFMA.FTZ R177, R0, R17, R177 ;  /* 0x0000001100b17223 */ /* 0x000fe200000100b1 */
[----:B------:R-:W-:Y:S01]  /*12930*/  IADD3 R8, R4, 0x69, RZ ;  /* 0x0000006904087810 */ /* 0x000fe20007ffe0ff */
[-C--:B------:R-:W-:Y:S01]  /*12940*/  FFMA.FTZ R190, R0, R19.reuse, R190 ;  /* 0x0000001300be7223 */ /* 0x080fe200000100be */
[----:B------:R-:W-:Y:S01]  /*12950*/  IADD3 R21, R4, 0x60, RZ ;  /* 0x0000006004157810 */ /* 0x000fe20007ffe0ff */
[C---:B------:R-:W-:Y:S01]  /*12960*/  FFMA.FTZ R238, R0.reuse, R19, R238 ;  /* 0x0000001300ee7223 */ /* 0x040fe200000100ee */
[----:B------:R-:W-:Y:S01]  /*12970*/  FMNMX.FTZ R19, R157, R2, !PT ;  /* 0x000000029d137209 */ /* 0x000fe20007810000 */
[----:B------:R1:W-:Y:S01]  /*12980*/  I2F R17, R8 ;  /* 0x0000000800117306 */ /* 0x0003e20000201400 */
[----:B------:R-:W-:Y:S01]  /*12990*/  FMNMX.FTZ R2, R159, R12, !PT ;  /* 0x0000000c9f027209 */ /* 0x000fe20007810000 */
[----:B------:R-:W-:Y:S01]  /*129a0*/  FFMA.FTZ R248, R0, R11, R248 ;  /* 0x0000000b00f87223 */ /* 0x000fe200000100f8 */
[----:B------:R-:W-:Y:S01]  /*129b0*/  FMNMX.FTZ R19, R176, R19, !PT ;  /* 0x00000013b0137209 */ /* 0x000fe20007810000 */
[C---:B------:R-:W-:Y:S01]  /*129c0*/  FFMA.FTZ R250, R0.reuse, R11, R250 ;  /* 0x0000000b00fa7223 */ /* 0x040fe200000100fa */
[----:B------:R-:W-:Y:S01]  /*129d0*/  FMNMX.FTZ R27, R161, R2, !PT ;  /* 0x00000002a11b7209 */ /* 0x000fe20007810000 */
[----:B------:R-:W-:Y:S01]  /*129e0*/  FFMA.FTZ R171, R0, R6, R171 ;  /* 0x0000000600ab7223 */ /* 0x000fe200000100ab */
[----:B------:R-:W-:Y:S01]  /*129f0*/  FMNMX.FTZ R2, R188, R19, !PT ;  /* 0x00000013bc027209 */ /* 0x000fe20007810000 */
[----:B------:R-:W-:Y:S01]  /*12a00*/  FFMA.FTZ R173, R0, R15, R173 ;  /* 0x0000000f00ad7223 */ /* 0x000fe200000100ad */
[----:B------:R-:W-:Y:S01]  /*12a10*/  FMNMX.FTZ R27, R184, R27, !PT ;  /* 0x0000001bb81b7209 */ /* 0x000fe20007810000 */
[----:B------:R-:W5:Y:S01]  /*12a20*/  I2F R5, R14 ;  /* 0x0000000e00057306 */ /* 0x000f620000201400 */
[----:B----4-:R-:W-:Y:S01]  /*12a30*/  FMNMX.FTZ R10, R163, R2, !PT ;  /* 0x00000002a30a7209 */ /* 0x010fe20007810000 */
[----:B------:R-:W-:Y:S01]  /*12a40*/  FFMA.FTZ R175, R0, R6, R175 ;  /* 0x0000000600af7223 */ /* 0x000fe200000100af */
[----:B------:R-:W-:Y:S01]  /*12a50*/  FMNMX.FTZ R2, R196, R27, !PT ;  /* 0x0000001bc4027209 */ /* 0x000fe20007810000 */
[C---:B------:R-:W-:Y:S01]  /*12a60*/  FFMA.FTZ R252, R0.reuse, R15, R252 ;  /* 0x0000000f00fc7223 */ /* 0x040fe200000100fc */
[----:B------:R-:W-:Y:S01]  /*12a70*/  FMNMX.FTZ R19, R165, R10, !PT ;  /* 0x0000000aa5137209 */ /* 0x000fe20007810000 */
[CC--:B------:R-:W-:Y:S01]  /*12a80*/  FFMA.FTZ R244, R0.reuse, R9.reuse, R244 ;  /* 0x0000000900f47223 */ /* 0x0c0fe200000100f4 */
[----:B------:R-:W-:Y:S01]  /*12a90*/  FMNMX.FTZ R2, R167, R2, !PT ;  /* 0x00000002a7027209 */ /* 0x000fe20007810000 */
[----:B------:R-:W-:Y:S01]  /*12aa0*/  FFMA.FTZ R198, R0, R9, R198 ;  /* 0x0000000900c67223 */ /* 0x000fe200000100c6 */
[----:B------:R-:W-:Y:S01]  /*12ab0*/  FMNMX.FTZ R19, R190, R19, !PT ;  /* 0x00000013be137209 */ /* 0x000fe20007810000 */
[----:B------:R-:W4:Y:S01]  /*12ac0*/  I2F R21, R21 ;  /* 0x0000001500157306 */ /* 0x000f220000201400 */
[----:B------:R-:W-:Y:S01]  /*12ad0*/  FMNMX.FTZ R11, R169, R2, !PT ;  /* 0x00000002a90b7209 */ /* 0x000fe20007810000 */
[----:B--2---:R-:W-:Y:S01]  /*12ae0*/  FFMA.FTZ R240, R0, R13, R240 ;  /* 0x0000000d00f07223 */ /* 0x004fe200000100f0 */
[----:B------:R-:W-:Y:S01]  /*12af0*/  FMNMX.FTZ R2, R246, R19, !PT ;  /* 0x00000013f6027209 */ /* 0x000fe20007810000 */
[----:B------:R-:W-:Y:S01]  /*12b00*/  FFMA.FTZ R194, R0, R7, R41 ;  /* 0x0000000700c27223 */ /* 0x000fe20000010029 */
[----:B-1----:R-:W-:Y:S01]  /*12b10*/  FMNMX.FTZ R8, R238, R11, !PT ;  /* 0x0000000bee087209 */ /* 0x002fe20007810000 */
[C---:B------:R-:W-:Y:S01]  /*12b20*/  FFMA.FTZ R192, R0.reuse, R13, R43 ;  /* 0x0000000d00c07223 */ /* 0x040fe2000001002b */
[----:B------:R-:W-:Y:S01]  /*12b30*/  FMNMX.FTZ R2, R171, R2, !PT ;  /* 0x00000002ab027209 */ /* 0x000fe20007810000 */
[CC--:B---3--:R-:W-:Y:S01]  /*12b40*/  FFMA.FTZ R174, R0.reuse, R23.reuse, R174 ;  /* 0x0000001700ae7223 */ /* 0x0c8fe200000100ae */
[----:B------:R-:W-:Y:S01]  /*12b50*/  FMNMX.FTZ R8, R177, R8, !PT ;  /* 0x00000008b1087209 */ /* 0x000fe20007810000 */
[C---:B------:R-:W-:Y:S01]  /*12b60*/  FFMA.FTZ R164, R0.reuse, R23, R164 ;  /* 0x0000001700a47223 */ /* 0x040fe200000100a4 */
[----:B------:R-:W-:Y:S01]  /*12b70*/  FMNMX.FTZ R11, R173, R2, !PT ;  /* 0x00000002ad0b7209 */ /* 0x000fe20007810000 */
[C---:B-----5:R-:W-:Y:S01]  /*12b80*/  FFMA.FTZ R172, R0.reuse, R25, R172 ;  /* 0x0000001900ac7223 */ /* 0x060fe200000100ac */
[----:B------:R-:W-:Y:S01]  /*12b90*/  FMNMX.FTZ R19, R175, R8, !PT ;  /* 0x00000008af137209 */ /* 0x000fe20007810000 */
[----:B------:R-:W-:Y:S01]  /*12ba0*/  FFMA.FTZ R236, R0, R5, R33 ;  /* 0x0000000500ec7223 */ /* 0x000fe20000010021 */
[----:B------:R-:W-:Y:S01]  /*12bb0*/  FMNMX.FTZ R11, R248, R11, !PT ;  /* 0x0000000bf80b7209 */ /* 0x000fe20007810000 */
[----:B------:R-:W-:Y:S01]  /*12bc0*/  FFMA.FTZ R186, R0, R5, R186 ;  /* 0x0000000500ba7223 */ /* 0x000fe200000100ba */
[----:B------:R-:W-:Y:S01]  /*12bd0*/  FMNMX.FTZ R19, R252, R19, !PT ;  /* 0x00000013fc137209 */ /* 0x000fe20007810000 */
[----:B------:R-:W-:Y:S01]  /*12be0*/  FFMA.FTZ R168, R0, R17, R168 ;  /* 0x0000001100a87223 */ /* 0x000fe200000100a8 */
[----:B------:R-:W-:Y:S01]  /*12bf0*/  IADD3 R6, R4, 0x70, RZ ;  /* 0x0000007004067810 */ /* 0x000fe20007ffe0ff */
[----:B------:R-:W-:Y:S01]  /*12c00*/  FFMA.FTZ R162, R0, R25, R162 ;  /* 0x0000001900a27223 */ /* 0x000fe200000100a2 */
[----:B------:R-:W-:Y:S01]  /*12c10*/  FMNMX.FTZ R19, R250, R19, !PT ;  /* 0x00000013fa137209 */ /* 0x000fe20007810000 */
[----:B------:R-:W-:Y:S01]  /*12c20*/  FFMA.FTZ R160, R0, R17, R160 ;  /* 0x0000001100a07223 */ /* 0x000fe200000100a0 */
[----:B------:R-:W-:Y:S01]  /*12c30*/  FMNMX.FTZ R11, R244, R11, !PT ;  /* 0x0000000bf40b7209 */ /* 0x000fe20007810000 */
[----:B------:R-:W1:Y:S01]  /*12c40*/  I2F R15, R6 ;  /* 0x00000006000f7306 */ /* 0x000e620000201400 */
[----:B------:R-:W-:Y:S01]  /*12c50*/  IADD3 R10, R4, 0x71, RZ ;  /* 0x00000071040a7810 */ /* 0x000fe20007ffe0ff */
[----:B----4-:R-:W-:Y:S01]  /*12c60*/  FFMA.FTZ R178, R0, R21, R178 ;  /* 0x0000001500b27223 */ /* 0x010fe200000100b2 */
[----:B------:R-:W-:Y:S01]  /*12c70*/  FMNMX.FTZ R11, R242, R11, !PT ;  /* 0x0000000bf20b7209 */ /* 0x000fe20007810000 */
[----:B------:R-:W-:Y:S01]  /*12c80*/  FFMA.FTZ R166, R0, R21, R166 ;  /* 0x0000001500a67223 */ /* 0x000fe200000100a6 */
[----:B------:R-:W-:Y:S01]  /*12c90*/  FMNMX.FTZ R19, R198, R19, !PT ;  /* 0x00000013c6137209 */ /* 0x000fe20007810000 */
[----:B------:R-:W-:Y:S01]  /*12ca0*/  LDSM.16.MT88.4 R20, [R139+0xc000] ;  /* 0x00c000008b14783b */ /* 0x000fe20000004200 */
[----:B------:R-:W-:Y:S02]  /*12cb0*/  IADD3 R7, R4, 0x78, RZ ;  /* 0x0000007804077810 */ /* 0x000fe40007ffe0ff */
[----:B------:R-:W-:Y:S01]  /*12cc0*/  FMNMX.FTZ R19, R194, R19, !PT ;  /* 0x00000013c2137209 */ /* 0x000fe20007810000 */
[----:B------:R-:W2:Y:S01]  /*12cd0*/  I2F R9, R10 ;  /* 0x0000000a00097306 */ /* 0x000ea20000201400 */
[----:B------:R-:W-:Y:S02]  /*12ce0*/  FMNMX.FTZ R11, R240, R11, !PT ;  /* 0x0000000bf00b7209 */ /* 0x000fe40007810000 */
[----:B------:R-:W-:Y:S01]  /*12cf0*/  IADD3 R5, R4, 0x79, RZ ;  /* 0x0000007904057810 */ /* 0x000fe20007ffe0ff */
[----:B------:R-:W-:Y:S01]  /*12d00*/  LDSM.16.MT88.4 R28, [R138+0xc000] ;  /* 0x00c000008a1c783b */ /* 0x000fe20000004200 */
[----:B------:R-:W-:Y:S02]  /*12d10*/  FMNMX.FTZ R11, R236, R11, !PT ;  /* 0x0000000bec0b7209 */ /* 0x000fe40007810000 */
[----:B------:R-:W-:Y:S02]  /*12d20*/  FMNMX.FTZ R19, R192, R19, !PT ;  /* 0x00000013c0137209 */ /* 0x000fe40007810000 */
[----:B------:R-:W-:Y:S01]  /*12d30*/  FMNMX.FTZ R11, R178, R11, !PT ;  /* 0x0000000bb20b7209 */ /* 0x000fe20007810000 */
[----:B------:R-:W3:Y:S01]  /*12d40*/  I2F R7, R7 ;  /* 0x0000000700077306 */ /* 0x000ee20000201400 */
[----:B------:R-:W-:Y:S02]  /*12d50*/  FMNMX.FTZ R19, R186, R19, !PT ;  /* 0x00000013ba137209 */ /* 0x000fe40007810000 */
[----:B------:R-:W-:Y:S01]  /*12d60*/  FMNMX.FTZ R11, R174, R11, !PT ;  /* 0x0000000bae0b7209 */ /* 0x000fe20007810000 */
[----:B-1----:R-:W-:Y:S01]  /*12d70*/  FFMA.FTZ R158, R0, R15, R158 ;  /* 0x0000000f009e7223 */ /* 0x002fe2000001009e */
[----:B------:R-:W-:Y:S01]  /*12d80*/  FMNMX.FTZ R19, R166, R19, !PT ;  /* 0x00000013a6137209 */ /* 0x000fe20007810000 */
[----:B------:R-:W-:Y:S01]  /*12d90*/  FFMA.FTZ R154, R0, R15, R154 ;  /* 0x0000000f009a7223 */ /* 0x000fe2000001009a */
[----:B------:R-:W-:Y:S01]  /*12da0*/  FMNMX.FTZ R11, R172, R11, !PT ;  /* 0x0000000bac0b7209 */ /* 0x000fe20007810000 */
[----:B------:R-:W-:Y:S01]  /*12db0*/  LDSM.16.MT88.4 R12, [R201+0xc000] ;  /* 0x00c00000c90c783b */ /* 0x000fe20000004200 */
[----:B------:R-:W-:Y:S01]  /*12dc0*/  FMNMX.FTZ R19, R164, R19, !PT ;  /* 0x00000013a4137209 */ /* 0x000fe20007810000 */
[----:B------:R-:W1:Y:S01]  /*12dd0*/  I2F R5, R5 ;  /* 0x0000000500057306 */ /* 0x000e620000201400 */
[----:B------:R-:W-:Y:S02]  /*12de0*/  FMNMX.FTZ R11, R168, R11, !PT ;  /* 0x0000000ba80b7209 */ /* 0x000fe40007810000 */
[----:B------:R-:W-:Y:S01]  /*12df0*/  FMNMX.FTZ R19, R162, R19, !PT ;  /* 0x00000013a2137209 */ /* 0x000fe20007810000 */
[----:B--2---:R-:W-:Y:S01]  /*12e00*/  FFMA.FTZ R156, R0, R9, R156 ;  /* 0x00000009009c7223 */ /* 0x004fe2000001009c */
[----:B------:R-:W-:Y:S01]  /*12e10*/  FMNMX.FTZ R11, R158, R11, !PT ;  /* 0x0000000b9e0b7209 */ /* 0x000fe20007810000 */
[----:B------:R-:W-:Y:S01]  /*12e20*/  FFMA.FTZ R152, R0, R9, R152 ;  /* 0x0000000900987223 */ /* 0x000fe20000010098 */
[----:B------:R-:W-:Y:S02]  /*12e30*/  FMNMX.FTZ R19, R160, R19, !PT ;  /* 0x00000013a0137209 */ /* 0x000fe40007810000 */
[----:B------:R-:W-:Y:S02]  /*12e40*/  FMNMX.FTZ R2, R156, R11, !PT ;  /* 0x0000000b9c027209 */ /* 0x000fe40007810000 */
[----:B------:R-:W-:Y:S01]  /*12e50*/  FMNMX.FTZ R19, R154, R19, !PT ;  /* 0x000000139a137209 */ /* 0x000fe20007810000 */
[----:B---3--:R-:W-:Y:S03]  /*12e60*/  FFMA.FTZ R135, R0, R7, R135 ;  /* 0x0000000700877223 */ /* 0x008fe60000010087 */
[----:B------:R-:W-:Y:S01]  /*12e70*/  FMNMX.FTZ R19, R152, R19, !PT ;  /* 0x0000001398137209 */ /* 0x000fe20007810000 */
[----:B------:R-:W-:Y:S01]  /*12e80*/  FFMA.FTZ R150, R0, R7, R150 ;  /* 0x0000000700967223 */ /* 0x000fe20000010096 */
[----:B------:R-:W-:Y:S04]  /*12e90*/  FMNMX.FTZ R9, R135, R2, !PT ;  /* 0x0000000287097209 */ /* 0x000fe80007810000 */
[----:B------:R-:W-:Y:S01]  /*12ea0*/  FMNMX.FTZ R19, R150, R19, !PT ;  /* 0x0000001396137209 */ /* 0x000fe20007810000 */
[CC--:B-1----:R-:W-:Y:S02]  /*12eb0*/  FFMA.FTZ R134, R0.reuse, R5.reuse, R134 ;  /* 0x0000000500867223 */ /* 0x0c2fe40000010086 */
[----:B------:R-:W-:Y:S03]  /*12ec0*/  FFMA.FTZ R148, R0, R5, R148 ;  /* 0x0000000500947223 */ /* 0x000fe60000010094 */
[----:B------:R-:W-:Y:S02]  /*12ed0*/  FMNMX.FTZ R7, R134, R9, !PT ;  /* 0x0000000986077209 */ /* 0x000fe40007810000 */
[----:B------:R-:W-:Y:S03]  /*12ee0*/  FMNMX.FTZ R11, R148, R19, !PT ;  /* 0x00000013940b7209 */ /* 0x000fe60007810000 */
[----:B------:R-:W1:Y:S08]  /*12ef0*/  SHFL.BFLY PT, R2, R7, 0x2, 0x1f ;  /* 0x0c401f0007027f89 */ /* 0x000e7000000e0000 */
        /* <DEDUP_REMOVED lines=13> */
[C---:B------:R-:W-:Y:S02]  /*12fd0*/  FMUL.FTZ R149, R133.reuse, c[0x0][0x23c] ;  /* 0x00008f0085957a20 */ /* 0x040fe40000410000 */
[----:B------:R-:W-:Y:S02]  /*12fe0*/  FADD.FTZ R3, -R133, R136 ;  /* 0x0000008885037221 */ /* 0x000fe40000010100 */
[--C-:B------:R-:W-:Y:S01]  /*12ff0*/  FFMA.FTZ R147, R187, c[0x0][0x23c], -R151.reuse ;  /* 0x00008f00bb937a23 */ /* 0x100fe20000010897 */
[----:B------:R-:W-:Y:S01]  /*13000*/  FSEL R149, R149, RZ, P1 ;  /* 0x000000ff95957208 */ /* 0x000fe20000800000 */
[--C-:B------:R-:W-:Y:S01]  /*13010*/  FFMA.FTZ R142, R189, c[0x0][0x23c], -R151.reuse ;  /* 0x00008f00bd8e7a23 */ /* 0x100fe20000010897 */
[----:B------:R-:W1:Y:S01]  /*13020*/  MUFU.EX2 R2, R2 ;  /* 0x0000000200027308 */ /* 0x000e620000000800 */
[--C-:B------:R-:W-:Y:S01]  /*13030*/  FFMA.FTZ R141, R199, c[0x0][0x23c], -R151.reuse ;  /* 0x00008f00c78d7a23 */ /* 0x100fe20000010897 */
[----:B------:R-:W-:Y:S01]  /*13040*/  ISETP.GT.AND P1, PT, R216, 0x1, PT ;  /* 0x00000001d800780c */ /* 0x000fe20003f24270 */
[----:B------:R-:W-:Y:S01]  /*13050*/  FFMA.FTZ R136, R239, c[0x0][0x23c], -R151 ;  /* 0x00008f00ef887a23 */ /* 0x000fe20000010897 */
[----:B------:R-:W-:Y:S01]  /*13060*/  MOV R216, R140 ;  /* 0x0000008c00d87202 */ /* 0x000fe20000000f00 */
[--C-:B------:R-:W-:Y:S02]  /*13070*/  FFMA.FTZ R146, R183, c[0x0][0x23c], -R149.reuse ;  /* 0x00008f00b7927a23 */ /* 0x100fe40000010895 */
[--C-:B------:R-:W-:Y:S02]  /*13080*/  FFMA.FTZ R145, R185, c[0x0][0x23c], -R149.reuse ;  /* 0x00008f00b9917a23 */ /* 0x100fe40000010895 */
[--C-:B------:R-:W-:Y:S01]  /*13090*/  FFMA.FTZ R144, R191, c[0x0][0x23c], -R149.reuse ;  /* 0x00008f00bf907a23 */ /* 0x100fe20000010895 */
[----:B------:R-:W-:Y:S01]  /*130a0*/  MUFU.EX2 R147, R147 ;  /* 0x0000009300937308 */ /* 0x000fe20000000800 */
[--C-:B------:R-:W-:Y:S02]  /*130b0*/  FFMA.FTZ R143, R197, c[0x0][0x23c], -R149.reuse ;  /* 0x00008f00c58f7a23 */ /* 0x100fe40000010895 */
[----:B------:R-:W-:Y:S02]  /*130c0*/  FMUL.FTZ R4, R3, c[0x0][0x23c] ;  /* 0x00008f0003047a20 */ /* 0x000fe40000410000 */
[----:B------:R-:W-:Y:S02]  /*130d0*/  FFMA.FTZ R153, R64, c[0x0][0x23c], -R149 ;  /* 0x00008f0040997a23 */ /* 0x000fe40000010895 */
[--C-:B------:R-:W-:Y:S02]  /*130e0*/  FFMA.FTZ R155, R155, c[0x0][0x23c], -R151.reuse ;  /* 0x00008f009b9b7a23 */ /* 0x100fe40000010897 */
[--C-:B------:R-:W-:Y:S01]  /*130f0*/  FFMA.FTZ R170, R170, c[0x0][0x23c], -R151.reuse ;  /* 0x00008f00aaaa7a23 */ /* 0x100fe20000010897 */
[----:B------:R-:W2:Y:S01]  /*13100*/  MUFU.EX2 R3, R4 ;  /* 0x0000000400037308 */ /* 0x000ea20000000800 */
[--C-:B------:R-:W-:Y:S02]  /*13110*/  FFMA.FTZ R157, R157, c[0x0][0x23c], -R151.reuse ;  /* 0x00008f009d9d7a23 */ /* 0x100fe40000010897 */
[----:B------:R-:W-:Y:S02]  /*13120*/  FFMA.FTZ R176, R176, c[0x0][0x23c], -R151 ;  /* 0x00008f00b0b07a23 */ /* 0x000fe40000010897 */
[C---:B-1----:R-:W-:Y:S02]  /*13130*/  FMUL.FTZ R6, R2.reuse, R130 ;  /* 0x0000008202067220 */ /* 0x042fe40000410000 */
[C---:B------:R-:W-:Y:S02]  /*13140*/  FMUL.FTZ R7, R2.reuse, R131 ;  /* 0x0000008302077220 */ /* 0x040fe40000410000 */
[C---:B------:R-:W-:Y:S01]  /*13150*/  FMUL.FTZ R10, R2.reuse, R126 ;  /* 0x0000007e020a7220 */ /* 0x040fe20000410000 */
[----:B------:R-:W1:Y:S01]  /*13160*/  MUFU.EX2 R142, R142 ;  /* 0x0000008e008e7308 */ /* 0x000e620000000800 */
[C---:B------:R-:W-:Y:S02]  /*13170*/  FMUL.FTZ R11, R2.reuse, R127 ;  /* 0x0000007f020b7220 */ /* 0x040fe40000410000 */
[C---:B------:R-:W-:Y:S02]  /*13180*/  FMUL.FTZ R18, R2.reuse, R118 ;  /* 0x0000007602127220 */ /* 0x040fe40000410000 */
[C---:B------:R-:W-:Y:S02]  /*13190*/  FMUL.FTZ R19, R2.reuse, R119 ;  /* 0x0000007702137220 */ /* 0x040fe40000410000 */
[C---:B------:R-:W-:Y:S02]  /*131a0*/  FMUL.FTZ R26, R2.reuse, R110 ;  /* 0x0000006e021a7220 */ /* 0x040fe40000410000 */
[C---:B------:R-:W-:Y:S01]  /*131b0*/  FMUL.FTZ R27, R2.reuse, R111 ;  /* 0x0000006f021b7220 */ /* 0x040fe20000410000 */
[----:B------:R-:W-:Y:S01]  /*131c0*/  MUFU.EX2 R141, R141 ;  /* 0x0000008d008d7308 */ /* 0x000fe20000000800 */
[C---:B------:R-:W-:Y:S02]  /*131d0*/  FMUL.FTZ R34, R2.reuse, R102 ;  /* 0x0000006602227220 */ /* 0x040fe40000410000 */
[----:B------:R-:W-:Y:S02]  /*131e0*/  FMUL.FTZ R35, R2, R103 ;  /* 0x0000006702237220 */ /* 0x000fe40000410000 */
[C---:B--2---:R-:W-:Y:S02]  /*131f0*/  FMUL.FTZ R4, R3.reuse, R128 ;  /* 0x0000008003047220 */ /* 0x044fe40000410000 */
[C---:B------:R-:W-:Y:S02]  /*13200*/  FMUL.FTZ R5, R3.reuse, R129 ;  /* 0x0000008103057220 */ /* 0x040fe40000410000 */
[C---:B------:R-:W-:Y:S01]  /*13210*/  FMUL.FTZ R8, R3.reuse, R124 ;  /* 0x0000007c03087220 */ /* 0x040fe20000410000 */
[----:B------:R-:W2:Y:S01]  /*13220*/  MUFU.EX2 R136, R136 ;  /* 0x0000008800887308 */ /* 0x000ea20000000800 */
[C---:B------:R-:W-:Y:S02]  /*13230*/  FMUL.FTZ R9, R3.reuse, R125 ;  /* 0x0000007d03097220 */ /* 0x040fe40000410000 */
[C---:B------:R-:W-:Y:S01]  /*13240*/  FMUL.FTZ R16, R3.reuse, R116 ;  /* 0x0000007403107220 */ /* 0x040fe20000410000 */
[----:B-1----:R-:W-:Y:S01]  /*13250*/  F2FP.PACK_AB R129, R142, R147 ;  /* 0x000000938e81723e */ /* 0x002fe200000000ff */
[C---:B------:R-:W-:Y:S01]  /*13260*/  FMUL.FTZ R17, R3.reuse, R117 ;  /* 0x0000007503117220 */ /* 0x040fe20000410000 */
[----:B------:R-:W-:Y:S01]  /*13270*/  LDSM.16.MT88.4 R124, [R201+0xf800] ;  /* 0x00f80000c97c783b */ /* 0x000fe20000004200 */
        /* <DEDUP_REMOVED lines=8> */
[C---:B------:R-:W-:Y:S01]  /*13300*/  FMUL.FTZ R41, R3.reuse, R93 ;  /* 0x0000005d03297220 */ /* 0x040fe20000410000 */
        /* <DEDUP_REMOVED lines=9> */
[----:B------:R-:W-:Y:S01]  /*133a0*/  LDSM.16.MT88.4 R100, [R137+0xf800] ;  /* 0x00f800008964783b */ /* 0x000fe20000004200 */
[----:B------:R-:W-:Y:S02]  /*133b0*/  FMUL.FTZ R65, R3, R69 ;  /* 0x0000004503417220 */ /* 0x000fe40000410000 */
[--C-:B------:R-:W-:Y:S02]  /*133c0*/  FFMA.FTZ R182, R182, c[0x0][0x23c], -R149.reuse ;  /* 0x00008f00b6b67a23 */ /* 0x100fe40000010895 */
[--C-:B------:R-:W-:Y:S02]  /*133d0*/  FFMA.FTZ R159, R159, c[0x0][0x23c], -R149.reuse ;  /* 0x00008f009f9f7a23 */ /* 0x100fe40000010895 */
[--C-:B------:R-:W-:Y:S02]  /*133e0*/  FFMA.FTZ R161, R161, c[0x0][0x23c], -R149.reuse ;  /* 0x00008f00a1a17a23 */ /* 0x100fe40000010895 */
[----:B------:R-:W2:Y:S01]  /*133f0*/  MUFU.EX2 R143, R143 ;  /* 0x0000008f008f7308 */ /* 0x000ea20000000800 */
[----:B------:R-:W-:Y:S02]  /*13400*/  FFMA.FTZ R184, R184, c[0x0][0x23c], -R149 ;  /* 0x00008f00b8b87a23 */ /* 0x000fe40000010895 */
[--C-:B------:R-:W-:Y:S01]  /*13410*/  FFMA.FTZ R188, R188, c[0x0][0x23c], -R151.reuse ;  /* 0x00008f00bcbc7a23 */ /* 0x100fe20000010897 */
[----:B-1----:R-:W-:Y:S01]  /*13420*/  F2FP.PACK_AB R128, R145, R146 ;  /* 0x000000929180723e */ /* 0x002fe200000000ff */
[--C-:B------:R-:W-:Y:S02]  /*13430*/  FFMA.FTZ R163, R163, c[0x0][0x23c], -R151.reuse ;  /* 0x00008f00a3a37a23 */ /* 0x100fe40000010897 */
[--C-:B------:R-:W-:Y:S02]  /*13440*/  FFMA.FTZ R165, R165, c[0x0][0x23c], -R151.reuse ;  /* 0x00008f00a5a57a23 */ /* 0x100fe40000010897 */
[----:B------:R-:W-:Y:S01]  /*13450*/  FFMA.FTZ R190, R190, c[0x0][0x23c], -R151 ;  /* 0x00008f00bebe7a23 */ /* 0x000fe20000010897 */
[----:B------:R-:W-:Y:S01]  /*13460*/  MUFU.EX2 R153, R153 ;  /* 0x0000009900997308 */ /* 0x000fe20000000800 */
[--C-:B------:R-:W-:Y:S02]  /*13470*/  FFMA.FTZ R196, R196, c[0x0][0x23c], -R149.reuse ;  /* 0x00008f00c4c47a23 */ /* 0x100fe40000010895 */
[--C-:B------:R-:W-:Y:S02]  /*13480*/  FFMA.FTZ R167, R167, c[0x0][0x23c], -R149.reuse ;  /* 0x00008f00a7a77a23 */ /* 0x100fe40000010895 */
[--C-:B------:R-:W-:Y:S02]  /*13490*/  FFMA.FTZ R169, R169, c[0x0][0x23c], -R149.reuse ;  /* 0x00008f00a9a97a23 */ /* 0x100fe40000010895 */
[----:B------:R-:W-:Y:S02]  /*134a0*/  FFMA.FTZ R238, R238, c[0x0][0x23c], -R149 ;  /* 0x00008f00eeee7a23 */ /* 0x000fe40000010895 */
[--C-:B------:R-:W-:Y:S01]  /*134b0*/  FFMA.FTZ R246, R246, c[0x0][0x23c], -R151.reuse ;  /* 0x00008f00f6f67a23 */ /* 0x100fe20000010897 */
[----:B------:R-:W-:Y:S01]  /*134c0*/  MUFU.EX2 R155, R155 ;  /* 0x0000009b009b7308 */ /* 0x000fe20000000800 */
[--C-:B------:R-:W-:Y:S02]  /*134d0*/  FFMA.FTZ R171, R171, c[0x0][0x23c], -R151.reuse ;  /* 0x00008f00abab7a23 */ /* 0x100fe40000010897 */
[--C-:B------:R-:W-:Y:S01]  /*134e0*/  FFMA.FTZ R173, R173, c[0x0][0x23c], -R151.reuse ;  /* 0x00008f00adad7a23 */ /* 0x100fe20000010897 */
[----:B--2---:R-:W-:Y:S01]  /*134f0*/  F2FP.PACK_AB R130, R143, R144 ;  /* 0x000000908f82723e */ /* 0x004fe200000000ff */
[----:B------:R-:W-:Y:S02]  /*13500*/  FFMA.FTZ R248, R248, c[0x0][0x23c], -R151 ;  /* 0x00008f00f8f87a23 */ /* 0x000fe40000010897 */
        /* <DEDUP_REMOVED lines=8> */
[C---:B------:R-:W-:Y:S02]  /*13590*/  FMUL.FTZ R13, R3.reuse, R121 ;  /* 0x00000079030d7220 */ /* 0x040fe40000410000 */
[----:B------:R-:W-:Y:S02]  /*135a0*/  FFMA.FTZ R250, R250, c[0x0][0x23c], -R149 ;  /* 0x00008f00fafa7a23 */ /* 0x000fe40000010895 */
        /* <DEDUP_REMOVED lines=8> */
[----:B------:R-:W-:Y:S02]  /*13630*/  FFMA.FTZ R236, R236, c[0x0][0x23c], -R151 ;  /* 0x00008f00ecec7a23 */ /* 0x000fe40000010897 */
[--C-:B------:R-:W-:Y:S02]  /*13640*/  FFMA.FTZ R187, R198, c[0x0][0x23c], -R149.reuse ;  /* 0x00008f00c6bb7a23 */ /* 0x100fe40000010895 */
[C---:B------:R-:W-:Y:S01]  /*13650*/  FMUL.FTZ R20, R3.reuse, R112 ;  /* 0x0000007003147220 */ /* 0x040fe20000410000 */
[C---:B------:R-:W-:Y:S04]  /*13660*/  HMMA.16816.F32 R16, R128.reuse, R22, R16 ;  /* 0x000000168010723c */ /* 0x040fe80000001810 */
[C---:B------:R-:W-:Y:S01]  /*13670*/  FMUL.FTZ R21, R3.reuse, R113 ;  /* 0x0000007103157220 */ /* 0x040fe20000410000 */
[----:B------:R-:W-:Y:S01]  /*13680*/  MUFU.EX2 R159, R159 ;  /* 0x0000009f009f7308 */ /* 0x000fe20000000800 */
[--C-:B------:R-:W-:Y:S02]  /*13690*/  FFMA.FTZ R112, R58, c[0x0][0x23c], -R149.reuse ;  /* 0x00008f003a707a23 */ /* 0x100fe40000010895 */
[C---:B------:R-:W-:Y:S04]  /*136a0*/  FMUL.FTZ R22, R2.reuse, R114 ;  /* 0x0000007202167220 */ /* 0x040fe80000410000 */
[C---:B------:R-:W-:Y:S02]  /*136b0*/  FMUL.FTZ R23, R2.reuse, R115 ;  /* 0x0000007302177220 */ /* 0x040fe40000410000 */
[----:B------:R-:W-:Y:S01]  /*136c0*/  FMUL.FTZ R58, R2, R78 ;  /* 0x0000004e023a7220 */ /* 0x000fe20000410000 */
[----:B------:R-:W-:Y:S01]  /*136d0*/  MUFU.EX2 R112, R112 ;  /* 0x0000007000707308 */ /* 0x000fe20000000800 */
[--C-:B------:R-:W-:Y:S02]  /*136e0*/  FFMA.FTZ R114, R56, c[0x0][0x23c], -R149.reuse ;  /* 0x00008f0038727a23 */ /* 0x100fe40000010895 */
[C---:B------:R-:W-:Y:S01]  /*136f0*/  FMUL.FTZ R56, R3.reuse, R76 ;  /* 0x0000004c03387220 */ /* 0x040fe20000410000 */
[C---:B------:R-:W-:Y:S01]  /*13700*/  HMMA.16816.F32 R20, R128.reuse, R28, R20 ;  /* 0x0000001c8014723c */ /* 0x040fe20000001814 */
[----:B------:R-:W-:Y:S02]  /*13710*/  LDSM.16.MT88.4 R76, [R201+0xc800] ;  /* 0x00c80000c94c783b */ /* 0x000fe40000004200 */
[----:B------:R-:W-:Y:S02]  /*13720*/  FFMA.FTZ R113, R66, c[0x0][0x23c], -R149 ;  /* 0x00008f0042717a23 */ /* 0x000fe40000010895 */
[----:B------:R-:W-:Y:S01]  /*13730*/  FMUL.FTZ R66, R2, R70 ;  /* 0x0000004602427220 */ /* 0x000fe20000410000 */
[----:B------:R-:W1:Y:S01]  /*13740*/  MUFU.EX2 R114, R114 ;  /* 0x0000007200727308 */ /* 0x000e620000000800 */
[C---:B------:R-:W-:Y:S01]  /*13750*/  FMUL.FTZ R28, R3.reuse, R104 ;  /* 0x00000068031c7220 */ /* 0x040fe20000410000 */
[C---:B------:R-:W-:Y:S04]  /*13760*/  HMMA.16816.F32 R24, R128.reuse, R30, R24 ;  /* 0x0000001e8018723c */ /* 0x040fe80000001818 */
[C---:B------:R-:W-:Y:S02]  /*13770*/  FMUL.FTZ R29, R3.reuse, R105 ;  /* 0x00000069031d7220 */ /* 0x040fe40000410000 */
[--C-:B------:R-:W-:Y:S02]  /*13780*/  FFMA.FTZ R104, R40, c[0x0][0x23c], -R151.reuse ;  /* 0x00008f0028687a23 */ /* 0x100fe40000010897 */
[C---:B------:R-:W-:Y:S01]  /*13790*/  FMUL.FTZ R30, R2.reuse, R106 ;  /* 0x0000006a021e7220 */ /* 0x040fe20000410000 */
[----:B------:R-:W2:Y:S03]  /*137a0*/  MUFU.EX2 R113, R113 ;  /* 0x0000007100717308 */ /* 0x000ea60000000800 */
[----:B------:R-:W-:Y:S02]  /*137b0*/  FMUL.FTZ R31, R2, R107 ;  /* 0x0000006b021f7220 */ /* 0x000fe40000410000 */
[----:B------:R-:W-:Y:S02]  /*137c0*/  FMUL.FTZ R40, R3, R92 ;  /* 0x0000005c03287220 */ /* 0x000fe40000410000 */
[----:B------:R-:W-:Y:S01]  /*137d0*/  LDSM.16.MT88.4 R92, [R137+0x11000] ;  /* 0x01100000895c783b */ /* 0x000fe20000004200 */
[--C-:B------:R-:W-:Y:S02]  /*137e0*/  FFMA.FTZ R105, R49, c[0x0][0x23c], -R151.reuse ;  /* 0x00008f0031697a23 */ /* 0x100fe40000010897 */
[C---:B------:R-:W-:Y:S01]  /*137f0*/  HMMA.16816.F32 R28, R128.reuse, R36, R28 ;  /* 0x00000024801c723c */ /* 0x040fe2000000181c */
[----:B------:R-:W-:Y:S02]  /*13800*/  MUFU.EX2 R104, R104 ;  /* 0x0000006800687308 */ /* 0x000fe40000000800 */
[----:B------:R-:W-:Y:S01]  /*13810*/  FMUL.FTZ R49, R3, R85 ;  /* 0x0000005503317220 */ /* 0x000fe20000410000 */
[----:B-1----:R-:W-:Y:S01]  /*13820*/  F2FP.PACK_AB R70, R153, R114 ;  /* 0x000000729946723e */ /* 0x002fe200000000ff */
[--C-:B------:R-:W-:Y:S02]  /*13830*/  FFMA.FTZ R106, R50, c[0x0][0x23c], -R151.reuse ;  /* 0x00008f00326a7a23 */ /* 0x100fe40000010897 */
[C---:B------:R-:W-:Y:S01]  /*13840*/  FMUL.FTZ R36, R3.reuse, R96 ;  /* 0x0000006003247220 */ /* 0x040fe20000410000 */
[C---:B------:R-:W-:Y:S03]  /*13850*/  HMMA.16816.F32 R32, R128.reuse, R38, R32 ;  /* 0x000000268020723c */ /* 0x040fe60000001820 */
[----:B------:R-:W1:Y:S01]  /*13860*/  MUFU.EX2 R105, R105 ;  /* 0x0000006900697308 */ /* 0x000e620000000800 */
[C---:B------:R-:W-:Y:S02]  /*13870*/  FMUL.FTZ R37, R3.reuse, R97 ;  /* 0x0000006103257220 */ /* 0x040fe40000410000 */
[----:B------:R-:W-:Y:S01]  /*13880*/  FMUL.FTZ R50, R2, R86 ;  /* 0x0000005602327220 */ /* 0x000fe20000410000 */
[----:B--2---:R-:W-:Y:S01]  /*13890*/  F2FP.PACK_AB R68, R112, R113 ;  /* 0x000000717044723e */ /* 0x004fe200000000ff */
[C---:B------:R-:W-:Y:S04]  /*138a0*/  FMUL.FTZ R38, R2.reuse, R98 ;  /* 0x0000006202267220 */ /* 0x040fe80000410000 */
[----:B------:R-:W-:Y:S01]  /*138b0*/  FMUL.FTZ R39, R2, R99 ;  /* 0x0000006302277220 */ /* 0x000fe20000410000 */
[----:B------:R-:W-:Y:S01]  /*138c0*/  MUFU.EX2 R106, R106 ;  /* 0x0000006a006a7308 */ /* 0x000fe20000000800 */
[----:B------:R-:W-:Y:S01]  /*138d0*/  LDSM.16.MT88.4 R96, [R137+0x13000] ;  /* 0x013000008960783b */ /* 0x000fe20000004200 */
[----:B------:R-:W-:Y:S02]  /*138e0*/  FFMA.FTZ R107, R48, c[0x0][0x23c], -R151 ;  /* 0x00008f00306b7a23 */ /* 0x000fe40000010897 */
[C---:B------:R-:W-:Y:S02]  /*138f0*/  FMUL.FTZ R48, R3.reuse, R84 ;  /* 0x0000005403307220 */ /* 0x040fe40000410000 */
[C---:B------:R-:W-:Y:S03]  /*13900*/  HMMA.16816.F32 R36, R128.reuse, R44, R36 ;  /* 0x0000002c8024723c */ /* 0x040fe60000001824 */
[----:B------:R-:W2:Y:S01]  /*13910*/  LDSM.16.MT88.4 R84, [R137+0x10000] ;  /* 0x010000008954783b */ /* 0x000ea20000004200 */
[----:B------:R-:W3:Y:S01]  /*13920*/  MUFU.EX2 R107, R107 ;  /* 0x0000006b006b7308 */ /* 0x000ee20000000800 */
[--C-:B------:R-:W-:Y:S02]  /*13930*/  FFMA.FTZ R194, R194, c[0x0][0x23c], -R149.reuse ;  /* 0x00008f00c2c27a23 */ /* 0x100fe40000010895 */
        /* <DEDUP_REMOVED lines=8> */
[--C-:B------:R-:W-:Y:S02]  /*139c0*/  FFMA.FTZ R189, R192, c[0x0][0x23c], -R149.reuse ;  /* 0x00008f00c0bd7a23 */ /* 0x100fe40000010895 */
[----:B------:R-:W-:Y:S02]  /*139d0*/  FFMA.FTZ R186, R186, c[0x0][0x23c], -R149 ;  /* 0x00008f00baba7a23 */ /* 0x000fe40000010895 */
[C---:B------:R-:W-:Y:S01]  /*139e0*/  HMMA.16816.F32 R44, R128.reuse, R52, R44 ;  /* 0x00000034802c723c */ /* 0x040fe2000000182c */
[----:B------:R-:W1:Y:S02]  /*139f0*/  MUFU.EX2 R184, R184 ;  /* 0x000000b800b87308 */ /* 0x000e640000000800 */
[--C-:B------:R-:W-:Y:S01]  /*13a00*/  FFMA.FTZ R178, R178, c[0x0][0x23c], -R151.reuse ;  /* 0x00008f00b2b27a23 */ /* 0x100fe20000010897 */
[----:B---3--:R-:W-:Y:S01]  /*13a10*/  F2FP.PACK_AB R71, R107, R106 ;  /* 0x0000006a6b47723e */ /* 0x008fe200000000ff */
[--C-:B------:R-:W-:Y:S02]  /*13a20*/  FFMA.FTZ R191, R174, c[0x0][0x23c], -R151.reuse ;  /* 0x00008f00aebf7a23 */ /* 0x100fe40000010897 */
[C---:B------:R-:W-:Y:S01]  /*13a30*/  FMUL.FTZ R52, R3.reuse, R80 ;  /* 0x0000005003347220 */ /* 0x040fe20000410000 */
[C---:B------:R-:W-:Y:S03]  /*13a40*/  HMMA.16816.F32 R48, R128.reuse, R54, R48 ;  /* 0x000000368030723c */ /* 0x040fe60000001830 */
[----:B------:R-:W-:Y:S01]  /*13a50*/  MUFU.EX2 R188, R188 ;  /* 0x000000bc00bc7308 */ /* 0x000fe20000000800 */
[C---:B------:R-:W-:Y:S02]  /*13a60*/  FMUL.FTZ R53, R3.reuse, R81 ;  /* 0x0000005103357220 */ /* 0x040fe40000410000 */
[--C-:B------:R-:W-:Y:S02]  /*13a70*/  FFMA.FTZ R172, R172, c[0x0][0x23c], -R151.reuse ;  /* 0x00008f00acac7a23 */ /* 0x100fe40000010897 */
[C---:B------:R-:W-:Y:S04]  /*13a80*/  FMUL.FTZ R54, R2.reuse, R82 ;  /* 0x0000005202367220 */ /* 0x040fe80000410000 */
[----:B------:R-:W-:Y:S01]  /*13a90*/  FMUL.FTZ R55, R2, R83 ;  /* 0x0000005302377220 */ /* 0x000fe20000410000 */
[----:B------:R-:W3:Y:S01]  /*13aa0*/  MUFU.EX2 R163, R163 ;  /* 0x000000a300a37308 */ /* 0x000ee20000000800 */
[----:B------:R-:W-:Y:S01]  /*13ab0*/  LDSM.16.MT88.4 R80, [R138+0xc800] ;  /* 0x00c800008a50783b */ /* 0x000fe20000004200 */
[----:B------:R-:W-:Y:S02]  /*13ac0*/  FFMA.FTZ R193, R168, c[0x0][0x23c], -R151 ;  /* 0x00008f00a8c17a23 */ /* 0x000fe40000010897 */
        /* <DEDUP_REMOVED lines=8> */
[----:B------:R-:W4:Y:S01]  /*13b50*/  MUFU.EX2 R190, R190 ;  /* 0x000000be00be7308 */ /* 0x000f220000000800 */
[C---:B------:R-:W-:Y:S02]  /*13b60*/  FMUL.FTZ R62, R2.reuse, R74 ;  /* 0x0000004a023e7220 */ /* 0x040fe40000410000 */
[----:B------:R-:W-:Y:S02]  /*13b70*/  FMUL.FTZ R63, R2, R75 ;  /* 0x0000004b023f7220 */ /* 0x000fe40000410000 */
[----:B------:R-:W5:Y:S01]  /*13b80*/  LDSM.16.MT88.4 R72, [R139+0xc800] ;  /* 0x00c800008b48783b */ /* 0x000f620000004200 */
[----:B------:R-:W-:Y:S02]  /*13b90*/  FFMA.FTZ R197, R160, c[0x0][0x23c], -R149 ;  /* 0x00008f00a0c57a23 */ /* 0x000fe40000010895 */
[--C-:B------:R-:W-:Y:S02]  /*13ba0*/  FFMA.FTZ R158, R158, c[0x0][0x23c], -R151.reuse ;  /* 0x00008f009e9e7a23 */ /* 0x100fe40000010897 */
[C---:B--2---:R-:W-:Y:S01]  /*13bb0*/  HMMA.16816.F32 R60, R128.reuse, R84, R60 ;  /* 0x00000054803c723c */ /* 0x044fe2000000183c */
[----:B------:R-:W-:Y:S02]  /*13bc0*/  MUFU.EX2 R196, R196 ;  /* 0x000000c400c47308 */ /* 0x000fe40000000800 */
[--C-:B------:R-:W-:Y:S02]  /*13bd0*/  FFMA.FTZ R199, R156, c[0x0][0x23c], -R151.reuse ;  /* 0x00008f009cc77a23 */ /* 0x100fe40000010897 */
[----:B------:R-:W-:Y:S02]  /*13be0*/  FFMA.FTZ R135, R135, c[0x0][0x23c], -R151 ;  /* 0x00008f0087877a23 */ /* 0x000fe40000010897 */
[--C-:B------:R-:W-:Y:S01]  /*13bf0*/  FFMA.FTZ R154, R154, c[0x0][0x23c], -R149.reuse ;  /* 0x00008f009a9a7a23 */ /* 0x100fe20000010895 */
[----:B------:R-:W-:Y:S01]  /*13c00*/  HMMA.16816.F32 R64, R128, R86, R64 ;  /* 0x000000568040723c */ /* 0x000fe20000001840 */
[----:B------:R-:W2:Y:S02]  /*13c10*/  LDSM.16.MT88.4 R84, [R137+0xc800] ;  /* 0x00c800008954783b */ /* 0x000ea40000004200 */
[----:B------:R-:W1:Y:S01]  /*13c20*/  MUFU.EX2 R167, R167 ;  /* 0x000000a700a77308 */ /* 0x000e620000000800 */
[--C-:B------:R-:W-:Y:S02]  /*13c30*/  FFMA.FTZ R237, R152, c[0x0][0x23c], -R149.reuse ;  /* 0x00008f0098ed7a23 */ /* 0x100fe40000010895 */
[--C-:B------:R-:W-:Y:S02]  /*13c40*/  FFMA.FTZ R150, R150, c[0x0][0x23c], -R149.reuse ;  /* 0x00008f0096967a23 */ /* 0x100fe40000010895 */
[C---:B------:R-:W-:Y:S05]  /*13c50*/  HMMA.16816.F32 R4, R68.reuse, R76, R4 ;  /* 0x0000004c4404723c */ /* 0x040fea0000001804 */
[----:B------:R-:W-:Y:S01]  /*13c60*/  MUFU.EX2 R169, R169 ;  /* 0x000000a900a97308 */ /* 0x000fe20000000800 */
[----:B------:R-:W-:Y:S02]  /*13c70*/  FFMA.FTZ R149, R148, c[0x0][0x23c], -R149 ;  /* 0x00008f0094957a23 */ /* 0x000fe40000010895 */
[C---:B------:R-:W-:Y:S01]  /*13c80*/  HMMA.16816.F32 R8, R68.reuse, R78, R8 ;  /* 0x0000004e4408723c */ /* 0x040fe20000001808 */
[----:B------:R-:W1:Y:S03]  /*13c90*/  LDSM.16.MT88.4 R76, [R201+0x10800] ;  /* 0x01080000c94c783b */ /* 0x000e660000004200 */
[----:B------:R-:W-:Y:S02]  /*13ca0*/  FFMA.FTZ R151, R134, c[0x0][0x23c], -R151 ;  /* 0x00008f0086977a23 */ /* 0x000fe40000010897 */
[----:B------:R-:W-:Y:S01]  /*13cb0*/  FFMA.FTZ R146, R3, R234, R146 ;  /* 0x000000ea03927223 */ /* 0x000fe20000010092 */
[----:B------:R-:W1:Y:S01]  /*13cc0*/  MUFU.EX2 R238, R238 ;  /* 0x000000ee00ee7308 */ /* 0x000e620000000800 */
[----:B------:R-:W-:Y:S01]  /*13cd0*/  MOV R3, R132 ;  /* 0x0000008400037202 */ /* 0x000fe20000000f00 */
[----:B------:R-:W-:Y:S01]  /*13ce0*/  FFMA.FTZ R147, R2, R235, R147 ;  /* 0x000000eb02937223 */ /* 0x000fe20000010093 */
[C---:B-----5:R-:W-:Y:S03]  /*13cf0*/  HMMA.16816.F32 R12, R68.reuse, R72, R12 ;  /* 0x00000048440c723c */ /* 0x060fe6000000180c */
[----:B------:R-:W-:Y:S02]  /*13d00*/  FADD.FTZ R145, R145, R146 ;  /* 0x0000009291917221 */ /* 0x000fe40000010000 */
[----:B------:R-:W-:Y:S02]  /*13d10*/  FADD.FTZ R142, R142, R147 ;  /* 0x000000938e8e7221 */ /* 0x000fe40000010000 */
[----:B------:R-:W-:Y:S01]  /*13d20*/  MUFU.EX2 R246, R246 ;  /* 0x000000f600f67308 */ /* 0x000fe20000000800 */
[----:B------:R-:W-:Y:S01]  /*13d30*/  FADD.FTZ R144, R144, R145 ;  /* 0x0000009190907221 */ /* 0x000fe20000010000 */
[C---:B------:R-:W-:Y:S01]  /*13d40*/  HMMA.16816.F32 R16, R68.reuse, R74, R16 ;  /* 0x0000004a4410723c */ /* 0x040fe20000001810 */
[----:B------:R-:W5:Y:S02]  /*13d50*/  LDSM.16.MT88.4 R72, [R139+0x10800] ;  /* 0x010800008b48783b */ /* 0x000f640000004200 */
[----:B------:R-:W-:Y:S02]  /*13d60*/  FADD.FTZ R144, R143, R144 ;  /* 0x000000908f907221 */ /* 0x000fe40000010000 */
[----:B------:R-:W-:Y:S03]  /*13d70*/  FADD.FTZ R141, R141, R142 ;  /* 0x0000008e8d8d7221 */ /* 0x000fe60000010000 */
[C---:B------:R-:W-:Y:S01]  /*13d80*/  HMMA.16816.F32 R20, R68.reuse, R80, R20 ;  /* 0x000000504414723c */ /* 0x040fe20000001814 */
[----:B------:R-:W-:Y:S03]  /*13d90*/  MUFU.EX2 R171, R171 ;  /* 0x000000ab00ab7308 */ /* 0x000fe60000000800 */
[----:B------:R-:W-:Y:S02]  /*13da0*/  FADD.FTZ R113, R113, R144 ;  /* 0x0000009071717221 */ /* 0x000fe40000010000 */
[----:B------:R-:W-:Y:S01]  /*13db0*/  FADD.FTZ R141, R136, R141 ;  /* 0x0000008d888d7221 */ /* 0x000fe20000010000 */
[----:B------:R-:W-:Y:S01]  /*13dc0*/  MOV R136, R133 ;  /* 0x0000008500887202 */ /* 0x000fe20000000f00 */
[C---:B------:R-:W-:Y:S01]  /*13dd0*/  HMMA.16816.F32 R24, R68.reuse, R82, R24 ;  /* 0x000000524418723c */ /* 0x040fe20000001818 */
[----:B------:R-:W3:Y:S02]  /*13de0*/  LDSM.16.MT88.4 R80, [R138+0x10800] ;  /* 0x010800008a50783b */ /* 0x000ee40000004200 */
[----:B------:R-:W-:Y:S01]  /*13df0*/  MUFU.EX2 R173, R173 ;  /* 0x000000ad00ad7308 */ /* 0x000fe20000000800 */
[----:B------:R-:W-:Y:S02]  /*13e00*/  FADD.FTZ R113, R112, R113 ;  /* 0x0000007170717221 */ /* 0x000fe40000010000 */
[----:B------:R-:W-:Y:S02]  /*13e10*/  FADD.FTZ R104, R104, R141 ;  /* 0x0000008d68687221 */ /* 0x000fe40000010000 */
[C---:B--2---:R-:W-:Y:S04]  /*13e20*/  HMMA.16816.F32 R28, R68.reuse, R84, R28 ;  /* 0x00000054441c723c */ /* 0x044fe8000000181c */
[----:B------:R-:W-:Y:S01]  /*13e30*/  FADD.FTZ R2, R114, R113 ;  /* 0x0000007172027221 */ /* 0x000fe20000010000 */
[----:B------:R-:W-:Y:S01]  /*13e40*/  MUFU.EX2 R248, R248 ;  /* 0x000000f800f87308 */ /* 0x000fe20000000800 */
[----:B------:R-:W-:Y:S02]  /*13e50*/  FADD.FTZ R105, R105, R104 ;  /* 0x0000006869697221 */ /* 0x000fe40000010000 */
[C---:B------:R-:W-:Y:S01]  /*13e60*/  HMMA.16816.F32 R32, R68.reuse, R86, R32 ;  /* 0x000000564420723c */ /* 0x040fe20000001820 */
[----:B------:R-:W2:Y:S03]  /*13e70*/  LDSM.16.MT88.4 R84, [R201+0xd000] ;  /* 0x00d00000c954783b */ /* 0x000ea60000004200 */
[----:B------:R-:W-:Y:S02]  /*13e80*/  FADD.FTZ R106, R106, R105 ;  /* 0x000000696a6a7221 */ /* 0x000fe40000010000 */
[----:B------:R-:W-:Y:S01]  /*13e90*/  FADD.FTZ R153, R153, R2 ;  /* 0x0000000299997221 */ /* 0x000fe20000010000 */
[----:B------:R-:W2:Y:S01]  /*13ea0*/  MUFU.EX2 R177, R177 ;  /* 0x000000b100b17308 */ /* 0x000ea20000000800 */
[C---:B-1----:R-:W-:Y:S04]  /*13eb0*/  HMMA.16816.F32 R36, R68.reuse, R76, R36 ;  /* 0x0000004c4424723c */ /* 0x042fe80000001824 */
[----:B------:R-:W-:Y:S04]  /*13ec0*/  FADD.FTZ R106, R107, R106 ;  /* 0x0000006a6b6a7221 */ /* 0x000fe80000010000 */
[C---:B------:R-:W-:Y:S01]  /*13ed0*/  HMMA.16816.F32 R40, R68.reuse, R78, R40 ;  /* 0x0000004e4428723c */ /* 0x040fe20000001828 */
[----:B------:R-:W1:Y:S01]  /*13ee0*/  LDSM.16.MT88.4 R76, [R139+0xd000] ;  /* 0x00d000008b4c783b */ /* 0x000e620000004200 */
[----:B------:R-:W1:Y:S06]  /*13ef0*/  MUFU.EX2 R175, R175 ;  /* 0x000000af00af7308 */ /* 0x000e6c0000000800 */
[C---:B-----5:R-:W-:Y:S04]  /*13f00*/  HMMA.16816.F32 R44, R68.reuse, R72, R44 ;  /* 0x00000048442c723c */ /* 0x060fe8000000182c */
[----:B------:R-:W-:Y:S04]  /*13f10*/  MUFU.EX2 R179, R179 ;  /* 0x000000b300b37308 */ /* 0x000fe80000000800 */
[C---:B------:R-:W-:Y:S01]  /*13f20*/  HMMA.16816.F32 R48, R68.reuse, R74, R48 ;  /* 0x0000004a4430723c */ /* 0x040fe20000001830 */
[----:B------:R-:W5:Y:S05]  /*13f30*/  LDSM.16.MT88.4 R72, [R138+0xd000] ;  /* 0x00d000008a48783b */ /* 0x000f6a0000004200 */
[----:B------:R-:W1:Y:S02]  /*13f40*/  MUFU.EX2 R250, R250 ;  /* 0x000000fa00fa7308 */ /* 0x000e640000000800 */
[C---:B---3--:R-:W-:Y:S08]  /*13f50*/  HMMA.16816.F32 R52, R68.reuse, R80, R52 ;  /* 0x000000504434723c */ /* 0x048ff00000001834 */
[C---:B------:R-:W-:Y:S01]  /*13f60*/  HMMA.16816.F32 R56, R68.reuse, R82, R56 ;  /* 0x000000524438723c */ /* 0x040fe20000001838 */
[----:B------:R-:W3:Y:S01]  /*13f70*/  LDSM.16.MT88.4 R80, [R137+0xd000] ;  /* 0x00d000008950783b */ /* 0x000ee20000004200 */
[----:B------:R-:W-:Y:S06]  /*13f80*/  MUFU.EX2 R183, R183 ;  /* 0x000000b700b77308 */ /* 0x000fec0000000800 */
[C---:B------:R-:W-:Y:S04]  /*13f90*/  HMMA.16816.F32 R60, R68.reuse, R88, R60 ;  /* 0x00000058443c723c */ /* 0x040fe8000000183c */
[----:B------:R-:W1:Y:S04]  /*13fa0*/  MUFU.EX2 R242, R242 ;  /* 0x000000f200f27308 */ /* 0x000e680000000800 */
[----:B------:R-:W-:Y:S01]  /*13fb0*/  HMMA.16816.F32 R64, R68, R90, R64 ;  /* 0x0000005a4440723c */ /* 0x000fe20000001840 */
[----:B------:R-:W-:Y:S05]  /*13fc0*/  LDSM.16.MT88.4 R88, [R138+0x11000] ;  /* 0x011000008a58783b */ /* 0x000fea0000004200 */
[----:B------:R-:W-:Y:S01]  /*13fd0*/  MUFU.EX2 R185, R185 ;  /* 0x000000b900b97308 */ /* 0x000fe20000000800 */
[----:B------:R-:W-:Y:S01]  /*13fe0*/  F2FP.PACK_AB R69, R170, R155 ;  /* 0x0000009baa45723e */ /* 0x000fe200000000ff */
[----:B------:R-:W-:Y:S01]  /*13ff0*/  FADD.FTZ R155, R155, R106 ;  /* 0x0000006a9b9b7221 */ /* 0x000fe20000010000 */
[----:B------:R-:W-:Y:S03]  /*14000*/  F2FP.PACK_AB R71, R176, R157 ;  /* 0x0000009db047723e */ /* 0x000fe600000000ff */
[C---:B------:R-:W-:Y:S01]  /*14010*/  F2FP.PACK_AB R68, R159.reuse, R182 ;  /* 0x000000b69f44723e */ /* 0x040fe200000000ff */
[----:B------:R-:W-:Y:S01]  /*14020*/  FADD.FTZ R182, R182, R153 ;  /* 0x00000099b6b67221 */ /* 0x000fe20000010000 */
[----:B------:R-:W-:Y:S01]  /*14030*/  F2FP.PACK_AB R70, R184, R161 ;  /* 0x000000a1b846723e */ /* 0x000fe200000000ff */
[----:B------:R-:W-:Y:S01]  /*14040*/  FADD.FTZ R170, R170, R155 ;  /* 0x0000009baaaa7221 */ /* 0x000fe20000010000 */
[----:B------:R-:W3:Y:S01]  /*14050*/  MUFU.EX2 R236, R236 ;  /* 0x000000ec00ec7308 */ /* 0x000ee20000000800 */
[----:B------:R-:W-:Y:S02]  /*14060*/  FADD.FTZ R182, R159, R182 ;  /* 0x000000b69fb67221 */ /* 0x000fe40000010000 */
[----:B------:R-:W-:Y:S02]  /*14070*/  FADD.FTZ R157, R157, R170 ;  /* 0x000000aa9d9d7221 */ /* 0x000fe40000010000 */
[C---:B--2---:R-:W-:Y:S03]  /*14080*/  HMMA.16816.F32 R4, R68.reuse, R84, R4 ;  /* 0x000000544404723c */ /* 0x044fe60000001804 */
[----:B------:R-:W-:Y:S02]  /*14090*/  FADD.FTZ R161, R161, R182 ;  /* 0x000000b6a1a17221 */ /* 0x000fe40000010000 */
[----:B------:R-:W-:Y:S01]  /*140a0*/  MUFU.EX2 R187, R187 ;  /* 0x000000bb00bb7308 */ /* 0x000fe20000000800 */
[----:B------:R-:W-:Y:S02]  /*140b0*/  FADD.FTZ R157, R176, R157 ;  /* 0x0000009db09d7221 */ /* 0x000fe40000010000 */
[C---:B------:R-:W-:Y:S01]  /*140c0*/  HMMA.16816.F32 R8, R68.reuse, R86, R8 ;  /* 0x000000564408723c */ /* 0x040fe20000001808 */
[----:B------:R-:W2:Y:S03]  /*140d0*/  LDSM.16.MT88.4 R84, [R201+0x11000] ;  /* 0x01100000c954783b */ /* 0x000ea60000004200 */
[----:B------:R-:W-:Y:S03]  /*140e0*/  FADD.FTZ R161, R184, R161 ;  /* 0x000000a1b8a17221 */ /* 0x000fe60000010000 */
[----:B------:R-:W2:Y:S01]  /*140f0*/  MUFU.EX2 R194, R194 ;  /* 0x000000c200c27308 */ /* 0x000ea20000000800 */
[C---:B-1----:R-:W-:Y:S08]  /*14100*/  HMMA.16816.F32 R12, R68.reuse, R76, R12 ;  /* 0x0000004c440c723c */ /* 0x042ff0000000180c */
[C---:B------:R-:W-:Y:S01]  /*14110*/  HMMA.16816.F32 R16, R68.reuse, R78, R16 ;  /* 0x0000004e4410723c */ /* 0x040fe20000001810 */
[----:B------:R-:W1:Y:S01]  /*14120*/  LDSM.16.MT88.4 R76, [R139+0x11000] ;  /* 0x011000008b4c783b */ /* 0x000e620000004200 */
[----:B------:R-:W-:Y:S06]  /*14130*/  MUFU.EX2 R189, R189 ;  /* 0x000000bd00bd7308 */ /* 0x000fec0000000800 */
[C---:B-----5:R-:W-:Y:S04]  /*14140*/  HMMA.16816.F32 R20, R68.reuse, R72, R20 ;  /* 0x000000484414723c */ /* 0x060fe80000001814 */
[----:B------:R-:W5:Y:S04]  /*14150*/  MUFU.EX2 R186, R186 ;  /* 0x000000ba00ba7308 */ /* 0x000f680000000800 */
[C---:B------:R-:W-:Y:S01]  /*14160*/  HMMA.16816.F32 R24, R68.reuse, R74, R24 ;  /* 0x0000004a4418723c */ /* 0x040fe20000001818 */
[----:B------:R-:W4:Y:S05]  /*14170*/  LDSM.16.MT88.4 R72, [R201+0xd800] ;  /* 0x00d80000c948783b */ /* 0x000f2a0000004200 */
[----:B------:R-:W-:Y:S02]  /*14180*/  MUFU.EX2 R178, R178 ;  /* 0x000000b200b27308 */ /* 0x000fe40000000800 */
[C---:B---3--:R-:W-:Y:S08]  /*14190*/  HMMA.16816.F32 R28, R68.reuse, R80, R28 ;  /* 0x00000050441c723c */ /* 0x048ff0000000181c */
[C---:B------:R-:W-:Y:S01]  /*141a0*/  HMMA.16816.F32 R32, R68.reuse, R82, R32 ;  /* 0x000000524420723c */ /* 0x040fe20000001820 */
[----:B------:R-:W3:Y:S01]  /*141b0*/  LDSM.16.MT88.4 R80, [R139+0xd800] ;  /* 0x00d800008b50783b */ /* 0x000ee20000004200 */
[----:B------:R-:W3:Y:S06]  /*141c0*/  MUFU.EX2 R191, R191 ;  /* 0x000000bf00bf7308 */ /* 0x000eec0000000800 */
[C---:B--2---:R-:W-:Y:S04]  /*141d0*/  HMMA.16816.F32 R36, R68.reuse, R84, R36 ;  /* 0x000000544424723c */ /* 0x044fe80000001824 */
[----:B------:R-:W-:Y:S04]  /*141e0*/  MUFU.EX2 R172, R172 ;  /* 0x000000ac00ac7308 */ /* 0x000fe80000000800 */
[C---:B------:R-:W-:Y:S01]  /*141f0*/  HMMA.16816.F32 R40, R68.reuse, R86, R40 ;  /* 0x000000564428723c */ /* 0x040fe20000001828 */
[----:B------:R-:W-:Y:S05]  /*14200*/  LDSM.16.MT88.4 R84, [R137+0xd800] ;  /* 0x00d800008954783b */ /* 0x000fea0000004200 */
[----:B------:R-:W2:Y:S02]  /*14210*/  MUFU.EX2 R193, R193 ;  /* 0x000000c100c17308 */ /* 0x000ea40000000800 */
[C---:B-1----:R-:W-:Y:S08]  /*14220*/  HMMA.16816.F32 R44, R68.reuse, R76, R44 ;  /* 0x0000004c442c723c */ /* 0x042ff0000000182c */
[C---:B------:R-:W-:Y:S01]  /*14230*/  HMMA.16816.F32 R48, R68.reuse, R78, R48 ;  /* 0x0000004e4430723c */ /* 0x040fe20000001830 */
[----:B------:R-:W1:Y:S01]  /*14240*/  LDSM.16.MT88.4 R76, [R138+0xd800] ;  /* 0x00d800008a4c783b */ /* 0x000e620000004200 */
        /* <DEDUP_REMOVED lines=9> */
[----:B------:R-:W1:Y:S05]  /*142e0*/  MUFU.EX2 R197, R197 ;  /* 0x000000c500c57308 */ /* 0x000e6a0000000800 */
[----:B------:R-:W-:Y:S01]  /*142f0*/  F2FP.PACK_AB R69, R163, R188 ;  /* 0x000000bca345723e */ /* 0x000fe200000000ff */
[----:B------:R-:W-:Y:S01]  /*14300*/  FADD.FTZ R188, R188, R157 ;  /* 0x0000009dbcbc7221 */ /* 0x000fe20000010000 */
[----:B----4-:R-:W-:Y:S03]  /*14310*/  F2FP.PACK_AB R71, R190, R165 ;  /* 0x000000a5be47723e */ /* 0x010fe600000000ff */
[----:B------:R-:W-:Y:S01]  /*14320*/  F2FP.PACK_AB R68, R167, R196 ;  /* 0x000000c4a744723e */ /* 0x000fe200000000ff */
[----:B------:R-:W-:Y:S01]  /*14330*/  MUFU.EX2 R158, R158 ;  /* 0x0000009e009e7308 */ /* 0x000fe20000000800 */
[----:B------:R-:W-:Y:S01]  /*14340*/  F2FP.PACK_AB R70, R238, R169 ;  /* 0x000000a9ee46723e */ /* 0x000fe200000000ff */
[----:B------:R-:W-:Y:S02]  /*14350*/  FADD.FTZ R196, R196, R161 ;  /* 0x000000a1c4c47221 */ /* 0x000fe40000010000 */
[----:B------:R-:W-:Y:S02]  /*14360*/  FADD.FTZ R188, R163, R188 ;  /* 0x000000bca3bc7221 */ /* 0x000fe40000010000 */
[----:B------:R-:W-:Y:S02]  /*14370*/  FADD.FTZ R196, R167, R196 ;  /* 0x000000c4a7c47221 */ /* 0x000fe40000010000 */
[C---:B------:R-:W-:Y:S02]  /*14380*/  HMMA.16816.F32 R4, R68.reuse, R72, R4 ;  /* 0x000000484404723c */ /* 0x040fe40000001804 */
[----:B------:R-:W4:Y:S01]  /*14390*/  MUFU.EX2 R199, R199 ;  /* 0x000000c700c77308 */ /* 0x000f220000000800 */
[----:B------:R-:W-:Y:S02]  /*143a0*/  FADD.FTZ R165, R165, R188 ;  /* 0x000000bca5a57221 */ /* 0x000fe40000010000 */
[----:B------:R-:W-:Y:S02]  /*143b0*/  FADD.FTZ R169, R169, R196 ;  /* 0x000000c4a9a97221 */ /* 0x000fe40000010000 */
[----:B------:R-:W-:Y:S01]  /*143c0*/  FADD.FTZ R165, R190, R165 ;  /* 0x000000a5bea57221 */ /* 0x000fe20000010000 */
[C---:B------:R-:W-:Y:S01]  /*143d0*/  HMMA.16816.F32 R8, R68.reuse, R74, R8 ;  /* 0x0000004a4408723c */ /* 0x040fe20000001808 */
[----:B------:R-:W2:Y:S03]  /*143e0*/  LDSM.16.MT88.4 R72, [R201+0x11800] ;  /* 0x01180000c948783b */ /* 0x000ea60000004200 */
[----:B------:R-:W-:Y:S01]  /*143f0*/  MUFU.EX2 R135, R135 ;  /* 0x0000008700877308 */ /* 0x000fe20000000800 */
[----:B------:R-:W-:Y:S03]  /*14400*/  FADD.FTZ R2, R238, R169 ;  /* 0x000000a9ee027221 */ /* 0x000fe60000010000 */
[C---:B---3--:R-:W-:Y:S04]  /*14410*/  HMMA.16816.F32 R12, R68.reuse, R80, R12 ;  /* 0x00000050440c723c */ /* 0x048fe8000000180c */
[----:B------:R-:W-:Y:S02]  /*14420*/  FADD.FTZ R2, R177, R2 ;  /* 0x00000002b1027221 */ /* 0x000fe40000010000 */
[----:B------:R-:W3:Y:S02]  /*14430*/  MUFU.EX2 R134, R151 ;  /* 0x0000009700867308 */ /* 0x000ee40000000800 */
[C---:B------:R-:W-:Y:S01]  /*14440*/  HMMA.16816.F32 R16, R68.reuse, R82, R16 ;  /* 0x000000524410723c */ /* 0x040fe20000001810 */
[----:B------:R-:W3:Y:S03]  /*14450*/  LDSM.16.MT88.4 R80, [R139+0x11800] ;  /* 0x011800008b50783b */ /* 0x000ee60000004200 */
[----:B------:R-:W-:Y:S04]  /*14460*/  FADD.FTZ R2, R175, R2 ;  /* 0x00000002af027221 */ /* 0x000fe80000010000 */
[C---:B-1----:R-:W-:Y:S01]  /*14470*/  HMMA.16816.F32 R20, R68.reuse, R76, R20 ;  /* 0x0000004c4414723c */ /* 0x042fe20000001814 */
[----:B------:R-:W-:Y:S07]  /*14480*/  MUFU.EX2 R154, R154 ;  /* 0x0000009a009a7308 */ /* 0x000fee0000000800 */
[C---:B------:R-:W-:Y:S01]  /*14490*/  HMMA.16816.F32 R24, R68.reuse, R78, R24 ;  /* 0x0000004e4418723c */ /* 0x040fe20000001818 */
[----:B------:R-:W1:Y:S02]  /*144a0*/  LDSM.16.MT88.4 R76, [R137+0x11800] ;  /* 0x01180000894c783b */ /* 0x000e640000004200 */
[----:B------:R-:W1:Y:S05]  /*144b0*/  MUFU.EX2 R237, R237 ;  /* 0x000000ed00ed7308 */ /* 0x000e6a0000000800 */
[C---:B------:R-:W-:Y:S05]  /*144c0*/  HMMA.16816.F32 R28, R68.reuse, R84, R28 ;  /* 0x00000054441c723c */ /* 0x040fea000000181c */
[----:B------:R-:W-:Y:S03]  /*144d0*/  MUFU.EX2 R150, R150 ;  /* 0x0000009600967308 */ /* 0x000fe60000000800 */
[C---:B------:R-:W-:Y:S01]  /*144e0*/  HMMA.16816.F32 R32, R68.reuse, R86, R32 ;  /* 0x000000564420723c */ /* 0x040fe20000001820 */
[----:B------:R-:W1:Y:S06]  /*144f0*/  LDSM.16.MT88.4 R84, [R201+0xe000] ;  /* 0x00e00000c954783b */ /* 0x000e6c0000004200 */
[----:B------:R-:W1:Y:S01]  /*14500*/  MUFU.EX2 R149, R149 ;  /* 0x0000009500957308 */ /* 0x000e620000000800 */
[C---:B--2---:R-:W-:Y:S08]  /*14510*/  HMMA.16816.F32 R36, R68.reuse, R72, R36 ;  /* 0x000000484424723c */ /* 0x044ff00000001824 */
[C---:B------:R-:W-:Y:S01]  /*14520*/  HMMA.16816.F32 R40, R68.reuse, R74, R40 ;  /* 0x0000004a4428723c */ /* 0x040fe20000001828 */
[----:B------:R-:W2:Y:S07]  /*14530*/  LDSM.16.MT88.4 R72, [R139+0xe000] ;  /* 0x00e000008b48783b */ /* 0x000eae0000004200 */
[C---:B---3--:R-:W-:Y:S08]  /*14540*/  HMMA.16816.F32 R44, R68.reuse, R80, R44 ;  /* 0x00000050442c723c */ /* 0x048ff0000000182c */
        /* <DEDUP_REMOVED lines=13> */
[C---:B------:R-:W-:Y:S01]  /*14620*/  F2FP.PACK_AB R70, R250.reuse, R179 ;  /* 0x000000b3fa46723e */ /* 0x040fe200000000ff */
[----:B------:R-:W-:Y:S02]  /*14630*/  FADD.FTZ R179, R179, R2 ;  /* 0x00000002b3b37221 */ /* 0x000fe40000010000 */
[----:B------:R-:W-:Y:S02]  /*14640*/  FADD.FTZ R173, R173, R246 ;  /* 0x000000f6adad7221 */ /* 0x000fe40000010000 */
[----:B------:R-:W-:Y:S02]  /*14650*/  FADD.FTZ R250, R250, R179 ;  /* 0x000000b3fafa7221 */ /* 0x000fe40000010000 */
[C---:B------:R-:W-:Y:S03]  /*14660*/  HMMA.16816.F32 R4, R68.reuse, R84, R4 ;  /* 0x000000544404723c */ /* 0x040fe60000001804 */
[----:B------:R-:W-:Y:S05]  /*14670*/  FADD.FTZ R248, R248, R173 ;  /* 0x000000adf8f87221 */ /* 0x000fea0000010000 */
        /* <DEDUP_REMOVED lines=28> */
[----:B-----5:R-:W-:Y:S01]  /*14840*/  F2FP.PACK_AB R70, R186, R189 ;  /* 0x000000bdba46723e */ /* 0x020fe200000000ff */
        /* <DEDUP_REMOVED lines=24> */
[C---:B-----5:R-:W-:Y:S08]  /*149d0*/  HMMA.16816.F32 R52, R68.reuse, R80, R52 ;  /* 0x000000504434723c */ /* 0x060ff00000001834 */
        /* <DEDUP_REMOVED lines=21> */
[C---:B------:R-:W-:Y:S08]  /*14b30*/  HMMA.16816.F32 R16, R68.reuse, R82, R16 ;  /* 0x000000524410723c */ /* 0x040ff00000001810 */
[C---:B--2---:R-:W-:Y:S08]  /*14b40*/  HMMA.16816.F32 R20, R68.reuse, R72, R20 ;  /* 0x000000484414723c */ /* 0x044ff00000001814 */
        /* <DEDUP_REMOVED lines=14> */
[----:B----4-:R-:W-:Y:S01]  /*14c30*/  F2FP.PACK_AB R69, R199, R158 ;  /* 0x0000009ec745723e */ /* 0x010fe200000000ff */
        /* <DEDUP_REMOVED lines=8> */
[C---:B------:R-:W-:Y:S01]  /*14cc0*/  HMMA.16816.F32 R128, R68.reuse, R124, R4 ;  /* 0x0000007c4480723c */ /* 0x040fe20000001804 */
[----:B------:R-:W2:Y:S02]  /*14cd0*/  LDSM.16.MT88.4 R4, [R137+0x13800] ;  /* 0x013800008904783b */ /* 0x000ea40000004200 */
[----:B------:R-:W-:Y:S02]  /*14ce0*/  FADD.FTZ R150, R150, R237 ;  /* 0x000000ed96967221 */ /* 0x000fe40000010000 */
[----:B------:R-:W-:Y:S02]  /*14cf0*/  FADD.FTZ R235, R134, R135 ;  /* 0x0000008786eb7221 */ /* 0x000fe40000010000 */
        /* <DEDUP_REMOVED lines=17> */
.L_x_2544:
        /* <DEDUP_REMOVED lines=193> */
.L_x_2549:
[----:B------:R-:W1:Y:S04]  /*15a20*/  S2R R40, SR_CTAID.Z ;  /* 0x0000000000287919 */ /* 0x000e680000002700 */
[----:B------:R-:W1:Y:S02]  /*15a30*/  S2R R5, SR_CTAID.Y ;  /* 0x0000000000057919 */ /* 0x000e640000002600 */
[----:B-1----:R-:W-:-:S04]  /*15a40*/  IMAD R7, R5, c[0x0][0x1c0], R40 ;  /* 0x0000700005077a24 */ /* 0x002fc800078e0228 */
[----:B------:R-:W-:Y:S02]  /*15a50*/  IMAD R7, R7, c[0x0][0x214], RZ ;  /* 0x0000850007077a24 */ /* 0x000fe400078e02ff */
.L_x_2550:
[----:B------:R-:W-:Y:S01]  /*15a60*/  BAR.SYNC.DEFER_BLOCKING 0x0 ;  /* 0x0000000000007b1d */ /* 0x000fe20000010000 */
[----:B------:R-:W-:Y:S01]  /*15a70*/  LOP3.LUT R41, R2, 0xffffffe0, RZ, 0xc0, !PT ;  /* 0xffffffe002297812 */ /* 0x000fe200078ec0ff */
[----:B------:R-:W-:Y:S01]  /*15a80*/  IMAD.WIDE.U32 R42, R219, c[0x0][0x1e8], RZ ;  /* 0x00007a00db2a7a25 */ /* 0x000fe200078e00ff */
        /* <DEDUP_REMOVED lines=33> */
.L_x_2552:
[----:B------:R-:W-:Y:S05]  /*15ca0*/  BSYNC B0 ;  /* 0x0000000000007941 */ /* 0x000fea0003800000 */
.L_x_2551:
[----:B------:R-:W5:Y:S01]  /*15cb0*/  S2R R7, SR_CTAID.X ;  /* 0x0000000000077919 */ /* 0x000f620000002500 */
[----:B------:R-:W-:Y:S01]  /*15cc0*/  LEA.HI R3, R3, R4, RZ, 0x3 ;  /* 0x0000000403037211 */ /* 0x000fe200078f18ff */
[----:B------:R-:W-:Y:S01]  /*15cd0*/  BSSY B0, `(.L_x_2553) ;  /* 0x000001c000007945 */ /* 0x000fe20003800000 */
[----:B------:R-:W-:Y:S01]  /*15ce0*/  SHF.R.S32.HI R2, RZ, 0x1f, R40 ;  /* 0x0000001fff027819 */ /* 0x000fe20000011428 */
[----:B-----5:R-:W-:-:S04]  /*15cf0*/  IMAD.SHL.U32 R7, R7, 0x40, RZ ;  /* 0x0000004007077824 */ /* 0x020fc800078e00ff */
[----:B----4-:R-:W-:Y:S01]  /*15d00*/  IMAD.WIDE.U32 R42, R7, c[0x0][0x1e8], R220 ;  /* 0x00007a00072a7a25 */ /* 0x010fe200078e00dc */
        /* <DEDUP_REMOVED lines=8> */
[----:B------:R-:W-:-:S03]  /*15d90*/  SHF.R.S32.HI R0, RZ, 0x3, R3 ;  /* 0x00000003ff007819 */ /* 0x000fc60000011403 */
[----:B------:R-:W-:Y:S01]  /*15da0*/  IMAD.WIDE.U32 R42, R40, c[0x0][0x1f0], R42 ;  /* 0x00007c00282a7a25 */ /* 0x000fe200078e002a */
[----:B------:R-:W-:-:S03]  /*15db0*/  ISETP.GE.AND P0, PT, R0, R7, PT ;  /* 0x000000070000720c */ /* 0x000fc60003f06270 */
[----:B------:R-:W-:-:S10]  /*15dc0*/  IMAD.IADD R5, R5, 0x1, R43 ;  /* 0x0000000105057824 */ /* 0x000fd400078e022b */
        /* <DEDUP_REMOVED lines=12> */
.L_x_2554:
[----:B------:R-:W-:Y:S05]  /*15e90*/  BSYNC B0 ;  /* 0x0000000000007941 */ /* 0x000fea0003800000 */
.L_x_2553:
[----:B------:R-:W-:Y:S01]  /*15ea0*/  IADD3 R2, R0, 0x10, RZ ;  /* 0x0000001000027810 */ /* 0x000fe20007ffe0ff */
        /* <DEDUP_REMOVED lines=11> */
[----:B-12---:R-:W-:-:S03]  /*15f60*/  LEA R16, P2, R6, c[0x0][0x1d0], 0x1 ;  /* 0x0000740006107a11 */ /* 0x006fc600078408ff */
[----:B------:R-:W-:-:S04]  /*15f70*/  IMAD R2, R3, c[0x0][0x1ec], R2 ;  /* 0x00007b0003027a24 */ /* 0x000fc800078e0202 */
[----:B------:R-:W-:-:S05]  /*15f80*/  IMAD.IADD R2, R2, 0x1, R7 ;  /* 0x0000000102027824 */ /* 0x000fca00078e0207 */
[----:B------:R-:W-:-:S05]  /*15f90*/  LEA.HI.X R17, R6, c[0x0][0x1d4], R2, 0x1, P2 ;  /* 0x0000750006117a11 */ /* 0x000fca00010f0c02 */
[----:B------:R1:W-:Y:S04]  /*15fa0*/  @!P1 STG.E.128 [R16.64], R28 ;  /* 0x0000001c10009986 */ /* 0x0003e8000c101d0c */
[----:B------:R1:W-:Y:S02]  /*15fb0*/  @!P0 STG.E.128 [R16.64+0x80], R12 ;  /* 0x0000800c10008986 */ /* 0x0003e4000c101d0c */
.L_x_2556:
[----:B------:R-:W-:Y:S05]  /*15fc0*/  BSYNC B0 ;  /* 0x0000000000007941 */ /* 0x000fea0003800000 */
.L_x_2555:
        /* <DEDUP_REMOVED lines=12> */
[----:B-1----:R-:W-:-:S03]  /*16090*/  LEA R12, P2, R6, c[0x0][0x1d0], 0x1 ;  /* 0x00007400060c7a11 */ /* 0x002fc600078408ff */
[----:B------:R-:W-:-:S04]  /*160a0*/  IMAD R2, R3, c[0x0][0x1ec], R2 ;  /* 0x00007b0003027a24 */ /* 0x000fc800078e0202 */
[----:B------:R-:W-:-:S05]  /*160b0*/  IMAD.IADD R2, R2, 0x1, R7 ;  /* 0x0000000102027824 */ /* 0x000fca00078e0207 */
[----:B------:R-:W-:-:S05]  /*160c0*/  LEA.HI.X R13, R6, c[0x0][0x1d4], R2, 0x1, P2 ;  /* 0x00007500060d7a11 */ /* 0x000fca00010f0c02 */
[----:B------:R1:W-:Y:S04]  /*160d0*/  @!P1 STG.E.128 [R12.64], R24 ;  /* 0x000000180c009986 */ /* 0x0003e8000c101d0c */
[----:B------:R1:W-:Y:S02]  /*160e0*/  @!P0 STG.E.128 [R12.64+0x80], R8 ;  /* 0x000080080c008986 */ /* 0x0003e4000c101d0c */
.L_x_2558:
[----:B------:R-:W-:Y:S05]  /*160f0*/  BSYNC B0 ;  /* 0x0000000000007941 */ /* 0x000fea0003800000 */
.L_x_2557:
[----:B------:R-:W-:-:S04]  /*16100*/  IADD3 R2, R0, 0x30, RZ ;  /* 0x0000003000027810 */ /* 0x000fc80007ffe0ff */
        /* <DEDUP_REMOVED lines=15> */
[----:B-1----:R-:W-:Y:S01]  /*16200*/  STG.E.128 [R2.64+0x80], R36 ;  /* 0x0000802402007986 */ /* 0x002fe2000c101d0c */
[----:B------:R-:W-:Y:S05]  /*16210*/  EXIT ;  /* 0x000000000000794d */ /* 0x000fea0003800000 */
.L_x_2559:
        /* <DEDUP_REMOVED lines=14> */
.L_x_8233:


//--------------------- .text._ZN5flash24flash_fwd_splitkv_kernelI23Flash_fwd_kernel_traitsILi128ELi64ELi128ELi4ELb0ELb0EN7cutlass6half_tE19Flash_kernel_traitsILi128ELi64ELi128ELi4ES3_EELb1ELb0ELb0ELb0ELb1ELb0ELb0ELb1EEEvNS_16Flash_fwd_paramsE --------------------------
	.section	.text._ZN5flash24flash_fwd_splitkv_kernelI23Flash_fwd_kernel_traitsILi128ELi64ELi128ELi4ELb0ELb0EN7cutlass6half_tE19Flash_kernel_traitsILi128ELi64ELi128ELi4ES3_EELb1ELb0ELb0ELb0ELb1ELb0ELb0ELb1EEEvNS_16Flash_fwd_paramsE,"ax",@progbits
	.sectioninfo	@"SHI_REGISTERS=246"
	.align	128
        .global         _ZN5flash24flash_fwd_splitkv_kernelI23Flash_fwd_kernel_traitsILi128ELi64ELi128ELi4ELb0ELb0EN7cutlass6half_tE19Flash_kernel_traitsILi128ELi64ELi128ELi4ES3_EELb1ELb0ELb0ELb0ELb1ELb0ELb0ELb1EEEvNS_16Flash_fwd_paramsE
        .type           _ZN5flash24flash_fwd_splitkv_kernelI23Flash_fwd_kernel_traitsILi128ELi64ELi128ELi4ELb0ELb0EN7cutlass6half_tE19Flash_kernel_traitsILi128ELi64ELi128ELi4ES3_EELb1ELb0ELb0ELb0ELb1ELb0ELb0ELb1EEEvNS_16Flash_fwd_paramsE,@function
        .size           _ZN5flash24flash_fwd_splitkv_kernelI23Flash_fwd_kernel_traitsILi128ELi64ELi128ELi4ELb0ELb0EN7cutlass6half_tE19Flash_kernel_traitsILi128ELi64ELi128ELi4ES3_EELb1ELb0ELb0ELb0ELb1ELb0ELb0ELb1EEEvNS_16Flash_fwd_paramsE,(.L_x_8234 - _ZN5flash24flash_fwd_splitkv_kernelI23Flash_fwd_kernel_traitsILi128ELi64ELi128ELi4ELb0ELb0EN7cutlass6half_tE19Flash_kernel_traitsILi128ELi64ELi128ELi4ES3_EELb1ELb0ELb0ELb0ELb1ELb0ELb0ELb1EEEvNS_16Flash_fwd_paramsE)
        .other          _ZN5flash24flash_fwd_splitkv_kernelI23Flash_fwd_kernel_traitsILi128ELi64ELi128ELi4ELb0ELb0EN7cutlass6half_tE19Flash_kernel_traitsILi128ELi64ELi128ELi4ES3_EELb1ELb0ELb0ELb0ELb1ELb0ELb0ELb1EEEvNS_16Flash_fwd_paramsE,@"STO_CUDA_ENTRY STV_DEFAULT"
_ZN5flash24flash_fwd_splitkv_kernelI23Flash_fwd_kernel_traitsILi128ELi64ELi128ELi4ELb0ELb0EN7cutlass6half_tE19Flash_kernel_traitsILi128ELi64ELi128ELi4ES3_EELb1ELb0ELb0ELb0ELb1ELb0ELb0ELb1EEEvNS_16Flash_fwd_paramsE:
.text._ZN5flash24flash_fwd_splitkv_kernelI23Flash_fwd_kernel_traitsILi128ELi64ELi128ELi4ELb0ELb0EN7cutlass6half_tE19Flash_kernel_traitsILi128ELi64ELi128ELi4ES3_EELb1ELb0ELb0ELb0ELb1ELb0ELb0ELb1EEEvNS_16Flash_fwd_paramsE:
[----:B------:R-:W-:Y:S02]  /*0000*/  MOV R1, c[0x0][0x28] ;  /* 0x00000a0000017a02 */ /* 0x000fe40000000f00 */
[----:B------:R-:W1:Y:S01]  /*0010*/  LDC.U8 R2, c[0x0][0x312] ;  /* 0x0000c480ff027b82 */ /* 0x000e620000000000 */
[----:B------:R-:W2:Y:S01]  /*0020*/  S2R R0, SR_CTAID.Y ;  /* 0x0000000000007919 */ /* 0x000ea20000002600 */
[----:B------:R-:W-:Y:S01]  /*0030*/  ISETP.NE.U32.AND P0, PT, RZ, c[0x0][0x240], PT ;  /* 0x00009000ff007a0c */ /* 0x000fe20003f05070 */
[----:B------:R-:W-:Y:S01]  /*0040*/  IMAD.MOV.U32 R7, RZ, RZ, 0x4 ;  /* 0x00000004ff077424 */ /* 0x000fe200078e00ff */
[----:B------:R-:W-:Y:S01]  /*0050*/  ISETP.NE.U32.AND P2, PT, RZ, c[0x0][0x250], PT ;  /* 0x00009400ff007a0c */ /* 0x000fe20003f45070 */
[----:B------:R-:W-:Y:S01]  /*0060*/  IMAD.MOV.U32 R224, RZ, RZ, -0x1 ;  /* 0xffffffffffe07424 */ /* 0x000fe200078e00ff */
[----:B------:R-:W-:Y:S01]  /*0070*/  ISETP.NE.AND.EX P0, PT, RZ, c[0x0][0x244], PT, P0 ;  /* 0x00009100ff007a0c */ /* 0x000fe20003f05300 */
[----:B------:R-:W-:Y:S01]  /*0080*/  ULDC.64 UR6, c[0x0][0x118] ;  /* 0x0000460000067ab9 */ /* 0x000fe20000000a00 */
[----:B------:R-:W-:Y:S01]  /*0090*/  ISETP.NE.AND.EX P4, PT, RZ, c[0x0][0x254], PT, P2 ;  /* 0x00009500ff007a0c */ /* 0x000fe20003f85320 */
[----:B------:R-:W-:Y:S01]  /*00a0*/  IMAD.MOV.U32 R8, RZ, RZ, RZ ;  /* 0x000000ffff087224 */ /* 0x000fe200078e00ff */
[----:B------:R-:W-:-:S02]  /*00b0*/  ISETP.EQ.U32.AND P3, PT, RZ, c[0x0][0x248], PT ;  /* 0x00009200ff007a0c */ /* 0x000fc40003f62070 */
[----:B-1----:R-:W-:Y:S01]  /*00c0*/  ISETP.NE.AND P1, PT, R2, RZ, PT ;  /* 0x000000ff0200720c */ /* 0x002fe20003f25270 */
[----:B--2---:R-:W-:-:S03]  /*00d0*/  IMAD.WIDE R2, R0, R7, c[0x0][0x240] ;  /* 0x0000900000027625 */ /* 0x004fc600078e0207 */
[----:B------:R-:W-:Y:S01]  /*00e0*/  ISETP.EQ.OR.EX P2, PT, RZ, c[0x0][0x24c], !P1, P3 ;  /* 0x00009300ff007a0c */ /* 0x000fe20004f42730 */
[CC--:B------:R-:W-:Y:S02]  /*00f0*/  IMAD.WIDE R194, R0.reuse, R7.reuse, c[0x0][0x250] ;  /* 0x0000940000c27625 */ /* 0x0c0fe400078e0207 */
[----:B------:R-:W2:Y:S04]  /*0100*/  @P0 LDG.E R224, [R2.64] ;  /* 0x0000000602e00981 */ /* 0x000ea8000c1e1900 */
[----:B------:R-:W2:Y:S01]  /*0110*/  @P0 LDG.E R223, [R2.64+0x4] ;  /* 0x0000040602df0981 */ /* 0x000ea2000c1e1900 */
[----:B------:R-:W-:Y:S02]  /*0120*/  IMAD.MOV.U32 R19, RZ, RZ, -0x1 ;  /* 0xffffffffff137424 */ /* 0x000fe400078e00ff */
[----:B------:R-:W-:Y:S01]  /*0130*/  IMAD.WIDE R12, R0, R7, c[0x0][0x248] ;  /* 0x00009200000c7625 */ /* 0x000fe200078e0207 */
[----:B------:R1:W5:Y:S04]  /*0140*/  @P4 LDG.E R8, [R194.64] ;  /* 0x00000006c2084981 */ /* 0x000368000c1e1900 */
[----:B------:R1:W5:Y:S01]  /*0150*/  @!P2 LDG.E R19, [R12.64] ;  /* 0x000000060c13a981 */ /* 0x000362000c1e1900 */
[----:B------:R-:W-:-:S02]  /*0160*/  ISETP.NE.U32.AND P2, PT, RZ, c[0x0][0x248], PT ;  /* 0x00009200ff007a0c */ /* 0x000fc40003f45070 */
[----:B------:R-:W-:Y:S01]  /*0170*/  MOV R11, R0 ;  /* 0x00000000000b7202 */ /* 0x000fe20000000f00 */
[----:B------:R-:W3:Y:S01]  /*0180*/  S2R R23, SR_CTAID.X ;  /* 0x0000000000177919 */ /* 0x000ee20000002500 */
[----:B------:R-:W-:Y:S02]  /*0190*/  ISETP.NE.AND.EX P2, PT, RZ, c[0x0][0x24c], PT, P2 ;  /* 0x00009300ff007a0c */ /* 0x000fe40003f45320 */
[--C-:B------:R-:W-:Y:S01]  /*01a0*/  SHF.R.S32.HI R6, RZ, 0x1f, R11.reuse ;  /* 0x0000001fff067819 */ /* 0x100fe2000001140b */
[----:B------:R-:W4:Y:S01]  /*01b0*/  S2R R180, SR_CTAID.Z ;  /* 0x0000000000b47919 */ /* 0x000f220000002700 */
[----:B------:R-:W-:Y:S02]  /*01c0*/  IMAD.MOV.U32 R5, RZ, RZ, R11 ;  /* 0x000000ffff057224 */ /* 0x000fe400078e000b */
[----:B--2---:R-:W-:Y:S01]  /*01d0*/  @P0 IMAD.IADD R223, R223, 0x1, -R224 ;  /* 0x00000001dfdf0824 */ /* 0x004fe200078e0ae0 */
[----:B------:R-:W-:-:S06]  /*01e0*/  @!P0 MOV R223, c[0x0][0x214] ;  /* 0x0000850000df8a02 */ /* 0x000fcc0000000f00 */
[----:B------:R-:W-:Y:S05]  /*01f0*/  @!P2 BRA `(.L_x_2560) ;  /* 0x000000400000a947 */ /* 0x000fea0003800000 */
[----:B-1-34-:R-:W2:Y:S02]  /*0200*/  @P1 LDG.E R2, [R12.64+0x4] ;  /* 0x000004060c021981 */ /* 0x01aea4000c1e1900 */
[----:B--2--5:R-:W-:-:S06]  /*0210*/  @P1 IADD3 R69, R2, -R19, RZ ;  /* 0x8000001302451210 */ /* 0x024fcc0007ffe0ff */
[----:B------:R1:W5:Y:S01]  /*0220*/  @!P1 LDG.E R69, [R12.64] ;  /* 0x000000060c459981 */ /* 0x000362000c1e1900 */
[----:B------:R-:W-:Y:S05]  /*0230*/  BRA `(.L_x_2561) ;  /* 0x0000001000007947 */ /* 0x000fea0003800000 */
.L_x_2560:
[----:B-1-34-:R-:W-:Y:S02]  /*0240*/  MOV R69, c[0x0][0x218] ;  /* 0x0000860000457a02 */ /* 0x01afe40000000f00 */
.L_x_2561:
[----:B------:R-:W-:-:S04]  /*0250*/  ISETP.NE.U32.AND P0, PT, RZ, c[0x0][0x258], PT ;  /* 0x00009600ff007a0c */ /* 0x000fc80003f05070 */
[----:B------:R-:W-:-:S13]  /*0260*/  ISETP.NE.AND.EX P1, PT, RZ, c[0x0][0x25c], PT, P0 ;  /* 0x00009700ff007a0c */ /* 0x000fda0003f25300 */
[----:B-1----:R-:W-:-:S05]  /*0270*/  @P1 IMAD.WIDE R12, R0, R7, c[0x0][0x258] ;  /* 0x00009600000c1625 */ /* 0x002fca00078e0207 */
[----:B------:R-:W2:Y:S01]  /*0280*/  @P1 LDG.E R3, [R12.64] ;  /* 0x000000060c031981 */ /* 0x000ea2000c1e1900 */
[----:B------:R-:W-:Y:S01]  /*0290*/  @!P1 ISETP.NE.U32.AND P0, PT, RZ, c[0x0][0x268], PT ;  /* 0x00009a00ff009a0c */ /* 0x000fe20003f05070 */
[----:B------:R-:W-:Y:S02]  /*02a0*/  IMAD.SHL.U32 R62, R23, 0x40, RZ ;  /* 0x00000040173e7824 */ /* 0x000fe400078e00ff */
[--C-:B-----5:R-:W-:Y:S01]  /*02b0*/  IMAD.IADD R69, R69, 0x1, -R8.reuse ;  /* 0x0000000145457824 */ /* 0x120fe200078e0a08 */
[----:B------:R-:W-:Y:S02]  /*02c0*/  @!P1 ISETP.NE.AND.EX P2, PT, RZ, c[0x0][0x26c], PT, P0 ;  /* 0x00009b00ff009a0c */ /* 0x000fe40003f45300 */
[----:B------:R-:W-:Y:S02]  /*02d0*/  ISETP.GT.AND P0, PT, R223, R62, PT ;  /* 0x0000003edf00720c */ /* 0x000fe40003f04270 */
[----:B------:R-:W-:Y:S01]  /*02e0*/  @!P1 SEL R2, RZ, c[0x0][0x21c], !P2 ;  /* 0x00008700ff029a07 */ /* 0x000fe20005000000 */
[----:B--2---:R-:W-:-:S04]  /*02f0*/  @P1 IMAD.IADD R64, R3, 0x1, -R8 ;  /* 0x0000000103401824 */ /* 0x004fc800078e0a08 */
[----:B------:R-:W-:-:S06]  /*0300*/  @!P1 IMAD.IADD R64, R69, 0x1, R2 ;  /* 0x0000000145409824 */ /* 0x000fcc00078e0202 */
        /* <DEDUP_REMOVED lines=30> */
[----:B------:R-:W-:Y:S01]  /*04f0*/  @!P0 IMAD R6, R6, c[0x0][0x1e0], RZ ;  /* 0x0000780006068a24 */ /* 0x000fe200078e02ff */
[----:B------:R-:W-:Y:S01]  /*0500*/  SHF.L.U32 R4, R4, 0x3, RZ ;  /* 0x0000000304047819 */ /* 0x000fe200000006ff */
[----:B------:R-:W-:Y:S01]  /*0510*/  @!P0 IMAD.WIDE.U32 R12, R11, c[0x0][0x1e0], RZ ;  /* 0x000078000b0c8a25 */ /* 0x000fe200078e00ff */
[----:B------:R-:W-:Y:S02]  /*0520*/  SHF.R.S32.HI R0, RZ, 0x1f, R180 ;  /* 0x0000001fff007819 */ /* 0x000fe400000114b4 */
[----:B------:R-:W-:Y:S01]  /*0530*/  SHF.R.S32.HI R5, RZ, 0x1f, R4 ;  /* 0x0000001fff057819 */ /* 0x000fe20000011404 */
[----:B------:R-:W-:Y:S01]  /*0540*/  @P0 IMAD.WIDE.U32 R8, R224, c[0x0][0x1e8], RZ ;  /* 0x00007a00e0080a25 */ /* 0x000fe200078e00ff */
[----:B------:R-:W-:-:S03]  /*0550*/  @!P0 MOV R8, R12 ;  /* 0x0000000c00088202 */ /* 0x000fc60000000f00 */
[----:B------:R-:W-:Y:S02]  /*0560*/  @!P0 IMAD R6, R11, c[0x0][0x1e4], R6 ;  /* 0x000079000b068a24 */ /* 0x000fe400078e0206 */
[----:B------:R-:W-:-:S04]  /*0570*/  IMAD.WIDE.U32 R4, R62, c[0x0][0x1e8], R4 ;  /* 0x00007a003e047a25 */ /* 0x000fc800078e0004 */
[----:B------:R-:W-:Y:S02]  /*0580*/  @P0 IMAD R224, R224, c[0x0][0x1ec], R9 ;  /* 0x00007b00e0e00a24 */ /* 0x000fe400078e0209 */
[----:B------:R-:W-:Y:S01]  /*0590*/  @!P0 IMAD.IADD R224, R13, 0x1, R6 ;  /* 0x000000010de08824 */ /* 0x000fe200078e0206 */
[----:B------:R-:W-:Y:S01]  /*05a0*/  IADD3 R8, P0, R8, R4, RZ ;  /* 0x0000000408087210 */ /* 0x000fe20007f1e0ff */
[----:B------:R-:W-:Y:S01]  /*05b0*/  IMAD R3, R62, c[0x0][0x1ec], R3 ;  /* 0x00007b003e037a24 */ /* 0x000fe200078e0203 */
[----:B------:R-:W-:Y:S01]  /*05c0*/  SHF.R.S32.HI R4, RZ, 0x1f, R2 ;  /* 0x0000001fff047819 */ /* 0x000fe20000011402 */
[----:B------:R-:W-:-:S03]  /*05d0*/  IMAD R7, R0, c[0x0][0x1f0], RZ ;  /* 0x00007c0000077a24 */ /* 0x000fc600078e02ff */
[----:B------:R-:W-:Y:S01]  /*05e0*/  IADD3.X R9, R224, R5, R3, P0, !PT ;  /* 0x00000005e0097210 */ /* 0x000fe200007fe403 */
[----:B------:R-:W-:Y:S01]  /*05f0*/  IMAD R3, R11, c[0x0][0x1c0], R180 ;  /* 0x000070000b037a24 */ /* 0x000fe200078e02b4 */
[----:B------:R-:W-:Y:S01]  /*0600*/  ISETP.GE.AND P0, PT, R2, R223, PT ;  /* 0x000000df0200720c */ /* 0x000fe20003f06270 */
[C---:B------:R-:W-:Y:S02]  /*0610*/  IMAD R7, R180.reuse, c[0x0][0x1f4], R7 ;  /* 0x00007d00b4077a24 */ /* 0x040fe400078e0207 */
[----:B------:R-:W-:-:S04]  /*0620*/  IMAD.WIDE.U32 R180, R180, c[0x0][0x1f0], R8 ;  /* 0x00007c00b4b47a25 */ /* 0x000fc800078e0008 */
[----:B------:R-:W-:Y:S02]  /*0630*/  IMAD R3, R3, c[0x0][0x214], R62 ;  /* 0x0000850003037a24 */ /* 0x000fe400078e023e */
        /* <DEDUP_REMOVED lines=11> */
.L_x_2564:
[----:B------:R-:W-:Y:S05]  /*06f0*/  BSYNC B0 ;  /* 0x0000000000007941 */ /* 0x000fea0003800000 */
.L_x_2563:
        /* <DEDUP_REMOVED lines=16> */
.L_x_2566:
[----:B------:R-:W-:Y:S05]  /*0800*/  BSYNC B0 ;  /* 0x0000000000007941 */ /* 0x000fea0003800000 */
.L_x_2565:
        /* <DEDUP_REMOVED lines=16> */
.L_x_2568:
[----:B------:R-:W-:Y:S05]  /*0910*/  BSYNC B0 ;  /* 0x0000000000007941 */ /* 0x000fea0003800000 */
.L_x_2567:
        /* <DEDUP_REMOVED lines=15> */
.L_x_2570:
[----:B------:R-:W-:Y:S05]  /*0a10*/  BSYNC B0 ;  /* 0x0000000000007941 */ /* 0x000fea0003800000 */
.L_x_2569:
[----:B------:R-:W-:-:S04]  /*0a20*/  LOP3.LUT P4, RZ, R59, 0x7, RZ, 0xc0, !PT ;  /* 0x000000073bff7812 */ /* 0x000fc8000788c0ff */
[-C--:B------:R-:W-:Y:S02]  /*0a30*/  ISETP.GE.OR P0, PT, R6, R223.reuse, P4 ;  /* 0x000000df0600720c */ /* 0x080fe40002706670 */
[-C--:B------:R-:W-:Y:S02]  /*0a40*/  ISETP.GE.OR P2, PT, R2, R223.reuse, P4 ;  /* 0x000000df0200720c */ /* 0x080fe40002746670 */
[C---:B------:R-:W-:Y:S02]  /*0a50*/  IADD3 R2, P3, R3.reuse, R2, RZ ;  /* 0x0000000203027210 */ /* 0x040fe40007f7e0ff */
[----:B------:R-:W-:Y:S02]  /*0a60*/  ISETP.GE.OR P1, PT, R8, R223, P4 ;  /* 0x000000df0800720c */ /* 0x000fe40002726670 */
[----:B------:R-:W-:Y:S02]  /*0a70*/  LEA.HI.X.SX32 R3, R3, R4, 0x1, P3 ;  /* 0x0000000403037211 */ /* 0x000fe400018f0eff */
[----:B------:R-:W-:-:S03]  /*0a80*/  LEA R4, P3, R2, c[0x0][0x200], 0x2 ;  /* 0x0000800002047a11 */ /* 0x000fc600078610ff */
[----:B------:R-:W-:Y:S01]  /*0a90*/  @!P0 IMAD.MOV.U32 R0, RZ, RZ, 0x7f800000 ;  /* 0x7f800000ff008424 */ /* 0x000fe200078e00ff */
[----:B------:R-:W-:Y:S01]  /*0aa0*/  LEA.HI.X R5, R2, c[0x0][0x204], R3, 0x2, P3 ;  /* 0x0000810002057a11 */ /* 0x000fe200018f1403 */
[----:B------:R-:W-:-:S04]  /*0ab0*/  @!P2 IMAD.MOV.U32 R3, RZ, RZ, 0x7f800000 ;  /* 0x7f800000ff03a424 */ /* 0x000fc800078e00ff */
[----:B------:R2:W-:Y:S01]  /*0ac0*/  @!P0 STG.E [R4.64+0x80], R0 ;  /* 0x0000800004008986 */ /* 0x0005e2000c101906 */
[----:B------:R-:W-:Y:S01]  /*0ad0*/  ISETP.GE.OR P0, PT, R10, R223, P4 ;  /* 0x000000df0a00720c */ /* 0x000fe20002706670 */
[----:B------:R-:W-:Y:S02]  /*0ae0*/  @!P1 IMAD.MOV.U32 R2, RZ, RZ, 0x7f800000 ;  /* 0x7f800000ff029424 */ /* 0x000fe400078e00ff */
[----:B------:R2:W-:Y:S04]  /*0af0*/  @!P2 STG.E [R4.64], R3 ;  /* 0x000000030400a986 */ /* 0x0005e8000c101906 */
[----:B------:R2:W-:Y:S06]  /*0b00*/  @!P1 STG.E [R4.64+0x40], R2 ;  /* 0x0000400204009986 */ /* 0x0005ec000c101906 */
[----:B------:R-:W-:Y:S05]  /*0b10*/  @P0 EXIT ;  /* 0x000000000000094d */ /* 0x000fea0003800000 */
[----:B--2---:R-:W-:-:S05]  /*0b20*/  MOV R3, 0x7f800000 ;  /* 0x7f80000000037802 */ /* 0x004fca0000000f00 */
[----:B------:R-:W-:Y:S01]  /*0b30*/  STG.E [R4.64+0xc0], R3 ;  /* 0x0000c00304007986 */ /* 0x000fe2000c101906 */
[----:B------:R-:W-:Y:S05]  /*0b40*/  EXIT ;  /* 0x000000000000794d */ /* 0x000fea0003800000 */
.L_x_2562:
[----:B-1----:R-:W-:-:S04]  /*0b50*/  ISETP.NE.U32.AND P0, PT, RZ, c[0x0][0x2b8], PT ;  /* 0x0000ae00ff007a0c */ /* 0x002fc80003f05070 */
[----:B------:R-:W-:-:S13]  /*0b60*/  ISETP.NE.AND.EX P0, PT, RZ, c[0x0][0x2bc], PT, P0 ;  /* 0x0000af00ff007a0c */ /* 0x000fda0003f05300 */
[----:B------:R-:W-:-:S05]  /*0b70*/  @P0 IMAD.WIDE R12, R0, R7, c[0x0][0x2b8] ;  /* 0x0000ae00000c0625 */ /* 0x000fca00078e0207 */
[----:B------:R1:W5:Y:S01]  /*0b80*/  @P0 LDG.E R11, [R12.64] ;  /* 0x000000060c0b0981 */ /* 0x000362000c1e1900 */
[----:B------:R-:W-:Y:S01]  /*0b90*/  ISETP.NE.U32.AND P0, PT, RZ, c[0x0][0x2c0], PT ;  /* 0x0000b000ff007a0c */ /* 0x000fe20003f05070 */
[----:B------:R-:W-:Y:S01]  /*0ba0*/  CS2R R228, SRZ ;  /* 0x0000000000e47805 */ /* 0x000fe2000001ff00 */
[----:B------:R-:W-:Y:S02]  /*0bb0*/  PLOP3.LUT P2, PT, PT, PT, PT, 0x8, 0x0 ;  /* 0x000000000000781c */ /* 0x000fe40003f4e170 */
[----:B------:R-:W-:Y:S02]  /*0bc0*/  ISETP.NE.AND.EX P1, PT, RZ, c[0x0][0x2c4], PT, P0 ;  /* 0x0000b100ff007a0c */ /* 0x000fe40003f25300 */
[----:B------:R-:W-:-:S11]  /*0bd0*/  LOP3.LUT R225, R225, 0xfffffffb, RZ, 0xc0, !PT ;  /* 0xfffffffbe1e17812 */ /* 0x000fd600078ec0ff */
[----:B------:R-:W-:Y:S02]  /*0be0*/  @P1 IMAD R0, R6, c[0x0][0x2c8], RZ ;  /* 0x0000b20006001a24 */ /* 0x000fe400078e02ff */
[----:B------:R-:W-:-:S04]  /*0bf0*/  @P1 IMAD.WIDE.U32 R2, R5, c[0x0][0x2c8], RZ ;  /* 0x0000b20005021a25 */ /* 0x000fc800078e00ff */
[----:B------:R-:W-:Y:S01]  /*0c00*/  @P1 IMAD R0, R5, c[0x0][0x2cc], R0 ;  /* 0x0000b30005001a24 */ /* 0x000fe200078e0200 */
[----:B------:R-:W-:-:S03]  /*0c10*/  @P1 LEA R228, P0, R2, c[0x0][0x2c0], 0x2 ;  /* 0x0000b00002e41a11 */ /* 0x000fc600078010ff */
[----:B------:R-:W-:-:S05]  /*0c20*/  @P1 IMAD.IADD R0, R3, 0x1, R0 ;  /* 0x0000000103001824 */ /* 0x000fca00078e0200 */
[----:B------:R-:W-:-:S04]  /*0c30*/  @P1 SHF.L.U64.HI R0, R2, 0x2, R0 ;  /* 0x0000000202001819 */ /* 0x000fc80000010200 */
[----:B------:R-:W-:Y:S02]  /*0c40*/  @P1 IADD3.X R229, R0, c[0x0][0x2c4], RZ, P0, !PT ;  /* 0x0000b10000e51a10 */ /* 0x000fe400007fe4ff */
[----:B------:R-:W-:-:S04]  /*0c50*/  @P1 ISETP.NE.U32.AND P0, PT, R228, RZ, PT ;  /* 0x000000ffe400120c */ /* 0x000fc80003f05070 */
[----:B------:R-:W-:-:S13]  /*0c60*/  @P1 ISETP.NE.AND.EX P2, PT, R229, RZ, PT, P0 ;  /* 0x000000ffe500120c */ /* 0x000fda0003f45300 */
[----:B------:R-:W-:Y:S01]  /*0c70*/  @P2 LOP3.LUT R225, R225, 0x4, RZ, 0xfc, !PT ;  /* 0x00000004e1e12812 */ /* 0x000fe200078efcff */
[----:B------:R-:W-:Y:S05]  /*0c80*/  @!P2 BRA `(.L_x_2571) ;  /* 0x000004a00000a947 */ /* 0x000fea0003800000 */
[----:B-1----:R-:W-:Y:S02]  /*0c90*/  IABS R2, c[0x0][0x2d0] ;  /* 0x0000b40000027a13 */ /* 0x002fe40000000000 */
[----:B------:R-:W-:Y:S02]  /*0ca0*/  LEA R9, R57, 0xffffff80, 0x7 ;  /* 0xffffff8039097811 */ /* 0x000fe400078e38ff */
[----:B------:R-:W1:Y:S08]  /*0cb0*/  I2F.RP R4, R2 ;  /* 0x0000000200047306 */ /* 0x000e700000209400 */
[----:B-1----:R-:W1:Y:S02]  /*0cc0*/  MUFU.RCP R10, R4 ;  /* 0x00000004000a7308 */ /* 0x002e640000001000 */
[----:B-1----:R-:W-:-:S06]  /*0cd0*/  IADD3 R10, R10, 0xffffffe, RZ ;  /* 0x0ffffffe0a0a7810 */ /* 0x002fcc0007ffe0ff */
[----:B-----5:R-:W1:Y:S02]  /*0ce0*/  F2I.FTZ.U32.TRUNC.NTZ R11, R10 ;  /* 0x0000000a000b7305 */ /* 0x020e64000021f000 */
        /* <DEDUP_REMOVED lines=37> */
[----:B------:R-:W-:Y:S01]  /*0f40*/  ISETP.GE.U32.AND P1, PT, R4, R3, PT ;  /* 0x000000030400720c */ /* 0x000fe20003f26070 */
[----:B------:R-:W-:Y:S01]  /*0f50*/  IMAD.MOV R4, RZ, RZ, -R11 ;  /* 0x000000ffff047224 */ /* 0x000fe200078e0a0b */
[----:B------:R-:W-:-:S03]  /*0f60*/  LOP3.LUT R3, R180, c[0x0][0x1c8], RZ, 0x3c, !PT ;  /* 0x00007200b4037a12 */ /* 0x000fc600078e3cff */
[----:B------:R-:W-:Y:S01]  /*0f70*/  IMAD R13, R4, c[0x0][0x2d0], R9 ;  /* 0x0000b400040d7a24 */ /* 0x000fe200078e0209 */
[----:B------:R-:W-:-:S04]  /*0f80*/  ISETP.GE.AND P0, PT, R3, RZ, PT ;  /* 0x000000ff0300720c */ /* 0x000fc80003f06270 */
[----:B------:R-:W-:-:S03]  /*0f90*/  SHF.R.S32.HI R3, RZ, 0x1f, R13 ;  /* 0x0000001fff037819 */ /* 0x000fc6000001140d */
[----:B------:R-:W-:Y:S02]  /*0fa0*/  @P1 IADD3 R0, R0, 0x1, RZ ;  /* 0x0000000100001810 */ /* 0x000fe40007ffe0ff */
[----:B------:R-:W-:Y:S01]  /*0fb0*/  ISETP.NE.AND P1, PT, RZ, c[0x0][0x1c8], PT ;  /* 0x00007200ff007a0c */ /* 0x000fe20003f25270 */
[----:B------:R-:W-:-:S03]  /*0fc0*/  IMAD R8, R3, c[0x0][0x198], RZ ;  /* 0x0000660003087a24 */ /* 0x000fc600078e02ff */
[----:B------:R-:W-:Y:S01]  /*0fd0*/  @!P0 IADD3 R0, -R0, RZ, RZ ;  /* 0x000000ff00008210 */ /* 0x000fe20007ffe1ff */
[----:B------:R-:W-:-:S08]  /*0fe0*/  IMAD R8, R13, c[0x0][0x19c], R8 ;  /* 0x000067000d087a24 */ /* 0x000fd000078e0208 */
[----:B------:R-:W-:Y:S02]  /*0ff0*/  @!P1 LOP3.LUT R0, RZ, c[0x0][0x1c8], RZ, 0x33, !PT ;  /* 0x00007200ff009a12 */ /* 0x000fe400078e33ff */
[----:B--2---:R-:W-:Y:S01]  /*1000*/  SHF.R.S32.HI R19, RZ, 0x1f, R2 ;  /* 0x0000001fff137819 */ /* 0x004fe20000011402 */
[----:B------:R-:W-:-:S04]  /*1010*/  IMAD.WIDE.U32 R14, R2, c[0x0][0x180], RZ ;  /* 0x00006000020e7a25 */ /* 0x000fc800078e00ff */
[C---:B------:R-:W-:Y:S02]  /*1020*/  IMAD R11, R19.reuse, c[0x0][0x180], RZ ;  /* 0x00006000130b7a24 */ /* 0x040fe400078e02ff */
[----:B------:R-:W-:Y:S02]  /*1030*/  IMAD R19, R19, c[0x0][0x188], RZ ;  /* 0x0000620013137a24 */ /* 0x000fe400078e02ff */
[C---:B------:R-:W-:Y:S02]  /*1040*/  IMAD R4, R2.reuse, c[0x0][0x184], R11 ;  /* 0x0000610002047a24 */ /* 0x040fe400078e020b */
[----:B------:R-:W-:-:S04]  /*1050*/  IMAD.WIDE.U32 R16, R2, c[0x0][0x188], RZ ;  /* 0x0000620002107a25 */ /* 0x000fc800078e00ff */
[----:B------:R-:W-:Y:S01]  /*1060*/  IMAD.IADD R15, R15, 0x1, R4 ;  /* 0x000000010f0f7824 */ /* 0x000fe200078e0204 */
[----:B------:R-:W-:Y:S01]  /*1070*/  SHF.R.S32.HI R4, RZ, 0x1f, R0 ;  /* 0x0000001fff047819 */ /* 0x000fe20000011400 */
[----:B------:R-:W-:Y:S01]  /*1080*/  IMAD R19, R2, c[0x0][0x18c], R19 ;  /* 0x0000630002137a24 */ /* 0x000fe200078e0213 */
[----:B------:R-:W-:Y:S01]  /*1090*/  MOV R2, R16 ;  /* 0x0000001000027202 */ /* 0x000fe20000000f00 */
[----:B------:R-:W-:-:S04]  /*10a0*/  IMAD.WIDE.U32 R10, R13, c[0x0][0x198], R14 ;  /* 0x000066000d0a7a25 */ /* 0x000fc800078e000e */
[----:B------:R-:W-:Y:S01]  /*10b0*/  IMAD.MOV.U32 R14, RZ, RZ, R10 ;  /* 0x000000ffff0e7224 */ /* 0x000fe200078e000a */
[----:B------:R-:W-:Y:S01]  /*10c0*/  IADD3 R15, R11, R8, RZ ;  /* 0x000000080b0f7210 */ /* 0x000fe20007ffe0ff */
[----:B------:R-:W-:Y:S02]  /*10d0*/  IMAD R11, R4, c[0x0][0x1b0], RZ ;  /* 0x00006c00040b7a24 */ /* 0x000fe400078e02ff */
[----:B------:R-:W-:Y:S02]  /*10e0*/  IMAD.IADD R19, R17, 0x1, R19 ;  /* 0x0000000111137824 */ /* 0x000fe400078e0213 */
[C---:B------:R-:W-:Y:S02]  /*10f0*/  IMAD R11, R0.reuse, c[0x0][0x1b4], R11 ;  /* 0x00006d00000b7a24 */ /* 0x040fe400078e020b */
[----:B------:R-:W-:-:S05]  /*1100*/  IMAD.WIDE.U32 R178, R0, c[0x0][0x1b0], R14 ;  /* 0x00006c0000b27a25 */ /* 0x000fca00078e000e */
[----:B------:R-:W-:Y:S01]  /*1110*/  IADD3 R15, R179, R11, RZ ;  /* 0x0000000bb30f7210 */ /* 0x000fe20007ffe0ff */
[----:B------:R-:W-:Y:S05]  /*1120*/  BRA `(.L_x_2572) ;  /* 0x0000045000007947 */ /* 0x000fea0003800000 */
.L_x_2571:
        /* <DEDUP_REMOVED lines=16> */
.L_x_2573:
[----:B------:R-:W-:Y:S02]  /*1230*/  IABS R3, c[0x0][0x1c8] ;  /* 0x0000720000037a13 */ /* 0x000fe40000000000 */
[----:B------:R-:W-:Y:S02]  /*1240*/  @P0 IADD3 R19, R8, R19, RZ ;  /* 0x0000001308130210 */ /* 0x000fe40007ffe0ff */
[----:B------:R-:W1:Y:S08]  /*1250*/  I2F.RP R9, R3 ;  /* 0x0000000300097306 */ /* 0x000e700000209400 */
[----:B-1----:R-:W1:Y:S02]  /*1260*/  MUFU.RCP R14, R9 ;  /* 0x00000009000e7308 */ /* 0x002e640000001000 */
[----:B-1----:R-:W-:-:S02]  /*1270*/  IADD3 R14, R14, 0xffffffe, RZ ;  /* 0x0ffffffe0e0e7810 */ /* 0x002fc40007ffe0ff */
[----:B------:R-:W-:-:S04]  /*1280*/  LEA R9, R57, 0xffffff80, 0x7 ;  /* 0xffffff8039097811 */ /* 0x000fc800078e38ff */
        /* <DEDUP_REMOVED lines=8> */
[----:B------:R-:W-:Y:S02]  /*1310*/  IMAD.MOV R2, RZ, RZ, -R0 ;  /* 0x000000ffff027224 */ /* 0x000fe400078e0a00 */
[----:B------:R-:W-:-:S04]  /*1320*/  IMAD.WIDE.U32 R14, R9, c[0x0][0x198], R12 ;  /* 0x00006600090e7a25 */ /* 0x000fc800078e000c */
[----:B------:R-:W-:Y:S01]  /*1330*/  IMAD R2, R3, R2, R4 ;  /* 0x0000000203027224 */ /* 0x000fe200078e0204 */
[----:B------:R-:W-:Y:S01]  /*1340*/  MOV R178, R14 ;  /* 0x0000000e00b27202 */ /* 0x000fe20000000f00 */
[----:B------:R-:W-:-:S03]  /*1350*/  @P0 IMAD.WIDE.U32 R12, R19, c[0x0][0x1a0], RZ ;  /* 0x00006800130c0a25 */ /* 0x000fc600078e00ff */
[----:B------:R-:W-:Y:S01]  /*1360*/  ISETP.GT.U32.AND P1, PT, R3, R2, PT ;  /* 0x000000020300720c */ /* 0x000fe20003f24070 */
[----:B------:R-:W-:Y:S02]  /*1370*/  @P0 IMAD R19, R19, c[0x0][0x1a4], R13 ;  /* 0x0000690013130a24 */ /* 0x000fe400078e020d */
[----:B------:R-:W-:-:S10]  /*1380*/  IMAD.MOV.U32 R13, RZ, RZ, R9 ;  /* 0x000000ffff0d7224 */ /* 0x000fd400078e0009 */
        /* <DEDUP_REMOVED lines=12> */
[----:B------:R-:W-:Y:S02]  /*1450*/  IMAD.IADD R179, R15, 0x1, R2 ;  /* 0x000000010fb37824 */ /* 0x000fe400078e0202 */
[----:B------:R-:W-:Y:S01]  /*1460*/  @P0 IMAD.MOV.U32 R2, RZ, RZ, R12 ;  /* 0x000000ffff020224 */ /* 0x000fe200078e000c */
[----:B------:R-:W-:Y:S01]  /*1470*/  SHF.R.S32.HI R4, RZ, 0x1f, R0 ;  /* 0x0000001fff047819 */ /* 0x000fe20000011400 */
[----:B------:R-:W-:-:S04]  /*1480*/  IMAD.WIDE.U32 R178, R0, c[0x0][0x1b0], R178 ;  /* 0x00006c0000b27a25 */ /* 0x000fc800078e00b2 */
[----:B------:R-:W-:-:S04]  /*1490*/  IMAD R15, R4, c[0x0][0x1b0], RZ ;  /* 0x00006c00040f7a24 */ /* 0x000fc800078e02ff */
[----:B------:R-:W-:-:S05]  /*14a0*/  IMAD R15, R0, c[0x0][0x1b4], R15 ;  /* 0x00006d00000f7a24 */ /* 0x000fca00078e020f */
        /* <DEDUP_REMOVED lines=13> */
.L_x_2572:
[----:B------:R1:W5:Y:S01]  /*1580*/  @P4 LDG.E R128, [R194.64] ;  /* 0x00000006c2804981 */ /* 0x000362000c1e1900 */
[----:B------:R-:W-:Y:S01]  /*1590*/  SHF.R.S32.HI R60, RZ, 0x1f, R59 ;  /* 0x0000001fff3c7819 */ /* 0x000fe2000001143b */
[----:B------:R-:W-:Y:S01]  /*15a0*/  IMAD.MOV.U32 R17, RZ, RZ, 0x2 ;  /* 0x00000002ff117424 */ /* 0x000fe200078e00ff */
[----:B------:R-:W-:Y:S01]  /*15b0*/  ISETP.NE.AND P0, PT, R224, -0x1, PT ;  /* 0xffffffffe000780c */ /* 0x000fe20003f05270 */
[----:B------:R-:W-:Y:S01]  /*15c0*/  IMAD.MOV.U32 R170, RZ, RZ, c[0x0][0x230] ;  /* 0x00008c00ffaa7624 */ /* 0x000fe200078e00ff */
[-C--:B------:R-:W-:Y:S01]  /*15d0*/  LEA.HI R10, R60, R59.reuse, RZ, 0x3 ;  /* 0x0000003b3c0a7211 */ /* 0x080fe200078f18ff */
[----:B------:R-:W-:Y:S01]  /*15e0*/  IMAD.MOV.U32 R24, RZ, RZ, RZ ;  /* 0x000000ffff187224 */ /* 0x000fe200078e00ff */
[----:B------:R-:W-:Y:S01]  /*15f0*/  MOV R25, c[0x0][0x230] ;  /* 0x00008c0000197a02 */ /* 0x000fe20000000f00 */
[----:B------:R-:W-:Y:S01]  /*1600*/  IMAD.MOV.U32 R45, RZ, RZ, 0x10 ;  /* 0x00000010ff2d7424 */ /* 0x000fe200078e00ff */
[----:B------:R-:W-:Y:S01]  /*1610*/  SHF.R.S32.HI R226, RZ, 0x3, R10 ;  /* 0x00000003ffe27819 */ /* 0x000fe2000001140a */
[----:B------:R-:W-:Y:S01]  /*1620*/  IMAD.MOV.U32 R192, RZ, RZ, c[0x0][0x198] ;  /* 0x00006600ffc07624 */ /* 0x000fe200078e00ff */
[----:B------:R-:W-:Y:S01]  /*1630*/  LOP3.LUT R10, R10, 0xfffffff8, RZ, 0xc0, !PT ;  /* 0xfffffff80a0a7812 */ /* 0x000fe200078ec0ff */
[----:B------:R-:W-:Y:S01]  /*1640*/  IMAD.HI.U32 R170, R17, R170, R24 ;  /* 0x000000aa11aa7227 */ /* 0x000fe200078e0018 */
[----:B------:R-:W-:-:S02]  /*1650*/  LEA.HI R173, R60, R59, RZ, 0x4 ;  /* 0x0000003b3cad7211 */ /* 0x000fc400078f20ff */
[----:B------:R-:W-:Y:S01]  /*1660*/  SHF.R.S32.HI R70, RZ, 0x1f, R69 ;  /* 0x0000001fff467819 */ /* 0x000fe20000011445 */
[----:B------:R-:W-:Y:S01]  /*1670*/  IMAD.SHL.U32 R25, R226, 0x40, RZ ;  /* 0x00000040e2197824 */ /* 0x000fe200078e00ff */
[----:B------:R-:W-:Y:S01]  /*1680*/  LOP3.LUT R172, R173, 0xfffffff0, RZ, 0xc0, !PT ;  /* 0xfffffff0adac7812 */ /* 0x000fe200078ec0ff */
[----:B------:R-:W-:Y:S01]  /*1690*/  IMAD.IADD R63, R59, 0x1, -R10 ;  /* 0x000000013b3f7824 */ /* 0x000fe200078e0a0a */
[----:B------:R-:W-:Y:S01]  /*16a0*/  SHF.R.S32.HI R227, RZ, 0x1f, R226 ;  /* 0x0000001fffe37819 */ /* 0x000fe200000114e2 */
[----:B------:R-:W-:Y:S01]  /*16b0*/  @!P0 IMAD R8, R6, c[0x0][0x178], RZ ;  /* 0x00005e0006088a24 */ /* 0x000fe200078e02ff */
[----:B------:R-:W-:Y:S01]  /*16c0*/  LOP3.LUT R25, R25, 0x1c0, RZ, 0xc0, !PT ;  /* 0x000001c019197812 */ /* 0x000fe200078ec0ff */
[----:B------:R-:W-:Y:S01]  /*16d0*/  @P0 IMAD.WIDE.U32 R20, R224, c[0x0][0x190], RZ ;  /* 0x00006400e0140a25 */ /* 0x000fe200078e00ff */
[----:B------:R-:W-:Y:S02]  /*16e0*/  SHF.L.U32 R16, R63, 0x3, RZ ;  /* 0x000000033f107819 */ /* 0x000fe400000006ff */
[----:B------:R-:W-:Y:S01]  /*16f0*/  SHF.R.U32.HI R174, RZ, 0x3, R25 ;  /* 0x00000003ffae7819 */ /* 0x000fe20000011619 */
[----:B------:R-:W-:Y:S01]  /*1700*/  IMAD.IADD R172, R59, 0x1, -R172 ;  /* 0x000000013bac7824 */ /* 0x000fe200078e0aac */
[----:B------:R-:W-:Y:S01]  /*1710*/  LOP3.LUT R17, R25, 0x38, R16, 0xf8, !PT ;  /* 0x0000003819117812 */ /* 0x000fe200078ef810 */
[----:B------:R-:W-:Y:S01]  /*1720*/  @!P0 IMAD.WIDE.U32 R26, R5, c[0x0][0x178], RZ ;  /* 0x00005e00051a8a25 */ /* 0x000fe200078e00ff */
[----:B------:R-:W-:-:S02]  /*1730*/  LEA.HI R70, R70, R69, RZ, 0x7 ;  /* 0x0000004546467211 */ /* 0x000fc400078f38ff */
[----:B------:R-:W-:Y:S01]  /*1740*/  LOP3.LUT R174, R17, R174, RZ, 0x3c, !PT ;  /* 0x000000ae11ae7212 */ /* 0x000fe200078e3cff */
[----:B------:R-:W-:Y:S01]  /*1750*/  @!P0 IMAD R8, R5, c[0x0][0x17c], R8 ;  /* 0x00005f0005088a24 */ /* 0x000fe200078e0208 */
[----:B------:R-:W-:Y:S01]  /*1760*/  SHF.R.S32.HI R65, RZ, 0x1f, R172 ;  /* 0x0000001fff417819 */ /* 0x000fe200000114ac */
[----:B-----5:R-:W-:Y:S01]  /*1770*/  @P0 IMAD R11, R224, c[0x0][0x194], R21 ;  /* 0x00006500e00b0a24 */ /* 0x020fe200078e0215 */
[----:B------:R-:W-:Y:S01]  /*1780*/  SHF.R.S32.HI R17, RZ, 0x1f, R16 ;  /* 0x0000001fff117819 */ /* 0x000fe20000011410 */
[----:B------:R-:W-:Y:S01]  /*1790*/  @!P0 IMAD.IADD R11, R27, 0x1, R8 ;  /* 0x000000011b0b8824 */ /* 0x000fe200078e0208 */
[----:B------:R-:W-:Y:S01]  /*17a0*/  LEA.HI R21, R60, R59, RZ, 0x6 ;  /* 0x0000003b3c157211 */ /* 0x000fe200078f30ff */
[----:B------:R-:W-:Y:S01]  /*17b0*/  @!P0 IMAD.MOV.U32 R20, RZ, RZ, R26 ;  /* 0x000000ffff148224 */ /* 0x000fe200078e001a */
[----:B------:R-:W-:Y:S01]  /*17c0*/  IADD3 R18, P0, R16, R2, RZ ;  /* 0x0000000210127210 */ /* 0x000fe20007f1e0ff */
[----:B------:R-:W-:Y:S01]  /*17d0*/  IMAD.WIDE R22, R23, 0x40, R226 ;  /* 0x0000004017167825 */ /* 0x000fe200078e02e2 */
[----:B------:R-:W-:-:S02]  /*17e0*/  LEA.HI R65, R65, R172, RZ, 0x3 ;  /* 0x000000ac41417211 */ /* 0x000fc400078f18ff */
[----:B------:R-:W-:Y:S01]  /*17f0*/  IADD3 R20, P1, R16, R20, RZ ;  /* 0x0000001410147210 */ /* 0x000fe20007f3e0ff */
[----:B------:R-:W-:Y:S01]  /*1800*/  IMAD.X R19, R17, 0x1, R19, P0 ;  /* 0x0000000111137824 */ /* 0x000fe200000e0613 */
[----:B------:R-:W-:Y:S01]  /*1810*/  IADD3 R176, P0, R226, R13, RZ ;  /* 0x0000000de2b07210 */ /* 0x000fe20007f1e0ff */
[----:B------:R-:W-:Y:S01]  /*1820*/  IMAD.SHL.U32 R21, R21, 0x8, RZ ;  /* 0x0000000815157824 */ /* 0x000fe200078e00ff */
[----:B------:R-:W-:Y:S01]  /*1830*/  LOP3.LUT R13, R65, 0xfffffff8, RZ, 0xc0, !PT ;  /* 0xfffffff8410d7812 */ /* 0x000fe200078ec0ff */
[----:B------:R-:W-:Y:S01]  /*1840*/  IMAD R2, R23, c[0x0][0x190], RZ ;  /* 0x0000640017027a24 */ /* 0x000fe200078e02ff */
[----:B------:R-:W-:Y:S01]  /*1850*/  SHF.R.S32.HI R70, RZ, 0x7, R70 ;  /* 0x00000007ff467819 */ /* 0x000fe20000011446 */
[----:B------:R-:W-:Y:S01]  /*1860*/  IMAD.X R3, R227, 0x1, R3, P0 ;  /* 0x00000001e3037824 */ /* 0x000fe200000e0603 */
[----:B------:R-:W-:Y:S01]  /*1870*/  LOP3.LUT R174, R174, 0xfffffe00, R21, 0xf8, !PT ;  /* 0xfffffe00aeae7812 */ /* 0x000fe200078ef815 */
[----:B------:R-:W-:Y:S01]  /*1880*/  IMAD.IADD R172, R172, 0x1, -R13 ;  /* 0x00000001acac7824 */ /* 0x000fe200078e0a0d */
[----:B------:R-:W-:Y:S01]  /*1890*/  IADD3 R178, P0, R16, R178, RZ ;  /* 0x000000b210b27210 */ /* 0x000fe20007f1e0ff */
[----:B------:R-:W-:Y:S01]  /*18a0*/  IMAD.WIDE.U32 R18, R0, c[0x0][0x1b8], R18 ;  /* 0x00006e0000127a25 */ /* 0x000fe200078e0012 */
[----:B------:R-:W-:-:S02]  /*18b0*/  IADD3.X R21, R17, R11, RZ, P1, !PT ;  /* 0x0000000b11157210 */ /* 0x000fc40000ffe4ff */
[----:B------:R-:W-:Y:S01]  /*18c0*/  IMNMX R70, RZ, R70, !PT ;  /* 0x00000046ff467217 */ /* 0x000fe20007800200 */
[----:B------:R-:W-:Y:S01]  /*18d0*/  IMAD R11, R4, c[0x0][0x1b8], RZ ;  /* 0x00006e00040b7a24 */ /* 0x000fe200078e02ff */
[----:B------:R-:W-:Y:S01]  /*18e0*/  R2P PR, R172, 0x6 ;  /* 0x00000006ac007804 */ /* 0x000fe20000000000 */
[----:B------:R-:W-:Y:S01]  /*18f0*/  IMAD.X R179, R17, 0x1, R15, P0 ;  /* 0x0000000111b37824 */ /* 0x000fe200000e060f */
[----:B------:R-:W-:Y:S01]  /*1900*/  ISETP.GT.AND P0, PT, R57, R70, PT ;  /* 0x000000463900720c */ /* 0x000fe20003f04270 */
[----:B------:R-:W-:Y:S01]  /*1910*/  IMAD R11, R0, c[0x0][0x1bc], R11 ;  /* 0x00006f00000b7a24 */ /* 0x000fe200078e020b */
[----:B------:R-:W-:Y:S01]  /*1920*/  SHF.R.S32.HI R8, RZ, 0x1f, R180 ;  /* 0x0000001fff087819 */ /* 0x000fe200000114b4 */
[C---:B------:R-:W-:Y:S01]  /*1930*/  IMAD R2, R22.reuse, c[0x0][0x194], R2 ;  /* 0x0000650016027a24 */ /* 0x040fe200078e0202 */
[----:B------:R-:W-:Y:S01]  /*1940*/  SHF.R.S32.HI R171, RZ, 0x1, R170 ;  /* 0x00000001ffab7819 */ /* 0x000fe200000114aa */
[----:B------:R-:W-:Y:S01]  /*1950*/  IMAD.WIDE.U32 R20, R22, c[0x0][0x190], R20 ;  /* 0x0000640016147a25 */ /* 0x000fe200078e0014 */
[----:B------:R-:W-:-:S02]  /*1960*/  SHF.L.U32 R167, R63, 0x2, RZ ;  /* 0x000000023fa77819 */ /* 0x000fc400000006ff */
[----:B------:R-:W-:Y:S01]  /*1970*/  IADD3 R19, R19, R11, RZ ;  /* 0x0000000b13137210 */ /* 0x000fe20007ffe0ff */
[----:B------:R-:W-:Y:S01]  /*1980*/  IMAD R3, R3, c[0x0][0x1a0], RZ ;  /* 0x0000680003037a24 */ /* 0x000fe200078e02ff */
[----:B------:R-:W-:Y:S01]  /*1990*/  LEA.HI R60, R60, R59, RZ, 0x5 ;  /* 0x0000003b3c3c7211 */ /* 0x000fe200078f28ff */
[----:B------:R-:W-:Y:S01]  /*19a0*/  IMAD R175, R8, c[0x0][0x1a8], RZ ;  /* 0x00006a0008af7a24 */ /* 0x000fe200078e02ff */
[----:B------:R-:W-:Y:S01]  /*19b0*/  SHF.L.U64.HI R130, R192, R7, c[0x0][0x19c] ;  /* 0x00006700c0827619 */ /* 0x000fe20000010207 */
[----:B------:R-:W-:Y:S01]  /*19c0*/  IMAD R168, R226, R171, R167 ;  /* 0x000000abe2a87224 */ /* 0x000fe200078e02a7 */
[----:B------:R-:W-:Y:S01]  /*19d0*/  LOP3.LUT R8, R60, 0xffffffe0, RZ, 0xc0, !PT ;  /* 0xffffffe03c087812 */ /* 0x000fe200078ec0ff */
[----:B------:R-:W-:Y:S01]  /*19e0*/  IMAD.IADD R21, R21, 0x1, R2 ;  /* 0x0000000115157824 */ /* 0x000fe200078e0202 */
[----:B------:R-:W-:Y:S01]  /*19f0*/  SHF.L.U32 R131, R192, 0x4, RZ ;  /* 0x00000004c0837819 */ /* 0x000fe200000006ff */
[----:B------:R-:W-:Y:S01]  /*1a00*/  IMAD R13, R227, c[0x0][0x198], RZ ;  /* 0x00006600e30d7a24 */ /* 0x000fe200078e02ff */
[----:B------:R-:W-:Y:S01]  /*1a10*/  SHF.R.S32.HI R60, RZ, 0x5, R60 ;  /* 0x00000005ff3c7819 */ /* 0x000fe2000001143c */
[----:B------:R-:W-:Y:S01]  /*1a20*/  IMAD R11, R176, c[0x0][0x1a4], R3 ;  /* 0x00006900b00b7a24 */ /* 0x000fe200078e0203 */
[----:B------:R-:W-:Y:S01]  /*1a30*/  MOV R3, 0x20 ;  /* 0x0000002000037802 */ /* 0x000fe20000000f00 */
[----:B------:R-:W-:Y:S01]  /*1a40*/  IMAD R175, R180, c[0x0][0x1ac], R175 ;  /* 0x00006b00b4af7a24 */ /* 0x000fe200078e02af */
[----:B------:R-:W-:Y:S01]  /*1a50*/  SHF.L.U32 R169, R171, 0x4, RZ ;  /* 0x00000004aba97819 */ /* 0x000fe200000006ff */
[----:B------:R-:W-:Y:S01]  /*1a60*/  IMAD.WIDE.U32 R176, R176, c[0x0][0x1a0], R18 ;  /* 0x00006800b0b07a25 */ /* 0x000fe200078e0012 */
[----:B------:R-:W-:-:S02]  /*1a70*/  SHF.R.S32.HI R149, RZ, 0x1f, R168 ;  /* 0x0000001fff957819 */ /* 0x000fc400000114a8 */
[----:B------:R-:W-:Y:S01]  /*1a80*/  SEL R45, R45, 0xfffffff0, !P1 ;  /* 0xfffffff02d2d7807 */ /* 0x000fe20004800000 */
[----:B------:R-:W-:Y:S01]  /*1a90*/  IMAD.MOV.U32 R2, RZ, RZ, c[0x0][0x1a0] ;  /* 0x00006800ff027624 */ /* 0x000fe200078e00ff */
[----:B------:R-:W-:Y:S01]  /*1aa0*/  SEL R43, R3, 0xffffffe0, !P2 ;  /* 0xffffffe0032b7807 */ /* 0x000fe20005000000 */
[----:B------:R-:W-:Y:S01]  /*1ab0*/  IMAD.IADD R167, R167, 0x1, R168 ;  /* 0x00000001a7a77824 */ /* 0x000fe200078e02a8 */
[----:B------:R-:W-:Y:S01]  /*1ac0*/  IADD3 R56, R177, R11, RZ ;  /* 0x0000000bb1387210 */ /* 0x000fe20007ffe0ff */
[----:B------:R-:W-:Y:S01]  /*1ad0*/  IMAD.WIDE.U32 R180, R180, c[0x0][0x1a8], R20 ;  /* 0x00006a00b4b47a25 */ /* 0x000fe200078e0014 */
[----:B------:R-:W-:Y:S02]  /*1ae0*/  SHF.L.U64.HI R132, R2, R7, c[0x0][0x1a4] ;  /* 0x0000690002847619 */ /* 0x000fe40000010207 */
[----:B------:R-:W-:Y:S01]  /*1af0*/  SHF.R.S32.HI R148, RZ, 0x1f, R167 ;  /* 0x0000001fff947819 */ /* 0x000fe200000114a7 */
[C---:B------:R-:W-:Y:S02]  /*1b00*/  IMAD R13, R226.reuse, c[0x0][0x19c], R13 ;  /* 0x00006700e20d7a24 */ /* 0x040fe400078e020d */
[----:B------:R-:W-:-:S04]  /*1b10*/  IMAD.WIDE.U32 R178, R226, c[0x0][0x198], R178 ;  /* 0x00006600e2b27a25 */ /* 0x000fc800078e00b2 */
[----:B------:R-:W-:Y:S02]  /*1b20*/  IMAD.SHL.U32 R133, R2, 0x10, RZ ;  /* 0x0000001002857824 */ /* 0x000fe400078e00ff */
[----:B------:R-:W-:Y:S02]  /*1b30*/  IMAD.IADD R61, R59, 0x1, -R8 ;  /* 0x000000013b3d7824 */ /* 0x000fe400078e0a08 */
[----:B------:R-:W-:Y:S02]  /*1b40*/  IMAD.IADD R58, R179, 0x1, R13 ;  /* 0x00000001b33a7824 */ /* 0x000fe400078e020d */
[----:B------:R-:W-:Y:S02]  /*1b50*/  IMAD.IADD R175, R181, 0x1, R175 ;  /* 0x00000001b5af7824 */ /* 0x000fe400078e02af */
[----:B------:R-:W-:Y:S01]  /*1b60*/  @!P4 IMAD.MOV.U32 R128, RZ, RZ, RZ ;  /* 0x000000ffff80c224 */ /* 0x000fe200078e00ff */
[----:B------:R-:W-:Y:S05]  /*1b70*/  @!P0 BRA `(.L_x_2574) ;  /* 0x0000bb9000008947 */ /* 0x000fea0003800000 */
[C---:B-1----:R-:W-:Y:S01]  /*1b80*/  IMAD R8, R6.reuse, c[0x0][0x280], RZ ;  /* 0x0000a00006087a24 */ /* 0x042fe200078e02ff */
[----:B------:R-:W-:Y:S01]  /*1b90*/  SHF.R.S32.HI R10, RZ, 0x1f, R69 ;  /* 0x0000001fff0a7819 */ /* 0x000fe20000011445 */
[----:B------:R-:W-:Y:S01]  /*1ba0*/  IMAD R6, R6, c[0x0][0x278], RZ ;  /* 0x00009e0006067a24 */ /* 0x000fe200078e02ff */
[----:B------:R-:W-:Y:S01]  /*1bb0*/  IADD3 R80, P3, P2, R131, 0x40, R131 ;  /* 0x0000004083507810 */ /* 0x000fe20007a7e083 */
[----:B------:R-:W-:Y:S01]  /*1bc0*/  IMAD.WIDE.U32 R14, R5, c[0x0][0x280], R16 ;  /* 0x0000a000050e7a25 */ /* 0x000fe200078e0010 */
[----:B------:R-:W-:Y:S01]  /*1bd0*/  IADD3 R160, R169, 0x40, RZ ;  /* 0x00000040a9a07810 */ /* 0x000fe20007ffe0ff */
[----:B------:R-:W-:Y:S01]  /*1be0*/  UMOV UR12, 0x40 ;  /* 0x00000040000c7882 */ /* 0x000fe20000000000 */
[----:B------:R-:W-:Y:S01]  /*1bf0*/  IADD3.X R79, R130, RZ, R130, P3, P2 ;  /* 0x000000ff824f7210 */ /* 0x000fe20001fe4482 */
[----:B------:R-:W-:Y:S01]  /*1c00*/  IMAD.WIDE.U32 R12, R5, c[0x0][0x278], R16 ;  /* 0x00009e00050c7a25 */ /* 0x000fe200078e0010 */
[----:B------:R-:W-:Y:S01]  /*1c10*/  IADD3 R84, P4, R131, R80, RZ ;  /* 0x0000005083547210 */ /* 0x000fe20007f9e0ff */
[----:B------:R-:W-:Y:S01]  /*1c20*/  ULDC.64 UR4, c[0x0][0x1a0] ;  /* 0x0000680000047ab9 */ /* 0x000fe20000000a00 */
[----:B------:R-:W-:Y:S01]  /*1c30*/  SHF.L.U32 R159, R171, 0x6, RZ ;  /* 0x00000006ab9f7819 */ /* 0x000fe200000006ff */
[C---:B------:R-:W-:Y:S01]  /*1c40*/  IMAD R8, R5.reuse, c[0x0][0x284], R8 ;  /* 0x0000a10005087a24 */ /* 0x040fe200078e0208 */
[----:B------:R-:W-:Y:S01]  /*1c50*/  UIMAD UR16, UR12, UR5, URZ ;  /* 0x000000050c1072a4 */ /* 0x000fe2000f8e023f */
[----:B------:R-:W-:Y:S01]  /*1c60*/  IMAD R6, R5, c[0x0][0x27c], R6 ;  /* 0x00009f0005067a24 */ /* 0x000fe200078e0206 */
[--C-:B------:R-:W-:Y:S01]  /*1c70*/  SHF.R.S32.HI R5, RZ, 0x1f, R9.reuse ;  /* 0x0000001fff057819 */ /* 0x100fe20000011409 */
[----:B------:R-:W-:Y:S01]  /*1c80*/  IMAD.IADD R128, R128, 0x1, R9 ;  /* 0x0000000180807824 */ /* 0x000fe200078e0209 */
[----:B------:R-:W-:Y:S01]  /*1c90*/  IADD3 R9, P1, P0, R9, R226, -R69 ;  /* 0x000000e209097210 */ /* 0x000fe2000783e845 */
[----:B------:R-:W-:Y:S01]  /*1ca0*/  IMAD.IADD R15, R15, 0x1, R8 ;  /* 0x000000010f0f7824 */ /* 0x000fe200078e0208 */
[----:B------:R-:W-:Y:S01]  /*1cb0*/  UMOV UR11, 0x60 ;  /* 0x00000060000b7882 */ /* 0x000fe20000000000 */
[----:B------:R-:W-:Y:S01]  /*1cc0*/  IMAD.IADD R13, R13, 0x1, R6 ;  /* 0x000000010d0d7824 */ /* 0x000fe200078e0206 */
[----:B------:R-:W-:Y:S01]  /*1cd0*/  IADD3.X R10, R5, R227, ~R10, P1, P0 ;  /* 0x000000e3050a7210 */ /* 0x000fe20000fe0c0a */
[----:B------:R-:W-:Y:S01]  /*1ce0*/  IMAD R8, R3, c[0x0][0x1a4], RZ ;  /* 0x0000690003087a24 */ /* 0x000fe200078e02ff */
[----:B------:R-:W-:Y:S01]  /*1cf0*/  UMOV UR10, 0xa0 ;  /* 0x000000a0000a7882 */ /* 0x000fe20000000000 */
[----:B------:R-:W-:Y:S01]  /*1d00*/  IMAD.WIDE.U32 R108, R2, 0x20, RZ ;  /* 0x00000020026c7825 */ /* 0x000fe200078e00ff */
[----:B------:R-:W-:Y:S01]  /*1d10*/  UMOV UR9, 0xc0 ;  /* 0x000000c000097882 */ /* 0x000fe20000000000 */
[----:B------:R-:W-:Y:S01]  /*1d20*/  IADD3 R68, R226, 0x10, RZ ;  /* 0x00000010e2447810 */ /* 0x000fe20007ffe0ff */
[----:B------:R-:W-:Y:S01]  /*1d30*/  UMOV UR8, 0xe0 ;  /* 0x000000e000087882 */ /* 0x000fe20000000000 */
[C---:B------:R-:W-:Y:S01]  /*1d40*/  IMAD R6, R10.reuse, c[0x0][0x290], RZ ;  /* 0x0000a4000a067a24 */ /* 0x040fe200078e02ff */
[----:B------:R-:W-:Y:S01]  /*1d50*/  UIMAD UR15, UR11, UR5, URZ ;  /* 0x000000050b0f72a4 */ /* 0x000fe2000f8e023f */
[----:B------:R-:W-:Y:S01]  /*1d60*/  IMAD R10, R10, c[0x0][0x288], RZ ;  /* 0x0000a2000a0a7a24 */ /* 0x000fe200078e02ff */
[----:B------:R-:W-:Y:S01]  /*1d70*/  UIMAD UR14, UR10, UR5, URZ ;  /* 0x000000050a0e72a4 */ /* 0x000fe2000f8e023f */
[----:B------:R-:W-:Y:S01]  /*1d80*/  IMAD.IADD R8, R109, 0x1, R8 ;  /* 0x000000016d087824 */ /* 0x000fe200078e0208 */
[----:B------:R-:W-:Y:S01]  /*1d90*/  UIMAD UR13, UR9, UR5, URZ ;  /* 0x00000005090d72a4 */ /* 0x000fe2000f8e023f */
[C---:B------:R-:W-:Y:S01]  /*1da0*/  IMAD R5, R9.reuse, c[0x0][0x28c], R10 ;  /* 0x0000a30009057a24 */ /* 0x040fe200078e020a */
[----:B------:R-:W-:Y:S01]  /*1db0*/  UIMAD UR17, UR8, UR5, URZ ;  /* 0x00000005081172a4 */ /* 0x000fe2000f8e023f */
[C---:B------:R-:W-:Y:S01]  /*1dc0*/  IMAD R6, R9.reuse, c[0x0][0x294], R6 ;  /* 0x0000a50009067a24 */ /* 0x040fe200078e0206 */
[----:B------:R-:W-:Y:S01]  /*1dd0*/  UIMAD.WIDE.U32 UR22, UR11, UR4, URZ ;  /* 0x000000040b1672a5 */ /* 0x000fe2000f8e003f */
[C---:B------:R-:W-:Y:S01]  /*1de0*/  IMAD.WIDE.U32 R14, R9.reuse, c[0x0][0x290], R14 ;  /* 0x0000a400090e7a25 */ /* 0x040fe200078e000e */
[----:B------:R-:W-:Y:S01]  /*1df0*/  ULDC UR5, c[0x0][0x294] ;  /* 0x0000a50000057ab9 */ /* 0x000fe20000000800 */
[C---:B------:R-:W-:Y:S01]  /*1e00*/  IADD3 R67, R226.reuse, 0x20, RZ ;  /* 0x00000020e2437810 */ /* 0x040fe20007ffe0ff */
[----:B------:R-:W-:Y:S01]  /*1e10*/  UIMAD.WIDE.U32 UR20, UR10, UR4, URZ ;  /* 0x000000040a1472a5 */ /* 0x000fe2000f8e003f */
[----:B------:R-:W-:Y:S01]  /*1e20*/  IMAD.WIDE.U32 R10, R9, c[0x0][0x288], R12 ;  /* 0x0000a200090a7a25 */ /* 0x000fe200078e000c */
[----:B------:R-:W-:Y:S01]  /*1e30*/  UIMAD.WIDE.U32 UR18, UR9, UR4, URZ ;  /* 0x00000004091272a5 */ /* 0x000fe2000f8e003f */
[----:B------:R-:W-:Y:S01]  /*1e40*/  IADD3 R66, R226, 0x30, RZ ;  /* 0x00000030e2427810 */ /* 0x000fe20007ffe0ff */
[----:B------:R-:W-:Y:S01]  /*1e50*/  UIMAD UR11, UR11, UR5, URZ ;  /* 0x000000050b0b72a4 */ /* 0x000fe2000f8e023f */
[C---:B------:R-:W-:Y:S01]  /*1e60*/  IMAD.SHL.U32 R109, R108.reuse, 0x2, RZ ;  /* 0x000000026c6d7824 */ /* 0x040fe200078e00ff */
[----:B------:R-:W-:Y:S01]  /*1e70*/  SHF.L.U64.HI R108, R108, 0x1, R8 ;  /* 0x000000016c6c7819 */ /* 0x000fe20000010208 */
[----:B------:R-:W-:Y:S01]  /*1e80*/  IMAD.IADD R9, R15, 0x1, R6 ;  /* 0x000000010f097824 */ /* 0x000fe200078e0206 */
[----:B------:R-:W-:Y:S01]  /*1e90*/  UIMAD UR10, UR10, UR5, URZ ;  /* 0x000000050a0a72a4 */ /* 0x000fe2000f8e023f */
[----:B------:R-:W-:Y:S01]  /*1ea0*/  IMAD.IADD R11, R11, 0x1, R5 ;  /* 0x000000010b0b7824 */ /* 0x000fe200078e0205 */
[----:B------:R-:W-:Y:S01]  /*1eb0*/  UIMAD UR9, UR9, UR5, URZ ;  /* 0x00000005090972a4 */ /* 0x000fe2000f8e023f */
[----:B------:R-:W-:Y:S01]  /*1ec0*/  IMAD.MOV.U32 R8, RZ, RZ, R14 ;  /* 0x000000ffff087224 */ /* 0x000fe200078e000e */
[----:B------:R-:W-:Y:S01]  /*1ed0*/  UIMAD UR5, UR8, UR5, URZ ;  /* 0x00000005080572a4 */ /* 0x000fe2000f8e023f */
[C---:B------:R-:W-:Y:S01]  /*1ee0*/  IMAD R123, R4.reuse, c[0x0][0x2a0], RZ ;  /* 0x0000a800047b7a24 */ /* 0x040fe200078e02ff */
[----:B------:R-:W-:Y:S01]  /*1ef0*/  UIMAD.WIDE.U32 UR24, UR8, UR4, URZ ;  /* 0x00000004081872a5 */ /* 0x000fe2000f8e003f */
[----:B------:R-:W-:Y:S01]  /*1f00*/  IMAD R125, R4, c[0x0][0x298], RZ ;  /* 0x0000a600047d7a24 */ /* 0x000fe200078e02ff */
[----:B------:R-:W-:Y:S01]  /*1f10*/  IADD3 R166, R226, 0x40, RZ ;  /* 0x00000040e2a67810 */ /* 0x000fe20007ffe0ff */
[----:B------:R-:W-:Y:S01]  /*1f20*/  IMAD R123, R0, c[0x0][0x2a4], R123 ;  /* 0x0000a900007b7a24 */ /* 0x000fe200078e027b */
[----:B------:R-:W-:Y:S01]  /*1f30*/  IADD3 R165, R226, 0x50, RZ ;  /* 0x00000050e2a57810 */ /* 0x000fe20007ffe0ff */
[----:B------:R-:W-:Y:S01]  /*1f40*/  IMAD R125, R0, c[0x0][0x29c], R125 ;  /* 0x0000a700007d7a24 */ /* 0x000fe200078e027d */
[----:B------:R-:W-:Y:S01]  /*1f50*/  IADD3 R164, R226, 0x60, RZ ;  /* 0x00000060e2a47810 */ /* 0x000fe20007ffe0ff */
[----:B------:R-:W-:Y:S01]  /*1f60*/  IMAD.WIDE.U32 R8, R0, c[0x0][0x2a0], R8 ;  /* 0x0000a80000087a25 */ /* 0x000fe200078e0008 */
[----:B------:R-:W-:Y:S01]  /*1f70*/  IADD3 R162, R226, 0x70, RZ ;  /* 0x00000070e2a27810 */ /* 0x000fe20007ffe0ff */
[----:B------:R-:W-:Y:S01]  /*1f80*/  ULDC UR4, c[0x0][0x230] ;  /* 0x00008c0000047ab9 */ /* 0x000fe20000000800 */
[----:B------:R-:W-:Y:S01]  /*1f90*/  SHF.R.S32.HI R147, RZ, 0x1f, R169 ;  /* 0x0000001fff937819 */ /* 0x000fe200000114a9 */
[----:B------:R-:W-:Y:S01]  /*1fa0*/  IMAD.WIDE.U32 R4, R0, c[0x0][0x298], R10 ;  /* 0x0000a60000047a25 */ /* 0x000fe200078e000a */
[----:B------:R-:W-:Y:S01]  /*1fb0*/  LEA R122, P1, R8, c[0x0][0x270], 0x1 ;  /* 0x00009c00087a7a11 */ /* 0x000fe200078208ff */
[----:B------:R-:W-:Y:S01]  /*1fc0*/  UIADD3 UR15, UR23, UR15, URZ ;  /* 0x0000000f170f7290 */ /* 0x000fe2000fffe03f */
[----:B------:R-:W-:Y:S01]  /*1fd0*/  SHF.R.S32.HI R145, RZ, 0x1f, R160 ;  /* 0x0000001fff917819 */ /* 0x000fe200000114a0 */
[----:B------:R-:W-:Y:S01]  /*1fe0*/  IMAD.IADD R123, R9, 0x1, R123 ;  /* 0x00000001097b7824 */ /* 0x000fe200078e027b */
[----:B------:R-:W-:Y:S01]  /*1ff0*/  LEA R124, P0, R4, c[0x0][0x268], 0x1 ;  /* 0x00009a00047c7a11 */ /* 0x000fe200078008ff */
[----:B------:R-:W-:Y:S01]  /*2000*/  IMAD.IADD R125, R5, 0x1, R125 ;  /* 0x00000001057d7824 */ /* 0x000fe200078e027d */
[----:B------:R-:W-:Y:S01]  /*2010*/  SHF.R.S32.HI R142, RZ, 0x1f, R159 ;  /* 0x0000001fff8e7819 */ /* 0x000fe2000001149f */
[----:B------:R-:W-:Y:S01]  /*2020*/  IMAD R128, R171, R128, RZ ;  /* 0x00000080ab807224 */ /* 0x000fe200078e02ff */
[----:B------:R-:W-:Y:S01]  /*2030*/  LEA.HI.X R123, R8, c[0x0][0x274], R123, 0x1, P1 ;  /* 0x00009d00087b7a11 */ /* 0x000fe200008f0c7b */
[----:B------:R-:W-:Y:S01]  /*2040*/  IMAD.MOV.U32 R86, RZ, RZ, c[0x0][0x288] ;  /* 0x0000a200ff567624 */ /* 0x000fe200078e00ff */
[----:B------:R-:W-:Y:S01]  /*2050*/  LEA.HI.X R125, R4, c[0x0][0x26c], R125, 0x1, P0 ;  /* 0x00009b00047d7a11 */ /* 0x000fe200000f0c7d */
[----:B------:R-:W-:Y:S01]  /*2060*/  IMAD.X R83, R130, 0x1, R79, P4 ;  /* 0x0000000182537824 */ /* 0x000fe200020e064f */
[----:B------:R-:W-:Y:S01]  /*2070*/  SHF.R.S32.HI R129, RZ, 0x1f, R128 ;  /* 0x0000001fff817819 */ /* 0x000fe20000011480 */
[----:B------:R-:W-:Y:S01]  /*2080*/  IMAD.SHL.U32 R73, R86, 0x10, RZ ;  /* 0x0000001056497824 */ /* 0x000fe200078e00ff */
[-C--:B------:R-:W-:Y:S01]  /*2090*/  IADD3 R46, P3, R168, R128.reuse, RZ ;  /* 0x00000080a82e7210 */ /* 0x080fe20007f7e0ff */
[----:B------:R-:W-:Y:S01]  /*20a0*/  IMAD.IADD R158, R169, 0x1, R160 ;  /* 0x00000001a99e7824 */ /* 0x000fe200078e02a0 */
[----:B------:R-:W-:Y:S01]  /*20b0*/  LEA R118, P1, R178, c[0x0][0x168], 0x1 ;  /* 0x00005a00b2767a11 */ /* 0x000fe200078208ff */
[----:B------:R-:W-:Y:S01]  /*20c0*/  IMAD.WIDE.U32 R12, R2, 0x40, RZ ;  /* 0x00000040020c7825 */ /* 0x000fe200078e00ff */
[----:B------:R-:W-:Y:S01]  /*20d0*/  LEA R120, P0, R176, c[0x0][0x170], 0x1 ;  /* 0x00005c00b0787a11 */ /* 0x000fe200078008ff */
[----:B------:R-:W-:Y:S01]  /*20e0*/  UIADD3 UR14, UR21, UR14, URZ ;  /* 0x0000000e150e7290 */ /* 0x000fe2000fffe03f */
[----:B------:R-:W-:Y:S01]  /*20f0*/  IADD3 R128, P2, R167, R128, RZ ;  /* 0x00000080a7807210 */ /* 0x000fe20007f5e0ff */
[--C-:B------:R-:W-:Y:S01]  /*2100*/  IMAD.X R47, R149, 0x1, R129.reuse, P3 ;  /* 0x00000001952f7824 */ /* 0x100fe200018e0681 */
[----:B------:R-:W-:Y:S01]  /*2110*/  LEA.HI.X R119, R178, c[0x0][0x16c], R58, 0x1, P1 ;  /* 0x00005b00b2777a11 */ /* 0x000fe200008f0c3a */
[C---:B------:R-:W-:Y:S01]  /*2120*/  IMAD.IADD R156, R169.reuse, 0x1, R158 ;  /* 0x00000001a99c7824 */ /* 0x040fe200078e029e */
[----:B------:R-:W-:Y:S01]  /*2130*/  LEA.HI.X R121, R176, c[0x0][0x174], R56, 0x1, P0 ;  /* 0x00005d00b0797a11 */ /* 0x000fe200000f0c38 */
[----:B------:R-:W-:Y:S01]  /*2140*/  IMAD.X R129, R148, 0x1, R129, P2 ;  /* 0x0000000194817824 */ /* 0x000fe200010e0681 */
[----:B------:R-:W-:Y:S01]  /*2150*/  SHF.L.U64.HI R72, R86, R7, c[0x0][0x28c] ;  /* 0x0000a30056487619 */ /* 0x000fe20000010207 */
[----:B------:R-:W-:Y:S01]  /*2160*/  IMAD.IADD R154, R169, 0x1, R156 ;  /* 0x00000001a99a7824 */ /* 0x000fe200078e029c */
[----:B------:R-:W-:Y:S01]  /*2170*/  IADD3 R78, P1, P0, R73, 0x40, R73 ;  /* 0x00000040494e7810 */ /* 0x000fe2000783e049 */
[----:B------:R-:W-:Y:S01]  /*2180*/  IMAD.MOV.U32 R182, RZ, RZ, c[0x0][0x290] ;  /* 0x0000a400ffb67624 */ /* 0x000fe200078e00ff */
[----:B------:R-:W-:Y:S01]  /*2190*/  IADD3 R91, P4, R131, R84, RZ ;  /* 0x00000054835b7210 */ /* 0x000fe20007f9e0ff */
[----:B------:R-:W-:Y:S01]  /*21a0*/  IMAD.IADD R152, R169, 0x1, R154 ;  /* 0x00000001a9987824 */ /* 0x000fe200078e029a */
[C---:B------:R-:W-:Y:S01]  /*21b0*/  SHF.L.U64.HI R47, R46.reuse, 0x1, R47 ;  /* 0x000000012e2f7819 */ /* 0x040fe2000001022f */
[----:B------:R-:W-:Y:S01]  /*21c0*/  IMAD.SHL.U32 R46, R46, 0x2, RZ ;  /* 0x000000022e2e7824 */ /* 0x000fe200078e00ff */
[--C-:B------:R-:W-:Y:S01]  /*21d0*/  IADD3.X R77, R72, RZ, R72.reuse, P1, P0 ;  /* 0x000000ff484d7210 */ /* 0x100fe20000fe0448 */
[----:B------:R-:W-:Y:S01]  /*21e0*/  IMAD.X R90, R130, 0x1, R83, P4 ;  /* 0x00000001825a7824 */ /* 0x000fe200020e0653 */
[----:B------:R-:W-:Y:S01]  /*21f0*/  IADD3 R82, P0, R78, R73, RZ ;  /* 0x000000494e527210 */ /* 0x000fe20007f1e0ff */
[----:B------:R-:W-:Y:S01]  /*2200*/  IMAD.MOV.U32 R5, RZ, RZ, 0x5 ;  /* 0x00000005ff057424 */ /* 0x000fe200078e00ff */
[----:B------:R-:W-:Y:S01]  /*2210*/  IADD3 R95, P2, R131, R91, RZ ;  /* 0x0000005b835f7210 */ /* 0x000fe20007f5e0ff */
[----:B------:R-:W-:Y:S01]  /*2220*/  IMAD.MOV.U32 R85, RZ, RZ, 0x6 ;  /* 0x00000006ff557424 */ /* 0x000fe200078e00ff */
[C---:B------:R-:W-:Y:S01]  /*2230*/  SHF.L.U64.HI R129, R128.reuse, 0x1, R129 ;  /* 0x0000000180817819 */ /* 0x040fe20000010281 */
[----:B------:R-:W-:Y:S01]  /*2240*/  IMAD.SHL.U32 R128, R128, 0x2, RZ ;  /* 0x0000000280807824 */ /* 0x000fe200078e00ff */
[C---:B------:R-:W-:Y:S01]  /*2250*/  IADD3 R10, P3, R46.reuse, c[0x0][0x2b0], RZ ;  /* 0x0000ac002e0a7a10 */ /* 0x040fe20007f7e0ff */
[----:B------:R-:W-:Y:S01]  /*2260*/  IMAD.X R81, R77, 0x1, R72, P0 ;  /* 0x000000014d517824 */ /* 0x000fe200000e0648 */
[----:B------:R-:W-:Y:S01]  /*2270*/  IADD3 R46, P0, R46, c[0x0][0x2a8], RZ ;  /* 0x0000aa002e2e7a10 */ /* 0x000fe20007f1e0ff */
[----:B------:R-:W-:Y:S01]  /*2280*/  IMAD.X R94, R130, 0x1, R90, P2 ;  /* 0x00000001825e7824 */ /* 0x000fe200010e065a */
[-C--:B------:R-:W-:Y:S01]  /*2290*/  IADD3 R88, P2, R82, R73.reuse, RZ ;  /* 0x0000004952587210 */ /* 0x080fe20007f5e0ff */
[----:B------:R-:W-:Y:S01]  /*22a0*/  IMAD.IADD R151, R169, 0x1, R152 ;  /* 0x00000001a9977824 */ /* 0x000fe200078e0298 */
[----:B------:R-:W-:Y:S01]  /*22b0*/  IADD3 R126, P1, R128, c[0x0][0x2b0], RZ ;  /* 0x0000ac00807e7a10 */ /* 0x000fe20007f3e0ff */
[----:B------:R-:W-:Y:S01]  /*22c0*/  IMAD.WIDE.U32 R190, R192, 0x20, RZ ;  /* 0x00000020c0be7825 */ /* 0x000fe200078e00ff */
[----:B------:R-:W-:Y:S01]  /*22d0*/  IADD3.X R9, R47, c[0x0][0x2b4], RZ, P3, !PT ;  /* 0x0000ad002f097a10 */ /* 0x000fe20001ffe4ff */
[----:B------:R-:W-:Y:S01]  /*22e0*/  UIADD3 UR13, UR19, UR13, URZ ;  /* 0x0000000d130d7290 */ /* 0x000fe2000fffe03f */
[----:B------:R-:W-:Y:S01]  /*22f0*/  IADD3 R92, P3, R88, R73, RZ ;  /* 0x00000049585c7210 */ /* 0x000fe20007f7e0ff */
[C---:B------:R-:W-:Y:S01]  /*2300*/  IMAD.SHL.U32 R107, R182.reuse, 0x20, RZ ;  /* 0x00000020b66b7824 */ /* 0x040fe200078e00ff */
[----:B------:R-:W-:Y:S01]  /*2310*/  IADD3.X R89, R81, R72, RZ, P2, !PT ;  /* 0x0000004851597210 */ /* 0x000fe200017fe4ff */
[C---:B------:R-:W-:Y:S01]  /*2320*/  IMAD.SHL.U32 R112, R182.reuse, 0x40, RZ ;  /* 0x00000040b6707824 */ /* 0x040fe200078e00ff */
[----:B------:R-:W-:Y:S01]  /*2330*/  IADD3.X R127, R129, c[0x0][0x2b4], RZ, P1, !PT ;  /* 0x0000ad00817f7a10 */ /* 0x000fe20000ffe4ff */
[----:B------:R-:W-:Y:S01]  /*2340*/  IMAD.SHL.U32 R105, R182, 0x10, RZ ;  /* 0x00000010b6697824 */ /* 0x000fe200078e00ff */
[----:B------:R-:W-:Y:S01]  /*2350*/  IADD3 R99, P1, R131, R95, RZ ;  /* 0x0000005f83637210 */ /* 0x000fe20007f3e0ff */
[----:B------:R-:W-:Y:S01]  /*2360*/  IMAD.X R93, R89, 0x1, R72, P3 ;  /* 0x00000001595d7824 */ /* 0x000fe200018e0648 */
[----:B------:R-:W-:Y:S01]  /*2370*/  IADD3 R113, R13, UR16, RZ ;  /* 0x000000100d717c10 */ /* 0x000fe2000fffe0ff */
[----:B------:R-:W-:Y:S01]  /*2380*/  ULDC UR16, c[0x0][0x19c] ;  /* 0x0000670000107ab9 */ /* 0x000fe20000000800 */
[----:B------:R-:W-:Y:S01]  /*2390*/  IADD3 R96, P2, R92, R73, RZ ;  /* 0x000000495c607210 */ /* 0x000fe20007f5e0ff */
[----:B------:R-:W-:Y:S01]  /*23a0*/  UIMAD UR16, UR12, UR16, URZ ;  /* 0x000000100c1072a4 */ /* 0x000fe2000f8e023f */
[C---:B------:R-:W-:Y:S01]  /*23b0*/  SHF.L.U64.HI R104, R182.reuse, R7, c[0x0][0x294] ;  /* 0x0000a500b6687619 */ /* 0x040fe20000010207 */
[C---:B------:R-:W-:Y:S01]  /*23c0*/  IMAD.WIDE.U32 R188, R182.reuse, 0x60, RZ ;  /* 0x00000060b6bc7825 */ /* 0x040fe200078e00ff */
[C---:B------:R-:W-:Y:S01]  /*23d0*/  SHF.L.U64.HI R106, R182.reuse, R5, c[0x0][0x294] ;  /* 0x0000a500b66a7619 */ /* 0x040fe20000010205 */
[----:B------:R-:W-:Y:S01]  /*23e0*/  UIADD3 UR17, UR25, UR17, URZ ;  /* 0x0000001119117290 */ /* 0x000fe2000fffe03f */
[C---:B------:R-:W-:Y:S01]  /*23f0*/  SHF.L.U64.HI R111, R182.reuse, R85, c[0x0][0x294] ;  /* 0x0000a500b66f7619 */ /* 0x040fe20000010255 */
[C---:B------:R-:W-:Y:S01]  /*2400*/  IMAD.WIDE.U32 R186, R182.reuse, 0xa0, RZ ;  /* 0x000000a0b6ba7825 */ /* 0x040fe200078e00ff */
[----:B------:R-:W-:Y:S01]  /*2410*/  IADD3.X R47, R47, c[0x0][0x2ac], RZ, P0, !PT ;  /* 0x0000ab002f2f7a10 */ /* 0x000fe200007fe4ff */
[----:B------:R-:W-:Y:S01]  /*2420*/  ULDC.U8 UR8, c[0x0][0x313] ;  /* 0x0000c4c000087ab9 */ /* 0x000fe20000000000 */
[----:B------:R-:W-:Y:S01]  /*2430*/  IADD3 R103, P0, R131, R99, RZ ;  /* 0x0000006383677210 */ /* 0x000fe20007f1e0ff */
[----:B------:R-:W-:Y:S01]  /*2440*/  IMAD.WIDE.U32 R184, R182, 0xc0, RZ ;  /* 0x000000c0b6b87825 */ /* 0x000fe200078e00ff */
[----:B------:R-:W-:-:S02]  /*2450*/  IADD3 R128, P4, R128, c[0x0][0x2a8], RZ ;  /* 0x0000aa0080807a10 */ /* 0x000fc40007f9e0ff */
[----:B------:R-:W-:Y:S01]  /*2460*/  SHF.L.U64.HI R113, R12, 0x1, R113 ;  /* 0x000000010c717819 */ /* 0x000fe20000010271 */
[----:B------:R-:W-:Y:S01]  /*2470*/  IMAD.X R98, R130, 0x1, R94, P1 ;  /* 0x0000000182627824 */ /* 0x000fe200008e065e */
[----:B------:R-:W-:Y:S01]  /*2480*/  IADD3 R101, P1, R96, R73, RZ ;  /* 0x0000004960657210 */ /* 0x000fe20007f3e0ff */
[----:B------:R-:W-:Y:S01]  /*2490*/  IMAD.WIDE.U32 R192, R192, 0x40, RZ ;  /* 0x00000040c0c07825 */ /* 0x000fe200078e00ff */
[C---:B------:R-:W-:Y:S02]  /*24a0*/  SHF.L.U64.HI R74, R86.reuse, R5, c[0x0][0x28c] ;  /* 0x0000a300564a7619 */ /* 0x040fe40000010205 */
[----:B------:R-:W-:Y:S01]  /*24b0*/  SHF.L.U64.HI R85, R86, R85, c[0x0][0x28c] ;  /* 0x0000a30056557619 */ /* 0x000fe20000010255 */
[----:B------:R-:W-:Y:S01]  /*24c0*/  IMAD.SHL.U32 R163, R171, 0x20, RZ ;  /* 0x00000020aba37824 */ /* 0x000fe200078e00ff */
[----:B------:R-:W-:Y:S01]  /*24d0*/  SHF.L.U64.HI R106, R107, 0x1, R106 ;  /* 0x000000016b6a7819 */ /* 0x000fe2000001026a */
[C---:B------:R-:W-:Y:S01]  /*24e0*/  IMAD R161, R171.reuse, 0x30, RZ ;  /* 0x00000030aba17824 */ /* 0x040fe200078e02ff */
[----:B------:R-:W-:Y:S01]  /*24f0*/  SHF.L.U64.HI R111, R112, 0x1, R111 ;  /* 0x00000001706f7819 */ /* 0x000fe2000001026f */
[----:B------:R-:W-:Y:S01]  /*2500*/  IMAD R157, R171, 0x50, RZ ;  /* 0x00000050ab9d7824 */ /* 0x000fe200078e02ff */
[----:B------:R-:W-:Y:S01]  /*2510*/  SHF.L.U64.HI R104, R105, 0x1, R104 ;  /* 0x0000000169687819 */ /* 0x000fe20000010268 */
[C---:B------:R-:W-:Y:S01]  /*2520*/  IMAD R155, R171.reuse, 0x60, RZ ;  /* 0x00000060ab9b7824 */ /* 0x040fe200078e02ff */
[----:B------:R-:W-:Y:S01]  /*2530*/  SHF.R.S32.HI R146, RZ, 0x1f, R163 ;  /* 0x0000001fff927819 */ /* 0x000fe200000114a3 */
[----:B------:R-:W-:Y:S01]  /*2540*/  IMAD R153, R171, 0x70, RZ ;  /* 0x00000070ab997824 */ /* 0x000fe200078e02ff */
[----:B------:R-:W-:Y:S01]  /*2550*/  SHF.R.S32.HI R144, RZ, 0x1f, R161 ;  /* 0x0000001fff907819 */ /* 0x000fe200000114a1 */
[----:B------:R-:W-:Y:S01]  /*2560*/  IMAD.WIDE.U32 R182, R182, 0xe0, RZ ;  /* 0x000000e0b6b67825 */ /* 0x000fe200078e00ff */
[----:B------:R-:W-:-:S02]  /*2570*/  SHF.R.S32.HI R140, RZ, 0x1f, R157 ;  /* 0x0000001fff8c7819 */ /* 0x000fc4000001149d */
[----:B------:R-:W-:Y:S01]  /*2580*/  SHF.R.S32.HI R138, RZ, 0x1f, R155 ;  /* 0x0000001fff8a7819 */ /* 0x000fe2000001149b */
[----:B------:R-:W-:Y:S01]  /*2590*/  IMAD.IADD R150, R169, 0x1, R151 ;  /* 0x00000001a9967824 */ /* 0x000fe200078e0297 */
[----:B------:R-:W-:Y:S01]  /*25a0*/  SHF.R.S32.HI R136, RZ, 0x1f, R153 ;  /* 0x0000001fff887819 */ /* 0x000fe20000011499 */
[----:B------:R-:W-:Y:S01]  /*25b0*/  IMAD R3, R3, c[0x0][0x19c], RZ ;  /* 0x0000670003037a24 */ /* 0x000fe200078e02ff */
[----:B------:R-:W-:Y:S01]  /*25c0*/  SHF.L.U32 R105, R105, 0x1, RZ ;  /* 0x0000000169697819 */ /* 0x000fe200000006ff */
[----:B------:R-:W-:Y:S01]  /*25d0*/  IMAD.X R97, R93, 0x1, R72, P2 ;  /* 0x000000015d617824 */ /* 0x000fe200010e0648 */
[----:B------:R-:W-:Y:S01]  /*25e0*/  IADD3 R87, R193, UR16, RZ ;  /* 0x00000010c1577c10 */ /* 0x000fe2000fffe0ff */
[----:B------:R-:W-:Y:S01]  /*25f0*/  IMAD.MOV.U32 R71, RZ, RZ, c[0x0][0x290] ;  /* 0x0000a400ff477624 */ /* 0x000fe200078e00ff */
[----:B------:R-:W-:Y:S01]  /*2600*/  SHF.R.S32.HI R143, RZ, 0x1f, R158 ;  /* 0x0000001fff8f7819 */ /* 0x000fe2000001149e */
[----:B------:R-:W-:Y:S01]  /*2610*/  IMAD.SHL.U32 R114, R12, 0x2, RZ ;  /* 0x000000020c727824 */ /* 0x000fe200078e00ff */
[----:B------:R-:W-:Y:S01]  /*2620*/  IADD3 R12, R16, 0x40, RZ ;  /* 0x00000040100c7810 */ /* 0x000fe20007ffe0ff */
[C---:B------:R-:W-:Y:S01]  /*2630*/  IMAD.SHL.U32 R75, R86.reuse, 0x20, RZ ;  /* 0x00000020564b7824 */ /* 0x040fe200078e00ff */
[----:B------:R-:W-:Y:S01]  /*2640*/  IADD3 R110, R189, UR11, RZ ;  /* 0x0000000bbd6e7c10 */ /* 0x000fe2000fffe0ff */
[----:B------:R-:W-:Y:S01]  /*2650*/  IMAD.MOV.U32 R11, RZ, RZ, R57 ;  /* 0x000000ffff0b7224 */ /* 0x000fe200078e0039 */
[----:B------:R-:W-:Y:S01]  /*2660*/  IADD3 R115, R187, UR10, RZ ;  /* 0x0000000abb737c10 */ /* 0x000fe2000fffe0ff */
[----:B------:R-:W-:Y:S01]  /*2670*/  IMAD.SHL.U32 R86, R86, 0x40, RZ ;  /* 0x0000004056567824 */ /* 0x000fe200078e00ff */
[----:B------:R-:W-:Y:S01]  /*2680*/  IADD3 R116, R185, UR9, RZ ;  /* 0x00000009b9747c10 */ /* 0x000fe2000fffe0ff */
[----:B------:R-:W-:Y:S01]  /*2690*/  IMAD.IADD R76, R191, 0x1, R3 ;  /* 0x00000001bf4c7824 */ /* 0x000fe200078e0203 */
[----:B------:R-:W-:Y:S01]  /*26a0*/  IADD3 R117, R183, UR5, RZ ;  /* 0x00000005b7757c10 */ /* 0x000fe2000fffe0ff */
[----:B------:R-:W-:Y:S01]  /*26b0*/  IMAD.SHL.U32 R107, R107, 0x2, RZ ;  /* 0x000000026b6b7824 */ /* 0x000fe200078e00ff */
[----:B------:R-:W-:Y:S01]  /*26c0*/  SHF.R.S32.HI R141, RZ, 0x1f, R156 ;  /* 0x0000001fff8d7819 */ /* 0x000fe2000001149c */
[----:B------:R-:W-:Y:S01]  /*26d0*/  IMAD.SHL.U32 R112, R112, 0x2, RZ ;  /* 0x0000000270707824 */ /* 0x000fe200078e00ff */
[----:B------:R-:W-:Y:S01]  /*26e0*/  SHF.R.S32.HI R139, RZ, 0x1f, R154 ;  /* 0x0000001fff8b7819 */ /* 0x000fe2000001149a */
[----:B------:R-:W-:Y:S01]  /*26f0*/  IMAD.X R102, R130, 0x1, R98, P0 ;  /* 0x0000000182667824 */ /* 0x000fe200000e0662 */
[----:B------:R-:W-:Y:S01]  /*2700*/  IADD3.X R129, R129, c[0x0][0x2ac], RZ, P4, !PT ;  /* 0x0000ab0081817a10 */ /* 0x000fe200027fe4ff */
[----:B------:R-:W-:Y:S01]  /*2710*/  IMAD.X R100, R97, 0x1, R72, P1 ;  /* 0x0000000161647824 */ /* 0x000fe200008e0648 */
[----:B------:R-:W-:Y:S01]  /*2720*/  SHF.R.S32.HI R137, RZ, 0x1f, R152 ;  /* 0x0000001fff897819 */ /* 0x000fe20000011498 */
[----:B------:R-:W-:Y:S01]  /*2730*/  IMAD.U32 R71, R71, -0x80, RZ ;  /* 0xffffff8047477824 */ /* 0x000fe200078e00ff */
[----:B------:R-:W-:-:S02]  /*2740*/  SHF.R.S32.HI R135, RZ, 0x1f, R151 ;  /* 0x0000001fff877819 */ /* 0x000fc40000011497 */
[----:B------:R-:W-:Y:S02]  /*2750*/  SHF.R.S32.HI R134, RZ, 0x1f, R150 ;  /* 0x0000001fff867819 */ /* 0x000fe40000011496 */
.L_x_2644:
[----:B------:R-:W-:Y:S02]  /*2760*/  IMAD.SHL.U32 R14, R11, 0x80, RZ ;  /* 0x000000800b0e7824 */ /* 0x000fe400078e00ff */
[----:B------:R-:W-:Y:S02]  /*2770*/  IMAD.MOV.U32 R212, RZ, RZ, R122 ;  /* 0x000000ffffd47224 */ /* 0x000fe400078e007a */
[----:B------:R-:W-:Y:S01]  /*2780*/  IMAD.MOV.U32 R213, RZ, RZ, R123 ;  /* 0x000000ffffd57224 */ /* 0x000fe200078e007b */
[----:B------:R-:W-:Y:S05]  /*2790*/  IADD3 R13, R14, -0x80, RZ ;  /* 0xffffff800e0d7810 */ /* 0x000fea0007ffe0ff */
[--C-:B------:R-:W-:Y:S02]  /*27a0*/  IMAD.IADD R7, R64, 0x1, -R13.reuse ;  /* 0x0000000140077824 */ /* 0x100fe400078e0a0d */
[----:B------:R-:W-:Y:S03]  /*27b0*/  IMAD.IADD R5, R69, 0x1, -R13 ;  /* 0x0000000145057824 */ /* 0x000fe600078e0a0d */
[-C--:B------:R-:W-:Y:S02]  /*27c0*/  ISETP.GE.AND P0, PT, R68, R7.reuse, PT ;  /* 0x000000074400720c */ /* 0x080fe40003f06270 */
[----:B------:R-:W-:Y:S02]  /*27d0*/  ISETP.GE.AND P2, PT, R166, R7, PT ;  /* 0x00000007a600720c */ /* 0x000fe40003f46270 */
[----:B------:R-:W-:Y:S02]  /*27e0*/  ISETP.GE.AND P3, PT, R68, R5, !P0 ;  /* 0x000000054400720c */ /* 0x000fe40004766270 */
[C---:B------:R-:W-:Y:S02]  /*27f0*/  ISETP.GE.AND P0, PT, R67.reuse, R7, PT ;  /* 0x000000074300720c */ /* 0x040fe40003f06270 */
[-C--:B------:R-:W-:Y:S02]  /*2800*/  ISETP.GE.AND P2, PT, R166, R5.reuse, !P2 ;  /* 0x00000005a600720c */ /* 0x080fe40005746270 */
[----:B------:R-:W-:Y:S02]  /*2810*/  ISETP.GE.AND P5, PT, R67, R5, !P0 ;  /* 0x000000054300720c */ /* 0x000fe400047a6270 */
[C---:B------:R-:W-:Y:S04]  /*2820*/  ISETP.GE.AND P0, PT, R66.reuse, R7, PT ;  /* 0x000000074200720c */ /* 0x040fe80003f06270 */
[----:B------:R-:W-:Y:S02]  /*2830*/  ISETP.GE.AND P4, PT, R66, R5, !P0 ;  /* 0x000000054200720c */ /* 0x000fe40004786270 */
[C---:B------:R-:W-:Y:S02]  /*2840*/  @P3 IADD3 R210, P0, R122.reuse, R105, RZ ;  /* 0x000000697ad23210 */ /* 0x040fe40007f1e0ff */
[----:B------:R-:W-:Y:S03]  /*2850*/  @P3 LEA R208, P1, R133, R120, 0x1 ;  /* 0x0000007885d03211 */ /* 0x000fe600078208ff */
[----:B------:R-:W-:Y:S01]  /*2860*/  @P3 IMAD.X R211, R123, 0x1, R104, P0 ;  /* 0x000000017bd33824 */ /* 0x000fe200000e0668 */
[----:B------:R-:W-:Y:S02]  /*2870*/  @P5 IADD3 R206, P0, R122, R107, RZ ;  /* 0x0000006b7ace5210 */ /* 0x000fe40007f1e0ff */
[----:B------:R-:W-:Y:S02]  /*2880*/  @P3 LEA.HI.X R209, R133, R121, R132, 0x1, P1 ;  /* 0x0000007985d13211 */ /* 0x000fe400008f0c84 */
[----:B------:R-:W-:Y:S01]  /*2890*/  @P5 IADD3 R204, P1, R120, R109, RZ ;  /* 0x0000006d78cc5210 */ /* 0x000fe20007f3e0ff */
[----:B------:R-:W-:Y:S01]  /*28a0*/  @P5 IMAD.X R207, R123, 0x1, R106, P0 ;  /* 0x000000017bcf5824 */ /* 0x000fe200000e066a */
[----:B------:R-:W-:Y:S03]  /*28b0*/  @P4 IADD3 R202, P0, R122, R188, RZ ;  /* 0x000000bc7aca4210 */ /* 0x000fe60007f1e0ff */
[----:B------:R-:W-:Y:S01]  /*28c0*/  @P5 IMAD.X R205, R121, 0x1, R108, P1 ;  /* 0x0000000179cd5824 */ /* 0x000fe200008e066c */
[----:B------:R-:W-:Y:S01]  /*28d0*/  ISETP.GE.AND P1, PT, R165, R7, PT ;  /* 0x00000007a500720c */ /* 0x000fe20003f26270 */
[----:B------:R-:W-:Y:S01]  /*28e0*/  @P4 IMAD.X R203, R123, 0x1, R110, P0 ;  /* 0x000000017bcb4824 */ /* 0x000fe200000e066e */
[----:B------:R-:W-:Y:S02]  /*28f0*/  @P4 IADD3 R200, P0, R120, UR22, RZ ;  /* 0x0000001678c84c10 */ /* 0x000fe4000ff1e0ff */
[----:B------:R-:W-:Y:S02]  /*2900*/  ISETP.GE.AND P6, PT, R165, R5, !P1 ;  /* 0x00000005a500720c */ /* 0x000fe40004fc6270 */
[----:B------:R-:W-:Y:S02]  /*2910*/  @P4 IADD3.X R201, R121, UR15, RZ, P0, !PT ;  /* 0x0000000f79c94c10 */ /* 0x000fe400087fe4ff */
[----:B------:R-:W-:Y:S05]  /*2920*/  @P2 IADD3 R198, P0, R122, R112, RZ ;  /* 0x000000707ac62210 */ /* 0x000fea0007f1e0ff */
[----:B------:R-:W-:Y:S01]  /*2930*/  @P2 IMAD.X R199, R123, 0x1, R111, P0 ;  /* 0x000000017bc72824 */ /* 0x000fe200000e066f */
[----:B------:R-:W-:Y:S05]  /*2940*/  @P2 IADD3 R54, P0, R120, R114, RZ ;  /* 0x0000007278362210 */ /* 0x000fea0007f1e0ff */
[----:B------:R-:W-:Y:S01]  /*2950*/  @P2 IMAD.X R55, R121, 0x1, R113, P0 ;  /* 0x0000000179372824 */ /* 0x000fe200000e0671 */
[----:B------:R-:W-:Y:S05]  /*2960*/  @P6 IADD3 R52, P0, R122, R186, RZ ;  /* 0x000000ba7a346210 */ /* 0x000fea0007f1e0ff */
[----:B------:R-:W-:Y:S01]  /*2970*/  @P6 IMAD.X R53, R123, 0x1, R115, P0 ;  /* 0x000000017b356824 */ /* 0x000fe200000e0673 */
[----:B------:R-:W-:Y:S04]  /*2980*/  @P6 IADD3 R50, P0, R120, UR20, RZ ;  /* 0x0000001478326c10 */ /* 0x000fe8000ff1e0ff */
[----:B------:R-:W-:Y:S02]  /*2990*/  @P6 IADD3.X R51, R121, UR14, RZ, P0, !PT ;  /* 0x0000000e79336c10 */ /* 0x000fe400087fe4ff */
[C---:B------:R-:W-:Y:S04]  /*29a0*/  ISETP.GE.AND P0, PT, R164.reuse, R7, PT ;  /* 0x00000007a400720c */ /* 0x040fe80003f06270 */
[----:B------:R-:W-:Y:S04]  /*29b0*/  ISETP.GE.AND P1, PT, R164, R5, !P0 ;  /* 0x00000005a400720c */ /* 0x000fe80004726270 */
[----:B------:R-:W-:Y:S09]  /*29c0*/  P2R R197, PR, RZ, 0x2 ;  /* 0x00000002ffc57803 */ /* 0x000ff20000000000 */
        /* <DEDUP_REMOVED lines=11> */
[C---:B------:R-:W-:Y:S04]  /*2a80*/  LEA R122, P0, R71.reuse, R212, 0x1 ;  /* 0x000000d4477a7211 */ /* 0x040fe800078008ff */
[----:B------:R-:W-:Y:S02]  /*2a90*/  LEA.HI.X.SX32 R123, R71, R213, 0x1, P0 ;  /* 0x000000d5477b7211 */ /* 0x000fe400000f0eff */
[C---:B------:R-:W-:Y:S04]  /*2aa0*/  ISETP.GE.AND P0, PT, R226.reuse, R7, PT ;  /* 0x00000007e200720c */ /* 0x040fe80003f06270 */
[----:B------:R-:W-:Y:S02]  /*2ab0*/  ISETP.GE.AND P1, PT, R226, R5, !P0 ;  /* 0x00000005e200720c */ /* 0x000fe40004726270 */
[----:B------:R-:W-:Y:S04]  /*2ac0*/  ISETP.NE.AND P0, PT, R196, RZ, PT ;  /* 0x000000ffc400720c */ /* 0x000fe80003f05270 */
[----:B------:R-:W-:Y:S02]  /*2ad0*/  P2R R0, PR, RZ, 0x1 ;  /* 0x00000001ff007803 */ /* 0x000fe40000000000 */
[----:B------:R-:W-:Y:S05]  /*2ae0*/  ISETP.NE.AND P0, PT, R197, RZ, PT ;  /* 0x000000ffc500720c */ /* 0x000fea0003f05270 */
[----:B------:R-:W2:Y:S04]  /*2af0*/  @P1 LDG.E.128 R28, [R212.64] ;  /* 0x00000006d41c1981 */ /* 0x000ea8000c1e1d00 */
[----:B--2---:R1:W-:Y:S04]  /*2b00*/  @P1 STG.E.128 [R120.64], R28 ;  /* 0x0000001c78001986 */ /* 0x0043e8000c101d06 */
[----:B------:R-:W2:Y:S04]  /*2b10*/  @P1 LDG.E.128 R24, [R212.64+0x80] ;  /* 0x00008006d4181981 */ /* 0x000ea8000c1e1d00 */
[----:B--2---:R2:W-:Y:S04]  /*2b20*/  @P1 STG.E.128 [R120.64+0x80], R24 ;  /* 0x0000801878001986 */ /* 0x0045e8000c101d06 */
[----:B------:R-:W3:Y:S04]  /*2b30*/  @P3 LDG.E.128 R20, [R210.64] ;  /* 0x00000006d2143981 */ /* 0x000ee8000c1e1d00 */
[----:B---3--:R3:W-:Y:S04]  /*2b40*/  @P3 STG.E.128 [R208.64], R20 ;  /* 0x00000014d0003986 */ /* 0x0087e8000c101d06 */
[----:B----4-:R-:W4:Y:S04]  /*2b50*/  @P3 LDG.E.128 R4, [R210.64+0x80] ;  /* 0x00008006d2043981 */ /* 0x010f28000c1e1d00 */
[----:B----4-:R4:W-:Y:S04]  /*2b60*/  @P3 STG.E.128 [R208.64+0x80], R4 ;  /* 0x00008004d0003986 */ /* 0x0109e8000c101d06 */
[----:B------:R-:W5:Y:S04]  /*2b70*/  @P5 LDG.E.128 R36, [R206.64] ;  /* 0x00000006ce245981 */ /* 0x000f68000c1e1d00 */
[----:B-----5:R5:W-:Y:S04]  /*2b80*/  @P5 STG.E.128 [R204.64], R36 ;  /* 0x00000024cc005986 */ /* 0x020be8000c101d06 */
[----:B------:R-:W2:Y:S04]  /*2b90*/  @P5 LDG.E.128 R32, [R206.64+0x80] ;  /* 0x00008006ce205981 */ /* 0x000ea8000c1e1d00 */
[----:B--2---:R2:W-:Y:S04]  /*2ba0*/  @P5 STG.E.128 [R204.64+0x80], R32 ;  /* 0x00008020cc005986 */ /* 0x0045e8000c101d06 */
[----:B-1----:R-:W2:Y:S04]  /*2bb0*/  @P4 LDG.E.128 R28, [R202.64] ;  /* 0x00000006ca1c4981 */ /* 0x002ea8000c1e1d00 */
[----:B--2---:R1:W-:Y:S04]  /*2bc0*/  @P4 STG.E.128 [R200.64], R28 ;  /* 0x0000001cc8004986 */ /* 0x0043e8000c101d06 */
[----:B------:R-:W2:Y:S04]  /*2bd0*/  @P4 LDG.E.128 R24, [R202.64+0x80] ;  /* 0x00008006ca184981 */ /* 0x000ea8000c1e1d00 */
[----:B--2---:R2:W-:Y:S04]  /*2be0*/  @P4 STG.E.128 [R200.64+0x80], R24 ;  /* 0x00008018c8004986 */ /* 0x0045e8000c101d06 */
[----:B---3--:R-:W3:Y:S04]  /*2bf0*/  @P2 LDG.E.128 R20, [R198.64] ;  /* 0x00000006c6142981 */ /* 0x008ee8000c1e1d00 */
[----:B---3--:R3:W-:Y:S04]  /*2c00*/  @P2 STG.E.128 [R54.64], R20 ;  /* 0x0000001436002986 */ /* 0x0087e8000c101d06 */
[----:B----4-:R-:W4:Y:S04]  /*2c10*/  @P2 LDG.E.128 R4, [R198.64+0x80] ;  /* 0x00008006c6042981 */ /* 0x010f28000c1e1d00 */
[----:B----4-:R4:W-:Y:S04]  /*2c20*/  @P2 STG.E.128 [R54.64+0x80], R4 ;  /* 0x0000800436002986 */ /* 0x0109e8000c101d06 */
[----:B-----5:R-:W5:Y:S04]  /*2c30*/  @P6 LDG.E.128 R36, [R52.64] ;  /* 0x0000000634246981 */ /* 0x020f68000c1e1d00 */
[----:B-----5:R1:W-:Y:S04]  /*2c40*/  @P6 STG.E.128 [R50.64], R36 ;  /* 0x0000002432006986 */ /* 0x0203e8000c101d06 */
[----:B------:R-:W5:Y:S04]  /*2c50*/  @P6 LDG.E.128 R32, [R52.64+0x80] ;  /* 0x0000800634206981 */ /* 0x000f68000c1e1d00 */
[----:B-----5:R2:W-:Y:S04]  /*2c60*/  @P6 STG.E.128 [R50.64+0x80], R32 ;  /* 0x0000802032006986 */ /* 0x0205e8000c101d06 */
[----:B-1----:R-:W5:Y:S04]  /*2c70*/  @P0 LDG.E.128 R28, [R48.64] ;  /* 0x00000006301c0981 */ /* 0x002f68000c1e1d00 */
[----:B-----5:R1:W-:Y:S04]  /*2c80*/  @P0 STG.E.128 [R40.64], R28 ;  /* 0x0000001c28000986 */ /* 0x0203e8000c101d06 */
[----:B--2---:R-:W2:Y:S04]  /*2c90*/  @P0 LDG.E.128 R24, [R48.64+0x80] ;  /* 0x0000800630180981 */ /* 0x004ea8000c1e1d00 */
[----:B--2---:R1:W-:Y:S01]  /*2ca0*/  @P0 STG.E.128 [R40.64+0x80], R24 ;  /* 0x0000801828000986 */ /* 0x0043e2000c101d06 */
[----:B------:R-:W-:Y:S11]  /*2cb0*/  ISETP.NE.AND P0, PT, R0, RZ, PT ;  /* 0x000000ff0000720c */ /* 0x000ff60003f05270 */
[----:B------:R-:W-:Y:S02]  /*2cc0*/  @!UPT UIADD3 URZ, URZ, URZ, URZ ;  /* 0x0000003f3f3ff290 */ /* 0x000fe4000fffe03f */
[----:B---3--:R-:W2:Y:S04]  /*2cd0*/  @P0 LDG.E.128 R20, [R18.64] ;  /* 0x0000000612140981 */ /* 0x008ea8000c1e1d00 */
[----:B--2---:R1:W-:Y:S04]  /*2ce0*/  @P0 STG.E.128 [R2.64], R20 ;  /* 0x0000001402000986 */ /* 0x0043e8000c101d06 */
[----:B----4-:R-:W2:Y:S04]  /*2cf0*/  @P0 LDG.E.128 R4, [R18.64+0x80] ;  /* 0x0000800612040981 */ /* 0x010ea8000c1e1d00 */
[----:B--2---:R1:W-:Y:S01]  /*2d00*/  @P0 STG.E.128 [R2.64+0x80], R4 ;  /* 0x0000800402000986 */ /* 0x0043e2000c101d06 */
[----:B------:R-:W-:Y:S11]  /*2d10*/  ISETP.NE.AND P0, PT, RZ, UR4, PT ;  /* 0x00000004ff007c0c */ /* 0x000ff6000bf05270 */
[----:B------:R-:W-:Y:S02]  /*2d20*/  @!UPT UIADD3 URZ, URZ, URZ, URZ ;  /* 0x0000003f3f3ff290 */ /* 0x000fe4000fffe03f */
[----:B------:R-:W-:-:S05]  /*2d30*/  @!P0 BRA `(.L_x_2575) ;  /* 0x00009f5000008947 */ /* 0x000fca0003800000 */
[----:B------:R-:W-:Y:S11]  /*2d40*/  ISETP.NE.AND P0, PT, RZ, UR8, PT ;  /* 0x00000008ff007c0c */ /* 0x000ff6000bf05270 */
[----:B------:R-:W-:Y:S02]  /*2d50*/  @!UPT UIADD3 URZ, URZ, URZ, URZ ;  /* 0x0000003f3f3ff290 */ /* 0x000fe4000fffe03f */
[----:B------:R-:W-:-:S05]  /*2d60*/  @!P0 BRA `(.L_x_2576) ;  /* 0x00003a5000008947 */ /* 0x000fca0003800000 */
[----:B------:R-:W-:Y:S01]  /*2d70*/  BSSY B0, `(.L_x_2577) ;  /* 0x0000067000007945 */ /* 0x000fe20003800000 */
[----:B------:R-:W-:-:S05]  /*2d80*/  @!P1 BRA `(.L_x_2578) ;  /* 0x0000065000009947 */ /* 0x000fca0003800000 */
[----:B------:R-:W-:Y:S01]  /*2d90*/  ISETP.GE.AND P0, PT, R16, UR4, PT ;  /* 0x0000000410007c0c */ /* 0x000fe2000bf06270 */
[----:B-1----:R-:W2:Y:S11]  /*2da0*/  LDG.E.128 R24, [R124.64] ;  /* 0x000000067c187981 */ /* 0x002eb6000c1e1d00 */
[----:B------:R-:W-:Y:S01]  /*2db0*/  @!UPT UIADD3 URZ, URZ, URZ, URZ ;  /* 0x0000003f3f3ff290 */ /* 0x000fe2000fffe03f */
[----:B------:R-:W-:Y:S01]  /*2dc0*/  @!P0 MOV R8, R10 ;  /* 0x0000000a00088202 */ /* 0x000fe20000000f00 */
[----:B------:R-:W3:Y:S06]  /*2dd0*/  @!P0 LDG.E.64 R32, [R46.64] ;  /* 0x000000062e208981 */ /* 0x000eec000c1e1b00 */
[----:B------:R-:W4:Y:S02]  /*2de0*/  @!P0 LDG.E.64 R18, [R8.64] ;  /* 0x0000000608128981 */ /* 0x000f24000c1e1b00 */
[----:B----4-:R-:W-:Y:S01]  /*2df0*/  @!P0 HADD2.F32 R22, -RZ, R18.H0_H0 ;  /* 0x20000012ff168230 */ /* 0x010fe20000004100 */
[----:B--2---:R-:W-:Y:S01]  /*2e00*/  @!P0 MOV R15, R24 ;  /* 0x00000018000f8202 */ /* 0x004fe20000000f00 */
[----:B---3--:R-:W-:Y:S01]  /*2e10*/  @!P0 HADD2.F32 R30, -RZ, R32.H0_H0 ;  /* 0x20000020ff1e8230 */ /* 0x008fe20000004100 */
[----:B------:R-:W-:Y:S01]  /*2e20*/  @!P0 MOV R23, R25 ;  /* 0x0000001900178202 */ /* 0x000fe20000000f00 */
[----:B------:R-:W-:Y:S01]  /*2e30*/  @!P0 HADD2.F32 R20, -RZ, R18.H1_H1 ;  /* 0x30000012ff148230 */ /* 0x000fe20000004100 */
[----:B------:R-:W-:Y:S01]  /*2e40*/  @!P0 MOV R18, R27 ;  /* 0x0000001b00128202 */ /* 0x000fe20000000f00 */
[--C-:B------:R-:W-:Y:S02]  /*2e50*/  @!P0 HADD2.F32 R29, -RZ, R15.reuse.H1_H1 ;  /* 0x3000000fff1d8230 */ /* 0x100fe40000004100 */
[----:B------:R-:W-:Y:S02]  /*2e60*/  @!P0 HADD2.F32 R21, -RZ, R15.H0_H0 ;  /* 0x2000000fff158230 */ /* 0x000fe40000004100 */
[----:B------:R-:W-:Y:S01]  /*2e70*/  @!P0 HADD2.F32 R32, -RZ, R32.H1_H1 ;  /* 0x30000020ff208230 */ /* 0x000fe20000004100 */
[-C--:B------:R-:W-:Y:S01]  /*2e80*/  @!P0 FMUL.FTZ R37, R29, R22.reuse ;  /* 0x000000161d258220 */ /* 0x080fe20000410000 */
[----:B------:R-:W-:Y:S01]  /*2e90*/  @!P0 HADD2.F32 R15, -RZ, R19.H0_H0 ;  /* 0x20000013ff0f8230 */ /* 0x000fe20000004100 */
[C---:B------:R-:W-:Y:S01]  /*2ea0*/  @!P0 FMUL.FTZ R0, R21.reuse, R22 ;  /* 0x0000001615008220 */ /* 0x040fe20000410000 */
[----:B------:R-:W-:Y:S01]  /*2eb0*/  @!P0 MOV R22, R26 ;  /* 0x0000001a00168202 */ /* 0x000fe20000000f00 */
[-C--:B------:R-:W-:Y:S01]  /*2ec0*/  @!P0 FFMA.FTZ R37, R21, R30.reuse, -R37 ;  /* 0x0000001e15258223 */ /* 0x080fe20000010825 */
[----:B------:R-:W-:Y:S01]  /*2ed0*/  @!P0 HADD2.F32 R21, -RZ, R23.H0_H0 ;  /* 0x20000017ff158230 */ /* 0x000fe20000004100 */
[----:B------:R-:W-:Y:S01]  /*2ee0*/  @!P0 FFMA.FTZ R0, R29, R30, R0 ;  /* 0x0000001e1d008223 */ /* 0x000fe20000010000 */
[----:B------:R-:W-:Y:S02]  /*2ef0*/  @!P0 HADD2.F32 R19, -RZ, R19.H1_H1 ;  /* 0x30000013ff138230 */ /* 0x000fe40000004100 */
[--C-:B------:R-:W-:Y:S01]  /*2f00*/  @!P0 HADD2.F32 R30, -RZ, R22.reuse.H1_H1 ;  /* 0x30000016ff1e8230 */ /* 0x100fe20000004100 */
[-C--:B------:R-:W-:Y:S01]  /*2f10*/  @!P0 FMUL.FTZ R2, R21, R20.reuse ;  /* 0x0000001415028220 */ /* 0x080fe20000410000 */
[----:B------:R-:W-:Y:S01]  /*2f20*/  @!P0 HADD2.F32 R22, -RZ, R22.H0_H0 ;  /* 0x20000016ff168230 */ /* 0x000fe20000004100 */
[----:B------:R-:W-:Y:S01]  /*2f30*/  @!P0 F2FP.PACK_AB R37, R0, R37 ;  /* 0x000000250025823e */ /* 0x000fe200000000ff */
[----:B------:R-:W-:Y:S01]  /*2f40*/  @!P0 HADD2.F32 R29, -RZ, R23.H1_H1 ;  /* 0x30000017ff1d8230 */ /* 0x000fe20000004100 */
[-C--:B------:R-:W-:Y:S01]  /*2f50*/  @!P0 FMUL.FTZ R34, R30, R15.reuse ;  /* 0x0000000f1e228220 */ /* 0x080fe20000410000 */
[--C-:B------:R-:W-:Y:S01]  /*2f60*/  @!P0 HADD2.F32 R31, -RZ, R33.reuse.H0_H0 ;  /* 0x20000021ff1f8230 */ /* 0x100fe20000004100 */
[----:B------:R-:W-:Y:S01]  /*2f70*/  @!P0 FMUL.FTZ R3, R22, R15 ;  /* 0x0000000f16038220 */ /* 0x000fe20000410000 */
[----:B------:R-:W-:Y:S01]  /*2f80*/  @!P0 HADD2.F32 R35, -RZ, R33.H1_H1 ;  /* 0x30000021ff238230 */ /* 0x000fe20000004100 */
[C---:B------:R-:W-:Y:S01]  /*2f90*/  @!P0 FMUL.FTZ R39, R29.reuse, R20 ;  /* 0x000000141d278220 */ /* 0x040fe20000410000 */
[--C-:B------:R-:W-:Y:S01]  /*2fa0*/  @!P0 HADD2.F32 R33, -RZ, R18.reuse.H1_H1 ;  /* 0x30000012ff218230 */ /* 0x100fe20000004100 */
[-C--:B------:R-:W-:Y:S01]  /*2fb0*/  @!P0 FFMA.FTZ R2, R29, R32.reuse, R2 ;  /* 0x000000201d028223 */ /* 0x080fe20000010002 */
[----:B------:R-:W-:Y:S01]  /*2fc0*/  @!P0 HADD2.F32 R18, -RZ, R18.H0_H0 ;  /* 0x20000012ff128230 */ /* 0x000fe20000004100 */
[----:B------:R-:W-:Y:S01]  /*2fd0*/  @!P0 FFMA.FTZ R3, R30, R31, R3 ;  /* 0x0000001f1e038223 */ /* 0x000fe20000010003 */
[----:B------:R-:W-:Y:S01]  /*2fe0*/  @!P0 MOV R24, R37 ;  /* 0x0000002500188202 */ /* 0x000fe20000000f00 */
[-C--:B------:R-:W-:Y:S02]  /*2ff0*/  @!P0 FMUL.FTZ R36, R33, R19.reuse ;  /* 0x0000001321248220 */ /* 0x080fe40000410000 */
[----:B------:R-:W-:Y:S02]  /*3000*/  @!P0 FMUL.FTZ R4, R18, R19 ;  /* 0x0000001312048220 */ /* 0x000fe40000410000 */
        /* <DEDUP_REMOVED lines=9> */
[----:B------:R-:W-:Y:S02]  /*30a0*/  @!P0 MOV R27, R39 ;  /* 0x00000027001b8202 */ /* 0x000fe40000000f00 */
[----:B------:R-:W-:Y:S03]  /*30b0*/  ISETP.GE.AND P0, PT, R12, UR4, PT ;  /* 0x000000040c007c0c */ /* 0x000fe6000bf06270 */
[----:B------:R1:W-:Y:S08]  /*30c0*/  STG.E.128 [R118.64], R24 ;  /* 0x0000001876007986 */ /* 0x0003f0000c101d06 */
[----:B------:R-:W2:Y:S02]  /*30d0*/  LDG.E.128 R20, [R124.64+0x80] ;  /* 0x000080067c147981 */ /* 0x000ea4000c1e1d00 */
[----:B------:R-:W-:Y:S06]  /*30e0*/  @!P0 MOV R8, R10 ;  /* 0x0000000a00088202 */ /* 0x000fec0000000f00 */
[----:B------:R-:W3:Y:S06]  /*30f0*/  @!P0 LDG.E.64 R18, [R8.64+0x40] ;  /* 0x0000400608128981 */ /* 0x000eec000c1e1b00 */
[----:B------:R-:W4:Y:S01]  /*3100*/  @!P0 LDG.E.64 R32, [R46.64+0x40] ;  /* 0x000040062e208981 */ /* 0x000f22000c1e1b00 */
[----:B--2---:R-:W-:Y:S02]  /*3110*/  @!P0 MOV R15, R20 ;  /* 0x00000014000f8202 */ /* 0x004fe40000000f00 */
[----:B-1----:R-:W-:Y:S02]  /*3120*/  @!P0 MOV R27, R21 ;  /* 0x00000015001b8202 */ /* 0x002fe40000000f00 */
[----:B------:R-:W-:Y:S01]  /*3130*/  @!P0 MOV R26, R22 ;  /* 0x00000016001a8202 */ /* 0x000fe20000000f00 */
[--C-:B------:R-:W-:Y:S02]  /*3140*/  @!P0 HADD2.F32 R29, -RZ, R15.reuse.H1_H1 ;  /* 0x3000000fff1d8230 */ /* 0x100fe40000004100 */
[----:B------:R-:W-:Y:S02]  /*3150*/  @!P0 HADD2.F32 R25, -RZ, R15.H0_H0 ;  /* 0x2000000fff198230 */ /* 0x000fe40000004100 */
[--C-:B---3--:R-:W-:Y:S02]  /*3160*/  @!P0 HADD2.F32 R28, -RZ, R18.reuse.H0_H0 ;  /* 0x20000012ff1c8230 */ /* 0x108fe40000004100 */
[----:B------:R-:W-:Y:S01]  /*3170*/  @!P0 HADD2.F32 R24, -RZ, R18.H1_H1 ;  /* 0x30000012ff188230 */ /* 0x000fe20000004100 */
[----:B------:R-:W-:Y:S01]  /*3180*/  @!P0 MOV R18, R23 ;  /* 0x0000001700128202 */ /* 0x000fe20000000f00 */
[----:B------:R-:W-:Y:S01]  /*3190*/  @!P0 HADD2.F32 R15, -RZ, R19.H0_H0 ;  /* 0x20000013ff0f8230 */ /* 0x000fe20000004100 */
[-C--:B------:R-:W-:Y:S01]  /*31a0*/  @!P0 FMUL.FTZ R34, R29, R28.reuse ;  /* 0x0000001c1d228220 */ /* 0x080fe20000410000 */
[--C-:B----4-:R-:W-:Y:S01]  /*31b0*/  @!P0 HADD2.F32 R30, -RZ, R32.reuse.H0_H0 ;  /* 0x20000020ff1e8230 */ /* 0x110fe20000004100 */
[C---:B------:R-:W-:Y:S01]  /*31c0*/  @!P0 FMUL.FTZ R5, R25.reuse, R28 ;  /* 0x0000001c19058220 */ /* 0x040fe20000410000 */
[----:B------:R-:W-:Y:S02]  /*31d0*/  @!P0 HADD2.F32 R32, -RZ, R32.H1_H1 ;  /* 0x30000020ff208230 */ /* 0x000fe40000004100 */
[----:B------:R-:W-:Y:S01]  /*31e0*/  @!P0 HADD2.F32 R31, -RZ, R33.H0_H0 ;  /* 0x20000021ff1f8230 */ /* 0x000fe20000004100 */
[-C--:B------:R-:W-:Y:S01]  /*31f0*/  @!P0 FFMA.FTZ R34, R25, R30.reuse, -R34 ;  /* 0x0000001e19228223 */ /* 0x080fe20000010822 */
[----:B------:R-:W-:Y:S01]  /*3200*/  @!P0 HADD2.F32 R25, -RZ, R27.H0_H0 ;  /* 0x2000001bff198230 */ /* 0x000fe20000004100 */
[----:B------:R-:W-:Y:S01]  /*3210*/  @!P0 FFMA.FTZ R5, R29, R30, R5 ;  /* 0x0000001e1d058223 */ /* 0x000fe20000010005 */
[--C-:B------:R-:W-:Y:S02]  /*3220*/  @!P0 HADD2.F32 R30, -RZ, R26.reuse.H1_H1 ;  /* 0x3000001aff1e8230 */ /* 0x100fe40000004100 */
[----:B------:R-:W-:Y:S01]  /*3230*/  @!P0 HADD2.F32 R26, -RZ, R26.H0_H0 ;  /* 0x2000001aff1a8230 */ /* 0x000fe20000004100 */
[----:B------:R-:W-:Y:S01]  /*3240*/  @!P0 FMUL.FTZ R6, R25, R24 ;  /* 0x0000001819068220 */ /* 0x000fe20000410000 */
[----:B------:R-:W-:Y:S01]  /*3250*/  @!P0 HADD2.F32 R35, -RZ, R33.H1_H1 ;  /* 0x30000021ff238230 */ /* 0x000fe20000004100 */
[-C--:B------:R-:W-:Y:S01]  /*3260*/  @!P0 FMUL.FTZ R36, R30, R15.reuse ;  /* 0x0000000f1e248220 */ /* 0x080fe20000410000 */
[----:B------:R-:W-:Y:S01]  /*3270*/  @!P0 HADD2.F32 R29, -RZ, R27.H1_H1 ;  /* 0x3000001bff1d8230 */ /* 0x000fe20000004100 */
[C---:B------:R-:W-:Y:S01]  /*3280*/  @!P0 FMUL.FTZ R7, R26.reuse, R15 ;  /* 0x0000000f1a078220 */ /* 0x040fe20000410000 */
[--C-:B------:R-:W-:Y:S01]  /*3290*/  @!P0 HADD2.F32 R33, -RZ, R18.reuse.H1_H1 ;  /* 0x30000012ff218230 */ /* 0x100fe20000004100 */
[-C--:B------:R-:W-:Y:S01]  /*32a0*/  @!P0 FFMA.FTZ R36, R26, R31.reuse, -R36 ;  /* 0x0000001f1a248223 */ /* 0x080fe20000010824 */
[----:B------:R-:W-:Y:S01]  /*32b0*/  @!P0 F2FP.PACK_AB R34, R5, R34 ;  /* 0x000000220522823e */ /* 0x000fe200000000ff */
[C---:B------:R-:W-:Y:S01]  /*32c0*/  @!P0 FMUL.FTZ R37, R29.reuse, R24 ;  /* 0x000000181d258220 */ /* 0x040fe20000410000 */
[----:B------:R-:W-:Y:S01]  /*32d0*/  @!P0 HADD2.F32 R18, -RZ, R18.H0_H0 ;  /* 0x20000012ff128230 */ /* 0x000fe20000004100 */
[----:B------:R-:W-:Y:S01]  /*32e0*/  @!P0 FFMA.FTZ R6, R29, R32, R6 ;  /* 0x000000201d068223 */ /* 0x000fe20000010006 */
[----:B------:R-:W-:Y:S01]  /*32f0*/  @!P0 MOV R20, R34 ;  /* 0x0000002200148202 */ /* 0x000fe20000000f00 */
[----:B------:R-:W-:Y:S01]  /*3300*/  @!P0 HADD2.F32 R19, -RZ, R19.H1_H1 ;  /* 0x30000013ff138230 */ /* 0x000fe20000004100 */
[----:B------:R-:W-:Y:S02]  /*3310*/  @!P0 FFMA.FTZ R7, R30, R31, R7 ;  /* 0x0000001f1e078223 */ /* 0x000fe40000010007 */
[----:B------:R-:W-:Y:S02]  /*3320*/  @!P0 FFMA.FTZ R37, R25, R32, -R37 ;  /* 0x0000002019258223 */ /* 0x000fe40000010825 */
[-C--:B------:R-:W-:Y:S01]  /*3330*/  @!P0 FMUL.FTZ R38, R33, R19.reuse ;  /* 0x0000001321268220 */ /* 0x080fe20000410000 */
[----:B------:R-:W-:Y:S01]  /*3340*/  @!P0 F2FP.PACK_AB R36, R7, R36 ;  /* 0x000000240724823e */ /* 0x000fe200000000ff */
[----:B------:R-:W-:Y:S01]  /*3350*/  @!P0 FMUL.FTZ R8, R18, R19 ;  /* 0x0000001312088220 */ /* 0x000fe20000410000 */
[----:B------:R-:W-:Y:S01]  /*3360*/  @!P0 F2FP.PACK_AB R37, R6, R37 ;  /* 0x000000250625823e */ /* 0x000fe200000000ff */
[-C--:B------:R-:W-:Y:S01]  /*3370*/  @!P0 FFMA.FTZ R38, R18, R35.reuse, -R38 ;  /* 0x0000002312268223 */ /* 0x080fe20000010826 */
[----:B------:R-:W-:Y:S01]  /*3380*/  @!P0 MOV R22, R36 ;  /* 0x0000002400168202 */ /* 0x000fe20000000f00 */
[----:B------:R-:W-:Y:S01]  /*3390*/  @!P0 FFMA.FTZ R8, R33, R35, R8 ;  /* 0x0000002321088223 */ /* 0x000fe20000010008 */
[----:B------:R-:W-:Y:S04]  /*33a0*/  @!P0 MOV R21, R37 ;  /* 0x0000002500158202 */ /* 0x000fe80000000f00 */
[----:B------:R-:W-:Y:S04]  /*33b0*/  @!P0 F2FP.PACK_AB R39, R8, R38 ;  /* 0x000000260827823e */ /* 0x000fe800000000ff */
[----:B------:R-:W-:Y:S05]  /*33c0*/  @!P0 MOV R23, R39 ;  /* 0x0000002700178202 */ /* 0x000fea0000000f00 */
[----:B------:R1:W-:Y:S02]  /*33d0*/  STG.E.128 [R118.64+0x80], R20 ;  /* 0x0000801476007986 */ /* 0x0003e4000c101d06 */
.L_x_2578:
[----:B------:R-:W-:Y:S05]  /*33e0*/  BSYNC B0 ;  /* 0x0000000000007941 */ /* 0x000fea0003800000 */
.L_x_2577:
[----:B------:R-:W-:Y:S01]  /*33f0*/  BSSY B0, `(.L_x_2579) ;  /* 0x000006f000007945 */ /* 0x000fe20003800000 */
[----:B------:R-:W-:-:S05]  /*3400*/  @!P3 BRA `(.L_x_2580) ;  /* 0x000006d00000b947 */ /* 0x000fca0003800000 */
[----:B------:R-:W-:Y:S02]  /*3410*/  LEA R52, P0, R73, R124, 0x1 ;  /* 0x0000007c49347211 */ /* 0x000fe400078008ff */
[----:B------:R-:W-:Y:S02]  /*3420*/  SHF.L.U32 R49, R169, 0x1, RZ ;  /* 0x00000001a9317819 */ /* 0x000fe400000006ff */
[----:B------:R-:W-:Y:S02]  /*3430*/  LEA.HI.X R53, R73, R125, R72, 0x1, P0 ;  /* 0x0000007d49357211 */ /* 0x000fe400000f0c48 */
[----:B-1----:R-:W-:Y:S02]  /*3440*/  LEA R40, P0, R131, R118, 0x1 ;  /* 0x0000007683287211 */ /* 0x002fe400078008ff */
[----:B------:R-:W-:Y:S01]  /*3450*/  SHF.L.U64.HI R36, R169, 0x1, R147 ;  /* 0x00000001a9247819 */ /* 0x000fe20000010293 */
[----:B------:R-:W2:Y:S01]  /*3460*/  LDG.E.128 R24, [R52.64] ;  /* 0x0000000634187981 */ /* 0x000ea2000c1e1d00 */
[----:B------:R-:W-:Y:S02]  /*3470*/  LEA.HI.X R41, R131, R119, R130, 0x1, P0 ;  /* 0x0000007783297211 */ /* 0x000fe400000f0c82 */
[C---:B------:R-:W-:Y:S04]  /*3480*/  IADD3 R38, P0, R49.reuse, R46, RZ ;  /* 0x0000002e31267210 */ /* 0x040fe80007f1e0ff */
[C---:B------:R-:W-:Y:S02]  /*3490*/  IADD3.X R39, R36.reuse, R47, RZ, P0, !PT ;  /* 0x0000002f24277210 */ /* 0x040fe400007fe4ff */
[----:B------:R-:W-:Y:S04]  /*34a0*/  IADD3 R28, P0, R49, R10, RZ ;  /* 0x0000000a311c7210 */ /* 0x000fe80007f1e0ff */
[----:B------:R-:W-:Y:S02]  /*34b0*/  IADD3.X R29, R36, R9, RZ, P0, !PT ;  /* 0x00000009241d7210 */ /* 0x000fe400007fe4ff */
[----:B------:R-:W-:Y:S11]  /*34c0*/  ISETP.GE.AND P0, PT, R16, UR4, PT ;  /* 0x0000000410007c0c */ /* 0x000ff6000bf06270 */
[----:B------:R-:W-:Y:S02]  /*34d0*/  @!UPT UIADD3 URZ, URZ, URZ, URZ ;  /* 0x0000003f3f3ff290 */ /* 0x000fe4000fffe03f */
[----:B------:R-:W3:Y:S06]  /*34e0*/  @!P0 LDG.E.64 R18, [R28.64] ;  /* 0x000000061c128981 */ /* 0x000eec000c1e1b00 */
[----:B------:R-:W4:Y:S02]  /*34f0*/  @!P0 LDG.E.64 R34, [R38.64] ;  /* 0x0000000626228981 */ /* 0x000f24000c1e1b00 */
[----:B----4-:R-:W-:Y:S01]  /*3500*/  @!P0 HADD2.F32 R32, -RZ, R34.H0_H0 ;  /* 0x20000022ff208230 */ /* 0x010fe20000004100 */
[----:B--2---:R-:W-:Y:S01]  /*3510*/  @!P0 MOV R15, R24 ;  /* 0x00000018000f8202 */ /* 0x004fe20000000f00 */
[--C-:B---3--:R-:W-:Y:S01]  /*3520*/  @!P0 HADD2.F32 R22, -RZ, R18.reuse.H0_H0 ;  /* 0x20000012ff168230 */ /* 0x108fe20000004100 */
        /* <DEDUP_REMOVED lines=11> */
[--C-:B------:R-:W-:Y:S01]  /*35e0*/  @!P0 HADD2.F32 R21, -RZ, R23.reuse.H0_H0 ;  /* 0x20000017ff158230 */ /* 0x100fe20000004100 */
[----:B------:R-:W-:Y:S01]  /*35f0*/  @!P0 FFMA.FTZ R0, R31, R32, R0 ;  /* 0x000000201f008223 */ /* 0x000fe20000010000 */
[----:B------:R-:W-:Y:S02]  /*3600*/  @!P0 HADD2.F32 R31, -RZ, R23.H1_H1 ;  /* 0x30000017ff1f8230 */ /* 0x000fe40000004100 */
[--C-:B------:R-:W-:Y:S01]  /*3610*/  @!P0 HADD2.F32 R32, -RZ, R22.reuse.H1_H1 ;  /* 0x30000016ff208230 */ /* 0x100fe20000004100 */
[-C--:B------:R-:W-:Y:S01]  /*3620*/  @!P0 FMUL.FTZ R2, R21, R20.reuse ;  /* 0x0000001415028220 */ /* 0x080fe20000410000 */
[----:B------:R-:W-:Y:S01]  /*3630*/  @!P0 HADD2.F32 R22, -RZ, R22.H0_H0 ;  /* 0x20000016ff168230 */ /* 0x000fe20000004100 */
[C---:B------:R-:W-:Y:S01]  /*3640*/  @!P0 FMUL.FTZ R51, R31.reuse, R20 ;  /* 0x000000141f338220 */ /* 0x040fe20000410000 */
[----:B------:R-:W-:Y:S01]  /*3650*/  @!P0 HADD2.F32 R19, -RZ, R19.H1_H1 ;  /* 0x30000013ff138230 */ /* 0x000fe20000004100 */
[-C--:B------:R-:W-:Y:S01]  /*3660*/  @!P0 FMUL.FTZ R36, R32, R15.reuse ;  /* 0x0000000f20248220 */ /* 0x080fe20000410000 */
[--C-:B------:R-:W-:Y:S01]  /*3670*/  @!P0 HADD2.F32 R33, -RZ, R35.reuse.H0_H0 ;  /* 0x20000023ff218230 */ /* 0x100fe20000004100 */
[----:B------:R-:W-:Y:S01]  /*3680*/  @!P0 FMUL.FTZ R3, R22, R15 ;  /* 0x0000000f16038220 */ /* 0x000fe20000410000 */
[----:B------:R-:W-:Y:S01]  /*3690*/  @!P0 HADD2.F32 R37, -RZ, R35.H1_H1 ;  /* 0x30000023ff258230 */ /* 0x000fe20000004100 */
[-C--:B------:R-:W-:Y:S01]  /*36a0*/  @!P0 FFMA.FTZ R2, R31, R34.reuse, R2 ;  /* 0x000000221f028223 */ /* 0x080fe20000010002 */
[--C-:B------:R-:W-:Y:S01]  /*36b0*/  @!P0 HADD2.F32 R35, -RZ, R18.reuse.H1_H1 ;  /* 0x30000012ff238230 */ /* 0x100fe20000004100 */
[----:B------:R-:W-:Y:S01]  /*36c0*/  @!P0 FFMA.FTZ R3, R32, R33, R3 ;  /* 0x0000002120038223 */ /* 0x000fe20000010003 */
[----:B------:R-:W-:Y:S01]  /*36d0*/  @!P0 HADD2.F32 R18, -RZ, R18.H0_H0 ;  /* 0x20000012ff128230 */ /* 0x000fe20000004100 */
[----:B------:R-:W-:Y:S01]  /*36e0*/  @!P0 FFMA.FTZ R51, R21, R34, -R51 ;  /* 0x0000002215338223 */ /* 0x000fe20000010833 */
[----:B------:R-:W-:Y:S01]  /*36f0*/  @!P0 F2FP.PACK_AB R49, R0, R49 ;  /* 0x000000310031823e */ /* 0x000fe200000000ff */
[CC--:B------:R-:W-:Y:S02]  /*3700*/  @!P0 FMUL.FTZ R42, R35.reuse, R19.reuse ;  /* 0x00000013232a8220 */ /* 0x0c0fe40000410000 */
[----:B------:R-:W-:Y:S01]  /*3710*/  @!P0 FMUL.FTZ R4, R18, R19 ;  /* 0x0000001312048220 */ /* 0x000fe20000410000 */
[----:B------:R-:W-:Y:S01]  /*3720*/  @!P0 MOV R24, R49 ;  /* 0x0000003100188202 */ /* 0x000fe20000000f00 */
[----:B------:R-:W-:Y:S01]  /*3730*/  @!P0 FFMA.FTZ R36, R22, R33, -R36 ;  /* 0x0000002116248223 */ /* 0x000fe20000010824 */
[----:B------:R-:W-:Y:S01]  /*3740*/  @!P0 F2FP.PACK_AB R44, R2, R51 ;  /* 0x00000033022c823e */ /* 0x000fe200000000ff */
[-C--:B------:R-:W-:Y:S02]  /*3750*/  @!P0 FFMA.FTZ R42, R18, R37.reuse, -R42 ;  /* 0x00000025122a8223 */ /* 0x080fe4000001082a */
[----:B------:R-:W-:Y:S01]  /*3760*/  @!P0 FFMA.FTZ R4, R35, R37, R4 ;  /* 0x0000002523048223 */ /* 0x000fe20000010004 */
[----:B------:R-:W-:Y:S01]  /*3770*/  @!P0 F2FP.PACK_AB R36, R3, R36 ;  /* 0x000000240324823e */ /* 0x000fe200000000ff */
[----:B------:R-:W-:Y:S03]  /*3780*/  @!P0 IMAD.MOV.U32 R25, RZ, RZ, R44 ;  /* 0x000000ffff198224 */ /* 0x000fe600078e002c */
[----:B------:R-:W-:Y:S02]  /*3790*/  @!P0 F2FP.PACK_AB R51, R4, R42 ;  /* 0x0000002a0433823e */ /* 0x000fe400000000ff */
[----:B------:R-:W-:Y:S02]  /*37a0*/  @!P0 MOV R26, R36 ;  /* 0x00000024001a8202 */ /* 0x000fe40000000f00 */
[----:B------:R-:W-:Y:S02]  /*37b0*/  @!P0 MOV R27, R51 ;  /* 0x00000033001b8202 */ /* 0x000fe40000000f00 */
[----:B------:R-:W-:Y:S03]  /*37c0*/  ISETP.GE.AND P0, PT, R12, UR4, PT ;  /* 0x000000040c007c0c */ /* 0x000fe6000bf06270 */
[----:B------:R1:W-:Y:S08]  /*37d0*/  STG.E.128 [R40.64], R24 ;  /* 0x0000001828007986 */ /* 0x0003f0000c101d06 */
[----:B------:R-:W1:Y:S08]  /*37e0*/  LDG.E.128 R20, [R52.64+0x80] ;  /* 0x0000800634147981 */ /* 0x000e70000c1e1d00 */
[----:B------:R-:W2:Y:S06]  /*37f0*/  @!P0 LDG.E.64 R18, [R28.64+0x40] ;  /* 0x000040061c128981 */ /* 0x000eac000c1e1b00 */
[----:B------:R-:W3:Y:S01]  /*3800*/  @!P0 LDG.E.64 R34, [R38.64+0x40] ;  /* 0x0000400626228981 */ /* 0x000ee2000c1e1b00 */
[----:B-1----:R-:W-:Y:S01]  /*3810*/  @!P0 IMAD.MOV.U32 R26, RZ, RZ, R22 ;  /* 0x000000ffff1a8224 */ /* 0x002fe200078e0016 */
[----:B------:R-:W-:Y:S02]  /*3820*/  @!P0 MOV R15, R20 ;  /* 0x00000014000f8202 */ /* 0x000fe40000000f00 */
[----:B------:R-:W-:Y:S03]  /*3830*/  @!P0 MOV R27, R21 ;  /* 0x00000015001b8202 */ /* 0x000fe60000000f00 */
[--C-:B------:R-:W-:Y:S02]  /*3840*/  @!P0 HADD2.F32 R31, -RZ, R15.reuse.H1_H1 ;  /* 0x3000000fff1f8230 */ /* 0x100fe40000004100 */
[--C-:B--2---:R-:W-:Y:S02]  /*3850*/  @!P0 HADD2.F32 R30, -RZ, R18.reuse.H0_H0 ;  /* 0x20000012ff1e8230 */ /* 0x104fe40000004100 */
[----:B------:R-:W-:Y:S02]  /*3860*/  @!P0 HADD2.F32 R25, -RZ, R15.H0_H0 ;  /* 0x2000000fff198230 */ /* 0x000fe40000004100 */
[----:B------:R-:W-:Y:S01]  /*3870*/  @!P0 HADD2.F32 R24, -RZ, R18.H1_H1 ;  /* 0x30000012ff188230 */ /* 0x000fe20000004100 */
[-C--:B------:R-:W-:Y:S01]  /*3880*/  @!P0 FMUL.FTZ R36, R31, R30.reuse ;  /* 0x0000001e1f248220 */ /* 0x080fe20000410000 */
[--C-:B---3--:R-:W-:Y:S01]  /*3890*/  @!P0 HADD2.F32 R32, -RZ, R34.reuse.H0_H0 ;  /* 0x20000022ff208230 */ /* 0x108fe20000004100 */
[C---:B------:R-:W-:Y:S01]  /*38a0*/  @!P0 FMUL.FTZ R5, R25.reuse, R30 ;  /* 0x0000001e19058220 */ /* 0x040fe20000410000 */
[----:B------:R-:W-:Y:S01]  /*38b0*/  @!P0 MOV R18, R23 ;  /* 0x0000001700128202 */ /* 0x000fe20000000f00 */
[----:B------:R-:W-:Y:S02]  /*38c0*/  @!P0 HADD2.F32 R34, -RZ, R34.H1_H1 ;  /* 0x30000022ff228230 */ /* 0x000fe40000004100 */
[-C--:B------:R-:W-:Y:S01]  /*38d0*/  @!P0 FFMA.FTZ R36, R25, R32.reuse, -R36 ;  /* 0x0000002019248223 */ /* 0x080fe20000010824 */
[----:B------:R-:W-:Y:S01]  /*38e0*/  @!P0 HADD2.F32 R25, -RZ, R27.H0_H0 ;  /* 0x2000001bff198230 */ /* 0x000fe20000004100 */
[----:B------:R-:W-:Y:S01]  /*38f0*/  @!P0 FFMA.FTZ R5, R31, R32, R5 ;  /* 0x000000201f058223 */ /* 0x000fe20000010005 */
[--C-:B------:R-:W-:Y:S02]  /*3900*/  @!P0 HADD2.F32 R32, -RZ, R26.reuse.H1_H1 ;  /* 0x3000001aff208230 */ /* 0x100fe40000004100 */
[----:B------:R-:W-:Y:S01]  /*3910*/  @!P0 HADD2.F32 R26, -RZ, R26.H0_H0 ;  /* 0x2000001aff1a8230 */ /* 0x000fe20000004100 */
[----:B------:R-:W-:Y:S01]  /*3920*/  @!P0 FMUL.FTZ R6, R25, R24 ;  /* 0x0000001819068220 */ /* 0x000fe20000410000 */
[----:B------:R-:W-:Y:S01]  /*3930*/  @!P0 HADD2.F32 R15, -RZ, R19.H0_H0 ;  /* 0x20000013ff0f8230 */ /* 0x000fe20000004100 */
[----:B------:R-:W-:Y:S01]  /*3940*/  @!P0 F2FP.PACK_AB R36, R5, R36 ;  /* 0x000000240524823e */ /* 0x000fe200000000ff */
[--C-:B------:R-:W-:Y:S02]  /*3950*/  @!P0 HADD2.F32 R33, -RZ, R35.reuse.H0_H0 ;  /* 0x20000023ff218230 */ /* 0x100fe40000004100 */
[----:B------:R-:W-:Y:S01]  /*3960*/  @!P0 HADD2.F32 R37, -RZ, R35.H1_H1 ;  /* 0x30000023ff258230 */ /* 0x000fe20000004100 */
[-C--:B------:R-:W-:Y:S01]  /*3970*/  @!P0 FMUL.FTZ R7, R26, R15.reuse ;  /* 0x0000000f1a078220 */ /* 0x080fe20000410000 */
[----:B------:R-:W-:Y:S01]  /*3980*/  @!P0 HADD2.F32 R31, -RZ, R27.H1_H1 ;  /* 0x3000001bff1f8230 */ /* 0x000fe20000004100 */
[C---:B------:R-:W-:Y:S01]  /*3990*/  @!P0 FMUL.FTZ R42, R32.reuse, R15 ;  /* 0x0000000f202a8220 */ /* 0x040fe20000410000 */
[--C-:B------:R-:W-:Y:S01]  /*39a0*/  @!P0 HADD2.F32 R35, -RZ, R18.reuse.H1_H1 ;  /* 0x30000012ff238230 */ /* 0x100fe20000004100 */
[----:B------:R-:W-:Y:S01]  /*39b0*/  @!P0 MOV R20, R36 ;  /* 0x0000002400148202 */ /* 0x000fe20000000f00 */
[----:B------:R-:W-:Y:S01]  /*39c0*/  @!P0 HADD2.F32 R18, -RZ, R18.H0_H0 ;  /* 0x20000012ff128230 */ /* 0x000fe20000004100 */
[C---:B------:R-:W-:Y:S01]  /*39d0*/  @!P0 FMUL.FTZ R49, R31.reuse, R24 ;  /* 0x000000181f318220 */ /* 0x040fe20000410000 */
[----:B------:R-:W-:Y:S01]  /*39e0*/  @!P0 HADD2.F32 R19, -RZ, R19.H1_H1 ;  /* 0x30000013ff138230 */ /* 0x000fe20000004100 */
[-C--:B------:R-:W-:Y:S02]  /*39f0*/  @!P0 FFMA.FTZ R6, R31, R34.reuse, R6 ;  /* 0x000000221f068223 */ /* 0x080fe40000010006 */
[----:B------:R-:W-:Y:S02]  /*3a00*/  @!P0 FFMA.FTZ R7, R32, R33, R7 ;  /* 0x0000002120078223 */ /* 0x000fe40000010007 */
        /* <DEDUP_REMOVED lines=12> */
[----:B------:R1:W-:Y:S02]  /*3ad0*/  STG.E.128 [R40.64+0x80], R20 ;  /* 0x0000801428007986 */ /* 0x0003e4000c101d06 */
.L_x_2580:
[----:B------:R-:W-:Y:S05]  /*3ae0*/  BSYNC B0 ;  /* 0x0000000000007941 */ /* 0x000fea0003800000 */
.L_x_2579:
[----:B------:R-:W-:Y:S01]  /*3af0*/  BSSY B0, `(.L_x_2581) ;  /* 0x0000074000007945 */ /* 0x000fe20003800000 */
[----:B------:R-:W-:-:S05]  /*3b00*/  @!P5 BRA `(.L_x_2582) ;  /* 0x000007200000d947 */ /* 0x000fca0003800000 */
[----:B------:R-:W-:Y:S02]  /*3b10*/  LEA R48, P0, R75, R124, 0x1 ;  /* 0x0000007c4b307211 */ /* 0x000fe400078008ff */
[----:B-1----:R-:W-:Y:S02]  /*3b20*/  SHF.L.U32 R41, R163, 0x1, RZ ;  /* 0x00000001a3297819 */ /* 0x002fe400000006ff */
[----:B------:R-:W-:Y:S02]  /*3b30*/  LEA.HI.X R49, R75, R125, R74, 0x1, P0 ;  /* 0x0000007d4b317211 */ /* 0x000fe400000f0c4a */
[C---:B------:R-:W-:Y:S02]  /*3b40*/  LEA R50, P0, R190.reuse, R118, 0x1 ;  /* 0x00000076be327211 */ /* 0x040fe400078008ff */
        /* <DEDUP_REMOVED lines=10> */
[----:B------:R-:W4:Y:S01]  /*3bf0*/  @!P0 LDG.E.64 R34, [R38.64] ;  /* 0x0000000626228981 */ /* 0x000f22000c1e1b00 */
[----:B--2---:R-:W-:Y:S01]  /*3c00*/  @!P0 IMAD.MOV.U32 R15, RZ, RZ, R24 ;  /* 0x000000ffff0f8224 */ /* 0x004fe200078e0018 */
[----:B------:R-:W-:Y:S04]  /*3c10*/  @!P0 MOV R23, R25 ;  /* 0x0000001900178202 */ /* 0x000fe80000000f00 */
        /* <DEDUP_REMOVED lines=16> */
[-C--:B------:R-:W-:Y:S01]  /*3d20*/  @!P0 FMUL.FTZ R2, R21, R20.reuse ;  /* 0x0000001415028220 */ /* 0x080fe20000410000 */
[----:B------:R-:W-:Y:S01]  /*3d30*/  @!P0 HADD2.F32 R19, -RZ, R19.H1_H1 ;  /* 0x30000013ff138230 */ /* 0x000fe20000004100 */
[-C--:B------:R-:W-:Y:S01]  /*3d40*/  @!P0 FMUL.FTZ R36, R32, R15.reuse ;  /* 0x0000000f20248220 */ /* 0x080fe20000410000 */
[----:B------:R-:W-:Y:S01]  /*3d50*/  @!P0 HADD2.F32 R31, -RZ, R23.H1_H1 ;  /* 0x30000017ff1f8230 */ /* 0x000fe20000004100 */
[----:B------:R-:W-:Y:S01]  /*3d60*/  @!P0 FMUL.FTZ R3, R22, R15 ;  /* 0x0000000f16038220 */ /* 0x000fe20000410000 */
[--C-:B------:R-:W-:Y:S01]  /*3d70*/  @!P0 HADD2.F32 R33, -RZ, R35.reuse.H0_H0 ;  /* 0x20000023ff218230 */ /* 0x100fe20000004100 */
[----:B------:R-:W-:Y:S01]  /*3d80*/  @!P0 F2FP.PACK_AB R41, R0, R41 ;  /* 0x000000290029823e */ /* 0x000fe200000000ff */
[----:B------:R-:W-:Y:S01]  /*3d90*/  @!P0 HADD2.F32 R37, -RZ, R35.H1_H1 ;  /* 0x30000023ff258230 */ /* 0x000fe20000004100 */
[C---:B------:R-:W-:Y:S01]  /*3da0*/  @!P0 FMUL.FTZ R49, R31.reuse, R20 ;  /* 0x000000141f318220 */ /* 0x040fe20000410000 */
[--C-:B------:R-:W-:Y:S01]  /*3db0*/  @!P0 HADD2.F32 R35, -RZ, R18.reuse.H1_H1 ;  /* 0x30000012ff238230 */ /* 0x100fe20000004100 */
[-C--:B------:R-:W-:Y:S01]  /*3dc0*/  @!P0 FFMA.FTZ R2, R31, R34.reuse, R2 ;  /* 0x000000221f028223 */ /* 0x080fe20000010002 */
[----:B------:R-:W-:Y:S01]  /*3dd0*/  @!P0 HADD2.F32 R18, -RZ, R18.H0_H0 ;  /* 0x20000012ff128230 */ /* 0x000fe20000004100 */
        /* <DEDUP_REMOVED lines=8> */
[----:B------:R-:W-:Y:S01]  /*3e60*/  @!P0 F2FP.PACK_AB R36, R3, R36 ;  /* 0x000000240324823e */ /* 0x000fe200000000ff */
[----:B------:R-:W-:Y:S01]  /*3e70*/  @!P0 IMAD.MOV.U32 R24, RZ, RZ, R41 ;  /* 0x000000ffff188224 */ /* 0x000fe200078e0029 */
[----:B------:R-:W-:Y:S02]  /*3e80*/  @!P0 MOV R25, R42 ;  /* 0x0000002a00198202 */ /* 0x000fe40000000f00 */
[----:B------:R-:W-:Y:S02]  /*3e90*/  @!P0 F2FP.PACK_AB R49, R4, R40 ;  /* 0x000000280431823e */ /* 0x000fe400000000ff */
[----:B------:R-:W-:Y:S02]  /*3ea0*/  @!P0 MOV R26, R36 ;  /* 0x00000024001a8202 */ /* 0x000fe40000000f00 */
[----:B------:R-:W-:Y:S02]  /*3eb0*/  @!P0 MOV R27, R49 ;  /* 0x00000031001b8202 */ /* 0x000fe40000000f00 */
[C---:B------:R-:W-:Y:S03]  /*3ec0*/  LEA R52, P0, R78.reuse, R124, 0x1 ;  /* 0x0000007c4e347211 */ /* 0x040fe600078008ff */
[----:B------:R1:W-:Y:S01]  /*3ed0*/  STG.E.128 [R50.64], R24 ;  /* 0x0000001832007986 */ /* 0x0003e2000c101d06 */
[----:B------:R-:W-:Y:S02]  /*3ee0*/  LEA.HI.X R53, R78, R125, R77, 0x1, P0 ;  /* 0x0000007d4e357211 */ /* 0x000fe400000f0c4d */
[C---:B------:R-:W-:Y:S04]  /*3ef0*/  LEA R40, P0, R80.reuse, R118, 0x1 ;  /* 0x0000007650287211 */ /* 0x040fe800078008ff */
[----:B------:R-:W-:Y:S01]  /*3f00*/  LEA.HI.X R41, R80, R119, R79, 0x1, P0 ;  /* 0x0000007750297211 */ /* 0x000fe200000f0c4f */
[----:B------:R-:W2:Y:S01]  /*3f10*/  LDG.E.128 R20, [R52.64] ;  /* 0x0000000634147981 */ /* 0x000ea2000c1e1d00 */
[----:B------:R-:W-:Y:S11]  /*3f20*/  ISETP.GE.AND P0, PT, R12, UR4, PT ;  /* 0x000000040c007c0c */ /* 0x000ff6000bf06270 */
[----:B------:R-:W-:Y:S02]  /*3f30*/  @!UPT UIADD3 URZ, URZ, URZ, URZ ;  /* 0x0000003f3f3ff290 */ /* 0x000fe4000fffe03f */
[----:B------:R-:W3:Y:S06]  /*3f40*/  @!P0 LDG.E.64 R18, [R28.64+0x40] ;  /* 0x000040061c128981 */ /* 0x000eec000c1e1b00 */
[----:B------:R-:W4:Y:S01]  /*3f50*/  @!P0 LDG.E.64 R34, [R38.64+0x40] ;  /* 0x0000400626228981 */ /* 0x000f22000c1e1b00 */
[----:B--2---:R-:W-:Y:S01]  /*3f60*/  @!P0 IMAD.MOV.U32 R15, RZ, RZ, R20 ;  /* 0x000000ffff0f8224 */ /* 0x004fe200078e0014 */
[----:B-1----:R-:W-:Y:S02]  /*3f70*/  @!P0 MOV R27, R21 ;  /* 0x00000015001b8202 */ /* 0x002fe40000000f00 */
[----:B------:R-:W-:Y:S02]  /*3f80*/  @!P0 MOV R26, R22 ;  /* 0x00000016001a8202 */ /* 0x000fe40000000f00 */
        /* <DEDUP_REMOVED lines=20> */
[C---:B------:R-:W-:Y:S01]  /*40d0*/  @!P0 FMUL.FTZ R7, R26.reuse, R15 ;  /* 0x0000000f1a078220 */ /* 0x040fe20000410000 */
[--C-:B------:R-:W-:Y:S01]  /*40e0*/  @!P0 HADD2.F32 R35, -RZ, R18.reuse.H1_H1 ;  /* 0x30000012ff238230 */ /* 0x100fe20000004100 */
[-C--:B------:R-:W-:Y:S01]  /*40f0*/  @!P0 FFMA.FTZ R42, R26, R33.reuse, -R42 ;  /* 0x000000211a2a8223 */ /* 0x080fe2000001082a */
[----:B------:R-:W-:Y:S01]  /*4100*/  @!P0 HADD2.F32 R18, -RZ, R18.H0_H0 ;  /* 0x20000012ff128230 */ /* 0x000fe20000004100 */
[C---:B------:R-:W-:Y:S01]  /*4110*/  @!P0 FMUL.FTZ R49, R31.reuse, R24 ;  /* 0x000000181f318220 */ /* 0x040fe20000410000 */
[----:B------:R-:W-:Y:S01]  /*4120*/  @!P0 HADD2.F32 R19, -RZ, R19.H1_H1 ;  /* 0x30000013ff138230 */ /* 0x000fe20000004100 */
[----:B------:R-:W-:Y:S01]  /*4130*/  @!P0 FFMA.FTZ R6, R31, R34, R6 ;  /* 0x000000221f068223 */ /* 0x000fe20000010006 */
[----:B------:R-:W-:Y:S01]  /*4140*/  @!P0 F2FP.PACK_AB R36, R5, R36 ;  /* 0x000000240524823e */ /* 0x000fe200000000ff */
[----:B------:R-:W-:Y:S02]  /*4150*/  @!P0 FFMA.FTZ R7, R32, R33, R7 ;  /* 0x0000002120078223 */ /* 0x000fe40000010007 */
[-C--:B------:R-:W-:Y:S02]  /*4160*/  @!P0 FMUL.FTZ R44, R35, R19.reuse ;  /* 0x00000013232c8220 */ /* 0x080fe40000410000 */
[C---:B------:R-:W-:Y:S01]  /*4170*/  @!P0 FMUL.FTZ R8, R18.reuse, R19 ;  /* 0x0000001312088220 */ /* 0x040fe20000410000 */
[----:B------:R-:W-:Y:S01]  /*4180*/  @!P0 F2FP.PACK_AB R42, R7, R42 ;  /* 0x0000002a072a823e */ /* 0x000fe200000000ff */
[----:B------:R-:W-:Y:S02]  /*4190*/  @!P0 FFMA.FTZ R49, R25, R34, -R49 ;  /* 0x0000002219318223 */ /* 0x000fe40000010831 */
[-C--:B------:R-:W-:Y:S01]  /*41a0*/  @!P0 FFMA.FTZ R44, R18, R37.reuse, -R44 ;  /* 0x00000025122c8223 */ /* 0x080fe2000001082c */
[----:B------:R-:W-:Y:S01]  /*41b0*/  @!P0 MOV R22, R42 ;  /* 0x0000002a00168202 */ /* 0x000fe20000000f00 */
[----:B------:R-:W-:Y:S01]  /*41c0*/  @!P0 FFMA.FTZ R8, R35, R37, R8 ;  /* 0x0000002523088223 */ /* 0x000fe20000010008 */
[----:B------:R-:W-:Y:S01]  /*41d0*/  @!P0 F2FP.PACK_AB R49, R6, R49 ;  /* 0x000000310631823e */ /* 0x000fe200000000ff */
[----:B------:R-:W-:Y:S03]  /*41e0*/  @!P0 IMAD.MOV.U32 R20, RZ, RZ, R36 ;  /* 0x000000ffff148224 */ /* 0x000fe600078e0024 */
[----:B------:R-:W-:Y:S02]  /*41f0*/  @!P0 F2FP.PACK_AB R51, R8, R44 ;  /* 0x0000002c0833823e */ /* 0x000fe400000000ff */
[----:B------:R-:W-:Y:S02]  /*4200*/  @!P0 MOV R21, R49 ;  /* 0x0000003100158202 */ /* 0x000fe40000000f00 */
[----:B------:R-:W-:Y:S05]  /*4210*/  @!P0 MOV R23, R51 ;  /* 0x0000003300178202 */ /* 0x000fea0000000f00 */
[----:B------:R1:W-:Y:S02]  /*4220*/  STG.E.128 [R40.64], R20 ;  /* 0x0000001428007986 */ /* 0x0003e4000c101d06 */
.L_x_2582:
[----:B------:R-:W-:Y:S05]  /*4230*/  BSYNC B0 ;  /* 0x0000000000007941 */ /* 0x000fea0003800000 */
.L_x_2581:
[----:B------:R-:W-:Y:S01]  /*4240*/  BSSY B0, `(.L_x_2583) ;  /* 0x0000075000007945 */ /* 0x000fe20003800000 */
[----:B------:R-:W-:-:S05]  /*4250*/  @!P4 BRA `(.L_x_2584) ;  /* 0x000007300000c947 */ /* 0x000fca0003800000 */
[----:B-1----:R-:W-:Y:S02]  /*4260*/  MOV R41, 0x60 ;  /* 0x0000006000297802 */ /* 0x002fe40000000f00 */
[----:B------:R-:W-:Y:S02]  /*4270*/  SHF.L.U32 R49, R161, 0x1, RZ ;  /* 0x00000001a1317819 */ /* 0x000fe400000006ff */
[----:B------:R-:W-:Y:S01]  /*4280*/  ISETP.GE.AND P0, PT, R16, UR4, PT ;  /* 0x0000000410007c0c */ /* 0x000fe2000bf06270 */
[----:B------:R-:W-:Y:S01]  /*4290*/  IMAD.WIDE.U32 R50, R41, c[0x0][0x288], R124 ;  /* 0x0000a20029327a25 */ /* 0x000fe200078e007c */
[----:B------:R-:W-:Y:S02]  /*42a0*/  SHF.L.U64.HI R36, R161, 0x1, R144 ;  /* 0x00000001a1247819 */ /* 0x000fe40000010290 */
[----:B------:R-:W-:Y:S01]  /*42b0*/  IADD3 R38, P1, R49, R46, RZ ;  /* 0x0000002e31267210 */ /* 0x000fe20007f3e0ff */
[C---:B------:R-:W-:Y:S02]  /*42c0*/  IMAD R40, R41.reuse, c[0x0][0x28c], RZ ;  /* 0x0000a30029287a24 */ /* 0x040fe400078e02ff */
[----:B------:R-:W-:Y:S01]  /*42d0*/  IMAD.WIDE.U32 R54, R41, c[0x0][0x198], R118 ;  /* 0x0000660029367a25 */ /* 0x000fe200078e0076 */
[C---:B------:R-:W-:Y:S02]  /*42e0*/  IADD3.X R39, R36.reuse, R47, RZ, P1, !PT ;  /* 0x0000002f24277210 */ /* 0x040fe40000ffe4ff */
[----:B------:R-:W-:Y:S01]  /*42f0*/  IADD3 R51, R51, R40, RZ ;  /* 0x0000002833337210 */ /* 0x000fe20007ffe0ff */
[----:B------:R-:W-:Y:S01]  /*4300*/  IMAD R41, R41, c[0x0][0x19c], RZ ;  /* 0x0000670029297a24 */ /* 0x000fe200078e02ff */
[----:B------:R-:W-:Y:S01]  /*4310*/  IADD3 R28, P1, R49, R10, RZ ;  /* 0x0000000a311c7210 */ /* 0x000fe20007f3e0ff */
[----:B------:R-:W2:Y:S03]  /*4320*/  @!P0 LDG.E.64 R34, [R38.64] ;  /* 0x0000000626228981 */ /* 0x000ea6000c1e1b00 */
[----:B------:R-:W-:Y:S02]  /*4330*/  IADD3.X R29, R36, R9, RZ, P1, !PT ;  /* 0x00000009241d7210 */ /* 0x000fe40000ffe4ff */
[C---:B------:R-:W-:Y:S01]  /*4340*/  LEA R52, P1, R82.reuse, R124, 0x1 ;  /* 0x0000007c52347211 */ /* 0x040fe200078208ff */
[----:B------:R-:W3:Y:S01]  /*4350*/  LDG.E.128 R24, [R50.64] ;  /* 0x0000000632187981 */ /* 0x000ee2000c1e1d00 */
[----:B------:R-:W-:Y:S02]  /*4360*/  IADD3 R55, R55, R41, RZ ;  /* 0x0000002937377210 */ /* 0x000fe40007ffe0ff */
[----:B------:R-:W-:Y:S02]  /*4370*/  LEA.HI.X R53, R82, R125, R81, 0x1, P1 ;  /* 0x0000007d52357211 */ /* 0x000fe400008f0c51 */
[----:B------:R-:W-:Y:S03]  /*4380*/  ISETP.GE.AND P1, PT, R12, UR4, PT ;  /* 0x000000040c007c0c */ /* 0x000fe6000bf26270 */
[----:B------:R-:W4:Y:S01]  /*4390*/  @!P0 LDG.E.64 R18, [R28.64] ;  /* 0x000000061c128981 */ /* 0x000f22000c1e1b00 */
[--C-:B--2---:R-:W-:Y:S02]  /*43a0*/  @!P0 HADD2.F32 R32, -RZ, R34.reuse.H0_H0 ;  /* 0x20000022ff208230 */ /* 0x104fe40000004100 */
[----:B------:R-:W-:Y:S02]  /*43b0*/  @!P0 HADD2.F32 R34, -RZ, R34.H1_H1 ;  /* 0x30000022ff228230 */ /* 0x000fe40000004100 */
[--C-:B------:R-:W-:Y:S01]  /*43c0*/  @!P0 HADD2.F32 R33, -RZ, R35.reuse.H0_H0 ;  /* 0x20000023ff218230 */ /* 0x100fe20000004100 */
[----:B---3--:R-:W-:Y:S01]  /*43d0*/  @!P0 MOV R15, R24 ;  /* 0x00000018000f8202 */ /* 0x008fe20000000f00 */
[----:B------:R-:W-:Y:S01]  /*43e0*/  @!P0 HADD2.F32 R37, -RZ, R35.H1_H1 ;  /* 0x30000023ff258230 */ /* 0x000fe20000004100 */
[----:B------:R-:W-:Y:S03]  /*43f0*/  @!P0 MOV R23, R25 ;  /* 0x0000001900178202 */ /* 0x000fe60000000f00 */
[--C-:B------:R-:W-:Y:S02]  /*4400*/  @!P0 HADD2.F32 R31, -RZ, R15.reuse.H1_H1 ;  /* 0x3000000fff1f8230 */ /* 0x100fe40000004100 */
[----:B------:R-:W-:Y:S02]  /*4410*/  @!P0 HADD2.F32 R21, -RZ, R15.H0_H0 ;  /* 0x2000000fff158230 */ /* 0x000fe40000004100 */
[--C-:B----4-:R-:W-:Y:S02]  /*4420*/  @!P0 HADD2.F32 R22, -RZ, R18.reuse.H0_H0 ;  /* 0x20000012ff168230 */ /* 0x110fe40000004100 */
[----:B------:R-:W-:Y:S01]  /*4430*/  @!P0 HADD2.F32 R20, -RZ, R18.H1_H1 ;  /* 0x30000012ff148230 */ /* 0x000fe20000004100 */
[----:B------:R-:W-:Y:S01]  /*4440*/  @!P0 MOV R18, R27 ;  /* 0x0000001b00128202 */ /* 0x000fe20000000f00 */
[--C-:B------:R-:W-:Y:S01]  /*4450*/  @!P0 HADD2.F32 R15, -RZ, R19.reuse.H0_H0 ;  /* 0x20000013ff0f8230 */ /* 0x100fe20000004100 */
[-C--:B------:R-:W-:Y:S01]  /*4460*/  @!P0 FMUL.FTZ R49, R31, R22.reuse ;  /* 0x000000161f318220 */ /* 0x080fe20000410000 */
[----:B------:R-:W-:Y:S01]  /*4470*/  @!P0 HADD2.F32 R19, -RZ, R19.H1_H1 ;  /* 0x30000013ff138230 */ /* 0x000fe20000004100 */
        /* <DEDUP_REMOVED lines=9> */
[----:B------:R-:W-:Y:S01]  /*4510*/  @!P0 FMUL.FTZ R51, R31, R20 ;  /* 0x000000141f338220 */ /* 0x000fe20000410000 */
[--C-:B------:R-:W-:Y:S01]  /*4520*/  @!P0 HADD2.F32 R35, -RZ, R18.reuse.H1_H1 ;  /* 0x30000012ff238230 */ /* 0x100fe20000004100 */
[-C--:B------:R-:W-:Y:S01]  /*4530*/  @!P0 FMUL.FTZ R36, R32, R15.reuse ;  /* 0x0000000f20248220 */ /* 0x080fe20000410000 */
[----:B------:R-:W-:Y:S01]  /*4540*/  @!P0 HADD2.F32 R18, -RZ, R18.H0_H0 ;  /* 0x20000012ff128230 */ /* 0x000fe20000004100 */
[----:B------:R-:W-:Y:S01]  /*4550*/  @!P0 FMUL.FTZ R3, R22, R15 ;  /* 0x0000000f16038220 */ /* 0x000fe20000410000 */
[----:B------:R-:W-:Y:S01]  /*4560*/  @!P0 F2FP.PACK_AB R49, R0, R49 ;  /* 0x000000310031823e */ /* 0x000fe200000000ff */
[-C--:B------:R-:W-:Y:S02]  /*4570*/  @!P0 FMUL.FTZ R40, R35, R19.reuse ;  /* 0x0000001323288220 */ /* 0x080fe40000410000 */
[----:B------:R-:W-:Y:S01]  /*4580*/  @!P0 FMUL.FTZ R4, R18, R19 ;  /* 0x0000001312048220 */ /* 0x000fe20000410000 */
[----:B------:R-:W-:Y:S01]  /*4590*/  @!P0 MOV R24, R49 ;  /* 0x0000003100188202 */ /* 0x000fe20000000f00 */
[-C--:B------:R-:W-:Y:S02]  /*45a0*/  @!P0 FFMA.FTZ R2, R31, R34.reuse, R2 ;  /* 0x000000221f028223 */ /* 0x080fe40000010002 */
[-C--:B------:R-:W-:Y:S02]  /*45b0*/  @!P0 FFMA.FTZ R3, R32, R33.reuse, R3 ;  /* 0x0000002120038223 */ /* 0x080fe40000010003 */
        /* <DEDUP_REMOVED lines=10> */
[C---:B------:R-:W-:Y:S03]  /*4660*/  LEA R50, P0, R84.reuse, R118, 0x1 ;  /* 0x0000007654327211 */ /* 0x040fe600078008ff */
[----:B------:R1:W-:Y:S01]  /*4670*/  STG.E.128 [R54.64], R24 ;  /* 0x0000001836007986 */ /* 0x0003e2000c101d06 */
[----:B------:R-:W-:Y:S07]  /*4680*/  LEA.HI.X R51, R84, R119, R83, 0x1, P0 ;  /* 0x0000007754337211 */ /* 0x000fee00000f0c53 */
[----:B------:R-:W2:Y:S08]  /*4690*/  LDG.E.128 R20, [R52.64] ;  /* 0x0000000634147981 */ /* 0x000eb0000c1e1d00 */
        /* <DEDUP_REMOVED lines=46> */
[----:B------:R1:W-:Y:S02]  /*4980*/  STG.E.128 [R50.64], R20 ;  /* 0x0000001432007986 */ /* 0x0003e4000c101d06 */
.L_x_2584:
[----:B------:R-:W-:Y:S05]  /*4990*/  BSYNC B0 ;  /* 0x0000000000007941 */ /* 0x000fea0003800000 */
.L_x_2583:
[----:B------:R-:W-:Y:S01]  /*49a0*/  BSSY B0, `(.L_x_2585) ;  /* 0x0000072000007945 */ /* 0x000fe20003800000 */
[----:B------:R-:W-:-:S05]  /*49b0*/  @!P2 BRA `(.L_x_2586) ;  /* 0x000007000000a947 */ /* 0x000fca0003800000 */
[----:B-1----:R-:W-:Y:S02]  /*49c0*/  LEA R50, P1, R86, R124, 0x1 ;  /* 0x0000007c56327211 */ /* 0x002fe400078208ff */
[----:B------:R-:W-:Y:S02]  /*49d0*/  ISETP.GE.AND P0, PT, R16, UR4, PT ;  /* 0x0000000410007c0c */ /* 0x000fe4000bf06270 */
[----:B------:R-:W-:Y:S02]  /*49e0*/  SHF.L.U32 R49, R159, 0x1, RZ ;  /* 0x000000019f317819 */ /* 0x000fe400000006ff */
[----:B------:R-:W-:Y:S02]  /*49f0*/  LEA.HI.X R51, R86, R125, R85, 0x1, P1 ;  /* 0x0000007d56337211 */ /* 0x000fe400008f0c55 */
[----:B------:R-:W-:Y:S02]  /*4a00*/  IADD3 R28, P1, R49, R10, RZ ;  /* 0x0000000a311c7210 */ /* 0x000fe40007f3e0ff */
[----:B------:R-:W-:Y:S01]  /*4a10*/  SHF.L.U64.HI R36, R159, 0x1, R142 ;  /* 0x000000019f247819 */ /* 0x000fe2000001028e */
[----:B------:R-:W2:Y:S01]  /*4a20*/  LDG.E.128 R24, [R50.64] ;  /* 0x0000000632187981 */ /* 0x000ea2000c1e1d00 */
[----:B------:R-:W-:Y:S02]  /*4a30*/  IADD3 R40, P2, R49, R46, RZ ;  /* 0x0000002e31287210 */ /* 0x000fe40007f5e0ff */
[C---:B------:R-:W-:Y:S02]  /*4a40*/  IADD3.X R29, R36.reuse, R9, RZ, P1, !PT ;  /* 0x00000009241d7210 */ /* 0x040fe40000ffe4ff */
[----:B------:R-:W-:Y:S02]  /*4a50*/  IADD3.X R41, R36, R47, RZ, P2, !PT ;  /* 0x0000002f24297210 */ /* 0x000fe400017fe4ff */
[----:B------:R-:W-:Y:S01]  /*4a60*/  LEA R52, P2, R192, R118, 0x1 ;  /* 0x00000076c0347211 */ /* 0x000fe200078408ff */
[----:B------:R-:W3:Y:S01]  /*4a70*/  @!P0 LDG.E.64 R18, [R28.64] ;  /* 0x000000061c128981 */ /* 0x000ee2000c1e1b00 */
[----:B------:R-:W-:Y:S02]  /*4a80*/  ISETP.GE.AND P1, PT, R12, UR4, PT ;  /* 0x000000040c007c0c */ /* 0x000fe4000bf26270 */
[----:B------:R-:W-:Y:S02]  /*4a90*/  LEA.HI.X R53, R192, R119, R87, 0x1, P2 ;  /* 0x00000077c0357211 */ /* 0x000fe400010f0c57 */
[C---:B------:R-:W-:Y:S01]  /*4aa0*/  LEA R54, P2, R88.reuse, R124, 0x1 ;  /* 0x0000007c58367211 */ /* 0x040fe200078408ff */
[----:B------:R-:W4:Y:S03]  /*4ab0*/  @!P0 LDG.E.64 R38, [R40.64] ;  /* 0x0000000628268981 */ /* 0x000f26000c1e1b00 */
[----:B------:R-:W-:Y:S01]  /*4ac0*/  LEA.HI.X R55, R88, R125, R89, 0x1, P2 ;  /* 0x0000007d58377211 */ /* 0x000fe200010f0c59 */
[----:B--2---:R-:W-:Y:S01]  /*4ad0*/  @!P0 IMAD.MOV.U32 R15, RZ, RZ, R24 ;  /* 0x000000ffff0f8224 */ /* 0x004fe200078e0018 */
[----:B------:R-:W-:Y:S02]  /*4ae0*/  @!P0 MOV R21, R25 ;  /* 0x0000001900158202 */ /* 0x000fe40000000f00 */
[----:B------:R-:W-:Y:S02]  /*4af0*/  @!P0 MOV R22, R27 ;  /* 0x0000001b00168202 */ /* 0x000fe40000000f00 */
[--C-:B------:R-:W-:Y:S02]  /*4b00*/  @!P0 HADD2.F32 R31, -RZ, R15.reuse.H1_H1 ;  /* 0x3000000fff1f8230 */ /* 0x100fe40000004100 */
[----:B------:R-:W-:Y:S02]  /*4b10*/  @!P0 HADD2.F32 R20, -RZ, R15.H0_H0 ;  /* 0x2000000fff148230 */ /* 0x000fe40000004100 */
[----:B---3--:R-:W-:Y:S02]  /*4b20*/  @!P0 HADD2.F32 R23, -RZ, R18.H0_H0 ;  /* 0x20000012ff178230 */ /* 0x008fe40000004100 */
[--C-:B------:R-:W-:Y:S02]  /*4b30*/  @!P0 HADD2.F32 R35, -RZ, R21.reuse.H1_H1 ;  /* 0x30000015ff238230 */ /* 0x100fe40000004100 */
[----:B------:R-:W-:Y:S01]  /*4b40*/  @!P0 HADD2.F32 R21, -RZ, R21.H0_H0 ;  /* 0x20000015ff158230 */ /* 0x000fe20000004100 */
[CC--:B------:R-:W-:Y:S01]  /*4b50*/  @!P0 FMUL.FTZ R49, R31.reuse, R23.reuse ;  /* 0x000000171f318220 */ /* 0x0c0fe20000410000 */
[----:B----4-:R-:W-:Y:S01]  /*4b60*/  @!P0 HADD2.F32 R33, -RZ, R38.H0_H0 ;  /* 0x20000026ff218230 */ /* 0x010fe20000004100 */
[C---:B------:R-:W-:Y:S01]  /*4b70*/  @!P0 FMUL.FTZ R0, R20.reuse, R23 ;  /* 0x0000001714008220 */ /* 0x040fe20000410000 */
[----:B------:R-:W-:Y:S02]  /*4b80*/  @!P0 HADD2.F32 R18, -RZ, R18.H1_H1 ;  /* 0x30000012ff128230 */ /* 0x000fe40000004100 */
[--C-:B------:R-:W-:Y:S01]  /*4b90*/  @!P0 HADD2.F32 R15, -RZ, R19.reuse.H0_H0 ;  /* 0x20000013ff0f8230 */ /* 0x100fe20000004100 */
[-C--:B------:R-:W-:Y:S01]  /*4ba0*/  @!P0 FFMA.FTZ R49, R20, R33.reuse, -R49 ;  /* 0x0000002114318223 */ /* 0x080fe20000010831 */
[----:B------:R-:W-:Y:S01]  /*4bb0*/  @!P0 MOV R20, R26 ;  /* 0x0000001a00148202 */ /* 0x000fe20000000f00 */
[----:B------:R-:W-:Y:S01]  /*4bc0*/  @!P0 FFMA.FTZ R0, R31, R33, R0 ;  /* 0x000000211f008223 */ /* 0x000fe20000010000 */
[----:B------:R-:W-:Y:S01]  /*4bd0*/  @!P0 HADD2.F32 R19, -RZ, R19.H1_H1 ;  /* 0x30000013ff138230 */ /* 0x000fe20000004100 */
[-C--:B------:R-:W-:Y:S01]  /*4be0*/  @!P0 FMUL.FTZ R51, R35, R18.reuse ;  /* 0x0000001223338220 */ /* 0x080fe20000410000 */
[----:B------:R-:W-:Y:S01]  /*4bf0*/  @!P0 HADD2.F32 R31, -RZ, R22.H1_H1 ;  /* 0x30000016ff1f8230 */ /* 0x000fe20000004100 */
[----:B------:R-:W-:Y:S01]  /*4c00*/  @!P0 FMUL.FTZ R2, R21, R18 ;  /* 0x0000001215028220 */ /* 0x000fe20000410000 */
[--C-:B------:R-:W-:Y:S01]  /*4c10*/  @!P0 HADD2.F32 R34, -RZ, R20.reuse.H1_H1 ;  /* 0x30000014ff228230 */ /* 0x100fe20000004100 */
[----:B------:R-:W-:Y:S01]  /*4c20*/  @!P0 F2FP.PACK_AB R49, R0, R49 ;  /* 0x000000310031823e */ /* 0x000fe200000000ff */
[----:B------:R-:W-:Y:S01]  /*4c30*/  @!P0 HADD2.F32 R20, -RZ, R20.H0_H0 ;  /* 0x20000014ff148230 */ /* 0x000fe20000004100 */
[----:B------:R-:W-:Y:S01]  /*4c40*/  @!P0 FMUL.FTZ R42, R31, R19 ;  /* 0x000000131f2a8220 */ /* 0x000fe20000410000 */
[----:B------:R-:W-:Y:S01]  /*4c50*/  @!P0 HADD2.F32 R18, -RZ, R22.H0_H0 ;  /* 0x20000016ff128230 */ /* 0x000fe20000004100 */
[-C--:B------:R-:W-:Y:S01]  /*4c60*/  @!P0 FMUL.FTZ R36, R34, R15.reuse ;  /* 0x0000000f22248220 */ /* 0x080fe20000410000 */
[----:B------:R-:W-:Y:S01]  /*4c70*/  @!P0 HADD2.F32 R32, -RZ, R38.H1_H1 ;  /* 0x30000026ff208230 */ /* 0x000fe20000004100 */
[----:B------:R-:W-:Y:S01]  /*4c80*/  @!P0 FMUL.FTZ R3, R20, R15 ;  /* 0x0000000f14038220 */ /* 0x000fe20000410000 */
[--C-:B------:R-:W-:Y:S01]  /*4c90*/  @!P0 HADD2.F32 R37, -RZ, R39.reuse.H0_H0 ;  /* 0x20000027ff258230 */ /* 0x100fe20000004100 */
[----:B------:R-:W-:Y:S01]  /*4ca0*/  @!P0 FMUL.FTZ R4, R18, R19 ;  /* 0x0000001312048220 */ /* 0x000fe20000410000 */
[----:B------:R-:W-:Y:S01]  /*4cb0*/  @!P0 HADD2.F32 R39, -RZ, R39.H1_H1 ;  /* 0x30000027ff278230 */ /* 0x000fe20000004100 */
[-C--:B------:R-:W-:Y:S02]  /*4cc0*/  @!P0 FFMA.FTZ R2, R35, R32.reuse, R2 ;  /* 0x0000002023028223 */ /* 0x080fe40000010002 */
[-C--:B------:R-:W-:Y:S02]  /*4cd0*/  @!P0 FFMA.FTZ R3, R34, R37.reuse, R3 ;  /* 0x0000002522038223 */ /* 0x080fe40000010003 */
        /* <DEDUP_REMOVED lines=10> */
[----:B------:R-:W-:Y:S05]  /*4d80*/  @!P0 MOV R27, R51 ;  /* 0x00000033001b8202 */ /* 0x000fea0000000f00 */
[----:B------:R1:W-:Y:S08]  /*4d90*/  STG.E.128 [R52.64], R24 ;  /* 0x0000001834007986 */ /* 0x0003f0000c101d06 */
[----:B------:R-:W2:Y:S08]  /*4da0*/  LDG.E.128 R20, [R54.64] ;  /* 0x0000000636147981 */ /* 0x000eb0000c1e1d00 */
[----:B------:R-:W3:Y:S06]  /*4db0*/  @!P1 LDG.E.64 R18, [R28.64+0x40] ;  /* 0x000040061c129981 */ /* 0x000eec000c1e1b00 */
[----:B------:R-:W4:Y:S01]  /*4dc0*/  @!P1 LDG.E.64 R34, [R40.64+0x40] ;  /* 0x0000400628229981 */ /* 0x000f22000c1e1b00 */
[C---:B-1----:R-:W-:Y:S04]  /*4dd0*/  LEA R52, P0, R91.reuse, R118, 0x1 ;  /* 0x000000765b347211 */ /* 0x042fe800078008ff */
[----:B------:R-:W-:Y:S01]  /*4de0*/  LEA.HI.X R53, R91, R119, R90, 0x1, P0 ;  /* 0x000000775b357211 */ /* 0x000fe200000f0c5a */
[----:B--2---:R-:W-:Y:S01]  /*4df0*/  @!P1 IMAD.MOV.U32 R15, RZ, RZ, R20 ;  /* 0x000000ffff0f9224 */ /* 0x004fe200078e0014 */
[----:B------:R-:W-:Y:S02]  /*4e00*/  @!P1 MOV R27, R21 ;  /* 0x00000015001b9202 */ /* 0x000fe40000000f00 */
        /* <DEDUP_REMOVED lines=43> */
.L_x_2586:
[----:B------:R-:W-:Y:S05]  /*50c0*/  BSYNC B0 ;  /* 0x0000000000007941 */ /* 0x000fea0003800000 */
.L_x_2585:
        /* <DEDUP_REMOVED lines=8> */
[----:B------:R-:W-:Y:S01]  /*5150*/  IMAD R40, R41, c[0x0][0x28c], RZ ;  /* 0x0000a30029287a24 */ /* 0x000fe200078e02ff */
[----:B------:R-:W-:Y:S01]  /*5160*/  IADD3 R38, P2, R49, R46, RZ ;  /* 0x0000002e31267210 */ /* 0x000fe20007f5e0ff */
[----:B------:R-:W-:Y:S01]  /*5170*/  IMAD.WIDE.U32 R52, R41, c[0x0][0x198], R118 ;  /* 0x0000660029347a25 */ /* 0x000fe200078e0076 */
[C---:B------:R-:W-:Y:S02]  /*5180*/  IADD3.X R29, R36.reuse, R9, RZ, P1, !PT ;  /* 0x00000009241d7210 */ /* 0x040fe40000ffe4ff */
[----:B------:R-:W-:Y:S01]  /*5190*/  IADD3 R51, R51, R40, RZ ;  /* 0x0000002833337210 */ /* 0x000fe20007ffe0ff */
[----:B------:R-:W-:Y:S01]  /*51a0*/  IMAD R41, R41, c[0x0][0x19c], RZ ;  /* 0x0000670029297a24 */ /* 0x000fe200078e02ff */
[----:B------:R-:W-:Y:S01]  /*51b0*/  IADD3.X R39, R36, R47, RZ, P2, !PT ;  /* 0x0000002f24277210 */ /* 0x000fe200017fe4ff */
[----:B------:R-:W2:Y:S01]  /*51c0*/  @!P0 LDG.E.64 R18, [R28.64] ;  /* 0x000000061c128981 */ /* 0x000ea2000c1e1b00 */
[----:B------:R-:W-:Y:S02]  /*51d0*/  ISETP.GE.AND P1, PT, R12, UR4, PT ;  /* 0x000000040c007c0c */ /* 0x000fe4000bf26270 */
[----:B------:R-:W-:Y:S03]  /*51e0*/  IADD3 R53, R53, R41, RZ ;  /* 0x0000002935357210 */ /* 0x000fe60007ffe0ff */
[----:B------:R1:W3:Y:S08]  /*51f0*/  LDG.E.128 R24, [R50.64] ;  /* 0x0000000632187981 */ /* 0x0002f0000c1e1d00 */
[----:B------:R-:W4:Y:S01]  /*5200*/  @!P0 LDG.E.64 R34, [R38.64] ;  /* 0x0000000626228981 */ /* 0x000f22000c1e1b00 */
[----:B-1----:R-:W-:Y:S01]  /*5210*/  LEA R50, P2, R92, R124, 0x1 ;  /* 0x0000007c5c327211 */ /* 0x002fe200078408ff */
[--C-:B--2---:R-:W-:Y:S02]  /*5220*/  @!P0 HADD2.F32 R22, -RZ, R18.reuse.H0_H0 ;  /* 0x20000012ff168230 */ /* 0x104fe40000004100 */
[----:B------:R-:W-:Y:S01]  /*5230*/  @!P0 HADD2.F32 R20, -RZ, R18.H1_H1 ;  /* 0x30000012ff148230 */ /* 0x000fe20000004100 */
[----:B---3--:R-:W-:Y:S02]  /*5240*/  @!P0 MOV R15, R24 ;  /* 0x00000018000f8202 */ /* 0x008fe40000000f00 */
[----:B------:R-:W-:Y:S02]  /*5250*/  @!P0 MOV R23, R25 ;  /* 0x0000001900178202 */ /* 0x000fe40000000f00 */
[----:B------:R-:W-:Y:S01]  /*5260*/  @!P0 MOV R18, R27 ;  /* 0x0000001b00128202 */ /* 0x000fe20000000f00 */
[--C-:B------:R-:W-:Y:S02]  /*5270*/  @!P0 HADD2.F32 R31, -RZ, R15.reuse.H1_H1 ;  /* 0x3000000fff1f8230 */ /* 0x100fe40000004100 */
[----:B------:R-:W-:Y:S02]  /*5280*/  @!P0 HADD2.F32 R21, -RZ, R15.H0_H0 ;  /* 0x2000000fff158230 */ /* 0x000fe40000004100 */
[--C-:B----4-:R-:W-:Y:S01]  /*5290*/  @!P0 HADD2.F32 R32, -RZ, R34.reuse.H0_H0 ;  /* 0x20000022ff208230 */ /* 0x110fe20000004100 */
[-C--:B------:R-:W-:Y:S01]  /*52a0*/  @!P0 FMUL.FTZ R49, R31, R22.reuse ;  /* 0x000000161f318220 */ /* 0x080fe20000410000 */
[----:B------:R-:W-:Y:S01]  /*52b0*/  @!P0 HADD2.F32 R34, -RZ, R34.H1_H1 ;  /* 0x30000022ff228230 */ /* 0x000fe20000004100 */
[C---:B------:R-:W-:Y:S01]  /*52c0*/  @!P0 FMUL.FTZ R0, R21.reuse, R22 ;  /* 0x0000001615008220 */ /* 0x040fe20000410000 */
[----:B------:R-:W-:Y:S01]  /*52d0*/  @!P0 MOV R22, R26 ;  /* 0x0000001a00168202 */ /* 0x000fe20000000f00 */
[-C--:B------:R-:W-:Y:S01]  /*52e0*/  @!P0 FFMA.FTZ R49, R21, R32.reuse, -R49 ;  /* 0x0000002015318223 */ /* 0x080fe20000010831 */
[----:B------:R-:W-:Y:S01]  /*52f0*/  @!P0 HADD2.F32 R21, -RZ, R23.H0_H0 ;  /* 0x20000017ff158230 */ /* 0x000fe20000004100 */
[----:B------:R-:W-:Y:S01]  /*5300*/  @!P0 FFMA.FTZ R0, R31, R32, R0 ;  /* 0x000000201f008223 */ /* 0x000fe20000010000 */
[--C-:B------:R-:W-:Y:S02]  /*5310*/  @!P0 HADD2.F32 R15, -RZ, R19.reuse.H0_H0 ;  /* 0x20000013ff0f8230 */ /* 0x100fe40000004100 */
[--C-:B------:R-:W-:Y:S01]  /*5320*/  @!P0 HADD2.F32 R32, -RZ, R22.reuse.H1_H1 ;  /* 0x30000016ff208230 */ /* 0x100fe20000004100 */
[-C--:B------:R-:W-:Y:S01]  /*5330*/  @!P0 FMUL.FTZ R2, R21, R20.reuse ;  /* 0x0000001415028220 */ /* 0x080fe20000410000 */
[----:B------:R-:W-:Y:S01]  /*5340*/  @!P0 HADD2.F32 R22, -RZ, R22.H0_H0 ;  /* 0x20000016ff168230 */ /* 0x000fe20000004100 */
[----:B------:R-:W-:Y:S01]  /*5350*/  @!P0 F2FP.PACK_AB R49, R0, R49 ;  /* 0x000000310031823e */ /* 0x000fe200000000ff */
[----:B------:R-:W-:Y:S01]  /*5360*/  @!P0 HADD2.F32 R19, -RZ, R19.H1_H1 ;  /* 0x30000013ff138230 */ /* 0x000fe20000004100 */
[-C--:B------:R-:W-:Y:S01]  /*5370*/  @!P0 FMUL.FTZ R36, R32, R15.reuse ;  /* 0x0000000f20248220 */ /* 0x080fe20000410000 */
[----:B------:R-:W-:Y:S01]  /*5380*/  @!P0 HADD2.F32 R31, -RZ, R23.H1_H1 ;  /* 0x30000017ff1f8230 */ /* 0x000fe20000004100 */
[----:B------:R-:W-:Y:S01]  /*5390*/  @!P0 FMUL.FTZ R3, R22, R15 ;  /* 0x0000000f16038220 */ /* 0x000fe20000410000 */
[--C-:B------:R-:W-:Y:S01]  /*53a0*/  @!P0 HADD2.F32 R33, -RZ, R35.reuse.H0_H0 ;  /* 0x20000023ff218230 */ /* 0x100fe20000004100 */
[----:B------:R-:W-:Y:S01]  /*53b0*/  @!P0 MOV R24, R49 ;  /* 0x0000003100188202 */ /* 0x000fe20000000f00 */
        /* <DEDUP_REMOVED lines=13> */
[----:B------:R-:W-:Y:S02]  /*5490*/  LEA.HI.X R51, R92, R125, R93, 0x1, P2 ;  /* 0x0000007d5c337211 */ /* 0x000fe400010f0c5d */
[----:B------:R-:W-:Y:S02]  /*54a0*/  @!P0 F2FP.PACK_AB R36, R3, R36 ;  /* 0x000000240324823e */ /* 0x000fe400000000ff */
[----:B------:R-:W-:Y:S02]  /*54b0*/  @!P0 F2FP.PACK_AB R41, R4, R40 ;  /* 0x000000280429823e */ /* 0x000fe400000000ff */
[----:B------:R-:W-:Y:S02]  /*54c0*/  @!P0 MOV R25, R42 ;  /* 0x0000002a00198202 */ /* 0x000fe40000000f00 */
[----:B------:R-:W-:Y:S02]  /*54d0*/  @!P0 MOV R26, R36 ;  /* 0x00000024001a8202 */ /* 0x000fe40000000f00 */
[----:B------:R-:W-:Y:S05]  /*54e0*/  @!P0 MOV R27, R41 ;  /* 0x00000029001b8202 */ /* 0x000fea0000000f00 */
[----:B------:R1:W-:Y:S08]  /*54f0*/  STG.E.128 [R52.64], R24 ;  /* 0x0000001834007986 */ /* 0x0003f0000c101d06 */
[----:B------:R2:W3:Y:S08]  /*5500*/  LDG.E.128 R20, [R50.64] ;  /* 0x0000000632147981 */ /* 0x0004f0000c1e1d00 */
[----:B------:R-:W4:Y:S06]  /*5510*/  @!P1 LDG.E.64 R18, [R28.64+0x40] ;  /* 0x000040061c129981 */ /* 0x000f2c000c1e1b00 */
[----:B------:R-:W5:Y:S01]  /*5520*/  @!P1 LDG.E.64 R34, [R38.64+0x40] ;  /* 0x0000400626229981 */ /* 0x000f62000c1e1b00 */
[C---:B--2---:R-:W-:Y:S04]  /*5530*/  LEA R50, P0, R95.reuse, R118, 0x1 ;  /* 0x000000765f327211 */ /* 0x044fe800078008ff */
[----:B------:R-:W-:Y:S02]  /*5540*/  LEA.HI.X R51, R95, R119, R94, 0x1, P0 ;  /* 0x000000775f337211 */ /* 0x000fe400000f0c5e */
[----:B---3--:R-:W-:Y:S02]  /*5550*/  @!P1 MOV R15, R20 ;  /* 0x00000014000f9202 */ /* 0x008fe40000000f00 */
[----:B-1----:R-:W-:Y:S02]  /*5560*/  @!P1 MOV R27, R21 ;  /* 0x00000015001b9202 */ /* 0x002fe40000000f00 */
[----:B------:R-:W-:Y:S01]  /*5570*/  @!P1 MOV R26, R22 ;  /* 0x00000016001a9202 */ /* 0x000fe20000000f00 */
[--C-:B------:R-:W-:Y:S02]  /*5580*/  @!P1 HADD2.F32 R31, -RZ, R15.reuse.H1_H1 ;  /* 0x3000000fff1f9230 */ /* 0x100fe40000004100 */
[----:B------:R-:W-:Y:S02]  /*5590*/  @!P1 HADD2.F32 R25, -RZ, R15.H0_H0 ;  /* 0x2000000fff199230 */ /* 0x000fe40000004100 */
[--C-:B----4-:R-:W-:Y:S02]  /*55a0*/  @!P1 HADD2.F32 R30, -RZ, R18.reuse.H0_H0 ;  /* 0x20000012ff1e9230 */ /* 0x110fe40000004100 */
[----:B------:R-:W-:Y:S01]  /*55b0*/  @!P1 HADD2.F32 R24, -RZ, R18.H1_H1 ;  /* 0x30000012ff189230 */ /* 0x000fe20000004100 */
[----:B------:R-:W-:Y:S01]  /*55c0*/  @!P1 MOV R18, R23 ;  /* 0x0000001700129202 */ /* 0x000fe20000000f00 */
[----:B------:R-:W-:Y:S01]  /*55d0*/  @!P1 HADD2.F32 R15, -RZ, R19.H0_H0 ;  /* 0x20000013ff0f9230 */ /* 0x000fe20000004100 */
[-C--:B------:R-:W-:Y:S01]  /*55e0*/  @!P1 FMUL.FTZ R36, R31, R30.reuse ;  /* 0x0000001e1f249220 */ /* 0x080fe20000410000 */
[--C-:B-----5:R-:W-:Y:S01]  /*55f0*/  @!P1 HADD2.F32 R32, -RZ, R34.reuse.H0_H0 ;  /* 0x20000022ff209230 */ /* 0x120fe20000004100 */
        /* <DEDUP_REMOVED lines=34> */
.L_x_2588:
[----:B------:R-:W-:Y:S05]  /*5820*/  BSYNC B0 ;  /* 0x0000000000007941 */ /* 0x000fea0003800000 */
.L_x_2587:
[----:B------:R-:W-:Y:S01]  /*5830*/  ISETP.NE.AND P0, PT, R197, RZ, PT ;  /* 0x000000ffc500720c */ /* 0x000fe20003f05270 */
[----:B------:R-:W-:Y:S01]  /*5840*/  @!UPT UIADD3 URZ, URZ, URZ, URZ ;  /* 0x0000003f3f3ff290 */ /* 0x000fe2000fffe03f */
[----:B------:R-:W-:Y:S11]  /*5850*/  BSSY B0, `(.L_x_2589) ;  /* 0x0000075000007945 */ /* 0x000ff60003800000 */
        /* <DEDUP_REMOVED lines=116> */
.L_x_2590:
[----:B------:R-:W-:Y:S05]  /*5fa0*/  BSYNC B0 ;  /* 0x0000000000007941 */ /* 0x000fea0003800000 */
.L_x_2589:
        /* <DEDUP_REMOVED lines=119> */
.L_x_2592:
[----:B------:R-:W-:Y:S05]  /*6720*/  BSYNC B0 ;  /* 0x0000000000007941 */ /* 0x000fea0003800000 */
.L_x_2591:
[----:B------:R-:W-:Y:S01]  /*6730*/  IMAD.MOV.U32 R0, RZ, RZ, c[0x0][0x230] ;  /* 0x00008c00ff007624 */ /* 0x000fe200078e00ff */
[----:B------:R-:W-:Y:S01]  /*6740*/  ULDC UR4, c[0x0][0x230] ;  /* 0x00008c0000047ab9 */ /* 0x000fe20000000800 */
[----:B------:R-:W-:Y:S02]  /*6750*/  IMAD.MOV.U32 R8, RZ, RZ, R10 ;  /* 0x000000ffff087224 */ /* 0x000fe400078e000a */
[----:B-1----:R-:W-:Y:S05]  /*6760*/  IMAD.U32 R3, R0, -0x40, RZ ;  /* 0xffffffc000037824 */ /* 0x002fea00078e00ff */
[C---:B------:R-:W-:Y:S02]  /*6770*/  LEA R46, P1, R3.reuse, R46, 0x1 ;  /* 0x0000002e032e7211 */ /* 0x040fe400078208ff */
[C---:B------:R-:W-:Y:S02]  /*6780*/  LEA R10, P0, R3.reuse, R8, 0x1 ;  /* 0x00000008030a7211 */ /* 0x040fe400078008ff */
[C---:B------:R-:W-:Y:S02]  /*6790*/  LEA.HI.X.SX32 R47, R3.reuse, R47, 0x1, P1 ;  /* 0x0000002f032f7211 */ /* 0x040fe400008f0eff */
[----:B------:R-:W-:Y:S01]  /*67a0*/  LEA.HI.X.SX32 R9, R3, R9, 0x1, P0 ;  /* 0x0000000903097211 */ /* 0x000fe200000f0eff */
[----:B------:R-:W-:-:S05]  /*67b0*/  BRA `(.L_x_2593) ;  /* 0x0000698000007947 */ /* 0x000fca0003800000 */
.L_x_2576:
[----:B------:R-:W-:Y:S01]  /*67c0*/  BSSY B1, `(.L_x_2594) ;  /* 0x00000b5000017945 */ /* 0x000fe20003800000 */
[----:B------:R-:W-:-:S05]  /*67d0*/  @!P1 BRA `(.L_x_2595) ;  /* 0x00000b3000009947 */ /* 0x000fca0003800000 */
[----:B------:R2:W5:Y:S01]  /*67e0*/  LDG.E.128 R36, [R124.64] ;  /* 0x000000067c247981 */ /* 0x000562000c1e1d00 */
[----:B------:R-:W-:Y:S01]  /*67f0*/  ISETP.GE.AND P0, PT, R16, UR4, PT ;  /* 0x0000000410007c0c */ /* 0x000fe2000bf06270 */
[----:B------:R-:W-:Y:S01]  /*6800*/  @!UPT UIADD3 URZ, URZ, URZ, URZ ;  /* 0x0000003f3f3ff290 */ /* 0x000fe2000fffe03f */
[----:B------:R-:W-:Y:S11]  /*6810*/  BSSY B0, `(.L_x_2596) ;  /* 0x0000054000007945 */ /* 0x000ff60003800000 */
[----:B------:R-:W-:-:S05]  /*6820*/  @P0 BRA `(.L_x_2597) ;  /* 0x0000052000000947 */ /* 0x000fca0003800000 */
[--C-:B-----5:R-:W-:Y:S01]  /*6830*/  HADD2.F32 R33, -RZ, R36.reuse.H0_H0 ;  /* 0x20000024ff217230 */ /* 0x120fe20000004100 */
[----:B------:R-:W-:Y:S01]  /*6840*/  ULEA.HI UR5, UR4, UR4, URZ, 0x1 ;  /* 0x0000000404057291 */ /* 0x000fe2000f8f083f */
[----:B------:R-:W-:Y:S01]  /*6850*/  HADD2.F32 R35, -RZ, R36.H1_H1 ;  /* 0x30000024ff237230 */ /* 0x000fe20000004100 */
[----:B------:R-:W-:Y:S02]  /*6860*/  MOV R199, RZ ;  /* 0x000000ff00c77202 */ /* 0x000fe40000000f00 */
[----:B------:R-:W-:Y:S01]  /*6870*/  USHF.R.S32.HI UR5, URZ, 0x1, UR5 ;  /* 0x000000013f057899 */ /* 0x000fe20008011405 */
[----:B------:R-:W-:Y:S02]  /*6880*/  MOV R55, R37 ;  /* 0x0000002500377202 */ /* 0x000fe40000000f00 */
[----:B------:R-:W-:Y:S02]  /*6890*/  MOV R44, R38 ;  /* 0x00000026002c7202 */ /* 0x000fe40000000f00 */
[----:B------:R-:W-:Y:S01]  /*68a0*/  MOV R53, R39 ;  /* 0x0000002700357202 */ /* 0x000fe20000000f00 */
[----:B------:R-:W-:Y:S01]  /*68b0*/  HADD2.F32 R36, -RZ, R55.H0_H0 ;  /* 0x20000037ff247230 */ /* 0x000fe20000004100 */
[----:B------:R-:W-:Y:S11]  /*68c0*/  ISETP.GE.AND P0, PT, R16, UR5, PT ;  /* 0x0000000510007c0c */ /* 0x000ff6000bf06270 */
[----:B------:R-:W-:Y:S02]  /*68d0*/  @!UPT UIADD3 URZ, URZ, URZ, URZ ;  /* 0x0000003f3f3ff290 */ /* 0x000fe4000fffe03f */
[----:B------:R-:W-:Y:S04]  /*68e0*/  @P0 IADD3 R199, RZ, -UR5, RZ ;  /* 0x80000005ffc70c10 */ /* 0x000fe8000fffe0ff */
[C---:B------:R-:W-:Y:S04]  /*68f0*/  LEA R200, P1, R199.reuse, R126, 0x1 ;  /* 0x0000007ec7c87211 */ /* 0x040fe800078208ff */
[----:B------:R-:W-:Y:S02]  /*6900*/  LEA.HI.X.SX32 R201, R199, R127, 0x1, P1 ;  /* 0x0000007fc7c97211 */ /* 0x000fe400008f0eff */
[----:B------:R-:W-:Y:S02]  /*6910*/  MOV R199, RZ ;  /* 0x000000ff00c77202 */ /* 0x000fe40000000f00 */
[----:B------:R-:W-:Y:S02]  /*6920*/  @P0 IADD3 R199, RZ, -UR5, RZ ;  /* 0x80000005ffc70c10 */ /* 0x000fe4000fffe0ff */
[----:B------:R-:W3:Y:S02]  /*6930*/  LDG.E.128 R200, [R200.64] ;  /* 0x00000006c8c87981 */ /* 0x000ee4000c1e1d00 */
[C---:B-1----:R-:W-:Y:S04]  /*6940*/  LEA R40, P1, R199.reuse, R128, 0x1 ;  /* 0x00000080c7287211 */ /* 0x042fe800078208ff */
[----:B------:R-:W-:Y:S02]  /*6950*/  LEA.HI.X.SX32 R41, R199, R129, 0x1, P1 ;  /* 0x00000081c7297211 */ /* 0x000fe400008f0eff */
[----:B------:R-:W-:Y:S02]  /*6960*/  MOV R199, UR5 ;  /* 0x0000000500c77c02 */ /* 0x000fe40008000f00 */
[----:B------:R-:W-:Y:S01]  /*6970*/  @P0 IADD3 R199, RZ, -UR5, RZ ;  /* 0x80000005ffc70c10 */ /* 0x000fe2000fffe0ff */
[----:B------:R-:W4:Y:S03]  /*6980*/  LDG.E.128 R48, [R40.64] ;  /* 0x0000000628307981 */ /* 0x000f26000c1e1d00 */
[C---:B------:R-:W-:Y:S04]  /*6990*/  LEA R30, P1, R199.reuse, R124, 0x1 ;  /* 0x0000007cc71e7211 */ /* 0x040fe800078208ff */
[----:B------:R-:W-:Y:S05]  /*69a0*/  LEA.HI.X.SX32 R31, R199, R125, 0x1, P1 ;  /* 0x0000007dc71f7211 */ /* 0x000fea00008f0eff */
[----:B--2---:R-:W2:Y:S01]  /*69b0*/  LDG.E.128 R20, [R30.64] ;  /* 0x000000061e147981 */ /* 0x004ea2000c1e1d00 */
[--C-:B---3--:R-:W-:Y:S02]  /*69c0*/  HADD2.F32 R28, -RZ, R200.reuse.H0_H0 ;  /* 0x200000c8ff1c7230 */ /* 0x108fe40000004100 */
[----:B------:R-:W-:Y:S02]  /*69d0*/  HADD2.F32 R27, -RZ, R200.H1_H1 ;  /* 0x300000c8ff1b7230 */ /* 0x000fe40000004100 */
[--C-:B------:R-:W-:Y:S01]  /*69e0*/  HADD2.F32 R26, -RZ, R201.reuse.H0_H0 ;  /* 0x200000c9ff1a7230 */ /* 0x100fe20000004100 */
[----:B------:R-:W-:Y:S01]  /*69f0*/  @!P0 FADD.FTZ R28, -R28, -RZ ;  /* 0x800000ff1c1c8221 */ /* 0x000fe20000010100 */
[----:B------:R-:W-:Y:S01]  /*6a00*/  HADD2.F32 R25, -RZ, R201.H1_H1 ;  /* 0x300000c9ff197230 */ /* 0x000fe20000004100 */
[----:B------:R-:W-:Y:S01]  /*6a10*/  @!P0 FADD.FTZ R27, -R27, -RZ ;  /* 0x800000ff1b1b8221 */ /* 0x000fe20000010100 */
[--C-:B------:R-:W-:Y:S01]  /*6a20*/  HADD2.F32 R19, -RZ, R202.reuse.H1_H1 ;  /* 0x300000caff137230 */ /* 0x100fe20000004100 */
[----:B------:R-:W-:Y:S01]  /*6a30*/  @!P0 FADD.FTZ R26, -R26, -RZ ;  /* 0x800000ff1a1a8221 */ /* 0x000fe20000010100 */
[----:B------:R-:W-:Y:S01]  /*6a40*/  HADD2.F32 R24, -RZ, R202.H0_H0 ;  /* 0x200000caff187230 */ /* 0x000fe20000004100 */
[----:B------:R-:W-:Y:S01]  /*6a50*/  @!P0 FADD.FTZ R25, -R25, -RZ ;  /* 0x800000ff19198221 */ /* 0x000fe20000010100 */
[--C-:B----4-:R-:W-:Y:S01]  /*6a60*/  HADD2.F32 R32, -RZ, R48.reuse.H0_H0 ;  /* 0x20000030ff207230 */ /* 0x110fe20000004100 */
[----:B------:R-:W-:Y:S01]  /*6a70*/  @!P0 FADD.FTZ R19, -R19, -RZ ;  /* 0x800000ff13138221 */ /* 0x000fe20000010100 */
[----:B------:R-:W-:Y:S01]  /*6a80*/  HADD2.F32 R34, -RZ, R48.H1_H1 ;  /* 0x30000030ff227230 */ /* 0x000fe20000004100 */
[----:B------:R-:W-:Y:S01]  /*6a90*/  @!P0 FADD.FTZ R24, -R24, -RZ ;  /* 0x800000ff18188221 */ /* 0x000fe20000010100 */
[----:B------:R-:W-:Y:S02]  /*6aa0*/  HADD2.F32 R18, -RZ, R203.H0_H0 ;  /* 0x200000cbff127230 */ /* 0x000fe40000004100 */
[----:B------:R-:W-:Y:S02]  /*6ab0*/  HADD2.F32 R37, -RZ, R49.H0_H0 ;  /* 0x20000031ff257230 */ /* 0x000fe40000004100 */
[----:B------:R-:W-:Y:S01]  /*6ac0*/  HADD2.F32 R15, -RZ, R203.H1_H1 ;  /* 0x300000cbff0f7230 */ /* 0x000fe20000004100 */
[----:B------:R-:W-:Y:S01]  /*6ad0*/  @!P0 FADD.FTZ R18, -R18, -RZ ;  /* 0x800000ff12128221 */ /* 0x000fe20000010100 */
[----:B------:R-:W-:Y:S02]  /*6ae0*/  HADD2.F32 R38, -RZ, R49.H1_H1 ;  /* 0x30000031ff267230 */ /* 0x000fe40000004100 */
[----:B--2---:R-:W-:Y:S01]  /*6af0*/  HADD2.F32 R29, -RZ, R20.H0_H0 ;  /* 0x20000014ff1d7230 */ /* 0x004fe20000004100 */
[----:B------:R-:W-:Y:S01]  /*6b00*/  @!P0 FADD.FTZ R15, -R15, -RZ ;  /* 0x800000ff0f0f8221 */ /* 0x000fe20000010100 */
[--C-:B------:R-:W-:Y:S02]  /*6b10*/  HADD2.F32 R39, -RZ, R50.reuse.H0_H0 ;  /* 0x20000032ff277230 */ /* 0x100fe40000004100 */
[----:B------:R-:W-:Y:S01]  /*6b20*/  HADD2.F32 R40, -RZ, R50.H1_H1 ;  /* 0x30000032ff287230 */ /* 0x000fe20000004100 */
[----:B------:R-:W-:Y:S01]  /*6b30*/  FMUL.FTZ R0, R29, R28 ;  /* 0x0000001c1d007220 */ /* 0x000fe20000410000 */
[----:B------:R-:W-:Y:S02]  /*6b40*/  HADD2.F32 R28, -RZ, R20.H1_H1 ;  /* 0x30000014ff1c7230 */ /* 0x000fe40000004100 */
[--C-:B------:R-:W-:Y:S01]  /*6b50*/  HADD2.F32 R29, -RZ, R21.reuse.H0_H0 ;  /* 0x20000015ff1d7230 */ /* 0x100fe20000004100 */
[----:B------:R-:W-:Y:S01]  /*6b60*/  FFMA.FTZ R0, R33, R32, R0 ;  /* 0x0000002021007223 */ /* 0x000fe20000010000 */
[----:B------:R-:W-:Y:S01]  /*6b70*/  HADD2.F32 R20, -RZ, R21.H1_H1 ;  /* 0x30000015ff147230 */ /* 0x000fe20000004100 */
[----:B------:R-:W-:Y:S01]  /*6b80*/  FMUL.FTZ R2, R28, R27 ;  /* 0x0000001b1c027220 */ /* 0x000fe20000410000 */
[--C-:B------:R-:W-:Y:S01]  /*6b90*/  HADD2.F32 R21, -RZ, R22.reuse.H0_H0 ;  /* 0x20000016ff157230 */ /* 0x100fe20000004100 */
[----:B------:R-:W-:Y:S01]  /*6ba0*/  FMUL.FTZ R3, R29, R26 ;  /* 0x0000001a1d037220 */ /* 0x000fe20000410000 */
[----:B------:R-:W-:Y:S01]  /*6bb0*/  HADD2.F32 R22, -RZ, R22.H1_H1 ;  /* 0x30000016ff167230 */ /* 0x000fe20000004100 */
[----:B------:R-:W-:Y:S01]  /*6bc0*/  FMUL.FTZ R4, R20, R25 ;  /* 0x0000001914047220 */ /* 0x000fe20000410000 */
[----:B------:R-:W-:Y:S01]  /*6bd0*/  HADD2.F32 R33, -RZ, R55.H1_H1 ;  /* 0x30000037ff217230 */ /* 0x000fe20000004100 */
[----:B------:R-:W-:Y:S01]  /*6be0*/  FFMA.FTZ R2, R35, R34, R2 ;  /* 0x0000002223027223 */ /* 0x000fe20000010002 */
[--C-:B------:R-:W-:Y:S01]  /*6bf0*/  HADD2.F32 R32, -RZ, R44.reuse.H0_H0 ;  /* 0x2000002cff207230 */ /* 0x100fe20000004100 */
[----:B------:R-:W-:Y:S01]  /*6c00*/  FMUL.FTZ R6, R22, R19 ;  /* 0x0000001316067220 */ /* 0x000fe20000410000 */
[--C-:B------:R-:W-:Y:S01]  /*6c10*/  HADD2.F32 R19, -RZ, R23.reuse.H0_H0 ;  /* 0x20000017ff137230 */ /* 0x100fe20000004100 */
[----:B------:R-:W-:Y:S01]  /*6c20*/  FMUL.FTZ R5, R21, R24 ;  /* 0x0000001815057220 */ /* 0x000fe20000410000 */
[----:B------:R-:W-:Y:S01]  /*6c30*/  HADD2.F32 R20, -RZ, R23.H1_H1 ;  /* 0x30000017ff147230 */ /* 0x000fe20000004100 */
[----:B------:R-:W-:Y:S01]  /*6c40*/  FFMA.FTZ R3, R36, R37, R3 ;  /* 0x0000002524037223 */ /* 0x000fe20000010003 */
[----:B------:R-:W-:Y:S01]  /*6c50*/  HADD2.F32 R35, -RZ, R44.H1_H1 ;  /* 0x3000002cff237230 */ /* 0x000fe20000004100 */
[----:B------:R-:W-:Y:S01]  /*6c60*/  FFMA.FTZ R4, R33, R38, R4 ;  /* 0x0000002621047223 */ /* 0x000fe20000010004 */
[----:B------:R-:W-:Y:S01]  /*6c70*/  HADD2.F32 R41, -RZ, R51.H0_H0 ;  /* 0x20000033ff297230 */ /* 0x000fe20000004100 */
[----:B------:R-:W-:Y:S01]  /*6c80*/  FMUL.FTZ R7, R19, R18 ;  /* 0x0000001213077220 */ /* 0x000fe20000410000 */
[----:B------:R-:W-:Y:S01]  /*6c90*/  HADD2.F32 R34, -RZ, R53.H0_H0 ;  /* 0x20000035ff227230 */ /* 0x000fe20000004100 */
[----:B------:R-:W-:Y:S01]  /*6ca0*/  FFMA.FTZ R5, R32, R39, R5 ;  /* 0x0000002720057223 */ /* 0x000fe20000010005 */
[----:B------:R-:W-:Y:S01]  /*6cb0*/  F2FP.PACK_AB R36, R2, R0 ;  /* 0x000000000224723e */ /* 0x000fe200000000ff */
[----:B------:R-:W-:Y:S01]  /*6cc0*/  FMUL.FTZ R8, R20, R15 ;  /* 0x0000000f14087220 */ /* 0x000fe20000410000 */
[----:B------:R-:W-:Y:S01]  /*6cd0*/  HADD2.F32 R42, -RZ, R51.H1_H1 ;  /* 0x30000033ff2a7230 */ /* 0x000fe20000004100 */
[----:B------:R-:W-:Y:S01]  /*6ce0*/  FFMA.FTZ R6, R35, R40, R6 ;  /* 0x0000002823067223 */ /* 0x000fe20000010006 */
[----:B------:R-:W-:Y:S01]  /*6cf0*/  HADD2.F32 R37, -RZ, R53.H1_H1 ;  /* 0x30000035ff257230 */ /* 0x000fe20000004100 */
[----:B------:R-:W-:Y:S03]  /*6d00*/  FFMA.FTZ R7, R34, R41, R7 ;  /* 0x0000002922077223 */ /* 0x000fe60000010007 */
[----:B------:R-:W-:Y:S01]  /*6d10*/  F2FP.PACK_AB R38, R6, R5 ;  /* 0x000000050626723e */ /* 0x000fe200000000ff */
[----:B------:R-:W-:Y:S01]  /*6d20*/  FFMA.FTZ R8, R37, R42, R8 ;  /* 0x0000002a25087223 */ /* 0x000fe20000010008 */
[----:B------:R-:W-:Y:S04]  /*6d30*/  F2FP.PACK_AB R37, R4, R3 ;  /* 0x000000030425723e */ /* 0x000fe800000000ff */
[----:B------:R-:W-:Y:S02]  /*6d40*/  F2FP.PACK_AB R39, R8, R7 ;  /* 0x000000070827723e */ /* 0x000fe400000000ff */
.L_x_2597:
[----:B------:R-:W-:Y:S05]  /*6d50*/  BSYNC B0 ;  /* 0x0000000000007941 */ /* 0x000fea0003800000 */
.L_x_2596:
[----:B-----5:R3:W-:Y:S01]  /*6d60*/  STG.E.128 [R118.64], R36 ;  /* 0x0000002476007986 */ /* 0x0207e2000c101d06 */
[----:B------:R-:W-:Y:S01]  /*6d70*/  IADD3 R200, P0, R124, 0x80, RZ ;  /* 0x000000807cc87810 */ /* 0x000fe20007f1e0ff */
[----:B------:R-:W-:Y:S04]  /*6d80*/  BSSY B0, `(.L_x_2598) ;  /* 0x0000057000007945 */ /* 0x000fe80003800000 */
[----:B------:R-:W-:Y:S01]  /*6d90*/  IMAD.X R201, RZ, RZ, R125, P0 ;  /* 0x000000ffffc97224 */ /* 0x000fe200000e067d */
[----:B------:R-:W-:Y:S01]  /*6da0*/  ISETP.GE.AND P0, PT, R12, UR4, PT ;  /* 0x000000040c007c0c */ /* 0x000fe2000bf06270 */
[----:B---3--:R3:W5:Y:S11]  /*6db0*/  LDG.E.128 R36, [R124.64+0x80] ;  /* 0x000080067c247981 */ /* 0x008776000c1e1d00 */
[----:B------:R-:W-:Y:S01]  /*6dc0*/  @!UPT UIADD3 URZ, URZ, URZ, URZ ;  /* 0x0000003f3f3ff290 */ /* 0x000fe2000fffe03f */
        /* <DEDUP_REMOVED lines=10> */
[----:B------:R-:W-:Y:S02]  /*6e70*/  ISETP.GE.AND P0, PT, R12, UR5, PT ;  /* 0x000000050c007c0c */ /* 0x000fe4000bf06270 */
[----:B------:R-:W-:Y:S11]  /*6e80*/  MOV R52, UR5 ;  /* 0x0000000500347c02 */ /* 0x000ff60008000f00 */
[----:B------:R-:W-:Y:S02]  /*6e90*/  @P0 IADD3 R199, RZ, -UR5, RZ ;  /* 0x80000005ffc70c10 */ /* 0x000fe4000fffe0ff */
[----:B------:R-:W-:Y:S02]  /*6ea0*/  @P0 IADD3 R52, RZ, -UR5, RZ ;  /* 0x80000005ff340c10 */ /* 0x000fe4000fffe0ff */
[C---:B------:R-:W-:Y:S04]  /*6eb0*/  LEA R202, P1, R199.reuse, R126, 0x1 ;  /* 0x0000007ec7ca7211 */ /* 0x040fe800078208ff */
[----:B------:R-:W-:Y:S02]  /*6ec0*/  LEA.HI.X.SX32 R203, R199, R127, 0x1, P1 ;  /* 0x0000007fc7cb7211 */ /* 0x000fe400008f0eff */
[C---:B-1----:R-:W-:Y:S02]  /*6ed0*/  LEA R30, P1, R52.reuse, R200, 0x1 ;  /* 0x000000c8341e7211 */ /* 0x042fe400078208ff */
[----:B------:R-:W-:Y:S02]  /*6ee0*/  MOV R199, RZ ;  /* 0x000000ff00c77202 */ /* 0x000fe40000000f00 */
[----:B------:R-:W-:Y:S02]  /*6ef0*/  LEA.HI.X.SX32 R31, R52, R201, 0x1, P1 ;  /* 0x000000c9341f7211 */ /* 0x000fe400008f0eff */
[----:B------:R-:W-:Y:S01]  /*6f00*/  @P0 IADD3 R199, RZ, -UR5, RZ ;  /* 0x80000005ffc70c10 */ /* 0x000fe2000fffe0ff */
[----:B------:R-:W4:Y:S03]  /*6f10*/  LDG.E.128 R200, [R202.64+0x80] ;  /* 0x00008006cac87981 */ /* 0x000f26000c1e1d00 */
[C---:B------:R-:W-:Y:S04]  /*6f20*/  LEA R40, P1, R199.reuse, R128, 0x1 ;  /* 0x00000080c7287211 */ /* 0x040fe800078208ff */
[----:B------:R-:W-:Y:S01]  /*6f30*/  LEA.HI.X.SX32 R41, R199, R129, 0x1, P1 ;  /* 0x00000081c7297211 */ /* 0x000fe200008f0eff */
[----:B--2---:R-:W2:Y:S08]  /*6f40*/  LDG.E.128 R20, [R30.64] ;  /* 0x000000061e147981 */ /* 0x004eb0000c1e1d00 */
[----:B---3--:R-:W3:Y:S01]  /*6f50*/  LDG.E.128 R48, [R40.64+0x80] ;  /* 0x0000800628307981 */ /* 0x008ee2000c1e1d00 */
[--C-:B----4-:R-:W-:Y:S02]  /*6f60*/  HADD2.F32 R28, -RZ, R200.reuse.H0_H0 ;  /* 0x200000c8ff1c7230 */ /* 0x110fe40000004100 */
[----:B------:R-:W-:Y:S02]  /*6f70*/  HADD2.F32 R27, -RZ, R200.H1_H1 ;  /* 0x300000c8ff1b7230 */ /* 0x000fe40000004100 */
[--C-:B------:R-:W-:Y:S01]  /*6f80*/  HADD2.F32 R26, -RZ, R201.reuse.H0_H0 ;  /* 0x200000c9ff1a7230 */ /* 0x100fe20000004100 */
[----:B------:R-:W-:Y:S01]  /*6f90*/  @!P0 FADD.FTZ R28, -R28, -RZ ;  /* 0x800000ff1c1c8221 */ /* 0x000fe20000010100 */
[----:B------:R-:W-:Y:S01]  /*6fa0*/  HADD2.F32 R25, -RZ, R201.H1_H1 ;  /* 0x300000c9ff197230 */ /* 0x000fe20000004100 */
[----:B------:R-:W-:Y:S01]  /*6fb0*/  @!P0 FADD.FTZ R27, -R27, -RZ ;  /* 0x800000ff1b1b8221 */ /* 0x000fe20000010100 */
[----:B--2---:R-:W-:Y:S01]  /*6fc0*/  HADD2.F32 R29, -RZ, R20.H0_H0 ;  /* 0x20000014ff1d7230 */ /* 0x004fe20000004100 */
[----:B------:R-:W-:Y:S01]  /*6fd0*/  @!P0 FADD.FTZ R26, -R26, -RZ ;  /* 0x800000ff1a1a8221 */ /* 0x000fe20000010100 */
[--C-:B------:R-:W-:Y:S01]  /*6fe0*/  HADD2.F32 R19, -RZ, R202.reuse.H1_H1 ;  /* 0x300000caff137230 */ /* 0x100fe20000004100 */
[----:B------:R-:W-:Y:S01]  /*6ff0*/  @!P0 FADD.FTZ R25, -R25, -RZ ;  /* 0x800000ff19198221 */ /* 0x000fe20000010100 */
[----:B------:R-:W-:Y:S01]  /*7000*/  HADD2.F32 R24, -RZ, R202.H0_H0 ;  /* 0x200000caff187230 */ /* 0x000fe20000004100 */
[----:B------:R-:W-:Y:S01]  /*7010*/  FMUL.FTZ R0, R29, R28 ;  /* 0x0000001c1d007220 */ /* 0x000fe20000410000 */
[----:B------:R-:W-:Y:S01]  /*7020*/  HADD2.F32 R28, -RZ, R20.H1_H1 ;  /* 0x30000014ff1c7230 */ /* 0x000fe20000004100 */
[----:B------:R-:W-:Y:S01]  /*7030*/  @!P0 FADD.FTZ R19, -R19, -RZ ;  /* 0x800000ff13138221 */ /* 0x000fe20000010100 */
[--C-:B---3--:R-:W-:Y:S01]  /*7040*/  HADD2.F32 R32, -RZ, R48.reuse.H0_H0 ;  /* 0x20000030ff207230 */ /* 0x108fe20000004100 */
[----:B------:R-:W-:Y:S01]  /*7050*/  @!P0 FADD.FTZ R24, -R24, -RZ ;  /* 0x800000ff18188221 */ /* 0x000fe20000010100 */
[--C-:B------:R-:W-:Y:S01]  /*7060*/  HADD2.F32 R29, -RZ, R21.reuse.H0_H0 ;  /* 0x20000015ff1d7230 */ /* 0x100fe20000004100 */
[----:B------:R-:W-:Y:S01]  /*7070*/  FMUL.FTZ R2, R28, R27 ;  /* 0x0000001b1c027220 */ /* 0x000fe20000410000 */
[----:B------:R-:W-:Y:S01]  /*7080*/  HADD2.F32 R34, -RZ, R48.H1_H1 ;  /* 0x30000030ff227230 */ /* 0x000fe20000004100 */
[----:B------:R-:W-:Y:S01]  /*7090*/  FFMA.FTZ R0, R33, R32, R0 ;  /* 0x0000002021007223 */ /* 0x000fe20000010000 */
        /* <DEDUP_REMOVED lines=8> */
[----:B------:R-:W-:Y:S01]  /*7120*/  HADD2.F32 R37, -RZ, R49.H0_H0 ;  /* 0x20000031ff257230 */ /* 0x000fe20000004100 */
[----:B------:R-:W-:Y:S01]  /*7130*/  FMUL.FTZ R6, R22, R19 ;  /* 0x0000001316067220 */ /* 0x000fe20000410000 */
[----:B------:R-:W-:Y:S01]  /*7140*/  HADD2.F32 R15, -RZ, R203.H1_H1 ;  /* 0x300000cbff0f7230 */ /* 0x000fe20000004100 */
[----:B------:R-:W-:Y:S01]  /*7150*/  @!P0 FADD.FTZ R18, -R18, -RZ ;  /* 0x800000ff12128221 */ /* 0x000fe20000010100 */
[----:B------:R-:W-:Y:S01]  /*7160*/  HADD2.F32 R38, -RZ, R49.H1_H1 ;  /* 0x30000031ff267230 */ /* 0x000fe20000004100 */
[----:B------:R-:W-:Y:S01]  /*7170*/  FFMA.FTZ R3, R36, R37, R3 ;  /* 0x0000002524037223 */ /* 0x000fe20000010003 */
[----:B------:R-:W-:Y:S01]  /*7180*/  HADD2.F32 R33, -RZ, R55.H1_H1 ;  /* 0x30000037ff217230 */ /* 0x000fe20000004100 */
[----:B------:R-:W-:Y:S01]  /*7190*/  @!P0 FADD.FTZ R15, -R15, -RZ ;  /* 0x800000ff0f0f8221 */ /* 0x000fe20000010100 */
[----:B------:R-:W-:Y:S01]  /*71a0*/  HADD2.F32 R39, -RZ, R50.H0_H0 ;  /* 0x20000032ff277230 */ /* 0x000fe20000004100 */
[----:B------:R-:W-:Y:S01]  /*71b0*/  F2FP.PACK_AB R36, R2, R0 ;  /* 0x000000000224723e */ /* 0x000fe200000000ff */
[--C-:B------:R-:W-:Y:S01]  /*71c0*/  HADD2.F32 R19, -RZ, R23.reuse.H0_H0 ;  /* 0x20000017ff137230 */ /* 0x100fe20000004100 */
[----:B------:R-:W-:Y:S01]  /*71d0*/  FFMA.FTZ R4, R33, R38, R4 ;  /* 0x0000002621047223 */ /* 0x000fe20000010004 */
[----:B------:R-:W-:Y:S02]  /*71e0*/  HADD2.F32 R32, -RZ, R44.H0_H0 ;  /* 0x2000002cff207230 */ /* 0x000fe40000004100 */
[----:B------:R-:W-:Y:S01]  /*71f0*/  HADD2.F32 R40, -RZ, R50.H1_H1 ;  /* 0x30000032ff287230 */ /* 0x000fe20000004100 */
[----:B------:R-:W-:Y:S01]  /*7200*/  FMUL.FTZ R7, R19, R18 ;  /* 0x0000001213077220 */ /* 0x000fe20000410000 */
[----:B------:R-:W-:Y:S01]  /*7210*/  HADD2.F32 R20, -RZ, R23.H1_H1 ;  /* 0x30000017ff147230 */ /* 0x000fe20000004100 */
[----:B------:R-:W-:Y:S01]  /*7220*/  FFMA.FTZ R5, R32, R39, R5 ;  /* 0x0000002720057223 */ /* 0x000fe20000010005 */
[----:B------:R-:W-:Y:S02]  /*7230*/  HADD2.F32 R35, -RZ, R44.H1_H1 ;  /* 0x3000002cff237230 */ /* 0x000fe40000004100 */
[----:B------:R-:W-:Y:S01]  /*7240*/  HADD2.F32 R41, -RZ, R51.H0_H0 ;  /* 0x20000033ff297230 */ /* 0x000fe20000004100 */
[----:B------:R-:W-:Y:S01]  /*7250*/  FMUL.FTZ R8, R20, R15 ;  /* 0x0000000f14087220 */ /* 0x000fe20000410000 */
        /* <DEDUP_REMOVED lines=9> */
.L_x_2599:
[----:B------:R-:W-:Y:S05]  /*72f0*/  BSYNC B0 ;  /* 0x0000000000007941 */ /* 0x000fea0003800000 */
.L_x_2598:
[----:B-----5:R4:W-:Y:S02]  /*7300*/  STG.E.128 [R118.64+0x80], R36 ;  /* 0x0000802476007986 */ /* 0x0209e4000c101d06 */
.L_x_2595:
[----:B------:R-:W-:Y:S05]  /*7310*/  BSYNC B1 ;  /* 0x0000000000017941 */ /* 0x000fea0003800000 */
.L_x_2594:
[----:B------:R-:W-:Y:S01]  /*7320*/  BSSY B1, `(.L_x_2600) ;  /* 0x00000bd000017945 */ /* 0x000fe20003800000 */
[----:B------:R-:W-:-:S05]  /*7330*/  @!P3 BRA `(.L_x_2601) ;  /* 0x00000bb00000b947 */ /* 0x000fca0003800000 */
[C---:B------:R-:W-:Y:S01]  /*7340*/  LEA R204, P0, R73.reuse, R124, 0x1 ;  /* 0x0000007c49cc7211 */ /* 0x040fe200078008ff */
[----:B------:R-:W-:Y:S03]  /*7350*/  BSSY B0, `(.L_x_2602) ;  /* 0x0000059000007945 */ /* 0x000fe60003800000 */
[----:B------:R-:W-:Y:S02]  /*7360*/  LEA.HI.X R205, R73, R125, R72, 0x1, P0 ;  /* 0x0000007d49cd7211 */ /* 0x000fe400000f0c48 */
[----:B------:R-:W-:Y:S03]  /*7370*/  ISETP.GE.AND P0, PT, R16, UR4, PT ;  /* 0x0000000410007c0c */ /* 0x000fe6000bf06270 */
[----:B------:R1:W5:Y:S10]  /*7380*/  LDG.E.128 R52, [R204.64] ;  /* 0x00000006cc347981 */ /* 0x000374000c1e1d00 */
[----:B------:R-:W-:-:S05]  /*7390*/  @P0 BRA `(.L_x_2603) ;  /* 0x0000054000000947 */ /* 0x000fca0003800000 */
[--C-:B-----5:R-:W-:Y:S01]  /*73a0*/  HADD2.F32 R35, -RZ, R52.reuse.H1_H1 ;  /* 0x30000034ff237230 */ /* 0x120fe20000004100 */
[----:B------:R-:W-:Y:S01]  /*73b0*/  ULEA.HI UR5, UR4, UR4, URZ, 0x1 ;  /* 0x0000000404057291 */ /* 0x000fe2000f8f083f */
[----:B------:R-:W-:Y:S01]  /*73c0*/  HADD2.F32 R34, -RZ, R53.H0_H0 ;  /* 0x20000035ff227230 */ /* 0x000fe20000004100 */
[----:B------:R-:W-:Y:S02]  /*73d0*/  MOV R200, RZ ;  /* 0x000000ff00c87202 */ /* 0x000fe40000000f00 */
[----:B------:R-:W-:Y:S01]  /*73e0*/  USHF.R.S32.HI UR5, URZ, 0x1, UR5 ;  /* 0x000000013f057899 */ /* 0x000fe20008011405 */
[----:B------:R-:W-:Y:S02]  /*73f0*/  MOV R198, RZ ;  /* 0x000000ff00c67202 */ /* 0x000fe40000000f00 */
[----:B------:R-:W-:Y:S02]  /*7400*/  MOV R44, R54 ;  /* 0x00000036002c7202 */ /* 0x000fe40000000f00 */
[----:B-1----:R-:W-:Y:S02]  /*7410*/  MOV R41, R55 ;  /* 0x0000003700297202 */ /* 0x002fe40000000f00 */
[----:B------:R-:W-:Y:S02]  /*7420*/  ISETP.GE.AND P0, PT, R16, UR5, PT ;  /* 0x0000000510007c0c */ /* 0x000fe4000bf06270 */
[----:B------:R-:W-:Y:S11]  /*7430*/  MOV R203, UR5 ;  /* 0x0000000500cb7c02 */ /* 0x000ff60008000f00 */
[----:B------:R-:W-:Y:S02]  /*7440*/  @P0 IADD3 R200, RZ, -UR5, RZ ;  /* 0x80000005ffc80c10 */ /* 0x000fe4000fffe0ff */
[----:B------:R-:W-:Y:S02]  /*7450*/  @P0 IADD3 R198, RZ, -UR5, RZ ;  /* 0x80000005ffc60c10 */ /* 0x000fe4000fffe0ff */
[C---:B------:R-:W-:Y:S02]  /*7460*/  IADD3 R201, P1, R169.reuse, R200, RZ ;  /* 0x000000c8a9c97210 */ /* 0x040fe40007f3e0ff */
[----:B------:R-:W-:Y:S02]  /*7470*/  @P0 IADD3 R203, RZ, -UR5, RZ ;  /* 0x80000005ffcb0c10 */ /* 0x000fe4000fffe0ff */
[-C--:B------:R-:W-:Y:S02]  /*7480*/  LEA.HI.X.SX32 R200, R200, R147.reuse, 0x1, P1 ;  /* 0x00000093c8c87211 */ /* 0x080fe400008f0eff */
[----:B------:R-:W-:Y:S04]  /*7490*/  IADD3 R199, P1, R169, R198, RZ ;  /* 0x000000c6a9c77210 */ /* 0x000fe80007f3e0ff */
[----:B------:R-:W-:Y:S02]  /*74a0*/  LEA.HI.X.SX32 R198, R198, R147, 0x1, P1 ;  /* 0x00000093c6c67211 */ /* 0x000fe400008f0eff */
[C---:B------:R-:W-:Y:S04]  /*74b0*/  LEA R22, P1, R203.reuse, R204, 0x1 ;  /* 0x000000cccb167211 */ /* 0x040fe800078208ff */
[----:B------:R-:W-:Y:S02]  /*74c0*/  LEA.HI.X.SX32 R23, R203, R205, 0x1, P1 ;  /* 0x000000cdcb177211 */ /* 0x000fe400008f0eff */
[C---:B------:R-:W-:Y:S04]  /*74d0*/  LEA R206, P1, R201.reuse, R126, 0x1 ;  /* 0x0000007ec9ce7211 */ /* 0x040fe800078208ff */
[----:B------:R-:W-:Y:S01]  /*74e0*/  LEA.HI.X R207, R201, R127, R200, 0x1, P1 ;  /* 0x0000007fc9cf7211 */ /* 0x000fe200008f0cc8 */
[----:B--2---:R-:W2:Y:S01]  /*74f0*/  LDG.E.128 R20, [R22.64] ;  /* 0x0000000616147981 */ /* 0x004ea2000c1e1d00 */
[C---:B------:R-:W-:Y:S04]  /*7500*/  LEA R32, P1, R199.reuse, R128, 0x1 ;  /* 0x00000080c7207211 */ /* 0x040fe800078208ff */
[----:B------:R-:W-:Y:S03]  /*7510*/  LEA.HI.X R33, R199, R129, R198, 0x1, P1 ;  /* 0x00000081c7217211 */ /* 0x000fe600008f0cc6 */
[----:B---3--:R-:W3:Y:S08]  /*7520*/  LDG.E.128 R200, [R206.64] ;  /* 0x00000006cec87981 */ /* 0x008ef0000c1e1d00 */
[----:B----4-:R1:W4:Y:S02]  /*7530*/  LDG.E.128 R48, [R32.64] ;  /* 0x0000000620307981 */ /* 0x010324000c1e1d00 */
[----:B-1----:R-:W-:Y:S02]  /*7540*/  HADD2.F32 R33, -RZ, R52.H0_H0 ;  /* 0x20000034ff217230 */ /* 0x002fe40000004100 */
[--C-:B--2---:R-:W-:Y:S02]  /*7550*/  HADD2.F32 R31, -RZ, R20.reuse.H0_H0 ;  /* 0x20000014ff1f7230 */ /* 0x104fe40000004100 */
[----:B------:R-:W-:Y:S02]  /*7560*/  HADD2.F32 R29, -RZ, R21.H0_H0 ;  /* 0x20000015ff1d7230 */ /* 0x000fe40000004100 */
[----:B------:R-:W-:Y:S02]  /*7570*/  HADD2.F32 R20, -RZ, R20.H1_H1 ;  /* 0x30000014ff147230 */ /* 0x000fe40000004100 */
[--C-:B---3--:R-:W-:Y:S02]  /*7580*/  HADD2.F32 R28, -RZ, R200.reuse.H0_H0 ;  /* 0x200000c8ff1c7230 */ /* 0x108fe40000004100 */
[--C-:B------:R-:W-:Y:S02]  /*7590*/  HADD2.F32 R26, -RZ, R201.reuse.H0_H0 ;  /* 0x200000c9ff1a7230 */ /* 0x100fe40000004100 */
[----:B------:R-:W-:Y:S01]  /*75a0*/  HADD2.F32 R27, -RZ, R200.H1_H1 ;  /* 0x300000c8ff1b7230 */ /* 0x000fe20000004100 */
[----:B------:R-:W-:Y:S01]  /*75b0*/  @!P0 FADD.FTZ R28, -R28, -RZ ;  /* 0x800000ff1c1c8221 */ /* 0x000fe20000010100 */
[----:B------:R-:W-:Y:S01]  /*75c0*/  HADD2.F32 R25, -RZ, R201.H1_H1 ;  /* 0x300000c9ff197230 */ /* 0x000fe20000004100 */
[----:B------:R-:W-:Y:S01]  /*75d0*/  @!P0 FADD.FTZ R26, -R26, -RZ ;  /* 0x800000ff1a1a8221 */ /* 0x000fe20000010100 */
[----:B------:R-:W-:Y:S01]  /*75e0*/  HADD2.F32 R24, -RZ, R202.H0_H0 ;  /* 0x200000caff187230 */ /* 0x000fe20000004100 */
[----:B------:R-:W-:Y:S01]  /*75f0*/  @!P0 FADD.FTZ R27, -R27, -RZ ;  /* 0x800000ff1b1b8221 */ /* 0x000fe20000010100 */
[----:B----4-:R-:W-:Y:S01]  /*7600*/  HADD2.F32 R30, -RZ, R48.H0_H0 ;  /* 0x20000030ff1e7230 */ /* 0x010fe20000004100 */
[----:B------:R-:W-:Y:S01]  /*7610*/  FMUL.FTZ R0, R31, R28 ;  /* 0x0000001c1f007220 */ /* 0x000fe20000410000 */
[----:B------:R-:W-:Y:S01]  /*7620*/  HADD2.F32 R19, -RZ, R202.H1_H1 ;  /* 0x300000caff137230 */ /* 0x000fe20000004100 */
[----:B------:R-:W-:Y:S01]  /*7630*/  FMUL.FTZ R3, R29, R26 ;  /* 0x0000001a1d037220 */ /* 0x000fe20000410000 */
[----:B------:R-:W-:Y:S01]  /*7640*/  HADD2.F32 R26, -RZ, R21.H1_H1 ;  /* 0x30000015ff1a7230 */ /* 0x000fe20000004100 */
[----:B------:R-:W-:Y:S01]  /*7650*/  @!P0 FADD.FTZ R25, -R25, -RZ ;  /* 0x800000ff19198221 */ /* 0x000fe20000010100 */
        /* <DEDUP_REMOVED lines=9> */
[----:B------:R-:W-:Y:S01]  /*76f0*/  FMUL.FTZ R4, R26, R25 ;  /* 0x000000191a047220 */ /* 0x000fe20000410000 */
[----:B------:R-:W-:Y:S01]  /*7700*/  HADD2.F32 R22, -RZ, R22.H1_H1 ;  /* 0x30000016ff167230 */ /* 0x000fe20000004100 */
[----:B------:R-:W-:Y:S01]  /*7710*/  FFMA.FTZ R2, R35, R32, R2 ;  /* 0x0000002023027223 */ /* 0x000fe20000010002 */
[----:B------:R-:W-:Y:S01]  /*7720*/  HADD2.F32 R37, -RZ, R49.H1_H1 ;  /* 0x30000031ff257230 */ /* 0x000fe20000004100 */
[----:B------:R-:W-:Y:S01]  /*7730*/  @!P0 FADD.FTZ R18, -R18, -RZ ;  /* 0x800000ff12128221 */ /* 0x000fe20000010100 */
[----:B------:R-:W-:Y:S01]  /*7740*/  HADD2.F32 R33, -RZ, R53.H1_H1 ;  /* 0x30000035ff217230 */ /* 0x000fe20000004100 */
[----:B------:R-:W-:Y:S01]  /*7750*/  FMUL.FTZ R5, R27, R24 ;  /* 0x000000181b057220 */ /* 0x000fe20000410000 */
[--C-:B------:R-:W-:Y:S01]  /*7760*/  HADD2.F32 R21, -RZ, R23.reuse.H0_H0 ;  /* 0x20000017ff157230 */ /* 0x100fe20000004100 */
[----:B------:R-:W-:Y:S01]  /*7770*/  FFMA.FTZ R3, R34, R36, R3 ;  /* 0x0000002422037223 */ /* 0x000fe20000010003 */
[----:B------:R-:W-:Y:S01]  /*7780*/  HADD2.F32 R38, -RZ, R50.H0_H0 ;  /* 0x20000032ff267230 */ /* 0x000fe20000004100 */
[----:B------:R-:W-:Y:S01]  /*7790*/  @!P0 FADD.FTZ R15, -R15, -RZ ;  /* 0x800000ff0f0f8221 */ /* 0x000fe20000010100 */
[----:B------:R-:W-:Y:S01]  /*77a0*/  HADD2.F32 R30, -RZ, R44.H0_H0 ;  /* 0x2000002cff1e7230 */ /* 0x000fe20000004100 */
[----:B------:R-:W-:Y:S01]  /*77b0*/  FMUL.FTZ R6, R22, R19 ;  /* 0x0000001316067220 */ /* 0x000fe20000410000 */
[----:B------:R-:W-:Y:S01]  /*77c0*/  HADD2.F32 R20, -RZ, R23.H1_H1 ;  /* 0x30000017ff147230 */ /* 0x000fe20000004100 */
[----:B------:R-:W-:Y:S01]  /*77d0*/  FFMA.FTZ R4, R33, R37, R4 ;  /* 0x0000002521047223 */ /* 0x000fe20000010004 */
[----:B------:R-:W-:Y:S01]  /*77e0*/  HADD2.F32 R39, -RZ, R50.H1_H1 ;  /* 0x30000032ff277230 */ /* 0x000fe20000004100 */
[----:B------:R-:W-:Y:S01]  /*77f0*/  FMUL.FTZ R7, R21, R18 ;  /* 0x0000001215077220 */ /* 0x000fe20000410000 */
[----:B------:R-:W-:Y:S01]  /*7800*/  HADD2.F32 R35, -RZ, R44.H1_H1 ;  /* 0x3000002cff237230 */ /* 0x000fe20000004100 */
[----:B------:R-:W-:Y:S01]  /*7810*/  FFMA.FTZ R5, R30, R38, R5 ;  /* 0x000000261e057223 */ /* 0x000fe20000010005 */
[----:B------:R-:W-:Y:S01]  /*7820*/  HADD2.F32 R40, -RZ, R51.H0_H0 ;  /* 0x20000033ff287230 */ /* 0x000fe20000004100 */
[----:B------:R-:W-:Y:S01]  /*7830*/  F2FP.PACK_AB R52, R2, R0 ;  /* 0x000000000234723e */ /* 0x000fe200000000ff */
[----:B------:R-:W-:Y:S01]  /*7840*/  FMUL.FTZ R8, R20, R15 ;  /* 0x0000000f14087220 */ /* 0x000fe20000410000 */
        /* <DEDUP_REMOVED lines=9> */
.L_x_2603:
[----:B------:R-:W-:Y:S05]  /*78e0*/  BSYNC B0 ;  /* 0x0000000000007941 */ /* 0x000fea0003800000 */
.L_x_2602:
[C---:B------:R-:W-:Y:S01]  /*78f0*/  LEA R198, P0, R131.reuse, R118, 0x1 ;  /* 0x0000007683c67211 */ /* 0x040fe200078008ff */
[----:B------:R-:W-:Y:S03]  /*7900*/  BSSY B0, `(.L_x_2604) ;  /* 0x000005d000007945 */ /* 0x000fe60003800000 */
[----:B------:R-:W-:Y:S02]  /*7910*/  LEA.HI.X R199, R131, R119, R130, 0x1, P0 ;  /* 0x0000007783c77211 */ /* 0x000fe400000f0c82 */
[----:B------:R-:W-:Y:S03]  /*7920*/  IADD3 R202, P0, R204, 0x80, RZ ;  /* 0x00000080ccca7810 */ /* 0x000fe60007f1e0ff */
[----:B-----5:R1:W-:Y:S02]  /*7930*/  STG.E.128 [R198.64], R52 ;  /* 0x00000034c6007986 */ /* 0x0203e4000c101d06 */
[----:B------:R-:W-:Y:S01]  /*7940*/  IMAD.X R203, RZ, RZ, R205, P0 ;  /* 0x000000ffffcb7224 */ /* 0x000fe200000e06cd */
[----:B------:R-:W-:Y:S01]  /*7950*/  ISETP.GE.AND P0, PT, R12, UR4, PT ;  /* 0x000000040c007c0c */ /* 0x000fe2000bf06270 */
[----:B-1----:R1:W5:Y:S11]  /*7960*/  LDG.E.128 R52, [R204.64+0x80] ;  /* 0x00008006cc347981 */ /* 0x002376000c1e1d00 */
[----:B------:R-:W-:Y:S01]  /*7970*/  @!UPT UIADD3 URZ, URZ, URZ, URZ ;  /* 0x0000003f3f3ff290 */ /* 0x000fe2000fffe03f */
[----:B------:R-:W-:-:S05]  /*7980*/  @P0 BRA `(.L_x_2605) ;  /* 0x0000054000000947 */ /* 0x000fca0003800000 */
[--C-:B-----5:R-:W-:Y:S01]  /*7990*/  HADD2.F32 R35, -RZ, R52.reuse.H1_H1 ;  /* 0x30000034ff237230 */ /* 0x120fe20000004100 */
[----:B------:R-:W-:Y:S01]  /*79a0*/  ULEA.HI UR5, UR4, UR4, URZ, 0x1 ;  /* 0x0000000404057291 */ /* 0x000fe2000f8f083f */
[----:B------:R-:W-:Y:S01]  /*79b0*/  HADD2.F32 R34, -RZ, R53.H0_H0 ;  /* 0x20000035ff227230 */ /* 0x000fe20000004100 */
[----:B------:R-:W-:Y:S02]  /*79c0*/  MOV R44, R54 ;  /* 0x00000036002c7202 */ /* 0x000fe40000000f00 */
[----:B------:R-:W-:Y:S01]  /*79d0*/  USHF.R.S32.HI UR5, URZ, 0x1, UR5 ;  /* 0x000000013f057899 */ /* 0x000fe20008011405 */
[----:B------:R-:W-:Y:S05]  /*79e0*/  MOV R41, R55 ;  /* 0x0000003700297202 */ /* 0x000fea0000000f00 */
[----:B------:R-:W-:Y:S02]  /*79f0*/  ISETP.GE.AND P0, PT, R12, UR5, PT ;  /* 0x000000050c007c0c */ /* 0x000fe4000bf06270 */
[----:B------:R-:W-:Y:S11]  /*7a00*/  MOV R200, UR5 ;  /* 0x0000000500c87c02 */ /* 0x000ff60008000f00 */
[----:B------:R-:W-:Y:S04]  /*7a10*/  @P0 IADD3 R200, RZ, -UR5, RZ ;  /* 0x80000005ffc80c10 */ /* 0x000fe8000fffe0ff */
[C---:B------:R-:W-:Y:S02]  /*7a20*/  LEA R22, P1, R200.reuse, R202, 0x1 ;  /* 0x000000cac8167211 */ /* 0x040fe400078208ff */
[----:B------:R-:W-:Y:S02]  /*7a30*/  MOV R202, RZ ;  /* 0x000000ff00ca7202 */ /* 0x000fe40000000f00 */
[----:B------:R-:W-:Y:S02]  /*7a40*/  @P0 IADD3 R202, RZ, -UR5, RZ ;  /* 0x80000005ffca0c10 */ /* 0x000fe4000fffe0ff */
[----:B------:R-:W-:Y:S02]  /*7a50*/  LEA.HI.X.SX32 R23, R200, R203, 0x1, P1 ;  /* 0x000000cbc8177211 */ /* 0x000fe400008f0eff */
[----:B------:R-:W-:Y:S02]  /*7a60*/  MOV R200, RZ ;  /* 0x000000ff00c87202 */ /* 0x000fe40000000f00 */
[----:B------:R-:W-:Y:S02]  /*7a70*/  IADD3 R203, P1, R160, R202, RZ ;  /* 0x000000caa0cb7210 */ /* 0x000fe40007f3e0ff */
[----:B------:R-:W-:Y:S01]  /*7a80*/  @P0 IADD3 R200, RZ, -UR5, RZ ;  /* 0x80000005ffc80c10 */ /* 0x000fe2000fffe0ff */
[----:B--2---:R-:W2:Y:S01]  /*7a90*/  LDG.E.128 R20, [R22.64] ;  /* 0x0000000616147981 */ /* 0x004ea2000c1e1d00 */
[-C--:B------:R-:W-:Y:S02]  /*7aa0*/  LEA.HI.X.SX32 R202, R202, R145.reuse, 0x1, P1 ;  /* 0x00000091caca7211 */ /* 0x080fe400008f0eff */
[----:B------:R-:W-:Y:S04]  /*7ab0*/  IADD3 R201, P1, R160, R200, RZ ;  /* 0x000000c8a0c97210 */ /* 0x000fe80007f3e0ff */
[----:B------:R-:W-:Y:S02]  /*7ac0*/  LEA.HI.X.SX32 R200, R200, R145, 0x1, P1 ;  /* 0x00000091c8c87211 */ /* 0x000fe400008f0eff */
[C---:B-1----:R-:W-:Y:S04]  /*7ad0*/  LEA R204, P1, R203.reuse, R126, 0x1 ;  /* 0x0000007ecbcc7211 */ /* 0x042fe800078208ff */
[----:B------:R-:W-:Y:S02]  /*7ae0*/  LEA.HI.X R205, R203, R127, R202, 0x1, P1 ;  /* 0x0000007fcbcd7211 */ /* 0x000fe400008f0cca */
[C---:B------:R-:W-:Y:S04]  /*7af0*/  LEA R32, P1, R201.reuse, R128, 0x1 ;  /* 0x00000080c9207211 */ /* 0x040fe800078208ff */
[----:B------:R-:W-:Y:S02]  /*7b00*/  LEA.HI.X R33, R201, R129, R200, 0x1, P1 ;  /* 0x00000081c9217211 */ /* 0x000fe400008f0cc8 */
        /* <DEDUP_REMOVED lines=60> */
.L_x_2605:
[----:B------:R-:W-:Y:S05]  /*7ed0*/  BSYNC B0 ;  /* 0x0000000000007941 */ /* 0x000fea0003800000 */
.L_x_2604:
[----:B-----5:R1:W-:Y:S02]  /*7ee0*/  STG.E.128 [R198.64+0x80], R52 ;  /* 0x00008034c6007986 */ /* 0x0203e4000c101d06 */
.L_x_2601:
[----:B------:R-:W-:Y:S05]  /*7ef0*/  BSYNC B1 ;  /* 0x0000000000017941 */ /* 0x000fea0003800000 */
.L_x_2600:
[----:B------:R-:W-:Y:S01]  /*7f00*/  BSSY B1, `(.L_x_2606) ;  /* 0x00000c9000017945 */ /* 0x000fe20003800000 */
[----:B------:R-:W-:-:S05]  /*7f10*/  @!P5 BRA `(.L_x_2607) ;  /* 0x00000c700000d947 */ /* 0x000fca0003800000 */
[C---:B-1----:R-:W-:Y:S01]  /*7f20*/  LEA R2, P0, R75.reuse, R124, 0x1 ;  /* 0x0000007c4b027211 */ /* 0x042fe200078008ff */
[----:B------:R-:W-:Y:S03]  /*7f30*/  BSSY B0, `(.L_x_2608) ;  /* 0x000005d000007945 */ /* 0x000fe60003800000 */
[----:B------:R-:W-:Y:S02]  /*7f40*/  LEA.HI.X R3, R75, R125, R74, 0x1, P0 ;  /* 0x0000007d4b037211 */ /* 0x000fe400000f0c4a */
[----:B------:R-:W-:Y:S03]  /*7f50*/  ISETP.GE.AND P0, PT, R16, UR4, PT ;  /* 0x0000000410007c0c */ /* 0x000fe6000bf06270 */
[----:B------:R1:W5:Y:S10]  /*7f60*/  LDG.E.128 R24, [R2.64] ;  /* 0x0000000602187981 */ /* 0x000374000c1e1d00 */
[----:B------:R-:W-:-:S05]  /*7f70*/  @P0 BRA `(.L_x_2609) ;  /* 0x0000058000000947 */ /* 0x000fca0003800000 */
[----:B------:R-:W-:Y:S01]  /*7f80*/  ULEA.HI UR5, UR4, UR4, URZ, 0x1 ;  /* 0x0000000404057291 */ /* 0x000fe2000f8f083f */
[----:B-----5:R-:W-:Y:S02]  /*7f90*/  MOV R35, R25 ;  /* 0x0000001900237202 */ /* 0x020fe40000000f00 */
[----:B------:R-:W-:Y:S01]  /*7fa0*/  MOV R32, R26 ;  /* 0x0000001a00207202 */ /* 0x000fe20000000f00 */
[----:B------:R-:W-:Y:S01]  /*7fb0*/  USHF.R.S32.HI UR5, URZ, 0x1, UR5 ;  /* 0x000000013f057899 */ /* 0x000fe20008011405 */
[----:B------:R-:W-:Y:S01]  /*7fc0*/  MOV R33, R27 ;  /* 0x0000001b00217202 */ /* 0x000fe20000000f00 */
[----:B------:R-:W-:Y:S04]  /*7fd0*/  HADD2.F32 R26, -RZ, R35.H0_H0 ;  /* 0x20000023ff1a7230 */ /* 0x000fe80000004100 */
[----:B------:R-:W-:Y:S02]  /*7fe0*/  ISETP.GE.AND P0, PT, R16, UR5, PT ;  /* 0x0000000510007c0c */ /* 0x000fe4000bf06270 */
[----:B------:R-:W-:Y:S11]  /*7ff0*/  MOV R0, UR5 ;  /* 0x0000000500007c02 */ /* 0x000ff60008000f00 */
[----:B------:R-:W-:Y:S04]  /*8000*/  @P0 IADD3 R0, RZ, -UR5, RZ ;  /* 0x80000005ff000c10 */ /* 0x000fe8000fffe0ff */
[C---:B------:R-:W-:Y:S02]  /*8010*/  LEA R22, P1, R0.reuse, R2, 0x1 ;  /* 0x0000000200167211 */ /* 0x040fe400078208ff */
[----:B-1----:R-:W-:Y:S02]  /*8020*/  MOV R2, RZ ;  /* 0x000000ff00027202 */ /* 0x002fe40000000f00 */
[----:B------:R-:W-:Y:S02]  /*8030*/  @P0 IADD3 R2, RZ, -UR5, RZ ;  /* 0x80000005ff020c10 */ /* 0x000fe4000fffe0ff */
[----:B------:R-:W-:Y:S02]  /*8040*/  LEA.HI.X.SX32 R23, R0, R3, 0x1, P1 ;  /* 0x0000000300177211 */ /* 0x000fe400008f0eff */
[----:B------:R-:W-:Y:S02]  /*8050*/  MOV R0, RZ ;  /* 0x000000ff00007202 */ /* 0x000fe40000000f00 */
[C---:B------:R-:W-:Y:S02]  /*8060*/  IADD3 R5, P1, R163.reuse, R2, RZ ;  /* 0x00000002a3057210 */ /* 0x040fe40007f3e0ff */
[----:B------:R-:W-:Y:S01]  /*8070*/  @P0 IADD3 R0, RZ, -UR5, RZ ;  /* 0x80000005ff000c10 */ /* 0x000fe2000fffe0ff */
[----:B--2---:R-:W2:Y:S01]  /*8080*/  LDG.E.128 R20, [R22.64] ;  /* 0x0000000616147981 */ /* 0x004ea2000c1e1d00 */
[----:B------:R-:W-:Y:S02]  /*8090*/  LEA.HI.X.SX32 R2, R2, R146, 0x1, P1 ;  /* 0x0000009202027211 */ /* 0x000fe400008f0eff */
[----:B------:R-:W-:Y:S04]  /*80a0*/  IADD3 R3, P1, R163, R0, RZ ;  /* 0x00000000a3037210 */ /* 0x000fe80007f3e0ff */
[----:B------:R-:W-:Y:S02]  /*80b0*/  LEA.HI.X.SX32 R0, R0, R146, 0x1, P1 ;  /* 0x0000009200007211 */ /* 0x000fe400008f0eff */
[C---:B----4-:R-:W-:Y:S04]  /*80c0*/  LEA R36, P1, R5.reuse, R126, 0x1 ;  /* 0x0000007e05247211 */ /* 0x050fe800078208ff */
[----:B------:R-:W-:Y:S02]  /*80d0*/  LEA.HI.X R37, R5, R127, R2, 0x1, P1 ;  /* 0x0000007f05257211 */ /* 0x000fe400008f0c02 */
[C---:B------:R-:W-:Y:S04]  /*80e0*/  LEA R28, P1, R3.reuse, R128, 0x1 ;  /* 0x00000080031c7211 */ /* 0x040fe800078208ff */
[----:B------:R-:W4:Y:S01]  /*80f0*/  LDG.E.128 R36, [R36.64] ;  /* 0x0000000624247981 */ /* 0x000f22000c1e1d00 */
[----:B------:R-:W-:Y:S07]  /*8100*/  LEA.HI.X R29, R3, R129, R0, 0x1, P1 ;  /* 0x00000081031d7211 */ /* 0x000fee00008f0c00 */
[----:B---3--:R-:W3:Y:S01]  /*8110*/  LDG.E.128 R28, [R28.64] ;  /* 0x000000061c1c7981 */ /* 0x008ee2000c1e1d00 */
[--C-:B----4-:R-:W-:Y:S01]  /*8120*/  HADD2.F32 R3, -RZ, R37.reuse.H0_H0 ;  /* 0x20000025ff037230 */ /* 0x110fe20000004100 */
[----:B--2---:R-:W-:Y:S01]  /*8130*/  MOV R19, R21 ;  /* 0x0000001500137202 */ /* 0x004fe20000000f00 */
[----:B------:R-:W-:Y:S01]  /*8140*/  HADD2.F32 R4, -RZ, R37.H1_H1 ;  /* 0x30000025ff047230 */ /* 0x000fe20000004100 */
[----:B------:R-:W-:Y:S01]  /*8150*/  MOV R18, R22 ;  /* 0x0000001600127202 */ /* 0x000fe20000000f00 */
[--C-:B------:R-:W-:Y:S01]  /*8160*/  HADD2.F32 R21, -RZ, R20.reuse.H1_H1 ;  /* 0x30000014ff157230 */ /* 0x100fe20000004100 */
[----:B------:R-:W-:Y:S01]  /*8170*/  MOV R15, R23 ;  /* 0x00000017000f7202 */ /* 0x000fe20000000f00 */
[----:B------:R-:W-:Y:S01]  /*8180*/  HADD2.F32 R23, -RZ, R20.H0_H0 ;  /* 0x20000014ff177230 */ /* 0x000fe20000004100 */
[----:B------:R-:W-:Y:S01]  /*8190*/  @!P0 FADD.FTZ R3, -R3, -RZ ;  /* 0x800000ff03038221 */ /* 0x000fe20000010100 */
[--C-:B------:R-:W-:Y:S01]  /*81a0*/  HADD2.F32 R20, -RZ, R19.reuse.H0_H0 ;  /* 0x20000013ff147230 */ /* 0x100fe20000004100 */
[----:B------:R-:W-:Y:S01]  /*81b0*/  @!P0 FADD.FTZ R4, -R4, -RZ ;  /* 0x800000ff04048221 */ /* 0x000fe20000010100 */
[----:B------:R-:W-:Y:S02]  /*81c0*/  HADD2.F32 R19, -RZ, R19.H1_H1 ;  /* 0x30000013ff137230 */ /* 0x000fe40000004100 */
[--C-:B------:R-:W-:Y:S01]  /*81d0*/  HADD2.F32 R7, -RZ, R39.reuse.H0_H0 ;  /* 0x20000027ff077230 */ /* 0x100fe20000004100 */
[----:B------:R-:W-:Y:S01]  /*81e0*/  FMUL.FTZ R3, R20, R3 ;  /* 0x0000000314037220 */ /* 0x000fe20000410000 */
[----:B------:R-:W-:Y:S01]  /*81f0*/  HADD2.F32 R8, -RZ, R39.H1_H1 ;  /* 0x30000027ff087230 */ /* 0x000fe20000004100 */
[----:B------:R-:W-:Y:S01]  /*8200*/  FMUL.FTZ R4, R19, R4 ;  /* 0x0000000413047220 */ /* 0x000fe20000410000 */
[----:B------:R-:W-:Y:S01]  /*8210*/  HADD2.F32 R0, -RZ, R36.H0_H0 ;  /* 0x20000024ff007230 */ /* 0x000fe20000004100 */
        /* <DEDUP_REMOVED lines=13> */
[----:B------:R-:W-:Y:S01]  /*82f0*/  HADD2.F32 R5, -RZ, R38.H0_H0 ;  /* 0x20000026ff057230 */ /* 0x000fe20000004100 */
[----:B------:R-:W-:Y:S01]  /*8300*/  FMUL.FTZ R7, R18, R7 ;  /* 0x0000000712077220 */ /* 0x000fe20000410000 */
[----:B---3--:R-:W-:Y:S01]  /*8310*/  HADD2.F32 R18, -RZ, R28.H0_H0 ;  /* 0x2000001cff127230 */ /* 0x008fe20000004100 */
[----:B------:R-:W-:Y:S01]  /*8320*/  FMUL.FTZ R8, R15, R8 ;  /* 0x000000080f087220 */ /* 0x000fe20000410000 */
[--C-:B------:R-:W-:Y:S01]  /*8330*/  HADD2.F32 R15, -RZ, R24.reuse.H0_H0 ;  /* 0x20000018ff0f7230 */ /* 0x100fe20000004100 */
[----:B------:R-:W-:Y:S01]  /*8340*/  FMUL.FTZ R2, R21, R2 ;  /* 0x0000000215027220 */ /* 0x000fe20000410000 */
[----:B------:R-:W-:Y:S01]  /*8350*/  HADD2.F32 R19, -RZ, R24.H1_H1 ;  /* 0x30000018ff137230 */ /* 0x000fe20000004100 */
[----:B------:R-:W-:Y:S01]  /*8360*/  @!P0 FADD.FTZ R5, -R5, -RZ ;  /* 0x800000ff05058221 */ /* 0x000fe20000010100 */
[----:B------:R-:W-:Y:S01]  /*8370*/  HADD2.F32 R24, -RZ, R28.H1_H1 ;  /* 0x3000001cff187230 */ /* 0x000fe20000004100 */
[----:B------:R-:W-:Y:S01]  /*8380*/  FFMA.FTZ R0, R15, R18, R0 ;  /* 0x000000120f007223 */ /* 0x000fe20000010000 */
[--C-:B------:R-:W-:Y:S01]  /*8390*/  HADD2.F32 R25, -RZ, R29.reuse.H0_H0 ;  /* 0x2000001dff197230 */ /* 0x100fe20000004100 */
[----:B------:R-:W-:Y:S01]  /*83a0*/  FMUL.FTZ R5, R20, R5 ;  /* 0x0000000514057220 */ /* 0x000fe20000410000 */
[----:B------:R-:W-:Y:S01]  /*83b0*/  HADD2.F32 R27, -RZ, R29.H1_H1 ;  /* 0x3000001dff1b7230 */ /* 0x000fe20000004100 */
[----:B------:R-:W-:Y:S01]  /*83c0*/  FFMA.FTZ R2, R19, R24, R2 ;  /* 0x0000001813027223 */ /* 0x000fe20000010002 */
        /* <DEDUP_REMOVED lines=14> */
[----:B------:R-:W-:Y:S02]  /*84b0*/  F2FP.PACK_AB R24, R2, R0 ;  /* 0x000000000218723e */ /* 0x000fe400000000ff */
[----:B------:R-:W-:Y:S01]  /*84c0*/  F2FP.PACK_AB R26, R6, R5 ;  /* 0x00000005061a723e */ /* 0x000fe200000000ff */
[----:B------:R-:W-:Y:S01]  /*84d0*/  FFMA.FTZ R8, R25, R31, R8 ;  /* 0x0000001f19087223 */ /* 0x000fe20000010008 */
[----:B------:R-:W-:Y:S04]  /*84e0*/  F2FP.PACK_AB R25, R4, R3 ;  /* 0x000000030419723e */ /* 0x000fe800000000ff */
[----:B------:R-:W-:Y:S02]  /*84f0*/  F2FP.PACK_AB R27, R8, R7 ;  /* 0x00000007081b723e */ /* 0x000fe400000000ff */
.L_x_2609:
[----:B------:R-:W-:Y:S05]  /*8500*/  BSYNC B0 ;  /* 0x0000000000007941 */ /* 0x000fea0003800000 */
.L_x_2608:
[C---:B------:R-:W-:Y:S01]  /*8510*/  LEA R18, P0, R190.reuse, R118, 0x1 ;  /* 0x00000076be127211 */ /* 0x040fe200078008ff */
[----:B------:R-:W-:Y:S03]  /*8520*/  BSSY B0, `(.L_x_2610) ;  /* 0x0000063000007945 */ /* 0x000fe60003800000 */
[----:B------:R-:W-:Y:S02]  /*8530*/  LEA.HI.X R19, R190, R119, R76, 0x1, P0 ;  /* 0x00000077be137211 */ /* 0x000fe400000f0c4c */
[C---:B-1----:R-:W-:Y:S03]  /*8540*/  LEA R2, P0, R78.reuse, R124, 0x1 ;  /* 0x0000007c4e027211 */ /* 0x042fe600078008ff */
[----:B-----5:R1:W-:Y:S01]  /*8550*/  STG.E.128 [R18.64], R24 ;  /* 0x0000001812007986 */ /* 0x0203e2000c101d06 */
[----:B------:R-:W-:Y:S02]  /*8560*/  LEA.HI.X R3, R78, R125, R77, 0x1, P0 ;  /* 0x0000007d4e037211 */ /* 0x000fe400000f0c4d */
[----:B------:R-:W-:Y:S03]  /*8570*/  ISETP.GE.AND P0, PT, R12, UR4, PT ;  /* 0x000000040c007c0c */ /* 0x000fe6000bf06270 */
[----:B------:R1:W5:Y:S10]  /*8580*/  LDG.E.128 R4, [R2.64] ;  /* 0x0000000602047981 */ /* 0x000374000c1e1d00 */
[----:B------:R-:W-:-:S05]  /*8590*/  @P0 BRA `(.L_x_2611) ;  /* 0x000005b000000947 */ /* 0x000fca0003800000 */
[----:B------:R-:W-:Y:S01]  /*85a0*/  ULEA.HI UR5, UR4, UR4, URZ, 0x1 ;  /* 0x0000000404057291 */ /* 0x000fe2000f8f083f */
[----:B------:R-:W-:Y:S01]  /*85b0*/  MOV R8, RZ ;  /* 0x000000ff00087202 */ /* 0x000fe20000000f00 */
[----:B-----5:R-:W-:Y:S01]  /*85c0*/  IMAD.MOV.U32 R31, RZ, RZ, R5 ;  /* 0x000000ffff1f7224 */ /* 0x020fe200078e0005 */
[----:B------:R-:W-:Y:S01]  /*85d0*/  MOV R30, R4 ;  /* 0x00000004001e7202 */ /* 0x000fe20000000f00 */
[----:B------:R-:W-:Y:S01]  /*85e0*/  USHF.R.S32.HI UR5, URZ, 0x1, UR5 ;  /* 0x000000013f057899 */ /* 0x000fe20008011405 */
[----:B------:R-:W-:Y:S02]  /*85f0*/  MOV R29, R7 ;  /* 0x00000007001d7202 */ /* 0x000fe40000000f00 */
[----:B------:R-:W-:Y:S03]  /*8600*/  MOV R28, R6 ;  /* 0x00000006001c7202 */ /* 0x000fe60000000f00 */
[----:B------:R-:W-:Y:S02]  /*8610*/  ISETP.GE.AND P0, PT, R12, UR5, PT ;  /* 0x000000050c007c0c */ /* 0x000fe4000bf06270 */
[----:B------:R-:W-:Y:S11]  /*8620*/  MOV R0, UR5 ;  /* 0x0000000500007c02 */ /* 0x000ff60008000f00 */
[----:B------:R-:W-:Y:S02]  /*8630*/  @P0 IADD3 R0, RZ, -UR5, RZ ;  /* 0x80000005ff000c10 */ /* 0x000fe4000fffe0ff */
[----:B------:R-:W-:Y:S02]  /*8640*/  @P0 IADD3 R8, RZ, -UR5, RZ ;  /* 0x80000005ff080c10 */ /* 0x000fe4000fffe0ff */
[C---:B-1----:R-:W-:Y:S04]  /*8650*/  LEA R2, P1, R0.reuse, R2, 0x1 ;  /* 0x0000000200027211 */ /* 0x042fe800078208ff */
[----:B------:R-:W-:Y:S01]  /*8660*/  LEA.HI.X.SX32 R3, R0, R3, 0x1, P1 ;  /* 0x0000000300037211 */ /* 0x000fe200008f0eff */
[----:B------:R-:W-:Y:S01]  /*8670*/  IMAD.MOV.U32 R0, RZ, RZ, RZ ;  /* 0x000000ffff007224 */ /* 0x000fe200078e00ff */
[----:B------:R-:W-:Y:S02]  /*8680*/  IADD3 R19, P1, R158, R8, RZ ;  /* 0x000000089e137210 */ /* 0x000fe40007f3e0ff */
[----:B------:R-:W-:Y:S01]  /*8690*/  @P0 IADD3 R0, RZ, -UR5, RZ ;  /* 0x80000005ff000c10 */ /* 0x000fe2000fffe0ff */
[----:B--2---:R1:W2:Y:S01]  /*86a0*/  LDG.E.128 R20, [R2.64] ;  /* 0x0000000602147981 */ /* 0x0042a2000c1e1d00 */
[-C--:B------:R-:W-:Y:S02]  /*86b0*/  LEA.HI.X.SX32 R8, R8, R143.reuse, 0x1, P1 ;  /* 0x0000008f08087211 */ /* 0x080fe400008f0eff */
[----:B------:R-:W-:Y:S04]  /*86c0*/  IADD3 R15, P1, R158, R0, RZ ;  /* 0x000000009e0f7210 */ /* 0x000fe80007f3e0ff */
[----:B------:R-:W-:Y:S02]  /*86d0*/  LEA.HI.X.SX32 R0, R0, R143, 0x1, P1 ;  /* 0x0000008f00007211 */ /* 0x000fe400008f0eff */
[C---:B------:R-:W-:Y:S04]  /*86e0*/  LEA R32, P1, R19.reuse, R126, 0x1 ;  /* 0x0000007e13207211 */ /* 0x040fe800078208ff */
[----:B------:R-:W-:Y:S02]  /*86f0*/  LEA.HI.X R33, R19, R127, R8, 0x1, P1 ;  /* 0x0000007f13217211 */ /* 0x000fe400008f0c08 */
[C---:B------:R-:W-:Y:S04]  /*8700*/  LEA R24, P1, R15.reuse, R128, 0x1 ;  /* 0x000000800f187211 */ /* 0x040fe800078208ff */
[----:B------:R-:W1:Y:S01]  /*8710*/  LDG.E.128 R32, [R32.64] ;  /* 0x0000000620207981 */ /* 0x000e62000c1e1d00 */
[----:B------:R-:W-:Y:S07]  /*8720*/  LEA.HI.X R25, R15, R129, R0, 0x1, P1 ;  /* 0x000000810f197211 */ /* 0x000fee00008f0c00 */
[----:B---3--:R-:W3:Y:S01]  /*8730*/  LDG.E.128 R24, [R24.64] ;  /* 0x0000000618187981 */ /* 0x008ee2000c1e1d00 */
[--C-:B-1----:R-:W-:Y:S01]  /*8740*/  HADD2.F32 R3, -RZ, R33.reuse.H0_H0 ;  /* 0x20000021ff037230 */ /* 0x102fe20000004100 */
[----:B--2---:R-:W-:Y:S01]  /*8750*/  MOV R19, R21 ;  /* 0x0000001500137202 */ /* 0x004fe20000000f00 */
[----:B------:R-:W-:Y:S01]  /*8760*/  HADD2.F32 R4, -RZ, R33.H1_H1 ;  /* 0x30000021ff047230 */ /* 0x000fe20000004100 */
[----:B------:R-:W-:Y:S01]  /*8770*/  IMAD.MOV.U32 R18, RZ, RZ, R22 ;  /* 0x000000ffff127224 */ /* 0x000fe200078e0016 */
        /* <DEDUP_REMOVED lines=27> */
[--C-:B---3--:R-:W-:Y:S01]  /*8930*/  HADD2.F32 R20, -RZ, R24.reuse.H1_H1 ;  /* 0x30000018ff147230 */ /* 0x108fe20000004100 */
        /* <DEDUP_REMOVED lines=21> */
[----:B------:R-:W-:Y:S01]  /*8a90*/  F2FP.PACK_AB R3, R4, R3 ;  /* 0x000000030403723e */ /* 0x000fe200000000ff */
[----:B------:R-:W-:Y:S01]  /*8aa0*/  HADD2.F32 R26, -RZ, R27.H0_H0 ;  /* 0x2000001bff1a7230 */ /* 0x000fe20000004100 */
[----:B------:R-:W-:Y:S01]  /*8ab0*/  MOV R4, R0 ;  /* 0x0000000000047202 */ /* 0x000fe20000000f00 */
        /* <DEDUP_REMOVED lines=9> */
.L_x_2611:
[----:B------:R-:W-:Y:S05]  /*8b50*/  BSYNC B0 ;  /* 0x0000000000007941 */ /* 0x000fea0003800000 */
.L_x_2610:
[C---:B-1----:R-:W-:Y:S04]  /*8b60*/  LEA R2, P0, R80.reuse, R118, 0x1 ;  /* 0x0000007650027211 */ /* 0x042fe800078008ff */
[----:B------:R-:W-:Y:S05]  /*8b70*/  LEA.HI.X R3, R80, R119, R79, 0x1, P0 ;  /* 0x0000007750037211 */ /* 0x000fea00000f0c4f */
[----:B-----5:R1:W-:Y:S04]  /*8b80*/  STG.E.128 [R2.64], R4 ;  /* 0x0000000402007986 */ /* 0x0203e8000c101d06 */
.L_x_2607:
[----:B------:R-:W-:Y:S05]  /*8b90*/  BSYNC B1 ;  /* 0x0000000000017941 */ /* 0x000fea0003800000 */
.L_x_2606:
[----:B------:R-:W-:Y:S01]  /*8ba0*/  BSSY B1, `(.L_x_2612) ;  /* 0x00000cd000017945 */ /* 0x000fe20003800000 */
[----:B------:R-:W-:-:S05]  /*8bb0*/  @!P4 BRA `(.L_x_2613) ;  /* 0x00000cb00000c947 */ /* 0x000fca0003800000 */
[----:B-1----:R-:W-:Y:S01]  /*8bc0*/  MOV R41, 0x60 ;  /* 0x0000006000297802 */ /* 0x002fe20000000f00 */
[----:B------:R-:W-:Y:S01]  /*8bd0*/  BSSY B0, `(.L_x_2614) ;  /* 0x0000060000007945 */ /* 0x000fe20003800000 */
[----:B------:R-:W-:Y:S03]  /*8be0*/  ISETP.GE.AND P0, PT, R16, UR4, PT ;  /* 0x0000000410007c0c */ /* 0x000fe6000bf06270 */
[C---:B------:R-:W-:Y:S04]  /*8bf0*/  IMAD.WIDE.U32 R2, R41.reuse, c[0x0][0x288], R124 ;  /* 0x0000a20029027a25 */ /* 0x040fe800078e007c */
[----:B------:R-:W-:Y:S05]  /*8c00*/  IMAD R0, R41, c[0x0][0x28c], RZ ;  /* 0x0000a30029007a24 */ /* 0x000fea00078e02ff */
[----:B------:R-:W-:Y:S05]  /*8c10*/  IADD3 R3, R3, R0, RZ ;  /* 0x0000000003037210 */ /* 0x000fea0007ffe0ff */
[----:B------:R1:W5:Y:S01]  /*8c20*/  LDG.E.128 R32, [R2.64] ;  /* 0x0000000602207981 */ /* 0x000362000c1e1d00 */
        /* <DEDUP_REMOVED lines=13> */
[----:B------:R-:W-:Y:S02]  /*8d00*/  LEA.HI.X.SX32 R3, R4, R3, 0x1, P1 ;  /* 0x0000000304037211 */ /* 0x000fe400008f0eff */
[----:B------:R-:W-:Y:S03]  /*8d10*/  IADD3 R5, P1, R161, R0, RZ ;  /* 0x00000000a1057210 */ /* 0x000fe60007f3e0ff */
[----:B--2---:R1:W2:Y:S01]  /*8d20*/  LDG.E.128 R20, [R2.64] ;  /* 0x0000000602147981 */ /* 0x0042a2000c1e1d00 */
[----:B------:R-:W-:Y:S02]  /*8d30*/  LEA.HI.X.SX32 R0, R0, R144, 0x1, P1 ;  /* 0x0000009000007211 */ /* 0x000fe400008f0eff */
[C---:B----4-:R-:W-:Y:S04]  /*8d40*/  LEA R36, P1, R5.reuse, R126, 0x1 ;  /* 0x0000007e05247211 */ /* 0x050fe800078208ff */
[----:B------:R-:W-:Y:S02]  /*8d50*/  LEA.HI.X R37, R5, R127, R0, 0x1, P1 ;  /* 0x0000007f05257211 */ /* 0x000fe400008f0c00 */
[----:B------:R-:W-:Y:S01]  /*8d60*/  MOV R0, RZ ;  /* 0x000000ff00007202 */ /* 0x000fe20000000f00 */
[----:B------:R-:W-:Y:S03]  /*8d70*/  @P0 IMAD R0, RZ, RZ, -UR5 ;  /* 0x80000005ff000e24 */ /* 0x000fe6000f8e02ff */
[----:B------:R-:W1:Y:S02]  /*8d80*/  LDG.E.128 R36, [R36.64] ;  /* 0x0000000624247981 */ /* 0x000e64000c1e1d00 */
[----:B------:R-:W-:Y:S04]  /*8d90*/  IADD3 R7, P1, R161, R0, RZ ;  /* 0x00000000a1077210 */ /* 0x000fe80007f3e0ff */
[----:B------:R-:W-:Y:S02]  /*8da0*/  LEA.HI.X.SX32 R0, R0, R144, 0x1, P1 ;  /* 0x0000009000007211 */ /* 0x000fe400008f0eff */
[C---:B------:R-:W-:Y:S04]  /*8db0*/  LEA R4, P1, R7.reuse, R128, 0x1 ;  /* 0x0000008007047211 */ /* 0x040fe800078208ff */
[----:B------:R-:W-:Y:S05]  /*8dc0*/  LEA.HI.X R5, R7, R129, R0, 0x1, P1 ;  /* 0x0000008107057211 */ /* 0x000fea00008f0c00 */
[----:B---3--:R4:W3:Y:S01]  /*8dd0*/  LDG.E.128 R24, [R4.64] ;  /* 0x0000000604187981 */ /* 0x0088e2000c1e1d00 */
[--C-:B-1----:R-:W-:Y:S01]  /*8de0*/  HADD2.F32 R3, -RZ, R37.reuse.H0_H0 ;  /* 0x20000025ff037230 */ /* 0x102fe20000004100 */
[----:B--2---:R-:W-:Y:S01]  /*8df0*/  MOV R19, R21 ;  /* 0x0000001500137202 */ /* 0x004fe20000000f00 */
[----:B----4-:R-:W-:Y:S01]  /*8e00*/  HADD2.F32 R4, -RZ, R37.H1_H1 ;  /* 0x30000025ff047230 */ /* 0x010fe20000004100 */
        /* <DEDUP_REMOVED lines=57> */
[----:B------:R-:W-:Y:S03]  /*91a0*/  F2FP.PACK_AB R34, R6, R5 ;  /* 0x000000050622723e */ /* 0x000fe600000000ff */
[----:B------:R-:W-:Y:S05]  /*91b0*/  FFMA.FTZ R8, R21, R27, R8 ;  /* 0x0000001b15087223 */ /* 0x000fea0000010008 */
[----:B------:R-:W-:Y:S02]  /*91c0*/  F2FP.PACK_AB R35, R8, R7 ;  /* 0x000000070823723e */ /* 0x000fe400000000ff */
.L_x_2615:
[----:B------:R-:W-:Y:S05]  /*91d0*/  BSYNC B0 ;  /* 0x0000000000007941 */ /* 0x000fea0003800000 */
.L_x_2614:
[C---:B------:R-:W-:Y:S01]  /*91e0*/  IMAD.WIDE.U32 R4, R41.reuse, c[0x0][0x198], R118 ;  /* 0x0000660029047a25 */ /* 0x040fe200078e0076 */
[C---:B-1----:R-:W-:Y:S01]  /*91f0*/  LEA R2, P0, R82.reuse, R124, 0x1 ;  /* 0x0000007c52027211 */ /* 0x042fe200078008ff */
[----:B------:R-:W-:Y:S02]  /*9200*/  BSSY B0, `(.L_x_2616) ;  /* 0x0000063000007945 */ /* 0x000fe40003800000 */
[----:B------:R-:W-:Y:S01]  /*9210*/  IMAD R0, R41, c[0x0][0x19c], RZ ;  /* 0x0000670029007a24 */ /* 0x000fe200078e02ff */
[----:B------:R-:W-:Y:S02]  /*9220*/  LEA.HI.X R3, R82, R125, R81, 0x1, P0 ;  /* 0x0000007d52037211 */ /* 0x000fe400000f0c51 */
[----:B------:R-:W-:Y:S02]  /*9230*/  ISETP.GE.AND P0, PT, R12, UR4, PT ;  /* 0x000000040c007c0c */ /* 0x000fe4000bf06270 */
[----:B------:R-:W-:Y:S05]  /*9240*/  IADD3 R5, R5, R0, RZ ;  /* 0x0000000005057210 */ /* 0x000fea0007ffe0ff */
[----:B-----5:R1:W-:Y:S04]  /*9250*/  STG.E.128 [R4.64], R32 ;  /* 0x0000002004007986 */ /* 0x0203e8000c101d06 */
[----:B-1----:R1:W5:Y:S02]  /*9260*/  LDG.E.128 R4, [R2.64] ;  /* 0x0000000602047981 */ /* 0x002364000c1e1d00 */
        /* <DEDUP_REMOVED lines=17> */
[C---:B------:R-:W-:Y:S04]  /*9380*/  LEA R32, P1, R15.reuse, R126, 0x1 ;  /* 0x0000007e0f207211 */ /* 0x040fe800078208ff */
[----:B------:R-:W-:Y:S01]  /*9390*/  LEA.HI.X R33, R15, R127, R0, 0x1, P1 ;  /* 0x0000007f0f217211 */ /* 0x000fe200008f0c00 */
[----:B------:R-:W-:Y:S01]  /*93a0*/  IMAD.MOV.U32 R0, RZ, RZ, RZ ;  /* 0x000000ffff007224 */ /* 0x000fe200078e00ff */
[----:B------:R-:W-:Y:S04]  /*93b0*/  @P0 IADD3 R0, RZ, -UR5, RZ ;  /* 0x80000005ff000c10 */ /* 0x000fe8000fffe0ff */
[----:B------:R-:W1:Y:S01]  /*93c0*/  LDG.E.128 R32, [R32.64] ;  /* 0x0000000620207981 */ /* 0x000e62000c1e1d00 */
[----:B------:R-:W-:Y:S04]  /*93d0*/  IADD3 R15, P1, R156, R0, RZ ;  /* 0x000000009c0f7210 */ /* 0x000fe80007f3e0ff */
[----:B------:R-:W-:Y:S02]  /*93e0*/  LEA.HI.X.SX32 R0, R0, R141, 0x1, P1 ;  /* 0x0000008d00007211 */ /* 0x000fe400008f0eff */
[C---:B------:R-:W-:Y:S04]  /*93f0*/  LEA R24, P1, R15.reuse, R128, 0x1 ;  /* 0x000000800f187211 */ /* 0x040fe800078208ff */
[----:B------:R-:W-:Y:S06]  /*9400*/  LEA.HI.X R25, R15, R129, R0, 0x1, P1 ;  /* 0x000000810f197211 */ /* 0x000fec00008f0c00 */
        /* <DEDUP_REMOVED lines=66> */
.L_x_2617:
[----:B------:R-:W-:Y:S05]  /*9830*/  BSYNC B0 ;  /* 0x0000000000007941 */ /* 0x000fea0003800000 */
.L_x_2616:
[C---:B-1----:R-:W-:Y:S04]  /*9840*/  LEA R2, P0, R84.reuse, R118, 0x1 ;  /* 0x0000007654027211 */ /* 0x042fe800078008ff */
[----:B------:R-:W-:Y:S05]  /*9850*/  LEA.HI.X R3, R84, R119, R83, 0x1, P0 ;  /* 0x0000007754037211 */ /* 0x000fea00000f0c53 */
[----:B-----5:R1:W-:Y:S04]  /*9860*/  STG.E.128 [R2.64], R4 ;  /* 0x0000000402007986 */ /* 0x0203e8000c101d06 */
.L_x_2613:
[----:B------:R-:W-:Y:S05]  /*9870*/  BSYNC B1 ;  /* 0x0000000000017941 */ /* 0x000fea0003800000 */
.L_x_2612:
        /* <DEDUP_REMOVED lines=19> */
[----:B-1----:R-:W-:Y:S02]  /*99b0*/  LEA R2, P1, R5, R2, 0x1 ;  /* 0x0000000205027211 */ /* 0x002fe400078208ff */
[----:B------:R-:W-:Y:S02]  /*99c0*/  IADD3 R0, P2, R159, R4, RZ ;  /* 0x000000049f007210 */ /* 0x000fe40007f5e0ff */
[----:B------:R-:W-:Y:S02]  /*99d0*/  LEA.HI.X.SX32 R3, R5, R3, 0x1, P1 ;  /* 0x0000000305037211 */ /* 0x000fe400008f0eff */
[----:B----4-:R-:W-:Y:S02]  /*99e0*/  LEA R36, P1, R0, R126, 0x1 ;  /* 0x0000007e00247211 */ /* 0x010fe400078208ff */
[----:B------:R-:W-:Y:S01]  /*99f0*/  LEA.HI.X.SX32 R4, R4, R142, 0x1, P2 ;  /* 0x0000008e04047211 */ /* 0x000fe200010f0eff */
[----:B------:R1:W4:Y:S03]  /*9a00*/  LDG.E.128 R20, [R2.64] ;  /* 0x0000000602147981 */ /* 0x000326000c1e1d00 */
        /* <DEDUP_REMOVED lines=10> */
[----:B----4-:R-:W-:Y:S01]  /*9ab0*/  MOV R19, R21 ;  /* 0x0000001500137202 */ /* 0x010fe20000000f00 */
[----:B--2---:R-:W-:Y:S01]  /*9ac0*/  HADD2.F32 R4, -RZ, R37.H1_H1 ;  /* 0x30000025ff047230 */ /* 0x004fe20000004100 */
        /* <DEDUP_REMOVED lines=60> */
.L_x_2621:
[----:B------:R-:W-:Y:S05]  /*9e90*/  BSYNC B0 ;  /* 0x0000000000007941 */ /* 0x000fea0003800000 */
.L_x_2620:
[----:B------:R-:W-:Y:S01]  /*9ea0*/  LEA R18, P1, R192, R118, 0x1 ;  /* 0x00000076c0127211 */ /* 0x000fe200078208ff */
[----:B------:R-:W-:Y:S01]  /*9eb0*/  BSSY B0, `(.L_x_2622) ;  /* 0x0000063000007945 */ /* 0x000fe20003800000 */
[----:B-1----:R-:W-:Y:S02]  /*9ec0*/  LEA R2, P0, R88, R124, 0x1 ;  /* 0x0000007c58027211 */ /* 0x002fe400078008ff */
[----:B------:R-:W-:Y:S02]  /*9ed0*/  LEA.HI.X R19, R192, R119, R87, 0x1, P1 ;  /* 0x00000077c0137211 */ /* 0x000fe400008f0c57 */
[----:B------:R-:W-:Y:S02]  /*9ee0*/  LEA.HI.X R3, R88, R125, R89, 0x1, P0 ;  /* 0x0000007d58037211 */ /* 0x000fe400000f0c59 */
[----:B------:R-:W-:Y:S01]  /*9ef0*/  ISETP.GE.AND P0, PT, R12, UR4, PT ;  /* 0x000000040c007c0c */ /* 0x000fe2000bf06270 */
[----:B-----5:R1:W-:Y:S04]  /*9f00*/  STG.E.128 [R18.64], R32 ;  /* 0x0000002012007986 */ /* 0x0203e8000c101d06 */
[----:B------:R1:W5:Y:S08]  /*9f10*/  LDG.E.128 R4, [R2.64] ;  /* 0x0000000602047981 */ /* 0x000370000c1e1d00 */
        /* <DEDUP_REMOVED lines=12> */
[C---:B-1----:R-:W-:Y:S02]  /*9fe0*/  LEA R2, P1, R15.reuse, R2, 0x1 ;  /* 0x000000020f027211 */ /* 0x042fe400078208ff */
[----:B------:R-:W-:Y:S02]  /*9ff0*/  IADD3 R0, P2, R154, R8, RZ ;  /* 0x000000089a007210 */ /* 0x000fe40007f5e0ff */
[----:B------:R-:W-:Y:S02]  /*a000*/  LEA.HI.X.SX32 R3, R15, R3, 0x1, P1 ;  /* 0x000000030f037211 */ /* 0x000fe400008f0eff */
[----:B------:R-:W-:Y:S02]  /*a010*/  LEA R32, P1, R0, R126, 0x1 ;  /* 0x0000007e00207211 */ /* 0x000fe400078208ff */
[----:B------:R-:W-:Y:S01]  /*a020*/  LEA.HI.X.SX32 R8, R8, R139, 0x1, P2 ;  /* 0x0000008b08087211 */ /* 0x000fe200010f0eff */
[----:B--2---:R1:W2:Y:S03]  /*a030*/  LDG.E.128 R20, [R2.64] ;  /* 0x0000000602147981 */ /* 0x0042a6000c1e1d00 */
        /* <DEDUP_REMOVED lines=74> */
.L_x_2623:
[----:B------:R-:W-:Y:S05]  /*a4e0*/  BSYNC B0 ;  /* 0x0000000000007941 */ /* 0x000fea0003800000 */
.L_x_2622:
[C---:B-1----:R-:W-:Y:S04]  /*a4f0*/  LEA R2, P0, R91.reuse, R118, 0x1 ;  /* 0x000000765b027211 */ /* 0x042fe800078008ff */
[----:B------:R-:W-:Y:S05]  /*a500*/  LEA.HI.X R3, R91, R119, R90, 0x1, P0 ;  /* 0x000000775b037211 */ /* 0x000fea00000f0c5a */
[----:B-----5:R1:W-:Y:S04]  /*a510*/  STG.E.128 [R2.64], R4 ;  /* 0x0000000402007986 */ /* 0x0203e8000c101d06 */
.L_x_2619:
[----:B------:R-:W-:Y:S05]  /*a520*/  BSYNC B1 ;  /* 0x0000000000017941 */ /* 0x000fea0003800000 */
.L_x_2618:
        /* <DEDUP_REMOVED lines=99> */
.L_x_2627:
[----:B------:R-:W-:Y:S05]  /*ab60*/  BSYNC B0 ;  /* 0x0000000000007941 */ /* 0x000fea0003800000 */
.L_x_2626:
        /* <DEDUP_REMOVED lines=101> */
.L_x_2629:
[----:B------:R-:W-:Y:S05]  /*b1c0*/  BSYNC B0 ;  /* 0x0000000000007941 */ /* 0x000fea0003800000 */
.L_x_2628:
[C---:B-1----:R-:W-:Y:S04]  /*b1d0*/  LEA R2, P0, R95.reuse, R118, 0x1 ;  /* 0x000000765f027211 */ /* 0x042fe800078008ff */
[----:B------:R-:W-:Y:S05]  /*b1e0*/  LEA.HI.X R3, R95, R119, R94, 0x1, P0 ;  /* 0x000000775f037211 */ /* 0x000fea00000f0c5e */
[----:B-----5:R1:W-:Y:S04]  /*b1f0*/  STG.E.128 [R2.64], R4 ;  /* 0x0000000402007986 */ /* 0x0203e8000c101d06 */
.L_x_2625:
[----:B------:R-:W-:Y:S05]  /*b200*/  BSYNC B1 ;  /* 0x0000000000017941 */ /* 0x000fea0003800000 */
.L_x_2624:
[----:B------:R-:W-:Y:S01]  /*b210*/  ISETP.NE.AND P0, PT, R197, RZ, PT ;  /* 0x000000ffc500720c */ /* 0x000fe20003f05270 */
[----:B------:R-:W-:Y:S01]  /*b220*/  @!UPT UIADD3 URZ, URZ, URZ, URZ ;  /* 0x0000003f3f3ff290 */ /* 0x000fe2000fffe03f */
[----:B------:R-:W-:Y:S11]  /*b230*/  BSSY B1, `(.L_x_2630) ;  /* 0x00000cd000017945 */ /* 0x000ff60003800000 */
        /* <DEDUP_REMOVED lines=98> */
.L_x_2633:
[----:B------:R-:W-:Y:S05]  /*b860*/  BSYNC B0 ;  /* 0x0000000000007941 */ /* 0x000fea0003800000 */
.L_x_2632:
        /* <DEDUP_REMOVED lines=101> */
.L_x_2635:
[----:B------:R-:W-:Y:S05]  /*bec0*/  BSYNC B0 ;  /* 0x0000000000007941 */ /* 0x000fea0003800000 */
.L_x_2634:
[C---:B-1----:R-:W-:Y:S04]  /*bed0*/  LEA R2, P0, R99.reuse, R118, 0x1 ;  /* 0x0000007663027211 */ /* 0x042fe800078008ff */
[----:B------:R-:W-:Y:S05]  /*bee0*/  LEA.HI.X R3, R99, R119, R98, 0x1, P0 ;  /* 0x0000007763037211 */ /* 0x000fea00000f0c62 */
[----:B-----5:R1:W-:Y:S04]  /*bef0*/  STG.E.128 [R2.64], R4 ;  /* 0x0000000402007986 */ /* 0x0203e8000c101d06 */
.L_x_2631:
[----:B------:R-:W-:Y:S05]  /*bf00*/  BSYNC B1 ;  /* 0x0000000000017941 */ /* 0x000fea0003800000 */
.L_x_2630:
        /* <DEDUP_REMOVED lines=101> */
.L_x_2639:
[----:B------:R-:W-:Y:S05]  /*c560*/  BSYNC B0 ;  /* 0x0000000000007941 */ /* 0x000fea0003800000 */
.L_x_2638:
[----:B------:R-:W-:Y:S01]  /*c570*/  IMAD.WIDE.U32 R4, R41, c[0x0][0x198], R118 ;  /* 0x0000660029047a25 */ /* 0x000fe200078e0076 */
[----:B-1----:R-:W-:Y:S01]  /*c580*/  LEA R2, P0, R101, R124, 0x1 ;  /* 0x0000007c65027211 */ /* 0x002fe200078008ff */
        /* <DEDUP_REMOVED lines=10> */
[----:B------:R-:W-:Y:S01]  /*c630*/  IMAD.MOV.U32 R19, RZ, RZ, RZ ;  /* 0x000000ffff137224 */ /* 0x000fe200078e00ff */
[----:B-----5:R-:W-:Y:S01]  /*c640*/  MOV R30, R4 ;  /* 0x00000004001e7202 */ /* 0x020fe20000000f00 */
[----:B------:R-:W-:Y:S01]  /*c650*/  USHF.R.S32.HI UR5, URZ, 0x1, UR5 ;  /* 0x000000013f057899 */ /* 0x000fe20008011405 */
[----:B------:R-:W-:Y:S01]  /*c660*/  MOV R29, R7 ;  /* 0x00000007001d7202 */ /* 0x000fe20000000f00 */
[----:B------:R-:W-:Y:S01]  /*c670*/  IMAD.MOV.U32 R31, RZ, RZ, R5 ;  /* 0x000000ffff1f7224 */ /* 0x000fe200078e0005 */
        /* <DEDUP_REMOVED lines=8> */
[C---:B------:R-:W-:Y:S02]  /*c700*/  LEA R32, P1, R0.reuse, R126, 0x1 ;  /* 0x0000007e00207211 */ /* 0x040fe400078208ff */
[-C--:B------:R-:W-:Y:S01]  /*c710*/  LEA.HI.X.SX32 R15, R15, R134.reuse, 0x1, P2 ;  /* 0x000000860f0f7211 */ /* 0x080fe200010f0eff */
[----:B--2---:R1:W2:Y:S01]  /*c720*/  LDG.E.128 R20, [R2.64] ;  /* 0x0000000602147981 */ /* 0x0042a2000c1e1d00 */
[----:B------:R-:W-:Y:S02]  /*c730*/  @P0 IADD3 R19, RZ, -UR5, RZ ;  /* 0x80000005ff130c10 */ /* 0x000fe4000fffe0ff */
[----:B------:R-:W-:Y:S02]  /*c740*/  LEA.HI.X R33, R0, R127, R15, 0x1, P1 ;  /* 0x0000007f00217211 */ /* 0x000fe400008f0c0f */
[----:B------:R-:W-:Y:S04]  /*c750*/  IADD3 R15, P1, R150, R19, RZ ;  /* 0x00000013960f7210 */ /* 0x000fe80007f3e0ff */
[----:B------:R-:W1:Y:S01]  /*c760*/  LDG.E.128 R32, [R32.64] ;  /* 0x0000000620207981 */ /* 0x000e62000c1e1d00 */
        /* <DEDUP_REMOVED lines=69> */
.L_x_2641:
[----:B------:R-:W-:Y:S05]  /*cbc0*/  BSYNC B0 ;  /* 0x0000000000007941 */ /* 0x000fea0003800000 */
.L_x_2640:
[C---:B-1----:R-:W-:Y:S04]  /*cbd0*/  LEA R2, P0, R103.reuse, R118, 0x1 ;  /* 0x0000007667027211 */ /* 0x042fe800078008ff */
[----:B------:R-:W-:Y:S05]  /*cbe0*/  LEA.HI.X R3, R103, R119, R102, 0x1, P0 ;  /* 0x0000007767037211 */ /* 0x000fea00000f0c66 */
[----:B-----5:R1:W-:Y:S04]  /*cbf0*/  STG.E.128 [R2.64], R4 ;  /* 0x0000000402007986 */ /* 0x0203e8000c101d06 */
.L_x_2637:
[----:B------:R-:W-:Y:S05]  /*cc00*/  BSYNC B1 ;  /* 0x0000000000017941 */ /* 0x000fea0003800000 */
.L_x_2636:
[----:B-1----:R-:W-:Y:S01]  /*cc10*/  IMAD.MOV.U32 R3, RZ, RZ, c[0x0][0x230] ;  /* 0x00008c00ff037624 */ /* 0x002fe200078e00ff */
[----:B------:R-:W-:Y:S03]  /*cc20*/  ULDC UR4, c[0x0][0x230] ;  /* 0x00008c0000047ab9 */ /* 0x000fe60000000800 */
[----:B------:R-:W-:Y:S05]  /*cc30*/  IMAD.U32 R3, R3, -0x40, RZ ;  /* 0xffffffc003037824 */ /* 0x000fea00078e00ff */
[C---:B------:R-:W-:Y:S02]  /*cc40*/  LEA R128, P1, R3.reuse, R128, 0x1 ;  /* 0x0000008003807211 */ /* 0x040fe400078208ff */
[C---:B------:R-:W-:Y:S02]  /*cc50*/  LEA R126, P0, R3.reuse, R126, 0x1 ;  /* 0x0000007e037e7211 */ /* 0x040fe400078008ff */
[C---:B------:R-:W-:Y:S02]  /*cc60*/  LEA.HI.X.SX32 R129, R3.reuse, R129, 0x1, P1 ;  /* 0x0000008103817211 */ /* 0x040fe400008f0eff */
[----:B------:R-:W-:Y:S01]  /*cc70*/  LEA.HI.X.SX32 R127, R3, R127, 0x1, P0 ;  /* 0x0000007f037f7211 */ /* 0x000fe200000f0eff */
[----:B------:R-:W-:-:S05]  /*cc80*/  BRA `(.L_x_2593) ;  /* 0x000004b000007947 */ /* 0x000fca0003800000 */
.L_x_2575:
[----:B-1----:R-:W2:Y:S01]  /*cc90*/  @P1 LDG.E.128 R20, [R124.64] ;  /* 0x000000067c141981 */ /* 0x002ea2000c1e1d00 */
[C---:B------:R-:W-:Y:S01]  /*cca0*/  @P3 LEA R34, P0, R73.reuse, R124, 0x1 ;  /* 0x0000007c49223211 */ /* 0x040fe200078008ff */
[----:B------:R-:W-:Y:S01]  /*ccb0*/  UMOV UR4, URZ ;  /* 0x0000003f00047c82 */ /* 0x000fe20008000000 */
[----:B------:R-:W-:Y:S02]  /*ccc0*/  @P4 MOV R3, 0x60 ;  /* 0x0000006000034802 */ /* 0x000fe40000000f00 */
[----:B------:R-:W-:Y:S02]  /*ccd0*/  @P3 LEA.HI.X R35, R73, R125, R72, 0x1, P0 ;  /* 0x0000007d49233211 */ /* 0x000fe400000f0c48 */
[----:B------:R-:W-:Y:S01]  /*cce0*/  @P3 LEA R32, P0, R131, R118, 0x1 ;  /* 0x0000007683203211 */ /* 0x000fe200078008ff */
[----:B------:R-:W-:Y:S03]  /*ccf0*/  @P4 IMAD.WIDE.U32 R38, R3, c[0x0][0x288], R124 ;  /* 0x0000a20003264a25 */ /* 0x000fe600078e007c */
[----:B------:R-:W-:Y:S01]  /*cd00*/  @P3 LEA.HI.X R33, R131, R119, R130, 0x1, P0 ;  /* 0x0000007783213211 */ /* 0x000fe200000f0c82 */
[----:B------:R-:W-:Y:S01]  /*cd10*/  @P4 IMAD.WIDE.U32 R40, R3, c[0x0][0x198], R118 ;  /* 0x0000660003284a25 */ /* 0x000fe200078e0076 */
[----:B------:R-:W-:Y:S03]  /*cd20*/  @P5 LEA R36, P0, R75, R124, 0x1 ;  /* 0x0000007c4b245211 */ /* 0x000fe600078008ff */
[----:B------:R-:W-:Y:S01]  /*cd30*/  @P4 IMAD R0, R3, c[0x0][0x28c], RZ ;  /* 0x0000a30003004a24 */ /* 0x000fe200078e02ff */
[----:B------:R-:W-:Y:S01]  /*cd40*/  @P5 LEA.HI.X R37, R75, R125, R74, 0x1, P0 ;  /* 0x0000007d4b255211 */ /* 0x000fe200000f0c4a */
[----:B------:R-:W-:Y:S01]  /*cd50*/  @P4 IMAD R3, R3, c[0x0][0x19c], RZ ;  /* 0x0000670003034a24 */ /* 0x000fe200078e02ff */
[C---:B------:R-:W-:Y:S01]  /*cd60*/  @P5 LEA R18, P0, R190.reuse, R118, 0x1 ;  /* 0x00000076be125211 */ /* 0x040fe200078008ff */
[----:B------:R-:W-:Y:S03]  /*cd70*/  @P4 IMAD.IADD R39, R39, 0x1, R0 ;  /* 0x0000000127274824 */ /* 0x000fe600078e0200 */
[----:B------:R-:W-:Y:S02]  /*cd80*/  @P5 LEA.HI.X R19, R190, R119, R76, 0x1, P0 ;  /* 0x00000077be135211 */ /* 0x000fe400000f0c4c */
[----:B------:R-:W-:Y:S01]  /*cd90*/  @P4 IADD3 R41, R41, R3, RZ ;  /* 0x0000000329294210 */ /* 0x000fe20007ffe0ff */
[----:B------:R-:W-:Y:S04]  /*cda0*/  @P6 IMAD.MOV.U32 R3, RZ, RZ, 0xa0 ;  /* 0x000000a0ff036424 */ /* 0x000fe800078e00ff */
[----:B------:R-:W-:Y:S01]  /*cdb0*/  @P6 IMAD R0, R3, c[0x0][0x28c], RZ ;  /* 0x0000a30003006a24 */ /* 0x000fe200078e02ff */
[----:B--2---:R1:W-:Y:S04]  /*cdc0*/  @P1 STG.E.128 [R118.64], R20 ;  /* 0x0000001476001986 */ /* 0x0043e8000c101d06 */
[----:B------:R-:W2:Y:S04]  /*cdd0*/  @P1 LDG.E.128 R4, [R124.64+0x80] ;  /* 0x000080067c041981 */ /* 0x000ea8000c1e1d00 */
[----:B--2---:R-:W-:Y:S01]  /*cde0*/  @P1 STG.E.128 [R118.64+0x80], R4 ;  /* 0x0000800476001986 */ /* 0x004fe2000c101d06 */
[----:B------:R-:W-:Y:S03]  /*cdf0*/  ISETP.NE.AND P1, PT, R196, RZ, PT ;  /* 0x000000ffc400720c */ /* 0x000fe60003f25270 */
[----:B------:R-:W2:Y:S04]  /*ce00*/  @P3 LDG.E.128 R28, [R34.64] ;  /* 0x00000006221c3981 */ /* 0x000ea8000c1e1d00 */
[----:B--2---:R-:W-:Y:S04]  /*ce10*/  @P3 STG.E.128 [R32.64], R28 ;  /* 0x0000001c20003986 */ /* 0x004fe8000c101d06 */
[----:B------:R-:W2:Y:S04]  /*ce20*/  @P3 LDG.E.128 R24, [R34.64+0x80] ;  /* 0x0000800622183981 */ /* 0x000ea8000c1e1d00 */
[----:B--2---:R2:W-:Y:S01]  /*ce30*/  @P3 STG.E.128 [R32.64+0x80], R24 ;  /* 0x0000801820003986 */ /* 0x0045e2000c101d06 */
[----:B------:R-:W-:Y:S03]  /*ce40*/  ISETP.NE.AND P3, PT, R197, RZ, PT ;  /* 0x000000ffc500720c */ /* 0x000fe60003f65270 */
[----:B-1----:R-:W3:Y:S01]  /*ce50*/  @P5 LDG.E.128 R20, [R36.64] ;  /* 0x0000000624145981 */ /* 0x002ee2000c1e1d00 */
[----:B--2---:R-:W-:Y:S05]  /*ce60*/  @P6 IMAD.WIDE.U32 R32, R3, c[0x0][0x288], R124 ;  /* 0x0000a20003206a25 */ /* 0x004fea00078e007c */
[----:B------:R-:W-:Y:S01]  /*ce70*/  @P6 IADD3 R33, R33, R0, RZ ;  /* 0x0000000021216210 */ /* 0x000fe20007ffe0ff */
[----:B---3--:R-:W-:Y:S04]  /*ce80*/  @P5 STG.E.128 [R18.64], R20 ;  /* 0x0000001412005986 */ /* 0x008fe8000c101d06 */
[----:B------:R1:W2:Y:S02]  /*ce90*/  @P5 LDG.E.128 R4, [R36.64+0x80] ;  /* 0x0000800624045981 */ /* 0x0002a4000c1e1d00 */
[C---:B-1----:R-:W-:Y:S04]  /*cea0*/  @P2 LEA R36, P0, R86.reuse, R124, 0x1 ;  /* 0x0000007c56242211 */ /* 0x042fe800078008ff */
[----:B------:R-:W-:Y:S02]  /*ceb0*/  @P2 LEA.HI.X R37, R86, R125, R85, 0x1, P0 ;  /* 0x0000007d56252211 */ /* 0x000fe400000f0c55 */
[C---:B------:R-:W-:Y:S04]  /*cec0*/  @P2 LEA R34, P0, R192.reuse, R118, 0x1 ;  /* 0x00000076c0222211 */ /* 0x040fe800078008ff */
[----:B------:R-:W-:Y:S01]  /*ced0*/  @P2 LEA.HI.X R35, R192, R119, R87, 0x1, P0 ;  /* 0x00000077c0232211 */ /* 0x000fe200000f0c57 */
[----:B--2---:R1:W-:Y:S04]  /*cee0*/  @P5 STG.E.128 [R18.64+0x80], R4 ;  /* 0x0000800412005986 */ /* 0x0043e8000c101d06 */
[----:B------:R-:W2:Y:S01]  /*cef0*/  @P4 LDG.E.128 R28, [R38.64] ;  /* 0x00000006261c4981 */ /* 0x000ea2000c1e1d00 */
[C---:B-1----:R-:W-:Y:S04]  /*cf00*/  @P6 IMAD.WIDE.U32 R18, R3.reuse, c[0x0][0x198], R118 ;  /* 0x0000660003126a25 */ /* 0x042fe800078e0076 */
[----:B------:R-:W-:Y:S04]  /*cf10*/  @P6 IMAD R3, R3, c[0x0][0x19c], RZ ;  /* 0x0000670003036a24 */ /* 0x000fe800078e02ff */
[----:B------:R-:W-:Y:S01]  /*cf20*/  @P6 IMAD.IADD R19, R19, 0x1, R3 ;  /* 0x0000000113136824 */ /* 0x000fe200078e0203 */
[----:B------:R-:W-:Y:S05]  /*cf30*/  @P3 MOV R3, 0xc0 ;  /* 0x000000c000033802 */ /* 0x000fea0000000f00 */
[C---:B------:R-:W-:Y:S01]  /*cf40*/  @P3 IMAD R0, R3.reuse, c[0x0][0x28c], RZ ;  /* 0x0000a30003003a24 */ /* 0x040fe200078e02ff */
[----:B--2---:R1:W-:Y:S04]  /*cf50*/  @P4 STG.E.128 [R40.64], R28 ;  /* 0x0000001c28004986 */ /* 0x0043e8000c101d06 */
[----:B------:R-:W2:Y:S01]  /*cf60*/  @P4 LDG.E.128 R24, [R38.64+0x80] ;  /* 0x0000800626184981 */ /* 0x000ea2000c1e1d00 */
[----:B-1----:R-:W-:Y:S04]  /*cf70*/  @P3 IMAD.WIDE.U32 R30, R3, c[0x0][0x288], R124 ;  /* 0x0000a200031e3a25 */ /* 0x002fe800078e007c */
[----:B------:R-:W-:Y:S02]  /*cf80*/  @P3 IMAD.IADD R31, R31, 0x1, R0 ;  /* 0x000000011f1f3824 */ /* 0x000fe400078e0200 */
[C---:B------:R-:W-:Y:S04]  /*cf90*/  @P3 IMAD.WIDE.U32 R28, R3.reuse, c[0x0][0x198], R118 ;  /* 0x00006600031c3a25 */ /* 0x040fe800078e0076 */
[----:B------:R-:W-:Y:S05]  /*cfa0*/  @P3 IMAD R3, R3, c[0x0][0x19c], RZ ;  /* 0x0000670003033a24 */ /* 0x000fea00078e02ff */
[----:B------:R-:W-:Y:S01]  /*cfb0*/  @P3 IADD3 R29, R29, R3, RZ ;  /* 0x000000031d1d3210 */ /* 0x000fe20007ffe0ff */
[----:B------:R-:W-:Y:S04]  /*cfc0*/  @P1 IMAD.MOV.U32 R3, RZ, RZ, 0xe0 ;  /* 0x000000e0ff031424 */ /* 0x000fe800078e00ff */
[C---:B------:R-:W-:Y:S01]  /*cfd0*/  @P1 IMAD R0, R3.reuse, c[0x0][0x28c], RZ ;  /* 0x0000a30003001a24 */ /* 0x040fe200078e02ff */
[----:B--2---:R1:W-:Y:S04]  /*cfe0*/  @P4 STG.E.128 [R40.64+0x80], R24 ;  /* 0x0000801828004986 */ /* 0x0043e8000c101d06 */
[----:B------:R-:W2:Y:S04]  /*cff0*/  @P2 LDG.E.128 R20, [R36.64] ;  /* 0x0000000624142981 */ /* 0x000ea8000c1e1d00 */
[----:B--2---:R2:W-:Y:S04]  /*d000*/  @P2 STG.E.128 [R34.64], R20 ;  /* 0x0000001422002986 */ /* 0x0045e8000c101d06 */
[----:B------:R-:W3:Y:S04]  /*d010*/  @P2 LDG.E.128 R4, [R36.64+0x80] ;  /* 0x0000800624042981 */ /* 0x000ee8000c1e1d00 */
[----:B---3--:R3:W-:Y:S04]  /*d020*/  @P2 STG.E.128 [R34.64+0x80], R4 ;  /* 0x0000800422002986 */ /* 0x0087e8000c101d06 */
[----:B-1----:R-:W4:Y:S04]  /*d030*/  @P6 LDG.E.128 R24, [R32.64] ;  /* 0x0000000620186981 */ /* 0x002f28000c1e1d00 */
[----:B----4-:R-:W-:Y:S04]  /*d040*/  @P6 STG.E.128 [R18.64], R24 ;  /* 0x0000001812006986 */ /* 0x010fe8000c101d06 */
[----:B--2---:R-:W2:Y:S04]  /*d050*/  @P6 LDG.E.128 R20, [R32.64+0x80] ;  /* 0x0000800620146981 */ /* 0x004ea8000c1e1d00 */
[----:B--2---:R1:W-:Y:S04]  /*d060*/  @P6 STG.E.128 [R18.64+0x80], R20 ;  /* 0x0000801412006986 */ /* 0x0043e8000c101d06 */
[----:B---3--:R-:W2:Y:S01]  /*d070*/  @P3 LDG.E.128 R4, [R30.64] ;  /* 0x000000061e043981 */ /* 0x008ea2000c1e1d00 */
[----:B-1----:R-:W-:Y:S05]  /*d080*/  @P1 IMAD.WIDE.U32 R18, R3, c[0x0][0x288], R124 ;  /* 0x0000a20003121a25 */ /* 0x002fea00078e007c */
[----:B------:R-:W-:Y:S01]  /*d090*/  @P1 IADD3 R19, R19, R0, RZ ;  /* 0x0000000013131210 */ /* 0x000fe20007ffe0ff */
[----:B--2---:R1:W-:Y:S04]  /*d0a0*/  @P3 STG.E.128 [R28.64], R4 ;  /* 0x000000041c003986 */ /* 0x0043e8000c101d06 */
[----:B------:R2:W3:Y:S02]  /*d0b0*/  @P3 LDG.E.128 R24, [R30.64+0x80] ;  /* 0x000080061e183981 */ /* 0x0004e4000c1e1d00 */
[C---:B--2---:R-:W-:Y:S04]  /*d0c0*/  @P1 IMAD.WIDE.U32 R30, R3.reuse, c[0x0][0x198], R118 ;  /* 0x00006600031e1a25 */ /* 0x044fe800078e0076 */
[----:B------:R-:W-:Y:S05]  /*d0d0*/  @P1 IMAD R3, R3, c[0x0][0x19c], RZ ;  /* 0x0000670003031a24 */ /* 0x000fea00078e02ff */
[----:B------:R-:W-:Y:S01]  /*d0e0*/  @P1 IADD3 R31, R31, R3, RZ ;  /* 0x000000031f1f1210 */ /* 0x000fe20007ffe0ff */
[----:B---3--:R2:W-:Y:S04]  /*d0f0*/  @P3 STG.E.128 [R28.64+0x80], R24 ;  /* 0x000080181c003986 */ /* 0x0085e8000c101d06 */
[----:B------:R-:W3:Y:S04]  /*d100*/  @P1 LDG.E.128 R20, [R18.64] ;  /* 0x0000000612141981 */ /* 0x000ee8000c1e1d00 */
[----:B---3--:R2:W-:Y:S04]  /*d110*/  @P1 STG.E.128 [R30.64], R20 ;  /* 0x000000141e001986 */ /* 0x0085e8000c101d06 */
[----:B-1----:R-:W3:Y:S04]  /*d120*/  @P1 LDG.E.128 R4, [R18.64+0x80] ;  /* 0x0000800612041981 */ /* 0x002ee8000c1e1d00 */
[----:B---3--:R2:W-:Y:S02]  /*d130*/  @P1 STG.E.128 [R30.64+0x80], R4 ;  /* 0x000080041e001986 */ /* 0x0085e4000c101d06 */
.L_x_2593:
[----:B------:R-:W-:Y:S01]  /*d140*/  LOP3.LUT P1, RZ, R225, 0x4, RZ, 0xc0, !PT ;  /* 0x00000004e1ff7812 */ /* 0x000fe2000782c0ff */
[----:B------:R-:W-:Y:S04]  /*d150*/  IMAD.MOV.U32 R0, RZ, RZ, c[0x0][0x288] ;  /* 0x0000a200ff007624 */ /* 0x000fe800078e00ff */
[----:B------:R-:W-:Y:S05]  /*d160*/  IMAD.U32 R3, R0, -0x80, RZ ;  /* 0xffffff8000037824 */ /* 0x000fea00078e00ff */
[C---:B--23--:R-:W-:Y:S04]  /*d170*/  LEA R124, P0, R3.reuse, R124, 0x1 ;  /* 0x0000007c037c7211 */ /* 0x04cfe800078008ff */
[----:B------:R-:W-:Y:S01]  /*d180*/  LEA.HI.X.SX32 R125, R3, R125, 0x1, P0 ;  /* 0x0000007d037d7211 */ /* 0x000fe200000f0eff */
[----:B------:R-:W-:-:S05]  /*d190*/  @!P1 BRA `(.L_x_2642) ;  /* 0x000004b000009947 */ /* 0x000fca0003800000 */
[----:B------:R-:W-:Y:S04]  /*d1a0*/  IADD3 R3, R11, -0x1, RZ ;  /* 0xffffffff0b037810 */ /* 0x000fe80007ffe0ff */
[----:B------:R-:W-:Y:S11]  /*d1b0*/  ISETP.GT.AND P0, PT, R3, R70, PT ;  /* 0x000000460300720c */ /* 0x000ff60003f04270 */
[----:B------:R-:W-:Y:S02]  /*d1c0*/  @!UPT UIADD3 URZ, URZ, URZ, URZ ;  /* 0x0000003f3f3ff290 */ /* 0x000fe4000fffe03f */
[----:B------:R-:W-:-:S05]  /*d1d0*/  @!P0 BRA `(.L_x_2643) ;  /* 0x000004f000008947 */ /* 0x000fca0003800000 */
[----:B------:R-:W-:Y:S02]  /*d1e0*/  IABS R3, c[0x0][0x2d0] ;  /* 0x0000b40000037a13 */ /* 0x000fe40000000000 */
[----:B------:R-:W-:Y:S02]  /*d1f0*/  IABS R7, R13 ;  /* 0x0000000d00077213 */ /* 0x000fe40000000000 */
[----:B------:R-:W1:Y:S10]  /*d200*/  I2F.RP R6, R3 ;  /* 0x0000000300067306 */ /* 0x000e740000209400 */
[----:B-1----:R-:W1:Y:S02]  /*d210*/  MUFU.RCP R0, R6 ;  /* 0x0000000600007308 */ /* 0x002e640000001000 */
[----:B-1----:R-:W-:Y:S02]  /*d220*/  IADD3 R2, R0, 0xffffffe, RZ ;  /* 0x0ffffffe00027810 */ /* 0x002fe40007ffe0ff */
[----:B------:R-:W-:Y:S01]  /*d230*/  IADD3 R0, R14, -0x100, RZ ;  /* 0xffffff000e007810 */ /* 0x000fe20007ffe0ff */
[----:B------:R-:W-:Y:S05]  /*d240*/  IMAD.MOV.U32 R14, RZ, RZ, RZ ;  /* 0x000000ffff0e7224 */ /* 0x000fea00078e00ff */
[----:B------:R-:W1:Y:S01]  /*d250*/  F2I.FTZ.U32.TRUNC.NTZ R15, R2 ;  /* 0x00000002000f7305 */ /* 0x000e62000021f000 */
[----:B------:R-:W-:Y:S01]  /*d260*/  IABS R5, R0 ;  /* 0x0000000000057213 */ /* 0x000fe20000000000 */
[--C-:B-1----:R-:W-:Y:S04]  /*d270*/  IMAD.MOV R4, RZ, RZ, -R15.reuse ;  /* 0x000000ffff047224 */ /* 0x102fe800078e0a0f */
        /* <DEDUP_REMOVED lines=11> */
[----:B------:R-:W-:Y:S01]  /*d330*/  @!P0 IMAD.IADD R5, R5, 0x1, -R3 ;  /* 0x0000000105058824 */ /* 0x000fe200078e0a03 */
[-C--:B------:R-:W-:Y:S02]  /*d340*/  @!P1 IADD3 R7, R7, -R3.reuse, RZ ;  /* 0x8000000307079210 */ /* 0x080fe40007ffe0ff */
[----:B------:R-:W-:Y:S02]  /*d350*/  @!P1 IADD3 R4, R4, 0x1, RZ ;  /* 0x0000000104049810 */ /* 0x000fe40007ffe0ff */
[-C--:B------:R-:W-:Y:S02]  /*d360*/  ISETP.GE.U32.AND P2, PT, R5, R3.reuse, PT ;  /* 0x000000030500720c */ /* 0x080fe40003f46070 */
[----:B------:R-:W-:Y:S02]  /*d370*/  ISETP.GE.U32.AND P3, PT, R7, R3, PT ;  /* 0x000000030700720c */ /* 0x000fe40003f66070 */
[----:B------:R-:W-:Y:S02]  /*d380*/  LOP3.LUT R5, R13, c[0x0][0x2d0], RZ, 0x3c, !PT ;  /* 0x0000b4000d057a12 */ /* 0x000fe400078e3cff */
[C---:B------:R-:W-:Y:S01]  /*d390*/  LOP3.LUT R3, R0.reuse, c[0x0][0x2d0], RZ, 0x3c, !PT ;  /* 0x0000b40000037a12 */ /* 0x040fe200078e3cff */
[----:B------:R-:W-:Y:S01]  /*d3a0*/  IMAD.IADD R0, R0, 0x1, -R13 ;  /* 0x0000000100007824 */ /* 0x000fe200078e0a0d */
[----:B------:R-:W-:Y:S02]  /*d3b0*/  ISETP.GE.AND P5, PT, R5, RZ, PT ;  /* 0x000000ff0500720c */ /* 0x000fe40003fa6270 */
[----:B------:R-:W-:Y:S02]  /*d3c0*/  ISETP.GE.AND P4, PT, R3, RZ, PT ;  /* 0x000000ff0300720c */ /* 0x000fe40003f86270 */
[----:B------:R-:W-:Y:S02]  /*d3d0*/  ISETP.NE.AND P0, PT, RZ, c[0x0][0x2d0], PT ;  /* 0x0000b400ff007a0c */ /* 0x000fe40003f05270 */
[----:B------:R-:W-:Y:S02]  /*d3e0*/  @P2 IADD3 R2, R2, 0x1, RZ ;  /* 0x0000000102022810 */ /* 0x000fe40007ffe0ff */
[----:B------:R-:W-:Y:S02]  /*d3f0*/  @P3 IADD3 R4, R4, 0x1, RZ ;  /* 0x0000000104043810 */ /* 0x000fe40007ffe0ff */
[----:B------:R-:W-:Y:S03]  /*d400*/  LOP3.LUT R3, RZ, c[0x0][0x2d0], RZ, 0x33, !PT ;  /* 0x0000b400ff037a12 */ /* 0x000fe600078e33ff */
[----:B------:R-:W-:Y:S02]  /*d410*/  @!P5 IMAD.MOV R4, RZ, RZ, -R4 ;  /* 0x000000ffff04d224 */ /* 0x000fe400078e0a04 */
[----:B------:R-:W-:Y:S05]  /*d420*/  @!P4 IMAD.MOV R2, RZ, RZ, -R2 ;  /* 0x000000ffff02c224 */ /* 0x000fea00078e0a02 */
[C---:B------:R-:W-:Y:S02]  /*d430*/  SEL R2, R3.reuse, R2, !P0 ;  /* 0x0000000203027207 */ /* 0x040fe40004000000 */
[----:B------:R-:W-:Y:S02]  /*d440*/  SEL R3, R3, R4, !P0 ;  /* 0x0000000403037207 */ /* 0x000fe40004000000 */
[CC--:B------:R-:W-:Y:S02]  /*d450*/  LEA R20, P1, R2.reuse, R228.reuse, 0x2 ;  /* 0x000000e402147211 */ /* 0x0c0fe400078210ff */
[C---:B------:R-:W-:Y:S02]  /*d460*/  LEA R18, P0, R3.reuse, R228, 0x2 ;  /* 0x000000e403127211 */ /* 0x040fe400078010ff */
[-C--:B------:R-:W-:Y:S02]  /*d470*/  LEA.HI.X.SX32 R21, R2, R229.reuse, 0x2, P1 ;  /* 0x000000e502157211 */ /* 0x080fe400008f16ff */
[C---:B------:R-:W-:Y:S02]  /*d480*/  LEA.HI.X.SX32 R19, R3.reuse, R229, 0x2, P0 ;  /* 0x000000e503137211 */ /* 0x040fe400000f16ff */
[----:B------:R-:W-:Y:S01]  /*d490*/  IADD3 R3, R3, -R2, RZ ;  /* 0x8000000203037210 */ /* 0x000fe20007ffe0ff */
[----:B------:R-:W2:Y:S04]  /*d4a0*/  LDG.E R4, [R20.64] ;  /* 0x0000000614047981 */ /* 0x000ea8000c1e1900 */
[----:B------:R-:W-:Y:S01]  /*d4b0*/  IMAD R0, R3, c[0x0][0x2d0], R0 ;  /* 0x0000b40003007a24 */ /* 0x000fe200078e0200 */
[----:B------:R-:W2:Y:S03]  /*d4c0*/  LDG.E R5, [R18.64] ;  /* 0x0000000612057981 */ /* 0x000ea6000c1e1900 */
[----:B------:R-:W-:Y:S04]  /*d4d0*/  IMAD.WIDE.U32 R14, R0, c[0x0][0x1a0], RZ ;  /* 0x00006800000e7a25 */ /* 0x000fe800078e00ff */
[----:B--2---:R-:W-:Y:S01]  /*d4e0*/  IMAD.IADD R7, R4, 0x1, -R5 ;  /* 0x0000000104077824 */ /* 0x004fe200078e0a05 */
[----:B------:R-:W-:Y:S03]  /*d4f0*/  SHF.R.S32.HI R4, RZ, 0x1f, R0 ;  /* 0x0000001fff047819 */ /* 0x000fe60000011400 */
[----:B------:R-:W-:Y:S01]  /*d500*/  IMAD.WIDE.U32 R18, R7, c[0x0][0x180], RZ ;  /* 0x0000600007127a25 */ /* 0x000fe200078e00ff */
[----:B------:R-:W-:Y:S03]  /*d510*/  SHF.R.S32.HI R5, RZ, 0x1f, R7 ;  /* 0x0000001fff057819 */ /* 0x000fe60000011407 */
[----:B------:R-:W-:Y:S02]  /*d520*/  IMAD R3, R4, c[0x0][0x1a0], RZ ;  /* 0x0000680004037a24 */ /* 0x000fe400078e02ff */
[----:B------:R-:W-:Y:S02]  /*d530*/  IMAD R2, R5, c[0x0][0x180], RZ ;  /* 0x0000600005027a24 */ /* 0x000fe400078e02ff */
[----:B------:R-:W-:Y:S02]  /*d540*/  IMAD R3, R0, c[0x0][0x1a4], R3 ;  /* 0x0000690000037a24 */ /* 0x000fe400078e0203 */
[----:B------:R-:W-:Y:S02]  /*d550*/  IMAD R2, R7, c[0x0][0x184], R2 ;  /* 0x0000610007027a24 */ /* 0x000fe400078e0202 */
[----:B------:R-:W-:Y:S02]  /*d560*/  IMAD.IADD R15, R15, 0x1, R3 ;  /* 0x000000010f0f7824 */ /* 0x000fe400078e0203 */
[----:B------:R-:W-:Y:S02]  /*d570*/  IMAD.IADD R19, R19, 0x1, R2 ;  /* 0x0000000113137824 */ /* 0x000fe400078e0202 */
[----:B------:R-:W-:Y:S02]  /*d580*/  IMAD R2, R5, c[0x0][0x188], RZ ;  /* 0x0000620005027a24 */ /* 0x000fe400078e02ff */
[----:B------:R-:W-:Y:S02]  /*d590*/  IMAD R3, R4, c[0x0][0x198], RZ ;  /* 0x0000660004037a24 */ /* 0x000fe400078e02ff */
[C---:B------:R-:W-:Y:S04]  /*d5a0*/  IMAD.WIDE.U32 R14, R7.reuse, c[0x0][0x188], R14 ;  /* 0x00006200070e7a25 */ /* 0x040fe800078e000e */
[----:B------:R-:W-:Y:S01]  /*d5b0*/  IMAD.WIDE.U32 R4, R0, c[0x0][0x198], R18 ;  /* 0x0000660000047a25 */ /* 0x000fe200078e0012 */
[----:B------:R-:W-:Y:S03]  /*d5c0*/  LEA R120, P1, R14, R120, 0x1 ;  /* 0x000000780e787211 */ /* 0x000fe600078208ff */
[----:B------:R-:W-:Y:S01]  /*d5d0*/  IMAD R2, R7, c[0x0][0x18c], R2 ;  /* 0x0000630007027a24 */ /* 0x000fe200078e0202 */
[----:B----4-:R-:W-:Y:S01]  /*d5e0*/  LEA R118, P0, R4, R118, 0x1 ;  /* 0x0000007604767211 */ /* 0x010fe200078008ff */
[----:B------:R-:W-:Y:S03]  /*d5f0*/  IMAD R3, R0, c[0x0][0x19c], R3 ;  /* 0x0000670000037a24 */ /* 0x000fe600078e0203 */
[----:B------:R-:W-:Y:S01]  /*d600*/  IADD3 R2, R15, R2, RZ ;  /* 0x000000020f027210 */ /* 0x000fe20007ffe0ff */
[----:B------:R-:W-:Y:S03]  /*d610*/  IMAD.IADD R0, R5, 0x1, R3 ;  /* 0x0000000105007824 */ /* 0x000fe600078e0203 */
[----:B------:R-:W-:Y:S02]  /*d620*/  LEA.HI.X R121, R14, R121, R2, 0x1, P1 ;  /* 0x000000790e797211 */ /* 0x000fe400008f0c02 */
[----:B------:R-:W-:Y:S01]  /*d630*/  LEA.HI.X R119, R4, R119, R0, 0x1, P0 ;  /* 0x0000007704777211 */ /* 0x000fe200000f0c00 */
[----:B------:R-:W-:-:S05]  /*d640*/  BRA `(.L_x_2643) ;  /* 0x0000008000007947 */ /* 0x000fca0003800000 */
.L_x_2642:
[----:B------:R-:W-:Y:S02]  /*d650*/  IMAD.MOV.U32 R2, RZ, RZ, c[0x0][0x1a0] ;  /* 0x00006800ff027624 */ /* 0x000fe400078e00ff */
[----:B------:R-:W-:Y:S02]  /*d660*/  IMAD.MOV.U32 R0, RZ, RZ, c[0x0][0x198] ;  /* 0x00006600ff007624 */ /* 0x000fe400078e00ff */
[----:B------:R-:W-:Y:S02]  /*d670*/  IMAD.U32 R3, R2, -0x80, RZ ;  /* 0xffffff8002037824 */ /* 0x000fe400078e00ff */
[----:B------:R-:W-:Y:S03]  /*d680*/  IMAD.U32 R5, R0, -0x80, RZ ;  /* 0xffffff8000057824 */ /* 0x000fe600078e00ff */
[----:B------:R-:W-:Y:S02]  /*d690*/  LEA R120, P1, R3, R120, 0x1 ;  /* 0x0000007803787211 */ /* 0x000fe400078208ff */
[----:B----4-:R-:W-:Y:S02]  /*d6a0*/  LEA R118, P0, R5, R118, 0x1 ;  /* 0x0000007605767211 */ /* 0x010fe400078008ff */
[----:B------:R-:W-:Y:S02]  /*d6b0*/  LEA.HI.X.SX32 R121, R3, R121, 0x1, P1 ;  /* 0x0000007903797211 */ /* 0x000fe400008f0eff */
[----:B------:R-:W-:Y:S02]  /*d6c0*/  LEA.HI.X.SX32 R119, R5, R119, 0x1, P0 ;  /* 0x0000007705777211 */ /* 0x000fe400000f0eff */
.L_x_2643:
[----:B------:R-:W-:Y:S04]  /*d6d0*/  IADD3 R11, R11, -0x1, RZ ;  /* 0xffffffff0b0b7810 */ /* 0x000fe80007ffe0ff */
[----:B------:R-:W-:Y:S11]  /*d6e0*/  ISETP.GT.AND P0, PT, R11, R70, PT ;  /* 0x000000460b00720c */ /* 0x000ff60003f04270 */
[----:B------:R-:W-:Y:S02]  /*d6f0*/  @!UPT UIADD3 URZ, URZ, URZ, URZ ;  /* 0x0000003f3f3ff290 */ /* 0x000fe4000fffe03f */
[----:B------:R-:W-:-:S05]  /*d700*/  @P0 BRA `(.L_x_2644) ;  /* 0xffff505000000947 */ /* 0x000fca000383ffff */
.L_x_2574:
[----:B-1----:R-:W-:Y:S01]  /*d710*/  BAR.SYNC.DEFER_BLOCKING 0x0 ;  /* 0x0000000000007b1d */ /* 0x002fe20000010000 */
[----:B------:R-:W-:Y:S01]  /*d720*/  ISETP.NE.AND P0, PT, RZ, c[0x0][0x230], PT ;  /* 0x00008c00ff007a0c */ /* 0x000fe20003f05270 */
[----:B------:R-:W-:Y:S01]  /*d730*/  IMAD.MOV.U32 R3, RZ, RZ, c[0x0][0x190] ;  /* 0x00006400ff037624 */ /* 0x000fe200078e00ff */
[----:B------:R-:W-:Y:S01]  /*d740*/  SHF.L.U32 R230, R174, 0x1, RZ ;  /* 0x00000001aee67819 */ /* 0x000fe200000006ff */
[----:B------:R-:W-:Y:S02]  /*d750*/  IMAD.MOV.U32 R0, RZ, RZ, 0x4 ;  /* 0x00000004ff007424 */ /* 0x000fe400078e00ff */
[----:B------:R-:W-:Y:S01]  /*d760*/  BSSY B2, `(.L_x_2645) ;  /* 0x00004cd000027945 */ /* 0x000fe20003800000 */
[C---:B------:R-:W-:Y:S02]  /*d770*/  IMAD.SHL.U32 R7, R3.reuse, 0x10, RZ ;  /* 0x0000001003077824 */ /* 0x040fe400078e00ff */
[----:B------:R-:W-:-:S05]  /*d780*/  SHF.L.U64.HI R5, R3, R0, c[0x0][0x194] ;  /* 0x0000650003057619 */ /* 0x000fca0000010200 */
[----:B------:R-:W-:Y:S05]  /*d790*/  @!P0 BRA `(.L_x_2646) ;  /* 0x00004a3000008947 */ /* 0x000fea0003800000 */
[----:B------:R-:W-:Y:S01]  /*d7a0*/  ISETP.NE.U32.AND P0, PT, RZ, c[0x0][0x250], PT ;  /* 0x00009400ff007a0c */ /* 0x000fe20003f05070 */
[----:B------:R-:W-:-:S03]  /*d7b0*/  IMAD.MOV.U32 R0, RZ, RZ, RZ ;  /* 0x000000ffff007224 */ /* 0x000fc600078e00ff */
[----:B------:R-:W-:-:S13]  /*d7c0*/  ISETP.NE.AND.EX P0, PT, RZ, c[0x0][0x254], PT, P0 ;  /* 0x00009500ff007a0c */ /* 0x000fda0003f05300 */
[----:B------:R-:W2:Y:S01]  /*d7d0*/  @P0 LDG.E R0, [R194.64] ;  /* 0x00000006c2000981 */ /* 0x000ea2000c1e1900 */
[-C--:B------:R-:W-:Y:S01]  /*d7e0*/  IADD3 R6, P1, R7, R180.reuse, RZ ;  /* 0x000000b407067210 */ /* 0x080fe20007f3e0ff */
[----:B------:R-:W-:Y:S01]  /*d7f0*/  IMAD.MOV.U32 R4, RZ, RZ, c[0x0][0x194] ;  /* 0x00006500ff047624 */ /* 0x000fe200078e00ff */
[----:B------:R-:W-:Y:S01]  /*d800*/  LEA R2, P0, R3, R180, 0x5 ;  /* 0x000000b403027211 */ /* 0x000fe200078028ff */
[----:B------:R-:W-:Y:S01]  /*d810*/  ULDC.U8 UR4, c[0x0][0x313] ;  /* 0x0000c4c000047ab9 */ /* 0x000fe20000000000 */
[----:B------:R-:W-:Y:S01]  /*d820*/  LEA R30, P2, R180, c[0x0][0x160], 0x1 ;  /* 0x00005800b41e7a11 */ /* 0x000fe200078408ff */
[----:B------:R-:W-:Y:S01]  /*d830*/  IMAD.X R7, R5, 0x1, R175, P1 ;  /* 0x0000000105077824 */ /* 0x000fe200008e06af */
[----:B------:R-:W-:Y:S01]  /*d840*/  LEA.HI.X R5, R3, R175, R4, 0x5, P0 ;  /* 0x000000af03057211 */ /* 0x000fe200000f2c04 */
[----:B------:R-:W-:Y:S01]  /*d850*/  IMAD.MOV.U32 R174, RZ, RZ, R180 ;  /* 0x000000ffffae7224 */ /* 0x000fe200078e00b4 */
[----:B------:R-:W-:Y:S02]  /*d860*/  LEA R18, P0, R6, c[0x0][0x160], 0x1 ;  /* 0x0000580006127a11 */ /* 0x000fe400078008ff */
[----:B------:R-:W-:-:S02]  /*d870*/  ISETP.NE.AND P5, PT, RZ, UR4, PT ;  /* 0x00000004ff007c0c */ /* 0x000fc4000bfa5270 */
[----:B------:R-:W-:Y:S01]  /*d880*/  LEA.HI.X R19, R6, c[0x0][0x164], R7, 0x1, P0 ;  /* 0x0000590006137a11 */ /* 0x000fe200000f0c07 */
[----:B------:R-:W-:Y:S01]  /*d890*/  IMAD R7, R4, 0x30, RZ ;  /* 0x0000003004077824 */ /* 0x000fe200078e02ff */
[--C-:B------:R-:W-:Y:S01]  /*d8a0*/  LEA.HI.X R31, R180, c[0x0][0x164], R175.reuse, 0x1, P2 ;  /* 0x00005900b41f7a11 */ /* 0x100fe200010f0caf */
[----:B------:R-:W-:Y:S01]  /*d8b0*/  IMAD.WIDE.U32 R174, R3, 0x30, R174 ;  /* 0x0000003003ae7825 */ /* 0x000fe200078e00ae */
[----:B------:R-:W-:-:S03]  /*d8c0*/  LEA R28, P2, R2, c[0x0][0x160], 0x1 ;  /* 0x00005800021c7a11 */ /* 0x000fc600078408ff */
[----:B------:R-:W-:Y:S01]  /*d8d0*/  IMAD.IADD R3, R223, 0x1, -R62 ;  /* 0x00000001df037824 */ /* 0x000fe200078e0a3e */
[----:B------:R-:W-:Y:S01]  /*d8e0*/  LEA R14, P1, R174, c[0x0][0x160], 0x1 ;  /* 0x00005800ae0e7a11 */ /* 0x000fe200078208ff */
[----:B------:R-:W-:Y:S01]  /*d8f0*/  IMAD.IADD R4, R175, 0x1, R7 ;  /* 0x00000001af047824 */ /* 0x000fe200078e0207 */
[----:B------:R-:W-:Y:S02]  /*d900*/  LEA.HI.X R29, R2, c[0x0][0x164], R5, 0x1, P2 ;  /* 0x00005900021d7a11 */ /* 0x000fe400010f0c05 */
[----:B------:R-:W-:Y:S02]  /*d910*/  ISETP.GE.AND P0, PT, R226, R3, PT ;  /* 0x00000003e200720c */ /* 0x000fe40003f06270 */
[----:B------:R-:W-:Y:S02]  /*d920*/  LEA.HI.X R15, R174, c[0x0][0x164], R4, 0x1, P1 ;  /* 0x00005900ae0f7a11 */ /* 0x000fe400008f0c04 */
[----:B------:R-:W-:Y:S02]  /*d930*/  ISETP.GT.AND P0, PT, R59, -0x8, !P0 ;  /* 0xfffffff83b00780c */ /* 0x000fe40004704270 */
[----:B--2---:R-:W-:-:S05]  /*d940*/  IADD3 R0, R0, R69, R62 ;  /* 0x0000004500007210 */ /* 0x004fca0007ffe03e */
[----:B------:R-:W-:-:S05]  /*d950*/  IMAD R6, R171, R0, RZ ;  /* 0x00000000ab067224 */ /* 0x000fca00078e02ff */
[-C--:B------:R-:W-:Y:S02]  /*d960*/  IADD3 R24, P4, R168, R6.reuse, RZ ;  /* 0x00000006a8187210 */ /* 0x080fe40007f9e0ff */
[----:B------:R-:W-:Y:S02]  /*d970*/  IADD3 R0, P3, R167, R6, RZ ;  /* 0x00000006a7007210 */ /* 0x000fe40007f7e0ff */
[----:B------:R-:W-:-:S05]  /*d980*/  SHF.R.S32.HI R6, RZ, 0x1f, R6 ;  /* 0x0000001fff067819 */ /* 0x000fca0000011406 */
[--C-:B------:R-:W-:Y:S02]  /*d990*/  IMAD.X R13, R149, 0x1, R6.reuse, P4 ;  /* 0x00000001950d7824 */ /* 0x100fe400020e0606 */
[----:B------:R-:W-:Y:S01]  /*d9a0*/  IMAD.X R12, R148, 0x1, R6, P3 ;  /* 0x00000001940c7824 */ /* 0x000fe200018e0606 */
[----:B------:R-:W-:Y:S05]  /*d9b0*/  @!P5 BRA `(.L_x_2647) ;  /* 0x00001a500000d947 */ /* 0x000fea0003800000 */
[----:B------:R-:W-:Y:S01]  /*d9c0*/  BSSY B1, `(.L_x_2648) ;  /* 0x0000063000017945 */ /* 0x000fe20003800000 */
[----:B------:R-:W-:Y:S05]  /*d9d0*/  @!P0 BRA `(.L_x_2649) ;  /* 0x0000061000008947 */ /* 0x000fea0003800000 */
[----:B------:R1:W5:Y:S01]  /*d9e0*/  LDG.E.128 R20, [R30.64] ;  /* 0x000000061e147981 */ /* 0x000362000c1e1d00 */
[----:B------:R-:W-:Y:S01]  /*d9f0*/  ISETP.GE.AND P2, PT, R16, c[0x0][0x230], PT ;  /* 0x00008c0010007a0c */ /* 0x000fe20003f46270 */
[C---:B------:R-:W-:Y:S01]  /*da00*/  IMAD.SHL.U32 R32, R24.reuse, 0x2, RZ ;  /* 0x0000000218207824 */ /* 0x040fe200078e00ff */
[----:B------:R-:W-:Y:S01]  /*da10*/  SHF.L.U64.HI R0, R24, 0x1, R13 ;  /* 0x0000000118007819 */ /* 0x000fe2000001020d */
[----:B------:R-:W-:Y:S03]  /*da20*/  BSSY B0, `(.L_x_2650) ;  /* 0x000002d000007945 */ /* 0x000fe60003800000 */
[----:B------:R-:W-:-:S02]  /*da30*/  IADD3 R26, P1, R32, c[0x0][0x2a8], RZ ;  /* 0x0000aa00201a7a10 */ /* 0x000fc40007f3e0ff */
[----:B------:R-:W-:Y:S02]  /*da40*/  IADD3 R32, P0, R32, c[0x0][0x2b0], RZ ;  /* 0x0000ac0020207a10 */ /* 0x000fe40007f1e0ff */
[C---:B------:R-:W-:Y:S02]  /*da50*/  IADD3.X R27, R0.reuse, c[0x0][0x2ac], RZ, P1, !PT ;  /* 0x0000ab00001b7a10 */ /* 0x040fe40000ffe4ff */
[----:B------:R-:W-:Y:S01]  /*da60*/  IADD3.X R33, R0, c[0x0][0x2b4], RZ, P0, !PT ;  /* 0x0000ad0000217a10 */ /* 0x000fe200007fe4ff */
[----:B------:R-:W-:Y:S05]  /*da70*/  @P2 BRA `(.L_x_2651) ;  /* 0x0000027000002947 */ /* 0x000fea0003800000 */
[----:B------:R-:W2:Y:S04]  /*da80*/  LDG.E.64 R4, [R32.64] ;  /* 0x0000000620047981 */ /* 0x000ea8000c1e1b00 */
[----:B------:R-:W3:Y:S01]  /*da90*/  LDG.E.64 R6, [R26.64] ;  /* 0x000000061a067981 */ /* 0x000ee2000c1e1b00 */
[----:B-----5:R-:W-:Y:S01]  /*daa0*/  MOV R12, R23 ;  /* 0x00000017000c7202 */ /* 0x020fe20000000f00 */
[----:B------:R-:W-:-:S02]  /*dab0*/  HADD2.F32 R25, -RZ, R21.H0_H0 ;  /* 0x20000015ff197230 */ /* 0x000fc40000004100 */
[----:B------:R-:W-:Y:S02]  /*dac0*/  HADD2.F32 R23, -RZ, R21.H1_H1 ;  /* 0x30000015ff177230 */ /* 0x000fe40000004100 */
[--C-:B------:R-:W-:Y:S02]  /*dad0*/  HADD2.F32 R21, -RZ, R12.reuse.H0_H0 ;  /* 0x2000000cff157230 */ /* 0x100fe40000004100 */
[----:B------:R-:W-:Y:S02]  /*dae0*/  HADD2.F32 R12, -RZ, R12.H1_H1 ;  /* 0x3000000cff0c7230 */ /* 0x000fe40000004100 */
[----:B--2---:R-:W-:Y:S02]  /*daf0*/  HADD2.F32 R8, -RZ, R4.H1_H1 ;  /* 0x30000004ff087230 */ /* 0x004fe40000004100 */
[----:B------:R-:W-:Y:S02]  /*db00*/  HADD2.F32 R0, -RZ, R5.H1_H1 ;  /* 0x30000005ff007230 */ /* 0x000fe40000004100 */
[----:B---3--:R-:W-:Y:S01]  /*db10*/  HADD2.F32 R11, -RZ, R7.H1_H1 ;  /* 0x30000007ff0b7230 */ /* 0x008fe20000004100 */
[----:B------:R-:W-:Y:S01]  /*db20*/  FMUL.FTZ R9, R23, R8 ;  /* 0x0000000817097220 */ /* 0x000fe20000410000 */
[----:B------:R-:W-:Y:S01]  /*db30*/  HADD2.F32 R10, -RZ, R6.H1_H1 ;  /* 0x30000006ff0a7230 */ /* 0x000fe20000004100 */
[C---:B------:R-:W-:Y:S01]  /*db40*/  FMUL.FTZ R2, R12.reuse, R0 ;  /* 0x000000000c027220 */ /* 0x040fe20000410000 */
[----:B------:R-:W-:Y:S01]  /*db50*/  HADD2.F32 R4, -RZ, R4.H0_H0 ;  /* 0x20000004ff047230 */ /* 0x000fe20000004100 */
[----:B------:R-:W-:Y:S01]  /*db60*/  FMUL.FTZ R8, R25, R8 ;  /* 0x0000000819087220 */ /* 0x000fe20000410000 */
[----:B------:R-:W-:Y:S01]  /*db70*/  HADD2.F32 R5, -RZ, R5.H0_H0 ;  /* 0x20000005ff057230 */ /* 0x000fe20000004100 */
[C---:B------:R-:W-:Y:S01]  /*db80*/  FMUL.FTZ R0, R21.reuse, R0 ;  /* 0x0000000015007220 */ /* 0x040fe20000410000 */
[----:B------:R-:W-:Y:S01]  /*db90*/  HADD2.F32 R6, -RZ, R6.H0_H0 ;  /* 0x20000006ff067230 */ /* 0x000fe20000004100 */
[-C--:B------:R-:W-:Y:S01]  /*dba0*/  FFMA.FTZ R2, R21, R11.reuse, -R2 ;  /* 0x0000000b15027223 */ /* 0x080fe20000010802 */
[--C-:B------:R-:W-:Y:S01]  /*dbb0*/  HADD2.F32 R21, -RZ, R20.reuse.H0_H0 ;  /* 0x20000014ff157230 */ /* 0x100fe20000004100 */
[-C--:B------:R-:W-:Y:S01]  /*dbc0*/  FFMA.FTZ R8, R23, R10.reuse, R8 ;  /* 0x0000000a17087223 */ /* 0x080fe20000010008 */
[----:B------:R-:W-:Y:S01]  /*dbd0*/  HADD2.F32 R23, -RZ, R20.H1_H1 ;  /* 0x30000014ff177230 */ /* 0x000fe20000004100 */
[----:B------:R-:W-:Y:S01]  /*dbe0*/  FFMA.FTZ R11, R12, R11, R0 ;  /* 0x0000000b0c0b7223 */ /* 0x000fe20000010000 */
[--C-:B------:R-:W-:Y:S01]  /*dbf0*/  HADD2.F32 R0, -RZ, R22.reuse.H0_H0 ;  /* 0x20000016ff007230 */ /* 0x100fe20000004100 */
[----:B------:R-:W-:Y:S01]  /*dc00*/  FFMA.FTZ R9, R25, R10, -R9 ;  /* 0x0000000a19097223 */ /* 0x000fe20000010809 */
[----:B------:R-:W-:Y:S01]  /*dc10*/  HADD2.F32 R22, -RZ, R22.H1_H1 ;  /* 0x30000016ff167230 */ /* 0x000fe20000004100 */
[-C--:B------:R-:W-:Y:S01]  /*dc20*/  FMUL.FTZ R10, R21, R4.reuse ;  /* 0x00000004150a7220 */ /* 0x080fe20000410000 */
[----:B------:R-:W-:Y:S01]  /*dc30*/  HADD2.F32 R25, -RZ, R7.H0_H0 ;  /* 0x20000007ff197230 */ /* 0x000fe20000004100 */
[----:B------:R-:W-:-:S02]  /*dc40*/  FMUL.FTZ R7, R23, R4 ;  /* 0x0000000417077220 */ /* 0x000fc40000410000 */
[-C--:B------:R-:W-:Y:S02]  /*dc50*/  FMUL.FTZ R4, R22, R5.reuse ;  /* 0x0000000516047220 */ /* 0x080fe40000410000 */
[----:B------:R-:W-:Y:S02]  /*dc60*/  FMUL.FTZ R5, R0, R5 ;  /* 0x0000000500057220 */ /* 0x000fe40000410000 */
[-C--:B------:R-:W-:Y:S01]  /*dc70*/  FFMA.FTZ R7, R21, R6.reuse, -R7 ;  /* 0x0000000615077223 */ /* 0x080fe20000010807 */
[----:B------:R-:W-:Y:S01]  /*dc80*/  F2FP.PACK_AB R21, R8, R9 ;  /* 0x000000090815723e */ /* 0x000fe200000000ff */
[----:B------:R-:W-:Y:S01]  /*dc90*/  FFMA.FTZ R10, R23, R6, R10 ;  /* 0x00000006170a7223 */ /* 0x000fe2000001000a */
[----:B------:R-:W-:Y:S01]  /*dca0*/  F2FP.PACK_AB R23, R11, R2 ;  /* 0x000000020b17723e */ /* 0x000fe200000000ff */
[-C--:B------:R-:W-:Y:S02]  /*dcb0*/  FFMA.FTZ R4, R0, R25.reuse, -R4 ;  /* 0x0000001900047223 */ /* 0x080fe40000010804 */
[----:B------:R-:W-:Y:S01]  /*dcc0*/  FFMA.FTZ R5, R22, R25, R5 ;  /* 0x0000001916057223 */ /* 0x000fe20000010005 */
[----:B------:R-:W-:-:S04]  /*dcd0*/  F2FP.PACK_AB R20, R10, R7 ;  /* 0x000000070a14723e */ /* 0x000fc800000000ff */
[----:B------:R-:W-:Y:S02]  /*dce0*/  F2FP.PACK_AB R22, R5, R4 ;  /* 0x000000040516723e */ /* 0x000fe400000000ff */
.L_x_2651:
[----:B------:R-:W-:Y:S05]  /*dcf0*/  BSYNC B0 ;  /* 0x0000000000007941 */ /* 0x000fea0003800000 */
.L_x_2650:
[----:B------:R2:W5:Y:S01]  /*dd00*/  LDG.E.128 R8, [R30.64+0x80] ;  /* 0x000080061e087981 */ /* 0x000562000c1e1d00 */
[----:B------:R-:W-:Y:S01]  /*dd10*/  IADD3 R0, R16, 0x40, RZ ;  /* 0x0000004010007810 */ /* 0x000fe20007ffe0ff */
[----:B------:R-:W-:Y:S02]  /*dd20*/  BSSY B0, `(.L_x_2652) ;  /* 0x000002b000007945 */ /* 0x000fe40003800000 */
[----:B-----5:R2:W-:Y:S01]  /*dd30*/  STS.128 [R230], R20 ;  /* 0x00000014e6007388 */ /* 0x0205e20000000c00 */
[----:B------:R-:W-:-:S13]  /*dd40*/  ISETP.GE.AND P0, PT, R0, c[0x0][0x230], PT ;  /* 0x00008c0000007a0c */ /* 0x000fda0003f06270 */
[----:B------:R-:W-:Y:S05]  /*dd50*/  @P0 BRA `(.L_x_2653) ;  /* 0x0000027000000947 */ /* 0x000fea0003800000 */
[----:B------:R-:W3:Y:S04]  /*dd60*/  LDG.E.64 R4, [R32.64+0x40] ;  /* 0x0000400620047981 */ /* 0x000ee8000c1e1b00 */
[----:B------:R-:W5:Y:S01]  /*dd70*/  LDG.E.64 R6, [R26.64+0x40] ;  /* 0x000040061a067981 */ /* 0x000f62000c1e1b00 */
[--C-:B------:R-:W-:Y:S01]  /*dd80*/  HADD2.F32 R25, -RZ, R9.reuse.H0_H0 ;  /* 0x20000009ff197230 */ /* 0x100fe20000004100 */
[----:B--2---:R-:W-:Y:S01]  /*dd90*/  MOV R22, R10 ;  /* 0x0000000a00167202 */ /* 0x004fe20000000f00 */
[----:B------:R-:W-:Y:S02]  /*dda0*/  HADD2.F32 R23, -RZ, R9.H1_H1 ;  /* 0x30000009ff177230 */ /* 0x000fe40000004100 */
[--C-:B------:R-:W-:Y:S02]  /*ddb0*/  HADD2.F32 R20, -RZ, R11.reuse.H1_H1 ;  /* 0x3000000bff147230 */ /* 0x100fe40000004100 */
[----:B------:R-:W-:-:S02]  /*ddc0*/  HADD2.F32 R21, -RZ, R11.H0_H0 ;  /* 0x2000000bff157230 */ /* 0x000fc40000004100 */
[----:B---3--:R-:W-:Y:S02]  /*ddd0*/  HADD2.F32 R2, -RZ, R4.H1_H1 ;  /* 0x30000004ff027230 */ /* 0x008fe40000004100 */
[----:B------:R-:W-:Y:S02]  /*dde0*/  HADD2.F32 R0, -RZ, R5.H1_H1 ;  /* 0x30000005ff007230 */ /* 0x000fe40000004100 */
[----:B-----5:R-:W-:Y:S01]  /*ddf0*/  HADD2.F32 R11, -RZ, R7.H1_H1 ;  /* 0x30000007ff0b7230 */ /* 0x020fe20000004100 */
[-C--:B------:R-:W-:Y:S01]  /*de00*/  FMUL.FTZ R10, R23, R2.reuse ;  /* 0x00000002170a7220 */ /* 0x080fe20000410000 */
[----:B------:R-:W-:Y:S01]  /*de10*/  HADD2.F32 R12, -RZ, R6.H1_H1 ;  /* 0x30000006ff0c7230 */ /* 0x000fe20000004100 */
[----:B------:R-:W-:Y:S01]  /*de20*/  FMUL.FTZ R9, R25, R2 ;  /* 0x0000000219097220 */ /* 0x000fe20000410000 */
[----:B------:R-:W-:Y:S01]  /*de30*/  HADD2.F32 R4, -RZ, R4.H0_H0 ;  /* 0x20000004ff047230 */ /* 0x000fe20000004100 */
[CC--:B------:R-:W-:Y:S01]  /*de40*/  FMUL.FTZ R2, R20.reuse, R0.reuse ;  /* 0x0000000014027220 */ /* 0x0c0fe20000410000 */
        /* <DEDUP_REMOVED lines=13> */
[----:B------:R-:W-:Y:S01]  /*df20*/  FMUL.FTZ R7, R23, R4 ;  /* 0x0000000417077220 */ /* 0x000fe20000410000 */
[----:B------:R-:W-:Y:S01]  /*df30*/  F2FP.PACK_AB R9, R9, R10 ;  /* 0x0000000a0909723e */ /* 0x000fe200000000ff */
[-C--:B------:R-:W-:Y:S01]  /*df40*/  FMUL.FTZ R4, R22, R5.reuse ;  /* 0x0000000516047220 */ /* 0x080fe20000410000 */
[----:B------:R-:W-:Y:S01]  /*df50*/  F2FP.PACK_AB R11, R11, R2 ;  /* 0x000000020b0b723e */ /* 0x000fe200000000ff */
[----:B------:R-:W-:-:S02]  /*df60*/  FMUL.FTZ R5, R0, R5 ;  /* 0x0000000500057220 */ /* 0x000fc40000410000 */
[-C--:B------:R-:W-:Y:S02]  /*df70*/  FFMA.FTZ R7, R21, R6.reuse, -R7 ;  /* 0x0000000615077223 */ /* 0x080fe40000010807 */
[----:B------:R-:W-:Y:S02]  /*df80*/  FFMA.FTZ R8, R23, R6, R8 ;  /* 0x0000000617087223 */ /* 0x000fe40000010008 */
[-C--:B------:R-:W-:Y:S02]  /*df90*/  FFMA.FTZ R4, R0, R25.reuse, -R4 ;  /* 0x0000001900047223 */ /* 0x080fe40000010804 */
[----:B------:R-:W-:Y:S01]  /*dfa0*/  FFMA.FTZ R5, R22, R25, R5 ;  /* 0x0000001916057223 */ /* 0x000fe20000010005 */
[----:B------:R-:W-:-:S04]  /*dfb0*/  F2FP.PACK_AB R8, R8, R7 ;  /* 0x000000070808723e */ /* 0x000fc800000000ff */
[----:B------:R-:W-:Y:S02]  /*dfc0*/  F2FP.PACK_AB R10, R5, R4 ;  /* 0x00000004050a723e */ /* 0x000fe400000000ff */
.L_x_2653:
[----:B------:R-:W-:Y:S05]  /*dfd0*/  BSYNC B0 ;  /* 0x0000000000007941 */ /* 0x000fea0003800000 */
.L_x_2652:
[----:B------:R3:W-:Y:S02]  /*dfe0*/  STS.128 [R230+0x2000], R8 ;  /* 0x00200008e6007388 */ /* 0x0007e40000000c00 */
.L_x_2649:
[----:B------:R-:W-:Y:S05]  /*dff0*/  BSYNC B1 ;  /* 0x0000000000017941 */ /* 0x000fea0003800000 */
.L_x_2648:
[----:B------:R-:W-:Y:S01]  /*e000*/  IADD3 R2, R226, 0x10, RZ ;  /* 0x00000010e2027810 */ /* 0x000fe20007ffe0ff */
[----:B------:R-:W-:Y:S03]  /*e010*/  BSSY B1, `(.L_x_2654) ;  /* 0x0000069000017945 */ /* 0x000fe60003800000 */
[----:B------:R-:W-:-:S04]  /*e020*/  ISETP.GE.AND P0, PT, R2, R3, PT ;  /* 0x000000030200720c */ /* 0x000fc80003f06270 */
[----:B------:R-:W-:-:S13]  /*e030*/  ISETP.LT.OR P0, PT, R59, -0x87, P0 ;  /* 0xffffff793b00780c */ /* 0x000fda0000701670 */
[----:B------:R-:W-:Y:S05]  /*e040*/  @P0 BRA `(.L_x_2655) ;  /* 0x0000065000000947 */ /* 0x000fea0003800000 */
[----:B---3--:R3:W5:Y:S01]  /*e050*/  LDG.E.128 R8, [R18.64] ;  /* 0x0000000612087981 */ /* 0x008762000c1e1d00 */
[C---:B------:R-:W-:Y:S01]  /*e060*/  IADD3 R0, P0, R169.reuse, R24, RZ ;  /* 0x00000018a9007210 */ /* 0x040fe20007f1e0ff */
[----:B------:R-:W-:Y:S03]  /*e070*/  BSSY B0, `(.L_x_2656) ;  /* 0x0000033000007945 */ /* 0x000fe60003800000 */
[----:B------:R-:W-:Y:S01]  /*e080*/  LEA.HI.X.SX32 R169, R169, R13, 0x1, P0 ;  /* 0x0000000da9a97211 */ /* 0x000fe200000f0eff */
[----:B------:R-:W-:Y:S01]  /*e090*/  IMAD.SHL.U32 R32, R0, 0x2, RZ ;  /* 0x0000000200207824 */ /* 0x000fe200078e00ff */
[----:B------:R-:W-:Y:S02]  /*e0a0*/  ISETP.GE.AND P0, PT, R16, c[0x0][0x230], PT ;  /* 0x00008c0010007a0c */ /* 0x000fe40003f06270 */
[----:B------:R-:W-:Y:S02]  /*e0b0*/  SHF.L.U64.HI R0, R0, 0x1, R169 ;  /* 0x0000000100007819 */ /* 0x000fe400000102a9 */
[----:B-12---:R-:W-:-:S02]  /*e0c0*/  IADD3 R30, P2, R32, c[0x0][0x2a8], RZ ;  /* 0x0000aa00201e7a10 */ /* 0x006fc40007f5e0ff */
[----:B------:R-:W-:Y:S02]  /*e0d0*/  IADD3 R32, P1, R32, c[0x0][0x2b0], RZ ;  /* 0x0000ac0020207a10 */ /* 0x000fe40007f3e0ff */
[C---:B------:R-:W-:Y:S02]  /*e0e0*/  IADD3.X R31, R0.reuse, c[0x0][0x2ac], RZ, P2, !PT ;  /* 0x0000ab00001f7a10 */ /* 0x040fe400017fe4ff */
[----:B------:R-:W-:-:S03]  /*e0f0*/  IADD3.X R33, R0, c[0x0][0x2b4], RZ, P1, !PT ;  /* 0x0000ad0000217a10 */ /* 0x000fc60000ffe4ff */
[----:B------:R-:W-:Y:S05]  /*e100*/  @P0 BRA `(.L_x_2657) ;  /* 0x0000029000000947 */ /* 0x000fea0003800000 */
[----:B------:R-:W2:Y:S04]  /*e110*/  LDG.E.64 R4, [R32.64] ;  /* 0x0000000620047981 */ /* 0x000ea8000c1e1b00 */
[----:B---3--:R-:W3:Y:S01]  /*e120*/  LDG.E.64 R6, [R30.64] ;  /* 0x000000061e067981 */ /* 0x008ee2000c1e1b00 */
[----:B-----5:R-:W-:Y:S01]  /*e130*/  MOV R23, R10 ;  /* 0x0000000a00177202 */ /* 0x020fe20000000f00 */
[----:B------:R-:W-:Y:S02]  /*e140*/  HADD2.F32 R25, -RZ, R9.H1_H1 ;  /* 0x30000009ff197230 */ /* 0x000fe40000004100 */
[----:B------:R-:W-:Y:S02]  /*e150*/  HADD2.F32 R21, -RZ, R11.H1_H1 ;  /* 0x3000000bff157230 */ /* 0x000fe40000004100 */
[----:B------:R-:W-:-:S02]  /*e160*/  HADD2.F32 R26, -RZ, R9.H0_H0 ;  /* 0x20000009ff1a7230 */ /* 0x000fc40000004100 */
[----:B------:R-:W-:Y:S02]  /*e170*/  HADD2.F32 R22, -RZ, R11.H0_H0 ;  /* 0x2000000bff167230 */ /* 0x000fe40000004100 */
[----:B--2---:R-:W-:Y:S02]  /*e180*/  HADD2.F32 R10, -RZ, R4.H1_H1 ;  /* 0x30000004ff0a7230 */ /* 0x004fe40000004100 */
[----:B------:R-:W-:Y:S02]  /*e190*/  HADD2.F32 R0, -RZ, R5.H1_H1 ;  /* 0x30000005ff007230 */ /* 0x000fe40000004100 */
[----:B---3--:R-:W-:Y:S01]  /*e1a0*/  HADD2.F32 R20, -RZ, R6.H1_H1 ;  /* 0x30000006ff147230 */ /* 0x008fe20000004100 */
[----:B------:R-:W-:Y:S01]  /*e1b0*/  FMUL.FTZ R11, R25, R10 ;  /* 0x0000000a190b7220 */ /* 0x000fe20000410000 */
[----:B------:R-:W-:Y:S01]  /*e1c0*/  HADD2.F32 R12, -RZ, R7.H1_H1 ;  /* 0x30000007ff0c7230 */ /* 0x000fe20000004100 */
[----:B------:R-:W-:Y:S01]  /*e1d0*/  FMUL.FTZ R9, R21, R0 ;  /* 0x0000000015097220 */ /* 0x000fe20000410000 */
[----:B------:R-:W-:Y:S01]  /*e1e0*/  HADD2.F32 R4, -RZ, R4.H0_H0 ;  /* 0x20000004ff047230 */ /* 0x000fe20000004100 */
[----:B------:R-:W-:Y:S01]  /*e1f0*/  FMUL.FTZ R10, R26, R10 ;  /* 0x0000000a1a0a7220 */ /* 0x000fe20000410000 */
[----:B------:R-:W-:Y:S01]  /*e200*/  HADD2.F32 R5, -RZ, R5.H0_H0 ;  /* 0x20000005ff057230 */ /* 0x000fe20000004100 */
[C---:B------:R-:W-:Y:S01]  /*e210*/  FMUL.FTZ R0, R22.reuse, R0 ;  /* 0x0000000016007220 */ /* 0x040fe20000410000 */
[----:B------:R-:W-:Y:S01]  /*e220*/  HADD2.F32 R6, -RZ, R6.H0_H0 ;  /* 0x20000006ff067230 */ /* 0x000fe20000004100 */
[----:B------:R-:W-:Y:S01]  /*e230*/  FFMA.FTZ R10, R25, R20, R10 ;  /* 0x00000014190a7223 */ /* 0x000fe2000001000a */
[--C-:B------:R-:W-:Y:S01]  /*e240*/  HADD2.F32 R25, -RZ, R8.reuse.H1_H1 ;  /* 0x30000008ff197230 */ /* 0x100fe20000004100 */
[-C--:B------:R-:W-:Y:S01]  /*e250*/  FFMA.FTZ R0, R21, R12.reuse, R0 ;  /* 0x0000000c15007223 */ /* 0x080fe20000010000 */
[----:B------:R-:W-:Y:S01]  /*e260*/  HADD2.F32 R21, -RZ, R8.H0_H0 ;  /* 0x20000008ff157230 */ /* 0x000fe20000004100 */
[----:B------:R-:W-:Y:S01]  /*e270*/  FFMA.FTZ R9, R22, R12, -R9 ;  /* 0x0000000c16097223 */ /* 0x000fe20000010809 */
[--C-:B------:R-:W-:Y:S01]  /*e280*/  HADD2.F32 R12, -RZ, R23.reuse.H1_H1 ;  /* 0x30000017ff0c7230 */ /* 0x100fe20000004100 */
[----:B------:R-:W-:Y:S01]  /*e290*/  FFMA.FTZ R11, R26, R20, -R11 ;  /* 0x000000141a0b7223 */ /* 0x000fe2000001080b */
[----:B------:R-:W-:Y:S01]  /*e2a0*/  HADD2.F32 R8, -RZ, R23.H0_H0 ;  /* 0x20000017ff087230 */ /* 0x000fe20000004100 */
[-C--:B------:R-:W-:Y:S01]  /*e2b0*/  FMUL.FTZ R20, R21, R4.reuse ;  /* 0x0000000415147220 */ /* 0x080fe20000410000 */
[----:B------:R-:W-:Y:S01]  /*e2c0*/  HADD2.F32 R23, -RZ, R7.H0_H0 ;  /* 0x20000007ff177230 */ /* 0x000fe20000004100 */
[----:B------:R-:W-:Y:S01]  /*e2d0*/  FMUL.FTZ R7, R25, R4 ;  /* 0x0000000419077220 */ /* 0x000fe20000410000 */
[----:B------:R-:W-:Y:S01]  /*e2e0*/  F2FP.PACK_AB R10, R10, R11 ;  /* 0x0000000b0a0a723e */ /* 0x000fe200000000ff */
[----:B------:R-:W-:Y:S01]  /*e2f0*/  FMUL.FTZ R4, R12, R5 ;  /* 0x000000050c047220 */ /* 0x000fe20000410000 */
[----:B------:R-:W-:Y:S01]  /*e300*/  F2FP.PACK_AB R11, R0, R9 ;  /* 0x00000009000b723e */ /* 0x000fe200000000ff */
[C---:B------:R-:W-:Y:S01]  /*e310*/  FMUL.FTZ R5, R8.reuse, R5 ;  /* 0x0000000508057220 */ /* 0x040fe20000410000 */
[----:B------:R-:W-:Y:S01]  /*e320*/  MOV R9, R10 ;  /* 0x0000000a00097202 */ /* 0x000fe20000000f00 */
[----:B------:R-:W-:-:S02]  /*e330*/  FFMA.FTZ R4, R8, R23, -R4 ;  /* 0x0000001708047223 */ /* 0x000fc40000010804 */
[----:B------:R-:W-:Y:S02]  /*e340*/  FFMA.FTZ R5, R12, R23, R5 ;  /* 0x000000170c057223 */ /* 0x000fe40000010005 */
[-C--:B------:R-:W-:Y:S02]  /*e350*/  FFMA.FTZ R7, R21, R6.reuse, -R7 ;  /* 0x0000000615077223 */ /* 0x080fe40000010807 */
[----:B------:R-:W-:Y:S01]  /*e360*/  FFMA.FTZ R20, R25, R6, R20 ;  /* 0x0000000619147223 */ /* 0x000fe20000010014 */
[----:B------:R-:W-:-:S04]  /*e370*/  F2FP.PACK_AB R4, R5, R4 ;  /* 0x000000040504723e */ /* 0x000fc800000000ff */
[----:B------:R-:W-:Y:S02]  /*e380*/  F2FP.PACK_AB R8, R20, R7 ;  /* 0x000000071408723e */ /* 0x000fe400000000ff */
[----:B------:R-:W-:Y:S02]  /*e390*/  MOV R10, R4 ;  /* 0x00000004000a7202 */ /* 0x000fe40000000f00 */
.L_x_2657:
[----:B------:R-:W-:Y:S05]  /*e3a0*/  BSYNC B0 ;  /* 0x0000000000007941 */ /* 0x000fea0003800000 */
.L_x_2656:
[----:B------:R1:W5:Y:S01]  /*e3b0*/  LDG.E.128 R20, [R18.64+0x80] ;  /* 0x0000800612147981 */ /* 0x000362000c1e1d00 */
[----:B------:R-:W-:Y:S01]  /*e3c0*/  IADD3 R0, R16, 0x40, RZ ;  /* 0x0000004010007810 */ /* 0x000fe20007ffe0ff */
[----:B------:R-:W-:Y:S02]  /*e3d0*/  BSSY B0, `(.L_x_2658) ;  /* 0x000002b000007945 */ /* 0x000fe40003800000 */
[----:B-----5:R1:W-:Y:S01]  /*e3e0*/  STS.128 [R230+0x800], R8 ;  /* 0x00080008e6007388 */ /* 0x0203e20000000c00 */
[----:B------:R-:W-:-:S13]  /*e3f0*/  ISETP.GE.AND P0, PT, R0, c[0x0][0x230], PT ;  /* 0x00008c0000007a0c */ /* 0x000fda0003f06270 */
[----:B------:R-:W-:Y:S05]  /*e400*/  @P0 BRA `(.L_x_2659) ;  /* 0x0000027000000947 */ /* 0x000fea0003800000 */
[----:B------:R-:W2:Y:S04]  /*e410*/  LDG.E.64 R4, [R32.64+0x40] ;  /* 0x0000400620047981 */ /* 0x000ea8000c1e1b00 */
[----:B------:R-:W5:Y:S01]  /*e420*/  LDG.E.64 R6, [R30.64+0x40] ;  /* 0x000040061e067981 */ /* 0x000f62000c1e1b00 */
[----:B-1-3--:R-:W-:Y:S01]  /*e430*/  MOV R18, R23 ;  /* 0x0000001700127202 */ /* 0x00afe20000000f00 */
[--C-:B------:R-:W-:Y:S02]  /*e440*/  HADD2.F32 R23, -RZ, R21.reuse.H0_H0 ;  /* 0x20000015ff177230 */ /* 0x100fe40000004100 */
[----:B------:R-:W-:Y:S02]  /*e450*/  HADD2.F32 R21, -RZ, R21.H1_H1 ;  /* 0x30000015ff157230 */ /* 0x000fe40000004100 */
[----:B------:R-:W-:-:S02]  /*e460*/  HADD2.F32 R19, -RZ, R18.H0_H0 ;  /* 0x20000012ff137230 */ /* 0x000fc40000004100 */
[----:B------:R-:W-:Y:S02]  /*e470*/  HADD2.F32 R18, -RZ, R18.H1_H1 ;  /* 0x30000012ff127230 */ /* 0x000fe40000004100 */
[----:B--2---:R-:W-:Y:S02]  /*e480*/  HADD2.F32 R8, -RZ, R4.H1_H1 ;  /* 0x30000004ff087230 */ /* 0x004fe40000004100 */
        /* <DEDUP_REMOVED lines=22> */
[C---:B------:R-:W-:Y:S02]  /*e5f0*/  FMUL.FTZ R5, R0.reuse, R5 ;  /* 0x0000000500057220 */ /* 0x040fe40000410000 */
[-C--:B------:R-:W-:Y:S02]  /*e600*/  FFMA.FTZ R7, R19, R6.reuse, -R7 ;  /* 0x0000000613077223 */ /* 0x080fe40000010807 */
[----:B------:R-:W-:Y:S01]  /*e610*/  FFMA.FTZ R12, R21, R6, R12 ;  /* 0x00000006150c7223 */ /* 0x000fe2000001000c */
[----:B------:R-:W-:Y:S01]  /*e620*/  F2FP.PACK_AB R21, R9, R10 ;  /* 0x0000000a0915723e */ /* 0x000fe200000000ff */
[-C--:B------:R-:W-:Y:S02]  /*e630*/  FFMA.FTZ R4, R0, R23.reuse, -R4 ;  /* 0x0000001700047223 */ /* 0x080fe40000010804 */
[----:B------:R-:W-:Y:S01]  /*e640*/  FFMA.FTZ R5, R22, R23, R5 ;  /* 0x0000001716057223 */ /* 0x000fe20000010005 */
[----:B------:R-:W-:-:S02]  /*e650*/  F2FP.PACK_AB R23, R11, R8 ;  /* 0x000000080b17723e */ /* 0x000fc400000000ff */
[----:B------:R-:W-:Y:S02]  /*e660*/  F2FP.PACK_AB R20, R12, R7 ;  /* 0x000000070c14723e */ /* 0x000fe400000000ff */
[----:B------:R-:W-:Y:S02]  /*e670*/  F2FP.PACK_AB R22, R5, R4 ;  /* 0x000000040516723e */ /* 0x000fe400000000ff */
.L_x_2659:
[----:B------:R-:W-:Y:S05]  /*e680*/  BSYNC B0 ;  /* 0x0000000000007941 */ /* 0x000fea0003800000 */
.L_x_2658:
[----:B------:R2:W-:Y:S02]  /*e690*/  STS.128 [R230+0x2800], R20 ;  /* 0x00280014e6007388 */ /* 0x0005e40000000c00 */
.L_x_2655:
[----:B------:R-:W-:Y:S05]  /*e6a0*/  BSYNC B1 ;  /* 0x0000000000017941 */ /* 0x000fea0003800000 */
.L_x_2654:
[----:B-1-3--:R-:W-:Y:S01]  /*e6b0*/  IADD3 R18, R226, 0x20, RZ ;  /* 0x00000020e2127810 */ /* 0x00afe20007ffe0ff */
[----:B------:R-:W-:Y:S03]  /*e6c0*/  BSSY B1, `(.L_x_2660) ;  /* 0x0000069000017945 */ /* 0x000fe60003800000 */
[----:B------:R-:W-:-:S04]  /*e6d0*/  ISETP.GE.AND P0, PT, R18, R3, PT ;  /* 0x000000031200720c */ /* 0x000fc80003f06270 */
[----:B------:R-:W-:-:S13]  /*e6e0*/  ISETP.LT.OR P0, PT, R59, -0x107, P0 ;  /* 0xfffffef93b00780c */ /* 0x000fda0000701670 */
[----:B------:R-:W-:Y:S05]  /*e6f0*/  @P0 BRA `(.L_x_2661) ;  /* 0x0000065000000947 */ /* 0x000fea0003800000 */
[----:B------:R1:W5:Y:S01]  /*e700*/  LDG.E.128 R8, [R28.64] ;  /* 0x000000061c087981 */ /* 0x000362000c1e1d00 */
[----:B------:R-:W-:Y:S01]  /*e710*/  IMAD.SHL.U32 R0, R171, 0x20, RZ ;  /* 0x00000020ab007824 */ /* 0x000fe200078e00ff */
[----:B------:R-:W-:Y:S04]  /*e720*/  BSSY B0, `(.L_x_2662) ;  /* 0x0000034000007945 */ /* 0x000fe80003800000 */
[----:B------:R-:W-:-:S04]  /*e730*/  IADD3 R5, P0, R0, R24, RZ ;  /* 0x0000001800057210 */ /* 0x000fc80007f1e0ff */
[----:B------:R-:W-:Y:S01]  /*e740*/  LEA.HI.X.SX32 R0, R0, R13, 0x1, P0 ;  /* 0x0000000d00007211 */ /* 0x000fe200000f0eff */
[C---:B------:R-:W-:Y:S01]  /*e750*/  IMAD.SHL.U32 R34, R5.reuse, 0x2, RZ ;  /* 0x0000000205227824 */ /* 0x040fe200078e00ff */
[----:B------:R-:W-:Y:S02]  /*e760*/  ISETP.GE.AND P0, PT, R16, c[0x0][0x230], PT ;  /* 0x00008c0010007a0c */ /* 0x000fe40003f06270 */
[----:B------:R-:W-:Y:S02]  /*e770*/  SHF.L.U64.HI R0, R5, 0x1, R0 ;  /* 0x0000000105007819 */ /* 0x000fe40000010200 */
[C---:B------:R-:W-:Y:S02]  /*e780*/  IADD3 R32, P2, R34.reuse, c[0x0][0x2a8], RZ ;  /* 0x0000aa0022207a10 */ /* 0x040fe40007f5e0ff */
[----:B------:R-:W-:Y:S02]  /*e790*/  IADD3 R34, P1, R34, c[0x0][0x2b0], RZ ;  /* 0x0000ac0022227a10 */ /* 0x000fe40007f3e0ff */
[----:B------:R-:W-:-:S02]  /*e7a0*/  IADD3.X R33, R0, c[0x0][0x2ac], RZ, P2, !PT ;  /* 0x0000ab0000217a10 */ /* 0x000fc400017fe4ff */
[----:B------:R-:W-:-:S03]  /*e7b0*/  IADD3.X R35, R0, c[0x0][0x2b4], RZ, P1, !PT ;  /* 0x0000ad0000237a10 */ /* 0x000fc60000ffe4ff */
[----:B------:R-:W-:Y:S05]  /*e7c0*/  @P0 BRA `(.L_x_2663) ;  /* 0x0000029000000947 */ /* 0x000fea0003800000 */
[----:B-1----:R-:W3:Y:S04]  /*e7d0*/  LDG.E.64 R4, [R34.64] ;  /* 0x0000000622047981 */ /* 0x002ee8000c1e1b00 */
[----:B--2---:R-:W2:Y:S01]  /*e7e0*/  LDG.E.64 R6, [R32.64] ;  /* 0x0000000620067981 */ /* 0x004ea2000c1e1b00 */
[----:B-----5:R-:W-:Y:S01]  /*e7f0*/  MOV R22, R10 ;  /* 0x0000000a00167202 */ /* 0x020fe20000000f00 */
[----:B------:R-:W-:Y:S02]  /*e800*/  HADD2.F32 R23, -RZ, R9.H1_H1 ;  /* 0x30000009ff177230 */ /* 0x000fe40000004100 */
[----:B------:R-:W-:Y:S02]  /*e810*/  HADD2.F32 R21, -RZ, R11.H1_H1 ;  /* 0x3000000bff157230 */ /* 0x000fe40000004100 */
[----:B------:R-:W-:-:S02]  /*e820*/  HADD2.F32 R26, -RZ, R9.H0_H0 ;  /* 0x20000009ff1a7230 */ /* 0x000fc40000004100 */
[----:B------:R-:W-:Y:S02]  /*e830*/  HADD2.F32 R20, -RZ, R11.H0_H0 ;  /* 0x2000000bff147230 */ /* 0x000fe40000004100 */
[----:B---3--:R-:W-:Y:S02]  /*e840*/  HADD2.F32 R10, -RZ, R4.H1_H1 ;  /* 0x30000004ff0a7230 */ /* 0x008fe40000004100 */
[----:B------:R-:W-:Y:S02]  /*e850*/  HADD2.F32 R0, -RZ, R5.H1_H1 ;  /* 0x30000005ff007230 */ /* 0x000fe40000004100 */
[----:B--2---:R-:W-:Y:S01]  /*e860*/  HADD2.F32 R19, -RZ, R6.H1_H1 ;  /* 0x30000006ff137230 */ /* 0x004fe20000004100 */
[----:B------:R-:W-:Y:S01]  /*e870*/  FMUL.FTZ R11, R23, R10 ;  /* 0x0000000a170b7220 */ /* 0x000fe20000410000 */
[----:B------:R-:W-:Y:S01]  /*e880*/  HADD2.F32 R12, -RZ, R7.H1_H1 ;  /* 0x30000007ff0c7230 */ /* 0x000fe20000004100 */
[----:B------:R-:W-:Y:S01]  /*e890*/  FMUL.FTZ R9, R21, R0 ;  /* 0x0000000015097220 */ /* 0x000fe20000410000 */
[----:B------:R-:W-:Y:S01]  /*e8a0*/  HADD2.F32 R4, -RZ, R4.H0_H0 ;  /* 0x20000004ff047230 */ /* 0x000fe20000004100 */
[----:B------:R-:W-:Y:S01]  /*e8b0*/  FMUL.FTZ R10, R26, R10 ;  /* 0x0000000a1a0a7220 */ /* 0x000fe20000410000 */
[----:B------:R-:W-:Y:S01]  /*e8c0*/  HADD2.F32 R5, -RZ, R5.H0_H0 ;  /* 0x20000005ff057230 */ /* 0x000fe20000004100 */
[----:B------:R-:W-:Y:S01]  /*e8d0*/  FMUL.FTZ R0, R20, R0 ;  /* 0x0000000014007220 */ /* 0x000fe20000410000 */
[----:B------:R-:W-:Y:S01]  /*e8e0*/  HADD2.F32 R6, -RZ, R6.H0_H0 ;  /* 0x20000006ff067230 */ /* 0x000fe20000004100 */
[----:B------:R-:W-:-:S02]  /*e8f0*/  FFMA.FTZ R11, R26, R19, -R11 ;  /* 0x000000131a0b7223 */ /* 0x000fc4000001080b */
[----:B------:R-:W-:Y:S01]  /*e900*/  FFMA.FTZ R10, R23, R19, R10 ;  /* 0x00000013170a7223 */ /* 0x000fe2000001000a */
[--C-:B------:R-:W-:Y:S01]  /*e910*/  HADD2.F32 R19, -RZ, R8.reuse.H0_H0 ;  /* 0x20000008ff137230 */ /* 0x100fe20000004100 */
[-C--:B------:R-:W-:Y:S01]  /*e920*/  FFMA.FTZ R0, R21, R12.reuse, R0 ;  /* 0x0000000c15007223 */ /* 0x080fe20000010000 */
[----:B------:R-:W-:Y:S01]  /*e930*/  HADD2.F32 R21, -RZ, R8.H1_H1 ;  /* 0x30000008ff157230 */ /* 0x000fe20000004100 */
[----:B------:R-:W-:Y:S01]  /*e940*/  FFMA.FTZ R9, R20, R12, -R9 ;  /* 0x0000000c14097223 */ /* 0x000fe20000010809 */
[--C-:B------:R-:W-:Y:S01]  /*e950*/  HADD2.F32 R8, -RZ, R22.reuse.H0_H0 ;  /* 0x20000016ff087230 */ /* 0x100fe20000004100 */
[-C--:B------:R-:W-:Y:S01]  /*e960*/  FMUL.FTZ R12, R19, R4.reuse ;  /* 0x00000004130c7220 */ /* 0x080fe20000410000 */
[----:B------:R-:W-:Y:S01]  /*e970*/  HADD2.F32 R22, -RZ, R22.H1_H1 ;  /* 0x30000016ff167230 */ /* 0x000fe20000004100 */
[----:B------:R-:W-:Y:S01]  /*e980*/  F2FP.PACK_AB R10, R10, R11 ;  /* 0x0000000b0a0a723e */ /* 0x000fe200000000ff */
[----:B------:R-:W-:Y:S01]  /*e990*/  HADD2.F32 R23, -RZ, R7.H0_H0 ;  /* 0x20000007ff177230 */ /* 0x000fe20000004100 */
[----:B------:R-:W-:Y:S01]  /*e9a0*/  FMUL.FTZ R7, R21, R4 ;  /* 0x0000000415077220 */ /* 0x000fe20000410000 */
[----:B------:R-:W-:Y:S01]  /*e9b0*/  F2FP.PACK_AB R11, R0, R9 ;  /* 0x00000009000b723e */ /* 0x000fe200000000ff */
[-C--:B------:R-:W-:Y:S01]  /*e9c0*/  FMUL.FTZ R4, R22, R5.reuse ;  /* 0x0000000516047220 */ /* 0x080fe20000410000 */
[----:B------:R-:W-:Y:S01]  /*e9d0*/  MOV R9, R10 ;  /* 0x0000000a00097202 */ /* 0x000fe20000000f00 */
[----:B------:R-:W-:-:S02]  /*e9e0*/  FMUL.FTZ R5, R8, R5 ;  /* 0x0000000508057220 */ /* 0x000fc40000410000 */
[-C--:B------:R-:W-:Y:S02]  /*e9f0*/  FFMA.FTZ R4, R8, R23.reuse, -R4 ;  /* 0x0000001708047223 */ /* 0x080fe40000010804 */
[----:B------:R-:W-:Y:S02]  /*ea00*/  FFMA.FTZ R5, R22, R23, R5 ;  /* 0x0000001716057223 */ /* 0x000fe40000010005 */
[-C--:B------:R-:W-:Y:S02]  /*ea10*/  FFMA.FTZ R7, R19, R6.reuse, -R7 ;  /* 0x0000000613077223 */ /* 0x080fe40000010807 */
[----:B------:R-:W-:Y:S01]  /*ea20*/  FFMA.FTZ R12, R21, R6, R12 ;  /* 0x00000006150c7223 */ /* 0x000fe2000001000c */
[----:B------:R-:W-:-:S04]  /*ea30*/  F2FP.PACK_AB R4, R5, R4 ;  /* 0x000000040504723e */ /* 0x000fc800000000ff */
[----:B------:R-:W-:Y:S02]  /*ea40*/  F2FP.PACK_AB R8, R12, R7 ;  /* 0x000000070c08723e */ /* 0x000fe400000000ff */
[----:B------:R-:W-:Y:S02]  /*ea50*/  MOV R10, R4 ;  /* 0x00000004000a7202 */ /* 0x000fe40000000f00 */
.L_x_2663:
[----:B-1----:R-:W-:Y:S05]  /*ea60*/  BSYNC B0 ;  /* 0x0000000000007941 */ /* 0x002fea0003800000 */
.L_x_2662:
[----:B--2---:R-:W5:Y:S01]  /*ea70*/  LDG.E.128 R28, [R28.64+0x80] ;  /* 0x000080061c1c7981 */ /* 0x004f62000c1e1d00 */
[----:B------:R-:W-:Y:S01]  /*ea80*/  IADD3 R0, R16, 0x40, RZ ;  /* 0x0000004010007810 */ /* 0x000fe20007ffe0ff */
[----:B------:R-:W-:Y:S02]  /*ea90*/  BSSY B0, `(.L_x_2664) ;  /* 0x000002a000007945 */ /* 0x000fe40003800000 */
[----:B-----5:R1:W-:Y:S01]  /*eaa0*/  STS.128 [R230+0x1000], R8 ;  /* 0x00100008e6007388 */ /* 0x0203e20000000c00 */
[----:B------:R-:W-:-:S13]  /*eab0*/  ISETP.GE.AND P0, PT, R0, c[0x0][0x230], PT ;  /* 0x00008c0000007a0c */ /* 0x000fda0003f06270 */
[----:B------:R-:W-:Y:S05]  /*eac0*/  @P0 BRA `(.L_x_2665) ;  /* 0x0000026000000947 */ /* 0x000fea0003800000 */
[----:B------:R-:W2:Y:S04]  /*ead0*/  LDG.E.64 R4, [R34.64+0x40] ;  /* 0x0000400622047981 */ /* 0x000ea8000c1e1b00 */
[----:B------:R-:W3:Y:S01]  /*eae0*/  LDG.E.64 R6, [R32.64+0x40] ;  /* 0x0000400620067981 */ /* 0x000ee2000c1e1b00 */
[--C-:B------:R-:W-:Y:S02]  /*eaf0*/  HADD2.F32 R23, -RZ, R29.reuse.H0_H0 ;  /* 0x2000001dff177230 */ /* 0x100fe40000004100 */
[----:B------:R-:W-:Y:S02]  /*eb00*/  HADD2.F32 R21, -RZ, R29.H1_H1 ;  /* 0x3000001dff157230 */ /* 0x000fe40000004100 */
[--C-:B------:R-:W-:Y:S02]  /*eb10*/  HADD2.F32 R19, -RZ, R31.reuse.H1_H1 ;  /* 0x3000001fff137230 */ /* 0x100fe40000004100 */
[----:B------:R-:W-:-:S02]  /*eb20*/  HADD2.F32 R20, -RZ, R31.H0_H0 ;  /* 0x2000001fff147230 */ /* 0x000fc40000004100 */
[----:B-12---:R-:W-:Y:S02]  /*eb30*/  HADD2.F32 R8, -RZ, R4.H1_H1 ;  /* 0x30000004ff087230 */ /* 0x006fe40000004100 */
[----:B------:R-:W-:Y:S02]  /*eb40*/  HADD2.F32 R0, -RZ, R5.H1_H1 ;  /* 0x30000005ff007230 */ /* 0x000fe40000004100 */
[----:B---3--:R-:W-:Y:S01]  /*eb50*/  HADD2.F32 R11, -RZ, R7.H1_H1 ;  /* 0x30000007ff0b7230 */ /* 0x008fe20000004100 */
[-C--:B------:R-:W-:Y:S01]  /*eb60*/  FMUL.FTZ R10, R21, R8.reuse ;  /* 0x00000008150a7220 */ /* 0x080fe20000410000 */
[----:B------:R-:W-:Y:S01]  /*eb70*/  HADD2.F32 R12, -RZ, R6.H1_H1 ;  /* 0x30000006ff0c7230 */ /* 0x000fe20000004100 */
[----:B------:R-:W-:Y:S01]  /*eb80*/  FMUL.FTZ R9, R23, R8 ;  /* 0x0000000817097220 */ /* 0x000fe20000410000 */
[----:B------:R-:W-:Y:S01]  /*eb90*/  HADD2.F32 R4, -RZ, R4.H0_H0 ;  /* 0x20000004ff047230 */ /* 0x000fe20000004100 */
[-C--:B------:R-:W-:Y:S01]  /*eba0*/  FMUL.FTZ R8, R19, R0.reuse ;  /* 0x0000000013087220 */ /* 0x080fe20000410000 */
[----:B------:R-:W-:Y:S01]  /*ebb0*/  HADD2.F32 R5, -RZ, R5.H0_H0 ;  /* 0x20000005ff057230 */ /* 0x000fe20000004100 */
[C---:B------:R-:W-:Y:S01]  /*ebc0*/  FMUL.FTZ R0, R20.reuse, R0 ;  /* 0x0000000014007220 */ /* 0x040fe20000410000 */
[----:B------:R-:W-:Y:S01]  /*ebd0*/  HADD2.F32 R6, -RZ, R6.H0_H0 ;  /* 0x20000006ff067230 */ /* 0x000fe20000004100 */
[----:B------:R-:W-:-:S02]  /*ebe0*/  FFMA.FTZ R8, R20, R11, -R8 ;  /* 0x0000000b14087223 */ /* 0x000fc40000010808 */
[-C--:B------:R-:W-:Y:S01]  /*ebf0*/  FFMA.FTZ R9, R21, R12.reuse, R9 ;  /* 0x0000000c15097223 */ /* 0x080fe20000010009 */
[--C-:B------:R-:W-:Y:S01]  /*ec00*/  HADD2.F32 R21, -RZ, R28.reuse.H1_H1 ;  /* 0x3000001cff157230 */ /* 0x100fe20000004100 */
[----:B------:R-:W-:Y:S01]  /*ec10*/  FFMA.FTZ R11, R19, R11, R0 ;  /* 0x0000000b130b7223 */ /* 0x000fe20000010000 */
[----:B------:R-:W-:Y:S01]  /*ec20*/  HADD2.F32 R19, -RZ, R28.H0_H0 ;  /* 0x2000001cff137230 */ /* 0x000fe20000004100 */
[----:B------:R-:W-:Y:S01]  /*ec30*/  FFMA.FTZ R10, R23, R12, -R10 ;  /* 0x0000000c170a7223 */ /* 0x000fe2000001080a */
[--C-:B------:R-:W-:Y:S02]  /*ec40*/  HADD2.F32 R0, -RZ, R30.reuse.H0_H0 ;  /* 0x2000001eff007230 */ /* 0x100fe40000004100 */
        /* <DEDUP_REMOVED lines=14> */
.L_x_2665:
[----:B------:R-:W-:Y:S05]  /*ed30*/  BSYNC B0 ;  /* 0x0000000000007941 */ /* 0x000fea0003800000 */
.L_x_2664:
[----:B------:R2:W-:Y:S02]  /*ed40*/  STS.128 [R230+0x3000], R28 ;  /* 0x0030001ce6007388 */ /* 0x0005e40000000c00 */
.L_x_2661:
[----:B------:R-:W-:Y:S05]  /*ed50*/  BSYNC B1 ;  /* 0x0000000000017941 */ /* 0x000fea0003800000 */
.L_x_2660:
[----:B--2---:R-:W-:-:S04]  /*ed60*/  IADD3 R28, R226, 0x30, RZ ;  /* 0x00000030e21c7810 */ /* 0x004fc80007ffe0ff */
[----:B------:R-:W-:-:S04]  /*ed70*/  ISETP.GE.AND P0, PT, R28, R3, PT ;  /* 0x000000031c00720c */ /* 0x000fc80003f06270 */
[----:B------:R-:W-:-:S13]  /*ed80*/  ISETP.LT.OR P0, PT, R59, -0x187, P0 ;  /* 0xfffffe793b00780c */ /* 0x000fda0000701670 */
[----:B------:R-:W-:Y:S05]  /*ed90*/  @P0 BRA `(.L_x_2666) ;  /* 0x0000369000000947 */ /* 0x000fea0003800000 */
[----:B-1----:R1:W5:Y:S01]  /*eda0*/  LDG.E.128 R8, [R14.64] ;  /* 0x000000060e087981 */ /* 0x002362000c1e1d00 */
[----:B------:R-:W-:Y:S01]  /*edb0*/  IMAD R171, R171, 0x30, RZ ;  /* 0x00000030abab7824 */ /* 0x000fe200078e02ff */
[----:B------:R-:W-:Y:S04]  /*edc0*/  BSSY B0, `(.L_x_2667) ;  /* 0x0000032000007945 */ /* 0x000fe80003800000 */
[----:B------:R-:W-:-:S04]  /*edd0*/  IADD3 R0, P0, R171, R24, RZ ;  /* 0x00000018ab007210 */ /* 0x000fc80007f1e0ff */
[----:B------:R-:W-:Y:S01]  /*ede0*/  LEA.HI.X.SX32 R13, R171, R13, 0x1, P0 ;  /* 0x0000000dab0d7211 */ /* 0x000fe200000f0eff */
[----:B------:R-:W-:Y:S01]  /*edf0*/  IMAD.SHL.U32 R26, R0, 0x2, RZ ;  /* 0x00000002001a7824 */ /* 0x000fe200078e00ff */
[----:B------:R-:W-:Y:S02]  /*ee00*/  ISETP.GE.AND P0, PT, R16, c[0x0][0x230], PT ;  /* 0x00008c0010007a0c */ /* 0x000fe40003f06270 */
[----:B------:R-:W-:Y:S02]  /*ee10*/  SHF.L.U64.HI R0, R0, 0x1, R13 ;  /* 0x0000000100007819 */ /* 0x000fe4000001020d */
[C---:B------:R-:W-:Y:S02]  /*ee20*/  IADD3 R24, P2, R26.reuse, c[0x0][0x2a8], RZ ;  /* 0x0000aa001a187a10 */ /* 0x040fe40007f5e0ff */
[----:B------:R-:W-:Y:S02]  /*ee30*/  IADD3 R26, P1, R26, c[0x0][0x2b0], RZ ;  /* 0x0000ac001a1a7a10 */ /* 0x000fe40007f3e0ff */
[----:B------:R-:W-:-:S02]  /*ee40*/  IADD3.X R25, R0, c[0x0][0x2ac], RZ, P2, !PT ;  /* 0x0000ab0000197a10 */ /* 0x000fc400017fe4ff */
[----:B------:R-:W-:-:S03]  /*ee50*/  IADD3.X R27, R0, c[0x0][0x2b4], RZ, P1, !PT ;  /* 0x0000ad00001b7a10 */ /* 0x000fc60000ffe4ff */
[----:B------:R-:W-:Y:S05]  /*ee60*/  @P0 BRA `(.L_x_2668) ;  /* 0x0000027000000947 */ /* 0x000fea0003800000 */
[----:B-1----:R-:W2:Y:S04]  /*ee70*/  LDG.E.64 R4, [R26.64] ;  /* 0x000000061a047981 */ /* 0x002ea8000c1e1b00 */
[----:B------:R-:W3:Y:S01]  /*ee80*/  LDG.E.64 R6, [R24.64] ;  /* 0x0000000618067981 */ /* 0x000ee2000c1e1b00 */
[--C-:B-----5:R-:W-:Y:S01]  /*ee90*/  HADD2.F32 R13, -RZ, R11.reuse.H1_H1 ;  /* 0x3000000bff0d7230 */ /* 0x120fe20000004100 */
[----:B------:R-:W-:Y:S01]  /*eea0*/  MOV R19, R10 ;  /* 0x0000000a00137202 */ /* 0x000fe20000000f00 */
[----:B------:R-:W-:Y:S02]  /*eeb0*/  HADD2.F32 R20, -RZ, R11.H0_H0 ;  /* 0x2000000bff147230 */ /* 0x000fe40000004100 */
[--C-:B------:R-:W-:Y:S02]  /*eec0*/  HADD2.F32 R23, -RZ, R9.reuse.H0_H0 ;  /* 0x20000009ff177230 */ /* 0x100fe40000004100 */
[----:B------:R-:W-:-:S02]  /*eed0*/  HADD2.F32 R21, -RZ, R9.H1_H1 ;  /* 0x30000009ff157230 */ /* 0x000fc40000004100 */
[----:B--2---:R-:W-:Y:S02]  /*eee0*/  HADD2.F32 R0, -RZ, R5.H1_H1 ;  /* 0x30000005ff007230 */ /* 0x004fe40000004100 */
[----:B------:R-:W-:Y:S02]  /*eef0*/  HADD2.F32 R22, -RZ, R4.H1_H1 ;  /* 0x30000004ff167230 */ /* 0x000fe40000004100 */
[----:B---3--:R-:W-:Y:S01]  /*ef00*/  HADD2.F32 R11, -RZ, R7.H1_H1 ;  /* 0x30000007ff0b7230 */ /* 0x008fe20000004100 */
[-C--:B------:R-:W-:Y:S01]  /*ef10*/  FMUL.FTZ R3, R13, R0.reuse ;  /* 0x000000000d037220 */ /* 0x080fe20000410000 */
[----:B------:R-:W-:Y:S01]  /*ef20*/  HADD2.F32 R12, -RZ, R6.H1_H1 ;  /* 0x30000006ff0c7230 */ /* 0x000fe20000004100 */
[C---:B------:R-:W-:Y:S01]  /*ef30*/  FMUL.FTZ R0, R20.reuse, R0 ;  /* 0x0000000014007220 */ /* 0x040fe20000410000 */
[----:B------:R-:W-:Y:S01]  /*ef40*/  HADD2.F32 R4, -RZ, R4.H0_H0 ;  /* 0x20000004ff047230 */ /* 0x000fe20000004100 */
[-C--:B------:R-:W-:Y:S01]  /*ef50*/  FMUL.FTZ R10, R21, R22.reuse ;  /* 0x00000016150a7220 */ /* 0x080fe20000410000 */
[----:B------:R-:W-:Y:S01]  /*ef60*/  HADD2.F32 R5, -RZ, R5.H0_H0 ;  /* 0x20000005ff057230 */ /* 0x000fe20000004100 */
[----:B------:R-:W-:Y:S01]  /*ef70*/  FMUL.FTZ R9, R23, R22 ;  /* 0x0000001617097220 */ /* 0x000fe20000410000 */
[----:B------:R-:W-:Y:S01]  /*ef80*/  HADD2.F32 R6, -RZ, R6.H0_H0 ;  /* 0x20000006ff067230 */ /* 0x000fe20000004100 */
[----:B------:R-:W-:-:S02]  /*ef90*/  FFMA.FTZ R3, R20, R11, -R3 ;  /* 0x0000000b14037223 */ /* 0x000fc40000010803 */
[----:B------:R-:W-:Y:S01]  /*efa0*/  FFMA.FTZ R0, R13, R11, R0 ;  /* 0x0000000b0d007223 */ /* 0x000fe20000010000 */
[--C-:B------:R-:W-:Y:S01]  /*efb0*/  HADD2.F32 R11, -RZ, R8.reuse.H0_H0 ;  /* 0x20000008ff0b7230 */ /* 0x100fe20000004100 */
[-C--:B------:R-:W-:Y:S01]  /*efc0*/  FFMA.FTZ R10, R23, R12.reuse, -R10 ;  /* 0x0000000c170a7223 */ /* 0x080fe2000001080a */
[----:B------:R-:W-:Y:S01]  /*efd0*/  HADD2.F32 R13, -RZ, R8.H1_H1 ;  /* 0x30000008ff0d7230 */ /* 0x000fe20000004100 */
[----:B------:R-:W-:Y:S01]  /*efe0*/  FFMA.FTZ R9, R21, R12, R9 ;  /* 0x0000000c15097223 */ /* 0x000fe20000010009 */
[--C-:B------:R-:W-:Y:S01]  /*eff0*/  HADD2.F32 R12, -RZ, R19.reuse.H1_H1 ;  /* 0x30000013ff0c7230 */ /* 0x100fe20000004100 */
[-C--:B------:R-:W-:Y:S01]  /*f000*/  FMUL.FTZ R20, R11, R4.reuse ;  /* 0x000000040b147220 */ /* 0x080fe20000410000 */
[----:B------:R-:W-:Y:S02]  /*f010*/  HADD2.F32 R8, -RZ, R19.H0_H0 ;  /* 0x20000013ff087230 */ /* 0x000fe40000004100 */
[----:B------:R-:W-:Y:S01]  /*f020*/  HADD2.F32 R19, -RZ, R7.H0_H0 ;  /* 0x20000007ff137230 */ /* 0x000fe20000004100 */
[----:B------:R-:W-:Y:S01]  /*f030*/  FMUL.FTZ R7, R13, R4 ;  /* 0x000000040d077220 */ /* 0x000fe20000410000 */
[----:B------:R-:W-:Y:S01]  /*f040*/  F2FP.PACK_AB R9, R9, R10 ;  /* 0x0000000a0909723e */ /* 0x000fe200000000ff */
[----:B------:R-:W-:-:S02]  /*f050*/  FMUL.FTZ R4, R12, R5 ;  /* 0x000000050c047220 */ /* 0x000fc40000410000 */
[----:B------:R-:W-:Y:S02]  /*f060*/  FMUL.FTZ R5, R8, R5 ;  /* 0x0000000508057220 */ /* 0x000fe40000410000 */
[-C--:B------:R-:W-:Y:S01]  /*f070*/  FFMA.FTZ R7, R11, R6.reuse, -R7 ;  /* 0x000000060b077223 */ /* 0x080fe20000010807 */
[----:B------:R-:W-:Y:S01]  /*f080*/  F2FP.PACK_AB R11, R0, R3 ;  /* 0x00000003000b723e */ /* 0x000fe200000000ff */
[----:B------:R-:W-:Y:S02]  /*f090*/  FFMA.FTZ R20, R13, R6, R20 ;  /* 0x000000060d147223 */ /* 0x000fe40000010014 */
[-C--:B------:R-:W-:Y:S02]  /*f0a0*/  FFMA.FTZ R4, R8, R19.reuse, -R4 ;  /* 0x0000001308047223 */ /* 0x080fe40000010804 */
[----:B------:R-:W-:Y:S01]  /*f0b0*/  FFMA.FTZ R5, R12, R19, R5 ;  /* 0x000000130c057223 */ /* 0x000fe20000010005 */
[----:B------:R-:W-:-:S04]  /*f0c0*/  F2FP.PACK_AB R8, R20, R7 ;  /* 0x000000071408723e */ /* 0x000fc800000000ff */
[----:B------:R-:W-:Y:S02]  /*f0d0*/  F2FP.PACK_AB R10, R5, R4 ;  /* 0x00000004050a723e */ /* 0x000fe400000000ff */
.L_x_2668:
[----:B-1----:R-:W-:Y:S05]  /*f0e0*/  BSYNC B0 ;  /* 0x0000000000007941 */ /* 0x002fea0003800000 */
.L_x_2667:
[----:B------:R-:W5:Y:S01]  /*f0f0*/  LDG.E.128 R12, [R14.64+0x80] ;  /* 0x000080060e0c7981 */ /* 0x000f62000c1e1d00 */
[----:B------:R-:W-:Y:S01]  /*f100*/  IADD3 R16, R16, 0x40, RZ ;  /* 0x0000004010107810 */ /* 0x000fe20007ffe0ff */
[----:B------:R-:W-:Y:S02]  /*f110*/  BSSY B0, `(.L_x_2669) ;  /* 0x000002d000007945 */ /* 0x000fe40003800000 */
[----:B-----5:R1:W-:Y:S01]  /*f120*/  STS.128 [R230+0x1800], R8 ;  /* 0x00180008e6007388 */ /* 0x0203e20000000c00 */
[----:B------:R-:W-:-:S13]  /*f130*/  ISETP.GE.AND P0, PT, R16, c[0x0][0x230], PT ;  /* 0x00008c0010007a0c */ /* 0x000fda0003f06270 */
[----:B------:R-:W-:Y:S05]  /*f140*/  @P0 BRA `(.L_x_2670) ;  /* 0x0000029000000947 */ /* 0x000fea0003800000 */
[----:B------:R-:W2:Y:S04]  /*f150*/  LDG.E.64 R4, [R26.64+0x40] ;  /* 0x000040061a047981 */ /* 0x000ea8000c1e1b00 */
[----:B------:R-:W3:Y:S01]  /*f160*/  LDG.E.64 R6, [R24.64+0x40] ;  /* 0x0000400618067981 */ /* 0x000ee2000c1e1b00 */
[----:B------:R-:W-:Y:S02]  /*f170*/  MOV R0, R13 ;  /* 0x0000000d00007202 */ /* 0x000fe40000000f00 */
[----:B------:R-:W-:Y:S02]  /*f180*/  MOV R13, R15 ;  /* 0x0000000f000d7202 */ /* 0x000fe40000000f00 */
[----:B------:R-:W-:Y:S01]  /*f190*/  MOV R16, R14 ;  /* 0x0000000e00107202 */ /* 0x000fe20000000f00 */
[----:B------:R-:W-:-:S02]  /*f1a0*/  HADD2.F32 R20, -RZ, R0.H0_H0 ;  /* 0x20000000ff147230 */ /* 0x000fc40000004100 */
[----:B------:R-:W-:Y:S02]  /*f1b0*/  HADD2.F32 R15, -RZ, R0.H1_H1 ;  /* 0x30000000ff0f7230 */ /* 0x000fe40000004100 */
[--C-:B------:R-:W-:Y:S02]  /*f1c0*/  HADD2.F32 R14, -RZ, R13.reuse.H0_H0 ;  /* 0x2000000dff0e7230 */ /* 0x100fe40000004100 */
[----:B------:R-:W-:Y:S02]  /*f1d0*/  HADD2.F32 R13, -RZ, R13.H1_H1 ;  /* 0x3000000dff0d7230 */ /* 0x000fe40000004100 */
[----:B-12---:R-:W-:Y:S02]  /*f1e0*/  HADD2.F32 R8, -RZ, R4.H1_H1 ;  /* 0x30000004ff087230 */ /* 0x006fe40000004100 */
        /* <DEDUP_REMOVED lines=13> */
[-C--:B------:R-:W-:Y:S01]  /*f2c0*/  FFMA.FTZ R3, R14, R10.reuse, -R3 ;  /* 0x0000000a0e037223 */ /* 0x080fe20000010803 */
[----:B------:R-:W-:Y:S01]  /*f2d0*/  HADD2.F32 R15, -RZ, R7.H0_H0 ;  /* 0x20000007ff0f7230 */ /* 0x000fe20000004100 */
[----:B------:R-:W-:Y:S01]  /*f2e0*/  FFMA.FTZ R0, R13, R10, R0 ;  /* 0x0000000a0d007223 */ /* 0x000fe20000010000 */
[----:B------:R-:W-:Y:S01]  /*f2f0*/  HADD2.F32 R13, -RZ, R12.H1_H1 ;  /* 0x3000000cff0d7230 */ /* 0x000fe20000004100 */
[-C--:B------:R-:W-:Y:S01]  /*f300*/  FMUL.FTZ R12, R11, R4.reuse ;  /* 0x000000040b0c7220 */ /* 0x080fe20000410000 */
[--C-:B------:R-:W-:Y:S02]  /*f310*/  HADD2.F32 R10, -RZ, R16.reuse.H0_H0 ;  /* 0x20000010ff0a7230 */ /* 0x100fe40000004100 */
[----:B------:R-:W-:Y:S01]  /*f320*/  HADD2.F32 R16, -RZ, R16.H1_H1 ;  /* 0x30000010ff107230 */ /* 0x000fe20000004100 */
[----:B------:R-:W-:-:S02]  /*f330*/  FMUL.FTZ R7, R13, R4 ;  /* 0x000000040d077220 */ /* 0x000fc40000410000 */
[-C--:B------:R-:W-:Y:S01]  /*f340*/  FFMA.FTZ R12, R13, R6.reuse, R12 ;  /* 0x000000060d0c7223 */ /* 0x080fe2000001000c */
[----:B------:R-:W-:Y:S01]  /*f350*/  F2FP.PACK_AB R13, R8, R9 ;  /* 0x00000009080d723e */ /* 0x000fe200000000ff */
[-C--:B------:R-:W-:Y:S02]  /*f360*/  FMUL.FTZ R4, R16, R5.reuse ;  /* 0x0000000510047220 */ /* 0x080fe40000410000 */
[C---:B------:R-:W-:Y:S02]  /*f370*/  FMUL.FTZ R5, R10.reuse, R5 ;  /* 0x000000050a057220 */ /* 0x040fe40000410000 */
[----:B------:R-:W-:Y:S02]  /*f380*/  FFMA.FTZ R7, R11, R6, -R7 ;  /* 0x000000060b077223 */ /* 0x000fe40000010807 */
[-C--:B------:R-:W-:Y:S02]  /*f390*/  FFMA.FTZ R4, R10, R15.reuse, -R4 ;  /* 0x0000000f0a047223 */ /* 0x080fe40000010804 */
[----:B------:R-:W-:Y:S01]  /*f3a0*/  FFMA.FTZ R5, R16, R15, R5 ;  /* 0x0000000f10057223 */ /* 0x000fe20000010005 */
[----:B------:R-:W-:-:S02]  /*f3b0*/  F2FP.PACK_AB R15, R0, R3 ;  /* 0x00000003000f723e */ /* 0x000fc400000000ff */
[----:B------:R-:W-:Y:S02]  /*f3c0*/  F2FP.PACK_AB R12, R12, R7 ;  /* 0x000000070c0c723e */ /* 0x000fe400000000ff */
[----:B------:R-:W-:Y:S02]  /*f3d0*/  F2FP.PACK_AB R14, R5, R4 ;  /* 0x00000004050e723e */ /* 0x000fe400000000ff */
.L_x_2670:
[----:B------:R-:W-:Y:S05]  /*f3e0*/  BSYNC B0 ;  /* 0x0000000000007941 */ /* 0x000fea0003800000 */
.L_x_2669:
[----:B------:R2:W-:Y:S01]  /*f3f0*/  STS.128 [R230+0x3800], R12 ;  /* 0x0038000ce6007388 */ /* 0x0005e20000000c00 */
[----:B------:R-:W-:Y:S05]  /*f400*/  BRA `(.L_x_2666) ;  /* 0x0000302000007947 */ /* 0x000fea0003800000 */
.L_x_2647:
[----:B------:R-:W-:Y:S01]  /*f410*/  BSSY B1, `(.L_x_2671) ;  /* 0x00000af000017945 */ /* 0x000fe20003800000 */
[----:B------:R-:W-:Y:S05]  /*f420*/  @!P0 BRA `(.L_x_2672) ;  /* 0x00000ad000008947 */ /* 0x000fea0003800000 */
[----:B------:R1:W5:Y:S01]  /*f430*/  LDG.E.128 R20, [R30.64] ;  /* 0x000000061e147981 */ /* 0x000362000c1e1d00 */
[----:B------:R-:W-:Y:S01]  /*f440*/  ISETP.GE.AND P0, PT, R16, c[0x0][0x230], PT ;  /* 0x00008c0010007a0c */ /* 0x000fe20003f06270 */
[----:B------:R-:W-:-:S12]  /*f450*/  BSSY B0, `(.L_x_2673) ;  /* 0x0000052000007945 */ /* 0x000fd80003800000 */
[----:B------:R-:W-:Y:S05]  /*f460*/  @P0 BRA `(.L_x_2674) ;  /* 0x0000050000000947 */ /* 0x000fea0003800000 */
[-C--:B------:R-:W-:Y:S02]  /*f470*/  ISETP.GE.AND P0, PT, R16, R171.reuse, PT ;  /* 0x000000ab1000720c */ /* 0x080fe40003f06270 */
[----:B------:R-:W-:Y:S02]  /*f480*/  MOV R7, R171 ;  /* 0x000000ab00077202 */ /* 0x000fe40000000f00 */
[----:B------:R-:W-:Y:S02]  /*f490*/  MOV R9, RZ ;  /* 0x000000ff00097202 */ /* 0x000fe40000000f00 */
[----:B------:R-:W-:-:S07]  /*f4a0*/  MOV R11, RZ ;  /* 0x000000ff000b7202 */ /* 0x000fce0000000f00 */
[----:B------:R-:W-:-:S04]  /*f4b0*/  @P0 SHF.R.S32.HI R171, RZ, 0x1, R170 ;  /* 0x00000001ffab0819 */ /* 0x000fc800000114aa */
[C---:B------:R-:W-:Y:S02]  /*f4c0*/  @P0 IADD3 R9, -R171.reuse, RZ, RZ ;  /* 0x000000ffab090210 */ /* 0x040fe40007ffe1ff */
[----:B------:R-:W-:Y:S02]  /*f4d0*/  @P0 IADD3 R7, -R171, RZ, RZ ;  /* 0x000000ffab070210 */ /* 0x000fe40007ffe1ff */
[----:B------:R-:W-:Y:S02]  /*f4e0*/  IADD3 R5, P1, R9, R0, RZ ;  /* 0x0000000009057210 */ /* 0x000fe40007f3e0ff */
[----:B------:R-:W-:Y:S01]  /*f4f0*/  @P0 IADD3 R11, -R171, RZ, RZ ;  /* 0x000000ffab0b0210 */ /* 0x000fe20007ffe1ff */
[----:B------:R-:W-:Y:S01]  /*f500*/  IMAD.WIDE R24, R7, 0x2, R30 ;  /* 0x0000000207187825 */ /* 0x000fe200078e021e */
[----:B------:R-:W-:Y:S02]  /*f510*/  LEA.HI.X.SX32 R2, R9, R12, 0x1, P1 ;  /* 0x0000000c09027211 */ /* 0x000fe400008f0eff */
[----:B------:R-:W-:-:S03]  /*f520*/  LEA R4, P1, R5, c[0x0][0x2b0], 0x1 ;  /* 0x0000ac0005047a11 */ /* 0x000fc600078208ff */
[----:B------:R-:W2:Y:S01]  /*f530*/  LDG.E.128 R24, [R24.64] ;  /* 0x0000000618187981 */ /* 0x000ea2000c1e1d00 */
[----:B------:R-:W-:Y:S02]  /*f540*/  LEA.HI.X R5, R5, c[0x0][0x2b4], R2, 0x1, P1 ;  /* 0x0000ad0005057a11 */ /* 0x000fe400008f0c02 */
[----:B------:R-:W-:-:S04]  /*f550*/  IADD3 R9, P1, R11, R0, RZ ;  /* 0x000000000b097210 */ /* 0x000fc80007f3e0ff */
[----:B------:R-:W3:Y:S01]  /*f560*/  LDG.E.128 R4, [R4.64] ;  /* 0x0000000604047981 */ /* 0x000ee2000c1e1d00 */
[----:B------:R-:W-:Y:S02]  /*f570*/  LEA.HI.X.SX32 R2, R11, R12, 0x1, P1 ;  /* 0x0000000c0b027211 */ /* 0x000fe400008f0eff */
[----:B------:R-:W-:-:S04]  /*f580*/  LEA R8, P1, R9, c[0x0][0x2a8], 0x1 ;  /* 0x0000aa0009087a11 */ /* 0x000fc800078208ff */
[----:B------:R-:W-:-:S06]  /*f590*/  LEA.HI.X R9, R9, c[0x0][0x2ac], R2, 0x1, P1 ;  /* 0x0000ab0009097a11 */ /* 0x000fcc00008f0c02 */
[----:B----4-:R-:W4:Y:S01]  /*f5a0*/  LDG.E.128 R8, [R8.64] ;  /* 0x0000000608087981 */ /* 0x010f22000c1e1d00 */
        /* <DEDUP_REMOVED lines=17> */
[--C-:B------:R-:W-:Y:S01]  /*f6c0*/  HADD2.F32 R2, -RZ, R27.reuse.H1_H1 ;  /* 0x3000001bff027230 */ /* 0x100fe20000004100 */
[----:B------:R-:W-:Y:S02]  /*f6d0*/  @!P0 FADD.FTZ R5, -R5, -RZ ;  /* 0x800000ff05058221 */ /* 0x000fe40000010100 */
[----:B------:R-:W-:Y:S01]  /*f6e0*/  @!P0 FADD.FTZ R7, -R7, -RZ ;  /* 0x800000ff07078221 */ /* 0x000fe20000010100 */
[----:B------:R-:W-:Y:S01]  /*f6f0*/  HADD2.F32 R26, -RZ, R26.H1_H1 ;  /* 0x3000001aff1a7230 */ /* 0x000fe20000004100 */
[----:B------:R-:W-:Y:S01]  /*f700*/  FMUL.FTZ R24, R24, R13 ;  /* 0x0000000d18187220 */ /* 0x000fe20000410000 */
[----:B------:R-:W-:Y:S01]  /*f710*/  HADD2.F32 R13, -RZ, R27.H0_H0 ;  /* 0x2000001bff0d7230 */ /* 0x000fe20000004100 */
[----:B------:R-:W-:Y:S01]  /*f720*/  @!P0 FADD.FTZ R33, -R33, -RZ ;  /* 0x800000ff21218221 */ /* 0x000fe20000010100 */
[----:B------:R-:W-:Y:S01]  /*f730*/  HADD2.F32 R25, -RZ, R25.H1_H1 ;  /* 0x30000019ff197230 */ /* 0x000fe20000004100 */
[----:B------:R-:W-:Y:S01]  /*f740*/  FMUL.FTZ R5, R4, R5 ;  /* 0x0000000504057220 */ /* 0x000fe20000410000 */
[----:B----4-:R-:W-:Y:S01]  /*f750*/  HADD2.F32 R4, -RZ, R8.H0_H0 ;  /* 0x20000008ff047230 */ /* 0x010fe20000004100 */
[----:B------:R-:W-:Y:S01]  /*f760*/  FMUL.FTZ R7, R2, R7 ;  /* 0x0000000702077220 */ /* 0x000fe20000410000 */
[----:B-----5:R-:W-:Y:S01]  /*f770*/  HADD2.F32 R2, -RZ, R20.H0_H0 ;  /* 0x20000014ff027230 */ /* 0x020fe20000004100 */
[----:B------:R-:W-:-:S02]  /*f780*/  @!P0 FADD.FTZ R6, -R6, -RZ ;  /* 0x800000ff06068221 */ /* 0x000fc40000010100 */
[----:B------:R-:W-:Y:S02]  /*f790*/  @!P0 FADD.FTZ R32, -R32, -RZ ;  /* 0x800000ff20208221 */ /* 0x000fe40000010100 */
[----:B------:R-:W-:Y:S01]  /*f7a0*/  FMUL.FTZ R33, R26, R33 ;  /* 0x000000211a217220 */ /* 0x000fe20000410000 */
[----:B------:R-:W-:Y:S01]  /*f7b0*/  HADD2.F32 R26, -RZ, R8.H1_H1 ;  /* 0x30000008ff1a7230 */ /* 0x000fe20000004100 */
[----:B------:R-:W-:Y:S01]  /*f7c0*/  FMUL.FTZ R6, R13, R6 ;  /* 0x000000060d067220 */ /* 0x000fe20000410000 */
[--C-:B------:R-:W-:Y:S01]  /*f7d0*/  HADD2.F32 R8, -RZ, R9.reuse.H0_H0 ;  /* 0x20000009ff087230 */ /* 0x100fe20000004100 */
[----:B------:R-:W-:Y:S01]  /*f7e0*/  FMUL.FTZ R25, R25, R32 ;  /* 0x0000002019197220 */ /* 0x000fe20000410000 */
[----:B------:R-:W-:Y:S01]  /*f7f0*/  HADD2.F32 R34, -RZ, R9.H1_H1 ;  /* 0x30000009ff227230 */ /* 0x000fe20000004100 */
[----:B------:R-:W-:Y:S01]  /*f800*/  FFMA.FTZ R2, R2, R4, R35 ;  /* 0x0000000402027223 */ /* 0x000fe20000010023 */
[----:B------:R-:W-:Y:S02]  /*f810*/  HADD2.F32 R13, -RZ, R20.H1_H1 ;  /* 0x30000014ff0d7230 */ /* 0x000fe40000004100 */
[----:B------:R-:W-:-:S02]  /*f820*/  HADD2.F32 R9, -RZ, R11.H0_H0 ;  /* 0x2000000bff097230 */ /* 0x000fc40000004100 */
[----:B------:R-:W-:Y:S02]  /*f830*/  HADD2.F32 R36, -RZ, R11.H1_H1 ;  /* 0x3000000bff247230 */ /* 0x000fe40000004100 */
[----:B------:R-:W-:Y:S02]  /*f840*/  HADD2.F32 R20, -RZ, R21.H0_H0 ;  /* 0x20000015ff147230 */ /* 0x000fe40000004100 */
[----:B------:R-:W-:Y:S02]  /*f850*/  HADD2.F32 R32, -RZ, R10.H0_H0 ;  /* 0x2000000aff207230 */ /* 0x000fe40000004100 */
[----:B------:R-:W-:Y:S02]  /*f860*/  HADD2.F32 R4, -RZ, R22.H0_H0 ;  /* 0x20000016ff047230 */ /* 0x000fe40000004100 */
[----:B------:R-:W-:Y:S02]  /*f870*/  HADD2.F32 R11, -RZ, R23.H0_H0 ;  /* 0x20000017ff0b7230 */ /* 0x000fe40000004100 */
        /* <DEDUP_REMOVED lines=15> */
.L_x_2674:
[----:B------:R-:W-:Y:S05]  /*f970*/  BSYNC B0 ;  /* 0x0000000000007941 */ /* 0x000fea0003800000 */
.L_x_2673:
[----:B------:R2:W5:Y:S01]  /*f980*/  LDG.E.128 R24, [R30.64+0x80] ;  /* 0x000080061e187981 */ /* 0x000562000c1e1d00 */
[----:B------:R-:W-:Y:S01]  /*f990*/  IADD3 R2, R16, 0x40, RZ ;  /* 0x0000004010027810 */ /* 0x000fe20007ffe0ff */
[----:B------:R-:W-:Y:S02]  /*f9a0*/  BSSY B0, `(.L_x_2675) ;  /* 0x0000054000007945 */ /* 0x000fe40003800000 */
[----:B-----5:R2:W-:Y:S01]  /*f9b0*/  STS.128 [R230], R20 ;  /* 0x00000014e6007388 */ /* 0x0205e20000000c00 */
[----:B------:R-:W-:-:S13]  /*f9c0*/  ISETP.GE.AND P0, PT, R2, c[0x0][0x230], PT ;  /* 0x00008c0002007a0c */ /* 0x000fda0003f06270 */
        /* <DEDUP_REMOVED lines=10> */
[----:B--2---:R-:W-:Y:S01]  /*fa70*/  IMAD.WIDE R20, R7, 0x2, R30 ;  /* 0x0000000207147825 */ /* 0x004fe200078e021e */
[----:B------:R-:W-:Y:S02]  /*fa80*/  LEA.HI.X.SX32 R2, R11, R12, 0x1, P1 ;  /* 0x0000000c0b027211 */ /* 0x000fe400008f0eff */
[----:B------:R-:W-:-:S03]  /*fa90*/  LEA R4, P1, R5, c[0x0][0x2b0], 0x1 ;  /* 0x0000ac0005047a11 */ /* 0x000fc600078208ff */
[----:B------:R-:W2:Y:S01]  /*faa0*/  LDG.E.128 R20, [R20.64+0x80] ;  /* 0x0000800614147981 */ /* 0x000ea2000c1e1d00 */
[----:B------:R-:W-:Y:S02]  /*fab0*/  LEA.HI.X R5, R5, c[0x0][0x2b4], R2, 0x1, P1 ;  /* 0x0000ad0005057a11 */ /* 0x000fe400008f0c02 */
[----:B------:R-:W-:-:S04]  /*fac0*/  IADD3 R2, P1, R9, R0, RZ ;  /* 0x0000000009027210 */ /* 0x000fc80007f3e0ff */
[----:B------:R-:W3:Y:S01]  /*fad0*/  LDG.E.128 R4, [R4.64+0x80] ;  /* 0x0000800604047981 */ /* 0x000ee2000c1e1d00 */
[----:B------:R-:W-:Y:S02]  /*fae0*/  LEA.HI.X.SX32 R9, R9, R12, 0x1, P1 ;  /* 0x0000000c09097211 */ /* 0x000fe400008f0eff */
[----:B------:R-:W-:-:S04]  /*faf0*/  LEA R8, P1, R2, c[0x0][0x2a8], 0x1 ;  /* 0x0000aa0002087a11 */ /* 0x000fc800078208ff */
[----:B------:R-:W-:-:S06]  /*fb00*/  LEA.HI.X R9, R2, c[0x0][0x2ac], R9, 0x1, P1 ;  /* 0x0000ab0002097a11 */ /* 0x000fcc00008f0c09 */
[----:B------:R-:W5:Y:S01]  /*fb10*/  LDG.E.128 R8, [R8.64+0x80] ;  /* 0x0000800608087981 */ /* 0x000f62000c1e1d00 */
[----:B--2---:R-:W-:Y:S02]  /*fb20*/  HADD2.F32 R33, -RZ, R20.H0_H0 ;  /* 0x20000014ff217230 */ /* 0x004fe40000004100 */
[----:B------:R-:W-:Y:S02]  /*fb30*/  HADD2.F32 R35, -RZ, R21.H0_H0 ;  /* 0x20000015ff237230 */ /* 0x000fe40000004100 */
[--C-:B---3--:R-:W-:Y:S02]  /*fb40*/  HADD2.F32 R2, -RZ, R4.reuse.H0_H0 ;  /* 0x20000004ff027230 */ /* 0x108fe40000004100 */
[----:B------:R-:W-:Y:S02]  /*fb50*/  HADD2.F32 R13, -RZ, R4.H1_H1 ;  /* 0x30000004ff0d7230 */ /* 0x000fe40000004100 */
[--C-:B------:R-:W-:Y:S02]  /*fb60*/  HADD2.F32 R4, -RZ, R5.reuse.H0_H0 ;  /* 0x20000005ff047230 */ /* 0x100fe40000004100 */
[----:B-1----:R-:W-:Y:S01]  /*fb70*/  HADD2.F32 R30, -RZ, R5.H1_H1 ;  /* 0x30000005ff1e7230 */ /* 0x002fe20000004100 */
        /* <DEDUP_REMOVED lines=20> */
[----:B-----5:R-:W-:Y:S01]  /*fcc0*/  HADD2.F32 R4, -RZ, R8.H0_H0 ;  /* 0x20000008ff047230 */ /* 0x020fe20000004100 */
[----:B------:R-:W-:Y:S01]  /*fcd0*/  FMUL.FTZ R7, R2, R7 ;  /* 0x0000000702077220 */ /* 0x000fe20000410000 */
[----:B------:R-:W-:Y:S01]  /*fce0*/  HADD2.F32 R2, -RZ, R24.H0_H0 ;  /* 0x20000018ff027230 */ /* 0x000fe20000004100 */
[----:B------:R-:W-:-:S02]  /*fcf0*/  @!P0 FADD.FTZ R6, -R6, -RZ ;  /* 0x800000ff06068221 */ /* 0x000fc40000010100 */
[----:B------:R-:W-:Y:S01]  /*fd00*/  @!P0 FADD.FTZ R31, -R31, -RZ ;  /* 0x800000ff1f1f8221 */ /* 0x000fe20000010100 */
        /* <DEDUP_REMOVED lines=29> */
.L_x_2676:
[----:B------:R-:W-:Y:S05]  /*fee0*/  BSYNC B0 ;  /* 0x0000000000007941 */ /* 0x000fea0003800000 */
.L_x_2675:
[----:B------:R3:W-:Y:S02]  /*fef0*/  STS.128 [R230+0x2000], R24 ;  /* 0x00200018e6007388 */ /* 0x0007e40000000c00 */
.L_x_2672:
[----:B------:R-:W-:Y:S05]  /*ff00*/  BSYNC B1 ;  /* 0x0000000000017941 */ /* 0x000fea0003800000 */
.L_x_2671:
[----:B------:R-:W-:Y:S01]  /*ff10*/  IADD3 R2, R226, 0x10, RZ ;  /* 0x00000010e2027810 */ /* 0x000fe20007ffe0ff */
[----:B------:R-:W-:Y:S03]  /*ff20*/  BSSY B1, `(.L_x_2677) ;  /* 0x00000b6000017945 */ /* 0x000fe60003800000 */
[----:B------:R-:W-:-:S04]  /*ff30*/  ISETP.GE.AND P0, PT, R2, R3, PT ;  /* 0x000000030200720c */ /* 0x000fc80003f06270 */
[----:B------:R-:W-:-:S13]  /*ff40*/  ISETP.LT.OR P0, PT, R59, -0x87, P0 ;  /* 0xffffff793b00780c */ /* 0x000fda0000701670 */
[----:B------:R-:W-:Y:S05]  /*ff50*/  @P0 BRA `(.L_x_2678) ;  /* 0x00000b2000000947 */ /* 0x000fea0003800000 */
[----:B---3--:R3:W5:Y:S01]  /*ff60*/  LDG.E.128 R24, [R18.64] ;  /* 0x0000000612187981 */ /* 0x008762000c1e1d00 */
[----:B------:R-:W-:Y:S01]  /*ff70*/  ISETP.GE.AND P0, PT, R16, c[0x0][0x230], PT ;  /* 0x00008c0010007a0c */ /* 0x000fe20003f06270 */
[----:B------:R-:W-:-:S12]  /*ff80*/  BSSY B0, `(.L_x_2679) ;  /* 0x0000054000007945 */ /* 0x000fd80003800000 */
[----:B------:R-:W-:Y:S05]  /*ff90*/  @P0 BRA `(.L_x_2680) ;  /* 0x0000052000000947 */ /* 0x000fea0003800000 */
[-C--:B------:R-:W-:Y:S02]  /*ffa0*/  ISETP.GE.AND P0, PT, R16, R171.reuse, PT ;  /* 0x000000ab1000720c */ /* 0x080fe40003f06270 */
[----:B------:R-:W-:Y:S02]  /*ffb0*/  MOV R7, R171 ;  /* 0x000000ab00077202 */ /* 0x000fe40000000f00 */
[----:B------:R-:W-:Y:S02]  /*ffc0*/  MOV R4, RZ ;  /* 0x000000ff00047202 */ /* 0x000fe40000000f00 */
[C---:B------:R-:W-:Y:S02]  /*ffd0*/  IADD3 R9, P1, R169.reuse, R0, RZ ;  /* 0x00000000a9097210 */ /* 0x040fe40007f3e0ff */
[----:B------:R-:W-:Y:S02]  /*ffe0*/  MOV R10, RZ ;  /* 0x000000ff000a7202 */ /* 0x000fe40000000f00 */
[----:B------:R-:W-:-:S03]  /*fff0*/  LEA.HI.X.SX32 R8, R169, R12, 0x1, P1 ;  /* 0x0000000ca9087211 */ /* 0x000fc600008f0eff */
[----:B------:R-:W-:-:S04]  /*10000*/  @P0 SHF.R.S32.HI R171, RZ, 0x1, R170 ;  /* 0x00000001ffab0819 */ /* 0x000fc800000114aa */
[C---:B------:R-:W-:Y:S02]  /*10010*/  @P0 IADD3 R4, -R171.reuse, RZ, RZ ;  /* 0x000000ffab040210 */ /* 0x040fe40007ffe1ff */
[C---:B------:R-:W-:Y:S02]  /*10020*/  @P0 IADD3 R7, -R171.reuse, RZ, RZ ;  /* 0x000000ffab070210 */ /* 0x040fe40007ffe1ff */
[C---:B------:R-:W-:Y:S02]  /*10030*/  IADD3 R5, P1, R4.reuse, R9, RZ ;  /* 0x0000000904057210 */ /* 0x040fe40007f3e0ff */
[----:B------:R-:W-:Y:S01]  /*10040*/  @P0 IADD3 R10, -R171, RZ, RZ ;  /* 0x000000ffab0a0210 */ /* 0x000fe20007ffe1ff */
[----:B--2---:R-:W-:Y:S01]  /*10050*/  IMAD.WIDE R20, R7, 0x2, R18 ;  /* 0x0000000207147825 */ /* 0x004fe200078e0212 */
[----:B------:R-:W-:Y:S02]  /*10060*/  LEA.HI.X.SX32 R4, R4, R8, 0x1, P1 ;  /* 0x0000000804047211 */ /* 0x000fe400008f0eff */
[----:B------:R-:W-:-:S03]  /*10070*/  LEA R6, P1, R5, c[0x0][0x2b0], 0x1 ;  /* 0x0000ac0005067a11 */ /* 0x000fc600078208ff */
[----:B------:R-:W2:Y:S01]  /*10080*/  LDG.E.128 R20, [R20.64] ;  /* 0x0000000614147981 */ /* 0x000ea2000c1e1d00 */
[----:B------:R-:W-:Y:S02]  /*10090*/  LEA.HI.X R7, R5, c[0x0][0x2b4], R4, 0x1, P1 ;  /* 0x0000ad0005077a11 */ /* 0x000fe400008f0c04 */
[----:B------:R-:W-:-:S04]  /*100a0*/  IADD3 R9, P1, R10, R9, RZ ;  /* 0x000000090a097210 */ /* 0x000fc80007f3e0ff */
[----:B---3--:R-:W3:Y:S01]  /*100b0*/  LDG.E.128 R4, [R6.64] ;  /* 0x0000000606047981 */ /* 0x008ee2000c1e1d00 */
[----:B------:R-:W-:Y:S02]  /*100c0*/  LEA.HI.X.SX32 R8, R10, R8, 0x1, P1 ;  /* 0x000000080a087211 */ /* 0x000fe400008f0eff */
[----:B------:R-:W-:-:S04]  /*100d0*/  LEA R10, P1, R9, c[0x0][0x2a8], 0x1 ;  /* 0x0000aa00090a7a11 */ /* 0x000fc800078208ff */
[----:B------:R-:W-:-:S06]  /*100e0*/  LEA.HI.X R11, R9, c[0x0][0x2ac], R8, 0x1, P1 ;  /* 0x0000ab00090b7a11 */ /* 0x000fcc00008f0c08 */
[----:B----4-:R-:W4:Y:S01]  /*100f0*/  LDG.E.128 R8, [R10.64] ;  /* 0x000000060a087981 */ /* 0x010f22000c1e1d00 */
[----:B--2---:R-:W-:Y:S02]  /*10100*/  HADD2.F32 R34, -RZ, R20.H0_H0 ;  /* 0x20000014ff227230 */ /* 0x004fe40000004100 */
[----:B------:R-:W-:Y:S02]  /*10110*/  HADD2.F32 R33, -RZ, R21.H0_H0 ;  /* 0x20000015ff217230 */ /* 0x000fe40000004100 */
[--C-:B---3--:R-:W-:Y:S02]  /*10120*/  HADD2.F32 R13, -RZ, R4.reuse.H0_H0 ;  /* 0x20000004ff0d7230 */ /* 0x108fe40000004100 */
[----:B-1----:R-:W-:Y:S02]  /*10130*/  HADD2.F32 R30, -RZ, R4.H1_H1 ;  /* 0x30000004ff1e7230 */ /* 0x002fe40000004100 */
        /* <DEDUP_REMOVED lines=8> */
[----:B------:R-:W-:Y:S01]  /*101c0*/  @!P0 FADD.FTZ R30, -R30, -RZ ;  /* 0x800000ff1e1e8221 */ /* 0x000fe20000010100 */
        /* <DEDUP_REMOVED lines=8> */
[----:B------:R-:W-:Y:S01]  /*10250*/  FMUL.FTZ R35, R35, R30 ;  /* 0x0000001e23237220 */ /* 0x000fe20000410000 */
[--C-:B------:R-:W-:Y:S01]  /*10260*/  HADD2.F32 R30, -RZ, R22.reuse.H0_H0 ;  /* 0x20000016ff1e7230 */ /* 0x100fe20000004100 */
[----:B------:R-:W-:Y:S01]  /*10270*/  @!P0 FADD.FTZ R31, -R31, -RZ ;  /* 0x800000ff1f1f8221 */ /* 0x000fe20000010100 */
[----:B------:R-:W-:Y:S01]  /*10280*/  HADD2.F32 R21, -RZ, R22.H1_H1 ;  /* 0x30000016ff157230 */ /* 0x000fe20000004100 */
[----:B------:R-:W-:-:S02]  /*10290*/  @!P0 FADD.FTZ R5, -R5, -RZ ;  /* 0x800000ff05058221 */ /* 0x000fc40000010100 */
[----:B------:R-:W-:Y:S01]  /*102a0*/  FMUL.FTZ R6, R13, R6 ;  /* 0x000000060d067220 */ /* 0x000fe20000410000 */
[----:B-----5:R-:W-:Y:S01]  /*102b0*/  HADD2.F32 R13, -RZ, R24.H0_H0 ;  /* 0x20000018ff0d7230 */ /* 0x020fe20000004100 */
[----:B------:R-:W-:Y:S01]  /*102c0*/  FMUL.FTZ R7, R4, R7 ;  /* 0x0000000704077220 */ /* 0x000fe20000410000 */
[----:B----4-:R-:W-:Y:S01]  /*102d0*/  HADD2.F32 R4, -RZ, R8.H0_H0 ;  /* 0x20000008ff047230 */ /* 0x010fe20000004100 */
[----:B------:R-:W-:Y:S02]  /*102e0*/  @!P0 FADD.FTZ R32, -R32, -RZ ;  /* 0x800000ff20208221 */ /* 0x000fe40000010100 */
[----:B------:R-:W-:Y:S01]  /*102f0*/  FMUL.FTZ R20, R20, R31 ;  /* 0x0000001f14147220 */ /* 0x000fe20000410000 */
[--C-:B------:R-:W-:Y:S01]  /*10300*/  HADD2.F32 R31, -RZ, R10.reuse.H1_H1 ;  /* 0x3000000aff1f7230 */ /* 0x100fe20000004100 */
[----:B------:R-:W-:Y:S01]  /*10310*/  FMUL.FTZ R5, R30, R5 ;  /* 0x000000051e057220 */ /* 0x000fe20000410000 */
[----:B------:R-:W-:Y:S01]  /*10320*/  HADD2.F32 R30, -RZ, R10.H0_H0 ;  /* 0x2000000aff1e7230 */ /* 0x000fe20000004100 */
        /* <DEDUP_REMOVED lines=25> */
.L_x_2680:
[----:B------:R-:W-:Y:S05]  /*104c0*/  BSYNC B0 ;  /* 0x0000000000007941 */ /* 0x000fea0003800000 */
.L_x_2679:
[----:B--2---:R2:W5:Y:S01]  /*104d0*/  LDG.E.128 R20, [R18.64+0x80] ;  /* 0x0000800612147981 */ /* 0x004562000c1e1d00 */
[----:B------:R-:W-:Y:S01]  /*104e0*/  IADD3 R4, R16, 0x40, RZ ;  /* 0x0000004010047810 */ /* 0x000fe20007ffe0ff */
[----:B------:R-:W-:Y:S02]  /*104f0*/  BSSY B0, `(.L_x_2681) ;  /* 0x0000057000007945 */ /* 0x000fe40003800000 */
[----:B-----5:R2:W-:Y:S01]  /*10500*/  STS.128 [R230+0x800], R24 ;  /* 0x00080018e6007388 */ /* 0x0205e20000000c00 */
[----:B------:R-:W-:-:S13]  /*10510*/  ISETP.GE.AND P0, PT, R4, c[0x0][0x230], PT ;  /* 0x00008c0004007a0c */ /* 0x000fda0003f06270 */
[----:B------:R-:W-:Y:S05]  /*10520*/  @P0 BRA `(.L_x_2682) ;  /* 0x0000053000000947 */ /* 0x000fea0003800000 */
[-C--:B------:R-:W-:Y:S02]  /*10530*/  ISETP.GE.AND P0, PT, R4, R171.reuse, PT ;  /* 0x000000ab0400720c */ /* 0x080fe40003f06270 */
[----:B------:R-:W-:Y:S02]  /*10540*/  MOV R5, R171 ;  /* 0x000000ab00057202 */ /* 0x000fe40000000f00 */
[----:B------:R-:W-:Y:S02]  /*10550*/  IADD3 R9, R169, 0x40, RZ ;  /* 0x00000040a9097810 */ /* 0x000fe40007ffe0ff */
[----:B------:R-:W-:Y:S02]  /*10560*/  MOV R4, RZ ;  /* 0x000000ff00047202 */ /* 0x000fe40000000f00 */
[----:B------:R-:W-:Y:S02]  /*10570*/  IADD3 R11, P1, R9, R0, RZ ;  /* 0x00000000090b7210 */ /* 0x000fe40007f3e0ff */
[----:B------:R-:W-:-:S02]  /*10580*/  MOV R8, RZ ;  /* 0x000000ff00087202 */ /* 0x000fc40000000f00 */
[----:B------:R-:W-:Y:S02]  /*10590*/  LEA.HI.X.SX32 R9, R9, R12, 0x1, P1 ;  /* 0x0000000c09097211 */ /* 0x000fe400008f0eff */
        /* <DEDUP_REMOVED lines=8> */
[----:B------:R-:W2:Y:S01]  /*10620*/  LDG.E.128 R24, [R24.64+0x80] ;  /* 0x0000800618187981 */ /* 0x000ea2000c1e1d00 */
[----:B------:R-:W-:Y:S02]  /*10630*/  LEA.HI.X R7, R7, c[0x0][0x2b4], R4, 0x1, P1 ;  /* 0x0000ad0007077a11 */ /* 0x000fe400008f0c04 */
[----:B------:R-:W-:-:S04]  /*10640*/  IADD3 R11, P1, R8, R11, RZ ;  /* 0x0000000b080b7210 */ /* 0x000fc80007f3e0ff */
[----:B------:R-:W5:Y:S01]  /*10650*/  LDG.E.128 R4, [R6.64] ;  /* 0x0000000606047981 */ /* 0x000f62000c1e1d00 */
[----:B------:R-:W-:Y:S02]  /*10660*/  LEA.HI.X.SX32 R8, R8, R9, 0x1, P1 ;  /* 0x0000000908087211 */ /* 0x000fe400008f0eff */
[----:B------:R-:W-:-:S04]  /*10670*/  LEA R10, P1, R11, c[0x0][0x2a8], 0x1 ;  /* 0x0000aa000b0a7a11 */ /* 0x000fc800078208ff */
[----:B------:R-:W-:-:S06]  /*10680*/  LEA.HI.X R11, R11, c[0x0][0x2ac], R8, 0x1, P1 ;  /* 0x0000ab000b0b7a11 */ /* 0x000fcc00008f0c08 */
[----:B---3--:R-:W3:Y:S01]  /*10690*/  LDG.E.128 R8, [R10.64] ;  /* 0x000000060a087981 */ /* 0x008ee2000c1e1d00 */
[----:B--2---:R-:W-:Y:S02]  /*106a0*/  HADD2.F32 R32, -RZ, R24.H0_H0 ;  /* 0x20000018ff207230 */ /* 0x004fe40000004100 */
[----:B-1----:R-:W-:Y:S02]  /*106b0*/  HADD2.F32 R31, -RZ, R25.H0_H0 ;  /* 0x20000019ff1f7230 */ /* 0x002fe40000004100 */
[--C-:B-----5:R-:W-:Y:S02]  /*106c0*/  HADD2.F32 R13, -RZ, R4.reuse.H0_H0 ;  /* 0x20000004ff0d7230 */ /* 0x120fe40000004100 */
        /* <DEDUP_REMOVED lines=12> */
[----:B------:R-:W-:Y:S01]  /*10790*/  HADD2.F32 R24, -RZ, R25.H1_H1 ;  /* 0x30000019ff187230 */ /* 0x000fe20000004100 */
[----:B------:R-:W-:Y:S01]  /*107a0*/  @!P0 FADD.FTZ R19, -R19, -RZ ;  /* 0x800000ff13138221 */ /* 0x000fe20000010100 */
[--C-:B------:R-:W-:Y:S01]  /*107b0*/  HADD2.F32 R13, -RZ, R27.reuse.H0_H0 ;  /* 0x2000001bff0d7230 */ /* 0x100fe20000004100 */
        /* <DEDUP_REMOVED lines=9> */
[----:B------:R-:W-:Y:S01]  /*10850*/  HADD2.F32 R13, -RZ, R20.H0_H0 ;  /* 0x20000014ff0d7230 */ /* 0x000fe20000004100 */
[----:B------:R-:W-:Y:S01]  /*10860*/  FMUL.FTZ R7, R4, R7 ;  /* 0x0000000704077220 */ /* 0x000fe20000410000 */
[----:B---3--:R-:W-:Y:S01]  /*10870*/  HADD2.F32 R4, -RZ, R8.H0_H0 ;  /* 0x20000008ff047230 */ /* 0x008fe20000004100 */
[----:B------:R-:W-:-:S02]  /*10880*/  @!P0 FADD.FTZ R30, -R30, -RZ ;  /* 0x800000ff1e1e8221 */ /* 0x000fc40000010100 */
[----:B------:R-:W-:Y:S01]  /*10890*/  @!P0 FADD.FTZ R5, -R5, -RZ ;  /* 0x800000ff05058221 */ /* 0x000fe20000010100 */
        /* <DEDUP_REMOVED lines=28> */
.L_x_2682:
[----:B------:R-:W-:Y:S05]  /*10a60*/  BSYNC B0 ;  /* 0x0000000000007941 */ /* 0x000fea0003800000 */
.L_x_2681:
[----:B------:R1:W-:Y:S02]  /*10a70*/  STS.128 [R230+0x2800], R20 ;  /* 0x00280014e6007388 */ /* 0x0003e40000000c00 */
.L_x_2678:
[----:B------:R-:W-:Y:S05]  /*10a80*/  BSYNC B1 ;  /* 0x0000000000017941 */ /* 0x000fea0003800000 */
.L_x_2677:
[----:B--23--:R-:W-:Y:S01]  /*10a90*/  IADD3 R18, R226, 0x20, RZ ;  /* 0x00000020e2127810 */ /* 0x00cfe20007ffe0ff */
[----:B------:R-:W-:Y:S03]  /*10aa0*/  BSSY B1, `(.L_x_2683) ;  /* 0x00000b7000017945 */ /* 0x000fe60003800000 */
[----:B------:R-:W-:-:S04]  /*10ab0*/  ISETP.GE.AND P0, PT, R18, R3, PT ;  /* 0x000000031200720c */ /* 0x000fc80003f06270 */
[----:B------:R-:W-:-:S13]  /*10ac0*/  ISETP.LT.OR P0, PT, R59, -0x107, P0 ;  /* 0xfffffef93b00780c */ /* 0x000fda0000701670 */
[----:B------:R-:W-:Y:S05]  /*10ad0*/  @P0 BRA `(.L_x_2684) ;  /* 0x00000b3000000947 */ /* 0x000fea0003800000 */
[----:B-1----:R1:W5:Y:S01]  /*10ae0*/  LDG.E.128 R20, [R28.64] ;  /* 0x000000061c147981 */ /* 0x002362000c1e1d00 */
        /* <DEDUP_REMOVED lines=8> */
[C---:B------:R-:W-:Y:S02]  /*10b70*/  SHF.L.U32 R5, R171.reuse, 0x5, RZ ;  /* 0x00000005ab057819 */ /* 0x040fe400000006ff */
[----:B------:R-:W-:Y:S02]  /*10b80*/  @P0 IADD3 R4, -R171, RZ, RZ ;  /* 0x000000ffab040210 */ /* 0x000fe40007ffe1ff */
[----:B------:R-:W-:Y:S02]  /*10b90*/  IADD3 R9, P1, R5, R0, RZ ;  /* 0x0000000005097210 */ /* 0x000fe40007f3e0ff */
[----:B------:R-:W-:Y:S02]  /*10ba0*/  @P0 IADD3 R7, -R171, RZ, RZ ;  /* 0x000000ffab070210 */ /* 0x000fe40007ffe1ff */
[----:B------:R-:W-:Y:S02]  /*10bb0*/  LEA.HI.X.SX32 R8, R5, R12, 0x1, P1 ;  /* 0x0000000c05087211 */ /* 0x000fe400008f0eff */
[----:B------:R-:W-:Y:S01]  /*10bc0*/  IADD3 R5, P1, R4, R9, RZ ;  /* 0x0000000904057210 */ /* 0x000fe20007f3e0ff */
[----:B------:R-:W-:Y:S01]  /*10bd0*/  IMAD.WIDE R24, R7, 0x2, R28 ;  /* 0x0000000207187825 */ /* 0x000fe200078e021c */
[----:B------:R-:W-:-:S02]  /*10be0*/  @P0 IADD3 R10, -R171, RZ, RZ ;  /* 0x000000ffab0a0210 */ /* 0x000fc40007ffe1ff */
[----:B------:R-:W-:Y:S02]  /*10bf0*/  LEA.HI.X.SX32 R4, R4, R8, 0x1, P1 ;  /* 0x0000000804047211 */ /* 0x000fe400008f0eff */
[C---:B------:R-:W-:Y:S01]  /*10c00*/  LEA R6, P1, R5.reuse, c[0x0][0x2b0], 0x1 ;  /* 0x0000ac0005067a11 */ /* 0x040fe200078208ff */
[----:B------:R-:W2:Y:S03]  /*10c10*/  LDG.E.128 R24, [R24.64] ;  /* 0x0000000618187981 */ /* 0x000ea6000c1e1d00 */
        /* <DEDUP_REMOVED lines=17> */
[--C-:B------:R-:W-:Y:S01]  /*10d30*/  HADD2.F32 R6, -RZ, R7.reuse.H0_H0 ;  /* 0x20000007ff067230 */ /* 0x100fe20000004100 */
[----:B------:R-:W-:Y:S01]  /*10d40*/  @!P0 FADD.FTZ R30, -R30, -RZ ;  /* 0x800000ff1e1e8221 */ /* 0x000fe20000010100 */
[----:B------:R-:W-:Y:S02]  /*10d50*/  HADD2.F32 R7, -RZ, R7.H1_H1 ;  /* 0x30000007ff077230 */ /* 0x000fe40000004100 */
[----:B------:R-:W-:Y:S01]  /*10d60*/  HADD2.F32 R25, -RZ, R25.H1_H1 ;  /* 0x30000019ff197230 */ /* 0x000fe20000004100 */
[----:B------:R-:W-:Y:S01]  /*10d70*/  FMUL.FTZ R32, R32, R13 ;  /* 0x0000000d20207220 */ /* 0x000fe20000410000 */
[--C-:B------:R-:W-:Y:S01]  /*10d80*/  HADD2.F32 R13, -RZ, R27.reuse.H0_H0 ;  /* 0x2000001bff0d7230 */ /* 0x100fe20000004100 */
[----:B------:R-:W-:Y:S01]  /*10d90*/  FMUL.FTZ R33, R33, R4 ;  /* 0x0000000421217220 */ /* 0x000fe20000410000 */
[----:B------:R-:W-:Y:S01]  /*10da0*/  HADD2.F32 R4, -RZ, R27.H1_H1 ;  /* 0x3000001bff047230 */ /* 0x000fe20000004100 */
[----:B------:R-:W-:Y:S01]  /*10db0*/  FMUL.FTZ R25, R25, R30 ;  /* 0x0000001e19197220 */ /* 0x000fe20000410000 */
[----:B------:R-:W-:Y:S01]  /*10dc0*/  HADD2.F32 R30, -RZ, R26.H0_H0 ;  /* 0x2000001aff1e7230 */ /* 0x000fe20000004100 */
[----:B------:R-:W-:-:S02]  /*10dd0*/  @!P0 FADD.FTZ R6, -R6, -RZ ;  /* 0x800000ff06068221 */ /* 0x000fc40000010100 */
[----:B------:R-:W-:Y:S01]  /*10de0*/  @!P0 FADD.FTZ R7, -R7, -RZ ;  /* 0x800000ff07078221 */ /* 0x000fe20000010100 */
[----:B------:R-:W-:Y:S01]  /*10df0*/  HADD2.F32 R26, -RZ, R26.H1_H1 ;  /* 0x3000001aff1a7230 */ /* 0x000fe20000004100 */
[----:B------:R-:W-:Y:S01]  /*10e00*/  @!P0 FADD.FTZ R31, -R31, -RZ ;  /* 0x800000ff1f1f8221 */ /* 0x000fe20000010100 */
[----:B------:R-:W-:Y:S01]  /*10e10*/  HADD2.F32 R24, -RZ, R24.H1_H1 ;  /* 0x30000018ff187230 */ /* 0x000fe20000004100 */
[----:B------:R-:W-:Y:S01]  /*10e20*/  FMUL.FTZ R6, R13, R6 ;  /* 0x000000060d067220 */ /* 0x000fe20000410000 */
[----:B-----5:R-:W-:Y:S01]  /*10e30*/  HADD2.F32 R13, -RZ, R20.H0_H0 ;  /* 0x20000014ff0d7230 */ /* 0x020fe20000004100 */
[----:B------:R-:W-:Y:S01]  /*10e40*/  FMUL.FTZ R7, R4, R7 ;  /* 0x0000000704077220 */ /* 0x000fe20000410000 */
[----:B----4-:R-:W-:Y:S01]  /*10e50*/  HADD2.F32 R4, -RZ, R8.H0_H0 ;  /* 0x20000008ff047230 */ /* 0x010fe20000004100 */
[----:B------:R-:W-:Y:S02]  /*10e60*/  @!P0 FADD.FTZ R19, -R19, -RZ ;  /* 0x800000ff13138221 */ /* 0x000fe40000010100 */
[----:B------:R-:W-:-:S02]  /*10e70*/  @!P0 FADD.FTZ R5, -R5, -RZ ;  /* 0x800000ff05058221 */ /* 0x000fc40000010100 */
        /* <DEDUP_REMOVED lines=29> */
.L_x_2686:
[----:B------:R-:W-:Y:S05]  /*11050*/  BSYNC B0 ;  /* 0x0000000000007941 */ /* 0x000fea0003800000 */
.L_x_2685:
[----:B------:R2:W5:Y:S01]  /*11060*/  LDG.E.128 R24, [R28.64+0x80] ;  /* 0x000080061c187981 */ /* 0x000562000c1e1d00 */
[----:B------:R-:W-:Y:S01]  /*11070*/  IADD3 R4, R16, 0x40, RZ ;  /* 0x0000004010047810 */ /* 0x000fe20007ffe0ff */
[----:B------:R-:W-:Y:S02]  /*11080*/  BSSY B0, `(.L_x_2687) ;  /* 0x0000057000007945 */ /* 0x000fe40003800000 */
[----:B-----5:R2:W-:Y:S01]  /*11090*/  STS.128 [R230+0x1000], R20 ;  /* 0x00100014e6007388 */ /* 0x0205e20000000c00 */
[----:B------:R-:W-:-:S13]  /*110a0*/  ISETP.GE.AND P0, PT, R4, c[0x0][0x230], PT ;  /* 0x00008c0004007a0c */ /* 0x000fda0003f06270 */
[----:B------:R-:W-:Y:S05]  /*110b0*/  @P0 BRA `(.L_x_2688) ;  /* 0x0000053000000947 */ /* 0x000fea0003800000 */
[-C--:B------:R-:W-:Y:S02]  /*110c0*/  ISETP.GE.AND P0, PT, R4, R171.reuse, PT ;  /* 0x000000ab0400720c */ /* 0x080fe40003f06270 */
[----:B------:R-:W-:Y:S02]  /*110d0*/  MOV R7, R171 ;  /* 0x000000ab00077202 */ /* 0x000fe40000000f00 */
[----:B------:R-:W-:Y:S02]  /*110e0*/  MOV R4, RZ ;  /* 0x000000ff00047202 */ /* 0x000fe40000000f00 */
[----:B------:R-:W-:-:S07]  /*110f0*/  MOV R10, RZ ;  /* 0x000000ff000a7202 */ /* 0x000fce0000000f00 */
[----:B------:R-:W-:-:S04]  /*11100*/  @P0 SHF.R.S32.HI R171, RZ, 0x1, R170 ;  /* 0x00000001ffab0819 */ /* 0x000fc800000114aa */
[C---:B------:R-:W-:Y:S02]  /*11110*/  LEA R5, R171.reuse, 0x40, 0x5 ;  /* 0x00000040ab057811 */ /* 0x040fe400078e28ff */
[----:B------:R-:W-:Y:S02]  /*11120*/  @P0 IADD3 R4, -R171, RZ, RZ ;  /* 0x000000ffab040210 */ /* 0x000fe40007ffe1ff */
[----:B------:R-:W-:Y:S02]  /*11130*/  IADD3 R9, P1, R5, R0, RZ ;  /* 0x0000000005097210 */ /* 0x000fe40007f3e0ff */
[----:B------:R-:W-:Y:S02]  /*11140*/  @P0 IADD3 R7, -R171, RZ, RZ ;  /* 0x000000ffab070210 */ /* 0x000fe40007ffe1ff */
[----:B------:R-:W-:Y:S02]  /*11150*/  LEA.HI.X.SX32 R8, R5, R12, 0x1, P1 ;  /* 0x0000000c05087211 */ /* 0x000fe400008f0eff */
[----:B------:R-:W-:Y:S01]  /*11160*/  IADD3 R5, P1, R4, R9, RZ ;  /* 0x0000000904057210 */ /* 0x000fe20007f3e0ff */
[----:B--2---:R-:W-:Y:S01]  /*11170*/  IMAD.WIDE R20, R7, 0x2, R28 ;  /* 0x0000000207147825 */ /* 0x004fe200078e021c */
[----:B------:R-:W-:-:S02]  /*11180*/  @P0 IADD3 R10, -R171, RZ, RZ ;  /* 0x000000ffab0a0210 */ /* 0x000fc40007ffe1ff */
[----:B------:R-:W-:Y:S02]  /*11190*/  LEA.HI.X.SX32 R4, R4, R8, 0x1, P1 ;  /* 0x0000000804047211 */ /* 0x000fe400008f0eff */
[C---:B------:R-:W-:Y:S01]  /*111a0*/  LEA R6, P1, R5.reuse, c[0x0][0x2b0], 0x1 ;  /* 0x0000ac0005067a11 */ /* 0x040fe200078208ff */
[----:B------:R-:W2:Y:S03]  /*111b0*/  LDG.E.128 R20, [R20.64+0x80] ;  /* 0x0000800614147981 */ /* 0x000ea6000c1e1d00 */
[----:B------:R-:W-:Y:S02]  /*111c0*/  LEA.HI.X R7, R5, c[0x0][0x2b4], R4, 0x1, P1 ;  /* 0x0000ad0005077a11 */ /* 0x000fe400008f0c04 */
[----:B------:R-:W-:-:S04]  /*111d0*/  IADD3 R9, P1, R10, R9, RZ ;  /* 0x000000090a097210 */ /* 0x000fc80007f3e0ff */
[----:B------:R-:W3:Y:S01]  /*111e0*/  LDG.E.128 R4, [R6.64] ;  /* 0x0000000606047981 */ /* 0x000ee2000c1e1d00 */
[----:B------:R-:W-:Y:S02]  /*111f0*/  LEA.HI.X.SX32 R8, R10, R8, 0x1, P1 ;  /* 0x000000080a087211 */ /* 0x000fe400008f0eff */
[----:B------:R-:W-:-:S04]  /*11200*/  LEA R10, P1, R9, c[0x0][0x2a8], 0x1 ;  /* 0x0000aa00090a7a11 */ /* 0x000fc800078208ff */
[----:B------:R-:W-:-:S06]  /*11210*/  LEA.HI.X R11, R9, c[0x0][0x2ac], R8, 0x1, P1 ;  /* 0x0000ab00090b7a11 */ /* 0x000fcc00008f0c08 */
[----:B------:R-:W5:Y:S01]  /*11220*/  LDG.E.128 R8, [R10.64] ;  /* 0x000000060a087981 */ /* 0x000f62000c1e1d00 */
        /* <DEDUP_REMOVED lines=19> */
[----:B------:R-:W-:-:S02]  /*11360*/  @!P0 FADD.FTZ R7, -R7, -RZ ;  /* 0x800000ff07078221 */ /* 0x000fc40000010100 */
[----:B------:R-:W-:Y:S01]  /*11370*/  FMUL.FTZ R21, R21, R28 ;  /* 0x0000001c15157220 */ /* 0x000fe20000410000 */
[----:B------:R-:W-:Y:S01]  /*11380*/  HADD2.F32 R28, -RZ, R22.H0_H0 ;  /* 0x20000016ff1c7230 */ /* 0x000fe20000004100 */
[----:B------:R-:W-:Y:S01]  /*11390*/  @!P0 FADD.FTZ R5, -R5, -RZ ;  /* 0x800000ff05058221 */ /* 0x000fe20000010100 */
[----:B------:R-:W-:Y:S01]  /*113a0*/  HADD2.F32 R20, -RZ, R20.H1_H1 ;  /* 0x30000014ff147230 */ /* 0x000fe20000004100 */
[----:B------:R-:W-:Y:S01]  /*113b0*/  FMUL.FTZ R6, R13, R6 ;  /* 0x000000060d067220 */ /* 0x000fe20000410000 */
[----:B------:R-:W-:Y:S01]  /*113c0*/  HADD2.F32 R22, -RZ, R22.H1_H1 ;  /* 0x30000016ff167230 */ /* 0x000fe20000004100 */
[----:B------:R-:W-:Y:S01]  /*113d0*/  FMUL.FTZ R7, R4, R7 ;  /* 0x0000000704077220 */ /* 0x000fe20000410000 */
[----:B------:R-:W-:Y:S01]  /*113e0*/  HADD2.F32 R13, -RZ, R24.H0_H0 ;  /* 0x20000018ff0d7230 */ /* 0x000fe20000004100 */
[----:B------:R-:W-:Y:S01]  /*113f0*/  @!P0 FADD.FTZ R19, -R19, -RZ ;  /* 0x800000ff13138221 */ /* 0x000fe20000010100 */
[--C-:B-----5:R-:W-:Y:S01]  /*11400*/  HADD2.F32 R4, -RZ, R8.reuse.H0_H0 ;  /* 0x20000008ff047230 */ /* 0x120fe20000004100 */
        /* <DEDUP_REMOVED lines=30> */
.L_x_2688:
[----:B------:R-:W-:Y:S05]  /*115f0*/  BSYNC B0 ;  /* 0x0000000000007941 */ /* 0x000fea0003800000 */
.L_x_2687:
[----:B------:R3:W-:Y:S02]  /*11600*/  STS.128 [R230+0x3000], R24 ;  /* 0x00300018e6007388 */ /* 0x0007e40000000c00 */
.L_x_2684:
[----:B------:R-:W-:Y:S05]  /*11610*/  BSYNC B1 ;  /* 0x0000000000017941 */ /* 0x000fea0003800000 */
.L_x_2683:
[----:B-12---:R-:W-:-:S04]  /*11620*/  IADD3 R28, R226, 0x30, RZ ;  /* 0x00000030e21c7810 */ /* 0x006fc80007ffe0ff */
        /* <DEDUP_REMOVED lines=12> */
[C---:B------:R-:W-:Y:S01]  /*116f0*/  @P0 IADD3 R4, -R171.reuse, RZ, RZ ;  /* 0x000000ffab040210 */ /* 0x040fe20007ffe1ff */
[C---:B------:R-:W-:Y:S01]  /*11700*/  IMAD R3, R171.reuse, 0x30, RZ ;  /* 0x00000030ab037824 */ /* 0x040fe200078e02ff */
[C---:B------:R-:W-:Y:S02]  /*11710*/  @P0 IADD3 R7, -R171.reuse, RZ, RZ ;  /* 0x000000ffab070210 */ /* 0x040fe40007ffe1ff */
[----:B------:R-:W-:Y:S02]  /*11720*/  @P0 IADD3 R9, -R171, RZ, RZ ;  /* 0x000000ffab090210 */ /* 0x000fe40007ffe1ff */
[----:B------:R-:W-:Y:S01]  /*11730*/  IADD3 R8, P1, R3, R0, RZ ;  /* 0x0000000003087210 */ /* 0x000fe20007f3e0ff */
[----:B------:R-:W-:-:S03]  /*11740*/  IMAD.WIDE R20, R7, 0x2, R14 ;  /* 0x0000000207147825 */ /* 0x000fc600078e020e */
[----:B------:R-:W-:Y:S02]  /*11750*/  LEA.HI.X.SX32 R3, R3, R12, 0x1, P1 ;  /* 0x0000000c03037211 */ /* 0x000fe400008f0eff */
[C---:B------:R-:W-:Y:S01]  /*11760*/  IADD3 R5, P1, R4.reuse, R8, RZ ;  /* 0x0000000804057210 */ /* 0x040fe20007f3e0ff */
[----:B------:R-:W2:Y:S03]  /*11770*/  LDG.E.128 R20, [R20.64] ;  /* 0x0000000614147981 */ /* 0x000ea6000c1e1d00 */
[----:B------:R-:W-:Y:S02]  /*11780*/  LEA.HI.X.SX32 R4, R4, R3, 0x1, P1 ;  /* 0x0000000304047211 */ /* 0x000fe400008f0eff */
[----:B------:R-:W-:-:S04]  /*11790*/  LEA R6, P1, R5, c[0x0][0x2b0], 0x1 ;  /* 0x0000ac0005067a11 */ /* 0x000fc800078208ff */
        /* <DEDUP_REMOVED lines=27> */
[----:B------:R-:W-:Y:S01]  /*11950*/  HADD2.F32 R32, -RZ, R21.H1_H1 ;  /* 0x30000015ff207230 */ /* 0x000fe20000004100 */
[----:B------:R-:W-:Y:S01]  /*11960*/  FMUL.FTZ R7, R4, R7 ;  /* 0x0000000704077220 */ /* 0x000fe20000410000 */
[--C-:B------:R-:W-:Y:S01]  /*11970*/  HADD2.F32 R34, -RZ, R22.reuse.H0_H0 ;  /* 0x20000016ff227230 */ /* 0x100fe20000004100 */
[----:B------:R-:W-:Y:S01]  /*11980*/  @!P0 FADD.FTZ R13, -R13, -RZ ;  /* 0x800000ff0d0d8221 */ /* 0x000fe20000010100 */
[----:B------:R-:W-:Y:S01]  /*11990*/  HADD2.F32 R22, -RZ, R22.H1_H1 ;  /* 0x30000016ff167230 */ /* 0x000fe20000004100 */
[----:B------:R-:W-:Y:S01]  /*119a0*/  @!P0 FADD.FTZ R19, -R19, -RZ ;  /* 0x800000ff13138221 */ /* 0x000fe20000010100 */
[----:B-----5:R-:W-:Y:S01]  /*119b0*/  HADD2.F32 R3, -RZ, R24.H0_H0 ;  /* 0x20000018ff037230 */ /* 0x020fe20000004100 */
[----:B------:R-:W-:Y:S01]  /*119c0*/  @!P0 FADD.FTZ R5, -R5, -RZ ;  /* 0x800000ff05058221 */ /* 0x000fe20000010100 */
[----:B----4-:R-:W-:Y:S01]  /*119d0*/  HADD2.F32 R4, -RZ, R8.H0_H0 ;  /* 0x20000008ff047230 */ /* 0x010fe20000004100 */
        /* <DEDUP_REMOVED lines=31> */
.L_x_2690:
[----:B------:R-:W-:Y:S05]  /*11bd0*/  BSYNC B0 ;  /* 0x0000000000007941 */ /* 0x000fea0003800000 */
.L_x_2689:
        /* <DEDUP_REMOVED lines=8> */
[----:B------:R-:W-:-:S09]  /*11c60*/  MOV R4, 0x30 ;  /* 0x0000003000047802 */ /* 0x000fd20000000f00 */
[--C-:B------:R-:W-:Y:S02]  /*11c70*/  @P0 SHF.R.S32.HI R171, RZ, 0x1, R170.reuse ;  /* 0x00000001ffab0819 */ /* 0x100fe400000114aa */
[----:B------:R-:W-:Y:S02]  /*11c80*/  @P0 SHF.R.S32.HI R3, RZ, 0x1, R170 ;  /* 0x00000001ff030819 */ /* 0x000fe400000114aa */
[C---:B------:R-:W-:Y:S01]  /*11c90*/  @P0 IADD3 R5, -R171.reuse, RZ, RZ ;  /* 0x000000ffab050210 */ /* 0x040fe20007ffe1ff */
[----:B------:R-:W-:Y:S01]  /*11ca0*/  IMAD R7, R171, R4, 0x40 ;  /* 0x00000040ab077424 */ /* 0x000fe200078e0204 */
[----:B------:R-:W-:Y:S02]  /*11cb0*/  MOV R4, RZ ;  /* 0x000000ff00047202 */ /* 0x000fe40000000f00 */
[----:B------:R-:W-:Y:S01]  /*11cc0*/  @P0 IADD3 R4, -R3, RZ, RZ ;  /* 0x000000ff03040210 */ /* 0x000fe20007ffe1ff */
[----:B-12---:R-:W-:Y:S01]  /*11cd0*/  IMAD.WIDE R14, R5, 0x2, R14 ;  /* 0x00000002050e7825 */ /* 0x006fe200078e020e */
[----:B------:R-:W-:-:S04]  /*11ce0*/  IADD3 R0, P1, R7, R0, RZ ;  /* 0x0000000007007210 */ /* 0x000fc80007f3e0ff */
[----:B------:R-:W-:Y:S02]  /*11cf0*/  LEA.HI.X.SX32 R3, R7, R12, 0x1, P1 ;  /* 0x0000000c07037211 */ /* 0x000fe400008f0eff */
[C---:B------:R-:W-:Y:S01]  /*11d00*/  IADD3 R6, P1, R4.reuse, R0, RZ ;  /* 0x0000000004067210 */ /* 0x040fe20007f3e0ff */
[----:B------:R-:W2:Y:S03]  /*11d10*/  LDG.E.128 R12, [R14.64+0x80] ;  /* 0x000080060e0c7981 */ /* 0x000ea6000c1e1d00 */
[----:B------:R-:W-:Y:S02]  /*11d20*/  LEA.HI.X.SX32 R7, R4, R3, 0x1, P1 ;  /* 0x0000000304077211 */ /* 0x000fe400008f0eff */
[----:B------:R-:W-:Y:S02]  /*11d30*/  LEA R4, P1, R6, c[0x0][0x2b0], 0x1 ;  /* 0x0000ac0006047a11 */ /* 0x000fe400078208ff */
[----:B------:R-:W-:-:S02]  /*11d40*/  @P0 SHF.R.S32.HI R170, RZ, 0x1, R170 ;  /* 0x00000001ffaa0819 */ /* 0x000fc400000114aa */
[----:B------:R-:W-:Y:S02]  /*11d50*/  LEA.HI.X R5, R6, c[0x0][0x2b4], R7, 0x1, P1 ;  /* 0x0000ad0006057a11 */ /* 0x000fe400008f0c07 */
[----:B------:R-:W-:Y:S02]  /*11d60*/  MOV R8, RZ ;  /* 0x000000ff00087202 */ /* 0x000fe40000000f00 */
[----:B------:R-:W-:Y:S02]  /*11d70*/  @P0 IADD3 R8, -R170, RZ, RZ ;  /* 0x000000ffaa080210 */ /* 0x000fe40007ffe1ff */
[----:B------:R-:W3:Y:S02]  /*11d80*/  LDG.E.128 R4, [R4.64] ;  /* 0x0000000604047981 */ /* 0x000ee4000c1e1d00 */
[----:B------:R-:W-:-:S04]  /*11d90*/  IADD3 R0, P1, R8, R0, RZ ;  /* 0x0000000008007210 */ /* 0x000fc80007f3e0ff */
[----:B------:R-:W-:Y:S02]  /*11da0*/  LEA.HI.X.SX32 R3, R8, R3, 0x1, P1 ;  /* 0x0000000308037211 */ /* 0x000fe400008f0eff */
[----:B------:R-:W-:-:S04]  /*11db0*/  LEA R8, P1, R0, c[0x0][0x2a8], 0x1 ;  /* 0x0000aa0000087a11 */ /* 0x000fc800078208ff */
[----:B------:R-:W-:-:S06]  /*11dc0*/  LEA.HI.X R9, R0, c[0x0][0x2ac], R3, 0x1, P1 ;  /* 0x0000ab0000097a11 */ /* 0x000fcc00008f0c03 */
[----:B------:R-:W5:Y:S01]  /*11dd0*/  LDG.E.128 R8, [R8.64] ;  /* 0x0000000608087981 */ /* 0x000f62000c1e1d00 */
[--C-:B--2---:R-:W-:Y:S02]  /*11de0*/  HADD2.F32 R19, -RZ, R13.reuse.H0_H0 ;  /* 0x2000000dff137230 */ /* 0x104fe40000004100 */
[----:B------:R-:W-:Y:S02]  /*11df0*/  HADD2.F32 R24, -RZ, R13.H1_H1 ;  /* 0x3000000dff187230 */ /* 0x000fe40000004100 */
[----:B------:R-:W-:Y:S02]  /*11e00*/  HADD2.F32 R26, -RZ, R12.H0_H0 ;  /* 0x2000000cff1a7230 */ /* 0x000fe40000004100 */
[--C-:B---3--:R-:W-:Y:S02]  /*11e10*/  HADD2.F32 R0, -RZ, R5.reuse.H0_H0 ;  /* 0x20000005ff007230 */ /* 0x108fe40000004100 */
[----:B------:R-:W-:Y:S02]  /*11e20*/  HADD2.F32 R5, -RZ, R5.H1_H1 ;  /* 0x30000005ff057230 */ /* 0x000fe40000004100 */
[----:B------:R-:W-:-:S02]  /*11e30*/  HADD2.F32 R3, -RZ, R4.H0_H0 ;  /* 0x20000004ff037230 */ /* 0x000fc40000004100 */
[----:B------:R-:W-:Y:S01]  /*11e40*/  HADD2.F32 R16, -RZ, R4.H1_H1 ;  /* 0x30000004ff107230 */ /* 0x000fe20000004100 */
[----:B------:R-:W-:Y:S01]  /*11e50*/  @!P0 FADD.FTZ R0, -R0, -RZ ;  /* 0x800000ff00008221 */ /* 0x000fe20000010100 */
[--C-:B------:R-:W-:Y:S01]  /*11e60*/  HADD2.F32 R4, -RZ, R6.reuse.H0_H0 ;  /* 0x20000006ff047230 */ /* 0x100fe20000004100 */
[----:B------:R-:W-:Y:S01]  /*11e70*/  @!P0 FADD.FTZ R5, -R5, -RZ ;  /* 0x800000ff05058221 */ /* 0x000fe20000010100 */
[----:B------:R-:W-:Y:S01]  /*11e80*/  HADD2.F32 R17, -RZ, R6.H1_H1 ;  /* 0x30000006ff117230 */ /* 0x000fe20000004100 */
[----:B------:R-:W-:Y:S01]  /*11e90*/  @!P0 FADD.FTZ R3, -R3, -RZ ;  /* 0x800000ff03038221 */ /* 0x000fe20000010100 */
[--C-:B------:R-:W-:Y:S02]  /*11ea0*/  HADD2.F32 R6, -RZ, R7.reuse.H0_H0 ;  /* 0x20000007ff067230 */ /* 0x100fe40000004100 */
[----:B------:R-:W-:Y:S01]  /*11eb0*/  HADD2.F32 R7, -RZ, R7.H1_H1 ;  /* 0x30000007ff077230 */ /* 0x000fe20000004100 */
[----:B------:R-:W-:Y:S01]  /*11ec0*/  FMUL.FTZ R19, R19, R0 ;  /* 0x0000000013137220 */ /* 0x000fe20000410000 */
[--C-:B------:R-:W-:Y:S01]  /*11ed0*/  HADD2.F32 R0, -RZ, R15.reuse.H1_H1 ;  /* 0x3000000fff007230 */ /* 0x100fe20000004100 */
[----:B------:R-:W-:Y:S01]  /*11ee0*/  FMUL.FTZ R24, R24, R5 ;  /* 0x0000000518187220 */ /* 0x000fe20000410000 */
[----:B------:R-:W-:Y:S01]  /*11ef0*/  HADD2.F32 R5, -RZ, R14.H0_H0 ;  /* 0x2000000eff057230 */ /* 0x000fe20000004100 */
[----:B------:R-:W-:Y:S01]  /*11f00*/  FMUL.FTZ R26, R26, R3 ;  /* 0x000000031a1a7220 */ /* 0x000fe20000410000 */
[----:B------:R-:W-:Y:S01]  /*11f10*/  HADD2.F32 R3, -RZ, R15.H0_H0 ;  /* 0x2000000fff037230 */ /* 0x000fe20000004100 */
[----:B------:R-:W-:-:S02]  /*11f20*/  @!P0 FADD.FTZ R4, -R4, -RZ ;  /* 0x800000ff04048221 */ /* 0x000fc40000010100 */
[----:B------:R-:W-:Y:S02]  /*11f30*/  @!P0 FADD.FTZ R6, -R6, -RZ ;  /* 0x800000ff06068221 */ /* 0x000fe40000010100 */
[----:B------:R-:W-:Y:S01]  /*11f40*/  @!P0 FADD.FTZ R7, -R7, -RZ ;  /* 0x800000ff07078221 */ /* 0x000fe20000010100 */
[----:B------:R-:W-:Y:S01]  /*11f50*/  HADD2.F32 R13, -RZ, R12.H1_H1 ;  /* 0x3000000cff0d7230 */ /* 0x000fe20000004100 */
[----:B------:R-:W-:Y:S01]  /*11f60*/  FMUL.FTZ R4, R5, R4 ;  /* 0x0000000405047220 */ /* 0x000fe20000410000 */
[----:B------:R-:W-:Y:S01]  /*11f70*/  HADD2.F32 R14, -RZ, R14.H1_H1 ;  /* 0x3000000eff0e7230 */ /* 0x000fe20000004100 */
[----:B------:R-:W-:Y:S01]  /*11f80*/  FMUL.FTZ R6, R3, R6 ;  /* 0x0000000603067220 */ /* 0x000fe20000410000 */
[----:B------:R-:W-:Y:S01]  /*11f90*/  HADD2.F32 R5, -RZ, R20.H0_H0 ;  /* 0x20000014ff057230 */ /* 0x000fe20000004100 */
[----:B------:R-:W-:Y:S01]  /*11fa0*/  FMUL.FTZ R7, R0, R7 ;  /* 0x0000000700077220 */ /* 0x000fe20000410000 */
[----:B------:R-:W-:Y:S01]  /*11fb0*/  HADD2.F32 R0, -RZ, R21.H0_H0 ;  /* 0x20000015ff007230 */ /* 0x000fe20000004100 */
[----:B------:R-:W-:Y:S01]  /*11fc0*/  @!P0 FADD.FTZ R17, -R17, -RZ ;  /* 0x800000ff11118221 */ /* 0x000fe20000010100 */
[----:B-----5:R-:W-:-:S02]  /*11fd0*/  HADD2.F32 R3, -RZ, R9.H0_H0 ;  /* 0x20000009ff037230 */ /* 0x020fc40000004100 */
[----:B------:R-:W-:Y:S01]  /*11fe0*/  HADD2.F32 R12, -RZ, R8.H0_H0 ;  /* 0x20000008ff0c7230 */ /* 0x000fe20000004100 */
[----:B------:R-:W-:Y:S01]  /*11ff0*/  @!P0 FADD.FTZ R16, -R16, -RZ ;  /* 0x800000ff10108221 */ /* 0x000fe20000010100 */
[--C-:B------:R-:W-:Y:S01]  /*12000*/  HADD2.F32 R15, -RZ, R11.reuse.H0_H0 ;  /* 0x2000000bff0f7230 */ /* 0x100fe20000004100 */
[----:B------:R-:W-:Y:S01]  /*12010*/  FMUL.FTZ R17, R14, R17 ;  /* 0x000000110e117220 */ /* 0x000fe20000410000 */
[----:B------:R-:W-:Y:S01]  /*12020*/  HADD2.F32 R14, -RZ, R11.H1_H1 ;  /* 0x3000000bff0e7230 */ /* 0x000fe20000004100 */
[----:B------:R-:W-:Y:S01]  /*12030*/  FFMA.FTZ R0, R0, R3, R19 ;  /* 0x0000000300007223 */ /* 0x000fe20000010013 */
[----:B------:R-:W-:Y:S01]  /*12040*/  HADD2.F32 R11, -RZ, R10.H0_H0 ;  /* 0x2000000aff0b7230 */ /* 0x000fe20000004100 */
[----:B------:R-:W-:Y:S01]  /*12050*/  FFMA.FTZ R5, R5, R12, R26 ;  /* 0x0000000c05057223 */ /* 0x000fe2000001001a */
[----:B------:R-:W-:Y:S02]  /*12060*/  HADD2.F32 R3, -RZ, R23.H0_H0 ;  /* 0x20000017ff037230 */ /* 0x000fe40000004100 */
[----:B------:R-:W-:Y:S01]  /*12070*/  HADD2.F32 R12, -RZ, R22.H0_H0 ;  /* 0x20000016ff0c7230 */ /* 0x000fe20000004100 */
[----:B------:R-:W-:Y:S01]  /*12080*/  FMUL.FTZ R13, R13, R16 ;  /* 0x000000100d0d7220 */ /* 0x000fe20000410000 */
[----:B------:R-:W-:-:S02]  /*12090*/  HADD2.F32 R21, -RZ, R21.H1_H1 ;  /* 0x30000015ff157230 */ /* 0x000fc40000004100 */
[----:B------:R-:W-:Y:S02]  /*120a0*/  HADD2.F32 R9, -RZ, R9.H1_H1 ;  /* 0x30000009ff097230 */ /* 0x000fe40000004100 */
[----:B------:R-:W-:Y:S02]  /*120b0*/  HADD2.F32 R8, -RZ, R8.H1_H1 ;  /* 0x30000008ff087230 */ /* 0x000fe40000004100 */
        /* <DEDUP_REMOVED lines=14> */
.L_x_2692:
[----:B------:R-:W-:Y:S05]  /*121a0*/  BSYNC B0 ;  /* 0x0000000000007941 */ /* 0x000fea0003800000 */
.L_x_2691:
[----:B------:R3:W-:Y:S01]  /*121b0*/  STS.128 [R230+0x3800], R20 ;  /* 0x00380014e6007388 */ /* 0x0007e20000000c00 */
[----:B------:R-:W-:Y:S05]  /*121c0*/  BRA `(.L_x_2666) ;  /* 0x0000026000007947 */ /* 0x000fea0003800000 */
.L_x_2646:
[----:B------:R-:W-:Y:S01]  /*121d0*/  IMAD.IADD R9, R223, 0x1, -R62 ;  /* 0x00000001df097824 */ /* 0x000fe200078e0a3e */
[C---:B------:R-:W-:Y:S02]  /*121e0*/  IADD3 R2, R226.reuse, 0x10, RZ ;  /* 0x00000010e2027810 */ /* 0x040fe40007ffe0ff */
[----:B------:R-:W-:Y:S02]  /*121f0*/  IADD3 R28, R226, 0x30, RZ ;  /* 0x00000030e21c7810 */ /* 0x000fe40007ffe0ff */
[-C--:B------:R-:W-:Y:S02]  /*12200*/  ISETP.GE.AND P2, PT, R2, R9.reuse, PT ;  /* 0x000000090200720c */ /* 0x080fe40003f46270 */
[----:B------:R-:W-:-:S02]  /*12210*/  ISETP.GE.AND P3, PT, R226, R9, PT ;  /* 0x00000009e200720c */ /* 0x000fc40003f66270 */
[----:B------:R-:W-:Y:S02]  /*12220*/  IADD3 R18, R226, 0x20, RZ ;  /* 0x00000020e2127810 */ /* 0x000fe40007ffe0ff */
[-C--:B------:R-:W-:Y:S02]  /*12230*/  ISETP.GE.AND P0, PT, R28, R9.reuse, PT ;  /* 0x000000091c00720c */ /* 0x080fe40003f06270 */
[----:B------:R-:W-:-:S05]  /*12240*/  ISETP.GE.AND P1, PT, R18, R9, PT ;  /* 0x000000091200720c */ /* 0x000fca0003f26270 */
[----:B------:R-:W-:Y:S02]  /*12250*/  @!P2 IADD3 R7, P5, R7, R180, RZ ;  /* 0x000000b40707a210 */ /* 0x000fe40007fbe0ff */
[----:B------:R-:W-:-:S03]  /*12260*/  @!P3 LEA R8, P4, R180, c[0x0][0x160], 0x1 ;  /* 0x00005800b408ba11 */ /* 0x000fc600078808ff */
[--C-:B------:R-:W-:Y:S01]  /*12270*/  @!P2 IMAD.X R6, R5, 0x1, R175.reuse, P5 ;  /* 0x000000010506a824 */ /* 0x100fe200028e06af */
[--C-:B------:R-:W-:Y:S01]  /*12280*/  @!P3 LEA.HI.X R9, R180, c[0x0][0x164], R175.reuse, 0x1, P4 ;  /* 0x00005900b409ba11 */ /* 0x100fe200020f0caf */
[----:B------:R-:W-:Y:S01]  /*12290*/  @!P0 IMAD.MOV.U32 R10, RZ, RZ, R180 ;  /* 0x000000ffff0a8224 */ /* 0x000fe200078e00b4 */
[----:B------:R-:W-:Y:S01]  /*122a0*/  @!P2 LEA R12, P5, R7, c[0x0][0x160], 0x1 ;  /* 0x00005800070caa11 */ /* 0x000fe200078a08ff */
[----:B------:R-:W-:Y:S01]  /*122b0*/  @!P0 IMAD.MOV.U32 R11, RZ, RZ, R175 ;  /* 0x000000ffff0b8224 */ /* 0x000fe200078e00af */
[----:B------:R-:W-:Y:S01]  /*122c0*/  @!P1 LEA R0, P4, R3, R180, 0x5 ;  /* 0x000000b403009211 */ /* 0x000fe200078828ff */
[----:B------:R-:W-:Y:S01]  /*122d0*/  @!P0 IMAD.MOV.U32 R4, RZ, RZ, c[0x0][0x194] ;  /* 0x00006500ff048624 */ /* 0x000fe200078e00ff */
[----:B------:R-:W-:Y:S01]  /*122e0*/  @!P2 LEA.HI.X R13, R7, c[0x0][0x164], R6, 0x1, P5 ;  /* 0x00005900070daa11 */ /* 0x000fe200028f0c06 */
[----:B------:R-:W-:Y:S01]  /*122f0*/  @!P1 IMAD.MOV.U32 R174, RZ, RZ, c[0x0][0x194] ;  /* 0x00006500ffae9624 */ /* 0x000fe200078e00ff */
[----:B------:R-:W-:Y:S01]  /*12300*/  @!P1 LEA R6, P5, R0, c[0x0][0x160], 0x1 ;  /* 0x0000580000069a11 */ /* 0x000fe200078a08ff */
[C---:B------:R-:W-:Y:S01]  /*12310*/  @!P0 IMAD.WIDE.U32 R10, R3.reuse, 0x30, R10 ;  /* 0x00000030030a8825 */ /* 0x040fe200078e000a */
[----:B------:R-:W-:Y:S01]  /*12320*/  @!PT LDS RZ, [RZ] ;  /* 0x00000000fffff984 */ /* 0x000fe20000000800 */
[----:B------:R-:W-:Y:S01]  /*12330*/  @!PT LDS RZ, [RZ] ;  /* 0x00000000fffff984 */ /* 0x000fe20000000800 */
[----:B------:R-:W-:Y:S01]  /*12340*/  @!PT LDS RZ, [RZ] ;  /* 0x00000000fffff984 */ /* 0x000fe20000000800 */
[----:B------:R1:W-:Y:S02]  /*12350*/  @!P3 LDGSTS.E.BYPASS.LTC128B.128 [R230], [R8.64] ;  /* 0x0000000008e6bfae */ /* 0x0003e4000b901d46 */
[----:B------:R-:W-:Y:S01]  /*12360*/  @!P1 LEA.HI.X R3, R3, R175, R174, 0x5, P4 ;  /* 0x000000af03039211 */ /* 0x000fe200020f2cae */
[----:B------:R-:W-:Y:S01]  /*12370*/  @!P0 IMAD R4, R4, 0x30, RZ ;  /* 0x0000003004048824 */ /* 0x000fe200078e02ff */
[----:B------:R1:W-:Y:S02]  /*12380*/  @!P3 LDGSTS.E.BYPASS.LTC128B.128 [R230+0x2000], [R8.64+0x80] ;  /* 0x0200008008e6bfae */ /* 0x0003e4000b901d46 */
[----:B------:R-:W-:Y:S01]  /*12390*/  @!P1 LEA.HI.X R7, R0, c[0x0][0x164], R3, 0x1, P5 ;  /* 0x0000590000079a11 */ /* 0x000fe200028f0c03 */
[----:B------:R-:W-:Y:S01]  /*123a0*/  @!P0 IMAD.IADD R5, R11, 0x1, R4 ;  /* 0x000000010b058824 */ /* 0x000fe200078e0204 */
[C---:B------:R-:W-:Y:S01]  /*123b0*/  @!P0 LEA R4, P4, R10.reuse, c[0x0][0x160], 0x1 ;  /* 0x000058000a048a11 */ /* 0x040fe200078808ff */
[----:B------:R1:W-:Y:S03]  /*123c0*/  @!P2 LDGSTS.E.BYPASS.LTC128B.128 [R230+0x800], [R12.64] ;  /* 0x008000000ce6afae */ /* 0x0003e6000b901d46 */
[----:B------:R-:W-:Y:S01]  /*123d0*/  @!P0 LEA.HI.X R5, R10, c[0x0][0x164], R5, 0x1, P4 ;  /* 0x000059000a058a11 */ /* 0x000fe200020f0c05 */
[----:B------:R1:W-:Y:S04]  /*123e0*/  @!P2 LDGSTS.E.BYPASS.LTC128B.128 [R230+0x2800], [R12.64+0x80] ;  /* 0x028000800ce6afae */ /* 0x0003e8000b901d46 */
[----:B------:R1:W-:Y:S04]  /*123f0*/  @!P1 LDGSTS.E.BYPASS.LTC128B.128 [R230+0x1000], [R6.64] ;  /* 0x0100000006e69fae */ /* 0x0003e8000b901d46 */
[----:B------:R1:W-:Y:S04]  /*12400*/  @!P1 LDGSTS.E.BYPASS.LTC128B.128 [R230+0x3000], [R6.64+0x80] ;  /* 0x0300008006e69fae */ /* 0x0003e8000b901d46 */
[----:B------:R1:W-:Y:S04]  /*12410*/  @!P0 LDGSTS.E.BYPASS.LTC128B.128 [R230+0x1800], [R4.64] ;  /* 0x0180000004e68fae */ /* 0x0003e8000b901d46 */
[----:B------:R1:W-:Y:S02]  /*12420*/  @!P0 LDGSTS.E.BYPASS.LTC128B.128 [R230+0x3800], [R4.64+0x80] ;  /* 0x0380008004e68fae */ /* 0x0003e4000b901d46 */
.L_x_2666:
[----:B------:R-:W-:Y:S05]  /*12430*/  BSYNC B2 ;  /* 0x0000000000027941 */ /* 0x000fea0003800000 */
.L_x_2645:
[----:B------:R-:W-:Y:S01]  /*12440*/  IADD3 R234, R57, -0x1, RZ ;  /* 0xffffffff39ea7810 */ /* 0x000fe20007ffe0ff */
[----:B------:R-:W-:Y:S01]  /*12450*/  IMAD.SHL.U32 R41, R65, 0x40, RZ ;  /* 0x0000004041297824 */ /* 0x000fe200078e00ff */
[----:B------:R-:W-:Y:S01]  /*12460*/  LEA R232, P0, R178, c[0x0][0x168], 0x1 ;  /* 0x00005a00b2e87a11 */ /* 0x000fe200078008ff */
[----:B------:R-:W-:Y:S01]  /*12470*/  IMAD.SHL.U32 R59, R59, 0x2, RZ ;  /* 0x000000023b3b7824 */ /* 0x000fe200078e00ff */
[----:B-1----:R-:W-:Y:S01]  /*12480*/  IADD3 R6, R226, 0x50, RZ ;  /* 0x00000050e2067810 */ /* 0x002fe20007ffe0ff */
[----:B------:R-:W-:Y:S01]  /*12490*/  IMAD.SHL.U32 R3, R234, 0x80, RZ ;  /* 0x00000080ea037824 */ /* 0x000fe200078e00ff */
[----:B------:R-:W-:-:S02]  /*124a0*/  LEA.HI.X R231, R178, c[0x0][0x16c], R58, 0x1, P0 ;  /* 0x00005b00b2e77a11 */ /* 0x000fc400000f0c3a */
[----:B------:R-:W-:Y:S01]  /*124b0*/  IADD3 R8, R226, 0x40, RZ ;  /* 0x00000040e2087810 */ /* 0x000fe20007ffe0ff */
[----:B------:R-:W-:Y:S01]  /*124c0*/  IMAD.IADD R5, R64, 0x1, -R3 ;  /* 0x0000000140057824 */ /* 0x000fe200078e0a03 */
[C---:B------:R-:W-:Y:S02]  /*124d0*/  IADD3 R4, R226.reuse, 0x60, RZ ;  /* 0x00000060e2047810 */ /* 0x040fe40007ffe0ff */
[----:B------:R-:W-:Y:S02]  /*124e0*/  IADD3 R0, R226, 0x70, RZ ;  /* 0x00000070e2007810 */ /* 0x000fe40007ffe0ff */
[-C--:B------:R-:W-:Y:S02]  /*124f0*/  ISETP.GE.AND P4, PT, R2, R5.reuse, PT ;  /* 0x000000050200720c */ /* 0x080fe40003f86270 */
[-C--:B------:R-:W-:Y:S02]  /*12500*/  ISETP.GE.AND P1, PT, R226, R5.reuse, PT ;  /* 0x00000005e200720c */ /* 0x080fe40003f26270 */
[----:B------:R-:W-:-:S02]  /*12510*/  ISETP.GE.AND P5, PT, R18, R5, PT ;  /* 0x000000051200720c */ /* 0x000fc40003fa6270 */
[-C--:B------:R-:W-:Y:S02]  /*12520*/  ISETP.GE.AND P3, PT, R28, R5.reuse, PT ;  /* 0x000000051c00720c */ /* 0x080fe40003f66270 */
[----:B------:R-:W-:Y:S02]  /*12530*/  ISETP.GE.AND P2, PT, R6, R5, PT ;  /* 0x000000050600720c */ /* 0x000fe40003f46270 */
[----:B------:R-:W-:Y:S02]  /*12540*/  LOP3.LUT R41, R41, 0xfffffe00, RZ, 0xc0, !PT ;  /* 0xfffffe0029297812 */ /* 0x000fe400078ec0ff */
[----:B------:R-:W-:Y:S02]  /*12550*/  LOP3.LUT R59, R59, 0x6, RZ, 0xc0, !PT ;  /* 0x000000063b3b7812 */ /* 0x000fe400078ec0ff */
[C---:B--2---:R-:W-:Y:S01]  /*12560*/  @!P4 LEA R12, P0, R131.reuse, R232, 0x1 ;  /* 0x000000e8830cc211 */ /* 0x044fe200078008ff */
[----:B------:R-:W-:Y:S02]  /*12570*/  @!P1 IMAD.MOV.U32 R233, RZ, RZ, R231 ;  /* 0x000000ffffe99224 */ /* 0x000fe400078e00e7 */
[----:B------:R-:W-:Y:S01]  /*12580*/  @!P5 IMAD.MOV.U32 R7, RZ, RZ, c[0x0][0x198] ;  /* 0x00006600ff07d624 */ /* 0x000fe200078e00ff */
[----:B------:R-:W-:Y:S01]  /*12590*/  @!P4 LEA.HI.X R13, R131, R231, R130, 0x1, P0 ;  /* 0x000000e7830dc211 */ /* 0x000fe200000f0c82 */
[----:B------:R-:W-:Y:S01]  /*125a0*/  @!P5 IMAD.MOV.U32 R10, RZ, RZ, c[0x0][0x19c] ;  /* 0x00006700ff0ad624 */ /* 0x000fe200078e00ff */
[----:B------:R-:W-:Y:S01]  /*125b0*/  @!PT LDS RZ, [RZ] ;  /* 0x00000000fffff984 */ /* 0x000fe20000000800 */
[----:B------:R-:W-:Y:S01]  /*125c0*/  @!PT LDS RZ, [RZ] ;  /* 0x00000000fffff984 */ /* 0x000fe20000000800 */
[----:B------:R-:W-:Y:S01]  /*125d0*/  @!PT LDS RZ, [RZ] ;  /* 0x00000000fffff984 */ /* 0x000fe20000000800 */
[----:B------:R1:W-:Y:S01]  /*125e0*/  @!P1 LDGSTS.E.BYPASS.LTC128B.128 [R230+0x4000], [R232.64] ;  /* 0x04000000e8e69fae */ /* 0x0003e2000b901d46 */
[----:B---3--:R-:W-:Y:S01]  /*125f0*/  @!P3 IMAD.MOV.U32 R22, RZ, RZ, c[0x0][0x198] ;  /* 0x00006600ff16b624 */ /* 0x008fe200078e00ff */
[-C--:B------:R-:W-:Y:S01]  /*12600*/  ISETP.GE.AND P0, PT, R0, R5.reuse, PT ;  /* 0x000000050000720c */ /* 0x080fe20003f06270 */
[----:B------:R-:W-:Y:S01]  /*12610*/  @!P2 IMAD.MOV.U32 R20, RZ, RZ, c[0x0][0x198] ;  /* 0x00006600ff14a624 */ /* 0x000fe200078e00ff */
[----:B------:R1:W-:Y:S01]  /*12620*/  @!P1 LDGSTS.E.BYPASS.LTC128B.128 [R230+0x8000], [R232.64+0x80] ;  /* 0x08000080e8e69fae */ /* 0x0003e2000b901d46 */
[----:B------:R-:W-:Y:S01]  /*12630*/  ISETP.GE.AND P1, PT, R4, R5, PT ;  /* 0x000000050400720c */ /* 0x000fe20003f26270 */
[----:B------:R-:W-:-:S02]  /*12640*/  IMAD.IADD R65, R3, 0x1, R59 ;  /* 0x0000000103417824 */ /* 0x000fc400078e023b */
[----:B------:R2:W-:Y:S04]  /*12650*/  @!P4 LDGSTS.E.BYPASS.LTC128B.128 [R230+0x4800], [R12.64] ;  /* 0x048000000ce6cfae */ /* 0x0005e8000b901d46 */
[----:B------:R2:W-:Y:S01]  /*12660*/  @!P4 LDGSTS.E.BYPASS.LTC128B.128 [R230+0x8800], [R12.64+0x80] ;  /* 0x088000800ce6cfae */ /* 0x0005e2000b901d46 */
[C---:B------:R-:W-:Y:S02]  /*12670*/  @!P5 LEA R24, P4, R7.reuse, R232, 0x6 ;  /* 0x000000e80718d211 */ /* 0x040fe400078830ff */
[----:B------:R-:W-:Y:S02]  /*12680*/  @!P0 IMAD.MOV.U32 R14, RZ, RZ, c[0x0][0x198] ;  /* 0x00006600ff0e8624 */ /* 0x000fe400078e00ff */
[----:B------:R-:W-:Y:S01]  /*12690*/  @!P5 LEA.HI.X R25, R7, R231, R10, 0x6, P4 ;  /* 0x000000e70719d211 */ /* 0x000fe200020f340a */
[----:B------:R-:W-:Y:S01]  /*126a0*/  @!P1 IMAD.MOV.U32 R16, RZ, RZ, c[0x0][0x198] ;  /* 0x00006600ff109624 */ /* 0x000fe200078e00ff */
[----:B------:R-:W-:Y:S01]  /*126b0*/  ISETP.GE.AND P4, PT, R8, R5, PT ;  /* 0x000000050800720c */ /* 0x000fe20003f86270 */
[----:B------:R-:W-:-:S02]  /*126c0*/  @!P2 IMAD.MOV.U32 R10, RZ, RZ, c[0x0][0x19c] ;  /* 0x00006700ff0aa624 */ /* 0x000fc400078e00ff */
[----:B------:R3:W-:Y:S01]  /*126d0*/  @!P5 LDGSTS.E.BYPASS.LTC128B.128 [R230+0x5000], [R24.64] ;  /* 0x0500000018e6dfae */ /* 0x0007e2000b901d46 */
[----:B------:R-:W-:Y:S02]  /*126e0*/  @!P1 IMAD.MOV.U32 R9, RZ, RZ, c[0x0][0x19c] ;  /* 0x00006700ff099624 */ /* 0x000fe400078e00ff */
[----:B------:R-:W-:Y:S01]  /*126f0*/  @!P0 IMAD.MOV.U32 R7, RZ, RZ, c[0x0][0x19c] ;  /* 0x00006700ff078624 */ /* 0x000fe200078e00ff */
[----:B------:R3:W-:Y:S01]  /*12700*/  @!P5 LDGSTS.E.BYPASS.LTC128B.128 [R230+0x9000], [R24.64+0x80] ;  /* 0x0900008018e6dfae */ /* 0x0007e2000b901d46 */
[----:B------:R-:W-:Y:S02]  /*12710*/  @!P2 IMAD R10, R10, 0xa0, RZ ;  /* 0x000000a00a0aa824 */ /* 0x000fe400078e02ff */
[----:B------:R-:W-:Y:S02]  /*12720*/  @!P1 IMAD R9, R9, 0xc0, RZ ;  /* 0x000000c009099824 */ /* 0x000fe400078e02ff */
[----:B-1----:R-:W-:Y:S02]  /*12730*/  @!P3 IMAD.MOV.U32 R233, RZ, RZ, R231 ;  /* 0x000000ffffe9b224 */ /* 0x002fe400078e00e7 */
[----:B------:R-:W-:-:S02]  /*12740*/  @!P4 IMAD.MOV.U32 R11, RZ, RZ, c[0x0][0x198] ;  /* 0x00006600ff0bc624 */ /* 0x000fc400078e00ff */
[----:B------:R-:W-:-:S04]  /*12750*/  @!P3 IMAD.WIDE.U32 R22, R22, 0x60, R232 ;  /* 0x000000601616b825 */ /* 0x000fc800078e00e8 */
[----:B------:R-:W-:Y:S02]  /*12760*/  @!P2 IMAD.MOV.U32 R233, RZ, RZ, R231 ;  /* 0x000000ffffe9a224 */ /* 0x000fe400078e00e7 */
[----:B--2---:R-:W-:Y:S02]  /*12770*/  @!P3 IMAD.MOV.U32 R13, RZ, RZ, c[0x0][0x19c] ;  /* 0x00006700ff0db624 */ /* 0x004fe400078e00ff */
[----:B------:R-:W-:-:S04]  /*12780*/  @!P2 IMAD.WIDE.U32 R20, R20, 0xa0, R232 ;  /* 0x000000a01414a825 */ /* 0x000fc800078e00e8 */
[----:B------:R-:W-:Y:S02]  /*12790*/  @!P1 IMAD.MOV.U32 R233, RZ, RZ, R231 ;  /* 0x000000ffffe99224 */ /* 0x000fe400078e00e7 */
[----:B------:R-:W-:Y:S02]  /*127a0*/  @!P3 IMAD R13, R13, 0x60, RZ ;  /* 0x000000600d0db824 */ /* 0x000fe400078e02ff */
[----:B------:R-:W-:Y:S01]  /*127b0*/  @!P4 IMAD.MOV.U32 R12, RZ, RZ, c[0x0][0x19c] ;  /* 0x00006700ff0cc624 */ /* 0x000fe200078e00ff */
[----:B---3--:R-:W-:Y:S01]  /*127c0*/  @!P4 LEA R24, P5, R11, R232, 0x7 ;  /* 0x000000e80b18c211 */ /* 0x008fe200078a38ff */
[----:B------:R-:W-:-:S03]  /*127d0*/  @!P1 IMAD.WIDE.U32 R16, R16, 0xc0, R232 ;  /* 0x000000c010109825 */ /* 0x000fc600078e00e8 */
[----:B------:R-:W-:Y:S01]  /*127e0*/  @!P4 LEA.HI.X R25, R11, R231, R12, 0x7, P5 ;  /* 0x000000e70b19c211 */ /* 0x000fe200028f3c0c */
[----:B------:R-:W-:Y:S01]  /*127f0*/  @!P0 IMAD.MOV.U32 R233, RZ, RZ, R231 ;  /* 0x000000ffffe98224 */ /* 0x000fe200078e00e7 */
[----:B------:R-:W-:Y:S01]  /*12800*/  ISETP.GE.AND P5, PT, R18, R5, PT ;  /* 0x000000051200720c */ /* 0x000fe20003fa6270 */
[----:B------:R-:W-:Y:S02]  /*12810*/  @!P3 IMAD.IADD R23, R23, 0x1, R13 ;  /* 0x000000011717b824 */ /* 0x000fe400078e020d */
[----:B------:R-:W-:-:S03]  /*12820*/  @!P0 IMAD.WIDE.U32 R14, R14, 0xe0, R232 ;  /* 0x000000e00e0e8825 */ /* 0x000fc600078e00e8 */
[----:B------:R1:W-:Y:S01]  /*12830*/  @!P3 LDGSTS.E.BYPASS.LTC128B.128 [R230+0x5800], [R22.64] ;  /* 0x0580000016e6bfae */ /* 0x0003e2000b901d46 */
[----:B------:R-:W-:Y:S02]  /*12840*/  @!P0 IMAD R7, R7, 0xe0, RZ ;  /* 0x000000e007078824 */ /* 0x000fe400078e02ff */
[----:B------:R-:W-:Y:S01]  /*12850*/  @!P2 IMAD.IADD R21, R21, 0x1, R10 ;  /* 0x000000011515a824 */ /* 0x000fe200078e020a */
[----:B------:R1:W-:Y:S01]  /*12860*/  @!P3 LDGSTS.E.BYPASS.LTC128B.128 [R230+0x9800], [R22.64+0x80] ;  /* 0x0980008016e6bfae */ /* 0x0003e2000b901d46 */
[----:B------:R-:W-:Y:S01]  /*12870*/  @!P1 IMAD.IADD R17, R17, 0x1, R9 ;  /* 0x0000000111119824 */ /* 0x000fe200078e0209 */
[----:B------:R-:W-:Y:S01]  /*12880*/  ISETP.GE.AND P3, PT, R28, R5, PT ;  /* 0x000000051c00720c */ /* 0x000fe20003f66270 */
[----:B------:R-:W-:Y:S01]  /*12890*/  @!P0 IMAD.IADD R15, R15, 0x1, R7 ;  /* 0x000000010f0f8824 */ /* 0x000fe200078e0207 */
[----:B------:R2:W-:Y:S01]  /*128a0*/  @!P4 LDGSTS.E.BYPASS.LTC128B.128 [R230+0x6000], [R24.64] ;  /* 0x0600000018e6cfae */ /* 0x0005e2000b901d46 */
[----:B------:R-:W-:Y:S01]  /*128b0*/  IMAD.SHL.U32 R7, R63, 0x40, RZ ;  /* 0x000000403f077824 */ /* 0x000fe200078e00ff */
[----:B------:R-:W-:-:S02]  /*128c0*/  SHF.R.S32.HI R10, RZ, 0x4, R173 ;  /* 0x00000004ff0a7819 */ /* 0x000fc400000114ad */
[----:B------:R2:W-:Y:S01]  /*128d0*/  @!P4 LDGSTS.E.BYPASS.LTC128B.128 [R230+0xa000], [R24.64+0x80] ;  /* 0x0a00008018e6cfae */ /* 0x0005e2000b901d46 */
[-C--:B------:R-:W-:Y:S01]  /*128e0*/  ISETP.GE.AND P4, PT, R2, R5.reuse, PT ;  /* 0x000000050200720c */ /* 0x080fe20003f86270 */
[----:B------:R-:W-:Y:S01]  /*128f0*/  @!P5 IMAD.MOV.U32 R2, RZ, RZ, c[0x0][0x1a0] ;  /* 0x00006800ff02d624 */ /* 0x000fe200078e00ff */
[----:B------:R-:W-:Y:S01]  /*12900*/  LEA.HI R173, R173, R10, RZ, 0x1 ;  /* 0x0000000aadad7211 */ /* 0x000fe200078f08ff */
[----:B------:R1:W-:Y:S01]  /*12910*/  @!P2 LDGSTS.E.BYPASS.LTC128B.128 [R230+0x6800], [R20.64] ;  /* 0x0680000014e6afae */ /* 0x0003e2000b901d46 */
[----:B------:R-:W-:Y:S02]  /*12920*/  LOP3.LUT R7, R7, 0x1c0, RZ, 0xc0, !PT ;  /* 0x000001c007077812 */ /* 0x000fe400078ec0ff */
[----:B------:R-:W-:Y:S01]  /*12930*/  LOP3.LUT R173, R173, 0xfffffffe, RZ, 0xc0, !PT ;  /* 0xfffffffeadad7812 */ /* 0x000fe200078ec0ff */
[----:B------:R1:W-:Y:S01]  /*12940*/  @!P2 LDGSTS.E.BYPASS.LTC128B.128 [R230+0xa800], [R20.64+0x80] ;  /* 0x0a80008014e6afae */ /* 0x0003e2000b901d46 */
[----:B------:R-:W-:Y:S01]  /*12950*/  ISETP.GE.AND P2, PT, R6, R5, PT ;  /* 0x000000050600720c */ /* 0x000fe20003f46270 */
[----:B------:R-:W-:Y:S01]  /*12960*/  IMAD.SHL.U32 R6, R226, 0x8, RZ ;  /* 0x00000008e2067824 */ /* 0x000fe200078e00ff */
[----:B------:R-:W-:Y:S01]  /*12970*/  SHF.R.U32.HI R221, RZ, 0x3, R7 ;  /* 0x00000003ffdd7819 */ /* 0x000fe20000011607 */
[----:B------:R3:W-:Y:S03]  /*12980*/  @!P1 LDGSTS.E.BYPASS.LTC128B.128 [R230+0x7000], [R16.64] ;  /* 0x0700000010e69fae */ /* 0x0007e6000b901d46 */
[----:B------:R-:W-:Y:S01]  /*12990*/  LOP3.LUT R6, R7, 0x8, R6, 0xf8, !PT ;  /* 0x0000000807067812 */ /* 0x000fe200078ef806 */
[----:B------:R3:W-:Y:S01]  /*129a0*/  @!P1 LDGSTS.E.BYPASS.LTC128B.128 [R230+0xb000], [R16.64+0x80] ;  /* 0x0b00008010e69fae */ /* 0x0007e2000b901d46 */
[----:B------:R-:W-:Y:S01]  /*129b0*/  LEA R236, P1, R176, c[0x0][0x170], 0x1 ;  /* 0x00005c00b0ec7a11 */ /* 0x000fe200078208ff */
[----:B------:R-:W-:Y:S01]  /*129c0*/  IMAD.SHL.U32 R7, R172, 0x40, RZ ;  /* 0x00000040ac077824 */ /* 0x000fe200078e00ff */
[----:B------:R-:W-:Y:S01]  /*129d0*/  LOP3.LUT R221, R6, R221, RZ, 0x3c, !PT ;  /* 0x000000dd06dd7212 */ /* 0x000fe200078e3cff */
[----:B------:R5:W-:Y:S01]  /*129e0*/  @!P0 LDGSTS.E.BYPASS.LTC128B.128 [R230+0x7800], [R14.64] ;  /* 0x078000000ee68fae */ /* 0x000be2000b901d46 */
[----:B------:R-:W-:Y:S01]  /*129f0*/  LEA.HI.X R235, R176, c[0x0][0x174], R56, 0x1, P1 ;  /* 0x00005d00b0eb7a11 */ /* 0x000fe200008f0c38 */
[----:B------:R-:W-:Y:S01]  /*12a00*/  @!P3 IMAD.MOV.U32 R6, RZ, RZ, c[0x0][0x1a4] ;  /* 0x00006900ff06b624 */ /* 0x000fe200078e00ff */
[C---:B------:R-:W-:Y:S01]  /*12a10*/  @!P4 LEA R12, P1, R133.reuse, R236, 0x1 ;  /* 0x000000ec850cc211 */ /* 0x040fe200078208ff */
[----:B------:R5:W-:Y:S01]  /*12a20*/  @!P0 LDGSTS.E.BYPASS.LTC128B.128 [R230+0xb800], [R14.64+0x80] ;  /* 0x0b8000800ee68fae */ /* 0x000be2000b901d46 */
[----:B------:R-:W-:Y:S01]  /*12a30*/  ISETP.GE.AND P0, PT, R226, R5, PT ;  /* 0x00000005e200720c */ /* 0x000fe20003f06270 */
[----:B------:R-:W-:Y:S01]  /*12a40*/  @!P3 IMAD R6, R6, 0x60, RZ ;  /* 0x000000600606b824 */ /* 0x000fe200078e02ff */
[----:B------:R-:W-:Y:S01]  /*12a50*/  @!P4 LEA.HI.X R13, R133, R235, R132, 0x1, P1 ;  /* 0x000000eb850dc211 */ /* 0x000fe200008f0c84 */
[----:B------:R-:W0:Y:S01]  /*12a60*/  LDGDEPBAR ;  /* 0x00000000000079af */ /* 0x000e220000000000 */
[----:B------:R-:W-:Y:S01]  /*12a70*/  ISETP.GE.AND P1, PT, R4, R5, PT ;  /* 0x000000050400720c */ /* 0x000fe20003f26270 */
[----:B------:R-:W-:Y:S01]  /*12a80*/  @!P5 IMAD.MOV.U32 R4, RZ, RZ, c[0x0][0x1a4] ;  /* 0x00006900ff04d624 */ /* 0x000fe200078e00ff */
[----:B------:R-:W-:-:S07]  /*12a90*/  LOP3.LUT R7, R7, 0x1c0, RZ, 0xc0, !PT ;  /* 0x000001c007077812 */ /* 0x000fce00078ec0ff */
[----:B------:R-:W-:Y:S02]  /*12aa0*/  @!P0 IMAD.MOV.U32 R237, RZ, RZ, R235 ;  /* 0x000000ffffed8224 */ /* 0x000fe400078e00eb */
[----:B-----5:R-:W-:Y:S01]  /*12ab0*/  @!P3 IMAD.MOV.U32 R14, RZ, RZ, c[0x0][0x1a0] ;  /* 0x00006800ff0eb624 */ /* 0x020fe200078e00ff */
[----:B------:R-:W-:-:S04]  /*12ac0*/  DEPBAR.LE SB0, 0x0 ;  /* 0x000080000000791a */ /* 0x000fc80000000000 */
[----:B------:R-:W-:Y:S06]  /*12ad0*/  BAR.SYNC.DEFER_BLOCKING 0x0 ;  /* 0x0000000000007b1d */ /* 0x000fec0000010000 */
[----:B------:R-:W-:Y:S04]  /*12ae0*/  @P0 STS.128 [R230+0xc000], RZ ;  /* 0x00c000ffe6000388 */ /* 0x000fe80000000c00 */
[----:B------:R-:W-:Y:S04]  /*12af0*/  @P0 STS.128 [R230+0x10000], RZ ;  /* 0x010000ffe6000388 */ /* 0x000fe80000000c00 */
[----:B------:R-:W-:Y:S01]  /*12b00*/  @!PT LDS RZ, [RZ] ;  /* 0x00000000fffff984 */ /* 0x000fe20000000800 */
[----:B------:R-:W-:Y:S01]  /*12b10*/  @!PT LDS RZ, [RZ] ;  /* 0x00000000fffff984 */ /* 0x000fe20000000800 */
[----:B------:R-:W-:Y:S01]  /*12b20*/  @!PT LDS RZ, [RZ] ;  /* 0x00000000fffff984 */ /* 0x000fe20000000800 */
[----:B------:R5:W-:Y:S04]  /*12b30*/  @!P0 LDGSTS.E.BYPASS.LTC128B.128 [R230+0xc000], [R236.64] ;  /* 0x0c000000ece68fae */ /* 0x000be8000b901d46 */
[----:B------:R5:W-:Y:S01]  /*12b40*/  @!P0 LDGSTS.E.BYPASS.LTC128B.128 [R230+0x10000], [R236.64+0x80] ;  /* 0x10000080ece68fae */ /* 0x000be2000b901d46 */
[----:B------:R-:W-:-:S03]  /*12b50*/  @!P5 LEA R18, P0, R2, R236, 0x6 ;  /* 0x000000ec0212d211 */ /* 0x000fc600078030ff */
[----:B------:R-:W-:Y:S01]  /*12b60*/  @P4 STS.128 [R230+0xc800], RZ ;  /* 0x00c800ffe6004388 */ /* 0x000fe20000000c00 */
[----:B------:R-:W-:Y:S01]  /*12b70*/  @!P5 LEA.HI.X R19, R2, R235, R4, 0x6, P0 ;  /* 0x000000eb0213d211 */ /* 0x000fe200000f3404 */
[----:B------:R-:W-:Y:S01]  /*12b80*/  @!P1 IMAD.MOV.U32 R4, RZ, RZ, c[0x0][0x1a4] ;  /* 0x00006900ff049624 */ /* 0x000fe200078e00ff */
[-C--:B------:R-:W-:Y:S01]  /*12b90*/  ISETP.GE.AND P0, PT, R0, R5.reuse, PT ;  /* 0x000000050000720c */ /* 0x080fe20003f06270 */
[----:B------:R-:W-:Y:S01]  /*12ba0*/  @P4 STS.128 [R230+0x10800], RZ ;  /* 0x010800ffe6004388 */ /* 0x000fe20000000c00 */
[----:B------:R-:W-:Y:S02]  /*12bb0*/  IMAD.IADD R0, R10, 0x1, -R173 ;  /* 0x000000010a007824 */ /* 0x000fe400078e0aad */
[----:B------:R-:W-:Y:S01]  /*12bc0*/  @!P1 IMAD.MOV.U32 R10, RZ, RZ, c[0x0][0x1a0] ;  /* 0x00006800ff0a9624 */ /* 0x000fe200078e00ff */
[----:B------:R-:W-:Y:S01]  /*12bd0*/  @!PT LDS RZ, [RZ] ;  /* 0x00000000fffff984 */ /* 0x000fe20000000800 */
[----:B------:R-:W-:Y:S01]  /*12be0*/  @!PT LDS RZ, [RZ] ;  /* 0x00000000fffff984 */ /* 0x000fe20000000800 */
[----:B------:R-:W-:Y:S01]  /*12bf0*/  @!PT LDS RZ, [RZ] ;  /* 0x00000000fffff984 */ /* 0x000fe20000000800 */
[----:B------:R4:W-:Y:S01]  /*12c00*/  @!P4 LDGSTS.E.BYPASS.LTC128B.128 [R230+0xc800], [R12.64] ;  /* 0x0c8000000ce6cfae */ /* 0x0009e2000b901d46 */
[C---:B------:R-:W-:Y:S02]  /*12c10*/  IMAD R221, R0.reuse, 0x200, R221 ;  /* 0x0000020000dd7824 */ /* 0x040fe400078e02dd */
[----:B------:R-:W-:Y:S01]  /*12c20*/  IMAD.SHL.U32 R0, R0, 0x8, RZ ;  /* 0x0000000800007824 */ /* 0x000fe200078e00ff */
[----:B------:R4:W-:Y:S01]  /*12c30*/  @!P4 LDGSTS.E.BYPASS.LTC128B.128 [R230+0x10800], [R12.64+0x80] ;  /* 0x108000800ce6cfae */ /* 0x0009e2000b901d46 */
[----:B------:R-:W-:Y:S01]  /*12c40*/  ISETP.GE.AND P4, PT, R8, R5, PT ;  /* 0x000000050800720c */ /* 0x000fe20003f86270 */
[----:B------:R-:W-:-:S02]  /*12c50*/  @!P1 IMAD R4, R4, 0xc0, RZ ;  /* 0x000000c004049824 */ /* 0x000fc400078e02ff */
[----:B------:R-:W-:Y:S01]  /*12c60*/  @P5 STS.128 [R230+0xd000], RZ ;  /* 0x00d000ffe6005388 */ /* 0x000fe20000000c00 */
[----:B------:R-:W-:Y:S01]  /*12c70*/  LOP3.LUT R0, R7, 0x8, R0, 0xf8, !PT ;  /* 0x0000000807007812 */ /* 0x000fe200078ef800 */
[----:B---3--:R-:W-:Y:S01]  /*12c80*/  @!P0 IMAD.MOV.U32 R16, RZ, RZ, c[0x0][0x1a0] ;  /* 0x00006800ff108624 */ /* 0x008fe200078e00ff */
[----:B------:R-:W-:Y:S01]  /*12c90*/  SHF.R.U32.HI R7, RZ, 0x3, R7 ;  /* 0x00000003ff077819 */ /* 0x000fe20000011607 */
[----:B------:R-:W-:Y:S01]  /*12ca0*/  @P5 STS.128 [R230+0x11000], RZ ;  /* 0x011000ffe6005388 */ /* 0x000fe20000000c00 */
[----:B------:R-:W-:Y:S02]  /*12cb0*/  IMAD.SHL.U32 R221, R221, 0x2, RZ ;  /* 0x00000002dddd7824 */ /* 0x000fe400078e00ff */
[----:B-----5:R-:W-:Y:S01]  /*12cc0*/  @!P3 IMAD.MOV.U32 R237, RZ, RZ, R235 ;  /* 0x000000ffffedb224 */ /* 0x020fe200078e00eb */
[----:B------:R-:W-:Y:S01]  /*12cd0*/  @!PT LDS RZ, [RZ] ;  /* 0x00000000fffff984 */ /* 0x000fe20000000800 */
[----:B------:R-:W-:Y:S01]  /*12ce0*/  @!PT LDS RZ, [RZ] ;  /* 0x00000000fffff984 */ /* 0x000fe20000000800 */
[----:B------:R-:W-:Y:S01]  /*12cf0*/  @!PT LDS RZ, [RZ] ;  /* 0x00000000fffff984 */ /* 0x000fe20000000800 */
[----:B------:R3:W-:Y:S01]  /*12d00*/  @!P5 LDGSTS.E.BYPASS.LTC128B.128 [R230+0xd000], [R18.64] ;  /* 0x0d00000012e6dfae */ /* 0x0007e2000b901d46 */
[----:B------:R-:W-:Y:S01]  /*12d10*/  LOP3.LUT R40, R0, R7, RZ, 0x3c, !PT ;  /* 0x0000000700287212 */ /* 0x000fe200078e3cff */
[----:B------:R-:W-:Y:S01]  /*12d20*/  @!P4 IMAD.MOV.U32 R5, RZ, RZ, c[0x0][0x1a0] ;  /* 0x00006800ff05c624 */ /* 0x000fe200078e00ff */
[C---:B------:R-:W-:Y:S01]  /*12d30*/  IADD3 R0, R221.reuse, 0x4000, RZ ;  /* 0x00004000dd007810 */ /* 0x040fe20007ffe0ff */
[----:B------:R3:W-:Y:S01]  /*12d40*/  @!P5 LDGSTS.E.BYPASS.LTC128B.128 [R230+0x11000], [R18.64+0x80] ;  /* 0x1100008012e6dfae */ /* 0x0007e2000b901d46 */
[----:B------:R-:W-:Y:S01]  /*12d50*/  @!P4 IMAD.MOV.U32 R2, RZ, RZ, c[0x0][0x1a4] ;  /* 0x00006900ff02c624 */ /* 0x000fe200078e00ff */
[----:B------:R-:W-:Y:S01]  /*12d60*/  IADD3 R219, R221, 0x4020, RZ ;  /* 0x00004020dddb7810 */ /* 0x000fe20007ffe0ff */
[----:B------:R-:W-:Y:S01]  /*12d70*/  @!P3 IMAD.WIDE.U32 R14, R14, 0x60, R236 ;  /* 0x000000600e0eb825 */ /* 0x000fe200078e00ec */
[C---:B------:R-:W-:Y:S01]  /*12d80*/  @!P4 LEA R8, P5, R5.reuse, R236, 0x7 ;  /* 0x000000ec0508c211 */ /* 0x040fe200078a38ff */
[----:B------:R-:W-:Y:S02]  /*12d90*/  @P3 STS.128 [R230+0xd800], RZ ;  /* 0x00d800ffe6003388 */ /* 0x000fe40000000c00 */
[----:B------:R-:W-:Y:S01]  /*12da0*/  @!P2 IMAD.MOV.U32 R237, RZ, RZ, R235 ;  /* 0x000000ffffeda224 */ /* 0x000fe200078e00eb */
[----:B------:R-:W-:Y:S01]  /*12db0*/  @!P4 LEA.HI.X R9, R5, R235, R2, 0x7, P5 ;  /* 0x000000eb0509c211 */ /* 0x000fe200028f3c02 */
[----:B------:R-:W-:Y:S01]  /*12dc0*/  @!P2 IMAD.MOV.U32 R5, RZ, RZ, c[0x0][0x1a4] ;  /* 0x00006900ff05a624 */ /* 0x000fe200078e00ff */
[----:B------:R-:W-:Y:S01]  /*12dd0*/  @P3 STS.128 [R230+0x11800], RZ ;  /* 0x011800ffe6003388 */ /* 0x000fe20000000c00 */
[----:B----4-:R-:W-:-:S02]  /*12de0*/  @!P2 IMAD.MOV.U32 R12, RZ, RZ, c[0x0][0x1a0] ;  /* 0x00006800ff0ca624 */ /* 0x010fc400078e00ff */
[----:B------:R-:W-:Y:S02]  /*12df0*/  @!P3 IMAD.IADD R15, R15, 0x1, R6 ;  /* 0x000000010f0fb824 */ /* 0x000fe400078e0206 */
[----:B------:R-:W-:-:S03]  /*12e00*/  @!P2 IMAD.WIDE.U32 R12, R12, 0xa0, R236 ;  /* 0x000000a00c0ca825 */ /* 0x000fc600078e00ec */
[----:B------:R-:W-:Y:S01]  /*12e10*/  @!PT LDS RZ, [RZ] ;  /* 0x00000000fffff984 */ /* 0x000fe20000000800 */
[----:B------:R-:W-:Y:S01]  /*12e20*/  @!PT LDS RZ, [RZ] ;  /* 0x00000000fffff984 */ /* 0x000fe20000000800 */
[----:B------:R-:W-:Y:S01]  /*12e30*/  @!PT LDS RZ, [RZ] ;  /* 0x00000000fffff984 */ /* 0x000fe20000000800 */
[----:B------:R4:W-:Y:S01]  /*12e40*/  @!P3 LDGSTS.E.BYPASS.LTC128B.128 [R230+0xd800], [R14.64] ;  /* 0x0d8000000ee6bfae */ /* 0x0009e2000b901d46 */
[----:B------:R-:W-:Y:S02]  /*12e50*/  @!P1 IMAD.MOV.U32 R237, RZ, RZ, R235 ;  /* 0x000000ffffed9224 */ /* 0x000fe400078e00eb */
[----:B------:R-:W-:Y:S01]  /*12e60*/  @!P2 IMAD R5, R5, 0xa0, RZ ;  /* 0x000000a00505a824 */ /* 0x000fe200078e02ff */
[----:B------:R4:W-:Y:S01]  /*12e70*/  @!P3 LDGSTS.E.BYPASS.LTC128B.128 [R230+0x11800], [R14.64+0x80] ;  /* 0x118000800ee6bfae */ /* 0x0009e2000b901d46 */
[----:B------:R-:W-:-:S03]  /*12e80*/  @!P1 IMAD.WIDE.U32 R10, R10, 0xc0, R236 ;  /* 0x000000c00a0a9825 */ /* 0x000fc600078e00ec */
[----:B------:R-:W-:Y:S01]  /*12e90*/  @P4 STS.128 [R230+0xe000], RZ ;  /* 0x00e000ffe6004388 */ /* 0x000fe20000000c00 */
[----:B------:R-:W-:Y:S02]  /*12ea0*/  @!P0 IMAD.MOV.U32 R237, RZ, RZ, R235 ;  /* 0x000000ffffed8224 */ /* 0x000fe400078e00eb */
[----:B------:R-:W-:Y:S01]  /*12eb0*/  @!P0 IMAD.MOV.U32 R2, RZ, RZ, c[0x0][0x1a4] ;  /* 0x00006900ff028624 */ /* 0x000fe200078e00ff */
[----:B------:R-:W-:Y:S01]  /*12ec0*/  @P4 STS.128 [R230+0x12000], RZ ;  /* 0x012000ffe6004388 */ /* 0x000fe20000000c00 */
[----:B------:R-:W-:Y:S02]  /*12ed0*/  @!P2 IMAD.IADD R13, R13, 0x1, R5 ;  /* 0x000000010d0da824 */ /* 0x000fe400078e0205 */
[----:B------:R-:W-:Y:S01]  /*12ee0*/  IMAD R7, R60, 0x400, R41 ;  /* 0x000004003c077824 */ /* 0x000fe200078e0229 */
[----:B------:R-:W-:Y:S01]  /*12ef0*/  @!PT LDS RZ, [RZ] ;  /* 0x00000000fffff984 */ /* 0x000fe20000000800 */
[----:B------:R-:W-:Y:S01]  /*12f00*/  @!PT LDS RZ, [RZ] ;  /* 0x00000000fffff984 */ /* 0x000fe20000000800 */
[----:B------:R-:W-:Y:S01]  /*12f10*/  @!PT LDS RZ, [RZ] ;  /* 0x00000000fffff984 */ /* 0x000fe20000000800 */
[----:B------:R5:W-:Y:S01]  /*12f20*/  @!P4 LDGSTS.E.BYPASS.LTC128B.128 [R230+0xe000], [R8.64] ;  /* 0x0e00000008e6cfae */ /* 0x000be2000b901d46 */
[----:B------:R-:W-:-:S03]  /*12f30*/  @!P0 IMAD.WIDE.U32 R16, R16, 0xe0, R236 ;  /* 0x000000e010108825 */ /* 0x000fc600078e00ec */
[----:B------:R5:W-:Y:S01]  /*12f40*/  @!P4 LDGSTS.E.BYPASS.LTC128B.128 [R230+0x12000], [R8.64+0x80] ;  /* 0x1200008008e6cfae */ /* 0x000be2000b901d46 */
[----:B------:R-:W-:Y:S02]  /*12f50*/  @!P0 IMAD R2, R2, 0xe0, RZ ;  /* 0x000000e002028824 */ /* 0x000fe400078e02ff */
[----:B------:R-:W-:Y:S01]  /*12f60*/  @!P1 IMAD.IADD R5, R11, 0x1, R4 ;  /* 0x000000010b059824 */ /* 0x000fe200078e0204 */
[----:B------:R-:W-:Y:S01]  /*12f70*/  @P2 STS.128 [R230+0xe800], RZ ;  /* 0x00e800ffe6002388 */ /* 0x000fe20000000c00 */
[----:B------:R-:W-:Y:S02]  /*12f80*/  @!P1 IMAD.MOV.U32 R4, RZ, RZ, R10 ;  /* 0x000000ffff049224 */ /* 0x000fe400078e000a */
[----:B------:R-:W-:Y:S01]  /*12f90*/  IMAD.IADD R222, R40, 0x1, R7 ;  /* 0x0000000128de7824 */ /* 0x000fe200078e0207 */
[----:B------:R-:W-:Y:S01]  /*12fa0*/  @P2 STS.128 [R230+0x12800], RZ ;  /* 0x012800ffe6002388 */ /* 0x000fe20000000c00 */
[----:B------:R-:W-:Y:S02]  /*12fb0*/  @!P0 IMAD.IADD R17, R17, 0x1, R2 ;  /* 0x0000000111118824 */ /* 0x000fe400078e0202 */
[----:B------:R-:W-:Y:S01]  /*12fc0*/  IMAD.SHL.U32 R222, R222, 0x2, RZ ;  /* 0x00000002dede7824 */ /* 0x000fe200078e00ff */
[----:B------:R-:W-:Y:S01]  /*12fd0*/  @!PT LDS RZ, [RZ] ;  /* 0x00000000fffff984 */ /* 0x000fe20000000800 */
[----:B------:R-:W-:Y:S01]  /*12fe0*/  @!PT LDS RZ, [RZ] ;  /* 0x00000000fffff984 */ /* 0x000fe20000000800 */
[----:B------:R-:W-:Y:S01]  /*12ff0*/  @!PT LDS RZ, [RZ] ;  /* 0x00000000fffff984 */ /* 0x000fe20000000800 */
[----:B------:R4:W-:Y:S03]  /*13000*/  @!P2 LDGSTS.E.BYPASS.LTC128B.128 [R230+0xe800], [R12.64] ;  /* 0x0e8000000ce6afae */ /* 0x0009e6000b901d46 */
[--C-:B------:R-:W-:Y:S01]  /*13010*/  IMAD R220, R45, 0x2, R222.reuse ;  /* 0x000000022ddc7824 */ /* 0x100fe200078e02de */
[----:B------:R4:W-:Y:S01]  /*13020*/  @!P2 LDGSTS.E.BYPASS.LTC128B.128 [R230+0x12800], [R12.64+0x80] ;  /* 0x128000800ce6afae */ /* 0x0009e2000b901d46 */
[----:B------:R-:W-:-:S02]  /*13030*/  IMAD R218, R43, 0x2, R222 ;  /* 0x000000022bda7824 */ /* 0x000fc400078e02de */
[----:B------:R-:W-:Y:S01]  /*13040*/  IMAD R217, R43, 0x2, R220 ;  /* 0x000000022bd97824 */ /* 0x000fe200078e02dc */
[----:B------:R-:W-:Y:S04]  /*13050*/  @P1 STS.128 [R230+0xf000], RZ ;  /* 0x00f000ffe6001388 */ /* 0x000fe80000000c00 */
[----:B------:R-:W-:Y:S04]  /*13060*/  @P1 STS.128 [R230+0x13000], RZ ;  /* 0x013000ffe6001388 */ /* 0x000fe80000000c00 */
[----:B------:R-:W-:Y:S01]  /*13070*/  @!PT LDS RZ, [RZ] ;  /* 0x00000000fffff984 */ /* 0x000fe20000000800 */
[----:B------:R-:W-:Y:S01]  /*13080*/  @!PT LDS RZ, [RZ] ;  /* 0x00000000fffff984 */ /* 0x000fe20000000800 */
[----:B------:R-:W-:Y:S01]  /*13090*/  @!PT LDS RZ, [RZ] ;  /* 0x00000000fffff984 */ /* 0x000fe20000000800 */
[----:B------:R1:W-:Y:S04]  /*130a0*/  @!P1 LDGSTS.E.BYPASS.LTC128B.128 [R230+0xf000], [R4.64] ;  /* 0x0f00000004e69fae */ /* 0x0003e8000b901d46 */
[----:B------:R1:W-:Y:S01]  /*130b0*/  @!P1 LDGSTS.E.BYPASS.LTC128B.128 [R230+0x13000], [R4.64+0x80] ;  /* 0x1300008004e69fae */ /* 0x0003e2000b901d46 */
[----:B------:R-:W-:-:S03]  /*130c0*/  R2P PR, R63, 0x6 ;  /* 0x000000063f007804 */ /* 0x000fc60000000000 */
[----:B------:R-:W-:Y:S04]  /*130d0*/  @P0 STS.128 [R230+0xf800], RZ ;  /* 0x00f800ffe6000388 */ /* 0x000fe80000000c00 */
[----:B------:R-:W-:Y:S04]  /*130e0*/  @P0 STS.128 [R230+0x13800], RZ ;  /* 0x013800ffe6000388 */ /* 0x000fe80000000c00 */
[----:B------:R-:W-:Y:S01]  /*130f0*/  @!PT LDS RZ, [RZ] ;  /* 0x00000000fffff984 */ /* 0x000fe20000000800 */
[----:B------:R-:W-:Y:S01]  /*13100*/  @!PT LDS RZ, [RZ] ;  /* 0x00000000fffff984 */ /* 0x000fe20000000800 */
[----:B------:R-:W-:Y:S01]  /*13110*/  @!PT LDS RZ, [RZ] ;  /* 0x00000000fffff984 */ /* 0x000fe20000000800 */
[----:B------:R3:W-:Y:S02]  /*13120*/  @!P0 LDGSTS.E.BYPASS.LTC128B.128 [R230+0xf800], [R16.64] ;  /* 0x0f80000010e68fae */ /* 0x0007e4000b901d46 */
[----:B------:R-:W-:Y:S01]  /*13130*/  @P1 IADD3 R219, R0, -0x20, RZ ;  /* 0xffffffe000db1810 */ /* 0x000fe20007ffe0ff */
[----:B------:R-:W-:Y:S01]  /*13140*/  IMAD.MOV.U32 R0, RZ, RZ, 0x40 ;  /* 0x00000040ff007424 */ /* 0x000fe200078e00ff */
[----:B------:R3:W-:Y:S02]  /*13150*/  @!P0 LDGSTS.E.BYPASS.LTC128B.128 [R230+0x13800], [R16.64+0x80] ;  /* 0x1380008010e68fae */ /* 0x0007e4000b901d46 */
[----:B------:R-:W-:-:S02]  /*13160*/  IADD3 R211, R219, 0x800, RZ ;  /* 0x00000800dbd37810 */ /* 0x000fc40007ffe0ff */
[----:B-----5:R-:W-:Y:S01]  /*13170*/  LDSM.16.M88.4 R8, [R222] ;  /* 0x00000000de08783b */ /* 0x020fe20000000200 */
[----:B------:R-:W-:Y:S02]  /*13180*/  SEL R0, R0, 0xffffffc0, !P2 ;  /* 0xffffffc000007807 */ /* 0x000fe40005000000 */
[C---:B------:R-:W-:Y:S01]  /*13190*/  IADD3 R210, R219.reuse, 0x1000, RZ ;  /* 0x00001000dbd27810 */ /* 0x040fe20007ffe0ff */
[----:B------:R-:W5:Y:S01]  /*131a0*/  LDSM.16.M88.4 R92, [R221+0x4800] ;  /* 0x00480000dd5c783b */ /* 0x000f620000000200 */
[----:B------:R-:W-:Y:S01]  /*131b0*/  IADD3 R209, R219, 0x1800, RZ ;  /* 0x00001800dbd17810 */ /* 0x000fe20007ffe0ff */
[----:B------:R-:W-:Y:S01]  /*131c0*/  IMAD.IADD R215, R221, 0x1, R0 ;  /* 0x00000001ddd77824 */ /* 0x000fe200078e0200 */
[----:B------:R-:W-:Y:S01]  /*131d0*/  IADD3 R208, R219, 0x2000, RZ ;  /* 0x00002000dbd07810 */ /* 0x000fe20007ffe0ff */
[----:B------:R-:W2:Y:S01]  /*131e0*/  LDSM.16.M88.4 R100, [R221+0x4000] ;  /* 0x00400000dd64783b */ /* 0x000ea20000000200 */
[----:B------:R-:W-:Y:S01]  /*131f0*/  IMAD.IADD R204, R0, 0x1, R219 ;  /* 0x0000000100cc7824 */ /* 0x000fe200078e02db */
[----:B------:R-:W-:-:S02]  /*13200*/  SHF.R.S32.HI R0, RZ, 0x1f, R61 ;  /* 0x0000001fff007819 */ /* 0x000fc4000001143d */
[----:B------:R-:W2:Y:S01]  /*13210*/  LDSM.16.M88.4 R84, [R221+0x5000] ;  /* 0x00500000dd54783b */ /* 0x000ea20000000200 */
[C---:B------:R-:W-:Y:S02]  /*13220*/  IADD3 R207, R219.reuse, 0x2800, RZ ;  /* 0x00002800dbcf7810 */ /* 0x040fe40007ffe0ff */
[----:B------:R-:W-:Y:S01]  /*13230*/  LEA.HI R0, R0, R61, RZ, 0x2 ;  /* 0x0000003d00007211 */ /* 0x000fe200078f10ff */
[----:B------:R-:W2:Y:S01]  /*13240*/  LDSM.16.M88.4 R76, [R221+0x5800] ;  /* 0x00580000dd4c783b */ /* 0x000ea20000000200 */
[C---:B------:R-:W-:Y:S02]  /*13250*/  IADD3 R206, R219.reuse, 0x3000, RZ ;  /* 0x00003000dbce7810 */ /* 0x040fe40007ffe0ff */
[----:B------:R-:W-:Y:S01]  /*13260*/  SHF.R.S32.HI R238, RZ, 0x2, R0 ;  /* 0x00000002ffee7819 */ /* 0x000fe20000011400 */
[----:B------:R-:W2:Y:S01]  /*13270*/  LDSM.16.M88.4 R68, [R221+0x6000] ;  /* 0x00600000dd44783b */ /* 0x000ea20000000200 */
[----:B------:R-:W-:Y:S02]  /*13280*/  LOP3.LUT R0, R40, R41, RZ, 0xfc, !PT ;  /* 0x0000002928007212 */ /* 0x000fe400078efcff */
[C---:B------:R-:W-:Y:S01]  /*13290*/  IADD3 R205, R219.reuse, 0x3800, RZ ;  /* 0x00003800dbcd7810 */ /* 0x040fe20007ffe0ff */
[----:B------:R-:W2:Y:S01]  /*132a0*/  LDSM.16.M88.4 R48, [R221+0x6800] ;  /* 0x00680000dd30783b */ /* 0x000ea20000000200 */
[----:B------:R-:W-:-:S02]  /*132b0*/  IADD3 R203, R219, 0x4000, RZ ;  /* 0x00004000dbcb7810 */ /* 0x000fc40007ffe0ff */
[C---:B------:R-:W-:Y:S01]  /*132c0*/  IADD3 R202, R219.reuse, 0x4800, RZ ;  /* 0x00004800dbca7810 */ /* 0x040fe20007ffe0ff */
[----:B------:R-:W2:Y:S01]  /*132d0*/  LDSM.16.M88.4 R32, [R221+0x7000] ;  /* 0x00700000dd20783b */ /* 0x000ea20000000200 */
[C---:B------:R-:W-:Y:S02]  /*132e0*/  IADD3 R201, R219.reuse, 0x5000, RZ ;  /* 0x00005000dbc97810 */ /* 0x040fe40007ffe0ff */
[C---:B------:R-:W-:Y:S01]  /*132f0*/  IADD3 R200, R219.reuse, 0x5800, RZ ;  /* 0x00005800dbc87810 */ /* 0x040fe20007ffe0ff */
[----:B---3--:R-:W3:Y:S01]  /*13300*/  LDSM.16.M88.4 R16, [R221+0x7800] ;  /* 0x00780000dd10783b */ /* 0x008ee20000000200 */
[C---:B------:R-:W-:Y:S02]  /*13310*/  IADD3 R199, R219.reuse, 0x6000, RZ ;  /* 0x00006000dbc77810 */ /* 0x040fe40007ffe0ff */
[C---:B------:R-:W-:Y:S01]  /*13320*/  IADD3 R198, R219.reuse, 0x6800, RZ ;  /* 0x00006800dbc67810 */ /* 0x040fe20007ffe0ff */
[----:B------:R-:W-:Y:S01]  /*13330*/  LDSM.16.M88.4 R112, [R220] ;  /* 0x00000000dc70783b */ /* 0x000fe20000000200 */
[----:B------:R-:W-:-:S02]  /*13340*/  IADD3 R197, R219, 0x7000, RZ ;  /* 0x00007000dbc57810 */ /* 0x000fc40007ffe0ff */
[----:B------:R-:W-:Y:S01]  /*13350*/  IADD3 R196, R219, 0x7800, RZ ;  /* 0x00007800dbc47810 */ /* 0x000fe20007ffe0ff */
[----:B-1----:R-:W1:Y:S01]  /*13360*/  LDSM.16.M88.4 R4, [R219+0x800] ;  /* 0x00080000db04783b */ /* 0x002e620000000200 */
[C---:B-----5:R-:W-:Y:S03]  /*13370*/  HMMA.16816.F32 R96, R8.reuse, R92, RZ ;  /* 0x0000005c0860723c */ /* 0x060fe600000018ff */
[----:B----4-:R-:W4:Y:S04]  /*13380*/  LDSM.16.M88.4 R12, [R219] ;  /* 0x00000000db0c783b */ /* 0x010f280000000200 */
[----:B------:R-:W5:Y:S01]  /*13390*/  LDSM.16.M88.4 R128, [R219+0x1000] ;  /* 0x00100000db80783b */ /* 0x000f620000000200 */
[C---:B------:R-:W-:Y:S03]  /*133a0*/  HMMA.16816.F32 R92, R8.reuse, R94, RZ ;  /* 0x0000005e085c723c */ /* 0x040fe600000018ff */
[----:B--2---:R-:W2:Y:S04]  /*133b0*/  LDSM.16.M88.4 R24, [R219+0x2800] ;  /* 0x00280000db18783b */ /* 0x004ea80000000200 */
[----:B------:R-:W-:Y:S01]  /*133c0*/  LDSM.16.M88.4 R104, [R218] ;  /* 0x00000000da68783b */ /* 0x000fe20000000200 */
[C---:B------:R-:W-:Y:S03]  /*133d0*/  HMMA.16816.F32 R20, R8.reuse, R100, RZ ;  /* 0x000000640814723c */ /* 0x040fe600000018ff */
[----:B------:R-:W-:Y:S04]  /*133e0*/  LDSM.16.M88.4 R124, [R219+0x1800] ;  /* 0x00180000db7c783b */ /* 0x000fe80000000200 */
[----:B------:R-:W-:Y:S01]  /*133f0*/  LDSM.16.M88.4 R120, [R219+0x2000] ;  /* 0x00200000db78783b */ /* 0x000fe20000000200 */
[C---:B------:R-:W-:Y:S03]  /*13400*/  HMMA.16816.F32 R88, R8.reuse, R84, RZ ;  /* 0x000000540858723c */ /* 0x040fe600000018ff */
[----:B------:R-:W-:Y:S04]  /*13410*/  LDSM.16.M88.4 R116, [R219+0x3800] ;  /* 0x00380000db74783b */ /* 0x000fe80000000200 */
[----:B------:R-:W-:Y:S01]  /*13420*/  LDSM.16.M88.4 R108, [R215+0x4000] ;  /* 0x00400000d76c783b */ /* 0x000fe20000000200 */
[C---:B------:R-:W-:Y:S03]  /*13430*/  HMMA.16816.F32 R100, R8.reuse, R102, RZ ;  /* 0x000000660864723c */ /* 0x040fe600000018ff */
        /* <DEDUP_REMOVED lines=10> */
[C---:B---3--:R-:W-:Y:S08]  /*134e0*/  HMMA.16816.F32 R28, R8.reuse, R16, RZ ;  /* 0x00000010081c723c */ /* 0x048ff000000018ff */
[----:B------:R-:W-:Y:S01]  /*134f0*/  HMMA.16816.F32 R8, R8, R18, RZ ;  /* 0x000000120808723c */ /* 0x000fe200000018ff */
[----:B------:R-:W3:Y:S07]  /*13500*/  LDSM.16.M88.4 R16, [R219+0x3000] ;  /* 0x00300000db10783b */ /* 0x000eee0000000200 */
[C---:B-1----:R-:W-:Y:S08]  /*13510*/  HMMA.16816.F32 R96, R112.reuse, R4, R96 ;  /* 0x000000047060723c */ /* 0x042ff00000001860 */
[C---:B------:R-:W-:Y:S01]  /*13520*/  HMMA.16816.F32 R92, R112.reuse, R6, R92 ;  /* 0x00000006705c723c */ /* 0x040fe2000000185c */
[----:B------:R-:W1:Y:S07]  /*13530*/  LDSM.16.M88.4 R4, [R215+0x5000] ;  /* 0x00500000d704783b */ /* 0x000e6e0000000200 */
[C---:B----4-:R-:W-:Y:S08]  /*13540*/  HMMA.16816.F32 R20, R112.reuse, R12, R20 ;  /* 0x0000000c7014723c */ /* 0x050ff00000001814 */
[C---:B------:R-:W-:Y:S01]  /*13550*/  HMMA.16816.F32 R100, R112.reuse, R14, R100 ;  /* 0x0000000e7064723c */ /* 0x040fe20000001864 */
[----:B------:R-:W4:Y:S07]  /*13560*/  LDSM.16.M88.4 R12, [R215+0x4800] ;  /* 0x00480000d70c783b */ /* 0x000f2e0000000200 */
[C---:B-----5:R-:W-:Y:S08]  /*13570*/  HMMA.16816.F32 R88, R112.reuse, R128, R88 ;  /* 0x000000807058723c */ /* 0x060ff00000001858 */
[C---:B------:R-:W-:Y:S01]  /*13580*/  HMMA.16816.F32 R84, R112.reuse, R130, R84 ;  /* 0x000000827054723c */ /* 0x040fe20000001854 */
[----:B------:R-:W-:Y:S07]  /*13590*/  LDSM.16.M88.4 R128, [R204+0x2000] ;  /* 0x00200000cc80783b */ /* 0x000fee0000000200 */
[C---:B--2---:R-:W-:Y:S08]  /*135a0*/  HMMA.16816.F32 R52, R112.reuse, R24, R52 ;  /* 0x000000187034723c */ /* 0x044ff00000001834 */
[C---:B------:R-:W-:Y:S01]  /*135b0*/  HMMA.16816.F32 R48, R112.reuse, R26, R48 ;  /* 0x0000001a7030723c */ /* 0x040fe20000001830 */
[----:B------:R-:W2:Y:S07]  /*135c0*/  LDSM.16.M88.4 R24, [R215+0x5800] ;  /* 0x00580000d718783b */ /* 0x000eae0000000200 */
[C---:B---3--:R-:W-:Y:S08]  /*135d0*/  HMMA.16816.F32 R36, R112.reuse, R16, R36 ;  /* 0x000000107024723c */ /* 0x048ff00000001824 */
[----:B------:R-:W-:Y:S01]  /*135e0*/  HMMA.16816.F32 R32, R112, R18, R32 ;  /* 0x000000127020723c */ /* 0x000fe20000001820 */
[----:B------:R-:W3:Y:S07]  /*135f0*/  LDSM.16.M88.4 R16, [R215+0x6000] ;  /* 0x00600000d710783b */ /* 0x000eee0000000200 */
[C---:B-1----:R-:W-:Y:S08]  /*13600*/  HMMA.16816.F32 R88, R104.reuse, R4, R88 ;  /* 0x000000046858723c */ /* 0x042ff00000001858 */
[----:B------:R-:W-:Y:S01]  /*13610*/  HMMA.16816.F32 R84, R104, R6, R84 ;  /* 0x000000066854723c */ /* 0x000fe20000001854 */
[----:B------:R-:W1:Y:S07]  /*13620*/  LDSM.16.M88.4 R4, [R215+0x7000] ;  /* 0x00700000d704783b */ /* 0x000e6e0000000200 */
[C---:B------:R-:W-:Y:S08]  /*13630*/  HMMA.16816.F32 R80, R112.reuse, R124, R80 ;  /* 0x0000007c7050723c */ /* 0x040ff00000001850 */
[C---:B------:R-:W-:Y:S01]  /*13640*/  HMMA.16816.F32 R76, R112.reuse, R126, R76 ;  /* 0x0000007e704c723c */ /* 0x040fe2000000184c */
[----:B------:R-:W-:Y:S07]  /*13650*/  LDSM.16.M88.4 R124, [R204+0x3000] ;  /* 0x00300000cc7c783b */ /* 0x000fee0000000200 */
[C---:B------:R-:W-:Y:S08]  /*13660*/  HMMA.16816.F32 R72, R112.reuse, R120, R72 ;  /* 0x000000787048723c */ /* 0x040ff00000001848 */
[----:B------:R-:W-:Y:S01]  /*13670*/  HMMA.16816.F32 R68, R112, R122, R68 ;  /* 0x0000007a7044723c */ /* 0x000fe20000001844 */
[----:B------:R-:W-:Y:S07]  /*13680*/  LDSM.16.M88.4 R120, [R204+0x3800] ;  /* 0x00380000cc78783b */ /* 0x000fee0000000200 */
[C---:B----4-:R-:W-:Y:S08]  /*13690*/  HMMA.16816.F32 R96, R104.reuse, R12, R96 ;  /* 0x0000000c6860723c */ /* 0x050ff00000001860 */
[----:B------:R-:W-:Y:S01]  /*136a0*/  HMMA.16816.F32 R92, R104, R14, R92 ;  /* 0x0000000e685c723c */ /* 0x000fe2000000185c */
[----:B------:R-:W4:Y:S07]  /*136b0*/  LDSM.16.M88.4 R12, [R215+0x6800] ;  /* 0x00680000d70c783b */ /* 0x000f2e0000000200 */
        /* <DEDUP_REMOVED lines=15> */
[----:B------:R-:W5:Y:S07]  /*137b0*/  LDSM.16.M88.4 R108, [R215+0x7800] ;  /* 0x00780000d76c783b */ /* 0x000f6e0000000200 */
[C---:B----4-:R-:W-:Y:S08]  /*137c0*/  HMMA.16816.F32 R52, R104.reuse, R12, R52 ;  /* 0x0000000c6834723c */ /* 0x050ff00000001834 */
[----:B------:R-:W-:Y:S01]  /*137d0*/  HMMA.16816.F32 R48, R104, R14, R48 ;  /* 0x0000000e6830723c */ /* 0x000fe20000001830 */
[----:B------:R-:W4:Y:S07]  /*137e0*/  LDSM.16.M88.4 R12, [R204+0x1000] ;  /* 0x00100000cc0c783b */ /* 0x000f2e0000000200 */
[C---:B--2---:R-:W-:Y:S08]  /*137f0*/  HMMA.16816.F32 R20, R116.reuse, R24, R20 ;  /* 0x000000187414723c */ /* 0x044ff00000001814 */
[C---:B------:R-:W-:Y:S01]  /*13800*/  HMMA.16816.F32 R100, R116.reuse, R26, R100 ;  /* 0x0000001a7464723c */ /* 0x040fe20000001864 */
[----:B------:R-:W-:Y:S07]  /*13810*/  LDSM.16.M88.4 R24, [R222+0x2000] ;  /* 0x00200000de18783b */ /* 0x000fee0000000200 */
[C---:B---3--:R-:W-:Y:S08]  /*13820*/  HMMA.16816.F32 R96, R116.reuse, R16, R96 ;  /* 0x000000107460723c */ /* 0x048ff00000001860 */
[C---:B------:R-:W-:Y:S01]  /*13830*/  HMMA.16816.F32 R92, R116.reuse, R18, R92 ;  /* 0x00000012745c723c */ /* 0x040fe2000000185c */
[----:B------:R-:W2:Y:S07]  /*13840*/  LDSM.16.M88.4 R16, [R221+0x9000] ;  /* 0x00900000dd10783b */ /* 0x000eae0000000200 */
[C---:B-1----:R-:W-:Y:S08]  /*13850*/  HMMA.16816.F32 R80, R116.reuse, R4, R80 ;  /* 0x000000047450723c */ /* 0x042ff00000001850 */
[----:B------:R-:W-:Y:S01]  /*13860*/  HMMA.16816.F32 R76, R116, R6, R76 ;  /* 0x00000006744c723c */ /* 0x000fe2000000184c */
[----:B------:R-:W1:Y:S07]  /*13870*/  LDSM.16.M88.4 R4, [R221+0x9800] ;  /* 0x00980000dd04783b */ /* 0x000e6e0000000200 */
[C---:B-----5:R-:W-:Y:S08]  /*13880*/  HMMA.16816.F32 R28, R104.reuse, R108, R28 ;  /* 0x0000006c681c723c */ /* 0x060ff0000000181c */
[----:B------:R-:W-:Y:S01]  /*13890*/  HMMA.16816.F32 R8, R104, R110, R8 ;  /* 0x0000006e6808723c */ /* 0x000fe20000001808 */
[----:B------:R-:W3:Y:S04]  /*138a0*/  LDSM.16.M88.4 R108, [R204+0x2800] ;  /* 0x00280000cc6c783b */ /* 0x000ee80000000200 */
[----:B------:R-:W5:Y:S03]  /*138b0*/  LDSM.16.M88.4 R104, [R221+0x8000] ;  /* 0x00800000dd68783b */ /* 0x000f660000000200 */
[C---:B----4-:R-:W-:Y:S08]  /*138c0*/  HMMA.16816.F32 R88, R116.reuse, R12, R88 ;  /* 0x0000000c7458723c */ /* 0x050ff00000001858 */
[C---:B------:R-:W-:Y:S01]  /*138d0*/  HMMA.16816.F32 R84, R116.reuse, R14, R84 ;  /* 0x0000000e7454723c */ /* 0x040fe20000001854 */
[----:B------:R-:W4:Y:S07]  /*138e0*/  LDSM.16.M88.4 R12, [R221+0xa000] ;  /* 0x00a00000dd0c783b */ /* 0x000f2e0000000200 */
[----:B------:R-:W-:Y:S08]  /*138f0*/  HMMA.16816.F32 R72, R116, R128, R72 ;  /* 0x000000807448723c */ /* 0x000ff00000001848 */
[C---:B--2---:R-:W-:Y:S08]  /*13900*/  HMMA.16816.F32 R88, R24.reuse, R16, R88 ;  /* 0x000000101858723c */ /* 0x044ff00000001858 */
[C---:B------:R-:W-:Y:S01]  /*13910*/  HMMA.16816.F32 R84, R24.reuse, R18, R84 ;  /* 0x000000121854723c */ /* 0x040fe20000001854 */
[----:B------:R-:W-:Y:S07]  /*13920*/  LDSM.16.M88.4 R16, [R219+0x4000] ;  /* 0x00400000db10783b */ /* 0x000fee0000000200 */
[C---:B-1----:R-:W-:Y:S08]  /*13930*/  HMMA.16816.F32 R80, R24.reuse, R4, R80 ;  /* 0x000000041850723c */ /* 0x042ff00000001850 */
[----:B------:R-:W-:Y:S01]  /*13940*/  HMMA.16816.F32 R76, R24, R6, R76 ;  /* 0x00000006184c723c */ /* 0x000fe2000000184c */
[----:B------:R-:W1:Y:S07]  /*13950*/  LDSM.16.M88.4 R4, [R220+0x2000] ;  /* 0x00200000dc04783b */ /* 0x000e6e0000000200 */
[C---:B------:R-:W-:Y:S01]  /*13960*/  HMMA.16816.F32 R68, R116.reuse, R130, R68 ;  /* 0x000000827444723c */ /* 0x040fe20000001844 */
[----:B------:R-:W-:Y:S07]  /*13970*/  LDSM.16.M88.4 R128, [R215+0x8000] ;  /* 0x00800000d780783b */ /* 0x000fee0000000200 */
[C---:B---3--:R-:W-:Y:S08]  /*13980*/  HMMA.16816.F32 R52, R116.reuse, R108, R52 ;  /* 0x0000006c7434723c */ /* 0x048ff00000001834 */
[C---:B------:R-:W-:Y:S01]  /*13990*/  HMMA.16816.F32 R48, R116.reuse, R110, R48 ;  /* 0x0000006e7430723c */ /* 0x040fe20000001830 */
[----:B------:R-:W2:Y:S07]  /*139a0*/  LDSM.16.M88.4 R108, [R221+0xa800] ;  /* 0x00a80000dd6c783b */ /* 0x000eae0000000200 */
[C---:B------:R-:W-:Y:S08]  /*139b0*/  HMMA.16816.F32 R28, R116.reuse, R120, R28 ;  /* 0x00000078741c723c */ /* 0x040ff0000000181c */
[----:B------:R-:W-:Y:S01]  /*139c0*/  HMMA.16816.F32 R8, R116, R122, R8 ;  /* 0x0000007a7408723c */ /* 0x000fe20000001808 */
[----:B------:R-:W-:Y:S07]  /*139d0*/  LDSM.16.M88.4 R120, [R221+0xb800] ;  /* 0x00b80000dd78783b */ /* 0x000fee0000000200 */
[C---:B-----5:R-:W-:Y:S08]  /*139e0*/  HMMA.16816.F32 R20, R24.reuse, R104, R20 ;  /* 0x000000681814723c */ /* 0x060ff00000001814 */
[----:B------:R-:W-:Y:S01]  /*139f0*/  HMMA.16816.F32 R100, R24, R106, R100 ;  /* 0x0000006a1864723c */ /* 0x000fe20000001864 */
[----:B------:R-:W3:Y:S07]  /*13a00*/  LDSM.16.M88.4 R104, [R221+0xb000] ;  /* 0x00b00000dd68783b */ /* 0x000eee0000000200 */
[C---:B------:R-:W-:Y:S08]  /*13a10*/  HMMA.16816.F32 R36, R116.reuse, R124, R36 ;  /* 0x0000007c7424723c */ /* 0x040ff00000001824 */
[----:B------:R-:W-:Y:S01]  /*13a20*/  HMMA.16816.F32 R32, R116, R126, R32 ;  /* 0x0000007e7420723c */ /* 0x000fe20000001820 */
[----:B------:R-:W-:Y:S04]  /*13a30*/  LDSM.16.M88.4 R116, [R219+0x4800] ;  /* 0x00480000db74783b */ /* 0x000fe80000000200 */
[----:B------:R-:W-:Y:S03]  /*13a40*/  LDSM.16.M88.4 R124, [R215+0x8800] ;  /* 0x00880000d77c783b */ /* 0x000fe60000000200 */
[C---:B----4-:R-:W-:Y:S08]  /*13a50*/  HMMA.16816.F32 R72, R24.reuse, R12, R72 ;  /* 0x0000000c1848723c */ /* 0x050ff00000001848 */
[----:B------:R-:W-:Y:S01]  /*13a60*/  HMMA.16816.F32 R68, R24, R14, R68 ;  /* 0x0000000e1844723c */ /* 0x000fe20000001844 */
[----:B------:R-:W4:Y:S07]  /*13a70*/  LDSM.16.M88.4 R12, [R219+0x5800] ;  /* 0x00580000db0c783b */ /* 0x000f2e0000000200 */
[C---:B-1----:R-:W-:Y:S08]  /*13a80*/  HMMA.16816.F32 R20, R4.reuse, R16, R20 ;  /* 0x000000100414723c */ /* 0x042ff00000001814 */
[----:B------:R-:W-:Y:S01]  /*13a90*/  HMMA.16816.F32 R100, R4, R18, R100 ;  /* 0x000000120464723c */ /* 0x000fe20000001864 */
        /* <DEDUP_REMOVED lines=32> */
[C---:B------:R-:W-:Y:S08]  /*13ca0*/  HMMA.16816.F32 R36, R4.reuse, R24, R36 ;  /* 0x000000180424723c */ /* 0x040ff00000001824 */
[----:B------:R-:W-:Y:S01]  /*13cb0*/  HMMA.16816.F32 R32, R4, R26, R32 ;  /* 0x0000001a0420723c */ /* 0x000fe20000001820 */
[----:B------:R-:W-:Y:S04]  /*13cc0*/  LDSM.16.M88.4 R4, [R217+0x2000] ;  /* 0x00200000d904783b */ /* 0x000fe80000000200 */
[----:B------:R-:W2:Y:S03]  /*13cd0*/  LDSM.16.M88.4 R24, [R204+0x4000] ;  /* 0x00400000cc18783b */ /* 0x000ea60000000200 */
[C---:B----4-:R-:W-:Y:S08]  /*13ce0*/  HMMA.16816.F32 R100, R12.reuse, R130, R100 ;  /* 0x000000820c64723c */ /* 0x050ff00000001864 */
[C---:B------:R-:W-:Y:S08]  /*13cf0*/  HMMA.16816.F32 R20, R12.reuse, R128, R20 ;  /* 0x000000800c14723c */ /* 0x040ff00000001814 */
[C---:B-1----:R-:W-:Y:S07]  /*13d00*/  HMMA.16816.F32 R28, R12.reuse, R16, R28 ;  /* 0x000000100c1c723c */ /* 0x042fee000000181c */
[----:B------:R-:W-:Y:S01]  /*13d10*/  IMAD R17, R60, 0x10, R62 ;  /* 0x000000103c117824 */ /* 0x000fe200078e023e */
[----:B------:R-:W-:Y:S01]  /*13d20*/  HMMA.16816.F32 R88, R12, R120, R88 ;  /* 0x000000780c58723c */ /* 0x000fe20000001858 */
[----:B------:R-:W-:Y:S01]  /*13d30*/  LDSM.16.M88.4 R60, [R204+0x5000] ;  /* 0x00500000cc3c783b */ /* 0x000fe20000000200 */
[----:B------:R-:W-:-:S02]  /*13d40*/  IADD3 R16, R65, 0x1, RZ ;  /* 0x0000000141107810 */ /* 0x000fc40007ffe0ff */
[----:B------:R-:W-:-:S04]  /*13d50*/  IADD3 R17, R17, 0x1, R238 ;  /* 0x0000000111117810 */ /* 0x000fc80007ffe0ee */
[----:B------:R-:W-:Y:S01]  /*13d60*/  HMMA.16816.F32 R84, R12, R122, R84 ;  /* 0x0000007a0c54723c */ /* 0x000fe20000001854 */
[----:B------:R-:W1:Y:S01]  /*13d70*/  LDSM.16.M88.4 R120, [R204+0x4800] ;  /* 0x00480000cc78783b */ /* 0x000e620000000200 */
[----:B------:R-:W-:-:S04]  /*13d80*/  IADD3 R17, R64, R17, -R223 ;  /* 0x0000001140117210 */ /* 0x000fc80007ffe8df */
[----:B------:R-:W-:Y:S02]  /*13d90*/  IADD3 R17, R17, c[0x0][0x2e8], RZ ;  /* 0x0000ba0011117a10 */ /* 0x000fe40007ffe0ff */
[C---:B--2---:R-:W-:Y:S02]  /*13da0*/  HMMA.16816.F32 R100, R4.reuse, R26, R100 ;  /* 0x0000001a0464723c */ /* 0x044fe40000001864 */
[C---:B------:R-:W-:Y:S02]  /*13db0*/  IADD3 R133, R17.reuse, 0x8, RZ ;  /* 0x0000000811857810 */ /* 0x040fe40007ffe0ff */
[-C--:B------:R-:W-:Y:S02]  /*13dc0*/  IMNMX R2, R17, R64.reuse, PT ;  /* 0x0000004011027217 */ /* 0x080fe40003800200 */
[----:B------:R-:W-:Y:S02]  /*13dd0*/  IMNMX R133, R133, R64, PT ;  /* 0x0000004085857217 */ /* 0x000fe40003800200 */
[----:B------:R-:W-:Y:S01]  /*13de0*/  HMMA.16816.F32 R20, R4, R24, R20 ;  /* 0x000000180414723c */ /* 0x000fe20000001814 */
[----:B------:R-:W-:-:S02]  /*13df0*/  ISETP.GE.AND P1, PT, R16, R2, PT ;  /* 0x000000021000720c */ /* 0x000fc40003f26270 */
[-C--:B------:R-:W-:Y:S02]  /*13e00*/  ISETP.GE.AND P0, PT, R16, R133.reuse, PT ;  /* 0x000000851000720c */ /* 0x080fe40003f06270 */
[C---:B------:R-:W-:Y:S02]  /*13e10*/  IADD3 R16, R65.reuse, 0x8, RZ ;  /* 0x0000000841107810 */ /* 0x040fe40007ffe0ff */
[----:B------:R-:W-:Y:S01]  /*13e20*/  P2R R64, PR, RZ, 0x1 ;  /* 0x00000001ff407803 */ /* 0x000fe20000000000 */
[----:B------:R-:W-:Y:S01]  /*13e30*/  HMMA.16816.F32 R96, R12, R124, R96 ;  /* 0x0000007c0c60723c */ /* 0x000fe20000001860 */
[C---:B------:R-:W-:Y:S02]  /*13e40*/  ISETP.GE.AND P0, PT, R16.reuse, R2, PT ;  /* 0x000000021000720c */ /* 0x040fe40003f06270 */
[----:B------:R-:W-:Y:S02]  /*13e50*/  ISETP.GE.AND P2, PT, R16, R133, PT ;  /* 0x000000851000720c */ /* 0x000fe40003f46270 */
[----:B------:R-:W-:-:S02]  /*13e60*/  IADD3 R17, R65, 0x9, RZ ;  /* 0x0000000941117810 */ /* 0x000fc40007ffe0ff */
[----:B------:R-:W-:Y:S01]  /*13e70*/  IADD3 R16, R65, 0x10, RZ ;  /* 0x0000001041107810 */ /* 0x000fe20007ffe0ff */
        /* <DEDUP_REMOVED lines=8> */
[----:B------:R-:W-:Y:S02]  /*13f00*/  FSEL R44, R103, -INF , !P4 ;  /* 0xff800000672c7808 */ /* 0x000fe40006000000 */
[----:B------:R-:W-:Y:S01]  /*13f10*/  ISETP.GE.AND P2, PT, R17, R133, PT ;  /* 0x000000851100720c */ /* 0x000fe20003f46270 */
[----:B------:R-:W-:Y:S01]  /*13f20*/  HMMA.16816.F32 R76, R12, R118, R76 ;  /* 0x000000760c4c723c */ /* 0x000fe2000000184c */
[----:B------:R-:W-:-:S07]  /*13f30*/  IADD3 R24, R65, 0x21, RZ ;  /* 0x0000002141187810 */ /* 0x000fce0007ffe0ff */
[C---:B------:R-:W-:Y:S08]  /*13f40*/  HMMA.16816.F32 R72, R12.reuse, R112, R72 ;  /* 0x000000700c48723c */ /* 0x040ff00000001848 */
[C---:B------:R-:W-:Y:S08]  /*13f50*/  HMMA.16816.F32 R68, R12.reuse, R114, R68 ;  /* 0x000000720c44723c */ /* 0x040ff00000001844 */
[C---:B------:R-:W-:Y:S07]  /*13f60*/  HMMA.16816.F32 R52, R12.reuse, R108, R52 ;  /* 0x0000006c0c34723c */ /* 0x040fee0000001834 */
[----:B------:R-:W-:Y:S01]  /*13f70*/  FSEL R109, R21, -INF , !P1 ;  /* 0xff800000156d7808 */ /* 0x000fe20004800000 */
[----:B------:R-:W-:Y:S01]  /*13f80*/  HMMA.16816.F32 R48, R12, R110, R48 ;  /* 0x0000006e0c30723c */ /* 0x000fe20000001830 */
[----:B------:R-:W-:-:S02]  /*13f90*/  ISETP.GE.AND P1, PT, R17, R2, PT ;  /* 0x000000021100720c */ /* 0x000fc40003f26270 */
[----:B------:R-:W-:-:S05]  /*13fa0*/  IADD3 R21, R65, 0x19, RZ ;  /* 0x0000001941157810 */ /* 0x000fca0007ffe0ff */
[C---:B------:R-:W-:Y:S08]  /*13fb0*/  HMMA.16816.F32 R36, R12.reuse, R104, R36 ;  /* 0x000000680c24723c */ /* 0x040ff00000001824 */
[C---:B------:R-:W-:Y:S07]  /*13fc0*/  HMMA.16816.F32 R32, R12.reuse, R106, R32 ;  /* 0x0000006a0c20723c */ /* 0x040fee0000001820 */
[----:B------:R-:W-:Y:S01]  /*13fd0*/  FSEL R107, R100, -INF , !P0 ;  /* 0xff800000646b7808 */ /* 0x000fe20004000000 */
[----:B------:R-:W-:Y:S01]  /*13fe0*/  HMMA.16816.F32 R8, R12, R18, R8 ;  /* 0x000000120c08723c */ /* 0x000fe20000001808 */
[----:B------:R-:W2:Y:S01]  /*13ff0*/  LDSM.16.M88.4 R12, [R204+0x5800] ;  /* 0x00580000cc0c783b */ /* 0x000ea20000000200 */
[----:B------:R-:W-:-:S02]  /*14000*/  ISETP.GE.AND P0, PT, R16, R133, PT ;  /* 0x000000851000720c */ /* 0x000fc40003f06270 */
[----:B------:R-:W-:-:S04]  /*14010*/  IADD3 R16, R65, 0x18, RZ ;  /* 0x0000001841107810 */ /* 0x000fc80007ffe0ff */
[C---:B------:R-:W-:Y:S01]  /*14020*/  ISETP.GE.AND P3, PT, R16.reuse, R2, PT ;  /* 0x000000021000720c */ /* 0x040fe20003f66270 */
[C---:B-1----:R-:W-:Y:S01]  /*14030*/  HMMA.16816.F32 R96, R4.reuse, R120, R96 ;  /* 0x000000780460723c */ /* 0x042fe20000001860 */
[----:B------:R-:W-:Y:S02]  /*14040*/  ISETP.GE.AND P4, PT, R16, R133, PT ;  /* 0x000000851000720c */ /* 0x000fe40003f86270 */
[----:B------:R-:W1:Y:S05]  /*14050*/  LDSM.16.M88.4 R16, [R204+0x6000] ;  /* 0x00600000cc10783b */ /* 0x000e6a0000000200 */
[C---:B------:R-:W-:Y:S08]  /*14060*/  HMMA.16816.F32 R92, R4.reuse, R122, R92 ;  /* 0x0000007a045c723c */ /* 0x040ff0000000185c */
[C---:B------:R-:W-:Y:S07]  /*14070*/  HMMA.16816.F32 R88, R4.reuse, R60, R88 ;  /* 0x0000003c0458723c */ /* 0x040fee0000001858 */
[----:B------:R-:W-:Y:S01]  /*14080*/  IADD3 R60, R65, 0x48, RZ ;  /* 0x00000048413c7810 */ /* 0x000fe20007ffe0ff */
[----:B------:R-:W-:Y:S01]  /*14090*/  HMMA.16816.F32 R84, R4, R62, R84 ;  /* 0x0000003e0454723c */ /* 0x000fe20000001854 */
[----:B------:R-:W-:-:S02]  /*140a0*/  FSEL R105, R96, -INF , !P5 ;  /* 0xff80000060697808 */ /* 0x000fc40006800000 */
[----:B------:R-:W-:Y:S02]  /*140b0*/  FSEL R98, R98, -INF , !P0 ;  /* 0xff80000062627808 */ /* 0x000fe40004000000 */
[C---:B------:R-:W-:Y:S02]  /*140c0*/  ISETP.GE.AND P5, PT, R21.reuse, R2, PT ;  /* 0x000000021500720c */ /* 0x040fe40003fa6270 */
[----:B------:R-:W-:Y:S01]  /*140d0*/  ISETP.GE.AND P0, PT, R21, R133, PT ;  /* 0x000000851500720c */ /* 0x000fe20003f06270 */
[----:B--2---:R-:W-:Y:S01]  /*140e0*/  HMMA.16816.F32 R80, R4, R12, R80 ;  /* 0x0000000c0450723c */ /* 0x004fe20000001850 */
[----:B------:R-:W-:Y:S02]  /*140f0*/  IADD3 R21, R65, 0x20, RZ ;  /* 0x0000002041157810 */ /* 0x000fe40007ffe0ff */
[----:B------:R-:W-:Y:S02]  /*14100*/  FSEL R47, R92, -INF , !P3 ;  /* 0xff8000005c2f7808 */ /* 0x000fe40005800000 */
[----:B------:R-:W-:-:S02]  /*14110*/  FSEL R42, R94, -INF , !P4 ;  /* 0xff8000005e2a7808 */ /* 0x000fc40006000000 */
[CC--:B------:R-:W-:Y:S01]  /*14120*/  ISETP.GE.AND P3, PT, R24.reuse, R2.reuse, PT ;  /* 0x000000021800720c */ /* 0x0c0fe20003f66270 */
[C---:B------:R-:W-:Y:S01]  /*14130*/  HMMA.16816.F32 R76, R4.reuse, R14, R76 ;  /* 0x0000000e044c723c */ /* 0x040fe2000000184c */
[----:B------:R-:W-:Y:S02]  /*14140*/  ISETP.GE.AND P4, PT, R24, R133, PT ;  /* 0x000000851800720c */ /* 0x000fe40003f86270 */
[----:B------:R-:W-:Y:S02]  /*14150*/  FSEL R97, R97, -INF , !P1 ;  /* 0xff80000061617808 */ /* 0x000fe40004800000 */
[----:B------:R-:W-:Y:S02]  /*14160*/  FSEL R46, R99, -INF , !P2 ;  /* 0xff800000632e7808 */ /* 0x000fe40005000000 */
[----:B------:R-:W-:Y:S01]  /*14170*/  IADD3 R24, R65, 0x28, RZ ;  /* 0x0000002841187810 */ /* 0x000fe20007ffe0ff */
[----:B-1----:R-:W-:Y:S01]  /*14180*/  HMMA.16816.F32 R72, R4, R16, R72 ;  /* 0x000000100448723c */ /* 0x002fe20000001848 */
[----:B------:R-:W-:-:S02]  /*14190*/  ISETP.GE.AND P1, PT, R21, R2, PT ;  /* 0x000000021500720c */ /* 0x000fc40003f26270 */
[----:B------:R-:W-:Y:S02]  /*141a0*/  ISETP.GE.AND P2, PT, R21, R133, PT ;  /* 0x000000851500720c */ /* 0x000fe40003f46270 */
[----:B------:R-:W-:Y:S02]  /*141b0*/  IADD3 R12, R65, 0x29, RZ ;  /* 0x00000029410c7810 */ /* 0x000fe40007ffe0ff */
[----:B------:R-:W-:Y:S01]  /*141c0*/  FSEL R21, R93, -INF , !P5 ;  /* 0xff8000005d157808 */ /* 0x000fe20006800000 */
[----:B------:R-:W-:Y:S01]  /*141d0*/  HMMA.16816.F32 R68, R4, R18, R68 ;  /* 0x000000120444723c */ /* 0x000fe20000001844 */
[----:B------:R-:W-:Y:S02]  /*141e0*/  FSEL R40, R95, -INF , !P0 ;  /* 0xff8000005f287808 */ /* 0x000fe40004000000 */
[----:B------:R-:W-:Y:S02]  /*141f0*/  ISETP.GE.AND P5, PT, R24, R2, PT ;  /* 0x000000021800720c */ /* 0x000fe40003fa6270 */
[----:B------:R-:W-:-:S02]  /*14200*/  FSEL R175, R88, -INF , !P1 ;  /* 0xff80000058af7808 */ /* 0x000fc40004800000 */
[-C--:B------:R-:W-:Y:S02]  /*14210*/  ISETP.GE.AND P0, PT, R24, R133.reuse, PT ;  /* 0x000000851800720c */ /* 0x080fe40003f06270 */
[----:B------:R-:W-:Y:S01]  /*14220*/  FSEL R172, R90, -INF , !P2 ;  /* 0xff8000005aac7808 */ /* 0x000fe20005000000 */
[----:B------:R-:W1:Y:S01]  /*14230*/  LDSM.16.M88.4 R24, [R204+0x6800] ;  /* 0x00680000cc18783b */ /* 0x000e620000000200 */
[C---:B------:R-:W-:Y:S02]  /*14240*/  ISETP.GE.AND P1, PT, R12.reuse, R2, PT ;  /* 0x000000020c00720c */ /* 0x040fe40003f26270 */
[----:B------:R-:W-:Y:S02]  /*14250*/  ISETP.GE.AND P2, PT, R12, R133, PT ;  /* 0x000000850c00720c */ /* 0x000fe40003f46270 */
[----:B------:R-:W-:Y:S02]  /*14260*/  IADD3 R12, R65, 0x30, RZ ;  /* 0x00000030410c7810 */ /* 0x000fe40007ffe0ff */
[----:B------:R-:W-:-:S02]  /*14270*/  FSEL R173, R89, -INF , !P3 ;  /* 0xff80000059ad7808 */ /* 0x000fc40005800000 */
[----:B------:R-:W-:Y:S02]  /*14280*/  FSEL R174, R91, -INF , !P4 ;  /* 0xff8000005bae7808 */ /* 0x000fe40006000000 */
[C---:B------:R-:W-:Y:S02]  /*14290*/  ISETP.GE.AND P3, PT, R12.reuse, R2, PT ;  /* 0x000000020c00720c */ /* 0x040fe40003f66270 */
[----:B------:R-:W-:Y:S02]  /*142a0*/  ISETP.GE.AND P4, PT, R12, R133, PT ;  /* 0x000000850c00720c */ /* 0x000fe40003f86270 */
[C---:B------:R-:W-:Y:S02]  /*142b0*/  IADD3 R13, R65.reuse, 0x31, RZ ;  /* 0x00000031410d7810 */ /* 0x040fe40007ffe0ff */
[C---:B------:R-:W-:Y:S02]  /*142c0*/  IADD3 R12, R65.reuse, 0x38, RZ ;  /* 0x00000038410c7810 */ /* 0x040fe40007ffe0ff */
[----:B------:R-:W-:-:S02]  /*142d0*/  IADD3 R16, R65, 0x39, RZ ;  /* 0x0000003941107810 */ /* 0x000fc40007ffe0ff */
[----:B------:R-:W-:Y:S02]  /*142e0*/  FSEL R147, R80, -INF , !P3 ;  /* 0xff80000050937808 */ /* 0x000fe40005800000 */
[----:B------:R-:W-:Y:S02]  /*142f0*/  FSEL R144, R82, -INF , !P4 ;  /* 0xff80000052907808 */ /* 0x000fe40006000000 */
[----:B------:R-:W-:Y:S02]  /*14300*/  FSEL R181, R84, -INF , !P5 ;  /* 0xff80000054b57808 */ /* 0x000fe40006800000 */
[----:B------:R-:W-:Y:S02]  /*14310*/  FSEL R138, R86, -INF , !P0 ;  /* 0xff800000568a7808 */ /* 0x000fe40004000000 */
[----:B------:R-:W-:Y:S02]  /*14320*/  FSEL R41, R85, -INF , !P1 ;  /* 0xff80000055297808 */ /* 0x000fe40004800000 */
[----:B------:R-:W-:-:S02]  /*14330*/  FSEL R134, R87, -INF , !P2 ;  /* 0xff80000057867808 */ /* 0x000fc40005000000 */
[CC--:B------:R-:W-:Y:S02]  /*14340*/  ISETP.GE.AND P3, PT, R16.reuse, R2.reuse, PT ;  /* 0x000000021000720c */ /* 0x0c0fe40003f66270 */
[-C--:B------:R-:W-:Y:S02]  /*14350*/  ISETP.GE.AND P4, PT, R16, R133.reuse, PT ;  /* 0x000000851000720c */ /* 0x080fe40003f86270 */
[CC--:B------:R-:W-:Y:S02]  /*14360*/  ISETP.GE.AND P5, PT, R13.reuse, R2.reuse, PT ;  /* 0x000000020d00720c */ /* 0x0c0fe40003fa6270 */
[-C--:B------:R-:W-:Y:S01]  /*14370*/  ISETP.GE.AND P0, PT, R13, R133.reuse, PT ;  /* 0x000000850d00720c */ /* 0x080fe20003f06270 */
[----:B-1----:R-:W-:Y:S01]  /*14380*/  HMMA.16816.F32 R52, R4, R24, R52 ;  /* 0x000000180434723c */ /* 0x002fe20000001834 */
[C---:B------:R-:W-:Y:S02]  /*14390*/  ISETP.GE.AND P1, PT, R12.reuse, R2, PT ;  /* 0x000000020c00720c */ /* 0x040fe40003f26270 */
[----:B------:R-:W-:-:S02]  /*143a0*/  ISETP.GE.AND P2, PT, R12, R133, PT ;  /* 0x000000850c00720c */ /* 0x000fc40003f46270 */
[C---:B------:R-:W-:Y:S01]  /*143b0*/  IADD3 R16, R65.reuse, 0x40, RZ ;  /* 0x0000004041107810 */ /* 0x040fe20007ffe0ff */
[----:B------:R-:W1:Y:S01]  /*143c0*/  LDSM.16.M88.4 R12, [R204+0x7000] ;  /* 0x00700000cc0c783b */ /* 0x000e620000000200 */
[----:B------:R-:W-:Y:S01]  /*143d0*/  IADD3 R17, R65, 0x41, RZ ;  /* 0x0000004141117810 */ /* 0x000fe20007ffe0ff */
[----:B------:R-:W-:Y:S01]  /*143e0*/  HMMA.16816.F32 R48, R4, R26, R48 ;  /* 0x0000001a0430723c */ /* 0x000fe20000001830 */
        /* <DEDUP_REMOVED lines=8> */
[----:B------:R-:W2:Y:S01]  /*14470*/  LDSM.16.M88.4 R16, [R204+0x7800] ;  /* 0x00780000cc10783b */ /* 0x000ea20000000200 */
        /* <DEDUP_REMOVED lines=9> */
[C---:B------:R-:W-:Y:S01]  /*14510*/  ISETP.GE.AND P1, PT, R24.reuse, R2, PT ;  /* 0x000000021800720c */ /* 0x040fe20003f26270 */
[C---:B-1----:R-:W-:Y:S01]  /*14520*/  HMMA.16816.F32 R36, R4.reuse, R12, R36 ;  /* 0x0000000c0424723c */ /* 0x042fe20000001824 */
[-C--:B------:R-:W-:Y:S02]  /*14530*/  ISETP.GE.AND P2, PT, R24, R133.reuse, PT ;  /* 0x000000851800720c */ /* 0x080fe40003f46270 */
[----:B------:R-:W-:Y:S02]  /*14540*/  IADD3 R24, R65, 0x58, RZ ;  /* 0x0000005841187810 */ /* 0x000fe40007ffe0ff */
[----:B------:R-:W-:Y:S02]  /*14550*/  FSEL R152, R79, -INF , !P4 ;  /* 0xff8000004f987808 */ /* 0x000fe40006000000 */
[----:B------:R-:W-:Y:S01]  /*14560*/  ISETP.GE.AND P4, PT, R60, R133, PT ;  /* 0x000000853c00720c */ /* 0x000fe20003f86270 */
[----:B------:R-:W-:Y:S01]  /*14570*/  HMMA.16816.F32 R32, R4, R14, R32 ;  /* 0x0000000e0420723c */ /* 0x000fe20000001820 */
[----:B------:R-:W-:-:S02]  /*14580*/  IADD3 R25, R65, 0x51, RZ ;  /* 0x0000005141197810 */ /* 0x000fc40007ffe0ff */
[----:B------:R-:W-:Y:S02]  /*14590*/  IADD3 R12, R65, 0x59, RZ ;  /* 0x00000059410c7810 */ /* 0x000fe40007ffe0ff */
[----:B------:R-:W-:Y:S02]  /*145a0*/  FSEL R171, R52, -INF , !P1 ;  /* 0xff80000034ab7808 */ /* 0x000fe40004800000 */
[----:B------:R-:W-:Y:S02]  /*145b0*/  ISETP.GE.AND P1, PT, R24, R133, PT ;  /* 0x000000851800720c */ /* 0x000fe40003f26270 */
[----:B------:R-:W-:Y:S01]  /*145c0*/  FSEL R161, R69, -INF , !P5 ;  /* 0xff80000045a17808 */ /* 0x000fe20006800000 */
[----:B--2---:R-:W-:Y:S01]  /*145d0*/  HMMA.16816.F32 R28, R4, R16, R28 ;  /* 0x00000010041c723c */ /* 0x004fe2000000181c */
[----:B------:R-:W-:Y:S02]  /*145e0*/  IADD3 R13, R65, 0x61, RZ ;  /* 0x00000061410d7810 */ /* 0x000fe40007ffe0ff */
[----:B------:R-:W-:-:S02]  /*145f0*/  FSEL R162, R70, -INF , !P4 ;  /* 0xff80000046a27808 */ /* 0x000fc40006000000 */
[----:B------:R-:W-:Y:S01]  /*14600*/  FSEL R168, R71, -INF , !P0 ;  /* 0xff80000047a87808 */ /* 0x000fe20004000000 */
[----:B------:R-:W-:Y:S01]  /*14610*/  BAR.SYNC.DEFER_BLOCKING 0x0 ;  /* 0x0000000000007b1d */ /* 0x000fe20000010000 */
[-C--:B------:R-:W-:Y:S01]  /*14620*/  ISETP.GE.AND P5, PT, R24, R2.reuse, PT ;  /* 0x000000021800720c */ /* 0x080fe20003fa6270 */
[----:B------:R-:W-:Y:S01]  /*14630*/  HMMA.16816.F32 R8, R4, R18, R8 ;  /* 0x000000120408723c */ /* 0x000fe20000001808 */
[----:B------:R-:W-:Y:S02]  /*14640*/  FSEL R166, R54, -INF , !P2 ;  /* 0xff80000036a67808 */ /* 0x000fe40005000000 */
[-C--:B------:R-:W-:Y:S02]  /*14650*/  ISETP.GE.AND P4, PT, R25, R133.reuse, PT ;  /* 0x000000851900720c */ /* 0x080fe40003f86270 */
[C---:B------:R-:W-:Y:S02]  /*14660*/  ISETP.GE.AND P2, PT, R12.reuse, R2, PT ;  /* 0x000000020c00720c */ /* 0x040fe40003f46270 */
[----:B------:R-:W-:-:S02]  /*14670*/  ISETP.GE.AND P0, PT, R12, R133, PT ;  /* 0x000000850c00720c */ /* 0x000fc40003f06270 */
[----:B------:R-:W-:Y:S02]  /*14680*/  IADD3 R12, R65, 0x60, RZ ;  /* 0x00000060410c7810 */ /* 0x000fe40007ffe0ff */
[----:B------:R-:W-:Y:S02]  /*14690*/  FSEL R160, R50, -INF , !P1 ;  /* 0xff80000032a07808 */ /* 0x000fe40004800000 */
[----:B------:R-:W-:Y:S02]  /*146a0*/  ISETP.GE.AND P1, PT, R13, R2, PT ;  /* 0x000000020d00720c */ /* 0x000fe40003f26270 */
        /* <DEDUP_REMOVED lines=8> */
[----:B------:R-:W-:-:S02]  /*14730*/  P2R R13, PR, RZ, 0x2 ;  /* 0x00000002ff0d7803 */ /* 0x000fc40000000000 */
[----:B------:R-:W-:Y:S02]  /*14740*/  IADD3 R12, R65, 0x68, RZ ;  /* 0x00000068410c7810 */ /* 0x000fe40007ffe0ff */
[----:B------:R-:W-:Y:S02]  /*14750*/  FSEL R148, R39, -INF , !P5 ;  /* 0xff80000027947808 */ /* 0x000fe40006800000 */
[----:B------:R-:W-:Y:S02]  /*14760*/  FSEL R159, R68, -INF , !P3 ;  /* 0xff800000449f7808 */ /* 0x000fe40005800000 */
[----:B------:R-:W-:Y:S02]  /*14770*/  FSEL R156, R51, -INF , !P0 ;  /* 0xff800000339c7808 */ /* 0x000fe40004000000 */
[-C--:B------:R-:W-:Y:S02]  /*14780*/  ISETP.GE.AND P5, PT, R4, R2.reuse, PT ;  /* 0x000000020400720c */ /* 0x080fe40003fa6270 */
[----:B------:R-:W-:-:S02]  /*14790*/  ISETP.GE.AND P3, PT, R25, R2, PT ;  /* 0x000000021900720c */ /* 0x000fc40003f66270 */
[----:B------:R-:W-:Y:S02]  /*147a0*/  ISETP.NE.AND P0, PT, R13, RZ, PT ;  /* 0x000000ff0d00720c */ /* 0x000fe40003f05270 */
[----:B------:R-:W-:Y:S02]  /*147b0*/  ISETP.GE.AND P1, PT, R12, R133, PT ;  /* 0x000000850c00720c */ /* 0x000fe40003f26270 */
[----:B------:R-:W-:Y:S02]  /*147c0*/  IADD3 R13, R65, 0x69, RZ ;  /* 0x00000069410d7810 */ /* 0x000fe40007ffe0ff */
[----:B------:R-:W-:Y:S02]  /*147d0*/  FSEL R141, R29, -INF , !P5 ;  /* 0xff8000001d8d7808 */ /* 0x000fe40006800000 */
[----:B------:R-:W-:Y:S02]  /*147e0*/  FSEL R169, R53, -INF , !P3 ;  /* 0xff80000035a97808 */ /* 0x000fe40005800000 */
[----:B------:R-:W-:-:S02]  /*147f0*/  FSEL R155, R36, -INF , !P4 ;  /* 0xff800000249b7808 */ /* 0x000fc40006000000 */
[----:B------:R-:W-:Y:S02]  /*14800*/  FSEL R153, R37, -INF , !P0 ;  /* 0xff80000025997808 */ /* 0x000fe40004000000 */
[----:B------:R-:W-:Y:S02]  /*14810*/  FSEL R142, R34, -INF , !P1 ;  /* 0xff800000228e7808 */ /* 0x000fe40004800000 */
[----:B------:R-:W-:Y:S02]  /*14820*/  ISETP.GE.AND P5, PT, R57, 0x2, PT ;  /* 0x000000023900780c */ /* 0x000fe40003fa6270 */
[----:B------:R-:W-:Y:S02]  /*14830*/  ISETP.GE.AND P3, PT, R12, R2, PT ;  /* 0x000000020c00720c */ /* 0x000fe40003f66270 */
[----:B------:R-:W-:Y:S02]  /*14840*/  ISETP.NE.AND P4, PT, R64, RZ, PT ;  /* 0x000000ff4000720c */ /* 0x000fe40003f85270 */
[----:B------:R-:W-:-:S02]  /*14850*/  ISETP.GE.AND P0, PT, R13, R133, PT ;  /* 0x000000850d00720c */ /* 0x000fc40003f06270 */
[----:B------:R-:W-:Y:S02]  /*14860*/  ISETP.GE.AND P1, PT, R4, R133, PT ;  /* 0x000000850400720c */ /* 0x000fe40003f26270 */
[C---:B------:R-:W-:Y:S02]  /*14870*/  IADD3 R12, R65.reuse, 0x70, RZ ;  /* 0x00000070410c7810 */ /* 0x040fe40007ffe0ff */
[----:B------:R-:W-:Y:S02]  /*14880*/  IADD3 R5, R65, 0x78, RZ ;  /* 0x0000007841057810 */ /* 0x000fe40007ffe0ff */
[----:B------:R-:W-:Y:S02]  /*14890*/  FSEL R165, R49, -INF , !P2 ;  /* 0xff80000031a57808 */ /* 0x000fe40005000000 */
[----:B------:R-:W-:Y:S02]  /*148a0*/  FSEL R150, R38, -INF , !P6 ;  /* 0xff80000026967808 */ /* 0x000fe40007000000 */
[----:B------:R-:W-:-:S02]  /*148b0*/  FSEL R151, R32, -INF , !P3 ;  /* 0xff80000020977808 */ /* 0x000fc40005800000 */
[----:B------:R-:W-:Y:S02]  /*148c0*/  FSEL R140, R35, -INF , !P0 ;  /* 0xff800000238c7808 */ /* 0x000fe40004000000 */
[----:B------:R-:W-:Y:S02]  /*148d0*/  FSEL R4, R23, -INF , !P4 ;  /* 0xff80000017047808 */ /* 0x000fe40006000000 */
[----:B------:R-:W-:Y:S02]  /*148e0*/  P2R R6, PR, RZ, 0x2 ;  /* 0x00000002ff067803 */ /* 0x000fe40000000000 */
[-C--:B------:R-:W-:Y:S02]  /*148f0*/  ISETP.GE.AND P2, PT, R13, R2.reuse, PT ;  /* 0x000000020d00720c */ /* 0x080fe40003f46270 */
[C---:B------:R-:W-:Y:S02]  /*14900*/  ISETP.GE.AND P6, PT, R12.reuse, R2, PT ;  /* 0x000000020c00720c */ /* 0x040fe40003fc6270 */
[----:B------:R-:W-:-:S02]  /*14910*/  ISETP.GE.AND P3, PT, R12, R133, PT ;  /* 0x000000850c00720c */ /* 0x000fc40003f66270 */
[CC--:B------:R-:W-:Y:S02]  /*14920*/  ISETP.GE.AND P4, PT, R5.reuse, R2.reuse, PT ;  /* 0x000000020500720c */ /* 0x0c0fe40003f86270 */
[----:B------:R-:W-:Y:S02]  /*14930*/  ISETP.GE.AND P1, PT, R5, R133, PT ;  /* 0x000000850500720c */ /* 0x000fe40003f26270 */
[C---:B------:R-:W-:Y:S02]  /*14940*/  ISETP.GE.AND P0, PT, R65.reuse, R2, PT ;  /* 0x000000024100720c */ /* 0x040fe40003f06270 */
[----:B------:R-:W-:Y:S02]  /*14950*/  IADD3 R5, R65, 0x79, RZ ;  /* 0x0000007941057810 */ /* 0x000fe40007ffe0ff */
[----:B------:R-:W-:Y:S02]  /*14960*/  FSEL R149, R33, -INF , !P2 ;  /* 0xff80000021957808 */ /* 0x000fe40005000000 */
[----:B------:R-:W-:-:S02]  /*14970*/  FSEL R143, R28, -INF , !P6 ;  /* 0xff8000001c8f7808 */ /* 0x000fc40007000000 */
[----:B------:R-:W-:Y:S02]  /*14980*/  FSEL R66, R30, -INF , !P3 ;  /* 0xff8000001e427808 */ /* 0x000fe40005800000 */
[----:B------:R-:W-:Y:S02]  /*14990*/  FSEL R20, R20, -INF , !P0 ;  /* 0xff80000014147808 */ /* 0x000fe40004000000 */
[----:B------:R-:W-:Y:S02]  /*149a0*/  ISETP.NE.AND P6, PT, R6, RZ, PT ;  /* 0x000000ff0600720c */ /* 0x000fe40003fc5270 */
[-C--:B------:R-:W-:Y:S02]  /*149b0*/  ISETP.GE.AND P2, PT, R65, R133.reuse, PT ;  /* 0x000000854100720c */ /* 0x080fe40003f46270 */
[C---:B------:R-:W-:Y:S02]  /*149c0*/  ISETP.GE.AND P3, PT, R5.reuse, R2, PT ;  /* 0x000000020500720c */ /* 0x040fe40003f66270 */
[----:B------:R-:W-:-:S02]  /*149d0*/  ISETP.GE.AND P0, PT, R5, R133, PT ;  /* 0x000000850500720c */ /* 0x000fc40003f06270 */
[----:B------:R-:W-:Y:S02]  /*149e0*/  FSEL R22, R22, -INF , !P2 ;  /* 0xff80000016167808 */ /* 0x000fe40005000000 */
[----:B------:R-:W-:Y:S02]  /*149f0*/  FSEL R64, R31, -INF , !P6 ;  /* 0xff8000001f407808 */ /* 0x000fe40007000000 */
[----:B------:R-:W-:Y:S02]  /*14a00*/  FSEL R139, R8, -INF , !P4 ;  /* 0xff800000088b7808 */ /* 0x000fe40006000000 */
[----:B------:R-:W-:Y:S02]  /*14a10*/  FSEL R62, R10, -INF , !P1 ;  /* 0xff8000000a3e7808 */ /* 0x000fe40004800000 */
[----:B------:R-:W-:Y:S02]  /*14a20*/  FSEL R67, R9, -INF , !P3 ;  /* 0xff80000009437808 */ /* 0x000fe40005800000 */
[----:B------:R-:W-:Y:S01]  /*14a30*/  FSEL R60, R11, -INF , !P0 ;  /* 0xff8000000b3c7808 */ /* 0x000fe20004000000 */
[----:B------:R-:W-:Y:S05]  /*14a40*/  @!P5 BRA `(.L_x_2693) ;  /* 0x000006c00000d947 */ /* 0x000fea0003800000 */
[----:B------:R-:W-:-:S13]  /*14a50*/  LOP3.LUT P6, RZ, R225, 0x4, RZ, 0xc0, !PT ;  /* 0x00000004e1ff7812 */ /* 0x000fda00078cc0ff */
[----:B------:R-:W-:Y:S05]  /*14a60*/  @!P6 BRA `(.L_x_2694) ;  /* 0x000003a00000e947 */ /* 0x000fea0003800000 */
[----:B------:R-:W-:Y:S02]  /*14a70*/  IABS R5, c[0x0][0x2d0] ;  /* 0x0000b40000057a13 */ /* 0x000fe40000000000 */
[C---:B------:R-:W-:Y:S02]  /*14a80*/  IADD3 R11, R3.reuse, -0x80, RZ ;  /* 0xffffff80030b7810 */ /* 0x040fe40007ffe0ff */
[----:B------:R-:W1:Y:S01]  /*14a90*/  I2F.RP R6, R5 ;  /* 0x0000000500067306 */ /* 0x000e620000209400 */
        /* <DEDUP_REMOVED lines=47> */
[----:B------:R-:W-:Y:S01]  /*14d90*/  SHF.R.S32.HI R5, RZ, 0x1f, R7 ;  /* 0x0000001fff057819 */ /* 0x000fe20000011407 */
[----:B------:R-:W-:-:S04]  /*14da0*/  IMAD.IADD R9, R9, 0x1, R3 ;  /* 0x0000000109097824 */ /* 0x000fc800078e0203 */
[----:B------:R-:W-:Y:S02]  /*14db0*/  IMAD R6, R5, c[0x0][0x180], RZ ;  /* 0x0000600005067a24 */ /* 0x000fe400078e02ff */
[----:B------:R-:W-:-:S04]  /*14dc0*/  IMAD.WIDE.U32 R8, R7, c[0x0][0x180], R8 ;  /* 0x0000600007087a25 */ /* 0x000fc800078e0008 */
[----:B------:R-:W-:Y:S02]  /*14dd0*/  IMAD R6, R7, c[0x0][0x184], R6 ;  /* 0x0000610007067a24 */ /* 0x000fe400078e0206 */
[----:B------:R-:W-:-:S03]  /*14de0*/  IMAD.MOV.U32 R3, RZ, RZ, R8 ;  /* 0x000000ffff037224 */ /* 0x000fc600078e0008 */
[----:B------:R-:W-:Y:S01]  /*14df0*/  IADD3 R6, R9, R6, RZ ;  /* 0x0000000609067210 */ /* 0x000fe20007ffe0ff */
[----:B------:R-:W-:Y:S05]  /*14e00*/  BRA `(.L_x_2695) ;  /* 0x0000003000007947 */ /* 0x000fea0003800000 */
.L_x_2694:
[----:B------:R-:W-:-:S05]  /*14e10*/  IMAD.MOV.U32 R3, RZ, RZ, c[0x0][0x198] ;  /* 0x00006600ff037624 */ /* 0x000fca00078e00ff */
[----:B------:R-:W-:-:S04]  /*14e20*/  LEA R3, -R3, RZ, 0x7 ;  /* 0x000000ff03037211 */ /* 0x000fc800078e39ff */
[----:B------:R-:W-:Y:S02]  /*14e30*/  SHF.R.S32.HI R6, RZ, 0x1f, R3 ;  /* 0x0000001fff067819 */ /* 0x000fe40000011403 */
.L_x_2695:
        /* <DEDUP_REMOVED lines=8> */
[----:B------:R-:W-:-:S02]  /*14ec0*/  IMAD.MOV.U32 R233, RZ, RZ, R231 ;  /* 0x000000ffffe97224 */ /* 0x000fc400078e00e7 */
[----:B------:R-:W-:Y:S01]  /*14ed0*/  IMAD.X R6, R6, 0x1, R58, P1 ;  /* 0x0000000106067824 */ /* 0x000fe200008e063a */
[----:B------:R-:W-:Y:S02]  /*14ee0*/  IADD3.X R9, R231, UR5, RZ, P0, !PT ;  /* 0x00000005e7097c10 */ /* 0x000fe400087fe4ff */
        /* <DEDUP_REMOVED lines=8> */
[----:B------:R-:W-:-:S02]  /*14f70*/  LEA.HI.X R15, R3, c[0x0][0x16c], R6, 0x1, P1 ;  /* 0x00005b00030f7a11 */ /* 0x000fc400008f0c06 */
        /* <DEDUP_REMOVED lines=25> */
.L_x_2693:
        /* <DEDUP_REMOVED lines=64> */
[-C--:B------:R-:W-:Y:S01]  /*15510*/  LEA R214, R45, R216.reuse, 0x1 ;  /* 0x000000d82dd67211 */ /* 0x080fe200078e08ff */
[----:B------:R-:W2:Y:S01]  /*15520*/  SHFL.BFLY PT, R6, R7, 0x2, 0x1f ;  /* 0x0c401f0007067f89 */ /* 0x000ea200000e0000 */
        /* <DEDUP_REMOVED lines=27> */
[--C-:B------:R-:W-:Y:S02]  /*156e0*/  FFMA.FTZ R55, R20, c[0x0][0x23c], -R136.reuse ;  /* 0x00008f0014377a23 */ /* 0x100fe40000010888 */
[--C-:B------:R-:W-:Y:S02]  /*156f0*/  FFMA.FTZ R54, R109, c[0x0][0x23c], -R136.reuse ;  /* 0x00008f006d367a23 */ /* 0x100fe40000010888 */
[--C-:B------:R-:W-:Y:S01]  /*15700*/  FFMA.FTZ R61, R102, c[0x0][0x23c], -R65.reuse ;  /* 0x00008f00663d7a23 */ /* 0x100fe20000010841 */
[----:B------:R-:W-:Y:S01]  /*15710*/  MUFU.EX2 R49, R49 ;  /* 0x0000003100317308 */ /* 0x000fe20000000800 */
[----:B------:R-:W1:Y:S01]  /*15720*/  LDSM.16.MT88.4 R100, [R216+0x10000] ;  /* 0x01000000d864783b */ /* 0x000e620000004200 */
[----:B------:R-:W-:Y:S02]  /*15730*/  FFMA.FTZ R52, R107, c[0x0][0x23c], -R136 ;  /* 0x00008f006b347a23 */ /* 0x000fe40000010888 */
[----:B------:R-:W-:-:S02]  /*15740*/  FFMA.FTZ R63, R22, c[0x0][0x23c], -R65 ;  /* 0x00008f00163f7a23 */ /* 0x000fc40000010841 */
[--C-:B------:R-:W-:Y:S02]  /*15750*/  FFMA.FTZ R58, R4, c[0x0][0x23c], -R65.reuse ;  /* 0x00008f00043a7a23 */ /* 0x100fe40000010841 */
[--C-:B------:R-:W-:Y:S01]  /*15760*/  FFMA.FTZ R50, R44, c[0x0][0x23c], -R65.reuse ;  /* 0x00008f002c327a23 */ /* 0x100fe20000010841 */
[----:B------:R-:W2:Y:S01]  /*15770*/  LDSM.16.MT88.4 R4, [R212+0x10000] ;  /* 0x01000000d404783b */ /* 0x000ea20000004200 */
[----:B------:R-:W-:Y:S01]  /*15780*/  MUFU.EX2 R55, R55 ;  /* 0x0000003700377308 */ /* 0x000fe20000000800 */
[----:B------:R-:W-:Y:S02]  /*15790*/  FFMA.FTZ R45, R42, c[0x0][0x23c], -R65 ;  /* 0x00008f002a2d7a23 */ /* 0x000fe40000010841 */
[--C-:B------:R-:W-:Y:S02]  /*157a0*/  FFMA.FTZ R53, R105, c[0x0][0x23c], -R136.reuse ;  /* 0x00008f0069357a23 */ /* 0x100fe40000010888 */
[--C-:B------:R-:W-:Y:S02]  /*157b0*/  FFMA.FTZ R48, R97, c[0x0][0x23c], -R136.reuse ;  /* 0x00008f0061307a23 */ /* 0x100fe40000010888 */
[--C-:B------:R-:W-:Y:S01]  /*157c0*/  FFMA.FTZ R47, R47, c[0x0][0x23c], -R136.reuse ;  /* 0x00008f002f2f7a23 */ /* 0x100fe20000010888 */
[----:B------:R-:W3:Y:S01]  /*157d0*/  MUFU.EX2 R54, R54 ;  /* 0x0000003600367308 */ /* 0x000ee20000000800 */
[----:B------:R-:W-:-:S02]  /*157e0*/  FFMA.FTZ R44, R21, c[0x0][0x23c], -R136 ;  /* 0x00008f00152c7a23 */ /* 0x000fc40000010888 */
[--C-:B------:R-:W-:Y:S01]  /*157f0*/  FFMA.FTZ R51, R98, c[0x0][0x23c], -R65.reuse ;  /* 0x00008f0062337a23 */ /* 0x100fe20000010841 */
[----:B------:R-:W4:Y:S01]  /*15800*/  LDSM.16.MT88.4 R20, [R214+0xc800] ;  /* 0x00c80000d614783b */ /* 0x000f220000004200 */
[--C-:B------:R-:W-:Y:S02]  /*15810*/  FFMA.FTZ R46, R46, c[0x0][0x23c], -R65.reuse ;  /* 0x00008f002e2e7a23 */ /* 0x100fe40000010841 */
[----:B------:R-:W-:Y:S01]  /*15820*/  FFMA.FTZ R42, R40, c[0x0][0x23c], -R65 ;  /* 0x00008f00282a7a23 */ /* 0x000fe20000010841 */
[----:B------:R-:W5:Y:S01]  /*15830*/  MUFU.EX2 R52, R52 ;  /* 0x0000003400347308 */ /* 0x000f620000000800 */
[--C-:B------:R-:W-:Y:S02]  /*15840*/  FFMA.FTZ R36, R41, c[0x0][0x23c], -R136.reuse ;  /* 0x00008f0029247a23 */ /* 0x100fe40000010888 */
[--C-:B------:R-:W-:Y:S02]  /*15850*/  FFMA.FTZ R43, R175, c[0x0][0x23c], -R136.reuse ;  /* 0x00008f00af2b7a23 */ /* 0x100fe40000010888 */
        /* <DEDUP_REMOVED lines=17> */
[----:B------:R-:W5:Y:S01]  /*15970*/  MUFU.EX2 R50, R50 ;  /* 0x0000003200327308 */ /* 0x000f620000000800 */
        /* <DEDUP_REMOVED lines=9> */
[----:B-----5:R-:W-:Y:S01]  /*15a10*/  F2FP.PACK_AB R119, R50, R61 ;  /* 0x0000003d3277723e */ /* 0x020fe200000000ff */
        /* <DEDUP_REMOVED lines=54> */
[----:B------:R-:W4:Y:S06]  /*15d80*/  MUFU.EX2 R0, R0 ;  /* 0x0000000000007308 */ /* 0x000f2c0000000800 */
[C---:B--2---:R-:W-:Y:S02]  /*15d90*/  HMMA.16816.F32 R120, R116.reuse, R4, RZ ;  /* 0x000000047478723c */ /* 0x044fe400000018ff */
        /* <DEDUP_REMOVED lines=73> */
[----:B------:R-:W3:Y:S05]  /*16230*/  LDSM.16.MT88.4 R8, [R212+0x11000] ;  /* 0x01100000d408783b */ /* 0x000eea0000004200 */
[----:B------:R-:W-:Y:S02]  /*16240*/  MUFU.EX2 R160, R160 ;  /* 0x000000a000a07308 */ /* 0x000fe40000000800 */
[C---:B-1----:R-:W-:Y:S06]  /*16250*/  HMMA.16816.F32 R80, R4.reuse, R16, R80 ;  /* 0x000000100450723c */ /* 0x042fec0000001850 */
        /* <DEDUP_REMOVED lines=65> */
[----:B----4-:R-:W-:Y:S01]  /*16670*/  F2FP.PACK_AB R4, R157, R152 ;  /* 0x000000989d04723e */ /* 0x010fe200000000ff */
        /* <DEDUP_REMOVED lines=152> */
[----:B------:R-:W-:Y:S01]  /*17000*/  LOP3.LUT P1, RZ, R225, 0x4, RZ, 0xc0, !PT ;  /* 0x00000004e1ff7812 */ /* 0x000fe2000782c0ff */
[----:B------:R-:W-:-:S04]  /*17010*/  DEPBAR.LE SB0, 0x0 ;  /* 0x000080000000791a */ /* 0x000fc80000000000 */
[----:B------:R-:W-:Y:S01]  /*17020*/  IADD3 R234, R57, -0x2, RZ ;  /* 0xfffffffe39ea7810 */ /* 0x000fe20007ffe0ff */
[----:B------:R-:W-:Y:S07]  /*17030*/  BAR.SYNC.DEFER_BLOCKING 0x0 ;  /* 0x0000000000007b1d */ /* 0x000fee0000010000 */
[----:B------:R-:W-:Y:S05]  /*17040*/  @!P1 BRA `(.L_x_2697) ;  /* 0x000003b000009947 */ /* 0x000fea0003800000 */
[----:B------:R-:W-:Y:S01]  /*17050*/  IABS R0, c[0x0][0x2d0] ;  /* 0x0000b40000007a13 */ /* 0x000fe20000000000 */
[----:B------:R-:W-:-:S03]  /*17060*/  IMAD.SHL.U32 R4, R234, 0x80, RZ ;  /* 0x00000080ea047824 */ /* 0x000fc600078e00ff */
[----:B------:R-:W1:Y:S02]  /*17070*/  I2F.RP R5, R0 ;  /* 0x0000000000057306 */ /* 0x000e640000209400 */
[C---:B------:R-:W-:Y:S02]  /*17080*/  IADD3 R11, R4.reuse, 0x80, RZ ;  /* 0x00000080040b7810 */ /* 0x040fe40007ffe0ff */
        /* <DEDUP_REMOVED lines=55> */
.L_x_2697:
[----:B------:R-:W-:-:S05]  /*17400*/  IMAD.MOV.U32 R0, RZ, RZ, c[0x0][0x1a0] ;  /* 0x00006800ff007624 */ /* 0x000fca00078e00ff */
[----:B------:R-:W-:-:S04]  /*17410*/  LEA R0, -R0, RZ, 0x7 ;  /* 0x000000ff00007211 */ /* 0x000fc800078e39ff */
[----:B------:R-:W-:Y:S02]  /*17420*/  SHF.R.S32.HI R5, RZ, 0x1f, R0 ;  /* 0x0000001fff057819 */ /* 0x000fe40000011400 */
.L_x_2698:
[----:B------:R-:W-:Y:S01]  /*17430*/  ULDC.64 UR4, c[0x0][0x1a0] ;  /* 0x0000680000047ab9 */ /* 0x000fe20000000a00 */
[----:B------:R-:W-:Y:S01]  /*17440*/  LEA R236, P0, R0, R236, 0x1 ;  /* 0x000000ec00ec7211 */ /* 0x000fe200078008ff */
[----:B------:R-:W-:Y:S01]  /*17450*/  USHF.L.U32 UR9, UR4, 0x5, URZ ;  /* 0x0000000504097899 */ /* 0x000fe2000800063f */
[----:B------:R-:W-:Y:S01]  /*17460*/  IMAD R59, R234, 0x80, R59 ;  /* 0x00000080ea3b7824 */ /* 0x000fe200078e023b */
[----:B------:R-:W-:Y:S01]  /*17470*/  UMOV UR8, 0x5 ;  /* 0x0000000500087882 */ /* 0x000fe20000000000 */
[C---:B------:R-:W-:Y:S01]  /*17480*/  LEA.HI.X R235, R0.reuse, R235, R5, 0x1, P0 ;  /* 0x000000eb00eb7211 */ /* 0x040fe200000f0c05 */
[----:B------:R-:W-:Y:S01]  /*17490*/  USHF.L.U64.HI UR5, UR4, UR8, UR5 ;  /* 0x0000000804057299 */ /* 0x000fe20008010205 */
[----:B------:R-:W-:Y:S02]  /*174a0*/  IADD3 R0, P1, R0, R176, RZ ;  /* 0x000000b000007210 */ /* 0x000fe40007f3e0ff */
[----:B------:R-:W-:Y:S01]  /*174b0*/  IADD3 R6, P0, R236, UR9, RZ ;  /* 0x00000009ec067c10 */ /* 0x000fe2000ff1e0ff */
[----:B------:R-:W-:Y:S01]  /*174c0*/  IMAD.MOV.U32 R237, RZ, RZ, R235 ;  /* 0x000000ffffed7224 */ /* 0x000fe200078e00eb */
[----:B------:R-:W-:Y:S01]  /*174d0*/  LOP3.LUT R225, R225, 0xfffffffe, RZ, 0xc0, !PT ;  /* 0xfffffffee1e17812 */ /* 0x000fe200078ec0ff */
        /* <DEDUP_REMOVED lines=13> */
[----:B------:R2:W-:Y:S01]  /*175b0*/  LDGSTS.E.BYPASS.LTC128B.128 [R230+0x10000], [R10.64+0x80] ;  /* 0x100000800ae67fae */ /* 0x0005e2000b901d46 */
[----:B------:R-:W-:Y:S02]  /*175c0*/  IADD3 R0, R59, 0x1, RZ ;  /* 0x000000013b007810 */ /* 0x000fe40007ffe0ff */
[----:B------:R-:W-:Y:S01]  /*175d0*/  IADD3.X R17, R5, UR5, RZ, P0, !PT ;  /* 0x0000000505117c10 */ /* 0x000fe200087fe4ff */
[----:B------:R3:W-:Y:S01]  /*175e0*/  LDGSTS.E.BYPASS.LTC128B.128 [R230+0xc800], [R6.64] ;  /* 0x0c80000006e67fae */ /* 0x0007e2000b901d46 */
[----:B------:R-:W-:Y:S02]  /*175f0*/  IADD3 R18, P0, R16, UR9, RZ ;  /* 0x0000000910127c10 */ /* 0x000fe4000ff1e0ff */
[----:B------:R-:W-:Y:S01]  /*17600*/  ISETP.GE.AND P3, PT, R0, R2, PT ;  /* 0x000000020000720c */ /* 0x000fe20003f66270 */
[----:B------:R3:W-:Y:S01]  /*17610*/  LDGSTS.E.BYPASS.LTC128B.128 [R230+0x10800], [R6.64+0x80] ;  /* 0x1080008006e67fae */ /* 0x0007e2000b901d46 */
[----:B------:R-:W-:-:S02]  /*17620*/  IADD3.X R19, R17, UR5, RZ, P0, !PT ;  /* 0x0000000511137c10 */ /* 0x000fc400087fe4ff */
[----:B------:R-:W-:Y:S01]  /*17630*/  IADD3 R20, P0, R18, UR9, RZ ;  /* 0x0000000912147c10 */ /* 0x000fe2000ff1e0ff */
[----:B------:R2:W-:Y:S01]  /*17640*/  LDGSTS.E.BYPASS.LTC128B.128 [R230+0xd000], [R8.64] ;  /* 0x0d00000008e67fae */ /* 0x0005e2000b901d46 */
[----:B------:R-:W-:Y:S02]  /*17650*/  ISETP.GE.AND P4, PT, R0, R133, PT ;  /* 0x000000850000720c */ /* 0x000fe40003f86270 */
[----:B------:R-:W-:Y:S01]  /*17660*/  IADD3.X R21, R19, UR5, RZ, P0, !PT ;  /* 0x0000000513157c10 */ /* 0x000fe200087fe4ff */
[----:B------:R2:W-:Y:S01]  /*17670*/  LDGSTS.E.BYPASS.LTC128B.128 [R230+0x11000], [R8.64+0x80] ;  /* 0x1100008008e67fae */ /* 0x0005e2000b901d46 */
[----:B------:R-:W-:Y:S02]  /*17680*/  IADD3 R22, P0, R20, UR9, RZ ;  /* 0x0000000914167c10 */ /* 0x000fe4000ff1e0ff */
[----:B------:R-:W-:Y:S01]  /*17690*/  IADD3 R0, R59, 0x8, RZ ;  /* 0x000000083b007810 */ /* 0x000fe20007ffe0ff */
[----:B------:R3:W-:Y:S01]  /*176a0*/  LDGSTS.E.BYPASS.LTC128B.128 [R230+0xd800], [R4.64] ;  /* 0x0d80000004e67fae */ /* 0x0007e2000b901d46 */
[----:B------:R-:W-:-:S02]  /*176b0*/  IADD3.X R23, R21, UR5, RZ, P0, !PT ;  /* 0x0000000515177c10 */ /* 0x000fc400087fe4ff */
[C---:B------:R-:W-:Y:S01]  /*176c0*/  ISETP.GE.AND P2, PT, R0.reuse, R2, PT ;  /* 0x000000020000720c */ /* 0x040fe20003f46270 */
[----:B------:R3:W-:Y:S01]  /*176d0*/  LDGSTS.E.BYPASS.LTC128B.128 [R230+0x11800], [R4.64+0x80] ;  /* 0x1180008004e67fae */ /* 0x0007e2000b901d46 */
[----:B------:R-:W-:Y:S02]  /*176e0*/  ISETP.GE.AND P5, PT, R0, R133, PT ;  /* 0x000000850000720c */ /* 0x000fe40003fa6270 */
[----:B------:R-:W-:Y:S01]  /*176f0*/  ISETP.GE.AND P0, PT, R57, 0x3, PT ;  /* 0x000000033900780c */ /* 0x000fe20003f06270 */
[----:B------:R4:W-:Y:S04]  /*17700*/  LDGSTS.E.BYPASS.LTC128B.128 [R230+0xe000], [R16.64] ;  /* 0x0e00000010e67fae */ /* 0x0009e8000b901d46 */
[----:B------:R4:W-:Y:S04]  /*17710*/  LDGSTS.E.BYPASS.LTC128B.128 [R230+0x12000], [R16.64+0x80] ;  /* 0x1200008010e67fae */ /* 0x0009e8000b901d46 */
[----:B------:R4:W-:Y:S04]  /*17720*/  LDGSTS.E.BYPASS.LTC128B.128 [R230+0xe800], [R18.64] ;  /* 0x0e80000012e67fae */ /* 0x0009e8000b901d46 */
[----:B------:R4:W-:Y:S01]  /*17730*/  LDGSTS.E.BYPASS.LTC128B.128 [R230+0x12800], [R18.64+0x80] ;  /* 0x1280008012e67fae */ /* 0x0009e2000b901d46 */
[----:B------:R-:W-:-:S02]  /*17740*/  @P0 LOP3.LUT R225, R225, 0x1, RZ, 0xfc, !PT ;  /* 0x00000001e1e10812 */ /* 0x000fc400078efcff */
[C---:B------:R-:W-:Y:S01]  /*17750*/  ISETP.GE.AND P0, PT, R59.reuse, R2, PT ;  /* 0x000000023b00720c */ /* 0x040fe20003f06270 */
        /* <DEDUP_REMOVED lines=9> */
[----:B------:R-:W-:Y:S04]  /*177f0*/  LDSM.16.M88.4 R164, [R220] ;  /* 0x00000000dca4783b */ /* 0x000fe80000000200 */
[----:B------:R-:W1:Y:S04]  /*17800*/  LDSM.16.M88.4 R24, [R219] ;  /* 0x00000000db18783b */ /* 0x000e680000000200 */
[----:B-----5:R-:W5:Y:S04]  /*17810*/  LDSM.16.M88.4 R20, [R211] ;  /* 0x00000000d314783b */ /* 0x020f680000000200 */
[----:B------:R-:W1:Y:S04]  /*17820*/  LDSM.16.M88.4 R148, [R221+0x5800] ;  /* 0x00580000dd94783b */ /* 0x000e680000000200 */
[----:B------:R-:W1:Y:S04]  /*17830*/  LDSM.16.M88.4 R64, [R221+0x6800] ;  /* 0x00680000dd40783b */ /* 0x000e680000000200 */
[----:B------:R-:W1:Y:S04]  /*17840*/  LDSM.16.M88.4 R52, [R221+0x7000] ;  /* 0x00700000dd34783b */ /* 0x000e680000000200 */
[----:B------:R-:W1:Y:S01]  /*17850*/  LDSM.16.M88.4 R28, [R221+0x7800] ;  /* 0x00780000dd1c783b */ /* 0x000e620000000200 */
[C---:B----4-:R-:W-:Y:S03]  /*17860*/  HMMA.16816.F32 R16, R44.reuse, R12, RZ ;  /* 0x0000000c2c10723c */ /* 0x050fe600000018ff */
[----:B------:R-:W4:Y:S04]  /*17870*/  LDSM.16.M88.4 R180, [R210] ;  /* 0x00000000d2b4783b */ /* 0x000f280000000200 */
[----:B------:R-:W1:Y:S01]  /*17880*/  LDSM.16.M88.4 R40, [R208] ;  /* 0x00000000d028783b */ /* 0x000e620000000200 */
[C---:B--2---:R-:W-:Y:S03]  /*17890*/  HMMA.16816.F32 R8, R44.reuse, R4, RZ ;  /* 0x000000042c08723c */ /* 0x044fe600000018ff */
[----:B------:R-:W2:Y:S04]  /*178a0*/  LDSM.16.M88.4 R176, [R209] ;  /* 0x00000000d1b0783b */ /* 0x000ea80000000200 */
[----:B------:R-:W2:Y:S01]  /*178b0*/  LDSM.16.M88.4 R32, [R207] ;  /* 0x00000000cf20783b */ /* 0x000ea20000000200 */
[C---:B------:R-:W-:Y:S03]  /*178c0*/  HMMA.16816.F32 R12, R44.reuse, R14, RZ ;  /* 0x0000000e2c0c723c */ /* 0x040fe600000018ff */
        /* <DEDUP_REMOVED lines=8> */
[C---:B------:R-:W-:Y:S03]  /*17950*/  HMMA.16816.F32 R156, R44.reuse, R158, RZ ;  /* 0x0000009e2c9c723c */ /* 0x040fe600000018ff */
[----:B------:R-:W0:Y:S05]  /*17960*/  LDGDEPBAR ;  /* 0x00000000000079af */ /* 0x000e2a0000000000 */
[C---:B-1----:R-:W-:Y:S08]  /*17970*/  HMMA.16816.F32 R144, R44.reuse, R140, RZ ;  /* 0x0000008c2c90723c */ /* 0x042ff000000018ff */
[----:B------:R-:W-:Y:S08]  /*17980*/  HMMA.16816.F32 R140, R44, R142, RZ ;  /* 0x0000008e2c8c723c */ /* 0x000ff000000018ff */
[C---:B------:R-:W-:Y:S08]  /*17990*/  HMMA.16816.F32 R16, R164.reuse, R24, R16 ;  /* 0x00000018a410723c */ /* 0x040ff00000001810 */
[C---:B------:R-:W-:Y:S01]  /*179a0*/  HMMA.16816.F32 R12, R164.reuse, R26, R12 ;  /* 0x0000001aa40c723c */ /* 0x040fe2000000180c */
[----:B------:R-:W1:Y:S07]  /*179b0*/  LDSM.16.M88.4 R24, [R215+0x4800] ;  /* 0x00480000d718783b */ /* 0x000e6e0000000200 */
[C---:B-----5:R-:W-:Y:S08]  /*179c0*/  HMMA.16816.F32 R8, R164.reuse, R20, R8 ;  /* 0x00000014a408723c */ /* 0x060ff00000001808 */
[----:B------:R-:W-:Y:S01]  /*179d0*/  HMMA.16816.F32 R4, R164, R22, R4 ;  /* 0x00000016a404723c */ /* 0x000fe20000001804 */
[----:B------:R-:W3:Y:S07]  /*179e0*/  LDSM.16.M88.4 R20, [R215+0x5000] ;  /* 0x00500000d714783b */ /* 0x000eee0000000200 */
        /* <DEDUP_REMOVED lines=8> */
[----:B------:R-:W5:Y:S07]  /*17a70*/  LDSM.16.M88.4 R28, [R215+0x4000] ;  /* 0x00400000d71c783b */ /* 0x000f6e0000000200 */
[C---:B----4-:R-:W-:Y:S08]  /*17a80*/  HMMA.16816.F32 R160, R164.reuse, R180, R160 ;  /* 0x000000b4a4a0723c */ /* 0x050ff000000018a0 */
[C---:B------:R-:W-:Y:S01]  /*17a90*/  HMMA.16816.F32 R156, R164.reuse, R182, R156 ;  /* 0x000000b6a49c723c */ /* 0x040fe2000000189c */
[----:B------:R-:W-:Y:S07]  /*17aa0*/  LDSM.16.M88.4 R180, [R215+0x7800] ;  /* 0x00780000d7b4783b */ /* 0x000fee0000000200 */
[C---:B------:R-:W-:Y:S08]  /*17ab0*/  HMMA.16816.F32 R144, R164.reuse, R40, R144 ;  /* 0x00000028a490723c */ /* 0x040ff00000001890 */
[C---:B------:R-:W-:Y:S01]  /*17ac0*/  HMMA.16816.F32 R140, R164.reuse, R42, R140 ;  /* 0x0000002aa48c723c */ /* 0x040fe2000000188c */
[----:B------:R-:W4:Y:S07]  /*17ad0*/  LDSM.16.M88.4 R40, [R215+0x5800] ;  /* 0x00580000d728783b */ /* 0x000f2e0000000200 */
[C---:B--2---:R-:W-:Y:S08]  /*17ae0*/  HMMA.16816.F32 R152, R164.reuse, R176, R152 ;  /* 0x000000b0a498723c */ /* 0x044ff00000001898 */
[C---:B------:R-:W-:Y:S01]  /*17af0*/  HMMA.16816.F32 R148, R164.reuse, R178, R148 ;  /* 0x000000b2a494723c */ /* 0x040fe20000001894 */
[----:B------:R-:W-:Y:S07]  /*17b00*/  LDSM.16.M88.4 R176, [R204+0x1000] ;  /* 0x00100000ccb0783b */ /* 0x000fee0000000200 */
[C---:B------:R-:W-:Y:S08]  /*17b10*/  HMMA.16816.F32 R136, R164.reuse, R32, R136 ;  /* 0x00000020a488723c */ /* 0x040ff00000001888 */
[----:B------:R-:W-:Y:S01]  /*17b20*/  HMMA.16816.F32 R64, R164, R34, R64 ;  /* 0x00000022a440723c */ /* 0x000fe20000001840 */
[----:B------:R-:W2:Y:S07]  /*17b30*/  LDSM.16.M88.4 R32, [R215+0x6000] ;  /* 0x00600000d720783b */ /* 0x000eae0000000200 */
[C---:B-1----:R-:W-:Y:S08]  /*17b40*/  HMMA.16816.F32 R8, R36.reuse, R24, R8 ;  /* 0x000000182408723c */ /* 0x042ff00000001808 */
[C---:B------:R-:W-:Y:S01]  /*17b50*/  HMMA.16816.F32 R4, R36.reuse, R26, R4 ;  /* 0x0000001a2404723c */ /* 0x040fe20000001804 */
[----:B------:R-:W-:Y:S07]  /*17b60*/  LDSM.16.M88.4 R24, [R217] ;  /* 0x00000000d918783b */ /* 0x000fee0000000200 */
[C---:B---3--:R-:W-:Y:S08]  /*17b70*/  HMMA.16816.F32 R160, R36.reuse, R20, R160 ;  /* 0x0000001424a0723c */ /* 0x048ff000000018a0 */
[C---:B------:R-:W-:Y:S01]  /*17b80*/  HMMA.16816.F32 R156, R36.reuse, R22, R156 ;  /* 0x00000016249c723c */ /* 0x040fe2000000189c */
[----:B------:R-:W1:Y:S07]  /*17b90*/  LDSM.16.M88.4 R20, [R204+0x800] ;  /* 0x00080000cc14783b */ /* 0x000e6e0000000200 */
[C---:B-----5:R-:W-:Y:S08]  /*17ba0*/  HMMA.16816.F32 R16, R36.reuse, R28, R16 ;  /* 0x0000001c2410723c */ /* 0x060ff00000001810 */
[----:B------:R-:W-:Y:S01]  /*17bb0*/  HMMA.16816.F32 R12, R36, R30, R12 ;  /* 0x0000001e240c723c */ /* 0x000fe2000000180c */
[----:B------:R-:W3:Y:S07]  /*17bc0*/  LDSM.16.M88.4 R28, [R204] ;  /* 0x00000000cc1c783b */ /* 0x000eee0000000200 */
[C---:B------:R-:W-:Y:S08]  /*17bd0*/  HMMA.16816.F32 R60, R164.reuse, R172, R60 ;  /* 0x000000aca43c723c */ /* 0x040ff0000000183c */
[C---:B------:R-:W-:Y:S01]  /*17be0*/  HMMA.16816.F32 R52, R164.reuse, R174, R52 ;  /* 0x000000aea434723c */ /* 0x040fe20000001834 */
[----:B------:R-:W5:Y:S07]  /*17bf0*/  LDSM.16.M88.4 R172, [R204+0x1800] ;  /* 0x00180000ccac783b */ /* 0x000f6e0000000200 */
[C---:B------:R-:W-:Y:S08]  /*17c00*/  HMMA.16816.F32 R48, R164.reuse, R168, R48 ;  /* 0x000000a8a430723c */ /* 0x040ff00000001830 */
[----:B------:R-:W-:Y:S01]  /*17c10*/  HMMA.16816.F32 R44, R164, R170, R44 ;  /* 0x000000aaa42c723c */ /* 0x000fe2000000182c */
[----:B------:R-:W1:Y:S04]  /*17c20*/  LDSM.16.M88.4 R168, [R204+0x2000] ;  /* 0x00200000cca8783b */ /* 0x000e680000000200 */
[----:B------:R-:W1:Y:S03]  /*17c30*/  LDSM.16.M88.4 R164, [R204+0x2800] ;  /* 0x00280000cca4783b */ /* 0x000e660000000200 */
[C---:B----4-:R-:W-:Y:S08]  /*17c40*/  HMMA.16816.F32 R152, R36.reuse, R40, R152 ;  /* 0x000000282498723c */ /* 0x050ff00000001898 */
[C---:B------:R-:W-:Y:S01]  /*17c50*/  HMMA.16816.F32 R148, R36.reuse, R42, R148 ;  /* 0x0000002a2494723c */ /* 0x040fe20000001894 */
[----:B------:R-:W4:Y:S07]  /*17c60*/  LDSM.16.M88.4 R40, [R204+0x3000] ;  /* 0x00300000cc28783b */ /* 0x000f2e0000000200 */
        /* <DEDUP_REMOVED lines=21> */
[----:B------:R-:W1:Y:S07]  /*17dc0*/  LDSM.16.M88.4 R176, [R221+0x9800] ;  /* 0x00980000ddb0783b */ /* 0x000e6e0000000200 */
[C---:B-----5:R-:W-:Y:S08]  /*17dd0*/  HMMA.16816.F32 R152, R24.reuse, R172, R152 ;  /* 0x000000ac1898723c */ /* 0x060ff00000001898 */
[C---:B------:R-:W-:Y:S01]  /*17de0*/  HMMA.16816.F32 R148, R24.reuse, R174, R148 ;  /* 0x000000ae1894723c */ /* 0x040fe20000001894 */
[----:B------:R-:W5:Y:S07]  /*17df0*/  LDSM.16.M88.4 R172, [R221+0xa000] ;  /* 0x00a00000ddac783b */ /* 0x000f6e0000000200 */
[C---:B------:R-:W-:Y:S08]  /*17e00*/  HMMA.16816.F32 R144, R24.reuse, R168, R144 ;  /* 0x000000a81890723c */ /* 0x040ff00000001890 */
[C---:B------:R-:W-:Y:S01]  /*17e10*/  HMMA.16816.F32 R140, R24.reuse, R170, R140 ;  /* 0x000000aa188c723c */ /* 0x040fe2000000188c */
[----:B------:R-:W1:Y:S07]  /*17e20*/  LDSM.16.M88.4 R168, [R221+0xa800] ;  /* 0x00a80000dda8783b */ /* 0x000e6e0000000200 */
[C---:B------:R-:W-:Y:S08]  /*17e30*/  HMMA.16816.F32 R136, R24.reuse, R164, R136 ;  /* 0x000000a41888723c */ /* 0x040ff00000001888 */
[C---:B------:R-:W-:Y:S01]  /*17e40*/  HMMA.16816.F32 R64, R24.reuse, R166, R64 ;  /* 0x000000a61840723c */ /* 0x040fe20000001840 */
[----:B------:R-:W3:Y:S07]  /*17e50*/  LDSM.16.M88.4 R164, [R221+0xb000] ;  /* 0x00b00000dda4783b */ /* 0x000eee0000000200 */
[C---:B----4-:R-:W-:Y:S08]  /*17e60*/  HMMA.16816.F32 R60, R24.reuse, R40, R60 ;  /* 0x00000028183c723c */ /* 0x050ff0000000183c */
[C---:B------:R-:W-:Y:S01]  /*17e70*/  HMMA.16816.F32 R52, R24.reuse, R42, R52 ;  /* 0x0000002a1834723c */ /* 0x040fe20000001834 */
[----:B------:R-:W4:Y:S07]  /*17e80*/  LDSM.16.M88.4 R40, [R221+0xb800] ;  /* 0x00b80000dd28783b */ /* 0x000f2e0000000200 */
[C---:B--2---:R-:W-:Y:S08]  /*17e90*/  HMMA.16816.F32 R48, R24.reuse, R32, R48 ;  /* 0x000000201830723c */ /* 0x044ff00000001830 */
[----:B------:R-:W-:Y:S01]  /*17ea0*/  HMMA.16816.F32 R44, R24, R34, R44 ;  /* 0x00000022182c723c */ /* 0x000fe2000000182c */
[----:B------:R-:W-:Y:S04]  /*17eb0*/  LDSM.16.M88.4 R24, [R220+0x2000] ;  /* 0x00200000dc18783b */ /* 0x000fe80000000200 */
[----:B------:R-:W-:Y:S03]  /*17ec0*/  LDSM.16.M88.4 R32, [R203] ;  /* 0x00000000cb20783b */ /* 0x000fe60000000200 */
[C---:B-1----:R-:W-:Y:S08]  /*17ed0*/  HMMA.16816.F32 R160, R36.reuse, R20, R160 ;  /* 0x0000001424a0723c */ /* 0x042ff000000018a0 */
[C---:B------:R-:W-:Y:S01]  /*17ee0*/  HMMA.16816.F32 R156, R36.reuse, R22, R156 ;  /* 0x00000016249c723c */ /* 0x040fe2000000189c */
[----:B------:R-:W1:Y:S07]  /*17ef0*/  LDSM.16.M88.4 R20, [R201] ;  /* 0x00000000c914783b */ /* 0x000e6e0000000200 */
[C---:B---3--:R-:W-:Y:S08]  /*17f00*/  HMMA.16816.F32 R8, R36.reuse, R28, R8 ;  /* 0x0000001c2408723c */ /* 0x048ff00000001808 */
        /* <DEDUP_REMOVED lines=16> */
[----:B------:R-:W-:Y:S07]  /*18010*/  LDSM.16.M88.4 R164, [R200] ;  /* 0x00000000c8a4783b */ /* 0x000fee0000000200 */
[C---:B----4-:R-:W-:Y:S08]  /*18020*/  HMMA.16816.F32 R48, R36.reuse, R40, R48 ;  /* 0x000000282430723c */ /* 0x050ff00000001830 */
[----:B------:R-:W-:Y:S01]  /*18030*/  HMMA.16816.F32 R44, R36, R42, R44 ;  /* 0x0000002a242c723c */ /* 0x000fe2000000182c */
[----:B------:R-:W3:Y:S04]  /*18040*/  LDSM.16.M88.4 R40, [R199] ;  /* 0x00000000c728783b */ /* 0x000ee80000000200 */
[----:B------:R-:W4:Y:S03]  /*18050*/  LDSM.16.M88.4 R36, [R198] ;  /* 0x00000000c624783b */ /* 0x000f260000000200 */
[C---:B-1----:R-:W-:Y:S08]  /*18060*/  HMMA.16816.F32 R160, R24.reuse, R20, R160 ;  /* 0x0000001418a0723c */ /* 0x042ff000000018a0 */
[C---:B------:R-:W-:Y:S01]  /*18070*/  HMMA.16816.F32 R156, R24.reuse, R22, R156 ;  /* 0x00000016189c723c */ /* 0x040fe2000000189c */
[----:B------:R-:W1:Y:S07]  /*18080*/  LDSM.16.M88.4 R20, [R215+0x8000] ;  /* 0x00800000d714783b */ /* 0x000e6e0000000200 */
[C---:B------:R-:W-:Y:S08]  /*18090*/  HMMA.16816.F32 R16, R24.reuse, R32, R16 ;  /* 0x000000201810723c */ /* 0x040ff00000001810 */
[C---:B------:R-:W-:Y:S01]  /*180a0*/  HMMA.16816.F32 R12, R24.reuse, R34, R12 ;  /* 0x00000022180c723c */ /* 0x040fe2000000180c */
[----:B------:R-:W5:Y:S07]  /*180b0*/  LDSM.16.M88.4 R32, [R197] ;  /* 0x00000000c520783b */ /* 0x000f6e0000000200 */
[C---:B--2---:R-:W-:Y:S08]  /*180c0*/  HMMA.16816.F32 R8, R24.reuse, R28, R8 ;  /* 0x0000001c1808723c */ /* 0x044ff00000001808 */
[C---:B------:R-:W-:Y:S01]  /*180d0*/  HMMA.16816.F32 R4, R24.reuse, R30, R4 ;  /* 0x0000001e1804723c */ /* 0x040fe20000001804 */
[----:B------:R-:W2:Y:S07]  /*180e0*/  LDSM.16.M88.4 R28, [R196] ;  /* 0x00000000c41c783b */ /* 0x000eae0000000200 */
[C---:B---3--:R-:W-:Y:S08]  /*180f0*/  HMMA.16816.F32 R144, R24.reuse, R40, R144 ;  /* 0x000000281890723c */ /* 0x048ff00000001890 */
[C---:B------:R-:W-:Y:S01]  /*18100*/  HMMA.16816.F32 R140, R24.reuse, R42, R140 ;  /* 0x0000002a188c723c */ /* 0x040fe2000000188c */
[----:B------:R-:W-:Y:S07]  /*18110*/  LDSM.16.M88.4 R40, [R217+0x2000] ;  /* 0x00200000d928783b */ /* 0x000fee0000000200 */
[C---:B----4-:R-:W-:Y:S08]  /*18120*/  HMMA.16816.F32 R136, R24.reuse, R36, R136 ;  /* 0x000000241888723c */ /* 0x050ff00000001888 */
        /* <DEDUP_REMOVED lines=12> */
[----:B------:R-:W-:Y:S01]  /*181f0*/  HMMA.16816.F32 R44, R24, R30, R44 ;  /* 0x0000001e182c723c */ /* 0x000fe2000000182c */
[----:B------:R-:W2:Y:S04]  /*18200*/  LDSM.16.M88.4 R24, [R204+0x5800] ;  /* 0x00580000cc18783b */ /* 0x000ea80000000200 */
[----:B------:R-:W4:Y:S03]  /*18210*/  LDSM.16.M88.4 R28, [R204+0x5000] ;  /* 0x00500000cc1c783b */ /* 0x000f260000000200 */
[----:B------:R-:W-:Y:S08]  /*18220*/  HMMA.16816.F32 R144, R188, R176, R144 ;  /* 0x000000b0bc90723c */ /* 0x000ff00000001890 */
[----:B---3--:R-:W-:Y:S07]  /*18230*/  HMMA.16816.F32 R16, R40, R36, R16 ;  /* 0x000000242810723c */ /* 0x008fee0000001810 */
[C---:B------:R-:W-:Y:S01]  /*18240*/  IADD3 R36, R59.reuse, 0x31, RZ ;  /* 0x000000313b247810 */ /* 0x040fe20007ffe0ff */
[----:B------:R-:W-:Y:S01]  /*18250*/  HMMA.16816.F32 R140, R188, R178, R140 ;  /* 0x000000b2bc8c723c */ /* 0x000fe2000000188c */
[----:B------:R-:W3:Y:S01]  /*18260*/  LDSM.16.M88.4 R176, [R204+0x6800] ;  /* 0x00680000ccb0783b */ /* 0x000ee20000000200 */
[----:B------:R-:W-:-:S06]  /*18270*/  IADD3 R37, R59, 0x30, RZ ;  /* 0x000000303b257810 */ /* 0x000fcc0007ffe0ff */
[C---:B------:R-:W-:Y:S08]  /*18280*/  HMMA.16816.F32 R152, R188.reuse, R180, R152 ;  /* 0x000000b4bc98723c */ /* 0x040ff00000001898 */
[----:B------:R-:W-:Y:S01]  /*18290*/  HMMA.16816.F32 R148, R188, R182, R148 ;  /* 0x000000b6bc94723c */ /* 0x000fe20000001894 */
[----:B------:R-:W-:Y:S02]  /*182a0*/  FSEL R0, R17, -INF , !P3 ;  /* 0xff80000011007808 */ /* 0x000fe40005800000 */
[----:B------:R-:W-:-:S02]  /*182b0*/  FSEL R16, R16, -INF , !P0 ;  /* 0xff80000010107808 */ /* 0x000fc40004000000 */
[CC--:B------:R-:W-:Y:S02]  /*182c0*/  ISETP.GE.AND P0, PT, R59.reuse, R133.reuse, PT ;  /* 0x000000853b00720c */ /* 0x0c0fe40003f06270 */
[----:B------:R-:W-:Y:S01]  /*182d0*/  IADD3 R17, R59, 0x11, RZ ;  /* 0x000000113b117810 */ /* 0x000fe20007ffe0ff */
[C---:B------:R-:W-:Y:S01]  /*182e0*/  HMMA.16816.F32 R4, R188.reuse, R194, R4 ;  /* 0x000000c2bc04723c */ /* 0x040fe20000001804 */
[----:B------:R-:W-:Y:S02]  /*182f0*/  FSEL R18, R18, -INF , !P0 ;  /* 0xff80000012127808 */ /* 0x000fe40004000000 */
[----:B------:R-:W-:Y:S02]  /*18300*/  FSEL R19, R19, -INF , !P4 ;  /* 0xff80000013137808 */ /* 0x000fe40006000000 */
[CC--:B------:R-:W-:Y:S02]  /*18310*/  ISETP.GE.AND P0, PT, R17.reuse, R2.reuse, PT ;  /* 0x000000021100720c */ /* 0x0c0fe40003f06270 */
[----:B------:R-:W-:Y:S01]  /*18320*/  ISETP.GE.AND P4, PT, R17, R133, PT ;  /* 0x000000851100720c */ /* 0x000fe20003f86270 */
[----:B------:R-:W-:Y:S08]  /*18330*/  HMMA.16816.F32 R8, R188, R192, R8 ;  /* 0x000000c0bc08723c */ /* 0x000ff00000001808 */
[----:B-1----:R-:W-:Y:S07]  /*18340*/  HMMA.16816.F32 R144, R40, R20, R144 ;  /* 0x000000142890723c */ /* 0x002fee0000001890 */
[----:B------:R-:W-:Y:S01]  /*18350*/  IADD3 R20, R59, 0x9, RZ ;  /* 0x000000093b147810 */ /* 0x000fe20007ffe0ff */
[----:B------:R-:W-:Y:S03]  /*18360*/  HMMA.16816.F32 R160, R188, R184, R160 ;  /* 0x000000b8bca0723c */ /* 0x000fe600000018a0 */
[----:B------:R-:W-:-:S02]  /*18370*/  ISETP.GE.AND P1, PT, R20, R2, PT ;  /* 0x000000021400720c */ /* 0x000fc40003f26270 */
[----:B------:R-:W-:-:S03]  /*18380*/  ISETP.GE.AND P3, PT, R20, R133, PT ;  /* 0x000000851400720c */ /* 0x000fc60003f66270 */
[C---:B------:R-:W-:Y:S01]  /*18390*/  HMMA.16816.F32 R140, R40.reuse, R22, R140 ;  /* 0x00000016288c723c */ /* 0x040fe2000000188c */
[----:B------:R-:W1:Y:S07]  /*183a0*/  LDSM.16.M88.4 R20, [R204+0x7800] ;  /* 0x00780000cc14783b */ /* 0x000e6e0000000200 */
[----:B------:R-:W-:Y:S08]  /*183b0*/  HMMA.16816.F32 R12, R40, R38, R12 ;  /* 0x00000026280c723c */ /* 0x000ff0000000180c */
[----:B------:R-:W-:Y:S08]  /*183c0*/  HMMA.16816.F32 R156, R188, R186, R156 ;  /* 0x000000babc9c723c */ /* 0x000ff0000000189c */
[C---:B--2---:R-:W-:Y:S08]  /*183d0*/  HMMA.16816.F32 R152, R40.reuse, R24, R152 ;  /* 0x000000182898723c */ /* 0x044ff00000001898 */
[----:B------:R-:W-:Y:S01]  /*183e0*/  HMMA.16816.F32 R148, R40, R26, R148 ;  /* 0x0000001a2894723c */ /* 0x000fe20000001894 */
[----:B------:R-:W2:Y:S01]  /*183f0*/  LDSM.16.M88.4 R24, [R204+0x7000] ;  /* 0x00700000cc18783b */ /* 0x000ea20000000200 */
[----:B------:R-:W-:Y:S01]  /*18400*/  FSEL R17, R15, -INF , !P3 ;  /* 0xff8000000f117808 */ /* 0x000fe20005800000 */
[----:B------:R-:W-:-:S04]  /*18410*/  DEPBAR.LE SB0, 0x0 ;  /* 0x000080000000791a */ /* 0x000fc80000000000 */
[----:B------:R-:W-:Y:S01]  /*18420*/  IADD3 R15, R59, 0x19, RZ ;  /* 0x000000193b0f7810 */ /* 0x000fe20007ffe0ff */
[----:B------:R-:W-:Y:S08]  /*18430*/  HMMA.16816.F32 R64, R188, R174, R64 ;  /* 0x000000aebc40723c */ /* 0x000ff00000001840 */
[C---:B------:R-:W-:Y:S08]  /*18440*/  HMMA.16816.F32 R4, R40.reuse, R34, R4 ;  /* 0x000000222804723c */ /* 0x040ff00000001804 */
[----:B------:R-:W-:Y:S08]  /*18450*/  HMMA.16816.F32 R8, R40, R32, R8 ;  /* 0x000000202808723c */ /* 0x000ff00000001808 */
[C---:B------:R-:W-:Y:S08]  /*18460*/  HMMA.16816.F32 R136, R188.reuse, R172, R136 ;  /* 0x000000acbc88723c */ /* 0x040ff00000001888 */
[C---:B------:R-:W-:Y:S08]  /*18470*/  HMMA.16816.F32 R48, R188.reuse, R164, R48 ;  /* 0x000000a4bc30723c */ /* 0x040ff00000001830 */
[----:B------:R-:W-:Y:S01]  /*18480*/  HMMA.16816.F32 R52, R188, R170, R52 ;  /* 0x000000aabc34723c */ /* 0x000fe20000001834 */
[----:B------:R-:W-:-:S02]  /*18490*/  FSEL R184, R9, -INF , !P0 ;  /* 0xff80000009b87808 */ /* 0x000fc40004000000 */
[----:B------:R-:W-:Y:S02]  /*184a0*/  ISETP.GE.AND P0, PT, R15, R133, PT ;  /* 0x000000850f00720c */ /* 0x000fe40003f06270 */
[----:B------:R-:W-:Y:S02]  /*184b0*/  IADD3 R9, R59, 0x61, RZ ;  /* 0x000000613b097810 */ /* 0x000fe40007ffe0ff */
[----:B------:R-:W-:Y:S01]  /*184c0*/  FSEL R33, R7, -INF , !P0 ;  /* 0xff80000007217808 */ /* 0x000fe20004000000 */
[----:B----4-:R-:W-:Y:S01]  /*184d0*/  HMMA.16816.F32 R160, R40, R28, R160 ;  /* 0x0000001c28a0723c */ /* 0x010fe200000018a0 */
[----:B------:R-:W-:-:S06]  /*184e0*/  IADD3 R7, R59, 0x69, RZ ;  /* 0x000000693b077810 */ /* 0x000fcc0007ffe0ff */
[----:B------:R-:W-:Y:S01]  /*184f0*/  FSEL R28, R12, -INF , !P2 ;  /* 0xff8000000c1c7808 */ /* 0x000fe20005000000 */
[----:B------:R-:W-:Y:S01]  /*18500*/  HMMA.16816.F32 R60, R188, R168, R60 ;  /* 0x000000a8bc3c723c */ /* 0x000fe2000000183c */
[----:B------:R-:W-:Y:S02]  /*18510*/  FSEL R12, R13, -INF , !P1 ;  /* 0xff8000000d0c7808 */ /* 0x000fe40004800000 */
[----:B------:R-:W-:Y:S02]  /*18520*/  FSEL R13, R14, -INF , !P5 ;  /* 0xff8000000e0d7808 */ /* 0x000fe40006800000 */
[C---:B------:R-:W-:Y:S02]  /*18530*/  IADD3 R14, R59.reuse, 0x18, RZ ;  /* 0x000000183b0e7810 */ /* 0x040fe40007ffe0ff */
[----:B------:R-:W-:Y:S01]  /*18540*/  IADD3 R29, R59, 0x10, RZ ;  /* 0x000000103b1d7810 */ /* 0x000fe20007ffe0ff */
[----:B------:R-:W-:Y:S01]  /*18550*/  HMMA.16816.F32 R156, R40, R30, R156 ;  /* 0x0000001e289c723c */ /* 0x000fe2000000189c */
[----:B------:R-:W-:-:S02]  /*18560*/  ISETP.GE.AND P2, PT, R14, R2, PT ;  /* 0x000000020e00720c */ /* 0x000fc40003f46270 */
[-C--:B------:R-:W-:Y:S02]  /*18570*/  ISETP.GE.AND P1, PT, R29, R2.reuse, PT ;  /* 0x000000021d00720c */ /* 0x080fe40003f26270 */
[----:B------:R-:W-:Y:S02]  /*18580*/  FSEL R56, R4, -INF , !P2 ;  /* 0xff80000004387808 */ /* 0x000fe40005000000 */
[----:B------:R-:W-:Y:S01]  /*18590*/  IADD3 R4, R59, 0x20, RZ ;  /* 0x000000203b047810 */ /* 0x000fe20007ffe0ff */
[----:B---3--:R-:W-:Y:S01]  /*185a0*/  HMMA.16816.F32 R64, R40, R178, R64 ;  /* 0x000000b22840723c */ /* 0x008fe20000001840 */
[----:B------:R-:W-:Y:S02]  /*185b0*/  FSEL R186, R8, -INF , !P1 ;  /* 0xff80000008ba7808 */ /* 0x000fe40004800000 */
[C---:B------:R-:W-:Y:S02]  /*185c0*/  ISETP.GE.AND P2, PT, R4.reuse, R2, PT ;  /* 0x000000020400720c */ /* 0x040fe40003f46270 */
[----:B------:R-:W-:-:S02]  /*185d0*/  ISETP.GE.AND P5, PT, R4, R133, PT ;  /* 0x000000850400720c */ /* 0x000fc40003fa6270 */
[----:B------:R-:W-:Y:S01]  /*185e0*/  IADD3 R4, R59, 0x28, RZ ;  /* 0x000000283b047810 */ /* 0x000fe20007ffe0ff */
[C---:B------:R-:W-:Y:S01]  /*185f0*/  HMMA.16816.F32 R136, R40.reuse, R176, R136 ;  /* 0x000000b02888723c */ /* 0x040fe20000001888 */
[-C--:B------:R-:W-:Y:S02]  /*18600*/  ISETP.GE.AND P6, PT, R29, R133.reuse, PT ;  /* 0x000000851d00720c */ /* 0x080fe40003fc6270 */
[----:B------:R-:W-:Y:S02]  /*18610*/  ISETP.GE.AND P1, PT, R15, R2, PT ;  /* 0x000000020f00720c */ /* 0x000fe40003f26270 */
[-C--:B------:R-:W-:Y:S02]  /*18620*/  ISETP.GE.AND P0, PT, R4, R133.reuse, PT ;  /* 0x000000850400720c */ /* 0x080fe40003f06270 */
[----:B------:R-:W-:Y:S01]  /*18630*/  IADD3 R29, R59, 0x40, RZ ;  /* 0x000000403b1d7810 */ /* 0x000fe20007ffe0ff */
[----:B-1----:R-:W-:Y:S01]  /*18640*/  HMMA.16816.F32 R48, R40, R20, R48 ;  /* 0x000000142830723c */ /* 0x002fe20000001830 */
[----:B------:R-:W-:-:S02]  /*18650*/  ISETP.GE.AND P3, PT, R14, R133, PT ;  /* 0x000000850e00720c */ /* 0x000fc40003f66270 */
[----:B------:R-:W-:Y:S02]  /*18660*/  FSEL R177, R158, -INF , !P0 ;  /* 0xff8000009eb17808 */ /* 0x000fe40004000000 */
[----:B------:R-:W-:Y:S02]  /*18670*/  IADD3 R8, R59, 0x21, RZ ;  /* 0x000000213b087810 */ /* 0x000fe40007ffe0ff */
[----:B------:R-:W-:Y:S01]  /*18680*/  ISETP.GE.AND P0, PT, R29, R2, PT ;  /* 0x000000021d00720c */ /* 0x000fe20003f06270 */
[----:B--2---:R-:W-:Y:S01]  /*18690*/  HMMA.16816.F32 R52, R40, R26, R52 ;  /* 0x0000001a2834723c */ /* 0x004fe20000001834 */
[C---:B------:R-:W-:Y:S02]  /*186a0*/  IADD3 R31, R59.reuse, 0x38, RZ ;  /* 0x000000383b1f7810 */ /* 0x040fe40007ffe0ff */
[----:B------:R-:W-:Y:S02]  /*186b0*/  IADD3 R14, R59, 0x58, RZ ;  /* 0x000000583b0e7810 */ /* 0x000fe40007ffe0ff */
[----:B------:R-:W-:-:S02]  /*186c0*/  FSEL R35, R6, -INF , !P3 ;  /* 0xff80000006237808 */ /* 0x000fc40005800000 */
[----:B------:R-:W-:Y:S01]  /*186d0*/  ISETP.GE.AND P3, PT, R8, R133, PT ;  /* 0x000000850800720c */ /* 0x000fe20003f66270 */
[----:B------:R-:W-:Y:S01]  /*186e0*/  HMMA.16816.F32 R60, R40, R24, R60 ;  /* 0x00000018283c723c */ /* 0x000fe2000000183c */
[----:B------:R-:W-:Y:S02]  /*186f0*/  FSEL R172, R144, -INF , !P0 ;  /* 0xff80000090ac7808 */ /* 0x000fe40004000000 */
[-C--:B------:R-:W-:Y:S02]  /*18700*/  ISETP.GE.AND P0, PT, R14, R2.reuse, PT ;  /* 0x000000020e00720c */ /* 0x080fe40003f06270 */
[----:B------:R-:W-:Y:S02]  /*18710*/  IADD3 R15, R59, 0x51, RZ ;  /* 0x000000513b0f7810 */ /* 0x000fe40007ffe0ff */
[----:B------:R-:W-:Y:S01]  /*18720*/  FSEL R24, R5, -INF , !P1 ;  /* 0xff80000005187808 */ /* 0x000fe20004800000 */
[----:B------:R-:W-:Y:S01]  /*18730*/  HMMA.16816.F32 R188, R188, R166, R44 ;  /* 0x000000a6bcbc723c */ /* 0x000fe2000000182c */
[----:B------:R-:W-:-:S02]  /*18740*/  ISETP.GE.AND P1, PT, R4, R2, PT ;  /* 0x000000020400720c */ /* 0x000fc40003f26270 */
[----:B------:R-:W-:Y:S02]  /*18750*/  IADD3 R6, R59, 0x70, RZ ;  /* 0x000000703b067810 */ /* 0x000fe40007ffe0ff */
[----:B------:R-:W-:Y:S02]  /*18760*/  FSEL R182, R156, -INF , !P1 ;  /* 0xff8000009cb67808 */ /* 0x000fe40004800000 */
[-C--:B------:R-:W-:Y:S02]  /*18770*/  ISETP.GE.AND P1, PT, R31, R2.reuse, PT ;  /* 0x000000021f00720c */ /* 0x080fe40003f26270 */
[----:B------:R-:W-:Y:S02]  /*18780*/  FSEL R181, R163, -INF , !P3 ;  /* 0xff800000a3b57808 */ /* 0x000fe40005800000 */
[----:B------:R-:W-:Y:S02]  /*18790*/  FSEL R34, R160, -INF , !P2 ;  /* 0xff800000a0227808 */ /* 0x000fe40005000000 */
[----:B------:R-:W-:-:S02]  /*187a0*/  ISETP.GE.AND P3, PT, R36, R2, PT ;  /* 0x000000022400720c */ /* 0x000fc40003f66270 */
[----:B------:R-:W-:Y:S02]  /*187b0*/  FSEL R176, R148, -INF , !P1 ;  /* 0xff80000094b07808 */ /* 0x000fe40004800000 */
[----:B------:R-:W-:Y:S02]  /*187c0*/  FSEL R158, R64, -INF , !P0 ;  /* 0xff800000409e7808 */ /* 0x000fe40004000000 */
[----:B------:R-:W-:Y:S02]  /*187d0*/  IADD3 R26, R59, 0x48, RZ ;  /* 0x000000483b1a7810 */ /* 0x000fe40007ffe0ff */
[-C--:B------:R-:W-:Y:S02]  /*187e0*/  ISETP.GE.AND P2, PT, R37, R2.reuse, PT ;  /* 0x000000022500720c */ /* 0x080fe40003f46270 */
[-C--:B------:R-:W-:Y:S01]  /*187f0*/  ISETP.GE.AND P1, PT, R15, R2.reuse, PT ;  /* 0x000000020f00720c */ /* 0x080fe20003f26270 */
[----:B------:R-:W-:Y:S01]  /*18800*/  HMMA.16816.F32 R188, R40, R22, R188 ;  /* 0x0000001628bc723c */ /* 0x000fe200000018bc */
[----:B------:R-:W-:-:S02]  /*18810*/  ISETP.GE.AND P0, PT, R6, R2, PT ;  /* 0x000000020600720c */ /* 0x000fc40003f06270 */
[----:B------:R-:W-:Y:S02]  /*18820*/  IADD3 R20, R59, 0x50, RZ ;  /* 0x000000503b147810 */ /* 0x000fe40007ffe0ff */
[----:B------:R-:W-:Y:S02]  /*18830*/  FSEL R178, R153, -INF , !P3 ;  /* 0xff80000099b27808 */ /* 0x000fe40005800000 */
[----:B------:R-:W-:Y:S02]  /*18840*/  FSEL R25, R11, -INF , !P4 ;  /* 0xff8000000b197808 */ /* 0x000fe40006000000 */
[----:B------:R-:W-:Y:S02]  /*18850*/  FSEL R180, R152, -INF , !P2 ;  /* 0xff80000098b47808 */ /* 0x000fe40005000000 */
[----:B------:R-:W-:Y:S02]  /*18860*/  ISETP.GE.AND P3, PT, R26, R2, PT ;  /* 0x000000021a00720c */ /* 0x000fe40003f66270 */
[----:B------:R-:W-:-:S02]  /*18870*/  FSEL R160, R137, -INF , !P1 ;  /* 0xff80000089a07808 */ /* 0x000fc40004800000 */
[----:B------:R-:W-:Y:S02]  /*18880*/  FSEL R48, R48, -INF , !P0 ;  /* 0xff80000030307808 */ /* 0x000fe40004000000 */
[-C--:B------:R-:W-:Y:S02]  /*18890*/  ISETP.GE.AND P4, PT, R8, R2.reuse, PT ;  /* 0x000000020800720c */ /* 0x080fe40003f86270 */
[-C--:B------:R-:W-:Y:S02]  /*188a0*/  ISETP.GE.AND P2, PT, R20, R2.reuse, PT ;  /* 0x000000021400720c */ /* 0x080fe40003f46270 */
[----:B------:R-:W-:Y:S02]  /*188b0*/  ISETP.GE.AND P1, PT, R7, R2, PT ;  /* 0x000000020700720c */ /* 0x000fe40003f26270 */
        /* <DEDUP_REMOVED lines=8> */
[----:B------:R-:W-:Y:S02]  /*18940*/  ISETP.GE.AND P2, PT, R8, R2, PT ;  /* 0x000000020800720c */ /* 0x000fe40003f46270 */
[-C--:B------:R-:W-:Y:S02]  /*18950*/  ISETP.GE.AND P1, PT, R36, R133.reuse, PT ;  /* 0x000000852400720c */ /* 0x080fe40003f26270 */
[----:B------:R-:W-:Y:S02]  /*18960*/  ISETP.GE.AND P0, PT, R30, R133, PT ;  /* 0x000000851e00720c */ /* 0x000fe40003f06270 */
[----:B------:R-:W-:Y:S02]  /*18970*/  FSEL R32, R161, -INF , !P4 ;  /* 0xff800000a1207808 */ /* 0x000fe40006000000 */
        /* <DEDUP_REMOVED lines=8> */
[----:B------:R-:W-:Y:S02]  /*18a00*/  IADD3 R21, R59, 0x49, RZ ;  /* 0x000000493b157810 */ /* 0x000fe40007ffe0ff */
[----:B------:R-:W-:Y:S02]  /*18a10*/  FSEL R135, R10, -INF , !P6 ;  /* 0xff8000000a877808 */ /* 0x000fe40007000000 */
[C---:B------:R-:W-:Y:S02]  /*18a20*/  ISETP.GE.AND P4, PT, R5.reuse, R2, PT ;  /* 0x000000020500720c */ /* 0x040fe40003f86270 */
[----:B------:R-:W-:Y:S02]  /*18a30*/  ISETP.GE.AND P6, PT, R5, R133, PT ;  /* 0x000000850500720c */ /* 0x000fe40003fc6270 */
[----:B------:R-:W-:Y:S02]  /*18a40*/  FSEL R173, R150, -INF , !P2 ;  /* 0xff80000096ad7808 */ /* 0x000fe40005000000 */
[----:B------:R-:W-:-:S02]  /*18a50*/  FSEL R171, R146, -INF , !P1 ;  /* 0xff80000092ab7808 */ /* 0x000fc40004800000 */
[----:B------:R-:W-:Y:S02]  /*18a60*/  FSEL R165, R142, -INF , !P0 ;  /* 0xff8000008ea57808 */ /* 0x000fe40004000000 */
[-C--:B------:R-:W-:Y:S02]  /*18a70*/  ISETP.GE.AND P5, PT, R30, R2.reuse, PT ;  /* 0x000000021e00720c */ /* 0x080fe40003fa6270 */
[----:B------:R-:W-:Y:S02]  /*18a80*/  ISETP.GE.AND P3, PT, R9, R2, PT ;  /* 0x000000020900720c */ /* 0x000fe40003f66270 */
[-C--:B------:R-:W-:Y:S02]  /*18a90*/  ISETP.GE.AND P2, PT, R27, R133.reuse, PT ;  /* 0x000000851b00720c */ /* 0x080fe40003f46270 */
        /* <DEDUP_REMOVED lines=8> */
[----:B------:R-:W-:Y:S02]  /*18b20*/  LOP3.LUT P6, RZ, R225, 0x1, RZ, 0xc0, !PT ;  /* 0x00000001e1ff7812 */ /* 0x000fe400078cc0ff */
[----:B------:R-:W-:Y:S02]  /*18b30*/  FSEL R169, R147, -INF , !P2 ;  /* 0xff80000093a97808 */ /* 0x000fe40005000000 */
[----:B------:R-:W-:Y:S02]  /*18b40*/  FSEL R167, R143, -INF , !P1 ;  /* 0xff8000008fa77808 */ /* 0x000fe40004800000 */
[----:B------:R-:W-:Y:S02]  /*18b50*/  FSEL R157, R139, -INF , !P0 ;  /* 0xff8000008b9d7808 */ /* 0x000fe40004000000 */
[-C--:B------:R-:W-:Y:S02]  /*18b60*/  ISETP.GE.AND P4, PT, R27, R2.reuse, PT ;  /* 0x000000021b00720c */ /* 0x080fe40003f86270 */
        /* <DEDUP_REMOVED lines=11> */
[----:B------:R-:W-:Y:S02]  /*18c20*/  FSEL R147, R62, -INF , !P0 ;  /* 0xff8000003e937808 */ /* 0x000fe40004000000 */
[----:B------:R-:W-:Y:S01]  /*18c30*/  IADD3 R4, R59, 0x78, RZ ;  /* 0x000000783b047810 */ /* 0x000fe20007ffe0ff */
[----:B------:R-:W-:Y:S01]  /*18c40*/  BAR.SYNC.DEFER_BLOCKING 0x0 ;  /* 0x0000000000007b1d */ /* 0x000fe20000010000 */
[----:B------:R-:W-:-:S02]  /*18c50*/  ISETP.GE.AND P5, PT, R11, R2, PT ;  /* 0x000000020b00720c */ /* 0x000fc40003fa6270 */
[----:B------:R-:W-:Y:S02]  /*18c60*/  ISETP.GE.AND P4, PT, R10, R2, PT ;  /* 0x000000020a00720c */ /* 0x000fe40003f86270 */
[-C--:B------:R-:W-:Y:S02]  /*18c70*/  ISETP.GE.AND P2, PT, R11, R133.reuse, PT ;  /* 0x000000850b00720c */ /* 0x080fe40003f46270 */
        /* <DEDUP_REMOVED lines=14> */
[-C--:B------:R-:W-:Y:S02]  /*18d60*/  ISETP.GE.AND P1, PT, R4, R133.reuse, PT ;  /* 0x000000850400720c */ /* 0x080fe40003f26270 */
        /* <DEDUP_REMOVED lines=69> */
.L_x_2700:
[----:B------:R-:W-:-:S05]  /*191c0*/  IMAD.MOV.U32 R4, RZ, RZ, c[0x0][0x198] ;  /* 0x00006600ff047624 */ /* 0x000fca00078e00ff */
[----:B------:R-:W-:-:S04]  /*191d0*/  LEA R4, -R4, RZ, 0x7 ;  /* 0x000000ff04047211 */ /* 0x000fc800078e39ff */
[----:B------:R-:W-:Y:S02]  /*191e0*/  SHF.R.S32.HI R2, RZ, 0x1f, R4 ;  /* 0x0000001fff027819 */ /* 0x000fe40000011404 */
.L_x_2701:
[----:B------:R-:W-:Y:S01]  /*191f0*/  ULDC.64 UR4, c[0x0][0x198] ;  /* 0x0000660000047ab9 */ /* 0x000fe20000000a00 */
[C---:B------:R-:W-:Y:S01]  /*19200*/  LEA R232, P0, R4.reuse, R232, 0x1 ;  /* 0x000000e804e87211 */ /* 0x040fe200078008ff */
[----:B------:R-:W-:Y:S02]  /*19210*/  USHF.L.U32 UR9, UR4, 0x5, URZ ;  /* 0x0000000504097899 */ /* 0x000fe4000800063f */
[----:B------:R-:W-:Y:S01]  /*19220*/  USHF.L.U64.HI UR5, UR4, UR8, UR5 ;  /* 0x0000000804057299 */ /* 0x000fe20008010205 */
[----:B------:R-:W-:-:S03]  /*19230*/  LEA.HI.X R231, R4, R231, R2, 0x1, P0 ;  /* 0x000000e704e77211 */ /* 0x000fc600000f0c02 */
[----:B------:R-:W-:Y:S02]  /*19240*/  IADD3 R20, P0, R232, UR9, RZ ;  /* 0x00000009e8147c10 */ /* 0x000fe4000ff1e0ff */
        /* <DEDUP_REMOVED lines=34> */
.L_x_2699:
        /* <DEDUP_REMOVED lines=118> */
[--C-:B------:R-:W-:Y:S02]  /*19bd0*/  FFMA.FTZ R139, R53, c[0x0][0x23c], -R46.reuse ;  /* 0x00008f00358b7a23 */ /* 0x100fe4000001082e */
[----:B------:R-:W-:Y:S01]  /*19be0*/  FFMA.FTZ R135, R182, c[0x0][0x23c], -R61 ;  /* 0x00008f00b6877a23 */ /* 0x000fe2000001083d */
[----:B------:R-:W-:Y:S01]  /*19bf0*/  LDSM.16.MT88.4 R52, [R213+0x11000] ;  /* 0x01100000d534783b */ /* 0x000fe20000004200 */
        /* <DEDUP_REMOVED lines=447> */
.L_x_2696:
[----:B------:R-:W-:-:S13]  /*1b7f0*/  ISETP.GE.AND P0, PT, R234, 0x1, PT ;  /* 0x00000001ea00780c */ /* 0x000fda0003f06270 */
        /* <DEDUP_REMOVED lines=13> */
.L_x_2706:
[----:B------:R-:W-:Y:S04]  /*1b8d0*/  DEPBAR.LE SB0, 0x0 ;  /* 0x000080000000791a */ /* 0x000fe80000000000 */
[----:B------:R-:W-:Y:S01]  /*1b8e0*/  BAR.SYNC.DEFER_BLOCKING 0x0 ;  /* 0x0000000000007b1d */ /* 0x000fe20000010000 */
[----:B------:R-:W-:Y:S01]  /*1b8f0*/  LOP3.LUT P6, RZ, R225, 0x4, RZ, 0xc0, !PT ;  /* 0x00000004e1ff7812 */ /* 0x000fe200078cc0ff */
[----:B------:R-:W-:Y:S01]  /*1b900*/  IMAD.MOV.U32 R6, RZ, RZ, R240 ;  /* 0x000000ffff067224 */ /* 0x000fe200078e00f0 */
[----:B------:R-:W-:Y:S11]  /*1b910*/  MOV R3, R239 ;  /* 0x000000ef00037202 */ /* 0x000ff60000000f00 */
        /* <DEDUP_REMOVED lines=60> */
.L_x_2703:
        /* <DEDUP_REMOVED lines=38> */
[----:B--2---:R-:W4:Y:S05]  /*1bf40*/  LDSM.16.M88.4 R8, [R221+0x4000] ;  /* 0x00400000dd08783b */ /* 0x004f2a0000000200 */
[----:B------:R-:W3:Y:S05]  /*1bf50*/  LDSM.16.M88.4 R16, [R221+0x4800] ;  /* 0x00480000dd10783b */ /* 0x000eea0000000200 */
[----:B------:R-:W2:Y:S05]  /*1bf60*/  LDSM.16.M88.4 R24, [R221+0x5000] ;  /* 0x00500000dd18783b */ /* 0x000eaa0000000200 */
[----:B------:R-:W0:Y:S05]  /*1bf70*/  LDGDEPBAR ;  /* 0x00000000000079af */ /* 0x000e2a0000000000 */
[----:B------:R-:W5:Y:S05]  /*1bf80*/  LDSM.16.M88.4 R32, [R221+0x5800] ;  /* 0x00580000dd20783b */ /* 0x000f6a0000000200 */
[----:B------:R-:W1:Y:S05]  /*1bf90*/  LDSM.16.M88.4 R40, [R221+0x6000] ;  /* 0x00600000dd28783b */ /* 0x000e6a0000000200 */
[----:B------:R-:W1:Y:S05]  /*1bfa0*/  LDSM.16.M88.4 R48, [R221+0x6800] ;  /* 0x00680000dd30783b */ /* 0x000e6a0000000200 */
[----:B------:R-:W1:Y:S01]  /*1bfb0*/  LDSM.16.M88.4 R56, [R221+0x7000] ;  /* 0x00700000dd38783b */ /* 0x000e620000000200 */
[C---:B----4-:R-:W-:Y:S04]  /*1bfc0*/  HMMA.16816.F32 R4, R64.reuse, R8, RZ ;  /* 0x000000084004723c */ /* 0x050fe800000018ff */
[----:B------:R-:W4:Y:S05]  /*1bfd0*/  LDSM.16.M88.4 R136, [R221+0x7800] ;  /* 0x00780000dd88783b */ /* 0x000f2a0000000200 */
[----:B------:R-:W-:Y:S01]  /*1bfe0*/  LDSM.16.M88.4 R140, [R220] ;  /* 0x00000000dc8c783b */ /* 0x000fe20000000200 */
[C---:B------:R-:W-:Y:S04]  /*1bff0*/  HMMA.16816.F32 R8, R64.reuse, R10, RZ ;  /* 0x0000000a4008723c */ /* 0x040fe800000018ff */
[----:B------:R-:W1:Y:S04]  /*1c000*/  LDSM.16.M88.4 R144, [R219] ;  /* 0x00000000db90783b */ /* 0x000e680000000200 */
[C---:B---3--:R-:W-:Y:S01]  /*1c010*/  HMMA.16816.F32 R12, R64.reuse, R16, RZ ;  /* 0x00000010400c723c */ /* 0x048fe200000018ff */
[----:B------:R-:W3:Y:S05]  /*1c020*/  LDSM.16.M88.4 R148, [R211] ;  /* 0x00000000d394783b */ /* 0x000eea0000000200 */
[----:B------:R-:W1:Y:S02]  /*1c030*/  LDSM.16.M88.4 R152, [R210] ;  /* 0x00000000d298783b */ /* 0x000e640000000200 */
[C---:B------:R-:W-:Y:S03]  /*1c040*/  HMMA.16816.F32 R16, R64.reuse, R18, RZ ;  /* 0x000000124010723c */ /* 0x040fe600000018ff */
[----:B------:R-:W3:Y:S05]  /*1c050*/  LDSM.16.M88.4 R156, [R209] ;  /* 0x00000000d19c783b */ /* 0x000eea0000000200 */
[C---:B--2---:R-:W-:Y:S01]  /*1c060*/  HMMA.16816.F32 R20, R64.reuse, R24, RZ ;  /* 0x000000184014723c */ /* 0x044fe200000018ff */
[----:B------:R-:W-:Y:S05]  /*1c070*/  LDSM.16.M88.4 R160, [R215+0x4000] ;  /* 0x00400000d7a0783b */ /* 0x000fea0000000200 */
[----:B------:R-:W-:Y:S02]  /*1c080*/  LDSM.16.M88.4 R164, [R204+0x1000] ;  /* 0x00100000cca4783b */ /* 0x000fe40000000200 */
[C---:B------:R-:W-:Y:S03]  /*1c090*/  HMMA.16816.F32 R24, R64.reuse, R26, RZ ;  /* 0x0000001a4018723c */ /* 0x040fe600000018ff */
[----:B------:R-:W-:Y:S05]  /*1c0a0*/  LDSM.16.M88.4 R168, [R221+0x8000] ;  /* 0x00800000dda8783b */ /* 0x000fea0000000200 */
[C---:B-----5:R-:W-:Y:S01]  /*1c0b0*/  HMMA.16816.F32 R28, R64.reuse, R32, RZ ;  /* 0x00000020401c723c */ /* 0x060fe200000018ff */
[----:B------:R-:W-:Y:S05]  /*1c0c0*/  LDSM.16.M88.4 R172, [R221+0x8800] ;  /* 0x00880000ddac783b */ /* 0x000fea0000000200 */
[----:B------:R-:W-:Y:S02]  /*1c0d0*/  LDSM.16.M88.4 R176, [R221+0xa000] ;  /* 0x00a00000ddb0783b */ /* 0x000fe40000000200 */
[C---:B------:R-:W-:Y:S03]  /*1c0e0*/  HMMA.16816.F32 R32, R64.reuse, R34, RZ ;  /* 0x000000224020723c */ /* 0x040fe600000018ff */
[----:B------:R-:W-:Y:S05]  /*1c0f0*/  LDSM.16.M88.4 R180, [R200] ;  /* 0x00000000c8b4783b */ /* 0x000fea0000000200 */
[C---:B-1----:R-:W-:Y:S01]  /*1c100*/  HMMA.16816.F32 R36, R64.reuse, R40, RZ ;  /* 0x000000284024723c */ /* 0x042fe200000018ff */
[----:B------:R-:W-:Y:S05]  /*1c110*/  LDSM.16.M88.4 R184, [R218+0x2000] ;  /* 0x00200000dab8783b */ /* 0x000fea0000000200 */
[----:B------:R-:W-:Y:S02]  /*1c120*/  LDSM.16.M88.4 R188, [R215+0x8000] ;  /* 0x00800000d7bc783b */ /* 0x000fe40000000200 */
[C---:B------:R-:W-:Y:S03]  /*1c130*/  HMMA.16816.F32 R40, R64.reuse, R42, RZ ;  /* 0x0000002a4028723c */ /* 0x040fe600000018ff */
[----:B------:R-:W-:Y:S05]  /*1c140*/  LDSM.16.M88.4 R192, [R204+0x7000] ;  /* 0x00700000ccc0783b */ /* 0x000fea0000000200 */
[C---:B------:R-:W-:Y:S08]  /*1c150*/  HMMA.16816.F32 R44, R64.reuse, R48, RZ ;  /* 0x00000030402c723c */ /* 0x040ff000000018ff */
[C---:B------:R-:W-:Y:S08]  /*1c160*/  HMMA.16816.F32 R48, R64.reuse, R50, RZ ;  /* 0x000000324030723c */ /* 0x040ff000000018ff */
[C---:B------:R-:W-:Y:S08]  /*1c170*/  HMMA.16816.F32 R52, R64.reuse, R56, RZ ;  /* 0x000000384034723c */ /* 0x040ff000000018ff */
[C---:B------:R-:W-:Y:S08]  /*1c180*/  HMMA.16816.F32 R56, R64.reuse, R58, RZ ;  /* 0x0000003a4038723c */ /* 0x040ff000000018ff */
[C---:B----4-:R-:W-:Y:S08]  /*1c190*/  HMMA.16816.F32 R60, R64.reuse, R136, RZ ;  /* 0x00000088403c723c */ /* 0x050ff000000018ff */
[----:B------:R-:W-:Y:S01]  /*1c1a0*/  HMMA.16816.F32 R64, R64, R138, RZ ;  /* 0x0000008a4040723c */ /* 0x000fe200000018ff */
[----:B------:R-:W1:Y:S07]  /*1c1b0*/  LDSM.16.M88.4 R136, [R208] ;  /* 0x00000000d088783b */ /* 0x000e6e0000000200 */
[C---:B------:R-:W-:Y:S08]  /*1c1c0*/  HMMA.16816.F32 R4, R140.reuse, R144, R4 ;  /* 0x000000908c04723c */ /* 0x040ff00000001804 */
[C---:B------:R-:W-:Y:S01]  /*1c1d0*/  HMMA.16816.F32 R8, R140.reuse, R146, R8 ;  /* 0x000000928c08723c */ /* 0x040fe20000001808 */
[----:B------:R-:W2:Y:S07]  /*1c1e0*/  LDSM.16.M88.4 R144, [R207] ;  /* 0x00000000cf90783b */ /* 0x000eae0000000200 */
[C---:B---3--:R-:W-:Y:S08]  /*1c1f0*/  HMMA.16816.F32 R12, R140.reuse, R148, R12 ;  /* 0x000000948c0c723c */ /* 0x048ff0000000180c */
        /* <DEDUP_REMOVED lines=20> */
[----:B------:R-:W-:Y:S02]  /*1c340*/  LDSM.16.M88.4 R152, [R217] ;  /* 0x00000000d998783b */ /* 0x000fe40000000200 */
        /* <DEDUP_REMOVED lines=23> */
[----:B------:R-:W-:Y:S05]  /*1c4c0*/  LDSM.16.M88.4 R148, [R204+0x3000] ;  /* 0x00300000cc94783b */ /* 0x000fea0000000200 */
[----:B------:R-:W-:Y:S02]  /*1c4d0*/  LDSM.16.M88.4 R156, [R204+0x3800] ;  /* 0x00380000cc9c783b */ /* 0x000fe40000000200 */
        /* <DEDUP_REMOVED lines=23> */
[----:B------:R-:W-:Y:S05]  /*1c650*/  LDSM.16.M88.4 R152, [R220+0x2000] ;  /* 0x00200000dc98783b */ /* 0x000fea0000000200 */
[----:B------:R-:W1:Y:S02]  /*1c660*/  LDSM.16.M88.4 R156, [R203] ;  /* 0x00000000cb9c783b */ /* 0x000e640000000200 */
        /* <DEDUP_REMOVED lines=23> */
[----:B------:R-:W5:Y:S05]  /*1c7e0*/  LDSM.16.M88.4 R148, [R215+0x9000] ;  /* 0x00900000d794783b */ /* 0x000f6a0000000200 */
        /* <DEDUP_REMOVED lines=24> */
[----:B------:R-:W2:Y:S05]  /*1c970*/  LDSM.16.M88.4 R144, [R215+0xa000] ;  /* 0x00a00000d790783b */ /* 0x000eaa0000000200 */
[----:B------:R-:W4:Y:S02]  /*1c980*/  LDSM.16.M88.4 R152, [R215+0xa800] ;  /* 0x00a80000d798783b */ /* 0x000f240000000200 */
        /* <DEDUP_REMOVED lines=35> */
[C---:B-----5:R-:W-:Y:S08]  /*1cbc0*/  HMMA.16816.F32 R60, R164.reuse, R148, R60 ;  /* 0x00000094a43c723c */ /* 0x060ff0000000183c */
        /* <DEDUP_REMOVED lines=68> */
.L_x_2705:
[C---:B------:R-:W-:Y:S01]  /*1d010*/  LEA R232, P0, R136.reuse, R232, 0x1 ;  /* 0x000000e888e87211 */ /* 0x040fe200078008ff */
[----:B------:R-:W-:Y:S02]  /*1d020*/  USHF.L.U32 UR5, UR9, 0x5, URZ ;  /* 0x0000000509057899 */ /* 0x000fe4000800063f */
[----:B------:R-:W-:Y:S01]  /*1d030*/  USHF.L.U64.HI UR9, UR9, UR12, UR4 ;  /* 0x0000000c09097299 */ /* 0x000fe20008010204 */
[----:B------:R-:W-:Y:S03]  /*1d040*/  LEA.HI.X R231, R136, R231, R3, 0x1, P0 ;  /* 0x000000e788e77211 */ /* 0x000fe600000f0c03 */
        /* <DEDUP_REMOVED lines=26> */
[----:B------:R-:W-:Y:S03]  /*1d1f0*/  IADD3.X R145, R3, UR9, RZ, P0, !PT ;  /* 0x0000000903917c10 */ /* 0x000fe600087fe4ff */
        /* <DEDUP_REMOVED lines=8> */
.L_x_2704:
        /* <DEDUP_REMOVED lines=570> */
.L_x_2702:
[----:B------:R-:W1:Y:S01]  /*1f620*/  SHFL.BFLY PT, R0, R241, 0x2, 0x1f ;  /* 0x0c401f00f1007f89 */ /* 0x000e6200000e0000 */
[----:B------:R-:W-:Y:S01]  /*1f630*/  MOV R5, 0x3f800000 ;  /* 0x3f80000000057802 */ /* 0x000fe20000000f00 */
[----:B------:R-:W-:Y:S01]  /*1f640*/  ULDC.U8 UR4, c[0x0][0x328] ;  /* 0x0000ca0000047ab9 */ /* 0x000fe20000000000 */
        /* <DEDUP_REMOVED lines=10> */
[----:B------:R-:W-:Y:S02]  /*1f6f0*/  LEA.HI R8, R7, R0, RZ, 0x2 ;  /* 0x0000000007087211 */ /* 0x000fe400078f10ff */
[----:B------:R-:W-:Y:S02]  /*1f700*/  FSETP.NE.FTZ.AND P0, PT, R2, RZ, PT ;  /* 0x000000ff0200720b */ /* 0x000fe40003f15000 */
[--C-:B------:R-:W-:Y:S02]  /*1f710*/  SHF.R.S32.HI R10, RZ, 0x2, R8.reuse ;  /* 0x00000002ff0a7819 */ /* 0x100fe40000011408 */
[----:B------:R-:W-:Y:S02]  /*1f720*/  SHF.R.S32.HI R9, RZ, 0x1f, R8 ;  /* 0x0000001fff097819 */ /* 0x000fe40000011408 */
[----:B------:R-:W-:Y:S02]  /*1f730*/  FSETP.NE.FTZ.AND P3, PT, R4, RZ, PT ;  /* 0x000000ff0400720b */ /* 0x000fe40003f75000 */
[----:B------:R-:W-:-:S02]  /*1f740*/  LEA.HI R9, R9, R10, RZ, 0x3 ;  /* 0x0000000a09097211 */ /* 0x000fc400078f18ff */
[----:B------:R-:W-:Y:S02]  /*1f750*/  LOP3.LUT R11, R8, 0x3ffffffc, RZ, 0xc0, !PT ;  /* 0x3ffffffc080b7812 */ /* 0x000fe400078ec0ff */
[----:B------:R-:W-:Y:S01]  /*1f760*/  LOP3.LUT R9, R9, 0xfffffff8, RZ, 0xc0, !PT ;  /* 0xfffffff809097812 */ /* 0x000fe200078ec0ff */
[----:B------:R-:W1:Y:S01]  /*1f770*/  @P0 MUFU.RCP R6, R2 ;  /* 0x0000000200060308 */ /* 0x000e620000001000 */
[-C--:B------:R-:W-:Y:S02]  /*1f780*/  IADD3 R11, -R11, R0.reuse, RZ ;  /* 0x000000000b0b7210 */ /* 0x080fe40007ffe1ff */
[----:B------:R-:W-:Y:S02]  /*1f790*/  IADD3 R9, R10, -R9, RZ ;  /* 0x800000090a097210 */ /* 0x000fe40007ffe0ff */
[----:B------:R-:W-:Y:S02]  /*1f7a0*/  LEA.HI R10, R7, R0, RZ, 0x5 ;  /* 0x00000000070a7211 */ /* 0x000fe400078f28ff */
[----:B------:R-:W-:Y:S01]  /*1f7b0*/  SHF.L.U32 R12, R9, 0x6, RZ ;  /* 0x00000006090c7819 */ /* 0x000fe200000006ff */
[----:B------:R-:W2:Y:S01]  /*1f7c0*/  @P3 MUFU.RCP R5, R4 ;  /* 0x0000000400053308 */ /* 0x000ea20000001000 */
[----:B------:R-:W-:-:S02]  /*1f7d0*/  SHF.R.S32.HI R8, RZ, 0x5, R10 ;  /* 0x00000005ff087819 */ /* 0x000fc4000001140a */
[----:B------:R-:W-:Y:S02]  /*1f7e0*/  LOP3.LUT R12, R12, 0x1c0, RZ, 0xc0, !PT ;  /* 0x000001c00c0c7812 */ /* 0x000fe400078ec0ff */
[----:B------:R-:W-:Y:S02]  /*1f7f0*/  LOP3.LUT R13, R9, 0x1, RZ, 0xc0, !PT ;  /* 0x00000001090d7812 */ /* 0x000fe400078ec0ff */
[----:B------:R-:W-:Y:S01]  /*1f800*/  LEA R11, R8, R11, 0x9 ;  /* 0x0000000b080b7211 */ /* 0x000fe200078e48ff */
[----:B-1----:R-:W-:Y:S01]  /*1f810*/  FMUL.FTZ R131, R6, R131 ;  /* 0x0000008306837220 */ /* 0x002fe20000410000 */
[----:B------:R-:W-:Y:S01]  /*1f820*/  LEA.HI R12, R12, R12, RZ, 0x1d ;  /* 0x0000000c0c0c7211 */ /* 0x000fe200078fe8ff */
[C---:B------:R-:W-:Y:S01]  /*1f830*/  FMUL.FTZ R130, R6.reuse, R130 ;  /* 0x0000008206827220 */ /* 0x040fe20000410000 */
[----:B------:R-:W-:Y:S01]  /*1f840*/  ISETP.NE.U32.AND P4, PT, R13, 0x1, PT ;  /* 0x000000010d00780c */ /* 0x000fe20003f85070 */
[C---:B------:R-:W-:Y:S01]  /*1f850*/  FMUL.FTZ R71, R6.reuse, R71 ;  /* 0x0000004706477220 */ /* 0x040fe20000410000 */
[----:B------:R-:W-:Y:S01]  /*1f860*/  LEA R11, R11, R12, 0x1 ;  /* 0x0000000c0b0b7211 */ /* 0x000fe200078e08ff */
[C---:B------:R-:W-:Y:S01]  /*1f870*/  FMUL.FTZ R70, R6.reuse, R70 ;  /* 0x0000004606467220 */ /* 0x040fe20000410000 */
[----:B------:R-:W-:Y:S01]  /*1f880*/  R2P PR, R9, 0x6 ;  /* 0x0000000609007804 */ /* 0x000fe20000000000 */
[C---:B--2---:R-:W-:Y:S01]  /*1f890*/  FMUL.FTZ R128, R5.reuse, R128 ;  /* 0x0000008005807220 */ /* 0x044fe20000410000 */
[----:B------:R-:W-:Y:S01]  /*1f8a0*/  MOV R9, 0x20 ;  /* 0x0000002000097802 */ /* 0x000fe20000000f00 */
[----:B------:R-:W-:Y:S01]  /*1f8b0*/  FMUL.FTZ R129, R5, R129 ;  /* 0x0000008105817220 */ /* 0x000fe20000410000 */
[----:B------:R-:W-:Y:S01]  /*1f8c0*/  SHF.L.U32 R11, R11, 0x1, RZ ;  /* 0x000000010b0b7819 */ /* 0x000fe200000006ff */
[----:B------:R-:W-:Y:S01]  /*1f8d0*/  FMUL.FTZ R68, R5, R68 ;  /* 0x0000004405447220 */ /* 0x000fe20000410000 */
[----:B------:R-:W-:Y:S01]  /*1f8e0*/  SEL R12, R9, 0xffffffe0, !P1 ;  /* 0xffffffe0090c7807 */ /* 0x000fe20004800000 */
[C---:B------:R-:W-:Y:S01]  /*1f8f0*/  FMUL.FTZ R69, R5.reuse, R69 ;  /* 0x0000004505457220 */ /* 0x040fe20000410000 */
[----:B------:R-:W-:Y:S01]  /*1f900*/  MOV R9, 0x40 ;  /* 0x0000004000097802 */ /* 0x000fe20000000f00 */
[----:B------:R-:W-:Y:S01]  /*1f910*/  FMUL.FTZ R72, R5, R72 ;  /* 0x0000004805487220 */ /* 0x000fe20000410000 */
[----:B------:R-:W-:Y:S01]  /*1f920*/  IADD3 R13, R11, -0x10, RZ ;  /* 0xfffffff00b0d7810 */ /* 0x000fe20007ffe0ff */
[----:B------:R-:W-:Y:S01]  /*1f930*/  FMUL.FTZ R73, R5, R73 ;  /* 0x0000004905497220 */ /* 0x000fe20000410000 */
[----:B------:R-:W-:Y:S01]  /*1f940*/  @P4 IADD3 R13, R11, 0x10, RZ ;  /* 0x000000100b0d4810 */ /* 0x000fe20007ffe0ff */
[C---:B------:R-:W-:Y:S01]  /*1f950*/  FMUL.FTZ R75, R6.reuse, R75 ;  /* 0x0000004b064b7220 */ /* 0x040fe20000410000 */
[----:B------:R-:W-:Y:S01]  /*1f960*/  F2FP.PACK_AB R128, R129, R128 ;  /* 0x000000808180723e */ /* 0x000fe200000000ff */
[C---:B------:R-:W-:Y:S01]  /*1f970*/  FMUL.FTZ R74, R6.reuse, R74 ;  /* 0x0000004a064a7220 */ /* 0x040fe20000410000 */
[----:B------:R-:W-:Y:S01]  /*1f980*/  F2FP.PACK_AB R130, R131, R130 ;  /* 0x000000828382723e */ /* 0x000fe200000000ff */
[----:B------:R-:W-:Y:S01]  /*1f990*/  FMUL.FTZ R76, R5, R76 ;  /* 0x0000004c054c7220 */ /* 0x000fe20000410000 */
[----:B------:R-:W-:Y:S01]  /*1f9a0*/  SEL R14, R9, 0xffffffc0, !P2 ;  /* 0xffffffc0090e7807 */ /* 0x000fe20005000000 */
[----:B------:R-:W-:Y:S01]  /*1f9b0*/  FMUL.FTZ R77, R5, R77 ;  /* 0x0000004d054d7220 */ /* 0x000fe20000410000 */
[----:B------:R-:W-:Y:S01]  /*1f9c0*/  F2FP.PACK_AB R68, R69, R68 ;  /* 0x000000444544723e */ /* 0x000fe200000000ff */
[C---:B------:R-:W-:Y:S01]  /*1f9d0*/  FMUL.FTZ R79, R6.reuse, R79 ;  /* 0x0000004f064f7220 */ /* 0x040fe20000410000 */
[----:B------:R-:W-:Y:S01]  /*1f9e0*/  F2FP.PACK_AB R70, R71, R70 ;  /* 0x000000464746723e */ /* 0x000fe200000000ff */
[C---:B------:R-:W-:Y:S01]  /*1f9f0*/  FMUL.FTZ R78, R6.reuse, R78 ;  /* 0x0000004e064e7220 */ /* 0x040fe20000410000 */
[----:B------:R-:W-:Y:S01]  /*1fa00*/  F2FP.PACK_AB R72, R73, R72 ;  /* 0x000000484948723e */ /* 0x000fe200000000ff */
[----:B------:R-:W-:Y:S01]  /*1fa10*/  FMUL.FTZ R80, R5, R80 ;  /* 0x0000005005507220 */ /* 0x000fe20000410000 */
[----:B------:R-:W-:Y:S01]  /*1fa20*/  F2FP.PACK_AB R74, R75, R74 ;  /* 0x0000004a4b4a723e */ /* 0x000fe200000000ff */
[----:B------:R-:W-:Y:S01]  /*1fa30*/  FMUL.FTZ R81, R5, R81 ;  /* 0x0000005105517220 */ /* 0x000fe20000410000 */
[----:B------:R-:W-:Y:S01]  /*1fa40*/  IADD3 R15, R11, R12, RZ ;  /* 0x0000000c0b0f7210 */ /* 0x000fe20007ffe0ff */
[C---:B------:R-:W-:Y:S01]  /*1fa50*/  FMUL.FTZ R83, R6.reuse, R83 ;  /* 0x0000005306537220 */ /* 0x040fe20000410000 */
[----:B------:R-:W-:Y:S01]  /*1fa60*/  F2FP.PACK_AB R76, R77, R76 ;  /* 0x0000004c4d4c723e */ /* 0x000fe200000000ff */
[----:B------:R-:W-:Y:S01]  /*1fa70*/  FMUL.FTZ R82, R6, R82 ;  /* 0x0000005206527220 */ /* 0x000fe20000410000 */
[----:B------:R-:W-:Y:S01]  /*1fa80*/  F2FP.PACK_AB R78, R79, R78 ;  /* 0x0000004e4f4e723e */ /* 0x000fe200000000ff */
[C---:B------:R-:W-:Y:S01]  /*1fa90*/  FMUL.FTZ R84, R5.reuse, R84 ;  /* 0x0000005405547220 */ /* 0x040fe20000410000 */
[----:B------:R-:W-:Y:S01]  /*1faa0*/  IADD3 R9, R12, R13, RZ ;  /* 0x0000000d0c097210 */ /* 0x000fe20007ffe0ff */
[----:B------:R-:W-:Y:S01]  /*1fab0*/  FMUL.FTZ R85, R5, R85 ;  /* 0x0000005505557220 */ /* 0x000fe20000410000 */
[----:B------:R-:W-:Y:S01]  /*1fac0*/  F2FP.PACK_AB R80, R81, R80 ;  /* 0x000000505150723e */ /* 0x000fe200000000ff */
[C---:B------:R-:W-:Y:S01]  /*1fad0*/  FMUL.FTZ R87, R6.reuse, R87 ;  /* 0x0000005706577220 */ /* 0x040fe20000410000 */
[----:B------:R-:W-:Y:S01]  /*1fae0*/  F2FP.PACK_AB R82, R83, R82 ;  /* 0x000000525352723e */ /* 0x000fe200000000ff */
[C---:B------:R-:W-:Y:S01]  /*1faf0*/  FMUL.FTZ R86, R6.reuse, R86 ;  /* 0x0000005606567220 */ /* 0x040fe20000410000 */
[----:B------:R-:W-:Y:S01]  /*1fb00*/  IADD3 R17, R11, R14, RZ ;  /* 0x0000000e0b117210 */ /* 0x000fe20007ffe0ff */
[----:B------:R-:W-:Y:S01]  /*1fb10*/  FMUL.FTZ R88, R5, R88 ;  /* 0x0000005805587220 */ /* 0x000fe20000410000 */
        /* <DEDUP_REMOVED lines=26> */
[----:B------:R-:W-:Y:S01]  /*1fcc0*/  IADD3 R23, R9, R14, RZ ;  /* 0x0000000e09177210 */ /* 0x000fe20007ffe0ff */
[C---:B------:R-:W-:Y:S01]  /*1fcd0*/  FMUL.FTZ R103, R6.reuse, R103 ;  /* 0x0000006706677220 */ /* 0x040fe20000410000 */
[----:B------:R-:W-:Y:S01]  /*1fce0*/  STS [R15+0x400], R74 ;  /* 0x0004004a0f007388 */ /* 0x000fe20000000800 */
[C---:B------:R-:W-:Y:S01]  /*1fcf0*/  FMUL.FTZ R102, R6.reuse, R102 ;  /* 0x0000006606667220 */ /* 0x040fe20000410000 */
[----:B------:R-:W-:Y:S01]  /*1fd00*/  F2FP.PACK_AB R96, R97, R96 ;  /* 0x000000606160723e */ /* 0x000fe200000000ff */
[----:B------:R-:W-:Y:S01]  /*1fd10*/  FMUL.FTZ R104, R5, R104 ;  /* 0x0000006805687220 */ /* 0x000fe20000410000 */
        /* <DEDUP_REMOVED lines=42> */
[----:B------:R-:W-:Y:S01]  /*1ffc0*/  STS [R11+0x2000], R96 ;  /* 0x002000600b007388 */ /* 0x000fe20000000800 */
[----:B------:R-:W-:Y:S01]  /*1ffd0*/  FMUL.FTZ R5, R5, R117 ;  /* 0x0000007505057220 */ /* 0x000fe20000410000 */
[----:B------:R-:W-:Y:S01]  /*1ffe0*/  F2FP.PACK_AB R120, R121, R120 ;  /* 0x000000787978723e */ /* 0x000fe200000000ff */
[----:B------:R-:W-:Y:S01]  /*1fff0*/  FMUL.FTZ R6, R6, R118 ;  /* 0x0000007606067220 */ /* 0x000fe20000410000 */
[----:B------:R1:W-:Y:S01]  /*20000*/  STS [R11+0x2400], R98 ;  /* 0x002400620b007388 */ /* 0x0003e20000000800 */
[----:B------:R-:W-:Y:S01]  /*20010*/  F2FP.PACK_AB R122, R123, R122 ;  /* 0x0000007a7b7a723e */ /* 0x000fe200000000ff */
[----:B------:R2:W1:Y:S01]  /*20020*/  @P3 MUFU.LG2 R12, R4 ;  /* 0x00000004000c3308 */ /* 0x0004620000000c00 */
[----:B------:R-:W-:Y:S01]  /*20030*/  F2FP.PACK_AB R5, R5, R116 ;  /* 0x000000740505723e */ /* 0x000fe200000000ff */
[----:B------:R-:W-:Y:S01]  /*20040*/  STS [R13+0x2000], R100 ;  /* 0x002000640d007388 */ /* 0x000fe20000000800 */
[----:B------:R-:W-:-:S02]  /*20050*/  F2FP.PACK_AB R6, R119, R6 ;  /* 0x000000067706723e */ /* 0x000fc400000000ff */
[----:B------:R-:W-:Y:S01]  /*20060*/  ISETP.NE.AND P1, PT, RZ, UR4, PT ;  /* 0x00000004ff007c0c */ /* 0x000fe2000bf25270 */
[----:B------:R-:W-:Y:S02]  /*20070*/  STS [R13+0x2400], R102 ;  /* 0x002400660d007388 */ /* 0x000fe40000000800 */
[----:B------:R-:W3:Y:S02]  /*20080*/  @P0 MUFU.LG2 R2, R2 ;  /* 0x0000000200020308 */ /* 0x000ee40000000c00 */
[----:B------:R-:W-:Y:S04]  /*20090*/  STS [R15+0x2000], R104 ;  /* 0x002000680f007388 */ /* 0x000fe80000000800 */
[----:B------:R-:W-:Y:S01]  /*200a0*/  STS [R15+0x2400], R106 ;  /* 0x0024006a0f007388 */ /* 0x000fe20000000800 */
[----:B--2---:R-:W-:-:S03]  /*200b0*/  MOV R4, 0x7f800000 ;  /* 0x7f80000000047802 */ /* 0x004fc60000000f00 */
[----:B------:R-:W-:Y:S04]  /*200c0*/  STS [R9+0x2000], R124 ;  /* 0x0020007c09007388 */ /* 0x000fe80000000800 */
[----:B------:R2:W-:Y:S01]  /*200d0*/  STS [R9+0x2400], R126 ;  /* 0x0024007e09007388 */ /* 0x0005e20000000800 */
[----:B-1----:R-:W-:Y:S02]  /*200e0*/  @P3 FMUL.FTZ R11, R12, 0.69314718246459960938 ;  /* 0x3f3172180c0b3820 */ /* 0x002fe40000410000 */
[----:B---3--:R-:W-:Y:S01]  /*200f0*/  @P0 FMUL.FTZ R12, R2, 0.69314718246459960938 ;  /* 0x3f317218020c0820 */ /* 0x008fe20000410000 */
[----:B------:R1:W-:Y:S01]  /*20100*/  STS [R17+0x2000], R108 ;  /* 0x0020006c11007388 */ /* 0x0003e20000000800 */
[----:B------:R-:W-:-:S03]  /*20110*/  @P3 FFMA.FTZ R4, R132, c[0x0][0x238], R11 ;  /* 0x00008e0084043a23 */ /* 0x000fc6000001000b */
[----:B------:R1:W-:Y:S04]  /*20120*/  STS [R17+0x2400], R110 ;  /* 0x0024006e11007388 */ /* 0x0003e80000000800 */
[----:B------:R1:W-:Y:S04]  /*20130*/  STS [R19+0x2000], R112 ;  /* 0x0020007013007388 */ /* 0x0003e80000000800 */
[----:B------:R1:W-:Y:S04]  /*20140*/  STS [R19+0x2400], R114 ;  /* 0x0024007213007388 */ /* 0x0003e80000000800 */
[----:B------:R1:W-:Y:S04]  /*20150*/  STS [R21+0x2000], R120 ;  /* 0x0020007815007388 */ /* 0x0003e80000000800 */
[----:B------:R1:W-:Y:S01]  /*20160*/  STS [R21+0x2400], R122 ;  /* 0x0024007a15007388 */ /* 0x0003e20000000800 */
[----:B--2---:R-:W-:Y:S01]  /*20170*/  MOV R9, 0x7f800000 ;  /* 0x7f80000000097802 */ /* 0x004fe20000000f00 */
[----:B------:R-:W-:-:S02]  /*20180*/  @P0 FFMA.FTZ R9, R3, c[0x0][0x238], R12 ;  /* 0x00008e0003090a23 */ /* 0x000fc4000001000c */
[----:B------:R1:W-:Y:S04]  /*20190*/  STS [R23+0x2000], R5 ;  /* 0x0020000517007388 */ /* 0x0003e80000000800 */
[----:B------:R1:W-:Y:S01]  /*201a0*/  STS [R23+0x2400], R6 ;  /* 0x0024000617007388 */ /* 0x0003e20000000800 */
[----:B------:R-:W-:Y:S05]  /*201b0*/  @!P1 BRA `(.L_x_2707) ;  /* 0x0000007000009947 */ /* 0x000fea0003800000 */
[----:B------:R-:W2:Y:S01]  /*201c0*/  S2R R2, SR_CTAID.Y ;  /* 0x0000000000027919 */ /* 0x000ea20000002600 */
[----:B------:R-:W-:-:S03]  /*201d0*/  ISETP.NE.AND P0, PT, R224, -0x1, PT ;  /* 0xffffffffe000780c */ /* 0x000fc60003f05270 */
[----:B------:R-:W3:Y:S01]  /*201e0*/  S2R R3, SR_CTAID.Z ;  /* 0x0000000000037919 */ /* 0x000ee20000002700 */
[----:B-12---:R-:W-:-:S05]  /*201f0*/  IMAD R5, R2, c[0x0][0x214], RZ ;  /* 0x0000850002057a24 */ /* 0x006fca00078e02ff */
[----:B------:R-:W-:-:S05]  /*20200*/  SEL R6, R5, R224, !P0 ;  /* 0x000000e005067207 */ /* 0x000fca0004000000 */
[----:B---3--:R-:W-:Y:S01]  /*20210*/  IMAD R5, R3, c[0x0][0x234], R6 ;  /* 0x00008d0003057a24 */ /* 0x008fe200078e0206 */
[----:B------:R-:W-:Y:S05]  /*20220*/  BRA `(.L_x_2708) ;  /* 0x0000004000007947 */ /* 0x000fea0003800000 */
.L_x_2707:
[----:B------:R-:W2:Y:S04]  /*20230*/  S2R R3, SR_CTAID.Z ;  /* 0x0000000000037919 */ /* 0x000ea80000002700 */
[----:B------:R-:W2:Y:S02]  /*20240*/  S2R R2, SR_CTAID.Y ;  /* 0x0000000000027919 */ /* 0x000ea40000002600 */
[----:B-12---:R-:W-:-:S04]  /*20250*/  IMAD R5, R2, c[0x0][0x1c0], R3 ;  /* 0x0000700002057a24 */ /* 0x006fc800078e0203 */
[----:B------:R-:W-:Y:S02]  /*20260*/  IMAD R5, R5, c[0x0][0x214], RZ ;  /* 0x0000850005057a24 */ /* 0x000fe400078e02ff */
.L_x_2708:
[----:B------:R-:W-:Y:S01]  /*20270*/  BAR.SYNC.DEFER_BLOCKING 0x0 ;  /* 0x0000000000007b1d */ /* 0x000fe20000010000 */
[----:B------:R-:W-:Y:S01]  /*20280*/  LOP3.LUT R45, R10, 0xffffffe0, RZ, 0xc0, !PT ;  /* 0xffffffe00a2d7812 */ /* 0x000fe200078ec0ff */
[----:B------:R-:W-:Y:S01]  /*20290*/  IMAD.WIDE.U32 R46, R224, c[0x0][0x1e8], RZ ;  /* 0x00007a00e02e7a25 */ /* 0x000fe200078e00ff */
[----:B------:R-:W-:Y:S02]  /*202a0*/  SHF.R.S32.HI R11, RZ, 0x1f, R8 ;  /* 0x0000001fff0b7819 */ /* 0x000fe40000011408 */
[----:B------:R-:W-:Y:S01]  /*202b0*/  SHF.R.S32.HI R10, RZ, 0x1f, R2 ;  /* 0x0000001fff0a7819 */ /* 0x000fe20000011402 */
[----:B------:R-:W-:Y:S01]  /*202c0*/  IMAD.IADD R6, R0, 0x1, -R45 ;  /* 0x0000000100067824 */ /* 0x000fe200078e0a2d */
[----:B------:R-:W-:Y:S01]  /*202d0*/  ISETP.NE.AND P0, PT, R224, -0x1, PT ;  /* 0xffffffffe000780c */ /* 0x000fe20003f05270 */
[----:B------:R-:W-:Y:S01]  /*202e0*/  IMAD.WIDE.U32 R48, R2, c[0x0][0x1e0], RZ ;  /* 0x0000780002307a25 */ /* 0x000fe200078e00ff */
[----:B------:R-:W-:Y:S01]  /*202f0*/  LEA.HI R11, R11, R8, RZ, 0x2 ;  /* 0x000000080b0b7211 */ /* 0x000fe200078f10ff */
[----:B------:R-:W-:Y:S01]  /*20300*/  BSSY B0, `(.L_x_2709) ;  /* 0x0000020000007945 */ /* 0x000fe20003800000 */
[----:B------:R-:W-:Y:S01]  /*20310*/  LOP3.LUT P1, RZ, R6, 0x3, RZ, 0xc0, !PT ;  /* 0x0000000306ff7812 */ /* 0x000fe2000782c0ff */
[----:B------:R-:W-:Y:S01]  /*20320*/  IMAD R45, R10, c[0x0][0x1e0], RZ ;  /* 0x000078000a2d7a24 */ /* 0x000fe200078e02ff */
[----:B------:R-:W-:Y:S01]  /*20330*/  LOP3.LUT R11, R11, 0xffffffc, RZ, 0xc0, !PT ;  /* 0x0ffffffc0b0b7812 */ /* 0x000fe200078ec0ff */
[----:B------:R-:W-:-:S02]  /*20340*/  IMAD R224, R224, c[0x0][0x1ec], R47 ;  /* 0x00007b00e0e07a24 */ /* 0x000fc400078e022f */
[----:B------:R-:W-:Y:S01]  /*20350*/  IMAD R45, R2, c[0x0][0x1e4], R45 ;  /* 0x00007900022d7a24 */ /* 0x000fe200078e022d */
[----:B------:R-:W-:Y:S01]  /*20360*/  SEL R2, R48, R46, !P0 ;  /* 0x0000002e30027207 */ /* 0x000fe20004000000 */
[----:B------:R-:W-:-:S03]  /*20370*/  IMAD.IADD R11, R8, 0x1, -R11 ;  /* 0x00000001080b7824 */ /* 0x000fc600078e0a0b */
[----:B------:R-:W-:Y:S01]  /*20380*/  @!P0 IADD3 R224, R49, R45, RZ ;  /* 0x0000002d31e08210 */ /* 0x000fe20007ffe0ff */
[----:B------:R-:W-:Y:S01]  /*20390*/  IMAD R238, R11, 0x10, R238 ;  /* 0x000000100bee7824 */ /* 0x000fe200078e02ee */
[----:B------:R1:W2:Y:S04]  /*203a0*/  LDS.128 R36, [R230] ;  /* 0x00000000e6247984 */ /* 0x0002a80000000c00 */
[----:B------:R1:W3:Y:S04]  /*203b0*/  LDS.128 R32, [R230+0x800] ;  /* 0x00080000e6207984 */ /* 0x0002e80000000c00 */
[----:B------:R1:W4:Y:S04]  /*203c0*/  LDS.128 R28, [R230+0x1000] ;  /* 0x00100000e61c7984 */ /* 0x0003280000000c00 */
[----:B------:R1:W1:Y:S04]  /*203d0*/  LDS.128 R24, [R230+0x1800] ;  /* 0x00180000e6187984 */ /* 0x0002680000000c00 */
[----:B------:R1:W1:Y:S04]  /*203e0*/  LDS.128 R20, [R230+0x2000] ;  /* 0x00200000e6147984 */ /* 0x0002680000000c00 */
[----:B------:R1:W1:Y:S04]  /*203f0*/  LDS.128 R16, [R230+0x2800] ;  /* 0x00280000e6107984 */ /* 0x0002680000000c00 */
[----:B------:R1:W1:Y:S04]  /*20400*/  LDS.128 R12, [R230+0x3000] ;  /* 0x00300000e60c7984 */ /* 0x0002680000000c00 */
[----:B------:R1:W1:Y:S01]  /*20410*/  LDS.128 R40, [R230+0x3800] ;  /* 0x00380000e6287984 */ /* 0x0002620000000c00 */
[----:B------:R-:W-:Y:S05]  /*20420*/  @P1 BRA `(.L_x_2710) ;  /* 0x000000d000001947 */ /* 0x000fea0003800000 */
[----:B------:R-:W5:Y:S01]  /*20430*/  S2R R6, SR_CTAID.X ;  /* 0x0000000000067919 */ /* 0x000f620000002500 */
[----:B------:R-:W-:Y:S01]  /*20440*/  IADD3 R8, R238, 0x8, RZ ;  /* 0x00000008ee087810 */ /* 0x000fe20007ffe0ff */
[----:B-----5:R-:W-:-:S02]  /*20450*/  IMAD R45, R6, 0x40, R5 ;  /* 0x00000040062d7824 */ /* 0x020fc400078e0205 */
[----:B------:R-:W-:-:S03]  /*20460*/  IMAD R5, R6, -0x40, R223 ;  /* 0xffffffc006057824 */ /* 0x000fc600078e02df */
[----:B------:R-:W-:Y:S02]  /*20470*/  SHF.R.S32.HI R11, RZ, 0x1f, R45 ;  /* 0x0000001fff0b7819 */ /* 0x000fe4000001142d */
[C---:B------:R-:W-:Y:S02]  /*20480*/  IADD3 R6, P0, R238.reuse, R45, RZ ;  /* 0x0000002dee067210 */ /* 0x040fe40007f1e0ff */
[-C--:B------:R-:W-:Y:S02]  /*20490*/  ISETP.GE.AND P2, PT, R238, R5.reuse, PT ;  /* 0x00000005ee00720c */ /* 0x080fe40003f46270 */
[----:B------:R-:W-:Y:S02]  /*204a0*/  ISETP.GE.AND P1, PT, R8, R5, PT ;  /* 0x000000050800720c */ /* 0x000fe40003f26270 */
[----:B------:R-:W-:Y:S02]  /*204b0*/  LEA.HI.X.SX32 R11, R238, R11, 0x1, P0 ;  /* 0x0000000bee0b7211 */ /* 0x000fe400000f0eff */
[----:B------:R-:W-:-:S04]  /*204c0*/  LEA R10, P0, R6, c[0x0][0x200], 0x2 ;  /* 0x00008000060a7a11 */ /* 0x000fc800078010ff */
[----:B------:R-:W-:-:S05]  /*204d0*/  LEA.HI.X R11, R6, c[0x0][0x204], R11, 0x2, P0 ;  /* 0x00008100060b7a11 */ /* 0x000fca00000f140b */
[----:B------:R4:W-:Y:S04]  /*204e0*/  @!P2 STG.E [R10.64], R4 ;  /* 0x000000040a00a986 */ /* 0x0009e8000c101906 */
[----:B------:R4:W-:Y:S02]  /*204f0*/  @!P1 STG.E [R10.64+0x20], R9 ;  /* 0x000020090a009986 */ /* 0x0009e4000c101906 */
.L_x_2710:
[----:B------:R-:W-:Y:S05]  /*20500*/  BSYNC B0 ;  /* 0x0000000000007941 */ /* 0x000fea0003800000 */
.L_x_2709:
[----:B----4-:R-:W4:Y:S01]  /*20510*/  S2R R4, SR_CTAID.X ;  /* 0x0000000000047919 */ /* 0x010f220000002500 */
[----:B------:R-:W-:Y:S01]  /*20520*/  LEA.HI R5, R7, R0, RZ, 0x3 ;  /* 0x0000000007057211 */ /* 0x000fe200078f18ff */
[----:B------:R-:W-:Y:S03]  /*20530*/  BSSY B0, `(.L_x_2711) ;  /* 0x000001d000007945 */ /* 0x000fe60003800000 */
[----:B------:R-:W-:-:S05]  /*20540*/  LOP3.LUT R5, R5, 0xfffffff8, RZ, 0xc0, !PT ;  /* 0xfffffff805057812 */ /* 0x000fca00078ec0ff */
[----:B------:R-:W-:-:S04]  /*20550*/  IMAD.IADD R5, R0, 0x1, -R5 ;  /* 0x0000000100057824 */ /* 0x000fc800078e0a05 */
[----:B------:R-:W-:-:S05]  /*20560*/  IMAD.SHL.U32 R6, R5, 0x8, RZ ;  /* 0x0000000805067824 */ /* 0x000fca00078e00ff */
[----:B------:R-:W-:Y:S02]  /*20570*/  SHF.R.S32.HI R7, RZ, 0x1f, R6 ;  /* 0x0000001fff077819 */ /* 0x000fe40000011406 */
[----:B----4-:R-:W-:Y:S02]  /*20580*/  SHF.L.U32 R0, R4, 0x6, RZ ;  /* 0x0000000604007819 */ /* 0x010fe400000006ff */
[----:B------:R-:W-:Y:S02]  /*20590*/  SHF.R.S32.HI R4, RZ, 0x1f, R3 ;  /* 0x0000001fff047819 */ /* 0x000fe40000011403 */
[----:B------:R-:W-:Y:S01]  /*205a0*/  SHF.R.S32.HI R5, RZ, 0x1f, R0 ;  /* 0x0000001fff057819 */ /* 0x000fe20000011400 */
[C---:B------:R-:W-:Y:S01]  /*205b0*/  IMAD.WIDE.U32 R6, R0.reuse, c[0x0][0x1e8], R6 ;  /* 0x00007a0000067a25 */ /* 0x040fe200078e0006 */
[----:B------:R-:W-:-:S03]  /*205c0*/  IADD3 R223, -R0, R223, RZ ;  /* 0x000000df00df7210 */ /* 0x000fc60007ffe1ff */
[----:B------:R-:W-:Y:S01]  /*205d0*/  IMAD R5, R5, c[0x0][0x1e8], RZ ;  /* 0x00007a0005057a24 */ /* 0x000fe200078e02ff */
[----:B------:R-:W-:Y:S01]  /*205e0*/  IADD3 R6, P0, R2, R6, RZ ;  /* 0x0000000602067210 */ /* 0x000fe20007f1e0ff */
[----:B------:R-:W-:Y:S02]  /*205f0*/  IMAD R4, R4, c[0x0][0x1f0], RZ ;  /* 0x00007c0004047a24 */ /* 0x000fe400078e02ff */
[----:B------:R-:W-:Y:S02]  /*20600*/  IMAD R5, R0, c[0x0][0x1ec], R5 ;  /* 0x00007b0000057a24 */ /* 0x000fe400078e0205 */
[----:B------:R-:W-:-:S03]  /*20610*/  IMAD R4, R3, c[0x0][0x1f4], R4 ;  /* 0x00007d0003047a24 */ /* 0x000fc600078e0204 */
[----:B------:R-:W-:Y:S02]  /*20620*/  IADD3.X R7, R224, R5, R7, P0, !PT ;  /* 0x00000005e0077210 */ /* 0x000fe400007fe407 */
[----:B------:R-:W-:-:S03]  /*20630*/  ISETP.GE.AND P0, PT, R226, R223, PT ;  /* 0x000000dfe200720c */ /* 0x000fc60003f06270 */
        /* <DEDUP_REMOVED lines=12> */
.L_x_2712:
[----:B------:R-:W-:Y:S05]  /*20700*/  BSYNC B0 ;  /* 0x0000000000007941 */ /* 0x000fea0003800000 */
.L_x_2711:
        /* <DEDUP_REMOVED lines=14> */
[----:B---3--:R2:W-:Y:S04]  /*207f0*/  STG.E.128 [R2.64], R32 ;  /* 0x0000002002007986 */ /* 0x0085e8000c101d06 */
[----:B-1----:R2:W-:Y:S02]  /*20800*/  STG.E.128 [R2.64+0x80], R16 ;  /* 0x0000801002007986 */ /* 0x0025e4000c101d06 */
.L_x_2714:
[----:B------:R-:W-:Y:S05]  /*20810*/  BSYNC B0 ;  /* 0x0000000000007941 */ /* 0x000fea0003800000 */
.L_x_2713:
        /* <DEDUP_REMOVED lines=14> */
[----:B------:R2:W-:Y:S04]  /*20900*/  STG.E.128 [R2.64], R28 ;  /* 0x0000001c02007986 */ /* 0x0005e8000c101d06 */
[----:B-1----:R2:W-:Y:S02]  /*20910*/  STG.E.128 [R2.64+0x80], R12 ;  /* 0x0000800c02007986 */ /* 0x0025e4000c101d06 */
.L_x_2716:
[----:B------:R-:W-:Y:S05]  /*20920*/  BSYNC B0 ;  /* 0x0000000000007941 */ /* 0x000fea0003800000 */
.L_x_2715:
[----:B------:R-:W-:-:S04]  /*20930*/  IADD3 R0, R226, 0x30, RZ ;  /* 0x00000030e2007810 */ /* 0x000fc80007ffe0ff */
[----:B------:R-:W-:-:S13]  /*20940*/  ISETP.GE.AND P0, PT, R0, R223, PT ;  /* 0x000000df0000720c */ /* 0x000fda0003f06270 */
[----:B------:R-:W-:Y:S05]  /*20950*/  @P0 EXIT ;  /* 0x000000000000094d */ /* 0x000fea0003800000 */
[----:B------:R-:W-:Y:S02]  /*20960*/  IADD3 R0, P0, R226, 0x30, RZ ;  /* 0x00000030e2007810 */ /* 0x000fe40007f1e0ff */
[----:B------:R-:W-:Y:S02]  /*20970*/  MOV R4, R6 ;  /* 0x0000000600047202 */ /* 0x000fe40000000f00 */
[----:B--2---:R-:W-:-:S03]  /*20980*/  IADD3.X R3, RZ, R227, RZ, P0, !PT ;  /* 0x000000e3ff037210 */ /* 0x004fc600007fe4ff */
[----:B------:R-:W-:-:S04]  /*20990*/  IMAD.WIDE.U32 R4, R0, c[0x0][0x1e8], R4 ;  /* 0x00007a0000047a25 */ /* 0x000fc800078e0004 */
[----:B------:R-:W-:Y:S01]  /*209a0*/  IMAD R3, R3, c[0x0][0x1e8], RZ ;  /* 0x00007a0003037a24 */ /* 0x000fe200078e02ff */
[----:B------:R-:W-:-:S03]  /*209b0*/  LEA R2, P0, R4, c[0x0][0x1d0], 0x1 ;  /* 0x0000740004027a11 */ /* 0x000fc600078008ff */
[----:B------:R-:W-:-:S05]  /*209c0*/  IMAD R3, R0, c[0x0][0x1ec], R3 ;  /* 0x00007b0000037a24 */ /* 0x000fca00078e0203 */
[----:B------:R-:W-:-:S04]  /*209d0*/  IADD3 R3, R3, R5, RZ ;  /* 0x0000000503037210 */ /* 0x000fc80007ffe0ff */
[----:B------:R-:W-:-:S05]  /*209e0*/  LEA.HI.X R3, R4, c[0x0][0x1d4], R3, 0x1, P0 ;  /* 0x0000750004037a11 */ /* 0x000fca00000f0c03 */
[----:B-1----:R-:W-:Y:S04]  /*209f0*/  STG.E.128 [R2.64], R24 ;  /* 0x0000001802007986 */ /* 0x002fe8000c101d06 */
[----:B------:R-:W-:Y:S01]  /*20a00*/  STG.E.128 [R2.64+0x80], R40 ;  /* 0x0000802802007986 */ /* 0x000fe2000c101d06 */
[----:B------:R-:W-:Y:S05]  /*20a10*/  EXIT ;  /* 0x000000000000794d */ /* 0x000fea0003800000 */
.L_x_2717:
        /* <DEDUP_REMOVED lines=14> */
.L_x_8234:


//--------------------- .text._ZN5flash24flash_fwd_splitkv_kernelI23Flash_fwd_kernel_traitsILi128ELi64ELi128ELi4ELb0ELb0EN7cutlass6half_tE19Flash_kernel_traitsILi128ELi64ELi128ELi4ES3_EELb1ELb0ELb0ELb0ELb1ELb1ELb0ELb1EEEvNS_16Flash_fwd_paramsE --------------------------
	.section	.text._ZN5flash24flash_fwd_splitkv_kernelI23Flash_fwd_kernel_traitsILi128ELi64ELi128ELi4ELb0ELb0EN7cutlass6half_tE19Flash_kernel_traitsILi128ELi64ELi128ELi4ES3_EELb1ELb0ELb0ELb0ELb1ELb1ELb0ELb1EEEvNS_16Flash_fwd_paramsE,"ax",@progbits
	.sectioninfo	@"SHI_REGISTERS=254"
	.align	128
        .global         _ZN5flash24flash_fwd_splitkv_kernelI23Flash_fwd_kernel_traitsILi128ELi64ELi128ELi4ELb0ELb0EN7cutlass6half_tE19Flash_kernel_traitsILi128ELi64ELi128ELi4ES3_EELb1ELb0ELb0ELb0ELb1ELb1ELb0ELb1EEEvNS_16Flash_fwd_paramsE
        .type           _ZN5flash24flash_fwd_splitkv_kernelI23Flash_fwd_kernel_traitsILi128ELi64ELi128ELi4ELb0ELb0EN7cutlass6half_tE19Flash_kernel_traitsILi128ELi64ELi128ELi4ES3_EELb1ELb0ELb0ELb0ELb1ELb1ELb0ELb1EEEvNS_16Flash_fwd_paramsE,@function
        .size           _ZN5flash24flash_fwd_splitkv_kernelI23Flash_fwd_kernel_traitsILi128ELi64ELi128ELi4ELb0ELb0EN7cutlass6half_tE19Flash_kernel_traitsILi128ELi64ELi128ELi4ES3_EELb1ELb0ELb0ELb0ELb1ELb1ELb0ELb1EEEvNS_16Flash_fwd_paramsE,(.L_x_8235 - _ZN5flash24flash_fwd_splitkv_kernelI23Flash_fwd_kernel_traitsILi128ELi64ELi128ELi4ELb0ELb0EN7cutlass6half_tE19Flash_kernel_traitsILi128ELi64ELi128ELi4ES3_EELb1ELb0ELb0ELb0ELb1ELb1ELb0ELb1EEEvNS_16Flash_fwd_paramsE)
        .other          _ZN5flash24flash_fwd_splitkv_kernelI23Flash_fwd_kernel_traitsILi128ELi64ELi128ELi4ELb0ELb0EN7cutlass6half_tE19Flash_kernel_traitsILi128ELi64ELi128ELi4ES3_EELb1ELb0ELb0ELb0ELb1ELb1ELb0ELb1EEEvNS_16Flash_fwd_paramsE,@"STO_CUDA_ENTRY STV_DEFAULT"
_ZN5flash24flash_fwd_splitkv_kernelI23Flash_fwd_kernel_traitsILi128ELi64ELi128ELi4ELb0ELb0EN7cutlass6half_tE19Flash_kernel_traitsILi128ELi64ELi128ELi4ES3_EELb1ELb0ELb0ELb0ELb1ELb1ELb0ELb1EEEvNS_16Flash_fwd_paramsE:
.text._ZN5flash24flash_fwd_splitkv_kernelI23Flash_fwd_kernel_traitsILi128ELi64ELi128ELi4ELb0ELb0EN7cutlass6half_tE19Flash_kernel_traitsILi128ELi64ELi128ELi4ES3_EELb1ELb0ELb0ELb0ELb1ELb1ELb0ELb1EEEvNS_16Flash_fwd_paramsE:
        /* <DEDUP_REMOVED lines=36> */
.L_x_2718:
[----:B-1-34-:R-:W-:Y:S02]  /*0240*/  MOV R69, c[0x0][0x218] ;  /* 0x0000860000457a02 */ /* 0x01afe40000000f00 */
.L_x_2719:
        /* <DEDUP_REMOVED lines=74> */
.L_x_2722:
[----:B------:R-:W-:Y:S05]  /*06f0*/  BSYNC B0 ;  /* 0x0000000000007941 */ /* 0x000fea0003800000 */
.L_x_2721:
        /* <DEDUP_REMOVED lines=16> */
.L_x_2724:
[----:B------:R-:W-:Y:S05]  /*0800*/  BSYNC B0 ;  /* 0x0000000000007941 */ /* 0x000fea0003800000 */
.L_x_2723:
        /* <DEDUP_REMOVED lines=16> */
.L_x_2726:
[----:B------:R-:W-:Y:S05]  /*0910*/  BSYNC B0 ;  /* 0x0000000000007941 */ /* 0x000fea0003800000 */
.L_x_2725:
        /* <DEDUP_REMOVED lines=15> */
.L_x_2728:
[----:B------:R-:W-:Y:S05]  /*0a10*/  BSYNC B0 ;  /* 0x0000000000007941 */ /* 0x000fea0003800000 */
.L_x_2727:
        /* <DEDUP_REMOVED lines=19> */
.L_x_2720:
        /* <DEDUP_REMOVED lines=94> */
.L_x_2729:
        /* <DEDUP_REMOVED lines=16> */
.L_x_2731:
        /* <DEDUP_REMOVED lines=53> */
.L_x_2730:
        /* <DEDUP_REMOVED lines=286> */
.L_x_2802:
        /* <DEDUP_REMOVED lines=200> */
.L_x_2736:
[----:B------:R-:W-:Y:S05]  /*33e0*/  BSYNC B0 ;  /* 0x0000000000007941 */ /* 0x000fea0003800000 */
.L_x_2735:
        /* <DEDUP_REMOVED lines=111> */
.L_x_2738:
[----:B------:R-:W-:Y:S05]  /*3ae0*/  BSYNC B0 ;  /* 0x0000000000007941 */ /* 0x000fea0003800000 */
.L_x_2737:
        /* <DEDUP_REMOVED lines=116> */
.L_x_2740:
[----:B------:R-:W-:Y:S05]  /*4230*/  BSYNC B0 ;  /* 0x0000000000007941 */ /* 0x000fea0003800000 */
.L_x_2739:
        /* <DEDUP_REMOVED lines=117> */
.L_x_2742:
[----:B------:R-:W-:Y:S05]  /*4990*/  BSYNC B0 ;  /* 0x0000000000007941 */ /* 0x000fea0003800000 */
.L_x_2741:
        /* <DEDUP_REMOVED lines=114> */
.L_x_2744:
[----:B------:R-:W-:Y:S05]  /*50c0*/  BSYNC B0 ;  /* 0x0000000000007941 */ /* 0x000fea0003800000 */
.L_x_2743:
        /* <DEDUP_REMOVED lines=117> */
.L_x_2746:
[----:B------:R-:W-:Y:S05]  /*5820*/  BSYNC B0 ;  /* 0x0000000000007941 */ /* 0x000fea0003800000 */
.L_x_2745:
        /* <DEDUP_REMOVED lines=119> */
.L_x_2748:
[----:B------:R-:W-:Y:S05]  /*5fa0*/  BSYNC B0 ;  /* 0x0000000000007941 */ /* 0x000fea0003800000 */
.L_x_2747:
        /* <DEDUP_REMOVED lines=119> */
.L_x_2750:
[----:B------:R-:W-:Y:S05]  /*6720*/  BSYNC B0 ;  /* 0x0000000000007941 */ /* 0x000fea0003800000 */
.L_x_2749:
        /* <DEDUP_REMOVED lines=9> */
.L_x_2734:
        /* <DEDUP_REMOVED lines=89> */
.L_x_2755:
[----:B------:R-:W-:Y:S05]  /*6d50*/  BSYNC B0 ;  /* 0x0000000000007941 */ /* 0x000fea0003800000 */
.L_x_2754:
        /* <DEDUP_REMOVED lines=89> */
.L_x_2757:
[----:B------:R-:W-:Y:S05]  /*72f0*/  BSYNC B0 ;  /* 0x0000000000007941 */ /* 0x000fea0003800000 */
.L_x_2756:
[----:B-----5:R4:W-:Y:S02]  /*7300*/  STG.E.128 [R118.64+0x80], R36 ;  /* 0x0000802476007986 */ /* 0x0209e4000c101d06 */
.L_x_2753:
[----:B------:R-:W-:Y:S05]  /*7310*/  BSYNC B1 ;  /* 0x0000000000017941 */ /* 0x000fea0003800000 */
.L_x_2752:
        /* <DEDUP_REMOVED lines=92> */
.L_x_2761:
[----:B------:R-:W-:Y:S05]  /*78e0*/  BSYNC B0 ;  /* 0x0000000000007941 */ /* 0x000fea0003800000 */
.L_x_2760:
        /* <DEDUP_REMOVED lines=94> */
.L_x_2763:
[----:B------:R-:W-:Y:S05]  /*7ed0*/  BSYNC B0 ;  /* 0x0000000000007941 */ /* 0x000fea0003800000 */
.L_x_2762:
[----:B-----5:R1:W-:Y:S02]  /*7ee0*/  STG.E.128 [R198.64+0x80], R52 ;  /* 0x00008034c6007986 */ /* 0x0203e4000c101d06 */
.L_x_2759:
[----:B------:R-:W-:Y:S05]  /*7ef0*/  BSYNC B1 ;  /* 0x0000000000017941 */ /* 0x000fea0003800000 */
.L_x_2758:
        /* <DEDUP_REMOVED lines=96> */
.L_x_2767:
[----:B------:R-:W-:Y:S05]  /*8500*/  BSYNC B0 ;  /* 0x0000000000007941 */ /* 0x000fea0003800000 */
.L_x_2766:
        /* <DEDUP_REMOVED lines=100> */
.L_x_2769:
[----:B------:R-:W-:Y:S05]  /*8b50*/  BSYNC B0 ;  /* 0x0000000000007941 */ /* 0x000fea0003800000 */
.L_x_2768:
[C---:B-1----:R-:W-:Y:S04]  /*8b60*/  LEA R2, P0, R80.reuse, R118, 0x1 ;  /* 0x0000007650027211 */ /* 0x042fe800078008ff */
[----:B------:R-:W-:Y:S05]  /*8b70*/  LEA.HI.X R3, R80, R119, R79, 0x1, P0 ;  /* 0x0000007750037211 */ /* 0x000fea00000f0c4f */
[----:B-----5:R1:W-:Y:S04]  /*8b80*/  STG.E.128 [R2.64], R4 ;  /* 0x0000000402007986 */ /* 0x0203e8000c101d06 */
.L_x_2765:
[----:B------:R-:W-:Y:S05]  /*8b90*/  BSYNC B1 ;  /* 0x0000000000017941 */ /* 0x000fea0003800000 */
.L_x_2764:
        /* <DEDUP_REMOVED lines=99> */
.L_x_2773:
[----:B------:R-:W-:Y:S05]  /*91d0*/  BSYNC B0 ;  /* 0x0000000000007941 */ /* 0x000fea0003800000 */
.L_x_2772:
        /* <DEDUP_REMOVED lines=101> */
.L_x_2775:
[----:B------:R-:W-:Y:S05]  /*9830*/  BSYNC B0 ;  /* 0x0000000000007941 */ /* 0x000fea0003800000 */
.L_x_2774:
[C---:B-1----:R-:W-:Y:S04]  /*9840*/  LEA R2, P0, R84.reuse, R118, 0x1 ;  /* 0x0000007654027211 */ /* 0x042fe800078008ff */
[----:B------:R-:W-:Y:S05]  /*9850*/  LEA.HI.X R3, R84, R119, R83, 0x1, P0 ;  /* 0x0000007754037211 */ /* 0x000fea00000f0c53 */
[----:B-----5:R1:W-:Y:S04]  /*9860*/  STG.E.128 [R2.64], R4 ;  /* 0x0000000402007986 */ /* 0x0203e8000c101d06 */
.L_x_2771:
[----:B------:R-:W-:Y:S05]  /*9870*/  BSYNC B1 ;  /* 0x0000000000017941 */ /* 0x000fea0003800000 */
.L_x_2770:
        /* <DEDUP_REMOVED lines=97> */
.L_x_2779:
[----:B------:R-:W-:Y:S05]  /*9e90*/  BSYNC B0 ;  /* 0x0000000000007941 */ /* 0x000fea0003800000 */
.L_x_2778:
        /* <DEDUP_REMOVED lines=100> */
.L_x_2781:
[----:B------:R-:W-:Y:S05]  /*a4e0*/  BSYNC B0 ;  /* 0x0000000000007941 */ /* 0x000fea0003800000 */
.L_x_2780:
[C---:B-1----:R-:W-:Y:S04]  /*a4f0*/  LEA R2, P0, R91.reuse, R118, 0x1 ;  /* 0x000000765b027211 */ /* 0x042fe800078008ff */
[----:B------:R-:W-:Y:S05]  /*a500*/  LEA.HI.X R3, R91, R119, R90, 0x1, P0 ;  /* 0x000000775b037211 */ /* 0x000fea00000f0c5a */
[----:B-----5:R1:W-:Y:S04]  /*a510*/  STG.E.128 [R2.64], R4 ;  /* 0x0000000402007986 */ /* 0x0203e8000c101d06 */
.L_x_2777:
[----:B------:R-:W-:Y:S05]  /*a520*/  BSYNC B1 ;  /* 0x0000000000017941 */ /* 0x000fea0003800000 */
.L_x_2776:
        /* <DEDUP_REMOVED lines=99> */
.L_x_2785:
[----:B------:R-:W-:Y:S05]  /*ab60*/  BSYNC B0 ;  /* 0x0000000000007941 */ /* 0x000fea0003800000 */
.L_x_2784:
        /* <DEDUP_REMOVED lines=101> */
.L_x_2787:
[----:B------:R-:W-:Y:S05]  /*b1c0*/  BSYNC B0 ;  /* 0x0000000000007941 */ /* 0x000fea0003800000 */
.L_x_2786:
[C---:B-1----:R-:W-:Y:S04]  /*b1d0*/  LEA R2, P0, R95.reuse, R118, 0x1 ;  /* 0x000000765f027211 */ /* 0x042fe800078008ff */
[----:B------:R-:W-:Y:S05]  /*b1e0*/  LEA.HI.X R3, R95, R119, R94, 0x1, P0 ;  /* 0x000000775f037211 */ /* 0x000fea00000f0c5e */
[----:B-----5:R1:W-:Y:S04]  /*b1f0*/  STG.E.128 [R2.64], R4 ;  /* 0x0000000402007986 */ /* 0x0203e8000c101d06 */
.L_x_2783:
[----:B------:R-:W-:Y:S05]  /*b200*/  BSYNC B1 ;  /* 0x0000000000017941 */ /* 0x000fea0003800000 */
.L_x_2782:
        /* <DEDUP_REMOVED lines=101> */
.L_x_2791:
[----:B------:R-:W-:Y:S05]  /*b860*/  BSYNC B0 ;  /* 0x0000000000007941 */ /* 0x000fea0003800000 */
.L_x_2790:
        /* <DEDUP_REMOVED lines=101> */
.L_x_2793:
[----:B------:R-:W-:Y:S05]  /*bec0*/  BSYNC B0 ;  /* 0x0000000000007941 */ /* 0x000fea0003800000 */
.L_x_2792:
[C---:B-1----:R-:W-:Y:S04]  /*bed0*/  LEA R2, P0, R99.reuse, R118, 0x1 ;  /* 0x0000007663027211 */ /* 0x042fe800078008ff */
[----:B------:R-:W-:Y:S05]  /*bee0*/  LEA.HI.X R3, R99, R119, R98, 0x1, P0 ;  /* 0x0000007763037211 */ /* 0x000fea00000f0c62 */
[----:B-----5:R1:W-:Y:S04]  /*bef0*/  STG.E.128 [R2.64], R4 ;  /* 0x0000000402007986 */ /* 0x0203e8000c101d06 */
.L_x_2789:
[----:B------:R-:W-:Y:S05]  /*bf00*/  BSYNC B1 ;  /* 0x0000000000017941 */ /* 0x000fea0003800000 */
.L_x_2788:
        /* <DEDUP_REMOVED lines=101> */
.L_x_2797:
[----:B------:R-:W-:Y:S05]  /*c560*/  BSYNC B0 ;  /* 0x0000000000007941 */ /* 0x000fea0003800000 */
.L_x_2796:
        /* <DEDUP_REMOVED lines=101> */
.L_x_2799:
[----:B------:R-:W-:Y:S05]  /*cbc0*/  BSYNC B0 ;  /* 0x0000000000007941 */ /* 0x000fea0003800000 */
.L_x_2798:
[C---:B-1----:R-:W-:Y:S04]  /*cbd0*/  LEA R2, P0, R103.reuse, R118, 0x1 ;  /* 0x0000007667027211 */ /* 0x042fe800078008ff */
[----:B------:R-:W-:Y:S05]  /*cbe0*/  LEA.HI.X R3, R103, R119, R102, 0x1, P0 ;  /* 0x0000007767037211 */ /* 0x000fea00000f0c66 */
[----:B-----5:R1:W-:Y:S04]  /*cbf0*/  STG.E.128 [R2.64], R4 ;  /* 0x0000000402007986 */ /* 0x0203e8000c101d06 */
.L_x_2795:
[----:B------:R-:W-:Y:S05]  /*cc00*/  BSYNC B1 ;  /* 0x0000000000017941 */ /* 0x000fea0003800000 */
.L_x_2794:
        /* <DEDUP_REMOVED lines=8> */
.L_x_2733:
        /* <DEDUP_REMOVED lines=75> */
.L_x_2751:
        /* <DEDUP_REMOVED lines=81> */
.L_x_2800:
        /* <DEDUP_REMOVED lines=8> */
.L_x_2801:
[----:B------:R-:W-:Y:S04]  /*d6d0*/  IADD3 R11, R11, -0x1, RZ ;  /* 0xffffffff0b0b7810 */ /* 0x000fe80007ffe0ff */
[----:B------:R-:W-:Y:S11]  /*d6e0*/  ISETP.GT.AND P0, PT, R11, R70, PT ;  /* 0x000000460b00720c */ /* 0x000ff60003f04270 */
[----:B------:R-:W-:Y:S02]  /*d6f0*/  @!UPT UIADD3 URZ, URZ, URZ, URZ ;  /* 0x0000003f3f3ff290 */ /* 0x000fe4000fffe03f */
[----:B------:R-:W-:-:S05]  /*d700*/  @P0 BRA `(.L_x_2802) ;  /* 0xffff505000000947 */ /* 0x000fca000383ffff */
.L_x_2732:
        /* <DEDUP_REMOVED lines=94> */
.L_x_2809:
[----:B------:R-:W-:Y:S05]  /*dcf0*/  BSYNC B0 ;  /* 0x0000000000007941 */ /* 0x000fea0003800000 */
.L_x_2808:
        /* <DEDUP_REMOVED lines=45> */
.L_x_2811:
[----:B------:R-:W-:Y:S05]  /*dfd0*/  BSYNC B0 ;  /* 0x0000000000007941 */ /* 0x000fea0003800000 */
.L_x_2810:
[----:B------:R3:W-:Y:S02]  /*dfe0*/  STS.128 [R234+0x2000], R8 ;  /* 0x00200008ea007388 */ /* 0x0007e40000000c00 */
.L_x_2807:
[----:B------:R-:W-:Y:S05]  /*dff0*/  BSYNC B1 ;  /* 0x0000000000017941 */ /* 0x000fea0003800000 */
.L_x_2806:
        /* <DEDUP_REMOVED lines=58> */
.L_x_2815:
[----:B------:R-:W-:Y:S05]  /*e3a0*/  BSYNC B0 ;  /* 0x0000000000007941 */ /* 0x000fea0003800000 */
.L_x_2814:
        /* <DEDUP_REMOVED lines=45> */
.L_x_2817:
[----:B------:R-:W-:Y:S05]  /*e680*/  BSYNC B0 ;  /* 0x0000000000007941 */ /* 0x000fea0003800000 */
.L_x_2816:
[----:B------:R2:W-:Y:S02]  /*e690*/  STS.128 [R234+0x2800], R20 ;  /* 0x00280014ea007388 */ /* 0x0005e40000000c00 */
.L_x_2813:
[----:B------:R-:W-:Y:S05]  /*e6a0*/  BSYNC B1 ;  /* 0x0000000000017941 */ /* 0x000fea0003800000 */
.L_x_2812:
        /* <DEDUP_REMOVED lines=59> */
.L_x_2821:
[----:B-1----:R-:W-:Y:S05]  /*ea60*/  BSYNC B0 ;  /* 0x0000000000007941 */ /* 0x002fea0003800000 */
.L_x_2820:
        /* <DEDUP_REMOVED lines=44> */
.L_x_2823:
[----:B------:R-:W-:Y:S05]  /*ed30*/  BSYNC B0 ;  /* 0x0000000000007941 */ /* 0x000fea0003800000 */
.L_x_2822:
[----:B------:R2:W-:Y:S02]  /*ed40*/  STS.128 [R234+0x3000], R28 ;  /* 0x0030001cea007388 */ /* 0x0005e40000000c00 */
.L_x_2819:
[----:B------:R-:W-:Y:S05]  /*ed50*/  BSYNC B1 ;  /* 0x0000000000017941 */ /* 0x000fea0003800000 */
.L_x_2818:
        /* <DEDUP_REMOVED lines=56> */
.L_x_2826:
[----:B-1----:R-:W-:Y:S05]  /*f0e0*/  BSYNC B0 ;  /* 0x0000000000007941 */ /* 0x002fea0003800000 */
.L_x_2825:
        /* <DEDUP_REMOVED lines=47> */
.L_x_2828:
[----:B------:R-:W-:Y:S05]  /*f3e0*/  BSYNC B0 ;  /* 0x0000000000007941 */ /* 0x000fea0003800000 */
.L_x_2827:
[----:B------:R2:W-:Y:S01]  /*f3f0*/  STS.128 [R234+0x3800], R12 ;  /* 0x0038000cea007388 */ /* 0x0005e20000000c00 */
[----:B------:R-:W-:Y:S05]  /*f400*/  BRA `(.L_x_2824) ;  /* 0x0000302000007947 */ /* 0x000fea0003800000 */
.L_x_2805:
        /* <DEDUP_REMOVED lines=86> */
.L_x_2832:
[----:B------:R-:W-:Y:S05]  /*f970*/  BSYNC B0 ;  /* 0x0000000000007941 */ /* 0x000fea0003800000 */
.L_x_2831:
        /* <DEDUP_REMOVED lines=86> */
.L_x_2834:
[----:B------:R-:W-:Y:S05]  /*fee0*/  BSYNC B0 ;  /* 0x0000000000007941 */ /* 0x000fea0003800000 */
.L_x_2833:
[----:B------:R3:W-:Y:S02]  /*fef0*/  STS.128 [R234+0x2000], R24 ;  /* 0x00200018ea007388 */ /* 0x0007e40000000c00 */
.L_x_2830:
[----:B------:R-:W-:Y:S05]  /*ff00*/  BSYNC B1 ;  /* 0x0000000000017941 */ /* 0x000fea0003800000 */
.L_x_2829:
        /* <DEDUP_REMOVED lines=91> */
.L_x_2838:
[----:B------:R-:W-:Y:S05]  /*104c0*/  BSYNC B0 ;  /* 0x0000000000007941 */ /* 0x000fea0003800000 */
.L_x_2837:
        /* <DEDUP_REMOVED lines=89> */
.L_x_2840:
[----:B------:R-:W-:Y:S05]  /*10a60*/  BSYNC B0 ;  /* 0x0000000000007941 */ /* 0x000fea0003800000 */
.L_x_2839:
[----:B------:R1:W-:Y:S02]  /*10a70*/  STS.128 [R234+0x2800], R20 ;  /* 0x00280014ea007388 */ /* 0x0003e40000000c00 */
.L_x_2836:
[----:B------:R-:W-:Y:S05]  /*10a80*/  BSYNC B1 ;  /* 0x0000000000017941 */ /* 0x000fea0003800000 */
.L_x_2835:
        /* <DEDUP_REMOVED lines=92> */
.L_x_2844:
[----:B------:R-:W-:Y:S05]  /*11050*/  BSYNC B0 ;  /* 0x0000000000007941 */ /* 0x000fea0003800000 */
.L_x_2843:
        /* <DEDUP_REMOVED lines=89> */
.L_x_2846:
[----:B------:R-:W-:Y:S05]  /*115f0*/  BSYNC B0 ;  /* 0x0000000000007941 */ /* 0x000fea0003800000 */
.L_x_2845:
[----:B------:R3:W-:Y:S02]  /*11600*/  STS.128 [R234+0x3000], R24 ;  /* 0x00300018ea007388 */ /* 0x0007e40000000c00 */
.L_x_2842:
[----:B------:R-:W-:Y:S05]  /*11610*/  BSYNC B1 ;  /* 0x0000000000017941 */ /* 0x000fea0003800000 */
.L_x_2841:
        /* <DEDUP_REMOVED lines=91> */
.L_x_2848:
[----:B------:R-:W-:Y:S05]  /*11bd0*/  BSYNC B0 ;  /* 0x0000000000007941 */ /* 0x000fea0003800000 */
.L_x_2847:
        /* <DEDUP_REMOVED lines=92> */
.L_x_2850:
[----:B------:R-:W-:Y:S05]  /*121a0*/  BSYNC B0 ;  /* 0x0000000000007941 */ /* 0x000fea0003800000 */
.L_x_2849:
[----:B------:R3:W-:Y:S01]  /*121b0*/  STS.128 [R234+0x3800], R20 ;  /* 0x00380014ea007388 */ /* 0x0007e20000000c00 */
[----:B------:R-:W-:Y:S05]  /*121c0*/  BRA `(.L_x_2824) ;  /* 0x0000026000007947 */ /* 0x000fea0003800000 */
.L_x_2804:
        /* <DEDUP_REMOVED lines=38> */
.L_x_2824:
[----:B------:R-:W-:Y:S05]  /*12430*/  BSYNC B2 ;  /* 0x0000000000027941 */ /* 0x000fea0003800000 */
.L_x_2803:
        /* <DEDUP_REMOVED lines=17> */
[----:B------:R-:W-:Y:S02]  /*12550*/  SHF.R.S32.HI R242, RZ, 0x1f, R61 ;  /* 0x0000001ffff27819 */ /* 0x000fe4000001143d */
[C---:B--2---:R-:W-:Y:S01]  /*12560*/  @!P4 LEA R12, P0, R131.reuse, R236, 0x1 ;  /* 0x000000ec830cc211 */ /* 0x044fe200078008ff */
[----:B------:R-:W-:Y:S01]  /*12570*/  @!P1 IMAD.MOV.U32 R237, RZ, RZ, R235 ;  /* 0x000000ffffed9224 */ /* 0x000fe200078e00eb */
[----:B------:R-:W-:Y:S01]  /*12580*/  LEA.HI R242, R242, R61, RZ, 0x2 ;  /* 0x0000003df2f27211 */ /* 0x000fe200078f10ff */
        /* <DEDUP_REMOVED lines=11> */
[----:B------:R-:W-:-:S02]  /*12640*/  ISETP.GE.AND P1, PT, R4, R5, PT ;  /* 0x000000050400720c */ /* 0x000fc40003f26270 */
[----:B------:R-:W-:Y:S01]  /*12650*/  SHF.R.S32.HI R242, RZ, 0x2, R242 ;  /* 0x00000002fff27819 */ /* 0x000fe200000114f2 */
[----:B------:R2:W-:Y:S01]  /*12660*/  @!P4 LDGSTS.E.BYPASS.LTC128B.128 [R234+0x4800], [R12.64] ;  /* 0x048000000ceacfae */ /* 0x0005e2000b901d46 */
[----:B------:R-:W-:-:S03]  /*12670*/  LOP3.LUT R59, R59, 0x6, RZ, 0xc0, !PT ;  /* 0x000000063b3b7812 */ /* 0x000fc600078ec0ff */
[----:B------:R2:W-:Y:S01]  /*12680*/  @!P4 LDGSTS.E.BYPASS.LTC128B.128 [R234+0x8800], [R12.64+0x80] ;  /* 0x088000800ceacfae */ /* 0x0005e2000b901d46 */
[C---:B------:R-:W-:Y:S02]  /*12690*/  @!P5 LEA R24, P4, R7.reuse, R236, 0x6 ;  /* 0x000000ec0718d211 */ /* 0x040fe400078830ff */
[----:B------:R-:W-:Y:S02]  /*126a0*/  @!P0 IMAD.MOV.U32 R14, RZ, RZ, c[0x0][0x198] ;  /* 0x00006600ff0e8624 */ /* 0x000fe400078e00ff */
[----:B------:R-:W-:Y:S01]  /*126b0*/  @!P5 LEA.HI.X R25, R7, R235, R10, 0x6, P4 ;  /* 0x000000eb0719d211 */ /* 0x000fe200020f340a */
[----:B------:R-:W-:Y:S01]  /*126c0*/  @!P1 IMAD.MOV.U32 R16, RZ, RZ, c[0x0][0x198] ;  /* 0x00006600ff109624 */ /* 0x000fe200078e00ff */
[----:B------:R-:W-:Y:S01]  /*126d0*/  ISETP.GE.AND P4, PT, R8, R5, PT ;  /* 0x000000050800720c */ /* 0x000fe20003f86270 */
[----:B------:R-:W-:Y:S02]  /*126e0*/  @!P2 IMAD.MOV.U32 R10, RZ, RZ, c[0x0][0x19c] ;  /* 0x00006700ff0aa624 */ /* 0x000fe400078e00ff */
[----:B------:R3:W-:Y:S01]  /*126f0*/  @!P5 LDGSTS.E.BYPASS.LTC128B.128 [R234+0x5000], [R24.64] ;  /* 0x0500000018eadfae */ /* 0x0007e2000b901d46 */
[----:B------:R-:W-:-:S02]  /*12700*/  @!P1 IMAD.MOV.U32 R9, RZ, RZ, c[0x0][0x19c] ;  /* 0x00006700ff099624 */ /* 0x000fc400078e00ff */
[----:B------:R-:W-:Y:S01]  /*12710*/  @!P0 IMAD.MOV.U32 R7, RZ, RZ, c[0x0][0x19c] ;  /* 0x00006700ff078624 */ /* 0x000fe200078e00ff */
[----:B------:R3:W-:Y:S01]  /*12720*/  @!P5 LDGSTS.E.BYPASS.LTC128B.128 [R234+0x9000], [R24.64+0x80] ;  /* 0x0900008018eadfae */ /* 0x0007e2000b901d46 */
[----:B------:R-:W-:Y:S02]  /*12730*/  @!P2 IMAD R10, R10, 0xa0, RZ ;  /* 0x000000a00a0aa824 */ /* 0x000fe400078e02ff */
[----:B------:R-:W-:Y:S02]  /*12740*/  @!P1 IMAD R9, R9, 0xc0, RZ ;  /* 0x000000c009099824 */ /* 0x000fe400078e02ff */
[----:B-1----:R-:W-:Y:S02]  /*12750*/  @!P3 IMAD.MOV.U32 R237, RZ, RZ, R235 ;  /* 0x000000ffffedb224 */ /* 0x002fe400078e00eb */
[----:B------:R-:W-:Y:S02]  /*12760*/  @!P4 IMAD.MOV.U32 R11, RZ, RZ, c[0x0][0x198] ;  /* 0x00006600ff0bc624 */ /* 0x000fe400078e00ff */
        /* <DEDUP_REMOVED lines=131> */
[----:B------:R-:W-:Y:S02]  /*12fa0*/  IMAD.IADD R226, R40, 0x1, R7 ;  /* 0x0000000128e27824 */ /* 0x000fe400078e0207 */
[----:B------:R-:W-:Y:S01]  /*12fb0*/  @!P0 IMAD.IADD R5, R17, 0x1, R2 ;  /* 0x0000000111058824 */ /* 0x000fe200078e0202 */
[----:B------:R-:W-:Y:S01]  /*12fc0*/  @P2 STS.128 [R234+0x12800], RZ ;  /* 0x012800ffea002388 */ /* 0x000fe20000000c00 */
[----:B------:R-:W-:Y:S02]  /*12fd0*/  @!P0 IMAD.MOV.U32 R4, RZ, RZ, R16 ;  /* 0x000000ffff048224 */ /* 0x000fe400078e0010 */
        /* <DEDUP_REMOVED lines=27> */
[----:B------:R-:W-:Y:S01]  /*13190*/  LDSM.16.M88.4 R68, [R226] ;  /* 0x00000000e244783b */ /* 0x000fe20000000200 */
[----:B------:R-:W-:Y:S02]  /*131a0*/  SEL R0, R0, 0xffffffc0, !P2 ;  /* 0xffffffc000007807 */ /* 0x000fe40005000000 */
[C---:B------:R-:W-:Y:S01]  /*131b0*/  IADD3 R214, R223.reuse, 0x1000, RZ ;  /* 0x00001000dfd67810 */ /* 0x040fe20007ffe0ff */
[----:B------:R-:W1:Y:S01]  /*131c0*/  LDSM.16.M88.4 R32, [R225+0x4000] ;  /* 0x00400000e120783b */ /* 0x000e620000000200 */
[----:B------:R-:W-:Y:S01]  /*131d0*/  IADD3 R213, R223, 0x1800, RZ ;  /* 0x00001800dfd57810 */ /* 0x000fe20007ffe0ff */
[----:B------:R-:W-:Y:S01]  /*131e0*/  IMAD.IADD R219, R225, 0x1, R0 ;  /* 0x00000001e1db7824 */ /* 0x000fe200078e0200 */
[----:B------:R-:W-:Y:S01]  /*131f0*/  IADD3 R212, R223, 0x2000, RZ ;  /* 0x00002000dfd47810 */ /* 0x000fe20007ffe0ff */
[----:B--2---:R-:W2:Y:S01]  /*13200*/  LDSM.16.M88.4 R24, [R225+0x4800] ;  /* 0x00480000e118783b */ /* 0x004ea20000000200 */
[----:B------:R-:W-:Y:S01]  /*13210*/  IMAD.IADD R208, R0, 0x1, R223 ;  /* 0x0000000100d07824 */ /* 0x000fe200078e02df */
[----:B------:R-:W-:-:S02]  /*13220*/  LOP3.LUT R0, R40, R41, RZ, 0xfc, !PT ;  /* 0x0000002928007212 */ /* 0x000fc400078efcff */
[----:B---3--:R-:W3:Y:S01]  /*13230*/  LDSM.16.M88.4 R16, [R225+0x5000] ;  /* 0x00500000e110783b */ /* 0x008ee20000000200 */
[C---:B------:R-:W-:Y:S02]  /*13240*/  IADD3 R211, R223.reuse, 0x2800, RZ ;  /* 0x00002800dfd37810 */ /* 0x040fe40007ffe0ff */
[C---:B------:R-:W-:Y:S01]  /*13250*/  IADD3 R210, R223.reuse, 0x3000, RZ ;  /* 0x00003000dfd27810 */ /* 0x040fe20007ffe0ff */
[----:B-----5:R-:W4:Y:S01]  /*13260*/  LDSM.16.M88.4 R8, [R225+0x5800] ;  /* 0x00580000e108783b */ /* 0x020f220000000200 */
[C---:B------:R-:W-:Y:S02]  /*13270*/  IADD3 R209, R223.reuse, 0x3800, RZ ;  /* 0x00003800dfd17810 */ /* 0x040fe40007ffe0ff */
[C---:B------:R-:W-:Y:S01]  /*13280*/  IADD3 R207, R223.reuse, 0x4000, RZ ;  /* 0x00004000dfcf7810 */ /* 0x040fe20007ffe0ff */
[----:B------:R-:W5:Y:S01]  /*13290*/  LDSM.16.M88.4 R92, [R225+0x6000] ;  /* 0x00600000e15c783b */ /* 0x000f620000000200 */
        /* <DEDUP_REMOVED lines=8> */
[----:B------:R-:W4:Y:S01]  /*13320*/  LDSM.16.M88.4 R100, [R225+0x7800] ;  /* 0x00780000e164783b */ /* 0x000f220000000200 */
[----:B------:R-:W-:-:S03]  /*13330*/  IADD3 R200, R223, 0x7800, RZ ;  /* 0x00007800dfc87810 */ /* 0x000fc60007ffe0ff */
[----:B------:R-:W-:Y:S04]  /*13340*/  LDSM.16.M88.4 R116, [R224] ;  /* 0x00000000e074783b */ /* 0x000fe80000000200 */
[----:B------:R-:W4:Y:S04]  /*13350*/  LDSM.16.M88.4 R96, [R223] ;  /* 0x00000000df60783b */ /* 0x000f280000000200 */
[----:B------:R-:W4:Y:S01]  /*13360*/  LDSM.16.M88.4 R52, [R223+0x800] ;  /* 0x00080000df34783b */ /* 0x000f220000000200 */
[C---:B-1----:R-:W-:Y:S03]  /*13370*/  HMMA.16816.F32 R36, R68.reuse, R32, RZ ;  /* 0x000000204424723c */ /* 0x042fe600000018ff */
[----:B------:R-:W1:Y:S04]  /*13380*/  LDSM.16.M88.4 R48, [R223+0x1000] ;  /* 0x00100000df30783b */ /* 0x000e680000000200 */
[----:B------:R-:W1:Y:S01]  /*13390*/  LDSM.16.M88.4 R104, [R223+0x1800] ;  /* 0x00180000df68783b */ /* 0x000e620000000200 */
[C---:B--2---:R-:W-:Y:S03]  /*133a0*/  HMMA.16816.F32 R28, R68.reuse, R24, RZ ;  /* 0x00000018441c723c */ /* 0x044fe600000018ff */
[----:B------:R-:W2:Y:S04]  /*133b0*/  LDSM.16.M88.4 R128, [R223+0x2000] ;  /* 0x00200000df80783b */ /* 0x000ea80000000200 */
[----:B------:R-:W-:Y:S01]  /*133c0*/  LDSM.16.M88.4 R124, [R223+0x3000] ;  /* 0x00300000df7c783b */ /* 0x000fe20000000200 */
[C---:B---3--:R-:W-:Y:S03]  /*133d0*/  HMMA.16816.F32 R20, R68.reuse, R16, RZ ;  /* 0x000000104414723c */ /* 0x048fe600000018ff */
[----:B------:R-:W-:Y:S04]  /*133e0*/  LDSM.16.M88.4 R120, [R223+0x3800] ;  /* 0x00380000df78783b */ /* 0x000fe80000000200 */
[----:B------:R-:W-:Y:S01]  /*133f0*/  LDSM.16.M88.4 R112, [R219+0x4000] ;  /* 0x00400000db70783b */ /* 0x000fe20000000200 */
[C---:B------:R-:W-:Y:S03]  /*13400*/  HMMA.16816.F32 R32, R68.reuse, R34, RZ ;  /* 0x000000224420723c */ /* 0x040fe600000018ff */
[----:B------:R-:W-:Y:S04]  /*13410*/  LDSM.16.M88.4 R108, [R219+0x5800] ;  /* 0x00580000db6c783b */ /* 0x000fe80000000200 */
[----:B------:R-:W0:Y:S01]  /*13420*/  LDGDEPBAR ;  /* 0x00000000000079af */ /* 0x000e220000000000 */
[C---:B------:R-:W-:Y:S08]  /*13430*/  HMMA.16816.F32 R24, R68.reuse, R26, RZ ;  /* 0x0000001a4418723c */ /* 0x040ff000000018ff */
[C---:B------:R-:W-:Y:S08]  /*13440*/  HMMA.16816.F32 R16, R68.reuse, R18, RZ ;  /* 0x000000124410723c */ /* 0x040ff000000018ff */
[C---:B----4-:R-:W-:Y:S08]  /*13450*/  HMMA.16816.F32 R12, R68.reuse, R8, RZ ;  /* 0x00000008440c723c */ /* 0x050ff000000018ff */
        /* <DEDUP_REMOVED lines=21> */
[----:B------:R-:W4:Y:S07]  /*135b0*/  LDSM.16.M88.4 R104, [R219+0x6000] ;  /* 0x00600000db68783b */ /* 0x000f2e0000000200 */
[C---:B--2---:R-:W-:Y:S08]  /*135c0*/  HMMA.16816.F32 R4, R116.reuse, R128, R4 ;  /* 0x000000807404723c */ /* 0x044ff00000001804 */
[C---:B------:R-:W-:Y:S08]  /*135d0*/  HMMA.16816.F32 R92, R116.reuse, R130, R92 ;  /* 0x00000082745c723c */ /* 0x040ff0000000185c */
[C---:B---3--:R-:W-:Y:S08]  /*135e0*/  HMMA.16816.F32 R88, R116.reuse, R100, R88 ;  /* 0x000000647458723c */ /* 0x048ff00000001858 */
[----:B------:R-:W-:Y:S01]  /*135f0*/  HMMA.16816.F32 R84, R116, R102, R84 ;  /* 0x000000667454723c */ /* 0x000fe20000001854 */
[----:B------:R-:W2:Y:S07]  /*13600*/  LDSM.16.M88.4 R100, [R219+0x6800] ;  /* 0x00680000db64783b */ /* 0x000eae0000000200 */
[C---:B-1----:R-:W-:Y:S08]  /*13610*/  HMMA.16816.F32 R28, R48.reuse, R96, R28 ;  /* 0x00000060301c723c */ /* 0x042ff0000000181c */
[C---:B------:R-:W-:Y:S01]  /*13620*/  HMMA.16816.F32 R24, R48.reuse, R98, R24 ;  /* 0x000000623018723c */ /* 0x040fe20000001818 */
[----:B------:R-:W1:Y:S07]  /*13630*/  LDSM.16.M88.4 R96, [R219+0x7000] ;  /* 0x00700000db60783b */ /* 0x000e6e0000000200 */
[C---:B------:R-:W-:Y:S08]  /*13640*/  HMMA.16816.F32 R20, R48.reuse, R52, R20 ;  /* 0x000000343014723c */ /* 0x040ff00000001814 */
[----:B------:R-:W-:Y:S01]  /*13650*/  HMMA.16816.F32 R16, R48, R54, R16 ;  /* 0x000000363010723c */ /* 0x000fe20000001810 */
[----:B------:R-:W3:Y:S07]  /*13660*/  LDSM.16.M88.4 R52, [R219+0x7800] ;  /* 0x00780000db34783b */ /* 0x000eee0000000200 */
        /* <DEDUP_REMOVED lines=15> */
[----:B------:R-:W4:Y:S07]  /*13760*/  LDSM.16.M88.4 R108, [R208+0x1800] ;  /* 0x00180000d06c783b */ /* 0x000f2e0000000200 */
[C---:B--2---:R-:W-:Y:S08]  /*13770*/  HMMA.16816.F32 R88, R48.reuse, R100, R88 ;  /* 0x000000643058723c */ /* 0x044ff00000001858 */
[C---:B------:R-:W-:Y:S01]  /*13780*/  HMMA.16816.F32 R84, R48.reuse, R102, R84 ;  /* 0x000000663054723c */ /* 0x040fe20000001854 */
[----:B------:R-:W-:Y:S07]  /*13790*/  LDSM.16.M88.4 R100, [R208+0x2800] ;  /* 0x00280000d064783b */ /* 0x000fee0000000200 */
[C---:B-1----:R-:W-:Y:S08]  /*137a0*/  HMMA.16816.F32 R80, R48.reuse, R96, R80 ;  /* 0x000000603050723c */ /* 0x042ff00000001850 */
[C---:B------:R-:W-:Y:S01]  /*137b0*/  HMMA.16816.F32 R76, R48.reuse, R98, R76 ;  /* 0x00000062304c723c */ /* 0x040fe2000000184c */
[----:B------:R-:W-:Y:S07]  /*137c0*/  LDSM.16.M88.4 R96, [R208+0x3000] ;  /* 0x00300000d060783b */ /* 0x000fee0000000200 */
[C---:B---3--:R-:W-:Y:S08]  /*137d0*/  HMMA.16816.F32 R72, R48.reuse, R52, R72 ;  /* 0x000000343048723c */ /* 0x048ff00000001848 */
        /* <DEDUP_REMOVED lines=11> */
[C---:B----4-:R-:W-:Y:S01]  /*13890*/  HMMA.16816.F32 R116, R124.reuse, R104, R4 ;  /* 0x000000687c74723c */ /* 0x050fe20000001804 */
[----:B------:R-:W2:Y:S07]  /*138a0*/  LDSM.16.M88.4 R4, [R224+0x2000] ;  /* 0x00200000e004783b */ /* 0x000eae0000000200 */
[C---:B------:R-:W-:Y:S08]  /*138b0*/  HMMA.16816.F32 R12, R124.reuse, R108, R12 ;  /* 0x0000006c7c0c723c */ /* 0x040ff0000000180c */
[----:B------:R-:W-:Y:S01]  /*138c0*/  HMMA.16816.F32 R8, R124, R110, R8 ;  /* 0x0000006e7c08723c */ /* 0x000fe20000001808 */
[----:B------:R-:W3:Y:S07]  /*138d0*/  LDSM.16.M88.4 R108, [R208+0x3800] ;  /* 0x00380000d06c783b */ /* 0x000eee0000000200 */
[C---:B-1----:R-:W-:Y:S08]  /*138e0*/  HMMA.16816.F32 R32, R52.reuse, R50, R32 ;  /* 0x000000323420723c */ /* 0x042ff00000001820 */
[----:B------:R-:W-:Y:S01]  /*138f0*/  HMMA.16816.F32 R36, R52, R48, R36 ;  /* 0x000000303424723c */ /* 0x000fe20000001824 */
[----:B------:R-:W-:Y:S07]  /*13900*/  LDSM.16.M88.4 R48, [R223+0x4800] ;  /* 0x00480000df30783b */ /* 0x000fee0000000200 */
[C---:B------:R-:W-:Y:S08]  /*13910*/  HMMA.16816.F32 R92, R124.reuse, R106, R92 ;  /* 0x0000006a7c5c723c */ /* 0x040ff0000000185c */
[C---:B------:R-:W-:Y:S08]  /*13920*/  HMMA.16816.F32 R80, R124.reuse, R96, R80 ;  /* 0x000000607c50723c */ /* 0x040ff00000001850 */
[C---:B------:R-:W-:Y:S01]  /*13930*/  HMMA.16816.F32 R104, R124.reuse, R98, R76 ;  /* 0x000000627c68723c */ /* 0x040fe2000000184c */
[----:B------:R-:W-:Y:S04]  /*13940*/  LDSM.16.M88.4 R76, [R222+0x2000] ;  /* 0x00200000de4c783b */ /* 0x000fe80000000200 */
[----:B------:R-:W1:Y:S03]  /*13950*/  LDSM.16.M88.4 R96, [R219+0x8000] ;  /* 0x00800000db60783b */ /* 0x000e660000000200 */
[C---:B------:R-:W-:Y:S08]  /*13960*/  HMMA.16816.F32 R88, R124.reuse, R100, R88 ;  /* 0x000000647c58723c */ /* 0x040ff00000001858 */
[----:B------:R-:W-:Y:S01]  /*13970*/  HMMA.16816.F32 R84, R124, R102, R84 ;  /* 0x000000667c54723c */ /* 0x000fe20000001854 */
[----:B------:R-:W4:Y:S07]  /*13980*/  LDSM.16.M88.4 R100, [R225+0x8800] ;  /* 0x00880000e164783b */ /* 0x000f2e0000000200 */
[C---:B--2---:R-:W-:Y:S08]  /*13990*/  HMMA.16816.F32 R32, R4.reuse, R114, R32 ;  /* 0x000000720420723c */ /* 0x044ff00000001820 */
[----:B------:R-:W-:Y:S01]  /*139a0*/  HMMA.16816.F32 R128, R4, R112, R36 ;  /* 0x000000700480723c */ /* 0x000fe20000001824 */
[----:B------:R-:W-:Y:S04]  /*139b0*/  LDSM.16.M88.4 R36, [R221+0x2000] ;  /* 0x00200000dd24783b */ /* 0x000fe80000000200 */
[----:B------:R-:W-:Y:S03]  /*139c0*/  LDSM.16.M88.4 R112, [R219+0x8800] ;  /* 0x00880000db70783b */ /* 0x000fe60000000200 */
[C---:B---3--:R-:W-:Y:S08]  /*139d0*/  HMMA.16816.F32 R72, R124.reuse, R108, R72 ;  /* 0x0000006c7c48723c */ /* 0x048ff00000001848 */
[----:B------:R-:W-:Y:S01]  /*139e0*/  HMMA.16816.F32 R108, R124, R110, R68 ;  /* 0x0000006e7c6c723c */ /* 0x000fe20000001844 */
[----:B------:R-:W2:Y:S04]  /*139f0*/  LDSM.16.M88.4 R68, [R208+0x4000] ;  /* 0x00400000d044783b */ /* 0x000ea80000000200 */
[----:B------:R-:W3:Y:S03]  /*13a00*/  LDSM.16.M88.4 R124, [R225+0x9800] ;  /* 0x00980000e17c783b */ /* 0x000ee60000000200 */
[C---:B-1----:R-:W-:Y:S08]  /*13a10*/  HMMA.16816.F32 R32, R76.reuse, R98, R32 ;  /* 0x000000624c20723c */ /* 0x042ff00000001820 */
[----:B------:R-:W-:Y:S01]  /*13a20*/  HMMA.16816.F32 R128, R76, R96, R128 ;  /* 0x000000604c80723c */ /* 0x000fe20000001880 */
[----:B------:R-:W-:Y:S07]  /*13a30*/  LDSM.16.M88.4 R96, [R208+0x4800] ;  /* 0x00480000d060783b */ /* 0x000fee0000000200 */
[C---:B----4-:R-:W-:Y:S08]  /*13a40*/  HMMA.16816.F32 R28, R52.reuse, R100, R28 ;  /* 0x00000064341c723c */ /* 0x050ff0000000181c */
[C---:B------:R-:W-:Y:S01]  /*13a50*/  HMMA.16816.F32 R24, R52.reuse, R102, R24 ;  /* 0x000000663418723c */ /* 0x040fe20000001818 */
[----:B------:R-:W1:Y:S07]  /*13a60*/  LDSM.16.M88.4 R100, [R223+0x5000] ;  /* 0x00500000df64783b */ /* 0x000e6e0000000200 */
[----:B------:R-:W-:Y:S08]  /*13a70*/  HMMA.16816.F32 R16, R52, R122, R16 ;  /* 0x0000007a3410723c */ /* 0x000ff00000001810 */
[----:B--2---:R-:W-:Y:S08]  /*13a80*/  HMMA.16816.F32 R32, R36, R70, R32 ;  /* 0x000000462420723c */ /* 0x004ff00000001820 */
[----:B------:R-:W-:Y:S01]  /*13a90*/  HMMA.16816.F32 R20, R52, R120, R20 ;  /* 0x000000783414723c */ /* 0x000fe20000001814 */
[----:B------:R-:W-:Y:S07]  /*13aa0*/  LDSM.16.M88.4 R120, [R225+0xa000] ;  /* 0x00a00000e178783b */ /* 0x000fee0000000200 */
[----:B------:R-:W-:Y:S01]  /*13ab0*/  HMMA.16816.F32 R128, R36, R68, R128 ;  /* 0x000000442480723c */ /* 0x000fe20000001880 */
[----:B------:R-:W2:Y:S07]  /*13ac0*/  LDSM.16.M88.4 R68, [R223+0x5800] ;  /* 0x00580000df44783b */ /* 0x000eae0000000200 */
[----:B------:R-:W-:Y:S01]  /*13ad0*/  HMMA.16816.F32 R28, R4, R48, R28 ;  /* 0x00000030041c723c */ /* 0x000fe2000000181c */
[----:B------:R-:W-:-:S02]  /*13ae0*/  FMUL.FTZ R32, R32, c[0x0][0x2ec] ;  /* 0x0000bb0020207a20 */ /* 0x000fc40000410000 */
[----:B------:R-:W-:Y:S02]  /*13af0*/  FMUL.FTZ R63, R33, c[0x0][0x2ec] ;  /* 0x0000bb00213f7a20 */ /* 0x000fe40000410000 */
[----:B------:R4:W-:Y:S01]  /*13b00*/  MUFU.TANH R47, R32 ;  /* 0x00000020002f7308 */ /* 0x0009e20000002400 */
[----:B------:R-:W-:Y:S02]  /*13b10*/  FMUL.FTZ R65, R34, c[0x0][0x2ec] ;  /* 0x0000bb0022417a20 */ /* 0x000fe40000410000 */
[----:B------:R-:W-:Y:S01]  /*13b20*/  HMMA.16816.F32 R24, R4, R50, R24 ;  /* 0x000000320418723c */ /* 0x000fe20000001818 */
[----:B------:R-:W5:Y:S01]  /*13b30*/  LDSM.16.M88.4 R48, [R219+0x9000] ;  /* 0x00900000db30783b */ /* 0x000f620000000200 */
[----:B------:R-:W-:-:S03]  /*13b40*/  FMUL.FTZ R66, R35, c[0x0][0x2ec] ;  /* 0x0000bb0023427a20 */ /* 0x000fc60000410000 */
[----:B------:R-:W-:Y:S03]  /*13b50*/  MUFU.TANH R65, R65 ;  /* 0x0000004100417308 */ /* 0x000fe60000002400 */
[----:B---3--:R-:W-:Y:S01]  /*13b60*/  HMMA.16816.F32 R12, R52, R124, R12 ;  /* 0x0000007c340c723c */ /* 0x008fe2000000180c */
[----:B------:R-:W-:Y:S02]  /*13b70*/  FMUL.FTZ R46, R131, c[0x0][0x2ec] ;  /* 0x0000bb00832e7a20 */ /* 0x000fe40000410000 */
[----:B------:R-:W-:Y:S01]  /*13b80*/  FMUL.FTZ R44, R129, c[0x0][0x2ec] ;  /* 0x0000bb00812c7a20 */ /* 0x000fe20000410000 */
[----:B----4-:R-:W3:Y:S01]  /*13b90*/  LDSM.16.M88.4 R32, [R219+0x9800] ;  /* 0x00980000db20783b */ /* 0x010ee20000000200 */
[----:B------:R-:W-:Y:S01]  /*13ba0*/  MUFU.TANH R63, R63 ;  /* 0x0000003f003f7308 */ /* 0x000fe20000002400 */
[----:B------:R-:W-:Y:S02]  /*13bb0*/  FMUL.FTZ R42, R128, c[0x0][0x2ec] ;  /* 0x0000bb00802a7a20 */ /* 0x000fe40000410000 */
[----:B-1----:R-:W-:Y:S01]  /*13bc0*/  HMMA.16816.F32 R16, R4, R102, R16 ;  /* 0x000000660410723c */ /* 0x002fe20000001810 */
[----:B------:R-:W-:-:S04]  /*13bd0*/  FMUL.FTZ R130, R130, c[0x0][0x2ec] ;  /* 0x0000bb0082827a20 */ /* 0x000fc80000410000 */
[----:B------:R-:W1:Y:S03]  /*13be0*/  MUFU.TANH R46, R46 ;  /* 0x0000002e002e7308 */ /* 0x000e660000002400 */
[----:B------:R-:W-:Y:S01]  /*13bf0*/  HMMA.16816.F32 R20, R4, R100, R20 ;  /* 0x000000640414723c */ /* 0x000fe20000001814 */
[----:B------:R-:W-:Y:S04]  /*13c00*/  LDSM.16.M88.4 R100, [R225+0xa800] ;  /* 0x00a80000e164783b */ /* 0x000fe80000000200 */
[----:B------:R-:W4:Y:S03]  /*13c10*/  MUFU.TANH R44, R44 ;  /* 0x0000002c002c7308 */ /* 0x000f260000002400 */
[C---:B------:R-:W-:Y:S05]  /*13c20*/  HMMA.16816.F32 R28, R76.reuse, R112, R28 ;  /* 0x000000704c1c723c */ /* 0x040fea000000181c */
[----:B------:R-:W-:Y:S03]  /*13c30*/  MUFU.TANH R66, R66 ;  /* 0x0000004200427308 */ /* 0x000fe60000002400 */
[----:B------:R-:W-:Y:S01]  /*13c40*/  HMMA.16816.F32 R24, R76, R114, R24 ;  /* 0x000000724c18723c */ /* 0x000fe20000001818 */
[----:B------:R-:W1:Y:S04]  /*13c50*/  LDSM.16.M88.4 R112, [R208+0x5000] ;  /* 0x00500000d070783b */ /* 0x000e680000000200 */
[----:B------:R-:W-:Y:S03]  /*13c60*/  MUFU.TANH R42, R42 ;  /* 0x0000002a002a7308 */ /* 0x000fe60000002400 */
[----:B--2---:R-:W-:Y:S08]  /*13c70*/  HMMA.16816.F32 R12, R4, R68, R12 ;  /* 0x00000044040c723c */ /* 0x004ff0000000180c */
[C---:B-----5:R-:W-:Y:S08]  /*13c80*/  HMMA.16816.F32 R16, R76.reuse, R50, R16 ;  /* 0x000000324c10723c */ /* 0x060ff00000001810 */
[----:B------:R-:W-:Y:S01]  /*13c90*/  HMMA.16816.F32 R20, R76, R48, R20 ;  /* 0x000000304c14723c */ /* 0x000fe20000001814 */
[----:B------:R-:W2:Y:S07]  /*13ca0*/  LDSM.16.M88.4 R48, [R208+0x5800] ;  /* 0x00580000d030783b */ /* 0x000eae0000000200 */
[----:B------:R-:W-:Y:S08]  /*13cb0*/  HMMA.16816.F32 R28, R36, R96, R28 ;  /* 0x00000060241c723c */ /* 0x000ff0000000181c */
[----:B------:R-:W-:Y:S08]  /*13cc0*/  HMMA.16816.F32 R8, R52, R126, R8 ;  /* 0x0000007e3408723c */ /* 0x000ff00000001808 */
[----:B---3--:R-:W-:Y:S08]  /*13cd0*/  HMMA.16816.F32 R12, R76, R32, R12 ;  /* 0x000000204c0c723c */ /* 0x008ff0000000180c */
[----:B-1----:R-:W-:Y:S01]  /*13ce0*/  HMMA.16816.F32 R16, R36, R114, R16 ;  /* 0x000000722410723c */ /* 0x002fe20000001810 */
[----:B------:R-:W-:-:S02]  /*13cf0*/  FMUL.FTZ R96, R28, c[0x0][0x2ec] ;  /* 0x0000bb001c607a20 */ /* 0x000fc40000410000 */
[----:B------:R-:W-:Y:S02]  /*13d00*/  FMUL.FTZ R67, R29, c[0x0][0x2ec] ;  /* 0x0000bb001d437a20 */ /* 0x000fe40000410000 */
[----:B------:R-:W-:Y:S02]  /*13d10*/  FMUL.FTZ R97, R31, c[0x0][0x2ec] ;  /* 0x0000bb001f617a20 */ /* 0x000fe40000410000 */
[----:B------:R-:W1:Y:S01]  /*13d20*/  MUFU.TANH R96, R96 ;  /* 0x0000006000607308 */ /* 0x000e620000002400 */
[----:B------:R-:W-:Y:S07]  /*13d30*/  HMMA.16816.F32 R24, R36, R98, R24 ;  /* 0x000000622418723c */ /* 0x000fee0000001818 */
[----:B------:R-:W-:Y:S01]  /*13d40*/  FMUL.FTZ R98, R30, c[0x0][0x2ec] ;  /* 0x0000bb001e627a20 */ /* 0x000fe20000410000 */
[----:B------:R-:W-:Y:S01]  /*13d50*/  HMMA.16816.F32 R8, R4, R70, R8 ;  /* 0x000000460408723c */ /* 0x000fe20000001808 */
[----:B------:R-:W3:Y:S01]  /*13d60*/  LDSM.16.M88.4 R28, [R223+0x6000] ;  /* 0x00600000df1c783b */ /* 0x000ee20000000200 */
[----:B------:R-:W-:Y:S03]  /*13d70*/  MUFU.TANH R67, R67 ;  /* 0x0000004300437308 */ /* 0x000fe60000002400 */
[----:B------:R-:W-:Y:S03]  /*13d80*/  LDSM.16.M88.4 R68, [R225+0xb000] ;  /* 0x00b00000e144783b */ /* 0x000fe60000000200 */
[----:B------:R-:W-:Y:S01]  /*13d90*/  HMMA.16816.F32 R20, R36, R112, R20 ;  /* 0x000000702414723c */ /* 0x000fe20000001814 */
[----:B------:R-:W-:Y:S01]  /*13da0*/  FMUL.FTZ R138, R18, c[0x0][0x2ec] ;  /* 0x0000bb00128a7a20 */ /* 0x000fe20000410000 */
[----:B------:R-:W-:Y:S01]  /*13db0*/  MUFU.TANH R97, R97 ;  /* 0x0000006100617308 */ /* 0x000fe20000002400 */
[----:B------:R-:W-:-:S05]  /*13dc0*/  FMUL.FTZ R134, R19, c[0x0][0x2ec] ;  /* 0x0000bb0013867a20 */ /* 0x000fca0000410000 */
[----:B--2---:R-:W-:Y:S01]  /*13dd0*/  HMMA.16816.F32 R12, R36, R48, R12 ;  /* 0x00000030240c723c */ /* 0x004fe2000000180c */
[----:B------:R-:W-:Y:S01]  /*13de0*/  FMUL.FTZ R24, R24, c[0x0][0x2ec] ;  /* 0x0000bb0018187a20 */ /* 0x000fe20000410000 */
[----:B------:R-:W-:Y:S01]  /*13df0*/  MUFU.TANH R98, R98 ;  /* 0x0000006200627308 */ /* 0x000fe20000002400 */
[----:B------:R-:W-:-:S04]  /*13e00*/  FMUL.FTZ R112, R27, c[0x0][0x2ec] ;  /* 0x0000bb001b707a20 */ /* 0x000fc80000410000 */
[----:B------:R-:W-:Y:S01]  /*13e10*/  FMUL.FTZ R49, R16, c[0x0][0x2ec] ;  /* 0x0000bb0010317a20 */ /* 0x000fe20000410000 */
[C---:B------:R-:W-:Y:S01]  /*13e20*/  HMMA.16816.F32 R116, R52.reuse, R120, R116 ;  /* 0x000000783474723c */ /* 0x040fe20000001874 */
[----:B------:R-:W-:Y:S01]  /*13e30*/  FMUL.FTZ R48, R17, c[0x0][0x2ec] ;  /* 0x0000bb0011307a20 */ /* 0x000fe20000410000 */
[----:B------:R2:W5:Y:S01]  /*13e40*/  MUFU.TANH R99, R24 ;  /* 0x0000001800637308 */ /* 0x0005620000002400 */
[----:B------:R-:W1:Y:S05]  /*13e50*/  LDSM.16.M88.4 R16, [R223+0x6800] ;  /* 0x00680000df10783b */ /* 0x000e6a0000000200 */
[----:B------:R-:W-:Y:S01]  /*13e60*/  HMMA.16816.F32 R88, R52, R100, R88 ;  /* 0x000000643458723c */ /* 0x000fe20000001858 */
[----:B------:R-:W-:Y:S01]  /*13e70*/  FMUL.FTZ R113, R20, c[0x0][0x2ec] ;  /* 0x0000bb0014717a20 */ /* 0x000fe20000410000 */
[----:B------:R-:W-:Y:S01]  /*13e80*/  MUFU.TANH R112, R112 ;  /* 0x0000007000707308 */ /* 0x000fe20000002400 */
[----:B------:R-:W-:-:S02]  /*13e90*/  FMUL.FTZ R173, R21, c[0x0][0x2ec] ;  /* 0x0000bb0015ad7a20 */ /* 0x000fc40000410000 */
[----:B------:R-:W-:Y:S02]  /*13ea0*/  FMUL.FTZ R172, R22, c[0x0][0x2ec] ;  /* 0x0000bb0016ac7a20 */ /* 0x000fe40000410000 */
[----:B------:R-:W-:Y:S01]  /*13eb0*/  FMUL.FTZ R100, R25, c[0x0][0x2ec] ;  /* 0x0000bb0019647a20 */ /* 0x000fe20000410000 */
[----:B------:R-:W-:Y:S01]  /*13ec0*/  HMMA.16816.F32 R8, R76, R34, R8 ;  /* 0x000000224c08723c */ /* 0x000fe20000001808 */
[----:B------:R-:W-:Y:S01]  /*13ed0*/  FMUL.FTZ R101, R26, c[0x0][0x2ec] ;  /* 0x0000bb001a657a20 */ /* 0x000fe20000410000 */
[----:B------:R-:W-:Y:S01]  /*13ee0*/  LDSM.16.M88.4 R32, [R208+0x6000] ;  /* 0x00600000d020783b */ /* 0x000fe20000000200 */
[----:B------:R-:W-:Y:S01]  /*13ef0*/  FMUL.FTZ R174, R23, c[0x0][0x2ec] ;  /* 0x0000bb0017ae7a20 */ /* 0x000fe20000410000 */
[----:B------:R-:W-:Y:S01]  /*13f00*/  MUFU.TANH R113, R113 ;  /* 0x0000007100717308 */ /* 0x000fe20000002400 */
[----:B------:R-:W-:Y:S01]  /*13f10*/  FMUL.FTZ R12, R12, c[0x0][0x2ec] ;  /* 0x0000bb000c0c7a20 */ /* 0x000fe20000410000 */
[----:B--2---:R-:W2:Y:S01]  /*13f20*/  LDSM.16.M88.4 R24, [R219+0xa000] ;  /* 0x00a00000db18783b */ /* 0x004ea20000000200 */
[----:B------:R-:W-:Y:S01]  /*13f30*/  FMUL.FTZ R135, R13, c[0x0][0x2ec] ;  /* 0x0000bb000d877a20 */ /* 0x000fe20000410000 */
[----:B---3--:R-:W-:Y:S01]  /*13f40*/  HMMA.16816.F32 R116, R4, R28, R116 ;  /* 0x0000001c0474723c */ /* 0x008fe20000001874 */
[----:B------:R-:W-:Y:S01]  /*13f50*/  FMUL.FTZ R144, R14, c[0x0][0x2ec] ;  /* 0x0000bb000e907a20 */ /* 0x000fe20000410000 */
[----:B------:R-:W3:Y:S01]  /*13f60*/  LDSM.16.M88.4 R20, [R225+0xb800] ;  /* 0x00b80000e114783b */ /* 0x000ee20000000200 */
[----:B------:R-:W-:Y:S01]  /*13f70*/  FMUL.FTZ R154, R15, c[0x0][0x2ec] ;  /* 0x0000bb000f9a7a20 */ /* 0x000fe20000410000 */
[----:B------:R1:W-:Y:S04]  /*13f80*/  MUFU.TANH R147, R12 ;  /* 0x0000000c00937308 */ /* 0x0003e80000002400 */
[----:B------:R-:W-:Y:S04]  /*13f90*/  HMMA.16816.F32 R92, R52, R122, R92 ;  /* 0x0000007a345c723c */ /* 0x000fe8000000185c */
[----:B------:R-:W2:Y:S04]  /*13fa0*/  MUFU.TANH R100, R100 ;  /* 0x0000006400647308 */ /* 0x000ea80000002400 */
[----:B------:R-:W-:Y:S01]  /*13fb0*/  HMMA.16816.F32 R8, R36, R50, R8 ;  /* 0x000000322408723c */ /* 0x000fe20000001808 */
[----:B-1----:R-:W1:Y:S03]  /*13fc0*/  LDSM.16.M88.4 R12, [R219+0xa800] ;  /* 0x00a80000db0c783b */ /* 0x002e660000000200 */
[----:B------:R-:W1:Y:S04]  /*13fd0*/  MUFU.TANH R172, R172 ;  /* 0x000000ac00ac7308 */ /* 0x000e680000002400 */
[----:B------:R-:W-:Y:S04]  /*13fe0*/  HMMA.16816.F32 R84, R52, R102, R84 ;  /* 0x000000663454723c */ /* 0x000fe80000001854 */
[----:B------:R-:W1:Y:S04]  /*13ff0*/  MUFU.TANH R49, R49 ;  /* 0x0000003100317308 */ /* 0x000e680000002400 */
[----:B------:R-:W-:Y:S04]  /*14000*/  HMMA.16816.F32 R88, R4, R16, R88 ;  /* 0x000000100458723c */ /* 0x000fe80000001858 */
[----:B------:R-:W1:Y:S04]  /*14010*/  MUFU.TANH R101, R101 ;  /* 0x0000006500657308 */ /* 0x000e680000002400 */
[----:B--2---:R-:W-:Y:S01]  /*14020*/  HMMA.16816.F32 R116, R76, R24, R116 ;  /* 0x000000184c74723c */ /* 0x004fe20000001874 */
[----:B------:R-:W-:-:S02]  /*14030*/  FMUL.FTZ R8, R8, c[0x0][0x2ec] ;  /* 0x0000bb0008087a20 */ /* 0x000fc40000410000 */
[----:B------:R-:W-:Y:S02]  /*14040*/  FMUL.FTZ R137, R9, c[0x0][0x2ec] ;  /* 0x0000bb0009897a20 */ /* 0x000fe40000410000 */
[----:B------:R2:W-:Y:S01]  /*14050*/  MUFU.TANH R145, R8 ;  /* 0x0000000800917308 */ /* 0x0005e20000002400 */
[----:B------:R-:W-:Y:S02]  /*14060*/  FMUL.FTZ R146, R10, c[0x0][0x2ec] ;  /* 0x0000bb000a927a20 */ /* 0x000fe40000410000 */
[----:B------:R-:W-:Y:S01]  /*14070*/  HMMA.16816.F32 R92, R4, R30, R92 ;  /* 0x0000001e045c723c */ /* 0x000fe2000000185c */
[----:B------:R-:W4:Y:S01]  /*14080*/  LDSM.16.M88.4 R28, [R223+0x7000] ;  /* 0x00700000df1c783b */ /* 0x000f220000000200 */
[----:B------:R-:W-:-:S03]  /*14090*/  FMUL.FTZ R152, R11, c[0x0][0x2ec] ;  /* 0x0000bb000b987a20 */ /* 0x000fc60000410000 */
[----:B------:R-:W1:Y:S03]  /*140a0*/  MUFU.TANH R174, R174 ;  /* 0x000000ae00ae7308 */ /* 0x000e660000002400 */
[----:B---3--:R-:W-:Y:S01]  /*140b0*/  HMMA.16816.F32 R72, R52, R20, R72 ;  /* 0x000000143448723c */ /* 0x008fe20000001848 */
[----:B--2---:R-:W2:Y:S04]  /*140c0*/  LDSM.16.M88.4 R8, [R208+0x6800] ;  /* 0x00680000d008783b */ /* 0x004ea80000000200 */
[----:B------:R-:W3:Y:S02]  /*140d0*/  MUFU.TANH R173, R173 ;  /* 0x000000ad00ad7308 */ /* 0x000ee40000002400 */
[----:B------:R-:W-:Y:S01]  /*140e0*/  IMAD R21, R60, 0x10, R62 ;  /* 0x000000103c157824 */ /* 0x000fe200078e023e */
[----:B------:R-:W-:Y:S01]  /*140f0*/  HMMA.16816.F32 R84, R4, R18, R84 ;  /* 0x000000120454723c */ /* 0x000fe20000001854 */
[----:B------:R-:W2:Y:S03]  /*14100*/  LDSM.16.M88.4 R16, [R219+0xb000] ;  /* 0x00b00000db10783b */ /* 0x000ea60000000200 */
[----:B------:R-:W-:Y:S01]  /*14110*/  IADD3 R21, R21, 0x1, R242 ;  /* 0x0000000115157810 */ /* 0x000fe20007ffe0f2 */
[----:B------:R-:W2:Y:S03]  /*14120*/  MUFU.TANH R138, R138 ;  /* 0x0000008a008a7308 */ /* 0x000ea60000002400 */
[----:B-1----:R-:W-:Y:S05]  /*14130*/  HMMA.16816.F32 R88, R76, R12, R88 ;  /* 0x0000000c4c58723c */ /* 0x002fea0000001858 */
[----:B------:R-:W1:Y:S02]  /*14140*/  MUFU.TANH R48, R48 ;  /* 0x0000003000307308 */ /* 0x000e640000002400 */
[----:B------:R-:W-:Y:S01]  /*14150*/  IADD3 R13, R64, R21, -R227 ;  /* 0x00000015400d7210 */ /* 0x000fe20007ffe8e3 */
[----:B------:R-:W-:Y:S03]  /*14160*/  HMMA.16816.F32 R116, R36, R32, R116 ;  /* 0x000000202474723c */ /* 0x000fe60000001874 */
[----:B------:R-:W-:-:S02]  /*14170*/  IADD3 R13, R13, c[0x0][0x2e8], RZ ;  /* 0x0000ba000d0d7a10 */ /* 0x000fc40007ffe0ff */
[----:B------:R-:W1:Y:S02]  /*14180*/  MUFU.TANH R134, R134 ;  /* 0x0000008600867308 */ /* 0x000e640000002400 */
[----:B------:R-:W-:Y:S01]  /*14190*/  IMAD.IADD R32, R3, 0x1, R59 ;  /* 0x0000000103207824 */ /* 0x000fe200078e023b */
[----:B------:R-:W-:Y:S01]  /*141a0*/  HMMA.16816.F32 R80, R52, R68, R80 ;  /* 0x000000443450723c */ /* 0x000fe20000001850 */
[C---:B------:R-:W-:Y:S02]  /*141b0*/  IADD3 R133, R13.reuse, 0x8, RZ ;  /* 0x000000080d857810 */ /* 0x040fe40007ffe0ff */
[-C--:B------:R-:W-:Y:S02]  /*141c0*/  IMNMX R2, R13, R64.reuse, PT ;  /* 0x000000400d027217 */ /* 0x080fe40003800200 */
[----:B------:R-:W-:Y:S01]  /*141d0*/  IADD3 R12, R32, 0x1, RZ ;  /* 0x00000001200c7810 */ /* 0x000fe20007ffe0ff */
[----:B------:R-:W1:Y:S01]  /*141e0*/  MUFU.TANH R144, R144 ;  /* 0x0000009000907308 */ /* 0x000e620000002400 */
[----:B------:R-:W-:Y:S01]  /*141f0*/  IMNMX R133, R133, R64, PT ;  /* 0x0000004085857217 */ /* 0x000fe20003800200 */
[----:B------:R-:W-:Y:S01]  /*14200*/  HMMA.16816.F32 R84, R76, R14, R84 ;  /* 0x0000000e4c54723c */ /* 0x000fe20000001854 */
[----:B------:R-:W-:-:S02]  /*14210*/  ISETP.GE.AND P1, PT, R12, R2, PT ;  /* 0x000000020c00720c */ /* 0x000fc40003f26270 */
[-C--:B------:R-:W-:Y:S02]  /*14220*/  ISETP.GE.AND P0, PT, R12, R133.reuse, PT ;  /* 0x000000850c00720c */ /* 0x080fe40003f06270 */
[----:B------:R-:W1:Y:S01]  /*14230*/  LDSM.16.M88.4 R12, [R223+0x7800] ;  /* 0x00780000df0c783b */ /* 0x000e620000000200 */
[----:B------:R-:W-:Y:S01]  /*14240*/  IADD3 R20, R32, 0x8, RZ ;  /* 0x0000000820147810 */ /* 0x000fe20007ffe0ff */
[----:B------:R-:W1:Y:S01]  /*14250*/  MUFU.TANH R154, R154 ;  /* 0x0000009a009a7308 */ /* 0x000e620000002400 */
[----:B------:R-:W-:Y:S01]  /*14260*/  HMMA.16816.F32 R104, R52, R70, R104 ;  /* 0x000000463468723c */ /* 0x000fe20000001868 */
[----:B------:R-:W-:Y:S01]  /*14270*/  FSEL R46, R46, -INF , !P0 ;  /* 0xff8000002e2e7808 */ /* 0x000fe20004000000 */
[----:B------:R-:W-:Y:S01]  /*14280*/  FMUL.FTZ R118, R118, c[0x0][0x2ec] ;  /* 0x0000bb0076767a20 */ /* 0x000fe20000410000 */
[----:B------:R-:W-:Y:S01]  /*14290*/  ISETP.GE.AND P2, PT, R20, R2, PT ;  /* 0x000000021400720c */ /* 0x000fe20003f46270 */
[----:B------:R-:W-:Y:S01]  /*142a0*/  FMUL.FTZ R116, R116, c[0x0][0x2ec] ;  /* 0x0000bb0074747a20 */ /* 0x000fe20000410000 */
[----:B------:R-:W-:Y:S01]  /*142b0*/  ISETP.GE.AND P3, PT, R20, R133, PT ;  /* 0x000000851400720c */ /* 0x000fe20003f66270 */
[----:B------:R-:W-:Y:S01]  /*142c0*/  FMUL.FTZ R117, R117, c[0x0][0x2ec] ;  /* 0x0000bb0075757a20 */ /* 0x000fe20000410000 */
[----:B------:R-:W-:Y:S01]  /*142d0*/  FSEL R47, R47, -INF , !P2 ;  /* 0xff8000002f2f7808 */ /* 0x000fe20005000000 */
[----:B----4-:R-:W-:Y:S01]  /*142e0*/  HMMA.16816.F32 R80, R4, R28, R80 ;  /* 0x0000001c0450723c */ /* 0x010fe20000001850 */
[----:B------:R-:W-:Y:S01]  /*142f0*/  FSEL R33, R44, -INF , !P1 ;  /* 0xff8000002c217808 */ /* 0x000fe20004800000 */
[----:B------:R-:W4:Y:S01]  /*14300*/  MUFU.TANH R135, R135 ;  /* 0x0000008700877308 */ /* 0x000f220000002400 */
[----:B------:R-:W-:-:S05]  /*14310*/  FMUL.FTZ R119, R119, c[0x0][0x2ec] ;  /* 0x0000bb0077777a20 */ /* 0x000fca0000410000 */
[----:B--2---:R-:W-:Y:S02]  /*14320*/  HMMA.16816.F32 R88, R36, R8, R88 ;  /* 0x000000082458723c */ /* 0x004fe40000001858 */
[----:B------:R-:W-:Y:S05]  /*14330*/  MUFU.TANH R137, R137 ;  /* 0x0000008900897308 */ /* 0x000fea0000002400 */
[C---:B------:R-:W-:Y:S01]  /*14340*/  IADD3 R8, R32.reuse, 0x9, RZ ;  /* 0x0000000920087810 */ /* 0x040fe20007ffe0ff */
[----:B------:R-:W-:Y:S01]  /*14350*/  HMMA.16816.F32 R108, R52, R22, R108 ;  /* 0x00000016346c723c */ /* 0x000fe2000000186c */
[----:B------:R-:W2:Y:S01]  /*14360*/  LDSM.16.M88.4 R20, [R208+0x7000] ;  /* 0x00700000d014783b */ /* 0x000ea20000000200 */
[----:B------:R-:W-:Y:S01]  /*14370*/  IADD3 R9, R32, 0x10, RZ ;  /* 0x0000001020097810 */ /* 0x000fe20007ffe0ff */
[----:B------:R-:W1:Y:S01]  /*14380*/  MUFU.TANH R146, R146 ;  /* 0x0000009200927308 */ /* 0x000e620000002400 */
[----:B------:R-:W-:-:S02]  /*14390*/  ISETP.GE.AND P4, PT, R8, R2, PT ;  /* 0x000000020800720c */ /* 0x000fc40003f86270 */
[-C--:B------:R-:W-:Y:S02]  /*143a0*/  ISETP.GE.AND P5, PT, R8, R133.reuse, PT ;  /* 0x000000850800720c */ /* 0x080fe40003fa6270 */
[----:B------:R-:W-:Y:S01]  /*143b0*/  IADD3 R8, R32, 0x11, RZ ;  /* 0x0000001120087810 */ /* 0x000fe20007ffe0ff */
[C---:B------:R-:W-:Y:S01]  /*143c0*/  HMMA.16816.F32 R92, R76.reuse, R26, R92 ;  /* 0x0000001a4c5c723c */ /* 0x040fe2000000185c */
[CC--:B------:R-:W-:Y:S01]  /*143d0*/  ISETP.GE.AND P6, PT, R9.reuse, R2.reuse, PT ;  /* 0x000000020900720c */ /* 0x0c0fe20003fc6270 */
[----:B------:R-:W1:Y:S01]  /*143e0*/  MUFU.TANH R152, R152 ;  /* 0x0000009800987308 */ /* 0x000e620000002400 */
[CC--:B------:R-:W-:Y:S02]  /*143f0*/  ISETP.GE.AND P2, PT, R8.reuse, R2.reuse, PT ;  /* 0x000000020800720c */ /* 0x0c0fe40003f46270 */
[-C--:B------:R-:W-:Y:S02]  /*14400*/  ISETP.GE.AND P0, PT, R8, R133.reuse, PT ;  /* 0x000000850800720c */ /* 0x080fe40003f06270 */
[C---:B------:R-:W-:Y:S01]  /*14410*/  IADD3 R8, R32.reuse, 0x19, RZ ;  /* 0x0000001920087810 */ /* 0x040fe20007ffe0ff */
[----:B------:R-:W-:Y:S01]  /*14420*/  HMMA.16816.F32 R80, R76, R16, R80 ;  /* 0x000000104c50723c */ /* 0x000fe20000001850 */
[-C--:B------:R-:W-:Y:S01]  /*14430*/  ISETP.GE.AND P1, PT, R9, R133.reuse, PT ;  /* 0x000000850900720c */ /* 0x080fe20003f26270 */
[----:B------:R-:W2:Y:S01]  /*14440*/  MUFU.TANH R158, R118 ;  /* 0x00000076009e7308 */ /* 0x000ea20000002400 */
[----:B------:R-:W-:Y:S01]  /*14450*/  IADD3 R9, R32, 0x18, RZ ;  /* 0x0000001820097810 */ /* 0x000fe20007ffe0ff */
[----:B------:R-:W-:Y:S01]  /*14460*/  FMUL.FTZ R88, R88, c[0x0][0x2ec] ;  /* 0x0000bb0058587a20 */ /* 0x000fe20000410000 */
[----:B------:R-:W-:Y:S01]  /*14470*/  FSEL R27, R96, -INF , !P6 ;  /* 0xff800000601b7808 */ /* 0x000fe20007000000 */
[----:B------:R-:W-:Y:S01]  /*14480*/  FMUL.FTZ R89, R89, c[0x0][0x2ec] ;  /* 0x0000bb0059597a20 */ /* 0x000fe20000410000 */
[-C--:B------:R-:W-:Y:S01]  /*14490*/  ISETP.GE.AND P6, PT, R8, R2.reuse, PT ;  /* 0x000000020800720c */ /* 0x080fe20003fc6270 */
[C---:B------:R-:W-:Y:S01]  /*144a0*/  HMMA.16816.F32 R104, R4.reuse, R30, R104 ;  /* 0x0000001e0468723c */ /* 0x040fe20000001868 */
[----:B------:R-:W-:Y:S01]  /*144b0*/  FSEL R26, R65, -INF , !P3 ;  /* 0xff800000411a7808 */ /* 0x000fe20005800000 */
[----:B------:R-:W2:Y:S01]  /*144c0*/  MUFU.TANH R163, R116 ;  /* 0x0000007400a37308 */ /* 0x000ea20000002400 */
[----:B------:R-:W-:Y:S01]  /*144d0*/  ISETP.GE.AND P3, PT, R9, R2, PT ;  /* 0x000000020900720c */ /* 0x000fe20003f66270 */
[----:B------:R-:W-:Y:S01]  /*144e0*/  FMUL.FTZ R90, R90, c[0x0][0x2ec] ;  /* 0x0000bb005a5a7a20 */ /* 0x000fe20000410000 */
[----:B------:R-:W-:Y:S01]  /*144f0*/  P2R R16, PR, RZ, 0x40 ;  /* 0x00000040ff107803 */ /* 0x000fe20000000000 */
[----:B------:R-:W-:Y:S01]  /*14500*/  FMUL.FTZ R91, R91, c[0x0][0x2ec] ;  /* 0x0000bb005b5b7a20 */ /* 0x000fe20000410000 */
[----:B------:R-:W-:Y:S01]  /*14510*/  FSEL R63, R63, -INF , !P4 ;  /* 0xff8000003f3f7808 */ /* 0x000fe20006000000 */
[----:B-1----:R-:W-:Y:S01]  /*14520*/  HMMA.16816.F32 R72, R4, R12, R72 ;  /* 0x0000000c0448723c */ /* 0x002fe20000001848 */
[----:B------:R-:W-:Y:S01]  /*14530*/  FSEL R30, R66, -INF , !P5 ;  /* 0xff800000421e7808 */ /* 0x000fe20006800000 */
[----:B------:R-:W1:Y:S01]  /*14540*/  MUFU.TANH R157, R117 ;  /* 0x00000075009d7308 */ /* 0x000e620000002400 */
[----:B------:R-:W-:-:S02]  /*14550*/  ISETP.GE.AND P5, PT, R9, R133, PT ;  /* 0x000000850900720c */ /* 0x000fc40003fa6270 */
[----:B------:R-:W-:Y:S02]  /*14560*/  ISETP.GE.AND P4, PT, R8, R133, PT ;  /* 0x000000850800720c */ /* 0x000fe40003f86270 */
[----:B------:R-:W-:Y:S01]  /*14570*/  IADD3 R13, R32, 0x21, RZ ;  /* 0x00000021200d7810 */ /* 0x000fe20007ffe0ff */
[C---:B------:R-:W-:Y:S01]  /*14580*/  HMMA.16816.F32 R84, R36.reuse, R10, R84 ;  /* 0x0000000a2454723c */ /* 0x040fe20000001854 */
[----:B-----5:R-:W-:Y:S01]  /*14590*/  FSEL R99, R99, -INF , !P3 ;  /* 0xff80000063637808 */ /* 0x020fe20005800000 */
[----:B------:R-:W5:Y:S01]  /*145a0*/  LDSM.16.M88.4 R8, [R219+0xb800] ;  /* 0x00b80000db08783b */ /* 0x000f620000000200 */
[----:B------:R-:W-:Y:S01]  /*145b0*/  ISETP.NE.AND P3, PT, R16, RZ, PT ;  /* 0x000000ff1000720c */ /* 0x000fe20003f65270 */
[----:B------:R-:W1:Y:S01]  /*145c0*/  MUFU.TANH R170, R119 ;  /* 0x0000007700aa7308 */ /* 0x000e620000002400 */
[----:B------:R-:W-:Y:S02]  /*145d0*/  IADD3 R17, R32, 0x28, RZ ;  /* 0x0000002820117810 */ /* 0x000fe40007ffe0ff */
[----:B------:R-:W-:Y:S01]  /*145e0*/  FSEL R25, R67, -INF , !P2 ;  /* 0xff80000043197808 */ /* 0x000fe20005000000 */
[----:B--2---:R-:W-:Y:S01]  /*145f0*/  HMMA.16816.F32 R80, R36, R20, R80 ;  /* 0x000000142450723c */ /* 0x004fe20000001850 */
[----:B------:R-:W-:-:S02]  /*14600*/  FSEL R24, R97, -INF , !P0 ;  /* 0xff80000061187808 */ /* 0x000fc40004000000 */
[CC--:B------:R-:W-:Y:S01]  /*14610*/  ISETP.GE.AND P2, PT, R13.reuse, R2.reuse, PT ;  /* 0x000000020d00720c */ /* 0x0c0fe20003f46270 */
[----:B------:R-:W-:Y:S01]  /*14620*/  MUFU.TANH R171, R88 ;  /* 0x0000005800ab7308 */ /* 0x000fe20000002400 */
[----:B------:R-:W-:Y:S02]  /*14630*/  ISETP.GE.AND P0, PT, R13, R133, PT ;  /* 0x000000850d00720c */ /* 0x000fe40003f06270 */
[----:B------:R-:W-:Y:S01]  /*14640*/  IADD3 R12, R32, 0x20, RZ ;  /* 0x00000020200c7810 */ /* 0x000fe20007ffe0ff */
[----:B------:R-:W-:Y:S01]  /*14650*/  HMMA.16816.F32 R104, R76, R18, R104 ;  /* 0x000000124c68723c */ /* 0x000fe20000001868 */
[----:B------:R-:W-:Y:S02]  /*14660*/  FSEL R13, R100, -INF , !P3 ;  /* 0xff800000640d7808 */ /* 0x000fe40005800000 */
[----:B------:R-:W-:Y:S01]  /*14670*/  ISETP.GE.AND P3, PT, R17, R2, PT ;  /* 0x000000021100720c */ /* 0x000fe20003f66270 */
[----:B------:R-:W-:Y:S01]  /*14680*/  MUFU.TANH R169, R89 ;  /* 0x0000005900a97308 */ /* 0x000fe20000002400 */
[----:B------:R-:W-:-:S02]  /*14690*/  FSEL R98, R98, -INF , !P1 ;  /* 0xff80000062627808 */ /* 0x000fc40004800000 */
[----:B------:R-:W-:Y:S01]  /*146a0*/  FSEL R28, R112, -INF , !P4 ;  /* 0xff800000701c7808 */ /* 0x000fe20006000000 */
[----:B------:R-:W-:Y:S01]  /*146b0*/  HMMA.16816.F32 R108, R4, R14, R108 ;  /* 0x0000000e046c723c */ /* 0x000fe2000000186c */
[-C--:B------:R-:W-:Y:S01]  /*146c0*/  ISETP.GE.AND P6, PT, R12, R2.reuse, PT ;  /* 0x000000020c00720c */ /* 0x080fe20003fc6270 */
[----:B------:R-:W-:Y:S01]  /*146d0*/  FMUL.FTZ R84, R84, c[0x0][0x2ec] ;  /* 0x0000bb0054547a20 */ /* 0x000fe20000410000 */
[-C--:B------:R-:W-:Y:S01]  /*146e0*/  ISETP.GE.AND P1, PT, R12, R133.reuse, PT ;  /* 0x000000850c00720c */ /* 0x080fe20003f26270 */
[----:B------:R-:W-:Y:S01]  /*146f0*/  MUFU.TANH R166, R90 ;  /* 0x0000005a00a67308 */ /* 0x000fe20000002400 */
[-C--:B------:R-:W-:Y:S01]  /*14700*/  ISETP.GE.AND P4, PT, R17, R133.reuse, PT ;  /* 0x000000851100720c */ /* 0x080fe20003f86270 */
[----:B------:R-:W-:Y:S01]  /*14710*/  FMUL.FTZ R85, R85, c[0x0][0x2ec] ;  /* 0x0000bb0055557a20 */ /* 0x000fe20000410000 */
[----:B------:R-:W-:Y:S01]  /*14720*/  IADD3 R16, R32, 0x29, RZ ;  /* 0x0000002920107810 */ /* 0x000fe20007ffe0ff */
[C---:B------:R-:W-:Y:S01]  /*14730*/  HMMA.16816.F32 R92, R36.reuse, R34, R92 ;  /* 0x00000022245c723c */ /* 0x040fe2000000185c */
[----:B------:R-:W-:Y:S01]  /*14740*/  P2R R17, PR, RZ, 0x8 ;  /* 0x00000008ff117803 */ /* 0x000fe20000000000 */
[----:B------:R-:W-:Y:S01]  /*14750*/  FMUL.FTZ R86, R86, c[0x0][0x2ec] ;  /* 0x0000bb0056567a20 */ /* 0x000fe20000410000 */
[----:B------:R-:W-:Y:S01]  /*14760*/  FSEL R29, R113, -INF , !P6 ;  /* 0xff800000711d7808 */ /* 0x000fe20007000000 */
[----:B------:R-:W-:Y:S01]  /*14770*/  MUFU.TANH R164, R91 ;  /* 0x0000005b00a47308 */ /* 0x000fe20000002400 */
[----:B------:R-:W-:Y:S01]  /*14780*/  FSEL R172, R172, -INF , !P1 ;  /* 0xff800000acac7808 */ /* 0x000fe20004800000 */
[----:B------:R-:W-:Y:S01]  /*14790*/  FMUL.FTZ R80, R80, c[0x0][0x2ec] ;  /* 0x0000bb0050507a20 */ /* 0x000fe20000410000 */
[CC--:B------:R-:W-:Y:S01]  /*147a0*/  ISETP.GE.AND P6, PT, R16.reuse, R2.reuse, PT ;  /* 0x000000021000720c */ /* 0x0c0fe20003fc6270 */
[----:B------:R-:W-:Y:S01]  /*147b0*/  HMMA.16816.F32 R104, R36, R22, R104 ;  /* 0x000000162468723c */ /* 0x000fe20000001868 */
[----:B------:R-:W-:Y:S01]  /*147c0*/  ISETP.NE.AND P1, PT, R17, RZ, PT ;  /* 0x000000ff1100720c */ /* 0x000fe20003f25270 */
[----:B------:R-:W-:Y:S01]  /*147d0*/  FMUL.FTZ R83, R83, c[0x0][0x2ec] ;  /* 0x0000bb0053537a20 */ /* 0x000fe20000410000 */
[-C--:B------:R-:W-:Y:S01]  /*147e0*/  ISETP.GE.AND P3, PT, R16, R133.reuse, PT ;  /* 0x000000851000720c */ /* 0x080fe20003f66270 */
[----:B------:R-:W-:Y:S01]  /*147f0*/  MUFU.TANH R167, R84 ;  /* 0x0000005400a77308 */ /* 0x000fe20000002400 */
[C---:B------:R-:W-:Y:S01]  /*14800*/  IADD3 R16, R32.reuse, 0x31, RZ ;  /* 0x0000003120107810 */ /* 0x040fe20007ffe0ff */
[----:B------:R-:W-:Y:S01]  /*14810*/  FMUL.FTZ R87, R87, c[0x0][0x2ec] ;  /* 0x0000bb0057577a20 */ /* 0x000fe20000410000 */
[----:B------:R-:W-:Y:S01]  /*14820*/  FSEL R31, R49, -INF , !P1 ;  /* 0xff800000311f7808 */ /* 0x000fe20004800000 */
[C---:B-----5:R-:W-:Y:S01]  /*14830*/  HMMA.16816.F32 R72, R76.reuse, R8, R72 ;  /* 0x000000084c48723c */ /* 0x060fe20000001848 */
[----:B------:R-:W-:Y:S01]  /*14840*/  IADD3 R17, R32, 0x30, RZ ;  /* 0x0000003020117810 */ /* 0x000fe20007ffe0ff */
[----:B------:R-:W-:Y:S01]  /*14850*/  FMUL.FTZ R81, R81, c[0x0][0x2ec] ;  /* 0x0000bb0051517a20 */ /* 0x000fe20000410000 */
[-C--:B------:R-:W-:Y:S01]  /*14860*/  ISETP.GE.AND P1, PT, R16, R2.reuse, PT ;  /* 0x000000021000720c */ /* 0x080fe20003f26270 */
[----:B------:R-:W-:Y:S01]  /*14870*/  MUFU.TANH R165, R85 ;  /* 0x0000005500a57308 */ /* 0x000fe20000002400 */
[----:B------:R-:W-:Y:S01]  /*14880*/  FSEL R12, R101, -INF , !P5 ;  /* 0xff800000650c7808 */ /* 0x000fe20006800000 */
[----:B------:R-:W-:Y:S01]  /*14890*/  FMUL.FTZ R82, R82, c[0x0][0x2ec] ;  /* 0x0000bb0052527a20 */ /* 0x000fe20000410000 */
[----:B------:R-:W-:Y:S01]  /*148a0*/  FSEL R174, R174, -INF , !P0 ;  /* 0xff800000aeae7808 */ /* 0x000fe20004000000 */
[----:B------:R-:W-:Y:S01]  /*148b0*/  HMMA.16816.F32 R108, R76, R10, R108 ;  /* 0x0000000a4c6c723c */ /* 0x000fe2000000186c */
[----:B------:R-:W-:Y:S01]  /*148c0*/  P2R R20, PR, RZ, 0x2 ;  /* 0x00000002ff147803 */ /* 0x000fe20000000000 */
[----:B------:R-:W-:Y:S01]  /*148d0*/  FMUL.FTZ R94, R94, c[0x0][0x2ec] ;  /* 0x0000bb005e5e7a20 */ /* 0x000fe20000410000 */
[CC--:B------:R-:W-:Y:S01]  /*148e0*/  ISETP.GE.AND P5, PT, R17.reuse, R2.reuse, PT ;  /* 0x000000021100720c */ /* 0x0c0fe20003fa6270 */
[----:B------:R-:W-:Y:S01]  /*148f0*/  FMUL.FTZ R92, R92, c[0x0][0x2ec] ;  /* 0x0000bb005c5c7a20 */ /* 0x000fe20000410000 */
[-C--:B------:R-:W-:Y:S01]  /*14900*/  ISETP.GE.AND P0, PT, R17, R133.reuse, PT ;  /* 0x000000851100720c */ /* 0x080fe20003f06270 */
[----:B------:R-:W2:Y:S01]  /*14910*/  MUFU.TANH R162, R94 ;  /* 0x0000005e00a27308 */ /* 0x000ea20000002400 */
[-C--:B------:R-:W-:Y:S01]  /*14920*/  ISETP.GE.AND P1, PT, R16, R133.reuse, PT ;  /* 0x000000851000720c */ /* 0x080fe20003f26270 */
[----:B------:R-:W-:Y:S01]  /*14930*/  FMUL.FTZ R93, R93, c[0x0][0x2ec] ;  /* 0x0000bb005d5d7a20 */ /* 0x000fe20000410000 */
[----:B------:R-:W5:Y:S01]  /*14940*/  LDSM.16.M88.4 R16, [R208+0x7800] ;  /* 0x00780000d010783b */ /* 0x000f620000000200 */
[----:B------:R-:W-:Y:S01]  /*14950*/  IADD3 R9, R32, 0x38, RZ ;  /* 0x0000003820097810 */ /* 0x000fe20007ffe0ff */
[----:B------:R-:W-:Y:S01]  /*14960*/  FMUL.FTZ R95, R95, c[0x0][0x2ec] ;  /* 0x0000bb005f5f7a20 */ /* 0x000fe20000410000 */
[----:B---3--:R-:W-:Y:S01]  /*14970*/  FSEL R173, R173, -INF , !P2 ;  /* 0xff800000adad7808 */ /* 0x008fe20005000000 */
[----:B------:R-:W-:Y:S01]  /*14980*/  FMUL.FTZ R104, R104, c[0x0][0x2ec] ;  /* 0x0000bb0068687a20 */ /* 0x000fe20000410000 */
[----:B------:R-:W-:Y:S01]  /*14990*/  FSEL R138, R138, -INF , !P4 ;  /* 0xff8000008a8a7808 */ /* 0x000fe20006000000 */
[----:B------:R-:W3:Y:S01]  /*149a0*/  MUFU.TANH R159, R92 ;  /* 0x0000005c009f7308 */ /* 0x000ee20000002400 */
[C---:B------:R-:W-:Y:S01]  /*149b0*/  ISETP.GE.AND P4, PT, R9.reuse, R2, PT ;  /* 0x000000020900720c */ /* 0x040fe20003f86270 */
[----:B------:R-:W-:Y:S01]  /*149c0*/  FMUL.FTZ R106, R106, c[0x0][0x2ec] ;  /* 0x0000bb006a6a7a20 */ /* 0x000fe20000410000 */
[----:B------:R-:W-:Y:S01]  /*149d0*/  ISETP.GE.AND P2, PT, R9, R133, PT ;  /* 0x000000850900720c */ /* 0x000fe20003f46270 */
[----:B------:R-:W-:Y:S01]  /*149e0*/  FMUL.FTZ R105, R105, c[0x0][0x2ec] ;  /* 0x0000bb0069697a20 */ /* 0x000fe20000410000 */
[C---:B------:R-:W-:Y:S01]  /*149f0*/  IADD3 R8, R32.reuse, 0x39, RZ ;  /* 0x0000003920087810 */ /* 0x040fe20007ffe0ff */
[----:B------:R-:W-:Y:S01]  /*14a00*/  FMUL.FTZ R107, R107, c[0x0][0x2ec] ;  /* 0x0000bb006b6b7a20 */ /* 0x000fe20000410000 */
[----:B------:R-:W-:Y:S01]  /*14a10*/  IADD3 R9, R32, 0x40, RZ ;  /* 0x0000004020097810 */ /* 0x000fe20007ffe0ff */
[----:B------:R-:W1:Y:S01]  /*14a20*/  MUFU.TANH R161, R93 ;  /* 0x0000005d00a17308 */ /* 0x000e620000002400 */
[----:B------:R-:W-:Y:S01]  /*14a30*/  FSEL R41, R48, -INF , !P6 ;  /* 0xff80000030297808 */ /* 0x000fe20007000000 */
[----:B------:R-:W-:-:S04]  /*14a40*/  DEPBAR.LE SB0, 0x0 ;  /* 0x000080000000791a */ /* 0x000fc80000000000 */
[----:B------:R-:W-:Y:S02]  /*14a50*/  FSEL R134, R134, -INF , !P3 ;  /* 0xff80000086867808 */ /* 0x000fe40005800000 */
[----:B------:R-:W1:Y:S01]  /*14a60*/  MUFU.TANH R168, R95 ;  /* 0x0000005f00a87308 */ /* 0x000e620000002400 */
[----:B------:R-:W-:Y:S02]  /*14a70*/  FSEL R144, R144, -INF , !P0 ;  /* 0xff80000090907808 */ /* 0x000fe40004000000 */
[----:B------:R-:W-:Y:S02]  /*14a80*/  FSEL R154, R154, -INF , !P1 ;  /* 0xff8000009a9a7808 */ /* 0x000fe40004800000 */
[----:B------:R-:W-:Y:S02]  /*14a90*/  ISETP.NE.AND P6, PT, R20, RZ, PT ;  /* 0x000000ff1400720c */ /* 0x000fe40003fc5270 */
[C---:B------:R-:W-:Y:S01]  /*14aa0*/  ISETP.GE.AND P3, PT, R8.reuse, R2, PT ;  /* 0x000000020800720c */ /* 0x040fe20003f66270 */
[----:B------:R-:W1:Y:S01]  /*14ab0*/  MUFU.TANH R160, R86 ;  /* 0x0000005600a07308 */ /* 0x000e620000002400 */
[----:B------:R-:W-:-:S02]  /*14ac0*/  ISETP.GE.AND P0, PT, R8, R133, PT ;  /* 0x000000850800720c */ /* 0x000fc40003f06270 */
[----:B------:R-:W-:Y:S02]  /*14ad0*/  ISETP.GE.AND P1, PT, R9, R133, PT ;  /* 0x000000850900720c */ /* 0x000fe40003f26270 */
[C---:B------:R-:W-:Y:S02]  /*14ae0*/  IADD3 R8, R32.reuse, 0x41, RZ ;  /* 0x0000004120087810 */ /* 0x040fe40007ffe0ff */
[C---:B------:R-:W-:Y:S01]  /*14af0*/  IADD3 R5, R32.reuse, 0x48, RZ ;  /* 0x0000004820057810 */ /* 0x040fe20007ffe0ff */
[----:B------:R-:W1:Y:S01]  /*14b00*/  MUFU.TANH R155, R80 ;  /* 0x00000050009b7308 */ /* 0x000e620000002400 */
[----:B------:R-:W-:Y:S01]  /*14b10*/  IADD3 R4, R32, 0x49, RZ ;  /* 0x0000004920047810 */ /* 0x000fe20007ffe0ff */
[----:B-----5:R-:W-:Y:S01]  /*14b20*/  HMMA.16816.F32 R72, R36, R16, R72 ;  /* 0x000000102448723c */ /* 0x020fe20000001848 */
[----:B------:R-:W-:Y:S02]  /*14b30*/  FSEL R147, R147, -INF , !P5 ;  /* 0xff80000093937808 */ /* 0x000fe40006800000 */
[----:B----4-:R-:W-:-:S02]  /*14b40*/  FSEL R135, R135, -INF , !P6 ;  /* 0xff80000087877808 */ /* 0x010fc40007000000 */
[----:B------:R-:W-:Y:S01]  /*14b50*/  FSEL R145, R145, -INF , !P4 ;  /* 0xff80000091917808 */ /* 0x000fe20006000000 */
[----:B------:R-:W4:Y:S01]  /*14b60*/  MUFU.TANH R148, R83 ;  /* 0x0000005300947308 */ /* 0x000f220000002400 */
[----:B------:R-:W-:Y:S01]  /*14b70*/  FSEL R146, R146, -INF , !P2 ;  /* 0xff80000092927808 */ /* 0x000fe20005000000 */
[----:B------:R-:W-:Y:S01]  /*14b80*/  HMMA.16816.F32 R16, R36, R18, R108 ;  /* 0x000000122410723c */ /* 0x000fe2000000186c */
[----:B------:R-:W-:Y:S02]  /*14b90*/  FSEL R137, R137, -INF , !P3 ;  /* 0xff80000089897808 */ /* 0x000fe40005800000 */
[----:B------:R-:W-:Y:S02]  /*14ba0*/  FSEL R152, R152, -INF , !P0 ;  /* 0xff80000098987808 */ /* 0x000fe40004000000 */
[----:B------:R-:W-:Y:S01]  /*14bb0*/  FSEL R158, R158, -INF , !P1 ;  /* 0xff8000009e9e7808 */ /* 0x000fe20004800000 */
[----:B------:R-:W5:Y:S01]  /*14bc0*/  MUFU.TANH R151, R104 ;  /* 0x0000006800977308 */ /* 0x000f620000002400 */
[----:B------:R-:W-:-:S02]  /*14bd0*/  ISETP.GE.AND P5, PT, R9, R2, PT ;  /* 0x000000020900720c */ /* 0x000fc40003fa6270 */
[CC--:B------:R-:W-:Y:S02]  /*14be0*/  ISETP.GE.AND P4, PT, R8.reuse, R2.reuse, PT ;  /* 0x000000020800720c */ /* 0x0c0fe40003f86270 */
[-C--:B------:R-:W-:Y:S02]  /*14bf0*/  ISETP.GE.AND P2, PT, R8, R133.reuse, PT ;  /* 0x000000850800720c */ /* 0x080fe40003f46270 */
[CC--:B------:R-:W-:Y:S01]  /*14c00*/  ISETP.GE.AND P3, PT, R5.reuse, R2.reuse, PT ;  /* 0x000000020500720c */ /* 0x0c0fe20003f66270 */
[----:B------:R-:W2:Y:S01]  /*14c10*/  MUFU.TANH R156, R87 ;  /* 0x00000057009c7308 */ /* 0x000ea20000002400 */
[-C--:B------:R-:W-:Y:S01]  /*14c20*/  ISETP.GE.AND P0, PT, R5, R133.reuse, PT ;  /* 0x000000850500720c */ /* 0x080fe20003f06270 */
[----:B------:R-:W-:Y:S01]  /*14c30*/  FMUL.FTZ R64, R75, c[0x0][0x2ec] ;  /* 0x0000bb004b407a20 */ /* 0x000fe20000410000 */
[-C--:B------:R-:W-:Y:S01]  /*14c40*/  ISETP.GE.AND P6, PT, R4, R2.reuse, PT ;  /* 0x000000020400720c */ /* 0x080fe20003fc6270 */
[----:B------:R-:W-:Y:S01]  /*14c50*/  FMUL.FTZ R66, R74, c[0x0][0x2ec] ;  /* 0x0000bb004a427a20 */ /* 0x000fe20000410000 */
[-C--:B------:R-:W-:Y:S01]  /*14c60*/  ISETP.GE.AND P1, PT, R4, R133.reuse, PT ;  /* 0x000000850400720c */ /* 0x080fe20003f26270 */
[----:B------:R-:W-:Y:S01]  /*14c70*/  FMUL.FTZ R72, R72, c[0x0][0x2ec] ;  /* 0x0000bb0048487a20 */ /* 0x000fe20000410000 */
[C---:B------:R-:W-:Y:S01]  /*14c80*/  IADD3 R5, R32.reuse, 0x50, RZ ;  /* 0x0000005020057810 */ /* 0x040fe20007ffe0ff */
[----:B------:R-:W-:Y:S01]  /*14c90*/  MUFU.TANH R153, R81 ;  /* 0x0000005100997308 */ /* 0x000fe20000002400 */
[----:B------:R-:W-:Y:S01]  /*14ca0*/  IADD3 R4, R32, 0x51, RZ ;  /* 0x0000005120047810 */ /* 0x000fe20007ffe0ff */
[----:B------:R-:W-:Y:S01]  /*14cb0*/  FMUL.FTZ R73, R73, c[0x0][0x2ec] ;  /* 0x0000bb0049497a20 */ /* 0x000fe20000410000 */
[----:B------:R-:W-:Y:S01]  /*14cc0*/  FSEL R163, R163, -INF , !P5 ;  /* 0xff800000a3a37808 */ /* 0x000fe20006800000 */
[----:B------:R-:W-:Y:S01]  /*14cd0*/  FMUL.FTZ R16, R16, c[0x0][0x2ec] ;  /* 0x0000bb0010107a20 */ /* 0x000fe20000410000 */
[----:B-1----:R-:W-:Y:S01]  /*14ce0*/  FSEL R157, R157, -INF , !P4 ;  /* 0xff8000009d9d7808 */ /* 0x002fe20006000000 */
[----:B------:R-:W-:Y:S01]  /*14cf0*/  FMUL.FTZ R17, R17, c[0x0][0x2ec] ;  /* 0x0000bb0011117a20 */ /* 0x000fe20000410000 */
[----:B------:R-:W-:Y:S01]  /*14d00*/  FSEL R170, R170, -INF , !P2 ;  /* 0xff800000aaaa7808 */ /* 0x000fe20005000000 */
[----:B------:R-:W1:Y:S01]  /*14d10*/  MUFU.TANH R150, R82 ;  /* 0x0000005200967308 */ /* 0x000e620000002400 */
[----:B--2---:R-:W-:Y:S01]  /*14d20*/  FSEL R162, R162, -INF , !P0 ;  /* 0xff800000a2a27808 */ /* 0x004fe20004000000 */
[----:B------:R-:W-:Y:S01]  /*14d30*/  FMUL.FTZ R18, R18, c[0x0][0x2ec] ;  /* 0x0000bb0012127a20 */ /* 0x000fe20000410000 */
[----:B------:R-:W-:Y:S01]  /*14d40*/  ISETP.GE.AND P5, PT, R5, R2, PT ;  /* 0x000000020500720c */ /* 0x000fe20003fa6270 */
[----:B------:R-:W-:Y:S01]  /*14d50*/  FMUL.FTZ R19, R19, c[0x0][0x2ec] ;  /* 0x0000bb0013137a20 */ /* 0x000fe20000410000 */
[----:B------:R-:W-:-:S02]  /*14d60*/  ISETP.GE.AND P2, PT, R5, R133, PT ;  /* 0x000000850500720c */ /* 0x000fc40003f46270 */
[C---:B------:R-:W-:Y:S01]  /*14d70*/  ISETP.GE.AND P4, PT, R4.reuse, R2, PT ;  /* 0x000000020400720c */ /* 0x040fe20003f86270 */
[----:B------:R-:W2:Y:S01]  /*14d80*/  MUFU.TANH R142, R106 ;  /* 0x0000006a008e7308 */ /* 0x000ea20000002400 */
[----:B------:R-:W-:Y:S02]  /*14d90*/  ISETP.GE.AND P0, PT, R4, R133, PT ;  /* 0x000000850400720c */ /* 0x000fe40003f06270 */
[C---:B------:R-:W-:Y:S02]  /*14da0*/  IADD3 R5, R32.reuse, 0x58, RZ ;  /* 0x0000005820057810 */ /* 0x040fe40007ffe0ff */
[----:B------:R-:W-:Y:S02]  /*14db0*/  IADD3 R4, R32, 0x59, RZ ;  /* 0x0000005920047810 */ /* 0x000fe40007ffe0ff */
[----:B---3--:R-:W-:Y:S01]  /*14dc0*/  FSEL R159, R159, -INF , !P3 ;  /* 0xff8000009f9f7808 */ /* 0x008fe20005800000 */
[----:B------:R-:W3:Y:S01]  /*14dd0*/  MUFU.TANH R64, R64 ;  /* 0x0000004000407308 */ /* 0x000ee20000002400 */
[----:B------:R-:W-:-:S02]  /*14de0*/  FSEL R161, R161, -INF , !P6 ;  /* 0xff800000a1a17808 */ /* 0x000fc40007000000 */
[----:B------:R-:W-:Y:S02]  /*14df0*/  FSEL R168, R168, -INF , !P1 ;  /* 0xff800000a8a87808 */ /* 0x000fe40004800000 */
[----:B------:R-:W-:Y:S02]  /*14e00*/  FSEL R171, R171, -INF , !P5 ;  /* 0xff800000abab7808 */ /* 0x000fe40006800000 */
[CC--:B------:R-:W-:Y:S01]  /*14e10*/  ISETP.GE.AND P6, PT, R5.reuse, R2.reuse, PT ;  /* 0x000000020500720c */ /* 0x0c0fe20003fc6270 */
[----:B------:R-:W1:Y:S01]  /*14e20*/  MUFU.TANH R149, R105 ;  /* 0x0000006900957308 */ /* 0x000e620000002400 */
[-C--:B------:R-:W-:Y:S02]  /*14e30*/  ISETP.GE.AND P1, PT, R5, R133.reuse, PT ;  /* 0x000000850500720c */ /* 0x080fe40003f26270 */
[C---:B------:R-:W-:Y:S02]  /*14e40*/  ISETP.GE.AND P5, PT, R4.reuse, R2, PT ;  /* 0x000000020400720c */ /* 0x040fe40003fa6270 */
[----:B------:R-:W-:-:S02]  /*14e50*/  ISETP.GE.AND P3, PT, R4, R133, PT ;  /* 0x000000850400720c */ /* 0x000fc40003f66270 */
[C---:B------:R-:W-:Y:S01]  /*14e60*/  IADD3 R5, R32.reuse, 0x60, RZ ;  /* 0x0000006020057810 */ /* 0x040fe20007ffe0ff */
[----:B------:R-:W1:Y:S01]  /*14e70*/  MUFU.TANH R140, R107 ;  /* 0x0000006b008c7308 */ /* 0x000e620000002400 */
[----:B------:R-:W-:Y:S02]  /*14e80*/  IADD3 R4, R32, 0x61, RZ ;  /* 0x0000006120047810 */ /* 0x000fe40007ffe0ff */
[----:B------:R-:W-:Y:S02]  /*14e90*/  FSEL R166, R166, -INF , !P2 ;  /* 0xff800000a6a67808 */ /* 0x000fe40005000000 */
[----:B------:R-:W-:Y:S02]  /*14ea0*/  FSEL R169, R169, -INF , !P4 ;  /* 0xff800000a9a97808 */ /* 0x000fe40006000000 */
[----:B------:R-:W-:Y:S01]  /*14eb0*/  FSEL R164, R164, -INF , !P0 ;  /* 0xff800000a4a47808 */ /* 0x000fe20004000000 */
[----:B------:R-:W1:Y:S01]  /*14ec0*/  MUFU.TANH R143, R72 ;  /* 0x00000048008f7308 */ /* 0x000e620000002400 */
[----:B------:R-:W-:-:S02]  /*14ed0*/  FSEL R167, R167, -INF , !P6 ;  /* 0xff800000a7a77808 */ /* 0x000fc40007000000 */
[CC--:B------:R-:W-:Y:S02]  /*14ee0*/  ISETP.GE.AND P4, PT, R5.reuse, R2.reuse, PT ;  /* 0x000000020500720c */ /* 0x0c0fe40003f86270 */
[-C--:B------:R-:W-:Y:S02]  /*14ef0*/  ISETP.GE.AND P0, PT, R5, R133.reuse, PT ;  /* 0x000000850500720c */ /* 0x080fe40003f06270 */
[C---:B------:R-:W-:Y:S01]  /*14f00*/  ISETP.GE.AND P6, PT, R4.reuse, R2, PT ;  /* 0x000000020400720c */ /* 0x040fe20003fc6270 */
[----:B------:R-:W-:Y:S01]  /*14f10*/  MUFU.TANH R141, R73 ;  /* 0x00000049008d7308 */ /* 0x000fe20000002400 */
[----:B------:R-:W-:Y:S02]  /*14f20*/  ISETP.GE.AND P2, PT, R4, R133, PT ;  /* 0x000000850400720c */ /* 0x000fe40003f46270 */
[C---:B------:R-:W-:Y:S02]  /*14f30*/  IADD3 R5, R32.reuse, 0x68, RZ ;  /* 0x0000006820057810 */ /* 0x040fe40007ffe0ff */
[----:B------:R-:W-:-:S02]  /*14f40*/  IADD3 R4, R32, 0x69, RZ ;  /* 0x0000006920047810 */ /* 0x000fc40007ffe0ff */
[----:B------:R-:W-:Y:S01]  /*14f50*/  FSEL R160, R160, -INF , !P1 ;  /* 0xff800000a0a07808 */ /* 0x000fe20004800000 */
[----:B------:R-:W1:Y:S01]  /*14f60*/  MUFU.TANH R66, R66 ;  /* 0x0000004200427308 */ /* 0x000e620000002400 */
[----:B------:R-:W-:Y:S02]  /*14f70*/  FSEL R165, R165, -INF , !P5 ;  /* 0xff800000a5a57808 */ /* 0x000fe40006800000 */
[----:B------:R-:W-:Y:S02]  /*14f80*/  FSEL R155, R155, -INF , !P4 ;  /* 0xff8000009b9b7808 */ /* 0x000fe40006000000 */
[-C--:B------:R-:W-:Y:S02]  /*14f90*/  ISETP.GE.AND P5, PT, R5, R2.reuse, PT ;  /* 0x000000020500720c */ /* 0x080fe40003fa6270 */
[C---:B------:R-:W-:Y:S01]  /*14fa0*/  ISETP.GE.AND P4, PT, R4.reuse, R2, PT ;  /* 0x000000020400720c */ /* 0x040fe20003f86270 */
[----:B------:R-:W1:Y:S01]  /*14fb0*/  MUFU.TANH R139, R16 ;  /* 0x00000010008b7308 */ /* 0x000e620000002400 */
[----:B------:R-:W-:-:S02]  /*14fc0*/  ISETP.GE.AND P1, PT, R4, R133, PT ;  /* 0x000000850400720c */ /* 0x000fc40003f26270 */
[----:B------:R-:W-:Y:S02]  /*14fd0*/  IADD3 R4, R32, 0x71, RZ ;  /* 0x0000007120047810 */ /* 0x000fe40007ffe0ff */
[----:B----4-:R-:W-:Y:S02]  /*14fe0*/  FSEL R148, R148, -INF , !P2 ;  /* 0xff80000094947808 */ /* 0x010fe40005000000 */
[----:B-----5:R-:W-:Y:S01]  /*14ff0*/  FSEL R151, R151, -INF , !P5 ;  /* 0xff80000097977808 */ /* 0x020fe20006800000 */
[----:B------:R-:W-:Y:S01]  /*15000*/  MUFU.TANH R67, R17 ;  /* 0x0000001100437308 */ /* 0x000fe20000002400 */
[----:B------:R-:W-:Y:S02]  /*15010*/  FSEL R156, R156, -INF , !P3 ;  /* 0xff8000009c9c7808 */ /* 0x000fe40005800000 */
[C---:B------:R-:W-:Y:S02]  /*15020*/  ISETP.GE.AND P2, PT, R4.reuse, R2, PT ;  /* 0x000000020400720c */ /* 0x040fe40003f46270 */
[----:B------:R-:W-:-:S02]  /*15030*/  ISETP.GE.AND P5, PT, R4, R133, PT ;  /* 0x000000850400720c */ /* 0x000fc40003fa6270 */
[----:B------:R-:W-:Y:S01]  /*15040*/  ISETP.GE.AND P3, PT, R5, R133, PT ;  /* 0x000000850500720c */ /* 0x000fe20003f66270 */
[----:B------:R-:W4:Y:S01]  /*15050*/  MUFU.TANH R62, R18 ;  /* 0x00000012003e7308 */ /* 0x000f220000002400 */
[C---:B------:R-:W-:Y:S02]  /*15060*/  IADD3 R4, R32.reuse, 0x78, RZ ;  /* 0x0000007820047810 */ /* 0x040fe40007ffe0ff */
[----:B------:R-:W-:Y:S02]  /*15070*/  IADD3 R6, R32, 0x70, RZ ;  /* 0x0000007020067810 */ /* 0x000fe40007ffe0ff */
[----:B-1----:R-:W-:Y:S02]  /*15080*/  FSEL R150, R150, -INF , !P0 ;  /* 0xff80000096967808 */ /* 0x002fe40004000000 */
[----:B------:R-:W-:Y:S01]  /*15090*/  FSEL R153, R153, -INF , !P6 ;  /* 0xff80000099997808 */ /* 0x000fe20007000000 */
[----:B------:R-:W-:Y:S01]  /*150a0*/  MUFU.TANH R60, R19 ;  /* 0x00000013003c7308 */ /* 0x000fe20000002400 */
[----:B--2---:R-:W-:Y:S01]  /*150b0*/  FSEL R142, R142, -INF , !P3 ;  /* 0xff8000008e8e7808 */ /* 0x004fe20005800000 */
[----:B------:R-:W-:Y:S01]  /*150c0*/  BAR.SYNC.DEFER_BLOCKING 0x0 ;  /* 0x0000000000007b1d */ /* 0x000fe20000010000 */
[----:B------:R-:W-:-:S02]  /*150d0*/  ISETP.GE.AND P0, PT, R6, R2, PT ;  /* 0x000000020600720c */ /* 0x000fc40003f06270 */
[C---:B------:R-:W-:Y:S02]  /*150e0*/  ISETP.GE.AND P6, PT, R4.reuse, R2, PT ;  /* 0x000000020400720c */ /* 0x040fe40003fc6270 */
[----:B------:R-:W-:Y:S02]  /*150f0*/  ISETP.GE.AND P3, PT, R4, R133, PT ;  /* 0x000000850400720c */ /* 0x000fe40003f66270 */
[----:B------:R-:W1:Y:S01]  /*15100*/  MUFU.TANH R4, R130 ;  /* 0x0000008200047308 */ /* 0x000e620000002400 */
[----:B---3--:R-:W-:Y:S02]  /*15110*/  FSEL R64, R64, -INF , !P5 ;  /* 0xff80000040407808 */ /* 0x008fe40006800000 */
[----:B------:R-:W-:Y:S02]  /*15120*/  ISETP.GE.AND P5, PT, R57, 0x2, PT ;  /* 0x000000023900780c */ /* 0x000fe40003fa6270 */
[----:B------:R-:W-:Y:S02]  /*15130*/  P2R R5, PR, RZ, 0x1 ;  /* 0x00000001ff057803 */ /* 0x000fe40000000000 */
[----:B------:R-:W-:-:S02]  /*15140*/  FSEL R149, R149, -INF , !P4 ;  /* 0xff80000095957808 */ /* 0x000fc40006000000 */
[----:B------:R-:W-:Y:S02]  /*15150*/  ISETP.GE.AND P0, PT, R6, R133, PT ;  /* 0x000000850600720c */ /* 0x000fe40003f06270 */
[----:B------:R-:W-:Y:S02]  /*15160*/  ISETP.NE.AND P4, PT, R5, RZ, PT ;  /* 0x000000ff0500720c */ /* 0x000fe40003f85270 */
[----:B------:R-:W-:Y:S02]  /*15170*/  IADD3 R5, R32, 0x79, RZ ;  /* 0x0000007920057810 */ /* 0x000fe40007ffe0ff */
[----:B------:R-:W-:Y:S02]  /*15180*/  FSEL R140, R140, -INF , !P1 ;  /* 0xff8000008c8c7808 */ /* 0x000fe40004800000 */
[----:B------:R-:W-:Y:S02]  /*15190*/  FSEL R143, R143, -INF , !P4 ;  /* 0xff8000008f8f7808 */ /* 0x000fe40006000000 */
[----:B------:R-:W-:-:S02]  /*151a0*/  FSEL R66, R66, -INF , !P0 ;  /* 0xff80000042427808 */ /* 0x000fc40004000000 */
[----:B------:R-:W-:Y:S02]  /*151b0*/  FSEL R141, R141, -INF , !P2 ;  /* 0xff8000008d8d7808 */ /* 0x000fe40005000000 */
[CC--:B------:R-:W-:Y:S02]  /*151c0*/  ISETP.GE.AND P4, PT, R32.reuse, R2.reuse, PT ;  /* 0x000000022000720c */ /* 0x0c0fe40003f86270 */
[-C--:B------:R-:W-:Y:S02]  /*151d0*/  ISETP.GE.AND P1, PT, R32, R133.reuse, PT ;  /* 0x000000852000720c */ /* 0x080fe40003f26270 */
[C---:B------:R-:W-:Y:S02]  /*151e0*/  ISETP.GE.AND P2, PT, R5.reuse, R2, PT ;  /* 0x000000020500720c */ /* 0x040fe40003f46270 */
[----:B------:R-:W-:Y:S02]  /*151f0*/  ISETP.GE.AND P0, PT, R5, R133, PT ;  /* 0x000000850500720c */ /* 0x000fe40003f06270 */
[----:B------:R-:W-:-:S02]  /*15200*/  FSEL R139, R139, -INF , !P6 ;  /* 0xff8000008b8b7808 */ /* 0x000fc40007000000 */
[----:B----4-:R-:W-:Y:S02]  /*15210*/  FSEL R62, R62, -INF , !P3 ;  /* 0xff8000003e3e7808 */ /* 0x010fe40005800000 */
[----:B------:R-:W-:Y:S02]  /*15220*/  FSEL R42, R42, -INF , !P4 ;  /* 0xff8000002a2a7808 */ /* 0x000fe40006000000 */
[----:B-1----:R-:W-:Y:S02]  /*15230*/  FSEL R4, R4, -INF , !P1 ;  /* 0xff80000004047808 */ /* 0x002fe40004800000 */
        /* <DEDUP_REMOVED lines=63> */
.L_x_2852:
[----:B------:R-:W-:-:S05]  /*15630*/  IMAD.MOV.U32 R3, RZ, RZ, c[0x0][0x198] ;  /* 0x00006600ff037624 */ /* 0x000fca00078e00ff */
[----:B------:R-:W-:-:S04]  /*15640*/  LEA R3, -R3, RZ, 0x7 ;  /* 0x000000ff03037211 */ /* 0x000fc800078e39ff */
[----:B------:R-:W-:Y:S02]  /*15650*/  SHF.R.S32.HI R6, RZ, 0x1f, R3 ;  /* 0x0000001fff067819 */ /* 0x000fe40000011403 */
.L_x_2853:
        /* <DEDUP_REMOVED lines=45> */
.L_x_2851:
        /* <DEDUP_REMOVED lines=85> */
[----:B------:R-:W-:-:S03]  /*15e80*/  FSETP.NEU.FTZ.AND P0, PT, R132, -INF , PT ;  /* 0xff8000008400780b */ /* 0x000fc60003f1d000 */
[C---:B------:R-:W-:Y:S01]  /*15e90*/  FMUL.FTZ R65, R3.reuse, c[0x0][0x23c] ;  /* 0x00008f0003417a20 */ /* 0x040fe20000410000 */
[----:B------:R-:W-:Y:S02]  /*15ea0*/  FSEL R136, R136, RZ, P0 ;  /* 0x000000ff88887208 */ /* 0x000fe40000000000 */
[----:B------:R-:W-:-:S03]  /*15eb0*/  FSETP.NEU.FTZ.AND P0, PT, R3, -INF , PT ;  /* 0xff8000000300780b */ /* 0x000fc60003f1d000 */
[--C-:B------:R-:W-:Y:S01]  /*15ec0*/  FFMA.FTZ R49, R63, c[0x0][0x23c], -R136.reuse ;  /* 0x00008f003f317a23 */ /* 0x100fe20000010888 */
[----:B------:R-:W-:Y:S01]  /*15ed0*/  FSEL R65, R65, RZ, P0 ;  /* 0x000000ff41417208 */ /* 0x000fe20000000000 */
[--C-:B------:R-:W-:Y:S02]  /*15ee0*/  FFMA.FTZ R55, R42, c[0x0][0x23c], -R136.reuse ;  /* 0x00008f002a377a23 */ /* 0x100fe40000010888 */
[--C-:B------:R-:W-:Y:S02]  /*15ef0*/  FFMA.FTZ R54, R33, c[0x0][0x23c], -R136.reuse ;  /* 0x00008f0021367a23 */ /* 0x100fe40000010888 */
[----:B------:R-:W-:Y:S01]  /*15f00*/  FFMA.FTZ R52, R47, c[0x0][0x23c], -R136 ;  /* 0x00008f002f347a23 */ /* 0x000fe20000010888 */
[----:B------:R-:W-:Y:S01]  /*15f10*/  MUFU.EX2 R49, R49 ;  /* 0x0000003100317308 */ /* 0x000fe20000000800 */
[--C-:B------:R-:W-:Y:S01]  /*15f20*/  FFMA.FTZ R63, R4, c[0x0][0x23c], -R65.reuse ;  /* 0x00008f00043f7a23 */ /* 0x100fe20000010841 */
[----:B------:R-:W-:Y:S01]  /*15f30*/  LDSM.16.MT88.4 R32, [R218+0x10800] ;  /* 0x01080000da20783b */ /* 0x000fe20000004200 */
[----:B------:R-:W-:-:S02]  /*15f40*/  FFMA.FTZ R58, R46, c[0x0][0x23c], -R65 ;  /* 0x00008f002e3a7a23 */ /* 0x000fc40000010841 */
[--C-:B------:R-:W-:Y:S01]  /*15f50*/  FFMA.FTZ R61, R26, c[0x0][0x23c], -R65.reuse ;  /* 0x00008f001a3d7a23 */ /* 0x100fe20000010841 */
[----:B------:R-:W1:Y:S01]  /*15f60*/  LDSM.16.MT88.4 R4, [R216+0x10000] ;  /* 0x01000000d804783b */ /* 0x000e620000004200 */
[--C-:B------:R-:W-:Y:S01]  /*15f70*/  FFMA.FTZ R50, R30, c[0x0][0x23c], -R65.reuse ;  /* 0x00008f001e327a23 */ /* 0x100fe20000010841 */
[----:B------:R-:W-:Y:S01]  /*15f80*/  MUFU.EX2 R55, R55 ;  /* 0x0000003700377308 */ /* 0x000fe20000000800 */
[--C-:B------:R-:W-:Y:S02]  /*15f90*/  FFMA.FTZ R44, R13, c[0x0][0x23c], -R136.reuse ;  /* 0x00008f000d2c7a23 */ /* 0x100fe40000010888 */
[----:B------:R-:W-:Y:S02]  /*15fa0*/  FFMA.FTZ R45, R12, c[0x0][0x23c], -R65 ;  /* 0x00008f000c2d7a23 */ /* 0x000fe40000010841 */
[----:B------:R-:W2:Y:S01]  /*15fb0*/  LDSM.16.MT88.4 R12, [R216+0xc800] ;  /* 0x00c80000d80c783b */ /* 0x000ea20000004200 */
[--C-:B------:R-:W-:Y:S02]  /*15fc0*/  FFMA.FTZ R53, R27, c[0x0][0x23c], -R136.reuse ;  /* 0x00008f001b357a23 */ /* 0x100fe40000010888 */
[----:B------:R-:W5:Y:S01]  /*15fd0*/  MUFU.EX2 R54, R54 ;  /* 0x0000003600367308 */ /* 0x000f620000000800 */
[----:B------:R-:W-:-:S02]  /*15fe0*/  FFMA.FTZ R48, R25, c[0x0][0x23c], -R136 ;  /* 0x00008f0019307a23 */ /* 0x000fc40000010888 */
[--C-:B------:R-:W-:Y:S02]  /*15ff0*/  FFMA.FTZ R47, R99, c[0x0][0x23c], -R136.reuse ;  /* 0x00008f00632f7a23 */ /* 0x100fe40000010888 */
[--C-:B------:R-:W-:Y:S02]  /*16000*/  FFMA.FTZ R51, R98, c[0x0][0x23c], -R65.reuse ;  /* 0x00008f0062337a23 */ /* 0x100fe40000010841 */
[--C-:B------:R-:W-:Y:S01]  /*16010*/  FFMA.FTZ R46, R24, c[0x0][0x23c], -R65.reuse ;  /* 0x00008f00182e7a23 */ /* 0x100fe20000010841 */
[----:B------:R-:W3:Y:S01]  /*16020*/  MUFU.EX2 R52, R52 ;  /* 0x0000003400347308 */ /* 0x000ee20000000800 */
[----:B------:R-:W-:Y:S01]  /*16030*/  FFMA.FTZ R42, R28, c[0x0][0x23c], -R65 ;  /* 0x00008f001c2a7a23 */ /* 0x000fe20000010841 */
[----:B------:R-:W1:Y:S01]  /*16040*/  LDSM.16.MT88.4 R24, [R220+0xc800] ;  /* 0x00c80000dc18783b */ /* 0x000e620000004200 */
[--C-:B------:R-:W-:Y:S02]  /*16050*/  FFMA.FTZ R43, R29, c[0x0][0x23c], -R136.reuse ;  /* 0x00008f001d2b7a23 */ /* 0x100fe40000010888 */
[----:B------:R-:W-:-:S02]  /*16060*/  FFMA.FTZ R39, R31, c[0x0][0x23c], -R136 ;  /* 0x00008f001f277a23 */ /* 0x000fc40000010888 */
[----:B------:R-:W1:Y:S01]  /*16070*/  LDSM.16.MT88.4 R28, [R217+0x10800] ;  /* 0x01080000d91c783b */ /* 0x000e620000004200 */
[----:B------:R-:W-:Y:S01]  /*16080*/  MUFU.EX2 R63, R63 ;  /* 0x0000003f003f7308 */ /* 0x000fe20000000800 */
[----:B-----5:R-:W-:Y:S01]  /*16090*/  F2FP.PACK_AB R68, R54, R55 ;  /* 0x000000373644723e */ /* 0x020fe200000000ff */
[--C-:B------:R-:W-:Y:S02]  /*160a0*/  FFMA.FTZ R36, R41, c[0x0][0x23c], -R136.reuse ;  /* 0x00008f0029247a23 */ /* 0x100fe40000010888 */
[----:B------:R-:W-:Y:S02]  /*160b0*/  FFMA.FTZ R40, R173, c[0x0][0x23c], -R136 ;  /* 0x00008f00ad287a23 */ /* 0x000fe40000010888 */
[--C-:B------:R-:W-:Y:S02]  /*160c0*/  FFMA.FTZ R41, R172, c[0x0][0x23c], -R65.reuse ;  /* 0x00008f00ac297a23 */ /* 0x100fe40000010841 */
        /* <DEDUP_REMOVED lines=77> */
[----:B------:R-:W2:Y:S06]  /*165a0*/  MUFU.EX2 R0, R0 ;  /* 0x0000000000007308 */ /* 0x000eac0000000800 */
[C---:B-1----:R-:W-:Y:S02]  /*165b0*/  HMMA.16816.F32 R72, R68.reuse, R4, RZ ;  /* 0x000000044448723c */ /* 0x042fe400000018ff */
[----:B------:R-:W-:Y:S05]  /*165c0*/  MUFU.EX2 R134, R134 ;  /* 0x0000008600867308 */ /* 0x000fea0000000800 */
[----:B---3--:R-:W-:Y:S01]  /*165d0*/  F2FP.PACK_AB R4, R48, R53 ;  /* 0x000000353004723e */ /* 0x008fe200000000ff */
[----:B------:R-:W-:Y:S01]  /*165e0*/  HMMA.16816.F32 R68, R68, R6, RZ ;  /* 0x000000064444723c */ /* 0x000fe200000018ff */
[----:B-----5:R-:W-:Y:S01]  /*165f0*/  F2FP.PACK_AB R5, R46, R51 ;  /* 0x000000332e05723e */ /* 0x020fe200000000ff */
        /* <DEDUP_REMOVED lines=10> */
[----:B--2---:R-:W-:Y:S01]  /*166a0*/  HMMA.16816.F32 R104, R4, R12, R104 ;  /* 0x0000000c0468723c */ /* 0x004fe20000001868 */
        /* <DEDUP_REMOVED lines=56> */
[----:B------:R-:W4:Y:S02]  /*16a30*/  MUFU.EX2 R164, R164 ;  /* 0x000000a400a47308 */ /* 0x000f240000000800 */
[C---:B------:R-:W-:Y:S01]  /*16a40*/  HMMA.16816.F32 R100, R4.reuse, R10, R100 ;  /* 0x0000000a0464723c */ /* 0x040fe20000001864 */
[----:B------:R-:W5:Y:S05]  /*16a50*/  LDSM.16.MT88.4 R8, [R216+0x11000] ;  /* 0x01100000d808783b */ /* 0x000f6a0000004200 */
        /* <DEDUP_REMOVED lines=284> */
.L_x_2855:
[----:B------:R-:W-:-:S05]  /*17c20*/  IMAD.MOV.U32 R0, RZ, RZ, c[0x0][0x1a0] ;  /* 0x00006800ff007624 */ /* 0x000fca00078e00ff */
[----:B------:R-:W-:-:S04]  /*17c30*/  LEA R0, -R0, RZ, 0x7 ;  /* 0x000000ff00007211 */ /* 0x000fc800078e39ff */
[----:B------:R-:W-:Y:S02]  /*17c40*/  SHF.R.S32.HI R5, RZ, 0x1f, R0 ;  /* 0x0000001fff057819 */ /* 0x000fe40000011400 */
.L_x_2856:
        /* <DEDUP_REMOVED lines=47> */
[----:B------:R-:W1:Y:S04]  /*17f40*/  LDSM.16.M88.4 R52, [R225+0x4000] ;  /* 0x00400000e134783b */ /* 0x000e680000000200 */
[----:B------:R-:W2:Y:S04]  /*17f50*/  LDSM.16.M88.4 R36, [R225+0x5000] ;  /* 0x00500000e124783b */ /* 0x000ea80000000200 */
[----:B------:R-:W2:Y:S04]  /*17f60*/  LDSM.16.M88.4 R44, [R225+0x4800] ;  /* 0x00480000e12c783b */ /* 0x000ea80000000200 */
[----:B------:R-:W3:Y:S04]  /*17f70*/  LDSM.16.M88.4 R28, [R225+0x5800] ;  /* 0x00580000e11c783b */ /* 0x000ee80000000200 */
[----:B------:R-:W3:Y:S04]  /*17f80*/  LDSM.16.M88.4 R20, [R225+0x6000] ;  /* 0x00600000e114783b */ /* 0x000ee80000000200 */
[----:B----4-:R-:W5:Y:S04]  /*17f90*/  LDSM.16.M88.4 R12, [R225+0x6800] ;  /* 0x00680000e10c783b */ /* 0x010f680000000200 */
[----:B------:R-:W4:Y:S04]  /*17fa0*/  LDSM.16.M88.4 R172, [R225+0x7000] ;  /* 0x00700000e1ac783b */ /* 0x000f280000000200 */
[----:B------:R-:W-:Y:S04]  /*17fb0*/  LDSM.16.M88.4 R144, [R224] ;  /* 0x00000000e090783b */ /* 0x000fe80000000200 */
[----:B------:R-:W4:Y:S04]  /*17fc0*/  LDSM.16.M88.4 R148, [R223] ;  /* 0x00000000df94783b */ /* 0x000f280000000200 */
[----:B------:R-:W4:Y:S04]  /*17fd0*/  LDSM.16.M88.4 R136, [R214] ;  /* 0x00000000d688783b */ /* 0x000f280000000200 */
[----:B------:R-:W4:Y:S01]  /*17fe0*/  LDSM.16.M88.4 R140, [R215] ;  /* 0x00000000d78c783b */ /* 0x000f220000000200 */
[C---:B-1----:R-:W-:Y:S03]  /*17ff0*/  HMMA.16816.F32 R60, R164.reuse, R52, RZ ;  /* 0x00000034a43c723c */ /* 0x042fe600000018ff */
[----:B------:R-:W1:Y:S04]  /*18000*/  LDSM.16.M88.4 R156, [R225+0x7800] ;  /* 0x00780000e19c783b */ /* 0x000e680000000200 */
[----:B------:R-:W1:Y:S01]  /*18010*/  LDSM.16.M88.4 R64, [R213] ;  /* 0x00000000d540783b */ /* 0x000e620000000200 */
[C---:B--2---:R-:W-:Y:S03]  /*18020*/  HMMA.16816.F32 R40, R164.reuse, R36, RZ ;  /* 0x00000024a428723c */ /* 0x044fe600000018ff */
[----:B------:R-:W2:Y:S04]  /*18030*/  LDSM.16.M88.4 R8, [R212] ;  /* 0x00000000d408783b */ /* 0x000ea80000000200 */
[----:B---3--:R-:W3:Y:S01]  /*18040*/  LDSM.16.M88.4 R4, [R211] ;  /* 0x00000000d304783b */ /* 0x008ee20000000200 */
[C---:B------:R-:W-:Y:S03]  /*18050*/  HMMA.16816.F32 R52, R164.reuse, R54, RZ ;  /* 0x00000036a434723c */ /* 0x040fe600000018ff */
[----:B------:R-:W1:Y:S04]  /*18060*/  LDSM.16.M88.4 R152, [R210] ;  /* 0x00000000d298783b */ /* 0x000e680000000200 */
        /* <DEDUP_REMOVED lines=11> */
[C---:B-----5:R-:W-:Y:S08]  /*18120*/  HMMA.16816.F32 R16, R164.reuse, R12, RZ ;  /* 0x0000000ca410723c */ /* 0x060ff000000018ff */
[C---:B------:R-:W-:Y:S08]  /*18130*/  HMMA.16816.F32 R28, R164.reuse, R30, RZ ;  /* 0x0000001ea41c723c */ /* 0x040ff000000018ff */
[C---:B------:R-:W-:Y:S08]  /*18140*/  HMMA.16816.F32 R20, R164.reuse, R22, RZ ;  /* 0x00000016a414723c */ /* 0x040ff000000018ff */
[C---:B------:R-:W-:Y:S08]  /*18150*/  HMMA.16816.F32 R12, R164.reuse, R14, RZ ;  /* 0x0000000ea40c723c */ /* 0x040ff000000018ff */
[----:B----4-:R-:W-:Y:S08]  /*18160*/  HMMA.16816.F32 R176, R164, R172, RZ ;  /* 0x000000aca4b0723c */ /* 0x010ff000000018ff */
[C---:B------:R-:W-:Y:S08]  /*18170*/  HMMA.16816.F32 R60, R144.reuse, R148, R60 ;  /* 0x00000094903c723c */ /* 0x040ff0000000183c */
[C---:B------:R-:W-:Y:S01]  /*18180*/  HMMA.16816.F32 R52, R144.reuse, R150, R52 ;  /* 0x000000969034723c */ /* 0x040fe20000001834 */
[----:B------:R-:W4:Y:S07]  /*18190*/  LDSM.16.M88.4 R148, [R209] ;  /* 0x00000000d194783b */ /* 0x000f2e0000000200 */
[C---:B------:R-:W-:Y:S08]  /*181a0*/  HMMA.16816.F32 R40, R144.reuse, R136, R40 ;  /* 0x000000889028723c */ /* 0x040ff00000001828 */
[----:B------:R-:W-:Y:S01]  /*181b0*/  HMMA.16816.F32 R36, R144, R138, R36 ;  /* 0x0000008a9024723c */ /* 0x000fe20000001824 */
[----:B------:R-:W5:Y:S07]  /*181c0*/  LDSM.16.M88.4 R136, [R219+0x4800] ;  /* 0x00480000db88783b */ /* 0x000f6e0000000200 */
[----:B------:R-:W-:Y:S08]  /*181d0*/  HMMA.16816.F32 R172, R164, R174, RZ ;  /* 0x000000aea4ac723c */ /* 0x000ff000000018ff */
[C---:B------:R-:W-:Y:S08]  /*181e0*/  HMMA.16816.F32 R48, R144.reuse, R140, R48 ;  /* 0x0000008c9030723c */ /* 0x040ff00000001830 */
[----:B------:R-:W-:Y:S01]  /*181f0*/  HMMA.16816.F32 R44, R144, R142, R44 ;  /* 0x0000008e902c723c */ /* 0x000fe2000000182c */
[----:B------:R-:W3:Y:S07]  /*18200*/  LDSM.16.M88.4 R140, [R219+0x4000] ;  /* 0x00400000db8c783b */ /* 0x000eee0000000200 */
[C---:B-1----:R-:W-:Y:S08]  /*18210*/  HMMA.16816.F32 R168, R164.reuse, R156, RZ ;  /* 0x0000009ca4a8723c */ /* 0x042ff000000018ff */
[----:B------:R-:W-:Y:S01]  /*18220*/  HMMA.16816.F32 R164, R164, R158, RZ ;  /* 0x0000009ea4a4723c */ /* 0x000fe200000018ff */
[----:B------:R-:W-:Y:S07]  /*18230*/  LDSM.16.M88.4 R156, [R208] ;  /* 0x00000000d09c783b */ /* 0x000fee0000000200 */
        /* <DEDUP_REMOVED lines=14> */
[----:B------:R-:W4:Y:S04]  /*18320*/  LDSM.16.M88.4 R148, [R208+0x1000] ;  /* 0x00100000d094783b */ /* 0x000f280000000200 */
[----:B------:R-:W-:Y:S03]  /*18330*/  LDSM.16.M88.4 R144, [R208+0x1800] ;  /* 0x00180000d090783b */ /* 0x000fe60000000200 */
[C---:B-----5:R-:W-:Y:S08]  /*18340*/  HMMA.16816.F32 R48, R188.reuse, R136, R48 ;  /* 0x00000088bc30723c */ /* 0x060ff00000001830 */
[C---:B------:R-:W-:Y:S01]  /*18350*/  HMMA.16816.F32 R44, R188.reuse, R138, R44 ;  /* 0x0000008abc2c723c */ /* 0x040fe2000000182c */
[----:B------:R-:W5:Y:S07]  /*18360*/  LDSM.16.M88.4 R136, [R208+0x2800] ;  /* 0x00280000d088783b */ /* 0x000f6e0000000200 */
[C---:B------:R-:W-:Y:S08]  /*18370*/  HMMA.16816.F32 R60, R188.reuse, R140, R60 ;  /* 0x0000008cbc3c723c */ /* 0x040ff0000000183c */
[C---:B------:R-:W-:Y:S01]  /*18380*/  HMMA.16816.F32 R52, R188.reuse, R142, R52 ;  /* 0x0000008ebc34723c */ /* 0x040fe20000001834 */
[----:B------:R-:W-:Y:S07]  /*18390*/  LDSM.16.M88.4 R140, [R208+0x2000] ;  /* 0x00200000d08c783b */ /* 0x000fee0000000200 */
[C---:B-1----:R-:W-:Y:S08]  /*183a0*/  HMMA.16816.F32 R40, R188.reuse, R64, R40 ;  /* 0x00000040bc28723c */ /* 0x042ff00000001828 */
[C---:B------:R-:W-:Y:S01]  /*183b0*/  HMMA.16816.F32 R36, R188.reuse, R66, R36 ;  /* 0x00000042bc24723c */ /* 0x040fe20000001824 */
[----:B------:R-:W-:Y:S07]  /*183c0*/  LDSM.16.M88.4 R64, [R208+0x3000] ;  /* 0x00300000d040783b */ /* 0x000fee0000000200 */
[C---:B--2---:R-:W-:Y:S08]  /*183d0*/  HMMA.16816.F32 R32, R188.reuse, R8, R32 ;  /* 0x00000008bc20723c */ /* 0x044ff00000001820 */
[C---:B------:R-:W-:Y:S01]  /*183e0*/  HMMA.16816.F32 R28, R188.reuse, R10, R28 ;  /* 0x0000000abc1c723c */ /* 0x040fe2000000181c */
[----:B------:R-:W-:Y:S07]  /*183f0*/  LDSM.16.M88.4 R8, [R226+0x2000] ;  /* 0x00200000e208783b */ /* 0x000fee0000000200 */
[C---:B---3--:R-:W-:Y:S08]  /*18400*/  HMMA.16816.F32 R24, R188.reuse, R4, R24 ;  /* 0x00000004bc18723c */ /* 0x048ff00000001818 */
[C---:B------:R-:W-:Y:S01]  /*18410*/  HMMA.16816.F32 R20, R188.reuse, R6, R20 ;  /* 0x00000006bc14723c */ /* 0x040fe20000001814 */
[----:B------:R-:W1:Y:S07]  /*18420*/  LDSM.16.M88.4 R4, [R225+0x8000] ;  /* 0x00800000e104783b */ /* 0x000e6e0000000200 */
[C---:B------:R-:W-:Y:S08]  /*18430*/  HMMA.16816.F32 R16, R188.reuse, R192, R16 ;  /* 0x000000c0bc10723c */ /* 0x040ff00000001810 */
[----:B------:R-:W-:Y:S08]  /*18440*/  HMMA.16816.F32 R12, R188, R194, R12 ;  /* 0x000000c2bc0c723c */ /* 0x000ff0000000180c */
[C---:B------:R-:W-:Y:S08]  /*18450*/  HMMA.16816.F32 R48, R160.reuse, R152, R48 ;  /* 0x00000098a030723c */ /* 0x040ff00000001830 */
[C---:B------:R-:W-:Y:S01]  /*18460*/  HMMA.16816.F32 R44, R160.reuse, R154, R44 ;  /* 0x0000009aa02c723c */ /* 0x040fe2000000182c */
[----:B------:R-:W2:Y:S07]  /*18470*/  LDSM.16.M88.4 R152, [R208+0x3800] ;  /* 0x00380000d098783b */ /* 0x000eae0000000200 */
[C---:B------:R-:W-:Y:S08]  /*18480*/  HMMA.16816.F32 R60, R160.reuse, R156, R60 ;  /* 0x0000009ca03c723c */ /* 0x040ff0000000183c */
[----:B------:R-:W-:Y:S08]  /*18490*/  HMMA.16816.F32 R52, R160, R158, R52 ;  /* 0x0000009ea034723c */ /* 0x000ff00000001834 */
[C---:B------:R-:W-:Y:S08]  /*184a0*/  HMMA.16816.F32 R176, R188.reuse, R184, R176 ;  /* 0x000000b8bcb0723c */ /* 0x040ff000000018b0 */
[----:B------:R-:W-:Y:S01]  /*184b0*/  HMMA.16816.F32 R172, R188, R186, R172 ;  /* 0x000000babcac723c */ /* 0x000fe200000018ac */
[----:B------:R-:W3:Y:S07]  /*184c0*/  LDSM.16.M88.4 R184, [R225+0x8800] ;  /* 0x00880000e1b8783b */ /* 0x000eee0000000200 */
[C---:B----4-:R-:W-:Y:S08]  /*184d0*/  HMMA.16816.F32 R40, R160.reuse, R148, R40 ;  /* 0x00000094a028723c */ /* 0x050ff00000001828 */
[C---:B------:R-:W-:Y:S01]  /*184e0*/  HMMA.16816.F32 R156, R160.reuse, R150, R36 ;  /* 0x00000096a09c723c */ /* 0x040fe20000001824 */
[----:B------:R-:W-:Y:S04]  /*184f0*/  LDSM.16.M88.4 R148, [R224+0x2000] ;  /* 0x00200000e094783b */ /* 0x000fe80000000200 */
[----:B------:R-:W4:Y:S03]  /*18500*/  LDSM.16.M88.4 R36, [R207] ;  /* 0x00000000cf24783b */ /* 0x000f260000000200 */
[C---:B-----5:R-:W-:Y:S08]  /*18510*/  HMMA.16816.F32 R16, R160.reuse, R136, R16 ;  /* 0x00000088a010723c */ /* 0x060ff00000001810 */
[----:B------:R-:W-:Y:S01]  /*18520*/  HMMA.16816.F32 R12, R160, R138, R12 ;  /* 0x0000008aa00c723c */ /* 0x000fe2000000180c */
[----:B------:R-:W5:Y:S07]  /*18530*/  LDSM.16.M88.4 R136, [R225+0x9800] ;  /* 0x00980000e188783b */ /* 0x000f6e0000000200 */
[C---:B------:R-:W-:Y:S08]  /*18540*/  HMMA.16816.F32 R168, R188.reuse, R180, R168 ;  /* 0x000000b4bca8723c */ /* 0x040ff000000018a8 */
[----:B------:R-:W-:Y:S01]  /*18550*/  HMMA.16816.F32 R164, R188, R182, R164 ;  /* 0x000000b6bca4723c */ /* 0x000fe200000018a4 */
[----:B------:R-:W-:Y:S07]  /*18560*/  LDSM.16.M88.4 R180, [R225+0x9000] ;  /* 0x00900000e1b4783b */ /* 0x000fee0000000200 */
[----:B------:R-:W-:Y:S08]  /*18570*/  HMMA.16816.F32 R32, R160, R144, R32 ;  /* 0x00000090a020723c */ /* 0x000ff00000001820 */
[C---:B-1----:R-:W-:Y:S08]  /*18580*/  HMMA.16816.F32 R60, R8.reuse, R4, R60 ;  /* 0x00000004083c723c */ /* 0x042ff0000000183c */
[----:B------:R-:W-:Y:S01]  /*18590*/  HMMA.16816.F32 R52, R8, R6, R52 ;  /* 0x000000060834723c */ /* 0x000fe20000001834 */
        /* <DEDUP_REMOVED lines=8> */
[----:B------:R-:W1:Y:S07]  /*18620*/  LDSM.16.M88.4 R64, [R219+0x8000] ;  /* 0x00800000db40783b */ /* 0x000e6e0000000200 */
[C---:B--2---:R-:W-:Y:S08]  /*18630*/  HMMA.16816.F32 R168, R160.reuse, R152, R168 ;  /* 0x00000098a0a8723c */ /* 0x044ff000000018a8 */
[----:B------:R-:W-:Y:S01]  /*18640*/  HMMA.16816.F32 R164, R160, R154, R164 ;  /* 0x0000009aa0a4723c */ /* 0x000fe200000018a4 */
[----:B------:R-:W2:Y:S04]  /*18650*/  LDSM.16.M88.4 R160, [R225+0xa800] ;  /* 0x00a80000e1a0783b */ /* 0x000ea80000000200 */
[----:B------:R-:W-:Y:S03]  /*18660*/  LDSM.16.M88.4 R152, [R208+0x4000] ;  /* 0x00400000d098783b */ /* 0x000fe60000000200 */
[C---:B---3--:R-:W-:Y:S08]  /*18670*/  HMMA.16816.F32 R48, R8.reuse, R184, R48 ;  /* 0x000000b80830723c */ /* 0x048ff00000001830 */
[----:B------:R-:W-:Y:S08]  /*18680*/  HMMA.16816.F32 R44, R8, R186, R44 ;  /* 0x000000ba082c723c */ /* 0x000ff0000000182c */
[----:B----4-:R-:W-:Y:S08]  /*18690*/  HMMA.16816.F32 R60, R148, R36, R60 ;  /* 0x00000024943c723c */ /* 0x010ff0000000183c */
[----:B-----5:R-:W-:Y:S08]  /*186a0*/  HMMA.16816.F32 R32, R8, R136, R32 ;  /* 0x000000880820723c */ /* 0x020ff00000001820 */
[----:B------:R-:W-:Y:S01]  /*186b0*/  HMMA.16816.F32 R52, R148, R38, R52 ;  /* 0x000000269434723c */ /* 0x000fe20000001834 */
[----:B------:R-:W-:Y:S07]  /*186c0*/  LDSM.16.M88.4 R36, [R205] ;  /* 0x00000000cd24783b */ /* 0x000fee0000000200 */
[----:B------:R-:W-:Y:S01]  /*186d0*/  HMMA.16816.F32 R136, R8, R138, R28 ;  /* 0x0000008a0888723c */ /* 0x000fe2000000181c */
[----:B------:R-:W3:Y:S07]  /*186e0*/  LDSM.16.M88.4 R28, [R219+0x8800] ;  /* 0x00880000db1c783b */ /* 0x000eee0000000200 */
[C---:B-1----:R-:W-:Y:S08]  /*186f0*/  HMMA.16816.F32 R48, R148.reuse, R4, R48 ;  /* 0x000000049430723c */ /* 0x042ff00000001830 */
[----:B------:R-:W-:Y:S01]  /*18700*/  HMMA.16816.F32 R44, R148, R6, R44 ;  /* 0x00000006942c723c */ /* 0x000fe2000000182c */
[----:B------:R-:W1:Y:S07]  /*18710*/  LDSM.16.M88.4 R4, [R225+0xb000] ;  /* 0x00b00000e104783b */ /* 0x000e6e0000000200 */
[----:B------:R-:W-:Y:S08]  /*18720*/  HMMA.16816.F32 R40, R8, R180, R40 ;  /* 0x000000b40828723c */ /* 0x000ff00000001828 */
[C---:B------:R-:W-:Y:S08]  /*18730*/  HMMA.16816.F32 R60, R140.reuse, R64, R60 ;  /* 0x000000408c3c723c */ /* 0x040ff0000000183c */
[----:B------:R-:W-:Y:S08]  /*18740*/  HMMA.16816.F32 R52, R140, R66, R52 ;  /* 0x000000428c34723c */ /* 0x000ff00000001834 */
[C---:B------:R-:W-:Y:S01]  /*18750*/  HMMA.16816.F32 R180, R8.reuse, R182, R156 ;  /* 0x000000b608b4723c */ /* 0x040fe2000000189c */
[----:B------:R-:W-:Y:S07]  /*18760*/  LDSM.16.M88.4 R156, [R221+0x2000] ;  /* 0x00200000dd9c783b */ /* 0x000fee0000000200 */
[----:B--2---:R-:W-:Y:S01]  /*18770*/  HMMA.16816.F32 R64, R8, R160, R16 ;  /* 0x000000a00840723c */ /* 0x004fe20000001810 */
[----:B------:R-:W2:Y:S07]  /*18780*/  LDSM.16.M88.4 R16, [R208+0x4800] ;  /* 0x00480000d010783b */ /* 0x000eae0000000200 */
[C---:B---3--:R-:W-:Y:S08]  /*18790*/  HMMA.16816.F32 R48, R140.reuse, R28, R48 ;  /* 0x0000001c8c30723c */ /* 0x048ff00000001830 */
[----:B------:R-:W-:Y:S01]  /*187a0*/  HMMA.16816.F32 R44, R140, R30, R44 ;  /* 0x0000001e8c2c723c */ /* 0x000fe2000000182c */
[----:B------:R-:W3:Y:S07]  /*187b0*/  LDSM.16.M88.4 R28, [R204] ;  /* 0x00000000cc1c783b */ /* 0x000eee0000000200 */
[C---:B------:R-:W-:Y:S08]  /*187c0*/  HMMA.16816.F32 R24, R8.reuse, R144, R24 ;  /* 0x000000900818723c */ /* 0x040ff00000001818 */
[C---:B------:R-:W-:Y:S01]  /*187d0*/  HMMA.16816.F32 R20, R8.reuse, R146, R20 ;  /* 0x000000920814723c */ /* 0x040fe20000001814 */
[----:B------:R-:W4:Y:S07]  /*187e0*/  LDSM.16.M88.4 R144, [R219+0x9000] ;  /* 0x00900000db90783b */ /* 0x000f2e0000000200 */
[----:B-1----:R-:W-:Y:S08]  /*187f0*/  HMMA.16816.F32 R176, R8, R4, R176 ;  /* 0x0000000408b0723c */ /* 0x002ff000000018b0 */
[----:B--2---:R-:W-:Y:S08]  /*18800*/  HMMA.16816.F32 R48, R156, R16, R48 ;  /* 0x000000109c30723c */ /* 0x004ff00000001830 */
[----:B------:R-:W-:Y:S01]  /*18810*/  HMMA.16816.F32 R172, R8, R6, R172 ;  /* 0x0000000608ac723c */ /* 0x000fe200000018ac */
[----:B------:R-:W1:Y:S07]  /*18820*/  LDSM.16.M88.4 R4, [R219+0x9800] ;  /* 0x00980000db04783b */ /* 0x000e6e0000000200 */
[C---:B------:R-:W-:Y:S01]  /*18830*/  HMMA.16816.F32 R44, R156.reuse, R18, R44 ;  /* 0x000000129c2c723c */ /* 0x040fe2000000182c */
[----:B------:R-:W2:Y:S07]  /*18840*/  LDSM.16.M88.4 R16, [R225+0xb800] ;  /* 0x00b80000e110783b */ /* 0x000eae0000000200 */
[----:B------:R-:W-:Y:S01]  /*18850*/  HMMA.16816.F32 R52, R156, R154, R52 ;  /* 0x0000009a9c34723c */ /* 0x000fe20000001834 */
[----:B------:R-:W-:-:S02]  /*18860*/  FMUL.FTZ R48, R48, c[0x0][0x2ec] ;  /* 0x0000bb0030307a20 */ /* 0x000fc40000410000 */
[----:B------:R-:W-:Y:S02]  /*18870*/  FMUL.FTZ R49, R49, c[0x0][0x2ec] ;  /* 0x0000bb0031317a20 */ /* 0x000fe40000410000 */
[----:B------:R-:W-:Y:S03]  /*18880*/  MUFU.TANH R135, R48 ;  /* 0x0000003000877308 */ /* 0x000fe60000002400 */
[C---:B------:R-:W-:Y:S08]  /*18890*/  HMMA.16816.F32 R40, R148.reuse, R36, R40 ;  /* 0x000000249428723c */ /* 0x040ff00000001828 */
[----:B------:R-:W-:Y:S01]  /*188a0*/  HMMA.16816.F32 R180, R148, R38, R180 ;  /* 0x0000002694b4723c */ /* 0x000fe200000018b4 */
[----:B------:R-:W5:Y:S01]  /*188b0*/  LDSM.16.M88.4 R36, [R208+0x5000] ;  /* 0x00500000d024783b */ /* 0x000f620000000200 */
[----:B------:R-:W-:-:S02]  /*188c0*/  FMUL.FTZ R44, R44, c[0x0][0x2ec] ;  /* 0x0000bb002c2c7a20 */ /* 0x000fc40000410000 */
[----:B------:R-:W-:Y:S02]  /*188d0*/  FMUL.FTZ R46, R46, c[0x0][0x2ec] ;  /* 0x0000bb002e2e7a20 */ /* 0x000fe40000410000 */
[----:B------:R-:W-:Y:S02]  /*188e0*/  FMUL.FTZ R45, R45, c[0x0][0x2ec] ;  /* 0x0000bb002d2d7a20 */ /* 0x000fe40000410000 */
[----:B------:R-:W-:Y:S01]  /*188f0*/  HMMA.16816.F32 R60, R156, R152, R60 ;  /* 0x000000989c3c723c */ /* 0x000fe2000000183c */
[----:B------:R-:W-:Y:S01]  /*18900*/  FMUL.FTZ R52, R52, c[0x0][0x2ec] ;  /* 0x0000bb0034347a20 */ /* 0x000fe20000410000 */
[----:B------:R-:W-:Y:S01]  /*18910*/  MUFU.TANH R44, R44 ;  /* 0x0000002c002c7308 */ /* 0x000fe20000002400 */
[----:B------:R-:W-:Y:S02]  /*18920*/  FMUL.FTZ R53, R53, c[0x0][0x2ec] ;  /* 0x0000bb0035357a20 */ /* 0x000fe40000410000 */
[----:B------:R-:W-:Y:S02]  /*18930*/  FMUL.FTZ R54, R54, c[0x0][0x2ec] ;  /* 0x0000bb0036367a20 */ /* 0x000fe40000410000 */
[----:B------:R-:W-:Y:S01]  /*18940*/  FMUL.FTZ R55, R55, c[0x0][0x2ec] ;  /* 0x0000bb0037377a20 */ /* 0x000fe20000410000 */
[C---:B---3--:R-:W-:Y:S01]  /*18950*/  HMMA.16816.F32 R32, R148.reuse, R28, R32 ;  /* 0x0000001c9420723c */ /* 0x048fe20000001820 */
[----:B------:R-:W-:Y:S01]  /*18960*/  FMUL.FTZ R47, R47, c[0x0][0x2ec] ;  /* 0x0000bb002f2f7a20 */ /* 0x000fe20000410000 */
[----:B------:R-:W-:Y:S06]  /*18970*/  MUFU.TANH R46, R46 ;  /* 0x0000002e002e7308 */ /* 0x000fec0000002400 */
[----:B------:R-:W-:Y:S01]  /*18980*/  HMMA.16816.F32 R136, R148, R30, R136 ;  /* 0x0000001e9488723c */ /* 0x000fe20000001888 */
[----:B------:R-:W3:Y:S01]  /*18990*/  LDSM.16.M88.4 R28, [R202] ;  /* 0x00000000ca1c783b */ /* 0x000ee20000000200 */
[----:B------:R-:W-:Y:S06]  /*189a0*/  MUFU.TANH R134, R55 ;  /* 0x0000003700867308 */ /* 0x000fec0000002400 */
[----:B----4-:R-:W-:Y:S01]  /*189b0*/  HMMA.16816.F32 R40, R140, R144, R40 ;  /* 0x000000908c28723c */ /* 0x010fe20000001828 */
[----:B------:R-:W-:Y:S01]  /*189c0*/  FMUL.FTZ R56, R62, c[0x0][0x2ec] ;  /* 0x0000bb003e387a20 */ /* 0x000fe20000410000 */
[----:B------:R4:W-:Y:S01]  /*189d0*/  MUFU.TANH R144, R49 ;  /* 0x0000003100907308 */ /* 0x0009e20000002400 */
[----:B------:R-:W-:-:S02]  /*189e0*/  FMUL.FTZ R0, R60, c[0x0][0x2ec] ;  /* 0x0000bb003c007a20 */ /* 0x000fc40000410000 */
[----:B------:R-:W-:Y:S02]  /*189f0*/  FMUL.FTZ R58, R61, c[0x0][0x2ec] ;  /* 0x0000bb003d3a7a20 */ /* 0x000fe40000410000 */
[----:B------:R-:W-:Y:S01]  /*18a00*/  FMUL.FTZ R145, R50, c[0x0][0x2ec] ;  /* 0x0000bb0032917a20 */ /* 0x000fe20000410000 */
[----:B------:R-:W-:Y:S01]  /*18a10*/  HMMA.16816.F32 R180, R140, R146, R180 ;  /* 0x000000928cb4723c */ /* 0x000fe200000018b4 */
[----:B------:R-:W-:Y:S01]  /*18a20*/  FMUL.FTZ R62, R63, c[0x0][0x2ec] ;  /* 0x0000bb003f3e7a20 */ /* 0x000fe20000410000 */
[----:B------:R-:W-:Y:S05]  /*18a30*/  MUFU.TANH R60, R52 ;  /* 0x00000034003c7308 */ /* 0x000fea0000002400 */
[----:B------:R-:W-:Y:S01]  /*18a40*/  FMUL.FTZ R146, R51, c[0x0][0x2ec] ;  /* 0x0000bb0033927a20 */ /* 0x000fe20000410000 */
[----:B------:R-:W-:Y:S01]  /*18a50*/  HMMA.16816.F32 R12, R8, R162, R12 ;  /* 0x000000a2080c723c */ /* 0x000fe2000000180c */
[----:B------:R-:W-:Y:S01]  /*18a60*/  IADD3 R147, R59, 0x39, RZ ;  /* 0x000000393b937810 */ /* 0x000fe20007ffe0ff */
[----:B----4-:R-:W4:Y:S01]  /*18a70*/  LDSM.16.M88.4 R48, [R208+0x5800] ;  /* 0x00580000d030783b */ /* 0x010f220000000200 */
[----:B------:R-:W-:Y:S05]  /*18a80*/  MUFU.TANH R61, R53 ;  /* 0x00000035003d7308 */ /* 0x000fea0000002400 */
[C---:B-1----:R-:W-:Y:S03]  /*18a90*/  HMMA.16816.F32 R32, R140.reuse, R4, R32 ;  /* 0x000000048c20723c */ /* 0x042fe60000001820 */
[----:B------:R1:W-:Y:S05]  /*18aa0*/  MUFU.TANH R63, R54 ;  /* 0x00000036003f7308 */ /* 0x0003ea0000002400 */
[----:B------:R-:W-:Y:S01]  /*18ab0*/  HMMA.16816.F32 R136, R140, R6, R136 ;  /* 0x000000068c88723c */ /* 0x000fe20000001888 */
[----:B------:R-:W-:Y:S02]  /*18ac0*/  LDSM.16.M88.4 R4, [R201] ;  /* 0x00000000c904783b */ /* 0x000fe40000000200 */
[----:B------:R-:W3:Y:S05]  /*18ad0*/  MUFU.TANH R0, R0 ;  /* 0x0000000000007308 */ /* 0x000eea0000002400 */
[C---:B--2---:R-:W-:Y:S01]  /*18ae0*/  HMMA.16816.F32 R168, R8.reuse, R16, R168 ;  /* 0x0000001008a8723c */ /* 0x044fe200000018a8 */
[----:B-1----:R-:W1:Y:S02]  /*18af0*/  LDSM.16.M88.4 R52, [R203] ;  /* 0x00000000cb34783b */ /* 0x002e640000000200 */
[----:B------:R-:W2:Y:S05]  /*18b00*/  MUFU.TANH R58, R58 ;  /* 0x0000003a003a7308 */ /* 0x000eaa0000002400 */
[----:B------:R-:W-:Y:S01]  /*18b10*/  HMMA.16816.F32 R164, R8, R18, R164 ;  /* 0x0000001208a4723c */ /* 0x000fe200000018a4 */
[----:B------:R-:W1:Y:S02]  /*18b20*/  LDSM.16.M88.4 R16, [R200] ;  /* 0x00000000c810783b */ /* 0x000e640000000200 */
[----:B------:R-:W1:Y:S02]  /*18b30*/  MUFU.TANH R56, R56 ;  /* 0x0000003800387308 */ /* 0x000e640000002400 */
[----:B------:R-:W-:Y:S03]  /*18b40*/  LDSM.16.M88.4 R8, [R208+0x6000] ;  /* 0x00600000d008783b */ /* 0x000fe60000000200 */
[C---:B-----5:R-:W-:Y:S03]  /*18b50*/  HMMA.16816.F32 R40, R156.reuse, R36, R40 ;  /* 0x000000249c28723c */ /* 0x060fe60000001828 */
[----:B------:R-:W5:Y:S05]  /*18b60*/  MUFU.TANH R62, R62 ;  /* 0x0000003e003e7308 */ /* 0x000f6a0000002400 */
[----:B------:R-:W-:Y:S01]  /*18b70*/  HMMA.16816.F32 R180, R156, R38, R180 ;  /* 0x000000269cb4723c */ /* 0x000fe200000018b4 */
[----:B------:R-:W2:Y:S02]  /*18b80*/  LDSM.16.M88.4 R36, [R219+0xa000] ;  /* 0x00a00000db24783b */ /* 0x000ea40000000200 */
[----:B------:R-:W1:Y:S05]  /*18b90*/  MUFU.TANH R145, R145 ;  /* 0x0000009100917308 */ /* 0x000e6a0000002400 */
[C---:B---3--:R-:W-:Y:S03]  /*18ba0*/  HMMA.16816.F32 R64, R148.reuse, R28, R64 ;  /* 0x0000001c9440723c */ /* 0x048fe60000001840 */
[----:B------:R-:W3:Y:S05]  /*18bb0*/  MUFU.TANH R45, R45 ;  /* 0x0000002d002d7308 */ /* 0x000eea0000002400 */
[----:B------:R-:W-:Y:S01]  /*18bc0*/  HMMA.16816.F32 R12, R148, R30, R12 ;  /* 0x0000001e940c723c */ /* 0x000fe2000000180c */
[----:B------:R-:W2:Y:S01]  /*18bd0*/  LDSM.16.M88.4 R28, [R219+0xa800] ;  /* 0x00a80000db1c783b */ /* 0x000ea20000000200 */
[----:B------:R-:W-:Y:S01]  /*18be0*/  FMUL.FTZ R40, R40, c[0x0][0x2ec] ;  /* 0x0000bb0028287a20 */ /* 0x000fe20000410000 */
[----:B------:R-:W2:Y:S01]  /*18bf0*/  MUFU.TANH R146, R146 ;  /* 0x0000009200927308 */ /* 0x000ea20000002400 */
[----:B------:R-:W-:-:S02]  /*18c00*/  FMUL.FTZ R41, R41, c[0x0][0x2ec] ;  /* 0x0000bb0029297a20 */ /* 0x000fc40000410000 */
[----:B------:R-:W-:Y:S02]  /*18c10*/  FMUL.FTZ R43, R43, c[0x0][0x2ec] ;  /* 0x0000bb002b2b7a20 */ /* 0x000fe40000410000 */
[----:B----4-:R-:W-:Y:S01]  /*18c20*/  HMMA.16816.F32 R32, R156, R48, R32 ;  /* 0x000000309c20723c */ /* 0x010fe20000001820 */
[----:B------:R-:W-:Y:S02]  /*18c30*/  FMUL.FTZ R42, R42, c[0x0][0x2ec] ;  /* 0x0000bb002a2a7a20 */ /* 0x000fe40000410000 */
[----:B------:R-:W4:Y:S04]  /*18c40*/  MUFU.TANH R47, R47 ;  /* 0x0000002f002f7308 */ /* 0x000f280000002400 */
[----:B------:R-:W-:Y:S01]  /*18c50*/  FMUL.FTZ R48, R181, c[0x0][0x2ec] ;  /* 0x0000bb00b5307a20 */ /* 0x000fe20000410000 */
[C---:B-1----:R-:W-:Y:S03]  /*18c60*/  HMMA.16816.F32 R24, R148.reuse, R52, R24 ;  /* 0x000000349418723c */ /* 0x042fe60000001818 */
[----:B------:R-:W1:Y:S04]  /*18c70*/  MUFU.TANH R40, R40 ;  /* 0x0000002800287308 */ /* 0x000e680000002400 */
[----:B------:R-:W-:Y:S01]  /*18c80*/  FMUL.FTZ R52, R180, c[0x0][0x2ec] ;  /* 0x0000bb00b4347a20 */ /* 0x000fe20000410000 */
[----:B------:R-:W-:Y:S01]  /*18c90*/  HMMA.16816.F32 R20, R148, R54, R20 ;  /* 0x000000369414723c */ /* 0x000fe20000001814 */
[----:B------:R-:W-:-:S02]  /*18ca0*/  FMUL.FTZ R53, R183, c[0x0][0x2ec] ;  /* 0x0000bb00b7357a20 */ /* 0x000fc40000410000 */
[----:B------:R-:W1:Y:S04]  /*18cb0*/  MUFU.TANH R48, R48 ;  /* 0x0000003000307308 */ /* 0x000e680000002400 */
[----:B------:R-:W-:Y:S01]  /*18cc0*/  FMUL.FTZ R55, R182, c[0x0][0x2ec] ;  /* 0x0000bb00b6377a20 */ /* 0x000fe20000410000 */
[----:B------:R-:W-:Y:S01]  /*18cd0*/  HMMA.16816.F32 R176, R148, R4, R176 ;  /* 0x0000000494b0723c */ /* 0x000fe200000018b0 */
[----:B------:R-:W-:Y:S02]  /*18ce0*/  FMUL.FTZ R32, R32, c[0x0][0x2ec] ;  /* 0x0000bb0020207a20 */ /* 0x000fe40000410000 */
[----:B------:R-:W-:Y:S01]  /*18cf0*/  FMUL.FTZ R54, R33, c[0x0][0x2ec] ;  /* 0x0000bb0021367a20 */ /* 0x000fe20000410000 */
[----:B------:R-:W1:Y:S01]  /*18d00*/  MUFU.TANH R41, R41 ;  /* 0x0000002900297308 */ /* 0x000e620000002400 */
[----:B------:R-:W-:-:S03]  /*18d10*/  FMUL.FTZ R155, R35, c[0x0][0x2ec] ;  /* 0x0000bb00239b7a20 */ /* 0x000fc60000410000 */
[C---:B------:R-:W-:Y:S01]  /*18d20*/  HMMA.16816.F32 R172, R148.reuse, R6, R172 ;  /* 0x0000000694ac723c */ /* 0x040fe200000018ac */
[----:B------:R-:W1:Y:S03]  /*18d30*/  LDSM.16.M88.4 R4, [R208+0x6800] ;  /* 0x00680000d004783b */ /* 0x000e660000000200 */
[----:B------:R-:W1:Y:S04]  /*18d40*/  MUFU.TANH R52, R52 ;  /* 0x0000003400347308 */ /* 0x000e680000002400 */
[C---:B------:R-:W-:Y:S04]  /*18d50*/  HMMA.16816.F32 R168, R148.reuse, R16, R168 ;  /* 0x0000001094a8723c */ /* 0x040fe800000018a8 */
[----:B------:R-:W1:Y:S04]  /*18d60*/  MUFU.TANH R55, R55 ;  /* 0x0000003700377308 */ /* 0x000e680000002400 */
[----:B------:R-:W-:Y:S01]  /*18d70*/  HMMA.16816.F32 R164, R148, R18, R164 ;  /* 0x0000001294a4723c */ /* 0x000fe200000018a4 */
[----:B------:R-:W1:Y:S03]  /*18d80*/  LDSM.16.M88.4 R16, [R219+0xb800] ;  /* 0x00b80000db10783b */ /* 0x000e660000000200 */
[----:B------:R-:W-:Y:S04]  /*18d90*/  MUFU.TANH R54, R54 ;  /* 0x0000003600367308 */ /* 0x000fe80000002400 */
[C---:B--2---:R-:W-:Y:S04]  /*18da0*/  HMMA.16816.F32 R24, R140.reuse, R36, R24 ;  /* 0x000000248c18723c */ /* 0x044fe80000001818 */
[----:B------:R2:W-:Y:S03]  /*18db0*/  MUFU.TANH R37, R32 ;  /* 0x0000002000257308 */ /* 0x0005e60000002400 */
[----:B------:R-:W-:Y:S01]  /*18dc0*/  FMUL.FTZ R36, R34, c[0x0][0x2ec] ;  /* 0x0000bb0022247a20 */ /* 0x000fe20000410000 */
[C---:B------:R-:W-:Y:S04]  /*18dd0*/  HMMA.16816.F32 R20, R140.reuse, R38, R20 ;  /* 0x000000268c14723c */ /* 0x040fe80000001814 */
[----:B------:R-:W-:Y:S04]  /*18de0*/  MUFU.TANH R43, R43 ;  /* 0x0000002b002b7308 */ /* 0x000fe80000002400 */
[C---:B------:R-:W-:Y:S01]  /*18df0*/  HMMA.16816.F32 R64, R140.reuse, R28, R64 ;  /* 0x0000001c8c40723c */ /* 0x040fe20000001840 */
[----:B--2---:R-:W2:Y:S03]  /*18e00*/  LDSM.16.M88.4 R32, [R219+0xb000] ;  /* 0x00b00000db20783b */ /* 0x004ea60000000200 */
[----:B------:R-:W-:Y:S04]  /*18e10*/  MUFU.TANH R42, R42 ;  /* 0x0000002a002a7308 */ /* 0x000fe80000002400 */
[----:B------:R-:W-:Y:S04]  /*18e20*/  HMMA.16816.F32 R12, R140, R30, R12 ;  /* 0x0000001e8c0c723c */ /* 0x000fe8000000180c */
[----:B------:R-:W-:Y:S04]  /*18e30*/  MUFU.TANH R36, R36 ;  /* 0x0000002400247308 */ /* 0x000fe80000002400 */
[C---:B------:R-:W-:Y:S04]  /*18e40*/  HMMA.16816.F32 R24, R156.reuse, R8, R24 ;  /* 0x000000089c18723c */ /* 0x040fe80000001818 */
[----:B------:R-:W-:Y:S04]  /*18e50*/  MUFU.TANH R155, R155 ;  /* 0x0000009b009b7308 */ /* 0x000fe80000002400 */
[C---:B------:R-:W-:Y:S01]  /*18e60*/  HMMA.16816.F32 R20, R156.reuse, R10, R20 ;  /* 0x0000000a9c14723c */ /* 0x040fe20000001814 */
[----:B------:R-:W3:Y:S03]  /*18e70*/  LDSM.16.M88.4 R8, [R208+0x7000] ;  /* 0x00700000d008783b */ /* 0x000ee60000000200 */
[----:B------:R-:W-:Y:S04]  /*18e80*/  MUFU.TANH R53, R53 ;  /* 0x0000003500357308 */ /* 0x000fe80000002400 */
[----:B-1----:R-:W-:Y:S07]  /*18e90*/  HMMA.16816.F32 R64, R156, R4, R64 ;  /* 0x000000049c40723c */ /* 0x002fee0000001840 */
[C---:B------:R-:W-:Y:S01]  /*18ea0*/  IADD3 R4, R59.reuse, 0x1, RZ ;  /* 0x000000013b047810 */ /* 0x040fe20007ffe0ff */
[----:B------:R-:W-:Y:S01]  /*18eb0*/  HMMA.16816.F32 R168, R140, R16, R168 ;  /* 0x000000108ca8723c */ /* 0x000fe200000018a8 */
[----:B------:R-:W-:Y:S01]  /*18ec0*/  IADD3 R5, R59, 0x8, RZ ;  /* 0x000000083b057810 */ /* 0x000fe20007ffe0ff */
[----:B------:R-:W-:Y:S01]  /*18ed0*/  FMUL.FTZ R24, R24, c[0x0][0x2ec] ;  /* 0x0000bb0018187a20 */ /* 0x000fe20000410000 */
[-C--:B------:R-:W-:Y:S01]  /*18ee0*/  ISETP.GE.AND P3, PT, R4, R2.reuse, PT ;  /* 0x000000020400720c */ /* 0x080fe20003f66270 */
[----:B------:R-:W-:Y:S01]  /*18ef0*/  FMUL.FTZ R26, R26, c[0x0][0x2ec] ;  /* 0x0000bb001a1a7a20 */ /* 0x000fe20000410000 */
[-C--:B------:R-:W-:Y:S01]  /*18f00*/  ISETP.GE.AND P4, PT, R4, R133.reuse, PT ;  /* 0x000000850400720c */ /* 0x080fe20003f86270 */
[----:B------:R-:W-:Y:S01]  /*18f10*/  FMUL.FTZ R25, R25, c[0x0][0x2ec] ;  /* 0x0000bb0019197a20 */ /* 0x000fe20000410000 */
[----:B------:R-:W-:Y:S01]  /*18f20*/  P2R R16, PR, RZ, 0x1 ;  /* 0x00000001ff107803 */ /* 0x000fe20000000000 */
[C---:B------:R-:W-:Y:S01]  /*18f30*/  HMMA.16816.F32 R12, R156.reuse, R6, R12 ;  /* 0x000000069c0c723c */ /* 0x040fe2000000180c */
[CC--:B------:R-:W-:Y:S01]  /*18f40*/  ISETP.GE.AND P0, PT, R59.reuse, R2.reuse, PT ;  /* 0x000000023b00720c */ /* 0x0c0fe20003f06270 */
[----:B------:R-:W-:Y:S01]  /*18f50*/  FMUL.FTZ R20, R20, c[0x0][0x2ec] ;  /* 0x0000bb0014147a20 */ /* 0x000fe20000410000 */
[----:B------:R-:W-:Y:S01]  /*18f60*/  IADD3 R4, R59, 0x9, RZ ;  /* 0x000000093b047810 */ /* 0x000fe20007ffe0ff */
[----:B------:R-:W-:Y:S01]  /*18f70*/  FMUL.FTZ R21, R21, c[0x0][0x2ec] ;  /* 0x0000bb0015157a20 */ /* 0x000fe20000410000 */
[----:B------:R-:W-:Y:S01]  /*18f80*/  FSEL R17, R0, -INF , !P0 ;  /* 0xff80000000117808 */ /* 0x000fe20004000000 */
[----:B------:R1:W-:Y:S01]  /*18f90*/  MUFU.TANH R31, R20 ;  /* 0x00000014001f7308 */ /* 0x0003e20000002400 */
[----:B------:R-:W-:Y:S01]  /*18fa0*/  FSEL R0, R58, -INF , !P3 ;  /* 0xff8000003a007808 */ /* 0x000fe20005800000 */
[----:B------:R-:W-:Y:S01]  /*18fb0*/  HMMA.16816.F32 R136, R156, R50, R136 ;  /* 0x000000329c88723c */ /* 0x000fe20000001888 */
[CC--:B------:R-:W-:Y:S01]  /*18fc0*/  ISETP.GE.AND P2, PT, R5.reuse, R2.reuse, PT ;  /* 0x000000020500720c */ /* 0x0c0fe20003f46270 */
[----:B------:R-:W-:Y:S01]  /*18fd0*/  FMUL.FTZ R22, R22, c[0x0][0x2ec] ;  /* 0x0000bb0016167a20 */ /* 0x000fe20000410000 */
[-C--:B------:R-:W-:Y:S01]  /*18fe0*/  ISETP.GE.AND P5, PT, R5, R133.reuse, PT ;  /* 0x000000850500720c */ /* 0x080fe20003fa6270 */
[----:B------:R-:W-:Y:S01]  /*18ff0*/  FMUL.FTZ R23, R23, c[0x0][0x2ec] ;  /* 0x0000bb0017177a20 */ /* 0x000fe20000410000 */
[CC--:B------:R-:W-:Y:S01]  /*19000*/  ISETP.GE.AND P1, PT, R4.reuse, R2.reuse, PT ;  /* 0x000000020400720c */ /* 0x0c0fe20003f26270 */
[----:B------:R3:W-:Y:S01]  /*19010*/  MUFU.TANH R51, R21 ;  /* 0x0000001500337308 */ /* 0x0007e20000002400 */
[-C--:B------:R-:W-:Y:S01]  /*19020*/  ISETP.GE.AND P3, PT, R4, R133.reuse, PT ;  /* 0x000000850400720c */ /* 0x080fe20003f66270 */
[C---:B--2---:R-:W-:Y:S01]  /*19030*/  HMMA.16816.F32 R176, R140.reuse, R32, R176 ;  /* 0x000000208cb0723c */ /* 0x044fe200000018b0 */
[----:B------:R-:W2:Y:S01]  /*19040*/  LDSM.16.M88.4 R4, [R208+0x7800] ;  /* 0x00780000d004783b */ /* 0x000ea20000000200 */
[-C--:B------:R-:W-:Y:S01]  /*19050*/  ISETP.GE.AND P0, PT, R59, R133.reuse, PT ;  /* 0x000000853b00720c */ /* 0x080fe20003f06270 */
[----:B------:R-:W-:Y:S01]  /*19060*/  FMUL.FTZ R64, R64, c[0x0][0x2ec] ;  /* 0x0000bb0040407a20 */ /* 0x000fe20000410000 */
[----:B------:R-:W-:Y:S01]  /*19070*/  FSEL R63, R63, -INF , !P5 ;  /* 0xff8000003f3f7808 */ /* 0x000fe20006800000 */
[----:B------:R-:W-:Y:S01]  /*19080*/  FMUL.FTZ R65, R65, c[0x0][0x2ec] ;  /* 0x0000bb0041417a20 */ /* 0x000fe20000410000 */
[----:B-1----:R-:W-:Y:S01]  /*19090*/  IADD3 R20, R59, 0x11, RZ ;  /* 0x000000113b147810 */ /* 0x002fe20007ffe0ff */
[----:B------:R-:W-:Y:S01]  /*190a0*/  MUFU.TANH R50, R24 ;  /* 0x0000001800327308 */ /* 0x000fe20000002400 */
[C---:B------:R-:W-:Y:S01]  /*190b0*/  HMMA.16816.F32 R172, R140.reuse, R34, R172 ;  /* 0x000000228cac723c */ /* 0x040fe200000018ac */
[----:B------:R-:W-:Y:S01]  /*190c0*/  FSEL R57, R134, -INF , !P3 ;  /* 0xff80000086397808 */ /* 0x000fe20005800000 */
[----:B------:R-:W-:Y:S01]  /*190d0*/  FMUL.FTZ R13, R13, c[0x0][0x2ec] ;  /* 0x0000bb000d0d7a20 */ /* 0x000fe20000410000 */
[-C--:B------:R-:W-:Y:S01]  /*190e0*/  ISETP.GE.AND P6, PT, R20, R133.reuse, PT ;  /* 0x000000851400720c */ /* 0x080fe20003fc6270 */
[----:B------:R-:W-:Y:S01]  /*190f0*/  FMUL.FTZ R12, R12, c[0x0][0x2ec] ;  /* 0x0000bb000c0c7a20 */ /* 0x000fe20000410000 */
[C---:B------:R-:W-:Y:S01]  /*19100*/  IADD3 R58, R59.reuse, 0x31, RZ ;  /* 0x000000313b3a7810 */ /* 0x040fe20007ffe0ff */
[----:B------:R-:W-:Y:S01]  /*19110*/  FMUL.FTZ R66, R66, c[0x0][0x2ec] ;  /* 0x0000bb0042427a20 */ /* 0x000fe20000410000 */
[----:B------:R-:W-:Y:S01]  /*19120*/  FSEL R35, R56, -INF , !P0 ;  /* 0xff80000038237808 */ /* 0x000fe20004000000 */
[----:B------:R-:W-:Y:S01]  /*19130*/  HMMA.16816.F32 R164, R140, R18, R164 ;  /* 0x000000128ca4723c */ /* 0x000fe200000018a4 */
[----:B------:R-:W-:Y:S01]  /*19140*/  FMUL.FTZ R38, R138, c[0x0][0x2ec] ;  /* 0x0000bb008a267a20 */ /* 0x000fe20000410000 */
[----:B------:R-:W-:Y:S01]  /*19150*/  FSEL R138, R60, -INF , !P2 ;  /* 0xff8000003c8a7808 */ /* 0x000fe20005000000 */
[----:B------:R1:W-:Y:S01]  /*19160*/  MUFU.TANH R28, R26 ;  /* 0x0000001a001c7308 */ /* 0x0003e20000002400 */
[-C--:B------:R-:W-:Y:S01]  /*19170*/  ISETP.GE.AND P0, PT, R20, R2.reuse, PT ;  /* 0x000000021400720c */ /* 0x080fe20003f06270 */
[----:B------:R-:W-:Y:S01]  /*19180*/  FMUL.FTZ R39, R136, c[0x0][0x2ec] ;  /* 0x0000bb0088277a20 */ /* 0x000fe20000410000 */
[----:B------:R-:W-:Y:S01]  /*19190*/  IADD3 R60, R59, 0x30, RZ ;  /* 0x000000303b3c7810 */ /* 0x000fe20007ffe0ff */
[----:B------:R-:W-:Y:S01]  /*191a0*/  FMUL.FTZ R137, R137, c[0x0][0x2ec] ;  /* 0x0000bb0089897a20 */ /* 0x000fe20000410000 */
[----:B------:R-:W-:Y:S01]  /*191b0*/  IADD3 R19, R59, 0x10, RZ ;  /* 0x000000103b137810 */ /* 0x000fe20007ffe0ff */
[C---:B---3--:R-:W-:Y:S01]  /*191c0*/  HMMA.16816.F32 R176, R156.reuse, R8, R176 ;  /* 0x000000089cb0723c */ /* 0x048fe200000018b0 */
[----:B------:R-:W-:Y:S01]  /*191d0*/  FSEL R18, R61, -INF , !P1 ;  /* 0xff8000003d127808 */ /* 0x000fe20004800000 */
[----:B------:R-:W-:Y:S01]  /*191e0*/  MUFU.TANH R29, R25 ;  /* 0x00000019001d7308 */ /* 0x000fe20000002400 */
[----:B------:R-:W-:Y:S01]  /*191f0*/  ISETP.GE.AND P2, PT, R19, R133, PT ;  /* 0x000000851300720c */ /* 0x000fe20003f46270 */
[----:B------:R-:W-:Y:S01]  /*19200*/  FMUL.FTZ R61, R67, c[0x0][0x2ec] ;  /* 0x0000bb00433d7a20 */ /* 0x000fe20000410000 */
[----:B------:R-:W-:Y:S01]  /*19210*/  ISETP.GE.AND P1, PT, R19, R2, PT ;  /* 0x000000021300720c */ /* 0x000fe20003f26270 */
[----:B------:R-:W-:Y:S01]  /*19220*/  FMUL.FTZ R49, R139, c[0x0][0x2ec] ;  /* 0x0000bb008b317a20 */ /* 0x000fe20000410000 */
[----:B------:R-:W-:Y:S01]  /*19230*/  P2R R21, PR, RZ, 0x4 ;  /* 0x00000004ff157803 */ /* 0x000fe20000000000 */
[----:B------:R-:W-:Y:S01]  /*19240*/  HMMA.16816.F32 R172, R156, R10, R172 ;  /* 0x0000000a9cac723c */ /* 0x000fe200000018ac */
[C---:B------:R-:W-:Y:S01]  /*19250*/  IADD3 R9, R59.reuse, 0x18, RZ ;  /* 0x000000183b097810 */ /* 0x040fe20007ffe0ff */
[----:B------:R3:W-:Y:S01]  /*19260*/  MUFU.TANH R30, R22 ;  /* 0x00000016001e7308 */ /* 0x0007e20000002400 */
[----:B------:R-:W-:Y:S01]  /*19270*/  IADD3 R8, R59, 0x19, RZ ;  /* 0x000000193b087810 */ /* 0x000fe20007ffe0ff */
[----:B------:R-:W-:Y:S01]  /*19280*/  FMUL.FTZ R15, R15, c[0x0][0x2ec] ;  /* 0x0000bb000f0f7a20 */ /* 0x000fe20000410000 */
[----:B-----5:R-:W-:Y:S01]  /*19290*/  FSEL R19, R62, -INF , !P4 ;  /* 0xff8000003e137808 */ /* 0x020fe20006000000 */
[----:B------:R-:W-:Y:S01]  /*192a0*/  FMUL.FTZ R14, R14, c[0x0][0x2ec] ;  /* 0x0000bb000e0e7a20 */ /* 0x000fe20000410000 */
[----:B-1----:R-:W-:Y:S01]  /*192b0*/  FSEL R26, R135, -INF , !P1 ;  /* 0xff800000871a7808 */ /* 0x002fe20004800000 */
[----:B------:R-:W-:Y:S01]  /*192c0*/  FMUL.FTZ R27, R27, c[0x0][0x2ec] ;  /* 0x0000bb001b1b7a20 */ /* 0x000fe20000410000 */
[----:B------:R-:W-:Y:S01]  /*192d0*/  FSEL R24, R144, -INF , !P0 ;  /* 0xff80000090187808 */ /* 0x000fe20004000000 */
[----:B------:R1:W-:Y:S01]  /*192e0*/  MUFU.TANH R163, R23 ;  /* 0x0000001700a37308 */ /* 0x0003e20000002400 */
[----:B------:R-:W-:Y:S01]  /*192f0*/  ISETP.NE.AND P5, PT, R21, RZ, PT ;  /* 0x000000ff1500720c */ /* 0x000fe20003fa5270 */
[----:B------:R-:W-:-:S04]  /*19300*/  DEPBAR.LE SB0, 0x0 ;  /* 0x000080000000791a */ /* 0x000fc80000000000 */
[-C--:B------:R-:W-:Y:S01]  /*19310*/  ISETP.GE.AND P2, PT, R9, R2.reuse, PT ;  /* 0x000000020900720c */ /* 0x080fe20003f46270 */
[----:B------:R-:W-:Y:S01]  /*19320*/  FMUL.FTZ R144, R177, c[0x0][0x2ec] ;  /* 0x0000bb00b1907a20 */ /* 0x000fe20000410000 */
[-C--:B------:R-:W-:Y:S01]  /*19330*/  ISETP.GE.AND P4, PT, R9, R133.reuse, PT ;  /* 0x000000850900720c */ /* 0x080fe20003f86270 */
[----:B------:R-:W5:Y:S01]  /*19340*/  MUFU.TANH R152, R137 ;  /* 0x0000008900987308 */ /* 0x000f620000002400 */
[C---:B------:R-:W-:Y:S01]  /*19350*/  ISETP.GE.AND P1, PT, R8.reuse, R2, PT ;  /* 0x000000020800720c */ /* 0x040fe20003f26270 */
[----:B------:R-:W-:Y:S01]  /*19360*/  FMUL.FTZ R179, R179, c[0x0][0x2ec] ;  /* 0x0000bb00b3b37a20 */ /* 0x000fe20000410000 */
[----:B------:R-:W-:Y:S02]  /*19370*/  ISETP.GE.AND P0, PT, R8, R133, PT ;  /* 0x000000850800720c */ /* 0x000fe40003f06270 */
[----:B------:R-:W-:Y:S01]  /*19380*/  IADD3 R9, R59, 0x20, RZ ;  /* 0x000000203b097810 */ /* 0x000fe20007ffe0ff */
[----:B------:R-:W-:Y:S01]  /*19390*/  FMUL.FTZ R140, R173, c[0x0][0x2ec] ;  /* 0x0000bb00ad8c7a20 */ /* 0x000fe20000410000 */
[----:B------:R-:W-:Y:S01]  /*193a0*/  IADD3 R8, R59, 0x21, RZ ;  /* 0x000000213b087810 */ /* 0x000fe20007ffe0ff */
[----:B------:R-:W1:Y:S01]  /*193b0*/  MUFU.TANH R39, R39 ;  /* 0x0000002700277308 */ /* 0x000e620000002400 */
[----:B---3--:R-:W-:Y:S01]  /*193c0*/  FSEL R22, R44, -INF , !P2 ;  /* 0xff8000002c167808 */ /* 0x008fe20005000000 */
[----:B------:R-:W-:Y:S01]  /*193d0*/  FMUL.FTZ R142, R172, c[0x0][0x2ec] ;  /* 0x0000bb00ac8e7a20 */ /* 0x000fe20000410000 */
[----:B------:R-:W-:Y:S01]  /*193e0*/  FSEL R25, R145, -INF , !P5 ;  /* 0xff80000091197808 */ /* 0x000fe20006800000 */
[----:B------:R-:W-:Y:S01]  /*193f0*/  FMUL.FTZ R145, R178, c[0x0][0x2ec] ;  /* 0x0000bb00b2917a20 */ /* 0x000fe20000410000 */
[----:B------:R-:W-:-:S02]  /*19400*/  FSEL R21, R46, -INF , !P4 ;  /* 0xff8000002e157808 */ /* 0x000fc40006000000 */
[CC--:B------:R-:W-:Y:S01]  /*19410*/  ISETP.GE.AND P2, PT, R9.reuse, R2.reuse, PT ;  /* 0x000000020900720c */ /* 0x0c0fe20003f46270 */
[----:B------:R3:W-:Y:S01]  /*19420*/  MUFU.TANH R162, R64 ;  /* 0x0000004000a27308 */ /* 0x0007e20000002400 */
[-C--:B------:R-:W-:Y:S02]  /*19430*/  ISETP.GE.AND P5, PT, R9, R133.reuse, PT ;  /* 0x000000850900720c */ /* 0x080fe40003fa6270 */
[C---:B------:R-:W-:Y:S02]  /*19440*/  ISETP.GE.AND P3, PT, R8.reuse, R2, PT ;  /* 0x000000020800720c */ /* 0x040fe40003f66270 */
[----:B------:R-:W-:Y:S02]  /*19450*/  ISETP.GE.AND P4, PT, R8, R133, PT ;  /* 0x000000850800720c */ /* 0x000fe40003f86270 */
[----:B--2---:R-:W-:Y:S01]  /*19460*/  HMMA.16816.F32 R8, R156, R4, R168 ;  /* 0x000000049c08723c */ /* 0x004fe200000018a8 */
[----:B------:R-:W-:Y:S01]  /*19470*/  FSEL R20, R45, -INF , !P1 ;  /* 0xff8000002d147808 */ /* 0x000fe20004800000 */
[----:B------:R-:W2:Y:S01]  /*19480*/  MUFU.TANH R13, R13 ;  /* 0x0000000d000d7308 */ /* 0x000ea20000002400 */
[----:B-1----:R-:W-:Y:S01]  /*19490*/  FSEL R23, R146, -INF , !P6 ;  /* 0xff80000092177808 */ /* 0x002fe20007000000 */
[----:B------:R-:W-:Y:S01]  /*194a0*/  FMUL.FTZ R146, R176, c[0x0][0x2ec] ;  /* 0x0000bb00b0927a20 */ /* 0x000fe20000410000 */
[----:B----4-:R-:W-:-:S02]  /*194b0*/  FSEL R33, R47, -INF , !P0 ;  /* 0xff8000002f217808 */ /* 0x010fc40004000000 */
[C---:B------:R-:W-:Y:S02]  /*194c0*/  IADD3 R5, R59.reuse, 0x28, RZ ;  /* 0x000000283b057810 */ /* 0x040fe40007ffe0ff */
[----:B------:R-:W-:Y:S01]  /*194d0*/  IADD3 R4, R59, 0x29, RZ ;  /* 0x000000293b047810 */ /* 0x000fe20007ffe0ff */
[----:B------:R1:W4:Y:S01]  /*194e0*/  MUFU.TANH R160, R65 ;  /* 0x0000004100a07308 */ /* 0x0003220000002400 */
[----:B------:R-:W-:Y:S02]  /*194f0*/  FSEL R134, R40, -INF , !P2 ;  /* 0xff80000028867808 */ /* 0x000fe40005000000 */
[CC--:B------:R-:W-:Y:S02]  /*19500*/  ISETP.GE.AND P1, PT, R5.reuse, R2.reuse, PT ;  /* 0x000000020500720c */ /* 0x0c0fe40003f26270 */
[-C--:B------:R-:W-:Y:S02]  /*19510*/  ISETP.GE.AND P0, PT, R5, R133.reuse, PT ;  /* 0x000000850500720c */ /* 0x080fe40003f06270 */
[C---:B------:R-:W-:Y:S01]  /*19520*/  ISETP.GE.AND P2, PT, R4.reuse, R2, PT ;  /* 0x000000020400720c */ /* 0x040fe20003f46270 */
[----:B------:R-:W1:Y:S01]  /*19530*/  MUFU.TANH R12, R12 ;  /* 0x0000000c000c7308 */ /* 0x000e620000002400 */
[----:B------:R-:W-:-:S02]  /*19540*/  ISETP.GE.AND P6, PT, R4, R133, PT ;  /* 0x000000850400720c */ /* 0x000fc40003fc6270 */
[----:B------:R-:W-:Y:S01]  /*19550*/  HMMA.16816.F32 R4, R156, R6, R164 ;  /* 0x000000069c04723c */ /* 0x000fe200000018a4 */
[----:B------:R-:W-:Y:S02]  /*19560*/  IADD3 R56, R59, 0x38, RZ ;  /* 0x000000383b387810 */ /* 0x000fe40007ffe0ff */
[----:B---3--:R-:W-:Y:S01]  /*19570*/  FMUL.FTZ R64, R8, c[0x0][0x2ec] ;  /* 0x0000bb0008407a20 */ /* 0x008fe20000410000 */
[----:B------:R-:W-:Y:S01]  /*19580*/  FSEL R136, R48, -INF , !P2 ;  /* 0xff80000030887808 */ /* 0x000fe20005000000 */
[----:B------:R-:W-:Y:S01]  /*19590*/  FMUL.FTZ R8, R9, c[0x0][0x2ec] ;  /* 0x0000bb0009087a20 */ /* 0x000fe20000410000 */
[----:B------:R-:W-:Y:S01]  /*195a0*/  FSEL R34, R41, -INF , !P3 ;  /* 0xff80000029227808 */ /* 0x000fe20005800000 */
[----:B------:R-:W3:Y:S01]  /*195b0*/  MUFU.TANH R140, R140 ;  /* 0x0000008c008c7308 */ /* 0x000ee20000002400 */
[----:B------:R-:W-:Y:S01]  /*195c0*/  FSEL R32, R52, -INF , !P1 ;  /* 0xff80000034207808 */ /* 0x000fe20004800000 */
[----:B------:R-:W-:Y:S01]  /*195d0*/  FMUL.FTZ R10, R10, c[0x0][0x2ec] ;  /* 0x0000bb000a0a7a20 */ /* 0x000fe20000410000 */
[----:B------:R-:W-:Y:S01]  /*195e0*/  FSEL R55, R55, -INF , !P0 ;  /* 0xff80000037377808 */ /* 0x000fe20004000000 */
[----:B------:R-:W-:Y:S01]  /*195f0*/  FMUL.FTZ R11, R11, c[0x0][0x2ec] ;  /* 0x0000bb000b0b7a20 */ /* 0x000fe20000410000 */
[----:B------:R-:W-:-:S02]  /*19600*/  ISETP.GE.AND P2, PT, R147, R2, PT ;  /* 0x000000029300720c */ /* 0x000fc40003f46270 */
[C---:B------:R-:W-:Y:S01]  /*19610*/  IADD3 R67, R59.reuse, 0x49, RZ ;  /* 0x000000493b437810 */ /* 0x040fe20007ffe0ff */
[----:B------:R-:W1:Y:S01]  /*19620*/  MUFU.TANH R146, R146 ;  /* 0x0000009200927308 */ /* 0x000e620000002400 */
[-C--:B------:R-:W-:Y:S02]  /*19630*/  ISETP.GE.AND P1, PT, R60, R2.reuse, PT ;  /* 0x000000023c00720c */ /* 0x080fe40003f26270 */
[-C--:B------:R-:W-:Y:S02]  /*19640*/  ISETP.GE.AND P3, PT, R58, R2.reuse, PT ;  /* 0x000000023a00720c */ /* 0x080fe40003f66270 */
[----:B------:R-:W-:Y:S02]  /*19650*/  ISETP.GE.AND P0, PT, R56, R2, PT ;  /* 0x000000023800720c */ /* 0x000fe40003f06270 */
[C---:B------:R-:W-:Y:S01]  /*19660*/  IADD3 R143, R59.reuse, 0x40, RZ ;  /* 0x000000403b8f7810 */ /* 0x040fe20007ffe0ff */
[----:B------:R-:W1:Y:S01]  /*19670*/  MUFU.TANH R144, R144 ;  /* 0x0000009000907308 */ /* 0x000e620000002400 */
[C---:B------:R-:W-:Y:S01]  /*19680*/  IADD3 R141, R59.reuse, 0x41, RZ ;  /* 0x000000413b8d7810 */ /* 0x040fe20007ffe0ff */
[----:B------:R-:W-:Y:S01]  /*19690*/  FMUL.FTZ R4, R4, c[0x0][0x2ec] ;  /* 0x0000bb0004047a20 */ /* 0x000fe20000410000 */
[----:B------:R-:W-:Y:S01]  /*196a0*/  IADD3 R139, R59, 0x48, RZ ;  /* 0x000000483b8b7810 */ /* 0x000fe20007ffe0ff */
[----:B------:R-:W-:Y:S01]  /*196b0*/  FMUL.FTZ R5, R5, c[0x0][0x2ec] ;  /* 0x0000bb0005057a20 */ /* 0x000fe20000410000 */
[----:B-----5:R-:W-:Y:S01]  /*196c0*/  FSEL R152, R152, -INF , !P2 ;  /* 0xff80000098987808 */ /* 0x020fe20005000000 */
[----:B------:R-:W-:Y:S01]  /*196d0*/  FMUL.FTZ R6, R6, c[0x0][0x2ec] ;  /* 0x0000bb0006067a20 */ /* 0x000fe20000410000 */
[----:B------:R-:W-:Y:S01]  /*196e0*/  FSEL R148, R37, -INF , !P1 ;  /* 0xff80000025947808 */ /* 0x000fe20004800000 */
[----:B------:R-:W5:Y:S01]  /*196f0*/  MUFU.TANH R142, R142 ;  /* 0x0000008e008e7308 */ /* 0x000f620000002400 */
[----:B------:R-:W-:Y:S01]  /*19700*/  FSEL R54, R54, -INF , !P3 ;  /* 0xff80000036367808 */ /* 0x000fe20005800000 */
[----:B------:R-:W-:Y:S01]  /*19710*/  FMUL.FTZ R7, R7, c[0x0][0x2ec] ;  /* 0x0000bb0007077a20 */ /* 0x000fe20000410000 */
[----:B------:R-:W-:-:S02]  /*19720*/  FSEL R52, R39, -INF , !P0 ;  /* 0xff80000027347808 */ /* 0x000fc40004000000 */
[-C--:B------:R-:W-:Y:S02]  /*19730*/  ISETP.GE.AND P2, PT, R67, R2.reuse, PT ;  /* 0x000000024300720c */ /* 0x080fe40003f46270 */
[----:B------:R-:W-:Y:S01]  /*19740*/  IADD3 R47, R59, 0x59, RZ ;  /* 0x000000593b2f7810 */ /* 0x000fe20007ffe0ff */
[----:B------:R-:W2:Y:S01]  /*19750*/  MUFU.TANH R8, R8 ;  /* 0x0000000800087308 */ /* 0x000ea20000002400 */
[-C--:B------:R-:W-:Y:S02]  /*19760*/  ISETP.GE.AND P1, PT, R143, R2.reuse, PT ;  /* 0x000000028f00720c */ /* 0x080fe40003f26270 */
[-C--:B------:R-:W-:Y:S02]  /*19770*/  ISETP.GE.AND P3, PT, R141, R2.reuse, PT ;  /* 0x000000028d00720c */ /* 0x080fe40003f66270 */
[----:B------:R-:W-:Y:S02]  /*19780*/  ISETP.GE.AND P0, PT, R139, R2, PT ;  /* 0x000000028b00720c */ /* 0x000fe40003f06270 */
[C---:B-1----:R-:W-:Y:S01]  /*19790*/  IADD3 R65, R59.reuse, 0x51, RZ ;  /* 0x000000513b417810 */ /* 0x042fe20007ffe0ff */
[----:B------:R1:W-:Y:S01]  /*197a0*/  MUFU.TANH R161, R66 ;  /* 0x0000004200a17308 */ /* 0x0003e20000002400 */
[----:B------:R-:W-:-:S02]  /*197b0*/  IADD3 R62, R59, 0x58, RZ ;  /* 0x000000583b3e7810 */ /* 0x000fc40007ffe0ff */
[----:B------:R-:W-:Y:S02]  /*197c0*/  FSEL R164, R51, -INF , !P2 ;  /* 0xff80000033a47808 */ /* 0x000fe40005000000 */
[----:B------:R-:W-:Y:S02]  /*197d0*/  FSEL R166, R50, -INF , !P1 ;  /* 0xff80000032a67808 */ /* 0x000fe40004800000 */
[----:B------:R-:W-:Y:S01]  /*197e0*/  FSEL R170, R29, -INF , !P3 ;  /* 0xff8000001daa7808 */ /* 0x000fe20005800000 */
[----:B------:R-:W2:Y:S01]  /*197f0*/  MUFU.TANH R4, R4 ;  /* 0x0000000400047308 */ /* 0x000ea20000002400 */
[----:B------:R-:W-:Y:S02]  /*19800*/  FSEL R168, R31, -INF , !P0 ;  /* 0xff8000001fa87808 */ /* 0x000fe40004000000 */
[----:B------:R-:W-:Y:S02]  /*19810*/  ISETP.GE.AND P2, PT, R47, R2, PT ;  /* 0x000000022f00720c */ /* 0x000fe40003f46270 */
[----:B------:R-:W-:-:S02]  /*19820*/  IADD3 R41, R59, 0x69, RZ ;  /* 0x000000693b297810 */ /* 0x000fc40007ffe0ff */
[-C--:B------:R-:W-:Y:S01]  /*19830*/  ISETP.GE.AND P3, PT, R65, R2.reuse, PT ;  /* 0x000000024100720c */ /* 0x080fe20003f66270 */
[----:B------:R3:W-:Y:S01]  /*19840*/  MUFU.TANH R151, R15 ;  /* 0x0000000f00977308 */ /* 0x0007e20000002400 */
[C---:B-1----:R-:W-:Y:S02]  /*19850*/  IADD3 R66, R59.reuse, 0x50, RZ ;  /* 0x000000503b427810 */ /* 0x042fe40007ffe0ff */
[-C--:B------:R-:W-:Y:S02]  /*19860*/  ISETP.GE.AND P0, PT, R62, R2.reuse, PT ;  /* 0x000000023e00720c */ /* 0x080fe40003f06270 */
[----:B------:R-:W-:Y:S02]  /*19870*/  ISETP.GE.AND P1, PT, R66, R2, PT ;  /* 0x000000024200720c */ /* 0x000fe40003f26270 */
[C---:B------:R-:W-:Y:S01]  /*19880*/  IADD3 R46, R59.reuse, 0x60, RZ ;  /* 0x000000603b2e7810 */ /* 0x040fe20007ffe0ff */
[----:B------:R-:W1:Y:S01]  /*19890*/  MUFU.TANH R49, R49 ;  /* 0x0000003100317308 */ /* 0x000e620000002400 */
[----:B------:R-:W-:-:S02]  /*198a0*/  IADD3 R45, R59, 0x61, RZ ;  /* 0x000000613b2d7810 */ /* 0x000fc40007ffe0ff */
[----:B------:R-:W-:Y:S02]  /*198b0*/  IADD3 R44, R59, 0x68, RZ ;  /* 0x000000683b2c7810 */ /* 0x000fe40007ffe0ff */
[----:B--2---:R-:W-:Y:S02]  /*198c0*/  FSEL R156, R13, -INF , !P2 ;  /* 0xff8000000d9c7808 */ /* 0x004fe40005000000 */
[----:B------:R-:W-:Y:S01]  /*198d0*/  FSEL R162, R162, -INF , !P1 ;  /* 0xff800000a2a27808 */ /* 0x000fe20004800000 */
[----:B------:R2:W-:Y:S01]  /*198e0*/  MUFU.TANH R153, R14 ;  /* 0x0000000e00997308 */ /* 0x0005e20000002400 */
[----:B---3--:R-:W-:Y:S02]  /*198f0*/  IADD3 R15, R59, 0x71, RZ ;  /* 0x000000713b0f7810 */ /* 0x008fe40007ffe0ff */
[----:B----4-:R-:W-:Y:S02]  /*19900*/  FSEL R160, R160, -INF , !P3 ;  /* 0xff800000a0a07808 */ /* 0x010fe40005800000 */
[----:B------:R-:W-:-:S02]  /*19910*/  FSEL R158, R12, -INF , !P0 ;  /* 0xff8000000c9e7808 */ /* 0x000fc40004000000 */
[-C--:B------:R-:W-:Y:S01]  /*19920*/  ISETP.GE.AND P2, PT, R41, R2.reuse, PT ;  /* 0x000000022900720c */ /* 0x080fe20003f46270 */
[----:B------:R-:W-:Y:S01]  /*19930*/  MUFU.TANH R145, R145 ;  /* 0x0000009100917308 */ /* 0x000fe20000002400 */
[----:B------:R-:W-:Y:S02]  /*19940*/  IADD3 R40, R59, 0x70, RZ ;  /* 0x000000703b287810 */ /* 0x000fe40007ffe0ff */
[----:B------:R-:W-:Y:S02]  /*19950*/  FSEL R137, R43, -INF , !P4 ;  /* 0xff8000002b897808 */ /* 0x000fe40006000000 */
[-C--:B------:R-:W-:Y:S02]  /*19960*/  ISETP.GE.AND P1, PT, R46, R2.reuse, PT ;  /* 0x000000022e00720c */ /* 0x080fe40003f26270 */
[----:B------:R-:W-:Y:S01]  /*19970*/  ISETP.GE.AND P3, PT, R45, R2, PT ;  /* 0x000000022d00720c */ /* 0x000fe20003f66270 */
[----:B------:R-:W3:Y:S01]  /*19980*/  MUFU.TANH R64, R64 ;  /* 0x0000004000407308 */ /* 0x000ee20000002400 */
[----:B--2---:R-:W-:-:S02]  /*19990*/  IADD3 R14, R59, 0x78, RZ ;  /* 0x000000783b0e7810 */ /* 0x004fc40007ffe0ff */
[-C--:B------:R-:W-:Y:S02]  /*199a0*/  ISETP.GE.AND P0, PT, R44, R2.reuse, PT ;  /* 0x000000022c00720c */ /* 0x080fe40003f06270 */
[----:B------:R-:W-:Y:S02]  /*199b0*/  IADD3 R59, R59, 0x79, RZ ;  /* 0x000000793b3b7810 */ /* 0x000fe40007ffe0ff */
[----:B------:R-:W-:Y:S01]  /*199c0*/  ISETP.GE.AND P4, PT, R15, R2, PT ;  /* 0x000000020f00720c */ /* 0x000fe20003f86270 */
[----:B------:R-:W2:Y:S01]  /*199d0*/  MUFU.TANH R5, R5 ;  /* 0x0000000500057308 */ /* 0x000ea20000002400 */
[----:B------:R-:W-:Y:S02]  /*199e0*/  FSEL R140, R140, -INF , !P2 ;  /* 0xff8000008c8c7808 */ /* 0x000fe40005000000 */
[----:B------:R-:W-:Y:S02]  /*199f0*/  FSEL R146, R146, -INF , !P1 ;  /* 0xff80000092927808 */ /* 0x000fe40004800000 */
[----:B------:R-:W-:-:S02]  /*19a00*/  FSEL R144, R144, -INF , !P3 ;  /* 0xff80000090907808 */ /* 0x000fc40005800000 */
[----:B-----5:R-:W-:Y:S01]  /*19a10*/  FSEL R142, R142, -INF , !P0 ;  /* 0xff8000008e8e7808 */ /* 0x020fe20004000000 */
[----:B------:R-:W4:Y:S01]  /*19a20*/  MUFU.TANH R38, R38 ;  /* 0x0000002600267308 */ /* 0x000f220000002400 */
[-C--:B------:R-:W-:Y:S02]  /*19a30*/  ISETP.GE.AND P2, PT, R60, R133.reuse, PT ;  /* 0x000000853c00720c */ /* 0x080fe40003f46270 */
[-C--:B------:R-:W-:Y:S02]  /*19a40*/  ISETP.GE.AND P1, PT, R40, R2.reuse, PT ;  /* 0x000000022800720c */ /* 0x080fe40003f26270 */
[-C--:B------:R-:W-:Y:S02]  /*19a50*/  ISETP.GE.AND P0, PT, R14, R2.reuse, PT ;  /* 0x000000020e00720c */ /* 0x080fe40003f06270 */
[----:B------:R-:W-:Y:S01]  /*19a60*/  ISETP.GE.AND P3, PT, R59, R2, PT ;  /* 0x000000023b00720c */ /* 0x000fe20003f66270 */
[----:B------:R-:W-:Y:S01]  /*19a70*/  FMUL.FTZ R2, R174, c[0x0][0x2ec] ;  /* 0x0000bb00ae027a20 */ /* 0x000fe20000410000 */
[----:B------:R-:W-:Y:S01]  /*19a80*/  FSEL R60, R8, -INF , !P4 ;  /* 0xff800000083c7808 */ /* 0x000fe20006000000 */
[----:B------:R-:W5:Y:S01]  /*19a90*/  MUFU.TANH R27, R27 ;  /* 0x0000001b001b7308 */ /* 0x000f620000002400 */
[----:B------:R-:W-:-:S02]  /*19aa0*/  ISETP.GE.AND P4, PT, R58, R133, PT ;  /* 0x000000853a00720c */ /* 0x000fc40003f86270 */
[----:B------:R-:W-:Y:S02]  /*19ab0*/  FSEL R135, R42, -INF , !P5 ;  /* 0xff8000002a877808 */ /* 0x000fe40006800000 */
[-C--:B------:R-:W-:Y:S02]  /*19ac0*/  ISETP.GE.AND P5, PT, R139, R133.reuse, PT ;  /* 0x000000858b00720c */ /* 0x080fe40003fa6270 */
[----:B------:R-:W-:Y:S01]  /*19ad0*/  FSEL R58, R4, -INF , !P0 ;  /* 0xff800000043a7808 */ /* 0x000fe20004000000 */
[----:B------:R-:W-:Y:S01]  /*19ae0*/  FMUL.FTZ R4, R175, c[0x0][0x2ec] ;  /* 0x0000bb00af047a20 */ /* 0x000fe20000410000 */
[----:B------:R-:W-:Y:S01]  /*19af0*/  FSEL R173, R36, -INF , !P2 ;  /* 0xff80000024ad7808 */ /* 0x000fe20005000000 */
[----:B------:R-:W2:Y:S01]  /*19b00*/  MUFU.TANH R61, R61 ;  /* 0x0000003d003d7308 */ /* 0x000ea20000002400 */
[----:B------:R-:W-:Y:S02]  /*19b10*/  FSEL R155, R155, -INF , !P4 ;  /* 0xff8000009b9b7808 */ /* 0x000fe40006000000 */
[----:B------:R-:W-:-:S02]  /*19b20*/  ISETP.GE.AND P0, PT, R147, R133, PT ;  /* 0x000000859300720c */ /* 0x000fc40003f06270 */
[-C--:B------:R-:W-:Y:S02]  /*19b30*/  ISETP.GE.AND P4, PT, R67, R133.reuse, PT ;  /* 0x000000854300720c */ /* 0x080fe40003f86270 */
[-C--:B------:R-:W-:Y:S01]  /*19b40*/  ISETP.GE.AND P2, PT, R66, R133.reuse, PT ;  /* 0x000000854200720c */ /* 0x080fe20003f46270 */
[----:B------:R-:W2:Y:S01]  /*19b50*/  MUFU.TANH R2, R2 ;  /* 0x0000000200027308 */ /* 0x000ea20000002400 */
[----:B------:R-:W-:Y:S02]  /*19b60*/  FSEL R165, R30, -INF , !P5 ;  /* 0xff8000001ea57808 */ /* 0x000fe40006800000 */
[----:B------:R-:W-:Y:S02]  /*19b70*/  ISETP.GE.AND P5, PT, R46, R133, PT ;  /* 0x000000852e00720c */ /* 0x000fe40003fa6270 */
[----:B-1----:R-:W-:Y:S02]  /*19b80*/  FSEL R159, R49, -INF , !P0 ;  /* 0xff800000319f7808 */ /* 0x002fe40004000000 */
[----:B------:R-:W-:Y:S01]  /*19b90*/  FSEL R163, R163, -INF , !P4 ;  /* 0xff800000a3a37808 */ /* 0x000fe20006000000 */
[----:B------:R-:W1:Y:S01]  /*19ba0*/  MUFU.TANH R179, R179 ;  /* 0x000000b300b37308 */ /* 0x000e620000002400 */
[----:B------:R-:W-:-:S02]  /*19bb0*/  FSEL R161, R161, -INF , !P2 ;  /* 0xff800000a1a17808 */ /* 0x000fc40005000000 */
[-C--:B------:R-:W-:Y:S02]  /*19bc0*/  ISETP.GE.AND P0, PT, R47, R133.reuse, PT ;  /* 0x000000852f00720c */ /* 0x080fe40003f06270 */
[-C--:B------:R-:W-:Y:S02]  /*19bd0*/  ISETP.GE.AND P4, PT, R45, R133.reuse, PT ;  /* 0x000000852d00720c */ /* 0x080fe40003f86270 */
[-C--:B------:R-:W-:Y:S01]  /*19be0*/  ISETP.GE.AND P2, PT, R44, R133.reuse, PT ;  /* 0x000000852c00720c */ /* 0x080fe20003f46270 */
[----:B------:R-:W1:Y:S01]  /*19bf0*/  MUFU.TANH R4, R4 ;  /* 0x0000000400047308 */ /* 0x000e620000002400 */
[----:B---3--:R-:W-:Y:S02]  /*19c00*/  FSEL R64, R64, -INF , !P1 ;  /* 0xff80000040407808 */ /* 0x008fe40004800000 */
[----:B------:R-:W-:Y:S02]  /*19c10*/  FSEL R145, R145, -INF , !P5 ;  /* 0xff80000091917808 */ /* 0x000fe40006800000 */
[----:B------:R-:W-:-:S02]  /*19c20*/  ISETP.GE.AND P1, PT, R56, R133, PT ;  /* 0x000000853800720c */ /* 0x000fc40003f26270 */
[----:B------:R-:W-:Y:S01]  /*19c30*/  FSEL R53, R53, -INF , !P6 ;  /* 0xff80000035357808 */ /* 0x000fe20007000000 */
[----:B------:R-:W3:Y:S01]  /*19c40*/  MUFU.TANH R51, R10 ;  /* 0x0000000a00337308 */ /* 0x000ee20000002400 */
[----:B------:R-:W-:Y:S02]  /*19c50*/  ISETP.NE.AND P5, PT, R16, RZ, PT ;  /* 0x000000ff1000720c */ /* 0x000fe40003fa5270 */
[----:B--2---:R-:W-:Y:S02]  /*19c60*/  FSEL R56, R5, -INF , !P3 ;  /* 0xff80000005387808 */ /* 0x004fe40005800000 */
[----:B------:R-:W-:Y:S02]  /*19c70*/  ISETP.GE.AND P6, PT, R143, R133, PT ;  /* 0x000000858f00720c */ /* 0x000fe40003fc6270 */
[----:B------:R-:W-:Y:S01]  /*19c80*/  P2R R5, PR, RZ, 0x4 ;  /* 0x00000004ff057803 */ /* 0x000fe20000000000 */
[----:B------:R-:W2:Y:S01]  /*19c90*/  MUFU.TANH R49, R11 ;  /* 0x0000000b00317308 */ /* 0x000ea20000002400 */
[----:B----4-:R-:W-:-:S02]  /*19ca0*/  FSEL R171, R38, -INF , !P1 ;  /* 0xff80000026ab7808 */ /* 0x010fc40004800000 */
[----:B------:R-:W-:Y:S02]  /*19cb0*/  FSEL R169, R28, -INF , !P6 ;  /* 0xff8000001ca97808 */ /* 0x000fe40007000000 */
[----:B------:R-:W-:Y:S02]  /*19cc0*/  FSEL R151, R151, -INF , !P0 ;  /* 0xff80000097977808 */ /* 0x000fe40004000000 */
[-C--:B------:R-:W-:Y:S01]  /*19cd0*/  ISETP.GE.AND P3, PT, R141, R133.reuse, PT ;  /* 0x000000858d00720c */ /* 0x080fe20003f66270 */
[----:B------:R-:W4:Y:S01]  /*19ce0*/  MUFU.TANH R47, R6 ;  /* 0x00000006002f7308 */ /* 0x000f220000002400 */
[----:B------:R-:W-:Y:S01]  /*19cf0*/  BAR.SYNC.DEFER_BLOCKING 0x0 ;  /* 0x0000000000007b1d */ /* 0x000fe20000010000 */
[-C--:B------:R-:W-:Y:S02]  /*19d00*/  ISETP.GE.AND P6, PT, R65, R133.reuse, PT ;  /* 0x000000854100720c */ /* 0x080fe40003fc6270 */
[----:B------:R-:W-:Y:S02]  /*19d10*/  ISETP.GE.AND P1, PT, R62, R133, PT ;  /* 0x000000853e00720c */ /* 0x000fe40003f26270 */
[----:B------:R-:W-:-:S02]  /*19d20*/  ISETP.NE.AND P0, PT, R5, RZ, PT ;  /* 0x000000ff0500720c */ /* 0x000fc40003f05270 */
[----:B------:R-:W1:Y:S01]  /*19d30*/  MUFU.TANH R45, R7 ;  /* 0x00000007002d7308 */ /* 0x000e620000002400 */
[----:B-----5:R-:W-:Y:S02]  /*19d40*/  FSEL R167, R27, -INF , !P3 ;  /* 0xff8000001ba77808 */ /* 0x020fe40005800000 */
        /* <DEDUP_REMOVED lines=8> */
[----:B-1----:R-:W-:Y:S02]  /*19dd0*/  FSEL R143, R179, -INF , !P4 ;  /* 0xff800000b38f7808 */ /* 0x002fe40006000000 */
[----:B------:R-:W-:Y:S02]  /*19de0*/  FSEL R141, R4, -INF , !P6 ;  /* 0xff800000048d7808 */ /* 0x000fe40007000000 */
[----:B---3--:R-:W-:-:S02]  /*19df0*/  FSEL R51, R51, -INF , !P3 ;  /* 0xff80000033337808 */ /* 0x008fc40005800000 */
[----:B--2---:R-:W-:Y:S02]  /*19e00*/  FSEL R49, R49, -INF , !P2 ;  /* 0xff80000031317808 */ /* 0x004fe40005000000 */
[----:B----4-:R-:W-:Y:S02]  /*19e10*/  FSEL R47, R47, -INF , !P1 ;  /* 0xff8000002f2f7808 */ /* 0x010fe40004800000 */
        /* <DEDUP_REMOVED lines=63> */
.L_x_2858:
[----:B------:R-:W-:-:S05]  /*1a210*/  IMAD.MOV.U32 R4, RZ, RZ, c[0x0][0x198] ;  /* 0x00006600ff047624 */ /* 0x000fca00078e00ff */
[----:B------:R-:W-:-:S04]  /*1a220*/  LEA R4, -R4, RZ, 0x7 ;  /* 0x000000ff04047211 */ /* 0x000fc800078e39ff */
[----:B------:R-:W-:Y:S02]  /*1a230*/  SHF.R.S32.HI R2, RZ, 0x1f, R4 ;  /* 0x0000001fff027819 */ /* 0x000fe40000011404 */
.L_x_2859:
        /* <DEDUP_REMOVED lines=40> */
.L_x_2857:
        /* <DEDUP_REMOVED lines=92> */
[--C-:B------:R-:W-:Y:S01]  /*1aa80*/  FFMA.FTZ R0, R63, c[0x0][0x23c], -R46.reuse ;  /* 0x00008f003f007a23 */ /* 0x100fe2000001082e */
[----:B------:R-:W1:Y:S01]  /*1aa90*/  LDSM.16.MT88.4 R16, [R217+0xc000] ;  /* 0x00c00000d910783b */ /* 0x000e620000004200 */
[--C-:B------:R-:W-:Y:S01]  /*1aaa0*/  FFMA.FTZ R39, R57, c[0x0][0x23c], -R46.reuse ;  /* 0x00008f0039277a23 */ /* 0x100fe2000001082e */
[----:B------:R-:W2:Y:S01]  /*1aab0*/  MUFU.EX2 R36, R36 ;  /* 0x0000002400247308 */ /* 0x000ea20000000800 */
[----:B------:R-:W-:Y:S02]  /*1aac0*/  FMUL.FTZ R44, R4, c[0x0][0x23c] ;  /* 0x00008f00042c7a20 */ /* 0x000fe40000410000 */
[----:B------:R-:W-:Y:S02]  /*1aad0*/  FMUL.FTZ R3, R6, c[0x0][0x23c] ;  /* 0x00008f0006037a20 */ /* 0x000fe40000410000 */
[--C-:B------:R-:W-:Y:S02]  /*1aae0*/  FFMA.FTZ R50, R22, c[0x0][0x23c], -R59.reuse ;  /* 0x00008f0016327a23 */ /* 0x100fe4000001083b */
[----:B------:R-:W-:Y:S01]  /*1aaf0*/  FFMA.FTZ R61, R20, c[0x0][0x23c], -R59 ;  /* 0x00008f00143d7a23 */ /* 0x000fe2000001083b */
[----:B------:R-:W-:Y:S01]  /*1ab00*/  MUFU.EX2 R30, R30 ;  /* 0x0000001e001e7308 */ /* 0x000fe20000000800 */
[----:B------:R-:W-:-:S02]  /*1ab10*/  FFMA.FTZ R66, R23, c[0x0][0x23c], -R46 ;  /* 0x00008f0017427a23 */ /* 0x000fc4000001082e */
[--C-:B------:R-:W-:Y:S02]  /*1ab20*/  FFMA.FTZ R62, R21, c[0x0][0x23c], -R46.reuse ;  /* 0x00008f00153e7a23 */ /* 0x100fe4000001082e */
[----:B------:R-:W-:Y:S01]  /*1ab30*/  LDSM.16.MT88.4 R20, [R218+0xc800] ;  /* 0x00c80000da14783b */ /* 0x000fe20000004200 */
[--C-:B------:R-:W-:Y:S02]  /*1ab40*/  FFMA.FTZ R48, R26, c[0x0][0x23c], -R59.reuse ;  /* 0x00008f001a307a23 */ /* 0x100fe4000001083b */
[----:B------:R-:W3:Y:S01]  /*1ab50*/  MUFU.EX2 R29, R29 ;  /* 0x0000001d001d7308 */ /* 0x000ee20000000800 */
[----:B--2---:R-:W-:Y:S01]  /*1ab60*/  F2FP.PACK_AB R4, R31, R36 ;  /* 0x000000241f04723e */ /* 0x004fe200000000ff */
[--C-:B------:R-:W-:Y:S02]  /*1ab70*/  FFMA.FTZ R57, R24, c[0x0][0x23c], -R59.reuse ;  /* 0x00008f0018397a23 */ /* 0x100fe4000001083b */
[--C-:B------:R-:W-:Y:S02]  /*1ab80*/  FFMA.FTZ R63, R25, c[0x0][0x23c], -R46.reuse ;  /* 0x00008f00193f7a23 */ /* 0x100fe4000001082e */
[----:B------:R-:W-:Y:S01]  /*1ab90*/  FFMA.FTZ R65, R33, c[0x0][0x23c], -R46 ;  /* 0x00008f0021417a23 */ /* 0x000fe2000001082e */
[----:B------:R-:W-:Y:S01]  /*1aba0*/  LDSM.16.MT88.4 R24, [R220+0xc800] ;  /* 0x00c80000dc18783b */ /* 0x000fe20000004200 */
[----:B------:R-:W-:Y:S01]  /*1abb0*/  MUFU.EX2 R28, R28 ;  /* 0x0000001c001c7308 */ /* 0x000fe20000000800 */
[----:B------:R-:W-:-:S02]  /*1abc0*/  FFMA.FTZ R67, R134, c[0x0][0x23c], -R59 ;  /* 0x00008f0086437a23 */ /* 0x000fc4000001083b */
[--C-:B------:R-:W-:Y:S02]  /*1abd0*/  FFMA.FTZ R132, R34, c[0x0][0x23c], -R59.reuse ;  /* 0x00008f0022847a23 */ /* 0x100fe4000001083b */
[--C-:B------:R-:W-:Y:S02]  /*1abe0*/  FFMA.FTZ R134, R32, c[0x0][0x23c], -R59.reuse ;  /* 0x00008f0020867a23 */ /* 0x100fe4000001083b */
[----:B------:R-:W-:Y:S01]  /*1abf0*/  LDSM.16.MT88.4 R32, [R217+0x10800] ;  /* 0x01080000d920783b */ /* 0x000fe20000004200 */
[----:B------:R-:W2:Y:S01]  /*1ac00*/  MUFU.EX2 R2, R2 ;  /* 0x0000000200027308 */ /* 0x000ea20000000800 */
[----:B---3--:R-:W-:Y:S01]  /*1ac10*/  F2FP.PACK_AB R6, R29, R30 ;  /* 0x0000001e1d06723e */ /* 0x008fe200000000ff */
[--C-:B------:R-:W-:Y:S02]  /*1ac20*/  FFMA.FTZ R133, R136, c[0x0][0x23c], -R59.reuse ;  /* 0x00008f0088857a23 */ /* 0x100fe4000001083b */
[----:B------:R-:W-:Y:S02]  /*1ac30*/  FFMA.FTZ R136, R137, c[0x0][0x23c], -R46 ;  /* 0x00008f0089887a23 */ /* 0x000fe4000001082e */
[----:B------:R-:W-:-:S02]  /*1ac40*/  FFMA.FTZ R147, R148, c[0x0][0x23c], -R59 ;  /* 0x00008f0094937a23 */ /* 0x000fc4000001083b */
[----:B------:R-:W-:Y:S01]  /*1ac50*/  MUFU.EX2 R0, R0 ;  /* 0x0000000000007308 */ /* 0x000fe20000000800 */
[--C-:B------:R-:W-:Y:S02]  /*1ac60*/  FFMA.FTZ R137, R55, c[0x0][0x23c], -R46.reuse ;  /* 0x00008f0037897a23 */ /* 0x100fe4000001082e */
[--C-:B------:R-:W-:Y:S02]  /*1ac70*/  FFMA.FTZ R138, R53, c[0x0][0x23c], -R46.reuse ;  /* 0x00008f00358a7a23 */ /* 0x100fe4000001082e */
[--C-:B------:R-:W-:Y:S02]  /*1ac80*/  FFMA.FTZ R148, R54, c[0x0][0x23c], -R59.reuse ;  /* 0x00008f0036947a23 */ /* 0x100fe4000001083b */
[--C-:B------:R-:W-:Y:S01]  /*1ac90*/  FFMA.FTZ R150, R52, c[0x0][0x23c], -R59.reuse ;  /* 0x00008f0034967a23 */ /* 0x100fe2000001083b */
[----:B------:R-:W3:Y:S01]  /*1aca0*/  MUFU.EX2 R39, R39 ;  /* 0x0000002700277308 */ /* 0x000ee20000000800 */
[----:B--2---:R-:W-:Y:S01]  /*1acb0*/  F2FP.PACK_AB R5, R2, R28 ;  /* 0x0000001c0205723e */ /* 0x004fe200000000ff */
[----:B------:R-:W-:Y:S01]  /*1acc0*/  FFMA.FTZ R135, R135, c[0x0][0x23c], -R46 ;  /* 0x00008f0087877a23 */ /* 0x000fe2000001082e */
[----:B------:R-:W-:Y:S01]  /*1acd0*/  LDSM.16.MT88.4 R52, [R217+0x11000] ;  /* 0x01100000d934783b */ /* 0x000fe20000004200 */
[----:B------:R-:W-:-:S02]  /*1ace0*/  FFMA.FTZ R149, R152, c[0x0][0x23c], -R59 ;  /* 0x00008f0098957a23 */ /* 0x000fc4000001083b */
[--C-:B------:R-:W-:Y:S02]  /*1acf0*/  FFMA.FTZ R152, R173, c[0x0][0x23c], -R46.reuse ;  /* 0x00008f00ad987a23 */ /* 0x100fe4000001082e */
        /* <DEDUP_REMOVED lines=83> */
[----:B------:R-:W2:Y:S01]  /*1b230*/  MUFU.EX2 R133, R133 ;  /* 0x0000008500857308 */ /* 0x000ea20000000800 */
        /* <DEDUP_REMOVED lines=30> */
[----:B------:R-:W-:Y:S01]  /*1b420*/  MUFU.EX2 R147, R147 ;  /* 0x0000009300937308 */ /* 0x000fe20000000800 */
[----:B------:R-:W-:Y:S02]  /*1b430*/  FFMA.FTZ R158, R158, c[0x0][0x23c], -R59 ;  /* 0x00008f009e9e7a23 */ /* 0x000fe4000001083b */
[----:B------:R-:W-:Y:S01]  /*1b440*/  HMMA.16816.F32 R68, R4, R10, R68 ;  /* 0x0000000a0444723c */ /* 0x000fe20000001844 */
[----:B------:R-:W3:Y:S01]  /*1b450*/  LDSM.16.MT88.4 R8, [R220+0x10800] ;  /* 0x01080000dc08783b */ /* 0x000ee20000004200 */
        /* <DEDUP_REMOVED lines=11> */
[----:B------:R-:W-:Y:S01]  /*1b510*/  MUFU.EX2 R150, R150 ;  /* 0x0000009600967308 */ /* 0x000fe20000000800 */
[----:B------:R-:W-:-:S02]  /*1b520*/  FFMA.FTZ R141, R141, c[0x0][0x23c], -R46 ;  /* 0x00008f008d8d7a23 */ /* 0x000fc4000001082e */
[----:B------:R-:W-:Y:S02]  /*1b530*/  FFMA.FTZ R36, R247, R44, R36 ;  /* 0x0000002cf7247223 */ /* 0x000fe40000010024 */
[----:B------:R-:W-:Y:S01]  /*1b540*/  FFMA.FTZ R3, R245, R3, R28 ;  /* 0x00000003f5037223 */ /* 0x000fe2000001001c */
[C---:B------:R-:W-:Y:S01]  /*1b550*/  HMMA.16816.F32 R120, R4.reuse, R20, R120 ;  /* 0x000000140478723c */ /* 0x040fe20000001878 */
[----:B------:R-:W-:Y:S01]  /*1b560*/  FADD.FTZ R31, R31, R36 ;  /* 0x000000241f1f7221 */ /* 0x000fe20000010000 */
[----:B------:R-:W-:Y:S01]  /*1b570*/  MUFU.EX2 R149, R149 ;  /* 0x0000009500957308 */ /* 0x000fe20000000800 */
[----:B------:R-:W-:Y:S02]  /*1b580*/  FADD.FTZ R3, R2, R3 ;  /* 0x0000000302037221 */ /* 0x000fe40000010000 */
[----:B------:R-:W-:Y:S02]  /*1b590*/  FADD.FTZ R30, R30, R31 ;  /* 0x0000001f1e1e7221 */ /* 0x000fe40000010000 */
[----:B------:R-:W-:Y:S01]  /*1b5a0*/  FADD.FTZ R0, R0, R3 ;  /* 0x0000000300007221 */ /* 0x000fe20000010000 */
[----:B------:R-:W-:Y:S01]  /*1b5b0*/  HMMA.16816.F32 R116, R4, R22, R116 ;  /* 0x000000160474723c */ /* 0x000fe20000001874 */
[----:B------:R-:W5:Y:S01]  /*1b5c0*/  LDSM.16.MT88.4 R20, [R216+0x10800] ;  /* 0x01080000d814783b */ /* 0x000f620000004200 */
        /* <DEDUP_REMOVED lines=16> */
[----:B--2---:R-:W-:Y:S01]  /*1b6d0*/  HMMA.16816.F32 R104, R4, R12, R104 ;  /* 0x0000000c0468723c */ /* 0x004fe20000001868 */
[----:B------:R-:W-:Y:S01]  /*1b6e0*/  FADD.FTZ R3, R67, R0 ;  /* 0x0000000043037221 */ /* 0x000fe20000010000 */
[----:B------:R-:W2:Y:S03]  /*1b6f0*/  MUFU.EX2 R159, R159 ;  /* 0x0000009f009f7308 */ /* 0x000ea60000000800 */
[----:B------:R-:W-:-:S03]  /*1b700*/  FADD.FTZ R3, R132, R3 ;  /* 0x0000000384037221 */ /* 0x000fc60000010000 */
[----:B------:R-:W-:Y:S01]  /*1b710*/  HMMA.16816.F32 R100, R4, R14, R100 ;  /* 0x0000000e0464723c */ /* 0x000fe20000001864 */
[----:B------:R-:W1:Y:S01]  /*1b720*/  LDSM.16.MT88.4 R12, [R217+0xd000] ;  /* 0x00d00000d90c783b */ /* 0x000e620000004200 */
[----:B------:R-:W-:Y:S01]  /*1b730*/  MUFU.EX2 R166, R166 ;  /* 0x000000a600a67308 */ /* 0x000fe20000000800 */
[----:B----4-:R-:W-:-:S04]  /*1b740*/  FADD.FTZ R0, R134, R3 ;  /* 0x0000000386007221 */ /* 0x010fc80000010000 */
[----:B------:R-:W-:Y:S01]  /*1b750*/  FADD.FTZ R0, R133, R0 ;  /* 0x0000000085007221 */ /* 0x000fe20000010000 */
[C---:B---3--:R-:W-:Y:S02]  /*1b760*/  HMMA.16816.F32 R96, R4.reuse, R8, R96 ;  /* 0x000000080460723c */ /* 0x048fe40000001860 */
[----:B------:R-:W3:Y:S06]  /*1b770*/  MUFU.EX2 R171, R171 ;  /* 0x000000ab00ab7308 */ /* 0x000eec0000000800 */
[C---:B------:R-:W-:Y:S01]  /*1b780*/  HMMA.16816.F32 R92, R4.reuse, R10, R92 ;  /* 0x0000000a045c723c */ /* 0x040fe2000000185c */
[----:B------:R-:W4:Y:S01]  /*1b790*/  LDSM.16.MT88.4 R8, [R216+0xd000] ;  /* 0x00d00000d808783b */ /* 0x000f220000004200 */
        /* <DEDUP_REMOVED lines=16> */
[C---:B-----5:R-:W-:Y:S02]  /*1b8a0*/  HMMA.16816.F32 R72, R4.reuse, R20, R72 ;  /* 0x000000140448723c */ /* 0x060fe40000001848 */
[----:B------:R-:W-:Y:S06]  /*1b8b0*/  MUFU.EX2 R146, R146 ;  /* 0x0000009200927308 */ /* 0x000fec0000000800 */
[----:B------:R-:W-:Y:S01]  /*1b8c0*/  HMMA.16816.F32 R68, R4, R22, R68 ;  /* 0x000000160444723c */ /* 0x000fe20000001844 */
[----:B------:R-:W5:Y:S01]  /*1b8d0*/  LDSM.16.MT88.4 R20, [R220+0x11000] ;  /* 0x01100000dc14783b */ /* 0x000f620000004200 */
        /* <DEDUP_REMOVED lines=10> */
[----:B-1----:R-:W-:Y:S01]  /*1b980*/  HMMA.16816.F32 R120, R4, R16, R120 ;  /* 0x000000100478723c */ /* 0x002fe20000001878 */
[----:B------:R-:W-:-:S04]  /*1b990*/  FADD.FTZ R3, R137, R136 ;  /* 0x0000008889037221 */ /* 0x000fc80000010000 */
[----:B------:R-:W-:-:S03]  /*1b9a0*/  FADD.FTZ R3, R138, R3 ;  /* 0x000000038a037221 */ /* 0x000fc60000010000 */
[C---:B------:R-:W-:Y:S01]  /*1b9b0*/  HMMA.16816.F32 R116, R4.reuse, R18, R116 ;  /* 0x000000120474723c */ /* 0x040fe20000001874 */
[----:B------:R-:W1:Y:S07]  /*1b9c0*/  LDSM.16.MT88.4 R16, [R218+0xd800] ;  /* 0x00d80000da10783b */ /* 0x000e6e0000004200 */
[C---:B------:R-:W-:Y:S08]  /*1b9d0*/  HMMA.16816.F32 R112, R4.reuse, R12, R112 ;  /* 0x0000000c0470723c */ /* 0x040ff00000001870 */
[C---:B------:R-:W-:Y:S01]  /*1b9e0*/  HMMA.16816.F32 R108, R4.reuse, R14, R108 ;  /* 0x0000000e046c723c */ /* 0x040fe2000000186c */
[----:B------:R-:W1:Y:S07]  /*1b9f0*/  LDSM.16.MT88.4 R12, [R217+0xd800] ;  /* 0x00d80000d90c783b */ /* 0x000e6e0000004200 */
[C---:B----4-:R-:W-:Y:S08]  /*1ba00*/  HMMA.16816.F32 R104, R4.reuse, R8, R104 ;  /* 0x000000080468723c */ /* 0x050ff00000001868 */
[C---:B------:R-:W-:Y:S01]  /*1ba10*/  HMMA.16816.F32 R100, R4.reuse, R10, R100 ;  /* 0x0000000a0464723c */ /* 0x040fe20000001864 */
[----:B------:R-:W4:Y:S07]  /*1ba20*/  LDSM.16.MT88.4 R8, [R216+0xd800] ;  /* 0x00d80000d808783b */ /* 0x000f2e0000004200 */
[C---:B------:R-:W-:Y:S08]  /*1ba30*/  HMMA.16816.F32 R80, R4.reuse, R52, R80 ;  /* 0x000000340450723c */ /* 0x040ff00000001850 */
[C---:B------:R-:W-:Y:S01]  /*1ba40*/  HMMA.16816.F32 R76, R4.reuse, R54, R76 ;  /* 0x00000036044c723c */ /* 0x040fe2000000184c */
[----:B------:R-:W1:Y:S07]  /*1ba50*/  LDSM.16.MT88.4 R52, [R218+0x11800] ;  /* 0x01180000da34783b */ /* 0x000e6e0000004200 */
[C---:B------:R-:W-:Y:S08]  /*1ba60*/  HMMA.16816.F32 R88, R4.reuse, R40, R88 ;  /* 0x000000280458723c */ /* 0x040ff00000001858 */
[C---:B--2---:R-:W-:Y:S08]  /*1ba70*/  HMMA.16816.F32 R128, R4.reuse, R24, R128 ;  /* 0x000000180480723c */ /* 0x044ff00000001880 */
[C---:B------:R-:W-:Y:S01]  /*1ba80*/  HMMA.16816.F32 R124, R4.reuse, R26, R124 ;  /* 0x0000001a047c723c */ /* 0x040fe2000000187c */
[----:B------:R-:W2:Y:S07]  /*1ba90*/  LDSM.16.MT88.4 R24, [R220+0xd800] ;  /* 0x00d80000dc18783b */ /* 0x000eae0000004200 */
[C---:B-----5:R-:W-:Y:S08]  /*1baa0*/  HMMA.16816.F32 R96, R4.reuse, R20, R96 ;  /* 0x000000140460723c */ /* 0x060ff00000001860 */
[C---:B------:R-:W-:Y:S01]  /*1bab0*/  HMMA.16816.F32 R92, R4.reuse, R22, R92 ;  /* 0x00000016045c723c */ /* 0x040fe2000000185c */
[----:B------:R-:W5:Y:S07]  /*1bac0*/  LDSM.16.MT88.4 R20, [R220+0x11800] ;  /* 0x01180000dc14783b */ /* 0x000f6e0000004200 */
[C---:B------:R-:W-:Y:S01]  /*1bad0*/  HMMA.16816.F32 R84, R4.reuse, R42, R84 ;  /* 0x0000002a0454723c */ /* 0x040fe20000001854 */
[----:B------:R-:W2:Y:S07]  /*1bae0*/  LDSM.16.MT88.4 R40, [R217+0x11800] ;  /* 0x01180000d928783b */ /* 0x000eae0000004200 */
        /* <DEDUP_REMOVED lines=24> */
[C---:B------:R-:W-:Y:S07]  /*1bc70*/  HMMA.16816.F32 R88, R4.reuse, R52, R88 ;  /* 0x000000340458723c */ /* 0x040fee0000001858 */
[--C-:B------:R-:W-:Y:S01]  /*1bc80*/  FFMA.FTZ R52, R165, c[0x0][0x23c], -R46.reuse ;  /* 0x00008f00a5347a23 */ /* 0x100fe2000001082e */
[----:B--2---:R-:W-:Y:S01]  /*1bc90*/  HMMA.16816.F32 R128, R4, R24, R128 ;  /* 0x000000180480723c */ /* 0x004fe20000001880 */
[----:B------:R-:W-:-:S02]  /*1bca0*/  FFMA.FTZ R53, R163, c[0x0][0x23c], -R46 ;  /* 0x00008f00a3357a23 */ /* 0x000fc4000001082e */
[--C-:B------:R-:W-:Y:S02]  /*1bcb0*/  FFMA.FTZ R163, R156, c[0x0][0x23c], -R59.reuse ;  /* 0x00008f009ca37a23 */ /* 0x100fe4000001083b */
[----:B------:R-:W-:Y:S01]  /*1bcc0*/  MUFU.EX2 R52, R52 ;  /* 0x0000003400347308 */ /* 0x000fe20000000800 */
[--C-:B------:R-:W-:Y:S02]  /*1bcd0*/  FFMA.FTZ R156, R161, c[0x0][0x23c], -R46.reuse ;  /* 0x00008f00a19c7a23 */ /* 0x100fe4000001082e */
[C---:B------:R-:W-:Y:S01]  /*1bce0*/  HMMA.16816.F32 R124, R4.reuse, R26, R124 ;  /* 0x0000001a047c723c */ /* 0x040fe2000000187c */
[----:B------:R-:W2:Y:S01]  /*1bcf0*/  LDSM.16.MT88.4 R24, [R220+0xe000] ;  /* 0x00e00000dc18783b */ /* 0x000ea20000004200 */
[--C-:B------:R-:W-:Y:S02]  /*1bd00*/  FFMA.FTZ R161, R140, c[0x0][0x23c], -R59.reuse ;  /* 0x00008f008ca17a23 */ /* 0x100fe4000001083b */
[----:B------:R-:W-:Y:S01]  /*1bd10*/  FFMA.FTZ R140, R145, c[0x0][0x23c], -R46 ;  /* 0x00008f00918c7a23 */ /* 0x000fe2000001082e */
[----:B------:R-:W1:Y:S03]  /*1bd20*/  MUFU.EX2 R53, R53 ;  /* 0x0000003500357308 */ /* 0x000e660000000800 */
[C---:B-----5:R-:W-:Y:S05]  /*1bd30*/  HMMA.16816.F32 R96, R4.reuse, R20, R96 ;  /* 0x000000140460723c */ /* 0x060fea0000001860 */
[----:B------:R-:W-:Y:S03]  /*1bd40*/  MUFU.EX2 R163, R163 ;  /* 0x000000a300a37308 */ /* 0x000fe60000000800 */
[C---:B------:R-:W-:Y:S01]  /*1bd50*/  HMMA.16816.F32 R92, R4.reuse, R22, R92 ;  /* 0x00000016045c723c */ /* 0x040fe2000000185c */
[----:B------:R-:W5:Y:S04]  /*1bd60*/  LDSM.16.MT88.4 R20, [R220+0x12000] ;  /* 0x01200000dc14783b */ /* 0x000f680000004200 */
        /* <DEDUP_REMOVED lines=17> */
[----:B---3--:R-:W-:Y:S01]  /*1be80*/  F2FP.PACK_AB R4, R171, R166 ;  /* 0x000000a6ab04723e */ /* 0x008fe200000000ff */
        /* <DEDUP_REMOVED lines=15> */
[----:B------:R-:W3:Y:S02]  /*1bf80*/  LDSM.16.MT88.4 R16, [R217+0x12000] ;  /* 0x01200000d910783b */ /* 0x000ee40000004200 */
[----:B------:R-:W-:-:S04]  /*1bf90*/  FADD.FTZ R0, R157, R0 ;  /* 0x000000009d007221 */ /* 0x000fc80000010000 */
[----:B------:R-:W-:Y:S01]  /*1bfa0*/  FADD.FTZ R3, R153, R0 ;  /* 0x0000000099037221 */ /* 0x000fe20000010000 */
[----:B------:R-:W-:Y:S03]  /*1bfb0*/  HMMA.16816.F32 R112, R4, R12, R112 ;  /* 0x0000000c0470723c */ /* 0x000fe60000001870 */
[----:B------:R-:W-:-:S04]  /*1bfc0*/  FADD.FTZ R3, R160, R3 ;  /* 0x00000003a0037221 */ /* 0x000fc80000010000 */
[----:B-1----:R-:W-:Y:S01]  /*1bfd0*/  FADD.FTZ R0, R140, R3 ;  /* 0x000000038c007221 */ /* 0x002fe20000010000 */
[----:B------:R-:W-:Y:S01]  /*1bfe0*/  HMMA.16816.F32 R108, R4, R14, R108 ;  /* 0x0000000e046c723c */ /* 0x000fe2000000186c */
[----:B------:R-:W1:Y:S02]  /*1bff0*/  LDSM.16.MT88.4 R12, [R216+0x12000] ;  /* 0x01200000d80c783b */ /* 0x000e640000004200 */
[----:B------:R-:W-:-:S04]  /*1c000*/  FADD.FTZ R0, R143, R0 ;  /* 0x000000008f007221 */ /* 0x000fc80000010000 */
[----:B------:R-:W-:Y:S01]  /*1c010*/  FADD.FTZ R3, R139, R0 ;  /* 0x000000008b037221 */ /* 0x000fe20000010000 */
[C---:B----4-:R-:W-:Y:S08]  /*1c020*/  HMMA.16816.F32 R104, R4.reuse, R8, R104 ;  /* 0x000000080468723c */ /* 0x050ff00000001868 */
[C---:B------:R-:W-:Y:S01]  /*1c030*/  HMMA.16816.F32 R100, R4.reuse, R10, R100 ;  /* 0x0000000a0464723c */ /* 0x040fe20000001864 */
[----:B------:R-:W4:Y:S07]  /*1c040*/  LDSM.16.MT88.4 R8, [R218+0xe800] ;  /* 0x00e80000da08783b */ /* 0x000f2e0000004200 */
[C---:B--2---:R-:W-:Y:S08]  /*1c050*/  HMMA.16816.F32 R128, R4.reuse, R24, R128 ;  /* 0x000000180480723c */ /* 0x044ff00000001880 */
[C---:B------:R-:W-:Y:S01]  /*1c060*/  HMMA.16816.F32 R124, R4.reuse, R26, R124 ;  /* 0x0000001a047c723c */ /* 0x040fe2000000187c */
[----:B------:R-:W-:Y:S07]  /*1c070*/  LDSM.16.MT88.4 R24, [R220+0xe800] ;  /* 0x00e80000dc18783b */ /* 0x000fee0000004200 */
[C---:B-----5:R-:W-:Y:S08]  /*1c080*/  HMMA.16816.F32 R96, R4.reuse, R20, R96 ;  /* 0x000000140460723c */ /* 0x060ff00000001860 */
[C---:B------:R-:W-:Y:S01]  /*1c090*/  HMMA.16816.F32 R92, R4.reuse, R22, R92 ;  /* 0x00000016045c723c */ /* 0x040fe2000000185c */
[----:B------:R-:W-:Y:S07]  /*1c0a0*/  LDSM.16.MT88.4 R20, [R217+0xe800] ;  /* 0x00e80000d914783b */ /* 0x000fee0000004200 */
[C---:B------:R-:W-:Y:S08]  /*1c0b0*/  HMMA.16816.F32 R88, R4.reuse, R32, R88 ;  /* 0x000000200458723c */ /* 0x040ff00000001858 */
[C---:B------:R-:W-:Y:S01]  /*1c0c0*/  HMMA.16816.F32 R84, R4.reuse, R34, R84 ;  /* 0x000000220454723c */ /* 0x040fe20000001854 */
[----:B------:R-:W-:Y:S07]  /*1c0d0*/  LDSM.16.MT88.4 R32, [R220+0xf000] ;  /* 0x00f00000dc20783b */ /* 0x000fee0000004200 */
[C---:B---3--:R-:W-:Y:S08]  /*1c0e0*/  HMMA.16816.F32 R80, R4.reuse, R16, R80 ;  /* 0x000000100450723c */ /* 0x048ff00000001850 */
        /* <DEDUP_REMOVED lines=117> */
.L_x_2854:
        /* <DEDUP_REMOVED lines=14> */
.L_x_2864:
        /* <DEDUP_REMOVED lines=65> */
.L_x_2861:
        /* <DEDUP_REMOVED lines=38> */
[----:B--2---:R-:W4:Y:S08]  /*1cf90*/  LDSM.16.M88.4 R8, [R225+0x4000] ;  /* 0x00400000e108783b */ /* 0x004f300000000200 */
[----:B------:R-:W3:Y:S08]  /*1cfa0*/  LDSM.16.M88.4 R16, [R225+0x4800] ;  /* 0x00480000e110783b */ /* 0x000ef00000000200 */
[----:B------:R-:W2:Y:S08]  /*1cfb0*/  LDSM.16.M88.4 R24, [R225+0x5000] ;  /* 0x00500000e118783b */ /* 0x000eb00000000200 */
[----:B------:R-:W0:Y:S08]  /*1cfc0*/  LDGDEPBAR ;  /* 0x00000000000079af */ /* 0x000e300000000000 */
[----:B------:R-:W5:Y:S01]  /*1cfd0*/  LDSM.16.M88.4 R32, [R225+0x5800] ;  /* 0x00580000e120783b */ /* 0x000f620000000200 */
[C---:B----4-:R-:W-:Y:S07]  /*1cfe0*/  HMMA.16816.F32 R4, R64.reuse, R8, RZ ;  /* 0x000000084004723c */ /* 0x050fee00000018ff */
[----:B------:R-:W4:Y:S01]  /*1cff0*/  LDSM.16.M88.4 R40, [R225+0x6000] ;  /* 0x00600000e128783b */ /* 0x000f220000000200 */
[C---:B------:R-:W-:Y:S07]  /*1d000*/  HMMA.16816.F32 R8, R64.reuse, R10, RZ ;  /* 0x0000000a4008723c */ /* 0x040fee00000018ff */
[----:B------:R-:W1:Y:S01]  /*1d010*/  LDSM.16.M88.4 R48, [R225+0x6800] ;  /* 0x00680000e130783b */ /* 0x000e620000000200 */
[C---:B---3--:R-:W-:Y:S07]  /*1d020*/  HMMA.16816.F32 R12, R64.reuse, R16, RZ ;  /* 0x00000010400c723c */ /* 0x048fee00000018ff */
[----:B------:R-:W3:Y:S01]  /*1d030*/  LDSM.16.M88.4 R56, [R225+0x7000] ;  /* 0x00700000e138783b */ /* 0x000ee20000000200 */
[C---:B------:R-:W-:Y:S07]  /*1d040*/  HMMA.16816.F32 R16, R64.reuse, R18, RZ ;  /* 0x000000124010723c */ /* 0x040fee00000018ff */
[----:B------:R-:W1:Y:S01]  /*1d050*/  LDSM.16.M88.4 R136, [R225+0x7800] ;  /* 0x00780000e188783b */ /* 0x000e620000000200 */
[C---:B--2---:R-:W-:Y:S07]  /*1d060*/  HMMA.16816.F32 R20, R64.reuse, R24, RZ ;  /* 0x000000184014723c */ /* 0x044fee00000018ff */
[----:B------:R-:W-:Y:S01]  /*1d070*/  LDSM.16.M88.4 R140, [R224] ;  /* 0x00000000e08c783b */ /* 0x000fe20000000200 */
[C---:B------:R-:W-:Y:S07]  /*1d080*/  HMMA.16816.F32 R24, R64.reuse, R26, RZ ;  /* 0x0000001a4018723c */ /* 0x040fee00000018ff */
[----:B------:R-:W2:Y:S01]  /*1d090*/  LDSM.16.M88.4 R144, [R223] ;  /* 0x00000000df90783b */ /* 0x000ea20000000200 */
[C---:B-----5:R-:W-:Y:S07]  /*1d0a0*/  HMMA.16816.F32 R28, R64.reuse, R32, RZ ;  /* 0x00000020401c723c */ /* 0x060fee00000018ff */
[----:B------:R-:W5:Y:S01]  /*1d0b0*/  LDSM.16.M88.4 R148, [R215] ;  /* 0x00000000d794783b */ /* 0x000f620000000200 */
[C---:B------:R-:W-:Y:S07]  /*1d0c0*/  HMMA.16816.F32 R32, R64.reuse, R34, RZ ;  /* 0x000000224020723c */ /* 0x040fee00000018ff */
[----:B------:R-:W2:Y:S01]  /*1d0d0*/  LDSM.16.M88.4 R152, [R214] ;  /* 0x00000000d698783b */ /* 0x000ea20000000200 */
[C---:B----4-:R-:W-:Y:S07]  /*1d0e0*/  HMMA.16816.F32 R36, R64.reuse, R40, RZ ;  /* 0x000000284024723c */ /* 0x050fee00000018ff */
[----:B------:R-:W4:Y:S01]  /*1d0f0*/  LDSM.16.M88.4 R156, [R213] ;  /* 0x00000000d59c783b */ /* 0x000f220000000200 */
[C---:B------:R-:W-:Y:S07]  /*1d100*/  HMMA.16816.F32 R40, R64.reuse, R42, RZ ;  /* 0x0000002a4028723c */ /* 0x040fee00000018ff */
[----:B------:R-:W2:Y:S01]  /*1d110*/  LDSM.16.M88.4 R160, [R212] ;  /* 0x00000000d4a0783b */ /* 0x000ea20000000200 */
[C---:B-1----:R-:W-:Y:S07]  /*1d120*/  HMMA.16816.F32 R44, R64.reuse, R48, RZ ;  /* 0x00000030402c723c */ /* 0x042fee00000018ff */
[----:B------:R-:W1:Y:S01]  /*1d130*/  LDSM.16.M88.4 R164, [R211] ;  /* 0x00000000d3a4783b */ /* 0x000e620000000200 */
[C---:B------:R-:W-:Y:S07]  /*1d140*/  HMMA.16816.F32 R48, R64.reuse, R50, RZ ;  /* 0x000000324030723c */ /* 0x040fee00000018ff */
[----:B------:R-:W1:Y:S01]  /*1d150*/  LDSM.16.M88.4 R168, [R210] ;  /* 0x00000000d2a8783b */ /* 0x000e620000000200 */
[C---:B---3--:R-:W-:Y:S07]  /*1d160*/  HMMA.16816.F32 R52, R64.reuse, R56, RZ ;  /* 0x000000384034723c */ /* 0x048fee00000018ff */
[----:B------:R-:W3:Y:S01]  /*1d170*/  LDSM.16.M88.4 R172, [R209] ;  /* 0x00000000d1ac783b */ /* 0x000ee20000000200 */
[C---:B------:R-:W-:Y:S07]  /*1d180*/  HMMA.16816.F32 R56, R64.reuse, R58, RZ ;  /* 0x0000003a4038723c */ /* 0x040fee00000018ff */
[----:B------:R-:W-:Y:S01]  /*1d190*/  LDSM.16.M88.4 R176, [R222] ;  /* 0x00000000deb0783b */ /* 0x000fe20000000200 */
[C---:B------:R-:W-:Y:S07]  /*1d1a0*/  HMMA.16816.F32 R60, R64.reuse, R136, RZ ;  /* 0x00000088403c723c */ /* 0x040fee00000018ff */
[----:B------:R-:W1:Y:S01]  /*1d1b0*/  LDSM.16.M88.4 R180, [R219+0x4000] ;  /* 0x00400000dbb4783b */ /* 0x000e620000000200 */
[----:B------:R-:W-:Y:S07]  /*1d1c0*/  HMMA.16816.F32 R64, R64, R138, RZ ;  /* 0x0000008a4040723c */ /* 0x000fee00000018ff */
[----:B------:R-:W1:Y:S01]  /*1d1d0*/  LDSM.16.M88.4 R136, [R219+0x4800] ;  /* 0x00480000db88783b */ /* 0x000e620000000200 */
[C---:B--2---:R-:W-:Y:S07]  /*1d1e0*/  HMMA.16816.F32 R4, R140.reuse, R144, R4 ;  /* 0x000000908c04723c */ /* 0x044fee0000001804 */
[----:B------:R-:W-:Y:S01]  /*1d1f0*/  LDSM.16.M88.4 R184, [R224+0x2000] ;  /* 0x00200000e0b8783b */ /* 0x000fe20000000200 */
[C---:B------:R-:W-:Y:S07]  /*1d200*/  HMMA.16816.F32 R8, R140.reuse, R146, R8 ;  /* 0x000000928c08723c */ /* 0x040fee0000001808 */
[----:B------:R-:W2:Y:S01]  /*1d210*/  LDSM.16.M88.4 R144, [R219+0x5000] ;  /* 0x00500000db90783b */ /* 0x000ea20000000200 */
[C---:B-----5:R-:W-:Y:S07]  /*1d220*/  HMMA.16816.F32 R12, R140.reuse, R148, R12 ;  /* 0x000000948c0c723c */ /* 0x060fee000000180c */
[----:B------:R-:W-:Y:S01]  /*1d230*/  LDSM.16.M88.4 R188, [R207] ;  /* 0x00000000cfbc783b */ /* 0x000fe20000000200 */
[C---:B------:R-:W-:Y:S07]  /*1d240*/  HMMA.16816.F32 R16, R140.reuse, R150, R16 ;  /* 0x000000968c10723c */ /* 0x040fee0000001810 */
[----:B------:R-:W5:Y:S01]  /*1d250*/  LDSM.16.M88.4 R148, [R219+0x5800] ;  /* 0x00580000db94783b */ /* 0x000f620000000200 */
[C---:B------:R-:W-:Y:S07]  /*1d260*/  HMMA.16816.F32 R20, R140.reuse, R152, R20 ;  /* 0x000000988c14723c */ /* 0x040fee0000001814 */
[----:B------:R-:W-:Y:S01]  /*1d270*/  LDSM.16.M88.4 R192, [R221+0x2000] ;  /* 0x00200000ddc0783b */ /* 0x000fe20000000200 */
[C---:B------:R-:W-:Y:S07]  /*1d280*/  HMMA.16816.F32 R24, R140.reuse, R154, R24 ;  /* 0x0000009a8c18723c */ /* 0x040fee0000001818 */
[----:B------:R-:W2:Y:S01]  /*1d290*/  LDSM.16.M88.4 R152, [R219+0x6000] ;  /* 0x00600000db98783b */ /* 0x000ea20000000200 */
[C---:B----4-:R-:W-:Y:S07]  /*1d2a0*/  HMMA.16816.F32 R28, R140.reuse, R156, R28 ;  /* 0x0000009c8c1c723c */ /* 0x050fee000000181c */
[----:B------:R-:W-:Y:S01]  /*1d2b0*/  LDSM.16.M88.4 R196, [R208+0x4000] ;  /* 0x00400000d0c4783b */ /* 0x000fe20000000200 */
[C---:B------:R-:W-:Y:S07]  /*1d2c0*/  HMMA.16816.F32 R32, R140.reuse, R158, R32 ;  /* 0x0000009e8c20723c */ /* 0x040fee0000001820 */
[----:B------:R-:W4:Y:S01]  /*1d2d0*/  LDSM.16.M88.4 R156, [R219+0x6800] ;  /* 0x00680000db9c783b */ /* 0x000f220000000200 */
        /* <DEDUP_REMOVED lines=9> */
[C---:B---3--:R-:W-:Y:S08]  /*1d370*/  HMMA.16816.F32 R60, R140.reuse, R172, R60 ;  /* 0x000000ac8c3c723c */ /* 0x048ff0000000183c */
[----:B------:R-:W-:Y:S01]  /*1d380*/  HMMA.16816.F32 R64, R140, R174, R64 ;  /* 0x000000ae8c40723c */ /* 0x000fe20000001840 */
[----:B------:R-:W1:Y:S07]  /*1d390*/  LDSM.16.M88.4 R140, [R219+0x7000] ;  /* 0x00700000db8c783b */ /* 0x000e6e0000000200 */
[C---:B------:R-:W-:Y:S01]  /*1d3a0*/  HMMA.16816.F32 R4, R176.reuse, R180, R4 ;  /* 0x000000b4b004723c */ /* 0x040fe20000001804 */
[----:B------:R-:W3:Y:S07]  /*1d3b0*/  LDSM.16.M88.4 R172, [R208+0x800] ;  /* 0x00080000d0ac783b */ /* 0x000eee0000000200 */
        /* <DEDUP_REMOVED lines=14> */
[C---:B----4-:R-:W-:Y:S08]  /*1d4a0*/  HMMA.16816.F32 R44, R176.reuse, R156, R44 ;  /* 0x0000009cb02c723c */ /* 0x050ff0000000182c */
[C---:B------:R-:W-:Y:S01]  /*1d4b0*/  HMMA.16816.F32 R48, R176.reuse, R158, R48 ;  /* 0x0000009eb030723c */ /* 0x040fe20000001830 */
[----:B------:R-:W-:Y:S07]  /*1d4c0*/  LDSM.16.M88.4 R156, [R226+0x2000] ;  /* 0x00200000e29c783b */ /* 0x000fee0000000200 */
[C---:B-1----:R-:W-:Y:S08]  /*1d4d0*/  HMMA.16816.F32 R52, R176.reuse, R140, R52 ;  /* 0x0000008cb034723c */ /* 0x042ff00000001834 */
[C---:B------:R-:W-:Y:S01]  /*1d4e0*/  HMMA.16816.F32 R56, R176.reuse, R142, R56 ;  /* 0x0000008eb038723c */ /* 0x040fe20000001838 */
[----:B------:R-:W1:Y:S07]  /*1d4f0*/  LDSM.16.M88.4 R140, [R208+0x3800] ;  /* 0x00380000d08c783b */ /* 0x000e6e0000000200 */
[C---:B------:R-:W-:Y:S08]  /*1d500*/  HMMA.16816.F32 R60, R176.reuse, R160, R60 ;  /* 0x000000a0b03c723c */ /* 0x040ff0000000183c */
[----:B------:R-:W-:Y:S01]  /*1d510*/  HMMA.16816.F32 R64, R176, R162, R64 ;  /* 0x000000a2b040723c */ /* 0x000fe20000001840 */
[----:B------:R-:W4:Y:S07]  /*1d520*/  LDSM.16.M88.4 R160, [R225+0x8000] ;  /* 0x00800000e1a0783b */ /* 0x000f2e0000000200 */
[C---:B------:R-:W-:Y:S01]  /*1d530*/  HMMA.16816.F32 R4, R164.reuse, R168, R4 ;  /* 0x000000a8a404723c */ /* 0x040fe20000001804 */
[----:B------:R-:W-:Y:S07]  /*1d540*/  LDSM.16.M88.4 R176, [R225+0x9800] ;  /* 0x00980000e1b0783b */ /* 0x000fee0000000200 */
        /* <DEDUP_REMOVED lines=19> */
[----:B------:R-:W2:Y:S07]  /*1d680*/  LDSM.16.M88.4 R152, [R206] ;  /* 0x00000000ce98783b */ /* 0x000eae0000000200 */
[C---:B-1----:R-:W-:Y:S08]  /*1d690*/  HMMA.16816.F32 R60, R164.reuse, R140, R60 ;  /* 0x0000008ca43c723c */ /* 0x042ff0000000183c */
[----:B------:R-:W-:Y:S01]  /*1d6a0*/  HMMA.16816.F32 R64, R164, R142, R64 ;  /* 0x0000008ea440723c */ /* 0x000fe20000001840 */
[----:B------:R-:W1:Y:S07]  /*1d6b0*/  LDSM.16.M88.4 R140, [R205] ;  /* 0x00000000cd8c783b */ /* 0x000e6e0000000200 */
[C---:B----4-:R-:W-:Y:S01]  /*1d6c0*/  HMMA.16816.F32 R4, R156.reuse, R160, R4 ;  /* 0x000000a09c04723c */ /* 0x050fe20000001804 */
[----:B------:R-:W-:Y:S07]  /*1d6d0*/  LDSM.16.M88.4 R164, [R219+0x8000] ;  /* 0x00800000dba4783b */ /* 0x000fee0000000200 */
[C---:B------:R-:W-:Y:S01]  /*1d6e0*/  HMMA.16816.F32 R8, R156.reuse, R162, R8 ;  /* 0x000000a29c08723c */ /* 0x040fe20000001808 */
[----:B------:R-:W4:Y:S07]  /*1d6f0*/  LDSM.16.M88.4 R160, [R204] ;  /* 0x00000000cca0783b */ /* 0x000f2e0000000200 */
[C---:B------:R-:W-:Y:S08]  /*1d700*/  HMMA.16816.F32 R12, R156.reuse, R168, R12 ;  /* 0x000000a89c0c723c */ /* 0x040ff0000000180c */
[C---:B------:R-:W-:Y:S01]  /*1d710*/  HMMA.16816.F32 R16, R156.reuse, R170, R16 ;  /* 0x000000aa9c10723c */ /* 0x040fe20000001810 */
[----:B------:R-:W-:Y:S07]  /*1d720*/  LDSM.16.M88.4 R168, [R219+0x9000] ;  /* 0x00900000dba8783b */ /* 0x000fee0000000200 */
[C---:B---3--:R-:W-:Y:S08]  /*1d730*/  HMMA.16816.F32 R20, R156.reuse, R172, R20 ;  /* 0x000000ac9c14723c */ /* 0x048ff00000001814 */
[C---:B------:R-:W-:Y:S01]  /*1d740*/  HMMA.16816.F32 R24, R156.reuse, R174, R24 ;  /* 0x000000ae9c18723c */ /* 0x040fe20000001818 */
[----:B------:R-:W-:Y:S07]  /*1d750*/  LDSM.16.M88.4 R172, [R219+0x9800] ;  /* 0x00980000dbac783b */ /* 0x000fee0000000200 */
[C---:B------:R-:W-:Y:S08]  /*1d760*/  HMMA.16816.F32 R28, R156.reuse, R176, R28 ;  /* 0x000000b09c1c723c */ /* 0x040ff0000000181c */
[C---:B------:R-:W-:Y:S01]  /*1d770*/  HMMA.16816.F32 R32, R156.reuse, R178, R32 ;  /* 0x000000b29c20723c */ /* 0x040fe20000001820 */
[----:B------:R-:W-:Y:S07]  /*1d780*/  LDSM.16.M88.4 R176, [R219+0xa000] ;  /* 0x00a00000dbb0783b */ /* 0x000fee0000000200 */
[C---:B------:R-:W-:Y:S08]  /*1d790*/  HMMA.16816.F32 R36, R156.reuse, R136, R36 ;  /* 0x000000889c24723c */ /* 0x040ff00000001824 */
[C---:B------:R-:W-:Y:S01]  /*1d7a0*/  HMMA.16816.F32 R40, R156.reuse, R138, R40 ;  /* 0x0000008a9c28723c */ /* 0x040fe20000001828 */
[----:B------:R-:W3:Y:S07]  /*1d7b0*/  LDSM.16.M88.4 R136, [R203] ;  /* 0x00000000cb88783b */ /* 0x000eee0000000200 */
[C---:B--2---:R-:W-:Y:S08]  /*1d7c0*/  HMMA.16816.F32 R44, R156.reuse, R144, R44 ;  /* 0x000000909c2c723c */ /* 0x044ff0000000182c */
[C---:B------:R-:W-:Y:S01]  /*1d7d0*/  HMMA.16816.F32 R48, R156.reuse, R146, R48 ;  /* 0x000000929c30723c */ /* 0x040fe20000001830 */
[----:B------:R-:W2:Y:S07]  /*1d7e0*/  LDSM.16.M88.4 R144, [R202] ;  /* 0x00000000ca90783b */ /* 0x000eae0000000200 */
[C---:B-----5:R-:W-:Y:S08]  /*1d7f0*/  HMMA.16816.F32 R52, R156.reuse, R148, R52 ;  /* 0x000000949c34723c */ /* 0x060ff00000001834 */
[C---:B------:R-:W-:Y:S01]  /*1d800*/  HMMA.16816.F32 R56, R156.reuse, R150, R56 ;  /* 0x000000969c38723c */ /* 0x040fe20000001838 */
[----:B------:R-:W5:Y:S07]  /*1d810*/  LDSM.16.M88.4 R148, [R201] ;  /* 0x00000000c994783b */ /* 0x000f6e0000000200 */
        /* <DEDUP_REMOVED lines=9> */
[----:B------:R-:W2:Y:S07]  /*1d8b0*/  LDSM.16.M88.4 R152, [R200] ;  /* 0x00000000c898783b */ /* 0x000eae0000000200 */
[C---:B-1----:R-:W-:Y:S08]  /*1d8c0*/  HMMA.16816.F32 R20, R184.reuse, R140, R20 ;  /* 0x0000008cb814723c */ /* 0x042ff00000001814 */
[C---:B------:R-:W-:Y:S01]  /*1d8d0*/  HMMA.16816.F32 R24, R184.reuse, R142, R24 ;  /* 0x0000008eb818723c */ /* 0x040fe20000001818 */
[----:B------:R-:W1:Y:S07]  /*1d8e0*/  LDSM.16.M88.4 R140, [R219+0x8800] ;  /* 0x00880000db8c783b */ /* 0x000e6e0000000200 */
[C---:B----4-:R-:W-:Y:S08]  /*1d8f0*/  HMMA.16816.F32 R28, R184.reuse, R160, R28 ;  /* 0x000000a0b81c723c */ /* 0x050ff0000000181c */
[C---:B------:R-:W-:Y:S01]  /*1d900*/  HMMA.16816.F32 R32, R184.reuse, R162, R32 ;  /* 0x000000a2b820723c */ /* 0x040fe20000001820 */
[----:B------:R-:W4:Y:S07]  /*1d910*/  LDSM.16.M88.4 R160, [R219+0xb800] ;  /* 0x00b80000dba0783b */ /* 0x000f2e0000000200 */
[C---:B---3--:R-:W-:Y:S08]  /*1d920*/  HMMA.16816.F32 R36, R184.reuse, R136, R36 ;  /* 0x00000088b824723c */ /* 0x048ff00000001824 */
[C---:B------:R-:W-:Y:S01]  /*1d930*/  HMMA.16816.F32 R40, R184.reuse, R138, R40 ;  /* 0x0000008ab828723c */ /* 0x040fe20000001828 */
[----:B------:R-:W3:Y:S07]  /*1d940*/  LDSM.16.M88.4 R136, [R208+0x4800] ;  /* 0x00480000d088783b */ /* 0x000eee0000000200 */
[C---:B--2---:R-:W-:Y:S08]  /*1d950*/  HMMA.16816.F32 R44, R184.reuse, R144, R44 ;  /* 0x00000090b82c723c */ /* 0x044ff0000000182c */
[C---:B------:R-:W-:Y:S08]  /*1d960*/  HMMA.16816.F32 R48, R184.reuse, R146, R48 ;  /* 0x00000092b830723c */ /* 0x040ff00000001830 */
[C---:B-----5:R-:W-:Y:S08]  /*1d970*/  HMMA.16816.F32 R52, R184.reuse, R148, R52 ;  /* 0x00000094b834723c */ /* 0x060ff00000001834 */
[C---:B------:R-:W-:Y:S08]  /*1d980*/  HMMA.16816.F32 R56, R184.reuse, R150, R56 ;  /* 0x00000096b838723c */ /* 0x040ff00000001838 */
[C---:B------:R-:W-:Y:S08]  /*1d990*/  HMMA.16816.F32 R60, R184.reuse, R152, R60 ;  /* 0x00000098b83c723c */ /* 0x040ff0000000183c */
        /* <DEDUP_REMOVED lines=15> */
[C---:B----4-:R-:W-:Y:S08]  /*1da90*/  HMMA.16816.F32 R60, R156.reuse, R160, R60 ;  /* 0x000000a09c3c723c */ /* 0x050ff0000000183c */
[----:B------:R-:W-:Y:S08]  /*1daa0*/  HMMA.16816.F32 R64, R156, R162, R64 ;  /* 0x000000a29c40723c */ /* 0x000ff00000001840 */
[C---:B------:R-:W-:Y:S08]  /*1dab0*/  HMMA.16816.F32 R4, R192.reuse, R196, R4 ;  /* 0x000000c4c004723c */ /* 0x040ff00000001804 */
[C---:B------:R-:W-:Y:S08]  /*1dac0*/  HMMA.16816.F32 R8, R192.reuse, R198, R8 ;  /* 0x000000c6c008723c */ /* 0x040ff00000001808 */
[C---:B---3--:R-:W-:Y:S08]  /*1dad0*/  HMMA.16816.F32 R12, R192.reuse, R136, R12 ;  /* 0x00000088c00c723c */ /* 0x048ff0000000180c */
[----:B------:R-:W-:Y:S01]  /*1dae0*/  FMUL.FTZ R143, R4, c[0x0][0x2ec] ;  /* 0x0000bb00048f7a20 */ /* 0x000fe20000410000 */
[C---:B------:R-:W-:Y:S03]  /*1daf0*/  HMMA.16816.F32 R16, R192.reuse, R138, R16 ;  /* 0x0000008ac010723c */ /* 0x040fe60000001810 */
[----:B------:R-:W-:Y:S02]  /*1db00*/  FMUL.FTZ R142, R5, c[0x0][0x2ec] ;  /* 0x0000bb00058e7a20 */ /* 0x000fe40000410000 */
[----:B------:R-:W1:Y:S01]  /*1db10*/  MUFU.TANH R143, R143 ;  /* 0x0000008f008f7308 */ /* 0x000e620000002400 */
[----:B------:R-:W-:Y:S02]  /*1db20*/  FMUL.FTZ R248, R6, c[0x0][0x2ec] ;  /* 0x0000bb0006f87a20 */ /* 0x000fe40000410000 */
[----:B------:R-:W-:Y:S04]  /*1db30*/  FMUL.FTZ R9, R9, c[0x0][0x2ec] ;  /* 0x0000bb0009097a20 */ /* 0x000fe80000410000 */
[----:B------:R-:W-:Y:S02]  /*1db40*/  FMUL.FTZ R10, R10, c[0x0][0x2ec] ;  /* 0x0000bb000a0a7a20 */ /* 0x000fe40000410000 */
[----:B------:R-:W-:Y:S01]  /*1db50*/  FMUL.FTZ R11, R11, c[0x0][0x2ec] ;  /* 0x0000bb000b0b7a20 */ /* 0x000fe20000410000 */
[----:B------:R-:W2:Y:S01]  /*1db60*/  MUFU.TANH R250, R9 ;  /* 0x0000000900fa7308 */ /* 0x000ea20000002400 */
[----:B------:R-:W-:Y:S02]  /*1db70*/  FMUL.FTZ R140, R7, c[0x0][0x2ec] ;  /* 0x0000bb00078c7a20 */ /* 0x000fe40000410000 */
[----:B------:R-:W3:Y:S01]  /*1db80*/  LDSM.16.M88.4 R4, [R208+0x5000] ;  /* 0x00500000d004783b */ /* 0x000ee20000000200 */
[----:B------:R-:W-:Y:S02]  /*1db90*/  FMUL.FTZ R141, R8, c[0x0][0x2ec] ;  /* 0x0000bb00088d7a20 */ /* 0x000fe40000410000 */
[----:B------:R-:W-:Y:S02]  /*1dba0*/  FMUL.FTZ R246, R12, c[0x0][0x2ec] ;  /* 0x0000bb000cf67a20 */ /* 0x000fe40000410000 */
[----:B------:R-:W-:Y:S02]  /*1dbb0*/  FMUL.FTZ R13, R13, c[0x0][0x2ec] ;  /* 0x0000bb000d0d7a20 */ /* 0x000fe40000410000 */
[----:B------:R-:W4:Y:S01]  /*1dbc0*/  MUFU.TANH R137, R10 ;  /* 0x0000000a00897308 */ /* 0x000f220000002400 */
        /* <DEDUP_REMOVED lines=9> */
[C---:B---3--:R-:W-:Y:S01]  /*1dc60*/  HMMA.16816.F32 R20, R192.reuse, R4, R20 ;  /* 0x00000004c014723c */ /* 0x048fe20000001814 */
[----:B-----5:R-:W3:Y:S08]  /*1dc70*/  LDSM.16.M88.4 R8, [R208+0x5800] ;  /* 0x00580000d008783b */ /* 0x020ef00000000200 */
[----:B------:R-:W1:Y:S01]  /*1dc80*/  MUFU.TANH R140, R140 ;  /* 0x0000008c008c7308 */ /* 0x000e620000002400 */
[C---:B------:R-:W-:Y:S01]  /*1dc90*/  HMMA.16816.F32 R24, R192.reuse, R6, R24 ;  /* 0x00000006c018723c */ /* 0x040fe20000001818 */
[----:B------:R-:W5:Y:S08]  /*1dca0*/  LDSM.16.M88.4 R4, [R208+0x6000] ;  /* 0x00600000d004783b */ /* 0x000f700000000200 */
[----:B------:R-:W1:Y:S05]  /*1dcb0*/  MUFU.TANH R141, R141 ;  /* 0x0000008d008d7308 */ /* 0x000e6a0000002400 */
[----:B------:R-:W-:Y:S02]  /*1dcc0*/  FMUL.FTZ R152, R20, c[0x0][0x2ec] ;  /* 0x0000bb0014987a20 */ /* 0x000fe40000410000 */
[----:B------:R-:W-:Y:S03]  /*1dcd0*/  FMUL.FTZ R21, R21, c[0x0][0x2ec] ;  /* 0x0000bb0015157a20 */ /* 0x000fe60000410000 */
[----:B------:R-:W1:Y:S01]  /*1dce0*/  MUFU.TANH R246, R246 ;  /* 0x000000f600f67308 */ /* 0x000e620000002400 */
[----:B------:R-:W-:Y:S02]  /*1dcf0*/  FMUL.FTZ R22, R22, c[0x0][0x2ec] ;  /* 0x0000bb0016167a20 */ /* 0x000fe40000410000 */
[----:B------:R-:W-:Y:S02]  /*1dd00*/  FMUL.FTZ R23, R23, c[0x0][0x2ec] ;  /* 0x0000bb0017177a20 */ /* 0x000fe40000410000 */
[----:B------:R-:W-:Y:S02]  /*1dd10*/  FMUL.FTZ R156, R24, c[0x0][0x2ec] ;  /* 0x0000bb00189c7a20 */ /* 0x000fe40000410000 */
[----:B------:R-:W-:Y:S02]  /*1dd20*/  FMUL.FTZ R25, R25, c[0x0][0x2ec] ;  /* 0x0000bb0019197a20 */ /* 0x000fe40000410000 */
[----:B------:R-:W-:Y:S01]  /*1dd30*/  FMUL.FTZ R26, R26, c[0x0][0x2ec] ;  /* 0x0000bb001a1a7a20 */ /* 0x000fe20000410000 */
[----:B------:R1:W1:Y:S01]  /*1dd40*/  MUFU.TANH R198, R13 ;  /* 0x0000000d00c67308 */ /* 0x0002620000002400 */
[----:B------:R-:W-:Y:S01]  /*1dd50*/  FMUL.FTZ R27, R27, c[0x0][0x2ec] ;  /* 0x0000bb001b1b7a20 */ /* 0x000fe20000410000 */
[C---:B---3--:R-:W-:Y:S08]  /*1dd60*/  HMMA.16816.F32 R28, R192.reuse, R8, R28 ;  /* 0x00000008c01c723c */ /* 0x048ff0000000181c */
[----:B------:R3:W1:Y:S01]  /*1dd70*/  MUFU.TANH R196, R14 ;  /* 0x0000000e00c47308 */ /* 0x0006620000002400 */
[C---:B------:R-:W-:Y:S01]  /*1dd80*/  HMMA.16816.F32 R32, R192.reuse, R10, R32 ;  /* 0x0000000ac020723c */ /* 0x040fe20000001820 */
[----:B------:R-:W1:Y:S08]  /*1dd90*/  LDSM.16.M88.4 R8, [R208+0x6800] ;  /* 0x00680000d008783b */ /* 0x000e700000000200 */
[----:B------:R3:W1:Y:S01]  /*1dda0*/  MUFU.TANH R190, R15 ;  /* 0x0000000f00be7308 */ /* 0x0006620000002400 */
[C---:B-----5:R-:W-:Y:S05]  /*1ddb0*/  HMMA.16816.F32 R36, R192.reuse, R4, R36 ;  /* 0x00000004c024723c */ /* 0x060fea0000001824 */
[----:B------:R-:W-:Y:S03]  /*1ddc0*/  FMUL.FTZ R186, R28, c[0x0][0x2ec] ;  /* 0x0000bb001cba7a20 */ /* 0x000fe60000410000 */
[C---:B------:R-:W-:Y:S01]  /*1ddd0*/  HMMA.16816.F32 R40, R192.reuse, R6, R40 ;  /* 0x00000006c028723c */ /* 0x040fe20000001828 */
[----:B------:R-:W2:Y:S01]  /*1dde0*/  MUFU.TANH R188, R188 ;  /* 0x000000bc00bc7308 */ /* 0x000ea20000002400 */
[----:B------:R-:W5:Y:S02]  /*1ddf0*/  LDSM.16.M88.4 R4, [R208+0x7000] ;  /* 0x00700000d004783b */ /* 0x000f640000000200 */
[----:B------:R-:W-:Y:S02]  /*1de00*/  FMUL.FTZ R29, R29, c[0x0][0x2ec] ;  /* 0x0000bb001d1d7a20 */ /* 0x000fe40000410000 */
[----:B------:R-:W-:Y:S02]  /*1de10*/  FMUL.FTZ R30, R30, c[0x0][0x2ec] ;  /* 0x0000bb001e1e7a20 */ /* 0x000fe40000410000 */
[----:B------:R-:W-:Y:S03]  /*1de20*/  FMUL.FTZ R164, R32, c[0x0][0x2ec] ;  /* 0x0000bb0020a47a20 */ /* 0x000fe60000410000 */
[----:B------:R3:W2:Y:S01]  /*1de30*/  MUFU.TANH R148, R17 ;  /* 0x0000001100947308 */ /* 0x0006a20000002400 */
[----:B------:R-:W-:Y:S02]  /*1de40*/  FMUL.FTZ R31, R31, c[0x0][0x2ec] ;  /* 0x0000bb001f1f7a20 */ /* 0x000fe40000410000 */
[----:B------:R-:W-:Y:S02]  /*1de50*/  FMUL.FTZ R33, R33, c[0x0][0x2ec] ;  /* 0x0000bb0021217a20 */ /* 0x000fe40000410000 */
[----:B------:R-:W-:Y:S02]  /*1de60*/  FMUL.FTZ R180, R36, c[0x0][0x2ec] ;  /* 0x0000bb0024b47a20 */ /* 0x000fe40000410000 */
[----:B------:R-:W-:Y:S02]  /*1de70*/  FMUL.FTZ R34, R34, c[0x0][0x2ec] ;  /* 0x0000bb0022227a20 */ /* 0x000fe40000410000 */
[----:B------:R-:W-:Y:S01]  /*1de80*/  FMUL.FTZ R35, R35, c[0x0][0x2ec] ;  /* 0x0000bb0023237a20 */ /* 0x000fe20000410000 */
[----:B------:R3:W2:Y:S01]  /*1de90*/  MUFU.TANH R150, R18 ;  /* 0x0000001200967308 */ /* 0x0006a20000002400 */
[----:B------:R-:W-:Y:S01]  /*1dea0*/  FMUL.FTZ R37, R37, c[0x0][0x2ec] ;  /* 0x0000bb0025257a20 */ /* 0x000fe20000410000 */
[C---:B-1----:R-:W-:Y:S03]  /*1deb0*/  HMMA.16816.F32 R44, R192.reuse, R8, R44 ;  /* 0x00000008c02c723c */ /* 0x042fe6000000182c */
[----:B------:R-:W-:Y:S02]  /*1dec0*/  FMUL.FTZ R172, R40, c[0x0][0x2ec] ;  /* 0x0000bb0028ac7a20 */ /* 0x000fe40000410000 */
[----:B------:R-:W-:Y:S03]  /*1ded0*/  FMUL.FTZ R38, R38, c[0x0][0x2ec] ;  /* 0x0000bb0026267a20 */ /* 0x000fe60000410000 */
[----:B------:R3:W1:Y:S01]  /*1dee0*/  MUFU.TANH R169, R19 ;  /* 0x0000001300a97308 */ /* 0x0006620000002400 */
[C---:B------:R-:W-:Y:S01]  /*1def0*/  HMMA.16816.F32 R48, R192.reuse, R10, R48 ;  /* 0x0000000ac030723c */ /* 0x040fe20000001830 */
[----:B------:R-:W1:Y:S01]  /*1df00*/  LDSM.16.M88.4 R8, [R208+0x7800] ;  /* 0x00780000d008783b */ /* 0x000e620000000200 */
[----:B------:R-:W-:Y:S04]  /*1df10*/  DEPBAR.LE SB0, 0x0 ;  /* 0x000080000000791a */ /* 0x000fe80000000000 */
[----:B------:R-:W-:Y:S02]  /*1df20*/  FMUL.FTZ R39, R39, c[0x0][0x2ec] ;  /* 0x0000bb0027277a20 */ /* 0x000fe40000410000 */
[----:B------:R-:W-:Y:S01]  /*1df30*/  FMUL.FTZ R41, R41, c[0x0][0x2ec] ;  /* 0x0000bb0029297a20 */ /* 0x000fe20000410000 */
[----:B------:R-:W1:Y:S01]  /*1df40*/  MUFU.TANH R152, R152 ;  /* 0x0000009800987308 */ /* 0x000e620000002400 */
[----:B------:R-:W-:Y:S01]  /*1df50*/  BAR.SYNC.DEFER_BLOCKING 0x0 ;  /* 0x0000000000007b1d */ /* 0x000fe20000010000 */
[C---:B-----5:R-:W-:Y:S05]  /*1df60*/  HMMA.16816.F32 R52, R192.reuse, R4, R52 ;  /* 0x00000004c034723c */ /* 0x060fea0000001834 */
[----:B------:R-:W-:Y:S02]  /*1df70*/  FMUL.FTZ R241, R44, c[0x0][0x2ec] ;  /* 0x0000bb002cf17a20 */ /* 0x000fe40000410000 */
[----:B------:R-:W-:Y:S01]  /*1df80*/  FMUL.FTZ R42, R42, c[0x0][0x2ec] ;  /* 0x0000bb002a2a7a20 */ /* 0x000fe20000410000 */
[----:B------:R3:W2:Y:S01]  /*1df90*/  MUFU.TANH R175, R21 ;  /* 0x0000001500af7308 */ /* 0x0006a20000002400 */
[C---:B------:R-:W-:Y:S03]  /*1dfa0*/  HMMA.16816.F32 R56, R192.reuse, R6, R56 ;  /* 0x00000006c038723c */ /* 0x040fe60000001838 */
[----:B------:R-:W-:Y:S02]  /*1dfb0*/  FMUL.FTZ R43, R43, c[0x0][0x2ec] ;  /* 0x0000bb002b2b7a20 */ /* 0x000fe40000410000 */
[----:B------:R-:W-:Y:S02]  /*1dfc0*/  FMUL.FTZ R189, R48, c[0x0][0x2ec] ;  /* 0x0000bb0030bd7a20 */ /* 0x000fe40000410000 */
[----:B------:R-:W-:Y:S02]  /*1dfd0*/  FMUL.FTZ R45, R45, c[0x0][0x2ec] ;  /* 0x0000bb002d2d7a20 */ /* 0x000fe40000410000 */
[----:B------:R3:W2:Y:S03]  /*1dfe0*/  MUFU.TANH R154, R22 ;  /* 0x00000016009a7308 */ /* 0x0006a60000002400 */
        /* <DEDUP_REMOVED lines=8> */
[----:B------:R-:W-:Y:S02]  /*1e070*/  FMUL.FTZ R51, R51, c[0x0][0x2ec] ;  /* 0x0000bb0033337a20 */ /* 0x000fe40000410000 */
[----:B------:R-:W-:Y:S01]  /*1e080*/  FMUL.FTZ R53, R53, c[0x0][0x2ec] ;  /* 0x0000bb0035357a20 */ /* 0x000fe20000410000 */
[----:B------:R-:W1:Y:S01]  /*1e090*/  MUFU.TANH R156, R156 ;  /* 0x0000009c009c7308 */ /* 0x000e620000002400 */
        /* <DEDUP_REMOVED lines=87> */
[C---:B------:R-:W-:Y:S02]  /*1e610*/  IMAD R6, R2.reuse, R5, R6 ;  /* 0x0000000502067224 */ /* 0x040fe400078e0206 */
[----:B------:R-:W-:Y:S01]  /*1e620*/  IMAD.MOV.U32 R3, RZ, RZ, c[0x0][0x2d0] ;  /* 0x0000b400ff037624 */ /* 0x000fe200078e00ff */
        /* <DEDUP_REMOVED lines=35> */
.L_x_2863:
        /* <DEDUP_REMOVED lines=39> */
.L_x_2862:
[----:B--2-4-:R-:W-:Y:S01]  /*1ead0*/  FMNMX.FTZ R3, R143, R135, !PT ;  /* 0x000000878f037209 */ /* 0x014fe20007810000 */
[----:B---3--:R-:W-:Y:S01]  /*1eae0*/  LDSM.16.MT88.4 R12, [R220+0xc000] ;  /* 0x00c00000dc0c783b */ /* 0x008fe20000004200 */
[----:B------:R-:W-:Y:S02]  /*1eaf0*/  FMNMX.FTZ R5, R248, R0, !PT ;  /* 0x00000000f8057209 */ /* 0x000fe40007810000 */
[----:B------:R-:W-:Y:S04]  /*1eb00*/  FMNMX.FTZ R2, R142, R3, !PT ;  /* 0x000000038e027209 */ /* 0x000fe80007810000 */
        /* <DEDUP_REMOVED lines=150> */
[----:B------:R-:W-:Y:S02]  /*1f470*/  FMUL.FTZ R67, R0, R71 ;  /* 0x0000004700437220 */ /* 0x000fe40000410000 */
[----:B------:R-:W-:Y:S01]  /*1f480*/  LDSM.16.MT88.4 R100, [R216+0xf800] ;  /* 0x00f80000d864783b */ /* 0x000fe20000004200 */
[----:B------:R-:W-:Y:S02]  /*1f490*/  FFMA.FTZ R152, R152, c[0x0][0x23c], -R146 ;  /* 0x00008f0098987a23 */ /* 0x000fe40000010892 */
[----:B------:R-:W-:Y:S01]  /*1f4a0*/  MUFU.EX2 R148, R148 ;  /* 0x0000009400947308 */ /* 0x000fe20000000800 */
[--C-:B------:R-:W-:Y:S02]  /*1f4b0*/  FFMA.FTZ R150, R150, c[0x0][0x23c], -R144.reuse ;  /* 0x00008f0096967a23 */ /* 0x100fe40000010890 */
[----:B------:R-:W-:Y:S02]  /*1f4c0*/  FFMA.FTZ R169, R169, c[0x0][0x23c], -R144 ;  /* 0x00008f00a9a97a23 */ /* 0x000fe40000010890 */
[----:B------:R-:W-:Y:S02]  /*1f4d0*/  FFMA.FTZ R175, R175, c[0x0][0x23c], -R146 ;  /* 0x00008f00afaf7a23 */ /* 0x000fe40000010892 */
[--C-:B------:R-:W-:Y:S02]  /*1f4e0*/  FFMA.FTZ R154, R154, c[0x0][0x23c], -R144.reuse ;  /* 0x00008f009a9a7a23 */ /* 0x100fe40000010890 */
[----:B------:R-:W-:Y:S01]  /*1f4f0*/  FFMA.FTZ R177, R177, c[0x0][0x23c], -R144 ;  /* 0x00008f00b1b17a23 */ /* 0x000fe20000010890 */
[----:B------:R-:W-:Y:S01]  /*1f500*/  MUFU.EX2 R152, R152 ;  /* 0x0000009800987308 */ /* 0x000fe20000000800 */
[--C-:B------:R-:W-:Y:S02]  /*1f510*/  FFMA.FTZ R156, R156, c[0x0][0x23c], -R146.reuse ;  /* 0x00008f009c9c7a23 */ /* 0x100fe40000010892 */
[----:B------:R-:W-:Y:S01]  /*1f520*/  FFMA.FTZ R179, R179, c[0x0][0x23c], -R146 ;  /* 0x00008f00b3b37a23 */ /* 0x000fe20000010892 */
[----:B----4-:R-:W-:Y:S01]  /*1f530*/  F2FP.PACK_AB R131, R136, R137 ;  /* 0x000000898883723e */ /* 0x010fe200000000ff */
[--C-:B------:R-:W-:Y:S02]  /*1f540*/  FFMA.FTZ R158, R158, c[0x0][0x23c], -R144.reuse ;  /* 0x00008f009e9e7a23 */ /* 0x100fe40000010890 */
[----:B------:R-:W-:Y:S02]  /*1f550*/  FFMA.FTZ R181, R181, c[0x0][0x23c], -R144 ;  /* 0x00008f00b5b57a23 */ /* 0x000fe40000010890 */
[--C-:B------:R-:W-:Y:S01]  /*1f560*/  FFMA.FTZ R193, R186, c[0x0][0x23c], -R146.reuse ;  /* 0x00008f00bac17a23 */ /* 0x100fe20000010892 */
[----:B------:R-:W-:Y:S01]  /*1f570*/  MUFU.EX2 R150, R150 ;  /* 0x0000009600967308 */ /* 0x000fe20000000800 */
[C---:B------:R-:W-:Y:S05]  /*1f580*/  HMMA.16816.F32 R4, R128.reuse, R12, R4 ;  /* 0x0000000c8004723c */ /* 0x040fea0000001804 */
[----:B------:R-:W-:Y:S02]  /*1f590*/  FFMA.FTZ R160, R160, c[0x0][0x23c], -R146 ;  /* 0x00008f00a0a07a23 */ /* 0x000fe40000010892 */
[C---:B------:R-:W-:Y:S01]  /*1f5a0*/  FMUL.FTZ R12, R2.reuse, R120 ;  /* 0x00000078020c7220 */ /* 0x040fe20000410000 */
[C---:B------:R-:W-:Y:S01]  /*1f5b0*/  HMMA.16816.F32 R8, R128.reuse, R14, R8 ;  /* 0x0000000e8008723c */ /* 0x040fe20000001808 */
[----:B------:R-:W1:Y:S03]  /*1f5c0*/  MUFU.EX2 R169, R169 ;  /* 0x000000a900a97308 */ /* 0x000e660000000800 */
[----:B------:R-:W-:Y:S02]  /*1f5d0*/  FMUL.FTZ R13, R2, R121 ;  /* 0x00000079020d7220 */ /* 0x000fe40000410000 */
[--C-:B------:R-:W-:Y:S02]  /*1f5e0*/  FFMA.FTZ R162, R162, c[0x0][0x23c], -R144.reuse ;  /* 0x00008f00a2a27a23 */ /* 0x100fe40000010890 */
[C---:B------:R-:W-:Y:S03]  /*1f5f0*/  FMUL.FTZ R14, R0.reuse, R122 ;  /* 0x0000007a000e7220 */ /* 0x040fe60000410000 */
[----:B------:R-:W-:Y:S01]  /*1f600*/  MUFU.EX2 R175, R175 ;  /* 0x000000af00af7308 */ /* 0x000fe20000000800 */
[----:B------:R-:W-:Y:S02]  /*1f610*/  FMUL.FTZ R15, R0, R123 ;  /* 0x0000007b000f7220 */ /* 0x000fe40000410000 */
[----:B------:R-:W-:Y:S02]  /*1f620*/  FFMA.FTZ R195, R184, c[0x0][0x23c], -R144 ;  /* 0x00008f00b8c37a23 */ /* 0x000fe40000010890 */
[--C-:B------:R-:W-:Y:S02]  /*1f630*/  FFMA.FTZ R164, R164, c[0x0][0x23c], -R146.reuse ;  /* 0x00008f00a4a47a23 */ /* 0x100fe40000010892 */
[----:B------:R-:W-:Y:S01]  /*1f640*/  FFMA.FTZ R237, R182, c[0x0][0x23c], -R146 ;  /* 0x00008f00b6ed7a23 */ /* 0x000fe20000010892 */
[C---:B------:R-:W-:Y:S02]  /*1f650*/  HMMA.16816.F32 R12, R128.reuse, R20, R12 ;  /* 0x00000014800c723c */ /* 0x040fe4000000180c */
[----:B------:R-:W-:Y:S01]  /*1f660*/  MUFU.EX2 R154, R154 ;  /* 0x0000009a009a7308 */ /* 0x000fe20000000800 */
[--C-:B------:R-:W-:Y:S02]  /*1f670*/  FFMA.FTZ R166, R166, c[0x0][0x23c], -R144.reuse ;  /* 0x00008f00a6a67a23 */ /* 0x100fe40000010890 */
[----:B------:R-:W-:Y:S01]  /*1f680*/  FFMA.FTZ R249, R249, c[0x0][0x23c], -R144 ;  /* 0x00008f00f9f97a23 */ /* 0x000fe20000010890 */
[----:B-1----:R-:W-:Y:S01]  /*1f690*/  F2FP.PACK_AB R71, R169, R150 ;  /* 0x00000096a947723e */ /* 0x002fe200000000ff */
        /* <DEDUP_REMOVED lines=9> */
[----:B------:R-:W-:Y:S02]  /*1f730*/  FFMA.FTZ R178, R178, c[0x0][0x23c], -R146 ;  /* 0x00008f00b2b27a23 */ /* 0x000fe40000010892 */
[--C-:B------:R-:W-:Y:S01]  /*1f740*/  FFMA.FTZ R176, R176, c[0x0][0x23c], -R144.reuse ;  /* 0x00008f00b0b07a23 */ /* 0x100fe20000010890 */
[C---:B------:R-:W-:Y:S03]  /*1f750*/  HMMA.16816.F32 R20, R128.reuse, R28, R20 ;  /* 0x0000001c8014723c */ /* 0x040fe60000001814 */
[----:B------:R-:W-:Y:S02]  /*1f760*/  FFMA.FTZ R174, R174, c[0x0][0x23c], -R144 ;  /* 0x00008f00aeae7a23 */ /* 0x000fe40000010890 */
        /* <DEDUP_REMOVED lines=10> */
[----:B------:R-:W-:Y:S02]  /*1f810*/  FFMA.FTZ R105, R198, c[0x0][0x23c], -R146 ;  /* 0x00008f00c6697a23 */ /* 0x000fe40000010892 */
[--C-:B------:R-:W-:Y:S02]  /*1f820*/  FFMA.FTZ R106, R196, c[0x0][0x23c], -R144.reuse ;  /* 0x00008f00c46a7a23 */ /* 0x100fe40000010890 */
[----:B------:R-:W-:Y:S01]  /*1f830*/  FFMA.FTZ R107, R190, c[0x0][0x23c], -R144 ;  /* 0x00008f00be6b7a23 */ /* 0x000fe20000010890 */
[C---:B------:R-:W-:Y:S01]  /*1f840*/  HMMA.16816.F32 R28, R128.reuse, R36, R28 ;  /* 0x00000024801c723c */ /* 0x040fe2000000181c */
[----:B------:R-:W-:Y:S02]  /*1f850*/  MUFU.EX2 R104, R104 ;  /* 0x0000006800687308 */ /* 0x000fe40000000800 */
[----:B------:R-:W-:Y:S02]  /*1f860*/  FFMA.FTZ R170, R170, c[0x0][0x23c], -R146 ;  /* 0x00008f00aaaa7a23 */ /* 0x000fe40000010892 */
[--C-:B------:R-:W-:Y:S02]  /*1f870*/  FFMA.FTZ R168, R168, c[0x0][0x23c], -R144.reuse ;  /* 0x00008f00a8a87a23 */ /* 0x100fe40000010890 */
[C---:B------:R-:W-:Y:S01]  /*1f880*/  FMUL.FTZ R36, R2.reuse, R96 ;  /* 0x0000006002247220 */ /* 0x040fe20000410000 */
[C---:B------:R-:W-:Y:S03]  /*1f890*/  HMMA.16816.F32 R32, R128.reuse, R38, R32 ;  /* 0x000000268020723c */ /* 0x040fe60000001820 */
[----:B------:R-:W1:Y:S01]  /*1f8a0*/  MUFU.EX2 R105, R105 ;  /* 0x0000006900697308 */ /* 0x000e620000000800 */
[----:B------:R-:W-:Y:S02]  /*1f8b0*/  FMUL.FTZ R37, R2, R97 ;  /* 0x0000006102257220 */ /* 0x000fe40000410000 */
[----:B------:R-:W-:Y:S02]  /*1f8c0*/  FFMA.FTZ R251, R251, c[0x0][0x23c], -R144 ;  /* 0x00008f00fbfb7a23 */ /* 0x000fe40000010890 */
[C---:B------:R-:W-:Y:S04]  /*1f8d0*/  FMUL.FTZ R38, R0.reuse, R98 ;  /* 0x0000006200267220 */ /* 0x040fe80000410000 */
[----:B------:R-:W-:Y:S01]  /*1f8e0*/  FMUL.FTZ R39, R0, R99 ;  /* 0x0000006300277220 */ /* 0x000fe20000410000 */
[----:B------:R-:W-:Y:S01]  /*1f8f0*/  MUFU.EX2 R106, R106 ;  /* 0x0000006a006a7308 */ /* 0x000fe20000000800 */
[----:B------:R-:W-:Y:S01]  /*1f900*/  LDSM.16.MT88.4 R96, [R216+0x13000] ;  /* 0x01300000d860783b */ /* 0x000fe20000004200 */
[--C-:B------:R-:W-:Y:S02]  /*1f910*/  FFMA.FTZ R182, R241, c[0x0][0x23c], -R146.reuse ;  /* 0x00008f00f1b67a23 */ /* 0x100fe40000010892 */
[----:B------:R-:W-:Y:S02]  /*1f920*/  FFMA.FTZ R199, R199, c[0x0][0x23c], -R146 ;  /* 0x00008f00c7c77a23 */ /* 0x000fe40000010892 */
[C---:B------:R-:W-:Y:S03]  /*1f930*/  HMMA.16816.F32 R36, R128.reuse, R44, R36 ;  /* 0x0000002c8024723c */ /* 0x040fe60000001824 */
[--C-:B------:R-:W-:Y:S01]  /*1f940*/  FFMA.FTZ R184, R197, c[0x0][0x23c], -R144.reuse ;  /* 0x00008f00c5b87a23 */ /* 0x100fe20000010890 */
[----:B------:R-:W4:Y:S01]  /*1f950*/  MUFU.EX2 R107, R107 ;  /* 0x0000006b006b7308 */ /* 0x000f220000000800 */
[----:B------:R-:W-:Y:S02]  /*1f960*/  FFMA.FTZ R191, R191, c[0x0][0x23c], -R144 ;  /* 0x00008f00bfbf7a23 */ /* 0x000fe40000010890 */
        /* <DEDUP_REMOVED lines=13> */
[----:B----4-:R-:W-:Y:S01]  /*1fa40*/  F2FP.PACK_AB R69, R107, R106 ;  /* 0x0000006a6b45723e */ /* 0x010fe200000000ff */
        /* <DEDUP_REMOVED lines=8> */
[----:B------:R-:W4:Y:S01]  /*1fad0*/  MUFU.EX2 R160, R160 ;  /* 0x000000a000a07308 */ /* 0x000f220000000800 */
[----:B------:R-:W-:Y:S01]  /*1fae0*/  LDSM.16.MT88.4 R80, [R217+0xc800] ;  /* 0x00c80000d950783b */ /* 0x000fe20000004200 */
[----:B------:R-:W-:Y:S02]  /*1faf0*/  FFMA.FTZ R190, R173, c[0x0][0x23c], -R146 ;  /* 0x00008f00adbe7a23 */ /* 0x000fe40000010892 */
[--C-:B------:R-:W-:Y:S02]  /*1fb00*/  FFMA.FTZ R167, R167, c[0x0][0x23c], -R144.reuse ;  /* 0x00008f00a7a77a23 */ /* 0x100fe40000010890 */
[C---:B------:R-:W-:Y:S03]  /*1fb10*/  HMMA.16816.F32 R52, R128.reuse, R60, R52 ;  /* 0x0000003c8034723c */ /* 0x040fe60000001834 */
[----:B------:R-:W-:Y:S01]  /*1fb20*/  FFMA.FTZ R192, R165, c[0x0][0x23c], -R144 ;  /* 0x00008f00a5c07a23 */ /* 0x000fe20000010890 */
[----:B------:R-:W-:Y:S01]  /*1fb30*/  MUFU.EX2 R162, R162 ;  /* 0x000000a200a27308 */ /* 0x000fe20000000800 */
[--C-:B------:R-:W-:Y:S02]  /*1fb40*/  FFMA.FTZ R163, R163, c[0x0][0x23c], -R146.reuse ;  /* 0x00008f00a3a37a23 */ /* 0x100fe40000010892 */
[C---:B------:R-:W-:Y:S01]  /*1fb50*/  FMUL.FTZ R60, R2.reuse, R72 ;  /* 0x00000048023c7220 */ /* 0x040fe20000410000 */
[C---:B------:R-:W-:Y:S04]  /*1fb60*/  HMMA.16816.F32 R56, R128.reuse, R62, R56 ;  /* 0x0000003e8038723c */ /* 0x040fe80000001838 */
[----:B------:R-:W-:Y:S02]  /*1fb70*/  FMUL.FTZ R61, R2, R73 ;  /* 0x00000049023d7220 */ /* 0x000fe40000410000 */
[----:B------:R-:W5:Y:S01]  /*1fb80*/  MUFU.EX2 R195, R195 ;  /* 0x000000c300c37308 */ /* 0x000f620000000800 */
[C---:B------:R-:W-:Y:S02]  /*1fb90*/  FMUL.FTZ R62, R0.reuse, R74 ;  /* 0x0000004a003e7220 */ /* 0x040fe40000410000 */
[----:B------:R-:W-:Y:S02]  /*1fba0*/  FMUL.FTZ R63, R0, R75 ;  /* 0x0000004b003f7220 */ /* 0x000fe40000410000 */
[----:B------:R-:W1:Y:S01]  /*1fbb0*/  LDSM.16.MT88.4 R72, [R218+0xc800] ;  /* 0x00c80000da48783b */ /* 0x000e620000004200 */
[----:B------:R-:W-:Y:S02]  /*1fbc0*/  FFMA.FTZ R194, R161, c[0x0][0x23c], -R146 ;  /* 0x00008f00a1c27a23 */ /* 0x000fe40000010892 */
[--C-:B------:R-:W-:Y:S02]  /*1fbd0*/  FFMA.FTZ R159, R159, c[0x0][0x23c], -R144.reuse ;  /* 0x00008f009f9f7a23 */ /* 0x100fe40000010890 */
[C---:B--2---:R-:W-:Y:S01]  /*1fbe0*/  HMMA.16816.F32 R60, R128.reuse, R84, R60 ;  /* 0x00000054803c723c */ /* 0x044fe2000000183c */
[----:B------:R-:W-:Y:S02]  /*1fbf0*/  MUFU.EX2 R164, R164 ;  /* 0x000000a400a47308 */ /* 0x000fe40000000800 */
[----:B------:R-:W-:Y:S02]  /*1fc00*/  FFMA.FTZ R196, R157, c[0x0][0x23c], -R144 ;  /* 0x00008f009dc47a23 */ /* 0x000fe40000010890 */
[--C-:B------:R-:W-:Y:S02]  /*1fc10*/  FFMA.FTZ R153, R153, c[0x0][0x23c], -R146.reuse ;  /* 0x00008f0099997a23 */ /* 0x100fe40000010892 */
[----:B------:R-:W-:Y:S01]  /*1fc20*/  FFMA.FTZ R198, R155, c[0x0][0x23c], -R146 ;  /* 0x00008f009bc67a23 */ /* 0x000fe20000010892 */
[----:B------:R-:W-:Y:S01]  /*1fc30*/  HMMA.16816.F32 R64, R128, R86, R64 ;  /* 0x000000568040723c */ /* 0x000fe20000001840 */
[----:B------:R-:W2:Y:S02]  /*1fc40*/  LDSM.16.MT88.4 R84, [R216+0xc800] ;  /* 0x00c80000d854783b */ /* 0x000ea40000004200 */
[----:B------:R-:W1:Y:S01]  /*1fc50*/  MUFU.EX2 R237, R237 ;  /* 0x000000ed00ed7308 */ /* 0x000e620000000800 */
[--C-:B------:R-:W-:Y:S02]  /*1fc60*/  FFMA.FTZ R151, R151, c[0x0][0x23c], -R144.reuse ;  /* 0x00008f0097977a23 */ /* 0x100fe40000010890 */
[----:B------:R-:W-:Y:S02]  /*1fc70*/  FFMA.FTZ R246, R149, c[0x0][0x23c], -R144 ;  /* 0x00008f0095f67a23 */ /* 0x000fe40000010890 */
[C---:B---3--:R-:W-:Y:S05]  /*1fc80*/  HMMA.16816.F32 R4, R68.reuse, R76, R4 ;  /* 0x0000004c4404723c */ /* 0x048fea0000001804 */
[----:B------:R-:W-:Y:S01]  /*1fc90*/  MUFU.EX2 R166, R166 ;  /* 0x000000a600a67308 */ /* 0x000fe20000000800 */
[--C-:B------:R-:W-:Y:S02]  /*1fca0*/  FFMA.FTZ R147, R147, c[0x0][0x23c], -R146.reuse ;  /* 0x00008f0093937a23 */ /* 0x100fe40000010892 */
[C---:B------:R-:W-:Y:S01]  /*1fcb0*/  HMMA.16816.F32 R8, R68.reuse, R78, R8 ;  /* 0x0000004e4408723c */ /* 0x040fe20000001808 */
[----:B------:R-:W3:Y:S03]  /*1fcc0*/  LDSM.16.MT88.4 R76, [R220+0x10800] ;  /* 0x01080000dc4c783b */ /* 0x000ee60000004200 */
[----:B------:R-:W-:Y:S02]  /*1fcd0*/  FFMA.FTZ R146, R145, c[0x0][0x23c], -R146 ;  /* 0x00008f0091927a23 */ /* 0x000fe40000010892 */
[--C-:B------:R-:W-:Y:S01]  /*1fce0*/  FFMA.FTZ R134, R134, c[0x0][0x23c], -R144.reuse ;  /* 0x00008f0086867a23 */ /* 0x100fe20000010890 */
[----:B------:R-:W2:Y:S01]  /*1fcf0*/  MUFU.EX2 R249, R249 ;  /* 0x000000f900f97308 */ /* 0x000ea20000000800 */
[----:B------:R-:W-:Y:S01]  /*1fd00*/  FFMA.FTZ R144, R133, c[0x0][0x23c], -R144 ;  /* 0x00008f0085907a23 */ /* 0x000fe20000010890 */
[C---:B-1----:R-:W-:Y:S03]  /*1fd10*/  HMMA.16816.F32 R12, R68.reuse, R72, R12 ;  /* 0x00000048440c723c */ /* 0x042fe6000000180c */
[----:B------:R-:W-:Y:S02]  /*1fd20*/  FFMA.FTZ R139, R0, R245, R139 ;  /* 0x000000f5008b7223 */ /* 0x000fe4000001008b */
[----:B------:R-:W-:Y:S03]  /*1fd30*/  FFMA.FTZ R143, R2, R247, R143 ;  /* 0x000000f7028f7223 */ /* 0x000fe6000001008f */
[----:B------:R-:W-:Y:S01]  /*1fd40*/  MUFU.EX2 R180, R180 ;  /* 0x000000b400b47308 */ /* 0x000fe20000000800 */
[----:B------:R-:W-:Y:S01]  /*1fd50*/  FADD.FTZ R138, R138, R139 ;  /* 0x0000008b8a8a7221 */ /* 0x000fe20000010000 */
        /* <DEDUP_REMOVED lines=36> */
[----:B------:R-:W-:Y:S03]  /*1ffa0*/  F2FP.PACK_AB R69, R177, R154 ;  /* 0x0000009ab145723e */ /* 0x000fe600000000ff */
[----:B------:R-:W-:Y:S02]  /*1ffb0*/  F2FP.PACK_AB R70, R179, R156 ;  /* 0x0000009cb346723e */ /* 0x000fe400000000ff */
[----:B------:R-:W-:Y:S02]  /*1ffc0*/  F2FP.PACK_AB R71, R181, R158 ;  /* 0x0000009eb547723e */ /* 0x000fe400000000ff */
[----:B------:R-:W1:Y:S05]  /*1ffd0*/  MUFU.EX2 R191, R191 ;  /* 0x000000bf00bf7308 */ /* 0x000e6a0000000800 */
        /* <DEDUP_REMOVED lines=37> */
[----:B-----5:R-:W-:Y:S03]  /*20230*/  F2FP.PACK_AB R69, R195, R162 ;  /* 0x000000a2c345723e */ /* 0x020fe600000000ff */
[----:B------:R-:W-:Y:S01]  /*20240*/  F2FP.PACK_AB R70, R237, R164 ;  /* 0x000000a4ed46723e */ /* 0x000fe200000000ff */
[----:B------:R-:W-:Y:S01]  /*20250*/  MUFU.EX2 R153, R153 ;  /* 0x0000009900997308 */ /* 0x000fe20000000800 */
[----:B------:R-:W-:Y:S07]  /*20260*/  F2FP.PACK_AB R71, R249, R166 ;  /* 0x000000a6f947723e */ /* 0x000fee00000000ff */
[C---:B-1----:R-:W-:Y:S02]  /*20270*/  HMMA.16816.F32 R4, R68.reuse, R72, R4 ;  /* 0x000000484404723c */ /* 0x042fe40000001804 */
[----:B------:R-:W1:Y:S06]  /*20280*/  MUFU.EX2 R198, R198 ;  /* 0x000000c600c67308 */ /* 0x000e6c0000000800 */
[C---:B------:R-:W-:Y:S01]  /*20290*/  HMMA.16816.F32 R8, R68.reuse, R74, R8 ;  /* 0x0000004a4408723c */ /* 0x040fe20000001808 */
[----:B------:R-:W5:Y:S03]  /*202a0*/  LDSM.16.MT88.4 R72, [R220+0x11800] ;  /* 0x01180000dc48783b */ /* 0x000f660000004200 */
[----:B------:R-:W-:Y:S04]  /*202b0*/  MUFU.EX2 R151, R151 ;  /* 0x0000009700977308 */ /* 0x000fe80000000800 */
[C---:B----4-:R-:W-:Y:S06]  /*202c0*/  HMMA.16816.F32 R12, R68.reuse, R80, R12 ;  /* 0x00000050440c723c */ /* 0x050fec000000180c */
[----:B------:R-:W4:Y:S02]  /*202d0*/  MUFU.EX2 R246, R246 ;  /* 0x000000f600f67308 */ /* 0x000f240000000800 */
[C---:B------:R-:W-:Y:S01]  /*202e0*/  HMMA.16816.F32 R16, R68.reuse, R82, R16 ;  /* 0x000000524410723c */ /* 0x040fe20000001810 */
[----:B------:R-:W1:Y:S07]  /*202f0*/  LDSM.16.MT88.4 R80, [R218+0x11800] ;  /* 0x01180000da50783b */ /* 0x000e6e0000004200 */
        /* <DEDUP_REMOVED lines=8> */
[----:B------:R-:W2:Y:S06]  /*20380*/  LDSM.16.MT88.4 R84, [R220+0xe000] ;  /* 0x00e00000dc54783b */ /* 0x000eac0000004200 */
[----:B------:R-:W2:Y:S01]  /*20390*/  MUFU.EX2 R133, R144 ;  /* 0x0000009000857308 */ /* 0x000ea20000000800 */
[C---:B-----5:R-:W-:Y:S08]  /*203a0*/  HMMA.16816.F32 R36, R68.reuse, R72, R36 ;  /* 0x000000484424723c */ /* 0x060ff00000001824 */
[C---:B------:R-:W-:Y:S01]  /*203b0*/  HMMA.16816.F32 R40, R68.reuse, R74, R40 ;  /* 0x0000004a4428723c */ /* 0x040fe20000001828 */
[----:B------:R-:W5:Y:S07]  /*203c0*/  LDSM.16.MT88.4 R72, [R218+0xe000] ;  /* 0x00e00000da48783b */ /* 0x000f6e0000004200 */
[C---:B-1----:R-:W-:Y:S08]  /*203d0*/  HMMA.16816.F32 R44, R68.reuse, R80, R44 ;  /* 0x00000050442c723c */ /* 0x042ff0000000182c */
[C---:B------:R-:W-:Y:S01]  /*203e0*/  HMMA.16816.F32 R48, R68.reuse, R82, R48 ;  /* 0x000000524430723c */ /* 0x040fe20000001830 */
[----:B------:R-:W-:Y:S07]  /*203f0*/  LDSM.16.MT88.4 R80, [R216+0xe000] ;  /* 0x00e00000d850783b */ /* 0x000fee0000004200 */
[C---:B------:R-:W-:Y:S08]  /*20400*/  HMMA.16816.F32 R52, R68.reuse, R88, R52 ;  /* 0x000000584434723c */ /* 0x040ff00000001834 */
[C---:B------:R-:W-:Y:S01]  /*20410*/  HMMA.16816.F32 R56, R68.reuse, R90, R56 ;  /* 0x0000005a4438723c */ /* 0x040fe20000001838 */
[----:B------:R-:W-:Y:S07]  /*20420*/  LDSM.16.MT88.4 R88, [R217+0x12000] ;  /* 0x01200000d958783b */ /* 0x000fee0000004200 */
[C---:B---3--:R-:W-:Y:S08]  /*20430*/  HMMA.16816.F32 R60, R68.reuse, R76, R60 ;  /* 0x0000004c443c723c */ /* 0x048ff0000000183c */
        /* <DEDUP_REMOVED lines=15> */
[C---:B------:R-:W-:Y:S08]  /*20530*/  HMMA.16816.F32 R28, R68.reuse, R80, R28 ;  /* 0x00000050441c723c */ /* 0x040ff0000000181c */
[C---:B------:R-:W-:Y:S01]  /*20540*/  HMMA.16816.F32 R32, R68.reuse, R82, R32 ;  /* 0x000000524420723c */ /* 0x040fe20000001820 */
[----:B------:R-:W5:Y:S07]  /*20550*/  LDSM.16.MT88.4 R80, [R218+0xe800] ;  /* 0x00e80000da50783b */ /* 0x000f6e0000004200 */
        /* <DEDUP_REMOVED lines=12> */
[----:B------:R-:W-:Y:S02]  /*20620*/  F2FP.PACK_AB R68, R199, R182 ;  /* 0x000000b6c744723e */ /* 0x000fe400000000ff */
[----:B------:R-:W-:Y:S03]  /*20630*/  F2FP.PACK_AB R69, R191, R184 ;  /* 0x000000b8bf45723e */ /* 0x000fe600000000ff */
[----:B------:R-:W-:Y:S02]  /*20640*/  F2FP.PACK_AB R70, R187, R186 ;  /* 0x000000babb46723e */ /* 0x000fe400000000ff */
[----:B------:R-:W-:Y:S07]  /*20650*/  F2FP.PACK_AB R71, R188, R185 ;  /* 0x000000b9bc47723e */ /* 0x000fee00000000ff */
[C---:B-1----:R-:W-:Y:S08]  /*20660*/  HMMA.16816.F32 R4, R68.reuse, R76, R4 ;  /* 0x0000004c4404723c */ /* 0x042ff00000001804 */
[C---:B------:R-:W-:Y:S01]  /*20670*/  HMMA.16816.F32 R8, R68.reuse, R78, R8 ;  /* 0x0000004e4408723c */ /* 0x040fe20000001808 */
[----:B------:R-:W1:Y:S07]  /*20680*/  LDSM.16.MT88.4 R76, [R218+0x12800] ;  /* 0x01280000da4c783b */ /* 0x000e6e0000004200 */
[C---:B-----5:R-:W-:Y:S08]  /*20690*/  HMMA.16816.F32 R12, R68.reuse, R80, R12 ;  /* 0x00000050440c723c */ /* 0x060ff0000000180c */
[C---:B------:R-:W-:Y:S01]  /*206a0*/  HMMA.16816.F32 R16, R68.reuse, R82, R16 ;  /* 0x000000524410723c */ /* 0x040fe20000001810 */
[----:B------:R-:W5:Y:S07]  /*206b0*/  LDSM.16.MT88.4 R80, [R217+0x12800] ;  /* 0x01280000d950783b */ /* 0x000f6e0000004200 */
        /* <DEDUP_REMOVED lines=55> */
[----:B------:R-:W-:Y:S02]  /*20a30*/  FADD.FTZ R107, R107, R106 ;  /* 0x0000006a6b6b7221 */ /* 0x000fe40000010000 */
[----:B------:R-:W-:Y:S01]  /*20a40*/  FADD.FTZ R152, R152, R5 ;  /* 0x0000000598987221 */ /* 0x000fe20000010000 */
[C---:B------:R-:W-:Y:S01]  /*20a50*/  HMMA.16816.F32 R112, R68.reuse, R108, R20 ;  /* 0x0000006c4470723c */ /* 0x040fe20000001814 */
[----:B------:R-:W2:Y:S02]  /*20a60*/  LDSM.16.MT88.4 R4, [R216+0x13800] ;  /* 0x01380000d804783b */ /* 0x000ea40000004200 */
        /* <DEDUP_REMOVED lines=40> */
[----:B------:R-:W-:Y:S01]  /*20cf0*/  FADD.FTZ R185, R185, R0 ;  /* 0x00000000b9b97221 */ /* 0x000fe20000010000 */
[----:B------:R-:W-:Y:S01]  /*20d00*/  IADD3 R0, R238, -0x1, RZ ;  /* 0xffffffffee007810 */ /* 0x000fe20007ffe0ff */
[----:B------:R-:W-:Y:S02]  /*20d10*/  FADD.FTZ R186, R187, R186 ;  /* 0x000000babbba7221 */ /* 0x000fe40000010000 */
[----:B------:R-:W-:Y:S01]  /*20d20*/  FADD.FTZ R188, R188, R185 ;  /* 0x000000b9bcbc7221 */ /* 0x000fe20000010000 */
[----:B------:R-:W-:Y:S04]  /*20d30*/  HMMA.16816.F32 R68, R68, R6, R64 ;  /* 0x000000064444723c */ /* 0x000fe80000001840 */
[----:B------:R-:W-:Y:S01]  /*20d40*/  FADD.FTZ R171, R171, R186 ;  /* 0x000000baabab7221 */ /* 0x000fe20000010000 */
[----:B------:R-:W-:Y:S01]  /*20d50*/  MOV R238, R0 ;  /* 0x0000000000ee7202 */ /* 0x000fe20000000f00 */
[----:B------:R-:W-:Y:S01]  /*20d60*/  FADD.FTZ R167, R167, R188 ;  /* 0x000000bca7a77221 */ /* 0x000fe20000010000 */
[----:B------:R-:W-:Y:S01]  /*20d70*/  MOV R0, R3 ;  /* 0x0000000300007202 */ /* 0x000fe20000000f00 */
        /* <DEDUP_REMOVED lines=15> */
.L_x_2860:
        /* <DEDUP_REMOVED lines=193> */
.L_x_2865:
[----:B------:R-:W2:Y:S04]  /*21a80*/  S2R R3, SR_CTAID.Z ;  /* 0x0000000000037919 */ /* 0x000ea80000002700 */
[----:B------:R-:W2:Y:S02]  /*21a90*/  S2R R2, SR_CTAID.Y ;  /* 0x0000000000027919 */ /* 0x000ea40000002600 */
[----:B-12---:R-:W-:-:S04]  /*21aa0*/  IMAD R5, R2, c[0x0][0x1c0], R3 ;  /* 0x0000700002057a24 */ /* 0x006fc800078e0203 */
[----:B------:R-:W-:Y:S02]  /*21ab0*/  IMAD R5, R5, c[0x0][0x214], RZ ;  /* 0x0000850005057a24 */ /* 0x000fe400078e02ff */
.L_x_2866:
        /* <DEDUP_REMOVED lines=41> */
.L_x_2868:
[----:B------:R-:W-:Y:S05]  /*21d50*/  BSYNC B0 ;  /* 0x0000000000007941 */ /* 0x000fea0003800000 */
.L_x_2867:
        /* <DEDUP_REMOVED lines=31> */
.L_x_2870:
[----:B------:R-:W-:Y:S05]  /*21f50*/  BSYNC B0 ;  /* 0x0000000000007941 */ /* 0x000fea0003800000 */
.L_x_2869:
        /* <DEDUP_REMOVED lines=16> */
.L_x_2872:
[----:B------:R-:W-:Y:S05]  /*22060*/  BSYNC B0 ;  /* 0x0000000000007941 */ /* 0x000fea0003800000 */
.L_x_2871:
        /* <DEDUP_REMOVED lines=16> */
.L_x_2874:
[----:B------:R-:W-:Y:S05]  /*22170*/  BSYNC B0 ;  /* 0x0000000000007941 */ /* 0x000fea0003800000 */
.L_x_2873:
        /* <DEDUP_REMOVED lines=15> */
.L_x_2875:
        /* <DEDUP_REMOVED lines=9> */
.L_x_8235:


//--------------------- .text._ZN5flash24flash_fwd_splitkv_kernelI23Flash_fwd_kernel_traitsILi128ELi64ELi128ELi4ELb0ELb0EN7cutlass6half_tE19Flash_kernel_traitsILi128ELi64ELi128ELi4ES3_EELb1ELb0ELb1ELb0ELb0ELb0ELb0ELb1EEEvNS_16Flash_fwd_paramsE --------------------------
	.section	.text._ZN5flash24flash_fwd_splitkv_kernelI23Flash_fwd_kernel_traitsILi128ELi64ELi128ELi4ELb0ELb0EN7cutlass6half_tE19Flash_kernel_traitsILi128ELi64ELi128ELi4ES3_EELb1ELb0ELb1ELb0ELb0ELb0ELb0ELb1EEEvNS_16Flash_fwd_paramsE,"ax",@progbits
	.sectioninfo	@"SHI_REGISTERS=252"
	.align	128
        .global         _ZN5flash24flash_fwd_splitkv_kernelI23Flash_fwd_kernel_traitsILi128ELi64ELi128ELi4ELb0ELb0EN7cutlass6half_tE19Flash_kernel_traitsILi128ELi64ELi128ELi4ES3_EELb1ELb0ELb1ELb0ELb0ELb0ELb0ELb1EEEvNS_16Flash_fwd_paramsE
        .type           _ZN5flash24flash_fwd_splitkv_kernelI23Flash_fwd_kernel_traitsILi128ELi64ELi128ELi4ELb0ELb0EN7cutlass6half_tE19Flash_kernel_traitsILi128ELi64ELi128ELi4ES3_EELb1ELb0ELb1ELb0ELb0ELb0ELb0ELb1EEEvNS_16Flash_fwd_paramsE,@function
        .size           _ZN5flash24flash_fwd_splitkv_kernelI23Flash_fwd_kernel_traitsILi128ELi64ELi128ELi4ELb0ELb0EN7cutlass6half_tE19Flash_kernel_traitsILi128ELi64ELi128ELi4ES3_EELb1ELb0ELb1ELb0ELb0ELb0ELb0ELb1EEEvNS_16Flash_fwd_paramsE,(.L_x_8183 - _ZN5flash24flash_fwd_splitkv_kernelI23Flash_fwd_kernel_traitsILi128ELi64ELi128ELi4ELb0ELb0EN7cutlass6half_tE19Flash_kernel_traitsILi128ELi64ELi128ELi4ES3_EELb1ELb0ELb1ELb0ELb0ELb0ELb0ELb1EEEvNS_16Flash_fwd_paramsE)
        .other          _ZN5flash24flash_fwd_splitkv_kernelI23Flash_fwd_kernel_traitsILi128ELi64ELi128ELi4ELb0ELb0EN7cutlass6half_tE19Flash_kernel_traitsILi128ELi64ELi128ELi4ES3_EELb1ELb0ELb1ELb0ELb0ELb0ELb0ELb1EEEvNS_16Flash_fwd_paramsE,@"STO_CUDA_ENTRY STV_DEFAULT"
_ZN5flash24flash_fwd_splitkv_kernelI23Flash_fwd_kernel_traitsILi128ELi64ELi128ELi4ELb0ELb0EN7cutlass6half_tE19Flash_kernel_traitsILi128ELi64ELi128ELi4ES3_EELb1ELb0ELb1ELb0ELb0ELb0ELb0ELb1EEEvNS_16Flash_fwd_paramsE:
.text._ZN5flash24flash_fwd_splitkv_kernelI23Flash_fwd_kernel_traitsILi128ELi64ELi128ELi4ELb0ELb0EN7cutlass6half_tE19Flash_kernel_traitsILi128ELi64ELi128ELi4ES3_EELb1ELb0ELb1ELb0ELb0ELb0ELb0ELb1EEEvNS_16Flash_fwd_paramsE:
        /* <DEDUP_REMOVED lines=9> */
[----:B-123--:R-:W-:Y:S05]  /*0090*/  CALL.REL.NOINC `($_ZN5flash24flash_fwd_splitkv_kernelI23Flash_fwd_kernel_traitsILi128ELi64ELi128ELi4ELb0ELb0EN7cutlass6half_tE19Flash_kernel_traitsILi128ELi64ELi128ELi4ES3_EELb1ELb0ELb1ELb0ELb0ELb0ELb0ELb1EEEvNS_16Flash_fwd_paramsE$_ZN5flash30compute_attn_1rowblock_splitkvI23Flash_fwd_kernel_traitsILi128ELi64ELi128ELi4ELb0ELb0EN7cutlass6half_tE19Flash_kernel_traitsILi128ELi64ELi128ELi4ES3_EELb1ELb0ELb1ELb0ELb0ELb0ELb0ELb1ENS_16Flash_fwd_paramsEEEvRKT8_iiiii) ;  /* 0x0000002000007944 */ /* 0x00efea0003c00000 */
[----:B------:R-:W-:Y:S05]  /*00a0*/  BSYNC B4 ;  /* 0x0000000000047941 */ /* 0x000fea0003800000 */
.L_x_2876:
[----:B------:R-:W-:Y:S05]  /*00b0*/  EXIT ;  /* 0x000000000000794d */ /* 0x000fea0003800000 */
        .type           $_ZN5flash24flash_fwd_splitkv_kernelI23Flash_fwd_kernel_traitsILi128ELi64ELi128ELi4ELb0ELb0EN7cutlass6half_tE19Flash_kernel_traitsILi128ELi64ELi128ELi4ES3_EELb1ELb0ELb1ELb0ELb0ELb0ELb0ELb1EEEvNS_16Flash_fwd_paramsE$_ZN5flash30compute_attn_1rowblock_splitkvI23Flash_fwd_kernel_traitsILi128ELi64ELi128ELi4ELb0ELb0EN7cutlass6half_tE19Flash_kernel_traitsILi128ELi64ELi128ELi4ES3_EELb1ELb0ELb1ELb0ELb0ELb0ELb0ELb1ENS_16Flash_fwd_paramsEEEvRKT8_iiiii,@function
        .size           $_ZN5flash24flash_fwd_splitkv_kernelI23Flash_fwd_kernel_traitsILi128ELi64ELi128ELi4ELb0ELb0EN7cutlass6half_tE19Flash_kernel_traitsILi128ELi64ELi128ELi4ES3_EELb1ELb0ELb1ELb0ELb0ELb0ELb0ELb1EEEvNS_16Flash_fwd_paramsE$_ZN5flash30compute_attn_1rowblock_splitkvI23Flash_fwd_kernel_traitsILi128ELi64ELi128ELi4ELb0ELb0EN7cutlass6half_tE19Flash_kernel_traitsILi128ELi64ELi128ELi4ES3_EELb1ELb0ELb1ELb0ELb0ELb0ELb0ELb1ENS_16Flash_fwd_paramsEEEvRKT8_iiiii,($__internal_18_$__cuda_sm70_shflsync_bfly_p - $_ZN5flash24flash_fwd_splitkv_kernelI23Flash_fwd_kernel_traitsILi128ELi64ELi128ELi4ELb0ELb0EN7cutlass6half_tE19Flash_kernel_traitsILi128ELi64ELi128ELi4ES3_EELb1ELb0ELb1ELb0ELb0ELb0ELb0ELb1EEEvNS_16Flash_fwd_paramsE$_ZN5flash30compute_attn_1rowblock_splitkvI23Flash_fwd_kernel_traitsILi128ELi64ELi128ELi4ELb0ELb0EN7cutlass6half_tE19Flash_kernel_traitsILi128ELi64ELi128ELi4ES3_EELb1ELb0ELb1ELb0ELb0ELb0ELb0ELb1ENS_16Flash_fwd_paramsEEEvRKT8_iiiii)
$_ZN5flash24flash_fwd_splitkv_kernelI23Flash_fwd_kernel_traitsILi128ELi64ELi128ELi4ELb0ELb0EN7cutlass6half_tE19Flash_kernel_traitsILi128ELi64ELi128ELi4ES3_EELb1ELb0ELb1ELb0ELb0ELb0ELb0ELb1EEEvNS_16Flash_fwd_paramsE$_ZN5flash30compute_attn_1rowblock_splitkvI23Flash_fwd_kernel_traitsILi128ELi64ELi128ELi4ELb0ELb0EN7cutlass6half_tE19Flash_kernel_traitsILi128ELi64ELi128ELi4ES3_EELb1ELb0ELb1ELb0ELb0ELb0ELb0ELb1ENS_16Flash_fwd_paramsEEEvRKT8_iiiii:
        /* <DEDUP_REMOVED lines=20> */
.L_x_2878:
[----:B------:R-:W-:Y:S05]  /*0200*/  BSYNC B0 ;  /* 0x0000000000007941 */ /* 0x000fea0003800000 */
.L_x_2877:
        /* <DEDUP_REMOVED lines=17> */
.L_x_2880:
[----:B-1----:R1:W5:Y:S02]  /*0320*/  LD.E R3, [R10.64+0xb8] ;  /* 0x0000b8060a037980 */ /* 0x002364000c101900 */
.L_x_2881:
[----:B------:R-:W-:Y:S05]  /*0330*/  BSYNC B0 ;  /* 0x0000000000007941 */ /* 0x000fea0003800000 */
.L_x_2879:
        /* <DEDUP_REMOVED lines=10> */
.L_x_2883:
[----:B------:R-:W2:Y:S01]  /*03e0*/  LD.E.64 R2, [R10.64+0x108] ;  /* 0x000108060a027980 */ /* 0x000ea2000c101b00 */
[----:B------:R-:W-:Y:S01]  /*03f0*/  BSSY B0, `(.L_x_2885) ;  /* 0x0000006000007945 */ /* 0x000fe20003800000 */
[----:B--2---:R-:W-:-:S04]  /*0400*/  ISETP.NE.U32.AND P0, PT, R2, RZ, PT ;  /* 0x000000ff0200720c */ /* 0x004fc80003f05070 */
[----:B------:R-:W-:Y:S01]  /*0410*/  ISETP.NE.AND.EX P0, PT, R3, RZ, PT, P0 ;  /* 0x000000ff0300720c */ /* 0x000fe20003f05300 */
[----:B------:R-:W-:-:S12]  /*0420*/  IMAD.MOV.U32 R3, RZ, RZ, RZ ;  /* 0x000000ffff037224 */ /* 0x000fd800078e00ff */
[----:B------:R-:W-:Y:S05]  /*0430*/  @!P0 BRA `(.L_x_2886) ;  /* 0x0000001000008947 */ /* 0x000fea0003800000 */
[----:B------:R1:W5:Y:S02]  /*0440*/  LD.E R3, [R10.64+0xbc] ;  /* 0x0000bc060a037980 */ /* 0x000364000c101900 */
.L_x_2886:
[----:B------:R-:W-:Y:S05]  /*0450*/  BSYNC B0 ;  /* 0x0000000000007941 */ /* 0x000fea0003800000 */
.L_x_2885:
[----:B-----5:R-:W-:Y:S02]  /*0460*/  IADD3 R58, R90, R3, RZ ;  /* 0x000000035a3a7210 */ /* 0x020fe40007ffe0ff */
.L_x_2884:
[----:B------:R-:W-:Y:S05]  /*0470*/  BSYNC B1 ;  /* 0x0000000000017941 */ /* 0x000fea0003800000 */
.L_x_2882:
[----:B------:R-:W-:Y:S01]  /*0480*/  IMAD.SHL.U32 R65, R231, 0x40, RZ ;  /* 0x00000040e7417824 */ /* 0x000fe200078e00ff */
[----:B------:R-:W-:Y:S01]  /*0490*/  MOV R2, R230 ;  /* 0x000000e600027202 */ /* 0x000fe20000000f00 */
[----:B------:R-:W-:-:S03]  /*04a0*/  IMAD.MOV.U32 R3, RZ, RZ, 0x0 ;  /* 0x00000000ff037424 */ /* 0x000fc600078e00ff */
[----:B------:R-:W-:-:S13]  /*04b0*/  ISETP.GT.AND P0, PT, R234, R65, PT ;  /* 0x00000041ea00720c */ /* 0x000fda0003f04270 */
[----:B------:R-:W-:Y:S05]  /*04c0*/  @!P0 RET.REL.NODEC R2 `(_ZN5flash24flash_fwd_splitkv_kernelI23Flash_fwd_kernel_traitsILi128ELi64ELi128ELi4ELb0ELb0EN7cutlass6half_tE19Flash_kernel_traitsILi128ELi64ELi128ELi4ES3_EELb1ELb0ELb1ELb0ELb0ELb0ELb0ELb1EEEvNS_16Flash_fwd_paramsE) ;  /* 0xfffffb3002008950 */ /* 0x000fea0003c3ffff */
        /* <DEDUP_REMOVED lines=51> */
[----:B------:R-:W-:Y:S02]  /*0800*/  IADD3 R10, P0, R10, R22, RZ ;  /* 0x000000160a0a7210 */ /* 0x000fe40007f1e0ff */
[----:B------:R-:W-:Y:S02]  /*0810*/  SHF.R.S32.HI R9, RZ, 0x3, R6 ;  /* 0x00000003ff097819 */ /* 0x000fe40000011406 */
[----:B------:R-:W-:Y:S02]  /*0820*/  IADD3.X R11, R7, R23, R14, P0, !PT ;  /* 0x00000017070b7210 */ /* 0x000fe400007fe40e */
[----:B------:R-:W-:Y:S01]  /*0830*/  ISETP.GE.AND P0, PT, R9, R234, PT ;  /* 0x000000ea0900720c */ /* 0x000fe20003f06270 */
[----:B----4-:R-:W-:Y:S01]  /*0840*/  IMAD R5, R5, R232, RZ ;  /* 0x000000e805057224 */ /* 0x010fe200078e02ff */
[--C-:B------:R-:W-:Y:S01]  /*0850*/  SHF.R.S32.HI R7, RZ, 0x1f, R232.reuse ;  /* 0x0000001fff077819 */ /* 0x100fe200000114e8 */
[----:B------:R-:W-:-:S02]  /*0860*/  IMAD R3, R229, R3, R232 ;  /* 0x00000003e5037224 */ /* 0x000fc400078e02e8 */
        /* <DEDUP_REMOVED lines=18> */
.L_x_2889:
[----:B------:R-:W-:Y:S05]  /*0990*/  BSYNC B0 ;  /* 0x0000000000007941 */ /* 0x000fea0003800000 */
.L_x_2888:
        /* <DEDUP_REMOVED lines=18> */
.L_x_2891:
[----:B------:R-:W-:Y:S05]  /*0ac0*/  BSYNC B0 ;  /* 0x0000000000007941 */ /* 0x000fea0003800000 */
.L_x_2890:
        /* <DEDUP_REMOVED lines=18> */
.L_x_2893:
[----:B------:R-:W-:Y:S05]  /*0bf0*/  BSYNC B0 ;  /* 0x0000000000007941 */ /* 0x000fea0003800000 */
.L_x_2892:
[----:B------:R-:W-:Y:S01]  /*0c00*/  IADD3 R15, R9, 0x30, RZ ;  /* 0x00000030090f7810 */ /* 0x000fe20007ffe0ff */
[----:B------:R-:W-:Y:S03]  /*0c10*/  BSSY B0, `(.L_x_2894) ;  /* 0x0000010000007945 */ /* 0x000fe60003800000 */
[----:B------:R-:W-:-:S13]  /*0c20*/  ISETP.GE.AND P0, PT, R15, R234, PT ;  /* 0x000000ea0f00720c */ /* 0x000fda0003f06270 */
[----:B------:R-:W-:Y:S05]  /*0c30*/  @P0 BRA `(.L_x_2895) ;  /* 0x000000d000000947 */ /* 0x000fea0003800000 */
[----:B------:R-:W-:Y:S02]  /*0c40*/  IADD3 R11, P0, R9, 0x30, RZ ;  /* 0x00000030090b7810 */ /* 0x000fe40007f1e0ff */
        /* <DEDUP_REMOVED lines=12> */
.L_x_2895:
[----:B------:R-:W-:Y:S05]  /*0d10*/  BSYNC B0 ;  /* 0x0000000000007941 */ /* 0x000fea0003800000 */
.L_x_2894:
[----:B------:R-:W-:Y:S01]  /*0d20*/  ISETP.NE.AND P4, PT, R151, RZ, PT ;  /* 0x000000ff9700720c */ /* 0x000fe20003f85270 */
[----:B------:R-:W-:-:S03]  /*0d30*/  IMAD.MOV.U32 R231, RZ, RZ, 0x0 ;  /* 0x00000000ffe77424 */ /* 0x000fc600078e00ff */
[-C--:B------:R-:W-:Y:S02]  /*0d40*/  ISETP.GE.OR P3, PT, R9, R234.reuse, P4 ;  /* 0x000000ea0900720c */ /* 0x080fe40002766670 */
[-C--:B------:R-:W-:Y:S02]  /*0d50*/  ISETP.GE.OR P2, PT, R25, R234.reuse, P4 ;  /* 0x000000ea1900720c */ /* 0x080fe40002746670 */
[-C--:B------:R-:W-:Y:S02]  /*0d60*/  ISETP.GE.OR P1, PT, R23, R234.reuse, P4 ;  /* 0x000000ea1700720c */ /* 0x080fe40002726670 */
[C---:B------:R-:W-:Y:S02]  /*0d70*/  IADD3 R9, P0, R0.reuse, R9, RZ ;  /* 0x0000000900097210 */ /* 0x040fe40007f1e0ff */
[----:B------:R-:W-:Y:S02]  /*0d80*/  ISETP.GE.OR P4, PT, R15, R234, P4 ;  /* 0x000000ea0f00720c */ /* 0x000fe40002786670 */
[----:B------:R-:W-:-:S02]  /*0d90*/  LEA.HI.X.SX32 R0, R0, R3, 0x1, P0 ;  /* 0x0000000300007211 */ /* 0x000fc400000f0eff */
[----:B-----5:R-:W-:-:S03]  /*0da0*/  LEA R2, P0, R9, R18, 0x2 ;  /* 0x0000001209027211 */ /* 0x020fc600078010ff */
[----:B------:R-:W-:Y:S01]  /*0db0*/  @!P2 IMAD.MOV.U32 R7, RZ, RZ, 0x7f800000 ;  /* 0x7f800000ff07a424 */ /* 0x000fe200078e00ff */
[----:B------:R-:W-:Y:S01]  /*0dc0*/  LEA.HI.X R3, R9, R19, R0, 0x2, P0 ;  /* 0x0000001309037211 */ /* 0x000fe200000f1400 */
[----:B------:R-:W-:Y:S02]  /*0dd0*/  @!P3 IMAD.MOV.U32 R9, RZ, RZ, 0x7f800000 ;  /* 0x7f800000ff09b424 */ /* 0x000fe400078e00ff */
[----:B-1----:R-:W-:Y:S02]  /*0de0*/  @!P1 IMAD.MOV.U32 R5, RZ, RZ, 0x7f800000 ;  /* 0x7f800000ff059424 */ /* 0x002fe400078e00ff */
[----:B------:R1:W-:Y:S04]  /*0df0*/  @!P2 ST.E [R2.64+0x40], R7 ;  /* 0x000040070200a985 */ /* 0x0003e8000c101906 */
[----:B------:R1:W-:Y:S04]  /*0e00*/  @!P3 ST.E [R2.64], R9 ;  /* 0x000000090200b985 */ /* 0x0003e8000c101906 */
[----:B------:R1:W-:Y:S01]  /*0e10*/  @!P1 ST.E [R2.64+0x80], R5 ;  /* 0x0000800502009985 */ /* 0x0003e2000c101906 */
[----:B------:R-:W-:Y:S05]  /*0e20*/  @P4 RET.REL.NODEC R230 `(_ZN5flash24flash_fwd_splitkv_kernelI23Flash_fwd_kernel_traitsILi128ELi64ELi128ELi4ELb0ELb0EN7cutlass6half_tE19Flash_kernel_traitsILi128ELi64ELi128ELi4ES3_EELb1ELb0ELb1ELb0ELb0ELb0ELb0ELb1EEEvNS_16Flash_fwd_paramsE) ;  /* 0xfffff1d0e6004950 */ /* 0x000fea0003c3ffff */
[----:B-1----:R-:W-:Y:S02]  /*0e30*/  MOV R5, 0x7f800000 ;  /* 0x7f80000000057802 */ /* 0x002fe40000000f00 */
[----:B------:R-:W-:-:S03]  /*0e40*/  MOV R231, 0x0 ;  /* 0x0000000000e77802 */ /* 0x000fc60000000f00 */
[----:B------:R1:W-:Y:S01]  /*0e50*/  ST.E [R2.64+0xc0], R5 ;  /* 0x0000c00502007985 */ /* 0x0003e2000c101906 */
[----:B------:R-:W-:Y:S05]  /*0e60*/  RET.REL.NODEC R230 `(_ZN5flash24flash_fwd_splitkv_kernelI23Flash_fwd_kernel_traitsILi128ELi64ELi128ELi4ELb0ELb0EN7cutlass6half_tE19Flash_kernel_traitsILi128ELi64ELi128ELi4ES3_EELb1ELb0ELb1ELb0ELb0ELb0ELb0ELb1EEEvNS_16Flash_fwd_paramsE) ;  /* 0xfffff190e6007950 */ /* 0x000fea0003c3ffff */
.L_x_2887:
        /* <DEDUP_REMOVED lines=58> */
[----:B-----5:R-:W4:Y:S08]  /*1210*/  I2F.RP R8, R6 ;  /* 0x0000000600087306 */ /* 0x020f300000209400 */
[----:B----4-:R-:W4:Y:S02]  /*1220*/  MUFU.RCP R4, R8 ;  /* 0x0000000800047308 */ /* 0x010f240000001000 */
[----:B----4-:R-:W-:-:S06]  /*1230*/  IADD3 R4, R4, 0xffffffe, RZ ;  /* 0x0ffffffe04047810 */ /* 0x010fcc0007ffe0ff */
[----:B------:R-:W4:Y:S01]  /*1240*/  F2I.FTZ.U32.TRUNC.NTZ R25, R4 ;  /* 0x0000000400197305 */ /* 0x000f22000021f000 */
[----:B------:R-:W-:Y:S01]  /*1250*/  IMAD.MOV.U32 R24, RZ, RZ, RZ ;  /* 0x000000ffff187224 */ /* 0x000fe200078e00ff */
[----:B------:R-:W-:Y:S02]  /*1260*/  IABS R7, R9 ;  /* 0x0000000900077213 */ /* 0x000fe40000000000 */
[----:B----4-:R-:W-:-:S05]  /*1270*/  IADD3 R0, RZ, -R25, RZ ;  /* 0x80000019ff007210 */ /* 0x010fca0007ffe0ff */
[----:B-1----:R-:W-:Y:S01]  /*1280*/  IMAD R19, R0, R6, RZ ;  /* 0x0000000600137224 */ /* 0x002fe200078e02ff */
        /* <DEDUP_REMOVED lines=9> */
[----:B------:R-:W-:Y:S01]  /*1320*/  LOP3.LUT R6, R232, R9, RZ, 0x3c, !PT ;  /* 0x00000009e8067212 */ /* 0x000fe200078e3cff */
[----:B------:R-:W-:Y:S01]  /*1330*/  IMAD R2, R2, R15, R5 ;  /* 0x0000000f02027224 */ /* 0x000fe200078e0205 */
[----:B------:R-:W-:Y:S02]  /*1340*/  @!P1 IADD3 R4, R4, 0x1, RZ ;  /* 0x0000000104049810 */ /* 0x000fe40007ffe0ff */
[----:B------:R-:W-:Y:S02]  /*1350*/  ISETP.GE.AND P0, PT, R6, RZ, PT ;  /* 0x000000ff0600720c */ /* 0x000fe40003f06270 */
[----:B------:R-:W-:Y:S01]  /*1360*/  ISETP.NE.AND P1, PT, R9, RZ, PT ;  /* 0x000000ff0900720c */ /* 0x000fe20003f25270 */
[----:B---3--:R-:W-:-:S04]  /*1370*/  IMAD R6, R63, R2, RZ ;  /* 0x000000023f067224 */ /* 0x008fc800078e02ff */
[----:B------:R-:W-:-:S06]  /*1380*/  @P2 IADD3 R4, R4, 0x1, RZ ;  /* 0x0000000104042810 */ /* 0x000fcc0007ffe0ff */
[----:B------:R-:W-:Y:S02]  /*1390*/  @!P0 IMAD.MOV R4, RZ, RZ, -R4 ;  /* 0x000000ffff048224 */ /* 0x000fe400078e0a04 */
[----:B------:R-:W-:Y:S02]  /*13a0*/  @!P1 LOP3.LUT R4, RZ, R9, RZ, 0x33, !PT ;  /* 0x00000009ff049212 */ /* 0x000fe400078e33ff */
        /* <DEDUP_REMOVED lines=11> */
[----:B------:R-:W-:Y:S02]  /*1460*/  IMAD R6, R17, R4, RZ ;  /* 0x0000000411067224 */ /* 0x000fe400078e02ff */
        /* <DEDUP_REMOVED lines=9> */
.L_x_2897:
        /* <DEDUP_REMOVED lines=8> */
[----:B------:R-:W-:-:S02]  /*1580*/  IMAD.MOV.U32 R12, RZ, RZ, RZ ;  /* 0x000000ffff0c7224 */ /* 0x000fc400078e00ff */
[----:B------:R-:W-:Y:S01]  /*1590*/  @P3 IMAD.IADD R6, R14, 0x1, R15 ;  /* 0x000000010e063824 */ /* 0x000fe200078e020f */
        /* <DEDUP_REMOVED lines=11> */
[----:B------:R-:W-:-:S04]  /*1650*/  IMAD.HI.U32 R2, R5, R0, RZ ;  /* 0x0000000005027227 */ /* 0x000fc800078e00ff */
[----:B------:R-:W-:Y:S01]  /*1660*/  IMAD R0, R2, R7, R0 ;  /* 0x0000000702007224 */ /* 0x000fe200078e0200 */
[----:B------:R-:W-:-:S04]  /*1670*/  @!P3 SHF.R.S32.HI R4, RZ, 0x1f, R14 ;  /* 0x0000001fff04b819 */ /* 0x000fc8000001140e */
[----:B------:R-:W-:Y:S01]  /*1680*/  ISETP.GT.U32.AND P0, PT, R3, R0, PT ;  /* 0x000000000300720c */ /* 0x000fe20003f04070 */
[-C--:B----4-:R-:W-:Y:S02]  /*1690*/  @!P3 IMAD R5, R63, R14.reuse, RZ ;  /* 0x0000000e3f05b224 */ /* 0x090fe400078e02ff */
[----:B------:R-:W-:-:S04]  /*16a0*/  @!P3 IMAD.WIDE.U32 R12, R62, R14, RZ ;  /* 0x0000000e3e0cb225 */ /* 0x000fc800078e00ff */
[----:B------:R-:W-:Y:S01]  /*16b0*/  @!P3 IMAD R4, R4, R62, R5 ;  /* 0x0000003e0404b224 */ /* 0x000fe200078e0205 */
[----:B-----5:R-:W-:Y:S01]  /*16c0*/  @!P3 SHF.R.S32.HI R5, RZ, 0x1f, R8 ;  /* 0x0000001fff05b819 */ /* 0x020fe20000011408 */
[----:B------:R-:W-:-:S03]  /*16d0*/  @P3 IMAD.WIDE.U32 R24, R62, R6, RZ ;  /* 0x000000063e183225 */ /* 0x000fc600078e00ff */
[----:B------:R-:W-:Y:S01]  /*16e0*/  @!P3 IADD3 R7, R13, R4, RZ ;  /* 0x000000040d07b210 */ /* 0x000fe20007ffe0ff */
[----:B------:R-:W-:Y:S02]  /*16f0*/  @!P0 IMAD.IADD R0, R0, 0x1, -R3 ;  /* 0x0000000100008824 */ /* 0x000fe400078e0a03 */
[----:B------:R-:W-:Y:S02]  /*1700*/  @P3 IMAD R13, R63, R6, RZ ;  /* 0x000000063f0d3224 */ /* 0x000fe400078e02ff */
[-C--:B---3--:R-:W-:Y:S02]  /*1710*/  @!P3 IMAD R4, R21, R8.reuse, RZ ;  /* 0x000000081504b224 */ /* 0x088fe400078e02ff */
[----:B------:R-:W-:Y:S01]  /*1720*/  @!P3 IMAD.MOV.U32 R6, RZ, RZ, R12 ;  /* 0x000000ffff06b224 */ /* 0x000fe200078e000c */
[----:B------:R-:W-:Y:S01]  /*1730*/  ISETP.GE.U32.AND P2, PT, R0, R3, PT ;  /* 0x000000030000720c */ /* 0x000fe20003f46070 */
[C---:B------:R-:W-:Y:S02]  /*1740*/  @!P3 IMAD R4, R20.reuse, R5, R4 ;  /* 0x000000051404b224 */ /* 0x040fe400078e0204 */
[----:B------:R-:W-:Y:S01]  /*1750*/  @!P3 IMAD.WIDE.U32 R6, R20, R8, R6 ;  /* 0x000000081406b225 */ /* 0x000fe200078e0006 */
[----:B------:R-:W-:-:S02]  /*1760*/  LOP3.LUT R0, R232, R9, RZ, 0x3c, !PT ;  /* 0x00000009e8007212 */ /* 0x000fc400078e3cff */
[----:B------:R-:W-:Y:S02]  /*1770*/  @P3 IADD3 R13, R25, R13, RZ ;  /* 0x0000000d190d3210 */ /* 0x000fe40007ffe0ff */
[----:B------:R-:W-:Y:S02]  /*1780*/  @P3 MOV R12, R24 ;  /* 0x00000018000c3202 */ /* 0x000fe40000000f00 */
[----:B------:R-:W-:Y:S02]  /*1790*/  @!P3 IADD3 R13, R7, R4, RZ ;  /* 0x00000004070db210 */ /* 0x000fe40007ffe0ff */
[----:B------:R-:W-:Y:S02]  /*17a0*/  LEA R5, R48, 0xffffff80, 0x7 ;  /* 0xffffff8030057811 */ /* 0x000fe400078e38ff */
[----:B------:R-:W-:Y:S01]  /*17b0*/  @!P3 MOV R12, R6 ;  /* 0x00000006000cb202 */ /* 0x000fe20000000f00 */
[----:B------:R-:W-:Y:S01]  /*17c0*/  @!P3 IMAD R4, R61, R14, RZ ;  /* 0x0000000e3d04b224 */ /* 0x000fe200078e02ff */
[----:B------:R-:W-:-:S02]  /*17d0*/  @!P3 SHF.R.S32.HI R3, RZ, 0x1f, R14 ;  /* 0x0000001fff03b819 */ /* 0x000fc4000001140e */
[----:B------:R-:W-:Y:S02]  /*17e0*/  ISETP.GE.AND P1, PT, R0, RZ, PT ;  /* 0x000000ff0000720c */ /* 0x000fe40003f26270 */
[----:B------:R-:W-:Y:S02]  /*17f0*/  @!P0 IADD3 R2, R2, 0x1, RZ ;  /* 0x0000000102028810 */ /* 0x000fe40007ffe0ff */
[----:B------:R-:W-:Y:S01]  /*1800*/  ISETP.NE.AND P0, PT, R9, RZ, PT ;  /* 0x000000ff0900720c */ /* 0x000fe20003f05270 */
[----:B------:R-:W-:Y:S01]  /*1810*/  IMAD.WIDE.U32 R20, R62, R5, R12 ;  /* 0x000000053e147225 */ /* 0x000fe200078e000c */
[----:B------:R-:W-:-:S03]  /*1820*/  @P2 IADD3 R2, R2, 0x1, RZ ;  /* 0x0000000102022810 */ /* 0x000fc60007ffe0ff */
[----:B------:R-:W-:Y:S02]  /*1830*/  @!P3 IMAD R3, R3, R60, R4 ;  /* 0x0000003c0303b224 */ /* 0x000fe400078e0204 */
[----:B------:R-:W-:Y:S01]  /*1840*/  @!P3 IMAD.WIDE.U32 R12, R60, R14, RZ ;  /* 0x0000000e3c0cb225 */ /* 0x000fe200078e00ff */
[----:B------:R-:W-:Y:S02]  /*1850*/  MOV R4, R2 ;  /* 0x0000000200047202 */ /* 0x000fe40000000f00 */
[----:B------:R-:W-:Y:S01]  /*1860*/  SHF.R.S32.HI R7, RZ, 0x1f, R5 ;  /* 0x0000001fff077819 */ /* 0x000fe20000011405 */
[----:B------:R-:W-:Y:S01]  /*1870*/  IMAD R6, R63, R5, RZ ;  /* 0x000000053f067224 */ /* 0x000fe200078e02ff */
[----:B------:R-:W-:Y:S01]  /*1880*/  @!P3 IADD3 R13, R13, R3, RZ ;  /* 0x000000030d0db210 */ /* 0x000fe20007ffe0ff */
[----:B------:R-:W-:Y:S01]  /*1890*/  @!P3 IMAD R0, R19, R8, RZ ;  /* 0x000000081300b224 */ /* 0x000fe200078e02ff */
[----:B------:R-:W-:Y:S02]  /*18a0*/  @!P3 SHF.R.S32.HI R3, RZ, 0x1f, R8 ;  /* 0x0000001fff03b819 */ /* 0x000fe40000011408 */
[----:B------:R-:W-:Y:S01]  /*18b0*/  @!P1 IADD3 R4, -R4, RZ, RZ ;  /* 0x000000ff04049210 */ /* 0x000fe20007ffe1ff */
[----:B------:R-:W-:Y:S01]  /*18c0*/  IMAD R6, R7, R62, R6 ;  /* 0x0000003e07067224 */ /* 0x000fe200078e0206 */
[----:B------:R-:W-:Y:S01]  /*18d0*/  @!P0 LOP3.LUT R4, RZ, R9, RZ, 0x33, !PT ;  /* 0x00000009ff048212 */ /* 0x000fe200078e33ff */
[----:B------:R-:W-:-:S02]  /*18e0*/  @P3 IMAD.IADD R14, R14, 0x1, R15 ;  /* 0x000000010e0e3824 */ /* 0x000fc400078e020f */
[C---:B------:R-:W-:Y:S02]  /*18f0*/  @!P3 IMAD R0, R18.reuse, R3, R0 ;  /* 0x000000031200b224 */ /* 0x040fe400078e0200 */
[----:B------:R-:W-:Y:S01]  /*1900*/  @!P3 IMAD.WIDE.U32 R18, R18, R8, R12 ;  /* 0x000000081212b225 */ /* 0x000fe200078e000c */
[----:B------:R-:W-:-:S03]  /*1910*/  SHF.R.S32.HI R13, RZ, 0x1f, R4 ;  /* 0x0000001fff0d7819 */ /* 0x000fc60000011404 */
[----:B------:R-:W-:Y:S02]  /*1920*/  IMAD.IADD R21, R21, 0x1, R6 ;  /* 0x0000000115157824 */ /* 0x000fe400078e0206 */
        /* <DEDUP_REMOVED lines=12> */
.L_x_2898:
[----:B-1----:R-:W-:Y:S05]  /*19f0*/  BSYNC B0 ;  /* 0x0000000000007941 */ /* 0x002fea0003800000 */
.L_x_2896:
[----:B------:R-:W-:Y:S01]  /*1a00*/  ISETP.NE.AND P0, PT, R233, -0x1, PT ;  /* 0xffffffffe900780c */ /* 0x000fe20003f05270 */
[----:B------:R-:W2:Y:S04]  /*1a10*/  LD.E.64 R238, [R10.64+0x30] ;  /* 0x000030060aee7980 */ /* 0x000ea8000c101b00 */
[----:B------:R-:W3:Y:S04]  /*1a20*/  LD.E.64 R14, [R10.64+0x10] ;  /* 0x000010060a0e7980 */ /* 0x000ee8000c101b00 */
[----:B------:R-:W4:Y:S04]  /*1a30*/  LD.E.64 R20, [R10.64+0x48] ;  /* 0x000048060a147980 */ /* 0x000f28000c101b00 */
[----:B------:R-:W3:Y:S04]  /*1a40*/  @!P0 LD.E.64 R8, [R10.64+0x18] ;  /* 0x000018060a088980 */ /* 0x000ee8000c101b00 */
[----:B------:R-:W4:Y:S04]  /*1a50*/  LD.E R173, [R10.64+0xc0] ;  /* 0x0000c0060aad7980 */ /* 0x000f28000c101900 */
[----:B------:R-:W4:Y:S04]  /*1a60*/  LD.E.64 R220, [R10.64+0x8] ;  /* 0x000008060adc7980 */ /* 0x000f28000c101b00 */
[----:B------:R1:W5:Y:S04]  /*1a70*/  @P4 LD.E R12, [R26.64] ;  /* 0x000000061a0c4980 */ /* 0x000368000c101900 */
[----:B------:R1:W5:Y:S01]  /*1a80*/  LD.E.64 R240, [R10.64] ;  /* 0x000000060af07980 */ /* 0x000362000c101b00 */
[----:B------:R-:W-:-:S04]  /*1a90*/  SHF.R.S32.HI R56, RZ, 0x1f, R151 ;  /* 0x0000001fff387819 */ /* 0x000fc80000011497 */
[----:B------:R-:W-:-:S04]  /*1aa0*/  LEA.HI R178, R56, R151, RZ, 0x3 ;  /* 0x0000009738b27211 */ /* 0x000fc800078f18ff */
[----:B------:R-:W-:Y:S02]  /*1ab0*/  LOP3.LUT R64, R178, 0xfffffff8, RZ, 0xc0, !PT ;  /* 0xfffffff8b2407812 */ /* 0x000fe400078ec0ff */
[----:B------:R-:W-:-:S03]  /*1ac0*/  SHF.R.S32.HI R178, RZ, 0x3, R178 ;  /* 0x00000003ffb27819 */ /* 0x000fc600000114b2 */
[----:B------:R-:W-:Y:S02]  /*1ad0*/  IMAD.IADD R64, R151, 0x1, -R64 ;  /* 0x0000000197407824 */ /* 0x000fe400078e0a40 */
[----:B------:R-:W-:Y:S02]  /*1ae0*/  IMAD.SHL.U32 R175, R178, 0x40, RZ ;  /* 0x00000040b2af7824 */ /* 0x000fe400078e00ff */
[----:B------:R-:W-:-:S03]  /*1af0*/  IMAD.SHL.U32 R18, R64, 0x8, RZ ;  /* 0x0000000840127824 */ /* 0x000fc600078e00ff */
[----:B------:R-:W-:Y:S02]  /*1b00*/  LOP3.LUT R175, R175, 0x1c0, RZ, 0xc0, !PT ;  /* 0x000001c0afaf7812 */ /* 0x000fe400078ec0ff */
[----:B------:R-:W-:Y:S02]  /*1b10*/  IADD3 R24, P1, R18, R6, RZ ;  /* 0x0000000612187210 */ /* 0x000fe40007f3e0ff */
[--C-:B------:R-:W-:Y:S01]  /*1b20*/  SHF.R.S32.HI R19, RZ, 0x1f, R18.reuse ;  /* 0x0000001fff137819 */ /* 0x100fe20000011412 */
[-C--:B------:R-:W-:Y:S01]  /*1b30*/  IMAD R7, R7, R60.reuse, RZ ;  /* 0x0000003c07077224 */ /* 0x080fe200078e02ff */
[----:B------:R-:W-:Y:S02]  /*1b40*/  LOP3.LUT R6, R175, 0x38, R18, 0xf8, !PT ;  /* 0x00000038af067812 */ /* 0x000fe400078ef812 */
[----:B------:R-:W-:Y:S01]  /*1b50*/  SHF.R.U32.HI R175, RZ, 0x3, R175 ;  /* 0x00000003ffaf7819 */ /* 0x000fe200000116af */
[----:B------:R-:W-:Y:S01]  /*1b60*/  IMAD.X R25, R19, 0x1, R17, P1 ;  /* 0x0000000113197824 */ /* 0x000fe200008e0611 */
[----:B------:R-:W-:Y:S01]  /*1b70*/  LEA.HI R68, R56, R151, RZ, 0x4 ;  /* 0x0000009738447211 */ /* 0x000fe200078f20ff */
[----:B------:R-:W-:Y:S01]  /*1b80*/  IMAD R7, R2, R61, R7 ;  /* 0x0000003d02077224 */ /* 0x000fe200078e0207 */
[----:B------:R-:W-:Y:S01]  /*1b90*/  LOP3.LUT R175, R6, R175, RZ, 0x3c, !PT ;  /* 0x000000af06af7212 */ /* 0x000fe200078e3cff */
[----:B------:R-:W-:Y:S01]  /*1ba0*/  IMAD.WIDE.U32 R24, R2, R60, R24 ;  /* 0x0000003c02187225 */ /* 0x000fe200078e0018 */
[----:B------:R-:W-:-:S02]  /*1bb0*/  LEA.HI R2, R56, R151, RZ, 0x6 ;  /* 0x0000009738027211 */ /* 0x000fc400078f30ff */
[----:B------:R-:W-:Y:S01]  /*1bc0*/  LOP3.LUT R6, R68, 0xfffffff0, RZ, 0xc0, !PT ;  /* 0xfffffff044067812 */ /* 0x000fe200078ec0ff */
[----:B------:R-:W-:Y:S02]  /*1bd0*/  IMAD.IADD R25, R25, 0x1, R7 ;  /* 0x0000000119197824 */ /* 0x000fe400078e0207 */
[----:B------:R-:W-:Y:S02]  /*1be0*/  IMAD.SHL.U32 R2, R2, 0x8, RZ ;  /* 0x0000000802027824 */ /* 0x000fe400078e00ff */
[----:B------:R-:W-:Y:S02]  /*1bf0*/  IMAD R16, R23, R4, RZ ;  /* 0x0000000417107224 */ /* 0x000fe400078e02ff */
[----:B------:R-:W-:Y:S01]  /*1c00*/  IMAD.IADD R7, R151, 0x1, -R6 ;  /* 0x0000000197077824 */ /* 0x000fe200078e0a06 */
[----:B------:R-:W-:Y:S01]  /*1c10*/  LOP3.LUT R175, R175, 0xfffffe00, R2, 0xf8, !PT ;  /* 0xfffffe00afaf7812 */ /* 0x000fe200078ef802 */
[-C--:B------:R-:W-:Y:S01]  /*1c20*/  IMAD R16, R13, R22.reuse, R16 ;  /* 0x000000160d107224 */ /* 0x080fe200078e0210 */
[----:B------:R-:W-:Y:S01]  /*1c30*/  SHF.R.S32.HI R72, RZ, 0x1f, R229 ;  /* 0x0000001fff487819 */ /* 0x000fe200000114e5 */
[----:B------:R-:W-:Y:S01]  /*1c40*/  IMAD.WIDE.U32 R22, R4, R22, R24 ;  /* 0x0000001604167225 */ /* 0x000fe200078e0018 */
[----:B------:R-:W-:-:S04]  /*1c50*/  SHF.R.S32.HI R2, RZ, 0x1f, R7 ;  /* 0x0000001fff027819 */ /* 0x000fc80000011407 */
[----:B------:R-:W-:Y:S01]  /*1c60*/  LEA.HI R67, R2, R7, RZ, 0x3 ;  /* 0x0000000702437211 */ /* 0x000fe200078f18ff */
[----:B------:R-:W-:Y:S01]  /*1c70*/  IMAD R149, R61, R178, RZ ;  /* 0x000000b23d957224 */ /* 0x000fe200078e02ff */
[----:B------:R-:W-:Y:S02]  /*1c80*/  SHF.R.S32.HI R179, RZ, 0x1f, R178 ;  /* 0x0000001fffb37819 */ /* 0x000fe400000114b2 */
[----:B------:R-:W-:-:S03]  /*1c90*/  SHF.R.S32.HI R91, RZ, 0x1f, R90 ;  /* 0x0000001fff5b7819 */ /* 0x000fc6000001145a */
[----:B------:R-:W-:Y:S01]  /*1ca0*/  IMAD R149, R179, R60, R149 ;  /* 0x0000003cb3957224 */ /* 0x000fe200078e0295 */
[----:B------:R-:W-:Y:S02]  /*1cb0*/  LOP3.LUT R66, R67, 0xfffffff8, RZ, 0xc0, !PT ;  /* 0xfffffff843427812 */ /* 0x000fe400078ec0ff */
[----:B------:R-:W-:Y:S02]  /*1cc0*/  LEA.HI R91, R91, R90, RZ, 0x7 ;  /* 0x0000005a5b5b7211 */ /* 0x000fe400078f38ff */
[----:B------:R-:W-:Y:S01]  /*1cd0*/  SHF.R.S32.HI R199, RZ, 0x1f, R232 ;  /* 0x0000001fffc77819 */ /* 0x000fe200000114e8 */
[----:B------:R-:W-:Y:S01]  /*1ce0*/  IMAD.IADD R66, R7, 0x1, -R66 ;  /* 0x0000000107427824 */ /* 0x000fe200078e0a42 */
[----:B------:R-:W-:-:S04]  /*1cf0*/  SHF.R.S32.HI R91, RZ, 0x7, R91 ;  /* 0x00000007ff5b7819 */ /* 0x000fc8000001145b */
[----:B------:R-:W-:Y:S01]  /*1d00*/  IMNMX R91, RZ, R91, !PT ;  /* 0x0000005bff5b7217 */ /* 0x000fe20007800200 */
[----:B------:R-:W-:-:S04]  /*1d10*/  IMAD.WIDE R196, R231, 0x40, R178 ;  /* 0x00000040e7c47825 */ /* 0x000fc800078e02b2 */
        /* <DEDUP_REMOVED lines=12> */
[----:B------:R-:W-:Y:S01]  /*1de0*/  IADD3 R174, -R174, R151, RZ ;  /* 0x00000097aeae7210 */ /* 0x000fe20007ffe1ff */
[----:B--2---:R-:W-:-:S04]  /*1df0*/  @P0 IMAD.WIDE.U32 R24, R238, R233, RZ ;  /* 0x000000e9ee180225 */ /* 0x004fc800078e00ff */
[----:B------:R-:W-:Y:S02]  /*1e00*/  @P0 IMAD.MOV.U32 R2, RZ, RZ, R24 ;  /* 0x000000ffff020224 */ /* 0x000fe400078e0018 */
[-C--:B---3--:R-:W-:Y:S02]  /*1e10*/  @!P0 IMAD R17, R9, R229.reuse, RZ ;  /* 0x000000e509118224 */ /* 0x088fe400078e02ff */
[----:B-1----:R-:W-:-:S04]  /*1e20*/  @!P0 IMAD.WIDE.U32 R26, R8, R229, RZ ;  /* 0x000000e5081a8225 */ /* 0x002fc800078e00ff */
[----:B------:R-:W-:Y:S02]  /*1e30*/  @P0 IMAD R9, R239, R233, RZ ;  /* 0x000000e9ef090224 */ /* 0x000fe400078e02ff */
[----:B------:R-:W-:Y:S01]  /*1e40*/  @!P0 IMAD R6, R8, R72, R17 ;  /* 0x0000004808068224 */ /* 0x000fe200078e0211 */
[----:B------:R-:W-:Y:S01]  /*1e50*/  IADD3 R17, R23, R16, RZ ;  /* 0x0000001017117210 */ /* 0x000fe20007ffe0ff */
[----:B------:R-:W-:Y:S02]  /*1e60*/  @!P0 IMAD.MOV.U32 R2, RZ, RZ, R26 ;  /* 0x000000ffff028224 */ /* 0x000fe400078e001a */
[----:B------:R-:W-:Y:S02]  /*1e70*/  IMAD.MOV.U32 R16, RZ, RZ, R22 ;  /* 0x000000ffff107224 */ /* 0x000fe400078e0016 */
[----:B------:R-:W-:Y:S01]  /*1e80*/  @P0 IMAD.IADD R9, R25, 0x1, R9 ;  /* 0x0000000119090824 */ /* 0x000fe200078e0209 */
[----:B------:R-:W-:Y:S01]  /*1e90*/  @!P0 IADD3 R9, R27, R6, RZ ;  /* 0x000000061b098210 */ /* 0x000fe20007ffe0ff */
[----:B------:R-:W-:Y:S01]  /*1ea0*/  IMAD.WIDE.U32 R16, R178, R60, R16 ;  /* 0x0000003cb2107225 */ /* 0x000fe200078e0010 */
[----:B------:R-:W-:-:S03]  /*1eb0*/  IADD3 R22, P1, R18, R2, RZ ;  /* 0x0000000212167210 */ /* 0x000fc60007f3e0ff */
[----:B------:R-:W-:Y:S01]  /*1ec0*/  IMAD.IADD R149, R17, 0x1, R149 ;  /* 0x0000000111957824 */ /* 0x000fe200078e0295 */
[----:B------:R-:W-:Y:S01]  /*1ed0*/  LEA R148, P0, R16, R14, 0x1 ;  /* 0x0000000e10947211 */ /* 0x000fe200078008ff */
[----:B------:R-:W-:Y:S01]  /*1ee0*/  IMAD.X R23, R19, 0x1, R9, P1 ;  /* 0x0000000113177824 */ /* 0x000fe200008e0609 */
[C---:B------:R-:W-:Y:S01]  /*1ef0*/  IADD3 R9, R18.reuse, 0x40, RZ ;  /* 0x0000004012097810 */ /* 0x040fe20007ffe0ff */
[----:B----4-:R-:W-:Y:S01]  /*1f00*/  IMAD R7, R21, R232, RZ ;  /* 0x000000e815077224 */ /* 0x010fe200078e02ff */
[-C--:B------:R-:W-:Y:S02]  /*1f10*/  ISETP.GE.AND P2, PT, R18, R173.reuse, PT ;  /* 0x000000ad1200720c */ /* 0x080fe40003f46270 */
[----:B------:R-:W-:Y:S02]  /*1f20*/  ISETP.GE.AND P1, PT, R9, R173, PT ;  /* 0x000000ad0900720c */ /* 0x000fe40003f26270 */
[----:B------:R-:W-:Y:S02]  /*1f30*/  LEA.HI.X R149, R16, R15, R149, 0x1, P0 ;  /* 0x0000000f10957211 */ /* 0x000fe400000f0c95 */
[----:B------:R-:W-:Y:S01]  /*1f40*/  IADD3 R194, P0, R18, R0, RZ ;  /* 0x0000000012c27210 */ /* 0x000fe20007f1e0ff */
[----:B------:R-:W-:Y:S01]  /*1f50*/  IMAD R2, R20, R199, R7 ;  /* 0x000000c714027224 */ /* 0x000fe200078e0207 */
[----:B------:R-:W-:-:S02]  /*1f60*/  SEL R150, RZ, 0xffffffff, P1 ;  /* 0xffffffffff967807 */ /* 0x000fc40000800000 */
[----:B------:R-:W-:Y:S02]  /*1f70*/  SEL R7, RZ, 0x1, P2 ;  /* 0x00000001ff077807 */ /* 0x000fe40001000000 */
[----:B------:R-:W-:Y:S02]  /*1f80*/  R2P PR, R66, 0x6 ;  /* 0x0000000642007804 */ /* 0x000fe40000000000 */
[----:B------:R-:W-:Y:S01]  /*1f90*/  ISETP.GT.AND P3, PT, R48, R91, PT ;  /* 0x0000005b3000720c */ /* 0x000fe20003f64270 */
[----:B------:R-:W-:Y:S02]  /*1fa0*/  IMAD.X R195, R19, 0x1, R3, P0 ;  /* 0x0000000113c37824 */ /* 0x000fe400000e0603 */
[----:B------:R-:W-:-:S04]  /*1fb0*/  IMAD.WIDE.U32 R20, R232, R20, R22 ;  /* 0x00000014e8147225 */ /* 0x000fc800078e0016 */
[----:B------:R-:W-:Y:S02]  /*1fc0*/  IMAD R203, R197, R238, RZ ;  /* 0x000000eec5cb7224 */ /* 0x000fe400078e02ff */
[----:B------:R-:W-:-:S04]  /*1fd0*/  IMAD.WIDE.U32 R194, R178, R62, R194 ;  /* 0x0000003eb2c27225 */ /* 0x000fc800078e00c2 */
[----:B------:R-:W-:Y:S01]  /*1fe0*/  IMAD.IADD R21, R21, 0x1, R2 ;  /* 0x0000000115157824 */ /* 0x000fe200078e0202 */
[----:B------:R-:W-:Y:S01]  /*1ff0*/  LEA R228, P0, R194, R220, 0x1 ;  /* 0x000000dcc2e47211 */ /* 0x000fe200078008ff */
[----:B------:R-:W-:Y:S02]  /*2000*/  IMAD.SHL.U32 R150, R150, 0x2, RZ ;  /* 0x0000000296967824 */ /* 0x000fe400078e00ff */
[C---:B------:R-:W-:Y:S02]  /*2010*/  IMAD R203, R196.reuse, R239, R203 ;  /* 0x000000efc4cb7224 */ /* 0x040fe400078e02cb */
[----:B------:R-:W-:Y:S02]  /*2020*/  IMAD.IADD R201, R195, 0x1, R201 ;  /* 0x00000001c3c97824 */ /* 0x000fe400078e02c9 */
        /* <DEDUP_REMOVED lines=24> */
[C---:B------:R-:W-:Y:S01]  /*21b0*/  IMAD.WIDE.U32 R186, R60.reuse, 0x60, RZ ;  /* 0x000000603cba7825 */ /* 0x040fe200078e00ff */
[C---:B------:R-:W-:Y:S02]  /*21c0*/  SHF.L.U32 R79, R60.reuse, 0x5, RZ ;  /* 0x000000053c4f7819 */ /* 0x040fe400000006ff */
[C---:B------:R-:W-:Y:S01]  /*21d0*/  SHF.L.U64.HI R77, R60.reuse, 0x6, R61 ;  /* 0x000000063c4d7819 */ /* 0x040fe2000001023d */
[----:B------:R-:W-:Y:S01]  /*21e0*/  IMAD.SHL.U32 R76, R60, 0x40, RZ ;  /* 0x000000403c4c7824 */ /* 0x000fe200078e00ff */
[----:B------:R-:W-:Y:S01]  /*21f0*/  LOP3.LUT R170, R169, 0x1, RZ, 0xc0, !PT ;  /* 0x00000001a9aa7812 */ /* 0x000fe200078ec0ff */
[----:B------:R-:W-:Y:S01]  /*2200*/  IMAD R75, R61, 0xa0, RZ ;  /* 0x000000a03d4b7824 */ /* 0x000fe200078e02ff */
[----:B------:R-:W-:Y:S01]  /*2210*/  SHF.L.U64.HI R80, R79, 0x1, R80 ;  /* 0x000000014f507819 */ /* 0x000fe20000010250 */
[----:B------:R-:W-:Y:S01]  /*2220*/  IMAD R73, R61, 0xe0, RZ ;  /* 0x000000e03d497824 */ /* 0x000fe200078e02ff */
[----:B------:R-:W-:Y:S01]  /*2230*/  SHF.L.U64.HI R77, R76, 0x1, R77 ;  /* 0x000000014c4d7819 */ /* 0x000fe2000001024d */
[----:B------:R-:W-:Y:S01]  /*2240*/  IMAD.WIDE.U32 R184, R60, 0xa0, RZ ;  /* 0x000000a03cb87825 */ /* 0x000fe200078e00ff */
[----:B------:R-:W-:-:S02]  /*2250*/  IADD3 R71, R178, 0x10, RZ ;  /* 0x00000010b2477810 */ /* 0x000fc40007ffe0ff */
[----:B------:R-:W-:Y:S01]  /*2260*/  IADD3 R70, R178, 0x20, RZ ;  /* 0x00000020b2467810 */ /* 0x000fe20007ffe0ff */
[----:B------:R-:W-:Y:S01]  /*2270*/  IMAD.WIDE.U32 R180, R60, 0xe0, RZ ;  /* 0x000000e03cb47825 */ /* 0x000fe200078e00ff */
[C---:B------:R-:W-:Y:S02]  /*2280*/  IADD3 R69, R178.reuse, 0x30, RZ ;  /* 0x00000030b2457810 */ /* 0x040fe40007ffe0ff */
[----:B------:R-:W-:Y:S01]  /*2290*/  IADD3 R168, R178, 0x40, RZ ;  /* 0x00000040b2a87810 */ /* 0x000fe20007ffe0ff */
[----:B------:R-:W-:Y:S01]  /*22a0*/  IMAD.SHL.U32 R88, R62, 0x20, RZ ;  /* 0x000000203e587824 */ /* 0x000fe200078e00ff */
[C---:B------:R-:W-:Y:S01]  /*22b0*/  IADD3 R167, R178.reuse, 0x50, RZ ;  /* 0x00000050b2a77810 */ /* 0x040fe20007ffe0ff */
[----:B------:R-:W-:Y:S01]  /*22c0*/  IMAD.MOV.U32 R130, RZ, RZ, R228 ;  /* 0x000000ffff827224 */ /* 0x000fe200078e00e4 */
[C---:B------:R-:W-:Y:S01]  /*22d0*/  IADD3 R166, R178.reuse, 0x60, RZ ;  /* 0x00000060b2a67810 */ /* 0x040fe20007ffe0ff */
[----:B------:R-:W-:Y:S01]  /*22e0*/  IMAD.MOV.U32 R131, RZ, RZ, R227 ;  /* 0x000000ffff837224 */ /* 0x000fe200078e00e3 */
[----:B------:R-:W-:Y:S01]  /*22f0*/  IADD3 R164, R178, 0x70, RZ ;  /* 0x00000070b2a47810 */ /* 0x000fe20007ffe0ff */
[----:B------:R-:W-:Y:S01]  /*2300*/  IMAD.MOV.U32 R133, RZ, RZ, R149 ;  /* 0x000000ffff857224 */ /* 0x000fe200078e0095 */
[----:B------:R-:W-:Y:S01]  /*2310*/  SHF.L.U64.HI R89, R62, 0x5, R63 ;  /* 0x000000053e597819 */ /* 0x000fe2000001023f */
[----:B------:R-:W-:Y:S01]  /*2320*/  IMAD.SHL.U32 R79, R79, 0x2, RZ ;  /* 0x000000024f4f7824 */ /* 0x000fe200078e00ff */
[----:B------:R-:W-:Y:S01]  /*2330*/  MOV R132, R148 ;  /* 0x0000009400847202 */ /* 0x000fe20000000f00 */
[----:B------:R-:W-:Y:S01]  /*2340*/  IMAD.IADD R75, R185, 0x1, R75 ;  /* 0x00000001b94b7824 */ /* 0x000fe200078e024b */
[----:B------:R-:W-:Y:S01]  /*2350*/  LOP3.LUT R169, R169, 0x2, RZ, 0xc0, !PT ;  /* 0x00000002a9a97812 */ /* 0x000fe200078ec0ff */
[----:B------:R-:W-:Y:S01]  /*2360*/  IMAD.IADD R73, R181, 0x1, R73 ;  /* 0x00000001b5497824 */ /* 0x000fe200078e0249 */
[----:B------:R-:W-:Y:S01]  /*2370*/  SHF.L.U32 R76, R76, 0x1, RZ ;  /* 0x000000014c4c7819 */ /* 0x000fe200000006ff */
        /* <DEDUP_REMOVED lines=19> */
[C---:B------:R-:W-:Y:S01]  /*24b0*/  IMAD R2, R204.reuse, R3, R2 ;  /* 0x00000003cc027224 */ /* 0x040fe200078e0202 */
        /* <DEDUP_REMOVED lines=46> */
[----:B------:R-:W-:Y:S01]  /*27a0*/  IMAD R5, R61, 0xc0, RZ ;  /* 0x000000c03d057824 */ /* 0x000fe200078e02ff */
[----:B------:R-:W-:Y:S01]  /*27b0*/  SHF.L.U64.HI R13, R13, 0x1, R2 ;  /* 0x000000010d0d7819 */ /* 0x000fe20000010202 */
[----:B------:R-:W-:Y:S01]  /*27c0*/  IMAD.SHL.U32 R115, R204, 0x20, RZ ;  /* 0x00000020cc737824 */ /* 0x000fe200078e00ff */
[----:B------:R-:W-:Y:S01]  /*27d0*/  LEA.HI.X R125, R16, R21, R125, 0x1, P0 ;  /* 0x00000015107d7211 */ /* 0x000fe200000f0c7d */
[----:B------:R-:W-:Y:S01]  /*27e0*/  IMAD.SHL.U32 R118, R204, 0x40, RZ ;  /* 0x00000040cc767824 */ /* 0x000fe200078e00ff */
[----:B------:R-:W-:Y:S01]  /*27f0*/  IADD3 R12, P0, R6, R12, RZ ;  /* 0x0000000c060c7210 */ /* 0x000fe20007f1e0ff */
[----:B------:R-:W-:Y:S01]  /*2800*/  IMAD.X R51, R15, 0x1, R13, P1 ;  /* 0x000000010f337824 */ /* 0x000fe200008e060d */
[----:B------:R-:W-:Y:S01]  /*2810*/  IADD3 R162, R171, 0x40, RZ ;  /* 0x00000040aba27810 */ /* 0x000fe20007ffe0ff */
[----:B------:R-:W-:Y:S01]  /*2820*/  IMAD R163, R155, 0x30, RZ ;  /* 0x000000309ba37824 */ /* 0x000fe200078e02ff */
[----:B------:R-:W-:Y:S01]  /*2830*/  IADD3.X R13, R7, R13, RZ, P0, !PT ;  /* 0x0000000d070d7210 */ /* 0x000fe200007fe4ff */
[----:B------:R-:W-:Y:S01]  /*2840*/  IMAD.SHL.U32 R161, R155, 0x40, RZ ;  /* 0x000000409ba17824 */ /* 0x000fe200078e00ff */
        /* <DEDUP_REMOVED lines=10> */
[----:B------:R-:W-:Y:S01]  /*28f0*/  SHF.L.U32 R128, R129, 0x1, RZ ;  /* 0x0000000181807819 */ /* 0x000fe200000006ff */
[----:B------:R-:W-:Y:S01]  /*2900*/  IMAD.X R213, RZ, RZ, R85, P0 ;  /* 0x000000ffffd57224 */ /* 0x000fe200000e0655 */
[----:B------:R-:W-:Y:S01]  /*2910*/  IADD3 R94, P0, R93, 0x40, RZ ;  /* 0x000000405d5e7810 */ /* 0x000fe20007f1e0ff */
[----:B------:R-:W-:Y:S01]  /*2920*/  IMAD.IADD R156, R171, 0x1, R158 ;  /* 0x00000001ab9c7824 */ /* 0x000fe200078e029e */
[----:B------:R-:W-:Y:S01]  /*2930*/  IADD3.X R217, R87, R226, RZ, P1, !PT ;  /* 0x000000e257d97210 */ /* 0x000fe20000ffe4ff */
[----:B------:R-:W-:Y:S01]  /*2940*/  IMAD R119, R205, 0xa0, RZ ;  /* 0x000000a0cd777824 */ /* 0x000fe200078e02ff */
[----:B------:R-:W-:Y:S01]  /*2950*/  IADD3 R214, P1, R216, R225, RZ ;  /* 0x000000e1d8d67210 */ /* 0x000fe20007f3e0ff */
[----:B------:R-:W-:Y:S01]  /*2960*/  IMAD.X R95, RZ, RZ, R92, P0 ;  /* 0x000000ffff5f7224 */ /* 0x000fe200000e065c */
[----:B------:R-:W-:Y:S01]  /*2970*/  SHF.L.U64.HI R129, R129, 0x1, R0 ;  /* 0x0000000181817819 */ /* 0x000fe20000010200 */
[----:B------:R-:W-:Y:S01]  /*2980*/  IMAD.IADD R154, R171, 0x1, R156 ;  /* 0x00000001ab9a7824 */ /* 0x000fe200078e029c */
[-C--:B------:R-:W-:Y:S01]  /*2990*/  IADD3 R126, P3, R14, R128.reuse, RZ ;  /* 0x000000800e7e7210 */ /* 0x080fe20007f7e0ff */
[----:B------:R-:W-:Y:S01]  /*29a0*/  IMAD R121, R205, 0xe0, RZ ;  /* 0x000000e0cd797824 */ /* 0x000fe200078e02ff */
[----:B------:R-:W-:Y:S01]  /*29b0*/  IADD3 R128, P2, R6, R128, RZ ;  /* 0x0000008006807210 */ /* 0x000fe20007f5e0ff */
[----:B------:R-:W-:Y:S01]  /*29c0*/  IMAD.WIDE.U32 R210, R204, 0x60, RZ ;  /* 0x00000060ccd27825 */ /* 0x000fe200078e00ff */
[----:B------:R-:W-:-:S02]  /*29d0*/  IADD3.X R215, R217, R226, RZ, P1, !PT ;  /* 0x000000e2d9d77210 */ /* 0x000fc40000ffe4ff */
[----:B------:R-:W-:Y:S01]  /*29e0*/  IADD3 R102, P0, R101, R94, RZ ;  /* 0x0000005e65667210 */ /* 0x000fe20007f1e0ff */
[--C-:B------:R-:W-:Y:S01]  /*29f0*/  IMAD.X R127, R15, 0x1, R129.reuse, P3 ;  /* 0x000000010f7f7824 */ /* 0x100fe200018e0681 */
[----:B------:R-:W-:Y:S01]  /*2a00*/  IADD3 R97, P1, R94, R93, RZ ;  /* 0x0000005d5e617210 */ /* 0x000fe20007f3e0ff */
[----:B------:R-:W-:Y:S01]  /*2a10*/  IMAD.X R129, R7, 0x1, R129, P2 ;  /* 0x0000000107817824 */ /* 0x000fe200010e0681 */
[----:B------:R-:W-:Y:S01]  /*2a20*/  IADD3 R153, R171, R154, RZ ;  /* 0x0000009aab997210 */ /* 0x000fe20007ffe0ff */
[----:B------:R-:W-:Y:S01]  /*2a30*/  IMAD.X R103, R100, 0x1, R95, P0 ;  /* 0x0000000164677824 */ /* 0x000fe200000e065f */
[----:B------:R-:W-:Y:S01]  /*2a40*/  IADD3.X R96, R95, R92, RZ, P1, !PT ;  /* 0x0000005c5f607210 */ /* 0x000fe20000ffe4ff */
[----:B------:R-:W-:Y:S01]  /*2a50*/  IMAD R7, R61, 0x60, RZ ;  /* 0x000000603d077824 */ /* 0x000fe200078e02ff */
[----:B------:R-:W-:Y:S01]  /*2a60*/  IADD3 R104, P1, R101, R97, RZ ;  /* 0x0000006165687210 */ /* 0x000fe20007f3e0ff */
[----:B------:R-:W-:Y:S01]  /*2a70*/  IMAD.WIDE.U32 R208, R204, 0xa0, RZ ;  /* 0x000000a0ccd07825 */ /* 0x000fe200078e00ff */
[----:B------:R-:W-:-:S02]  /*2a80*/  IADD3 R106, P0, R102, R101, RZ ;  /* 0x00000065666a7210 */ /* 0x000fc40007f1e0ff */
[----:B------:R-:W-:Y:S01]  /*2a90*/  IADD3 R74, R183, R5, RZ ;  /* 0x00000005b74a7210 */ /* 0x000fe20007ffe0ff */
[----:B------:R-:W-:Y:S01]  /*2aa0*/  IMAD.IADD R78, R187, 0x1, R7 ;  /* 0x00000001bb4e7824 */ /* 0x000fe200078e0207 */
[----:B------:R-:W-:Y:S01]  /*2ab0*/  IADD3.X R105, R100, R96, RZ, P1, !PT ;  /* 0x0000006064697210 */ /* 0x000fe20000ffe4ff */
[----:B------:R-:W-:Y:S01]  /*2ac0*/  IMAD R7, R205, 0x60, RZ ;  /* 0x00000060cd077824 */ /* 0x000fe200078e02ff */
[----:B------:R-:W-:Y:S01]  /*2ad0*/  IADD3.X R107, R103, R100, RZ, P0, !PT ;  /* 0x00000064676b7210 */ /* 0x000fe200007fe4ff */
[----:B------:R-:W-:Y:S01]  /*2ae0*/  IMAD R5, R205, 0xc0, RZ ;  /* 0x000000c0cd057824 */ /* 0x000fe200078e02ff */
[-C--:B------:R-:W-:Y:S01]  /*2af0*/  IADD3 R109, P1, R104, R101.reuse, RZ ;  /* 0x00000065686d7210 */ /* 0x080fe20007f3e0ff */
[----:B------:R-:W-:Y:S01]  /*2b00*/  IMAD.WIDE.U32 R206, R204, 0xc0, RZ ;  /* 0x000000c0ccce7825 */ /* 0x000fe200078e00ff */
[----:B------:R-:W-:Y:S02]  /*2b10*/  IADD3 R111, P0, R106, R101, RZ ;  /* 0x000000656a6f7210 */ /* 0x000fe40007f1e0ff */
[----:B------:R-:W-:Y:S01]  /*2b20*/  IADD3 R152, R171, R153, RZ ;  /* 0x00000099ab987210 */ /* 0x000fe20007ffe0ff */
[----:B------:R-:W-:Y:S01]  /*2b30*/  IMAD R155, R155, 0x70, RZ ;  /* 0x000000709b9b7824 */ /* 0x000fe200078e02ff */
[----:B------:R-:W-:Y:S01]  /*2b40*/  SHF.L.U64.HI R114, R115, 0x1, R114 ;  /* 0x0000000173727819 */ /* 0x000fe20000010272 */
[----:B------:R-:W-:Y:S01]  /*2b50*/  IMAD.WIDE.U32 R192, R62, 0x30, R216 ;  /* 0x000000303ec07825 */ /* 0x000fe200078e00d8 */
[----:B------:R-:W-:-:S02]  /*2b60*/  SHF.L.U64.HI R117, R118, 0x1, R117 ;  /* 0x0000000176757819 */ /* 0x000fc40000010275 */
[----:B------:R-:W-:Y:S01]  /*2b70*/  MOV R14, R48 ;  /* 0x00000030000e7202 */ /* 0x000fe20000000f00 */
[----:B------:R-:W-:Y:S01]  /*2b80*/  IMAD.WIDE.U32 R190, R62, 0x30, R214 ;  /* 0x000000303ebe7825 */ /* 0x000fe200078e00d6 */
[----:B------:R-:W-:Y:S02]  /*2b90*/  SHF.L.U32 R115, R115, 0x1, RZ ;  /* 0x0000000173737819 */ /* 0x000fe400000006ff */
[----:B------:R-:W-:Y:S01]  /*2ba0*/  IADD3 R119, R209, R119, RZ ;  /* 0x00000077d1777210 */ /* 0x000fe20007ffe0ff */
[----:B------:R-:W-:Y:S01]  /*2bb0*/  IMAD.WIDE.U32 R204, R204, 0xe0, RZ ;  /* 0x000000e0cccc7825 */ /* 0x000fe200078e00ff */
[----:B------:R-:W-:Y:S02]  /*2bc0*/  SHF.R.S32.HI R147, RZ, 0x1f, R171 ;  /* 0x0000001fff937819 */ /* 0x000fe400000114ab */
[----:B------:R-:W-:Y:S01]  /*2bd0*/  SHF.R.S32.HI R144, RZ, 0x1f, R163 ;  /* 0x0000001fff907819 */ /* 0x000fe200000114a3 */
[----:B------:R-:W-:Y:S01]  /*2be0*/  IMAD.WIDE.U32 R188, R62, 0x30, R212 ;  /* 0x000000303ebc7825 */ /* 0x000fe200078e00d4 */
[----:B------:R-:W-:-:S02]  /*2bf0*/  SHF.R.S32.HI R142, RZ, 0x1f, R161 ;  /* 0x0000001fff8e7819 */ /* 0x000fc400000114a1 */
[----:B------:R-:W-:Y:S01]  /*2c00*/  SHF.R.S32.HI R140, RZ, 0x1f, R159 ;  /* 0x0000001fff8c7819 */ /* 0x000fe2000001149f */
[----:B------:R-:W-:Y:S01]  /*2c10*/  IMAD.SHL.U32 R99, R218, 0x40, RZ ;  /* 0x00000040da637824 */ /* 0x000fe200078e00ff */
[----:B------:R-:W-:Y:S01]  /*2c20*/  SHF.R.S32.HI R138, RZ, 0x1f, R157 ;  /* 0x0000001fff8a7819 */ /* 0x000fe2000001149d */
[----:B------:R-:W-:Y:S01]  /*2c30*/  IMAD.SHL.U32 R113, R113, 0x2, RZ ;  /* 0x0000000271717824 */ /* 0x000fe200078e00ff */
[----:B------:R-:W-:Y:S01]  /*2c40*/  SHF.R.S32.HI R136, RZ, 0x1f, R155 ;  /* 0x0000001fff887819 */ /* 0x000fe2000001149b */
[----:B------:R-:W-:Y:S01]  /*2c50*/  IMAD.SHL.U32 R118, R118, 0x2, RZ ;  /* 0x0000000276767824 */ /* 0x000fe200078e00ff */
[----:B------:R-:W-:Y:S01]  /*2c60*/  IADD3 R83, R193, R3, RZ ;  /* 0x00000003c1537210 */ /* 0x000fe20007ffe0ff */
[----:B------:R-:W-:Y:S01]  /*2c70*/  IMAD.IADD R116, R211, 0x1, R7 ;  /* 0x00000001d3747824 */ /* 0x000fe200078e0207 */
[----:B------:R-:W-:Y:S01]  /*2c80*/  SHF.R.S32.HI R145, RZ, 0x1f, R162 ;  /* 0x0000001fff917819 */ /* 0x000fe200000114a2 */
[----:B------:R-:W-:Y:S01]  /*2c90*/  IMAD.IADD R120, R207, 0x1, R5 ;  /* 0x00000001cf787824 */ /* 0x000fe200078e0205 */
[----:B------:R-:W-:Y:S01]  /*2ca0*/  IADD3 R82, R3, R191, RZ ;  /* 0x000000bf03527210 */ /* 0x000fe20007ffe0ff */
[----:B------:R-:W-:Y:S01]  /*2cb0*/  IMAD.IADD R121, R205, 0x1, R121 ;  /* 0x00000001cd797824 */ /* 0x000fe200078e0279 */
[----:B------:R-:W-:Y:S01]  /*2cc0*/  SHF.R.S32.HI R143, RZ, 0x1f, R160 ;  /* 0x0000001fff8f7819 */ /* 0x000fe200000114a0 */
[----:B------:R-:W-:Y:S01]  /*2cd0*/  IMAD.IADD R81, R3, 0x1, R189 ;  /* 0x0000000103517824 */ /* 0x000fe200078e02bd */
[----:B------:R-:W-:Y:S01]  /*2ce0*/  SHF.R.S32.HI R141, RZ, 0x1f, R158 ;  /* 0x0000001fff8d7819 */ /* 0x000fe2000001149e */
[----:B------:R-:W-:Y:S01]  /*2cf0*/  IMAD.X R108, R105, 0x1, R100, P1 ;  /* 0x00000001696c7824 */ /* 0x000fe200008e0664 */
[----:B------:R-:W-:Y:S01]  /*2d00*/  SHF.R.S32.HI R139, RZ, 0x1f, R156 ;  /* 0x0000001fff8b7819 */ /* 0x000fe2000001149c */
[----:B------:R-:W-:Y:S01]  /*2d10*/  IMAD.X R110, R107, 0x1, R100, P0 ;  /* 0x000000016b6e7824 */ /* 0x000fe200000e0664 */
[----:B------:R-:W-:-:S02]  /*2d20*/  SHF.R.S32.HI R137, RZ, 0x1f, R154 ;  /* 0x0000001fff897819 */ /* 0x000fc4000001149a */
[----:B------:R-:W-:Y:S02]  /*2d30*/  SHF.R.S32.HI R135, RZ, 0x1f, R153 ;  /* 0x0000001fff877819 */ /* 0x000fe40000011499 */
[----:B------:R-:W-:Y:S02]  /*2d40*/  SHF.R.S32.HI R134, RZ, 0x1f, R152 ;  /* 0x0000001fff867819 */ /* 0x000fe40000011498 */
.L_x_3033:
        /* <DEDUP_REMOVED lines=11> */
[----:B------:R-:W2:Y:S04]  /*2e00*/  @P1 LD.E.128 R20, [R122.64] ;  /* 0x000000067a141980 */ /* 0x000ea8000c101d00 */
[----:B--2---:R1:W-:Y:S04]  /*2e10*/  @P1 ST.E.128 [R132.64], R20 ;  /* 0x0000001484001985 */ /* 0x0043e8000c101d06 */
[----:B------:R-:W2:Y:S04]  /*2e20*/  @P0 LD.E.128 R4, [R122.64+0x80] ;  /* 0x000080067a040980 */ /* 0x000ea8000c101d00 */
[----:B--2---:R1:W-:Y:S02]  /*2e30*/  @P0 ST.E.128 [R132.64+0x80], R4 ;  /* 0x0000800484000985 */ /* 0x0043e4000c101d06 */
.L_x_2901:
[----:B------:R-:W-:Y:S05]  /*2e40*/  BSYNC B0 ;  /* 0x0000000000007941 */ /* 0x000fea0003800000 */
.L_x_2900:
        /* <DEDUP_REMOVED lines=15> */
.L_x_2903:
[----:B------:R-:W-:Y:S05]  /*2f40*/  BSYNC B0 ;  /* 0x0000000000007941 */ /* 0x000fea0003800000 */
.L_x_2902:
        /* <DEDUP_REMOVED lines=15> */
.L_x_2905:
[----:B------:R-:W-:Y:S05]  /*3040*/  BSYNC B0 ;  /* 0x0000000000007941 */ /* 0x000fea0003800000 */
.L_x_2904:
        /* <DEDUP_REMOVED lines=15> */
.L_x_2907:
[----:B------:R-:W-:Y:S05]  /*3140*/  BSYNC B0 ;  /* 0x0000000000007941 */ /* 0x000fea0003800000 */
.L_x_2906:
        /* <DEDUP_REMOVED lines=15> */
.L_x_2909:
[----:B------:R-:W-:Y:S05]  /*3240*/  BSYNC B0 ;  /* 0x0000000000007941 */ /* 0x000fea0003800000 */
.L_x_2908:
        /* <DEDUP_REMOVED lines=15> */
.L_x_2911:
[----:B------:R-:W-:Y:S05]  /*3340*/  BSYNC B0 ;  /* 0x0000000000007941 */ /* 0x000fea0003800000 */
.L_x_2910:
        /* <DEDUP_REMOVED lines=15> */
.L_x_2913:
[----:B------:R-:W-:Y:S05]  /*3440*/  BSYNC B0 ;  /* 0x0000000000007941 */ /* 0x000fea0003800000 */
.L_x_2912:
        /* <DEDUP_REMOVED lines=15> */
.L_x_2915:
[----:B------:R-:W-:Y:S05]  /*3540*/  BSYNC B0 ;  /* 0x0000000000007941 */ /* 0x000fea0003800000 */
.L_x_2914:
[----:B------:R-:W2:Y:S01]  /*3550*/  LD.E R17, [R10.64+0xd0] ;  /* 0x0000d0060a117980 */ /* 0x000ea2000c101900 */
[----:B------:R-:W-:Y:S03]  /*3560*/  BSSY B3, `(.L_x_2916) ;  /* 0x0000b30000037945 */ /* 0x000fe60003800000 */
        /* <DEDUP_REMOVED lines=67> */
.L_x_2922:
[----:B------:R-:W-:Y:S05]  /*39a0*/  BSYNC B0 ;  /* 0x0000000000007941 */ /* 0x000fea0003800000 */
.L_x_2921:
        /* <DEDUP_REMOVED lines=53> */
.L_x_2920:
[----:B------:R-:W-:Y:S05]  /*3d00*/  BSYNC B1 ;  /* 0x0000000000017941 */ /* 0x000fea0003800000 */
.L_x_2919:
        /* <DEDUP_REMOVED lines=14> */
[C---:B------:R-:W-:Y:S02]  /*3df0*/  LEA R38, P1, R93.reuse, R124, 0x1 ;  /* 0x0000007c5d267211 */ /* 0x040fe400078208ff */
        /* <DEDUP_REMOVED lines=52> */
.L_x_2926:
[----:B------:R-:W-:Y:S05]  /*4140*/  BSYNC B0 ;  /* 0x0000000000007941 */ /* 0x000fea0003800000 */
.L_x_2925:
        /* <DEDUP_REMOVED lines=56> */
.L_x_2924:
[----:B------:R-:W-:Y:S05]  /*44d0*/  BSYNC B1 ;  /* 0x0000000000017941 */ /* 0x000fea0003800000 */
.L_x_2923:
        /* <DEDUP_REMOVED lines=67> */
.L_x_2930:
[----:B------:R-:W-:Y:S05]  /*4910*/  BSYNC B0 ;  /* 0x0000000000007941 */ /* 0x000fea0003800000 */
.L_x_2929:
        /* <DEDUP_REMOVED lines=56> */
.L_x_2928:
[----:B------:R-:W-:Y:S05]  /*4ca0*/  BSYNC B1 ;  /* 0x0000000000017941 */ /* 0x000fea0003800000 */
.L_x_2927:
        /* <DEDUP_REMOVED lines=69> */
.L_x_2934:
[----:B------:R-:W-:Y:S05]  /*5100*/  BSYNC B0 ;  /* 0x0000000000007941 */ /* 0x000fea0003800000 */
.L_x_2933:
        /* <DEDUP_REMOVED lines=56> */
.L_x_2932:
[----:B------:R-:W-:Y:S05]  /*5490*/  BSYNC B1 ;  /* 0x0000000000017941 */ /* 0x000fea0003800000 */
.L_x_2931:
        /* <DEDUP_REMOVED lines=67> */
.L_x_2938:
[----:B------:R-:W-:Y:S05]  /*58d0*/  BSYNC B0 ;  /* 0x0000000000007941 */ /* 0x000fea0003800000 */
.L_x_2937:
        /* <DEDUP_REMOVED lines=56> */
.L_x_2936:
[----:B------:R-:W-:Y:S05]  /*5c60*/  BSYNC B1 ;  /* 0x0000000000017941 */ /* 0x000fea0003800000 */
.L_x_2935:
        /* <DEDUP_REMOVED lines=69> */
.L_x_2942:
[----:B------:R-:W-:Y:S05]  /*60c0*/  BSYNC B0 ;  /* 0x0000000000007941 */ /* 0x000fea0003800000 */
.L_x_2941:
        /* <DEDUP_REMOVED lines=56> */
.L_x_2940:
[----:B------:R-:W-:Y:S05]  /*6450*/  BSYNC B1 ;  /* 0x0000000000017941 */ /* 0x000fea0003800000 */
.L_x_2939:
        /* <DEDUP_REMOVED lines=69> */
.L_x_2946:
[----:B------:R-:W-:Y:S05]  /*68b0*/  BSYNC B0 ;  /* 0x0000000000007941 */ /* 0x000fea0003800000 */
.L_x_2945:
        /* <DEDUP_REMOVED lines=56> */
.L_x_2944:
[----:B------:R-:W-:Y:S05]  /*6c40*/  BSYNC B1 ;  /* 0x0000000000017941 */ /* 0x000fea0003800000 */
.L_x_2943:
        /* <DEDUP_REMOVED lines=69> */
.L_x_2950:
[----:B------:R-:W-:Y:S05]  /*70a0*/  BSYNC B0 ;  /* 0x0000000000007941 */ /* 0x000fea0003800000 */
.L_x_2949:
        /* <DEDUP_REMOVED lines=56> */
.L_x_2948:
[----:B------:R-:W-:Y:S05]  /*7430*/  BSYNC B1 ;  /* 0x0000000000017941 */ /* 0x000fea0003800000 */
.L_x_2947:
[----:B------:R-:W2:Y:S02]  /*7440*/  LD.E R3, [R10.64+0xd0] ;  /* 0x0000d0060a037980 */ /* 0x000ea4000c101900 */
[----:B--2---:R-:W-:Y:S05]  /*7450*/  IMAD.U32 R3, R3, -0x40, RZ ;  /* 0xffffffc003037824 */ /* 0x004fea00078e00ff */
[C---:B------:R-:W-:Y:S02]  /*7460*/  LEA R12, P1, R3.reuse, R12, 0x1 ;  /* 0x0000000c030c7211 */ /* 0x040fe400078208ff */
[C---:B------:R-:W-:Y:S02]  /*7470*/  LEA R50, P0, R3.reuse, R50, 0x1 ;  /* 0x0000003203327211 */ /* 0x040fe400078008ff */
[C---:B------:R-:W-:Y:S02]  /*7480*/  LEA.HI.X.SX32 R13, R3.reuse, R13, 0x1, P1 ;  /* 0x0000000d030d7211 */ /* 0x040fe400008f0eff */
[----:B------:R-:W-:Y:S01]  /*7490*/  LEA.HI.X.SX32 R51, R3, R51, 0x1, P0 ;  /* 0x0000003303337211 */ /* 0x000fe200000f0eff */
[----:B------:R-:W-:-:S05]  /*74a0*/  BRA `(.L_x_2951) ;  /* 0x000073b000007947 */ /* 0x000fca0003800000 */
.L_x_2918:
        /* <DEDUP_REMOVED lines=96> */
.L_x_2957:
[----:B------:R-:W-:Y:S05]  /*7ab0*/  BSYNC B0 ;  /* 0x0000000000007941 */ /* 0x000fea0003800000 */
.L_x_2956:
[----:B-----5:R2:W-:Y:S02]  /*7ac0*/  ST.E.128 [R130.64], R36 ;  /* 0x0000002482007985 */ /* 0x0205e4000c101d06 */
.L_x_2955:
[----:B------:R-:W-:Y:S05]  /*7ad0*/  BSYNC B1 ;  /* 0x0000000000017941 */ /* 0x000fea0003800000 */
.L_x_2954:
        /* <DEDUP_REMOVED lines=19> */
[C---:B------:R-:W-:Y:S02]  /*7c10*/  @P2 IADD3 R243, -R222.reuse, RZ, RZ ;  /* 0x000000ffdef32210 */ /* 0x040fe40007ffe1ff */
[----:B------:R-:W-:Y:S02]  /*7c20*/  LEA R20, P1, R245, R124, 0x1 ;  /* 0x0000007cf5147211 */ /* 0x000fe400078208ff */
[----:B------:R-:W-:Y:S02]  /*7c30*/  LEA R246, P0, R243, R126, 0x1 ;  /* 0x0000007ef3f67211 */ /* 0x000fe400078008ff */
[----:B------:R-:W-:Y:S02]  /*7c40*/  LEA.HI.X.SX32 R21, R245, R125, 0x1, P1 ;  /* 0x0000007df5157211 */ /* 0x000fe400008f0eff */
[----:B------:R-:W-:Y:S02]  /*7c50*/  LEA.HI.X.SX32 R247, R243, R127, 0x1, P0 ;  /* 0x0000007ff3f77211 */ /* 0x000fe400000f0eff */
[----:B------:R-:W-:Y:S02]  /*7c60*/  MOV R243, RZ ;  /* 0x000000ff00f37202 */ /* 0x000fe40000000f00 */
[----:B------:R-:W-:Y:S01]  /*7c70*/  @P2 IADD3 R243, -R222, RZ, RZ ;  /* 0x000000ffdef32210 */ /* 0x000fe20007ffe1ff */
[----:B------:R-:W3:Y:S03]  /*7c80*/  LD.E.128 R20, [R20.64+0x80] ;  /* 0x0000800614147980 */ /* 0x000ee6000c101d00 */
[C---:B------:R-:W-:Y:S04]  /*7c90*/  LEA R40, P0, R243.reuse, R128, 0x1 ;  /* 0x00000080f3287211 */ /* 0x040fe800078008ff */
[----:B------:R-:W-:Y:S01]  /*7ca0*/  LEA.HI.X.SX32 R41, R243, R129, 0x1, P0 ;  /* 0x00000081f3297211 */ /* 0x000fe200000f0eff */
        /* <DEDUP_REMOVED lines=64> */
.L_x_2959:
[----:B------:R-:W-:Y:S05]  /*80b0*/  BSYNC B0 ;  /* 0x0000000000007941 */ /* 0x000fea0003800000 */
.L_x_2958:
[----:B-----5:R3:W-:Y:S02]  /*80c0*/  ST.E.128 [R130.64+0x80], R36 ;  /* 0x0000802482007985 */ /* 0x0207e4000c101d06 */
.L_x_2953:
[----:B------:R-:W-:Y:S05]  /*80d0*/  BSYNC B2 ;  /* 0x0000000000027941 */ /* 0x000fea0003800000 */
.L_x_2952:
        /* <DEDUP_REMOVED lines=104> */
.L_x_2965:
[----:B------:R-:W-:Y:S05]  /*8760*/  BSYNC B0 ;  /* 0x0000000000007941 */ /* 0x000fea0003800000 */
.L_x_2964:
[C---:B------:R-:W-:Y:S04]  /*8770*/  LEA R2, P0, R225.reuse, R130, 0x1 ;  /* 0x00000082e1027211 */ /* 0x040fe800078008ff */
[----:B------:R-:W-:Y:S05]  /*8780*/  LEA.HI.X R3, R225, R131, R226, 0x1, P0 ;  /* 0x00000083e1037211 */ /* 0x000fea00000f0ce2 */
[----:B-----5:R3:W-:Y:S04]  /*8790*/  ST.E.128 [R2.64], R36 ;  /* 0x0000002402007985 */ /* 0x0207e8000c101d06 */
.L_x_2963:
[----:B------:R-:W-:Y:S05]  /*87a0*/  BSYNC B1 ;  /* 0x0000000000017941 */ /* 0x000fea0003800000 */
.L_x_2962:
        /* <DEDUP_REMOVED lines=24> */
[C---:B--2---:R-:W-:Y:S02]  /*8930*/  LEA R246, P0, R242.reuse, R126, 0x1 ;  /* 0x0000007ef2f67211 */ /* 0x044fe400078008ff */
        /* <DEDUP_REMOVED lines=73> */
.L_x_2967:
[----:B------:R-:W-:Y:S05]  /*8dd0*/  BSYNC B0 ;  /* 0x0000000000007941 */ /* 0x000fea0003800000 */
.L_x_2966:
[C---:B------:R-:W-:Y:S04]  /*8de0*/  LEA R2, P0, R86.reuse, R130, 0x1 ;  /* 0x0000008256027211 */ /* 0x040fe800078008ff */
[----:B------:R-:W-:Y:S05]  /*8df0*/  LEA.HI.X R3, R86, R131, R87, 0x1, P0 ;  /* 0x0000008356037211 */ /* 0x000fea00000f0c57 */
[----:B-----5:R3:W-:Y:S04]  /*8e00*/  ST.E.128 [R2.64], R36 ;  /* 0x0000002402007985 */ /* 0x0207e8000c101d06 */
.L_x_2961:
[----:B------:R-:W-:Y:S05]  /*8e10*/  BSYNC B2 ;  /* 0x0000000000027941 */ /* 0x000fea0003800000 */
.L_x_2960:
        /* <DEDUP_REMOVED lines=104> */
.L_x_2973:
[----:B------:R-:W-:Y:S05]  /*94a0*/  BSYNC B0 ;  /* 0x0000000000007941 */ /* 0x000fea0003800000 */
.L_x_2972:
[C---:B------:R-:W-:Y:S04]  /*94b0*/  LEA R2, P0, R88.reuse, R130, 0x1 ;  /* 0x0000008258027211 */ /* 0x040fe800078008ff */
[----:B------:R-:W-:Y:S05]  /*94c0*/  LEA.HI.X R3, R88, R131, R89, 0x1, P0 ;  /* 0x0000008358037211 */ /* 0x000fea00000f0c59 */
[----:B-----5:R3:W-:Y:S04]  /*94d0*/  ST.E.128 [R2.64], R36 ;  /* 0x0000002402007985 */ /* 0x0207e8000c101d06 */
.L_x_2971:
[----:B------:R-:W-:Y:S05]  /*94e0*/  BSYNC B1 ;  /* 0x0000000000017941 */ /* 0x000fea0003800000 */
.L_x_2970:
        /* <DEDUP_REMOVED lines=98> */
.L_x_2975:
[----:B------:R-:W-:Y:S05]  /*9b10*/  BSYNC B0 ;  /* 0x0000000000007941 */ /* 0x000fea0003800000 */
.L_x_2974:
[C---:B------:R-:W-:Y:S04]  /*9b20*/  LEA R2, P0, R216.reuse, R130, 0x1 ;  /* 0x00000082d8027211 */ /* 0x040fe800078008ff */
[----:B------:R-:W-:Y:S05]  /*9b30*/  LEA.HI.X R3, R216, R131, R217, 0x1, P0 ;  /* 0x00000083d8037211 */ /* 0x000fea00000f0cd9 */
[----:B-----5:R3:W-:Y:S04]  /*9b40*/  ST.E.128 [R2.64], R36 ;  /* 0x0000002402007985 */ /* 0x0207e8000c101d06 */
.L_x_2969:
[----:B------:R-:W-:Y:S05]  /*9b50*/  BSYNC B2 ;  /* 0x0000000000027941 */ /* 0x000fea0003800000 */
.L_x_2968:
        /* <DEDUP_REMOVED lines=105> */
.L_x_2981:
[----:B------:R-:W-:Y:S05]  /*a1f0*/  BSYNC B0 ;  /* 0x0000000000007941 */ /* 0x000fea0003800000 */
.L_x_2980:
[----:B------:R-:W-:Y:S02]  /*a200*/  IMAD R0, R63, 0x60, RZ ;  /* 0x000000603f007824 */ /* 0x000fe400078e02ff */
[----:B------:R-:W-:Y:S05]  /*a210*/  IMAD.WIDE.U32 R2, R62, 0x60, R130 ;  /* 0x000000603e027825 */ /* 0x000fea00078e0082 */
[----:B------:R-:W-:Y:S05]  /*a220*/  IADD3 R3, R3, R0, RZ ;  /* 0x0000000003037210 */ /* 0x000fea0007ffe0ff */
[----:B-----5:R3:W-:Y:S02]  /*a230*/  ST.E.128 [R2.64], R36 ;  /* 0x0000002402007985 */ /* 0x0207e4000c101d06 */
.L_x_2979:
[----:B------:R-:W-:Y:S05]  /*a240*/  BSYNC B1 ;  /* 0x0000000000017941 */ /* 0x000fea0003800000 */
.L_x_2978:
        /* <DEDUP_REMOVED lines=98> */
.L_x_2983:
[----:B------:R-:W-:Y:S05]  /*a870*/  BSYNC B0 ;  /* 0x0000000000007941 */ /* 0x000fea0003800000 */
.L_x_2982:
[C---:B------:R-:W-:Y:S04]  /*a880*/  LEA R2, P0, R214.reuse, R130, 0x1 ;  /* 0x00000082d6027211 */ /* 0x040fe800078008ff */
[----:B------:R-:W-:Y:S05]  /*a890*/  LEA.HI.X R3, R214, R131, R215, 0x1, P0 ;  /* 0x00000083d6037211 */ /* 0x000fea00000f0cd7 */
[----:B-----5:R3:W-:Y:S04]  /*a8a0*/  ST.E.128 [R2.64], R36 ;  /* 0x0000002402007985 */ /* 0x0207e8000c101d06 */
.L_x_2977:
[----:B------:R-:W-:Y:S05]  /*a8b0*/  BSYNC B2 ;  /* 0x0000000000027941 */ /* 0x000fea0003800000 */
.L_x_2976:
        /* <DEDUP_REMOVED lines=104> */
.L_x_2989:
[----:B------:R-:W-:Y:S05]  /*af40*/  BSYNC B0 ;  /* 0x0000000000007941 */ /* 0x000fea0003800000 */
.L_x_2988:
[C---:B------:R-:W-:Y:S04]  /*af50*/  LEA R2, P0, R84.reuse, R130, 0x1 ;  /* 0x0000008254027211 */ /* 0x040fe800078008ff */
[----:B------:R-:W-:Y:S05]  /*af60*/  LEA.HI.X R3, R84, R131, R85, 0x1, P0 ;  /* 0x0000008354037211 */ /* 0x000fea00000f0c55 */
[----:B-----5:R3:W-:Y:S04]  /*af70*/  ST.E.128 [R2.64], R36 ;  /* 0x0000002402007985 */ /* 0x0207e8000c101d06 */
.L_x_2987:
[----:B------:R-:W-:Y:S05]  /*af80*/  BSYNC B1 ;  /* 0x0000000000017941 */ /* 0x000fea0003800000 */
.L_x_2986:
        /* <DEDUP_REMOVED lines=98> */
.L_x_2991:
[----:B------:R-:W-:Y:S05]  /*b5b0*/  BSYNC B0 ;  /* 0x0000000000007941 */ /* 0x000fea0003800000 */
.L_x_2990:
[C---:B------:R-:W-:Y:S04]  /*b5c0*/  LEA R2, P0, R212.reuse, R130, 0x1 ;  /* 0x00000082d4027211 */ /* 0x040fe800078008ff */
[----:B------:R-:W-:Y:S05]  /*b5d0*/  LEA.HI.X R3, R212, R131, R213, 0x1, P0 ;  /* 0x00000083d4037211 */ /* 0x000fea00000f0cd5 */
[----:B-----5:R3:W-:Y:S04]  /*b5e0*/  ST.E.128 [R2.64], R36 ;  /* 0x0000002402007985 */ /* 0x0207e8000c101d06 */
.L_x_2985:
[----:B------:R-:W-:Y:S05]  /*b5f0*/  BSYNC B2 ;  /* 0x0000000000027941 */ /* 0x000fea0003800000 */
.L_x_2984:
        /* <DEDUP_REMOVED lines=105> */
.L_x_2997:
[----:B------:R-:W-:Y:S05]  /*bc90*/  BSYNC B0 ;  /* 0x0000000000007941 */ /* 0x000fea0003800000 */
.L_x_2996:
[----:B------:R-:W-:Y:S02]  /*bca0*/  IMAD R0, R63, 0xa0, RZ ;  /* 0x000000a03f007824 */ /* 0x000fe400078e02ff */
[----:B---3--:R-:W-:Y:S05]  /*bcb0*/  IMAD.WIDE.U32 R2, R62, 0xa0, R130 ;  /* 0x000000a03e027825 */ /* 0x008fea00078e0082 */
[----:B------:R-:W-:Y:S05]  /*bcc0*/  IADD3 R3, R3, R0, RZ ;  /* 0x0000000003037210 */ /* 0x000fea0007ffe0ff */
[----:B-----5:R3:W-:Y:S02]  /*bcd0*/  ST.E.128 [R2.64], R28 ;  /* 0x0000001c02007985 */ /* 0x0207e4000c101d06 */
.L_x_2995:
[----:B------:R-:W-:Y:S05]  /*bce0*/  BSYNC B1 ;  /* 0x0000000000017941 */ /* 0x000fea0003800000 */
.L_x_2994:
        /* <DEDUP_REMOVED lines=98> */
.L_x_2999:
[----:B------:R-:W-:Y:S05]  /*c310*/  BSYNC B0 ;  /* 0x0000000000007941 */ /* 0x000fea0003800000 */
.L_x_2998:
[C---:B---3--:R-:W-:Y:S04]  /*c320*/  LEA R2, P0, R192.reuse, R130, 0x1 ;  /* 0x00000082c0027211 */ /* 0x048fe800078008ff */
[----:B------:R-:W-:Y:S05]  /*c330*/  LEA.HI.X R3, R192, R131, R83, 0x1, P0 ;  /* 0x00000083c0037211 */ /* 0x000fea00000f0c53 */
[----:B-----5:R3:W-:Y:S04]  /*c340*/  ST.E.128 [R2.64], R24 ;  /* 0x0000001802007985 */ /* 0x0207e8000c101d06 */
.L_x_2993:
[----:B------:R-:W-:Y:S05]  /*c350*/  BSYNC B2 ;  /* 0x0000000000027941 */ /* 0x000fea0003800000 */
.L_x_2992:
        /* <DEDUP_REMOVED lines=105> */
.L_x_3005:
[----:B------:R-:W-:Y:S05]  /*c9f0*/  BSYNC B0 ;  /* 0x0000000000007941 */ /* 0x000fea0003800000 */
.L_x_3004:
[----:B------:R-:W-:Y:S02]  /*ca00*/  IMAD R0, R63, 0xc0, RZ ;  /* 0x000000c03f007824 */ /* 0x000fe400078e02ff */
[----:B---3--:R-:W-:Y:S05]  /*ca10*/  IMAD.WIDE.U32 R2, R62, 0xc0, R130 ;  /* 0x000000c03e027825 */ /* 0x008fea00078e0082 */
[----:B------:R-:W-:Y:S05]  /*ca20*/  IADD3 R3, R3, R0, RZ ;  /* 0x0000000003037210 */ /* 0x000fea0007ffe0ff */
[----:B-----5:R3:W-:Y:S02]  /*ca30*/  ST.E.128 [R2.64], R24 ;  /* 0x0000001802007985 */ /* 0x0207e4000c101d06 */
.L_x_3003:
[----:B------:R-:W-:Y:S05]  /*ca40*/  BSYNC B1 ;  /* 0x0000000000017941 */ /* 0x000fea0003800000 */
.L_x_3002:
        /* <DEDUP_REMOVED lines=98> */
.L_x_3007:
[----:B------:R-:W-:Y:S05]  /*d070*/  BSYNC B0 ;  /* 0x0000000000007941 */ /* 0x000fea0003800000 */
.L_x_3006:
[C---:B---3--:R-:W-:Y:S04]  /*d080*/  LEA R2, P0, R190.reuse, R130, 0x1 ;  /* 0x00000082be027211 */ /* 0x048fe800078008ff */
[----:B------:R-:W-:Y:S05]  /*d090*/  LEA.HI.X R3, R190, R131, R82, 0x1, P0 ;  /* 0x00000083be037211 */ /* 0x000fea00000f0c52 */
[----:B-----5:R3:W-:Y:S04]  /*d0a0*/  ST.E.128 [R2.64], R24 ;  /* 0x0000001802007985 */ /* 0x0207e8000c101d06 */
.L_x_3001:
[----:B------:R-:W-:Y:S05]  /*d0b0*/  BSYNC B2 ;  /* 0x0000000000027941 */ /* 0x000fea0003800000 */
.L_x_3000:
        /* <DEDUP_REMOVED lines=105> */
.L_x_3013:
[----:B------:R-:W-:Y:S05]  /*d750*/  BSYNC B0 ;  /* 0x0000000000007941 */ /* 0x000fea0003800000 */
.L_x_3012:
[----:B------:R-:W-:Y:S02]  /*d760*/  IMAD R0, R63, 0xe0, RZ ;  /* 0x000000e03f007824 */ /* 0x000fe400078e02ff */
[----:B---3--:R-:W-:Y:S05]  /*d770*/  IMAD.WIDE.U32 R2, R62, 0xe0, R130 ;  /* 0x000000e03e027825 */ /* 0x008fea00078e0082 */
[----:B------:R-:W-:Y:S05]  /*d780*/  IADD3 R3, R3, R0, RZ ;  /* 0x0000000003037210 */ /* 0x000fea0007ffe0ff */
[----:B-----5:R3:W-:Y:S02]  /*d790*/  ST.E.128 [R2.64], R24 ;  /* 0x0000001802007985 */ /* 0x0207e4000c101d06 */
.L_x_3011:
[----:B------:R-:W-:Y:S05]  /*d7a0*/  BSYNC B1 ;  /* 0x0000000000017941 */ /* 0x000fea0003800000 */
.L_x_3010:
        /* <DEDUP_REMOVED lines=100> */
.L_x_3015:
[----:B------:R-:W-:Y:S05]  /*ddf0*/  BSYNC B0 ;  /* 0x0000000000007941 */ /* 0x000fea0003800000 */
.L_x_3014:
[C---:B---3--:R-:W-:Y:S04]  /*de00*/  LEA R2, P0, R188.reuse, R130, 0x1 ;  /* 0x00000082bc027211 */ /* 0x048fe800078008ff */
[----:B------:R-:W-:Y:S05]  /*de10*/  LEA.HI.X R3, R188, R131, R81, 0x1, P0 ;  /* 0x00000083bc037211 */ /* 0x000fea00000f0c51 */
[----:B-----5:R3:W-:Y:S04]  /*de20*/  ST.E.128 [R2.64], R4 ;  /* 0x0000000402007985 */ /* 0x0207e8000c101d06 */
.L_x_3009:
[----:B------:R-:W-:Y:S05]  /*de30*/  BSYNC B2 ;  /* 0x0000000000027941 */ /* 0x000fea0003800000 */
.L_x_3008:
[----:B---3--:R-:W3:Y:S02]  /*de40*/  LD.E R3, [R10.64+0xd0] ;  /* 0x0000d0060a037980 */ /* 0x008ee4000c101900 */
[----:B---3--:R-:W-:Y:S05]  /*de50*/  IMAD.U32 R3, R3, -0x40, RZ ;  /* 0xffffffc003037824 */ /* 0x008fea00078e00ff */
[C---:B------:R-:W-:Y:S02]  /*de60*/  LEA R128, P1, R3.reuse, R128, 0x1 ;  /* 0x0000008003807211 */ /* 0x040fe400078208ff */
[C---:B------:R-:W-:Y:S02]  /*de70*/  LEA R126, P0, R3.reuse, R126, 0x1 ;  /* 0x0000007e037e7211 */ /* 0x040fe400078008ff */
[C---:B------:R-:W-:Y:S02]  /*de80*/  LEA.HI.X.SX32 R129, R3.reuse, R129, 0x1, P1 ;  /* 0x0000008103817211 */ /* 0x040fe400008f0eff */
[----:B------:R-:W-:Y:S01]  /*de90*/  LEA.HI.X.SX32 R127, R3, R127, 0x1, P0 ;  /* 0x0000007f037f7211 */ /* 0x000fe200000f0eff */
[----:B------:R-:W-:-:S05]  /*dea0*/  BRA `(.L_x_2951) ;  /* 0x000009b000007947 */ /* 0x000fca0003800000 */
.L_x_2917:
        /* <DEDUP_REMOVED lines=8> */
.L_x_3017:
[----:B------:R-:W-:Y:S05]  /*df30*/  BSYNC B0 ;  /* 0x0000000000007941 */ /* 0x000fea0003800000 */
.L_x_3016:
[C---:B------:R-:W-:Y:S01]  /*df40*/  ISETP.GE.AND P0, PT, R71.reuse, R235, PT ;  /* 0x000000eb4700720c */ /* 0x040fe20003f06270 */
[----:B------:R-:W-:Y:S03]  /*df50*/  BSSY B0, `(.L_x_3018) ;  /* 0x0000012000007945 */ /* 0x000fe60003800000 */
[----:B------:R-:W-:Y:S11]  /*df60*/  ISETP.GE.AND P0, PT, R71, R177, !P0 ;  /* 0x000000b14700720c */ /* 0x000ff60004706270 */
[----:B------:R-:W-:Y:S02]  /*df70*/  @!UPT UIADD3 URZ, URZ, URZ, URZ ;  /* 0x0000003f3f3ff290 */ /* 0x000fe4000fffe03f */
[----:B------:R-:W-:-:S05]  /*df80*/  @!P0 BRA `(.L_x_3019) ;  /* 0x000000e000008947 */ /* 0x000fca0003800000 */
[----:B------:R-:W-:Y:S02]  /*df90*/  ISETP.NE.AND P3, PT, R170, RZ, PT ;  /* 0x000000ffaa00720c */ /* 0x000fe40003f65270 */
[----:B------:R-:W-:Y:S11]  /*dfa0*/  ISETP.NE.AND P1, PT, R169, RZ, PT ;  /* 0x000000ffa900720c */ /* 0x000ff60003f25270 */
[----:B------:R-:W-:Y:S02]  /*dfb0*/  @P3 LEA R28, P0, R93, R124, 0x1 ;  /* 0x0000007c5d1c3211 */ /* 0x000fe400078008ff */
[----:B------:R-:W-:Y:S02]  /*dfc0*/  @P3 LEA R24, P2, R225, R130, 0x1 ;  /* 0x00000082e1183211 */ /* 0x000fe400078408ff */
[----:B------:R-:W-:Y:S02]  /*dfd0*/  @P3 LEA.HI.X R29, R93, R125, R92, 0x1, P0 ;  /* 0x0000007d5d1d3211 */ /* 0x000fe400000f0c5c */
[C---:B------:R-:W-:Y:S02]  /*dfe0*/  @P1 LEA R2, P0, R94.reuse, R124, 0x1 ;  /* 0x0000007c5e021211 */ /* 0x040fe400078008ff */
        /* <DEDUP_REMOVED lines=8> */
.L_x_3019:
[----:B------:R-:W-:Y:S05]  /*e070*/  BSYNC B0 ;  /* 0x0000000000007941 */ /* 0x000fea0003800000 */
.L_x_3018:
        /* <DEDUP_REMOVED lines=19> */
.L_x_3021:
[----:B------:R-:W-:Y:S05]  /*e1b0*/  BSYNC B0 ;  /* 0x0000000000007941 */ /* 0x000fea0003800000 */
.L_x_3020:
        /* <DEDUP_REMOVED lines=21> */
.L_x_3023:
[----:B------:R-:W-:Y:S05]  /*e310*/  BSYNC B0 ;  /* 0x0000000000007941 */ /* 0x000fea0003800000 */
.L_x_3022:
        /* <DEDUP_REMOVED lines=19> */
.L_x_3025:
[----:B------:R-:W-:Y:S05]  /*e450*/  BSYNC B0 ;  /* 0x0000000000007941 */ /* 0x000fea0003800000 */
.L_x_3024:
        /* <DEDUP_REMOVED lines=21> */
.L_x_3027:
[----:B------:R-:W-:Y:S05]  /*e5b0*/  BSYNC B0 ;  /* 0x0000000000007941 */ /* 0x000fea0003800000 */
.L_x_3026:
        /* <DEDUP_REMOVED lines=21> */
.L_x_3029:
[----:B------:R-:W-:Y:S05]  /*e710*/  BSYNC B0 ;  /* 0x0000000000007941 */ /* 0x000fea0003800000 */
.L_x_3028:
        /* <DEDUP_REMOVED lines=20> */
.L_x_2951:
[----:B------:R-:W-:Y:S05]  /*e860*/  BSYNC B3 ;  /* 0x0000000000037941 */ /* 0x000fea0003800000 */
.L_x_2916:
        /* <DEDUP_REMOVED lines=89> */
.L_x_3031:
        /* <DEDUP_REMOVED lines=8> */
.L_x_3032:
[----:B------:R-:W-:Y:S05]  /*ee80*/  BSYNC B0 ;  /* 0x0000000000007941 */ /* 0x000fea0003800000 */
.L_x_3030:
[----:B------:R-:W-:Y:S04]  /*ee90*/  IADD3 R14, R14, -0x1, RZ ;  /* 0xffffffff0e0e7810 */ /* 0x000fe80007ffe0ff */
[----:B------:R-:W-:Y:S11]  /*eea0*/  ISETP.GT.AND P0, PT, R14, R91, PT ;  /* 0x0000005b0e00720c */ /* 0x000ff60003f04270 */
[----:B------:R-:W-:Y:S02]  /*eeb0*/  @!UPT UIADD3 URZ, URZ, URZ, URZ ;  /* 0x0000003f3f3ff290 */ /* 0x000fe4000fffe03f */
[----:B------:R-:W-:-:S05]  /*eec0*/  @P0 BRA `(.L_x_3033) ;  /* 0xffff3e8000000947 */ /* 0x000fca000383ffff */
.L_x_2899:
        /* <DEDUP_REMOVED lines=10> */
[----:B----4-:R-:W-:-:S03]  /*ef70*/  IMAD.MOV.U32 R6, RZ, RZ, RZ ;  /* 0x000000ffff067224 */ /* 0x010fc600078e00ff */
        /* <DEDUP_REMOVED lines=8> */
[----:B------:R-:W2:Y:S01]  /*f000*/  @P1 LD.E R6, [R14.64] ;  /* 0x000000060e061980 */ /* 0x000ea2000c101900 */
[----:B------:R-:W-:Y:S02]  /*f010*/  IADD3 R5, P1, R5, R196, RZ ;  /* 0x000000c405057210 */ /* 0x000fe40007f3e0ff */
[----:B------:R-:W-:-:S03]  /*f020*/  LEA.HI R3, R0, R0, RZ, 0x1 ;  /* 0x0000000000037211 */ /* 0x000fc600078f08ff */
[----:B-----5:R-:W-:Y:S01]  /*f030*/  IMAD.X R12, R13, 0x1, R203, P1 ;  /* 0x000000010d0c7824 */ /* 0x020fe200008e06cb */
[C---:B------:R-:W-:Y:S02]  /*f040*/  LEA R38, P1, R5.reuse, R240, 0x1 ;  /* 0x000000f005267211 */ /* 0x040fe400078208ff */
        /* <DEDUP_REMOVED lines=17> */
[C---:B------:R-:W-:Y:S01]  /*f160*/  LEA R34, P1, R202.reuse, R240, 0x1 ;  /* 0x000000f0ca227211 */ /* 0x040fe200078208ff */
[----:B------:R-:W-:Y:S01]  /*f170*/  IMAD.SHL.U32 R28, R3, 0x10, RZ ;  /* 0x00000010031c7824 */ /* 0x000fe200078e00ff */
[----:B------:R-:W-:Y:S02]  /*f180*/  ISETP.GT.AND P0, PT, R151, -0x8, !P0 ;  /* 0xfffffff89700780c */ /* 0x000fe40004704270 */
[----:B------:R-:W-:-:S02]  /*f190*/  LEA.HI.X R35, R202, R241, R7, 0x1, P1 ;  /* 0x000000f1ca237211 */ /* 0x000fc400008f0c07 */
[----:B--2---:R-:W-:-:S05]  /*f1a0*/  IADD3 R6, R6, R90, R65 ;  /* 0x0000005a06067210 */ /* 0x004fca0007ffe041 */
        /* <DEDUP_REMOVED lines=63> */
.L_x_3042:
[----:B------:R-:W-:Y:S05]  /*f5a0*/  BSYNC B0 ;  /* 0x0000000000007941 */ /* 0x000fea0003800000 */
.L_x_3041:
[----:B-----5:R3:W-:Y:S02]  /*f5b0*/  STS.128 [R235], R12 ;  /* 0x0000000ceb007388 */ /* 0x0207e40000000c00 */
.L_x_3040:
[----:B------:R-:W-:Y:S05]  /*f5c0*/  BSYNC B1 ;  /* 0x0000000000017941 */ /* 0x000fea0003800000 */
.L_x_3039:
        /* <DEDUP_REMOVED lines=47> */
.L_x_3044:
[----:B------:R-:W-:Y:S05]  /*f8c0*/  BSYNC B0 ;  /* 0x0000000000007941 */ /* 0x000fea0003800000 */
.L_x_3043:
[----:B-----5:R1:W-:Y:S02]  /*f8d0*/  STS.128 [R235+0x2000], R12 ;  /* 0x0020000ceb007388 */ /* 0x0203e40000000c00 */
.L_x_3038:
[----:B------:R-:W-:Y:S05]  /*f8e0*/  BSYNC B2 ;  /* 0x0000000000027941 */ /* 0x000fea0003800000 */
.L_x_3037:
        /* <DEDUP_REMOVED lines=61> */
.L_x_3050:
[----:B------:R-:W-:Y:S05]  /*fcc0*/  BSYNC B0 ;  /* 0x0000000000007941 */ /* 0x000fea0003800000 */
.L_x_3049:
[----:B-----5:R3:W-:Y:S02]  /*fcd0*/  STS.128 [R235+0x800], R12 ;  /* 0x0008000ceb007388 */ /* 0x0207e40000000c00 */
.L_x_3048:
[----:B------:R-:W-:Y:S05]  /*fce0*/  BSYNC B1 ;  /* 0x0000000000017941 */ /* 0x000fea0003800000 */
.L_x_3047:
        /* <DEDUP_REMOVED lines=47> */
.L_x_3052:
[----:B------:R-:W-:Y:S05]  /*ffe0*/  BSYNC B0 ;  /* 0x0000000000007941 */ /* 0x000fea0003800000 */
.L_x_3051:
[----:B-----5:R3:W-:Y:S02]  /*fff0*/  STS.128 [R235+0x2800], R12 ;  /* 0x0028000ceb007388 */ /* 0x0207e40000000c00 */
.L_x_3046:
[----:B------:R-:W-:Y:S05]  /*10000*/  BSYNC B2 ;  /* 0x0000000000027941 */ /* 0x000fea0003800000 */
.L_x_3045:
        /* <DEDUP_REMOVED lines=62> */
.L_x_3058:
[----:B------:R-:W-:Y:S05]  /*103f0*/  BSYNC B0 ;  /* 0x0000000000007941 */ /* 0x000fea0003800000 */
.L_x_3057:
[----:B-----5:R2:W-:Y:S02]  /*10400*/  STS.128 [R235+0x1000], R12 ;  /* 0x0010000ceb007388 */ /* 0x0205e40000000c00 */
.L_x_3056:
[----:B------:R-:W-:Y:S05]  /*10410*/  BSYNC B1 ;  /* 0x0000000000017941 */ /* 0x000fea0003800000 */
.L_x_3055:
        /* <DEDUP_REMOVED lines=45> */
.L_x_3060:
[----:B------:R-:W-:Y:S05]  /*106f0*/  BSYNC B0 ;  /* 0x0000000000007941 */ /* 0x000fea0003800000 */
.L_x_3059:
[----:B-----5:R1:W-:Y:S02]  /*10700*/  STS.128 [R235+0x3000], R36 ;  /* 0x00300024eb007388 */ /* 0x0203e40000000c00 */
.L_x_3054:
[----:B------:R-:W-:Y:S05]  /*10710*/  BSYNC B2 ;  /* 0x0000000000027941 */ /* 0x000fea0003800000 */
.L_x_3053:
        /* <DEDUP_REMOVED lines=61> */
.L_x_3065:
[----:B------:R-:W-:Y:S05]  /*10af0*/  BSYNC B0 ;  /* 0x0000000000007941 */ /* 0x000fea0003800000 */
.L_x_3064:
[----:B-----5:R3:W-:Y:S02]  /*10b00*/  STS.128 [R235+0x1800], R12 ;  /* 0x0018000ceb007388 */ /* 0x0207e40000000c00 */
.L_x_3063:
[----:B------:R-:W-:Y:S05]  /*10b10*/  BSYNC B1 ;  /* 0x0000000000017941 */ /* 0x000fea0003800000 */
.L_x_3062:
        /* <DEDUP_REMOVED lines=45> */
.L_x_3067:
[----:B------:R-:W-:Y:S05]  /*10df0*/  BSYNC B0 ;  /* 0x0000000000007941 */ /* 0x000fea0003800000 */
.L_x_3066:
[----:B-----5:R2:W-:Y:S01]  /*10e00*/  STS.128 [R235+0x3800], R32 ;  /* 0x00380020eb007388 */ /* 0x0205e20000000c00 */
[----:B------:R-:W-:Y:S05]  /*10e10*/  BRA `(.L_x_3061) ;  /* 0x0000350000007947 */ /* 0x000fea0003800000 */
.L_x_3036:
        /* <DEDUP_REMOVED lines=90> */
.L_x_3073:
[----:B------:R-:W-:Y:S05]  /*113c0*/  BSYNC B0 ;  /* 0x0000000000007941 */ /* 0x000fea0003800000 */
.L_x_3072:
[----:B-----5:R3:W-:Y:S02]  /*113d0*/  STS.128 [R235], R24 ;  /* 0x00000018eb007388 */ /* 0x0207e40000000c00 */
.L_x_3071:
[----:B------:R-:W-:Y:S05]  /*113e0*/  BSYNC B1 ;  /* 0x0000000000017941 */ /* 0x000fea0003800000 */
.L_x_3070:
        /* <DEDUP_REMOVED lines=86> */
.L_x_3075:
[----:B------:R-:W-:Y:S05]  /*11950*/  BSYNC B0 ;  /* 0x0000000000007941 */ /* 0x000fea0003800000 */
.L_x_3074:
[----:B-----5:R1:W-:Y:S02]  /*11960*/  STS.128 [R235+0x2000], R24 ;  /* 0x00200018eb007388 */ /* 0x0203e40000000c00 */
.L_x_3069:
[----:B------:R-:W-:Y:S05]  /*11970*/  BSYNC B2 ;  /* 0x0000000000027941 */ /* 0x000fea0003800000 */
.L_x_3068:
        /* <DEDUP_REMOVED lines=95> */
.L_x_3081:
[----:B------:R-:W-:Y:S05]  /*11f70*/  BSYNC B0 ;  /* 0x0000000000007941 */ /* 0x000fea0003800000 */
.L_x_3080:
[----:B-----5:R3:W-:Y:S02]  /*11f80*/  STS.128 [R235+0x800], R24 ;  /* 0x00080018eb007388 */ /* 0x0207e40000000c00 */
.L_x_3079:
[----:B------:R-:W-:Y:S05]  /*11f90*/  BSYNC B1 ;  /* 0x0000000000017941 */ /* 0x000fea0003800000 */
.L_x_3078:
        /* <DEDUP_REMOVED lines=90> */
.L_x_3083:
[----:B------:R-:W-:Y:S05]  /*12540*/  BSYNC B0 ;  /* 0x0000000000007941 */ /* 0x000fea0003800000 */
.L_x_3082:
[----:B-----5:R3:W-:Y:S02]  /*12550*/  STS.128 [R235+0x2800], R24 ;  /* 0x00280018eb007388 */ /* 0x0207e40000000c00 */
.L_x_3077:
[----:B------:R-:W-:Y:S05]  /*12560*/  BSYNC B2 ;  /* 0x0000000000027941 */ /* 0x000fea0003800000 */
.L_x_3076:
        /* <DEDUP_REMOVED lines=96> */
.L_x_3089:
[----:B------:R-:W-:Y:S05]  /*12b70*/  BSYNC B0 ;  /* 0x0000000000007941 */ /* 0x000fea0003800000 */
.L_x_3088:
[----:B-----5:R3:W-:Y:S02]  /*12b80*/  STS.128 [R235+0x1000], R24 ;  /* 0x00100018eb007388 */ /* 0x0207e40000000c00 */
.L_x_3087:
[----:B------:R-:W-:Y:S05]  /*12b90*/  BSYNC B1 ;  /* 0x0000000000017941 */ /* 0x000fea0003800000 */
.L_x_3086:
        /* <DEDUP_REMOVED lines=90> */
.L_x_3091:
[----:B------:R-:W-:Y:S05]  /*13140*/  BSYNC B0 ;  /* 0x0000000000007941 */ /* 0x000fea0003800000 */
.L_x_3090:
[----:B-----5:R3:W-:Y:S02]  /*13150*/  STS.128 [R235+0x3000], R24 ;  /* 0x00300018eb007388 */ /* 0x0207e40000000c00 */
.L_x_3085:
[----:B------:R-:W-:Y:S05]  /*13160*/  BSYNC B2 ;  /* 0x0000000000027941 */ /* 0x000fea0003800000 */
.L_x_3084:
        /* <DEDUP_REMOVED lines=94> */
.L_x_3095:
[----:B------:R-:W-:Y:S05]  /*13750*/  BSYNC B0 ;  /* 0x0000000000007941 */ /* 0x000fea0003800000 */
.L_x_3094:
[----:B-----5:R1:W-:Y:S02]  /*13760*/  STS.128 [R235+0x1800], R20 ;  /* 0x00180014eb007388 */ /* 0x0203e40000000c00 */
.L_x_3093:
[----:B------:R-:W-:Y:S05]  /*13770*/  BSYNC B1 ;  /* 0x0000000000017941 */ /* 0x000fea0003800000 */
.L_x_3092:
        /* <DEDUP_REMOVED lines=92> */
.L_x_3097:
[----:B------:R-:W-:Y:S05]  /*13d40*/  BSYNC B0 ;  /* 0x0000000000007941 */ /* 0x000fea0003800000 */
.L_x_3096:
[----:B-----5:R1:W-:Y:S01]  /*13d50*/  STS.128 [R235+0x3800], R20 ;  /* 0x00380014eb007388 */ /* 0x0203e20000000c00 */
[----:B------:R-:W-:Y:S05]  /*13d60*/  BRA `(.L_x_3061) ;  /* 0x000005b000007947 */ /* 0x000fea0003800000 */
.L_x_3035:
        /* <DEDUP_REMOVED lines=21> */
.L_x_3099:
[----:B------:R-:W-:Y:S05]  /*13ec0*/  BSYNC B0 ;  /* 0x0000000000007941 */ /* 0x000fea0003800000 */
.L_x_3098:
        /* <DEDUP_REMOVED lines=22> */
.L_x_3101:
[----:B------:R-:W-:Y:S05]  /*14030*/  BSYNC B0 ;  /* 0x0000000000007941 */ /* 0x000fea0003800000 */
.L_x_3100:
        /* <DEDUP_REMOVED lines=22> */
.L_x_3103:
[----:B------:R-:W-:Y:S05]  /*141a0*/  BSYNC B0 ;  /* 0x0000000000007941 */ /* 0x000fea0003800000 */
.L_x_3102:
        /* <DEDUP_REMOVED lines=23> */
.L_x_3061:
[----:B------:R-:W-:Y:S05]  /*14320*/  BSYNC B3 ;  /* 0x0000000000037941 */ /* 0x000fea0003800000 */
.L_x_3034:
[----:B------:R-:W-:Y:S01]  /*14330*/  IADD3 R238, R48, -0x1, RZ ;  /* 0xffffffff30ee7810 */ /* 0x000fe20007ffe0ff */
[----:B------:R-:W-:Y:S01]  /*14340*/  BSSY B0, `(.L_x_3104) ;  /* 0x0000017000007945 */ /* 0x000fe20003800000 */
[----:B------:R-:W-:-:S03]  /*14350*/  LOP3.LUT R239, R150, 0xff, RZ, 0xc0, !PT ;  /* 0x000000ff96ef7812 */ /* 0x000fc600078ec0ff */
[----:B------:R-:W-:-:S04]  /*14360*/  IMAD.SHL.U32 R9, R238, 0x80, RZ ;  /* 0x00000080ee097824 */ /* 0x000fc800078e00ff */
[----:B--2---:R-:W-:-:S05]  /*14370*/  IMAD.IADD R5, R58, 0x1, -R9 ;  /* 0x000000013a057824 */ /* 0x004fca00078e0a09 */
[----:B------:R-:W-:-:S13]  /*14380*/  ISETP.GE.AND P0, PT, R178, R5, PT ;  /* 0x00000005b200720c */ /* 0x000fda0003f06270 */
[----:B------:R-:W-:Y:S05]  /*14390*/  @P0 BRA `(.L_x_3105) ;  /* 0x0000011000000947 */ /* 0x000fea0003800000 */
[C---:B------:R-:W-:Y:S02]  /*143a0*/  LOP3.LUT R0, R239.reuse, 0x1, RZ, 0xc0, !PT ;  /* 0x00000001ef007812 */ /* 0x040fe400078ec0ff */
[----:B------:R-:W-:Y:S02]  /*143b0*/  LOP3.LUT P0, RZ, R239, 0x2, RZ, 0xc0, !PT ;  /* 0x00000002efff7812 */ /* 0x000fe4000780c0ff */
[----:B------:R-:W-:-:S11]  /*143c0*/  ISETP.NE.U32.AND P1, PT, R0, 0x1, PT ;  /* 0x000000010000780c */ /* 0x000fd60003f25070 */
[----:B---3--:R-:W-:Y:S02]  /*143d0*/  @P0 IMAD.MOV.U32 R2, RZ, RZ, R228 ;  /* 0x000000ffff020224 */ /* 0x008fe400078e00e4 */
[----:B-1--4-:R-:W-:Y:S01]  /*143e0*/  @!P1 MOV R6, R228 ;  /* 0x000000e400069202 */ /* 0x012fe20000000f00 */
        /* <DEDUP_REMOVED lines=12> */
.L_x_3105:
[----:B------:R-:W-:Y:S05]  /*144b0*/  BSYNC B0 ;  /* 0x0000000000007941 */ /* 0x000fea0003800000 */
.L_x_3104:
[----:B------:R-:W-:Y:S01]  /*144c0*/  ISETP.GE.AND P0, PT, R8, R5, PT ;  /* 0x000000050800720c */ /* 0x000fe20003f06270 */
[----:B------:R-:W-:-:S12]  /*144d0*/  BSSY B0, `(.L_x_3106) ;  /* 0x0000015000007945 */ /* 0x000fd80003800000 */
[----:B------:R-:W-:Y:S05]  /*144e0*/  @P0 BRA `(.L_x_3107) ;  /* 0x0000013000000947 */ /* 0x000fea0003800000 */
[C---:B------:R-:W-:Y:S02]  /*144f0*/  LOP3.LUT R0, R239.reuse, 0x1, RZ, 0xc0, !PT ;  /* 0x00000001ef007812 */ /* 0x040fe400078ec0ff */
[----:B------:R-:W-:Y:S02]  /*14500*/  LOP3.LUT P0, RZ, R239, 0x2, RZ, 0xc0, !PT ;  /* 0x00000002efff7812 */ /* 0x000fe4000780c0ff */
[----:B------:R-:W-:-:S11]  /*14510*/  ISETP.NE.U32.AND P1, PT, R0, 0x1, PT ;  /* 0x000000010000780c */ /* 0x000fd60003f25070 */
[C---:B-1--4-:R-:W-:Y:S02]  /*14520*/  @P0 IADD3 R7, P2, R225.reuse, R194, RZ ;  /* 0x000000c2e1070210 */ /* 0x052fe40007f5e0ff */
[----:B---3-5:R-:W-:-:S03]  /*14530*/  @!P1 LEA R12, P3, R225, R228, 0x1 ;  /* 0x000000e4e10c9211 */ /* 0x028fc600078608ff */
[--C-:B------:R-:W-:Y:S01]  /*14540*/  @P0 IMAD.X R3, R201, 0x1, R226.reuse, P2 ;  /* 0x00000001c9030824 */ /* 0x100fe200010e06e2 */
        /* <DEDUP_REMOVED lines=13> */
.L_x_3107:
[----:B------:R-:W-:Y:S05]  /*14620*/  BSYNC B0 ;  /* 0x0000000000007941 */ /* 0x000fea0003800000 */
.L_x_3106:
[----:B------:R-:W-:Y:S01]  /*14630*/  ISETP.GE.AND P0, PT, R28, R5, PT ;  /* 0x000000051c00720c */ /* 0x000fe20003f06270 */
[----:B------:R-:W-:-:S12]  /*14640*/  BSSY B0, `(.L_x_3108) ;  /* 0x0000017000007945 */ /* 0x000fd80003800000 */
[----:B------:R-:W-:Y:S05]  /*14650*/  @P0 BRA `(.L_x_3109) ;  /* 0x0000015000000947 */ /* 0x000fea0003800000 */
[C---:B------:R-:W-:Y:S01]  /*14660*/  LOP3.LUT R0, R239.reuse, 0x1, RZ, 0xc0, !PT ;  /* 0x00000001ef007812 */ /* 0x040fe200078ec0ff */
[----:B-1-3--:R-:W-:Y:S01]  /*14670*/  IMAD.SHL.U32 R3, R62, 0x20, RZ ;  /* 0x000000203e037824 */ /* 0x00afe200078e00ff */
[----:B------:R-:W-:Y:S02]  /*14680*/  LOP3.LUT P0, RZ, R239, 0x2, RZ, 0xc0, !PT ;  /* 0x00000002efff7812 */ /* 0x000fe4000780c0ff */
[----:B------:R-:W-:Y:S02]  /*14690*/  ISETP.NE.U32.AND P1, PT, R0, 0x1, PT ;  /* 0x000000010000780c */ /* 0x000fe40003f25070 */
[----:B------:R-:W-:-:S09]  /*146a0*/  SHF.L.U64.HI R0, R62, 0x5, R63 ;  /* 0x000000053e007819 */ /* 0x000fd2000001023f */
[C---:B------:R-:W-:Y:S02]  /*146b0*/  @P0 IADD3 R13, P2, R3.reuse, R194, RZ ;  /* 0x000000c2030d0210 */ /* 0x040fe40007f5e0ff */
[----:B------:R-:W-:-:S03]  /*146c0*/  @!P1 LEA R14, P3, R3, R228, 0x1 ;  /* 0x000000e4030e9211 */ /* 0x000fc600078608ff */
[----:B----4-:R-:W-:Y:S01]  /*146d0*/  @P0 IMAD.X R7, R0, 0x1, R201, P2 ;  /* 0x0000000100070824 */ /* 0x010fe200010e06c9 */
        /* <DEDUP_REMOVED lines=13> */
.L_x_3109:
[----:B------:R-:W-:Y:S05]  /*147b0*/  BSYNC B0 ;  /* 0x0000000000007941 */ /* 0x000fea0003800000 */
.L_x_3108:
[----:B------:R-:W-:Y:S01]  /*147c0*/  ISETP.GE.AND P0, PT, R36, R5, PT ;  /* 0x000000052400720c */ /* 0x000fe20003f06270 */
[----:B------:R-:W-:-:S12]  /*147d0*/  BSSY B0, `(.L_x_3110) ;  /* 0x000001a000007945 */ /* 0x000fd80003800000 */
[----:B------:R-:W-:Y:S05]  /*147e0*/  @P0 BRA `(.L_x_3111) ;  /* 0x0000018000000947 */ /* 0x000fea0003800000 */
[C---:B------:R-:W-:Y:S02]  /*147f0*/  LOP3.LUT R0, R239.reuse, 0x1, RZ, 0xc0, !PT ;  /* 0x00000001ef007812 */ /* 0x040fe400078ec0ff */
[----:B------:R-:W-:Y:S02]  /*14800*/  LOP3.LUT P0, RZ, R239, 0x2, RZ, 0xc0, !PT ;  /* 0x00000002efff7812 */ /* 0x000fe4000780c0ff */
[----:B------:R-:W-:-:S11]  /*14810*/  ISETP.NE.U32.AND P1, PT, R0, 0x1, PT ;  /* 0x000000010000780c */ /* 0x000fd60003f25070 */
[----:B------:R-:W-:Y:S02]  /*14820*/  @P0 IMAD.MOV.U32 R200, RZ, RZ, R194 ;  /* 0x000000ffffc80224 */ /* 0x000fe400078e00c2 */
[----:B-1-3-5:R-:W-:Y:S01]  /*14830*/  @!P1 MOV R12, R228 ;  /* 0x000000e4000c9202 */ /* 0x02afe20000000f00 */
        /* <DEDUP_REMOVED lines=19> */
.L_x_3111:
[----:B------:R-:W-:Y:S05]  /*14970*/  BSYNC B0 ;  /* 0x0000000000007941 */ /* 0x000fea0003800000 */
.L_x_3110:
[----:B-1-3-5:R-:W-:Y:S01]  /*14980*/  IADD3 R12, R178, 0x40, RZ ;  /* 0x00000040b20c7810 */ /* 0x02afe20007ffe0ff */
[----:B------:R-:W-:Y:S03]  /*14990*/  BSSY B0, `(.L_x_3112) ;  /* 0x0000018000007945 */ /* 0x000fe60003800000 */
[----:B------:R-:W-:-:S13]  /*149a0*/  ISETP.GE.AND P0, PT, R12, R5, PT ;  /* 0x000000050c00720c */ /* 0x000fda0003f06270 */
[----:B------:R-:W-:Y:S05]  /*149b0*/  @P0 BRA `(.L_x_3113) ;  /* 0x0000015000000947 */ /* 0x000fea0003800000 */
[C---:B------:R-:W-:Y:S01]  /*149c0*/  LOP3.LUT R0, R239.reuse, 0x1, RZ, 0xc0, !PT ;  /* 0x00000001ef007812 */ /* 0x040fe200078ec0ff */
[----:B------:R-:W-:Y:S01]  /*149d0*/  IMAD.SHL.U32 R3, R62, 0x40, RZ ;  /* 0x000000403e037824 */ /* 0x000fe200078e00ff */
        /* <DEDUP_REMOVED lines=19> */
.L_x_3113:
[----:B------:R-:W-:Y:S05]  /*14b10*/  BSYNC B0 ;  /* 0x0000000000007941 */ /* 0x000fea0003800000 */
.L_x_3112:
[----:B----4-:R-:W-:Y:S01]  /*14b20*/  IADD3 R6, R178, 0x50, RZ ;  /* 0x00000050b2067810 */ /* 0x010fe20007ffe0ff */
[----:B------:R-:W-:Y:S03]  /*14b30*/  BSSY B0, `(.L_x_3114) ;  /* 0x000001c000007945 */ /* 0x000fe60003800000 */
[----:B------:R-:W-:-:S13]  /*14b40*/  ISETP.GE.AND P0, PT, R6, R5, PT ;  /* 0x000000050600720c */ /* 0x000fda0003f06270 */
[----:B------:R-:W-:Y:S05]  /*14b50*/  @P0 BRA `(.L_x_3115) ;  /* 0x0000019000000947 */ /* 0x000fea0003800000 */
[C---:B------:R-:W-:Y:S02]  /*14b60*/  LOP3.LUT R0, R239.reuse, 0x1, RZ, 0xc0, !PT ;  /* 0x00000001ef007812 */ /* 0x040fe400078ec0ff */
        /* <DEDUP_REMOVED lines=24> */
.L_x_3115:
[----:B------:R-:W-:Y:S05]  /*14cf0*/  BSYNC B0 ;  /* 0x0000000000007941 */ /* 0x000fea0003800000 */
.L_x_3114:
[----:B------:R-:W-:Y:S01]  /*14d00*/  IADD3 R4, R178, 0x60, RZ ;  /* 0x00000060b2047810 */ /* 0x000fe20007ffe0ff */
        /* <DEDUP_REMOVED lines=28> */
.L_x_3117:
[----:B------:R-:W-:Y:S05]  /*14ed0*/  BSYNC B0 ;  /* 0x0000000000007941 */ /* 0x000fea0003800000 */
.L_x_3116:
[----:B-1----:R-:W-:Y:S01]  /*14ee0*/  IADD3 R2, R178, 0x70, RZ ;  /* 0x00000070b2027810 */ /* 0x002fe20007ffe0ff */
        /* <DEDUP_REMOVED lines=11> */
[C---:B------:R-:W-:Y:S02]  /*14fa0*/  @P0 LEA R18, P2, R14.reuse, R220, 0x1 ;  /* 0x000000dc0e120211 */ /* 0x040fe400078408ff */
        /* <DEDUP_REMOVED lines=16> */
.L_x_3119:
[----:B------:R-:W-:Y:S05]  /*150b0*/  BSYNC B0 ;  /* 0x0000000000007941 */ /* 0x000fea0003800000 */
.L_x_3118:
[----:B-1----:R-:W2:Y:S04]  /*150c0*/  LD.E.64 R18, [R10.64+0x1c0] ;  /* 0x0001c0060a127980 */ /* 0x002ea8000c101b00 */
[----:B------:R-:W3:Y:S01]  /*150d0*/  LD.E.64 R14, [R10.64+0x1b8] ;  /* 0x0001b8060a0e7980 */ /* 0x000ee2000c101b00 */
[----:B------:R-:W-:-:S03]  /*150e0*/  IMAD.MOV.U32 R198, RZ, RZ, R232 ;  /* 0x000000ffffc67224 */ /* 0x000fc600078e00e8 */
[----:B------:R-:W4:Y:S04]  /*150f0*/  LD.E R7, [R10.64+0xd8] ;  /* 0x0000d8060a077980 */ /* 0x000f28000c101900 */
[----:B------:R-:W0:Y:S01]  /*15100*/  LDGDEPBAR ;  /* 0x00000000000079af */ /* 0x000e220000000000 */
[----:B--2---:R-:W-:Y:S02]  /*15110*/  IMAD R3, R19, R229, RZ ;  /* 0x000000e513037224 */ /* 0x004fe400078e02ff */
[----:B------:R-:W-:-:S04]  /*15120*/  IMAD.WIDE.U32 R16, R229, R18, R198 ;  /* 0x00000012e5107225 */ /* 0x000fc800078e00c6 */
[----:B------:R-:W-:Y:S01]  /*15130*/  IMAD R3, R18, R72, R3 ;  /* 0x0000004812037224 */ /* 0x000fe200078e0203 */
[----:B---3--:R-:W-:-:S03]  /*15140*/  LEA R14, P0, R16, R14, 0x2 ;  /* 0x0000000e100e7211 */ /* 0x008fc600078010ff */
[----:B------:R-:W-:-:S05]  /*15150*/  IMAD.IADD R3, R17, 0x1, R3 ;  /* 0x0000000111037824 */ /* 0x000fca00078e0203 */
[----:B------:R-:W-:Y:S02]  /*15160*/  LEA.HI.X R15, R16, R15, R3, 0x2, P0 ;  /* 0x0000000f100f7211 */ /* 0x000fe400000f1403 */
[----:B------:R1:W5:Y:S04]  /*15170*/  LD.E R3, [R10.64+0x188] ;  /* 0x000188060a037980 */ /* 0x000368000c101900 */
[----:B------:R-:W2:Y:S01]  /*15180*/  LD.E R0, [R14.64] ;  /* 0x000000060e007980 */ /* 0x000ea2000c101900 */
[----:B------:R-:W-:-:S04]  /*15190*/  DEPBAR.LE SB0, 0x0 ;  /* 0x000080000000791a */ /* 0x000fc80000000000 */
[----:B------:R-:W-:Y:S01]  /*151a0*/  BAR.SYNC.DEFER_BLOCKING 0x0 ;  /* 0x0000000000007b1d */ /* 0x000fe20000010000 */
[----:B------:R-:W-:-:S05]  /*151b0*/  ISETP.GE.AND P0, PT, R178, R5, PT ;  /* 0x00000005b200720c */ /* 0x000fca0003f06270 */
[----:B----4-:R-:W2:Y:S01]  /*151c0*/  MUFU.RCP R7, R7 ;  /* 0x0000000700077308 */ /* 0x010ea20000001000 */
[----:B------:R-:W-:Y:S01]  /*151d0*/  SHF.R.S32.HI R51, RZ, 0x1f, R174 ;  /* 0x0000001fff337819 */ /* 0x000fe200000114ae */
[----:B------:R-:W-:-:S06]  /*151e0*/  IMAD.SHL.U32 R44, R151, 0x2, RZ ;  /* 0x00000002972c7824 */ /* 0x000fcc00078e00ff */
[----:B------:R1:W-:Y:S04]  /*151f0*/  @P0 STS.128 [R235+0xc000], RZ ;  /* 0x00c000ffeb000388 */ /* 0x0003e80000000c00 */
[----:B------:R1:W-:Y:S01]  /*15200*/  @P0 STS.128 [R235+0x10000], RZ ;  /* 0x010000ffeb000388 */ /* 0x0003e20000000c00 */
[----:B------:R-:W-:Y:S01]  /*15210*/  LEA.HI R51, R51, R174, RZ, 0x2 ;  /* 0x000000ae33337211 */ /* 0x000fe200078f10ff */
[----:B------:R-:W-:Y:S01]  /*15220*/  BSSY B0, `(.L_x_3120) ;  /* 0x0000014000007945 */ /* 0x000fe20003800000 */
[----:B------:R-:W-:Y:S02]  /*15230*/  LOP3.LUT R44, R44, 0x6, RZ, 0xc0, !PT ;  /* 0x000000062c2c7812 */ /* 0x000fe400078ec0ff */
[----:B------:R-:W-:Y:S01]  /*15240*/  SHF.R.S32.HI R51, RZ, 0x2, R51 ;  /* 0x00000002ff337819 */ /* 0x000fe20000011433 */
[----:B--2---:R-:W-:Y:S01]  /*15250*/  FMUL.FTZ R0, R0, R7 ;  /* 0x0000000700007220 */ /* 0x004fe20000410000 */
[----:B------:R-:W-:Y:S05]  /*15260*/  @P0 BRA `(.L_x_3121) ;  /* 0x000000f000000947 */ /* 0x000fea0003800000 */
[C---:B-1----:R-:W-:Y:S02]  /*15270*/  LOP3.LUT R7, R239.reuse, 0x1, RZ, 0xc0, !PT ;  /* 0x00000001ef077812 */ /* 0x042fe400078ec0ff */
        /* <DEDUP_REMOVED lines=14> */
.L_x_3121:
[----:B-1----:R-:W-:Y:S05]  /*15360*/  BSYNC B0 ;  /* 0x0000000000007941 */ /* 0x002fea0003800000 */
.L_x_3120:
        /* <DEDUP_REMOVED lines=22> */
.L_x_3123:
[----:B------:R-:W-:Y:S05]  /*154d0*/  BSYNC B0 ;  /* 0x0000000000007941 */ /* 0x000fea0003800000 */
.L_x_3122:
        /* <DEDUP_REMOVED lines=10> */
[CC--:B--2---:R-:W-:Y:S02]  /*15580*/  @P1 LEA R14, P0, R7.reuse, R148.reuse, 0x1 ;  /* 0x00000094070e1211 */ /* 0x0c4fe400078008ff */
        /* <DEDUP_REMOVED lines=13> */
.L_x_3125:
[----:B------:R-:W-:Y:S05]  /*15660*/  BSYNC B0 ;  /* 0x0000000000007941 */ /* 0x000fea0003800000 */
.L_x_3124:
        /* <DEDUP_REMOVED lines=10> */
[----:B--2---:R-:W-:-:S04]  /*15710*/  @!P1 IMAD.WIDE.U32 R16, R60, 0x60, R148 ;  /* 0x000000603c109825 */ /* 0x004fc800078e0094 */
        /* <DEDUP_REMOVED lines=13> */
.L_x_3127:
[----:B------:R-:W-:Y:S05]  /*157f0*/  BSYNC B0 ;  /* 0x0000000000007941 */ /* 0x000fea0003800000 */
.L_x_3126:
        /* <DEDUP_REMOVED lines=11> */
[C---:B--2---:R-:W-:Y:S02]  /*158b0*/  @!P2 LEA R14, P3, R7.reuse, R148, 0x1 ;  /* 0x00000094070ea211 */ /* 0x044fe400078608ff */
        /* <DEDUP_REMOVED lines=12> */
.L_x_3129:
[----:B------:R-:W-:Y:S05]  /*15980*/  BSYNC B0 ;  /* 0x0000000000007941 */ /* 0x000fea0003800000 */
.L_x_3128:
        /* <DEDUP_REMOVED lines=24> */
.L_x_3131:
[----:B------:R-:W-:Y:S05]  /*15b10*/  BSYNC B0 ;  /* 0x0000000000007941 */ /* 0x000fea0003800000 */
.L_x_3130:
        /* <DEDUP_REMOVED lines=24> */
.L_x_3133:
[----:B------:R-:W-:Y:S05]  /*15ca0*/  BSYNC B0 ;  /* 0x0000000000007941 */ /* 0x000fea0003800000 */
.L_x_3132:
        /* <DEDUP_REMOVED lines=24> */
.L_x_3135:
[----:B------:R-:W-:Y:S05]  /*15e30*/  BSYNC B0 ;  /* 0x0000000000007941 */ /* 0x000fea0003800000 */
.L_x_3134:
[----:B------:R-:W-:Y:S01]  /*15e40*/  SHF.R.S32.HI R221, RZ, 0x4, R68 ;  /* 0x00000004ffdd7819 */ /* 0x000fe20000011444 */
[C---:B------:R-:W-:Y:S01]  /*15e50*/  IMAD.SHL.U32 R2, R64.reuse, 0x40, RZ ;  /* 0x0000004040027824 */ /* 0x040fe200078e00ff */
[----:B------:R-:W-:Y:S01]  /*15e60*/  R2P PR, R64, 0x6 ;  /* 0x0000000640007804 */ /* 0x000fe20000000000 */
[----:B------:R-:W-:Y:S01]  /*15e70*/  IMAD.SHL.U32 R66, R66, 0x40, RZ ;  /* 0x0000004042427824 */ /* 0x000fe200078e00ff */
[----:B-1----:R-:W-:Y:S01]  /*15e80*/  LEA.HI R4, R68, R221, RZ, 0x1 ;  /* 0x000000dd44047211 */ /* 0x002fe200078f08ff */
[----:B------:R-:W-:Y:S01]  /*15e90*/  IMAD.SHL.U32 R178, R178, 0x8, RZ ;  /* 0x00000008b2b27824 */ /* 0x000fe200078e00ff */
[----:B------:R-:W-:Y:S01]  /*15ea0*/  LOP3.LUT R5, R2, 0x1c0, RZ, 0xc0, !PT ;  /* 0x000001c002057812 */ /* 0x000fe200078ec0ff */
[----:B------:R-:W-:Y:S01]  /*15eb0*/  IMAD.SHL.U32 R45, R67, 0x40, RZ ;  /* 0x00000040432d7824 */ /* 0x000fe200078e00ff */
[----:B------:R-:W-:Y:S01]  /*15ec0*/  LOP3.LUT R4, R4, 0xfffffffe, RZ, 0xc0, !PT ;  /* 0xfffffffe04047812 */ /* 0x000fe200078ec0ff */
[----:B------:R-:W0:Y:S01]  /*15ed0*/  LDGDEPBAR ;  /* 0x00000000000079af */ /* 0x000e220000000000 */
[----:B------:R-:W-:Y:S01]  /*15ee0*/  LOP3.LUT R7, R66, 0x1c0, RZ, 0xc0, !PT ;  /* 0x000001c042077812 */ /* 0x000fe200078ec0ff */
[----:B------:R-:W-:Y:S01]  /*15ef0*/  BSSY B1, `(.L_x_3136) ;  /* 0x00002c0000017945 */ /* 0x000fe20003800000 */
[----:B------:R-:W-:Y:S01]  /*15f00*/  LOP3.LUT R178, R5, 0x8, R178, 0xf8, !PT ;  /* 0x0000000805b27812 */ /* 0x000fe200078ef8b2 */
[----:B------:R-:W-:Y:S01]  /*15f10*/  IMAD.IADD R221, R221, 0x1, -R4 ;  /* 0x00000001dddd7824 */ /* 0x000fe200078e0a04 */
[----:B------:R-:W-:-:S02]  /*15f20*/  LOP3.LUT R45, R45, 0xfffffe00, RZ, 0xc0, !PT ;  /* 0xfffffe002d2d7812 */ /* 0x000fc400078ec0ff */
[----:B------:R-:W-:Y:S01]  /*15f30*/  SHF.R.U32.HI R5, RZ, 0x3, R5 ;  /* 0x00000003ff057819 */ /* 0x000fe20000011605 */
[----:B------:R-:W-:-:S03]  /*15f40*/  IMAD.SHL.U32 R2, R221, 0x8, RZ ;  /* 0x00000008dd027824 */ /* 0x000fc600078e00ff */
[----:B------:R-:W-:Y:S01]  /*15f50*/  LOP3.LUT R178, R178, R5, RZ, 0x3c, !PT ;  /* 0x00000005b2b27212 */ /* 0x000fe200078e3cff */
[C---:B------:R-:W-:Y:S01]  /*15f60*/  IMAD R5, R56.reuse, 0x400, R45 ;  /* 0x0000040038057824 */ /* 0x040fe200078e022d */
[----:B------:R-:W-:Y:S01]  /*15f70*/  LOP3.LUT R2, R7, 0x8, R2, 0xf8, !PT ;  /* 0x0000000807027812 */ /* 0x000fe200078ef802 */
[----:B------:R-:W-:Y:S01]  /*15f80*/  IMAD R56, R56, 0x10, R51 ;  /* 0x0000001038387824 */ /* 0x000fe200078e0233 */
[----:B------:R-:W-:Y:S01]  /*15f90*/  SHF.R.U32.HI R7, RZ, 0x3, R7 ;  /* 0x00000003ff077819 */ /* 0x000fe20000011607 */
[----:B------:R-:W-:-:S03]  /*15fa0*/  IMAD R221, R221, 0x200, R178 ;  /* 0x00000200dddd7824 */ /* 0x000fc600078e02b2 */
[----:B------:R-:W-:Y:S01]  /*15fb0*/  LOP3.LUT R8, R2, R7, RZ, 0x3c, !PT ;  /* 0x0000000702087212 */ /* 0x000fe200078e3cff */
[----:B------:R-:W-:Y:S01]  /*15fc0*/  IMAD.SHL.U32 R221, R221, 0x2, RZ ;  /* 0x00000002dddd7824 */ /* 0x000fe200078e00ff */
[----:B------:R-:W-:-:S03]  /*15fd0*/  IADD3 R65, R56, 0x1, R65 ;  /* 0x0000000138417810 */ /* 0x000fc60007ffe041 */
[----:B------:R-:W-:Y:S01]  /*15fe0*/  IMAD.IADD R222, R8, 0x1, R5 ;  /* 0x0000000108de7824 */ /* 0x000fe200078e0205 */
[----:B------:R-:W-:Y:S01]  /*15ff0*/  LDSM.16.M88.4 R68, [R221+0x4000] ;  /* 0x00400000dd44783b */ /* 0x000fe20000000200 */
[C---:B------:R-:W-:Y:S02]  /*16000*/  IADD3 R2, R221.reuse, 0x4000, RZ ;  /* 0x00004000dd027810 */ /* 0x040fe40007ffe0ff */
[----:B------:R-:W-:Y:S01]  /*16010*/  IMAD.SHL.U32 R222, R222, 0x2, RZ ;  /* 0x00000002dede7824 */ /* 0x000fe200078e00ff */
[----:B------:R-:W-:Y:S01]  /*16020*/  LDSM.16.M88.4 R52, [R221+0x4800] ;  /* 0x00480000dd34783b */ /* 0x000fe20000000200 */
[----:B------:R-:W-:Y:S02]  /*16030*/  IADD3 R219, R221, 0x4020, RZ ;  /* 0x00004020dddb7810 */ /* 0x000fe40007ffe0ff */
[----:B------:R-:W-:Y:S01]  /*16040*/  @P1 IADD3 R219, R2, -0x20, RZ ;  /* 0xffffffe002db1810 */ /* 0x000fe20007ffe0ff */
[----:B------:R-:W1:Y:S01]  /*16050*/  LDSM.16.M88.4 R88, [R222] ;  /* 0x00000000de58783b */ /* 0x000e620000000200 */
[----:B------:R-:W-:-:S02]  /*16060*/  IMAD R220, R49, 0x2, R222 ;  /* 0x0000000231dc7824 */ /* 0x000fc400078e02de */
[----:B------:R-:W-:Y:S01]  /*16070*/  IMAD.MOV.U32 R2, RZ, RZ, 0x40 ;  /* 0x00000040ff027424 */ /* 0x000fe200078e00ff */
[----:B------:R-:W2:Y:S01]  /*16080*/  LDSM.16.M88.4 R36, [R221+0x5000] ;  /* 0x00500000dd24783b */ /* 0x000ea20000000200 */
[----:B------:R-:W-:Y:S01]  /*16090*/  IMAD R218, R47, 0x2, R222 ;  /* 0x000000022fda7824 */ /* 0x000fe200078e02de */
[----:B------:R-:W-:Y:S01]  /*160a0*/  IADD3 R211, R219, 0x800, RZ ;  /* 0x00000800dbd37810 */ /* 0x000fe20007ffe0ff */
[----:B------:R-:W-:Y:S01]  /*160b0*/  IMAD R217, R47, 0x2, R220 ;  /* 0x000000022fd97824 */ /* 0x000fe200078e02dc */
[----:B------:R-:W3:Y:S01]  /*160c0*/  LDSM.16.M88.4 R20, [R221+0x5800] ;  /* 0x00580000dd14783b */ /* 0x000ee20000000200 */
[----:B------:R-:W-:Y:S02]  /*160d0*/  SEL R2, R2, 0xffffffc0, !P2 ;  /* 0xffffffc002027807 */ /* 0x000fe40005000000 */
        /* <DEDUP_REMOVED lines=10> */
[----:B------:R-:W-:-:S02]  /*16180*/  IADD3 R44, R58, R65, -R234 ;  /* 0x000000413a2c7210 */ /* 0x000fc40007ffe8ea */
[----:B------:R-:W-:Y:S01]  /*16190*/  IADD3 R206, R219, 0x3000, RZ ;  /* 0x00003000dbce7810 */ /* 0x000fe20007ffe0ff */
[----:B------:R-:W3:Y:S01]  /*161a0*/  LDSM.16.M88.4 R24, [R221+0x7800] ;  /* 0x00780000dd18783b */ /* 0x000ee20000000200 */
[C---:B------:R-:W-:Y:S01]  /*161b0*/  IADD3 R56, R2.reuse, 0x18, RZ ;  /* 0x0000001802387810 */ /* 0x040fe20007ffe0ff */
[----:B-----5:R-:W-:Y:S01]  /*161c0*/  IMAD.IADD R3, R3, 0x1, R44 ;  /* 0x0000000103037824 */ /* 0x020fe200078e022c */
[C---:B------:R-:W-:Y:S01]  /*161d0*/  IADD3 R66, R2.reuse, 0x19, RZ ;  /* 0x0000001902427810 */ /* 0x040fe20007ffe0ff */
[----:B--2---:R-:W-:Y:S01]  /*161e0*/  LDSM.16.M88.4 R12, [R219] ;  /* 0x00000000db0c783b */ /* 0x004fe20000000200 */
[----:B------:R-:W-:Y:S01]  /*161f0*/  I2F R67, R56 ;  /* 0x0000003800437306 */ /* 0x000fe20000201400 */
[----:B------:R-:W-:Y:S02]  /*16200*/  IADD3 R64, R2, 0x20, RZ ;  /* 0x0000002002407810 */ /* 0x000fe40007ffe0ff */
[----:B------:R-:W2:Y:S01]  /*16210*/  LDSM.16.M88.4 R28, [R220] ;  /* 0x00000000dc1c783b */ /* 0x000ea20000000200 */
[----:B------:R-:W-:-:S02]  /*16220*/  IADD3 R205, R219, 0x3800, RZ ;  /* 0x00003800dbcd7810 */ /* 0x000fc40007ffe0ff */
[C---:B------:R-:W-:Y:S01]  /*16230*/  IADD3 R203, R219.reuse, 0x4000, RZ ;  /* 0x00004000dbcb7810 */ /* 0x040fe20007ffe0ff */
[----:B------:R-:W2:Y:S01]  /*16240*/  LDSM.16.M88.4 R4, [R219+0x800] ;  /* 0x00080000db04783b */ /* 0x000ea20000000200 */
[----:B------:R-:W-:Y:S01]  /*16250*/  I2F R65, R64 ;  /* 0x0000004000417306 */ /* 0x000fe20000201400 */
[C---:B------:R-:W-:Y:S01]  /*16260*/  IADD3 R202, R219.reuse, 0x4800, RZ ;  /* 0x00004800dbca7810 */ /* 0x040fe20007ffe0ff */
[----:B-1----:R-:W-:Y:S01]  /*16270*/  HMMA.16816.F32 R72, R88, R68, RZ ;  /* 0x000000445848723c */ /* 0x002fe200000018ff */
[----:B------:R-:W1:Y:S01]  /*16280*/  LDSM.16.M88.4 R84, [R219+0x2000] ;  /* 0x00200000db54783b */ /* 0x000e620000000200 */
[C---:B------:R-:W-:Y:S02]  /*16290*/  IADD3 R201, R219.reuse, 0x5000, RZ ;  /* 0x00005000dbc97810 */ /* 0x040fe40007ffe0ff */
[C---:B------:R-:W-:Y:S01]  /*162a0*/  IADD3 R200, R219.reuse, 0x5800, RZ ;  /* 0x00005800dbc87810 */ /* 0x040fe20007ffe0ff */
[----:B------:R-:W-:Y:S01]  /*162b0*/  LDSM.16.M88.4 R76, [R219+0x3800] ;  /* 0x00380000db4c783b */ /* 0x000fe20000000200 */
[----:B------:R-:W-:-:S02]  /*162c0*/  IADD3 R199, R219, 0x6000, RZ ;  /* 0x00006000dbc77810 */ /* 0x000fc40007ffe0ff */
[C---:B------:R-:W-:Y:S01]  /*162d0*/  HMMA.16816.F32 R60, R88.reuse, R52, RZ ;  /* 0x00000034583c723c */ /* 0x040fe200000018ff */
[----:B------:R-:W-:Y:S01]  /*162e0*/  LDSM.16.M88.4 R120, [R219+0x1000] ;  /* 0x00100000db78783b */ /* 0x000fe20000000200 */
[C---:B------:R-:W-:Y:S02]  /*162f0*/  IADD3 R198, R219.reuse, 0x6800, RZ ;  /* 0x00006800dbc67810 */ /* 0x040fe40007ffe0ff */
[C---:B------:R-:W-:Y:S01]  /*16300*/  IADD3 R197, R219.reuse, 0x7000, RZ ;  /* 0x00007000dbc57810 */ /* 0x040fe20007ffe0ff */
[----:B------:R-:W-:Y:S01]  /*16310*/  LDSM.16.M88.4 R116, [R219+0x1800] ;  /* 0x00180000db74783b */ /* 0x000fe20000000200 */
[----:B------:R-:W-:Y:S02]  /*16320*/  IADD3 R196, R219, 0x7800, RZ ;  /* 0x00007800dbc47810 */ /* 0x000fe40007ffe0ff */
[C---:B------:R-:W-:Y:S01]  /*16330*/  HMMA.16816.F32 R40, R88.reuse, R36, RZ ;  /* 0x000000245828723c */ /* 0x040fe200000018ff */
[----:B------:R-:W-:Y:S04]  /*16340*/  LDSM.16.M88.4 R80, [R219+0x2800] ;  /* 0x00280000db50783b */ /* 0x000fe80000000200 */
[----:B------:R-:W-:Y:S03]  /*16350*/  LDSM.16.M88.4 R124, [R215+0x4800] ;  /* 0x00480000d77c783b */ /* 0x000fe60000000200 */
[C---:B---3--:R-:W-:Y:S01]  /*16360*/  HMMA.16816.F32 R32, R88.reuse, R20, RZ ;  /* 0x000000145820723c */ /* 0x048fe200000018ff */
[----:B------:R-:W-:Y:S04]  /*16370*/  LDSM.16.M88.4 R132, [R221+0x8800] ;  /* 0x00880000dd84783b */ /* 0x000fe80000000200 */
[----:B------:R-:W-:Y:S03]  /*16380*/  LDSM.16.M88.4 R136, [R221+0x8000] ;  /* 0x00800000dd88783b */ /* 0x000fe60000000200 */
[C---:B----4-:R-:W-:Y:S01]  /*16390*/  HMMA.16816.F32 R16, R88.reuse, R112, RZ ;  /* 0x000000705810723c */ /* 0x050fe200000018ff */
[----:B------:R-:W-:Y:S07]  /*163a0*/  LDSM.16.M88.4 R128, [R220+0x2000] ;  /* 0x00200000dc80783b */ /* 0x000fee0000000200 */
        /* <DEDUP_REMOVED lines=12> */
[C---:B--2---:R-:W-:Y:S08]  /*16470*/  HMMA.16816.F32 R72, R28.reuse, R12, R72 ;  /* 0x0000000c1c48723c */ /* 0x044ff00000001848 */
[C---:B------:R-:W-:Y:S01]  /*16480*/  HMMA.16816.F32 R68, R28.reuse, R14, R68 ;  /* 0x0000000e1c44723c */ /* 0x040fe20000001844 */
[----:B------:R-:W-:Y:S07]  /*16490*/  LDSM.16.M88.4 R12, [R215+0x4000] ;  /* 0x00400000d70c783b */ /* 0x000fee0000000200 */
[C---:B------:R-:W-:Y:S08]  /*164a0*/  HMMA.16816.F32 R60, R28.reuse, R4, R60 ;  /* 0x000000041c3c723c */ /* 0x040ff0000000183c */
[C---:B------:R-:W-:Y:S01]  /*164b0*/  HMMA.16816.F32 R52, R28.reuse, R6, R52 ;  /* 0x000000061c34723c */ /* 0x040fe20000001834 */
[----:B------:R-:W2:Y:S07]  /*164c0*/  LDSM.16.M88.4 R4, [R218] ;  /* 0x00000000da04783b */ /* 0x000eae0000000200 */
[C---:B-1----:R-:W-:Y:S08]  /*164d0*/  HMMA.16816.F32 R16, R28.reuse, R84, R16 ;  /* 0x000000541c10723c */ /* 0x042ff00000001810 */
[C---:B---3--:R-:W-:Y:S08]  /*164e0*/  HMMA.16816.F32 R100, R28.reuse, R24, R100 ;  /* 0x000000181c64723c */ /* 0x048ff00000001864 */
[C---:B------:R-:W-:Y:S01]  /*164f0*/  HMMA.16816.F32 R96, R28.reuse, R26, R96 ;  /* 0x0000001a1c60723c */ /* 0x040fe20000001860 */
[----:B------:R-:W1:Y:S07]  /*16500*/  LDSM.16.M88.4 R24, [R215+0x6000] ;  /* 0x00600000d718783b */ /* 0x000e6e0000000200 */
[C---:B------:R-:W-:Y:S01]  /*16510*/  HMMA.16816.F32 R112, R28.reuse, R86, R112 ;  /* 0x000000561c70723c */ /* 0x040fe20000001870 */
[----:B------:R-:W-:Y:S07]  /*16520*/  LDSM.16.M88.4 R84, [R215+0x5800] ;  /* 0x00580000d754783b */ /* 0x000fee0000000200 */
[C---:B------:R-:W-:Y:S08]  /*16530*/  HMMA.16816.F32 R92, R28.reuse, R76, R92 ;  /* 0x0000004c1c5c723c */ /* 0x040ff0000000185c */
[C---:B------:R-:W-:Y:S01]  /*16540*/  HMMA.16816.F32 R88, R28.reuse, R78, R88 ;  /* 0x0000004e1c58723c */ /* 0x040fe20000001858 */
[----:B------:R-:W3:Y:S07]  /*16550*/  LDSM.16.M88.4 R76, [R215+0x7000] ;  /* 0x00700000d74c783b */ /* 0x000eee0000000200 */
        /* <DEDUP_REMOVED lines=8> */
[----:B------:R-:W3:Y:S04]  /*165e0*/  LDSM.16.M88.4 R80, [R215+0x6800] ;  /* 0x00680000d750783b */ /* 0x000ee80000000200 */
[----:B------:R-:W-:Y:S03]  /*165f0*/  LDSM.16.M88.4 R28, [R204] ;  /* 0x00000000cc1c783b */ /* 0x000fe60000000200 */
        /* <DEDUP_REMOVED lines=8> */
[----:B------:R-:W-:Y:S07]  /*16680*/  LDSM.16.M88.4 R124, [R221+0x9000] ;  /* 0x00900000dd7c783b */ /* 0x000fee0000000200 */
        /* <DEDUP_REMOVED lines=15> */
[----:B------:R-:W-:Y:S03]  /*16780*/  LDSM.16.M88.4 R116, [R221+0xa800] ;  /* 0x00a80000dd74783b */ /* 0x000fe60000000200 */
[C---:B--2---:R-:W-:Y:S08]  /*16790*/  HMMA.16816.F32 R72, R12.reuse, R28, R72 ;  /* 0x0000001c0c48723c */ /* 0x044ff00000001848 */
[C---:B------:R-:W-:Y:S01]  /*167a0*/  HMMA.16816.F32 R68, R12.reuse, R30, R68 ;  /* 0x0000001e0c44723c */ /* 0x040fe20000001844 */
[----:B------:R-:W2:Y:S07]  /*167b0*/  LDSM.16.M88.4 R28, [R204+0x3000] ;  /* 0x00300000cc1c783b */ /* 0x000eae0000000200 */
[C---:B-1----:R-:W-:Y:S08]  /*167c0*/  HMMA.16816.F32 R60, R12.reuse, R24, R60 ;  /* 0x000000180c3c723c */ /* 0x042ff0000000183c */
        /* <DEDUP_REMOVED lines=16> */
[----:B------:R-:W-:Y:S07]  /*168d0*/  LDSM.16.M88.4 R28, [R219+0x4000] ;  /* 0x00400000db1c783b */ /* 0x000fee0000000200 */
[C---:B-1----:R-:W-:Y:S08]  /*168e0*/  HMMA.16816.F32 R92, R12.reuse, R24, R92 ;  /* 0x000000180c5c723c */ /* 0x042ff0000000185c */
[----:B------:R-:W-:Y:S01]  /*168f0*/  HMMA.16816.F32 R88, R12, R26, R88 ;  /* 0x0000001a0c58723c */ /* 0x000fe20000001858 */
[----:B------:R-:W1:Y:S04]  /*16900*/  LDSM.16.M88.4 R12, [R219+0x4800] ;  /* 0x00480000db0c783b */ /* 0x000e680000000200 */
[----:B------:R-:W2:Y:S03]  /*16910*/  LDSM.16.M88.4 R24, [R219+0x5000] ;  /* 0x00500000db18783b */ /* 0x000ea60000000200 */
[C---:B---3--:R-:W-:Y:S08]  /*16920*/  HMMA.16816.F32 R60, R76.reuse, R132, R60 ;  /* 0x000000844c3c723c */ /* 0x048ff0000000183c */
[C---:B------:R-:W-:Y:S01]  /*16930*/  HMMA.16816.F32 R52, R76.reuse, R134, R52 ;  /* 0x000000864c34723c */ /* 0x040fe20000001834 */
[----:B------:R-:W-:Y:S07]  /*16940*/  LDSM.16.M88.4 R132, [R219+0x6000] ;  /* 0x00600000db84783b */ /* 0x000fee0000000200 */
[C---:B----4-:R-:W-:Y:S08]  /*16950*/  HMMA.16816.F32 R16, R76.reuse, R4, R16 ;  /* 0x000000044c10723c */ /* 0x050ff00000001810 */
[C---:B------:R-:W-:Y:S01]  /*16960*/  HMMA.16816.F32 R112, R76.reuse, R6, R112 ;  /* 0x000000064c70723c */ /* 0x040fe20000001870 */
[----:B------:R-:W3:Y:S07]  /*16970*/  LDSM.16.M88.4 R4, [R219+0x5800] ;  /* 0x00580000db04783b */ /* 0x000eee0000000200 */
[C---:B------:R-:W-:Y:S08]  /*16980*/  HMMA.16816.F32 R72, R76.reuse, R136, R72 ;  /* 0x000000884c48723c */ /* 0x040ff00000001848 */
[C---:B------:R-:W-:Y:S08]  /*16990*/  HMMA.16816.F32 R68, R76.reuse, R138, R68 ;  /* 0x0000008a4c44723c */ /* 0x040ff00000001844 */
        /* <DEDUP_REMOVED lines=17> */
[----:B------:R-:W4:Y:S04]  /*16ab0*/  LDSM.16.M88.4 R76, [R215+0x9000] ;  /* 0x00900000d74c783b */ /* 0x000f280000000200 */
        /* <DEDUP_REMOVED lines=11> */
[C---:B------:R-:W-:Y:S01]  /*16b70*/  HMMA.16816.F32 R68, R12.reuse, R86, R68 ;  /* 0x000000560c44723c */ /* 0x040fe20000001844 */
[----:B------:R-:W-:Y:S07]  /*16b80*/  I2F R87, R2 ;  /* 0x0000000200577306 */ /* 0x000fee0000201400 */
[C---:B----4-:R-:W-:Y:S08]  /*16b90*/  HMMA.16816.F32 R40, R12.reuse, R76, R40 ;  /* 0x0000004c0c28723c */ /* 0x050ff00000001828 */
[C---:B------:R-:W-:Y:S01]  /*16ba0*/  HMMA.16816.F32 R36, R12.reuse, R78, R36 ;  /* 0x0000004e0c24723c */ /* 0x040fe20000001824 */
[----:B------:R-:W1:Y:S07]  /*16bb0*/  LDSM.16.M88.4 R76, [R204+0x4800] ;  /* 0x00480000cc4c783b */ /* 0x000e6e0000000200 */
[C---:B--2---:R-:W-:Y:S07]  /*16bc0*/  HMMA.16816.F32 R32, R12.reuse, R24, R32 ;  /* 0x000000180c20723c */ /* 0x044fee0000001820 */
[----:B------:R-:W-:Y:S01]  /*16bd0*/  IADD3 R25, R3, 0x8, RZ ;  /* 0x0000000803197810 */ /* 0x000fe20007ffe0ff */
[----:B------:R-:W-:Y:S01]  /*16be0*/  HMMA.16816.F32 R60, R12, R80, R60 ;  /* 0x000000500c3c723c */ /* 0x000fe2000000183c */
[----:B------:R-:W-:-:S02]  /*16bf0*/  IADD3 R24, R2, 0x1, RZ ;  /* 0x0000000102187810 */ /* 0x000fc40007ffe0ff */
[-C--:B------:R-:W-:Y:S02]  /*16c00*/  IMNMX R3, R3, R58.reuse, PT ;  /* 0x0000003a03037217 */ /* 0x080fe40003800200 */
[----:B------:R-:W-:Y:S02]  /*16c10*/  IMNMX R50, R25, R58, PT ;  /* 0x0000003a19327217 */ /* 0x000fe40003800200 */
[CC--:B------:R-:W-:Y:S01]  /*16c20*/  ISETP.GE.AND P2, PT, R24.reuse, R3.reuse, PT ;  /* 0x000000031800720c */ /* 0x0c0fe20003f46270 */
[----:B------:R-:W-:Y:S01]  /*16c30*/  HMMA.16816.F32 R52, R12, R82, R52 ;  /* 0x000000520c34723c */ /* 0x000fe20000001834 */
[----:B------:R-:W-:Y:S01]  /*16c40*/  ISETP.GE.AND P0, PT, R24, R50, PT ;  /* 0x000000321800720c */ /* 0x000fe20003f06270 */
[----:B------:R-:W-:Y:S06]  /*16c50*/  LDSM.16.M88.4 R80, [R215+0xa000] ;  /* 0x00a00000d750783b */ /* 0x000fec0000000200 */
[C---:B---3--:R-:W-:Y:S01]  /*16c60*/  HMMA.16816.F32 R72, R4.reuse, R28, R72 ;  /* 0x0000001c0448723c */ /* 0x048fe20000001848 */
[----:B------:R2:W3:Y:S07]  /*16c70*/  I2F R28, R24 ;  /* 0x00000018001c7306 */ /* 0x0004ee0000201400 */
[----:B------:R-:W-:Y:S07]  /*16c80*/  HMMA.16816.F32 R68, R4, R30, R68 ;  /* 0x0000001e0444723c */ /* 0x000fee0000001844 */
[C---:B------:R-:W-:Y:S01]  /*16c90*/  IADD3 R31, R2.reuse, 0x8, RZ ;  /* 0x00000008021f7810 */ /* 0x040fe20007ffe0ff */
[----:B------:R-:W-:Y:S01]  /*16ca0*/  HMMA.16816.F32 R20, R12, R26, R20 ;  /* 0x0000001a0c14723c */ /* 0x000fe20000001814 */
[----:B--2---:R-:W2:Y:S01]  /*16cb0*/  LDSM.16.M88.4 R24, [R204+0x5000] ;  /* 0x00500000cc18783b */ /* 0x004ea20000000200 */
[----:B------:R-:W-:Y:S01]  /*16cc0*/  IADD3 R30, R2, 0x9, RZ ;  /* 0x00000009021e7810 */ /* 0x000fe20007ffe0ff */
[----:B------:R-:W4:Y:S01]  /*16cd0*/  I2F R29, R31 ;  /* 0x0000001f001d7306 */ /* 0x000f220000201400 */
[----:B------:R-:W-:-:S02]  /*16ce0*/  ISETP.GE.AND P1, PT, R31, R3, PT ;  /* 0x000000031f00720c */ /* 0x000fc40003f26270 */
[----:B------:R-:W-:Y:S02]  /*16cf0*/  ISETP.GE.AND P3, PT, R31, R50, PT ;  /* 0x000000321f00720c */ /* 0x000fe40003f66270 */
[C---:B-1----:R-:W-:Y:S01]  /*16d00*/  HMMA.16816.F32 R60, R4.reuse, R76, R60 ;  /* 0x0000004c043c723c */ /* 0x042fe2000000183c */
[----:B---3--:R-:W-:Y:S01]  /*16d10*/  FFMA.FTZ R73, R0, R28, R73 ;  /* 0x0000001c00497223 */ /* 0x008fe20000010049 */
[C---:B------:R-:W-:Y:S01]  /*16d20*/  ISETP.GE.AND P6, PT, R30.reuse, R3, PT ;  /* 0x000000031e00720c */ /* 0x040fe20003fc6270 */
[----:B------:R1:W3:Y:S01]  /*16d30*/  I2F R44, R30 ;  /* 0x0000001e002c7306 */ /* 0x0002e20000201400 */
[----:B------:R-:W-:Y:S01]  /*16d40*/  ISETP.GE.AND P4, PT, R30, R50, PT ;  /* 0x000000321e00720c */ /* 0x000fe20003f86270 */
[C---:B------:R-:W-:Y:S01]  /*16d50*/  FFMA.FTZ R28, R0.reuse, R28, R75 ;  /* 0x0000001c001c7223 */ /* 0x040fe2000001004b */
[----:B------:R-:W-:Y:S02]  /*16d60*/  FSEL R73, R73, -INF , !P2 ;  /* 0xff80000049497808 */ /* 0x000fe40005000000 */
[----:B------:R-:W-:Y:S01]  /*16d70*/  HMMA.16816.F32 R52, R4, R78, R52 ;  /* 0x0000004e0434723c */ /* 0x000fe20000001834 */
[-C--:B----4-:R-:W-:Y:S01]  /*16d80*/  FFMA.FTZ R68, R0, R29.reuse, R68 ;  /* 0x0000001d00447223 */ /* 0x090fe20000010044 */
[----:B------:R-:W-:Y:S01]  /*16d90*/  IADD3 R31, R2, 0x10, RZ ;  /* 0x00000010021f7810 */ /* 0x000fe20007ffe0ff */
[----:B------:R-:W-:Y:S01]  /*16da0*/  FFMA.FTZ R75, R0, R29, R70 ;  /* 0x0000001d004b7223 */ /* 0x000fe20000010046 */
[----:B------:R-:W-:-:S02]  /*16db0*/  FSEL R70, R28, -INF , !P0 ;  /* 0xff8000001c467808 */ /* 0x000fc40004000000 */
[----:B------:R-:W4:Y:S01]  /*16dc0*/  I2F R51, R31 ;  /* 0x0000001f00337306 */ /* 0x000f220000201400 */
[----:B------:R-:W-:Y:S01]  /*16dd0*/  FSEL R68, R68, -INF , !P1 ;  /* 0xff80000044447808 */ /* 0x000fe20004800000 */
[C---:B------:R-:W-:Y:S01]  /*16de0*/  HMMA.16816.F32 R16, R128.reuse, R132, R16 ;  /* 0x000000848010723c */ /* 0x040fe20000001810 */
[----:B-1----:R-:W-:Y:S01]  /*16df0*/  IADD3 R30, R2, 0x11, RZ ;  /* 0x00000011021e7810 */ /* 0x002fe20007ffe0ff */
[CC--:B---3--:R-:W-:Y:S01]  /*16e00*/  FFMA.FTZ R69, R0.reuse, R44.reuse, R69 ;  /* 0x0000002c00457223 */ /* 0x0c8fe20000010045 */
[CC--:B------:R-:W-:Y:S01]  /*16e10*/  ISETP.GE.AND P5, PT, R31.reuse, R3.reuse, PT ;  /* 0x000000031f00720c */ /* 0x0c0fe20003fa6270 */
[----:B------:R-:W-:Y:S01]  /*16e20*/  FFMA.FTZ R71, R0, R44, R71 ;  /* 0x0000002c00477223 */ /* 0x000fe20000010047 */
[-C--:B------:R-:W-:Y:S01]  /*16e30*/  ISETP.GE.AND P2, PT, R31, R50.reuse, PT ;  /* 0x000000321f00720c */ /* 0x080fe20003f46270 */
[----:B------:R-:W1:Y:S01]  /*16e40*/  I2F R46, R30 ;  /* 0x0000001e002e7306 */ /* 0x000e620000201400 */
[C---:B------:R-:W-:Y:S01]  /*16e50*/  ISETP.GE.AND P0, PT, R30.reuse, R3, PT ;  /* 0x000000031e00720c */ /* 0x040fe20003f06270 */
[----:B------:R-:W-:Y:S01]  /*16e60*/  HMMA.16816.F32 R108, R128, R124, R108 ;  /* 0x0000007c806c723c */ /* 0x000fe2000000186c */
[----:B------:R-:W-:-:S02]  /*16e70*/  ISETP.GE.AND P1, PT, R30, R50, PT ;  /* 0x000000321e00720c */ /* 0x000fc40003f26270 */
[----:B------:R-:W-:Y:S02]  /*16e80*/  FSEL R75, R75, -INF , !P3 ;  /* 0xff8000004b4b7808 */ /* 0x000fe40005800000 */
[----:B------:R-:W-:Y:S01]  /*16e90*/  FSEL R69, R69, -INF , !P6 ;  /* 0xff80000045457808 */ /* 0x000fe20007000000 */
[----:B------:R-:W3:Y:S01]  /*16ea0*/  I2F R44, R66 ;  /* 0x00000042002c7306 */ /* 0x000ee20000201400 */
[----:B------:R-:W-:Y:S01]  /*16eb0*/  ISETP.GE.AND P3, PT, R56, R3, PT ;  /* 0x000000033800720c */ /* 0x000fe20003f66270 */
[-C--:B----4-:R-:W-:Y:S01]  /*16ec0*/  FFMA.FTZ R60, R0, R51.reuse, R60 ;  /* 0x00000033003c7223 */ /* 0x090fe2000001003c */
[----:B------:R-:W-:Y:S01]  /*16ed0*/  ISETP.GE.AND P6, PT, R56, R50, PT ;  /* 0x000000323800720c */ /* 0x000fe20003fc6270 */
[C---:B------:R-:W-:Y:S01]  /*16ee0*/  FFMA.FTZ R62, R0.reuse, R51, R62 ;  /* 0x00000033003e7223 */ /* 0x040fe2000001003e */
[----:B------:R-:W-:Y:S01]  /*16ef0*/  LDSM.16.M88.4 R56, [R204+0x5800] ;  /* 0x00580000cc38783b */ /* 0x000fe20000000200 */
[----:B------:R-:W-:Y:S01]  /*16f00*/  FSEL R71, R71, -INF , !P4 ;  /* 0xff80000047477808 */ /* 0x000fe20006000000 */
[C---:B--2---:R-:W-:Y:S01]  /*16f10*/  HMMA.16816.F32 R40, R4.reuse, R24, R40 ;  /* 0x000000180428723c */ /* 0x044fe20000001828 */
[CC--:B-1----:R-:W-:Y:S01]  /*16f20*/  FFMA.FTZ R61, R0.reuse, R46.reuse, R61 ;  /* 0x0000002e003d7223 */ /* 0x0c2fe2000001003d */
[----:B------:R-:W1:Y:S01]  /*16f30*/  LDSM.16.M88.4 R28, [R215+0xa800] ;  /* 0x00a80000d71c783b */ /* 0x000e620000000200 */
[----:B------:R-:W-:Y:S01]  /*16f40*/  FFMA.FTZ R63, R0, R46, R63 ;  /* 0x0000002e003f7223 */ /* 0x000fe2000001003f */
[----:B------:R-:W-:Y:S01]  /*16f50*/  ISETP.GE.AND P4, PT, R66, R3, PT ;  /* 0x000000034200720c */ /* 0x000fe20003f86270 */
[-C--:B------:R-:W-:Y:S01]  /*16f60*/  FFMA.FTZ R51, R0, R67.reuse, R52 ;  /* 0x0000004300337223 */ /* 0x080fe20000010034 */
[----:B------:R-:W-:Y:S01]  /*16f70*/  FSEL R84, R60, -INF , !P5 ;  /* 0xff8000003c547808 */ /* 0x000fe20006800000 */
[----:B------:R-:W-:Y:S01]  /*16f80*/  FFMA.FTZ R54, R0, R67, R54 ;  /* 0x0000004300367223 */ /* 0x000fe20000010036 */
[----:B------:R-:W-:Y:S01]  /*16f90*/  IADD3 R25, R2, 0x21, RZ ;  /* 0x0000002102197810 */ /* 0x000fe20007ffe0ff */
[-C--:B---3--:R-:W-:Y:S01]  /*16fa0*/  FFMA.FTZ R46, R0, R44.reuse, R53 ;  /* 0x0000002c002e7223 */ /* 0x088fe20000010035 */
[----:B------:R-:W-:Y:S01]  /*16fb0*/  IADD3 R24, R2, 0x28, RZ ;  /* 0x0000002802187810 */ /* 0x000fe20007ffe0ff */
[----:B------:R-:W-:Y:S01]  /*16fc0*/  FFMA.FTZ R44, R0, R44, R55 ;  /* 0x0000002c002c7223 */ /* 0x000fe20000010037 */
[----:B------:R-:W-:Y:S01]  /*16fd0*/  FSEL R52, R61, -INF , !P0 ;  /* 0xff8000003d347808 */ /* 0x000fe20004000000 */
[----:B------:R-:W2:Y:S01]  /*16fe0*/  I2F R60, R25 ;  /* 0x00000019003c7306 */ /* 0x000ea20000201400 */
[----:B------:R-:W-:Y:S01]  /*16ff0*/  FSEL R85, R63, -INF , !P1 ;  /* 0xff8000003f557808 */ /* 0x000fe20004800000 */
[----:B------:R-:W-:Y:S01]  /*17000*/  HMMA.16816.F32 R36, R4, R26, R36 ;  /* 0x0000001a0424723c */ /* 0x000fe20000001824 */
[----:B------:R-:W-:-:S02]  /*17010*/  FSEL R51, R51, -INF , !P3 ;  /* 0xff80000033337808 */ /* 0x000fc40005800000 */
[----:B------:R-:W-:Y:S02]  /*17020*/  FSEL R55, R54, -INF , !P6 ;  /* 0xff80000036377808 */ /* 0x000fe40007000000 */
[----:B------:R-:W-:Y:S01]  /*17030*/  FSEL R46, R46, -INF , !P4 ;  /* 0xff8000002e2e7808 */ /* 0x000fe20006000000 */
[----:B------:R3:W4:Y:S01]  /*17040*/  I2F R61, R24 ;  /* 0x00000018003d7306 */ /* 0x0007220000201400 */
[C---:B------:R-:W-:Y:S01]  /*17050*/  ISETP.GE.AND P1, PT, R25.reuse, R3, PT ;  /* 0x000000031900720c */ /* 0x040fe20003f26270 */
[----:B------:R-:W-:Y:S01]  /*17060*/  HMMA.16816.F32 R112, R128, R134, R112 ;  /* 0x000000868070723c */ /* 0x000fe20000001870 */
[-C--:B------:R-:W-:Y:S01]  /*17070*/  ISETP.GE.AND P3, PT, R25, R50.reuse, PT ;  /* 0x000000321900720c */ /* 0x080fe20003f66270 */
[----:B------:R-:W-:Y:S01]  /*17080*/  FFMA.FTZ R40, R0, R65, R40 ;  /* 0x0000004100287223 */ /* 0x000fe20000010028 */
[----:B------:R-:W-:Y:S01]  /*17090*/  ISETP.GE.AND P6, PT, R24, R3, PT ;  /* 0x000000031800720c */ /* 0x000fe20003fc6270 */
[----:B------:R-:W-:Y:S01]  /*170a0*/  FFMA.FTZ R42, R0, R65, R42 ;  /* 0x00000041002a7223 */ /* 0x000fe2000001002a */
[----:B------:R-:W-:Y:S01]  /*170b0*/  ISETP.GE.AND P4, PT, R24, R50, PT ;  /* 0x000000321800720c */ /* 0x000fe20003f86270 */
[-C--:B--2---:R-:W-:Y:S01]  /*170c0*/  FFMA.FTZ R178, R0, R60.reuse, R41 ;  /* 0x0000003c00b27223 */ /* 0x084fe20000010029 */
[----:B------:R-:W-:Y:S01]  /*170d0*/  IADD3 R53, R2, 0x29, RZ ;  /* 0x0000002902357810 */ /* 0x000fe20007ffe0ff */
[----:B------:R-:W-:Y:S01]  /*170e0*/  HMMA.16816.F32 R16, R12, R80, R16 ;  /* 0x000000500c10723c */ /* 0x000fe20000001810 */
[----:B------:R-:W-:Y:S01]  /*170f0*/  FSEL R76, R62, -INF , !P2 ;  /* 0xff8000003e4c7808 */ /* 0x000fe20005000000 */
[----:B------:R-:W-:Y:S01]  /*17100*/  FFMA.FTZ R179, R0, R60, R43 ;  /* 0x0000003c00b37223 */ /* 0x000fe2000001002b */
[----:B------:R-:W-:-:S02]  /*17110*/  ISETP.GE.AND P5, PT, R66, R50, PT ;  /* 0x000000324200720c */ /* 0x000fc40003fa6270 */
[C---:B------:R-:W-:Y:S01]  /*17120*/  ISETP.GE.AND P2, PT, R64.reuse, R3, PT ;  /* 0x000000034000720c */ /* 0x040fe20003f46270 */
[----:B---3--:R-:W2:Y:S01]  /*17130*/  LDSM.16.M88.4 R24, [R204+0x6000] ;  /* 0x00600000cc18783b */ /* 0x008ea20000000200 */
[-C--:B------:R-:W-:Y:S01]  /*17140*/  ISETP.GE.AND P0, PT, R64, R50.reuse, PT ;  /* 0x000000324000720c */ /* 0x080fe20003f06270 */
[----:B------:R-:W-:Y:S01]  /*17150*/  HMMA.16816.F32 R104, R128, R126, R104 ;  /* 0x0000007e8068723c */ /* 0x000fe20000001868 */
[----:B------:R-:W-:Y:S01]  /*17160*/  FSEL R44, R44, -INF , !P5 ;  /* 0xff8000002c2c7808 */ /* 0x000fe20006800000 */
[-C--:B----4-:R-:W-:Y:S01]  /*17170*/  FFMA.FTZ R36, R0, R61.reuse, R36 ;  /* 0x0000003d00247223 */ /* 0x090fe20000010024 */
[----:B------:R-:W-:Y:S01]  /*17180*/  FSEL R176, R40, -INF , !P2 ;  /* 0xff80000028b07808 */ /* 0x000fe20005000000 */
[----:B------:R-:W-:Y:S01]  /*17190*/  FFMA.FTZ R181, R0, R61, R38 ;  /* 0x0000003d00b57223 */ /* 0x000fe20000010026 */
[C---:B------:R-:W-:Y:S02]  /*171a0*/  ISETP.GE.AND P5, PT, R53.reuse, R3, PT ;  /* 0x000000033500720c */ /* 0x040fe40003fa6270 */
[----:B------:R-:W-:Y:S01]  /*171b0*/  ISETP.GE.AND P2, PT, R53, R50, PT ;  /* 0x000000323500720c */ /* 0x000fe20003f46270 */
[----:B-1----:R-:W-:Y:S01]  /*171c0*/  HMMA.16816.F32 R108, R12, R28, R108 ;  /* 0x0000001c0c6c723c */ /* 0x002fe2000000186c */
[----:B------:R-:W1:Y:S01]  /*171d0*/  I2F R28, R53 ;  /* 0x00000035001c7306 */ /* 0x000e620000201400 */
[----:B------:R-:W-:-:S02]  /*171e0*/  FSEL R180, R42, -INF , !P0 ;  /* 0xff8000002ab47808 */ /* 0x000fc40004000000 */
[----:B------:R-:W-:Y:S01]  /*171f0*/  FSEL R178, R178, -INF , !P1 ;  /* 0xff800000b2b27808 */ /* 0x000fe20004800000 */
[----:B------:R-:W-:Y:S01]  /*17200*/  LDSM.16.M88.4 R40, [R215+0xb000] ;  /* 0x00b00000d728783b */ /* 0x000fe20000000200 */
[C---:B------:R-:W-:Y:S02]  /*17210*/  IADD3 R38, R2.reuse, 0x39, RZ ;  /* 0x0000003902267810 */ /* 0x040fe40007ffe0ff */
[----:B------:R-:W-:Y:S01]  /*17220*/  HMMA.16816.F32 R32, R4, R56, R32 ;  /* 0x000000380420723c */ /* 0x000fe20000001820 */
[----:B------:R-:W-:Y:S02]  /*17230*/  IADD3 R29, R2, 0x30, RZ ;  /* 0x00000030021d7810 */ /* 0x000fe40007ffe0ff */
[----:B------:R-:W-:Y:S02]  /*17240*/  FSEL R177, R36, -INF , !P6 ;  /* 0xff80000024b17808 */ /* 0x000fe40007000000 */
[----:B------:R3:W4:Y:S01]  /*17250*/  I2F R53, R29 ;  /* 0x0000001d00357306 */ /* 0x0007220000201400 */
[----:B------:R-:W-:-:S02]  /*17260*/  ISETP.GE.AND P0, PT, R29, R3, PT ;  /* 0x000000031d00720c */ /* 0x000fc40003f06270 */
[----:B------:R-:W-:Y:S01]  /*17270*/  IADD3 R56, R2, 0x31, RZ ;  /* 0x0000003102387810 */ /* 0x000fe20007ffe0ff */
[----:B------:R-:W-:Y:S01]  /*17280*/  HMMA.16816.F32 R20, R4, R58, R20 ;  /* 0x0000003a0414723c */ /* 0x000fe20000001814 */
[----:B------:R-:W-:Y:S01]  /*17290*/  ISETP.GE.AND P1, PT, R29, R50, PT ;  /* 0x000000321d00720c */ /* 0x000fe20003f26270 */
[CC--:B-1----:R-:W-:Y:S01]  /*172a0*/  FFMA.FTZ R175, R0.reuse, R28.reuse, R37 ;  /* 0x0000001c00af7223 */ /* 0x0c2fe20000010025 */
[----:B------:R-:W-:Y:S01]  /*172b0*/  FSEL R181, R181, -INF , !P4 ;  /* 0xff800000b5b57808 */ /* 0x000fe20006000000 */
[----:B------:R-:W1:Y:S01]  /*172c0*/  I2F R54, R56 ;  /* 0x0000003800367306 */ /* 0x000e620000201400 */
[----:B------:R-:W-:Y:S01]  /*172d0*/  FFMA.FTZ R39, R0, R28, R39 ;  /* 0x0000001c00277223 */ /* 0x000fe20000010027 */
[----:B------:R-:W-:Y:S02]  /*172e0*/  ISETP.GE.AND P6, PT, R56, R50, PT ;  /* 0x000000323800720c */ /* 0x000fe40003fc6270 */
[----:B------:R-:W-:Y:S01]  /*172f0*/  HMMA.16816.F32 R112, R12, R82, R112 ;  /* 0x000000520c70723c */ /* 0x000fe20000001870 */
[----:B------:R-:W-:-:S02]  /*17300*/  FSEL R175, R175, -INF , !P5 ;  /* 0xff800000afaf7808 */ /* 0x000fc40006800000 */
[----:B------:R-:W-:Y:S01]  /*17310*/  FSEL R174, R39, -INF , !P2 ;  /* 0xff80000027ae7808 */ /* 0x000fe20005000000 */
[----:B------:R-:W1:Y:S01]  /*17320*/  I2F R36, R38 ;  /* 0x0000002600247306 */ /* 0x000e620000201400 */
[----:B---3--:R-:W-:Y:S02]  /*17330*/  IADD3 R29, R2, 0x38, RZ ;  /* 0x00000038021d7810 */ /* 0x008fe40007ffe0ff */
[C---:B----4-:R-:W-:Y:S01]  /*17340*/  FFMA.FTZ R32, R0.reuse, R53, R32 ;  /* 0x0000003500207223 */ /* 0x050fe20000010020 */
[----:B--2---:R-:W-:Y:S01]  /*17350*/  HMMA.16816.F32 R16, R4, R24, R16 ;  /* 0x000000180410723c */ /* 0x004fe20000001810 */
[C---:B------:R-:W-:Y:S01]  /*17360*/  ISETP.GE.AND P4, PT, R29.reuse, R3, PT ;  /* 0x000000031d00720c */ /* 0x040fe20003f86270 */
[C---:B------:R-:W-:Y:S01]  /*17370*/  FFMA.FTZ R140, R0.reuse, R53, R34 ;  /* 0x00000035008c7223 */ /* 0x040fe20000010022 */
[----:B------:R-:W-:Y:S01]  /*17380*/  ISETP.GE.AND P5, PT, R29, R50, PT ;  /* 0x000000321d00720c */ /* 0x000fe20003fa6270 */
[----:B------:R2:W3:Y:S01]  /*17390*/  I2F R37, R29 ;  /* 0x0000001d00257306 */ /* 0x0004e20000201400 */
[-C--:B-1----:R-:W-:Y:S01]  /*173a0*/  FFMA.FTZ R144, R0, R54.reuse, R33 ;  /* 0x0000003600907223 */ /* 0x082fe20000010021 */
[----:B------:R-:W-:Y:S01]  /*173b0*/  ISETP.GE.AND P2, PT, R38, R3, PT ;  /* 0x000000032600720c */ /* 0x000fe20003f46270 */
[----:B------:R-:W-:Y:S01]  /*173c0*/  FFMA.FTZ R35, R0, R54, R35 ;  /* 0x0000003600237223 */ /* 0x000fe20000010023 */
[----:B------:R-:W-:Y:S01]  /*173d0*/  IADD3 R24, R2, 0x40, RZ ;  /* 0x0000004002187810 */ /* 0x000fe20007ffe0ff */
[----:B------:R-:W-:Y:S01]  /*173e0*/  HMMA.16816.F32 R104, R12, R30, R104 ;  /* 0x0000001e0c68723c */ /* 0x000fe20000001868 */
[----:B------:R-:W-:-:S02]  /*173f0*/  FSEL R143, R32, -INF , !P0 ;  /* 0xff800000208f7808 */ /* 0x000fc40004000000 */
[----:B------:R-:W1:Y:S01]  /*17400*/  I2F R33, R24 ;  /* 0x0000001800217306 */ /* 0x000e620000201400 */
[----:B------:R-:W-:Y:S01]  /*17410*/  FFMA.FTZ R21, R0, R36, R21 ;  /* 0x0000002400157223 */ /* 0x000fe20000010015 */
[----:B------:R-:W-:Y:S01]  /*17420*/  ISETP.GE.AND P0, PT, R38, R50, PT ;  /* 0x000000322600720c */ /* 0x000fe20003f06270 */
[----:B------:R-:W-:Y:S01]  /*17430*/  FFMA.FTZ R23, R0, R36, R23 ;  /* 0x0000002400177223 */ /* 0x000fe20000010017 */
[----:B------:R-:W-:Y:S01]  /*17440*/  IADD3 R34, R2, 0x41, RZ ;  /* 0x0000004102227810 */ /* 0x000fe20007ffe0ff */
[----:B------:R-:W-:Y:S01]  /*17450*/  HMMA.16816.F32 R112, R4, R26, R112 ;  /* 0x0000001a0470723c */ /* 0x000fe20000001870 */
[----:B------:R-:W-:Y:S01]  /*17460*/  FSEL R141, R35, -INF , !P6 ;  /* 0xff800000238d7808 */ /* 0x000fe20007000000 */
[----:B--2---:R-:W2:Y:S01]  /*17470*/  LDSM.16.M88.4 R28, [R204+0x6800] ;  /* 0x00680000cc1c783b */ /* 0x004ea20000000200 */
[CC--:B---3--:R-:W-:Y:S01]  /*17480*/  FFMA.FTZ R20, R0.reuse, R37.reuse, R20 ;  /* 0x0000002500147223 */ /* 0x0c8fe20000010014 */
[----:B------:R-:W-:Y:S01]  /*17490*/  FSEL R150, R21, -INF , !P2 ;  /* 0xff80000015967808 */ /* 0x000fe20005000000 */
[----:B------:R-:W-:Y:S01]  /*174a0*/  FFMA.FTZ R22, R0, R37, R22 ;  /* 0x0000002500167223 */ /* 0x000fe20000010016 */
[----:B------:R-:W-:Y:S01]  /*174b0*/  IADD3 R37, R2, 0x49, RZ ;  /* 0x0000004902257810 */ /* 0x000fe20007ffe0ff */
[----:B------:R-:W3:Y:S01]  /*174c0*/  I2F R32, R34 ;  /* 0x0000002200207306 */ /* 0x000ee20000201400 */
[----:B------:R-:W-:Y:S01]  /*174d0*/  FSEL R145, R20, -INF , !P4 ;  /* 0xff80000014917808 */ /* 0x000fe20006000000 */
[C---:B------:R-:W-:Y:S01]  /*174e0*/  HMMA.16816.F32 R96, R128.reuse, R122, R96 ;  /* 0x0000007a8060723c */ /* 0x040fe20000001860 */
[----:B------:R-:W-:Y:S01]  /*174f0*/  IADD3 R20, R2, 0x48, RZ ;  /* 0x0000004802147810 */ /* 0x000fe20007ffe0ff */
[-C--:B-1----:R-:W-:Y:S01]  /*17500*/  FFMA.FTZ R161, R0, R33.reuse, R16 ;  /* 0x0000002100a17223 */ /* 0x082fe20000010010 */
[----:B------:R-:W-:Y:S01]  /*17510*/  FSEL R142, R22, -INF , !P5 ;  /* 0xff800000168e7808 */ /* 0x000fe20006800000 */
[----:B------:R-:W-:Y:S01]  /*17520*/  FFMA.FTZ R18, R0, R33, R18 ;  /* 0x0000002100127223 */ /* 0x000fe20000010012 */
[C---:B------:R-:W-:Y:S01]  /*17530*/  ISETP.GE.AND P5, PT, R20.reuse, R3, PT ;  /* 0x000000031400720c */ /* 0x040fe20003fa6270 */
[----:B------:R1:W4:Y:S01]  /*17540*/  I2F R35, R20 ;  /* 0x0000001400237306 */ /* 0x0003220000201400 */
[----:B------:R-:W-:Y:S01]  /*17550*/  ISETP.GE.AND P2, PT, R20, R50, PT ;  /* 0x000000321400720c */ /* 0x000fe20003f46270 */
[----:B------:R-:W-:Y:S01]  /*17560*/  HMMA.16816.F32 R100, R128, R120, R100 ;  /* 0x000000788064723c */ /* 0x000fe20000001864 */
[----:B------:R-:W-:-:S02]  /*17570*/  FSEL R151, R23, -INF , !P0 ;  /* 0xff80000017977808 */ /* 0x000fc40004000000 */
[----:B------:R-:W-:Y:S02]  /*17580*/  FSEL R179, R179, -INF , !P3 ;  /* 0xff800000b3b37808 */ /* 0x000fe40005800000 */
[-C--:B------:R-:W-:Y:S01]  /*17590*/  ISETP.GE.AND P3, PT, R56, R3.reuse, PT ;  /* 0x000000033800720c */ /* 0x080fe20003f66270 */
[----:B------:R-:W2:Y:S01]  /*175a0*/  I2F R16, R37 ;  /* 0x0000002500107306 */ /* 0x000ea20000201400 */
[----:B------:R-:W-:Y:S01]  /*175b0*/  FSEL R140, R140, -INF , !P1 ;  /* 0xff8000008c8c7808 */ /* 0x000fe20004800000 */
[C---:B------:R-:W-:Y:S01]  /*175c0*/  HMMA.16816.F32 R88, R128.reuse, R118, R88 ;  /* 0x000000768058723c */ /* 0x040fe20000001858 */
[----:B------:R-:W-:Y:S01]  /*175d0*/  FSEL R144, R144, -INF , !P3 ;  /* 0xff80000090907808 */ /* 0x000fe20005800000 */
[----:B---3--:R-:W-:Y:S01]  /*175e0*/  FFMA.FTZ R162, R0, R32, R17 ;  /* 0x0000002000a27223 */ /* 0x008fe20000010011 */
[----:B------:R-:W-:Y:S01]  /*175f0*/  ISETP.GE.AND P3, PT, R24, R50, PT ;  /* 0x000000321800720c */ /* 0x000fe20003f66270 */
[----:B------:R-:W-:Y:S01]  /*17600*/  FFMA.FTZ R19, R0, R32, R19 ;  /* 0x0000002000137223 */ /* 0x000fe20000010013 */
[----:B------:R-:W-:Y:S01]  /*17610*/  ISETP.GE.AND P1, PT, R24, R3, PT ;  /* 0x000000031800720c */ /* 0x000fe20003f26270 */
[----:B-1----:R-:W1:Y:S01]  /*17620*/  LDSM.16.M88.4 R20, [R215+0xb800] ;  /* 0x00b80000d714783b */ /* 0x002e620000000200 */
[----:B------:R-:W-:Y:S01]  /*17630*/  FSEL R158, R18, -INF , !P3 ;  /* 0xff800000129e7808 */ /* 0x000fe20005800000 */
[-C--:B----4-:R-:W-:Y:S01]  /*17640*/  FFMA.FTZ R112, R0, R35.reuse, R112 ;  /* 0x0000002300707223 */ /* 0x090fe20000010070 */
[----:B------:R-:W-:Y:S01]  /*17650*/  ISETP.GE.AND P4, PT, R34, R50, PT ;  /* 0x000000322200720c */ /* 0x000fe20003f86270 */
[----:B------:R-:W-:Y:S01]  /*17660*/  FFMA.FTZ R114, R0, R35, R114 ;  /* 0x0000002300727223 */ /* 0x000fe20000010072 */
[----:B------:R-:W-:Y:S01]  /*17670*/  ISETP.GE.AND P0, PT, R37, R3, PT ;  /* 0x000000032500720c */ /* 0x000fe20003f06270 */
[----:B------:R-:W-:Y:S01]  /*17680*/  HMMA.16816.F32 R92, R128, R116, R92 ;  /* 0x00000074805c723c */ /* 0x000fe2000000185c */
[----:B------:R-:W-:Y:S01]  /*17690*/  IADD3 R17, R2, 0x51, RZ ;  /* 0x0000005102117810 */ /* 0x000fe20007ffe0ff */
[-C--:B--2---:R-:W-:Y:S01]  /*176a0*/  FFMA.FTZ R113, R0, R16.reuse, R113 ;  /* 0x0000001000717223 */ /* 0x084fe20000010071 */
[----:B------:R-:W-:Y:S01]  /*176b0*/  IADD3 R18, R2, 0x58, RZ ;  /* 0x0000005802127810 */ /* 0x000fe20007ffe0ff */
[----:B------:R-:W2:Y:S01]  /*176c0*/  LDSM.16.M88.4 R24, [R204+0x7000] ;  /* 0x00700000cc18783b */ /* 0x000ea20000000200 */
[----:B------:R-:W-:Y:S01]  /*176d0*/  FSEL R159, R19, -INF , !P4 ;  /* 0xff800000139f7808 */ /* 0x000fe20006000000 */
[----:B------:R-:W-:Y:S01]  /*176e0*/  FFMA.FTZ R115, R0, R16, R115 ;  /* 0x0000001000737223 */ /* 0x000fe20000010073 */
[----:B------:R-:W-:Y:S01]  /*176f0*/  FSEL R164, R112, -INF , !P5 ;  /* 0xff80000070a47808 */ /* 0x000fe20006800000 */
[----:B------:R-:W-:Y:S01]  /*17700*/  HMMA.16816.F32 R108, R4, R28, R108 ;  /* 0x0000001c046c723c */ /* 0x000fe2000000186c */
[----:B------:R-:W-:Y:S01]  /*17710*/  FSEL R160, R114, -INF , !P2 ;  /* 0xff80000072a07808 */ /* 0x000fe20005000000 */
[----:B------:R-:W3:Y:S01]  /*17720*/  I2F R28, R17 ;  /* 0x00000011001c7306 */ /* 0x000ee20000201400 */
[----:B------:R-:W-:-:S02]  /*17730*/  FSEL R165, R113, -INF , !P0 ;  /* 0xff80000071a57808 */ /* 0x000fc40004000000 */
[CC--:B------:R-:W-:Y:S02]  /*17740*/  ISETP.GE.AND P4, PT, R17.reuse, R3.reuse, PT ;  /* 0x000000031100720c */ /* 0x0c0fe40003f86270 */
[-C--:B------:R-:W-:Y:S01]  /*17750*/  ISETP.GE.AND P5, PT, R17, R50.reuse, PT ;  /* 0x000000321100720c */ /* 0x080fe20003fa6270 */
[C---:B------:R-:W-:Y:S01]  /*17760*/  HMMA.16816.F32 R96, R12.reuse, R42, R96 ;  /* 0x0000002a0c60723c */ /* 0x040fe20000001860 */
[CC--:B------:R-:W-:Y:S01]  /*17770*/  ISETP.GE.AND P2, PT, R18.reuse, R3.reuse, PT ;  /* 0x000000031200720c */ /* 0x0c0fe20003f46270 */
[----:B------:R4:W-:Y:S01]  /*17780*/  I2F R29, R18 ;  /* 0x00000012001d7306 */ /* 0x0009e20000201400 */
[----:B------:R-:W-:Y:S02]  /*17790*/  ISETP.GE.AND P0, PT, R18, R50, PT ;  /* 0x000000321200720c */ /* 0x000fe40003f06270 */
[----:B------:R-:W-:Y:S02]  /*177a0*/  ISETP.GE.AND P6, PT, R34, R3, PT ;  /* 0x000000032200720c */ /* 0x000fe40003fc6270 */
[----:B------:R-:W-:Y:S01]  /*177b0*/  IADD3 R34, R2, 0x50, RZ ;  /* 0x0000005002227810 */ /* 0x000fe20007ffe0ff */
[----:B------:R-:W-:Y:S01]  /*177c0*/  HMMA.16816.F32 R100, R12, R40, R100 ;  /* 0x000000280c64723c */ /* 0x000fe20000001864 */
[----:B------:R-:W-:-:S02]  /*177d0*/  FSEL R161, R161, -INF , !P1 ;  /* 0xff800000a1a17808 */ /* 0x000fc40004800000 */
[----:B------:R-:W2:Y:S01]  /*177e0*/  I2F R33, R34 ;  /* 0x0000002200217306 */ /* 0x000ea20000201400 */
[----:B------:R-:W-:Y:S02]  /*177f0*/  ISETP.GE.AND P1, PT, R37, R50, PT ;  /* 0x000000322500720c */ /* 0x000fe40003f26270 */
[----:B------:R-:W-:Y:S02]  /*17800*/  ISETP.GE.AND P3, PT, R34, R3, PT ;  /* 0x000000032200720c */ /* 0x000fe40003f66270 */
[----:B------:R-:W-:Y:S01]  /*17810*/  HMMA.16816.F32 R104, R4, R30, R104 ;  /* 0x0000001e0468723c */ /* 0x000fe20000001868 */
[CC--:B---3--:R-:W-:Y:S01]  /*17820*/  FFMA.FTZ R109, R0.reuse, R28.reuse, R109 ;  /* 0x0000001c006d7223 */ /* 0x0c8fe2000001006d */
[----:B----4-:R-:W3:Y:S01]  /*17830*/  LDSM.16.M88.4 R16, [R204+0x7800] ;  /* 0x00780000cc10783b */ /* 0x010ee20000000200 */
[----:B------:R-:W-:Y:S01]  /*17840*/  FFMA.FTZ R111, R0, R28, R111 ;  /* 0x0000001c006f7223 */ /* 0x000fe2000001006f */
[----:B------:R-:W-:Y:S01]  /*17850*/  IADD3 R28, R2, 0x68, RZ ;  /* 0x00000068021c7810 */ /* 0x000fe20007ffe0ff */
[----:B------:R-:W-:-:S04]  /*17860*/  DEPBAR.LE SB0, 0x0 ;  /* 0x000080000000791a */ /* 0x000fc80000000000 */
[C---:B-1----:R-:W-:Y:S01]  /*17870*/  HMMA.16816.F32 R88, R12.reuse, R22, R88 ;  /* 0x000000160c58723c */ /* 0x042fe20000001858 */
[----:B------:R-:W-:Y:S01]  /*17880*/  IADD3 R30, R2, 0x59, RZ ;  /* 0x00000059021e7810 */ /* 0x000fe20007ffe0ff */
[CC--:B--2---:R-:W-:Y:S01]  /*17890*/  FFMA.FTZ R108, R0.reuse, R33.reuse, R108 ;  /* 0x00000021006c7223 */ /* 0x0c4fe2000001006c */
[----:B------:R-:W-:Y:S01]  /*178a0*/  FSEL R167, R115, -INF , !P1 ;  /* 0xff80000073a77808 */ /* 0x000fe20004800000 */
[----:B------:R-:W-:Y:S01]  /*178b0*/  FFMA.FTZ R110, R0, R33, R110 ;  /* 0x00000021006e7223 */ /* 0x000fe2000001006e */
[----:B------:R-:W-:Y:S02]  /*178c0*/  ISETP.GE.AND P1, PT, R30, R3, PT ;  /* 0x000000031e00720c */ /* 0x000fe40003f26270 */
[----:B------:R-:W-:Y:S01]  /*178d0*/  FSEL R170, R108, -INF , !P3 ;  /* 0xff8000006caa7808 */ /* 0x000fe20005800000 */
[----:B------:R-:W-:Y:S01]  /*178e0*/  HMMA.16816.F32 R92, R12, R20, R92 ;  /* 0x000000140c5c723c */ /* 0x000fe2000000185c */
[----:B------:R-:W1:Y:S01]  /*178f0*/  I2F R21, R28 ;  /* 0x0000001c00157306 */ /* 0x000e620000201400 */
[----:B------:R-:W-:-:S02]  /*17900*/  ISETP.GE.AND P3, PT, R30, R50, PT ;  /* 0x000000321e00720c */ /* 0x000fc40003f66270 */
[----:B------:R-:W-:Y:S02]  /*17910*/  IADD3 R31, R2, 0x60, RZ ;  /* 0x00000060021f7810 */ /* 0x000fe40007ffe0ff */
[----:B------:R-:W-:Y:S01]  /*17920*/  FSEL R162, R162, -INF , !P6 ;  /* 0xff800000a2a27808 */ /* 0x000fe20007000000 */
[-C--:B------:R-:W-:Y:S01]  /*17930*/  FFMA.FTZ R104, R0, R29.reuse, R104 ;  /* 0x0000001d00687223 */ /* 0x080fe20000010068 */
[----:B------:R-:W-:Y:S01]  /*17940*/  HMMA.16816.F32 R96, R4, R26, R96 ;  /* 0x0000001a0460723c */ /* 0x000fe20000001860 */
[----:B------:R-:W-:Y:S01]  /*17950*/  IADD3 R13, R2, 0x70, RZ ;  /* 0x00000070020d7810 */ /* 0x000fe20007ffe0ff */
[----:B------:R-:W-:Y:S01]  /*17960*/  FFMA.FTZ R106, R0, R29, R106 ;  /* 0x0000001d006a7223 */ /* 0x000fe2000001006a */
[----:B------:R-:W-:Y:S02]  /*17970*/  ISETP.GE.AND P6, PT, R34, R50, PT ;  /* 0x000000322200720c */ /* 0x000fe40003fc6270 */
[----:B------:R-:W-:Y:S01]  /*17980*/  I2F R15, R13 ;  /* 0x0000000d000f7306 */ /* 0x000fe20000201400 */
[----:B------:R-:W-:-:S02]  /*17990*/  FSEL R172, R111, -INF , !P5 ;  /* 0xff8000006fac7808 */ /* 0x000fc40006800000 */
[C---:B------:R-:W-:Y:S01]  /*179a0*/  HMMA.16816.F32 R100, R4.reuse, R24, R100 ;  /* 0x000000180464723c */ /* 0x040fe20000001864 */
[----:B------:R-:W-:Y:S02]  /*179b0*/  IADD3 R26, R2, 0x69, RZ ;  /* 0x00000069021a7810 */ /* 0x000fe40007ffe0ff */
[----:B------:R-:W-:Y:S02]  /*179c0*/  FSEL R168, R104, -INF , !P2 ;  /* 0xff80000068a87808 */ /* 0x000fe40005000000 */
[----:B------:R2:W4:Y:S01]  /*179d0*/  I2F R24, R30 ;  /* 0x0000001e00187306 */ /* 0x0005220000201400 */
[----:B------:R-:W-:Y:S02]  /*179e0*/  FSEL R173, R110, -INF , !P6 ;  /* 0xff8000006ead7808 */ /* 0x000fe40007000000 */
[----:B------:R-:W-:Y:S01]  /*179f0*/  FSEL R169, R109, -INF , !P4 ;  /* 0xff8000006da97808 */ /* 0x000fe20006000000 */
[----:B---3--:R-:W-:Y:S01]  /*17a00*/  HMMA.16816.F32 R88, R4, R18, R88 ;  /* 0x000000120458723c */ /* 0x008fe20000001858 */
[----:B------:R-:W-:-:S02]  /*17a10*/  FSEL R171, R106, -INF , !P0 ;  /* 0xff8000006aab7808 */ /* 0x000fc40004000000 */
[C---:B------:R-:W-:Y:S01]  /*17a20*/  ISETP.GE.AND P6, PT, R31.reuse, R3, PT ;  /* 0x000000031f00720c */ /* 0x040fe20003fc6270 */
[----:B------:R-:W3:Y:S01]  /*17a30*/  I2F R25, R31 ;  /* 0x0000001f00197306 */ /* 0x000ee20000201400 */
[----:B------:R-:W-:Y:S02]  /*17a40*/  ISETP.GE.AND P4, PT, R31, R50, PT ;  /* 0x000000321f00720c */ /* 0x000fe40003f86270 */
[CC--:B-1----:R-:W-:Y:S01]  /*17a50*/  FFMA.FTZ R98, R0.reuse, R21.reuse, R98 ;  /* 0x0000001500627223 */ /* 0x0c2fe20000010062 */
[----:B------:R-:W-:Y:S01]  /*17a60*/  HMMA.16816.F32 R92, R4, R16, R92 ;  /* 0x00000010045c723c */ /* 0x000fe2000000185c */
[----:B------:R-:W-:Y:S01]  /*17a70*/  FFMA.FTZ R96, R0, R21, R96 ;  /* 0x0000001500607223 */ /* 0x000fe20000010060 */
[----:B------:R-:W-:Y:S02]  /*17a80*/  ISETP.GE.AND P0, PT, R28, R3, PT ;  /* 0x000000031c00720c */ /* 0x000fe40003f06270 */
[----:B--2---:R-:W-:Y:S01]  /*17a90*/  IADD3 R30, R2, 0x61, RZ ;  /* 0x00000061021e7810 */ /* 0x004fe20007ffe0ff */
[-C--:B----4-:R-:W-:Y:S01]  /*17aa0*/  FFMA.FTZ R105, R0, R24.reuse, R105 ;  /* 0x0000001800697223 */ /* 0x090fe20000010069 */
[----:B------:R-:W1:Y:S01]  /*17ab0*/  I2F R12, R26 ;  /* 0x0000001a000c7306 */ /* 0x000e620000201400 */
[----:B------:R-:W-:Y:S01]  /*17ac0*/  IADD3 R6, R2, 0x78, RZ ;  /* 0x0000007802067810 */ /* 0x000fe20007ffe0ff */
[----:B------:R-:W-:Y:S01]  /*17ad0*/  FFMA.FTZ R107, R0, R24, R107 ;  /* 0x00000018006b7223 */ /* 0x000fe2000001006b */
[----:B------:R-:W-:-:S02]  /*17ae0*/  IADD3 R16, R2, 0x71, RZ ;  /* 0x0000007102107810 */ /* 0x000fc40007ffe0ff */
[----:B------:R-:W-:Y:S01]  /*17af0*/  FSEL R166, R105, -INF , !P1 ;  /* 0xff80000069a67808 */ /* 0x000fe20004800000 */
[-C--:B---3--:R-:W-:Y:S01]  /*17b00*/  FFMA.FTZ R100, R0, R25.reuse, R100 ;  /* 0x0000001900647223 */ /* 0x088fe20000010064 */
[----:B------:R-:W-:Y:S01]  /*17b10*/  IADD3 R4, R2, 0x79, RZ ;  /* 0x0000007902047810 */ /* 0x000fe20007ffe0ff */
[----:B------:R-:W2:Y:S01]  /*17b20*/  I2F R5, R6 ;  /* 0x0000000600057306 */ /* 0x000ea20000201400 */
[-C--:B------:R-:W-:Y:S01]  /*17b30*/  ISETP.GE.AND P1, PT, R28, R50.reuse, PT ;  /* 0x000000321c00720c */ /* 0x080fe20003f26270 */
[----:B------:R-:W-:Y:S01]  /*17b40*/  FFMA.FTZ R102, R0, R25, R102 ;  /* 0x0000001900667223 */ /* 0x000fe20000010066 */
[-C--:B------:R-:W-:Y:S02]  /*17b50*/  ISETP.GE.AND P5, PT, R30, R3.reuse, PT ;  /* 0x000000031e00720c */ /* 0x080fe40003fa6270 */
[----:B------:R-:W-:Y:S02]  /*17b60*/  FSEL R155, R98, -INF , !P1 ;  /* 0xff800000629b7808 */ /* 0x000fe40004800000 */
[----:B------:R-:W-:Y:S01]  /*17b70*/  ISETP.GE.AND P1, PT, R6, R3, PT ;  /* 0x000000030600720c */ /* 0x000fe20003f26270 */
[----:B------:R-:W3:Y:S01]  /*17b80*/  I2F R20, R30 ;  /* 0x0000001e00147306 */ /* 0x000ee20000201400 */
[----:B------:R-:W-:Y:S01]  /*17b90*/  ISETP.GE.AND P2, PT, R30, R50, PT ;  /* 0x000000321e00720c */ /* 0x000fe20003f46270 */
[C---:B------:R-:W-:Y:S01]  /*17ba0*/  FFMA.FTZ R94, R0.reuse, R15, R94 ;  /* 0x0000000f005e7223 */ /* 0x040fe2000001005e */
[----:B------:R-:W-:Y:S01]  /*17bb0*/  FSEL R163, R107, -INF , !P3 ;  /* 0xff8000006ba37808 */ /* 0x000fe20005800000 */
[-C--:B-1----:R-:W-:Y:S01]  /*17bc0*/  FFMA.FTZ R97, R0, R12.reuse, R97 ;  /* 0x0000000c00617223 */ /* 0x082fe20000010061 */
[----:B------:R-:W-:Y:S01]  /*17bd0*/  FSEL R154, R100, -INF , !P6 ;  /* 0xff800000649a7808 */ /* 0x000fe20007000000 */
[----:B------:R-:W-:Y:S01]  /*17be0*/  FFMA.FTZ R99, R0, R12, R99 ;  /* 0x0000000c00637223 */ /* 0x000fe20000010063 */
[----:B------:R-:W-:Y:S01]  /*17bf0*/  FSEL R157, R102, -INF , !P4 ;  /* 0xff800000669d7808 */ /* 0x000fe20006000000 */
[----:B------:R-:W1:Y:S01]  /*17c00*/  I2F R14, R16 ;  /* 0x00000010000e7306 */ /* 0x000e620000201400 */
[----:B--2---:R-:W-:Y:S01]  /*17c10*/  FFMA.FTZ R88, R0, R5, R88 ;  /* 0x0000000500587223 */ /* 0x004fe20000010058 */
[----:B------:R-:W-:Y:S01]  /*17c20*/  FSEL R152, R96, -INF , !P0 ;  /* 0xff80000060987808 */ /* 0x000fe20004000000 */
[----:B------:R-:W-:Y:S01]  /*17c30*/  FFMA.FTZ R92, R0, R15, R92 ;  /* 0x0000000f005c7223 */ /* 0x000fe2000001005c */
[----:B------:R-:W-:Y:S01]  /*17c40*/  ISETP.GE.AND P3, PT, R26, R3, PT ;  /* 0x000000031a00720c */ /* 0x000fe20003f66270 */
[----:B------:R-:W-:Y:S01]  /*17c50*/  FFMA.FTZ R90, R0, R5, R90 ;  /* 0x00000005005a7223 */ /* 0x000fe2000001005a */
[----:B------:R-:W-:Y:S01]  /*17c60*/  FSEL R134, R88, -INF , !P1 ;  /* 0xff80000058867808 */ /* 0x000fe20004800000 */
[C---:B------:R-:W-:Y:S01]  /*17c70*/  FFMA.FTZ R5, R0.reuse, R87, R74 ;  /* 0x0000005700057223 */ /* 0x040fe2000001004a */
[----:B------:R-:W2:Y:S01]  /*17c80*/  I2F R63, R4 ;  /* 0x00000004003f7306 */ /* 0x000ea20000201400 */
[-C--:B---3--:R-:W-:Y:S01]  /*17c90*/  FFMA.FTZ R101, R0, R20.reuse, R101 ;  /* 0x0000001400657223 */ /* 0x088fe20000010065 */
[----:B------:R-:W-:Y:S01]  /*17ca0*/  ISETP.GE.AND P1, PT, R48, 0x2, PT ;  /* 0x000000023000780c */ /* 0x000fe20003f26270 */
[----:B------:R-:W-:Y:S01]  /*17cb0*/  FFMA.FTZ R103, R0, R20, R103 ;  /* 0x0000001400677223 */ /* 0x000fe20000010067 */
[----:B------:R-:W-:-:S02]  /*17cc0*/  ISETP.GE.AND P6, PT, R26, R50, PT ;  /* 0x000000321a00720c */ /* 0x000fc40003fc6270 */
[----:B------:R-:W-:Y:S02]  /*17cd0*/  FSEL R153, R101, -INF , !P5 ;  /* 0xff80000065997808 */ /* 0x000fe40006800000 */
[----:B------:R-:W-:Y:S01]  /*17ce0*/  FSEL R156, R103, -INF , !P2 ;  /* 0xff800000679c7808 */ /* 0x000fe20005000000 */
[C---:B-1----:R-:W-:Y:S01]  /*17cf0*/  FFMA.FTZ R67, R0.reuse, R14, R93 ;  /* 0x0000000e00437223 */ /* 0x042fe2000001005d */
[C---:B------:R-:W-:Y:S01]  /*17d00*/  ISETP.GE.AND P5, PT, R13.reuse, R50, PT ;  /* 0x000000320d00720c */ /* 0x040fe20003fa6270 */
[----:B------:R-:W-:Y:S01]  /*17d10*/  FFMA.FTZ R95, R0, R14, R95 ;  /* 0x0000000e005f7223 */ /* 0x000fe2000001005f */
[----:B------:R-:W-:Y:S01]  /*17d20*/  BAR.SYNC.DEFER_BLOCKING 0x0 ;  /* 0x0000000000007b1d */ /* 0x000fe20000010000 */
[-C--:B------:R-:W-:Y:S02]  /*17d30*/  ISETP.GE.AND P2, PT, R16, R3.reuse, PT ;  /* 0x000000031000720c */ /* 0x080fe40003f46270 */
[----:B------:R-:W-:Y:S01]  /*17d40*/  ISETP.GE.AND P4, PT, R13, R3, PT ;  /* 0x000000030d00720c */ /* 0x000fe20003f86270 */
[-C--:B--2---:R-:W-:Y:S01]  /*17d50*/  FFMA.FTZ R66, R0, R63.reuse, R89 ;  /* 0x0000003f00427223 */ /* 0x084fe20000010059 */
[----:B------:R-:W-:Y:S01]  /*17d60*/  ISETP.GE.AND P0, PT, R16, R50, PT ;  /* 0x000000321000720c */ /* 0x000fe20003f06270 */
[----:B------:R-:W-:Y:S01]  /*17d70*/  FFMA.FTZ R63, R0, R63, R91 ;  /* 0x0000003f003f7223 */ /* 0x000fe2000001005b */
[----:B------:R-:W-:-:S02]  /*17d80*/  FSEL R139, R94, -INF , !P5 ;  /* 0xff8000005e8b7808 */ /* 0x000fc40006800000 */
[----:B------:R-:W-:Y:S02]  /*17d90*/  FSEL R67, R67, -INF , !P2 ;  /* 0xff80000043437808 */ /* 0x000fe40005000000 */
[C---:B------:R-:W-:Y:S02]  /*17da0*/  ISETP.GE.AND P5, PT, R4.reuse, R3, PT ;  /* 0x000000030400720c */ /* 0x040fe40003fa6270 */
[----:B------:R-:W-:Y:S01]  /*17db0*/  ISETP.GE.AND P2, PT, R4, R50, PT ;  /* 0x000000320400720c */ /* 0x000fe20003f46270 */
[----:B------:R-:W-:Y:S01]  /*17dc0*/  FFMA.FTZ R4, R0, R87, R72 ;  /* 0x0000005700047223 */ /* 0x000fe20000010048 */
[----:B------:R-:W-:Y:S02]  /*17dd0*/  FSEL R147, R97, -INF , !P3 ;  /* 0xff80000061937808 */ /* 0x000fe40005800000 */
[----:B------:R-:W-:Y:S02]  /*17de0*/  FSEL R146, R99, -INF , !P6 ;  /* 0xff80000063927808 */ /* 0x000fe40007000000 */
[----:B------:R-:W-:-:S02]  /*17df0*/  FSEL R135, R92, -INF , !P4 ;  /* 0xff8000005c877808 */ /* 0x000fc40006000000 */
[----:B------:R-:W-:Y:S02]  /*17e00*/  FSEL R138, R95, -INF , !P0 ;  /* 0xff8000005f8a7808 */ /* 0x000fe40004000000 */
[-C--:B------:R-:W-:Y:S02]  /*17e10*/  ISETP.GE.AND P3, PT, R6, R50.reuse, PT ;  /* 0x000000320600720c */ /* 0x080fe40003f66270 */
[C---:B------:R-:W-:Y:S02]  /*17e20*/  ISETP.GE.AND P6, PT, R2.reuse, R3, PT ;  /* 0x000000030200720c */ /* 0x040fe40003fc6270 */
[----:B------:R-:W-:Y:S02]  /*17e30*/  ISETP.GE.AND P4, PT, R2, R50, PT ;  /* 0x000000320200720c */ /* 0x000fe40003f86270 */
[----:B------:R-:W-:Y:S02]  /*17e40*/  ISETP.NE.U32.AND P0, PT, R236, RZ, PT ;  /* 0x000000ffec00720c */ /* 0x000fe40003f05070 */
[----:B------:R-:W-:-:S02]  /*17e50*/  LOP3.LUT R2, R8, R45, RZ, 0xfc, !PT ;  /* 0x0000002d08027212 */ /* 0x000fc400078efcff */
[----:B------:R-:W-:Y:S02]  /*17e60*/  ISETP.NE.AND.EX P0, PT, R237, RZ, PT, P0 ;  /* 0x000000ffed00720c */ /* 0x000fe40003f05300 */
[----:B------:R-:W-:Y:S02]  /*17e70*/  FSEL R137, R90, -INF , !P3 ;  /* 0xff8000005a897808 */ /* 0x000fe40005800000 */
        /* <DEDUP_REMOVED lines=66> */
.L_x_3139:
[----:B------:R-:W2:Y:S02]  /*182a0*/  LD.E R8, [R10.64+0x38] ;  /* 0x000038060a087980 */ /* 0x000ea4000c101900 */
[----:B--2---:R-:W-:-:S04]  /*182b0*/  LEA R8, -R8, RZ, 0x7 ;  /* 0x000000ff08087211 */ /* 0x004fc800078e39ff */
[----:B------:R-:W-:Y:S02]  /*182c0*/  SHF.R.S32.HI R6, RZ, 0x1f, R8 ;  /* 0x0000001fff067819 */ /* 0x000fe40000011408 */
.L_x_3140:
[----:B------:R-:W-:Y:S05]  /*182d0*/  BSYNC B0 ;  /* 0x0000000000007941 */ /* 0x000fea0003800000 */
.L_x_3138:
        /* <DEDUP_REMOVED lines=129> */
.L_x_3137:
[----:B------:R-:W-:Y:S05]  /*18af0*/  BSYNC B1 ;  /* 0x0000000000017941 */ /* 0x000fea0003800000 */
.L_x_3136:
[----:B------:R-:W2:Y:S01]  /*18b00*/  LD.E R65, [R10.64+0xdc] ;  /* 0x0000dc060a417980 */ /* 0x000ea2000c101900 */
[----:B------:R-:W-:-:S02]  /*18b10*/  FMNMX.FTZ R6, R5, R70, !PT ;  /* 0x0000004605067209 */ /* 0x000fc40007810000 */
[----:B------:R-:W-:Y:S02]  /*18b20*/  FMNMX.FTZ R9, R4, R73, !PT ;  /* 0x0000004904097209 */ /* 0x000fe40007810000 */
[----:B------:R-:W-:Y:S02]  /*18b30*/  FMNMX.FTZ R6, R75, R6, !PT ;  /* 0x000000064b067209 */ /* 0x000fe40007810000 */
[----:B------:R-:W-:Y:S02]  /*18b40*/  FMNMX.FTZ R8, R68, R9, !PT ;  /* 0x0000000944087209 */ /* 0x000fe40007810000 */
[----:B------:R-:W-:Y:S02]  /*18b50*/  FMNMX.FTZ R7, R71, R6, !PT ;  /* 0x0000000647077209 */ /* 0x000fe40007810000 */
[----:B------:R-:W-:Y:S02]  /*18b60*/  SHF.L.U32 R216, R2, 0x1, RZ ;  /* 0x0000000102d87819 */ /* 0x000fe400000006ff */
[----:B------:R-:W-:-:S02]  /*18b70*/  FMNMX.FTZ R6, R76, R7, !PT ;  /* 0x000000074c067209 */ /* 0x000fc40007810000 */
[----:B------:R-:W-:Y:S01]  /*18b80*/  LEA R214, R49, R216, 0x1 ;  /* 0x000000d831d67211 */ /* 0x000fe200078e08ff */
[----:B------:R-:W-:Y:S01]  /*18b90*/  LDSM.16.MT88.4 R96, [R216+0x10000] ;  /* 0x01000000d860783b */ /* 0x000fe20000004200 */
[----:B------:R-:W-:Y:S02]  /*18ba0*/  FMNMX.FTZ R6, R85, R6, !PT ;  /* 0x0000000655067209 */ /* 0x000fe40007810000 */
[----:B------:R-:W-:Y:S01]  /*18bb0*/  LEA R212, R47, R214, 0x1 ;  /* 0x000000d62fd47211 */ /* 0x000fe200078e08ff */
[----:B------:R-:W-:Y:S01]  /*18bc0*/  LDSM.16.MT88.4 R124, [R216+0xc000] ;  /* 0x00c00000d87c783b */ /* 0x000fe20000004200 */
[----:B------:R-:W-:Y:S02]  /*18bd0*/  FMNMX.FTZ R7, R55, R6, !PT ;  /* 0x0000000637077209 */ /* 0x000fe40007810000 */
[----:B------:R-:W-:Y:S01]  /*18be0*/  LEA R213, R47, R216, 0x1 ;  /* 0x000000d82fd57211 */ /* 0x000fe200078e08ff */
        /* <DEDUP_REMOVED lines=10> */
[----:B------:R-:W-:Y:S01]  /*18c90*/  FMNMX.FTZ R6, R52, R7, !PT ;  /* 0x0000000734067209 */ /* 0x000fe20007810000 */
[----:B-1----:R-:W-:Y:S01]  /*18ca0*/  LDSM.16.MT88.4 R16, [R212+0xc800] ;  /* 0x00c80000d410783b */ /* 0x002fe20000004200 */
        /* <DEDUP_REMOVED lines=69> */
[-CC-:B------:R-:W-:Y:S02]  /*19100*/  FFMA.FTZ R58, R75, R65.reuse, -R64.reuse ;  /* 0x000000414b3a7223 */ /* 0x180fe40000010840 */
[-C--:B------:R-:W-:Y:S01]  /*19110*/  FFMA.FTZ R53, R71, R65.reuse, -R64 ;  /* 0x0000004147357223 */ /* 0x080fe20000010840 */
[----:B------:R-:W-:Y:S01]  /*19120*/  MUFU.EX2 R60, R60 ;  /* 0x0000003c003c7308 */ /* 0x000fe20000000800 */
[-CC-:B------:R-:W-:Y:S02]  /*19130*/  FFMA.FTZ R62, R4, R65.reuse, -R136.reuse ;  /* 0x00000041043e7223 */ /* 0x180fe40000010888 */
[-CC-:B------:R-:W-:Y:S01]  /*19140*/  FFMA.FTZ R61, R73, R65.reuse, -R136.reuse ;  /* 0x00000041493d7223 */ /* 0x180fe20000010888 */
[----:B------:R-:W-:Y:S01]  /*19150*/  LDSM.16.MT88.4 R4, [R212+0x10000] ;  /* 0x01000000d404783b */ /* 0x000fe20000004200 */
[----:B------:R-:W-:-:S02]  /*19160*/  FFMA.FTZ R59, R68, R65, -R136 ;  /* 0x00000041443b7223 */ /* 0x000fc40000010888 */
[-C--:B------:R-:W-:Y:S01]  /*19170*/  FFMA.FTZ R54, R69, R65.reuse, -R136 ;  /* 0x0000004145367223 */ /* 0x080fe20000010888 */
[----:B------:R-:W1:Y:S01]  /*19180*/  LDSM.16.MT88.4 R72, [R214+0xc000] ;  /* 0x00c00000d648783b */ /* 0x000e620000004200 */
[----:B------:R-:W2:Y:S01]  /*19190*/  MUFU.EX2 R57, R57 ;  /* 0x0000003900397308 */ /* 0x000ea20000000800 */
[-CC-:B------:R-:W-:Y:S02]  /*191a0*/  FFMA.FTZ R47, R55, R65.reuse, -R64.reuse ;  /* 0x00000041372f7223 */ /* 0x180fe40000010840 */
[-CC-:B------:R-:W-:Y:S02]  /*191b0*/  FFMA.FTZ R56, R76, R65.reuse, -R64.reuse ;  /* 0x000000414c387223 */ /* 0x180fe40000010840 */
[-C--:B------:R-:W-:Y:S02]  /*191c0*/  FFMA.FTZ R49, R85, R65.reuse, -R64 ;  /* 0x0000004155317223 */ /* 0x080fe40000010840 */
[-CC-:B------:R-:W-:Y:S01]  /*191d0*/  FFMA.FTZ R55, R84, R65.reuse, -R136.reuse ;  /* 0x0000004154377223 */ /* 0x180fe20000010888 */
[----:B------:R-:W-:Y:S01]  /*191e0*/  MUFU.EX2 R58, R58 ;  /* 0x0000003a003a7308 */ /* 0x000fe20000000800 */
[----:B------:R-:W-:-:S02]  /*191f0*/  FFMA.FTZ R52, R52, R65, -R136 ;  /* 0x0000004134347223 */ /* 0x000fc40000010888 */
[-CC-:B------:R-:W-:Y:S02]  /*19200*/  FFMA.FTZ R51, R51, R65.reuse, -R136.reuse ;  /* 0x0000004133337223 */ /* 0x180fe40000010888 */
[-C--:B------:R-:W-:Y:S02]  /*19210*/  FFMA.FTZ R46, R46, R65.reuse, -R136 ;  /* 0x000000412e2e7223 */ /* 0x080fe40000010888 */
[-CC-:B------:R-:W-:Y:S01]  /*19220*/  FFMA.FTZ R44, R44, R65.reuse, -R64.reuse ;  /* 0x000000412c2c7223 */ /* 0x180fe20000010840 */
[----:B------:R-:W3:Y:S01]  /*19230*/  MUFU.EX2 R53, R53 ;  /* 0x0000003500357308 */ /* 0x000ee20000000800 */
[----:B--2---:R-:W-:Y:S01]  /*19240*/  F2FP.PACK_AB R113, R57, R60 ;  /* 0x0000003c3971723e */ /* 0x004fe200000000ff */
[-CC-:B------:R-:W-:Y:S02]  /*19250*/  FFMA.FTZ R43, R180, R65.reuse, -R64.reuse ;  /* 0x00000041b42b7223 */ /* 0x180fe40000010840 */
[-CC-:B------:R-:W-:Y:S02]  /*19260*/  FFMA.FTZ R40, R179, R65.reuse, -R64.reuse ;  /* 0x00000041b3287223 */ /* 0x180fe40000010840 */
[----:B------:R-:W-:-:S02]  /*19270*/  FFMA.FTZ R9, R181, R65, -R64 ;  /* 0x00000041b5097223 */ /* 0x000fc40000010840 */
[----:B------:R-:W-:Y:S01]  /*19280*/  MUFU.EX2 R62, R62 ;  /* 0x0000003e003e7308 */ /* 0x000fe20000000800 */
[-CC-:B------:R-:W-:Y:S02]  /*19290*/  FFMA.FTZ R45, R176, R65.reuse, -R136.reuse ;  /* 0x00000041b02d7223 */ /* 0x180fe40000010888 */
[-CC-:B------:R-:W-:Y:S02]  /*192a0*/  FFMA.FTZ R42, R178, R65.reuse, -R136.reuse ;  /* 0x00000041b22a7223 */ /* 0x180fe40000010888 */
[-CC-:B------:R-:W-:Y:S02]  /*192b0*/  FFMA.FTZ R41, R177, R65.reuse, -R136.reuse ;  /* 0x00000041b1297223 */ /* 0x180fe40000010888 */
[-C--:B------:R-:W-:Y:S01]  /*192c0*/  FFMA.FTZ R8, R175, R65.reuse, -R136 ;  /* 0x00000041af087223 */ /* 0x080fe20000010888 */
        /* <DEDUP_REMOVED lines=24> */
[-C--:B------:R-:W-:Y:S01]  /*19450*/  FFMA.FTZ R167, R167, R65.reuse, -R64 ;  /* 0x00000041a7a77223 */ /* 0x080fe20000010840 */
[C---:B------:R-:W-:Y:S01]  /*19460*/  HMMA.16816.F32 R84, R112.reuse, R88, RZ ;  /* 0x000000587054723c */ /* 0x040fe200000018ff */
[-C--:B------:R-:W-:Y:S01]  /*19470*/  FFMA.FTZ R175, R166, R65.reuse, -R136 ;  /* 0x00000041a6af7223 */ /* 0x080fe20000010888 */
        /* <DEDUP_REMOVED lines=12> */
[----:B------:R-:W2:Y:S01]  /*19540*/  MUFU.EX2 R52, R52 ;  /* 0x0000003400347308 */ /* 0x000ea20000000800 */
        /* <DEDUP_REMOVED lines=11> */
[----:B------:R-:W3:Y:S01]  /*19600*/  MUFU.EX2 R46, R46 ;  /* 0x0000002e002e7308 */ /* 0x000ee20000000800 */
[----:B------:R-:W-:Y:S02]  /*19610*/  FADD.FTZ R62, R62, R61 ;  /* 0x0000003d3e3e7221 */ /* 0x000fe40000010000 */
[----:B------:R-:W-:Y:S02]  /*19620*/  FADD.FTZ R58, R58, R57 ;  /* 0x000000393a3a7221 */ /* 0x000fe40000010000 */
[----:B------:R-:W-:Y:S01]  /*19630*/  FADD.FTZ R59, R59, R62 ;  /* 0x0000003e3b3b7221 */ /* 0x000fe20000010000 */
[----:B-1----:R-:W-:Y:S01]  /*19640*/  HMMA.16816.F32 R68, R112, R72, RZ ;  /* 0x000000487044723c */ /* 0x002fe200000018ff */
[-C--:B------:R-:W-:Y:S01]  /*19650*/  FFMA.FTZ R240, R66, R65.reuse, -R136 ;  /* 0x0000004142f07223 */ /* 0x080fe20000010888 */
[----:B------:R-:W1:Y:S01]  /*19660*/  MUFU.EX2 R44, R44 ;  /* 0x0000002c002c7308 */ /* 0x000e620000000800 */
[----:B------:R-:W-:-:S02]  /*19670*/  FFMA.FTZ R241, R63, R65, -R64 ;  /* 0x000000413ff17223 */ /* 0x000fc40000010840 */
[----:B------:R-:W-:Y:S02]  /*19680*/  FADD.FTZ R53, R53, R58 ;  /* 0x0000003a35357221 */ /* 0x000fe40000010000 */
[----:B------:R-:W-:Y:S01]  /*19690*/  FADD.FTZ R54, R54, R59 ;  /* 0x0000003b36367221 */ /* 0x000fe20000010000 */
        /* <DEDUP_REMOVED lines=15> */
[----:B------:R-:W1:Y:S06]  /*19790*/  MUFU.EX2 R2, R2 ;  /* 0x0000000200027308 */ /* 0x000e6c0000000800 */
[C---:B------:R-:W-:Y:S02]  /*197a0*/  HMMA.16816.F32 R116, R112.reuse, R4, RZ ;  /* 0x000000047074723c */ /* 0x040fe400000018ff */
[----:B------:R-:W-:Y:S05]  /*197b0*/  MUFU.EX2 R140, R140 ;  /* 0x0000008c008c7308 */ /* 0x000fea0000000800 */
[----:B--2---:R-:W-:Y:S01]  /*197c0*/  F2FP.PACK_AB R4, R52, R55 ;  /* 0x000000373404723e */ /* 0x004fe200000000ff */
[----:B------:R-:W-:Y:S01]  /*197d0*/  HMMA.16816.F32 R112, R112, R6, RZ ;  /* 0x000000067070723c */ /* 0x000fe200000018ff */
[----:B------:R-:W-:Y:S01]  /*197e0*/  F2FP.PACK_AB R5, R49, R56 ;  /* 0x000000383105723e */ /* 0x000fe200000000ff */
[----:B------:R-:W-:Y:S01]  /*197f0*/  MUFU.EX2 R141, R141 ;  /* 0x0000008d008d7308 */ /* 0x000fe20000000800 */
[----:B------:R-:W-:-:S02]  /*19800*/  FADD.FTZ R56, R56, R53 ;  /* 0x0000003538387221 */ /* 0x000fc40000010000 */
[----:B------:R-:W-:Y:S02]  /*19810*/  FADD.FTZ R55, R55, R54 ;  /* 0x0000003637377221 */ /* 0x000fe40000010000 */
[----:B---3--:R-:W-:Y:S01]  /*19820*/  F2FP.PACK_AB R6, R46, R51 ;  /* 0x000000332e06723e */ /* 0x008fe200000000ff */
        /* <DEDUP_REMOVED lines=232> */
[----:B-----5:R-:W-:Y:S01]  /*1a6b0*/  HMMA.16816.F32 R68, R4, R28, R68 ;  /* 0x0000001c0444723c */ /* 0x020fe20000001844 */
[----:B------:R-:W-:-:S04]  /*1a6c0*/  FFMA.FTZ R33, R134, R65, -R136 ;  /* 0x0000004186217223 */ /* 0x000fc80000010888 */
[----:B------:R-:W-:Y:S02]  /*1a6d0*/  MUFU.EX2 R32, R32 ;  /* 0x0000002000207308 */ /* 0x000fe40000000800 */
[-CC-:B------:R-:W-:Y:S01]  /*1a6e0*/  FFMA.FTZ R28, R139, R65.reuse, -R64.reuse ;  /* 0x000000418b1c7223 */ /* 0x180fe20000010840 */
[----:B------:R-:W-:Y:S01]  /*1a6f0*/  HMMA.16816.F32 R72, R4, R30, R72 ;  /* 0x0000001e0448723c */ /* 0x000fe20000001848 */
[----:B------:R-:W-:-:S04]  /*1a700*/  FFMA.FTZ R29, R138, R65, -R64 ;  /* 0x000000418a1d7223 */ /* 0x000fc80000010840 */
[----:B------:R-:W-:Y:S02]  /*1a710*/  MUFU.EX2 R28, R28 ;  /* 0x0000001c001c7308 */ /* 0x000fe40000000800 */
[-C--:B------:R-:W-:Y:S01]  /*1a720*/  FFMA.FTZ R30, R137, R65.reuse, -R64 ;  /* 0x00000041891e7223 */ /* 0x080fe20000010840 */
[----:B------:R-:W-:Y:S01]  /*1a730*/  HMMA.16816.F32 R124, R4, R34, R124 ;  /* 0x00000022047c723c */ /* 0x000fe2000000187c */
[----:B------:R-:W-:-:S04]  /*1a740*/  FFMA.FTZ R31, R135, R65, -R136 ;  /* 0x00000041871f7223 */ /* 0x000fc80000010888 */
[----:B------:R-:W-:Y:S03]  /*1a750*/  MUFU.EX2 R29, R29 ;  /* 0x0000001d001d7308 */ /* 0x000fe60000000800 */
[C---:B-1----:R-:W-:Y:S05]  /*1a760*/  HMMA.16816.F32 R108, R4.reuse, R16, R108 ;  /* 0x00000010046c723c */ /* 0x042fea000000186c */
[----:B------:R-:W-:Y:S03]  /*1a770*/  MUFU.EX2 R30, R30 ;  /* 0x0000001e001e7308 */ /* 0x000fe60000000800 */
[C---:B------:R-:W-:Y:S01]  /*1a780*/  HMMA.16816.F32 R120, R4.reuse, R18, R120 ;  /* 0x000000120478723c */ /* 0x040fe20000001878 */
[----:B------:R-:W1:Y:S04]  /*1a790*/  LDSM.16.MT88.4 R16, [R213+0xf800] ;  /* 0x00f80000d510783b */ /* 0x000e680000004200 */
[----:B------:R-:W3:Y:S03]  /*1a7a0*/  MUFU.EX2 R31, R31 ;  /* 0x0000001f001f7308 */ /* 0x000ee60000000800 */
[C---:B----4-:R-:W-:Y:S05]  /*1a7b0*/  HMMA.16816.F32 R116, R4.reuse, R24, R116 ;  /* 0x000000180474723c */ /* 0x050fea0000001874 */
[----:B------:R-:W4:Y:S03]  /*1a7c0*/  MUFU.EX2 R33, R33 ;  /* 0x0000002100217308 */ /* 0x000f260000000800 */
[----:B------:R-:W-:Y:S07]  /*1a7d0*/  HMMA.16816.F32 R112, R4, R26, R112 ;  /* 0x0000001a0470723c */ /* 0x000fee0000001870 */
[----:B---3--:R-:W-:Y:S01]  /*1a7e0*/  F2FP.PACK_AB R4, R32, R31 ;  /* 0x0000001f2004723e */ /* 0x008fe200000000ff */
        /* <DEDUP_REMOVED lines=26> */
[C---:B-1----:R-:W-:Y:S08]  /*1a990*/  HMMA.16816.F32 R100, R4.reuse, R16, R100 ;  /* 0x000000100464723c */ /* 0x042ff00000001864 */
[C---:B------:R-:W-:Y:S08]  /*1a9a0*/  HMMA.16816.F32 R104, R4.reuse, R18, R104 ;  /* 0x000000120468723c */ /* 0x040ff00000001868 */
[C---:B--2---:R-:W-:Y:S08]  /*1a9b0*/  HMMA.16816.F32 R108, R4.reuse, R12, R108 ;  /* 0x0000000c046c723c */ /* 0x044ff0000000186c */
[C---:B------:R-:W-:Y:S08]  /*1a9c0*/  HMMA.16816.F32 R120, R4.reuse, R14, R120 ;  /* 0x0000000e0478723c */ /* 0x040ff00000001878 */
[C---:B---3--:R-:W-:Y:S08]  /*1a9d0*/  HMMA.16816.F32 R116, R4.reuse, R20, R116 ;  /* 0x000000140474723c */ /* 0x048ff00000001874 */
        /* <DEDUP_REMOVED lines=68> */
.L_x_3143:
[----:B------:R-:W2:Y:S02]  /*1ae20*/  LD.E R4, [R10.64+0x40] ;  /* 0x000040060a047980 */ /* 0x000ea4000c101900 */
[----:B--2---:R-:W-:-:S04]  /*1ae30*/  LEA R4, -R4, RZ, 0x7 ;  /* 0x000000ff04047211 */ /* 0x004fc800078e39ff */
[----:B------:R-:W-:Y:S02]  /*1ae40*/  SHF.R.S32.HI R2, RZ, 0x1f, R4 ;  /* 0x0000001fff027819 */ /* 0x000fe40000011404 */
.L_x_3144:
[----:B------:R-:W-:Y:S05]  /*1ae50*/  BSYNC B0 ;  /* 0x0000000000007941 */ /* 0x000fea0003800000 */
.L_x_3142:
        /* <DEDUP_REMOVED lines=134> */
[----:B------:R-:W5:Y:S04]  /*1b6c0*/  LDSM.16.M88.4 R64, [R221+0x4000] ;  /* 0x00400000dd40783b */ /* 0x000f680000000200 */
[----:B------:R-:W5:Y:S04]  /*1b6d0*/  LDSM.16.M88.4 R56, [R221+0x4800] ;  /* 0x00480000dd38783b */ /* 0x000f680000000200 */
[----:B------:R-:W-:Y:S04]  /*1b6e0*/  LDSM.16.M88.4 R152, [R220] ;  /* 0x00000000dc98783b */ /* 0x000fe80000000200 */
[----:B-1----:R-:W1:Y:S04]  /*1b6f0*/  LDSM.16.M88.4 R8, [R219] ;  /* 0x00000000db08783b */ /* 0x002e680000000200 */
[----:B------:R-:W1:Y:S04]  /*1b700*/  LDSM.16.M88.4 R4, [R211] ;  /* 0x00000000d304783b */ /* 0x000e680000000200 */
[----:B--2---:R-:W2:Y:S04]  /*1b710*/  LDSM.16.M88.4 R28, [R221+0x6000] ;  /* 0x00600000dd1c783b */ /* 0x004ea80000000200 */
[----:B---3--:R-:W3:Y:S04]  /*1b720*/  LDSM.16.M88.4 R20, [R221+0x6800] ;  /* 0x00680000dd14783b */ /* 0x008ee80000000200 */
[----:B------:R-:W1:Y:S04]  /*1b730*/  LDSM.16.M88.4 R36, [R221+0x5800] ;  /* 0x00580000dd24783b */ /* 0x000e680000000200 */
[----:B------:R-:W1:Y:S04]  /*1b740*/  LDSM.16.M88.4 R44, [R221+0x5000] ;  /* 0x00500000dd2c783b */ /* 0x000e680000000200 */
[----:B----4-:R-:W4:Y:S01]  /*1b750*/  LDSM.16.M88.4 R12, [R221+0x7000] ;  /* 0x00700000dd0c783b */ /* 0x010f220000000200 */
[C---:B-----5:R-:W-:Y:S03]  /*1b760*/  HMMA.16816.F32 R136, R164.reuse, R64, RZ ;  /* 0x00000040a488723c */ /* 0x060fe600000018ff */
[----:B------:R-:W5:Y:S04]  /*1b770*/  LDSM.16.M88.4 R148, [R221+0x7800] ;  /* 0x00780000dd94783b */ /* 0x000f680000000200 */
[----:B------:R-:W-:Y:S01]  /*1b780*/  LDSM.16.M88.4 R140, [R209] ;  /* 0x00000000d18c783b */ /* 0x000fe20000000200 */
[C---:B------:R-:W-:Y:S03]  /*1b790*/  HMMA.16816.F32 R60, R164.reuse, R56, RZ ;  /* 0x00000038a43c723c */ /* 0x040fe600000018ff */
[----:B------:R-:W-:Y:S04]  /*1b7a0*/  LDSM.16.M88.4 R144, [R210] ;  /* 0x00000000d290783b */ /* 0x000fe80000000200 */
[----:B------:R-:W-:Y:S01]  /*1b7b0*/  LDSM.16.M88.4 R156, [R205] ;  /* 0x00000000cd9c783b */ /* 0x000fe20000000200 */
[C---:B------:R-:W-:Y:S03]  /*1b7c0*/  HMMA.16816.F32 R64, R164.reuse, R66, RZ ;  /* 0x00000042a440723c */ /* 0x040fe600000018ff */
[----:B------:R-:W-:Y:S04]  /*1b7d0*/  LDSM.16.M88.4 R176, [R220+0x2000] ;  /* 0x00200000dcb0783b */ /* 0x000fe80000000200 */
[----:B------:R-:W-:Y:S01]  /*1b7e0*/  LDSM.16.M88.4 R160, [R218+0x2000] ;  /* 0x00200000daa0783b */ /* 0x000fe20000000200 */
[----:B------:R-:W-:Y:S03]  /*1b7f0*/  HMMA.16816.F32 R56, R164, R58, RZ ;  /* 0x0000003aa438723c */ /* 0x000fe600000018ff */
[----:B------:R-:W-:Y:S04]  /*1b800*/  LDSM.16.M88.4 R172, [R196] ;  /* 0x00000000c4ac783b */ /* 0x000fe80000000200 */
[----:B------:R-:W2:Y:S01]  /*1b810*/  S2R R2, SR_TID.X ;  /* 0x0000000000027919 */ /* 0x000ea20000002100 */
[C---:B-1----:R-:W-:Y:S03]  /*1b820*/  HMMA.16816.F32 R136, R152.reuse, R8, R136 ;  /* 0x000000089888723c */ /* 0x042fe60000001888 */
[----:B------:R-:W-:Y:S04]  /*1b830*/  LDSM.16.M88.4 R180, [R197] ;  /* 0x00000000c5b4783b */ /* 0x000fe80000000200 */
[----:B------:R-:W0:Y:S01]  /*1b840*/  LDGDEPBAR ;  /* 0x00000000000079af */ /* 0x000e220000000000 */
[C---:B------:R-:W-:Y:S03]  /*1b850*/  HMMA.16816.F32 R64, R152.reuse, R10, R64 ;  /* 0x0000000a9840723c */ /* 0x040fe60000001840 */
[----:B------:R-:W1:Y:S05]  /*1b860*/  LDSM.16.M88.4 R8, [R208] ;  /* 0x00000000d008783b */ /* 0x000e6a0000000200 */
[----:B------:R-:W-:Y:S01]  /*1b870*/  HMMA.16816.F32 R60, R152, R4, R60 ;  /* 0x00000004983c723c */ /* 0x000fe2000000183c */
[----:B--2---:R-:W-:-:S07]  /*1b880*/  IMAD.SHL.U32 R2, R2, 0x2, RZ ;  /* 0x0000000202027824 */ /* 0x004fce00078e00ff */
[----:B------:R-:W-:Y:S01]  /*1b890*/  HMMA.16816.F32 R56, R152, R6, R56 ;  /* 0x000000069838723c */ /* 0x000fe20000001838 */
[----:B------:R-:W2:Y:S07]  /*1b8a0*/  LDSM.16.M88.4 R4, [R207] ;  /* 0x00000000cf04783b */ /* 0x000eae0000000200 */
[C---:B------:R-:W-:Y:S08]  /*1b8b0*/  HMMA.16816.F32 R32, R164.reuse, R28, RZ ;  /* 0x0000001ca420723c */ /* 0x040ff000000018ff */
[C---:B---3--:R-:W-:Y:S08]  /*1b8c0*/  HMMA.16816.F32 R24, R164.reuse, R20, RZ ;  /* 0x00000014a418723c */ /* 0x048ff000000018ff */
[C---:B------:R-:W-:Y:S08]  /*1b8d0*/  HMMA.16816.F32 R28, R164.reuse, R30, RZ ;  /* 0x0000001ea41c723c */ /* 0x040ff000000018ff */
[C---:B------:R-:W-:Y:S08]  /*1b8e0*/  HMMA.16816.F32 R20, R164.reuse, R22, RZ ;  /* 0x00000016a414723c */ /* 0x040ff000000018ff */
[C---:B------:R-:W-:Y:S08]  /*1b8f0*/  HMMA.16816.F32 R40, R164.reuse, R36, RZ ;  /* 0x00000024a428723c */ /* 0x040ff000000018ff */
[C---:B------:R-:W-:Y:S08]  /*1b900*/  HMMA.16816.F32 R36, R164.reuse, R38, RZ ;  /* 0x00000026a424723c */ /* 0x040ff000000018ff */
[C---:B------:R-:W-:Y:S08]  /*1b910*/  HMMA.16816.F32 R52, R164.reuse, R44, RZ ;  /* 0x0000002ca434723c */ /* 0x040ff000000018ff */
[C---:B------:R-:W-:Y:S08]  /*1b920*/  HMMA.16816.F32 R44, R164.reuse, R46, RZ ;  /* 0x0000002ea42c723c */ /* 0x040ff000000018ff */
[C---:B----4-:R-:W-:Y:S08]  /*1b930*/  HMMA.16816.F32 R16, R164.reuse, R12, RZ ;  /* 0x0000000ca410723c */ /* 0x050ff000000018ff */
[C---:B------:R-:W-:Y:S08]  /*1b940*/  HMMA.16816.F32 R12, R164.reuse, R14, RZ ;  /* 0x0000000ea40c723c */ /* 0x040ff000000018ff */
[C---:B-----5:R-:W-:Y:S08]  /*1b950*/  HMMA.16816.F32 R168, R164.reuse, R148, RZ ;  /* 0x00000094a4a8723c */ /* 0x060ff000000018ff */
[----:B------:R-:W-:Y:S01]  /*1b960*/  HMMA.16816.F32 R164, R164, R150, RZ ;  /* 0x00000096a4a4723c */ /* 0x000fe200000018ff */
[----:B------:R-:W-:Y:S07]  /*1b970*/  LDSM.16.M88.4 R148, [R218] ;  /* 0x00000000da94783b */ /* 0x000fee0000000200 */
        /* <DEDUP_REMOVED lines=10> */
[----:B------:R-:W-:Y:S01]  /*1ba20*/  HMMA.16816.F32 R44, R152, R146, R44 ;  /* 0x00000092982c723c */ /* 0x000fe2000000182c */
        /* <DEDUP_REMOVED lines=13> */
[C---:B------:R-:W-:Y:S08]  /*1bb00*/  HMMA.16816.F32 R168, R152.reuse, R156, R168 ;  /* 0x0000009c98a8723c */ /* 0x040ff000000018a8 */
[----:B------:R-:W-:Y:S01]  /*1bb10*/  HMMA.16816.F32 R164, R152, R158, R164 ;  /* 0x0000009e98a4723c */ /* 0x000fe200000018a4 */
[----:B------:R-:W5:Y:S04]  /*1bb20*/  LDSM.16.M88.4 R156, [R215+0x7800] ;  /* 0x00780000d79c783b */ /* 0x000f680000000200 */
[----:B------:R-:W-:Y:S03]  /*1bb30*/  LDSM.16.M88.4 R152, [R217] ;  /* 0x00000000d998783b */ /* 0x000fe60000000200 */
        /* <DEDUP_REMOVED lines=11> */
[----:B------:R-:W4:Y:S07]  /*1bbf0*/  LDSM.16.M88.4 R144, [R204] ;  /* 0x00000000cc90783b */ /* 0x000f2e0000000200 */
[C---:B-----5:R-:W-:Y:S08]  /*1bc00*/  HMMA.16816.F32 R168, R148.reuse, R156, R168 ;  /* 0x0000009c94a8723c */ /* 0x060ff000000018a8 */
        /* <DEDUP_REMOVED lines=16> */
[----:B------:R-:W-:Y:S01]  /*1bd10*/  HMMA.16816.F32 R12, R152, R10, R12 ;  /* 0x0000000a980c723c */ /* 0x000fe2000000180c */
[----:B------:R-:W1:Y:S07]  /*1bd20*/  LDSM.16.M88.4 R8, [R221+0x9800] ;  /* 0x00980000dd08783b */ /* 0x000e6e0000000200 */
[C---:B--2---:R-:W-:Y:S08]  /*1bd30*/  HMMA.16816.F32 R136, R148.reuse, R4, R136 ;  /* 0x000000049488723c */ /* 0x044ff00000001888 */
[----:B------:R-:W-:Y:S01]  /*1bd40*/  HMMA.16816.F32 R64, R148, R6, R64 ;  /* 0x000000069440723c */ /* 0x000fe20000001840 */
[----:B------:R-:W2:Y:S07]  /*1bd50*/  LDSM.16.M88.4 R4, [R221+0xa000] ;  /* 0x00a00000dd04783b */ /* 0x000eae0000000200 */
[C---:B---3--:R-:W-:Y:S08]  /*1bd60*/  HMMA.16816.F32 R24, R152.reuse, R140, R24 ;  /* 0x0000008c9818723c */ /* 0x048ff00000001818 */
[C---:B------:R-:W-:Y:S01]  /*1bd70*/  HMMA.16816.F32 R20, R152.reuse, R142, R20 ;  /* 0x0000008e9814723c */ /* 0x040fe20000001814 */
[----:B------:R-:W3:Y:S07]  /*1bd80*/  LDSM.16.M88.4 R140, [R221+0x9000] ;  /* 0x00900000dd8c783b */ /* 0x000eee0000000200 */
[C---:B----4-:R-:W-:Y:S08]  /*1bd90*/  HMMA.16816.F32 R32, R152.reuse, R144, R32 ;  /* 0x000000909820723c */ /* 0x050ff00000001820 */
[----:B------:R-:W-:Y:S01]  /*1bda0*/  HMMA.16816.F32 R28, R152, R146, R28 ;  /* 0x00000092981c723c */ /* 0x000fe2000000181c */
[----:B------:R-:W4:Y:S07]  /*1bdb0*/  LDSM.16.M88.4 R144, [R221+0x8800] ;  /* 0x00880000dd90783b */ /* 0x000f2e0000000200 */
[C---:B-1----:R-:W-:Y:S08]  /*1bdc0*/  HMMA.16816.F32 R40, R148.reuse, R8, R40 ;  /* 0x000000089428723c */ /* 0x042ff00000001828 */
[C---:B------:R-:W-:Y:S01]  /*1bdd0*/  HMMA.16816.F32 R36, R148.reuse, R10, R36 ;  /* 0x0000000a9424723c */ /* 0x040fe20000001824 */
[----:B------:R-:W1:Y:S07]  /*1bde0*/  LDSM.16.M88.4 R8, [R203] ;  /* 0x00000000cb08783b */ /* 0x000e6e0000000200 */
[C---:B--2---:R-:W-:Y:S08]  /*1bdf0*/  HMMA.16816.F32 R32, R148.reuse, R4, R32 ;  /* 0x000000049420723c */ /* 0x044ff00000001820 */
[C---:B------:R-:W-:Y:S01]  /*1be00*/  HMMA.16816.F32 R28, R148.reuse, R6, R28 ;  /* 0x00000006941c723c */ /* 0x040fe2000000181c */
[----:B------:R-:W2:Y:S07]  /*1be10*/  LDSM.16.M88.4 R4, [R202] ;  /* 0x00000000ca04783b */ /* 0x000eae0000000200 */
[C---:B---3--:R-:W-:Y:S08]  /*1be20*/  HMMA.16816.F32 R52, R148.reuse, R140, R52 ;  /* 0x0000008c9434723c */ /* 0x048ff00000001834 */
[C---:B------:R-:W-:Y:S01]  /*1be30*/  HMMA.16816.F32 R44, R148.reuse, R142, R44 ;  /* 0x0000008e942c723c */ /* 0x040fe2000000182c */
[----:B------:R-:W3:Y:S07]  /*1be40*/  LDSM.16.M88.4 R140, [R221+0xb000] ;  /* 0x00b00000dd8c783b */ /* 0x000eee0000000200 */
[C---:B----4-:R-:W-:Y:S08]  /*1be50*/  HMMA.16816.F32 R60, R148.reuse, R144, R60 ;  /* 0x00000090943c723c */ /* 0x050ff0000000183c */
[----:B------:R-:W-:Y:S01]  /*1be60*/  HMMA.16816.F32 R56, R148, R146, R56 ;  /* 0x000000929438723c */ /* 0x000fe20000001838 */
[----:B------:R-:W4:Y:S07]  /*1be70*/  LDSM.16.M88.4 R144, [R221+0xa800] ;  /* 0x00a80000dd90783b */ /* 0x000f2e0000000200 */
[C---:B------:R-:W-:Y:S08]  /*1be80*/  HMMA.16816.F32 R168, R152.reuse, R156, R168 ;  /* 0x0000009c98a8723c */ /* 0x040ff000000018a8 */
[----:B------:R-:W-:Y:S01]  /*1be90*/  HMMA.16816.F32 R164, R152, R158, R164 ;  /* 0x0000009e98a4723c */ /* 0x000fe200000018a4 */
[----:B------:R-:W5:Y:S04]  /*1bea0*/  LDSM.16.M88.4 R152, [R221+0xb800] ;  /* 0x00b80000dd98783b */ /* 0x000f680000000200 */
[----:B------:R-:W-:Y:S03]  /*1beb0*/  LDSM.16.M88.4 R156, [R215+0x8000] ;  /* 0x00800000d79c783b */ /* 0x000fe60000000200 */
[C---:B-1----:R-:W-:Y:S08]  /*1bec0*/  HMMA.16816.F32 R136, R176.reuse, R8, R136 ;  /* 0x00000008b088723c */ /* 0x042ff00000001888 */
[C---:B------:R-:W-:Y:S01]  /*1bed0*/  HMMA.16816.F32 R64, R176.reuse, R10, R64 ;  /* 0x0000000ab040723c */ /* 0x040fe20000001840 */
[----:B------:R-:W1:Y:S07]  /*1bee0*/  LDSM.16.M88.4 R8, [R199] ;  /* 0x00000000c708783b */ /* 0x000e6e0000000200 */
[C---:B--2---:R-:W-:Y:S08]  /*1bef0*/  HMMA.16816.F32 R60, R176.reuse, R4, R60 ;  /* 0x00000004b03c723c */ /* 0x044ff0000000183c */
[----:B------:R-:W-:Y:S01]  /*1bf00*/  HMMA.16816.F32 R56, R176, R6, R56 ;  /* 0x00000006b038723c */ /* 0x000fe20000001838 */
[----:B------:R-:W2:Y:S07]  /*1bf10*/  LDSM.16.M88.4 R4, [R198] ;  /* 0x00000000c604783b */ /* 0x000eae0000000200 */
[C---:B---3--:R-:W-:Y:S08]  /*1bf20*/  HMMA.16816.F32 R16, R148.reuse, R140, R16 ;  /* 0x0000008c9410723c */ /* 0x048ff00000001810 */
[C---:B------:R-:W-:Y:S01]  /*1bf30*/  HMMA.16816.F32 R12, R148.reuse, R142, R12 ;  /* 0x0000008e940c723c */ /* 0x040fe2000000180c */
[----:B------:R-:W3:Y:S07]  /*1bf40*/  LDSM.16.M88.4 R140, [R200] ;  /* 0x00000000c88c783b */ /* 0x000eee0000000200 */
[C---:B----4-:R-:W-:Y:S08]  /*1bf50*/  HMMA.16816.F32 R24, R148.reuse, R144, R24 ;  /* 0x000000909418723c */ /* 0x050ff00000001818 */
[C---:B------:R-:W-:Y:S01]  /*1bf60*/  HMMA.16816.F32 R20, R148.reuse, R146, R20 ;  /* 0x000000929414723c */ /* 0x040fe20000001814 */
[----:B------:R-:W4:Y:S07]  /*1bf70*/  LDSM.16.M88.4 R144, [R201] ;  /* 0x00000000c990783b */ /* 0x000f2e0000000200 */
[C---:B-----5:R-:W-:Y:S08]  /*1bf80*/  HMMA.16816.F32 R168, R148.reuse, R152, R168 ;  /* 0x0000009894a8723c */ /* 0x060ff000000018a8 */
[----:B------:R-:W-:Y:S01]  /*1bf90*/  HMMA.16816.F32 R164, R148, R154, R164 ;  /* 0x0000009a94a4723c */ /* 0x000fe200000018a4 */
[----:B------:R-:W5:Y:S04]  /*1bfa0*/  LDSM.16.M88.4 R152, [R215+0x8800] ;  /* 0x00880000d798783b */ /* 0x000f680000000200 */
[----:B------:R-:W-:Y:S03]  /*1bfb0*/  LDSM.16.M88.4 R148, [R215+0x9000] ;  /* 0x00900000d794783b */ /* 0x000fe60000000200 */
[C---:B-1----:R-:W-:Y:S08]  /*1bfc0*/  HMMA.16816.F32 R32, R176.reuse, R8, R32 ;  /* 0x00000008b020723c */ /* 0x042ff00000001820 */
[C---:B------:R-:W-:Y:S01]  /*1bfd0*/  HMMA.16816.F32 R28, R176.reuse, R10, R28 ;  /* 0x0000000ab01c723c */ /* 0x040fe2000000181c */
[----:B------:R-:W-:Y:S07]  /*1bfe0*/  LDSM.16.M88.4 R8, [R217+0x2000] ;  /* 0x00200000d908783b */ /* 0x000fee0000000200 */
[C---:B--2---:R-:W-:Y:S08]  /*1bff0*/  HMMA.16816.F32 R24, R176.reuse, R4, R24 ;  /* 0x00000004b018723c */ /* 0x044ff00000001818 */
[C---:B------:R-:W-:Y:S01]  /*1c000*/  HMMA.16816.F32 R20, R176.reuse, R6, R20 ;  /* 0x00000006b014723c */ /* 0x040fe20000001814 */
[----:B------:R-:W1:Y:S07]  /*1c010*/  LDSM.16.M88.4 R4, [R204+0x4000] ;  /* 0x00400000cc04783b */ /* 0x000e6e0000000200 */
[C---:B---3--:R-:W-:Y:S08]  /*1c020*/  HMMA.16816.F32 R40, R176.reuse, R140, R40 ;  /* 0x0000008cb028723c */ /* 0x048ff00000001828 */
[----:B------:R-:W-:Y:S01]  /*1c030*/  HMMA.16816.F32 R36, R176, R142, R36 ;  /* 0x0000008eb024723c */ /* 0x000fe20000001824 */
[----:B------:R-:W2:Y:S07]  /*1c040*/  LDSM.16.M88.4 R140, [R215+0xa000] ;  /* 0x00a00000d78c783b */ /* 0x000eae0000000200 */
[----:B------:R-:W-:Y:S08]  /*1c050*/  HMMA.16816.F32 R136, R160, R156, R136 ;  /* 0x0000009ca088723c */ /* 0x000ff00000001888 */
[C---:B------:R-:W-:Y:S08]  /*1c060*/  HMMA.16816.F32 R168, R176.reuse, R172, R168 ;  /* 0x000000acb0a8723c */ /* 0x040ff000000018a8 */
[C---:B------:R-:W-:Y:S01]  /*1c070*/  HMMA.16816.F32 R164, R176.reuse, R174, R164 ;  /* 0x000000aeb0a4723c */ /* 0x040fe200000018a4 */
[----:B------:R-:W3:Y:S07]  /*1c080*/  LDSM.16.M88.4 R172, [R204+0x4800] ;  /* 0x00480000ccac783b */ /* 0x000eee0000000200 */
[C---:B----4-:R-:W-:Y:S08]  /*1c090*/  HMMA.16816.F32 R52, R176.reuse, R144, R52 ;  /* 0x00000090b034723c */ /* 0x050ff00000001834 */
[----:B------:R-:W-:Y:S01]  /*1c0a0*/  HMMA.16816.F32 R44, R176, R146, R44 ;  /* 0x00000092b02c723c */ /* 0x000fe2000000182c */
[----:B------:R-:W4:Y:S07]  /*1c0b0*/  LDSM.16.M88.4 R144, [R215+0x9800] ;  /* 0x00980000d790783b */ /* 0x000f2e0000000200 */
[C---:B------:R-:W-:Y:S01]  /*1c0c0*/  HMMA.16816.F32 R64, R160.reuse, R158, R64 ;  /* 0x0000009ea040723c */ /* 0x040fe20000001840 */
[----:B------:R-:W-:Y:S07]  /*1c0d0*/  LDSM.16.M88.4 R156, [R215+0xa800] ;  /* 0x00a80000d79c783b */ /* 0x000fee0000000200 */
[----:B-----5:R-:W-:Y:S08]  /*1c0e0*/  HMMA.16816.F32 R60, R160, R152, R60 ;  /* 0x00000098a03c723c */ /* 0x020ff0000000183c */
[----:B-1----:R-:W-:Y:S07]  /*1c0f0*/  HMMA.16816.F32 R136, R8, R4, R136 ;  /* 0x000000040888723c */ /* 0x002fee0000001888 */
[----:B------:R-:W-:Y:S01]  /*1c100*/  LOP3.LUT R5, R2, 0x6, RZ, 0xc0, !PT ;  /* 0x0000000602057812 */ /* 0x000fe200078ec0ff */
[----:B--2---:R-:W-:Y:S04]  /*1c110*/  HMMA.16816.F32 R32, R160, R140, R32 ;  /* 0x0000008ca020723c */ /* 0x004fe80000001820 */
[----:B------:R-:W-:-:S04]  /*1c120*/  IMAD R2, R238, 0x80, R5 ;  /* 0x00000080ee027824 */ /* 0x000fc800078e0205 */
[----:B------:R-:W-:Y:S01]  /*1c130*/  HMMA.16816.F32 R64, R8, R6, R64 ;  /* 0x000000060840723c */ /* 0x000fe20000001840 */
[C---:B------:R-:W-:Y:S01]  /*1c140*/  IADD3 R140, R2.reuse, 0x1, RZ ;  /* 0x00000001028c7810 */ /* 0x040fe20007ffe0ff */
[----:B------:R-:W1:Y:S01]  /*1c150*/  LDSM.16.M88.4 R4, [R204+0x5000] ;  /* 0x00500000cc04783b */ /* 0x000e620000000200 */
[----:B------:R-:W-:Y:S02]  /*1c160*/  IADD3 R48, R2, 0x10, RZ ;  /* 0x0000001002307810 */ /* 0x000fe40007ffe0ff */
[----:B------:R-:W2:Y:S01]  /*1c170*/  I2F R49, R140 ;  /* 0x0000008c00317306 */ /* 0x000ea20000201400 */
[C---:B------:R-:W-:Y:S02]  /*1c180*/  ISETP.GE.AND P6, PT, R140.reuse, R50, PT ;  /* 0x000000328c00720c */ /* 0x040fe40003fc6270 */
[----:B------:R-:W-:Y:S01]  /*1c190*/  HMMA.16816.F32 R56, R160, R154, R56 ;  /* 0x0000009aa038723c */ /* 0x000fe20000001838 */
[----:B------:R-:W-:-:S07]  /*1c1a0*/  ISETP.GE.AND P3, PT, R140, R3, PT ;  /* 0x000000038c00720c */ /* 0x000fce0003f66270 */
[----:B---3--:R-:W-:Y:S01]  /*1c1b0*/  HMMA.16816.F32 R60, R8, R172, R60 ;  /* 0x000000ac083c723c */ /* 0x008fe2000000183c */
[-C--:B--2---:R-:W-:Y:S01]  /*1c1c0*/  FFMA.FTZ R193, R0, R49.reuse, R137 ;  /* 0x0000003100c17223 */ /* 0x084fe20000010089 */
[----:B------:R-:W-:Y:S01]  /*1c1d0*/  IADD3 R137, R2, 0x11, RZ ;  /* 0x0000001102897810 */ /* 0x000fe20007ffe0ff */
[----:B------:R-:W-:-:S05]  /*1c1e0*/  FFMA.FTZ R139, R0, R49, R139 ;  /* 0x00000031008b7223 */ /* 0x000fca000001008b */
[C---:B----4-:R-:W-:Y:S01]  /*1c1f0*/  HMMA.16816.F32 R40, R160.reuse, R144, R40 ;  /* 0x00000090a028723c */ /* 0x050fe20000001828 */
[----:B------:R-:W2:Y:S01]  /*1c200*/  I2F R145, R48 ;  /* 0x0000003000917306 */ /* 0x000ea20000201400 */
[----:B------:R-:W-:Y:S02]  /*1c210*/  FSEL R193, R193, -INF , !P3 ;  /* 0xff800000c1c17808 */ /* 0x000fe40005800000 */
[----:B------:R-:W-:Y:S02]  /*1c220*/  FSEL R195, R139, -INF , !P6 ;  /* 0xff8000008bc37808 */ /* 0x000fe40007000000 */
[C---:B------:R-:W-:Y:S02]  /*1c230*/  IADD3 R139, R2.reuse, 0x18, RZ ;  /* 0x00000018028b7810 */ /* 0x040fe40007ffe0ff */
[----:B------:R-:W-:Y:S01]  /*1c240*/  IADD3 R144, R2, 0x9, RZ ;  /* 0x0000000902907810 */ /* 0x000fe20007ffe0ff */
[----:B------:R-:W-:Y:S01]  /*1c250*/  HMMA.16816.F32 R52, R160, R148, R52 ;  /* 0x00000094a034723c */ /* 0x000fe20000001834 */
[----:B------:R-:W3:Y:S01]  /*1c260*/  I2F R49, R137 ;  /* 0x0000008900317306 */ /* 0x000ee20000201400 */
[----:B------:R-:W-:-:S02]  /*1c270*/  ISETP.GE.AND P3, PT, R48, R3, PT ;  /* 0x000000033000720c */ /* 0x000fc40003f66270 */
[C---:B------:R-:W-:Y:S02]  /*1c280*/  ISETP.GE.AND P4, PT, R144.reuse, R3, PT ;  /* 0x000000039000720c */ /* 0x040fe40003f86270 */
[-C--:B------:R-:W-:Y:S01]  /*1c290*/  ISETP.GE.AND P5, PT, R144, R50.reuse, PT ;  /* 0x000000329000720c */ /* 0x080fe20003fa6270 */
[----:B------:R-:W-:Y:S01]  /*1c2a0*/  IMAD.MOV.U32 R148, RZ, RZ, R134 ;  /* 0x000000ffff947224 */ /* 0x000fe200078e0086 */
[----:B------:R-:W-:Y:S01]  /*1c2b0*/  HMMA.16816.F32 R56, R8, R174, R56 ;  /* 0x000000ae0838723c */ /* 0x000fe20000001838 */
[----:B------:R-:W4:Y:S01]  /*1c2c0*/  I2F R51, R144 ;  /* 0x0000009000337306 */ /* 0x000f220000201400 */
[-C--:B--2---:R-:W-:Y:S01]  /*1c2d0*/  FFMA.FTZ R60, R0, R145.reuse, R60 ;  /* 0x00000091003c7223 */ /* 0x084fe2000001003c */
[----:B------:R-:W-:Y:S01]  /*1c2e0*/  ISETP.GE.AND P6, PT, R48, R50, PT ;  /* 0x000000323000720c */ /* 0x000fe20003fc6270 */
[----:B------:R-:W-:Y:S02]  /*1c2f0*/  FFMA.FTZ R62, R0, R145, R62 ;  /* 0x00000091003e7223 */ /* 0x000fe4000001003e */
[----:B------:R-:W-:-:S02]  /*1c300*/  IMAD.MOV.U32 R149, RZ, RZ, R135 ;  /* 0x000000ffff957224 */ /* 0x000fc400078e0087 */
[----:B------:R-:W-:Y:S01]  /*1c310*/  HMMA.16816.F32 R44, R160, R150, R44 ;  /* 0x00000096a02c723c */ /* 0x000fe2000000182c */
[----:B------:R-:W-:Y:S01]  /*1c320*/  FSEL R191, R62, -INF , !P6 ;  /* 0xff8000003ebf7808 */ /* 0x000fe20007000000 */
[----:B---3--:R-:W-:Y:S01]  /*1c330*/  FFMA.FTZ R190, R0, R49, R63 ;  /* 0x0000003100be7223 */ /* 0x008fe2000001003f */
[----:B------:R-:W-:-:S05]  /*1c340*/  ISETP.GE.AND P6, PT, R139, R50, PT ;  /* 0x000000328b00720c */ /* 0x000fca0003fc6270 */
[----:B-1----:R-:W-:Y:S01]  /*1c350*/  HMMA.16816.F32 R52, R8, R4, R52 ;  /* 0x000000040834723c */ /* 0x002fe20000001834 */
[CC--:B----4-:R-:W-:Y:S02]  /*1c360*/  FFMA.FTZ R65, R0.reuse, R51.reuse, R65 ;  /* 0x0000003300417223 */ /* 0x0d0fe40000010041 */
[C---:B------:R-:W-:Y:S02]  /*1c370*/  FFMA.FTZ R67, R0.reuse, R51, R67 ;  /* 0x0000003300437223 */ /* 0x040fe40000010043 */
[----:B------:R-:W1:Y:S01]  /*1c380*/  I2F R51, R139 ;  /* 0x0000008b00337306 */ /* 0x000e620000201400 */
[----:B------:R-:W-:Y:S01]  /*1c390*/  FSEL R192, R65, -INF , !P4 ;  /* 0xff80000041c07808 */ /* 0x000fe20006000000 */
[----:B------:R-:W-:Y:S01]  /*1c3a0*/  FFMA.FTZ R65, R0, R49, R61 ;  /* 0x0000003100417223 */ /* 0x000fe2000001003d */
[----:B------:R-:W-:Y:S01]  /*1c3b0*/  FSEL R194, R67, -INF , !P5 ;  /* 0xff80000043c27808 */ /* 0x000fe20006800000 */
[----:B------:R-:W-:Y:S01]  /*1c3c0*/  HMMA.16816.F32 R28, R160, R142, R28 ;  /* 0x0000008ea01c723c */ /* 0x000fe2000000181c */
[----:B------:R-:W-:Y:S01]  /*1c3d0*/  FSEL R67, R60, -INF , !P3 ;  /* 0xff8000003c437808 */ /* 0x000fe20005800000 */
[----:B------:R-:W-:Y:S01]  /*1c3e0*/  LDSM.16.M88.4 R140, [R215+0xb000] ;  /* 0x00b00000d78c783b */ /* 0x000fe20000000200 */
[----:B------:R-:W-:-:S02]  /*1c3f0*/  ISETP.GE.AND P4, PT, R137, R3, PT ;  /* 0x000000038900720c */ /* 0x000fc40003f86270 */
[----:B------:R-:W-:Y:S01]  /*1c400*/  ISETP.GE.AND P5, PT, R137, R50, PT ;  /* 0x000000328900720c */ /* 0x000fe20003fa6270 */
[----:B------:R-:W2:Y:S01]  /*1c410*/  LDSM.16.M88.4 R60, [R204+0x5800] ;  /* 0x00580000cc3c783b */ /* 0x000ea20000000200 */
[C---:B------:R-:W-:Y:S01]  /*1c420*/  IADD3 R137, R2.reuse, 0x19, RZ ;  /* 0x0000001902897810 */ /* 0x040fe20007ffe0ff */
[----:B------:R-:W-:Y:S01]  /*1c430*/  HMMA.16816.F32 R44, R8, R6, R44 ;  /* 0x00000006082c723c */ /* 0x000fe2000000182c */
[----:B------:R-:W-:Y:S02]  /*1c440*/  IADD3 R4, R2, 0x20, RZ ;  /* 0x0000002002047810 */ /* 0x000fe40007ffe0ff */
[----:B------:R-:W3:Y:S01]  /*1c450*/  I2F R48, R137 ;  /* 0x0000008900307306 */ /* 0x000ee20000201400 */
[C---:B-1----:R-:W-:Y:S01]  /*1c460*/  FFMA.FTZ R56, R0.reuse, R51, R56 ;  /* 0x0000003300387223 */ /* 0x042fe20000010038 */
[----:B------:R-:W-:Y:S01]  /*1c470*/  ISETP.GE.AND P3, PT, R139, R3, PT ;  /* 0x000000038b00720c */ /* 0x000fe20003f66270 */
[----:B------:R-:W-:Y:S01]  /*1c480*/  FFMA.FTZ R189, R0, R51, R58 ;  /* 0x0000003300bd7223 */ /* 0x000fe2000001003a */
[----:B------:R-:W-:Y:S01]  /*1c490*/  IADD3 R58, R2, 0x21, RZ ;  /* 0x00000021023a7810 */ /* 0x000fe20007ffe0ff */
[----:B------:R-:W-:Y:S01]  /*1c4a0*/  HMMA.16816.F32 R36, R160, R146, R36 ;  /* 0x00000092a024723c */ /* 0x000fe20000001824 */
[----:B------:R-:W-:Y:S01]  /*1c4b0*/  FSEL R188, R56, -INF , !P3 ;  /* 0xff80000038bc7808 */ /* 0x000fe20005800000 */
[----:B------:R-:W-:Y:S01]  /*1c4c0*/  LDSM.16.M88.4 R144, [R215+0xb800] ;  /* 0x00b80000d790783b */ /* 0x000fe20000000200 */
[----:B------:R1:W4:Y:S01]  /*1c4d0*/  I2F R49, R4 ;  /* 0x0000000400317306 */ /* 0x0003220000201400 */
[----:B------:R-:W-:-:S02]  /*1c4e0*/  FSEL R189, R189, -INF , !P6 ;  /* 0xff800000bdbd7808 */ /* 0x000fc40007000000 */
[C---:B------:R-:W-:Y:S02]  /*1c4f0*/  ISETP.GE.AND P3, PT, R4.reuse, R3, PT ;  /* 0x000000030400720c */ /* 0x040fe40003f66270 */
[----:B------:R-:W-:Y:S01]  /*1c500*/  ISETP.GE.AND P6, PT, R4, R50, PT ;  /* 0x000000320400720c */ /* 0x000fe20003fc6270 */
[C---:B------:R-:W-:Y:S01]  /*1c510*/  HMMA.16816.F32 R16, R176.reuse, R180, R16 ;  /* 0x000000b4b010723c */ /* 0x040fe20000001810 */
[----:B------:R-:W-:Y:S01]  /*1c520*/  FSEL R65, R65, -INF , !P4 ;  /* 0xff80000041417808 */ /* 0x000fe20006000000 */
[-C--:B---3--:R-:W-:Y:S01]  /*1c530*/  FFMA.FTZ R187, R0, R48.reuse, R57 ;  /* 0x0000003000bb7223 */ /* 0x088fe20000010039 */
[----:B------:R-:W3:Y:S01]  /*1c540*/  I2F R56, R58 ;  /* 0x0000003a00387306 */ /* 0x000ee20000201400 */
[----:B------:R-:W-:Y:S01]  /*1c550*/  IADD3 R57, R2, 0x28, RZ ;  /* 0x0000002802397810 */ /* 0x000fe20007ffe0ff */
[----:B------:R-:W-:Y:S01]  /*1c560*/  FFMA.FTZ R59, R0, R48, R59 ;  /* 0x00000030003b7223 */ /* 0x000fe2000001003b */
[----:B------:R-:W-:Y:S02]  /*1c570*/  IADD3 R48, R2, 0x29, RZ ;  /* 0x0000002902307810 */ /* 0x000fe40007ffe0ff */
[----:B------:R-:W-:Y:S01]  /*1c580*/  HMMA.16816.F32 R12, R176, R182, R12 ;  /* 0x000000b6b00c723c */ /* 0x000fe2000000180c */
[----:B------:R-:W-:Y:S01]  /*1c590*/  FSEL R190, R190, -INF , !P5 ;  /* 0xff800000bebe7808 */ /* 0x000fe20006800000 */
[----:B-1----:R-:W1:Y:S01]  /*1c5a0*/  LDSM.16.M88.4 R4, [R204+0x6000] ;  /* 0x00600000cc04783b */ /* 0x002e620000000200 */
[C---:B----4-:R-:W-:Y:S01]  /*1c5b0*/  FFMA.FTZ R52, R0.reuse, R49, R52 ;  /* 0x0000003100347223 */ /* 0x050fe20000010034 */
[C---:B------:R-:W-:Y:S01]  /*1c5c0*/  ISETP.GE.AND P4, PT, R137.reuse, R3, PT ;  /* 0x000000038900720c */ /* 0x040fe20003f86270 */
[----:B------:R-:W4:Y:S01]  /*1c5d0*/  I2F R51, R57 ;  /* 0x0000003900337306 */ /* 0x000f220000201400 */
[----:B------:R-:W-:Y:S01]  /*1c5e0*/  ISETP.GE.AND P5, PT, R137, R50, PT ;  /* 0x000000328900720c */ /* 0x000fe20003fa6270 */
[----:B------:R-:W-:Y:S01]  /*1c5f0*/  FFMA.FTZ R54, R0, R49, R54 ;  /* 0x0000003100367223 */ /* 0x000fe20000010036 */
[----:B------:R-:W-:Y:S01]  /*1c600*/  FSEL R137, R52, -INF , !P3 ;  /* 0xff80000034897808 */ /* 0x000fe20005800000 */
[----:B------:R-:W-:Y:S01]  /*1c610*/  HMMA.16816.F32 R20, R160, R158, R20 ;  /* 0x0000009ea014723c */ /* 0x000fe20000001814 */
[----:B------:R-:W-:Y:S01]  /*1c620*/  FSEL R187, R187, -INF , !P4 ;  /* 0xff800000bbbb7808 */ /* 0x000fe20006000000 */
[CC--:B---3--:R-:W-:Y:S01]  /*1c630*/  FFMA.FTZ R53, R0.reuse, R56.reuse, R53 ;  /* 0x0000003800357223 */ /* 0x0c8fe20000010035 */
[----:B------:R-:W-:Y:S01]  /*1c640*/  FSEL R186, R59, -INF , !P5 ;  /* 0xff8000003bba7808 */ /* 0x000fe20006800000 */
[----:B------:R-:W3:Y:S01]  /*1c650*/  I2F R52, R48 ;  /* 0x0000003000347306 */ /* 0x000ee20000201400 */
[----:B------:R-:W-:Y:S01]  /*1c660*/  FFMA.FTZ R55, R0, R56, R55 ;  /* 0x0000003800377223 */ /* 0x000fe20000010037 */
[----:B------:R-:W-:-:S02]  /*1c670*/  ISETP.GE.AND P4, PT, R58, R3, PT ;  /* 0x000000033a00720c */ /* 0x000fc40003f86270 */
[C---:B--2---:R-:W-:Y:S01]  /*1c680*/  HMMA.16816.F32 R40, R8.reuse, R60, R40 ;  /* 0x0000003c0828723c */ /* 0x044fe20000001828 */
[----:B------:R-:W-:Y:S02]  /*1c690*/  FSEL R158, R54, -INF , !P6 ;  /* 0xff800000369e7808 */ /* 0x000fe40007000000 */
[----:B------:R-:W-:Y:S01]  /*1c6a0*/  IADD3 R54, R2, 0x30, RZ ;  /* 0x0000003002367810 */ /* 0x000fe20007ffe0ff */
[-C--:B----4-:R-:W-:Y:S01]  /*1c6b0*/  FFMA.FTZ R44, R0, R51.reuse, R44 ;  /* 0x00000033002c7223 */ /* 0x090fe2000001002c */
[----:B------:R-:W-:Y:S01]  /*1c6c0*/  ISETP.GE.AND P5, PT, R58, R50, PT ;  /* 0x000000323a00720c */ /* 0x000fe20003fa6270 */
[C---:B------:R-:W-:Y:S01]  /*1c6d0*/  FFMA.FTZ R46, R0.reuse, R51, R46 ;  /* 0x00000033002e7223 */ /* 0x040fe2000001002e */
[----:B------:R-:W2:Y:S01]  /*1c6e0*/  I2F R49, R54 ;  /* 0x0000003600317306 */ /* 0x000ea20000201400 */
[----:B------:R-:W-:Y:S01]  /*1c6f0*/  HMMA.16816.F32 R36, R8, R62, R36 ;  /* 0x0000003e0824723c */ /* 0x000fe20000001824 */
[----:B------:R-:W-:Y:S02]  /*1c700*/  FSEL R153, R53, -INF , !P4 ;  /* 0xff80000035997808 */ /* 0x000fe40006000000 */
[----:B------:R-:W-:Y:S01]  /*1c710*/  FSEL R184, R55, -INF , !P5 ;  /* 0xff80000037b87808 */ /* 0x000fe20006800000 */
[-C--:B---3--:R-:W-:Y:S01]  /*1c720*/  FFMA.FTZ R45, R0, R52.reuse, R45 ;  /* 0x00000034002d7223 */ /* 0x088fe2000001002d */
[----:B------:R-:W-:Y:S01]  /*1c730*/  IADD3 R51, R2, 0x38, RZ ;  /* 0x0000003802337810 */ /* 0x000fe20007ffe0ff */
[----:B------:R-:W-:Y:S01]  /*1c740*/  FFMA.FTZ R47, R0, R52, R47 ;  /* 0x00000034002f7223 */ /* 0x000fe2000001002f */
[CC--:B------:R-:W-:Y:S01]  /*1c750*/  ISETP.GE.AND P3, PT, R57.reuse, R3.reuse, PT ;  /* 0x000000033900720c */ /* 0x0c0fe20003f66270 */
[----:B------:R-:W-:Y:S01]  /*1c760*/  HMMA.16816.F32 R24, R160, R156, R24 ;  /* 0x0000009ca018723c */ /* 0x000fe20000001818 */
[----:B------:R-:W-:Y:S01]  /*1c770*/  ISETP.GE.AND P6, PT, R57, R50, PT ;  /* 0x000000323900720c */ /* 0x000fe20003fc6270 */
[----:B------:R-:W3:Y:S01]  /*1c780*/  I2F R55, R51 ;  /* 0x0000003300377306 */ /* 0x000ee20000201400 */
[----:B------:R-:W-:-:S02]  /*1c790*/  ISETP.GE.AND P4, PT, R48, R3, PT ;  /* 0x000000033000720c */ /* 0x000fc40003f86270 */
[-C--:B------:R-:W-:Y:S02]  /*1c7a0*/  ISETP.GE.AND P5, PT, R48, R50.reuse, PT ;  /* 0x000000323000720c */ /* 0x080fe40003fa6270 */
[----:B------:R-:W-:Y:S01]  /*1c7b0*/  IADD3 R53, R2, 0x31, RZ ;  /* 0x0000003102357810 */ /* 0x000fe20007ffe0ff */
[C---:B------:R-:W-:Y:S01]  /*1c7c0*/  HMMA.16816.F32 R16, R160.reuse, R140, R16 ;  /* 0x0000008ca010723c */ /* 0x040fe20000001810 */
[----:B------:R-:W-:Y:S01]  /*1c7d0*/  FSEL R156, R44, -INF , !P3 ;  /* 0xff8000002c9c7808 */ /* 0x000fe20005800000 */
[-C--:B--2---:R-:W-:Y:S01]  /*1c7e0*/  FFMA.FTZ R40, R0, R49.reuse, R40 ;  /* 0x0000003100287223 */ /* 0x084fe20000010028 */
[----:B------:R-:W-:Y:S01]  /*1c7f0*/  FSEL R185, R46, -INF , !P6 ;  /* 0xff8000002eb97808 */ /* 0x000fe20007000000 */
[----:B------:R-:W2:Y:S01]  /*1c800*/  I2F R48, R53 ;  /* 0x0000003500307306 */ /* 0x000ea20000201400 */
[----:B------:R-:W-:Y:S01]  /*1c810*/  IADD3 R52, R2, 0x39, RZ ;  /* 0x0000003902347810 */ /* 0x000fe20007ffe0ff */
[----:B------:R-:W-:Y:S01]  /*1c820*/  FFMA.FTZ R49, R0, R49, R42 ;  /* 0x0000003100317223 */ /* 0x000fe2000001002a */
[----:B------:R-:W-:Y:S01]  /*1c830*/  FSEL R141, R45, -INF , !P4 ;  /* 0xff8000002d8d7808 */ /* 0x000fe20006000000 */
[----:B------:R-:W-:Y:S01]  /*1c840*/  HMMA.16816.F32 R12, R160, R142, R12 ;  /* 0x0000008ea00c723c */ /* 0x000fe2000000180c */
[----:B------:R-:W-:Y:S01]  /*1c850*/  ISETP.GE.AND P3, PT, R54, R3, PT ;  /* 0x000000033600720c */ /* 0x000fe20003f66270 */
[-C--:B---3--:R-:W-:Y:S01]  /*1c860*/  FFMA.FTZ R182, R0, R55.reuse, R36 ;  /* 0x0000003700b67223 */ /* 0x088fe20000010024 */
[----:B------:R-:W-:Y:S01]  /*1c870*/  ISETP.GE.AND P6, PT, R54, R50, PT ;  /* 0x000000323600720c */ /* 0x000fe20003fc6270 */
[----:B------:R-:W-:Y:S01]  /*1c880*/  FFMA.FTZ R38, R0, R55, R38 ;  /* 0x0000003700267223 */ /* 0x000fe20000010026 */
[----:B------:R-:W-:-:S02]  /*1c890*/  FSEL R159, R40, -INF , !P3 ;  /* 0xff800000289f7808 */ /* 0x000fc40005800000 */
[----:B------:R-:W-:Y:S01]  /*1c8a0*/  FSEL R142, R47, -INF , !P5 ;  /* 0xff8000002f8e7808 */ /* 0x000fe20006800000 */
[C---:B-1----:R-:W-:Y:S01]  /*1c8b0*/  HMMA.16816.F32 R32, R8.reuse, R4, R32 ;  /* 0x000000040820723c */ /* 0x042fe20000001820 */
[----:B------:R-:W1:Y:S01]  /*1c8c0*/  LDSM.16.M88.4 R44, [R204+0x6800] ;  /* 0x00680000cc2c783b */ /* 0x000e620000000200 */
[----:B------:R-:W3:Y:S01]  /*1c8d0*/  I2F R4, R52 ;  /* 0x0000003400047306 */ /* 0x000ee20000201400 */
[----:B------:R-:W-:Y:S01]  /*1c8e0*/  FSEL R49, R49, -INF , !P6 ;  /* 0xff80000031317808 */ /* 0x000fe20007000000 */
[CC--:B--2---:R-:W-:Y:S01]  /*1c8f0*/  FFMA.FTZ R183, R0.reuse, R48.reuse, R41 ;  /* 0x0000003000b77223 */ /* 0x0c4fe20000010029 */
[C---:B------:R-:W-:Y:S01]  /*1c900*/  ISETP.GE.AND P3, PT, R51.reuse, R3, PT ;  /* 0x000000033300720c */ /* 0x040fe20003f66270 */
[----:B------:R-:W-:Y:S01]  /*1c910*/  FFMA.FTZ R43, R0, R48, R43 ;  /* 0x00000030002b7223 */ /* 0x000fe2000001002b */
[----:B------:R-:W-:Y:S01]  /*1c920*/  ISETP.GE.AND P6, PT, R51, R50, PT ;  /* 0x000000323300720c */ /* 0x000fe20003fc6270 */
[----:B------:R-:W-:Y:S01]  /*1c930*/  HMMA.16816.F32 R28, R8, R6, R28 ;  /* 0x00000006081c723c */ /* 0x000fe2000000181c */
[----:B------:R-:W-:-:S02]  /*1c940*/  IADD3 R5, R2, 0x40, RZ ;  /* 0x0000004002057810 */ /* 0x000fc40007ffe0ff */
[----:B------:R-:W-:Y:S02]  /*1c950*/  FSEL R182, R182, -INF , !P3 ;  /* 0xff800000b6b67808 */ /* 0x000fe40005800000 */
[----:B------:R-:W-:Y:S01]  /*1c960*/  FSEL R48, R38, -INF , !P6 ;  /* 0xff80000026307808 */ /* 0x000fe20007000000 */
[----:B------:R2:W4:Y:S01]  /*1c970*/  I2F R41, R5 ;  /* 0x0000000500297306 */ /* 0x0005220000201400 */
[C---:B------:R-:W-:Y:S01]  /*1c980*/  ISETP.GE.AND P3, PT, R5.reuse, R3, PT ;  /* 0x000000030500720c */ /* 0x040fe20003f66270 */
[----:B------:R-:W-:Y:S01]  /*1c990*/  HMMA.16816.F32 R168, R160, R144, R168 ;  /* 0x00000090a0a8723c */ /* 0x000fe200000018a8 */
[----:B------:R-:W-:Y:S01]  /*1c9a0*/  ISETP.GE.AND P6, PT, R5, R50, PT ;  /* 0x000000320500720c */ /* 0x000fe20003fc6270 */
[-C--:B---3--:R-:W-:Y:S01]  /*1c9b0*/  FFMA.FTZ R37, R0, R4.reuse, R37 ;  /* 0x0000000400257223 */ /* 0x088fe20000010025 */
[----:B------:R-:W-:Y:S01]  /*1c9c0*/  IADD3 R40, R2, 0x41, RZ ;  /* 0x0000004102287810 */ /* 0x000fe20007ffe0ff */
[----:B------:R-:W-:Y:S01]  /*1c9d0*/  FFMA.FTZ R180, R0, R4, R39 ;  /* 0x0000000400b47223 */ /* 0x000fe20000010027 */
[----:B------:R-:W-:-:S02]  /*1c9e0*/  ISETP.GE.AND P5, PT, R53, R50, PT ;  /* 0x000000323500720c */ /* 0x000fc40003fa6270 */
[----:B------:R-:W3:Y:S01]  /*1c9f0*/  I2F R36, R40 ;  /* 0x0000002800247306 */ /* 0x000ee20000201400 */
[----:B------:R-:W-:Y:S01]  /*1ca00*/  IADD3 R38, R2, 0x48, RZ ;  /* 0x0000004802267810 */ /* 0x000fe20007ffe0ff */
[----:B------:R-:W-:Y:S01]  /*1ca10*/  HMMA.16816.F32 R164, R160, R146, R164 ;  /* 0x00000092a0a4723c */ /* 0x000fe200000018a4 */
[----:B------:R-:W-:Y:S02]  /*1ca20*/  ISETP.GE.AND P4, PT, R53, R3, PT ;  /* 0x000000033500720c */ /* 0x000fe40003f86270 */
[----:B------:R-:W-:Y:S01]  /*1ca30*/  FSEL R51, R43, -INF , !P5 ;  /* 0xff8000002b337808 */ /* 0x000fe20006800000 */
[----:B--2---:R-:W2:Y:S02]  /*1ca40*/  LDSM.16.M88.4 R4, [R204+0x7000] ;  /* 0x00700000cc04783b */ /* 0x004ea40000000200 */
[----:B------:R-:W5:Y:S01]  /*1ca50*/  I2F R43, R38 ;  /* 0x00000026002b7306 */ /* 0x000f620000201400 */
[----:B------:R-:W-:Y:S01]  /*1ca60*/  FSEL R183, R183, -INF , !P4 ;  /* 0xff800000b7b77808 */ /* 0x000fe20006000000 */
[----:B----4-:R-:W-:Y:S01]  /*1ca70*/  FFMA.FTZ R34, R0, R41, R34 ;  /* 0x0000002900227223 */ /* 0x010fe20000010022 */
[----:B------:R-:W-:Y:S01]  /*1ca80*/  ISETP.GE.AND P4, PT, R52, R3, PT ;  /* 0x000000033400720c */ /* 0x000fe20003f86270 */
[----:B------:R-:W-:Y:S01]  /*1ca90*/  FFMA.FTZ R175, R0, R41, R32 ;  /* 0x0000002900af7223 */ /* 0x000fe20000010020 */
[----:B------:R-:W-:-:S02]  /*1caa0*/  IADD3 R39, R2, 0x49, RZ ;  /* 0x0000004902277810 */ /* 0x000fc40007ffe0ff */
[----:B------:R-:W-:Y:S01]  /*1cab0*/  FSEL R181, R37, -INF , !P4 ;  /* 0xff80000025b57808 */ /* 0x000fe20006000000 */
[-C--:B---3--:R-:W-:Y:S01]  /*1cac0*/  FFMA.FTZ R176, R0, R36.reuse, R33 ;  /* 0x0000002400b07223 */ /* 0x088fe20000010021 */
[----:B------:R-:W-:Y:S01]  /*1cad0*/  IADD3 R37, R2, 0x50, RZ ;  /* 0x0000005002257810 */ /* 0x000fe20007ffe0ff */
[C---:B-1----:R-:W-:Y:S01]  /*1cae0*/  HMMA.16816.F32 R24, R8.reuse, R44, R24 ;  /* 0x0000002c0818723c */ /* 0x042fe20000001818 */
[----:B------:R-:W1:Y:S01]  /*1caf0*/  I2F R32, R39 ;  /* 0x0000002700207306 */ /* 0x000e620000201400 */
[----:B------:R-:W-:Y:S01]  /*1cb00*/  FSEL R177, R34, -INF , !P6 ;  /* 0xff80000022b17808 */ /* 0x000fe20007000000 */
[----:B------:R-:W-:Y:S01]  /*1cb10*/  FFMA.FTZ R35, R0, R36, R35 ;  /* 0x0000002400237223 */ /* 0x000fe20000010023 */
[----:B------:R-:W-:Y:S01]  /*1cb20*/  IADD3 R34, R2, 0x51, RZ ;  /* 0x0000005102227810 */ /* 0x000fe20007ffe0ff */
[CC--:B-----5:R-:W-:Y:S01]  /*1cb30*/  FFMA.FTZ R178, R0.reuse, R43.reuse, R30 ;  /* 0x0000002b00b27223 */ /* 0x0e0fe2000001001e */
[----:B------:R-:W-:Y:S02]  /*1cb40*/  FSEL R175, R175, -INF , !P3 ;  /* 0xff800000afaf7808 */ /* 0x000fe40005800000 */
[----:B------:R-:W-:Y:S01]  /*1cb50*/  HMMA.16816.F32 R44, R8, R46, R20 ;  /* 0x0000002e082c723c */ /* 0x000fe20000001814 */
[----:B------:R-:W3:Y:S01]  /*1cb60*/  LDSM.16.M88.4 R20, [R204+0x7800] ;  /* 0x00780000cc14783b */ /* 0x000ee20000000200 */
[----:B------:R-:W4:Y:S01]  /*1cb70*/  I2F R33, R37 ;  /* 0x0000002500217306 */ /* 0x000f220000201400 */
[----:B------:R-:W-:Y:S01]  /*1cb80*/  FFMA.FTZ R28, R0, R43, R28 ;  /* 0x0000002b001c7223 */ /* 0x000fe2000001001c */
[----:B------:R-:W-:Y:S01]  /*1cb90*/  ISETP.GE.AND P3, PT, R38, R3, PT ;  /* 0x000000032600720c */ /* 0x000fe20003f66270 */
[----:B------:R-:W-:-:S04]  /*1cba0*/  DEPBAR.LE SB0, 0x0 ;  /* 0x000080000000791a */ /* 0x000fc80000000000 */
[----:B------:R-:W-:Y:S01]  /*1cbb0*/  FSEL R174, R28, -INF , !P3 ;  /* 0xff8000001cae7808 */ /* 0x000fe20005800000 */
[----:B------:R-:W5:Y:S01]  /*1cbc0*/  I2F R30, R34 ;  /* 0x00000022001e7306 */ /* 0x000f620000201400 */
[----:B------:R-:W-:Y:S01]  /*1cbd0*/  IADD3 R28, R2, 0x58, RZ ;  /* 0x00000058021c7810 */ /* 0x000fe20007ffe0ff */
[----:B-1----:R-:W-:Y:S01]  /*1cbe0*/  FFMA.FTZ R173, R0, R32, R29 ;  /* 0x0000002000ad7223 */ /* 0x002fe2000001001d */
[----:B------:R-:W-:Y:S01]  /*1cbf0*/  ISETP.GE.AND P5, PT, R52, R50, PT ;  /* 0x000000323400720c */ /* 0x000fe20003fa6270 */
[----:B------:R-:W-:Y:S01]  /*1cc00*/  FFMA.FTZ R172, R0, R32, R31 ;  /* 0x0000002000ac7223 */ /* 0x000fe2000001001f */
[----:B------:R-:W-:Y:S02]  /*1cc10*/  IADD3 R31, R2, 0x59, RZ ;  /* 0x00000059021f7810 */ /* 0x000fe40007ffe0ff */
[----:B------:R-:W-:Y:S01]  /*1cc20*/  FSEL R180, R180, -INF , !P5 ;  /* 0xff800000b4b47808 */ /* 0x000fe20006800000 */
[----:B------:R-:W1:Y:S01]  /*1cc30*/  I2F R29, R28 ;  /* 0x0000001c001d7306 */ /* 0x000e620000201400 */
[----:B----4-:R-:W-:Y:S01]  /*1cc40*/  FFMA.FTZ R157, R0, R33, R24 ;  /* 0x00000021009d7223 */ /* 0x010fe20000010018 */
[----:B------:R-:W-:Y:S01]  /*1cc50*/  IADD3 R24, R2, 0x60, RZ ;  /* 0x0000006002187810 */ /* 0x000fe20007ffe0ff */
[----:B--2---:R-:W-:Y:S01]  /*1cc60*/  HMMA.16816.F32 R16, R8, R4, R16 ;  /* 0x000000040810723c */ /* 0x004fe20000001810 */
[----:B------:R-:W-:Y:S01]  /*1cc70*/  ISETP.GE.AND P4, PT, R40, R3, PT ;  /* 0x000000032800720c */ /* 0x000fe20003f86270 */
[----:B------:R-:W-:Y:S01]  /*1cc80*/  FFMA.FTZ R26, R0, R33, R26 ;  /* 0x00000021001a7223 */ /* 0x000fe2000001001a */
[----:B------:R-:W-:-:S02]  /*1cc90*/  ISETP.GE.AND P5, PT, R40, R50, PT ;  /* 0x000000322800720c */ /* 0x000fc40003fa6270 */
[----:B------:R-:W2:Y:S01]  /*1cca0*/  I2F R4, R31 ;  /* 0x0000001f00047306 */ /* 0x000ea20000201400 */
[----:B-----5:R-:W-:Y:S01]  /*1ccb0*/  FFMA.FTZ R155, R0, R30, R25 ;  /* 0x0000001e009b7223 */ /* 0x020fe20000010019 */
[----:B------:R-:W-:Y:S01]  /*1ccc0*/  IADD3 R25, R2, 0x61, RZ ;  /* 0x0000006102197810 */ /* 0x000fe20007ffe0ff */
[----:B------:R-:W-:Y:S01]  /*1ccd0*/  HMMA.16816.F32 R12, R8, R6, R12 ;  /* 0x00000006080c723c */ /* 0x000fe2000000180c */
[----:B------:R-:W-:Y:S01]  /*1cce0*/  ISETP.GE.AND P6, PT, R38, R50, PT ;  /* 0x000000322600720c */ /* 0x000fe20003fc6270 */
[----:B------:R-:W-:Y:S01]  /*1ccf0*/  FFMA.FTZ R27, R0, R30, R27 ;  /* 0x0000001e001b7223 */ /* 0x000fe2000001001b */
[----:B------:R-:W-:Y:S02]  /*1cd00*/  FSEL R176, R176, -INF , !P4 ;  /* 0xff800000b0b07808 */ /* 0x000fe40006000000 */
[----:B------:R-:W4:Y:S01]  /*1cd10*/  I2F R5, R24 ;  /* 0x0000001800057306 */ /* 0x000f220000201400 */
[----:B------:R-:W-:Y:S01]  /*1cd20*/  FSEL R179, R35, -INF , !P5 ;  /* 0xff80000023b37808 */ /* 0x000fe20006800000 */
[C---:B-1----:R-:W-:Y:S01]  /*1cd30*/  FFMA.FTZ R44, R0.reuse, R29, R44 ;  /* 0x0000001d002c7223 */ /* 0x042fe2000001002c */
[C---:B------:R-:W-:Y:S01]  /*1cd40*/  ISETP.GE.AND P4, PT, R39.reuse, R3, PT ;  /* 0x000000032700720c */ /* 0x040fe20003f86270 */
[----:B------:R-:W-:Y:S01]  /*1cd50*/  FFMA.FTZ R46, R0, R29, R46 ;  /* 0x0000001d002e7223 */ /* 0x000fe2000001002e */
[----:B------:R-:W-:-:S02]  /*1cd60*/  ISETP.GE.AND P5, PT, R39, R50, PT ;  /* 0x000000322700720c */ /* 0x000fc40003fa6270 */
[----:B------:R-:W-:Y:S01]  /*1cd70*/  FSEL R178, R178, -INF , !P6 ;  /* 0xff800000b2b27808 */ /* 0x000fe20007000000 */
[----:B------:R-:W1:Y:S01]  /*1cd80*/  I2F R6, R25 ;  /* 0x0000001900067306 */ /* 0x000e620000201400 */
[C---:B------:R-:W-:Y:S01]  /*1cd90*/  ISETP.GE.AND P3, PT, R37.reuse, R3, PT ;  /* 0x000000032500720c */ /* 0x040fe20003f66270 */
[C---:B---3--:R-:W-:Y:S01]  /*1cda0*/  HMMA.16816.F32 R168, R8.reuse, R20, R168 ;  /* 0x0000001408a8723c */ /* 0x048fe200000018a8 */
[----:B------:R-:W-:Y:S01]  /*1cdb0*/  ISETP.GE.AND P6, PT, R37, R50, PT ;  /* 0x000000322500720c */ /* 0x000fe20003fc6270 */
[CC--:B--2---:R-:W-:Y:S01]  /*1cdc0*/  FFMA.FTZ R45, R0.reuse, R4.reuse, R45 ;  /* 0x00000004002d7223 */ /* 0x0c4fe2000001002d */
[----:B------:R-:W-:Y:S01]  /*1cdd0*/  FSEL R173, R173, -INF , !P4 ;  /* 0xff800000adad7808 */ /* 0x000fe20006000000 */
[----:B------:R-:W-:Y:S01]  /*1cde0*/  FFMA.FTZ R47, R0, R4, R47 ;  /* 0x00000004002f7223 */ /* 0x000fe2000001002f */
[----:B------:R-:W-:Y:S01]  /*1cdf0*/  FSEL R172, R172, -INF , !P5 ;  /* 0xff800000acac7808 */ /* 0x000fe20006800000 */
[----:B----4-:R-:W-:Y:S01]  /*1ce00*/  FFMA.FTZ R16, R0, R5, R16 ;  /* 0x0000000500107223 */ /* 0x010fe20000010010 */
[----:B------:R-:W-:Y:S01]  /*1ce10*/  ISETP.GE.AND P4, PT, R34, R3, PT ;  /* 0x000000032200720c */ /* 0x000fe20003f86270 */
[----:B------:R-:W-:Y:S01]  /*1ce20*/  FFMA.FTZ R18, R0, R5, R18 ;  /* 0x0000000500127223 */ /* 0x000fe20000010012 */
[----:B------:R-:W-:Y:S01]  /*1ce30*/  ISETP.GE.AND P5, PT, R34, R50, PT ;  /* 0x000000322200720c */ /* 0x000fe20003fa6270 */
[----:B------:R-:W-:Y:S01]  /*1ce40*/  HMMA.16816.F32 R164, R8, R22, R164 ;  /* 0x0000001608a4723c */ /* 0x000fe200000018a4 */
[----:B------:R-:W-:-:S02]  /*1ce50*/  FSEL R157, R157, -INF , !P3 ;  /* 0xff8000009d9d7808 */ /* 0x000fc40005800000 */
[----:B------:R-:W-:Y:S01]  /*1ce60*/  FSEL R162, R26, -INF , !P6 ;  /* 0xff8000001aa27808 */ /* 0x000fe20007000000 */
[-C--:B-1----:R-:W-:Y:S01]  /*1ce70*/  FFMA.FTZ R144, R0, R6.reuse, R17 ;  /* 0x0000000600907223 */ /* 0x082fe20000010011 */
[----:B------:R-:W-:Y:S01]  /*1ce80*/  ISETP.GE.AND P3, PT, R28, R3, PT ;  /* 0x000000031c00720c */ /* 0x000fe20003f66270 */
[----:B------:R-:W-:Y:S01]  /*1ce90*/  FFMA.FTZ R19, R0, R6, R19 ;  /* 0x0000000600137223 */ /* 0x000fe20000010013 */
[----:B------:R-:W-:Y:S01]  /*1cea0*/  ISETP.GE.AND P6, PT, R28, R50, PT ;  /* 0x000000321c00720c */ /* 0x000fe20003fc6270 */
[----:B------:R-:W-:Y:S01]  /*1ceb0*/  IMAD.U32 R10, RZ, RZ, UR4 ;  /* 0x00000004ff0a7e24 */ /* 0x000fe2000f8e00ff */
[----:B------:R-:W-:Y:S02]  /*1cec0*/  IADD3 R7, R2, 0x68, RZ ;  /* 0x0000006802077810 */ /* 0x000fe40007ffe0ff */
[----:B------:R-:W-:Y:S02]  /*1ced0*/  FSEL R155, R155, -INF , !P4 ;  /* 0xff8000009b9b7808 */ /* 0x000fe40006000000 */
[----:B------:R-:W-:-:S02]  /*1cee0*/  FSEL R161, R27, -INF , !P5 ;  /* 0xff8000001ba17808 */ /* 0x000fc40006800000 */
[CC--:B------:R-:W-:Y:S01]  /*1cef0*/  ISETP.GE.AND P4, PT, R31.reuse, R3.reuse, PT ;  /* 0x000000031f00720c */ /* 0x0c0fe20003f86270 */
[----:B------:R-:W1:Y:S01]  /*1cf00*/  I2F R27, R7 ;  /* 0x00000007001b7306 */ /* 0x000e620000201400 */
[-C--:B------:R-:W-:Y:S02]  /*1cf10*/  ISETP.GE.AND P5, PT, R31, R50.reuse, PT ;  /* 0x000000321f00720c */ /* 0x080fe40003fa6270 */
[----:B------:R-:W-:Y:S02]  /*1cf20*/  FSEL R154, R44, -INF , !P3 ;  /* 0xff8000002c9a7808 */ /* 0x000fe40005800000 */
[----:B------:R-:W-:Y:S02]  /*1cf30*/  FSEL R160, R46, -INF , !P6 ;  /* 0xff8000002ea07808 */ /* 0x000fe40007000000 */
[C---:B------:R-:W-:Y:S02]  /*1cf40*/  ISETP.GE.AND P3, PT, R24.reuse, R3, PT ;  /* 0x000000031800720c */ /* 0x040fe40003f66270 */
[----:B------:R-:W-:-:S02]  /*1cf50*/  ISETP.GE.AND P6, PT, R24, R50, PT ;  /* 0x000000321800720c */ /* 0x000fc40003fc6270 */
[C---:B------:R-:W-:Y:S02]  /*1cf60*/  IADD3 R4, R2.reuse, 0x69, RZ ;  /* 0x0000006902047810 */ /* 0x040fe40007ffe0ff */
[----:B------:R-:W-:Y:S02]  /*1cf70*/  IADD3 R5, R2, 0x70, RZ ;  /* 0x0000007002057810 */ /* 0x000fe40007ffe0ff */
[----:B------:R-:W-:Y:S01]  /*1cf80*/  FSEL R152, R45, -INF , !P4 ;  /* 0xff8000002d987808 */ /* 0x000fe20006000000 */
[----:B------:R-:W2:Y:S01]  /*1cf90*/  I2F R20, R4 ;  /* 0x0000000400147306 */ /* 0x000ea20000201400 */
[----:B------:R-:W-:Y:S01]  /*1cfa0*/  FSEL R151, R47, -INF , !P5 ;  /* 0xff8000002f977808 */ /* 0x000fe20006800000 */
[C---:B-1----:R-:W-:Y:S01]  /*1cfb0*/  FFMA.FTZ R12, R0.reuse, R27, R12 ;  /* 0x0000001b000c7223 */ /* 0x042fe2000001000c */
[C---:B------:R-:W-:Y:S01]  /*1cfc0*/  ISETP.GE.AND P4, PT, R25.reuse, R3, PT ;  /* 0x000000031900720c */ /* 0x040fe20003f86270 */
[----:B------:R-:W-:Y:S01]  /*1cfd0*/  FFMA.FTZ R14, R0, R27, R14 ;  /* 0x0000001b000e7223 */ /* 0x000fe2000001000e */
[----:B------:R-:W-:-:S02]  /*1cfe0*/  ISETP.GE.AND P5, PT, R25, R50, PT ;  /* 0x000000321900720c */ /* 0x000fc40003fa6270 */
[----:B------:R-:W-:Y:S01]  /*1cff0*/  FSEL R145, R16, -INF , !P3 ;  /* 0xff80000010917808 */ /* 0x000fe20005800000 */
[----:B------:R-:W1:Y:S01]  /*1d000*/  I2F R17, R5 ;  /* 0x0000000500117306 */ /* 0x000e620000201400 */
[----:B------:R-:W-:Y:S02]  /*1d010*/  FSEL R150, R18, -INF , !P6 ;  /* 0xff80000012967808 */ /* 0x000fe40007000000 */
[C---:B------:R-:W-:Y:S02]  /*1d020*/  ISETP.GE.AND P3, PT, R7.reuse, R3, PT ;  /* 0x000000030700720c */ /* 0x040fe40003f66270 */
[----:B------:R-:W-:Y:S02]  /*1d030*/  ISETP.GE.AND P6, PT, R7, R50, PT ;  /* 0x000000320700720c */ /* 0x000fe40003fc6270 */
[----:B------:R-:W-:Y:S01]  /*1d040*/  IADD3 R6, R2, 0x71, RZ ;  /* 0x0000007102067810 */ /* 0x000fe20007ffe0ff */
[-C--:B--2---:R-:W-:Y:S01]  /*1d050*/  FFMA.FTZ R13, R0, R20.reuse, R13 ;  /* 0x00000014000d7223 */ /* 0x084fe2000001000d */
[----:B------:R-:W-:Y:S01]  /*1d060*/  IADD3 R7, R2, 0x78, RZ ;  /* 0x0000007802077810 */ /* 0x000fe20007ffe0ff */
[----:B------:R-:W-:Y:S01]  /*1d070*/  FFMA.FTZ R15, R0, R20, R15 ;  /* 0x00000014000f7223 */ /* 0x000fe2000001000f */
[----:B------:R-:W-:-:S02]  /*1d080*/  FSEL R144, R144, -INF , !P4 ;  /* 0xff80000090907808 */ /* 0x000fc40006000000 */
[----:B------:R-:W-:Y:S01]  /*1d090*/  FSEL R147, R19, -INF , !P5 ;  /* 0xff80000013937808 */ /* 0x000fe20006800000 */
[----:B------:R-:W2:Y:S01]  /*1d0a0*/  I2F R9, R7 ;  /* 0x0000000700097306 */ /* 0x000ea20000201400 */
[----:B------:R-:W-:Y:S01]  /*1d0b0*/  ISETP.GE.AND P4, PT, R4, R3, PT ;  /* 0x000000030400720c */ /* 0x000fe20003f86270 */
[-C--:B-1----:R-:W-:Y:S01]  /*1d0c0*/  FFMA.FTZ R58, R0, R17.reuse, R168 ;  /* 0x00000011003a7223 */ /* 0x082fe200000100a8 */
[----:B------:R-:W-:Y:S01]  /*1d0d0*/  ISETP.GE.AND P5, PT, R4, R50, PT ;  /* 0x000000320400720c */ /* 0x000fe20003fa6270 */
[----:B------:R-:W-:Y:S01]  /*1d0e0*/  FFMA.FTZ R63, R0, R17, R170 ;  /* 0x00000011003f7223 */ /* 0x000fe200000100aa */
[----:B------:R-:W-:Y:S02]  /*1d0f0*/  FSEL R143, R12, -INF , !P3 ;  /* 0xff8000000c8f7808 */ /* 0x000fe40005800000 */
[----:B------:R-:W-:Y:S01]  /*1d100*/  FSEL R146, R14, -INF , !P6 ;  /* 0xff8000000e927808 */ /* 0x000fe20007000000 */
[----:B------:R-:W1:Y:S01]  /*1d110*/  I2F R4, R6 ;  /* 0x0000000600047306 */ /* 0x000e620000201400 */
[----:B------:R-:W-:-:S02]  /*1d120*/  ISETP.GE.AND P3, PT, R5, R3, PT ;  /* 0x000000030500720c */ /* 0x000fc40003f66270 */
[----:B------:R-:W-:Y:S02]  /*1d130*/  ISETP.GE.AND P6, PT, R5, R50, PT ;  /* 0x000000320500720c */ /* 0x000fe40003fc6270 */
[----:B------:R-:W-:Y:S02]  /*1d140*/  IADD3 R5, R2, 0x8, RZ ;  /* 0x0000000802057810 */ /* 0x000fe40007ffe0ff */
[----:B------:R-:W-:Y:S01]  /*1d150*/  FSEL R140, R13, -INF , !P4 ;  /* 0xff8000000d8c7808 */ /* 0x000fe20006000000 */
[-C--:B--2---:R-:W-:Y:S01]  /*1d160*/  FFMA.FTZ R46, R0, R9.reuse, R164 ;  /* 0x00000009002e7223 */ /* 0x084fe200000100a4 */
[----:B------:R-:W-:Y:S01]  /*1d170*/  FSEL R58, R58, -INF , !P3 ;  /* 0xff8000003a3a7808 */ /* 0x000fe20005800000 */
[----:B------:R-:W-:Y:S01]  /*1d180*/  FFMA.FTZ R57, R0, R9, R166 ;  /* 0x0000000900397223 */ /* 0x000fe200000100a6 */
[----:B------:R-:W-:Y:S01]  /*1d190*/  FSEL R63, R63, -INF , !P6 ;  /* 0xff8000003f3f7808 */ /* 0x000fe20007000000 */
[----:B------:R-:W2:Y:S01]  /*1d1a0*/  I2F R11, R5 ;  /* 0x00000005000b7306 */ /* 0x000ea20000201400 */
[----:B------:R-:W-:Y:S01]  /*1d1b0*/  BAR.SYNC.DEFER_BLOCKING 0x0 ;  /* 0x0000000000007b1d */ /* 0x000fe20000010000 */
[-C--:B------:R-:W-:Y:S01]  /*1d1c0*/  ISETP.GE.AND P4, PT, R6, R3.reuse, PT ;  /* 0x000000030600720c */ /* 0x080fe20003f86270 */
[CC--:B-1----:R-:W-:Y:S01]  /*1d1d0*/  FFMA.FTZ R52, R0.reuse, R4.reuse, R169 ;  /* 0x0000000400347223 */ /* 0x0c2fe200000100a9 */
[C---:B------:R-:W-:Y:S01]  /*1d1e0*/  ISETP.GE.AND P3, PT, R7.reuse, R3, PT ;  /* 0x000000030700720c */ /* 0x040fe20003f66270 */
[----:B------:R-:W-:Y:S01]  /*1d1f0*/  FFMA.FTZ R61, R0, R4, R171 ;  /* 0x00000004003d7223 */ /* 0x000fe200000100ab */
[----:B------:R-:W-:-:S02]  /*1d200*/  ISETP.GE.AND P6, PT, R7, R50, PT ;  /* 0x000000320700720c */ /* 0x000fc40003fc6270 */
[----:B------:R-:W1:Y:S01]  /*1d210*/  I2F R7, R2 ;  /* 0x0000000200077306 */ /* 0x000e620000201400 */
[----:B------:R-:W-:Y:S02]  /*1d220*/  IADD3 R8, R2, 0x79, RZ ;  /* 0x0000007902087810 */ /* 0x000fe40007ffe0ff */
[----:B------:R-:W-:Y:S02]  /*1d230*/  FSEL R52, R52, -INF , !P4 ;  /* 0xff80000034347808 */ /* 0x000fe40006000000 */
[----:B------:R-:W-:Y:S02]  /*1d240*/  FSEL R46, R46, -INF , !P3 ;  /* 0xff8000002e2e7808 */ /* 0x000fe40005800000 */
[----:B------:R-:W-:Y:S01]  /*1d250*/  FSEL R57, R57, -INF , !P6 ;  /* 0xff80000039397808 */ /* 0x000fe20007000000 */
[----:B------:R-:W3:Y:S01]  /*1d260*/  I2F R9, R8 ;  /* 0x0000000800097306 */ /* 0x000ee20000201400 */
[----:B------:R-:W-:Y:S01]  /*1d270*/  ISETP.GE.AND P4, PT, R2, R3, PT ;  /* 0x000000030200720c */ /* 0x000fe20003f86270 */
[----:B--2---:R-:W-:Y:S01]  /*1d280*/  FFMA.FTZ R4, R0, R11, R64 ;  /* 0x0000000b00047223 */ /* 0x004fe20000010040 */
[-C--:B------:R-:W-:Y:S01]  /*1d290*/  ISETP.GE.AND P3, PT, R5, R3.reuse, PT ;  /* 0x000000030500720c */ /* 0x080fe20003f66270 */
[----:B------:R-:W-:Y:S01]  /*1d2a0*/  IMAD.U32 R11, RZ, RZ, UR5 ;  /* 0x00000005ff0b7e24 */ /* 0x000fe2000f8e00ff */
[----:B------:R-:W-:Y:S01]  /*1d2b0*/  ISETP.GE.AND P6, PT, R8, R3, PT ;  /* 0x000000030800720c */ /* 0x000fe20003fc6270 */
[----:B------:R-:W-:Y:S01]  /*1d2c0*/  ULDC.64 UR4, c[0x0][0x118] ;  /* 0x0000460000047ab9 */ /* 0x000fe20000000a00 */
[----:B------:R-:W-:Y:S01]  /*1d2d0*/  FSEL R139, R15, -INF , !P5 ;  /* 0xff8000000f8b7808 */ /* 0x000fe20006800000 */
[----:B------:R-:W2:Y:S01]  /*1d2e0*/  I2F R3, R5 ;  /* 0x0000000500037306 */ /* 0x000ea20000201400 */
[----:B------:R-:W-:Y:S01]  /*1d2f0*/  ISETP.GE.AND P5, PT, R6, R50, PT ;  /* 0x000000320600720c */ /* 0x000fe20003fa6270 */
[-C--:B-1----:R-:W-:Y:S01]  /*1d300*/  FFMA.FTZ R6, R0, R7.reuse, R136 ;  /* 0x0000000700067223 */ /* 0x082fe20000010088 */
[----:B------:R-:W-:Y:S01]  /*1d310*/  FSEL R4, R4, -INF , !P3 ;  /* 0xff80000004047808 */ /* 0x000fe20005800000 */
[----:B------:R-:W-:Y:S01]  /*1d320*/  FFMA.FTZ R138, R0, R7, R138 ;  /* 0x00000007008a7223 */ /* 0x000fe2000001008a */
[----:B------:R-:W-:-:S02]  /*1d330*/  FSEL R61, R61, -INF , !P5 ;  /* 0xff8000003d3d7808 */ /* 0x000fc40006800000 */
[-C--:B------:R-:W-:Y:S01]  /*1d340*/  ISETP.GE.AND P5, PT, R2, R50.reuse, PT ;  /* 0x000000320200720c */ /* 0x080fe20003fa6270 */
[-C--:B---3--:R-:W-:Y:S01]  /*1d350*/  FFMA.FTZ R56, R0, R9.reuse, R165 ;  /* 0x0000000900387223 */ /* 0x088fe200000100a5 */
[----:B------:R-:W-:Y:S01]  /*1d360*/  FSEL R6, R6, -INF , !P4 ;  /* 0xff80000006067808 */ /* 0x000fe20006000000 */
[----:B------:R-:W-:Y:S01]  /*1d370*/  FFMA.FTZ R47, R0, R9, R167 ;  /* 0x00000009002f7223 */ /* 0x000fe200000100a7 */
[-C--:B------:R-:W-:Y:S02]  /*1d380*/  ISETP.GE.AND P4, PT, R5, R50.reuse, PT ;  /* 0x000000320500720c */ /* 0x080fe40003f86270 */
[----:B------:R-:W-:Y:S02]  /*1d390*/  ISETP.GE.AND P3, PT, R8, R50, PT ;  /* 0x000000320800720c */ /* 0x000fe40003f66270 */
[----:B------:R-:W-:Y:S01]  /*1d3a0*/  FSEL R56, R56, -INF , !P6 ;  /* 0xff80000038387808 */ /* 0x000fe20007000000 */
[----:B--2---:R-:W-:Y:S01]  /*1d3b0*/  FFMA.FTZ R2, R0, R3, R66 ;  /* 0x0000000300027223 */ /* 0x004fe20000010042 */
[----:B------:R-:W-:-:S02]  /*1d3c0*/  FSEL R3, R138, -INF , !P5 ;  /* 0xff8000008a037808 */ /* 0x000fc40006800000 */
        /* <DEDUP_REMOVED lines=23> */
[----:B------:R-:W-:-:S03]  /*1d540*/  IMAD.HI.U32 R18, R21, R18, R20 ;  /* 0x0000001215127227 */ /* 0x000fc600078e0014 */
[----:B------:R-:W-:-:S03]  /*1d550*/  ISETP.GE.AND P0, PT, R14, RZ, PT ;  /* 0x000000ff0e00720c */ /* 0x000fc60003f06270 */
[----:B------:R-:W-:-:S04]  /*1d560*/  IMAD.HI.U32 R15, R18, R9, RZ ;  /* 0x00000009120f7227 */ /* 0x000fc800078e00ff */
[----:B------:R-:W-:Y:S02]  /*1d570*/  IMAD.HI.U32 R13, R18, R7, RZ ;  /* 0x00000007120d7227 */ /* 0x000fe400078e00ff */
[----:B------:R-:W2:Y:S02]  /*1d580*/  LD.E.64 R18, [R10.64+0x20] ;  /* 0x000020040a127980 */ /* 0x000ea4000c101b00 */
        /* <DEDUP_REMOVED lines=17> */
[----:B------:R-:W-:Y:S01]  /*1d6a0*/  SEL R9, R8, R13, !P2 ;  /* 0x0000000d08097207 */ /* 0x000fe20005000000 */
[----:B------:R-:W3:Y:S02]  /*1d6b0*/  LD.E.64 R14, [R10.64+0x38] ;  /* 0x000038040a0e7980 */ /* 0x000ee4000c101b00 */
[----:B------:R-:W-:-:S04]  /*1d6c0*/  IMAD.WIDE R22, R7, 0x4, R236 ;  /* 0x0000000407167825 */ /* 0x000fc800078e02ec */
        /* <DEDUP_REMOVED lines=17> */
.L_x_3148:
[----:B------:R-:W2:Y:S02]  /*1d7e0*/  LD.E R8, [R10.64+0x38] ;  /* 0x000038040a087980 */ /* 0x000ea4000c101900 */
[----:B--2---:R-:W-:-:S04]  /*1d7f0*/  LEA R8, -R8, RZ, 0x7 ;  /* 0x000000ff08087211 */ /* 0x004fc800078e39ff */
[----:B------:R-:W-:Y:S02]  /*1d800*/  SHF.R.S32.HI R5, RZ, 0x1f, R8 ;  /* 0x0000001fff057819 */ /* 0x000fe40000011408 */
.L_x_3149:
[----:B------:R-:W-:Y:S05]  /*1d810*/  BSYNC B0 ;  /* 0x0000000000007941 */ /* 0x000fea0003800000 */
.L_x_3147:
[----:B------:R-:W-:Y:S02]  /*1d820*/  LOP3.LUT R7, R239, 0x1, RZ, 0xc0, !PT ;  /* 0x00000001ef077812 */ /* 0x000fe400078ec0ff */
[C---:B------:R-:W-:Y:S02]  /*1d830*/  LEA R24, P3, R8.reuse, R228, 0x1 ;  /* 0x000000e408187211 */ /* 0x040fe400078608ff */
[----:B------:R-:W-:Y:S02]  /*1d840*/  ISETP.NE.U32.AND P2, PT, R7, 0x1, PT ;  /* 0x000000010700780c */ /* 0x000fe40003f45070 */
[C---:B------:R-:W-:Y:S02]  /*1d850*/  @P1 IADD3 R7, P0, R8.reuse, R225, RZ ;  /* 0x000000e108071210 */ /* 0x040fe40007f1e0ff */
[----:B------:R-:W-:-:S03]  /*1d860*/  LEA.HI.X R25, R8, R227, R5, 0x1, P3 ;  /* 0x000000e308197211 */ /* 0x000fc600018f0c05 */
[----:B------:R-:W-:Y:S01]  /*1d870*/  @P1 IMAD.X R12, R5, 0x1, R226, P0 ;  /* 0x00000001050c1824 */ /* 0x000fe200000e06e2 */
[----:B------:R-:W-:-:S04]  /*1d880*/  @P1 LEA R16, P0, R7, R228, 0x1 ;  /* 0x000000e407101211 */ /* 0x000fc800078008ff */
[----:B------:R-:W-:Y:S01]  /*1d890*/  @P1 LEA.HI.X R17, R7, R227, R12, 0x1, P0 ;  /* 0x000000e307111211 */ /* 0x000fe200000f0c0c */
[----:B------:R-:W-:Y:S01]  /*1d8a0*/  @!PT LDS RZ, [RZ] ;  /* 0x00000000fffff984 */ /* 0x000fe20000000800 */
[----:B------:R-:W-:Y:S01]  /*1d8b0*/  @!PT LDS RZ, [RZ] ;  /* 0x00000000fffff984 */ /* 0x000fe20000000800 */
[----:B------:R-:W-:Y:S01]  /*1d8c0*/  @!PT LDS RZ, [RZ] ;  /* 0x00000000fffff984 */ /* 0x000fe20000000800 */
[----:B------:R1:W-:Y:S01]  /*1d8d0*/  @!P2 LDGSTS.E.BYPASS.LTC128B.128 [R235+0x4000], [R24.64] ;  /* 0x0400000018ebafae */ /* 0x0003e2000b901d44 */
[-C--:B------:R-:W-:Y:S02]  /*1d8e0*/  @!P2 IADD3 R9, P4, R8, R225.reuse, RZ ;  /* 0x000000e10809a210 */ /* 0x080fe40007f9e0ff */
[----:B------:R-:W-:Y:S01]  /*1d8f0*/  IADD3 R7, P3, P0, R225, R225, R8 ;  /* 0x000000e1e1077210 */ /* 0x000fe2000787e008 */
[----:B------:R1:W-:Y:S01]  /*1d900*/  @P2 STS.128 [R235+0x4000], RZ ;  /* 0x004000ffeb002388 */ /* 0x0003e20000000c00 */
[----:B------:R-:W-:Y:S01]  /*1d910*/  @!P2 LEA R22, P5, R9, R228, 0x1 ;  /* 0x000000e40916a211 */ /* 0x000fe200078a08ff */
[----:B------:R-:W-:Y:S01]  /*1d920*/  @!P2 IMAD.X R12, R5, 0x1, R226, P4 ;  /* 0x00000001050ca824 */ /* 0x000fe200020e06e2 */
[----:B------:R-:W-:Y:S01]  /*1d930*/  IADD3.X R8, R226, R226, R5, P3, P0 ;  /* 0x000000e2e2087210 */ /* 0x000fe20001fe0405 */
[----:B------:R-:W-:Y:S01]  /*1d940*/  @!PT LDS RZ, [RZ] ;  /* 0x00000000fffff984 */ /* 0x000fe20000000800 */
[----:B------:R-:W-:Y:S01]  /*1d950*/  @!PT LDS RZ, [RZ] ;  /* 0x00000000fffff984 */ /* 0x000fe20000000800 */
[----:B------:R-:W-:Y:S01]  /*1d960*/  @!PT LDS RZ, [RZ] ;  /* 0x00000000fffff984 */ /* 0x000fe20000000800 */
[----:B------:R1:W-:Y:S01]  /*1d970*/  @P1 LDGSTS.E.BYPASS.LTC128B.128 [R235+0x8000], [R24.64+0x80] ;  /* 0x0800008018eb1fae */ /* 0x0003e2000b901d44 */
[----:B------:R-:W-:-:S02]  /*1d980*/  @P1 LEA R14, P0, R7, R228, 0x1 ;  /* 0x000000e4070e1211 */ /* 0x000fc400078008ff */
[CC--:B------:R-:W-:Y:S01]  /*1d990*/  @!P2 LEA R20, P4, R7.reuse, R228.reuse, 0x1 ;  /* 0x000000e40714a211 */ /* 0x0c0fe200078808ff */
[----:B------:R1:W-:Y:S01]  /*1d9a0*/  @!P1 STS.128 [R235+0x8000], RZ ;  /* 0x008000ffeb009388 */ /* 0x0003e20000000c00 */
[C---:B------:R-:W-:Y:S02]  /*1d9b0*/  IADD3 R5, P3, R7.reuse, R225, RZ ;  /* 0x000000e107057210 */ /* 0x040fe40007f7e0ff */
[CCC-:B------:R-:W-:Y:S02]  /*1d9c0*/  @P1 LEA.HI.X R15, R7.reuse, R227.reuse, R8.reuse, 0x1, P0 ;  /* 0x000000e3070f1211 */ /* 0x1c0fe400000f0c08 */
[-C--:B------:R-:W-:Y:S01]  /*1d9d0*/  @!P2 LEA.HI.X R21, R7, R227.reuse, R8, 0x1, P4 ;  /* 0x000000e30715a211 */ /* 0x080fe200020f0c08 */
[----:B------:R-:W-:Y:S01]  /*1d9e0*/  IMAD.X R8, R8, 0x1, R226, P3 ;  /* 0x0000000108087824 */ /* 0x000fe200018e06e2 */
[----:B------:R-:W-:Y:S02]  /*1d9f0*/  @!P2 LEA.HI.X R23, R9, R227, R12, 0x1, P5 ;  /* 0x000000e30917a211 */ /* 0x000fe400028f0c0c */
[----:B------:R-:W-:-:S02]  /*1da00*/  @!P2 LEA R18, P4, R5, R228, 0x1 ;  /* 0x000000e40512a211 */ /* 0x000fc400078808ff */
        /* <DEDUP_REMOVED lines=100> */
.L_x_3146:
[----:B------:R-:W-:Y:S05]  /*1e050*/  BSYNC B1 ;  /* 0x0000000000017941 */ /* 0x000fea0003800000 */
.L_x_3145:
[----:B------:R2:W3:Y:S01]  /*1e060*/  LD.E R53, [R10.64+0xdc] ;  /* 0x0000dc040a357980 */ /* 0x0004e2000c101900 */
[----:B------:R-:W-:-:S02]  /*1e070*/  FMNMX.FTZ R8, R132, R3, !PT ;  /* 0x0000000384087209 */ /* 0x000fc40007810000 */
[----:B-1----:R-:W-:Y:S01]  /*1e080*/  FMNMX.FTZ R12, R133, R6, !PT ;  /* 0x00000006850c7209 */ /* 0x002fe20007810000 */
        /* <DEDUP_REMOVED lines=9> */
[----:B------:R-:W-:-:S03]  /*1e120*/  FMNMX.FTZ R5, R191, R8, !PT ;  /* 0x00000008bf057209 */ /* 0x000fc60007810000 */
[----:B------:R-:W-:Y:S01]  /*1e130*/  LDSM.16.MT88.4 R28, [R213+0x10800] ;  /* 0x01080000d51c783b */ /* 0x000fe20000004200 */
[----:B------:R-:W-:-:S03]  /*1e140*/  FMNMX.FTZ R8, R190, R5, !PT ;  /* 0x00000005be087209 */ /* 0x000fc60007810000 */
[----:B------:R-:W-:Y:S01]  /*1e150*/  LDSM.16.MT88.4 R24, [R216+0xc800] ;  /* 0x00c80000d818783b */ /* 0x000fe20000004200 */
[----:B------:R-:W-:Y:S02]  /*1e160*/  FMNMX.FTZ R5, R189, R8, !PT ;  /* 0x00000008bd057209 */ /* 0x000fe40007810000 */
[----:B--2---:R-:W-:Y:S02]  /*1e170*/  FMNMX.FTZ R10, R192, R7, !PT ;  /* 0x00000007c00a7209 */ /* 0x004fe40007810000 */
[----:B------:R-:W-:Y:S02]  /*1e180*/  FMNMX.FTZ R5, R186, R5, !PT ;  /* 0x00000005ba057209 */ /* 0x000fe40007810000 */
[----:B------:R-:W-:Y:S02]  /*1e190*/  FMNMX.FTZ R10, R67, R10, !PT ;  /* 0x0000000a430a7209 */ /* 0x000fe40007810000 */
[----:B------:R-:W-:Y:S02]  /*1e1a0*/  FMNMX.FTZ R5, R158, R5, !PT ;  /* 0x000000059e057209 */ /* 0x000fe40007810000 */
[----:B------:R-:W-:-:S02]  /*1e1b0*/  FMNMX.FTZ R7, R65, R10, !PT ;  /* 0x0000000a41077209 */ /* 0x000fc40007810000 */
        /* <DEDUP_REMOVED lines=51> */
[----:B-1----:R-:W-:-:S05]  /*1e4f0*/  FMNMX.FTZ R8, R7, R8, !PT ;  /* 0x0000000807087209 */ /* 0x002fca0007810000 */
[----:B------:R-:W1:Y:S01]  /*1e500*/  SHFL.BFLY PT, R41, R8, 0x1, 0x1f ;  /* 0x0c201f0008297f89 */ /* 0x000e6200000e0000 */
[----:B--2---:R-:W-:-:S05]  /*1e510*/  FMNMX.FTZ R5, R10, R5, !PT ;  /* 0x000000050a057209 */ /* 0x004fca0007810000 */
[----:B------:R-:W2:Y:S01]  /*1e520*/  SHFL.BFLY PT, R42, R5, 0x1, 0x1f ;  /* 0x0c201f00052a7f89 */ /* 0x000ea200000e0000 */
[----:B-1----:R-:W-:-:S03]  /*1e530*/  FMNMX.FTZ R41, R8, R41, !PT ;  /* 0x0000002908297209 */ /* 0x002fc60007810000 */
[----:B------:R-:W1:Y:S01]  /*1e540*/  LDSM.16.MT88.4 R8, [R214+0xc000] ;  /* 0x00c00000d608783b */ /* 0x000e620000004200 */
[----:B------:R-:W-:Y:S02]  /*1e550*/  FSETP.NEU.FTZ.AND P0, PT, R41, -INF , PT ;  /* 0xff8000002900780b */ /* 0x000fe40003f1d000 */
[----:B--2---:R-:W-:Y:S02]  /*1e560*/  FMNMX.FTZ R42, R5, R42, !PT ;  /* 0x0000002a052a7209 */ /* 0x004fe40007810000 */
[----:B------:R-:W-:Y:S02]  /*1e570*/  FSEL R5, R41, RZ, P0 ;  /* 0x000000ff29057208 */ /* 0x000fe40000000000 */
[----:B------:R-:W-:Y:S01]  /*1e580*/  FSETP.NEU.FTZ.AND P1, PT, R42, -INF , PT ;  /* 0xff8000002a00780b */ /* 0x000fe20003f3d000 */
[C---:B---3--:R-:W-:Y:S02]  /*1e590*/  FMUL.FTZ R60, R53.reuse, R42 ;  /* 0x0000002a353c7220 */ /* 0x048fe40000410000 */
[----:B------:R-:W-:-:S03]  /*1e5a0*/  FMUL.FTZ R54, R53, R41 ;  /* 0x0000002935367220 */ /* 0x000fc60000410000 */
[----:B------:R-:W-:Y:S02]  /*1e5b0*/  FSEL R60, R60, RZ, P1 ;  /* 0x000000ff3c3c7208 */ /* 0x000fe40000800000 */
[----:B------:R-:W-:-:S03]  /*1e5c0*/  FSEL R54, R54, RZ, P0 ;  /* 0x000000ff36367208 */ /* 0x000fc60000000000 */
[-CC-:B------:R-:W-:Y:S01]  /*1e5d0*/  FFMA.FTZ R40, R6, R53.reuse, -R60.reuse ;  /* 0x0000003506287223 */ /* 0x180fe2000001083c */
[----:B------:R-:W-:Y:S01]  /*1e5e0*/  FSEL R6, R42, RZ, P1 ;  /* 0x000000ff2a067208 */ /* 0x000fe20000800000 */
[-C--:B------:R-:W-:Y:S02]  /*1e5f0*/  FFMA.FTZ R34, R4, R53.reuse, -R60 ;  /* 0x0000003504227223 */ /* 0x080fe4000001083c */
[----:B------:R-:W-:Y:S02]  /*1e600*/  FADD.FTZ R4, R132, -R5 ;  /* 0x8000000584047221 */ /* 0x000fe40000010000 */
[----:B------:R-:W-:Y:S01]  /*1e610*/  FADD.FTZ R6, R133, -R6 ;  /* 0x8000000685067221 */ /* 0x000fe20000010000 */
[----:B------:R-:W-:Y:S01]  /*1e620*/  MUFU.EX2 R40, R40 ;  /* 0x0000002800287308 */ /* 0x000fe20000000800 */
[-CC-:B------:R-:W-:Y:S02]  /*1e630*/  FFMA.FTZ R33, R3, R53.reuse, -R54.reuse ;  /* 0x0000003503217223 */ /* 0x180fe40000010836 */
[----:B------:R-:W-:-:S02]  /*1e640*/  FFMA.FTZ R3, R2, R53, -R54 ;  /* 0x0000003502037223 */ /* 0x000fc40000010836 */
[-CC-:B------:R-:W-:Y:S02]  /*1e650*/  FFMA.FTZ R32, R195, R53.reuse, -R54.reuse ;  /* 0x00000035c3207223 */ /* 0x180fe40000010836 */
[-C--:B------:R-:W-:Y:S01]  /*1e660*/  FFMA.FTZ R2, R194, R53.reuse, -R54 ;  /* 0x00000035c2027223 */ /* 0x080fe20000010836 */
[----:B------:R-:W-:Y:S01]  /*1e670*/  MUFU.EX2 R33, R33 ;  /* 0x0000002100217308 */ /* 0x000fe20000000800 */
[-CC-:B------:R-:W-:Y:S02]  /*1e680*/  FFMA.FTZ R35, R193, R53.reuse, -R60.reuse ;  /* 0x00000035c1237223 */ /* 0x180fe4000001083c */
[-CC-:B------:R-:W-:Y:S02]  /*1e690*/  FFMA.FTZ R43, R192, R53.reuse, -R60.reuse ;  /* 0x00000035c02b7223 */ /* 0x180fe4000001083c */
[C---:B------:R-:W-:Y:S02]  /*1e6a0*/  FMUL.FTZ R44, R53.reuse, R4 ;  /* 0x00000004352c7220 */ /* 0x040fe40000410000 */
[----:B------:R-:W-:Y:S01]  /*1e6b0*/  FMUL.FTZ R45, R53, R6 ;  /* 0x00000006352d7220 */ /* 0x000fe20000410000 */
[----:B------:R-:W2:Y:S01]  /*1e6c0*/  MUFU.EX2 R32, R32 ;  /* 0x0000002000207308 */ /* 0x000ea20000000800 */
        /* <DEDUP_REMOVED lines=9> */
[----:B------:R-:W3:Y:S01]  /*1e760*/  MUFU.EX2 R2, R2 ;  /* 0x0000000200027308 */ /* 0x000ee20000000800 */
[----:B--2---:R-:W-:Y:S01]  /*1e770*/  F2FP.PACK_AB R5, R32, R33 ;  /* 0x000000212005723e */ /* 0x004fe200000000ff */
[-C--:B------:R-:W-:Y:S02]  /*1e780*/  FFMA.FTZ R136, R137, R53.reuse, -R60 ;  /* 0x0000003589887223 */ /* 0x080fe4000001083c */
[-C--:B------:R-:W-:Y:S02]  /*1e790*/  FFMA.FTZ R133, R158, R53.reuse, -R54 ;  /* 0x000000359e857223 */ /* 0x080fe40000010836 */
[-CC-:B------:R-:W-:Y:S02]  /*1e7a0*/  FFMA.FTZ R137, R153, R53.reuse, -R60.reuse ;  /* 0x0000003599897223 */ /* 0x180fe4000001083c */
[----:B------:R-:W2:Y:S01]  /*1e7b0*/  MUFU.EX2 R35, R35 ;  /* 0x0000002300237308 */ /* 0x000ea20000000800 */
[----:B------:R-:W-:-:S02]  /*1e7c0*/  FFMA.FTZ R138, R156, R53, -R60 ;  /* 0x000000359c8a7223 */ /* 0x000fc4000001083c */
[-CC-:B------:R-:W-:Y:S02]  /*1e7d0*/  FFMA.FTZ R153, R49, R53.reuse, -R54.reuse ;  /* 0x0000003531997223 */ /* 0x180fe40000010836 */
[-CC-:B------:R-:W-:Y:S02]  /*1e7e0*/  FFMA.FTZ R156, R51, R53.reuse, -R54.reuse ;  /* 0x00000035339c7223 */ /* 0x180fe40000010836 */
[--C-:B------:R-:W-:Y:S01]  /*1e7f0*/  FFMA.FTZ R158, R48, R53, -R54.reuse ;  /* 0x00000035309e7223 */ /* 0x100fe20000010836 */
[----:B------:R-:W-:Y:S01]  /*1e800*/  MUFU.EX2 R34, R34 ;  /* 0x0000002200227308 */ /* 0x000fe20000000800 */
[----:B---3--:R-:W-:Y:S01]  /*1e810*/  F2FP.PACK_AB R7, R2, R3 ;  /* 0x000000030207723e */ /* 0x008fe200000000ff */
[-CC-:B------:R-:W-:Y:S01]  /*1e820*/  FFMA.FTZ R134, R184, R53.reuse, -R54.reuse ;  /* 0x00000035b8867223 */ /* 0x180fe20000010836 */
[----:B------:R-:W-:Y:S01]  /*1e830*/  LDSM.16.MT88.4 R48, [R213+0x11000] ;  /* 0x01100000d530783b */ /* 0x000fe20000004200 */
[-C--:B------:R-:W-:Y:S02]  /*1e840*/  FFMA.FTZ R135, R185, R53.reuse, -R54 ;  /* 0x00000035b9877223 */ /* 0x080fe40000010836 */
[----:B------:R-:W-:-:S02]  /*1e850*/  FFMA.FTZ R141, R141, R53, -R60 ;  /* 0x000000358d8d7223 */ /* 0x000fc4000001083c */
[----:B------:R-:W3:Y:S01]  /*1e860*/  MUFU.EX2 R43, R43 ;  /* 0x0000002b002b7308 */ /* 0x000ee20000000800 */
[----:B--2---:R-:W-:Y:S01]  /*1e870*/  F2FP.PACK_AB R4, R35, R40 ;  /* 0x000000282304723e */ /* 0x004fe200000000ff */
[-C--:B------:R-:W-:Y:S02]  /*1e880*/  FFMA.FTZ R142, R142, R53.reuse, -R54 ;  /* 0x000000358e8e7223 */ /* 0x080fe40000010836 */
[-CC-:B------:R-:W-:Y:S02]  /*1e890*/  FFMA.FTZ R159, R159, R53.reuse, -R60.reuse ;  /* 0x000000359f9f7223 */ /* 0x180fe4000001083c */
[-CC-:B------:R-:W-:Y:S02]  /*1e8a0*/  FFMA.FTZ R164, R183, R53.reuse, -R60.reuse ;  /* 0x00000035b7a47223 */ /* 0x180fe4000001083c */
[----:B------:R-:W2:Y:S01]  /*1e8b0*/  MUFU.EX2 R44, R44 ;  /* 0x0000002c002c7308 */ /* 0x000ea20000000800 */
[-CC-:B------:R-:W-:Y:S02]  /*1e8c0*/  FFMA.FTZ R163, R182, R53.reuse, -R60.reuse ;  /* 0x00000035b6a37223 */ /* 0x180fe4000001083c */
[----:B------:R-:W-:-:S02]  /*1e8d0*/  FFMA.FTZ R166, R181, R53, -R60 ;  /* 0x00000035b5a67223 */ /* 0x000fc4000001083c */
[-CC-:B------:R-:W-:Y:S02]  /*1e8e0*/  FFMA.FTZ R165, R180, R53.reuse, -R54.reuse ;  /* 0x00000035b4a57223 */ /* 0x180fe40000010836 */
[-CC-:B------:R-:W-:Y:S01]  /*1e8f0*/  FFMA.FTZ R167, R177, R53.reuse, -R54.reuse ;  /* 0x00000035b1a77223 */ /* 0x180fe20000010836 */
[----:B------:R-:W4:Y:S01]  /*1e900*/  MUFU.EX2 R45, R45 ;  /* 0x0000002d002d7308 */ /* 0x000f220000000800 */
[----:B---3--:R-:W-:Y:S01]  /*1e910*/  F2FP.PACK_AB R6, R43, R34 ;  /* 0x000000222b06723e */ /* 0x008fe200000000ff */
[-CC-:B------:R-:W-:Y:S02]  /*1e920*/  FFMA.FTZ R168, R179, R53.reuse, -R54.reuse ;  /* 0x00000035b3a87223 */ /* 0x180fe40000010836 */
[-C--:B------:R-:W-:Y:S02]  /*1e930*/  FFMA.FTZ R169, R178, R53.reuse, -R54 ;  /* 0x00000035b2a97223 */ /* 0x080fe40000010836 */
[----:B------:R-:W-:Y:S02]  /*1e940*/  FFMA.FTZ R170, R175, R53, -R60 ;  /* 0x00000035afaa7223 */ /* 0x000fe4000001083c */
[-C--:B--2---:R-:W-:Y:S01]  /*1e950*/  FMUL.FTZ R130, R130, R44.reuse ;  /* 0x0000002c82827220 */ /* 0x084fe20000410000 */
[----:B------:R-:W-:Y:S01]  /*1e960*/  MUFU.EX2 R55, R55 ;  /* 0x0000003700377308 */ /* 0x000fe20000000800 */
[----:B------:R-:W-:-:S02]  /*1e970*/  FMUL.FTZ R131, R131, R44 ;  /* 0x0000002c83837220 */ /* 0x000fc40000410000 */
[-C--:B------:R-:W-:Y:S02]  /*1e980*/  FMUL.FTZ R126, R126, R44.reuse ;  /* 0x0000002c7e7e7220 */ /* 0x080fe40000410000 */
[----:B------:R-:W-:Y:S02]  /*1e990*/  FMUL.FTZ R127, R127, R44 ;  /* 0x0000002c7f7f7220 */ /* 0x000fe40000410000 */
[-C--:B----4-:R-:W-:Y:S01]  /*1e9a0*/  FMUL.FTZ R128, R128, R45.reuse ;  /* 0x0000002d80807220 */ /* 0x090fe20000410000 */
[----:B------:R-:W-:Y:S01]  /*1e9b0*/  MUFU.EX2 R62, R62 ;  /* 0x0000003e003e7308 */ /* 0x000fe20000000800 */
[-C--:B------:R-:W-:Y:S02]  /*1e9c0*/  FMUL.FTZ R129, R129, R45.reuse ;  /* 0x0000002d81817220 */ /* 0x080fe40000410000 */
[-C--:B------:R-:W-:Y:S02]  /*1e9d0*/  FMUL.FTZ R124, R124, R45.reuse ;  /* 0x0000002d7c7c7220 */ /* 0x080fe40000410000 */
[----:B------:R-:W-:-:S02]  /*1e9e0*/  FMUL.FTZ R125, R125, R45 ;  /* 0x0000002d7d7d7220 */ /* 0x000fc40000410000 */
        /* <DEDUP_REMOVED lines=8> */
[----:B------:R-:W-:Y:S01]  /*1ea70*/  FMUL.FTZ R75, R75, R44 ;  /* 0x0000002c4b4b7220 */ /* 0x000fe20000410000 */
[----:B------:R-:W2:Y:S01]  /*1ea80*/  LDSM.16.MT88.4 R12, [R212+0xc000] ;  /* 0x00c00000d40c783b */ /* 0x000ea20000004200 */
[-C--:B------:R-:W-:Y:S01]  /*1ea90*/  FMUL.FTZ R72, R72, R45.reuse ;  /* 0x0000002d48487220 */ /* 0x080fe20000410000 */
[----:B------:R-:W-:Y:S01]  /*1eaa0*/  MUFU.EX2 R64, R64 ;  /* 0x0000004000407308 */ /* 0x000fe20000000800 */
[----:B------:R-:W-:-:S02]  /*1eab0*/  FMUL.FTZ R73, R73, R45 ;  /* 0x0000002d49497220 */ /* 0x000fc40000410000 */
[-C--:B------:R-:W-:Y:S01]  /*1eac0*/  FMUL.FTZ R78, R78, R44.reuse ;  /* 0x0000002c4e4e7220 */ /* 0x080fe20000410000 */
[C---:B-1----:R-:W-:Y:S01]  /*1ead0*/  HMMA.16816.F32 R68, R4.reuse, R8, R68 ;  /* 0x000000080444723c */ /* 0x042fe20000001844 */
[-C--:B------:R-:W-:Y:S02]  /*1eae0*/  FMUL.FTZ R79, R79, R44.reuse ;  /* 0x0000002c4f4f7220 */ /* 0x080fe40000410000 */
[-C--:B------:R-:W-:Y:S01]  /*1eaf0*/  FMUL.FTZ R76, R76, R45.reuse ;  /* 0x0000002d4c4c7220 */ /* 0x080fe20000410000 */
[----:B------:R-:W1:Y:S01]  /*1eb00*/  MUFU.EX2 R67, R67 ;  /* 0x0000004300437308 */ /* 0x000e620000000800 */
        /* <DEDUP_REMOVED lines=9> */
[----:B------:R-:W-:Y:S01]  /*1eba0*/  HMMA.16816.F32 R76, R4, R16, R76 ;  /* 0x00000010044c723c */ /* 0x000fe2000000184c */
[----:B------:R-:W-:Y:S02]  /*1ebb0*/  FMUL.FTZ R87, R87, R44 ;  /* 0x0000002c57577220 */ /* 0x000fe40000410000 */
[-C--:B------:R-:W-:Y:S01]  /*1ebc0*/  FMUL.FTZ R84, R84, R45.reuse ;  /* 0x0000002d54547220 */ /* 0x080fe20000410000 */
[----:B------:R-:W4:Y:S01]  /*1ebd0*/  MUFU.EX2 R65, R65 ;  /* 0x0000004100417308 */ /* 0x000f220000000800 */
        /* <DEDUP_REMOVED lines=43> */
[----:B------:R-:W4:Y:S01]  /*1ee90*/  LDSM.16.MT88.4 R16, [R213+0xc800] ;  /* 0x00c80000d510783b */ /* 0x000f220000004200 */
[-C--:B------:R-:W-:Y:S01]  /*1eea0*/  FMUL.FTZ R120, R120, R45.reuse ;  /* 0x0000002d78787220 */ /* 0x080fe20000410000 */
[----:B------:R-:W-:Y:S01]  /*1eeb0*/  MUFU.EX2 R138, R138 ;  /* 0x0000008a008a7308 */ /* 0x000fe20000000800 */
[----:B------:R-:W-:Y:S02]  /*1eec0*/  FMUL.FTZ R121, R121, R45 ;  /* 0x0000002d79797220 */ /* 0x000fe40000410000 */
[-C--:B------:R-:W-:Y:S01]  /*1eed0*/  FMUL.FTZ R118, R118, R44.reuse ;  /* 0x0000002c76767220 */ /* 0x080fe20000410000 */
[----:B--2---:R-:W-:Y:S01]  /*1eee0*/  HMMA.16816.F32 R108, R4, R12, R108 ;  /* 0x0000000c046c723c */ /* 0x004fe2000000186c */
[----:B------:R-:W-:-:S02]  /*1eef0*/  FMUL.FTZ R119, R119, R44 ;  /* 0x0000002c77777220 */ /* 0x000fc40000410000 */
[-C--:B------:R-:W-:Y:S01]  /*1ef00*/  FMUL.FTZ R116, R116, R45.reuse ;  /* 0x0000002d74747220 */ /* 0x080fe20000410000 */
[----:B------:R-:W2:Y:S01]  /*1ef10*/  MUFU.EX2 R141, R141 ;  /* 0x0000008d008d7308 */ /* 0x000ea20000000800 */
        /* <DEDUP_REMOVED lines=9> */
[-CC-:B------:R-:W-:Y:S02]  /*1efb0*/  FFMA.FTZ R171, R176, R53.reuse, -R60.reuse ;  /* 0x00000035b0ab7223 */ /* 0x180fe4000001083c */
[-C--:B------:R-:W-:Y:S02]  /*1efc0*/  FFMA.FTZ R174, R174, R53.reuse, -R60 ;  /* 0x00000035aeae7223 */ /* 0x080fe4000001083c */
[----:B------:R-:W3:Y:S01]  /*1efd0*/  MUFU.EX2 R153, R153 ;  /* 0x0000009900997308 */ /* 0x000ee20000000800 */
[-C--:B------:R-:W-:Y:S02]  /*1efe0*/  FFMA.FTZ R160, R160, R53.reuse, -R54 ;  /* 0x00000035a0a07223 */ /* 0x080fe40000010836 */
[----:B------:R-:W-:Y:S01]  /*1eff0*/  HMMA.16816.F32 R112, R4, R10, R112 ;  /* 0x0000000a0470723c */ /* 0x000fe20000001870 */
[----:B------:R-:W2:Y:S01]  /*1f000*/  LDSM.16.MT88.4 R8, [R216+0x10800] ;  /* 0x01080000d808783b */ /* 0x000ea20000004200 */
[----:B------:R-:W-:-:S02]  /*1f010*/  FFMA.FTZ R157, R157, R53, -R60 ;  /* 0x000000359d9d7223 */ /* 0x000fc4000001083c */
[-C--:B------:R-:W-:Y:S01]  /*1f020*/  FFMA.FTZ R154, R154, R53.reuse, -R60 ;  /* 0x000000359a9a7223 */ /* 0x080fe2000001083c */
[----:B------:R-:W2:Y:S01]  /*1f030*/  MUFU.EX2 R156, R156 ;  /* 0x0000009c009c7308 */ /* 0x000ea20000000800 */
[-CC-:B------:R-:W-:Y:S01]  /*1f040*/  FFMA.FTZ R151, R151, R53.reuse, -R54.reuse ;  /* 0x0000003597977223 */ /* 0x180fe20000010836 */
[----:B-1----:R-:W-:Y:S01]  /*1f050*/  F2FP.PACK_AB R4, R67, R64 ;  /* 0x000000404304723e */ /* 0x002fe200000000ff */
[--C-:B------:R-:W-:Y:S01]  /*1f060*/  FFMA.FTZ R150, R150, R53, -R54.reuse ;  /* 0x0000003596967223 */ /* 0x100fe20000010836 */
[----:B------:R-:W-:Y:S01]  /*1f070*/  F2FP.PACK_AB R5, R62, R55 ;  /* 0x000000373e05723e */ /* 0x000fe200000000ff */
[-CC-:B------:R-:W-:Y:S01]  /*1f080*/  FFMA.FTZ R147, R147, R53.reuse, -R54.reuse ;  /* 0x0000003593937223 */ /* 0x180fe20000010836 */
[----:B----4-:R-:W-:Y:S01]  /*1f090*/  F2FP.PACK_AB R6, R65, R66 ;  /* 0x000000424106723e */ /* 0x010fe200000000ff */
[----:B------:R-:W-:Y:S01]  /*1f0a0*/  FFMA.FTZ R146, R146, R53, -R54 ;  /* 0x0000003592927223 */ /* 0x000fe20000010836 */
[----:B------:R-:W-:Y:S01]  /*1f0b0*/  F2FP.PACK_AB R7, R132, R59 ;  /* 0x0000003b8407723e */ /* 0x000fe200000000ff */
[----:B------:R-:W-:Y:S01]  /*1f0c0*/  MUFU.EX2 R158, R158 ;  /* 0x0000009e009e7308 */ /* 0x000fe20000000800 */
[----:B------:R-:W-:-:S02]  /*1f0d0*/  FFMA.FTZ R145, R145, R53, -R60 ;  /* 0x0000003591917223 */ /* 0x000fc4000001083c */
[-CC-:B------:R-:W-:Y:S02]  /*1f0e0*/  FFMA.FTZ R144, R144, R53.reuse, -R60.reuse ;  /* 0x0000003590907223 */ /* 0x180fe4000001083c */
[-CC-:B------:R-:W-:Y:S01]  /*1f0f0*/  FFMA.FTZ R143, R143, R53.reuse, -R60.reuse ;  /* 0x000000358f8f7223 */ /* 0x180fe2000001083c */
[C---:B------:R-:W-:Y:S01]  /*1f100*/  HMMA.16816.F32 R68, R4.reuse, R20, R68 ;  /* 0x000000140444723c */ /* 0x040fe20000001844 */
[-C--:B------:R-:W-:Y:S01]  /*1f110*/  FFMA.FTZ R140, R140, R53.reuse, -R60 ;  /* 0x000000358c8c7223 */ /* 0x080fe2000001083c */
[----:B------:R-:W-:Y:S01]  /*1f120*/  MUFU.EX2 R159, R159 ;  /* 0x0000009f009f7308 */ /* 0x000fe20000000800 */
[----:B------:R-:W-:Y:S02]  /*1f130*/  FFMA.FTZ R139, R139, R53, -R54 ;  /* 0x000000358b8b7223 */ /* 0x000fe40000010836 */
[----:B------:R-:W-:Y:S02]  /*1f140*/  FFMA.FTZ R33, R241, R44, R33 ;  /* 0x0000002cf1217223 */ /* 0x000fe40000010021 */
[----:B------:R-:W-:Y:S01]  /*1f150*/  FFMA.FTZ R40, R240, R45, R40 ;  /* 0x0000002df0287223 */ /* 0x000fe20000010028 */
[----:B------:R-:W-:Y:S01]  /*1f160*/  HMMA.16816.F32 R72, R4, R22, R72 ;  /* 0x000000160448723c */ /* 0x000fe20000001848 */
[----:B------:R-:W1:Y:S01]  /*1f170*/  LDSM.16.MT88.4 R20, [R212+0x10800] ;  /* 0x01080000d414783b */ /* 0x000e620000004200 */
[----:B------:R-:W4:Y:S01]  /*1f180*/  MUFU.EX2 R164, R164 ;  /* 0x000000a400a47308 */ /* 0x000f220000000800 */
[----:B------:R-:W-:-:S02]  /*1f190*/  FADD.FTZ R32, R32, R33 ;  /* 0x0000002120207221 */ /* 0x000fc40000010000 */
[----:B------:R-:W-:Y:S02]  /*1f1a0*/  FADD.FTZ R35, R35, R40 ;  /* 0x0000002823237221 */ /* 0x000fe40000010000 */
[----:B------:R-:W-:Y:S01]  /*1f1b0*/  FADD.FTZ R3, R3, R32 ;  /* 0x0000002003037221 */ /* 0x000fe20000010000 */
[C---:B------:R-:W-:Y:S01]  /*1f1c0*/  HMMA.16816.F32 R76, R4.reuse, R16, R76 ;  /* 0x00000010044c723c */ /* 0x040fe2000000184c */
[----:B------:R-:W-:Y:S01]  /*1f1d0*/  FADD.FTZ R34, R34, R35 ;  /* 0x0000002322227221 */ /* 0x000fe20000010000 */
[----:B------:R-:W-:Y:S01]  /*1f1e0*/  MUFU.EX2 R163, R163 ;  /* 0x000000a300a37308 */ /* 0x000fe20000000800 */
        /* <DEDUP_REMOVED lines=50> */
[----:B------:R-:W-:Y:S01]  /*1f510*/  FADD.FTZ R137, R137, R136 ;  /* 0x0000008889897221 */ /* 0x000fe20000010000 */
[----:B------:R-:W-:Y:S01]  /*1f520*/  MOV R132, R41 ;  /* 0x0000002900847202 */ /* 0x000fe20000000f00 */
[----:B------:R-:W-:Y:S01]  /*1f530*/  FADD.FTZ R134, R134, R133 ;  /* 0x0000008586867221 */ /* 0x000fe20000010000 */
[----:B------:R-:W-:Y:S01]  /*1f540*/  MOV R133, R42 ;  /* 0x0000002a00857202 */ /* 0x000fe20000000f00 */
[----:B------:R-:W-:Y:S01]  /*1f550*/  MUFU.EX2 R146, R146 ;  /* 0x0000009200927308 */ /* 0x000fe20000000800 */
[----:B------:R-:W-:Y:S01]  /*1f560*/  FADD.FTZ R2, R138, R137 ;  /* 0x000000898a027221 */ /* 0x000fe20000010000 */
[----:B------:R-:W-:Y:S01]  /*1f570*/  HMMA.16816.F32 R68, R4, R16, R68 ;  /* 0x000000100444723c */ /* 0x000fe20000001844 */
[----:B------:R-:W-:-:S02]  /*1f580*/  FADD.FTZ R135, R135, R134 ;  /* 0x0000008687877221 */ /* 0x000fc40000010000 */
[----:B------:R-:W-:Y:S02]  /*1f590*/  FADD.FTZ R2, R141, R2 ;  /* 0x000000028d027221 */ /* 0x000fe40000010000 */
[----:B------:R-:W-:Y:S01]  /*1f5a0*/  FADD.FTZ R142, R142, R135 ;  /* 0x000000878e8e7221 */ /* 0x000fe20000010000 */
[----:B------:R-:W-:Y:S02]  /*1f5b0*/  MUFU.EX2 R145, R145 ;  /* 0x0000009100917308 */ /* 0x000fe40000000800 */
[----:B------:R-:W-:Y:S01]  /*1f5c0*/  HMMA.16816.F32 R72, R4, R18, R72 ;  /* 0x000000120448723c */ /* 0x000fe20000001848 */
[----:B------:R-:W5:Y:S01]  /*1f5d0*/  LDSM.16.MT88.4 R16, [R214+0xd800] ;  /* 0x00d80000d610783b */ /* 0x000f620000004200 */
[----:B---3--:R-:W-:-:S04]  /*1f5e0*/  FADD.FTZ R3, R153, R142 ;  /* 0x0000008e99037221 */ /* 0x008fc80000010000 */
[----:B------:R-:W-:Y:S01]  /*1f5f0*/  MUFU.EX2 R144, R144 ;  /* 0x0000009000907308 */ /* 0x000fe20000000800 */
[----:B------:R-:W-:Y:S01]  /*1f600*/  FADD.FTZ R3, R156, R3 ;  /* 0x000000039c037221 */ /* 0x000fe20000010000 */
[C---:B------:R-:W-:Y:S06]  /*1f610*/  HMMA.16816.F32 R76, R4.reuse, R12, R76 ;  /* 0x0000000c044c723c */ /* 0x040fec000000184c */
[----:B------:R-:W-:Y:S02]  /*1f620*/  MUFU.EX2 R143, R143 ;  /* 0x0000008f008f7308 */ /* 0x000fe40000000800 */
[C---:B------:R-:W-:Y:S01]  /*1f630*/  HMMA.16816.F32 R80, R4.reuse, R14, R80 ;  /* 0x0000000e0450723c */ /* 0x040fe20000001850 */
[----:B------:R-:W3:Y:S05]  /*1f640*/  LDSM.16.MT88.4 R12, [R213+0xd800] ;  /* 0x00d80000d50c783b */ /* 0x000eea0000004200 */
[----:B------:R-:W-:Y:S02]  /*1f650*/  MUFU.EX2 R140, R140 ;  /* 0x0000008c008c7308 */ /* 0x000fe40000000800 */
        /* <DEDUP_REMOVED lines=24> */
[C---:B------:R-:W-:Y:S01]  /*1f7e0*/  F2FP.PACK_AB R7, R165.reuse, R158 ;  /* 0x0000009ea507723e */ /* 0x040fe200000000ff */
[----:B------:R-:W-:-:S02]  /*1f7f0*/  FADD.FTZ R2, R165, R2 ;  /* 0x00000002a5027221 */ /* 0x000fc40000010000 */
[----:B------:R-:W-:-:S04]  /*1f800*/  FADD.FTZ R3, R163, R164 ;  /* 0x000000a4a3037221 */ /* 0x000fc80000010000 */
[----:B-----5:R-:W-:Y:S01]  /*1f810*/  HMMA.16816.F32 R68, R4, R16, R68 ;  /* 0x000000100444723c */ /* 0x020fe20000001844 */
[----:B------:R-:W-:-:S07]  /*1f820*/  FADD.FTZ R3, R166, R3 ;  /* 0x00000003a6037221 */ /* 0x000fce0000010000 */
[C---:B------:R-:W-:Y:S01]  /*1f830*/  HMMA.16816.F32 R72, R4.reuse, R18, R72 ;  /* 0x000000120448723c */ /* 0x040fe20000001848 */
[----:B------:R-:W4:Y:S07]  /*1f840*/  LDSM.16.MT88.4 R16, [R214+0xe000] ;  /* 0x00e00000d610783b */ /* 0x000f2e0000004200 */
[C---:B---3--:R-:W-:Y:S08]  /*1f850*/  HMMA.16816.F32 R76, R4.reuse, R12, R76 ;  /* 0x0000000c044c723c */ /* 0x048ff0000000184c */
[C---:B------:R-:W-:Y:S01]  /*1f860*/  HMMA.16816.F32 R80, R4.reuse, R14, R80 ;  /* 0x0000000e0450723c */ /* 0x040fe20000001850 */
[----:B------:R-:W3:Y:S07]  /*1f870*/  LDSM.16.MT88.4 R12, [R213+0xe000] ;  /* 0x00e00000d50c783b */ /* 0x000eee0000004200 */
[C---:B------:R-:W-:Y:S08]  /*1f880*/  HMMA.16816.F32 R84, R4.reuse, R8, R84 ;  /* 0x000000080454723c */ /* 0x040ff00000001854 */
[C---:B------:R-:W-:Y:S01]  /*1f890*/  HMMA.16816.F32 R88, R4.reuse, R10, R88 ;  /* 0x0000000a0458723c */ /* 0x040fe20000001858 */
[----:B------:R-:W5:Y:S07]  /*1f8a0*/  LDSM.16.MT88.4 R8, [R212+0xe000] ;  /* 0x00e00000d408783b */ /* 0x000f6e0000004200 */
[C---:B------:R-:W-:Y:S07]  /*1f8b0*/  HMMA.16816.F32 R100, R4.reuse, R48, R100 ;  /* 0x000000300464723c */ /* 0x040fee0000001864 */
[-C--:B------:R-:W-:Y:S01]  /*1f8c0*/  FFMA.FTZ R49, R173, R53.reuse, -R60 ;  /* 0x00000035ad317223 */ /* 0x080fe2000001083c */
[----:B--2---:R-:W-:Y:S01]  /*1f8d0*/  HMMA.16816.F32 R128, R4, R24, R128 ;  /* 0x000000180480723c */ /* 0x004fe20000001880 */
[----:B------:R-:W-:-:S04]  /*1f8e0*/  FFMA.FTZ R48, R172, R53, -R54 ;  /* 0x00000035ac307223 */ /* 0x000fc80000010836 */
[----:B------:R-:W2:Y:S03]  /*1f8f0*/  MUFU.EX2 R49, R49 ;  /* 0x0000003100317308 */ /* 0x000ea60000000800 */
[C---:B------:R-:W-:Y:S01]  /*1f900*/  HMMA.16816.F32 R124, R4.reuse, R26, R124 ;  /* 0x0000001a047c723c */ /* 0x040fe2000000187c */
[----:B------:R-:W2:Y:S04]  /*1f910*/  LDSM.16.MT88.4 R24, [R216+0xe000] ;  /* 0x00e00000d818783b */ /* 0x000ea80000004200 */
[----:B------:R-:W2:Y:S03]  /*1f920*/  MUFU.EX2 R48, R48 ;  /* 0x0000003000307308 */ /* 0x000ea60000000800 */
[C---:B-1----:R-:W-:Y:S08]  /*1f930*/  HMMA.16816.F32 R92, R4.reuse, R20, R92 ;  /* 0x00000014045c723c */ /* 0x042ff0000000185c */
[C---:B------:R-:W-:Y:S01]  /*1f940*/  HMMA.16816.F32 R96, R4.reuse, R22, R96 ;  /* 0x000000160460723c */ /* 0x040fe20000001860 */
[----:B------:R-:W1:Y:S07]  /*1f950*/  LDSM.16.MT88.4 R20, [R216+0x12000] ;  /* 0x01200000d814783b */ /* 0x000e6e0000004200 */
[C---:B------:R-:W-:Y:S07]  /*1f960*/  HMMA.16816.F32 R104, R4.reuse, R50, R104 ;  /* 0x000000320468723c */ /* 0x040fee0000001868 */
[-C--:B------:R-:W-:Y:S01]  /*1f970*/  FFMA.FTZ R50, R162, R53.reuse, -R54 ;  /* 0x00000035a2327223 */ /* 0x080fe20000010836 */
[----:B------:R-:W-:Y:S01]  /*1f980*/  HMMA.16816.F32 R108, R4, R36, R108 ;  /* 0x00000024046c723c */ /* 0x000fe2000000186c */
[----:B------:R-:W-:-:S02]  /*1f990*/  FFMA.FTZ R162, R155, R53, -R60 ;  /* 0x000000359ba27223 */ /* 0x000fc4000001083c */
[-C--:B------:R-:W-:Y:S02]  /*1f9a0*/  FFMA.FTZ R51, R161, R53.reuse, -R54 ;  /* 0x00000035a1337223 */ /* 0x080fe40000010836 */
[----:B------:R-:W-:Y:S01]  /*1f9b0*/  FFMA.FTZ R155, R152, R53, -R60 ;  /* 0x00000035989b7223 */ /* 0x000fe2000001083c */
[----:B------:R-:W-:Y:S02]  /*1f9c0*/  MUFU.EX2 R50, R50 ;  /* 0x0000003200327308 */ /* 0x000fe40000000800 */
[C---:B------:R-:W-:Y:S01]  /*1f9d0*/  HMMA.16816.F32 R120, R4.reuse, R38, R120 ;  /* 0x000000260478723c */ /* 0x040fe20000001878 */
[----:B------:R-:W-:Y:S05]  /*1f9e0*/  LDSM.16.MT88.4 R36, [R213+0x12800] ;  /* 0x01280000d524783b */ /* 0x000fea0000004200 */
[----:B------:R-:W-:Y:S02]  /*1f9f0*/  MUFU.EX2 R51, R51 ;  /* 0x0000003300337308 */ /* 0x000fe40000000800 */
[C---:B------:R-:W-:Y:S06]  /*1fa00*/  HMMA.16816.F32 R116, R4.reuse, R28, R116 ;  /* 0x0000001c0474723c */ /* 0x040fec0000001874 */
[----:B------:R-:W1:Y:S02]  /*1fa10*/  MUFU.EX2 R162, R162 ;  /* 0x000000a200a27308 */ /* 0x000e640000000800 */
[----:B------:R-:W-:Y:S01]  /*1fa20*/  HMMA.16816.F32 R112, R4, R30, R112 ;  /* 0x0000001e0470723c */ /* 0x000fe20000001870 */
[----:B------:R-:W1:Y:S05]  /*1fa30*/  LDSM.16.MT88.4 R28, [R214+0x12000] ;  /* 0x01200000d61c783b */ /* 0x000e6a0000004200 */
[----:B------:R-:W1:Y:S01]  /*1fa40*/  MUFU.EX2 R155, R155 ;  /* 0x0000009b009b7308 */ /* 0x000e620000000800 */
[----:B------:R-:W-:Y:S01]  /*1fa50*/  F2FP.PACK_AB R4, R171, R170 ;  /* 0x000000aaab04723e */ /* 0x000fe200000000ff */
[----:B------:R-:W-:Y:S01]  /*1fa60*/  FADD.FTZ R170, R170, R3 ;  /* 0x00000003aaaa7221 */ /* 0x000fe20000010000 */
[----:B------:R-:W-:Y:S01]  /*1fa70*/  F2FP.PACK_AB R5, R168, R167 ;  /* 0x000000a7a805723e */ /* 0x000fe200000000ff */
[----:B------:R-:W-:Y:S01]  /*1fa80*/  FADD.FTZ R167, R167, R2 ;  /* 0x00000002a7a77221 */ /* 0x000fe20000010000 */
[----:B--2---:R-:W-:Y:S01]  /*1fa90*/  F2FP.PACK_AB R6, R49, R174 ;  /* 0x000000ae3106723e */ /* 0x004fe200000000ff */
        /* <DEDUP_REMOVED lines=25> */
[C---:B--2---:R-:W-:Y:S08]  /*1fc30*/  HMMA.16816.F32 R108, R4.reuse, R16, R108 ;  /* 0x00000010046c723c */ /* 0x044ff0000000186c */
        /* <DEDUP_REMOVED lines=123> */
.L_x_3141:
[----:B------:R-:W-:-:S13]  /*203f0*/  ISETP.GE.AND P0, PT, R238, 0x1, PT ;  /* 0x00000001ee00780c */ /* 0x000fda0003f06270 */
[----:B------:R-:W-:Y:S05]  /*20400*/  @!P0 BRA `(.L_x_3150) ;  /* 0x000052b000008947 */ /* 0x000fea0003800000 */
[----:B------:R-:W-:Y:S02]  /*20410*/  MOV R135, R132 ;  /* 0x0000008400877202 */ /* 0x000fe40000000f00 */
[----:B------:R-:W-:Y:S02]  /*20420*/  MOV R3, R133 ;  /* 0x0000008500037202 */ /* 0x000fe40000000f00 */
.L_x_3159:
        /* <DEDUP_REMOVED lines=14> */
[----:B------:R-:W3:Y:S01]  /*20510*/  LD.E.64 R14, [R132.64+0x28] ;  /* 0x00002804840e7980 */ /* 0x000ee2000c101b00 */
        /* <DEDUP_REMOVED lines=8> */
[----:B------:R-:W-:Y:S04]  /*205a0*/  LOP3.LUT R10, R10, R11, RZ, 0x3c, !PT ;  /* 0x0000000b0a0a7212 */ /* 0x000fe800078e3cff */
        /* <DEDUP_REMOVED lines=8> */
[----:B------:R-:W-:Y:S02]  /*20630*/  ISETP.GE.AND P0, PT, R2, RZ, PT ;  /* 0x000000ff0200720c */ /* 0x000fe40003f06270 */
[----:B------:R-:W-:Y:S01]  /*20640*/  LOP3.LUT R2, RZ, R11, RZ, 0x33, !PT ;  /* 0x0000000bff027212 */ /* 0x000fe200078e33ff */
        /* <DEDUP_REMOVED lines=39> */
.L_x_3152:
[----:B------:R-:W-:Y:S02]  /*208c0*/  ULDC.64 UR4, c[0x0][0x118] ;  /* 0x0000460000047ab9 */ /* 0x000fe40000000a00 */
[----:B------:R-:W2:Y:S02]  /*208d0*/  LD.E R8, [R132.64+0x40] ;  /* 0x0000400484087980 */ /* 0x000ea4000c101900 */
[----:B--2---:R-:W-:Y:S04]  /*208e0*/  LEA R8, -R8, RZ, 0x7 ;  /* 0x000000ff08087211 */ /* 0x004fe800078e39ff */
[----:B------:R-:W-:Y:S02]  /*208f0*/  SHF.R.S32.HI R7, RZ, 0x1f, R8 ;  /* 0x0000001fff077819 */ /* 0x000fe40000011408 */
.L_x_3153:
[----:B------:R-:W-:Y:S05]  /*20900*/  BSYNC B0 ;  /* 0x0000000000007941 */ /* 0x000fea0003800000 */
.L_x_3151:
        /* <DEDUP_REMOVED lines=346> */
[-C--:B--2---:R-:W-:Y:S02]  /*21eb0*/  IABS R139, R141.reuse ;  /* 0x0000008d008b7213 */ /* 0x084fe40000000000 */
[-C--:B------:R-:W-:Y:S02]  /*21ec0*/  IABS R137, R141.reuse ;  /* 0x0000008d00897213 */ /* 0x080fe40000000000 */
[----:B------:R-:W1:Y:S03]  /*21ed0*/  I2F.RP R136, R139 ;  /* 0x0000008b00887306 */ /* 0x000e660000209400 */
[----:B------:R-:W-:Y:S07]  /*21ee0*/  IMAD.MOV R137, RZ, RZ, -R137 ;  /* 0x000000ffff897224 */ /* 0x000fee00078e0a89 */
[----:B-1----:R-:W1:Y:S02]  /*21ef0*/  MUFU.RCP R2, R136 ;  /* 0x0000008800027308 */ /* 0x002e640000001000 */
[----:B-1----:R-:W-:Y:S02]  /*21f00*/  IADD3 R144, R2, 0xffffffe, RZ ;  /* 0x0ffffffe02907810 */ /* 0x002fe40007ffe0ff */
[----:B------:R-:W-:Y:S06]  /*21f10*/  IABS R2, R138 ;  /* 0x0000008a00027213 */ /* 0x000fec0000000000 */
        /* <DEDUP_REMOVED lines=11> */
[----:B------:R-:W-:Y:S02]  /*21fd0*/  IMAD.HI.U32 R140, R143, R134, RZ ;  /* 0x000000868f8c7227 */ /* 0x000fe400078e00ff */
[----:B------:R-:W2:Y:S02]  /*21fe0*/  LD.E.64 R142, [R132.64+0x38] ;  /* 0x00003804848e7980 */ /* 0x000ea4000c101b00 */
        /* <DEDUP_REMOVED lines=38> */
.L_x_3157:
[----:B------:R-:W-:Y:S02]  /*22250*/  ULDC.64 UR4, c[0x0][0x118] ;  /* 0x0000460000047ab9 */ /* 0x000fe40000000a00 */
[----:B------:R-:W2:Y:S02]  /*22260*/  LD.E R140, [R132.64+0x38] ;  /* 0x00003804848c7980 */ /* 0x000ea4000c101900 */
[----:B--2---:R-:W-:Y:S04]  /*22270*/  LEA R140, -R140, RZ, 0x7 ;  /* 0x000000ff8c8c7211 */ /* 0x004fe800078e39ff */
[----:B------:R-:W-:Y:S02]  /*22280*/  SHF.R.S32.HI R139, RZ, 0x1f, R140 ;  /* 0x0000001fff8b7819 */ /* 0x000fe4000001148c */
.L_x_3158:
[----:B------:R-:W-:Y:S05]  /*22290*/  BSYNC B0 ;  /* 0x0000000000007941 */ /* 0x000fea0003800000 */
.L_x_3156:
        /* <DEDUP_REMOVED lines=130> */
.L_x_3155:
[----:B------:R-:W-:Y:S05]  /*22ac0*/  BSYNC B1 ;  /* 0x0000000000017941 */ /* 0x000fea0003800000 */
.L_x_3154:
[----:B------:R-:W-:Y:S01]  /*22ad0*/  ULDC.64 UR4, c[0x0][0x118] ;  /* 0x0000460000047ab9 */ /* 0x000fe20000000a00 */
[----:B-1----:R-:W1:Y:S01]  /*22ae0*/  S2R R139, SR_TID.X ;  /* 0x00000000008b7919 */ /* 0x002e620000002100 */
[----:B------:R-:W-:Y:S07]  /*22af0*/  IADD3 R150, R238, -0x1, RZ ;  /* 0xffffffffee967810 */ /* 0x000fee0007ffe0ff */
[----:B------:R2:W3:Y:S01]  /*22b00*/  LD.E R134, [R132.64+0xdc] ;  /* 0x0000dc0484867980 */ /* 0x0004e2000c101900 */
[----:B-1----:R-:W-:Y:S04]  /*22b10*/  SHF.L.U32 R139, R139, 0x1, RZ ;  /* 0x000000018b8b7819 */ /* 0x002fe800000006ff */
[----:B------:R-:W-:Y:S04]  /*22b20*/  LOP3.LUT R139, R139, 0x6, RZ, 0xc0, !PT ;  /* 0x000000068b8b7812 */ /* 0x000fe800078ec0ff */
[----:B------:R-:W-:Y:S04]  /*22b30*/  LEA R2, R150, R139, 0x7 ;  /* 0x0000008b96027211 */ /* 0x000fe800078e38ff */
[C---:B------:R-:W-:Y:S01]  /*22b40*/  IADD3 R154, R2.reuse, 0x1, RZ ;  /* 0x00000001029a7810 */ /* 0x040fe20007ffe0ff */
[----:B------:R-:W1:Y:S01]  /*22b50*/  I2F R161, R2 ;  /* 0x0000000200a17306 */ /* 0x000e620000201400 */
[C---:B------:R-:W-:Y:S02]  /*22b60*/  IADD3 R137, R2.reuse, 0x9, RZ ;  /* 0x0000000902897810 */ /* 0x040fe40007ffe0ff */
[C---:B------:R-:W-:Y:S02]  /*22b70*/  IADD3 R152, R2.reuse, 0x11, RZ ;  /* 0x0000001102987810 */ /* 0x040fe40007ffe0ff */
[C---:B------:R-:W-:Y:S02]  /*22b80*/  IADD3 R140, R2.reuse, 0x19, RZ ;  /* 0x00000019028c7810 */ /* 0x040fe40007ffe0ff */
[C---:B------:R-:W-:Y:S02]  /*22b90*/  IADD3 R151, R2.reuse, 0x21, RZ ;  /* 0x0000002102977810 */ /* 0x040fe40007ffe0ff */
[C---:B------:R-:W-:Y:S01]  /*22ba0*/  IADD3 R143, R2.reuse, 0x28, RZ ;  /* 0x00000028028f7810 */ /* 0x040fe20007ffe0ff */
[----:B------:R-:W4:Y:S01]  /*22bb0*/  I2F R154, R154 ;  /* 0x0000009a009a7306 */ /* 0x000f220000201400 */
[C---:B------:R-:W-:Y:S02]  /*22bc0*/  IADD3 R159, R2.reuse, 0x8, RZ ;  /* 0x00000008029f7810 */ /* 0x040fe40007ffe0ff */
[C---:B------:R-:W-:Y:S02]  /*22bd0*/  IADD3 R153, R2.reuse, 0x20, RZ ;  /* 0x0000002002997810 */ /* 0x040fe40007ffe0ff */
[C---:B------:R-:W-:Y:S02]  /*22be0*/  IADD3 R157, R2.reuse, 0x10, RZ ;  /* 0x00000010029d7810 */ /* 0x040fe40007ffe0ff */
[C---:B------:R-:W-:Y:S02]  /*22bf0*/  IADD3 R155, R2.reuse, 0x18, RZ ;  /* 0x00000018029b7810 */ /* 0x040fe40007ffe0ff */
[C---:B------:R-:W-:Y:S01]  /*22c00*/  IADD3 R147, R2.reuse, 0x30, RZ ;  /* 0x0000003002937810 */ /* 0x040fe20007ffe0ff */
[----:B------:R-:W5:Y:S01]  /*22c10*/  I2F R137, R137 ;  /* 0x0000008900897306 */ /* 0x000f620000201400 */
[C---:B------:R-:W-:Y:S02]  /*22c20*/  IADD3 R145, R2.reuse, 0x38, RZ ;  /* 0x0000003802917810 */ /* 0x040fe40007ffe0ff */
[----:B------:R-:W-:Y:S01]  /*22c30*/  IADD3 R146, R2, 0x31, RZ ;  /* 0x0000003102927810 */ /* 0x000fe20007ffe0ff */
[-C--:B-1----:R-:W-:Y:S01]  /*22c40*/  FFMA.FTZ R6, R0, R161.reuse, R6 ;  /* 0x000000a100067223 */ /* 0x082fe20000010006 */
[----:B------:R-:W-:Y:S01]  /*22c50*/  IADD3 R142, R2, 0x39, RZ ;  /* 0x00000039028e7810 */ /* 0x000fe20007ffe0ff */
[----:B------:R-:W-:Y:S01]  /*22c60*/  FFMA.FTZ R4, R0, R161, R4 ;  /* 0x000000a100047223 */ /* 0x000fe20000010004 */
[C---:B------:R-:W-:Y:S02]  /*22c70*/  IADD3 R141, R2.reuse, 0x40, RZ ;  /* 0x00000040028d7810 */ /* 0x040fe40007ffe0ff */
[----:B------:R-:W-:Y:S01]  /*22c80*/  IADD3 R144, R2, 0x29, RZ ;  /* 0x0000002902907810 */ /* 0x000fe20007ffe0ff */
[----:B------:R-:W1:Y:S01]  /*22c90*/  I2F R152, R152 ;  /* 0x0000009800987306 */ /* 0x000e620000201400 */
[----:B------:R-:W-:Y:S02]  /*22ca0*/  FMNMX.FTZ R156, R4, R3, !PT ;  /* 0x00000003049c7209 */ /* 0x000fe40007810000 */
[----:B------:R-:W-:Y:S01]  /*22cb0*/  IADD3 R139, R2, 0x48, RZ ;  /* 0x00000048028b7810 */ /* 0x000fe20007ffe0ff */
[-C--:B----4-:R-:W-:Y:S01]  /*22cc0*/  FFMA.FTZ R7, R0, R154.reuse, R7 ;  /* 0x0000009a00077223 */ /* 0x090fe20000010007 */
[----:B------:R-:W-:Y:S01]  /*22cd0*/  IADD3 R138, R2, 0x41, RZ ;  /* 0x00000041028a7810 */ /* 0x000fe20007ffe0ff */
[----:B------:R-:W-:Y:S01]  /*22ce0*/  FFMA.FTZ R5, R0, R154, R5 ;  /* 0x0000009a00057223 */ /* 0x000fe20000010005 */
[C---:B------:R-:W-:Y:S02]  /*22cf0*/  IADD3 R154, R2.reuse, 0x58, RZ ;  /* 0x00000058029a7810 */ /* 0x040fe40007ffe0ff */
[C---:B--2---:R-:W-:Y:S01]  /*22d00*/  IADD3 R133, R2.reuse, 0x50, RZ ;  /* 0x0000005002857810 */ /* 0x044fe20007ffe0ff */
[----:B------:R-:W2:Y:S01]  /*22d10*/  I2F R140, R140 ;  /* 0x0000008c008c7306 */ /* 0x000ea20000201400 */
[C---:B------:R-:W-:Y:S02]  /*22d20*/  IADD3 R136, R2.reuse, 0x49, RZ ;  /* 0x0000004902887810 */ /* 0x040fe40007ffe0ff */
[----:B------:R-:W-:Y:S01]  /*22d30*/  IADD3 R132, R2, 0x51, RZ ;  /* 0x0000005102847810 */ /* 0x000fe20007ffe0ff */
[CC--:B-----5:R-:W-:Y:S02]  /*22d40*/  FFMA.FTZ R11, R0.reuse, R137.reuse, R11 ;  /* 0x00000089000b7223 */ /* 0x0e0fe4000001000b */
[C---:B------:R-:W-:Y:S04]  /*22d50*/  FFMA.FTZ R9, R0.reuse, R137, R9 ;  /* 0x0000008900097223 */ /* 0x040fe80000010009 */
[----:B------:R4:W5:Y:S01]  /*22d60*/  I2F R137, R154 ;  /* 0x0000009a00897306 */ /* 0x0009620000201400 */
[CC--:B-1----:R-:W-:Y:S02]  /*22d70*/  FFMA.FTZ R15, R0.reuse, R152.reuse, R15 ;  /* 0x00000098000f7223 */ /* 0x0c2fe4000001000f */
[----:B------:R-:W-:Y:S01]  /*22d80*/  FFMA.FTZ R13, R0, R152, R13 ;  /* 0x00000098000d7223 */ /* 0x000fe2000001000d */
[----:B------:R-:W-:Y:S06]  /*22d90*/  IADD3 R152, R2, 0x59, RZ ;  /* 0x0000005902987810 */ /* 0x000fec0007ffe0ff */
[----:B------:R-:W1:Y:S01]  /*22da0*/  I2F R151, R151 ;  /* 0x0000009700977306 */ /* 0x000e620000201400 */
[CC--:B--2---:R-:W-:Y:S02]  /*22db0*/  FFMA.FTZ R19, R0.reuse, R140.reuse, R19 ;  /* 0x0000008c00137223 */ /* 0x0c4fe40000010013 */
[----:B------:R-:W-:Y:S07]  /*22dc0*/  FFMA.FTZ R17, R0, R140, R17 ;  /* 0x0000008c00117223 */ /* 0x000fee0000010011 */
[----:B------:R-:W2:Y:S01]  /*22dd0*/  I2F R143, R143 ;  /* 0x0000008f008f7306 */ /* 0x000ea20000201400 */
[----:B----4-:R-:W-:Y:S01]  /*22de0*/  FMNMX.FTZ R154, R6, R135, !PT ;  /* 0x00000087069a7209 */ /* 0x010fe20007810000 */
[CC--:B-----5:R-:W-:Y:S02]  /*22df0*/  FFMA.FTZ R50, R0.reuse, R137.reuse, R50 ;  /* 0x0000008900327223 */ /* 0x0e0fe40000010032 */
[C---:B------:R-:W-:Y:S06]  /*22e00*/  FFMA.FTZ R48, R0.reuse, R137, R48 ;  /* 0x0000008900307223 */ /* 0x040fec0000010030 */
[----:B------:R-:W4:Y:S01]  /*22e10*/  I2F R159, R159 ;  /* 0x0000009f009f7306 */ /* 0x000f220000201400 */
[CC--:B-1----:R-:W-:Y:S02]  /*22e20*/  FFMA.FTZ R23, R0.reuse, R151.reuse, R23 ;  /* 0x0000009700177223 */ /* 0x0c2fe40000010017 */
[----:B------:R-:W-:Y:S01]  /*22e30*/  FFMA.FTZ R21, R0, R151, R21 ;  /* 0x0000009700157223 */ /* 0x000fe20000010015 */
[----:B------:R-:W-:Y:S06]  /*22e40*/  IADD3 R151, R2, 0x60, RZ ;  /* 0x0000006002977810 */ /* 0x000fec0007ffe0ff */
[----:B------:R-:W1:Y:S01]  /*22e50*/  I2F R153, R153 ;  /* 0x0000009900997306 */ /* 0x000e620000201400 */
[CC--:B--2---:R-:W-:Y:S02]  /*22e60*/  FFMA.FTZ R26, R0.reuse, R143.reuse, R26 ;  /* 0x0000008f001a7223 */ /* 0x0c4fe4000001001a */
[C---:B------:R-:W-:Y:S07]  /*22e70*/  FFMA.FTZ R24, R0.reuse, R143, R24 ;  /* 0x0000008f00187223 */ /* 0x040fee0000010018 */
[----:B------:R-:W2:Y:S01]  /*22e80*/  I2F R157, R157 ;  /* 0x0000009d009d7306 */ /* 0x000ea20000201400 */
[CC--:B----4-:R-:W-:Y:S02]  /*22e90*/  FFMA.FTZ R10, R0.reuse, R159.reuse, R10 ;  /* 0x0000009f000a7223 */ /* 0x0d0fe4000001000a */
[C---:B------:R-:W-:Y:S07]  /*22ea0*/  FFMA.FTZ R8, R0.reuse, R159, R8 ;  /* 0x0000009f00087223 */ /* 0x040fee0000010008 */
[----:B------:R-:W4:Y:S01]  /*22eb0*/  I2F R155, R155 ;  /* 0x0000009b009b7306 */ /* 0x000f220000201400 */
[CC--:B-1----:R-:W-:Y:S02]  /*22ec0*/  FFMA.FTZ R22, R0.reuse, R153.reuse, R22 ;  /* 0x0000009900167223 */ /* 0x0c2fe40000010016 */
[----:B------:R-:W-:Y:S01]  /*22ed0*/  FFMA.FTZ R20, R0, R153, R20 ;  /* 0x0000009900147223 */ /* 0x000fe20000010014 */
[----:B------:R-:W-:Y:S06]  /*22ee0*/  FMNMX.FTZ R153, R7, R154, !PT ;  /* 0x0000009a07997209 */ /* 0x000fec0007810000 */
[----:B------:R1:W5:Y:S01]  /*22ef0*/  I2F R140, R152 ;  /* 0x00000098008c7306 */ /* 0x0003620000201400 */
[----:B------:R-:W-:Y:S02]  /*22f00*/  FMNMX.FTZ R154, R10, R153, !PT ;  /* 0x000000990a9a7209 */ /* 0x000fe40007810000 */
[----:B------:R-:W-:Y:S01]  /*22f10*/  FMNMX.FTZ R153, R5, R156, !PT ;  /* 0x0000009c05997209 */ /* 0x000fe20007810000 */
[CC--:B--2---:R-:W-:Y:S02]  /*22f20*/  FFMA.FTZ R14, R0.reuse, R157.reuse, R14 ;  /* 0x0000009d000e7223 */ /* 0x0c4fe4000001000e */
[C---:B------:R-:W-:Y:S04]  /*22f30*/  FFMA.FTZ R12, R0.reuse, R157, R12 ;  /* 0x0000009d000c7223 */ /* 0x040fe8000001000c */
[----:B------:R-:W2:Y:S01]  /*22f40*/  I2F R147, R147 ;  /* 0x0000009300937306 */ /* 0x000ea20000201400 */
[CC--:B----4-:R-:W-:Y:S02]  /*22f50*/  FFMA.FTZ R18, R0.reuse, R155.reuse, R18 ;  /* 0x0000009b00127223 */ /* 0x0d0fe40000010012 */
[----:B------:R-:W-:Y:S01]  /*22f60*/  FFMA.FTZ R16, R0, R155, R16 ;  /* 0x0000009b00107223 */ /* 0x000fe20000010010 */
[----:B------:R-:W-:Y:S02]  /*22f70*/  FMNMX.FTZ R155, R11, R154, !PT ;  /* 0x0000009a0b9b7209 */ /* 0x000fe40007810000 */
[----:B------:R-:W-:Y:S04]  /*22f80*/  FMNMX.FTZ R154, R8, R153, !PT ;  /* 0x00000099089a7209 */ /* 0x000fe80007810000 */
[----:B------:R-:W4:Y:S01]  /*22f90*/  I2F R145, R145 ;  /* 0x0000009100917306 */ /* 0x000f220000201400 */
[----:B-1----:R-:W-:Y:S01]  /*22fa0*/  FMNMX.FTZ R152, R14, R155, !PT ;  /* 0x0000009b0e987209 */ /* 0x002fe20007810000 */
[C---:B-----5:R-:W-:Y:S01]  /*22fb0*/  FFMA.FTZ R51, R0.reuse, R140, R51 ;  /* 0x0000008c00337223 */ /* 0x060fe20000010033 */
[----:B------:R-:W-:Y:S01]  /*22fc0*/  FMNMX.FTZ R155, R9, R154, !PT ;  /* 0x0000009a099b7209 */ /* 0x000fe20007810000 */
[----:B------:R-:W-:Y:S01]  /*22fd0*/  FFMA.FTZ R49, R0, R140, R49 ;  /* 0x0000008c00317223 */ /* 0x000fe20000010031 */
[----:B------:R-:W-:Y:S05]  /*22fe0*/  FMNMX.FTZ R153, R15, R152, !PT ;  /* 0x000000980f997209 */ /* 0x000fea0007810000 */
[----:B------:R1:W5:Y:S01]  /*22ff0*/  I2F R143, R151 ;  /* 0x00000097008f7306 */ /* 0x0003620000201400 */
[----:B------:R-:W-:Y:S02]  /*23000*/  FMNMX.FTZ R152, R12, R155, !PT ;  /* 0x0000009b0c987209 */ /* 0x000fe40007810000 */
[----:B------:R-:W-:Y:S01]  /*23010*/  FMNMX.FTZ R154, R18, R153, !PT ;  /* 0x00000099129a7209 */ /* 0x000fe20007810000 */
[CC--:B--2---:R-:W-:Y:S01]  /*23020*/  FFMA.FTZ R30, R0.reuse, R147.reuse, R30 ;  /* 0x00000093001e7223 */ /* 0x0c4fe2000001001e */
[----:B------:R-:W-:Y:S01]  /*23030*/  FMNMX.FTZ R153, R13, R152, !PT ;  /* 0x000000980d997209 */ /* 0x000fe20007810000 */
[----:B------:R-:W-:Y:S01]  /*23040*/  FFMA.FTZ R28, R0, R147, R28 ;  /* 0x00000093001c7223 */ /* 0x000fe2000001001c */
[----:B------:R-:W-:Y:S02]  /*23050*/  IADD3 R147, R2, 0x68, RZ ;  /* 0x0000006802937810 */ /* 0x000fe40007ffe0ff */
[----:B------:R-:W-:Y:S01]  /*23060*/  FMNMX.FTZ R152, R16, R153, !PT ;  /* 0x0000009910987209 */ /* 0x000fe20007810000 */
[----:B------:R-:W2:Y:S01]  /*23070*/  I2F R146, R146 ;  /* 0x0000009200927306 */ /* 0x000ea20000201400 */
[CC--:B----4-:R-:W-:Y:S02]  /*23080*/  FFMA.FTZ R34, R0.reuse, R145.reuse, R34 ;  /* 0x0000009100227223 */ /* 0x0d0fe40000010022 */
[C---:B------:R-:W-:Y:S07]  /*23090*/  FFMA.FTZ R32, R0.reuse, R145, R32 ;  /* 0x0000009100207223 */ /* 0x040fee0000010020 */
[----:B------:R-:W4:Y:S01]  /*230a0*/  I2F R142, R142 ;  /* 0x0000008e008e7306 */ /* 0x000f220000201400 */
[----:B-1----:R-:W-:Y:S01]  /*230b0*/  FMNMX.FTZ R151, R19, R154, !PT ;  /* 0x0000009a13977209 */ /* 0x002fe20007810000 */
[CC--:B-----5:R-:W-:Y:S02]  /*230c0*/  FFMA.FTZ R54, R0.reuse, R143.reuse, R54 ;  /* 0x0000008f00367223 */ /* 0x0e0fe40000010036 */
[C---:B------:R-:W-:Y:S06]  /*230d0*/  FFMA.FTZ R52, R0.reuse, R143, R52 ;  /* 0x0000008f00347223 */ /* 0x040fec0000010034 */
[----:B------:R-:W1:Y:S01]  /*230e0*/  I2F R141, R141 ;  /* 0x0000008d008d7306 */ /* 0x000e620000201400 */
[CC--:B--2---:R-:W-:Y:S02]  /*230f0*/  FFMA.FTZ R31, R0.reuse, R146.reuse, R31 ;  /* 0x00000092001f7223 */ /* 0x0c4fe4000001001f */
[----:B------:R-:W-:Y:S01]  /*23100*/  FFMA.FTZ R29, R0, R146, R29 ;  /* 0x00000092001d7223 */ /* 0x000fe2000001001d */
[----:B------:R-:W-:Y:S02]  /*23110*/  FMNMX.FTZ R146, R22, R151, !PT ;  /* 0x0000009716927209 */ /* 0x000fe40007810000 */
[----:B------:R-:W-:Y:S04]  /*23120*/  FMNMX.FTZ R151, R17, R152, !PT ;  /* 0x0000009811977209 */ /* 0x000fe80007810000 */
[----:B------:R-:W2:Y:S01]  /*23130*/  I2F R144, R144 ;  /* 0x0000009000907306 */ /* 0x000ea20000201400 */
[----:B------:R-:W-:Y:S02]  /*23140*/  FMNMX.FTZ R153, R23, R146, !PT ;  /* 0x0000009217997209 */ /* 0x000fe40007810000 */
[----:B------:R-:W-:Y:S01]  /*23150*/  FMNMX.FTZ R152, R20, R151, !PT ;  /* 0x0000009714987209 */ /* 0x000fe20007810000 */
[-C--:B----4-:R-:W-:Y:S01]  /*23160*/  FFMA.FTZ R35, R0, R142.reuse, R35 ;  /* 0x0000008e00237223 */ /* 0x090fe20000010023 */
[----:B------:R-:W-:Y:S01]  /*23170*/  FMNMX.FTZ R146, R26, R153, !PT ;  /* 0x000000991a927209 */ /* 0x000fe20007810000 */
[----:B------:R-:W-:Y:S01]  /*23180*/  FFMA.FTZ R33, R0, R142, R33 ;  /* 0x0000008e00217223 */ /* 0x000fe20000010021 */
[----:B------:R-:W-:Y:S02]  /*23190*/  IADD3 R142, R2, 0x69, RZ ;  /* 0x00000069028e7810 */ /* 0x000fe40007ffe0ff */
[----:B------:R-:W-:Y:S01]  /*231a0*/  FMNMX.FTZ R153, R21, R152, !PT ;  /* 0x0000009815997209 */ /* 0x000fe20007810000 */
[----:B------:R-:W4:Y:S01]  /*231b0*/  I2F R145, R147 ;  /* 0x0000009300917306 */ /* 0x000f220000201400 */
[CC--:B-1----:R-:W-:Y:S02]  /*231c0*/  FFMA.FTZ R38, R0.reuse, R141.reuse, R38 ;  /* 0x0000008d00267223 */ /* 0x0c2fe40000010026 */
[C---:B------:R-:W-:Y:S07]  /*231d0*/  FFMA.FTZ R36, R0.reuse, R141, R36 ;  /* 0x0000008d00247223 */ /* 0x040fee0000010024 */
[----:B------:R-:W1:Y:S01]  /*231e0*/  I2F R139, R139 ;  /* 0x0000008b008b7306 */ /* 0x000e620000201400 */
[CC--:B--2---:R-:W-:Y:S02]  /*231f0*/  FFMA.FTZ R27, R0.reuse, R144.reuse, R27 ;  /* 0x00000090001b7223 */ /* 0x0c4fe4000001001b */
[----:B------:R-:W-:Y:S01]  /*23200*/  FFMA.FTZ R25, R0, R144, R25 ;  /* 0x0000009000197223 */ /* 0x000fe20000010019 */
[----:B------:R-:W-:Y:S02]  /*23210*/  IADD3 R144, R2, 0x61, RZ ;  /* 0x0000006102907810 */ /* 0x000fe40007ffe0ff */
[----:B------:R-:W-:Y:S04]  /*23220*/  FMNMX.FTZ R151, R27, R146, !PT ;  /* 0x000000921b977209 */ /* 0x000fe80007810000 */
[----:B------:R-:W2:Y:S01]  /*23230*/  I2F R138, R138 ;  /* 0x0000008a008a7306 */ /* 0x000ea20000201400 */
[----:B------:R-:W-:Y:S02]  /*23240*/  FMNMX.FTZ R146, R24, R153, !PT ;  /* 0x0000009918927209 */ /* 0x000fe40007810000 */
[----:B------:R-:W-:Y:S01]  /*23250*/  FMNMX.FTZ R152, R30, R151, !PT ;  /* 0x000000971e987209 */ /* 0x000fe20007810000 */
[CC--:B----4-:R-:W-:Y:S01]  /*23260*/  FFMA.FTZ R58, R0.reuse, R145.reuse, R58 ;  /* 0x00000091003a7223 */ /* 0x0d0fe2000001003a */
[----:B------:R-:W-:Y:S01]  /*23270*/  FMNMX.FTZ R153, R25, R146, !PT ;  /* 0x0000009219997209 */ /* 0x000fe20007810000 */
[----:B------:R-:W-:Y:S01]  /*23280*/  FFMA.FTZ R56, R0, R145, R56 ;  /* 0x0000009100387223 */ /* 0x000fe20000010038 */
[----:B------:R-:W-:Y:S02]  /*23290*/  IADD3 R147, R2, 0x70, RZ ;  /* 0x0000007002937810 */ /* 0x000fe40007ffe0ff */
[----:B------:R-:W-:Y:S01]  /*232a0*/  FMNMX.FTZ R151, R31, R152, !PT ;  /* 0x000000981f977209 */ /* 0x000fe20007810000 */
[----:B------:R4:W5:Y:S01]  /*232b0*/  I2F R141, R142 ;  /* 0x0000008e008d7306 */ /* 0x0009620000201400 */
[----:B------:R-:W-:Y:S01]  /*232c0*/  FMNMX.FTZ R146, R28, R153, !PT ;  /* 0x000000991c927209 */ /* 0x000fe20007810000 */
[CC--:B-1----:R-:W-:Y:S02]  /*232d0*/  FFMA.FTZ R42, R0.reuse, R139.reuse, R42 ;  /* 0x0000008b002a7223 */ /* 0x0c2fe4000001002a */
        /* <DEDUP_REMOVED lines=8> */
[----:B----4-:R-:W-:Y:S01]  /*23360*/  FMNMX.FTZ R142, R32, R151, !PT ;  /* 0x00000097208e7209 */ /* 0x010fe20007810000 */
[----:B-----5:R-:W-:Y:S01]  /*23370*/  FFMA.FTZ R59, R0, R141, R59 ;  /* 0x0000008d003b7223 */ /* 0x020fe2000001003b */
[----:B------:R-:W-:Y:S01]  /*23380*/  FMNMX.FTZ R138, R38, R153, !PT ;  /* 0x00000099268a7209 */ /* 0x000fe20007810000 */
[----:B------:R-:W-:Y:S01]  /*23390*/  FFMA.FTZ R57, R0, R141, R57 ;  /* 0x0000008d00397223 */ /* 0x000fe20000010039 */
[----:B------:R-:W-:Y:S03]  /*233a0*/  FMNMX.FTZ R153, R33, R142, !PT ;  /* 0x0000008e21997209 */ /* 0x000fe60007810000 */
[----:B------:R4:W5:Y:S01]  /*233b0*/  I2F R139, R147 ;  /* 0x00000093008b7306 */ /* 0x0009620000201400 */
[----:B------:R-:W-:Y:S02]  /*233c0*/  FMNMX.FTZ R151, R39, R138, !PT ;  /* 0x0000008a27977209 */ /* 0x000fe40007810000 */
[----:B------:R-:W-:Y:S01]  /*233d0*/  FMNMX.FTZ R138, R36, R153, !PT ;  /* 0x00000099248a7209 */ /* 0x000fe20007810000 */
[----:B-1----:R-:W-:Y:S01]  /*233e0*/  FFMA.FTZ R46, R0, R133, R46 ;  /* 0x00000085002e7223 */ /* 0x002fe2000001002e */
[----:B------:R-:W-:Y:S01]  /*233f0*/  FMNMX.FTZ R142, R42, R151, !PT ;  /* 0x000000972a8e7209 */ /* 0x000fe20007810000 */
[----:B------:R-:W-:Y:S01]  /*23400*/  FFMA.FTZ R44, R0, R133, R44 ;  /* 0x00000085002c7223 */ /* 0x000fe2000001002c */
[----:B------:R-:W-:Y:S02]  /*23410*/  IADD3 R133, R2, 0x78, RZ ;  /* 0x0000007802857810 */ /* 0x000fe40007ffe0ff */
[----:B------:R-:W-:Y:S01]  /*23420*/  FMNMX.FTZ R151, R37, R138, !PT ;  /* 0x0000008a25977209 */ /* 0x000fe20007810000 */
[----:B------:R-:W1:Y:S03]  /*23430*/  I2F R132, R132 ;  /* 0x0000008400847306 */ /* 0x000e660000201400 */
[----:B------:R-:W-:Y:S01]  /*23440*/  FMNMX.FTZ R138, R40, R151, !PT ;  /* 0x00000097288a7209 */ /* 0x000fe20007810000 */
[CC--:B--2---:R-:W-:Y:S02]  /*23450*/  FFMA.FTZ R43, R0.reuse, R136.reuse, R43 ;  /* 0x00000088002b7223 */ /* 0x0c4fe4000001002b */
[----:B------:R-:W-:Y:S01]  /*23460*/  FFMA.FTZ R41, R0, R136, R41 ;  /* 0x0000008800297223 */ /* 0x000fe20000010029 */
[C---:B------:R-:W-:Y:S02]  /*23470*/  IADD3 R136, R2.reuse, 0x71, RZ ;  /* 0x0000007102887810 */ /* 0x040fe40007ffe0ff */
[----:B------:R-:W-:Y:S01]  /*23480*/  IADD3 R2, R2, 0x79, RZ ;  /* 0x0000007902027810 */ /* 0x000fe20007ffe0ff */
[----:B------:R-:W2:Y:S01]  /*23490*/  I2F R144, R144 ;  /* 0x0000009000907306 */ /* 0x000ea20000201400 */
[----:B----4-:R-:W-:Y:S01]  /*234a0*/  FMNMX.FTZ R147, R43, R142, !PT ;  /* 0x0000008e2b937209 */ /* 0x010fe20007810000 */
[CC--:B-----5:R-:W-:Y:S02]  /*234b0*/  FFMA.FTZ R62, R0.reuse, R139.reuse, R62 ;  /* 0x0000008b003e7223 */ /* 0x0e0fe4000001003e */
[C---:B------:R-:W-:Y:S06]  /*234c0*/  FFMA.FTZ R60, R0.reuse, R139, R60 ;  /* 0x0000008b003c7223 */ /* 0x040fec000001003c */
[----:B------:R-:W4:Y:S01]  /*234d0*/  I2F R137, R133 ;  /* 0x0000008500897306 */ /* 0x000f220000201400 */
[CC--:B-1----:R-:W-:Y:S02]  /*234e0*/  FFMA.FTZ R47, R0.reuse, R132.reuse, R47 ;  /* 0x00000084002f7223 */ /* 0x0c2fe4000001002f */
[----:B------:R-:W-:Y:S01]  /*234f0*/  FFMA.FTZ R45, R0, R132, R45 ;  /* 0x00000084002d7223 */ /* 0x000fe2000001002d */
[----:B------:R-:W-:Y:S02]  /*23500*/  FMNMX.FTZ R132, R46, R147, !PT ;  /* 0x000000932e847209 */ /* 0x000fe40007810000 */
[----:B------:R-:W-:Y:S04]  /*23510*/  FMNMX.FTZ R147, R41, R138, !PT ;  /* 0x0000008a29937209 */ /* 0x000fe80007810000 */
[----:B------:R-:W1:Y:S01]  /*23520*/  I2F R136, R136 ;  /* 0x0000008800887306 */ /* 0x000e620000201400 */
[----:B------:R-:W-:Y:S02]  /*23530*/  FMNMX.FTZ R151, R47, R132, !PT ;  /* 0x000000842f977209 */ /* 0x000fe40007810000 */
[----:B------:R-:W-:Y:S01]  /*23540*/  FMNMX.FTZ R132, R44, R147, !PT ;  /* 0x000000932c847209 */ /* 0x000fe20007810000 */
[-C--:B--2---:R-:W-:Y:S01]  /*23550*/  FFMA.FTZ R55, R0, R144.reuse, R55 ;  /* 0x0000009000377223 */ /* 0x084fe20000010037 */
[----:B------:R-:W-:Y:S01]  /*23560*/  FMNMX.FTZ R138, R50, R151, !PT ;  /* 0x00000097328a7209 */ /* 0x000fe20007810000 */
[----:B------:R-:W-:Y:S01]  /*23570*/  FFMA.FTZ R53, R0, R144, R53 ;  /* 0x0000009000357223 */ /* 0x000fe20000010035 */
[----:B------:R-:W-:Y:S02]  /*23580*/  FMNMX.FTZ R147, R45, R132, !PT ;  /* 0x000000842d937209 */ /* 0x000fe40007810000 */
[----:B------:R-:W-:Y:S01]  /*23590*/  FMNMX.FTZ R151, R51, R138, !PT ;  /* 0x0000008a33977209 */ /* 0x000fe20007810000 */
[----:B------:R-:W2:Y:S01]  /*235a0*/  I2F R2, R2 ;  /* 0x0000000200027306 */ /* 0x000ea20000201400 */
[----:B------:R-:W-:Y:S02]  /*235b0*/  FMNMX.FTZ R132, R48, R147, !PT ;  /* 0x0000009330847209 */ /* 0x000fe40007810000 */
[----:B------:R-:W-:Y:S01]  /*235c0*/  FMNMX.FTZ R138, R54, R151, !PT ;  /* 0x00000097368a7209 */ /* 0x000fe20007810000 */
[CC--:B----4-:R-:W-:Y:S01]  /*235d0*/  FFMA.FTZ R66, R0.reuse, R137.reuse, R66 ;  /* 0x0000008900427223 */ /* 0x0d0fe20000010042 */
[----:B------:R-:W-:Y:S01]  /*235e0*/  FMNMX.FTZ R133, R49, R132, !PT ;  /* 0x0000008431857209 */ /* 0x000fe20007810000 */
[----:B------:R-:W-:Y:S01]  /*235f0*/  FFMA.FTZ R64, R0, R137, R64 ;  /* 0x0000008900407223 */ /* 0x000fe20000010040 */
[----:B------:R-:W-:Y:S01]  /*23600*/  FMNMX.FTZ R143, R55, R138, !PT ;  /* 0x0000008a378f7209 */ /* 0x000fe20007810000 */
[----:B------:R-:W-:Y:S01]  /*23610*/  LDSM.16.MT88.4 R144, [R213+0xc000] ;  /* 0x00c00000d590783b */ /* 0x000fe20000004200 */
[----:B------:R-:W-:Y:S02]  /*23620*/  FMNMX.FTZ R132, R52, R133, !PT ;  /* 0x0000008534847209 */ /* 0x000fe40007810000 */
[----:B------:R-:W-:Y:S02]  /*23630*/  FMNMX.FTZ R138, R58, R143, !PT ;  /* 0x0000008f3a8a7209 */ /* 0x000fe40007810000 */
[----:B------:R-:W-:Y:S01]  /*23640*/  FMNMX.FTZ R133, R53, R132, !PT ;  /* 0x0000008435857209 */ /* 0x000fe20007810000 */
[C---:B-1----:R-:W-:Y:S01]  /*23650*/  FFMA.FTZ R63, R0.reuse, R136, R63 ;  /* 0x00000088003f7223 */ /* 0x042fe2000001003f */
[----:B------:R-:W-:Y:S01]  /*23660*/  FMNMX.FTZ R143, R59, R138, !PT ;  /* 0x0000008a3b8f7209 */ /* 0x000fe20007810000 */
[----:B------:R-:W-:Y:S01]  /*23670*/  FFMA.FTZ R61, R0, R136, R61 ;  /* 0x00000088003d7223 */ /* 0x000fe2000001003d */
[----:B------:R-:W-:Y:S02]  /*23680*/  FMNMX.FTZ R132, R56, R133, !PT ;  /* 0x0000008538847209 */ /* 0x000fe40007810000 */
[----:B------:R-:W-:Y:S02]  /*23690*/  FMNMX.FTZ R138, R62, R143, !PT ;  /* 0x0000008f3e8a7209 */ /* 0x000fe40007810000 */
[----:B------:R-:W-:Y:S01]  /*236a0*/  FMNMX.FTZ R139, R57, R132, !PT ;  /* 0x00000084398b7209 */ /* 0x000fe20007810000 */
[----:B------:R-:W-:Y:S01]  /*236b0*/  LDSM.16.MT88.4 R140, [R214+0xc000] ;  /* 0x00c00000d68c783b */ /* 0x000fe20000004200 */
[----:B------:R-:W-:Y:S01]  /*236c0*/  FMNMX.FTZ R133, R63, R138, !PT ;  /* 0x0000008a3f857209 */ /* 0x000fe20007810000 */
[-C--:B--2---:R-:W-:Y:S01]  /*236d0*/  FFMA.FTZ R67, R0, R2.reuse, R67 ;  /* 0x0000000200437223 */ /* 0x084fe20000010043 */
[----:B------:R-:W-:Y:S01]  /*236e0*/  FMNMX.FTZ R136, R60, R139, !PT ;  /* 0x0000008b3c887209 */ /* 0x000fe20007810000 */
[----:B------:R-:W-:Y:S01]  /*236f0*/  FFMA.FTZ R65, R0, R2, R65 ;  /* 0x0000000200417223 */ /* 0x000fe20000010041 */
        /* <DEDUP_REMOVED lines=12> */
[----:B------:R-:W-:Y:S01]  /*237c0*/  FSETP.NEU.FTZ.AND P0, PT, R132, -INF , PT ;  /* 0xff8000008400780b */ /* 0x000fe20003f1d000 */
[----:B---3--:R-:W-:Y:S02]  /*237d0*/  FMUL.FTZ R159, R134, R132 ;  /* 0x00000084869f7220 */ /* 0x008fe40000410000 */
[----:B------:R-:W-:Y:S01]  /*237e0*/  FADD.FTZ R135, -R132, R135 ;  /* 0x0000008784877221 */ /* 0x000fe20000010100 */
[----:B--2---:R-:W-:Y:S02]  /*237f0*/  FMNMX.FTZ R133, R136, R133, !PT ;  /* 0x0000008588857209 */ /* 0x004fe40007810000 */
[----:B------:R-:W-:Y:S01]  /*23800*/  FSEL R159, R159, RZ, P0 ;  /* 0x000000ff9f9f7208 */ /* 0x000fe20000000000 */
[C---:B------:R-:W-:Y:S01]  /*23810*/  FMUL.FTZ R2, R134.reuse, R135 ;  /* 0x0000008786027220 */ /* 0x040fe20000410000 */
[C---:B------:R-:W-:Y:S01]  /*23820*/  FSETP.NEU.FTZ.AND P0, PT, R133.reuse, -INF , PT ;  /* 0xff8000008500780b */ /* 0x040fe20003f1d000 */
[----:B------:R-:W-:Y:S01]  /*23830*/  FMUL.FTZ R157, R134, R133 ;  /* 0x00000085869d7220 */ /* 0x000fe20000410000 */
[----:B------:R-:W1:Y:S01]  /*23840*/  LDSM.16.MT88.4 R136, [R216+0xc000] ;  /* 0x00c00000d888783b */ /* 0x000e620000004200 */
[----:B------:R-:W-:Y:S02]  /*23850*/  FADD.FTZ R135, -R133, R3 ;  /* 0x0000000385877221 */ /* 0x000fe40000010100 */
[-CC-:B------:R-:W-:Y:S01]  /*23860*/  FFMA.FTZ R152, R10, R134.reuse, -R159.reuse ;  /* 0x000000860a987223 */ /* 0x180fe2000001089f */
[----:B------:R-:W-:Y:S01]  /*23870*/  FSEL R157, R157, RZ, P0 ;  /* 0x000000ff9d9d7208 */ /* 0x000fe20000000000 */
[----:B------:R-:W-:Y:S01]  /*23880*/  FMUL.FTZ R3, R134, R135 ;  /* 0x0000008786037220 */ /* 0x000fe20000410000 */
[----:B------:R-:W2:Y:S01]  /*23890*/  MUFU.EX2 R2, R2 ;  /* 0x0000000200027308 */ /* 0x000ea20000000800 */
[-C--:B------:R-:W-:Y:S01]  /*238a0*/  FFMA.FTZ R135, R11, R134.reuse, -R159 ;  /* 0x000000860b877223 */ /* 0x080fe2000001089f */
[----:B------:R-:W-:Y:S01]  /*238b0*/  ISETP.GT.AND P0, PT, R238, 0x1, PT ;  /* 0x00000001ee00780c */ /* 0x000fe20003f04270 */
[--C-:B------:R-:W-:Y:S01]  /*238c0*/  FFMA.FTZ R154, R8, R134, -R157.reuse ;  /* 0x00000086089a7223 */ /* 0x100fe2000001089d */
[----:B------:R-:W-:Y:S01]  /*238d0*/  MOV R238, R150 ;  /* 0x0000009600ee7202 */ /* 0x000fe20000000f00 */
[-C--:B------:R-:W-:Y:S02]  /*238e0*/  FFMA.FTZ R153, R9, R134.reuse, -R157 ;  /* 0x0000008609997223 */ /* 0x080fe4000001089d */
[-CC-:B------:R-:W-:Y:S02]  /*238f0*/  FFMA.FTZ R158, R6, R134.reuse, -R159.reuse ;  /* 0x00000086069e7223 */ /* 0x180fe4000001089f */
[-C--:B------:R-:W-:Y:S01]  /*23900*/  FFMA.FTZ R151, R7, R134.reuse, -R159 ;  /* 0x0000008607977223 */ /* 0x080fe2000001089f */
[----:B------:R-:W3:Y:S01]  /*23910*/  MUFU.EX2 R3, R3 ;  /* 0x0000000300037308 */ /* 0x000ee20000000800 */
[-CC-:B------:R-:W-:Y:S02]  /*23920*/  FFMA.FTZ R156, R4, R134.reuse, -R157.reuse ;  /* 0x00000086049c7223 */ /* 0x180fe4000001089d */
[-C--:B------:R-:W-:Y:S02]  /*23930*/  FFMA.FTZ R155, R5, R134.reuse, -R157 ;  /* 0x00000086059b7223 */ /* 0x080fe4000001089d */
[-CC-:B------:R-:W-:Y:S02]  /*23940*/  FFMA.FTZ R166, R26, R134.reuse, -R159.reuse ;  /* 0x000000861aa67223 */ /* 0x180fe4000001089f */
[-C--:B------:R-:W-:Y:S02]  /*23950*/  FFMA.FTZ R167, R27, R134.reuse, -R159 ;  /* 0x000000861ba77223 */ /* 0x080fe4000001089f */
[-CC-:B------:R-:W-:Y:S01]  /*23960*/  FFMA.FTZ R170, R24, R134.reuse, -R157.reuse ;  /* 0x0000008618aa7223 */ /* 0x180fe2000001089d */
[----:B------:R-:W-:Y:S01]  /*23970*/  MUFU.EX2 R158, R158 ;  /* 0x0000009e009e7308 */ /* 0x000fe20000000800 */
[--C-:B------:R-:W-:Y:S02]  /*23980*/  FFMA.FTZ R171, R25, R134, -R157.reuse ;  /* 0x0000008619ab7223 */ /* 0x100fe4000001089d */
        /* <DEDUP_REMOVED lines=15> */
[----:B------:R-:W-:Y:S02]  /*23a80*/  FMUL.FTZ R69, R3, R69 ;  /* 0x0000004503457220 */ /* 0x000fe40000410000 */
[----:B------:R-:W4:Y:S01]  /*23a90*/  MUFU.EX2 R135, R135 ;  /* 0x0000008700877308 */ /* 0x000f220000000800 */
[C---:B------:R-:W-:Y:S02]  /*23aa0*/  FMUL.FTZ R74, R2.reuse, R74 ;  /* 0x0000004a024a7220 */ /* 0x040fe40000410000 */
[C---:B------:R-:W-:Y:S01]  /*23ab0*/  FMUL.FTZ R75, R2.reuse, R75 ;  /* 0x0000004b024b7220 */ /* 0x040fe20000410000 */
        /* <DEDUP_REMOVED lines=9> */
[C---:B------:R-:W-:Y:S01]  /*23b50*/  FMUL.FTZ R83, R2.reuse, R83 ;  /* 0x0000005302537220 */ /* 0x040fe20000410000 */
[----:B------:R-:W2:Y:S01]  /*23b60*/  MUFU.EX2 R155, R155 ;  /* 0x0000009b009b7308 */ /* 0x000ea20000000800 */
[C---:B------:R-:W-:Y:S02]  /*23b70*/  FMUL.FTZ R80, R3.reuse, R80 ;  /* 0x0000005003507220 */ /* 0x040fe40000410000 */
[----:B------:R-:W-:Y:S01]  /*23b80*/  FMUL.FTZ R81, R3, R81 ;  /* 0x0000005103517220 */ /* 0x000fe20000410000 */
[----:B----4-:R-:W-:Y:S01]  /*23b90*/  F2FP.PACK_AB R131, R135, R152 ;  /* 0x000000988783723e */ /* 0x010fe200000000ff */
[C---:B------:R-:W-:Y:S02]  /*23ba0*/  FMUL.FTZ R86, R2.reuse, R86 ;  /* 0x0000005602567220 */ /* 0x040fe40000410000 */
[----:B------:R-:W-:Y:S02]  /*23bb0*/  FMUL.FTZ R87, R2, R87 ;  /* 0x0000005702577220 */ /* 0x000fe40000410000 */
[C---:B------:R-:W-:Y:S01]  /*23bc0*/  FMUL.FTZ R84, R3.reuse, R84 ;  /* 0x0000005403547220 */ /* 0x040fe20000410000 */
[----:B------:R-:W-:Y:S01]  /*23bd0*/  MUFU.EX2 R154, R154 ;  /* 0x0000009a009a7308 */ /* 0x000fe20000000800 */
[----:B------:R-:W-:Y:S02]  /*23be0*/  FMUL.FTZ R85, R3, R85 ;  /* 0x0000005503557220 */ /* 0x000fe40000410000 */
[-CC-:B------:R-:W-:Y:S02]  /*23bf0*/  FFMA.FTZ R172, R28, R134.reuse, -R157.reuse ;  /* 0x000000861cac7223 */ /* 0x180fe4000001089d */
[-CC-:B------:R-:W-:Y:S02]  /*23c00*/  FFMA.FTZ R173, R29, R134.reuse, -R157.reuse ;  /* 0x000000861dad7223 */ /* 0x180fe4000001089d */
[-CC-:B------:R-:W-:Y:S02]  /*23c10*/  FFMA.FTZ R174, R32, R134.reuse, -R157.reuse ;  /* 0x0000008620ae7223 */ /* 0x180fe4000001089d */
[-CC-:B------:R-:W-:Y:S01]  /*23c20*/  FFMA.FTZ R175, R33, R134.reuse, -R157.reuse ;  /* 0x0000008621af7223 */ /* 0x180fe2000001089d */
[----:B------:R-:W4:Y:S01]  /*23c30*/  MUFU.EX2 R153, R153 ;  /* 0x0000009900997308 */ /* 0x000f220000000800 */
[-CC-:B------:R-:W-:Y:S02]  /*23c40*/  FFMA.FTZ R176, R36, R134.reuse, -R157.reuse ;  /* 0x0000008624b07223 */ /* 0x180fe4000001089d */
[--C-:B------:R-:W-:Y:S01]  /*23c50*/  FFMA.FTZ R177, R37, R134, -R157.reuse ;  /* 0x0000008625b17223 */ /* 0x100fe2000001089d */
[----:B--2---:R-:W-:Y:S01]  /*23c60*/  F2FP.PACK_AB R128, R155, R156 ;  /* 0x0000009c9b80723e */ /* 0x004fe200000000ff */
[-CC-:B------:R-:W-:Y:S02]  /*23c70*/  FFMA.FTZ R178, R40, R134.reuse, -R157.reuse ;  /* 0x0000008628b27223 */ /* 0x180fe4000001089d */
[-C--:B------:R-:W-:Y:S02]  /*23c80*/  FFMA.FTZ R179, R41, R134.reuse, -R157 ;  /* 0x0000008629b37223 */ /* 0x080fe4000001089d */
[-CC-:B------:R-:W-:Y:S01]  /*23c90*/  FFMA.FTZ R180, R46, R134.reuse, -R159.reuse ;  /* 0x000000862eb47223 */ /* 0x180fe2000001089f */
[----:B------:R-:W-:Y:S01]  /*23ca0*/  MUFU.EX2 R166, R166 ;  /* 0x000000a600a67308 */ /* 0x000fe20000000800 */
[-CC-:B------:R-:W-:Y:S02]  /*23cb0*/  FFMA.FTZ R181, R47, R134.reuse, -R159.reuse ;  /* 0x000000862fb57223 */ /* 0x180fe4000001089f */
[-CC-:B------:R-:W-:Y:S02]  /*23cc0*/  FFMA.FTZ R182, R50, R134.reuse, -R159.reuse ;  /* 0x0000008632b67223 */ /* 0x180fe4000001089f */
[-C--:B------:R-:W-:Y:S02]  /*23cd0*/  FFMA.FTZ R183, R51, R134.reuse, -R159 ;  /* 0x0000008633b77223 */ /* 0x080fe4000001089f */
[-CC-:B------:R-:W-:Y:S02]  /*23ce0*/  FFMA.FTZ R184, R44, R134.reuse, -R157.reuse ;  /* 0x000000862cb87223 */ /* 0x180fe4000001089d */
[-CC-:B------:R-:W-:Y:S01]  /*23cf0*/  FFMA.FTZ R185, R45, R134.reuse, -R157.reuse ;  /* 0x000000862db97223 */ /* 0x180fe2000001089d */
[----:B------:R-:W-:Y:S01]  /*23d00*/  MUFU.EX2 R167, R167 ;  /* 0x000000a700a77308 */ /* 0x000fe20000000800 */
[----:B------:R-:W-:Y:S01]  /*23d10*/  LDSM.16.MT88.4 R44, [R213+0x13000] ;  /* 0x01300000d52c783b */ /* 0x000fe20000004200 */
[--C-:B------:R-:W-:Y:S01]  /*23d20*/  FFMA.FTZ R186, R48, R134, -R157.reuse ;  /* 0x0000008630ba7223 */ /* 0x100fe2000001089d */
[----:B----4-:R-:W-:Y:S01]  /*23d30*/  F2FP.PACK_AB R130, R153, R154 ;  /* 0x0000009a9982723e */ /* 0x010fe200000000ff */
[----:B------:R-:W-:Y:S02]  /*23d40*/  FFMA.FTZ R187, R49, R134, -R157 ;  /* 0x0000008631bb7223 */ /* 0x000fe4000001089d */
        /* <DEDUP_REMOVED lines=43> */
[--C-:B------:R-:W-:Y:S02]  /*24000*/  FFMA.FTZ R144, R14, R134, -R159.reuse ;  /* 0x000000860e907223 */ /* 0x100fe4000001089f */
[C---:B------:R-:W-:Y:S02]  /*24010*/  FMUL.FTZ R14, R2.reuse, R122 ;  /* 0x0000007a020e7220 */ /* 0x040fe40000410000 */
[C---:B--2---:R-:W-:Y:S01]  /*24020*/  HMMA.16816.F32 R100, R128.reuse, R140, R100 ;  /* 0x0000008c8064723c */ /* 0x044fe20000001864 */
[----:B------:R-:W-:Y:S03]  /*24030*/  MUFU.EX2 R178, R178 ;  /* 0x000000b200b27308 */ /* 0x000fe60000000800 */
[-C--:B------:R-:W-:Y:S02]  /*24040*/  FFMA.FTZ R145, R15, R134.reuse, -R159 ;  /* 0x000000860f917223 */ /* 0x080fe4000001089f */
[----:B------:R-:W-:Y:S02]  /*24050*/  FMUL.FTZ R15, R2, R123 ;  /* 0x0000007b020f7220 */ /* 0x000fe40000410000 */
[C---:B------:R-:W-:Y:S01]  /*24060*/  HMMA.16816.F32 R104, R128.reuse, R142, R104 ;  /* 0x0000008e8068723c */ /* 0x040fe20000001868 */
[----:B------:R-:W-:Y:S02]  /*24070*/  LDSM.16.MT88.4 R140, [R213+0xc800] ;  /* 0x00c80000d58c783b */ /* 0x000fe40000004200 */
[----:B------:R-:W-:Y:S01]  /*24080*/  MUFU.EX2 R144, R144 ;  /* 0x0000009000907308 */ /* 0x000fe20000000800 */
[--C-:B------:R-:W-:Y:S02]  /*24090*/  FFMA.FTZ R160, R12, R134, -R157.reuse ;  /* 0x000000860ca07223 */ /* 0x100fe4000001089d */
[----:B------:R-:W-:Y:S02]  /*240a0*/  FMUL.FTZ R12, R3, R120 ;  /* 0x00000078030c7220 */ /* 0x000fe40000410000 */
[----:B------:R-:W-:Y:S04]  /*240b0*/  FFMA.FTZ R161, R13, R134, -R157 ;  /* 0x000000860da17223 */ /* 0x000fe8000001089d */
[C---:B------:R-:W-:Y:S01]  /*240c0*/  FMUL.FTZ R13, R3.reuse, R121 ;  /* 0x00000079030d7220 */ /* 0x040fe20000410000 */
[----:B------:R-:W2:Y:S01]  /*240d0*/  MUFU.EX2 R145, R145 ;  /* 0x0000009100917308 */ /* 0x000ea20000000800 */
[----:B------:R-:W4:Y:S01]  /*240e0*/  LDSM.16.MT88.4 R120, [R216+0xc800] ;  /* 0x00c80000d878783b */ /* 0x000f220000004200 */
[C---:B------:R-:W-:Y:S02]  /*240f0*/  FMUL.FTZ R110, R2.reuse, R110 ;  /* 0x0000006e026e7220 */ /* 0x040fe40000410000 */
[----:B------:R-:W-:Y:S02]  /*24100*/  FMUL.FTZ R111, R2, R111 ;  /* 0x0000006f026f7220 */ /* 0x000fe40000410000 */
[C---:B------:R-:W-:Y:S02]  /*24110*/  FMUL.FTZ R108, R3.reuse, R108 ;  /* 0x0000006c036c7220 */ /* 0x040fe40000410000 */
[----:B------:R-:W-:Y:S02]  /*24120*/  FMUL.FTZ R109, R3, R109 ;  /* 0x0000006d036d7220 */ /* 0x000fe40000410000 */
[-CC-:B------:R-:W-:Y:S01]  /*24130*/  FFMA.FTZ R146, R18, R134.reuse, -R159.reuse ;  /* 0x0000008612927223 */ /* 0x180fe2000001089f */
[----:B------:R-:W-:Y:S01]  /*24140*/  MUFU.EX2 R160, R160 ;  /* 0x000000a000a07308 */ /* 0x000fe20000000800 */
[-C--:B------:R-:W-:Y:S02]  /*24150*/  FFMA.FTZ R147, R19, R134.reuse, -R159 ;  /* 0x0000008613937223 */ /* 0x080fe4000001089f */
[-CC-:B------:R-:W-:Y:S01]  /*24160*/  FFMA.FTZ R162, R16, R134.reuse, -R157.reuse ;  /* 0x0000008610a27223 */ /* 0x180fe2000001089d */
[C---:B---3--:R-:W-:Y:S03]  /*24170*/  HMMA.16816.F32 R108, R128.reuse, R124, R108 ;  /* 0x0000007c806c723c */ /* 0x048fe6000000186c */
[----:B------:R-:W-:Y:S02]  /*24180*/  FFMA.FTZ R163, R17, R134, -R157 ;  /* 0x0000008611a37223 */ /* 0x000fe4000001089d */
        /* <DEDUP_REMOVED lines=15> */
[--C-:B------:R-:W-:Y:S01]  /*24280*/  FFMA.FTZ R164, R22, R134, -R159.reuse ;  /* 0x0000008616a47223 */ /* 0x100fe2000001089f */
[----:B------:R-:W-:Y:S03]  /*24290*/  F2FP.PACK_AB R22, R171, R170 ;  /* 0x000000aaab16723e */ /* 0x000fe600000000ff */
[----:B------:R-:W-:Y:S01]  /*242a0*/  FFMA.FTZ R165, R23, R134, -R159 ;  /* 0x0000008617a57223 */ /* 0x000fe2000001089f */
[----:B------:R-:W-:Y:S01]  /*242b0*/  HMMA.16816.F32 R112, R128, R138, R112 ;  /* 0x0000008a8070723c */ /* 0x000fe20000001870 */
[----:B------:R-:W5:Y:S01]  /*242c0*/  LDSM.16.MT88.4 R128, [R212+0xc800] ;  /* 0x00c80000d480783b */ /* 0x000f620000004200 */
[----:B------:R-:W-:Y:S01]  /*242d0*/  MUFU.EX2 R162, R162 ;  /* 0x000000a200a27308 */ /* 0x000fe20000000800 */
[----:B------:R-:W-:Y:S01]  /*242e0*/  F2FP.PACK_AB R23, R167, R166 ;  /* 0x000000a6a717723e */ /* 0x000fe200000000ff */
[--C-:B------:R-:W-:Y:S01]  /*242f0*/  FFMA.FTZ R168, R20, R134, -R157.reuse ;  /* 0x0000008614a87223 */ /* 0x100fe2000001089d */
[----:B--2---:R-:W-:Y:S01]  /*24300*/  F2FP.PACK_AB R119, R147, R146 ;  /* 0x000000929377723e */ /* 0x004fe200000000ff */
[-C--:B------:R-:W-:Y:S03]  /*24310*/  FFMA.FTZ R169, R21, R134.reuse, -R157 ;  /* 0x0000008615a97223 */ /* 0x080fe6000001089d */
[----:B------:R-:W-:Y:S03]  /*24320*/  LDSM.16.MT88.4 R136, [R213+0x10800] ;  /* 0x01080000d588783b */ /* 0x000fe60000004200 */
[----:B------:R-:W2:Y:S01]  /*24330*/  MUFU.EX2 R163, R163 ;  /* 0x000000a300a37308 */ /* 0x000ea20000000800 */
[-CC-:B------:R-:W-:Y:S02]  /*24340*/  FFMA.FTZ R54, R54, R134.reuse, -R159.reuse ;  /* 0x0000008636367223 */ /* 0x180fe4000001089f */
[--C-:B------:R-:W-:Y:S01]  /*24350*/  FFMA.FTZ R55, R55, R134, -R159.reuse ;  /* 0x0000008637377223 */ /* 0x100fe2000001089f */
[----:B-1----:R-:W-:Y:S01]  /*24360*/  F2FP.PACK_AB R116, R161, R160 ;  /* 0x000000a0a174723e */ /* 0x002fe200000000ff */
        /* <DEDUP_REMOVED lines=9> */
[----:B------:R-:W1:Y:S01]  /*24400*/  MUFU.EX2 R165, R165 ;  /* 0x000000a500a57308 */ /* 0x000e620000000800 */
[-C--:B------:R-:W-:Y:S02]  /*24410*/  FFMA.FTZ R66, R66, R134.reuse, -R159 ;  /* 0x0000008642427223 */ /* 0x080fe4000001089f */
[----:B------:R-:W-:Y:S01]  /*24420*/  FFMA.FTZ R60, R60, R134, -R157 ;  /* 0x000000863c3c7223 */ /* 0x000fe2000001089d */
        /* <DEDUP_REMOVED lines=63> */
[-CC-:B------:R-:W-:Y:S01]  /*24820*/  FFMA.FTZ R141, R30, R134.reuse, -R159.reuse ;  /* 0x000000861e8d7223 */ /* 0x180fe2000001089f */
[----:B------:R-:W-:Y:S01]  /*24830*/  HMMA.16816.F32 R112, R116, R142, R112 ;  /* 0x0000008e7470723c */ /* 0x000fe20000001870 */
[----:B------:R-:W1:Y:S03]  /*24840*/  LDSM.16.MT88.4 R116, [R212+0xd000] ;  /* 0x00d00000d474783b */ /* 0x000e660000004200 */
[-CC-:B------:R-:W-:Y:S02]  /*24850*/  FFMA.FTZ R140, R31, R134.reuse, -R159.reuse ;  /* 0x000000861f8c7223 */ /* 0x180fe4000001089f */
[----:B------:R-:W-:Y:S01]  /*24860*/  MUFU.EX2 R141, R141 ;  /* 0x0000008d008d7308 */ /* 0x000fe20000000800 */
[-CC-:B------:R-:W-:Y:S01]  /*24870*/  FFMA.FTZ R142, R34, R134.reuse, -R159.reuse ;  /* 0x00000086228e7223 */ /* 0x180fe2000001089f */
[C---:B----4-:R-:W-:Y:S01]  /*24880*/  HMMA.16816.F32 R4, R20.reuse, R128, R4 ;  /* 0x000000801404723c */ /* 0x050fe20000001804 */
[----:B------:R-:W-:Y:S04]  /*24890*/  LDSM.16.MT88.4 R28, [R216+0xd800] ;  /* 0x00d80000d81c783b */ /* 0x000fe80000004200 */
[-CC-:B------:R-:W-:Y:S03]  /*248a0*/  FFMA.FTZ R143, R35, R134.reuse, -R159.reuse ;  /* 0x00000086238f7223 */ /* 0x180fe6000001089f */
        /* <DEDUP_REMOVED lines=32> */
[-CC-:B------:R-:W-:Y:S01]  /*24ab0*/  FFMA.FTZ R137, R38, R134.reuse, -R159.reuse ;  /* 0x0000008626897223 */ /* 0x180fe2000001089f */
[----:B------:R-:W-:Y:S04]  /*24ac0*/  HMMA.16816.F32 R112, R20, R138, R112 ;  /* 0x0000008a1470723c */ /* 0x000fe80000001870 */
[-CC-:B------:R-:W-:Y:S01]  /*24ad0*/  FFMA.FTZ R136, R39, R134.reuse, -R159.reuse ;  /* 0x0000008627887223 */ /* 0x180fe2000001089f */
[----:B------:R-:W-:Y:S01]  /*24ae0*/  MUFU.EX2 R137, R137 ;  /* 0x0000008900897308 */ /* 0x000fe20000000800 */
[----:B------:R-:W-:Y:S01]  /*24af0*/  LDSM.16.MT88.4 R36, [R216+0xe000] ;  /* 0x00e00000d824783b */ /* 0x000fe20000004200 */
[----:B---3--:R-:W-:Y:S01]  /*24b00*/  F2FP.PACK_AB R21, R140, R141 ;  /* 0x0000008d8c15723e */ /* 0x008fe200000000ff */
[--C-:B------:R-:W-:Y:S01]  /*24b10*/  FFMA.FTZ R138, R42, R134, -R159.reuse ;  /* 0x000000862a8a7223 */ /* 0x100fe2000001089f */
[----:B-----5:R-:W-:Y:S03]  /*24b20*/  F2FP.PACK_AB R23, R143, R142 ;  /* 0x0000008e8f17723e */ /* 0x020fe600000000ff */
[----:B------:R-:W-:Y:S01]  /*24b30*/  F2FP.PACK_AB R20, R173, R172 ;  /* 0x000000acad14723e */ /* 0x000fe200000000ff */
[--C-:B------:R-:W-:Y:S01]  /*24b40*/  FFMA.FTZ R139, R43, R134, -R159.reuse ;  /* 0x000000862b8b7223 */ /* 0x100fe2000001089f */
[----:B------:R-:W-:Y:S01]  /*24b50*/  F2FP.PACK_AB R22, R175, R174 ;  /* 0x000000aeaf16723e */ /* 0x000fe200000000ff */
[----:B------:R-:W-:Y:S01]  /*24b60*/  LDSM.16.MT88.4 R40, [R213+0x12000] ;  /* 0x01200000d528783b */ /* 0x000fe20000004200 */
[----:B------:R-:W2:Y:S01]  /*24b70*/  MUFU.EX2 R136, R136 ;  /* 0x0000008800887308 */ /* 0x000ea20000000800 */
[----:B------:R-:W-:Y:S02]  /*24b80*/  FFMA.FTZ R159, R67, R134, -R159 ;  /* 0x00000086439f7223 */ /* 0x000fe4000001089f */
        /* <DEDUP_REMOVED lines=125> */
[-CC-:B------:R-:W-:Y:S01]  /*25360*/  FFMA.FTZ R33, R61, R134.reuse, -R157.reuse ;  /* 0x000000863d217223 */ /* 0x180fe2000001089d */
[C---:B------:R-:W-:Y:S04]  /*25370*/  HMMA.16816.F32 R72, R20.reuse, R34, R72 ;  /* 0x000000221448723c */ /* 0x040fe80000001848 */
[-CC-:B------:R-:W-:Y:S01]  /*25380*/  FFMA.FTZ R32, R64, R134.reuse, -R157.reuse ;  /* 0x0000008640207223 */ /* 0x180fe2000001089d */
[----:B------:R-:W3:Y:S01]  /*25390*/  MUFU.EX2 R33, R33 ;  /* 0x0000002100217308 */ /* 0x000ee20000000800 */
[----:B------:R-:W-:Y:S02]  /*253a0*/  FFMA.FTZ R157, R65, R134, -R157 ;  /* 0x00000086419d7223 */ /* 0x000fe4000001089d */
        /* <DEDUP_REMOVED lines=49> */
.L_x_3150:
        /* <DEDUP_REMOVED lines=11> */
.L_x_3173:
[----:B--23--:R-:W-:Y:S01]  /*25770*/  FADD.FTZ R240, R5, R240 ;  /* 0x000000f005f07221 */ /* 0x00cfe20000010000 */
[----:B------:R-:W-:Y:S05]  /*25780*/  BRA.DIV ~URZ, `(.L_x_3161) ;  /* 0x000017127f007947 */ /* 0x000fea000b800000 */
[----:B------:R-:W2:Y:S04]  /*25790*/  SHFL.BFLY PT, R8, R241, 0x2, 0x1f ;  /* 0x0c401f00f1087f89 */ /* 0x000ea800000e0000 */
[----:B------:R-:W3:Y:S01]  /*257a0*/  SHFL.BFLY PT, R9, R240, 0x1, 0x1f ;  /* 0x0c201f00f0097f89 */ /* 0x000ee200000e0000 */
[----:B--2---:R-:W-:Y:S02]  /*257b0*/  FADD.FTZ R8, R8, R241 ;  /* 0x000000f108087221 */ /* 0x004fe40000010000 */
[----:B---3--:R-:W-:-:S03]  /*257c0*/  FADD.FTZ R9, R240, R9 ;  /* 0x00000009f0097221 */ /* 0x008fc60000010000 */
[----:B------:R2:W3:Y:S04]  /*257d0*/  SHFL.BFLY PT, R5, R8, 0x1, 0x1f ;  /* 0x0c201f0008057f89 */ /* 0x0004e800000e0000 */
.L_x_3174:
        /* <DEDUP_REMOVED lines=73> */
[----:B---3--:R-:W-:Y:S01]  /*25c70*/  SHF.R.S32.HI R11, RZ, 0x1f, R0 ;  /* 0x0000001fff0b7819 */ /* 0x008fe20000011400 */
[----:B------:R-:W-:Y:S01]  /*25c80*/  FMUL.FTZ R87, R3, R87 ;  /* 0x0000005703577220 */ /* 0x000fe20000410000 */
[----:B------:R-:W-:Y:S01]  /*25c90*/  F2FP.PACK_AB R78, R79, R78 ;  /* 0x0000004e4f4e723e */ /* 0x000fe200000000ff */
[----:B------:R-:W-:Y:S01]  /*25ca0*/  FMUL.FTZ R86, R3, R86 ;  /* 0x0000005603567220 */ /* 0x000fe20000410000 */
[----:B------:R-:W-:Y:S01]  /*25cb0*/  LEA.HI R4, R11, R0, RZ, 0x2 ;  /* 0x000000000b047211 */ /* 0x000fe200078f10ff */
[----:B------:R-:W-:Y:S01]  /*25cc0*/  FMUL.FTZ R91, R3, R91 ;  /* 0x0000005b035b7220 */ /* 0x000fe20000410000 */
[----:B------:R-:W-:Y:S01]  /*25cd0*/  F2FP.PACK_AB R82, R83, R82 ;  /* 0x000000525352723e */ /* 0x000fe200000000ff */
[C---:B------:R-:W-:Y:S01]  /*25ce0*/  FMUL.FTZ R90, R3.reuse, R90 ;  /* 0x0000005a035a7220 */ /* 0x040fe20000410000 */
[--C-:B------:R-:W-:Y:S01]  /*25cf0*/  SHF.R.S32.HI R13, RZ, 0x2, R4.reuse ;  /* 0x00000002ff0d7819 */ /* 0x100fe20000011404 */
[C---:B------:R-:W-:Y:S01]  /*25d00*/  FMUL.FTZ R95, R3.reuse, R95 ;  /* 0x0000005f035f7220 */ /* 0x040fe20000410000 */
[----:B--2---:R-:W-:Y:S01]  /*25d10*/  SHF.R.S32.HI R8, RZ, 0x1f, R4 ;  /* 0x0000001fff087819 */ /* 0x004fe20000011404 */
[----:B------:R-:W-:Y:S01]  /*25d20*/  FMUL.FTZ R94, R3, R94 ;  /* 0x0000005e035e7220 */ /* 0x000fe20000410000 */
[----:B------:R-:W-:Y:S01]  /*25d30*/  F2FP.PACK_AB R86, R87, R86 ;  /* 0x000000565756723e */ /* 0x000fe200000000ff */
[C---:B------:R-:W-:Y:S01]  /*25d40*/  FMUL.FTZ R99, R3.reuse, R99 ;  /* 0x0000006303637220 */ /* 0x040fe20000410000 */
[----:B------:R-:W-:Y:S01]  /*25d50*/  LEA.HI R8, R8, R13, RZ, 0x3 ;  /* 0x0000000d08087211 */ /* 0x000fe200078f18ff */
[----:B------:R-:W-:Y:S01]  /*25d60*/  FMUL.FTZ R98, R3, R98 ;  /* 0x0000006203627220 */ /* 0x000fe20000410000 */
[----:B------:R-:W-:Y:S01]  /*25d70*/  F2FP.PACK_AB R90, R91, R90 ;  /* 0x0000005a5b5a723e */ /* 0x000fe200000000ff */
[C---:B------:R-:W-:Y:S01]  /*25d80*/  FMUL.FTZ R103, R3.reuse, R103 ;  /* 0x0000006703677220 */ /* 0x040fe20000410000 */
[----:B------:R-:W-:Y:S01]  /*25d90*/  LOP3.LUT R8, R8, 0xfffffff8, RZ, 0xc0, !PT ;  /* 0xfffffff808087812 */ /* 0x000fe200078ec0ff */
[----:B------:R-:W-:Y:S01]  /*25da0*/  FMUL.FTZ R102, R3, R102 ;  /* 0x0000006603667220 */ /* 0x000fe20000410000 */
[----:B------:R-:W-:Y:S01]  /*25db0*/  F2FP.PACK_AB R94, R95, R94 ;  /* 0x0000005e5f5e723e */ /* 0x000fe200000000ff */
[----:B------:R-:W-:Y:S01]  /*25dc0*/  FMUL.FTZ R107, R3, R107 ;  /* 0x0000006b036b7220 */ /* 0x000fe20000410000 */
[----:B------:R-:W-:Y:S01]  /*25dd0*/  IADD3 R8, R13, -R8, RZ ;  /* 0x800000080d087210 */ /* 0x000fe20007ffe0ff */
[C---:B------:R-:W-:Y:S01]  /*25de0*/  FMUL.FTZ R106, R3.reuse, R106 ;  /* 0x0000006a036a7220 */ /* 0x040fe20000410000 */
[----:B------:R-:W-:Y:S01]  /*25df0*/  LOP3.LUT R13, R4, 0x3ffffffc, RZ, 0xc0, !PT ;  /* 0x3ffffffc040d7812 */ /* 0x000fe200078ec0ff */
[C---:B------:R-:W-:Y:S01]  /*25e00*/  FMUL.FTZ R111, R3.reuse, R111 ;  /* 0x0000006f036f7220 */ /* 0x040fe20000410000 */
[----:B------:R-:W-:Y:S01]  /*25e10*/  SHF.L.U32 R10, R8, 0x6, RZ ;  /* 0x00000006080a7819 */ /* 0x000fe200000006ff */
[----:B------:R-:W-:Y:S01]  /*25e20*/  FMUL.FTZ R110, R3, R110 ;  /* 0x0000006e036e7220 */ /* 0x000fe20000410000 */
[----:B------:R-:W-:Y:S01]  /*25e30*/  IADD3 R13, -R13, R0, RZ ;  /* 0x000000000d0d7210 */ /* 0x000fe20007ffe1ff */
[C---:B------:R-:W-:Y:S01]  /*25e40*/  FMUL.FTZ R123, R3.reuse, R123 ;  /* 0x0000007b037b7220 */ /* 0x040fe20000410000 */
[----:B------:R-:W-:Y:S01]  /*25e50*/  LOP3.LUT R10, R10, 0x1c0, RZ, 0xc0, !PT ;  /* 0x000001c00a0a7812 */ /* 0x000fe200078ec0ff */
[C---:B------:R-:W-:Y:S01]  /*25e60*/  FMUL.FTZ R122, R3.reuse, R122 ;  /* 0x0000007a037a7220 */ /* 0x040fe20000410000 */
[----:B------:R-:W-:Y:S01]  /*25e70*/  LOP3.LUT R12, R8, 0x1, RZ, 0xc0, !PT ;  /* 0x00000001080c7812 */ /* 0x000fe200078ec0ff */
[C---:B------:R-:W-:Y:S01]  /*25e80*/  FMUL.FTZ R119, R3.reuse, R119 ;  /* 0x0000007703777220 */ /* 0x040fe20000410000 */
[----:B------:R-:W-:Y:S01]  /*25e90*/  LEA.HI R10, R10, R10, RZ, 0x1d ;  /* 0x0000000a0a0a7211 */ /* 0x000fe200078fe8ff */
[C---:B------:R-:W-:Y:S01]  /*25ea0*/  FMUL.FTZ R118, R3.reuse, R118 ;  /* 0x0000007603767220 */ /* 0x040fe20000410000 */
[----:B------:R-:W-:Y:S01]  /*25eb0*/  ISETP.NE.U32.AND P0, PT, R12, 0x1, PT ;  /* 0x000000010c00780c */ /* 0x000fe20003f05070 */
[----:B------:R-:W-:Y:S01]  /*25ec0*/  FMUL.FTZ R115, R3, R115 ;  /* 0x0000007303737220 */ /* 0x000fe20000410000 */
[----:B------:R-:W-:Y:S01]  /*25ed0*/  F2FP.PACK_AB R98, R99, R98 ;  /* 0x000000626362723e */ /* 0x000fe200000000ff */
[----:B------:R-:W-:Y:S01]  /*25ee0*/  FMUL.FTZ R114, R3, R114 ;  /* 0x0000007203727220 */ /* 0x000fe20000410000 */
[----:B------:R-:W-:-:S02]  /*25ef0*/  LEA.HI R3, R11, R0, RZ, 0x5 ;  /* 0x000000000b037211 */ /* 0x000fc400078f28ff */
[----:B------:R-:W-:Y:S02]  /*25f00*/  R2P PR, R8, 0x6 ;  /* 0x0000000608007804 */ /* 0x000fe40000000000 */
[----:B------:R-:W-:Y:S02]  /*25f10*/  SHF.R.S32.HI R4, RZ, 0x5, R3 ;  /* 0x00000005ff047819 */ /* 0x000fe40000011403 */
[----:B------:R-:W-:Y:S02]  /*25f20*/  MOV R8, 0x20 ;  /* 0x0000002000087802 */ /* 0x000fe40000000f00 */
[----:B------:R-:W-:Y:S02]  /*25f30*/  LEA R13, R4, R13, 0x9 ;  /* 0x0000000d040d7211 */ /* 0x000fe400078e48ff */
[----:B------:R-:W-:Y:S02]  /*25f40*/  SEL R8, R8, 0xffffffe0, !P1 ;  /* 0xffffffe008087807 */ /* 0x000fe40004800000 */
[----:B------:R-:W-:-:S02]  /*25f50*/  LEA R10, R13, R10, 0x1 ;  /* 0x0000000a0d0a7211 */ /* 0x000fc400078e08ff */
[----:B------:R-:W-:Y:S02]  /*25f60*/  F2FP.PACK_AB R102, R103, R102 ;  /* 0x000000666766723e */ /* 0x000fe400000000ff */
[----:B------:R-:W-:Y:S02]  /*25f70*/  SHF.L.U32 R13, R10, 0x1, RZ ;  /* 0x000000010a0d7819 */ /* 0x000fe400000006ff */
[----:B------:R-:W-:Y:S02]  /*25f80*/  MOV R10, 0x40 ;  /* 0x00000040000a7802 */ /* 0x000fe40000000f00 */
[C---:B------:R-:W-:Y:S01]  /*25f90*/  IADD3 R15, R13.reuse, -0x10, RZ ;  /* 0xfffffff00d0f7810 */ /* 0x040fe20007ffe0ff */
[----:B------:R-:W-:Y:S01]  /*25fa0*/  STS [R13], R128 ;  /* 0x000000800d007388 */ /* 0x000fe20000000800 */
[C---:B------:R-:W-:Y:S02]  /*25fb0*/  @P0 IADD3 R15, R13.reuse, 0x10, RZ ;  /* 0x000000100d0f0810 */ /* 0x040fe40007ffe0ff */
[----:B------:R-:W-:Y:S01]  /*25fc0*/  SEL R10, R10, 0xffffffc0, !P2 ;  /* 0xffffffc00a0a7807 */ /* 0x000fe20005000000 */
[----:B------:R-:W-:Y:S01]  /*25fd0*/  STS [R13+0x400], R130 ;  /* 0x000400820d007388 */ /* 0x000fe20000000800 */
[----:B------:R-:W-:-:S02]  /*25fe0*/  IADD3 R17, R13, R8, RZ ;  /* 0x000000080d117210 */ /* 0x000fc40007ffe0ff */
[-C--:B------:R-:W-:Y:S01]  /*25ff0*/  IADD3 R19, R8, R15.reuse, RZ ;  /* 0x0000000f08137210 */ /* 0x080fe20007ffe0ff */
[----:B------:R-:W-:Y:S01]  /*26000*/  STS [R15], R124 ;  /* 0x0000007c0f007388 */ /* 0x000fe20000000800 */
[-C--:B------:R-:W-:Y:S02]  /*26010*/  IADD3 R21, R13, R10.reuse, RZ ;  /* 0x0000000a0d157210 */ /* 0x080fe40007ffe0ff */
[----:B------:R-:W-:Y:S01]  /*26020*/  IADD3 R23, R10, R15, RZ ;  /* 0x0000000f0a177210 */ /* 0x000fe20007ffe0ff */
[----:B------:R-:W-:Y:S01]  /*26030*/  STS [R15+0x400], R126 ;  /* 0x0004007e0f007388 */ /* 0x000fe20000000800 */
[-C--:B------:R-:W-:Y:S02]  /*26040*/  IADD3 R25, R17, R10.reuse, RZ ;  /* 0x0000000a11197210 */ /* 0x080fe40007ffe0ff */
[----:B------:R-:W-:Y:S01]  /*26050*/  IADD3 R27, R19, R10, RZ ;  /* 0x0000000a131b7210 */ /* 0x000fe20007ffe0ff */
[----:B------:R-:W-:Y:S01]  /*26060*/  STS [R17], R68 ;  /* 0x0000004411007388 */ /* 0x000fe20000000800 */
[----:B------:R-:W-:-:S02]  /*26070*/  F2FP.PACK_AB R106, R107, R106 ;  /* 0x0000006a6b6a723e */ /* 0x000fc400000000ff */
[----:B------:R-:W-:Y:S01]  /*26080*/  F2FP.PACK_AB R110, R111, R110 ;  /* 0x0000006e6f6e723e */ /* 0x000fe200000000ff */
[----:B------:R-:W-:Y:S01]  /*26090*/  STS [R17+0x400], R70 ;  /* 0x0004004611007388 */ /* 0x000fe20000000800 */
[----:B------:R-:W-:Y:S02]  /*260a0*/  F2FP.PACK_AB R122, R123, R122 ;  /* 0x0000007a7b7a723e */ /* 0x000fe400000000ff */
[----:B------:R-:W-:Y:S01]  /*260b0*/  ISETP.NE.AND P0, PT, R233, -0x1, PT ;  /* 0xffffffffe900780c */ /* 0x000fe20003f05270 */
[----:B------:R-:W-:Y:S01]  /*260c0*/  STS [R19], R72 ;  /* 0x0000004813007388 */ /* 0x000fe20000000800 */
[----:B------:R-:W-:Y:S02]  /*260d0*/  F2FP.PACK_AB R118, R119, R118 ;  /* 0x000000767776723e */ /* 0x000fe400000000ff */
[----:B------:R-:W-:Y:S01]  /*260e0*/  F2FP.PACK_AB R114, R115, R114 ;  /* 0x000000727372723e */ /* 0x000fe200000000ff */
[----:B------:R-:W-:Y:S04]  /*260f0*/  STS [R19+0x400], R74 ;  /* 0x0004004a13007388 */ /* 0x000fe80000000800 */
[----:B------:R-:W-:Y:S04]  /*26100*/  STS [R21], R76 ;  /* 0x0000004c15007388 */ /* 0x000fe80000000800 */
[----:B------:R-:W-:Y:S04]  /*26110*/  STS [R21+0x400], R78 ;  /* 0x0004004e15007388 */ /* 0x000fe80000000800 */
        /* <DEDUP_REMOVED lines=9> */
[----:B------:R2:W-:Y:S04]  /*261b0*/  STS [R15+0x2400], R98 ;  /* 0x002400620f007388 */ /* 0x0005e80000000800 */
[----:B------:R-:W-:Y:S04]  /*261c0*/  STS [R17+0x2000], R100 ;  /* 0x0020006411007388 */ /* 0x000fe80000000800 */
        /* <DEDUP_REMOVED lines=11> */
[----:B------:R-:W3:Y:S04]  /*26280*/  LD.E.U8 R8, [R6.64+0x1c8] ;  /* 0x0001c80406087980 */ /* 0x000ee8000c101100 */
[----:B--2---:R-:W2:Y:S04]  /*26290*/  @!P0 LD.E.64 R14, [R6.64+0x80] ;  /* 0x00008004060e8980 */ /* 0x004ea8000c101b00 */
[----:B------:R-:W4:Y:S01]  /*262a0*/  LD.E.64 R52, [R6.64+0x88] ;  /* 0x0000880406347980 */ /* 0x000f22000c101b00 */
[----:B------:R-:W1:Y:S08]  /*262b0*/  @P4 MUFU.LG2 R13, R9 ;  /* 0x00000009000d4308 */ /* 0x000e700000000c00 */
[----:B------:R-:W1:Y:S01]  /*262c0*/  @P3 MUFU.LG2 R5, R5 ;  /* 0x0000000500053308 */ /* 0x000e620000000c00 */
[----:B------:R-:W-:Y:S01]  /*262d0*/  @!P0 SHF.R.S32.HI R12, RZ, 0x1f, R229 ;  /* 0x0000001fff0c8819 */ /* 0x000fe200000114e5 */
[----:B------:R2:W5:Y:S01]  /*262e0*/  LD.E.64 R50, [R6.64+0x90] ;  /* 0x0000900406327980 */ /* 0x000562000c101b00 */
[----:B------:R-:W-:Y:S01]  /*262f0*/  BSSY B0, `(.L_x_3162) ;  /* 0x000001e000007945 */ /* 0x000fe20003800000 */
[----:B------:R-:W-:Y:S01]  /*26300*/  MOV R10, 0x7f800000 ;  /* 0x7f800000000a7802 */ /* 0x000fe20000000f00 */
[----:B-1----:R-:W-:Y:S01]  /*26310*/  @P4 FMUL.FTZ R13, R13, 0.69314718246459960938 ;  /* 0x3f3172180d0d4820 */ /* 0x002fe20000410000 */
[----:B------:R-:W-:-:S03]  /*26320*/  MOV R44, 0x7f800000 ;  /* 0x7f800000002c7802 */ /* 0x000fc60000000f00 */
[----:B-----5:R-:W-:Y:S02]  /*26330*/  @P4 FFMA.FTZ R10, R133, R2, R13 ;  /* 0x00000002850a4223 */ /* 0x020fe4000001000d */
[----:B------:R-:W-:-:S04]  /*26340*/  @P3 FMUL.FTZ R9, R5, 0.69314718246459960938 ;  /* 0x3f31721805093820 */ /* 0x000fc80000410000 */
[----:B------:R-:W-:Y:S01]  /*26350*/  @P3 FFMA.FTZ R44, R132, R2, R9 ;  /* 0x00000002842c3223 */ /* 0x000fe20000010009 */
[----:B---3--:R-:W-:Y:S01]  /*26360*/  ISETP.NE.AND P1, PT, R8, RZ, PT ;  /* 0x000000ff0800720c */ /* 0x008fe20003f25270 */
[----:B--2---:R-:W-:Y:S02]  /*26370*/  @!P0 IMAD R15, R15, R229, RZ ;  /* 0x000000e50f0f8224 */ /* 0x004fe400078e02ff */
[-C--:B----4-:R-:W-:Y:S02]  /*26380*/  @P0 IMAD R8, R53, R233.reuse, RZ ;  /* 0x000000e935080224 */ /* 0x090fe400078e02ff */
[----:B------:R-:W-:-:S04]  /*26390*/  @P0 IMAD.WIDE.U32 R16, R52, R233, RZ ;  /* 0x000000e934100225 */ /* 0x000fc800078e00ff */
[C---:B------:R-:W-:Y:S02]  /*263a0*/  @!P0 IMAD R12, R14.reuse, R12, R15 ;  /* 0x0000000c0e0c8224 */ /* 0x040fe400078e020f */
[----:B------:R-:W-:Y:S01]  /*263b0*/  @!P0 IMAD.WIDE.U32 R14, R14, R229, RZ ;  /* 0x000000e50e0e8225 */ /* 0x000fe200078e00ff */
[----:B------:R-:W-:Y:S02]  /*263c0*/  @P0 IADD3 R5, R17, R8, RZ ;  /* 0x0000000811050210 */ /* 0x000fe40007ffe0ff */
        /* <DEDUP_REMOVED lines=11> */
.L_x_3163:
[----:B------:R-:W-:Y:S02]  /*26480*/  ULDC.64 UR4, c[0x0][0x118] ;  /* 0x0000460000047ab9 */ /* 0x000fe40000000a00 */
[----:B------:R-:W2:Y:S04]  /*26490*/  LD.E R2, [R6.64+0x60] ;  /* 0x0000600406027980 */ /* 0x000ea8000c101900 */
[----:B------:R-:W3:Y:S01]  /*264a0*/  LD.E R46, [R6.64+0xb4] ;  /* 0x0000b404062e7980 */ /* 0x000ee2000c101900 */
[----:B--2---:R-:W-:-:S04]  /*264b0*/  IMAD R229, R2, R229, R232 ;  /* 0x000000e502e57224 */ /* 0x004fc800078e02e8 */
[----:B---3--:R-:W-:Y:S02]  /*264c0*/  IMAD R46, R46, R229, RZ ;  /* 0x000000e52e2e7224 */ /* 0x008fe400078e02ff */
.L_x_3164:
[----:B------:R-:W-:Y:S05]  /*264d0*/  BSYNC B0 ;  /* 0x0000000000007941 */ /* 0x000fea0003800000 */
.L_x_3162:
        /* <DEDUP_REMOVED lines=12> */
[----:B------:R-:W-:-:S05]  /*265a0*/  LOP3.LUT R47, R47, 0xffffffc, RZ, 0xc0, !PT ;  /* 0x0ffffffc2f2f7812 */ /* 0x000fca00078ec0ff */
[----:B------:R-:W-:Y:S01]  /*265b0*/  IMAD.IADD R3, R4, 0x1, -R47 ;  /* 0x0000000104037824 */ /* 0x000fe200078e0a2f */
        /* <DEDUP_REMOVED lines=13> */
[----:B------:R-:W-:-:S04]  /*26690*/  LEA.HI R48, R48, R9, RZ, 0x2 ;  /* 0x0000000930307211 */ /* 0x000fc800078f10ff */
[----:B------:R-:W-:-:S05]  /*266a0*/  SHF.R.S32.HI R48, RZ, 0x2, R48 ;  /* 0x00000002ff307819 */ /* 0x000fca0000011430 */
[----:B------:R-:W-:Y:S01]  /*266b0*/  IMAD R3, R3, 0x10, R48 ;  /* 0x0000001003037824 */ /* 0x000fe200078e0230 */
[----:B------:R-:W-:Y:S05]  /*266c0*/  @P0 BRA `(.L_x_3166) ;  /* 0x000000d000000947 */ /* 0x000fea0003800000 */
[----:B------:R-:W-:Y:S01]  /*266d0*/  IMAD R48, R231, 0x40, R46 ;  /* 0x00000040e7307824 */ /* 0x000fe200078e022e */
[----:B------:R-:W-:Y:S01]  /*266e0*/  IADD3 R47, R3, 0x8, RZ ;  /* 0x00000008032f7810 */ /* 0x000fe20007ffe0ff */
        /* <DEDUP_REMOVED lines=11> */
.L_x_3166:
[----:B------:R-:W-:Y:S05]  /*267a0*/  BSYNC B0 ;  /* 0x0000000000007941 */ /* 0x000fea0003800000 */
.L_x_3165:
[----:B------:R-:W-:Y:S01]  /*267b0*/  LEA.HI R3, R11, R0, RZ, 0x3 ;  /* 0x000000000b037211 */ /* 0x000fe200078f18ff */
[----:B------:R-:W-:Y:S01]  /*267c0*/  ULDC.64 UR4, c[0x0][0x118] ;  /* 0x0000460000047ab9 */ /* 0x000fe20000000a00 */
[----:B------:R-:W-:Y:S01]  /*267d0*/  IMAD.SHL.U32 R231, R231, 0x40, RZ ;  /* 0x00000040e7e77824 */ /* 0x000fe200078e00ff */
[----:B------:R-:W-:Y:S01]  /*267e0*/  LEA.HI R45, R45, R2, RZ, 0x3 ;  /* 0x000000022d2d7211 */ /* 0x000fe200078f18ff */
[----:B-1----:R1:W5:Y:S01]  /*267f0*/  LD.E R6, [R6.64+0xc0] ;  /* 0x0000c00406067980 */ /* 0x002362000c101900 */
[----:B------:R-:W-:Y:S01]  /*26800*/  LOP3.LUT R3, R3, 0xfffffff8, RZ, 0xc0, !PT ;  /* 0xfffffff803037812 */ /* 0x000fe200078ec0ff */
[----:B------:R-:W-:Y:S01]  /*26810*/  BSSY B0, `(.L_x_3167) ;  /* 0x0000024000007945 */ /* 0x000fe20003800000 */
[----:B------:R-:W-:-:S03]  /*26820*/  SHF.R.S32.HI R4, RZ, 0x1f, R232 ;  /* 0x0000001fff047819 */ /* 0x000fc600000114e8 */
[----:B------:R-:W-:Y:S01]  /*26830*/  IMAD.IADD R3, R0, 0x1, -R3 ;  /* 0x0000000100037824 */ /* 0x000fe200078e0a03 */
[----:B------:R-:W-:-:S03]  /*26840*/  SHF.R.S32.HI R0, RZ, 0x1f, R231 ;  /* 0x0000001fff007819 */ /* 0x000fc600000114e7 */
[----:B----4-:R-:W-:Y:S02]  /*26850*/  IMAD.SHL.U32 R10, R3, 0x8, RZ ;  /* 0x00000008030a7824 */ /* 0x010fe400078e00ff */
[----:B------:R-:W-:-:S03]  /*26860*/  IMAD R3, R53, R231, RZ ;  /* 0x000000e735037224 */ /* 0x000fc600078e02ff */
[--C-:B------:R-:W-:Y:S01]  /*26870*/  SHF.R.S32.HI R11, RZ, 0x1f, R10.reuse ;  /* 0x0000001fff0b7819 */ /* 0x100fe2000001140a */
[C---:B------:R-:W-:Y:S02]  /*26880*/  IMAD R0, R52.reuse, R0, R3 ;  /* 0x0000000034007224 */ /* 0x040fe400078e0203 */
[----:B------:R-:W-:Y:S02]  /*26890*/  IMAD R3, R51, R232, RZ ;  /* 0x000000e833037224 */ /* 0x000fe400078e02ff */
        /* <DEDUP_REMOVED lines=9> */
[----:B------:R-:W-:Y:S02]  /*26930*/  IMAD.IADD R5, R2, 0x1, -R5 ;  /* 0x0000000102057824 */ /* 0x000fe400078e0a05 */
[----:B------:R-:W-:Y:S02]  /*26940*/  IMAD.IADD R47, R51, 0x1, R3 ;  /* 0x00000001332f7824 */ /* 0x000fe400078e0203 */
[----:B-1----:R-:W-:Y:S01]  /*26950*/  IMAD.SHL.U32 R7, R5, 0x8, RZ ;  /* 0x0000000805077824 */ /* 0x002fe200078e00ff */
[----:B------:R-:W-:-:S04]  /*26960*/  SHF.R.S32.HI R5, RZ, 0x1f, R45 ;  /* 0x0000001fff057819 */ /* 0x000fc8000001142d */
[----:B------:R-:W-:-:S03]  /*26970*/  IADD3 R7, R7, 0x40, RZ ;  /* 0x0000004007077810 */ /* 0x000fc60007ffe0ff */
[----:B------:R-:W-:Y:S05]  /*26980*/  @P0 BRA `(.L_x_3168) ;  /* 0x000000c000000947 */ /* 0x000fea0003800000 */
[----:B------:R-:W-:Y:S01]  /*26990*/  IMAD R0, R53, R45, RZ ;  /* 0x0000002d35007224 */ /* 0x000fe200078e02ff */
        /* <DEDUP_REMOVED lines=11> */
.L_x_3168:
[----:B------:R-:W-:Y:S05]  /*26a50*/  BSYNC B0 ;  /* 0x0000000000007941 */ /* 0x000fea0003800000 */
.L_x_3167:
        /* <DEDUP_REMOVED lines=17> */
[----:B------:R1:W-:Y:S04]  /*26b70*/  @!P1 ST.E.128 [R2.64], R32 ;  /* 0x0000002002009985 */ /* 0x0003e8000c101d04 */
[----:B------:R1:W-:Y:S02]  /*26b80*/  @!P0 ST.E.128 [R2.64+0x80], R16 ;  /* 0x0000801002008985 */ /* 0x0003e4000c101d04 */
.L_x_3170:
[----:B------:R-:W-:Y:S05]  /*26b90*/  BSYNC B0 ;  /* 0x0000000000007941 */ /* 0x000fea0003800000 */
.L_x_3169:
        /* <DEDUP_REMOVED lines=17> */
[----:B--2---:R1:W-:Y:S04]  /*26cb0*/  @!P1 ST.E.128 [R2.64], R28 ;  /* 0x0000001c02009985 */ /* 0x0043e8000c101d04 */
[----:B------:R1:W-:Y:S02]  /*26cc0*/  @!P0 ST.E.128 [R2.64+0x80], R12 ;  /* 0x0000800c02008985 */ /* 0x0003e4000c101d04 */
.L_x_3172:
[----:B------:R-:W-:Y:S05]  /*26cd0*/  BSYNC B0 ;  /* 0x0000000000007941 */ /* 0x000fea0003800000 */
.L_x_3171:
[----:B------:R-:W-:-:S04]  /*26ce0*/  IADD3 R0, R45, 0x30, RZ ;  /* 0x000000302d007810 */ /* 0x000fc80007ffe0ff */
[----:B------:R-:W-:Y:S01]  /*26cf0*/  ISETP.GE.AND P0, PT, R0, R231, PT ;  /* 0x000000e70000720c */ /* 0x000fe20003f06270 */
[----:B------:R-:W-:-:S12]  /*26d00*/  IMAD.MOV.U32 R231, RZ, RZ, 0x0 ;  /* 0x00000000ffe77424 */ /* 0x000fd800078e00ff */
[----:B------:R-:W-:Y:S05]  /*26d10*/  @P0 RET.REL.NODEC R230 `(_ZN5flash24flash_fwd_splitkv_kernelI23Flash_fwd_kernel_traitsILi128ELi64ELi128ELi4ELb0ELb0EN7cutlass6half_tE19Flash_kernel_traitsILi128ELi64ELi128ELi4ES3_EELb1ELb0ELb1ELb0ELb0ELb0ELb0ELb1EEEvNS_16Flash_fwd_paramsE) ;  /* 0xfffd92e0e6000950 */ /* 0x000fea0003c3ffff */
[----:B------:R-:W-:Y:S01]  /*26d20*/  IADD3 R45, P0, R45, 0x30, RZ ;  /* 0x000000302d2d7810 */ /* 0x000fe20007f1e0ff */
[----:B-1----:R-:W-:Y:S01]  /*26d30*/  IMAD.MOV.U32 R3, RZ, RZ, R47 ;  /* 0x000000ffff037224 */ /* 0x002fe200078e002f */
        /* <DEDUP_REMOVED lines=11> */
[----:B------:R1:W-:Y:S01]  /*26df0*/  @!P0 ST.E.128 [R4.64], R24 ;  /* 0x0000001804008985 */ /* 0x0003e2000c101d04 */
[----:B------:R-:W-:-:S13]  /*26e00*/  ISETP.GE.AND P0, PT, R7, R6, PT ;  /* 0x000000060700720c */ /* 0x000fda0003f06270 */
[----:B------:R-:W-:Y:S05]  /*26e10*/  @P0 RET.REL.NODEC R230 `(_ZN5flash24flash_fwd_splitkv_kernelI23Flash_fwd_kernel_traitsILi128ELi64ELi128ELi4ELb0ELb0EN7cutlass6half_tE19Flash_kernel_traitsILi128ELi64ELi128ELi4ES3_EELb1ELb0ELb1ELb0ELb0ELb0ELb0ELb1EEEvNS_16Flash_fwd_paramsE) ;  /* 0xfffd91e0e6000950 */ /* 0x000fea0003c3ffff */
[----:B------:R-:W-:Y:S01]  /*26e20*/  MOV R231, 0x0 ;  /* 0x0000000000e77802 */ /* 0x000fe20000000f00 */
[----:B------:R-:W-:Y:S02]  /*26e30*/  ULDC.64 UR4, c[0x0][0x118] ;  /* 0x0000460000047ab9 */ /* 0x000fe40000000a00 */
[----:B------:R4:W-:Y:S01]  /*26e40*/  ST.E.128 [R4.64+0x80], R40 ;  /* 0x0000802804007985 */ /* 0x0009e2000c101d04 */
[----:B------:R-:W-:Y:S05]  /*26e50*/  RET.REL.NODEC R230 `(_ZN5flash24flash_fwd_splitkv_kernelI23Flash_fwd_kernel_traitsILi128ELi64ELi128ELi4ELb0ELb0EN7cutlass6half_tE19Flash_kernel_traitsILi128ELi64ELi128ELi4ES3_EELb1ELb0ELb1ELb0ELb0ELb0ELb0ELb1EEEvNS_16Flash_fwd_paramsE) ;  /* 0xfffd91a0e6007950 */ /* 0x000fea0003c3ffff */
.L_x_3160:
[----:B------:R-:W-:Y:S02]  /*26e60*/  MOV R5, 0x2 ;  /* 0x0000000200057802 */ /* 0x000fe40000000f00 */
[----:B------:R-:W-:Y:S02]  /*26e70*/  MOV R4, 0x26e90 ;  /* 0x00026e9000047802 */ /* 0x000fe40000000f00 */
[----:B-1---5:R-:W-:Y:S05]  /*26e80*/  CALL.REL.NOINC `($__internal_18_$__cuda_sm70_shflsync_bfly_p) ;  /* 0x000000f000007944 */ /* 0x022fea0003c00000 */
[----:B-12---:R-:W-:Y:S05]  /*26e90*/  BRA `(.L_x_3173) ;  /* 0xffffe8d000007947 */ /* 0x006fea000383ffff */
.L_x_3161:
[----:B------:R-:W-:Y:S02]  /*26ea0*/  MOV R5, 0x1 ;  /* 0x0000000100057802 */ /* 0x000fe40000000f00 */
[----:B------:R-:W-:Y:S02]  /*26eb0*/  MOV R4, 0x26ed0 ;  /* 0x00026ed000047802 */ /* 0x000fe40000000f00 */
[----:B-1---5:R-:W-:Y:S05]  /*26ec0*/  CALL.REL.NOINC `($__internal_18_$__cuda_sm70_shflsync_bfly_p) ;  /* 0x000000b000007944 */ /* 0x022fea0003c00000 */
[----:B--2---:R-:W-:Y:S01]  /*26ed0*/  FADD.FTZ R9, R240, R5 ;  /* 0x00000005f0097221 */ /* 0x004fe20000010000 */
[----:B-1----:R-:W-:Y:S02]  /*26ee0*/  MOV R240, R241 ;  /* 0x000000f100f07202 */ /* 0x002fe40000000f00 */
[----:B------:R-:W-:-:S02]  /*26ef0*/  MOV R5, 0x2 ;  /* 0x0000000200057802 */ /* 0x000fc40000000f00 */
[----:B------:R-:W-:Y:S02]  /*26f00*/  MOV R4, 0x26f20 ;  /* 0x00026f2000047802 */ /* 0x000fe40000000f00 */
[----:B------:R-:W-:Y:S05]  /*26f10*/  CALL.REL.NOINC `($__internal_18_$__cuda_sm70_shflsync_bfly_p) ;  /* 0x0000006000007944 */ /* 0x000fea0003c00000 */
[----:B--2---:R-:W-:Y:S01]  /*26f20*/  FADD.FTZ R8, R241, R5 ;  /* 0x00000005f1087221 */ /* 0x004fe20000010000 */
[----:B------:R-:W-:Y:S02]  /*26f30*/  MOV R5, 0x1 ;  /* 0x0000000100057802 */ /* 0x000fe40000000f00 */
[----:B------:R-:W-:Y:S02]  /*26f40*/  MOV R4, 0x26f70 ;  /* 0x00026f7000047802 */ /* 0x000fe40000000f00 */
[----:B-1----:R-:W-:Y:S02]  /*26f50*/  MOV R240, R8 ;  /* 0x0000000800f07202 */ /* 0x002fe40000000f00 */
[----:B------:R-:W-:Y:S05]  /*26f60*/  CALL.REL.NOINC `($__internal_18_$__cuda_sm70_shflsync_bfly_p) ;  /* 0x0000001000007944 */ /* 0x000fea0003c00000 */
[----:B-12---:R-:W-:Y:S05]  /*26f70*/  BRA `(.L_x_3174) ;  /* 0xffffe86000007947 */ /* 0x006fea000383ffff */
        .weak           $__internal_18_$__cuda_sm70_shflsync_bfly_p
        .type           $__internal_18_$__cuda_sm70_shflsync_bfly_p,@function
        .size           $__internal_18_$__cuda_sm70_shflsync_bfly_p,(.L_x_8183 - $__internal_18_$__cuda_sm70_shflsync_bfly_p)
$__internal_18_$__cuda_sm70_shflsync_bfly_p:
[----:B------:R-:W-:Y:S01]  /*26f80*/  MOV R10, R4 ;  /* 0x00000004000a7202 */ /* 0x000fe20000000f00 */
[----:B------:R-:W-:Y:S04]  /*26f90*/  WARPSYNC R0 ;  /* 0x0000000000007348 */ /* 0x000fe80003800000 */
[----:B------:R-:W-:Y:S01]  /*26fa0*/  MOV R11, 0x0 ;  /* 0x00000000000b7802 */ /* 0x000fe20000000f00 */
[----:B------:R1:W2:Y:S03]  /*26fb0*/  SHFL.BFLY PT, R5, R240, R5, R3 ;  /* 0x0c000005f0057389 */ /* 0x0002a600000e0003 */
[----:B------:R-:W-:Y:S05]  /*26fc0*/  RET.REL.NODEC R10 `(_ZN5flash24flash_fwd_splitkv_kernelI23Flash_fwd_kernel_traitsILi128ELi64ELi128ELi4ELb0ELb0EN7cutlass6half_tE19Flash_kernel_traitsILi128ELi64ELi128ELi4ES3_EELb1ELb0ELb1ELb0ELb0ELb0ELb0ELb1EEEvNS_16Flash_fwd_paramsE) ;  /* 0xfffd90300a007950 */ /* 0x000fea0003c3ffff */
.L_x_3175:
        /* <DEDUP_REMOVED lines=11> */
.L_x_8183:


//--------------------- .text._ZN5flash24flash_fwd_splitkv_kernelI23Flash_fwd_kernel_traitsILi128ELi64ELi128ELi4ELb0ELb0EN7cutlass6half_tE19Flash_kernel_traitsILi128ELi64ELi128ELi4ES3_EELb1ELb0ELb1ELb0ELb0ELb1ELb0ELb1EEEvNS_16Flash_fwd_paramsE --------------------------
	.section	.text._ZN5flash24flash_fwd_splitkv_kernelI23Flash_fwd_kernel_traitsILi128ELi64ELi128ELi4ELb0ELb0EN7cutlass6half_tE19Flash_kernel_traitsILi128ELi64ELi128ELi4ES3_EELb1ELb0ELb1ELb0ELb0ELb1ELb0ELb1EEEvNS_16Flash_fwd_paramsE,"ax",@progbits
	.sectioninfo	@"SHI_REGISTERS=255"
	.align	128
        .global         _ZN5flash24flash_fwd_splitkv_kernelI23Flash_fwd_kernel_traitsILi128ELi64ELi128ELi4ELb0ELb0EN7cutlass6half_tE19Flash_kernel_traitsILi128ELi64ELi128ELi4ES3_EELb1ELb0ELb1ELb0ELb0ELb1ELb0ELb1EEEvNS_16Flash_fwd_paramsE
        .type           _ZN5flash24flash_fwd_splitkv_kernelI23Flash_fwd_kernel_traitsILi128ELi64ELi128ELi4ELb0ELb0EN7cutlass6half_tE19Flash_kernel_traitsILi128ELi64ELi128ELi4ES3_EELb1ELb0ELb1ELb0ELb0ELb1ELb0ELb1EEEvNS_16Flash_fwd_paramsE,@function
        .size           _ZN5flash24flash_fwd_splitkv_kernelI23Flash_fwd_kernel_traitsILi128ELi64ELi128ELi4ELb0ELb0EN7cutlass6half_tE19Flash_kernel_traitsILi128ELi64ELi128ELi4ES3_EELb1ELb0ELb1ELb0ELb0ELb1ELb0ELb1EEEvNS_16Flash_fwd_paramsE,(.L_x_8185 - _ZN5flash24flash_fwd_splitkv_kernelI23Flash_fwd_kernel_traitsILi128ELi64ELi128ELi4ELb0ELb0EN7cutlass6half_tE19Flash_kernel_traitsILi128ELi64ELi128ELi4ES3_EELb1ELb0ELb1ELb0ELb0ELb1ELb0ELb1EEEvNS_16Flash_fwd_paramsE)
        .other          _ZN5flash24flash_fwd_splitkv_kernelI23Flash_fwd_kernel_traitsILi128ELi64ELi128ELi4ELb0ELb0EN7cutlass6half_tE19Flash_kernel_traitsILi128ELi64ELi128ELi4ES3_EELb1ELb0ELb1ELb0ELb0ELb1ELb0ELb1EEEvNS_16Flash_fwd_paramsE,@"STO_CUDA_ENTRY STV_DEFAULT"
_ZN5flash24flash_fwd_splitkv_kernelI23Flash_fwd_kernel_traitsILi128ELi64ELi128ELi4ELb0ELb0EN7cutlass6half_tE19Flash_kernel_traitsILi128ELi64ELi128ELi4ES3_EELb1ELb0ELb1ELb0ELb0ELb1ELb0ELb1EEEvNS_16Flash_fwd_paramsE:
.text._ZN5flash24flash_fwd_splitkv_kernelI23Flash_fwd_kernel_traitsILi128ELi64ELi128ELi4ELb0ELb0EN7cutlass6half_tE19Flash_kernel_traitsILi128ELi64ELi128ELi4ES3_EELb1ELb0ELb1ELb0ELb0ELb1ELb0ELb1EEEvNS_16Flash_fwd_paramsE:
        /* <DEDUP_REMOVED lines=9> */
[----:B-123--:R-:W-:Y:S05]  /*0090*/  CALL.REL.NOINC `($_ZN5flash24flash_fwd_splitkv_kernelI23Flash_fwd_kernel_traitsILi128ELi64ELi128ELi4ELb0ELb0EN7cutlass6half_tE19Flash_kernel_traitsILi128ELi64ELi128ELi4ES3_EELb1ELb0ELb1ELb0ELb0ELb1ELb0ELb1EEEvNS_16Flash_fwd_paramsE$_ZN5flash30compute_attn_1rowblock_splitkvI23Flash_fwd_kernel_traitsILi128ELi64ELi128ELi4ELb0ELb0EN7cutlass6half_tE19Flash_kernel_traitsILi128ELi64ELi128ELi4ES3_EELb1ELb0ELb1ELb0ELb0ELb1ELb0ELb1ENS_16Flash_fwd_paramsEEEvRKT8_iiiii) ;  /* 0x0000002000007944 */ /* 0x00efea0003c00000 */
[----:B------:R-:W-:Y:S05]  /*00a0*/  BSYNC B4 ;  /* 0x0000000000047941 */ /* 0x000fea0003800000 */
.L_x_3176:
[----:B------:R-:W-:Y:S05]  /*00b0*/  EXIT ;  /* 0x000000000000794d */ /* 0x000fea0003800000 */
        .type           $_ZN5flash24flash_fwd_splitkv_kernelI23Flash_fwd_kernel_traitsILi128ELi64ELi128ELi4ELb0ELb0EN7cutlass6half_tE19Flash_kernel_traitsILi128ELi64ELi128ELi4ES3_EELb1ELb0ELb1ELb0ELb0ELb1ELb0ELb1EEEvNS_16Flash_fwd_paramsE$_ZN5flash30compute_attn_1rowblock_splitkvI23Flash_fwd_kernel_traitsILi128ELi64ELi128ELi4ELb0ELb0EN7cutlass6half_tE19Flash_kernel_traitsILi128ELi64ELi128ELi4ES3_EELb1ELb0ELb1ELb0ELb0ELb1ELb0ELb1ENS_16Flash_fwd_paramsEEEvRKT8_iiiii,@function
        .size           $_ZN5flash24flash_fwd_splitkv_kernelI23Flash_fwd_kernel_traitsILi128ELi64ELi128ELi4ELb0ELb0EN7cutlass6half_tE19Flash_kernel_traitsILi128ELi64ELi128ELi4ES3_EELb1ELb0ELb1ELb0ELb0ELb1ELb0ELb1EEEvNS_16Flash_fwd_paramsE$_ZN5flash30compute_attn_1rowblock_splitkvI23Flash_fwd_kernel_traitsILi128ELi64ELi128ELi4ELb0ELb0EN7cutlass6half_tE19Flash_kernel_traitsILi128ELi64ELi128ELi4ES3_EELb1ELb0ELb1ELb0ELb0ELb1ELb0ELb1ENS_16Flash_fwd_paramsEEEvRKT8_iiiii,($__internal_19_$__cuda_sm70_shflsync_bfly_p - $_ZN5flash24flash_fwd_splitkv_kernelI23Flash_fwd_kernel_traitsILi128ELi64ELi128ELi4ELb0ELb0EN7cutlass6half_tE19Flash_kernel_traitsILi128ELi64ELi128ELi4ES3_EELb1ELb0ELb1ELb0ELb0ELb1ELb0ELb1EEEvNS_16Flash_fwd_paramsE$_ZN5flash30compute_attn_1rowblock_splitkvI23Flash_fwd_kernel_traitsILi128ELi64ELi128ELi4ELb0ELb0EN7cutlass6half_tE19Flash_kernel_traitsILi128ELi64ELi128ELi4ES3_EELb1ELb0ELb1ELb0ELb0ELb1ELb0ELb1ENS_16Flash_fwd_paramsEEEvRKT8_iiiii)
$_ZN5flash24flash_fwd_splitkv_kernelI23Flash_fwd_kernel_traitsILi128ELi64ELi128ELi4ELb0ELb0EN7cutlass6half_tE19Flash_kernel_traitsILi128ELi64ELi128ELi4ES3_EELb1ELb0ELb1ELb0ELb0ELb1ELb0ELb1EEEvNS_16Flash_fwd_paramsE$_ZN5flash30compute_attn_1rowblock_splitkvI23Flash_fwd_kernel_traitsILi128ELi64ELi128ELi4ELb0ELb0EN7cutlass6half_tE19Flash_kernel_traitsILi128ELi64ELi128ELi4ES3_EELb1ELb0ELb1ELb0ELb0ELb1ELb0ELb1ENS_16Flash_fwd_paramsEEEvRKT8_iiiii:
        /* <DEDUP_REMOVED lines=20> */
.L_x_3178:
[----:B------:R-:W-:Y:S05]  /*0200*/  BSYNC B0 ;  /* 0x0000000000007941 */ /* 0x000fea0003800000 */
.L_x_3177:
        /* <DEDUP_REMOVED lines=17> */
.L_x_3180:
[----:B------:R4:W5:Y:S02]  /*0320*/  LD.E R78, [R10.64+0xb8] ;  /* 0x0000b8060a4e7980 */ /* 0x000964000c101900 */
.L_x_3181:
[----:B------:R-:W-:Y:S05]  /*0330*/  BSYNC B0 ;  /* 0x0000000000007941 */ /* 0x000fea0003800000 */
.L_x_3179:
        /* <DEDUP_REMOVED lines=10> */
.L_x_3183:
[----:B------:R-:W2:Y:S01]  /*03e0*/  LD.E.64 R2, [R10.64+0x108] ;  /* 0x000108060a027980 */ /* 0x000ea2000c101b00 */
[----:B------:R-:W-:Y:S01]  /*03f0*/  BSSY B0, `(.L_x_3185) ;  /* 0x0000006000007945 */ /* 0x000fe20003800000 */
[----:B------:R-:W-:Y:S01]  /*0400*/  IMAD.MOV.U32 R51, RZ, RZ, RZ ;  /* 0x000000ffff337224 */ /* 0x000fe200078e00ff */
[----:B--2---:R-:W-:-:S04]  /*0410*/  ISETP.NE.U32.AND P0, PT, R2, RZ, PT ;  /* 0x000000ff0200720c */ /* 0x004fc80003f05070 */
[----:B------:R-:W-:-:S13]  /*0420*/  ISETP.NE.AND.EX P0, PT, R3, RZ, PT, P0 ;  /* 0x000000ff0300720c */ /* 0x000fda0003f05300 */
[----:B------:R-:W-:Y:S05]  /*0430*/  @!P0 BRA `(.L_x_3186) ;  /* 0x0000001000008947 */ /* 0x000fea0003800000 */
[----:B------:R2:W5:Y:S02]  /*0440*/  LD.E R51, [R10.64+0xbc] ;  /* 0x0000bc060a337980 */ /* 0x000564000c101900 */
.L_x_3186:
[----:B------:R-:W-:Y:S05]  /*0450*/  BSYNC B0 ;  /* 0x0000000000007941 */ /* 0x000fea0003800000 */
.L_x_3185:
[----:B-----5:R-:W-:Y:S02]  /*0460*/  IADD3 R51, R78, R51, RZ ;  /* 0x000000334e337210 */ /* 0x020fe40007ffe0ff */
.L_x_3184:
[----:B------:R-:W-:Y:S05]  /*0470*/  BSYNC B1 ;  /* 0x0000000000017941 */ /* 0x000fea0003800000 */
.L_x_3182:
[----:B------:R-:W-:Y:S01]  /*0480*/  IMAD.SHL.U32 R50, R236, 0x40, RZ ;  /* 0x00000040ec327824 */ /* 0x000fe200078e00ff */
[----:B------:R-:W-:Y:S01]  /*0490*/  MOV R2, R233 ;  /* 0x000000e900027202 */ /* 0x000fe20000000f00 */
[----:B------:R-:W-:-:S03]  /*04a0*/  IMAD.MOV.U32 R3, RZ, RZ, 0x0 ;  /* 0x00000000ff037424 */ /* 0x000fc600078e00ff */
[----:B------:R-:W-:-:S13]  /*04b0*/  ISETP.GT.AND P0, PT, R237, R50, PT ;  /* 0x00000032ed00720c */ /* 0x000fda0003f04270 */
[----:B------:R-:W-:Y:S05]  /*04c0*/  @!P0 RET.REL.NODEC R2 `(_ZN5flash24flash_fwd_splitkv_kernelI23Flash_fwd_kernel_traitsILi128ELi64ELi128ELi4ELb0ELb0EN7cutlass6half_tE19Flash_kernel_traitsILi128ELi64ELi128ELi4ES3_EELb1ELb0ELb1ELb0ELb0ELb1ELb0ELb1EEEvNS_16Flash_fwd_paramsE) ;  /* 0xfffffb3002008950 */ /* 0x000fea0003c3ffff */
        /* <DEDUP_REMOVED lines=76> */
.L_x_3189:
[----:B------:R-:W-:Y:S05]  /*0990*/  BSYNC B0 ;  /* 0x0000000000007941 */ /* 0x000fea0003800000 */
.L_x_3188:
        /* <DEDUP_REMOVED lines=18> */
.L_x_3191:
[----:B------:R-:W-:Y:S05]  /*0ac0*/  BSYNC B0 ;  /* 0x0000000000007941 */ /* 0x000fea0003800000 */
.L_x_3190:
        /* <DEDUP_REMOVED lines=18> */
.L_x_3193:
[----:B------:R-:W-:Y:S05]  /*0bf0*/  BSYNC B0 ;  /* 0x0000000000007941 */ /* 0x000fea0003800000 */
.L_x_3192:
        /* <DEDUP_REMOVED lines=17> */
.L_x_3195:
[----:B------:R-:W-:Y:S05]  /*0d10*/  BSYNC B0 ;  /* 0x0000000000007941 */ /* 0x000fea0003800000 */
.L_x_3194:
        /* <DEDUP_REMOVED lines=17> */
[----:B----4-:R-:W-:Y:S05]  /*0e30*/  @P4 RET.REL.NODEC R4 `(_ZN5flash24flash_fwd_splitkv_kernelI23Flash_fwd_kernel_traitsILi128ELi64ELi128ELi4ELb0ELb0EN7cutlass6half_tE19Flash_kernel_traitsILi128ELi64ELi128ELi4ES3_EELb1ELb0ELb1ELb0ELb0ELb1ELb0ELb1EEEvNS_16Flash_fwd_paramsE) ;  /* 0xfffff1c004004950 */ /* 0x010fea0003c3ffff */
[----:B------:R-:W-:-:S05]  /*0e40*/  MOV R0, 0x7f800000 ;  /* 0x7f80000000007802 */ /* 0x000fca0000000f00 */
[----:B------:R2:W-:Y:S02]  /*0e50*/  ST.E [R2.64+0xc0], R0 ;  /* 0x0000c00002007985 */ /* 0x0005e4000c101906 */
[----:B--2---:R-:W-:Y:S02]  /*0e60*/  MOV R2, R233 ;  /* 0x000000e900027202 */ /* 0x004fe40000000f00 */
[----:B------:R-:W-:-:S04]  /*0e70*/  MOV R3, 0x0 ;  /* 0x0000000000037802 */ /* 0x000fc80000000f00 */
[----:B------:R-:W-:Y:S05]  /*0e80*/  RET.REL.NODEC R2 `(_ZN5flash24flash_fwd_splitkv_kernelI23Flash_fwd_kernel_traitsILi128ELi64ELi128ELi4ELb0ELb0EN7cutlass6half_tE19Flash_kernel_traitsILi128ELi64ELi128ELi4ES3_EELb1ELb0ELb1ELb0ELb0ELb1ELb0ELb1EEEvNS_16Flash_fwd_paramsE) ;  /* 0xfffff17002007950 */ /* 0x000fea0003c3ffff */
.L_x_3187:
        /* <DEDUP_REMOVED lines=109> */
.L_x_3197:
        /* <DEDUP_REMOVED lines=81> */
.L_x_3198:
[----:B-1----:R-:W-:Y:S05]  /*1a70*/  BSYNC B0 ;  /* 0x0000000000007941 */ /* 0x002fea0003800000 */
.L_x_3196:
        /* <DEDUP_REMOVED lines=14> */
[----:B------:R-:W-:Y:S02]  /*1b60*/  IMAD.SHL.U32 R18, R52, 0x8, RZ ;  /* 0x0000000834127824 */ /* 0x000fe400078e00ff */
[----:B------:R-:W-:-:S03]  /*1b70*/  IMAD.SHL.U32 R163, R164, 0x40, RZ ;  /* 0x00000040a4a37824 */ /* 0x000fc600078e00ff */
[----:B------:R-:W-:Y:S02]  /*1b80*/  IADD3 R28, P1, R18, R9, RZ ;  /* 0x00000009121c7210 */ /* 0x000fe40007f3e0ff */
[----:B------:R-:W-:Y:S01]  /*1b90*/  SHF.R.S32.HI R19, RZ, 0x1f, R18 ;  /* 0x0000001fff137819 */ /* 0x000fe20000011412 */
[----:B------:R-:W-:Y:S01]  /*1ba0*/  IMAD R5, R5, R44, RZ ;  /* 0x0000002c05057224 */ /* 0x000fe200078e02ff */
[----:B------:R-:W-:-:S03]  /*1bb0*/  LOP3.LUT R163, R163, 0x1c0, RZ, 0xc0, !PT ;  /* 0x000001c0a3a37812 */ /* 0x000fc600078ec0ff */
[----:B------:R-:W-:Y:S01]  /*1bc0*/  IMAD.X R29, R19, 0x1, R8, P1 ;  /* 0x00000001131d7824 */ /* 0x000fe200008e0608 */
[----:B------:R-:W-:Y:S01]  /*1bd0*/  LOP3.LUT R8, R163, 0x38, R18, 0xf8, !PT ;  /* 0x00000038a3087812 */ /* 0x000fe200078ef812 */
[C---:B------:R-:W-:Y:S01]  /*1be0*/  IMAD R5, R4.reuse, R45, R5 ;  /* 0x0000002d04057224 */ /* 0x040fe200078e0205 */
[CC--:B------:R-:W-:Y:S01]  /*1bf0*/  LEA.HI R55, R49.reuse, R139.reuse, RZ, 0x4 ;  /* 0x0000008b31377211 */ /* 0x0c0fe200078f20ff */
[----:B------:R-:W-:Y:S01]  /*1c00*/  IMAD.WIDE.U32 R28, R4, R44, R28 ;  /* 0x0000002c041c7225 */ /* 0x000fe200078e001c */
[----:B------:R-:W-:Y:S02]  /*1c10*/  SHF.R.U32.HI R163, RZ, 0x3, R163 ;  /* 0x00000003ffa37819 */ /* 0x000fe400000116a3 */
[----:B------:R-:W-:Y:S01]  /*1c20*/  LEA.HI R4, R49, R139, RZ, 0x6 ;  /* 0x0000008b31047211 */ /* 0x000fe200078f30ff */
[----:B------:R-:W-:Y:S01]  /*1c30*/  IMAD R14, R27, R13, RZ ;  /* 0x0000000d1b0e7224 */ /* 0x000fe200078e02ff */
[----:B------:R-:W-:Y:S02]  /*1c40*/  LOP3.LUT R9, R55, 0xfffffff0, RZ, 0xc0, !PT ;  /* 0xfffffff037097812 */ /* 0x000fe400078ec0ff */
[----:B------:R-:W-:-:S02]  /*1c50*/  IADD3 R29, R29, R5, RZ ;  /* 0x000000051d1d7210 */ /* 0x000fc40007ffe0ff */
[----:B------:R-:W-:Y:S02]  /*1c60*/  LOP3.LUT R163, R8, R163, RZ, 0x3c, !PT ;  /* 0x000000a308a37212 */ /* 0x000fe400078e3cff */
[----:B------:R-:W-:Y:S01]  /*1c70*/  SHF.R.S32.HI R59, RZ, 0x1f, R235 ;  /* 0x0000001fff3b7819 */ /* 0x000fe200000114eb */
[----:B------:R-:W-:Y:S02]  /*1c80*/  IMAD.SHL.U32 R4, R4, 0x8, RZ ;  /* 0x0000000804047824 */ /* 0x000fe400078e00ff */
[-C--:B------:R-:W-:Y:S02]  /*1c90*/  IMAD R14, R12, R26.reuse, R14 ;  /* 0x0000001a0c0e7224 */ /* 0x080fe400078e020e */
[----:B------:R-:W-:Y:S02]  /*1ca0*/  IMAD.IADD R9, R139, 0x1, -R9 ;  /* 0x000000018b097824 */ /* 0x000fe400078e0a09 */
[----:B------:R-:W-:Y:S01]  /*1cb0*/  IMAD.WIDE.U32 R26, R13, R26, R28 ;  /* 0x0000001a0d1a7225 */ /* 0x000fe200078e001c */
[----:B------:R-:W-:-:S02]  /*1cc0*/  LOP3.LUT R163, R163, 0xfffffe00, R4, 0xf8, !PT ;  /* 0xfffffe00a3a37812 */ /* 0x000fc400078ef804 */
[----:B------:R-:W-:Y:S01]  /*1cd0*/  SHF.R.S32.HI R54, RZ, 0x1f, R9 ;  /* 0x0000001fff367819 */ /* 0x000fe20000011409 */
[----:B------:R-:W-:Y:S01]  /*1ce0*/  IMAD.IADD R15, R27, 0x1, R14 ;  /* 0x000000011b0f7824 */ /* 0x000fe200078e020e */
[----:B------:R-:W-:Y:S01]  /*1cf0*/  SHF.R.S32.HI R165, RZ, 0x1f, R164 ;  /* 0x0000001fffa57819 */ /* 0x000fe200000114a4 */
[----:B------:R-:W-:Y:S01]  /*1d00*/  IMAD.MOV.U32 R14, RZ, RZ, R26 ;  /* 0x000000ffff0e7224 */ /* 0x000fe200078e001a */
[----:B------:R-:W-:Y:S01]  /*1d10*/  LEA.HI R54, R54, R9, RZ, 0x3 ;  /* 0x0000000936367211 */ /* 0x000fe200078f18ff */
[----:B------:R-:W-:Y:S01]  /*1d20*/  IMAD R137, R45, R164, RZ ;  /* 0x000000a42d897224 */ /* 0x000fe200078e02ff */
[----:B------:R-:W-:Y:S01]  /*1d30*/  SHF.R.S32.HI R77, RZ, 0x1f, R78 ;  /* 0x0000001fff4d7819 */ /* 0x000fe2000001144e */
[-C--:B------:R-:W-:Y:S01]  /*1d40*/  IMAD.WIDE.U32 R14, R164, R44.reuse, R14 ;  /* 0x0000002ca40e7225 */ /* 0x080fe200078e000e */
[----:B------:R-:W-:Y:S02]  /*1d50*/  LOP3.LUT R53, R54, 0xfffffff8, RZ, 0xc0, !PT ;  /* 0xfffffff836357812 */ /* 0x000fe400078ec0ff */
[----:B------:R-:W-:Y:S01]  /*1d60*/  SHF.R.S32.HI R185, RZ, 0x1f, R234 ;  /* 0x0000001fffb97819 */ /* 0x000fe200000114ea */
[----:B------:R-:W-:Y:S01]  /*1d70*/  IMAD R137, R165, R44, R137 ;  /* 0x0000002ca5897224 */ /* 0x000fe200078e0289 */
[----:B------:R-:W-:-:S02]  /*1d80*/  LEA.HI R77, R77, R78, RZ, 0x7 ;  /* 0x0000004e4d4d7211 */ /* 0x000fc400078f38ff */
[----:B------:R-:W-:Y:S01]  /*1d90*/  IADD3 R53, R9, -R53, RZ ;  /* 0x8000003509357210 */ /* 0x000fe20007ffe0ff */
[----:B------:R-:W-:Y:S01]  /*1da0*/  IMAD.IADD R137, R15, 0x1, R137 ;  /* 0x000000010f897824 */ /* 0x000fe200078e0289 */
[----:B------:R-:W-:Y:S02]  /*1db0*/  IADD3 R9, R18, 0x40, RZ ;  /* 0x0000004012097810 */ /* 0x000fe40007ffe0ff */
[----:B------:R-:W-:-:S04]  /*1dc0*/  SHF.R.S32.HI R77, RZ, 0x7, R77 ;  /* 0x00000007ff4d7819 */ /* 0x000fc8000001144d */
[----:B------:R-:W-:Y:S01]  /*1dd0*/  IMNMX R77, RZ, R77, !PT ;  /* 0x0000004dff4d7217 */ /* 0x000fe20007800200 */
[----:B------:R-:W-:-:S04]  /*1de0*/  IMAD.WIDE R182, R236, 0x40, R164 ;  /* 0x00000040ecb67825 */ /* 0x000fc800078e02a4 */
        /* <DEDUP_REMOVED lines=14> */
[----:B------:R-:W-:Y:S02]  /*1ed0*/  @P0 IMAD.MOV.U32 R4, RZ, RZ, R28 ;  /* 0x000000ffff040224 */ /* 0x000fe400078e001c */
[----:B---3--:R-:W-:-:S04]  /*1ee0*/  @!P0 IMAD R8, R25, R235, RZ ;  /* 0x000000eb19088224 */ /* 0x008fc800078e02ff */
[C---:B------:R-:W-:Y:S02]  /*1ef0*/  @!P0 IMAD R8, R24.reuse, R59, R8 ;  /* 0x0000003b18088224 */ /* 0x040fe400078e0208 */
[----:B------:R-:W-:-:S04]  /*1f00*/  @!P0 IMAD.WIDE.U32 R24, R24, R235, RZ ;  /* 0x000000eb18188225 */ /* 0x000fc800078e00ff */
[----:B------:R-:W-:Y:S02]  /*1f10*/  @!P0 IMAD.MOV.U32 R4, RZ, RZ, R24 ;  /* 0x000000ffff048224 */ /* 0x000fe400078e0018 */
[----:B------:R-:W-:-:S03]  /*1f20*/  @P0 IMAD R5, R23, R238, RZ ;  /* 0x000000ee17050224 */ /* 0x000fc600078e02ff */
[----:B------:R-:W-:Y:S01]  /*1f30*/  IADD3 R24, P1, R18, R4, RZ ;  /* 0x0000000412187210 */ /* 0x000fe20007f3e0ff */
[----:B------:R-:W-:Y:S02]  /*1f40*/  @P0 IMAD.IADD R5, R29, 0x1, R5 ;  /* 0x000000011d050824 */ /* 0x000fe400078e0205 */
[----:B------:R-:W-:Y:S01]  /*1f50*/  @!P0 IMAD.IADD R5, R25, 0x1, R8 ;  /* 0x0000000119058824 */ /* 0x000fe200078e0208 */
[----:B------:R-:W-:Y:S01]  /*1f60*/  @P0 MOV R209, R23 ;  /* 0x0000001700d10202 */ /* 0x000fe20000000f00 */
[----:B------:R-:W-:Y:S02]  /*1f70*/  IMAD R4, R21, R234, RZ ;  /* 0x000000ea15047224 */ /* 0x000fe400078e02ff */
[--C-:B------:R-:W-:Y:S02]  /*1f80*/  @P0 IMAD.MOV.U32 R208, RZ, RZ, R22.reuse ;  /* 0x000000ffffd00224 */ /* 0x100fe400078e0016 */
[----:B------:R-:W-:Y:S02]  /*1f90*/  IMAD.X R25, R19, 0x1, R5, P1 ;  /* 0x0000000113197824 */ /* 0x000fe400008e0605 */
[----:B------:R-:W-:-:S02]  /*1fa0*/  @!P0 IMAD.MOV.U32 R208, RZ, RZ, R22 ;  /* 0x000000ffffd08224 */ /* 0x000fc400078e0016 */
[----:B------:R-:W-:Y:S01]  /*1fb0*/  @!P0 IMAD.MOV.U32 R209, RZ, RZ, R23 ;  /* 0x000000ffffd18224 */ /* 0x000fe200078e0017 */
[----:B----4-:R-:W-:Y:S01]  /*1fc0*/  LEA R138, P0, R14, R6, 0x1 ;  /* 0x000000060e8a7211 */ /* 0x010fe200078008ff */
[----:B------:R-:W-:Y:S02]  /*1fd0*/  IMAD R4, R20, R185, R4 ;  /* 0x000000b914047224 */ /* 0x000fe400078e0204 */
[----:B------:R-:W-:Y:S01]  /*1fe0*/  IMAD.WIDE.U32 R20, R234, R20, R24 ;  /* 0x00000014ea147225 */ /* 0x000fe200078e0018 */
[-C--:B------:R-:W-:Y:S02]  /*1ff0*/  ISETP.GE.AND P1, PT, R9, R161.reuse, PT ;  /* 0x000000a10900720c */ /* 0x080fe40003f26270 */
[----:B------:R-:W-:Y:S02]  /*2000*/  ISETP.GE.AND P2, PT, R18, R161, PT ;  /* 0x000000a11200720c */ /* 0x000fe40003f46270 */
[----:B------:R-:W-:Y:S02]  /*2010*/  LEA.HI.X R137, R14, R7, R137, 0x1, P0 ;  /* 0x000000070e897211 */ /* 0x000fe400000f0c89 */
[----:B------:R-:W-:-:S02]  /*2020*/  IADD3 R180, P0, R18, R3, RZ ;  /* 0x0000000312b47210 */ /* 0x000fc40007f1e0ff */
[----:B------:R-:W-:Y:S02]  /*2030*/  IADD3 R21, R21, R4, RZ ;  /* 0x0000000415157210 */ /* 0x000fe40007ffe0ff */
[----:B------:R-:W-:Y:S02]  /*2040*/  SEL R136, RZ, 0xffffffff, P1 ;  /* 0xffffffffff887807 */ /* 0x000fe40000800000 */
[----:B------:R-:W-:Y:S02]  /*2050*/  SEL R4, RZ, 0x1, P2 ;  /* 0x00000001ff047807 */ /* 0x000fe40001000000 */
[----:B------:R-:W-:Y:S02]  /*2060*/  R2P PR, R53, 0x6 ;  /* 0x0000000635007804 */ /* 0x000fe40000000000 */
[----:B------:R-:W-:Y:S01]  /*2070*/  ISETP.GT.AND P3, PT, R48, R77, PT ;  /* 0x0000004d3000720c */ /* 0x000fe20003f64270 */
[----:B------:R-:W-:Y:S02]  /*2080*/  IMAD.X R181, R19, 0x1, R0, P0 ;  /* 0x0000000113b57824 */ /* 0x000fe400000e0600 */
[----:B------:R-:W-:-:S02]  /*2090*/  IMAD R188, R183, R208, RZ ;  /* 0x000000d0b7bc7224 */ /* 0x000fc400078e02ff */
[----:B------:R-:W-:-:S04]  /*20a0*/  IMAD.WIDE.U32 R180, R164, R46, R180 ;  /* 0x0000002ea4b47225 */ /* 0x000fc800078e00b4 */
[----:B------:R-:W-:Y:S01]  /*20b0*/  IMAD.SHL.U32 R136, R136, 0x2, RZ ;  /* 0x0000000288887824 */ /* 0x000fe200078e00ff */
[----:B------:R-:W-:Y:S01]  /*20c0*/  LEA R232, P0, R180, R206, 0x1 ;  /* 0x000000ceb4e87211 */ /* 0x000fe200078008ff */
[C---:B------:R-:W-:Y:S01]  /*20d0*/  IMAD R188, R182.reuse, R209, R188 ;  /* 0x000000d1b6bc7224 */ /* 0x040fe200078e02bc */
[----:B------:R-:W-:Y:S01]  /*20e0*/  IADD3 R187, R181, R186, RZ ;  /* 0x000000bab5bb7210 */ /* 0x000fe20007ffe0ff */
        /* <DEDUP_REMOVED lines=33> */
[----:B------:R-:W-:Y:S01]  /*2300*/  IMAD R65, R45, 0x60, RZ ;  /* 0x000000602d417824 */ /* 0x000fe200078e02ff */
        /* <DEDUP_REMOVED lines=100> */
[--C-:B------:R-:W-:Y:S01]  /*2950*/  IMAD.X R33, R7, 0x1, R12.reuse, P1 ;  /* 0x0000000107217824 */ /* 0x100fe200008e060c */
[----:B------:R-:W-:Y:S01]  /*2960*/  SHF.L.U64.HI R99, R100, 0x1, R99 ;  /* 0x0000000164637819 */ /* 0x000fe20000010263 */
[----:B------:R-:W-:Y:S01]  /*2970*/  IMAD.X R12, R5, 0x1, R12, P0 ;  /* 0x00000001050c7824 */ /* 0x000fe200000e060c */
[----:B------:R-:W-:Y:S01]  /*2980*/  IADD3 R74, P0, R229, 0x40, RZ ;  /* 0x00000040e54a7810 */ /* 0x000fe20007f1e0ff */
[----:B------:R-:W-:Y:S01]  /*2990*/  IMAD.SHL.U32 R117, R116, 0x2, RZ ;  /* 0x0000000274757824 */ /* 0x000fe200078e00ff */
[----:B------:R-:W-:Y:S01]  /*29a0*/  LEA.HI.X.SX32 R0, R2, R0, 0x1, P2 ;  /* 0x0000000002007211 */ /* 0x000fe200010f0eff */
[C---:B------:R-:W-:Y:S01]  /*29b0*/  IMAD R103, R191.reuse, 0x60, RZ ;  /* 0x00000060bf677824 */ /* 0x040fe200078e02ff */
[----:B------:R-:W-:Y:S01]  /*29c0*/  IADD3.X R73, RZ, R230, RZ, P0, !PT ;  /* 0x000000e6ff497210 */ /* 0x000fe200007fe4ff */
[----:B------:R-:W-:Y:S01]  /*29d0*/  IMAD R106, R191, 0xa0, RZ ;  /* 0x000000a0bf6a7824 */ /* 0x000fe200078e02ff */
[----:B------:R-:W-:Y:S01]  /*29e0*/  IADD3 R198, P0, R71, 0x40, RZ ;  /* 0x0000004047c67810 */ /* 0x000fe20007f1e0ff */
[C---:B------:R-:W-:Y:S01]  /*29f0*/  IMAD R107, R191.reuse, 0xc0, RZ ;  /* 0x000000c0bf6b7824 */ /* 0x040fe200078e02ff */
        /* <DEDUP_REMOVED lines=22> */
[C---:B------:R-:W-:Y:S01]  /*2b60*/  IMAD.SHL.U32 R152, R142.reuse, 0x20, RZ ;  /* 0x000000208e987824 */ /* 0x040fe200078e00ff */
[----:B------:R-:W-:Y:S01]  /*2b70*/  IADD3.X R93, R89, R87, RZ, P0, !PT ;  /* 0x00000057595d7210 */ /* 0x000fe200007fe4ff */
[----:B------:R-:W-:Y:S01]  /*2b80*/  IMAD R150, R142, 0x30, RZ ;  /* 0x000000308e967824 */ /* 0x000fe200078e02ff */
[-C--:B------:R-:W-:Y:S01]  /*2b90*/  IADD3 R96, P1, R92, R88.reuse, RZ ;  /* 0x000000585c607210 */ /* 0x080fe20007f3e0ff */
[----:B------:R-:W-:Y:S01]  /*2ba0*/  IMAD.SHL.U32 R148, R142, 0x40, RZ ;  /* 0x000000408e947824 */ /* 0x000fe200078e00ff */
        /* <DEDUP_REMOVED lines=19> */
[----:B------:R-:W-:Y:S01]  /*2ce0*/  IMAD.IADD R68, R69, 0x1, R175 ;  /* 0x0000000145447824 */ /* 0x000fe200078e02af */
        /* <DEDUP_REMOVED lines=13> */
[--C-:B------:R-:W-:Y:S01]  /*2dc0*/  IMAD.X R95, R91, 0x1, R87.reuse, P1 ;  /* 0x000000015b5f7824 */ /* 0x100fe200008e0657 */
[----:B------:R-:W-:Y:S01]  /*2dd0*/  SHF.R.S32.HI R122, RZ, 0x1f, R140 ;  /* 0x0000001fff7a7819 */ /* 0x000fe2000001148c */
[----:B------:R-:W-:-:S02]  /*2de0*/  IMAD.X R97, R93, 0x1, R87, P0 ;  /* 0x000000015d617824 */ /* 0x000fc400000e0657 */
.L_x_3333:
        /* <DEDUP_REMOVED lines=13> */
[----:B------:R-:W-:Y:S03]  /*2ec0*/  @P1 IMAD.MOV.U32 R2, RZ, RZ, R121 ;  /* 0x000000ffff021224 */ /* 0x000fe600078e0079 */
[----:B------:R1:W2:Y:S02]  /*2ed0*/  @P1 LD.E.128 R4, [R110.64] ;  /* 0x000000066e041980 */ /* 0x0002a4000c101d00 */
[----:B-1----:R-:W-:Y:S02]  /*2ee0*/  @P0 IMAD.MOV.U32 R111, RZ, RZ, R109 ;  /* 0x000000ffff6f0224 */ /* 0x002fe400078e006d */
[----:B--2---:R1:W-:Y:S04]  /*2ef0*/  @P1 ST.E.128 [R2.64], R4 ;  /* 0x0000000402001985 */ /* 0x0043e8000c101d06 */
[----:B-1----:R-:W2:Y:S01]  /*2f00*/  @P0 LD.E.128 R4, [R110.64+0x80] ;  /* 0x000080066e040980 */ /* 0x002ea2000c101d00 */
[----:B------:R-:W-:Y:S01]  /*2f10*/  @P0 MOV R2, R121 ;  /* 0x0000007900020202 */ /* 0x000fe20000000f00 */
[----:B------:R-:W-:Y:S05]  /*2f20*/  @P0 IMAD.MOV.U32 R3, RZ, RZ, R120 ;  /* 0x000000ffff030224 */ /* 0x000fea00078e0078 */
[----:B--2---:R1:W-:Y:S02]  /*2f30*/  @P0 ST.E.128 [R2.64+0x80], R4 ;  /* 0x0000800402000985 */ /* 0x0043e4000c101d06 */
.L_x_3201:
[----:B------:R-:W-:Y:S05]  /*2f40*/  BSYNC B0 ;  /* 0x0000000000007941 */ /* 0x000fea0003800000 */
.L_x_3200:
        /* <DEDUP_REMOVED lines=15> */
.L_x_3203:
[----:B------:R-:W-:Y:S05]  /*3040*/  BSYNC B0 ;  /* 0x0000000000007941 */ /* 0x000fea0003800000 */
.L_x_3202:
        /* <DEDUP_REMOVED lines=15> */
.L_x_3205:
[----:B------:R-:W-:Y:S05]  /*3140*/  BSYNC B0 ;  /* 0x0000000000007941 */ /* 0x000fea0003800000 */
.L_x_3204:
        /* <DEDUP_REMOVED lines=15> */
.L_x_3207:
[----:B------:R-:W-:Y:S05]  /*3240*/  BSYNC B0 ;  /* 0x0000000000007941 */ /* 0x000fea0003800000 */
.L_x_3206:
        /* <DEDUP_REMOVED lines=15> */
.L_x_3209:
[----:B------:R-:W-:Y:S05]  /*3340*/  BSYNC B0 ;  /* 0x0000000000007941 */ /* 0x000fea0003800000 */
.L_x_3208:
        /* <DEDUP_REMOVED lines=15> */
.L_x_3211:
[----:B------:R-:W-:Y:S05]  /*3440*/  BSYNC B0 ;  /* 0x0000000000007941 */ /* 0x000fea0003800000 */
.L_x_3210:
        /* <DEDUP_REMOVED lines=15> */
.L_x_3213:
[----:B------:R-:W-:Y:S05]  /*3540*/  BSYNC B0 ;  /* 0x0000000000007941 */ /* 0x000fea0003800000 */
.L_x_3212:
        /* <DEDUP_REMOVED lines=15> */
.L_x_3215:
[----:B------:R-:W-:Y:S05]  /*3640*/  BSYNC B0 ;  /* 0x0000000000007941 */ /* 0x000fea0003800000 */
.L_x_3214:
[----:B------:R-:W2:Y:S01]  /*3650*/  LD.E R17, [R10.64+0xd0] ;  /* 0x0000d0060a117980 */ /* 0x000ea2000c101900 */
[----:B------:R-:W-:Y:S01]  /*3660*/  IMAD.MOV.U32 R111, RZ, RZ, R109 ;  /* 0x000000ffff6f7224 */ /* 0x000fe200078e006d */
[----:B------:R-:W-:Y:S02]  /*3670*/  BSSY B3, `(.L_x_3216) ;  /* 0x0000b89000037945 */ /* 0x000fe40003800000 */
        /* <DEDUP_REMOVED lines=11> */
[----:B---3--:R-:W-:Y:S01]  /*3730*/  BSSY B1, `(.L_x_3219) ;  /* 0x000007a000017945 */ /* 0x008fe20003800000 */
[----:B------:R-:W-:-:S05]  /*3740*/  @!P2 BRA `(.L_x_3220) ;  /* 0x000007800000a947 */ /* 0x000fca0003800000 */
[----:B-----5:R-:W-:Y:S01]  /*3750*/  ISETP.GE.AND P0, PT, R18, R111, PT ;  /* 0x0000006f1200720c */ /* 0x020fe20003f06270 */
[----:B------:R-:W-:Y:S01]  /*3760*/  @!UPT UIADD3 URZ, URZ, URZ, URZ ;  /* 0x0000003f3f3ff290 */ /* 0x000fe2000fffe03f */
[----:B------:R-:W-:Y:S11]  /*3770*/  BSSY B0, `(.L_x_3221) ;  /* 0x000003a000007945 */ /* 0x000ff60003800000 */
[----:B------:R-:W-:-:S05]  /*3780*/  @P0 BRA `(.L_x_3222) ;  /* 0x0000038000000947 */ /* 0x000fca0003800000 */
[----:B-1----:R-:W-:Y:S02]  /*3790*/  MOV R2, R113 ;  /* 0x0000007100027202 */ /* 0x002fe40000000f00 */
        /* <DEDUP_REMOVED lines=55> */
.L_x_3222:
[----:B------:R-:W-:Y:S05]  /*3b10*/  BSYNC B0 ;  /* 0x0000000000007941 */ /* 0x000fea0003800000 */
.L_x_3221:
[----:B------:R-:W-:Y:S11]  /*3b20*/  ISETP.GE.AND P0, PT, R9, R111, PT ;  /* 0x0000006f0900720c */ /* 0x000ff60003f06270 */
[----:B------:R-:W-:Y:S02]  /*3b30*/  @!UPT UIADD3 URZ, URZ, URZ, URZ ;  /* 0x0000003f3f3ff290 */ /* 0x000fe4000fffe03f */
[----:B------:R-:W-:-:S05]  /*3b40*/  @P0 BRA `(.L_x_3220) ;  /* 0x0000038000000947 */ /* 0x000fca0003800000 */
[----:B-1----:R-:W-:Y:S02]  /*3b50*/  MOV R2, R113 ;  /* 0x0000007100027202 */ /* 0x002fe40000000f00 */
[----:B------:R-:W-:Y:S02]  /*3b60*/  MOV R3, R112 ;  /* 0x0000007000037202 */ /* 0x000fe40000000f00 */
[----:B------:R-:W-:Y:S03]  /*3b70*/  ISETP.GE.AND P0, PT, R9, R17, PT ;  /* 0x000000110900720c */ /* 0x000fe60003f06270 */
[----:B------:R1:W2:Y:S10]  /*3b80*/  LD.E.128 R20, [R2.64+0x80] ;  /* 0x0000800602147980 */ /* 0x0002b4000c101d00 */
        /* <DEDUP_REMOVED lines=52> */
.L_x_3220:
[----:B------:R-:W-:Y:S05]  /*3ed0*/  BSYNC B1 ;  /* 0x0000000000017941 */ /* 0x000fea0003800000 */
.L_x_3219:
        /* <DEDUP_REMOVED lines=14> */
[----:B------:R-:W-:Y:S02]  /*3fc0*/  LEA R20, P1, R80, R113, 0x1 ;  /* 0x0000007150147211 */ /* 0x000fe400078208ff */
        /* <DEDUP_REMOVED lines=52> */
.L_x_3226:
[----:B------:R-:W-:Y:S05]  /*4310*/  BSYNC B0 ;  /* 0x0000000000007941 */ /* 0x000fea0003800000 */
.L_x_3225:
        /* <DEDUP_REMOVED lines=56> */
.L_x_3224:
[----:B------:R-:W-:Y:S05]  /*46a0*/  BSYNC B1 ;  /* 0x0000000000017941 */ /* 0x000fea0003800000 */
.L_x_3223:
        /* <DEDUP_REMOVED lines=67> */
.L_x_3230:
[----:B------:R-:W-:Y:S05]  /*4ae0*/  BSYNC B0 ;  /* 0x0000000000007941 */ /* 0x000fea0003800000 */
.L_x_3229:
        /* <DEDUP_REMOVED lines=56> */
.L_x_3228:
[----:B------:R-:W-:Y:S05]  /*4e70*/  BSYNC B1 ;  /* 0x0000000000017941 */ /* 0x000fea0003800000 */
.L_x_3227:
        /* <DEDUP_REMOVED lines=73> */
.L_x_3234:
[----:B------:R-:W-:Y:S05]  /*5310*/  BSYNC B0 ;  /* 0x0000000000007941 */ /* 0x000fea0003800000 */
.L_x_3233:
        /* <DEDUP_REMOVED lines=56> */
.L_x_3232:
[----:B------:R-:W-:Y:S05]  /*56a0*/  BSYNC B1 ;  /* 0x0000000000017941 */ /* 0x000fea0003800000 */
.L_x_3231:
        /* <DEDUP_REMOVED lines=67> */
.L_x_3238:
[----:B------:R-:W-:Y:S05]  /*5ae0*/  BSYNC B0 ;  /* 0x0000000000007941 */ /* 0x000fea0003800000 */
.L_x_3237:
        /* <DEDUP_REMOVED lines=56> */
.L_x_3236:
[----:B------:R-:W-:Y:S05]  /*5e70*/  BSYNC B1 ;  /* 0x0000000000017941 */ /* 0x000fea0003800000 */
.L_x_3235:
        /* <DEDUP_REMOVED lines=73> */
.L_x_3242:
[----:B------:R-:W-:Y:S05]  /*6310*/  BSYNC B0 ;  /* 0x0000000000007941 */ /* 0x000fea0003800000 */
.L_x_3241:
        /* <DEDUP_REMOVED lines=56> */
.L_x_3240:
[----:B------:R-:W-:Y:S05]  /*66a0*/  BSYNC B1 ;  /* 0x0000000000017941 */ /* 0x000fea0003800000 */
.L_x_3239:
        /* <DEDUP_REMOVED lines=73> */
.L_x_3246:
[----:B------:R-:W-:Y:S05]  /*6b40*/  BSYNC B0 ;  /* 0x0000000000007941 */ /* 0x000fea0003800000 */
.L_x_3245:
        /* <DEDUP_REMOVED lines=56> */
.L_x_3244:
[----:B------:R-:W-:Y:S05]  /*6ed0*/  BSYNC B1 ;  /* 0x0000000000017941 */ /* 0x000fea0003800000 */
.L_x_3243:
        /* <DEDUP_REMOVED lines=73> */
.L_x_3250:
[----:B------:R-:W-:Y:S05]  /*7370*/  BSYNC B0 ;  /* 0x0000000000007941 */ /* 0x000fea0003800000 */
.L_x_3249:
        /* <DEDUP_REMOVED lines=56> */
.L_x_3248:
[----:B------:R-:W-:Y:S05]  /*7700*/  BSYNC B1 ;  /* 0x0000000000017941 */ /* 0x000fea0003800000 */
.L_x_3247:
[----:B------:R-:W2:Y:S01]  /*7710*/  LD.E R0, [R10.64+0xd0] ;  /* 0x0000d0060a007980 */ /* 0x000ea2000c101900 */
[----:B-1----:R-:W-:Y:S02]  /*7720*/  IMAD.MOV.U32 R2, RZ, RZ, R13 ;  /* 0x000000ffff027224 */ /* 0x002fe400078e000d */
        /* <DEDUP_REMOVED lines=8> */
.L_x_3218:
[----:B---3--:R-:W-:Y:S01]  /*77b0*/  BSSY B2, `(.L_x_3252) ;  /* 0x00000d0000027945 */ /* 0x008fe20003800000 */
[----:B------:R-:W-:-:S05]  /*77c0*/  @!P2 BRA `(.L_x_3253) ;  /* 0x00000ce00000a947 */ /* 0x000fca0003800000 */
[----:B-----5:R-:W-:Y:S01]  /*77d0*/  ISETP.GE.AND P0, PT, R18, R111, PT ;  /* 0x0000006f1200720c */ /* 0x020fe20003f06270 */
[----:B------:R-:W-:Y:S01]  /*77e0*/  @!UPT UIADD3 URZ, URZ, URZ, URZ ;  /* 0x0000003f3f3ff290 */ /* 0x000fe2000fffe03f */
[----:B------:R-:W-:Y:S11]  /*77f0*/  BSSY B1, `(.L_x_3254) ;  /* 0x0000065000017945 */ /* 0x000ff60003800000 */
[----:B------:R-:W-:-:S05]  /*7800*/  @P0 BRA `(.L_x_3255) ;  /* 0x0000063000000947 */ /* 0x000fca0003800000 */
[----:B-1----:R-:W-:Y:S01]  /*7810*/  IMAD.MOV.U32 R4, RZ, RZ, R113 ;  /* 0x000000ffff047224 */ /* 0x002fe200078e0071 */
        /* <DEDUP_REMOVED lines=94> */
.L_x_3257:
[----:B------:R-:W-:Y:S05]  /*7e00*/  BSYNC B0 ;  /* 0x0000000000007941 */ /* 0x000fea0003800000 */
.L_x_3256:
[----:B------:R-:W-:Y:S02]  /*7e10*/  MOV R2, R119 ;  /* 0x0000007700027202 */ /* 0x000fe40000000f00 */
[----:B------:R-:W-:Y:S05]  /*7e20*/  MOV R3, R118 ;  /* 0x0000007600037202 */ /* 0x000fea0000000f00 */
[----:B-----5:R2:W-:Y:S02]  /*7e30*/  ST.E.128 [R2.64], R40 ;  /* 0x0000002802007985 */ /* 0x0205e4000c101d06 */
.L_x_3255:
[----:B------:R-:W-:Y:S05]  /*7e40*/  BSYNC B1 ;  /* 0x0000000000017941 */ /* 0x000fea0003800000 */
.L_x_3254:
        /* <DEDUP_REMOVED lines=10> */
[----:B-1----:R-:W-:Y:S01]  /*7ef0*/  IMAD.MOV.U32 R6, RZ, RZ, R115 ;  /* 0x000000ffff067224 */ /* 0x002fe200078e0073 */
        /* <DEDUP_REMOVED lines=87> */
.L_x_3259:
[----:B------:R-:W-:Y:S05]  /*8470*/  BSYNC B0 ;  /* 0x0000000000007941 */ /* 0x000fea0003800000 */
.L_x_3258:
[----:B-1----:R-:W-:Y:S02]  /*8480*/  MOV R2, R119 ;  /* 0x0000007700027202 */ /* 0x002fe40000000f00 */
[----:B------:R-:W-:Y:S05]  /*8490*/  MOV R3, R118 ;  /* 0x0000007600037202 */ /* 0x000fea0000000f00 */
[----:B-----5:R1:W-:Y:S02]  /*84a0*/  ST.E.128 [R2.64+0x80], R40 ;  /* 0x0000802802007985 */ /* 0x0203e4000c101d06 */
.L_x_3253:
[----:B------:R-:W-:Y:S05]  /*84b0*/  BSYNC B2 ;  /* 0x0000000000027941 */ /* 0x000fea0003800000 */
.L_x_3252:
        /* <DEDUP_REMOVED lines=9> */
[C---:B-1----:R-:W-:Y:S01]  /*8550*/  LEA R6, P0, R80.reuse, R113, 0x1 ;  /* 0x0000007150067211 */ /* 0x042fe200078008ff */
[----:B------:R-:W-:Y:S03]  /*8560*/  BSSY B0, `(.L_x_3264) ;  /* 0x000005e000007945 */ /* 0x000fe60003800000 */
[----:B------:R-:W-:Y:S02]  /*8570*/  LEA.HI.X R7, R80, R112, R79, 0x1, P0 ;  /* 0x0000007050077211 */ /* 0x000fe400000f0c4f */
[----:B------:R-:W-:Y:S03]  /*8580*/  ISETP.GE.AND P0, PT, R18, R17, PT ;  /* 0x000000111200720c */ /* 0x000fe60003f06270 */
[----:B--2---:R1:W5:Y:S10]  /*8590*/  LD.E.128 R40, [R6.64] ;  /* 0x0000000606287980 */ /* 0x004374000c101d00 */
        /* <DEDUP_REMOVED lines=17> */
[----:B-1----:R1:W2:Y:S08]  /*86b0*/  LD.E.128 R4, [R2.64] ;  /* 0x0000000602047980 */ /* 0x0022b0000c101d00 */
        /* <DEDUP_REMOVED lines=72> */
.L_x_3265:
[----:B------:R-:W-:Y:S05]  /*8b40*/  BSYNC B0 ;  /* 0x0000000000007941 */ /* 0x000fea0003800000 */
.L_x_3264:
[C---:B------:R-:W-:Y:S04]  /*8b50*/  LEA R2, P0, R229.reuse, R119, 0x1 ;  /* 0x00000077e5027211 */ /* 0x040fe800078008ff */
[----:B------:R-:W-:Y:S05]  /*8b60*/  LEA.HI.X R3, R229, R118, R230, 0x1, P0 ;  /* 0x00000076e5037211 */ /* 0x000fea00000f0ce6 */
[----:B-----5:R2:W-:Y:S04]  /*8b70*/  ST.E.128 [R2.64], R40 ;  /* 0x0000002802007985 */ /* 0x0205e8000c101d06 */
.L_x_3263:
[----:B------:R-:W-:Y:S05]  /*8b80*/  BSYNC B1 ;  /* 0x0000000000017941 */ /* 0x000fea0003800000 */
.L_x_3262:
[----:B------:R-:W-:Y:S11]  /*8b90*/  ISETP.GE.AND P0, PT, R9, R111, PT ;  /* 0x0000006f0900720c */ /* 0x000ff60003f06270 */
[----:B------:R-:W-:Y:S02]  /*8ba0*/  @!UPT UIADD3 URZ, URZ, URZ, URZ ;  /* 0x0000003f3f3ff290 */ /* 0x000fe4000fffe03f */
        /* <DEDUP_REMOVED lines=96> */
.L_x_3267:
[----:B------:R-:W-:Y:S05]  /*91b0*/  BSYNC B0 ;  /* 0x0000000000007941 */ /* 0x000fea0003800000 */
.L_x_3266:
[C---:B------:R-:W-:Y:S04]  /*91c0*/  LEA R2, P0, R74.reuse, R119, 0x1 ;  /* 0x000000774a027211 */ /* 0x040fe800078008ff */
[----:B------:R-:W-:Y:S05]  /*91d0*/  LEA.HI.X R3, R74, R118, R73, 0x1, P0 ;  /* 0x000000764a037211 */ /* 0x000fea00000f0c49 */
[----:B-----5:R2:W-:Y:S04]  /*91e0*/  ST.E.128 [R2.64], R40 ;  /* 0x0000002802007985 */ /* 0x0205e8000c101d06 */
.L_x_3261:
[----:B------:R-:W-:Y:S05]  /*91f0*/  BSYNC B2 ;  /* 0x0000000000027941 */ /* 0x000fea0003800000 */
.L_x_3260:
        /* <DEDUP_REMOVED lines=104> */
.L_x_3273:
[----:B------:R-:W-:Y:S05]  /*9880*/  BSYNC B0 ;  /* 0x0000000000007941 */ /* 0x000fea0003800000 */
.L_x_3272:
[C---:B------:R-:W-:Y:S04]  /*9890*/  LEA R2, P0, R75.reuse, R119, 0x1 ;  /* 0x000000774b027211 */ /* 0x040fe800078008ff */
[----:B------:R-:W-:Y:S05]  /*98a0*/  LEA.HI.X R3, R75, R118, R76, 0x1, P0 ;  /* 0x000000764b037211 */ /* 0x000fea00000f0c4c */
[----:B-----5:R2:W-:Y:S04]  /*98b0*/  ST.E.128 [R2.64], R40 ;  /* 0x0000002802007985 */ /* 0x0205e8000c101d06 */
.L_x_3271:
[----:B------:R-:W-:Y:S05]  /*98c0*/  BSYNC B1 ;  /* 0x0000000000017941 */ /* 0x000fea0003800000 */
.L_x_3270:
        /* <DEDUP_REMOVED lines=98> */
.L_x_3275:
[----:B------:R-:W-:Y:S05]  /*9ef0*/  BSYNC B0 ;  /* 0x0000000000007941 */ /* 0x000fea0003800000 */
.L_x_3274:
[C---:B------:R-:W-:Y:S04]  /*9f00*/  LEA R2, P0, R202.reuse, R119, 0x1 ;  /* 0x00000077ca027211 */ /* 0x040fe800078008ff */
[----:B------:R-:W-:Y:S05]  /*9f10*/  LEA.HI.X R3, R202, R118, R203, 0x1, P0 ;  /* 0x00000076ca037211 */ /* 0x000fea00000f0ccb */
[----:B-----5:R2:W-:Y:S04]  /*9f20*/  ST.E.128 [R2.64], R40 ;  /* 0x0000002802007985 */ /* 0x0205e8000c101d06 */
.L_x_3269:
[----:B------:R-:W-:Y:S05]  /*9f30*/  BSYNC B2 ;  /* 0x0000000000027941 */ /* 0x000fea0003800000 */
.L_x_3268:
        /* <DEDUP_REMOVED lines=9> */
[----:B-1----:R-:W-:Y:S01]  /*9fd0*/  MOV R6, R113 ;  /* 0x0000007100067202 */ /* 0x002fe20000000f00 */
[----:B------:R-:W-:Y:S01]  /*9fe0*/  IMAD R0, R205, 0x60, RZ ;  /* 0x00000060cd007824 */ /* 0x000fe200078e02ff */
[----:B------:R-:W-:Y:S01]  /*9ff0*/  MOV R7, R112 ;  /* 0x0000007000077202 */ /* 0x000fe20000000f00 */
[----:B------:R-:W-:Y:S01]  /*a000*/  BSSY B0, `(.L_x_3280) ;  /* 0x000005f000007945 */ /* 0x000fe20003800000 */
[----:B------:R-:W-:Y:S03]  /*a010*/  ISETP.GE.AND P0, PT, R18, R17, PT ;  /* 0x000000111200720c */ /* 0x000fe60003f06270 */
[----:B------:R-:W-:Y:S05]  /*a020*/  IMAD.WIDE.U32 R6, R204, 0x60, R6 ;  /* 0x00000060cc067825 */ /* 0x000fea00078e0006 */
[----:B------:R-:W-:Y:S05]  /*a030*/  IADD3 R7, R7, R0, RZ ;  /* 0x0000000007077210 */ /* 0x000fea0007ffe0ff */
[----:B--2---:R1:W5:Y:S01]  /*a040*/  LD.E.128 R40, [R6.64] ;  /* 0x0000000606287980 */ /* 0x004362000c101d00 */
        /* <DEDUP_REMOVED lines=90> */
.L_x_3281:
[----:B------:R-:W-:Y:S05]  /*a5f0*/  BSYNC B0 ;  /* 0x0000000000007941 */ /* 0x000fea0003800000 */
.L_x_3280:
[----:B------:R-:W-:Y:S01]  /*a600*/  MOV R2, R119 ;  /* 0x0000007700027202 */ /* 0x000fe20000000f00 */
[----:B------:R-:W-:Y:S01]  /*a610*/  IMAD R0, R47, 0x60, RZ ;  /* 0x000000602f007824 */ /* 0x000fe200078e02ff */
[----:B------:R-:W-:Y:S05]  /*a620*/  MOV R3, R118 ;  /* 0x0000007600037202 */ /* 0x000fea0000000f00 */
[----:B------:R-:W-:Y:S05]  /*a630*/  IMAD.WIDE.U32 R2, R46, 0x60, R2 ;  /* 0x000000602e027825 */ /* 0x000fea00078e0002 */
[----:B------:R-:W-:Y:S05]  /*a640*/  IADD3 R3, R3, R0, RZ ;  /* 0x0000000003037210 */ /* 0x000fea0007ffe0ff */
[----:B-----5:R2:W-:Y:S02]  /*a650*/  ST.E.128 [R2.64], R40 ;  /* 0x0000002802007985 */ /* 0x0205e4000c101d06 */
.L_x_3279:
[----:B------:R-:W-:Y:S05]  /*a660*/  BSYNC B1 ;  /* 0x0000000000017941 */ /* 0x000fea0003800000 */
.L_x_3278:
        /* <DEDUP_REMOVED lines=98> */
.L_x_3283:
[----:B------:R-:W-:Y:S05]  /*ac90*/  BSYNC B0 ;  /* 0x0000000000007941 */ /* 0x000fea0003800000 */
.L_x_3282:
[C---:B------:R-:W-:Y:S04]  /*aca0*/  LEA R2, P0, R200.reuse, R119, 0x1 ;  /* 0x00000077c8027211 */ /* 0x040fe800078008ff */
[----:B------:R-:W-:Y:S05]  /*acb0*/  LEA.HI.X R3, R200, R118, R201, 0x1, P0 ;  /* 0x00000076c8037211 */ /* 0x000fea00000f0cc9 */
[----:B-----5:R2:W-:Y:S04]  /*acc0*/  ST.E.128 [R2.64], R40 ;  /* 0x0000002802007985 */ /* 0x0205e8000c101d06 */
.L_x_3277:
[----:B------:R-:W-:Y:S05]  /*acd0*/  BSYNC B2 ;  /* 0x0000000000027941 */ /* 0x000fea0003800000 */
.L_x_3276:
        /* <DEDUP_REMOVED lines=104> */
.L_x_3289:
[----:B------:R-:W-:Y:S05]  /*b360*/  BSYNC B0 ;  /* 0x0000000000007941 */ /* 0x000fea0003800000 */
.L_x_3288:
[C---:B------:R-:W-:Y:S04]  /*b370*/  LEA R2, P0, R71.reuse, R119, 0x1 ;  /* 0x0000007747027211 */ /* 0x040fe800078008ff */
[----:B------:R-:W-:Y:S05]  /*b380*/  LEA.HI.X R3, R71, R118, R72, 0x1, P0 ;  /* 0x0000007647037211 */ /* 0x000fea00000f0c48 */
[----:B-----5:R2:W-:Y:S04]  /*b390*/  ST.E.128 [R2.64], R40 ;  /* 0x0000002802007985 */ /* 0x0205e8000c101d06 */
.L_x_3287:
[----:B------:R-:W-:Y:S05]  /*b3a0*/  BSYNC B1 ;  /* 0x0000000000017941 */ /* 0x000fea0003800000 */
.L_x_3286:
        /* <DEDUP_REMOVED lines=98> */
.L_x_3291:
[----:B------:R-:W-:Y:S05]  /*b9d0*/  BSYNC B0 ;  /* 0x0000000000007941 */ /* 0x000fea0003800000 */
.L_x_3290:
[C---:B------:R-:W-:Y:S04]  /*b9e0*/  LEA R2, P0, R198.reuse, R119, 0x1 ;  /* 0x00000077c6027211 */ /* 0x040fe800078008ff */
[----:B------:R-:W-:Y:S05]  /*b9f0*/  LEA.HI.X R3, R198, R118, R199, 0x1, P0 ;  /* 0x00000076c6037211 */ /* 0x000fea00000f0cc7 */
[----:B-----5:R2:W-:Y:S04]  /*ba00*/  ST.E.128 [R2.64], R40 ;  /* 0x0000002802007985 */ /* 0x0205e8000c101d06 */
.L_x_3285:
[----:B------:R-:W-:Y:S05]  /*ba10*/  BSYNC B2 ;  /* 0x0000000000027941 */ /* 0x000fea0003800000 */
.L_x_3284:
        /* <DEDUP_REMOVED lines=107> */
.L_x_3297:
[----:B------:R-:W-:Y:S05]  /*c0d0*/  BSYNC B0 ;  /* 0x0000000000007941 */ /* 0x000fea0003800000 */
.L_x_3296:
[----:B------:R-:W-:Y:S01]  /*c0e0*/  MOV R2, R119 ;  /* 0x0000007700027202 */ /* 0x000fe20000000f00 */
[----:B------:R-:W-:Y:S01]  /*c0f0*/  IMAD R0, R47, 0xa0, RZ ;  /* 0x000000a02f007824 */ /* 0x000fe200078e02ff */
[----:B------:R-:W-:Y:S05]  /*c100*/  MOV R3, R118 ;  /* 0x0000007600037202 */ /* 0x000fea0000000f00 */
[----:B------:R-:W-:Y:S05]  /*c110*/  IMAD.WIDE.U32 R2, R46, 0xa0, R2 ;  /* 0x000000a02e027825 */ /* 0x000fea00078e0002 */
[----:B------:R-:W-:Y:S05]  /*c120*/  IADD3 R3, R3, R0, RZ ;  /* 0x0000000003037210 */ /* 0x000fea0007ffe0ff */
[----:B-----5:R2:W-:Y:S02]  /*c130*/  ST.E.128 [R2.64], R40 ;  /* 0x0000002802007985 */ /* 0x0205e4000c101d06 */
.L_x_3295:
[----:B------:R-:W-:Y:S05]  /*c140*/  BSYNC B1 ;  /* 0x0000000000017941 */ /* 0x000fea0003800000 */
.L_x_3294:
        /* <DEDUP_REMOVED lines=98> */
.L_x_3299:
[----:B------:R-:W-:Y:S05]  /*c770*/  BSYNC B0 ;  /* 0x0000000000007941 */ /* 0x000fea0003800000 */
.L_x_3298:
[C---:B------:R-:W-:Y:S04]  /*c780*/  LEA R2, P0, R178.reuse, R119, 0x1 ;  /* 0x00000077b2027211 */ /* 0x040fe800078008ff */
[----:B------:R-:W-:Y:S05]  /*c790*/  LEA.HI.X R3, R178, R118, R70, 0x1, P0 ;  /* 0x00000076b2037211 */ /* 0x000fea00000f0c46 */
[----:B-----5:R2:W-:Y:S04]  /*c7a0*/  ST.E.128 [R2.64], R40 ;  /* 0x0000002802007985 */ /* 0x0205e8000c101d06 */
.L_x_3293:
[----:B------:R-:W-:Y:S05]  /*c7b0*/  BSYNC B2 ;  /* 0x0000000000027941 */ /* 0x000fea0003800000 */
.L_x_3292:
        /* <DEDUP_REMOVED lines=107> */
.L_x_3305:
[----:B------:R-:W-:Y:S05]  /*ce70*/  BSYNC B0 ;  /* 0x0000000000007941 */ /* 0x000fea0003800000 */
.L_x_3304:
[----:B------:R-:W-:Y:S01]  /*ce80*/  MOV R2, R119 ;  /* 0x0000007700027202 */ /* 0x000fe20000000f00 */
[----:B------:R-:W-:Y:S01]  /*ce90*/  IMAD R0, R47, 0xc0, RZ ;  /* 0x000000c02f007824 */ /* 0x000fe200078e02ff */
[----:B------:R-:W-:Y:S05]  /*cea0*/  MOV R3, R118 ;  /* 0x0000007600037202 */ /* 0x000fea0000000f00 */
[----:B------:R-:W-:Y:S05]  /*ceb0*/  IMAD.WIDE.U32 R2, R46, 0xc0, R2 ;  /* 0x000000c02e027825 */ /* 0x000fea00078e0002 */
[----:B------:R-:W-:Y:S05]  /*cec0*/  IADD3 R3, R3, R0, RZ ;  /* 0x0000000003037210 */ /* 0x000fea0007ffe0ff */
[----:B-----5:R2:W-:Y:S02]  /*ced0*/  ST.E.128 [R2.64], R40 ;  /* 0x0000002802007985 */ /* 0x0205e4000c101d06 */
.L_x_3303:
[----:B------:R-:W-:Y:S05]  /*cee0*/  BSYNC B1 ;  /* 0x0000000000017941 */ /* 0x000fea0003800000 */
.L_x_3302:
        /* <DEDUP_REMOVED lines=98> */
.L_x_3307:
[----:B------:R-:W-:Y:S05]  /*d510*/  BSYNC B0 ;  /* 0x0000000000007941 */ /* 0x000fea0003800000 */
.L_x_3306:
[C---:B------:R-:W-:Y:S04]  /*d520*/  LEA R2, P0, R176.reuse, R119, 0x1 ;  /* 0x00000077b0027211 */ /* 0x040fe800078008ff */
[----:B------:R-:W-:Y:S05]  /*d530*/  LEA.HI.X R3, R176, R118, R69, 0x1, P0 ;  /* 0x00000076b0037211 */ /* 0x000fea00000f0c45 */
[----:B-----5:R2:W-:Y:S04]  /*d540*/  ST.E.128 [R2.64], R40 ;  /* 0x0000002802007985 */ /* 0x0205e8000c101d06 */
.L_x_3301:
[----:B------:R-:W-:Y:S05]  /*d550*/  BSYNC B2 ;  /* 0x0000000000027941 */ /* 0x000fea0003800000 */
.L_x_3300:
        /* <DEDUP_REMOVED lines=107> */
.L_x_3313:
[----:B------:R-:W-:Y:S05]  /*dc10*/  BSYNC B0 ;  /* 0x0000000000007941 */ /* 0x000fea0003800000 */
.L_x_3312:
[----:B------:R-:W-:Y:S01]  /*dc20*/  MOV R2, R119 ;  /* 0x0000007700027202 */ /* 0x000fe20000000f00 */
[----:B------:R-:W-:Y:S01]  /*dc30*/  IMAD R0, R47, 0xe0, RZ ;  /* 0x000000e02f007824 */ /* 0x000fe200078e02ff */
[----:B------:R-:W-:Y:S05]  /*dc40*/  MOV R3, R118 ;  /* 0x0000007600037202 */ /* 0x000fea0000000f00 */
[----:B------:R-:W-:Y:S05]  /*dc50*/  IMAD.WIDE.U32 R2, R46, 0xe0, R2 ;  /* 0x000000e02e027825 */ /* 0x000fea00078e0002 */
[----:B------:R-:W-:Y:S05]  /*dc60*/  IADD3 R3, R3, R0, RZ ;  /* 0x0000000003037210 */ /* 0x000fea0007ffe0ff */
[----:B-----5:R2:W-:Y:S02]  /*dc70*/  ST.E.128 [R2.64], R40 ;  /* 0x0000002802007985 */ /* 0x0205e4000c101d06 */
.L_x_3311:
[----:B------:R-:W-:Y:S05]  /*dc80*/  BSYNC B1 ;  /* 0x0000000000017941 */ /* 0x000fea0003800000 */
.L_x_3310:
        /* <DEDUP_REMOVED lines=100> */
.L_x_3315:
[----:B------:R-:W-:Y:S05]  /*e2d0*/  BSYNC B0 ;  /* 0x0000000000007941 */ /* 0x000fea0003800000 */
.L_x_3314:
[C---:B------:R-:W-:Y:S04]  /*e2e0*/  LEA R2, P0, R174.reuse, R119, 0x1 ;  /* 0x00000077ae027211 */ /* 0x040fe800078008ff */
[----:B------:R-:W-:Y:S05]  /*e2f0*/  LEA.HI.X R3, R174, R118, R68, 0x1, P0 ;  /* 0x00000076ae037211 */ /* 0x000fea00000f0c44 */
[----:B-----5:R2:W-:Y:S04]  /*e300*/  ST.E.128 [R2.64], R4 ;  /* 0x0000000402007985 */ /* 0x0205e8000c101d06 */
.L_x_3309:
[----:B------:R-:W-:Y:S05]  /*e310*/  BSYNC B2 ;  /* 0x0000000000027941 */ /* 0x000fea0003800000 */
.L_x_3308:
[----:B-12---:R-:W-:Y:S01]  /*e320*/  MOV R5, R116 ;  /* 0x0000007400057202 */ /* 0x006fe20000000f00 */
[----:B------:R-:W2:Y:S01]  /*e330*/  LD.E R0, [R10.64+0xd0] ;  /* 0x0000d0060a007980 */ /* 0x000ea2000c101900 */
[----:B------:R-:W-:Y:S01]  /*e340*/  MOV R3, R114 ;  /* 0x0000007200037202 */ /* 0x000fe20000000f00 */
        /* <DEDUP_REMOVED lines=8> */
.L_x_3217:
[----:B------:R-:W-:Y:S01]  /*e3d0*/  BSSY B0, `(.L_x_3316) ;  /* 0x0000010000007945 */ /* 0x000fe20003800000 */
[----:B------:R-:W-:-:S05]  /*e3e0*/  @!P2 BRA `(.L_x_3317) ;  /* 0x000000e00000a947 */ /* 0x000fca0003800000 */
[----:B------:R-:W-:Y:S02]  /*e3f0*/  ISETP.NE.AND P1, PT, R158, RZ, PT ;  /* 0x000000ff9e00720c */ /* 0x000fe40003f25270 */
[----:B------:R-:W-:Y:S11]  /*e400*/  ISETP.NE.AND P0, PT, R157, RZ, PT ;  /* 0x000000ff9d00720c */ /* 0x000ff60003f05270 */
[----:B-1----:R-:W-:Y:S01]  /*e410*/  @P1 IMAD.MOV.U32 R2, RZ, RZ, R113 ;  /* 0x000000ffff021224 */ /* 0x002fe200078e0071 */
        /* <DEDUP_REMOVED lines=11> */
.L_x_3317:
[----:B------:R-:W-:Y:S05]  /*e4d0*/  BSYNC B0 ;  /* 0x0000000000007941 */ /* 0x000fea0003800000 */
.L_x_3316:
        /* <DEDUP_REMOVED lines=19> */
.L_x_3319:
[----:B------:R-:W-:Y:S05]  /*e610*/  BSYNC B0 ;  /* 0x0000000000007941 */ /* 0x000fea0003800000 */
.L_x_3318:
        /* <DEDUP_REMOVED lines=19> */
.L_x_3321:
[----:B------:R-:W-:Y:S05]  /*e750*/  BSYNC B0 ;  /* 0x0000000000007941 */ /* 0x000fea0003800000 */
.L_x_3320:
        /* <DEDUP_REMOVED lines=25> */
.L_x_3323:
[----:B------:R-:W-:Y:S05]  /*e8f0*/  BSYNC B0 ;  /* 0x0000000000007941 */ /* 0x000fea0003800000 */
.L_x_3322:
        /* <DEDUP_REMOVED lines=19> */
.L_x_3325:
[----:B------:R-:W-:Y:S05]  /*ea30*/  BSYNC B0 ;  /* 0x0000000000007941 */ /* 0x000fea0003800000 */
.L_x_3324:
        /* <DEDUP_REMOVED lines=25> */
.L_x_3327:
[----:B------:R-:W-:Y:S05]  /*ebd0*/  BSYNC B0 ;  /* 0x0000000000007941 */ /* 0x000fea0003800000 */
.L_x_3326:
        /* <DEDUP_REMOVED lines=25> */
.L_x_3329:
[----:B------:R-:W-:Y:S05]  /*ed70*/  BSYNC B0 ;  /* 0x0000000000007941 */ /* 0x000fea0003800000 */
.L_x_3328:
        /* <DEDUP_REMOVED lines=24> */
.L_x_3251:
[----:B------:R-:W-:Y:S05]  /*ef00*/  BSYNC B3 ;  /* 0x0000000000037941 */ /* 0x000fea0003800000 */
.L_x_3216:
        /* <DEDUP_REMOVED lines=91> */
.L_x_3331:
        /* <DEDUP_REMOVED lines=12> */
.L_x_3332:
[----:B------:R-:W-:Y:S05]  /*f580*/  BSYNC B0 ;  /* 0x0000000000007941 */ /* 0x000fea0003800000 */
.L_x_3330:
[----:B------:R-:W-:Y:S04]  /*f590*/  IADD3 R14, R14, -0x1, RZ ;  /* 0xffffffff0e0e7810 */ /* 0x000fe80007ffe0ff */
[----:B------:R-:W-:Y:S11]  /*f5a0*/  ISETP.GT.AND P0, PT, R14, R77, PT ;  /* 0x0000004d0e00720c */ /* 0x000ff60003f04270 */
[----:B------:R-:W-:Y:S02]  /*f5b0*/  @!UPT UIADD3 URZ, URZ, URZ, URZ ;  /* 0x0000003f3f3ff290 */ /* 0x000fe4000fffe03f */
[----:B------:R-:W-:-:S05]  /*f5c0*/  @P0 BRA `(.L_x_3333) ;  /* 0xffff382000000947 */ /* 0x000fca000383ffff */
.L_x_3199:
        /* <DEDUP_REMOVED lines=20> */
[----:B------:R-:W-:Y:S02]  /*f710*/  IADD3 R5, P1, R5, R182, RZ ;  /* 0x000000b605057210 */ /* 0x000fe40007f3e0ff */
[----:B------:R-:W-:-:S03]  /*f720*/  LEA.HI R3, R0, R0, RZ, 0x1 ;  /* 0x0000000000037211 */ /* 0x000fc600078f08ff */
[----:B------:R-:W-:Y:S01]  /*f730*/  IMAD.X R12, R12, 0x1, R189, P1 ;  /* 0x000000010c0c7824 */ /* 0x000fe200008e06bd */
[CC--:B-----5:R-:W-:Y:S02]  /*f740*/  LEA R42, P1, R5.reuse, R210.reuse, 0x1 ;  /* 0x000000d2052a7211 */ /* 0x0e0fe400078208ff */
[----:B------:R-:W-:Y:S02]  /*f750*/  SHF.R.S32.HI R3, RZ, 0x1, R3 ;  /* 0x00000001ff037819 */ /* 0x000fe40000011403 */
[----:B------:R-:W-:Y:S02]  /*f760*/  LEA.HI.X R43, R5, R211, R12, 0x1, P1 ;  /* 0x000000d3052b7211 */ /* 0x000fe400008f0c0c */
[----:B---3--:R-:W-:Y:S01]  /*f770*/  ISETP.NE.AND P4, PT, R4, RZ, PT ;  /* 0x000000ff0400720c */ /* 0x008fe20003f85270 */
[----:B------:R-:W-:Y:S01]  /*f780*/  IMAD.MOV.U32 R188, RZ, RZ, R182 ;  /* 0x000000ffffbc7224 */ /* 0x000fe200078e00b6 */
[----:B------:R-:W-:Y:S01]  /*f790*/  LEA R56, P2, R182, R210, 0x1 ;  /* 0x000000d2b6387211 */ /* 0x000fe200078408ff */
[----:B------:R-:W-:Y:S01]  /*f7a0*/  IMAD R21, R164, R3, R160 ;  /* 0x00000003a4157224 */ /* 0x000fe200078e02a0 */
[----:B------:R-:W-:Y:S01]  /*f7b0*/  LEA R6, P0, R208, R182, 0x5 ;  /* 0x000000b6d0067211 */ /* 0x000fe200078028ff */
[----:B------:R-:W-:Y:S01]  /*f7c0*/  IMAD R8, R209, 0x30, RZ ;  /* 0x00000030d1087824 */ /* 0x000fe200078e02ff */
[----:B------:R-:W-:Y:S01]  /*f7d0*/  LEA.HI.X R57, R182, R211, R189, 0x1, P2 ;  /* 0x000000d3b6397211 */ /* 0x000fe200010f0cbd */
[----:B------:R-:W-:Y:S01]  /*f7e0*/  IMAD.IADD R28, R237, 0x1, -R50 ;  /* 0x00000001ed1c7824 */ /* 0x000fe200078e0a32 */
[C---:B------:R-:W-:Y:S01]  /*f7f0*/  LEA.HI.X R13, R208.reuse, R189, R209, 0x5, P0 ;  /* 0x000000bdd00d7211 */ /* 0x040fe200000f2cd1 */
[----:B------:R-:W-:Y:S01]  /*f800*/  IMAD.WIDE.U32 R188, R208, 0x30, R188 ;  /* 0x00000030d0bc7825 */ /* 0x000fe200078e00bc */
[----:B------:R-:W-:-:S03]  /*f810*/  LEA R40, P0, R6, R210, 0x1 ;  /* 0x000000d206287211 */ /* 0x000fc600078008ff */
[----:B------:R-:W-:Y:S01]  /*f820*/  IMAD.IADD R160, R160, 0x1, R21 ;  /* 0x00000001a0a07824 */ /* 0x000fe200078e0215 */
[-C--:B------:R-:W-:Y:S01]  /*f830*/  LEA.HI.X R41, R6, R211.reuse, R13, 0x1, P0 ;  /* 0x000000d306297211 */ /* 0x080fe200000f0c0d */
[----:B------:R-:W-:Y:S01]  /*f840*/  IMAD.IADD R4, R189, 0x1, R8 ;  /* 0x00000001bd047824 */ /* 0x000fe200078e0208 */
[----:B------:R-:W-:Y:S02]  /*f850*/  ISETP.GE.AND P0, PT, R164, R28, PT ;  /* 0x0000001ca400720c */ /* 0x000fe40003f06270 */
[C---:B------:R-:W-:Y:S01]  /*f860*/  LEA R38, P1, R188.reuse, R210, 0x1 ;  /* 0x000000d2bc267211 */ /* 0x040fe200078208ff */
[----:B------:R-:W-:Y:S01]  /*f870*/  IMAD.SHL.U32 R29, R3, 0x10, RZ ;  /* 0x00000010031d7824 */ /* 0x000fe200078e00ff */
[----:B------:R-:W-:Y:S02]  /*f880*/  ISETP.GT.AND P0, PT, R139, -0x8, !P0 ;  /* 0xfffffff88b00780c */ /* 0x000fe40004704270 */
        /* <DEDUP_REMOVED lines=69> */
.L_x_3342:
[----:B------:R-:W-:Y:S05]  /*fce0*/  BSYNC B0 ;  /* 0x0000000000007941 */ /* 0x000fea0003800000 */
.L_x_3341:
[----:B-----5:R3:W-:Y:S02]  /*fcf0*/  STS.128 [R239], R12 ;  /* 0x0000000cef007388 */ /* 0x0207e40000000c00 */
.L_x_3340:
[----:B------:R-:W-:Y:S05]  /*fd00*/  BSYNC B1 ;  /* 0x0000000000017941 */ /* 0x000fea0003800000 */
.L_x_3339:
        /* <DEDUP_REMOVED lines=51> */
.L_x_3344:
[----:B------:R-:W-:Y:S05]  /*10040*/  BSYNC B0 ;  /* 0x0000000000007941 */ /* 0x000fea0003800000 */
.L_x_3343:
[----:B-----5:R1:W-:Y:S02]  /*10050*/  STS.128 [R239+0x2000], R12 ;  /* 0x0020000cef007388 */ /* 0x0203e40000000c00 */
.L_x_3338:
[----:B------:R-:W-:Y:S05]  /*10060*/  BSYNC B2 ;  /* 0x0000000000027941 */ /* 0x000fea0003800000 */
.L_x_3337:
        /* <DEDUP_REMOVED lines=35> */
[CC--:B------:R-:W-:Y:S01]  /*102a0*/  FMUL.FTZ R26, R25.reuse, R14.reuse ;  /* 0x0000000e191a7220 */ /* 0x0c0fe20000410000 */
        /* <DEDUP_REMOVED lines=29> */
.L_x_3350:
[----:B------:R-:W-:Y:S05]  /*10480*/  BSYNC B0 ;  /* 0x0000000000007941 */ /* 0x000fea0003800000 */
.L_x_3349:
[----:B-----5:R3:W-:Y:S02]  /*10490*/  STS.128 [R239+0x800], R12 ;  /* 0x0008000cef007388 */ /* 0x0207e40000000c00 */
.L_x_3348:
[----:B------:R-:W-:Y:S05]  /*104a0*/  BSYNC B1 ;  /* 0x0000000000017941 */ /* 0x000fea0003800000 */
.L_x_3347:
        /* <DEDUP_REMOVED lines=51> */
.L_x_3352:
[----:B------:R-:W-:Y:S05]  /*107e0*/  BSYNC B0 ;  /* 0x0000000000007941 */ /* 0x000fea0003800000 */
.L_x_3351:
[----:B-----5:R3:W-:Y:S02]  /*107f0*/  STS.128 [R239+0x2800], R12 ;  /* 0x0028000cef007388 */ /* 0x0207e40000000c00 */
.L_x_3346:
[----:B------:R-:W-:Y:S05]  /*10800*/  BSYNC B2 ;  /* 0x0000000000027941 */ /* 0x000fea0003800000 */
.L_x_3345:
        /* <DEDUP_REMOVED lines=66> */
.L_x_3358:
[----:B------:R-:W-:Y:S05]  /*10c30*/  BSYNC B0 ;  /* 0x0000000000007941 */ /* 0x000fea0003800000 */
.L_x_3357:
[----:B-----5:R2:W-:Y:S02]  /*10c40*/  STS.128 [R239+0x1000], R12 ;  /* 0x0010000cef007388 */ /* 0x0205e40000000c00 */
.L_x_3356:
[----:B------:R-:W-:Y:S05]  /*10c50*/  BSYNC B1 ;  /* 0x0000000000017941 */ /* 0x000fea0003800000 */
.L_x_3355:
        /* <DEDUP_REMOVED lines=53> */
.L_x_3360:
[----:B------:R-:W-:Y:S05]  /*10fb0*/  BSYNC B0 ;  /* 0x0000000000007941 */ /* 0x000fea0003800000 */
.L_x_3359:
[----:B-----5:R1:W-:Y:S02]  /*10fc0*/  STS.128 [R239+0x3000], R40 ;  /* 0x00300028ef007388 */ /* 0x0203e40000000c00 */
.L_x_3354:
[----:B------:R-:W-:Y:S05]  /*10fd0*/  BSYNC B2 ;  /* 0x0000000000027941 */ /* 0x000fea0003800000 */
.L_x_3353:
        /* <DEDUP_REMOVED lines=17> */
[----:B-123--:R1:W5:Y:S01]  /*110f0*/  LD.E.128 R12, [R38.64] ;  /* 0x00000006260c7980 */ /* 0x00e362000c101d00 */
        /* <DEDUP_REMOVED lines=8> */
[----:B------:R-:W-:Y:S01]  /*11180*/  HADD2.F32 R17, -RZ, R3.H1_H1 ;  /* 0x30000003ff117230 */ /* 0x000fe20000004100 */
[----:B------:R-:W-:Y:S01]  /*11190*/  MOV R18, R14 ;  /* 0x0000000e00127202 */ /* 0x000fe20000000f00 */
[----:B------:R-:W-:-:S02]  /*111a0*/  HADD2.F32 R19, -RZ, R22.H0_H0 ;  /* 0x20000016ff137230 */ /* 0x000fc40000004100 */
        /* <DEDUP_REMOVED lines=37> */
.L_x_3365:
[----:B------:R-:W-:Y:S05]  /*11400*/  BSYNC B0 ;  /* 0x0000000000007941 */ /* 0x000fea0003800000 */
.L_x_3364:
[----:B-----5:R2:W-:Y:S02]  /*11410*/  STS.128 [R239+0x1800], R12 ;  /* 0x0018000cef007388 */ /* 0x0205e40000000c00 */
.L_x_3363:
[----:B------:R-:W-:Y:S05]  /*11420*/  BSYNC B1 ;  /* 0x0000000000017941 */ /* 0x000fea0003800000 */
.L_x_3362:
        /* <DEDUP_REMOVED lines=20> */
[----:B------:R-:W-:Y:S01]  /*11570*/  FMUL.FTZ R0, R13, R7 ;  /* 0x000000070d007220 */ /* 0x000fe20000410000 */
[--C-:B------:R-:W-:Y:S01]  /*11580*/  HADD2.F32 R12, -RZ, R4.reuse.H1_H1 ;  /* 0x30000004ff0c7230 */ /* 0x100fe20000004100 */
[----:B------:R-:W-:Y:S01]  /*11590*/  FMUL.FTZ R18, R17, R8 ;  /* 0x0000000811127220 */ /* 0x000fe20000410000 */
        /* <DEDUP_REMOVED lines=30> */
.L_x_3367:
[----:B------:R-:W-:Y:S05]  /*11780*/  BSYNC B0 ;  /* 0x0000000000007941 */ /* 0x000fea0003800000 */
.L_x_3366:
[----:B-----5:R1:W-:Y:S01]  /*11790*/  STS.128 [R239+0x3800], R36 ;  /* 0x00380024ef007388 */ /* 0x0203e20000000c00 */
[----:B------:R-:W-:Y:S05]  /*117a0*/  BRA `(.L_x_3361) ;  /* 0x0000389000007947 */ /* 0x000fea0003800000 */
.L_x_3336:
        /* <DEDUP_REMOVED lines=22> */
[----:B----4-:R-:W-:Y:S02]  /*11910*/  MOV R12, RZ ;  /* 0x000000ff000c7202 */ /* 0x010fe40000000f00 */
[----:B------:R-:W-:-:S04]  /*11920*/  @P1 IADD3 R12, -R3, RZ, RZ ;  /* 0x000000ff030c1210 */ /* 0x000fc80007ffe1ff */
[----:B------:R-:W-:-:S04]  /*11930*/  IADD3 R13, P0, R12, R8, RZ ;  /* 0x000000080c0d7210 */ /* 0x000fc80007f1e0ff */
        /* <DEDUP_REMOVED lines=40> */
[----:B------:R-:W-:Y:S01]  /*11bc0*/  HADD2.F32 R16, -RZ, R24.H0_H0 ;  /* 0x20000018ff107230 */ /* 0x000fe20000004100 */
[----:B------:R-:W-:Y:S01]  /*11bd0*/  @!P1 FADD.FTZ R30, -R30, -RZ ;  /* 0x800000ff1e1e9221 */ /* 0x000fe20000010100 */
[--C-:B----4-:R-:W-:Y:S01]  /*11be0*/  HADD2.F32 R7, -RZ, R13.reuse.H0_H0 ;  /* 0x2000000dff077230 */ /* 0x110fe20000004100 */
[----:B------:R-:W-:Y:S01]  /*11bf0*/  FMUL.FTZ R60, R60, R22 ;  /* 0x000000163c3c7220 */ /* 0x000fe20000410000 */
[----:B------:R-:W-:-:S02]  /*11c00*/  HADD2.F32 R21, -RZ, R13.H1_H1 ;  /* 0x3000000dff157230 */ /* 0x000fc40000004100 */
        /* <DEDUP_REMOVED lines=28> */
.L_x_3373:
[----:B------:R-:W-:Y:S05]  /*11dd0*/  BSYNC B0 ;  /* 0x0000000000007941 */ /* 0x000fea0003800000 */
.L_x_3372:
[----:B-----5:R3:W-:Y:S02]  /*11de0*/  STS.128 [R239], R24 ;  /* 0x00000018ef007388 */ /* 0x0207e40000000c00 */
.L_x_3371:
[----:B------:R-:W-:Y:S05]  /*11df0*/  BSYNC B1 ;  /* 0x0000000000017941 */ /* 0x000fea0003800000 */
.L_x_3370:
        /* <DEDUP_REMOVED lines=16> */
[----:B--2---:R-:W2:Y:S01]  /*11f00*/  LD.E.128 R20, [R20.64+0x80] ;  /* 0x0000800614147980 */ /* 0x004ea2000c101d00 */
[----:B------:R-:W-:-:S05]  /*11f10*/  LEA.HI.X R13, R5, R37, R4, 0x1, P0 ;  /* 0x00000025050d7211 */ /* 0x000fca00000f0c04 */
[----:B---3--:R1:W3:Y:S02]  /*11f20*/  LD.E.128 R4, [R12.64+0x80] ;  /* 0x000080060c047980 */ /* 0x0082e4000c101d00 */
[----:B-1----:R-:W-:Y:S02]  /*11f30*/  MOV R12, RZ ;  /* 0x000000ff000c7202 */ /* 0x002fe40000000f00 */
[----:B------:R-:W-:-:S04]  /*11f40*/  @P1 IADD3 R12, -R3, RZ, RZ ;  /* 0x000000ff030c1210 */ /* 0x000fc80007ffe1ff */
[----:B------:R-:W-:-:S04]  /*11f50*/  IADD3 R13, P0, R12, R8, RZ ;  /* 0x000000080c0d7210 */ /* 0x000fc80007f1e0ff */
        /* <DEDUP_REMOVED lines=38> */
[----:B------:R-:W-:-:S02]  /*121c0*/  @!P1 FADD.FTZ R33, -R33, -RZ ;  /* 0x800000ff21219221 */ /* 0x000fc40000010100 */
[----:B------:R-:W-:Y:S01]  /*121d0*/  FMUL.FTZ R5, R22, R5 ;  /* 0x0000000516057220 */ /* 0x000fe20000410000 */
[----:B------:R-:W-:Y:S02]  /*121e0*/  HADD2.F32 R22, -RZ, R16.H0_H0 ;  /* 0x20000010ff167230 */ /* 0x000fe40000004100 */
[--C-:B----4-:R-:W-:Y:S02]  /*121f0*/  HADD2.F32 R21, -RZ, R12.reuse.H0_H0 ;  /* 0x2000000cff157230 */ /* 0x110fe40000004100 */
        /* <DEDUP_REMOVED lines=30> */
.L_x_3375:
[----:B------:R-:W-:Y:S05]  /*123e0*/  BSYNC B0 ;  /* 0x0000000000007941 */ /* 0x000fea0003800000 */
.L_x_3374:
[----:B-----5:R1:W-:Y:S02]  /*123f0*/  STS.128 [R239+0x2000], R24 ;  /* 0x00200018ef007388 */ /* 0x0203e40000000c00 */
.L_x_3369:
[----:B------:R-:W-:Y:S05]  /*12400*/  BSYNC B2 ;  /* 0x0000000000027941 */ /* 0x000fea0003800000 */
.L_x_3368:
        /* <DEDUP_REMOVED lines=100> */
.L_x_3381:
[----:B------:R-:W-:Y:S05]  /*12a50*/  BSYNC B0 ;  /* 0x0000000000007941 */ /* 0x000fea0003800000 */
.L_x_3380:
[----:B-----5:R3:W-:Y:S02]  /*12a60*/  STS.128 [R239+0x800], R24 ;  /* 0x00080018ef007388 */ /* 0x0207e40000000c00 */
.L_x_3379:
[----:B------:R-:W-:Y:S05]  /*12a70*/  BSYNC B1 ;  /* 0x0000000000017941 */ /* 0x000fea0003800000 */
.L_x_3378:
        /* <DEDUP_REMOVED lines=95> */
.L_x_3383:
[----:B------:R-:W-:Y:S05]  /*13070*/  BSYNC B0 ;  /* 0x0000000000007941 */ /* 0x000fea0003800000 */
.L_x_3382:
[----:B-----5:R3:W-:Y:S02]  /*13080*/  STS.128 [R239+0x2800], R24 ;  /* 0x00280018ef007388 */ /* 0x0207e40000000c00 */
.L_x_3377:
[----:B------:R-:W-:Y:S05]  /*13090*/  BSYNC B2 ;  /* 0x0000000000027941 */ /* 0x000fea0003800000 */
.L_x_3376:
        /* <DEDUP_REMOVED lines=101> */
.L_x_3389:
[----:B------:R-:W-:Y:S05]  /*136f0*/  BSYNC B0 ;  /* 0x0000000000007941 */ /* 0x000fea0003800000 */
.L_x_3388:
[----:B-----5:R3:W-:Y:S02]  /*13700*/  STS.128 [R239+0x1000], R24 ;  /* 0x00100018ef007388 */ /* 0x0207e40000000c00 */
.L_x_3387:
[----:B------:R-:W-:Y:S05]  /*13710*/  BSYNC B1 ;  /* 0x0000000000017941 */ /* 0x000fea0003800000 */
.L_x_3386:
        /* <DEDUP_REMOVED lines=95> */
.L_x_3391:
[----:B------:R-:W-:Y:S05]  /*13d10*/  BSYNC B0 ;  /* 0x0000000000007941 */ /* 0x000fea0003800000 */
.L_x_3390:
[----:B-----5:R3:W-:Y:S02]  /*13d20*/  STS.128 [R239+0x3000], R24 ;  /* 0x00300018ef007388 */ /* 0x0207e40000000c00 */
.L_x_3385:
[----:B------:R-:W-:Y:S05]  /*13d30*/  BSYNC B2 ;  /* 0x0000000000027941 */ /* 0x000fea0003800000 */
.L_x_3384:
[----:B------:R-:W-:-:S04]  /*13d40*/  IADD3 R33, R164, 0x30, RZ ;  /* 0x00000030a4217810 */ /* 0x000fc80007ffe0ff */
        /* <DEDUP_REMOVED lines=20> */
[----:B-1-3--:R-:W-:Y:S01]  /*13e90*/  IMAD.WIDE R24, R6, 0x2, R38 ;  /* 0x0000000206187825 */ /* 0x00afe200078e0226 */
        /* <DEDUP_REMOVED lines=81> */
.L_x_3395:
[----:B------:R-:W-:Y:S05]  /*143b0*/  BSYNC B0 ;  /* 0x0000000000007941 */ /* 0x000fea0003800000 */
.L_x_3394:
[----:B-----5:R1:W-:Y:S02]  /*143c0*/  STS.128 [R239+0x1800], R20 ;  /* 0x00180014ef007388 */ /* 0x0203e40000000c00 */
.L_x_3393:
[----:B------:R-:W-:Y:S05]  /*143d0*/  BSYNC B1 ;  /* 0x0000000000017941 */ /* 0x000fea0003800000 */
.L_x_3392:
        /* <DEDUP_REMOVED lines=24> */
[----:B--23--:R3:W2:Y:S01]  /*14560*/  LD.E.128 R24, [R6.64] ;  /* 0x0000000606187980 */ /* 0x00c6a2000c101d00 */
[----:B------:R-:W-:-:S04]  /*14570*/  @P0 IADD3 R0, -R3, RZ, RZ ;  /* 0x000000ff03000210 */ /* 0x000fc80007ffe1ff */
[----:B------:R-:W-:-:S04]  /*14580*/  IADD3 R8, P1, R0, R8, RZ ;  /* 0x0000000800087210 */ /* 0x000fc80007f3e0ff */
[----:B------:R-:W-:Y:S01]  /*14590*/  LEA.HI.X.SX32 R0, R0, R17, 0x1, P1 ;  /* 0x0000001100007211 */ /* 0x000fe200008f0eff */
[----:B---34-:R3:W4:Y:S02]  /*145a0*/  LD.E.128 R4, [R12.64] ;  /* 0x000000060c047980 */ /* 0x018724000c101d00 */
[----:B---3--:R-:W-:-:S04]  /*145b0*/  LEA R12, P1, R8, R34, 0x1 ;  /* 0x00000022080c7211 */ /* 0x008fc800078208ff */
[----:B------:R-:W-:-:S06]  /*145c0*/  LEA.HI.X R13, R8, R35, R0, 0x1, P1 ;  /* 0x00000023080d7211 */ /* 0x000fcc00008f0c00 */
[----:B------:R-:W3:Y:S01]  /*145d0*/  LD.E.128 R12, [R12.64] ;  /* 0x000000060c0c7980 */ /* 0x000ee2000c101d00 */
[----:B-----5:R-:W-:Y:S01]  /*145e0*/  IMAD.MOV.U32 R0, RZ, RZ, R21 ;  /* 0x000000ffff007224 */ /* 0x020fe200078e0015 */
[----:B------:R-:W-:Y:S02]  /*145f0*/  MOV R9, R22 ;  /* 0x0000001600097202 */ /* 0x000fe40000000f00 */
[----:B------:R-:W-:Y:S02]  /*14600*/  MOV R3, R20 ;  /* 0x0000001400037202 */ /* 0x000fe40000000f00 */
[----:B------:R-:W-:Y:S01]  /*14610*/  MOV R2, R23 ;  /* 0x0000001700027202 */ /* 0x000fe20000000f00 */
[----:B--2---:R-:W-:Y:S01]  /*14620*/  IMAD.MOV.U32 R8, RZ, RZ, R24 ;  /* 0x000000ffff087224 */ /* 0x004fe200078e0018 */
[----:B------:R-:W-:Y:S02]  /*14630*/  MOV R18, R25 ;  /* 0x0000001900127202 */ /* 0x000fe40000000f00 */
[----:B------:R-:W-:-:S02]  /*14640*/  MOV R17, R26 ;  /* 0x0000001a00117202 */ /* 0x000fc40000000f00 */
[--C-:B------:R-:W-:Y:S01]  /*14650*/  HADD2.F32 R24, -RZ, R8.reuse.H0_H0 ;  /* 0x20000008ff187230 */ /* 0x100fe20000004100 */
[----:B------:R-:W-:Y:S01]  /*14660*/  MOV R20, R27 ;  /* 0x0000001b00147202 */ /* 0x000fe20000000f00 */
[----:B------:R-:W-:Y:S02]  /*14670*/  HADD2.F32 R25, -RZ, R8.H1_H1 ;  /* 0x30000008ff197230 */ /* 0x000fe40000004100 */
[--C-:B------:R-:W-:Y:S02]  /*14680*/  HADD2.F32 R8, -RZ, R18.reuse.H0_H0 ;  /* 0x20000012ff087230 */ /* 0x100fe40000004100 */
[----:B------:R-:W-:Y:S02]  /*14690*/  HADD2.F32 R18, -RZ, R18.H1_H1 ;  /* 0x30000012ff127230 */ /* 0x000fe40000004100 */
[--C-:B----4-:R-:W-:Y:S02]  /*146a0*/  HADD2.F32 R19, -RZ, R4.reuse.H0_H0 ;  /* 0x20000004ff137230 */ /* 0x110fe40000004100 */
[----:B------:R-:W-:-:S02]  /*146b0*/  HADD2.F32 R21, -RZ, R4.H1_H1 ;  /* 0x30000004ff157230 */ /* 0x000fc40000004100 */
        /* <DEDUP_REMOVED lines=23> */
[----:B------:R-:W-:-:S02]  /*14830*/  FMUL.FTZ R7, R20, R7 ;  /* 0x0000000714077220 */ /* 0x000fc40000410000 */
[----:B------:R-:W-:Y:S01]  /*14840*/  FMUL.FTZ R23, R17, R23 ;  /* 0x0000001711177220 */ /* 0x000fe20000410000 */
[----:B------:R-:W-:Y:S01]  /*14850*/  HADD2.F32 R17, -RZ, R0.H0_H0 ;  /* 0x20000000ff117230 */ /* 0x000fe20000004100 */
[----:B------:R-:W-:Y:S02]  /*14860*/  @!P0 FADD.FTZ R22, -R22, -RZ ;  /* 0x800000ff16168221 */ /* 0x000fe40000010100 */
[----:B------:R-:W-:Y:S01]  /*14870*/  FMUL.FTZ R25, R25, R21 ;  /* 0x0000001519197220 */ /* 0x000fe20000410000 */
[--C-:B---3--:R-:W-:Y:S01]  /*14880*/  HADD2.F32 R3, -RZ, R12.reuse.H0_H0 ;  /* 0x2000000cff037230 */ /* 0x108fe20000004100 */
[----:B------:R-:W-:Y:S01]  /*14890*/  FMUL.FTZ R18, R18, R22 ;  /* 0x0000001612127220 */ /* 0x000fe20000410000 */
[----:B------:R-:W-:Y:S02]  /*148a0*/  HADD2.F32 R20, -RZ, R12.H1_H1 ;  /* 0x3000000cff147230 */ /* 0x000fe40000004100 */
[--C-:B------:R-:W-:Y:S01]  /*148b0*/  HADD2.F32 R12, -RZ, R13.reuse.H0_H0 ;  /* 0x2000000dff0c7230 */ /* 0x100fe20000004100 */
[----:B------:R-:W-:Y:S01]  /*148c0*/  FFMA.FTZ R3, R4, R3, R24 ;  /* 0x0000000304037223 */ /* 0x000fe20000010018 */
[----:B------:R-:W-:Y:S01]  /*148d0*/  HADD2.F32 R21, -RZ, R13.H1_H1 ;  /* 0x3000000dff157230 */ /* 0x000fe20000004100 */
[----:B------:R-:W-:Y:S01]  /*148e0*/  FFMA.FTZ R19, R19, R20, R25 ;  /* 0x0000001413137223 */ /* 0x000fe20000010019 */
[--C-:B------:R-:W-:Y:S01]  /*148f0*/  HADD2.F32 R13, -RZ, R14.reuse.H0_H0 ;  /* 0x2000000eff0d7230 */ /* 0x100fe20000004100 */
[----:B------:R-:W-:Y:S01]  /*14900*/  FFMA.FTZ R8, R17, R12, R8 ;  /* 0x0000000c11087223 */ /* 0x000fe20000010008 */
[----:B------:R-:W-:-:S02]  /*14910*/  HADD2.F32 R22, -RZ, R14.H1_H1 ;  /* 0x3000000eff167230 */ /* 0x000fc40000004100 */
[----:B------:R-:W-:Y:S01]  /*14920*/  HADD2.F32 R12, -RZ, R0.H1_H1 ;  /* 0x30000000ff0c7230 */ /* 0x000fe20000004100 */
[----:B------:R-:W-:Y:S01]  /*14930*/  F2FP.PACK_AB R3, R19, R3 ;  /* 0x000000031303723e */ /* 0x000fe200000000ff */
[----:B------:R-:W-:Y:S02]  /*14940*/  HADD2.F32 R14, -RZ, R15.H0_H0 ;  /* 0x2000000fff0e7230 */ /* 0x000fe40000004100 */
[----:B------:R-:W-:Y:S01]  /*14950*/  HADD2.F32 R4, -RZ, R9.H0_H0 ;  /* 0x20000009ff047230 */ /* 0x000fe20000004100 */
[----:B------:R-:W-:Y:S01]  /*14960*/  FFMA.FTZ R12, R12, R21, R18 ;  /* 0x000000150c0c7223 */ /* 0x000fe20000010012 */
[--C-:B------:R-:W-:Y:S01]  /*14970*/  HADD2.F32 R0, -RZ, R2.reuse.H0_H0 ;  /* 0x20000002ff007230 */ /* 0x100fe20000004100 */
[----:B------:R-:W-:Y:S01]  /*14980*/  IMAD.MOV.U32 R20, RZ, RZ, R3 ;  /* 0x000000ffff147224 */ /* 0x000fe200078e0003 */
        /* <DEDUP_REMOVED lines=10> */
[----:B------:R-:W-:Y:S02]  /*14a30*/  F2FP.PACK_AB R4, R9, R4 ;  /* 0x000000040904723e */ /* 0x000fe400000000ff */
[----:B------:R-:W-:Y:S02]  /*14a40*/  MOV R23, R0 ;  /* 0x0000000000177202 */ /* 0x000fe40000000f00 */
[----:B------:R-:W-:-:S02]  /*14a50*/  MOV R22, R4 ;  /* 0x0000000400167202 */ /* 0x000fc40000000f00 */
.L_x_3397:
[----:B------:R-:W-:Y:S05]  /*14a60*/  BSYNC B0 ;  /* 0x0000000000007941 */ /* 0x000fea0003800000 */
.L_x_3396:
[----:B-----5:R1:W-:Y:S01]  /*14a70*/  STS.128 [R239+0x3800], R20 ;  /* 0x00380014ef007388 */ /* 0x0203e20000000c00 */
[----:B------:R-:W-:Y:S05]  /*14a80*/  BRA `(.L_x_3361) ;  /* 0x000005b000007947 */ /* 0x000fea0003800000 */
.L_x_3335:
        /* <DEDUP_REMOVED lines=21> */
.L_x_3399:
[----:B------:R-:W-:Y:S05]  /*14be0*/  BSYNC B0 ;  /* 0x0000000000007941 */ /* 0x000fea0003800000 */
.L_x_3398:
[----:B-----5:R-:W-:Y:S01]  /*14bf0*/  IADD3 R16, R164, 0x10, RZ ;  /* 0x00000010a4107810 */ /* 0x020fe20007ffe0ff */
        /* <DEDUP_REMOVED lines=21> */
.L_x_3401:
[----:B------:R-:W-:Y:S05]  /*14d50*/  BSYNC B0 ;  /* 0x0000000000007941 */ /* 0x000fea0003800000 */
.L_x_3400:
        /* <DEDUP_REMOVED lines=22> */
.L_x_3403:
[----:B------:R-:W-:Y:S05]  /*14ec0*/  BSYNC B0 ;  /* 0x0000000000007941 */ /* 0x000fea0003800000 */
.L_x_3402:
        /* <DEDUP_REMOVED lines=23> */
.L_x_3361:
[----:B------:R-:W-:Y:S05]  /*15040*/  BSYNC B3 ;  /* 0x0000000000037941 */ /* 0x000fea0003800000 */
.L_x_3334:
[----:B------:R-:W-:Y:S01]  /*15050*/  IADD3 R242, R48, -0x1, RZ ;  /* 0xffffffff30f27810 */ /* 0x000fe20007ffe0ff */
[----:B------:R-:W-:Y:S01]  /*15060*/  BSSY B0, `(.L_x_3404) ;  /* 0x0000017000007945 */ /* 0x000fe20003800000 */
[----:B------:R-:W-:-:S03]  /*15070*/  LOP3.LUT R243, R136, 0xff, RZ, 0xc0, !PT ;  /* 0x000000ff88f37812 */ /* 0x000fc600078ec0ff */
[----:B------:R-:W-:-:S04]  /*15080*/  IMAD.SHL.U32 R8, R242, 0x80, RZ ;  /* 0x00000080f2087824 */ /* 0x000fc800078e00ff */
[----:B-1----:R-:W-:-:S05]  /*15090*/  IMAD.IADD R2, R51, 0x1, -R8 ;  /* 0x0000000133027824 */ /* 0x002fca00078e0a08 */
        /* <DEDUP_REMOVED lines=19> */
.L_x_3405:
[----:B------:R-:W-:Y:S05]  /*151d0*/  BSYNC B0 ;  /* 0x0000000000007941 */ /* 0x000fea0003800000 */
.L_x_3404:
[----:B------:R-:W-:Y:S01]  /*151e0*/  ISETP.GE.AND P0, PT, R16, R2, PT ;  /* 0x000000021000720c */ /* 0x000fe20003f06270 */
[----:B------:R-:W-:-:S12]  /*151f0*/  BSSY B0, `(.L_x_3406) ;  /* 0x0000015000007945 */ /* 0x000fd80003800000 */
[----:B------:R-:W-:Y:S05]  /*15200*/  @P0 BRA `(.L_x_3407) ;  /* 0x0000013000000947 */ /* 0x000fea0003800000 */
[C---:B------:R-:W-:Y:S02]  /*15210*/  LOP3.LUT R0, R243.reuse, 0x1, RZ, 0xc0, !PT ;  /* 0x00000001f3007812 */ /* 0x040fe400078ec0ff */
[----:B------:R-:W-:Y:S02]  /*15220*/  LOP3.LUT P0, RZ, R243, 0x2, RZ, 0xc0, !PT ;  /* 0x00000002f3ff7812 */ /* 0x000fe4000780c0ff */
[----:B------:R-:W-:-:S11]  /*15230*/  ISETP.NE.U32.AND P1, PT, R0, 0x1, PT ;  /* 0x000000010000780c */ /* 0x000fd60003f25070 */
[C---:B------:R-:W-:Y:S02]  /*15240*/  @P0 IADD3 R3, P2, R229.reuse, R180, RZ ;  /* 0x000000b4e5030210 */ /* 0x040fe40007f5e0ff */
[----:B-1----:R-:W-:-:S03]  /*15250*/  @!P1 LEA R6, P3, R229, R232, 0x1 ;  /* 0x000000e8e5069211 */ /* 0x002fc600078608ff */
        /* <DEDUP_REMOVED lines=14> */
.L_x_3407:
[----:B------:R-:W-:Y:S05]  /*15340*/  BSYNC B0 ;  /* 0x0000000000007941 */ /* 0x000fea0003800000 */
.L_x_3406:
[----:B------:R-:W-:Y:S01]  /*15350*/  ISETP.GE.AND P0, PT, R29, R2, PT ;  /* 0x000000021d00720c */ /* 0x000fe20003f06270 */
[----:B------:R-:W-:-:S12]  /*15360*/  BSSY B0, `(.L_x_3408) ;  /* 0x0000017000007945 */ /* 0x000fd80003800000 */
[----:B------:R-:W-:Y:S05]  /*15370*/  @P0 BRA `(.L_x_3409) ;  /* 0x0000015000000947 */ /* 0x000fea0003800000 */
[C---:B------:R-:W-:Y:S02]  /*15380*/  LOP3.LUT R0, R243.reuse, 0x1, RZ, 0xc0, !PT ;  /* 0x00000001f3007812 */ /* 0x040fe400078ec0ff */
[----:B------:R-:W-:Y:S02]  /*15390*/  LOP3.LUT P0, RZ, R243, 0x2, RZ, 0xc0, !PT ;  /* 0x00000002f3ff7812 */ /* 0x000fe4000780c0ff */
[----:B------:R-:W-:Y:S01]  /*153a0*/  ISETP.NE.U32.AND P1, PT, R0, 0x1, PT ;  /* 0x000000010000780c */ /* 0x000fe20003f25070 */
[C---:B------:R-:W-:Y:S01]  /*153b0*/  IMAD.SHL.U32 R0, R46.reuse, 0x20, RZ ;  /* 0x000000202e007824 */ /* 0x040fe200078e00ff */
[----:B------:R-:W-:-:S09]  /*153c0*/  SHF.L.U64.HI R3, R46, 0x5, R47 ;  /* 0x000000052e037819 */ /* 0x000fd2000001022f */
[C---:B-1----:R-:W-:Y:S02]  /*153d0*/  @P0 IADD3 R5, P2, R0.reuse, R180, RZ ;  /* 0x000000b400050210 */ /* 0x042fe40007f5e0ff */
[----:B--23--:R-:W-:-:S03]  /*153e0*/  @!P1 LEA R12, P3, R0, R232, 0x1 ;  /* 0x000000e8000c9211 */ /* 0x00cfc600078608ff */
[----:B------:R-:W-:Y:S01]  /*153f0*/  @P0 IMAD.X R4, R3, 0x1, R187, P2 ;  /* 0x0000000103040824 */ /* 0x000fe200010e06bb */
        /* <DEDUP_REMOVED lines=13> */
.L_x_3409:
[----:B------:R-:W-:Y:S05]  /*154d0*/  BSYNC B0 ;  /* 0x0000000000007941 */ /* 0x000fea0003800000 */
.L_x_3408:
[----:B------:R-:W-:Y:S01]  /*154e0*/  ISETP.GE.AND P0, PT, R33, R2, PT ;  /* 0x000000022100720c */ /* 0x000fe20003f06270 */
[----:B------:R-:W-:-:S12]  /*154f0*/  BSSY B0, `(.L_x_3410) ;  /* 0x000001a000007945 */ /* 0x000fd80003800000 */
[----:B------:R-:W-:Y:S05]  /*15500*/  @P0 BRA `(.L_x_3411) ;  /* 0x0000018000000947 */ /* 0x000fea0003800000 */
[C---:B------:R-:W-:Y:S02]  /*15510*/  LOP3.LUT R0, R243.reuse, 0x1, RZ, 0xc0, !PT ;  /* 0x00000001f3007812 */ /* 0x040fe400078ec0ff */
        /* <DEDUP_REMOVED lines=8> */
[----:B------:R-:W-:Y:S01]  /*155a0*/  @P0 IADD3 R0, R0, R5, RZ ;  /* 0x0000000500000210 */ /* 0x000fe20007ffe0ff */
[----:B------:R-:W-:Y:S01]  /*155b0*/  @!P1 IMAD.WIDE.U32 R6, R46, 0x60, R6 ;  /* 0x000000602e069825 */ /* 0x000fe200078e0006 */
[----:B--23--:R-:W-:-:S03]  /*155c0*/  @P0 LEA R12, P2, R4, R206, 0x1 ;  /* 0x000000ce040c0211 */ /* 0x00cfc600078408ff */
        /* <DEDUP_REMOVED lines=12> */
.L_x_3411:
[----:B------:R-:W-:Y:S05]  /*15690*/  BSYNC B0 ;  /* 0x0000000000007941 */ /* 0x000fea0003800000 */
.L_x_3410:
        /* <DEDUP_REMOVED lines=25> */
.L_x_3413:
[----:B------:R-:W-:Y:S05]  /*15830*/  BSYNC B0 ;  /* 0x0000000000007941 */ /* 0x000fea0003800000 */
.L_x_3412:
        /* <DEDUP_REMOVED lines=9> */
[----:B-123--:R-:W-:Y:S01]  /*158d0*/  @!P1 MOV R12, R232 ;  /* 0x000000e8000c9202 */ /* 0x00efe20000000f00 */
        /* <DEDUP_REMOVED lines=19> */
.L_x_3415:
[----:B------:R-:W-:Y:S05]  /*15a10*/  BSYNC B0 ;  /* 0x0000000000007941 */ /* 0x000fea0003800000 */
.L_x_3414:
[----:B------:R-:W-:Y:S01]  /*15a20*/  IADD3 R5, R164, 0x60, RZ ;  /* 0x00000060a4057810 */ /* 0x000fe20007ffe0ff */
[----:B------:R-:W-:Y:S03]  /*15a30*/  BSSY B0, `(.L_x_3416) ;  /* 0x000001c000007945 */ /* 0x000fe60003800000 */
[----:B------:R-:W-:-:S13]  /*15a40*/  ISETP.GE.AND P0, PT, R5, R2, PT ;  /* 0x000000020500720c */ /* 0x000fda0003f06270 */
[----:B------:R-:W-:Y:S05]  /*15a50*/  @P0 BRA `(.L_x_3417) ;  /* 0x0000019000000947 */ /* 0x000fea0003800000 */
[C---:B------:R-:W-:Y:S02]  /*15a60*/  LOP3.LUT R0, R243.reuse, 0x1, RZ, 0xc0, !PT ;  /* 0x00000001f3007812 */ /* 0x040fe400078ec0ff */
[----:B------:R-:W-:Y:S02]  /*15a70*/  LOP3.LUT P0, RZ, R243, 0x2, RZ, 0xc0, !PT ;  /* 0x00000002f3ff7812 */ /* 0x000fe4000780c0ff */
[----:B------:R-:W-:-:S11]  /*15a80*/  ISETP.NE.U32.AND P1, PT, R0, 0x1, PT ;  /* 0x000000010000780c */ /* 0x000fd60003f25070 */
[----:B-123--:R-:W-:Y:S02]  /*15a90*/  @P0 IMAD.MOV.U32 R12, RZ, RZ, R180 ;  /* 0x000000ffff0c0224 */ /* 0x00efe400078e00b4 */
        /* <DEDUP_REMOVED lines=21> */
.L_x_3417:
[----:B------:R-:W-:Y:S05]  /*15bf0*/  BSYNC B0 ;  /* 0x0000000000007941 */ /* 0x000fea0003800000 */
.L_x_3416:
[----:B------:R-:W-:Y:S01]  /*15c00*/  IADD3 R4, R164, 0x70, RZ ;  /* 0x00000070a4047810 */ /* 0x000fe20007ffe0ff */
[----:B------:R-:W-:Y:S03]  /*15c10*/  BSSY B0, `(.L_x_3418) ;  /* 0x000001c000007945 */ /* 0x000fe60003800000 */
[----:B------:R-:W-:-:S13]  /*15c20*/  ISETP.GE.AND P0, PT, R4, R2, PT ;  /* 0x000000020400720c */ /* 0x000fda0003f06270 */
[----:B------:R-:W-:Y:S05]  /*15c30*/  @P0 BRA `(.L_x_3419) ;  /* 0x0000019000000947 */ /* 0x000fea0003800000 */
[C---:B------:R-:W-:Y:S01]  /*15c40*/  LOP3.LUT R0, R243.reuse, 0x1, RZ, 0xc0, !PT ;  /* 0x00000001f3007812 */ /* 0x040fe200078ec0ff */
[----:B-123--:R-:W-:Y:S01]  /*15c50*/  IMAD.MOV.U32 R12, RZ, RZ, R180 ;  /* 0x000000ffff0c7224 */ /* 0x00efe200078e00b4 */
        /* <DEDUP_REMOVED lines=23> */
.L_x_3419:
[----:B------:R-:W-:Y:S05]  /*15dd0*/  BSYNC B0 ;  /* 0x0000000000007941 */ /* 0x000fea0003800000 */
.L_x_3418:
[----:B-12---:R-:W2:Y:S04]  /*15de0*/  LD.E.64 R18, [R10.64+0x1c0] ;  /* 0x0001c0060a127980 */ /* 0x006ea8000c101b00 */
[----:B---3--:R-:W3:Y:S01]  /*15df0*/  LD.E.64 R12, [R10.64+0x1b8] ;  /* 0x0001b8060a0c7980 */ /* 0x008ee2000c101b00 */
[----:B------:R-:W-:-:S03]  /*15e00*/  IMAD.MOV.U32 R184, RZ, RZ, R234 ;  /* 0x000000ffffb87224 */ /* 0x000fc600078e00ea */
[----:B----4-:R-:W4:Y:S04]  /*15e10*/  LD.E R0, [R10.64+0xd8] ;  /* 0x0000d8060a007980 */ /* 0x010f28000c101900 */
        /* <DEDUP_REMOVED lines=40> */
.L_x_3421:
[----:B-1----:R-:W-:Y:S05]  /*160a0*/  BSYNC B0 ;  /* 0x0000000000007941 */ /* 0x002fea0003800000 */
.L_x_3420:
        /* <DEDUP_REMOVED lines=22> */
.L_x_3423:
[----:B------:R-:W-:Y:S05]  /*16210*/  BSYNC B0 ;  /* 0x0000000000007941 */ /* 0x000fea0003800000 */
.L_x_3422:
        /* <DEDUP_REMOVED lines=9> */
[----:B--2---:R-:W-:-:S09]  /*162b0*/  SHF.L.U64.HI R12, R44, 0x5, R45 ;  /* 0x000000052c0c7819 */ /* 0x004fd2000001022d */
        /* <DEDUP_REMOVED lines=14> */
.L_x_3425:
[----:B------:R-:W-:Y:S05]  /*163a0*/  BSYNC B0 ;  /* 0x0000000000007941 */ /* 0x000fea0003800000 */
.L_x_3424:
        /* <DEDUP_REMOVED lines=8> */
[----:B--2---:R-:W-:Y:S01]  /*16430*/  @P0 MOV R12, R138 ;  /* 0x0000008a000c0202 */ /* 0x004fe20000000f00 */
[----:B------:R-:W-:Y:S01]  /*16440*/  @P0 IMAD R9, R45, 0x60, RZ ;  /* 0x000000602d090824 */ /* 0x000fe200078e02ff */
[-C--:B------:R-:W-:Y:S01]  /*16450*/  @P0 MOV R13, R137.reuse ;  /* 0x00000089000d0202 */ /* 0x080fe20000000f00 */
[----:B------:R-:W-:Y:S01]  /*16460*/  @!P1 IMAD.MOV.U32 R16, RZ, RZ, R138 ;  /* 0x000000ffff109224 */ /* 0x000fe200078e008a */
        /* <DEDUP_REMOVED lines=17> */
.L_x_3427:
[----:B------:R-:W-:Y:S05]  /*16580*/  BSYNC B0 ;  /* 0x0000000000007941 */ /* 0x000fea0003800000 */
.L_x_3426:
        /* <DEDUP_REMOVED lines=24> */
.L_x_3429:
[----:B------:R-:W-:Y:S05]  /*16710*/  BSYNC B0 ;  /* 0x0000000000007941 */ /* 0x000fea0003800000 */
.L_x_3428:
        /* <DEDUP_REMOVED lines=8> */
[-C--:B--2---:R-:W-:Y:S01]  /*167a0*/  @P0 MOV R12, R138.reuse ;  /* 0x0000008a000c0202 */ /* 0x084fe20000000f00 */
        /* <DEDUP_REMOVED lines=19> */
.L_x_3431:
[----:B------:R-:W-:Y:S05]  /*168e0*/  BSYNC B0 ;  /* 0x0000000000007941 */ /* 0x000fea0003800000 */
.L_x_3430:
        /* <DEDUP_REMOVED lines=11> */
[----:B--2---:R-:W-:Y:S01]  /*169a0*/  @!P1 IMAD.MOV.U32 R14, RZ, RZ, R138 ;  /* 0x000000ffff0e9224 */ /* 0x004fe200078e008a */
        /* <DEDUP_REMOVED lines=17> */
.L_x_3433:
[----:B------:R-:W-:Y:S05]  /*16ac0*/  BSYNC B0 ;  /* 0x0000000000007941 */ /* 0x000fea0003800000 */
.L_x_3432:
        /* <DEDUP_REMOVED lines=10> */
[----:B--2---:R-:W-:Y:S01]  /*16b70*/  @!P1 MOV R6, R138 ;  /* 0x0000008a00069202 */ /* 0x004fe20000000f00 */
        /* <DEDUP_REMOVED lines=17> */
.L_x_3435:
[----:B------:R-:W-:Y:S05]  /*16c90*/  BSYNC B0 ;  /* 0x0000000000007941 */ /* 0x000fea0003800000 */
.L_x_3434:
[----:B------:R-:W-:Y:S01]  /*16ca0*/  SHF.R.S32.HI R225, RZ, 0x4, R55 ;  /* 0x00000004ffe17819 */ /* 0x000fe20000011437 */
[C---:B------:R-:W-:Y:S01]  /*16cb0*/  IMAD.SHL.U32 R2, R52.reuse, 0x40, RZ ;  /* 0x0000004034027824 */ /* 0x040fe200078e00ff */
[----:B------:R-:W-:Y:S01]  /*16cc0*/  R2P PR, R52, 0x6 ;  /* 0x0000000634007804 */ /* 0x000fe20000000000 */
[----:B------:R-:W-:Y:S01]  /*16cd0*/  IMAD.SHL.U32 R53, R53, 0x40, RZ ;  /* 0x0000004035357824 */ /* 0x000fe200078e00ff */
[----:B--2---:R-:W-:Y:S01]  /*16ce0*/  LEA.HI R4, R55, R225, RZ, 0x1 ;  /* 0x000000e137047211 */ /* 0x004fe200078f08ff */
[----:B------:R-:W-:Y:S01]  /*16cf0*/  IMAD.SHL.U32 R164, R164, 0x8, RZ ;  /* 0x00000008a4a47824 */ /* 0x000fe200078e00ff */
[----:B------:R-:W-:Y:S01]  /*16d00*/  LOP3.LUT R2, R2, 0x1c0, RZ, 0xc0, !PT ;  /* 0x000001c002027812 */ /* 0x000fe200078ec0ff */
[----:B------:R-:W-:Y:S01]  /*16d10*/  IMAD.SHL.U32 R28, R54, 0x40, RZ ;  /* 0x00000040361c7824 */ /* 0x000fe200078e00ff */
[----:B------:R-:W-:Y:S01]  /*16d20*/  LOP3.LUT R4, R4, 0xfffffffe, RZ, 0xc0, !PT ;  /* 0xfffffffe04047812 */ /* 0x000fe200078ec0ff */
[----:B------:R-:W2:Y:S01]  /*16d30*/  LD.E R29, [R10.64+0x18c] ;  /* 0x00018c060a1d7980 */ /* 0x000ea2000c101900 */
[----:B------:R-:W-:-:S02]  /*16d40*/  LOP3.LUT R53, R53, 0x1c0, RZ, 0xc0, !PT ;  /* 0x000001c035357812 */ /* 0x000fc400078ec0ff */
[----:B------:R-:W-:Y:S01]  /*16d50*/  LOP3.LUT R164, R2, 0x8, R164, 0xf8, !PT ;  /* 0x0000000802a47812 */ /* 0x000fe200078ef8a4 */
[----:B------:R-:W-:Y:S01]  /*16d60*/  IMAD.IADD R225, R225, 0x1, -R4 ;  /* 0x00000001e1e17824 */ /* 0x000fe200078e0a04 */
[----:B------:R-:W-:Y:S01]  /*16d70*/  LOP3.LUT R28, R28, 0xfffffe00, RZ, 0xc0, !PT ;  /* 0xfffffe001c1c7812 */ /* 0x000fe200078ec0ff */
[----:B------:R-:W-:Y:S01]  /*16d80*/  IMAD R30, R49, 0x10, R30 ;  /* 0x00000010311e7824 */ /* 0x000fe200078e021e */
[----:B------:R-:W-:Y:S01]  /*16d90*/  SHF.R.U32.HI R2, RZ, 0x3, R2 ;  /* 0x00000003ff027819 */ /* 0x000fe20000011602 */
[----:B------:R-:W-:Y:S01]  /*16da0*/  IMAD.SHL.U32 R4, R225, 0x8, RZ ;  /* 0x00000008e1047824 */ /* 0x000fe200078e00ff */
[----:B------:R-:W-:Y:S01]  /*16db0*/  SHF.R.U32.HI R9, RZ, 0x3, R53 ;  /* 0x00000003ff097819 */ /* 0x000fe20000011635 */
[----:B------:R-:W-:Y:S01]  /*16dc0*/  IMAD R226, R49, 0x400, R28 ;  /* 0x0000040031e27824 */ /* 0x000fe200078e021c */
[----:B------:R-:W-:Y:S01]  /*16dd0*/  LOP3.LUT R2, R164, R2, RZ, 0x3c, !PT ;  /* 0x00000002a4027212 */ /* 0x000fe200078e3cff */
[----:B------:R-:W-:Y:S01]  /*16de0*/  IMAD.IADD R34, R8, 0x1, R34 ;  /* 0x0000000108227824 */ /* 0x000fe200078e0222 */
[----:B------:R-:W-:Y:S01]  /*16df0*/  LOP3.LUT R4, R53, 0x8, R4, 0xf8, !PT ;  /* 0x0000000835047812 */ /* 0x000fe200078ef804 */
[----:B------:R-:W0:Y:S02]  /*16e00*/  LDGDEPBAR ;  /* 0x00000000000079af */ /* 0x000e240000000000 */
[----:B------:R-:W-:Y:S01]  /*16e10*/  IMAD R225, R225, 0x200, R2 ;  /* 0x00000200e1e17824 */ /* 0x000fe200078e0202 */
[----:B------:R-:W-:-:S03]  /*16e20*/  LOP3.LUT R9, R4, R9, RZ, 0x3c, !PT ;  /* 0x0000000904097212 */ /* 0x000fc600078e3cff */
[----:B------:R-:W-:Y:S02]  /*16e30*/  IMAD.SHL.U32 R225, R225, 0x2, RZ ;  /* 0x00000002e1e17824 */ /* 0x000fe400078e00ff */
[----:B------:R-:W-:-:S03]  /*16e40*/  IMAD.IADD R226, R9, 0x1, R226 ;  /* 0x0000000109e27824 */ /* 0x000fc600078e02e2 */
[----:B------:R-:W-:Y:S01]  /*16e50*/  LDSM.16.M88.4 R12, [R225+0x4000] ;  /* 0x00400000e10c783b */ /* 0x000fe20000000200 */
[----:B------:R-:W-:Y:S01]  /*16e60*/  IMAD.SHL.U32 R226, R226, 0x2, RZ ;  /* 0x00000002e2e27824 */ /* 0x000fe200078e00ff */
[C---:B------:R-:W-:Y:S02]  /*16e70*/  IADD3 R2, R225.reuse, 0x4000, RZ ;  /* 0x00004000e1027810 */ /* 0x040fe40007ffe0ff */
[----:B------:R-:W-:Y:S01]  /*16e80*/  LDSM.16.M88.4 R108, [R225+0x4800] ;  /* 0x00480000e16c783b */ /* 0x000fe20000000200 */
[----:B------:R-:W-:Y:S01]  /*16e90*/  IADD3 R223, R225, 0x4020, RZ ;  /* 0x00004020e1df7810 */ /* 0x000fe20007ffe0ff */
[--C-:B------:R-:W-:Y:S01]  /*16ea0*/  IMAD R224, R32, 0x2, R226.reuse ;  /* 0x0000000220e07824 */ /* 0x100fe200078e02e2 */
[----:B------:R-:W-:Y:S01]  /*16eb0*/  @P1 IADD3 R223, R2, -0x20, RZ ;  /* 0xffffffe002df1810 */ /* 0x000fe20007ffe0ff */
[----:B------:R-:W1:Y:S01]  /*16ec0*/  LDSM.16.M88.4 R20, [R226] ;  /* 0x00000000e214783b */ /* 0x000e620000000200 */
[----:B------:R-:W-:Y:S02]  /*16ed0*/  IMAD.MOV.U32 R2, RZ, RZ, 0x40 ;  /* 0x00000040ff027424 */ /* 0x000fe400078e00ff */
[----:B------:R-:W-:Y:S01]  /*16ee0*/  IMAD R222, R31, 0x2, R226 ;  /* 0x000000021fde7824 */ /* 0x000fe200078e02e2 */
[----:B------:R-:W3:Y:S02]  /*16ef0*/  LDSM.16.M88.4 R72, [R225+0x5000] ;  /* 0x00500000e148783b */ /* 0x000ee40000000200 */
[----:B------:R-:W-:-:S02]  /*16f00*/  SEL R2, R2, 0xffffffc0, !P2 ;  /* 0xffffffc002027807 */ /* 0x000fc40005000000 */
[----:B------:R-:W4:Y:S03]  /*16f10*/  LDSM.16.M88.4 R64, [R225+0x5800] ;  /* 0x00580000e140783b */ /* 0x000f260000000200 */
[----:B------:R-:W-:Y:S01]  /*16f20*/  IMAD.IADD R219, R225, 0x1, R2 ;  /* 0x00000001e1db7824 */ /* 0x000fe200078e0202 */
[----:B------:R-:W3:Y:S04]  /*16f30*/  LDSM.16.M88.4 R56, [R225+0x6000] ;  /* 0x00600000e138783b */ /* 0x000ee80000000200 */
[----:B------:R-:W3:Y:S04]  /*16f40*/  LDSM.16.M88.4 R44, [R225+0x6800] ;  /* 0x00680000e12c783b */ /* 0x000ee80000000200 */
[----:B------:R-:W4:Y:S04]  /*16f50*/  LDSM.16.M88.4 R36, [R225+0x7000] ;  /* 0x00700000e124783b */ /* 0x000f280000000200 */
[----:B------:R-:W4:Y:S04]  /*16f60*/  LDSM.16.M88.4 R88, [R225+0x7800] ;  /* 0x00780000e158783b */ /* 0x000f280000000200 */
[----:B------:R-:W-:Y:S04]  /*16f70*/  LDSM.16.M88.4 R80, [R223] ;  /* 0x00000000df50783b */ /* 0x000fe80000000200 */
[----:B------:R-:W4:Y:S04]  /*16f80*/  LDSM.16.M88.4 R84, [R224] ;  /* 0x00000000e054783b */ /* 0x000f280000000200 */
[----:B------:R-:W4:Y:S01]  /*16f90*/  LDSM.16.M88.4 R92, [R223+0x3000] ;  /* 0x00300000df5c783b */ /* 0x000f220000000200 */
[C---:B-1----:R-:W-:Y:S03]  /*16fa0*/  HMMA.16816.F32 R16, R20.reuse, R12, RZ ;  /* 0x0000000c1410723c */ /* 0x042fe600000018ff */
[----:B------:R-:W1:Y:S04]  /*16fb0*/  LDSM.16.M88.4 R120, [R223+0x800] ;  /* 0x00080000df78783b */ /* 0x000e680000000200 */
[----:B------:R-:W1:Y:S01]  /*16fc0*/  LDSM.16.M88.4 R112, [R223+0x1000] ;  /* 0x00100000df70783b */ /* 0x000e620000000200 */
[C---:B------:R-:W-:Y:S03]  /*16fd0*/  HMMA.16816.F32 R4, R20.reuse, R108, RZ ;  /* 0x0000006c1404723c */ /* 0x040fe600000018ff */
[----:B------:R-:W1:Y:S04]  /*16fe0*/  LDSM.16.M88.4 R116, [R223+0x1800] ;  /* 0x00180000df74783b */ /* 0x000e680000000200 */
[----:B------:R-:W1:Y:S01]  /*16ff0*/  LDSM.16.M88.4 R100, [R223+0x2000] ;  /* 0x00200000df64783b */ /* 0x000e620000000200 */
[C---:B---3--:R-:W-:Y:S03]  /*17000*/  HMMA.16816.F32 R76, R20.reuse, R72, RZ ;  /* 0x00000048144c723c */ /* 0x048fe600000018ff */
[----:B------:R-:W3:Y:S04]  /*17010*/  LDSM.16.M88.4 R96, [R223+0x2800] ;  /* 0x00280000df60783b */ /* 0x000ee80000000200 */
[----:B------:R-:W-:Y:S01]  /*17020*/  LDSM.16.M88.4 R104, [R222] ;  /* 0x00000000de68783b */ /* 0x000fe20000000200 */
        /* <DEDUP_REMOVED lines=15> */
[C---:B------:R-:W-:Y:S01]  /*17120*/  HMMA.16816.F32 R12, R84.reuse, R82, R12 ;  /* 0x00000052540c723c */ /* 0x040fe2000000180c */
[----:B------:R-:W2:Y:S07]  /*17130*/  LDSM.16.M88.4 R80, [R219+0x4000] ;  /* 0x00400000db50783b */ /* 0x000eae0000000200 */
[C---:B------:R-:W-:Y:S08]  /*17140*/  HMMA.16816.F32 R40, R84.reuse, R92, R40 ;  /* 0x0000005c5428723c */ /* 0x040ff00000001828 */
[C---:B------:R-:W-:Y:S01]  /*17150*/  HMMA.16816.F32 R36, R84.reuse, R94, R36 ;  /* 0x0000005e5424723c */ /* 0x040fe20000001824 */
[----:B------:R-:W2:Y:S07]  /*17160*/  LDSM.16.M88.4 R92, [R219+0x6000] ;  /* 0x00600000db5c783b */ /* 0x000eae0000000200 */
[C---:B-1----:R-:W-:Y:S08]  /*17170*/  HMMA.16816.F32 R4, R84.reuse, R120, R4 ;  /* 0x000000785404723c */ /* 0x042ff00000001804 */
[C---:B------:R-:W-:Y:S08]  /*17180*/  HMMA.16816.F32 R108, R84.reuse, R122, R108 ;  /* 0x0000007a546c723c */ /* 0x040ff0000000186c */
[C---:B------:R-:W-:Y:S08]  /*17190*/  HMMA.16816.F32 R76, R84.reuse, R112, R76 ;  /* 0x00000070544c723c */ /* 0x040ff0000000184c */
[C---:B------:R-:W-:Y:S01]  /*171a0*/  HMMA.16816.F32 R72, R84.reuse, R114, R72 ;  /* 0x000000725448723c */ /* 0x040fe20000001848 */
[----:B------:R-:W-:Y:S07]  /*171b0*/  LDSM.16.M88.4 R112, [R219+0x4800] ;  /* 0x00480000db70783b */ /* 0x000fee0000000200 */
[C---:B------:R-:W-:Y:S08]  /*171c0*/  HMMA.16816.F32 R68, R84.reuse, R116, R68 ;  /* 0x000000745444723c */ /* 0x040ff00000001844 */
[C---:B------:R-:W-:Y:S08]  /*171d0*/  HMMA.16816.F32 R64, R84.reuse, R118, R64 ;  /* 0x000000765440723c */ /* 0x040ff00000001840 */
[C---:B------:R-:W-:Y:S08]  /*171e0*/  HMMA.16816.F32 R60, R84.reuse, R100, R60 ;  /* 0x00000064543c723c */ /* 0x040ff0000000183c */
[C---:B------:R-:W-:Y:S01]  /*171f0*/  HMMA.16816.F32 R56, R84.reuse, R102, R56 ;  /* 0x000000665438723c */ /* 0x040fe20000001838 */
[----:B------:R-:W-:Y:S07]  /*17200*/  LDSM.16.M88.4 R100, [R219+0x5000] ;  /* 0x00500000db64783b */ /* 0x000fee0000000200 */
[C---:B---3--:R-:W-:Y:S08]  /*17210*/  HMMA.16816.F32 R52, R84.reuse, R96, R52 ;  /* 0x000000605434723c */ /* 0x048ff00000001834 */
[C---:B------:R-:W-:Y:S01]  /*17220*/  HMMA.16816.F32 R44, R84.reuse, R98, R44 ;  /* 0x00000062542c723c */ /* 0x040fe2000000182c */
[----:B------:R-:W-:Y:S01]  /*17230*/  IMAD.IADD R208, R2, 0x1, R223 ;  /* 0x0000000102d07824 */ /* 0x000fe200078e02df */
[----:B------:R-:W-:Y:S06]  /*17240*/  LDSM.16.M88.4 R96, [R219+0x5800] ;  /* 0x00580000db60783b */ /* 0x000fec0000000200 */
[C---:B----4-:R-:W-:Y:S08]  /*17250*/  HMMA.16816.F32 R24, R84.reuse, R88, R24 ;  /* 0x000000585418723c */ /* 0x050ff00000001818 */
[----:B------:R-:W-:Y:S01]  /*17260*/  HMMA.16816.F32 R20, R84, R90, R20 ;  /* 0x0000005a5414723c */ /* 0x000fe20000001814 */
[----:B------:R-:W1:Y:S04]  /*17270*/  LDSM.16.M88.4 R84, [R219+0x7000] ;  /* 0x00700000db54783b */ /* 0x000e680000000200 */
[----:B------:R-:W3:Y:S03]  /*17280*/  LDSM.16.M88.4 R88, [R219+0x6800] ;  /* 0x00680000db58783b */ /* 0x000ee60000000200 */
[C---:B--2---:R-:W-:Y:S08]  /*17290*/  HMMA.16816.F32 R16, R104.reuse, R80, R16 ;  /* 0x000000506810723c */ /* 0x044ff00000001810 */
[----:B------:R-:W-:Y:S01]  /*172a0*/  HMMA.16816.F32 R12, R104, R82, R12 ;  /* 0x00000052680c723c */ /* 0x000fe2000000180c */
[----:B------:R-:W2:Y:S01]  /*172b0*/  LDSM.16.M88.4 R80, [R219+0x7800] ;  /* 0x00780000db50783b */ /* 0x000ea20000000200 */
[----:B------:R-:W-:-:S05]  /*172c0*/  IMAD R221, R31, 0x2, R224 ;  /* 0x000000021fdd7824 */ /* 0x000fca00078e02e0 */
[----:B------:R-:W-:Y:S01]  /*172d0*/  LDSM.16.M88.4 R116, [R221] ;  /* 0x00000000dd74783b */ /* 0x000fe20000000200 */
        /* <DEDUP_REMOVED lines=8> */
[----:B------:R-:W-:Y:S07]  /*17360*/  LDSM.16.M88.4 R112, [R208] ;  /* 0x00000000d070783b */ /* 0x000fee0000000200 */
[C---:B------:R-:W-:Y:S08]  /*17370*/  HMMA.16816.F32 R76, R104.reuse, R100, R76 ;  /* 0x00000064684c723c */ /* 0x040ff0000000184c */
[C---:B------:R-:W-:Y:S01]  /*17380*/  HMMA.16816.F32 R72, R104.reuse, R102, R72 ;  /* 0x000000666848723c */ /* 0x040fe20000001848 */
[----:B------:R-:W-:Y:S07]  /*17390*/  LDSM.16.M88.4 R100, [R225+0x8000] ;  /* 0x00800000e164783b */ /* 0x000fee0000000200 */
[C---:B---3--:R-:W-:Y:S08]  /*173a0*/  HMMA.16816.F32 R52, R104.reuse, R88, R52 ;  /* 0x000000586834723c */ /* 0x048ff00000001834 */
        /* <DEDUP_REMOVED lines=8> */
[C---:B----4-:R-:W-:Y:S08]  /*17430*/  HMMA.16816.F32 R4, R116.reuse, R92, R4 ;  /* 0x0000005c7404723c */ /* 0x050ff00000001804 */
[C---:B------:R-:W-:Y:S01]  /*17440*/  HMMA.16816.F32 R108, R116.reuse, R94, R108 ;  /* 0x0000005e746c723c */ /* 0x040fe2000000186c */
[----:B------:R-:W4:Y:S07]  /*17450*/  LDSM.16.M88.4 R92, [R208+0x2800] ;  /* 0x00280000d05c783b */ /* 0x000f2e0000000200 */
[C---:B-1----:R-:W-:Y:S08]  /*17460*/  HMMA.16816.F32 R76, R116.reuse, R84, R76 ;  /* 0x00000054744c723c */ /* 0x042ff0000000184c */
[C---:B------:R-:W-:Y:S01]  /*17470*/  HMMA.16816.F32 R72, R116.reuse, R86, R72 ;  /* 0x000000567448723c */ /* 0x040fe20000001848 */
[----:B------:R-:W1:Y:S07]  /*17480*/  LDSM.16.M88.4 R84, [R208+0x3000] ;  /* 0x00300000d054783b */ /* 0x000e6e0000000200 */
[C---:B---3--:R-:W-:Y:S01]  /*17490*/  HMMA.16816.F32 R96, R116.reuse, R88, R60 ;  /* 0x000000587460723c */ /* 0x048fe2000000183c */
[----:B------:R-:W3:Y:S07]  /*174a0*/  LDSM.16.M88.4 R60, [R226+0x2000] ;  /* 0x00200000e23c783b */ /* 0x000eee0000000200 */
[C---:B--2---:R-:W-:Y:S08]  /*174b0*/  HMMA.16816.F32 R68, R116.reuse, R80, R68 ;  /* 0x000000507444723c */ /* 0x044ff00000001844 */
[C---:B------:R-:W-:Y:S01]  /*174c0*/  HMMA.16816.F32 R64, R116.reuse, R82, R64 ;  /* 0x000000527440723c */ /* 0x040fe20000001840 */
[----:B------:R-:W2:Y:S07]  /*174d0*/  LDSM.16.M88.4 R80, [R208+0x3800] ;  /* 0x00380000d050783b */ /* 0x000eae0000000200 */
[C---:B------:R-:W-:Y:S08]  /*174e0*/  HMMA.16816.F32 R16, R116.reuse, R112, R16 ;  /* 0x000000707410723c */ /* 0x040ff00000001810 */
[C---:B----4-:R-:W-:Y:S08]  /*174f0*/  HMMA.16816.F32 R52, R116.reuse, R92, R52 ;  /* 0x0000005c7434723c */ /* 0x050ff00000001834 */
[C---:B------:R-:W-:Y:S08]  /*17500*/  HMMA.16816.F32 R44, R116.reuse, R94, R44 ;  /* 0x0000005e742c723c */ /* 0x040ff0000000182c */
[C---:B------:R-:W-:Y:S01]  /*17510*/  HMMA.16816.F32 R56, R116.reuse, R90, R56 ;  /* 0x0000005a7438723c */ /* 0x040fe20000001838 */
[----:B------:R-:W-:Y:S07]  /*17520*/  LDSM.16.M88.4 R88, [R223+0x4000] ;  /* 0x00400000df58783b */ /* 0x000fee0000000200 */
[C---:B-1----:R-:W-:Y:S01]  /*17530*/  HMMA.16816.F32 R92, R116.reuse, R84, R40 ;  /* 0x00000054745c723c */ /* 0x042fe20000001828 */
[----:B------:R-:W1:Y:S07]  /*17540*/  LDSM.16.M88.4 R40, [R224+0x2000] ;  /* 0x00200000e028783b */ /* 0x000e6e0000000200 */
[C---:B------:R-:W-:Y:S01]  /*17550*/  HMMA.16816.F32 R12, R116.reuse, R114, R12 ;  /* 0x00000072740c723c */ /* 0x040fe2000000180c */
[----:B------:R-:W-:Y:S07]  /*17560*/  LDSM.16.M88.4 R112, [R225+0x9000] ;  /* 0x00900000e170783b */ /* 0x000fee0000000200 */
[----:B------:R-:W-:Y:S01]  /*17570*/  HMMA.16816.F32 R36, R116, R86, R36 ;  /* 0x000000567424723c */ /* 0x000fe20000001824 */
[----:B------:R-:W4:Y:S07]  /*17580*/  LDSM.16.M88.4 R84, [R225+0x8800] ;  /* 0x00880000e154783b */ /* 0x000f2e0000000200 */
[----:B---3--:R-:W-:Y:S08]  /*17590*/  HMMA.16816.F32 R16, R60, R100, R16 ;  /* 0x000000643c10723c */ /* 0x008ff00000001810 */
[C---:B--2---:R-:W-:Y:S08]  /*175a0*/  HMMA.16816.F32 R24, R116.reuse, R80, R24 ;  /* 0x000000507418723c */ /* 0x044ff00000001818 */
[----:B------:R-:W-:Y:S01]  /*175b0*/  HMMA.16816.F32 R80, R116, R82, R20 ;  /* 0x000000527450723c */ /* 0x000fe20000001814 */
[----:B------:R-:W2:Y:S04]  /*175c0*/  LDSM.16.M88.4 R20, [R222+0x2000] ;  /* 0x00200000de14783b */ /* 0x000ea80000000200 */
[----:B------:R-:W-:Y:S03]  /*175d0*/  LDSM.16.M88.4 R116, [R208+0x4000] ;  /* 0x00400000d074783b */ /* 0x000fe60000000200 */
[----:B------:R-:W-:Y:S01]  /*175e0*/  HMMA.16816.F32 R12, R60, R102, R12 ;  /* 0x000000663c0c723c */ /* 0x000fe2000000180c */
[----:B------:R-:W3:Y:S07]  /*175f0*/  LDSM.16.M88.4 R100, [R223+0x4800] ;  /* 0x00480000df64783b */ /* 0x000eee0000000200 */
[----:B-1----:R-:W-:Y:S08]  /*17600*/  HMMA.16816.F32 R16, R40, R88, R16 ;  /* 0x000000582810723c */ /* 0x002ff00000001810 */
[----:B----4-:R-:W-:Y:S01]  /*17610*/  HMMA.16816.F32 R120, R60, R84, R4 ;  /* 0x000000543c78723c */ /* 0x010fe20000001804 */
[----:B------:R-:W1:Y:S07]  /*17620*/  LDSM.16.M88.4 R4, [R221+0x2000] ;  /* 0x00200000dd04783b */ /* 0x000e6e0000000200 */
[----:B------:R-:W-:Y:S01]  /*17630*/  HMMA.16816.F32 R12, R40, R90, R12 ;  /* 0x0000005a280c723c */ /* 0x000fe2000000180c */
[----:B------:R-:W-:Y:S07]  /*17640*/  LDSM.16.M88.4 R88, [R225+0x9800] ;  /* 0x00980000e158783b */ /* 0x000fee0000000200 */
[----:B------:R-:W-:Y:S01]  /*17650*/  HMMA.16816.F32 R108, R60, R86, R108 ;  /* 0x000000563c6c723c */ /* 0x000fe2000000186c */
[----:B------:R-:W4:Y:S07]  /*17660*/  LDSM.16.M88.4 R84, [R219+0x8800] ;  /* 0x00880000db54783b */ /* 0x000f2e0000000200 */
[C---:B--2---:R-:W-:Y:S08]  /*17670*/  HMMA.16816.F32 R16, R20.reuse, R104, R16 ;  /* 0x000000681410723c */ /* 0x044ff00000001810 */
[----:B------:R-:W-:Y:S01]  /*17680*/  HMMA.16816.F32 R12, R20, R106, R12 ;  /* 0x0000006a140c723c */ /* 0x000fe2000000180c */
[----:B------:R-:W2:Y:S07]  /*17690*/  LDSM.16.M88.4 R104, [R223+0x5000] ;  /* 0x00500000df68783b */ /* 0x000eae0000000200 */
[C---:B---3--:R-:W-:Y:S08]  /*176a0*/  HMMA.16816.F32 R120, R40.reuse, R100, R120 ;  /* 0x000000642878723c */ /* 0x048ff00000001878 */
[----:B------:R-:W-:Y:S01]  /*176b0*/  HMMA.16816.F32 R108, R40, R102, R108 ;  /* 0x00000066286c723c */ /* 0x000fe2000000186c */
[----:B------:R-:W-:Y:S07]  /*176c0*/  LDSM.16.M88.4 R100, [R219+0x9000] ;  /* 0x00900000db64783b */ /* 0x000fee0000000200 */
[----:B-1----:R-:W-:Y:S08]  /*176d0*/  HMMA.16816.F32 R16, R4, R116, R16 ;  /* 0x000000740410723c */ /* 0x002ff00000001810 */
[C---:B------:R-:W-:Y:S08]  /*176e0*/  HMMA.16816.F32 R76, R60.reuse, R112, R76 ;  /* 0x000000703c4c723c */ /* 0x040ff0000000184c */
[----:B------:R-:W-:Y:S01]  /*176f0*/  HMMA.16816.F32 R112, R60, R114, R72 ;  /* 0x000000723c70723c */ /* 0x000fe20000001848 */
[----:B------:R-:W1:Y:S07]  /*17700*/  LDSM.16.M88.4 R72, [R208+0x4800] ;  /* 0x00480000d048783b */ /* 0x000e6e0000000200 */
[----:B----4-:R-:W-:Y:S01]  /*17710*/  HMMA.16816.F32 R120, R20, R84, R120 ;  /* 0x000000541478723c */ /* 0x010fe20000001878 */
[----:B------:R-:W-:-:S02]  /*17720*/  FMUL.FTZ R16, R16, R29 ;  /* 0x0000001d10107220 */ /* 0x000fc40000410000 */
[-C--:B------:R-:W-:Y:S02]  /*17730*/  FMUL.FTZ R17, R17, R29.reuse ;  /* 0x0000001d11117220 */ /* 0x080fe40000410000 */
[----:B------:R-:W-:-:S03]  /*17740*/  FMUL.FTZ R18, R18, R29 ;  /* 0x0000001d12127220 */ /* 0x000fc60000410000 */
[----:B------:R-:W-:Y:S01]  /*17750*/  HMMA.16816.F32 R108, R20, R86, R108 ;  /* 0x00000056146c723c */ /* 0x000fe2000000186c */
[----:B------:R-:W-:Y:S01]  /*17760*/  MUFU.TANH R190, R16 ;  /* 0x0000001000be7308 */ /* 0x000fe20000002400 */
[----:B------:R-:W-:Y:S06]  /*17770*/  LDSM.16.M88.4 R84, [R208+0x5000] ;  /* 0x00500000d054783b */ /* 0x000fec0000000200 */
[----:B--2---:R-:W-:Y:S01]  /*17780*/  HMMA.16816.F32 R76, R40, R104, R76 ;  /* 0x00000068284c723c */ /* 0x004fe2000000184c */
[----:B------:R-:W-:Y:S06]  /*17790*/  MUFU.TANH R161, R17 ;  /* 0x0000001100a17308 */ /* 0x000fec0000002400 */
[----:B------:R-:W-:-:S02]  /*177a0*/  FMUL.FTZ R105, R19, R29 ;  /* 0x0000001d13697220 */ /* 0x000fc40000410000 */
[----:B------:R2:W-:Y:S01]  /*177b0*/  MUFU.TANH R104, R18 ;  /* 0x0000001200687308 */ /* 0x0005e20000002400 */
[----:B------:R-:W-:Y:S01]  /*177c0*/  HMMA.16816.F32 R12, R4, R118, R12 ;  /* 0x00000076040c723c */ /* 0x000fe2000000180c */
[----:B------:R-:W-:Y:S04]  /*177d0*/  LDSM.16.M88.4 R116, [R225+0xa000] ;  /* 0x00a00000e174783b */ /* 0x000fe80000000200 */
[----:B--2---:R-:W2:Y:S03]  /*177e0*/  LDSM.16.M88.4 R16, [R223+0x5800] ;  /* 0x00580000df10783b */ /* 0x004ea60000000200 */
[----:B------:R-:W-:Y:S08]  /*177f0*/  HMMA.16816.F32 R68, R60, R88, R68 ;  /* 0x000000583c44723c */ /* 0x000ff00000001844 */
[----:B-1----:R-:W-:Y:S08]  /*17800*/  HMMA.16816.F32 R120, R4, R72, R120 ;  /* 0x000000480478723c */ /* 0x002ff00000001878 */
[----:B------:R-:W-:Y:S08]  /*17810*/  HMMA.16816.F32 R64, R60, R90, R64 ;  /* 0x0000005a3c40723c */ /* 0x000ff00000001840 */
[----:B------:R-:W-:Y:S01]  /*17820*/  HMMA.16816.F32 R108, R4, R74, R108 ;  /* 0x0000004a046c723c */ /* 0x000fe2000000186c */
[----:B------:R-:W1:Y:S01]  /*17830*/  LDSM.16.M88.4 R72, [R225+0xa800] ;  /* 0x00a80000e148783b */ /* 0x000e620000000200 */
[----:B------:R-:W-:-:S02]  /*17840*/  FMUL.FTZ R12, R12, R29 ;  /* 0x0000001d0c0c7220 */ /* 0x000fc40000410000 */
[-C--:B------:R-:W-:Y:S01]  /*17850*/  FMUL.FTZ R13, R13, R29.reuse ;  /* 0x0000001d0d0d7220 */ /* 0x080fe20000410000 */
[----:B------:R-:W-:Y:S01]  /*17860*/  LDSM.16.M88.4 R88, [R223+0x6000] ;  /* 0x00600000df58783b */ /* 0x000fe20000000200 */
[-C--:B------:R-:W-:Y:S02]  /*17870*/  FMUL.FTZ R14, R14, R29.reuse ;  /* 0x0000001d0e0e7220 */ /* 0x080fe40000410000 */
[-C--:B------:R-:W-:Y:S01]  /*17880*/  FMUL.FTZ R15, R15, R29.reuse ;  /* 0x0000001d0f0f7220 */ /* 0x080fe20000410000 */
[C---:B------:R-:W-:Y:S01]  /*17890*/  HMMA.16816.F32 R112, R40.reuse, R106, R112 ;  /* 0x0000006a2870723c */ /* 0x040fe20000001870 */
[----:B------:R-:W-:Y:S07]  /*178a0*/  MUFU.TANH R170, R12 ;  /* 0x0000000c00aa7308 */ /* 0x000fee0000002400 */
[C---:B--2---:R-:W-:Y:S01]  /*178b0*/  HMMA.16816.F32 R68, R40.reuse, R16, R68 ;  /* 0x000000102844723c */ /* 0x044fe20000001844 */
[----:B------:R-:W-:Y:S07]  /*178c0*/  MUFU.TANH R173, R13 ;  /* 0x0000000d00ad7308 */ /* 0x000fee0000002400 */
[----:B------:R-:W-:Y:S01]  /*178d0*/  HMMA.16816.F32 R64, R40, R18, R64 ;  /* 0x000000122840723c */ /* 0x000fe20000001840 */
[----:B------:R-:W-:Y:S01]  /*178e0*/  MUFU.TANH R106, R14 ;  /* 0x0000000e006a7308 */ /* 0x000fe20000002400 */
[----:B------:R-:W-:Y:S07]  /*178f0*/  LDSM.16.M88.4 R16, [R225+0xb000] ;  /* 0x00b00000e110783b */ /* 0x000fee0000000200 */
[----:B------:R2:W-:Y:S02]  /*17900*/  MUFU.TANH R107, R15 ;  /* 0x0000000f006b7308 */ /* 0x0005e40000002400 */
[----:B--2---:R-:W2:Y:S01]  /*17910*/  LDSM.16.M88.4 R12, [R219+0x9800] ;  /* 0x00980000db0c783b */ /* 0x004ea20000000200 */
[C---:B-1----:R-:W-:Y:S08]  /*17920*/  HMMA.16816.F32 R52, R60.reuse, R72, R52 ;  /* 0x000000483c34723c */ /* 0x042ff00000001834 */
[----:B------:R-:W-:Y:S01]  /*17930*/  HMMA.16816.F32 R44, R60, R74, R44 ;  /* 0x0000004a3c2c723c */ /* 0x000fe2000000182c */
[----:B------:R-:W1:Y:S07]  /*17940*/  LDSM.16.M88.4 R72, [R223+0x6800] ;  /* 0x00680000df48783b */ /* 0x000e6e0000000200 */
[C---:B------:R-:W-:Y:S08]  /*17950*/  HMMA.16816.F32 R76, R20.reuse, R100, R76 ;  /* 0x00000064144c723c */ /* 0x040ff0000000184c */
[----:B------:R-:W-:Y:S01]  /*17960*/  HMMA.16816.F32 R112, R20, R102, R112 ;  /* 0x000000661470723c */ /* 0x000fe20000001870 */
[----:B------:R-:W3:Y:S07]  /*17970*/  LDSM.16.M88.4 R100, [R208+0x5800] ;  /* 0x00580000d064783b */ /* 0x000eee0000000200 */
[----:B------:R-:W-:Y:S08]  /*17980*/  HMMA.16816.F32 R96, R60, R116, R96 ;  /* 0x000000743c60723c */ /* 0x000ff00000001860 */
[----:B--2---:R-:W-:Y:S08]  /*17990*/  HMMA.16816.F32 R68, R20, R12, R68 ;  /* 0x0000000c1444723c */ /* 0x004ff00000001844 */
[C---:B------:R-:W-:Y:S08]  /*179a0*/  HMMA.16816.F32 R92, R60.reuse, R16, R92 ;  /* 0x000000103c5c723c */ /* 0x040ff0000000185c */
[C---:B------:R-:W-:Y:S01]  /*179b0*/  HMMA.16816.F32 R36, R60.reuse, R18, R36 ;  /* 0x000000123c24723c */ /* 0x040fe20000001824 */
[----:B------:R-:W2:Y:S07]  /*179c0*/  LDSM.16.M88.4 R16, [R219+0xa800] ;  /* 0x00a80000db10783b */ /* 0x000eae0000000200 */
[----:B------:R-:W-:Y:S08]  /*179d0*/  HMMA.16816.F32 R56, R60, R118, R56 ;  /* 0x000000763c38723c */ /* 0x000ff00000001838 */
[C---:B------:R-:W-:Y:S08]  /*179e0*/  HMMA.16816.F32 R76, R4.reuse, R84, R76 ;  /* 0x00000054044c723c */ /* 0x040ff0000000184c */
[----:B------:R-:W-:Y:S01]  /*179f0*/  HMMA.16816.F32 R112, R4, R86, R112 ;  /* 0x000000560470723c */ /* 0x000fe20000001870 */
[----:B------:R-:W4:Y:S07]  /*17a00*/  LDSM.16.M88.4 R84, [R219+0xa000] ;  /* 0x00a00000db54783b */ /* 0x000f2e0000000200 */
[C---:B-1----:R-:W-:Y:S08]  /*17a10*/  HMMA.16816.F32 R52, R40.reuse, R72, R52 ;  /* 0x000000482834723c */ /* 0x042ff00000001834 */
[C---:B------:R-:W-:Y:S01]  /*17a20*/  HMMA.16816.F32 R72, R40.reuse, R74, R44 ;  /* 0x0000004a2848723c */ /* 0x040fe2000000182c */
[----:B------:R-:W1:Y:S07]  /*17a30*/  LDSM.16.M88.4 R44, [R208+0x6800] ;  /* 0x00680000d02c783b */ /* 0x000e6e0000000200 */
[----:B------:R-:W-:Y:S08]  /*17a40*/  HMMA.16816.F32 R96, R40, R88, R96 ;  /* 0x000000582860723c */ /* 0x000ff00000001860 */
[----:B---3--:R-:W-:Y:S08]  /*17a50*/  HMMA.16816.F32 R68, R4, R100, R68 ;  /* 0x000000640444723c */ /* 0x008ff00000001844 */
[----:B------:R-:W-:Y:S01]  /*17a60*/  HMMA.16816.F32 R64, R20, R14, R64 ;  /* 0x0000000e1440723c */ /* 0x000fe20000001840 */
[----:B------:R-:W3:Y:S07]  /*17a70*/  LDSM.16.M88.4 R12, [R208+0x6000] ;  /* 0x00600000d00c783b */ /* 0x000eee0000000200 */
[----:B------:R-:W-:Y:S08]  /*17a80*/  HMMA.16816.F32 R56, R40, R90, R56 ;  /* 0x0000005a2838723c */ /* 0x000ff00000001838 */
[----:B--2---:R-:W-:Y:S01]  /*17a90*/  HMMA.16816.F32 R52, R20, R16, R52 ;  /* 0x000000101434723c */ /* 0x004fe20000001834 */
[----:B------:R-:W-:-:S02]  /*17aa0*/  FMUL.FTZ R68, R68, R29 ;  /* 0x0000001d44447220 */ /* 0x000fc40000410000 */
[-C--:B------:R-:W-:Y:S02]  /*17ab0*/  FMUL.FTZ R69, R69, R29.reuse ;  /* 0x0000001d45457220 */ /* 0x080fe40000410000 */
[-C--:B------:R-:W-:Y:S02]  /*17ac0*/  FMUL.FTZ R70, R70, R29.reuse ;  /* 0x0000001d46467220 */ /* 0x080fe40000410000 */
[----:B------:R-:W-:Y:S01]  /*17ad0*/  FMUL.FTZ R71, R71, R29 ;  /* 0x0000001d47477220 */ /* 0x000fe20000410000 */
[C---:B------:R-:W-:Y:S01]  /*17ae0*/  HMMA.16816.F32 R72, R20.reuse, R18, R72 ;  /* 0x000000121448723c */ /* 0x040fe20000001848 */
[----:B------:R-:W2:Y:S01]  /*17af0*/  LDSM.16.M88.4 R16, [R225+0xb800] ;  /* 0x00b80000e110783b */ /* 0x000ea20000000200 */
[----:B------:R-:W-:Y:S06]  /*17b00*/  MUFU.TANH R91, R70 ;  /* 0x00000046005b7308 */ /* 0x000fec0000002400 */
[----:B----4-:R-:W-:Y:S02]  /*17b10*/  HMMA.16816.F32 R96, R20, R84, R96 ;  /* 0x000000541460723c */ /* 0x010fe40000001860 */
[----:B------:R-:W-:Y:S06]  /*17b20*/  MUFU.TANH R85, R69 ;  /* 0x0000004500557308 */ /* 0x000fec0000002400 */
[----:B------:R-:W-:Y:S02]  /*17b30*/  HMMA.16816.F32 R64, R4, R102, R64 ;  /* 0x000000660440723c */ /* 0x000fe40000001840 */
[----:B------:R-:W-:Y:S01]  /*17b40*/  MUFU.TANH R102, R68 ;  /* 0x0000004400667308 */ /* 0x000fe20000002400 */
[----:B------:R-:W-:-:S05]  /*17b50*/  IADD3 R50, R30, 0x1, R50 ;  /* 0x000000011e327810 */ /* 0x000fca0007ffe032 */
[----:B------:R-:W-:Y:S02]  /*17b60*/  HMMA.16816.F32 R56, R20, R86, R56 ;  /* 0x000000561438723c */ /* 0x000fe40000001838 */
[----:B------:R4:W-:Y:S01]  /*17b70*/  MUFU.TANH R103, R71 ;  /* 0x0000004700677308 */ /* 0x0009e20000002400 */
[----:B------:R-:W-:Y:S01]  /*17b80*/  IADD3 R50, R51, R50, -R237 ;  /* 0x0000003233327210 */ /* 0x000fe20007ffe8ed */
[----:B----4-:R-:W4:Y:S04]  /*17b90*/  LDSM.16.M88.4 R68, [R223+0x7000] ;  /* 0x00700000df44783b */ /* 0x010f280000000200 */
[----:B-1----:R-:W-:Y:S01]  /*17ba0*/  HMMA.16816.F32 R52, R4, R44, R52 ;  /* 0x0000002c0434723c */ /* 0x002fe20000001834 */
[----:B-----5:R-:W-:Y:S02]  /*17bb0*/  IMAD.IADD R3, R3, 0x1, R50 ;  /* 0x0000000103037824 */ /* 0x020fe400078e0232 */
[----:B------:R-:W-:-:S02]  /*17bc0*/  FMUL.FTZ R108, R108, R29 ;  /* 0x0000001d6c6c7220 */ /* 0x000fc40000410000 */
[----:B------:R-:W-:-:S03]  /*17bd0*/  FMUL.FTZ R109, R109, R29 ;  /* 0x0000001d6d6d7220 */ /* 0x000fc60000410000 */
[----:B------:R-:W-:Y:S01]  /*17be0*/  HMMA.16816.F32 R72, R4, R46, R72 ;  /* 0x0000002e0448723c */ /* 0x000fe20000001848 */
[----:B------:R-:W1:Y:S01]  /*17bf0*/  LDSM.16.M88.4 R44, [R223+0x7800] ;  /* 0x00780000df2c783b */ /* 0x000e620000000200 */
[C---:B------:R-:W-:Y:S02]  /*17c00*/  IADD3 R134, R34.reuse, 0x18, RZ ;  /* 0x0000001822867810 */ /* 0x040fe40007ffe0ff */
[----:B------:R-:W-:-:S04]  /*17c10*/  IADD3 R136, R34, 0x19, RZ ;  /* 0x0000001922887810 */ /* 0x000fc80007ffe0ff */
[C---:B---3--:R-:W-:Y:S01]  /*17c20*/  HMMA.16816.F32 R96, R4.reuse, R12, R96 ;  /* 0x0000000c0460723c */ /* 0x048fe20000001860 */
[CC--:B------:R-:W-:Y:S01]  /*17c30*/  IMNMX R2, R3.reuse, R51.reuse, PT ;  /* 0x0000003303027217 */ /* 0x0c0fe20003800200 */
[----:B------:R-:W-:Y:S05]  /*17c40*/  I2F R133, R134 ;  /* 0x0000008600857306 */ /* 0x000fea0000201400 */
[----:B------:R-:W-:Y:S01]  /*17c50*/  IADD3 R12, R3, 0x8, RZ ;  /* 0x00000008030c7810 */ /* 0x000fe20007ffe0ff */
[----:B------:R-:W-:Y:S02]  /*17c60*/  HMMA.16816.F32 R56, R4, R14, R56 ;  /* 0x0000000e0438723c */ /* 0x000fe40000001838 */
[----:B------:R-:W-:Y:S01]  /*17c70*/  I2F R135, R136 ;  /* 0x0000008800877306 */ /* 0x000fe20000201400 */
[----:B------:R-:W-:-:S02]  /*17c80*/  IMNMX R3, R12, R51, PT ;  /* 0x000000330c037217 */ /* 0x000fc40003800200 */
[----:B------:R-:W3:Y:S05]  /*17c90*/  LDSM.16.M88.4 R12, [R219+0xb000] ;  /* 0x00b00000db0c783b */ /* 0x000eea0000000200 */
[----:B------:R-:W1:Y:S08]  /*17ca0*/  MUFU.TANH R108, R108 ;  /* 0x0000006c006c7308 */ /* 0x000e700000002400 */
[----:B------:R-:W4:Y:S01]  /*17cb0*/  MUFU.TANH R109, R109 ;  /* 0x0000006d006d7308 */ /* 0x000f220000002400 */
[----:B--2---:R-:W-:Y:S01]  /*17cc0*/  HMMA.16816.F32 R80, R60, R18, R80 ;  /* 0x000000123c50723c */ /* 0x004fe20000001850 */
[----:B------:R-:W-:-:S02]  /*17cd0*/  FMUL.FTZ R52, R52, R29 ;  /* 0x0000001d34347220 */ /* 0x000fc40000410000 */
[-C--:B------:R-:W-:Y:S02]  /*17ce0*/  FMUL.FTZ R53, R53, R29.reuse ;  /* 0x0000001d35357220 */ /* 0x080fe40000410000 */
[----:B------:R-:W-:Y:S01]  /*17cf0*/  FMUL.FTZ R54, R54, R29 ;  /* 0x0000001d36367220 */ /* 0x000fe20000410000 */
[----:B------:R-:W-:Y:S01]  /*17d00*/  IADD3 R124, R34, 0x1, RZ ;  /* 0x00000001227c7810 */ /* 0x000fe20007ffe0ff */
[----:B-1----:R-:W-:Y:S01]  /*17d10*/  FFMA.FTZ R90, R0, R133, R108 ;  /* 0x00000085005a7223 */ /* 0x002fe2000001006c */
[C---:B------:R-:W-:Y:S01]  /*17d20*/  IADD3 R126, R34.reuse, 0x8, RZ ;  /* 0x00000008227e7810 */ /* 0x040fe20007ffe0ff */
[----:B----4-:R-:W-:Y:S01]  /*17d30*/  HMMA.16816.F32 R36, R40, R70, R36 ;  /* 0x000000462824723c */ /* 0x010fe20000001824 */
[----:B------:R-:W-:Y:S01]  /*17d40*/  IADD3 R128, R34, 0x9, RZ ;  /* 0x0000000922807810 */ /* 0x000fe20007ffe0ff */
[----:B------:R-:W-:Y:S01]  /*17d50*/  MUFU.TANH R108, R52 ;  /* 0x00000034006c7308 */ /* 0x000fe20000002400 */
[----:B------:R-:W-:-:S05]  /*17d60*/  FFMA.FTZ R89, R0, R135, R109 ;  /* 0x0000008700597223 */ /* 0x000fca000001006d */
[----:B------:R-:W-:Y:S02]  /*17d70*/  HMMA.16816.F32 R24, R60, R16, R24 ;  /* 0x000000103c18723c */ /* 0x000fe40000001818 */
[----:B------:R-:W-:Y:S05]  /*17d80*/  MUFU.TANH R109, R53 ;  /* 0x00000035006d7308 */ /* 0x000fea0000002400 */
[-C--:B------:R-:W-:Y:S01]  /*17d90*/  FMUL.FTZ R16, R55, R29.reuse ;  /* 0x0000001d37107220 */ /* 0x080fe20000410000 */
[----:B------:R-:W-:Y:S02]  /*17da0*/  HMMA.16816.F32 R92, R40, R68, R92 ;  /* 0x00000044285c723c */ /* 0x000fe4000000185c */
[----:B------:R1:W-:Y:S08]  /*17db0*/  MUFU.TANH R70, R54 ;  /* 0x0000003600467308 */ /* 0x0003f00000002400 */
[----:B------:R-:W-:Y:S01]  /*17dc0*/  I2F R35, R124 ;  /* 0x0000007c00237306 */ /* 0x000fe20000201400 */
[----:B-1----:R-:W1:Y:S07]  /*17dd0*/  LDSM.16.M88.4 R52, [R219+0xb800] ;  /* 0x00b80000db34783b */ /* 0x002e6e0000000200 */
[----:B------:R-:W2:Y:S08]  /*17de0*/  I2F R125, R126 ;  /* 0x0000007e007d7306 */ /* 0x000eb00000201400 */
[----:B------:R-:W4:Y:S08]  /*17df0*/  I2F R127, R128 ;  /* 0x00000080007f7306 */ /* 0x000f300000201400 */
[----:B------:R-:W1:Y:S01]  /*17e00*/  MUFU.TANH R105, R105 ;  /* 0x0000006900697308 */ /* 0x000e620000002400 */
[----:B------:R-:W-:-:S02]  /*17e10*/  FMUL.FTZ R66, R66, R29 ;  /* 0x0000001d42427220 */ /* 0x000fc40000410000 */
[-C--:B------:R-:W-:Y:S02]  /*17e20*/  FMUL.FTZ R79, R79, R29.reuse ;  /* 0x0000001d4f4f7220 */ /* 0x080fe40000410000 */
[-C--:B------:R-:W-:Y:S02]  /*17e30*/  FMUL.FTZ R56, R56, R29.reuse ;  /* 0x0000001d38387220 */ /* 0x080fe40000410000 */
[-C--:B------:R-:W-:Y:S01]  /*17e40*/  FMUL.FTZ R57, R57, R29.reuse ;  /* 0x0000001d39397220 */ /* 0x080fe20000410000 */
[----:B------:R1:W-:Y:S01]  /*17e50*/  MUFU.TANH R87, R66 ;  /* 0x0000004200577308 */ /* 0x0003e20000002400 */
[-C--:B------:R-:W-:Y:S02]  /*17e60*/  FMUL.FTZ R58, R58, R29.reuse ;  /* 0x0000001d3a3a7220 */ /* 0x080fe40000410000 */
[-C--:B------:R-:W-:Y:S01]  /*17e70*/  FMUL.FTZ R116, R121, R29.reuse ;  /* 0x0000001d79747220 */ /* 0x080fe20000410000 */
[----:B------:R-:W-:Y:S01]  /*17e80*/  HMMA.16816.F32 R80, R40, R46, R80 ;  /* 0x0000002e2850723c */ /* 0x000fe20000001850 */
[----:B------:R-:W-:-:S02]  /*17e90*/  FMUL.FTZ R121, R122, R29 ;  /* 0x0000001d7a797220 */ /* 0x000fc40000410000 */
[C---:B--2---:R-:W-:Y:S01]  /*17ea0*/  FFMA.FTZ R84, R0.reuse, R125, R106 ;  /* 0x0000007d00547223 */ /* 0x044fe2000001006a */
[----:B------:R2:W-:Y:S01]  /*17eb0*/  MUFU.TANH R122, R79 ;  /* 0x0000004f007a7308 */ /* 0x0005e20000002400 */
[----:B----4-:R-:W-:Y:S02]  /*17ec0*/  FFMA.FTZ R86, R0, R127, R107 ;  /* 0x0000007f00567223 */ /* 0x010fe4000001006b */
[-C--:B------:R-:W-:Y:S02]  /*17ed0*/  FMUL.FTZ R107, R59, R29.reuse ;  /* 0x0000001d3b6b7220 */ /* 0x080fe40000410000 */
[-C--:B-1----:R-:W-:Y:S02]  /*17ee0*/  FMUL.FTZ R66, R96, R29.reuse ;  /* 0x0000001d60427220 */ /* 0x082fe40000410000 */
[-C--:B------:R-:W-:Y:S02]  /*17ef0*/  FMUL.FTZ R96, R97, R29.reuse ;  /* 0x0000001d61607220 */ /* 0x080fe40000410000 */
[-C--:B------:R-:W-:Y:S01]  /*17f00*/  FMUL.FTZ R97, R98, R29.reuse ;  /* 0x0000001d62617220 */ /* 0x080fe20000410000 */
[----:B------:R-:W-:Y:S01]  /*17f10*/  MUFU.TANH R106, R58 ;  /* 0x0000003a006a7308 */ /* 0x000fe20000002400 */
[----:B------:R-:W-:-:S02]  /*17f20*/  FMUL.FTZ R98, R99, R29 ;  /* 0x0000001d63627220 */ /* 0x000fc40000410000 */
[----:B--2---:R-:W-:-:S05]  /*17f30*/  FFMA.FTZ R79, R0, R35, R105 ;  /* 0x00000023004f7223 */ /* 0x004fca0000010069 */
[----:B------:R-:W-:Y:S01]  /*17f40*/  MUFU.TANH R99, R56 ;  /* 0x0000003800637308 */ /* 0x000fe20000002400 */
[C---:B---3--:R-:W-:Y:S07]  /*17f50*/  HMMA.16816.F32 R92, R20.reuse, R12, R92 ;  /* 0x0000000c145c723c */ /* 0x048fee000000185c */
[----:B------:R1:W-:Y:S01]  /*17f60*/  MUFU.TANH R105, R57 ;  /* 0x0000003900697308 */ /* 0x0003e20000002400 */
[----:B------:R-:W-:Y:S01]  /*17f70*/  HMMA.16816.F32 R36, R20, R14, R36 ;  /* 0x0000000e1424723c */ /* 0x000fe20000001824 */
[----:B------:R-:W-:Y:S07]  /*17f80*/  LDSM.16.M88.4 R12, [R208+0x7800] ;  /* 0x00780000d00c783b */ /* 0x000fee0000000200 */
[----:B------:R-:W-:Y:S01]  /*17f90*/  HMMA.16816.F32 R24, R40, R44, R24 ;  /* 0x0000002c2818723c */ /* 0x000fe20000001818 */
[----:B-1----:R-:W1:Y:S07]  /*17fa0*/  LDSM.16.M88.4 R56, [R208+0x7000] ;  /* 0x00700000d038783b */ /* 0x002e6e0000000200 */
[----:B------:R-:W-:Y:S01]  /*17fb0*/  HMMA.16816.F32 R80, R20, R54, R80 ;  /* 0x000000361450723c */ /* 0x000fe20000001850 */
[-C--:B------:R-:W-:Y:S01]  /*17fc0*/  FMUL.FTZ R120, R120, R29.reuse ;  /* 0x0000001d78787220 */ /* 0x080fe20000410000 */
[C---:B------:R-:W-:Y:S01]  /*17fd0*/  IADD3 R130, R34.reuse, 0x10, RZ ;  /* 0x0000001022827810 */ /* 0x040fe20007ffe0ff */
[-C--:B------:R-:W-:Y:S01]  /*17fe0*/  FMUL.FTZ R117, R123, R29.reuse ;  /* 0x0000001d7b757220 */ /* 0x080fe20000410000 */
[----:B------:R-:W-:Y:S01]  /*17ff0*/  IADD3 R132, R34, 0x11, RZ ;  /* 0x0000001122847810 */ /* 0x000fe20007ffe0ff */
[-C--:B------:R-:W-:Y:S01]  /*18000*/  FMUL.FTZ R110, R110, R29.reuse ;  /* 0x0000001d6e6e7220 */ /* 0x080fe20000410000 */
[----:B------:R-:W-:Y:S01]  /*18010*/  I2F R129, R130 ;  /* 0x0000008200817306 */ /* 0x000fe20000201400 */
[----:B------:R-:W-:-:S02]  /*18020*/  FMUL.FTZ R111, R111, R29 ;  /* 0x0000001d6f6f7220 */ /* 0x000fc40000410000 */
[-C--:B------:R-:W-:Y:S01]  /*18030*/  FMUL.FTZ R78, R78, R29.reuse ;  /* 0x0000001d4e4e7220 */ /* 0x080fe20000410000 */
[C---:B------:R-:W-:Y:S01]  /*18040*/  IADD3 R141, R34.reuse, 0x20, RZ ;  /* 0x00000020228d7810 */ /* 0x040fe20007ffe0ff */
[-C--:B------:R-:W-:Y:S01]  /*18050*/  FMUL.FTZ R77, R77, R29.reuse ;  /* 0x0000001d4d4d7220 */ /* 0x080fe20000410000 */
[----:B------:R-:W-:Y:S01]  /*18060*/  IADD3 R139, R34, 0x21, RZ ;  /* 0x00000021228b7810 */ /* 0x000fe20007ffe0ff */
[----:B------:R-:W-:-:S03]  /*18070*/  FMUL.FTZ R101, R112, R29 ;  /* 0x0000001d70657220 */ /* 0x000fc60000410000 */
[----:B------:R-:W-:Y:S01]  /*18080*/  HMMA.16816.F32 R24, R20, R52, R24 ;  /* 0x000000341418723c */ /* 0x000fe20000001818 */
[----:B------:R-:W2:Y:S01]  /*18090*/  MUFU.TANH R120, R120 ;  /* 0x0000007800787308 */ /* 0x000ea20000002400 */
[-C--:B------:R-:W-:Y:S01]  /*180a0*/  FMUL.FTZ R76, R76, R29.reuse ;  /* 0x0000001d4c4c7220 */ /* 0x080fe20000410000 */
[C---:B------:R-:W-:Y:S01]  /*180b0*/  IADD3 R142, R34.reuse, 0x28, RZ ;  /* 0x00000028228e7810 */ /* 0x040fe20007ffe0ff */
[-C--:B------:R-:W-:Y:S01]  /*180c0*/  FMUL.FTZ R100, R113, R29.reuse ;  /* 0x0000001d71647220 */ /* 0x080fe20000410000 */
[----:B------:R-:W-:Y:S01]  /*180d0*/  IADD3 R146, R34, 0x29, RZ ;  /* 0x0000002922927810 */ /* 0x000fe20007ffe0ff */
[-C--:B------:R-:W-:Y:S01]  /*180e0*/  FMUL.FTZ R113, R114, R29.reuse ;  /* 0x0000001d72717220 */ /* 0x080fe20000410000 */
[----:B------:R-:W-:Y:S01]  /*180f0*/  IADD3 R148, R34, 0x30, RZ ;  /* 0x0000003022947810 */ /* 0x000fe20007ffe0ff */
[-C--:B------:R-:W-:Y:S01]  /*18100*/  FMUL.FTZ R64, R64, R29.reuse ;  /* 0x0000001d40407220 */ /* 0x080fe20000410000 */
[----:B------:R-:W-:Y:S01]  /*18110*/  I2F R131, R132 ;  /* 0x0000008400837306 */ /* 0x000fe20000201400 */
[-C--:B------:R-:W-:Y:S01]  /*18120*/  FMUL.FTZ R112, R115, R29.reuse ;  /* 0x0000001d73707220 */ /* 0x080fe20000410000 */
[C---:B------:R-:W-:Y:S01]  /*18130*/  IADD3 R150, R34.reuse, 0x31, RZ ;  /* 0x0000003122967810 */ /* 0x040fe20007ffe0ff */
[-C--:B------:R-:W-:Y:S01]  /*18140*/  FMUL.FTZ R67, R67, R29.reuse ;  /* 0x0000001d43437220 */ /* 0x080fe20000410000 */
[C---:B------:R-:W-:Y:S01]  /*18150*/  IADD3 R152, R34.reuse, 0x38, RZ ;  /* 0x0000003822987810 */ /* 0x040fe20007ffe0ff */
[----:B------:R-:W-:Y:S01]  /*18160*/  FMUL.FTZ R65, R65, R29 ;  /* 0x0000001d41417220 */ /* 0x000fe20000410000 */
[----:B------:R-:W-:Y:S01]  /*18170*/  IADD3 R154, R34, 0x39, RZ ;  /* 0x00000039229a7810 */ /* 0x000fe20007ffe0ff */
[----:B------:R-:W-:Y:S01]  /*18180*/  FFMA.FTZ R170, R0, R125, R170 ;  /* 0x0000007d00aa7223 */ /* 0x000fe200000100aa */
[----:B------:R-:W3:Y:S01]  /*18190*/  MUFU.TANH R116, R116 ;  /* 0x0000007400747308 */ /* 0x000ee20000002400 */
[----:B------:R-:W-:Y:S01]  /*181a0*/  IADD3 R156, R34, 0x40, RZ ;  /* 0x00000040229c7810 */ /* 0x000fe20007ffe0ff */
[----:B------:R-:W-:Y:S01]  /*181b0*/  FFMA.FTZ R69, R0, R127, R173 ;  /* 0x0000007f00457223 */ /* 0x000fe200000100ad */
[----:B------:R-:W-:-:S02]  /*181c0*/  ISETP.GE.AND P0, PT, R124, R3, PT ;  /* 0x000000037c00720c */ /* 0x000fc40003f06270 */
[-C--:B------:R-:W-:Y:S02]  /*181d0*/  ISETP.GE.AND P1, PT, R126, R2.reuse, PT ;  /* 0x000000027e00720c */ /* 0x080fe40003f26270 */
[----:B------:R-:W-:Y:S01]  /*181e0*/  IADD3 R158, R34, 0x41, RZ ;  /* 0x00000041229e7810 */ /* 0x000fe20007ffe0ff */
[----:B------:R-:W4:Y:S01]  /*181f0*/  MUFU.TANH R117, R117 ;  /* 0x0000007500757308 */ /* 0x000f220000002400 */
[C---:B-1----:R-:W-:Y:S01]  /*18200*/  HMMA.16816.F32 R36, R4.reuse, R58, R36 ;  /* 0x0000003a0424723c */ /* 0x042fe20000001824 */
[-C--:B------:R-:W-:Y:S02]  /*18210*/  ISETP.GE.AND P2, PT, R124, R2.reuse, PT ;  /* 0x000000027c00720c */ /* 0x080fe40003f46270 */
[-C--:B------:R-:W-:Y:S02]  /*18220*/  ISETP.GE.AND P3, PT, R126, R3.reuse, PT ;  /* 0x000000037e00720c */ /* 0x080fe40003f66270 */
[----:B------:R-:W-:Y:S02]  /*18230*/  ISETP.GE.AND P6, PT, R128, R2, PT ;  /* 0x000000028000720c */ /* 0x000fe40003fc6270 */
[----:B------:R-:W-:Y:S01]  /*18240*/  IADD3 R159, R34, 0x48, RZ ;  /* 0x00000048229f7810 */ /* 0x000fe20007ffe0ff */
[----:B------:R-:W1:Y:S01]  /*18250*/  MUFU.TANH R121, R121 ;  /* 0x0000007900797308 */ /* 0x000e620000002400 */
[----:B------:R-:W-:Y:S01]  /*18260*/  HMMA.16816.F32 R80, R4, R14, R80 ;  /* 0x0000000e0450723c */ /* 0x000fe20000001850 */
[----:B------:R-:W-:-:S02]  /*18270*/  ISETP.GE.AND P4, PT, R128, R3, PT ;  /* 0x000000038000720c */ /* 0x000fc40003f86270 */
[C---:B------:R-:W-:Y:S02]  /*18280*/  IADD3 R162, R34.reuse, 0x49, RZ ;  /* 0x0000004922a27810 */ /* 0x040fe40007ffe0ff */
[C---:B------:R-:W-:Y:S02]  /*18290*/  IADD3 R169, R34.reuse, 0x59, RZ ;  /* 0x0000005922a97810 */ /* 0x040fe40007ffe0ff */
[C---:B------:R-:W-:Y:S01]  /*182a0*/  IADD3 R164, R34.reuse, 0x50, RZ ;  /* 0x0000005022a47810 */ /* 0x040fe20007ffe0ff */
[----:B------:R-:W1:Y:S01]  /*182b0*/  MUFU.TANH R118, R110 ;  /* 0x0000006e00767308 */ /* 0x000e620000002400 */
[----:B------:R-:W-:Y:S01]  /*182c0*/  IADD3 R180, R34, 0x68, RZ ;  /* 0x0000006822b47810 */ /* 0x000fe20007ffe0ff */
[-C--:B------:R-:W-:Y:S01]  /*182d0*/  FMUL.FTZ R17, R72, R29.reuse ;  /* 0x0000001d48117220 */ /* 0x080fe20000410000 */
[----:B------:R-:W-:Y:S01]  /*182e0*/  IADD3 R165, R34, 0x51, RZ ;  /* 0x0000005122a57810 */ /* 0x000fe20007ffe0ff */
[----:B------:R-:W-:Y:S01]  /*182f0*/  FMUL.FTZ R74, R74, R29 ;  /* 0x0000001d4a4a7220 */ /* 0x000fe20000410000 */
[----:B------:R-:W-:-:S02]  /*18300*/  IADD3 R167, R34, 0x58, RZ ;  /* 0x0000005822a77810 */ /* 0x000fc40007ffe0ff */
[C---:B------:R-:W-:Y:S01]  /*18310*/  IADD3 R188, R34.reuse, 0x78, RZ ;  /* 0x0000007822bc7810 */ /* 0x040fe20007ffe0ff */
[----:B------:R-:W1:Y:S01]  /*18320*/  MUFU.TANH R111, R111 ;  /* 0x0000006f006f7308 */ /* 0x000e620000002400 */
[C---:B------:R-:W-:Y:S01]  /*18330*/  IADD3 R178, R34.reuse, 0x61, RZ ;  /* 0x0000006122b27810 */ /* 0x040fe20007ffe0ff */
[----:B------:R-:W-:Y:S01]  /*18340*/  FMUL.FTZ R75, R75, R29 ;  /* 0x0000001d4b4b7220 */ /* 0x000fe20000410000 */
[----:B------:R-:W-:Y:S01]  /*18350*/  IADD3 R172, R34, 0x60, RZ ;  /* 0x0000006022ac7810 */ /* 0x000fe20007ffe0ff */
[----:B------:R-:W-:-:S04]  /*18360*/  DEPBAR.LE SB0, 0x0 ;  /* 0x000080000000791a */ /* 0x000fc80000000000 */
[----:B------:R-:W-:Y:S08]  /*18370*/  I2F R140, R141 ;  /* 0x0000008d008c7306 */ /* 0x000ff00000201400 */
[----:B------:R-:W-:Y:S08]  /*18380*/  I2F R143, R139 ;  /* 0x0000008b008f7306 */ /* 0x000ff00000201400 */
[----:B------:R-:W-:Y:S08]  /*18390*/  MUFU.TANH R110, R77 ;  /* 0x0000004d006e7308 */ /* 0x000ff00000002400 */
[----:B------:R-:W1:Y:S01]  /*183a0*/  MUFU.TANH R78, R78 ;  /* 0x0000004e004e7308 */ /* 0x000e620000002400 */
[----:B------:R-:W-:Y:S07]  /*183b0*/  HMMA.16816.F32 R92, R4, R56, R92 ;  /* 0x00000038045c723c */ /* 0x000fee000000185c */
[----:B------:R1:W1:Y:S08]  /*183c0*/  MUFU.TANH R119, R76 ;  /* 0x0000004c00777308 */ /* 0x0002700000002400 */
[----:B------:R-:W-:Y:S08]  /*183d0*/  I2F R144, R142 ;  /* 0x0000008e00907306 */ /* 0x000ff00000201400 */
[----:B------:R-:W3:Y:S01]  /*183e0*/  MUFU.TANH R101, R101 ;  /* 0x0000006500657308 */ /* 0x000ee20000002400 */
[----:B-1----:R-:W-:-:S07]  /*183f0*/  FFMA.FTZ R76, R0, R35, R161 ;  /* 0x00000023004c7223 */ /* 0x002fce00000100a1 */
[----:B------:R-:W-:Y:S01]  /*18400*/  I2F R145, R146 ;  /* 0x0000009200917306 */ /* 0x000fe20000201400 */
[----:B--2---:R-:W-:-:S07]  /*18410*/  FFMA.FTZ R51, R0, R129, R120 ;  /* 0x0000008100337223 */ /* 0x004fce0000010078 */
[----:B------:R-:W-:Y:S01]  /*18420*/  MUFU.TANH R100, R100 ;  /* 0x0000006400647308 */ /* 0x000fe20000002400 */
[----:B------:R-:W-:-:S07]  /*18430*/  ISETP.GE.AND P5, PT, R130, R2, PT ;  /* 0x000000028200720c */ /* 0x000fce0003fa6270 */
[----:B------:R-:W1:Y:S01]  /*18440*/  MUFU.TANH R113, R113 ;  /* 0x0000007100717308 */ /* 0x000e620000002400 */
[----:B------:R-:W-:Y:S01]  /*18450*/  FSEL R79, R79, -INF , !P0 ;  /* 0xff8000004f4f7808 */ /* 0x000fe20004000000 */
[----:B---3--:R-:W-:-:S06]  /*18460*/  FFMA.FTZ R30, R0, R131, R116 ;  /* 0x00000083001e7223 */ /* 0x008fcc0000010074 */
[----:B------:R-:W2:Y:S01]  /*18470*/  I2F R147, R148 ;  /* 0x0000009400937306 */ /* 0x000ea20000201400 */
[----:B------:R-:W-:Y:S01]  /*18480*/  FSEL R68, R170, -INF , !P1 ;  /* 0xff800000aa447808 */ /* 0x000fe20004800000 */
[----:B----4-:R-:W-:-:S06]  /*18490*/  FFMA.FTZ R50, R0, R131, R117 ;  /* 0x0000008300327223 */ /* 0x010fcc0000010075 */
[----:B------:R-:W3:Y:S01]  /*184a0*/  MUFU.TANH R112, R112 ;  /* 0x0000007000707308 */ /* 0x000ee20000002400 */
[----:B------:R-:W-:Y:S01]  /*184b0*/  FSEL R76, R76, -INF , !P2 ;  /* 0xff8000004c4c7808 */ /* 0x000fe20005000000 */
[----:B------:R-:W-:Y:S01]  /*184c0*/  FFMA.FTZ R49, R0, R129, R121 ;  /* 0x0000008100317223 */ /* 0x000fe20000010079 */
[----:B------:R-:W-:-:S05]  /*184d0*/  ISETP.GE.AND P0, PT, R132, R2, PT ;  /* 0x000000028400720c */ /* 0x000fca0003f06270 */
[----:B------:R-:W4:Y:S01]  /*184e0*/  I2F R149, R150 ;  /* 0x0000009600957306 */ /* 0x000f220000201400 */
[----:B------:R-:W-:Y:S01]  /*184f0*/  ISETP.GE.AND P1, PT, R132, R3, PT ;  /* 0x000000038400720c */ /* 0x000fe20003f26270 */
[----:B------:R-:W-:Y:S01]  /*18500*/  FFMA.FTZ R77, R0, R133, R118 ;  /* 0x00000085004d7223 */ /* 0x000fe20000010076 */
[----:B------:R-:W-:Y:S01]  /*18510*/  ISETP.GE.AND P2, PT, R130, R3, PT ;  /* 0x000000038200720c */ /* 0x000fe20003f46270 */
[----:B------:R-:W-:Y:S04]  /*18520*/  HMMA.16816.F32 R24, R4, R12, R24 ;  /* 0x0000000c0418723c */ /* 0x000fe80000001818 */
[----:B------:R-:W-:Y:S01]  /*18530*/  I2F R151, R152 ;  /* 0x0000009800977306 */ /* 0x000fe20000201400 */
[----:B------:R-:W-:Y:S02]  /*18540*/  FSEL R84, R84, -INF , !P3 ;  /* 0xff80000054547808 */ /* 0x000fe40005800000 */
[----:B------:R-:W-:-:S05]  /*18550*/  FSEL R69, R69, -INF , !P6 ;  /* 0xff80000045457808 */ /* 0x000fca0007000000 */
[----:B------:R-:W1:Y:S01]  /*18560*/  MUFU.TANH R64, R64 ;  /* 0x0000004000407308 */ /* 0x000e620000002400 */
[----:B------:R-:W-:Y:S01]  /*18570*/  ISETP.GE.AND P3, PT, R134, R2, PT ;  /* 0x000000028600720c */ /* 0x000fe20003f66270 */
[----:B------:R-:W-:Y:S01]  /*18580*/  FFMA.FTZ R88, R0, R135, R111 ;  /* 0x0000008700587223 */ /* 0x000fe2000001006f */
[----:B------:R-:W-:-:S05]  /*18590*/  ISETP.GE.AND P6, PT, R134, R3, PT ;  /* 0x000000038600720c */ /* 0x000fca0003fc6270 */
[----:B------:R-:W-:Y:S01]  /*185a0*/  I2F R153, R154 ;  /* 0x0000009a00997306 */ /* 0x000fe20000201400 */
[----:B------:R-:W-:Y:S01]  /*185b0*/  FSEL R86, R86, -INF , !P4 ;  /* 0xff80000056567808 */ /* 0x000fe20006000000 */
[----:B------:R-:W-:Y:S01]  /*185c0*/  FFMA.FTZ R35, R0, R140, R78 ;  /* 0x0000008c00237223 */ /* 0x000fe2000001004e */
[----:B------:R-:W-:-:S05]  /*185d0*/  FSEL R51, R51, -INF , !P5 ;  /* 0xff80000033337808 */ /* 0x000fca0006800000 */
[----:B------:R-:W-:Y:S01]  /*185e0*/  I2F R155, R156 ;  /* 0x0000009c009b7306 */ /* 0x000fe20000201400 */
[----:B------:R-:W-:Y:S01]  /*185f0*/  ISETP.GE.AND P4, PT, R136, R2, PT ;  /* 0x000000028800720c */ /* 0x000fe20003f86270 */
[----:B------:R-:W-:-:S06]  /*18600*/  FFMA.FTZ R110, R0, R143, R110 ;  /* 0x0000008f006e7223 */ /* 0x000fcc000001006e */
[----:B------:R-:W1:Y:S01]  /*18610*/  MUFU.TANH R67, R67 ;  /* 0x0000004300437308 */ /* 0x000e620000002400 */
[----:B------:R-:W-:-:S07]  /*18620*/  ISETP.GE.AND P5, PT, R136, R3, PT ;  /* 0x000000038800720c */ /* 0x000fce0003fa6270 */
[----:B------:R-:W1:Y:S01]  /*18630*/  MUFU.TANH R66, R66 ;  /* 0x0000004200427308 */ /* 0x000e620000002400 */
[----:B------:R-:W-:Y:S01]  /*18640*/  FSEL R30, R30, -INF , !P0 ;  /* 0xff8000001e1e7808 */ /* 0x000fe20004000000 */
[----:B------:R-:W-:Y:S01]  /*18650*/  FFMA.FTZ R119, R0, R140, R119 ;  /* 0x0000008c00777223 */ /* 0x000fe20000010077 */
[----:B------:R-:W-:-:S05]  /*18660*/  FSEL R50, R50, -INF , !P1 ;  /* 0xff80000032327808 */ /* 0x000fca0004800000 */
[----:B------:R-:W1:Y:S01]  /*18670*/  MUFU.TANH R65, R65 ;  /* 0x0000004100417308 */ /* 0x000e620000002400 */
[----:B------:R-:W-:Y:S01]  /*18680*/  FSEL R49, R49, -INF , !P2 ;  /* 0xff80000031317808 */ /* 0x000fe20005000000 */
[----:B------:R-:W-:Y:S01]  /*18690*/  FMUL.FTZ R56, R73, R29 ;  /* 0x0000001d49387220 */ /* 0x000fe20000410000 */
[----:B------:R-:W-:-:S05]  /*186a0*/  ISETP.GE.AND P0, PT, R141, R3, PT ;  /* 0x000000038d00720c */ /* 0x000fca0003f06270 */
[----:B------:R-:W-:Y:S01]  /*186b0*/  I2F R157, R158 ;  /* 0x0000009e009d7306 */ /* 0x000fe20000201400 */
[----:B------:R-:W-:Y:S01]  /*186c0*/  ISETP.GE.AND P1, PT, R139, R2, PT ;  /* 0x000000028b00720c */ /* 0x000fe20003f26270 */
[----:B------:R-:W-:-:S06]  /*186d0*/  FFMA.FTZ R122, R0, R143, R122 ;  /* 0x0000008f007a7223 */ /* 0x000fcc000001007a */
[----:B------:R-:W-:Y:S01]  /*186e0*/  MUFU.TANH R96, R96 ;  /* 0x0000006000607308 */ /* 0x000fe20000002400 */
[----:B------:R-:W-:Y:S01]  /*186f0*/  ISETP.GE.AND P2, PT, R141, R2, PT ;  /* 0x000000028d00720c */ /* 0x000fe20003f46270 */
[----:B------:R-:W-:-:S06]  /*18700*/  FFMA.FTZ R101, R0, R144, R101 ;  /* 0x0000009000657223 */ /* 0x000fcc0000010065 */
[----:B------:R-:W2:Y:S01]  /*18710*/  MUFU.TANH R97, R97 ;  /* 0x0000006100617308 */ /* 0x000ea20000002400 */
[----:B------:R-:W-:Y:S02]  /*18720*/  FSEL R90, R90, -INF , !P3 ;  /* 0xff8000005a5a7808 */ /* 0x000fe40005800000 */
[----:B------:R-:W-:-:S05]  /*18730*/  FSEL R77, R77, -INF , !P6 ;  /* 0xff8000004d4d7808 */ /* 0x000fca0007000000 */
[----:B------:R-:W-:Y:S01]  /*18740*/  I2F R160, R159 ;  /* 0x0000009f00a07306 */ /* 0x000fe20000201400 */
[----:B------:R-:W-:Y:S01]  /*18750*/  ISETP.GE.AND P3, PT, R139, R3, PT ;  /* 0x000000038b00720c */ /* 0x000fe20003f66270 */
[----:B-1----:R-:W-:Y:S01]  /*18760*/  FFMA.FTZ R113, R0, R144, R113 ;  /* 0x0000009000717223 */ /* 0x002fe20000010071 */
[----:B------:R-:W-:-:S05]  /*18770*/  ISETP.GE.AND P6, PT, R142, R2, PT ;  /* 0x000000028e00720c */ /* 0x000fca0003fc6270 */
[----:B------:R-:W1:Y:S01]  /*18780*/  MUFU.TANH R98, R98 ;  /* 0x0000006200627308 */ /* 0x000e620000002400 */
[----:B------:R-:W-:Y:S01]  /*18790*/  FSEL R89, R89, -INF , !P4 ;  /* 0xff80000059597808 */ /* 0x000fe20006000000 */
[----:B------:R-:W-:Y:S01]  /*187a0*/  FFMA.FTZ R100, R0, R145, R100 ;  /* 0x0000009100647223 */ /* 0x000fe20000010064 */
[----:B------:R-:W-:-:S05]  /*187b0*/  FSEL R88, R88, -INF , !P5 ;  /* 0xff80000058587808 */ /* 0x000fca0006800000 */
[----:B------:R-:W1:Y:S01]  /*187c0*/  I2F R163, R162 ;  /* 0x000000a200a37306 */ /* 0x000e620000201400 */
[----:B------:R-:W-:Y:S01]  /*187d0*/  ISETP.GE.AND P4, PT, R142, R3, PT ;  /* 0x000000038e00720c */ /* 0x000fe20003f86270 */
[-C--:B--2---:R-:W-:Y:S01]  /*187e0*/  FFMA.FTZ R102, R0, R147.reuse, R102 ;  /* 0x0000009300667223 */ /* 0x084fe20000010066 */
[----:B------:R-:W-:Y:S01]  /*187f0*/  ISETP.GE.AND P5, PT, R146, R2, PT ;  /* 0x000000029200720c */ /* 0x000fe20003fa6270 */
[----:B------:R-:W-:Y:S01]  /*18800*/  FFMA.FTZ R91, R0, R147, R91 ;  /* 0x00000093005b7223 */ /* 0x000fe2000001005b */
[----:B------:R-:W-:-:S03]  /*18810*/  FSEL R35, R35, -INF , !P0 ;  /* 0xff80000023237808 */ /* 0x000fc60004000000 */
[----:B------:R-:W2:Y:S01]  /*18820*/  MUFU.TANH R107, R107 ;  /* 0x0000006b006b7308 */ /* 0x000ea20000002400 */
[----:B------:R-:W-:Y:S01]  /*18830*/  FSEL R194, R110, -INF , !P1 ;  /* 0xff8000006ec27808 */ /* 0x000fe20004800000 */
[----:B---3--:R-:W-:Y:S01]  /*18840*/  FFMA.FTZ R112, R0, R145, R112 ;  /* 0x0000009100707223 */ /* 0x008fe20000010070 */
[----:B------:R-:W-:Y:S01]  /*18850*/  FSEL R191, R119, -INF , !P2 ;  /* 0xff80000077bf7808 */ /* 0x000fe20005000000 */
[----:B------:R-:W-:Y:S01]  /*18860*/  FMUL.FTZ R13, R38, R29 ;  /* 0x0000001d260d7220 */ /* 0x000fe20000410000 */
[----:B------:R-:W-:Y:S01]  /*18870*/  ISETP.GE.AND P0, PT, R148, R2, PT ;  /* 0x000000029400720c */ /* 0x000fe20003f06270 */
[----:B----4-:R-:W-:Y:S01]  /*18880*/  FFMA.FTZ R85, R0, R149, R85 ;  /* 0x0000009500557223 */ /* 0x010fe20000010055 */
[-C--:B------:R-:W-:Y:S01]  /*18890*/  ISETP.GE.AND P1, PT, R148, R3.reuse, PT ;  /* 0x000000039400720c */ /* 0x080fe20003f26270 */
[----:B------:R-:W-:Y:S01]  /*188a0*/  I2F R174, R169 ;  /* 0x000000a900ae7306 */ /* 0x000fe20000201400 */
[----:B------:R-:W-:Y:S01]  /*188b0*/  ISETP.GE.AND P2, PT, R146, R3, PT ;  /* 0x000000039200720c */ /* 0x000fe20003f46270 */
[----:B------:R-:W-:Y:S01]  /*188c0*/  FFMA.FTZ R103, R0, R149, R103 ;  /* 0x0000009500677223 */ /* 0x000fe20000010067 */
[----:B------:R-:W-:-:S02]  /*188d0*/  FSEL R196, R122, -INF , !P3 ;  /* 0xff8000007ac47808 */ /* 0x000fc40005800000 */
[----:B------:R-:W-:Y:S01]  /*188e0*/  FSEL R195, R101, -INF , !P6 ;  /* 0xff80000065c37808 */ /* 0x000fe20007000000 */
[----:B------:R-:W-:Y:S01]  /*188f0*/  FFMA.FTZ R64, R0, R151, R64 ;  /* 0x0000009700407223 */ /* 0x000fe20000010040 */
[CC--:B------:R-:W-:Y:S01]  /*18900*/  ISETP.GE.AND P3, PT, R150.reuse, R2.reuse, PT ;  /* 0x000000029600720c */ /* 0x0c0fe20003f66270 */
[----:B------:R-:W3:Y:S01]  /*18910*/  MUFU.TANH R56, R56 ;  /* 0x0000003800387308 */ /* 0x000ee20000002400 */
[----:B------:R-:W-:Y:S01]  /*18920*/  ISETP.GE.AND P6, PT, R150, R3, PT ;  /* 0x000000039600720c */ /* 0x000fe20003fc6270 */
[C---:B------:R-:W-:Y:S01]  /*18930*/  FFMA.FTZ R87, R0.reuse, R151, R87 ;  /* 0x0000009700577223 */ /* 0x040fe20000010057 */
[----:B------:R-:W-:Y:S01]  /*18940*/  FSEL R197, R113, -INF , !P4 ;  /* 0xff80000071c57808 */ /* 0x000fe20006000000 */
[----:B------:R-:W-:Y:S01]  /*18950*/  FFMA.FTZ R67, R0, R153, R67 ;  /* 0x0000009900437223 */ /* 0x000fe20000010043 */
[----:B------:R-:W-:Y:S01]  /*18960*/  FSEL R192, R100, -INF , !P5 ;  /* 0xff80000064c07808 */ /* 0x000fe20006800000 */
[----:B------:R-:W-:Y:S01]  /*18970*/  FFMA.FTZ R66, R0, R155, R66 ;  /* 0x0000009b00427223 */ /* 0x000fe20000010042 */
[CC--:B------:R-:W-:Y:S01]  /*18980*/  ISETP.GE.AND P4, PT, R152.reuse, R2.reuse, PT ;  /* 0x000000029800720c */ /* 0x0c0fe20003f86270 */
[----:B------:R4:W1:Y:S01]  /*18990*/  I2F R166, R164 ;  /* 0x000000a400a67306 */ /* 0x0008620000201400 */
[----:B------:R-:W-:Y:S01]  /*189a0*/  ISETP.GE.AND P5, PT, R152, R3, PT ;  /* 0x000000039800720c */ /* 0x000fe20003fa6270 */
[----:B------:R-:W-:Y:S01]  /*189b0*/  FFMA.FTZ R65, R0, R153, R65 ;  /* 0x0000009900417223 */ /* 0x000fe20000010041 */
[----:B------:R-:W-:Y:S01]  /*189c0*/  FSEL R145, R102, -INF , !P0 ;  /* 0xff80000066917808 */ /* 0x000fe20004000000 */
[----:B------:R-:W-:Y:S01]  /*189d0*/  FMUL.FTZ R7, R80, R29 ;  /* 0x0000001d50077220 */ /* 0x000fe20000410000 */
[----:B------:R-:W-:Y:S01]  /*189e0*/  FSEL R142, R91, -INF , !P1 ;  /* 0xff8000005b8e7808 */ /* 0x000fe20004800000 */
[----:B------:R-:W-:Y:S01]  /*189f0*/  FFMA.FTZ R97, R0, R155, R97 ;  /* 0x0000009b00617223 */ /* 0x000fe20000010061 */
[----:B------:R-:W-:Y:S01]  /*18a00*/  FSEL R193, R112, -INF , !P2 ;  /* 0xff80000070c17808 */ /* 0x000fe20005000000 */
[----:B------:R-:W-:Y:S01]  /*18a10*/  I2F R177, R180 ;  /* 0x000000b400b17306 */ /* 0x000fe20000201400 */
[----:B------:R-:W-:Y:S01]  /*18a20*/  ISETP.GE.AND P0, PT, R154, R3, PT ;  /* 0x000000039a00720c */ /* 0x000fe20003f06270 */
[----:B------:R-:W-:Y:S01]  /*18a30*/  FFMA.FTZ R96, R0, R157, R96 ;  /* 0x0000009d00607223 */ /* 0x000fe20000010060 */
[----:B------:R-:W-:-:S02]  /*18a40*/  ISETP.GE.AND P1, PT, R156, R2, PT ;  /* 0x000000029c00720c */ /* 0x000fc40003f26270 */
[----:B------:R-:W-:Y:S02]  /*18a50*/  ISETP.GE.AND P2, PT, R154, R2, PT ;  /* 0x000000029a00720c */ /* 0x000fe40003f46270 */
[----:B------:R-:W-:Y:S01]  /*18a60*/  FSEL R146, R85, -INF , !P3 ;  /* 0xff80000055927808 */ /* 0x000fe20005800000 */
[----:B------:R-:W2:Y:S01]  /*18a70*/  MUFU.TANH R13, R13 ;  /* 0x0000000d000d7308 */ /* 0x000ea20000002400 */
[----:B------:R-:W-:Y:S01]  /*18a80*/  FSEL R143, R103, -INF , !P6 ;  /* 0xff800000678f7808 */ /* 0x000fe20007000000 */
[----:B-1----:R-:W-:Y:S01]  /*18a90*/  FFMA.FTZ R98, R0, R157, R98 ;  /* 0x0000009d00627223 */ /* 0x002fe20000010062 */
[----:B------:R-:W-:Y:S01]  /*18aa0*/  ISETP.GE.AND P3, PT, R156, R3, PT ;  /* 0x000000039c00720c */ /* 0x000fe20003f66270 */
[----:B------:R-:W-:Y:S01]  /*18ab0*/  FFMA.FTZ R99, R0, R160, R99 ;  /* 0x000000a000637223 */ /* 0x000fe20000010063 */
[----:B------:R-:W-:Y:S02]  /*18ac0*/  ISETP.GE.AND P6, PT, R158, R2, PT ;  /* 0x000000029e00720c */ /* 0x000fe40003fc6270 */
[----:B------:R-:W-:-:S02]  /*18ad0*/  FSEL R147, R64, -INF , !P4 ;  /* 0xff80000040937808 */ /* 0x000fc40006000000 */
[----:B------:R-:W-:Y:S01]  /*18ae0*/  FSEL R144, R87, -INF , !P5 ;  /* 0xff80000057907808 */ /* 0x000fe20006800000 */
[----:B------:R1:W1:Y:S01]  /*18af0*/  I2F R168, R165 ;  /* 0x000000a500a87306 */ /* 0x0002620000201400 */
[----:B------:R-:W-:Y:S01]  /*18b00*/  ISETP.GE.AND P4, PT, R158, R3, PT ;  /* 0x000000039e00720c */ /* 0x000fe20003f86270 */
[----:B------:R-:W-:Y:S01]  /*18b10*/  FMUL.FTZ R40, R95, R29 ;  /* 0x0000001d5f287220 */ /* 0x000fe20000410000 */
[----:B------:R-:W-:Y:S01]  /*18b20*/  ISETP.GE.AND P5, PT, R159, R2, PT ;  /* 0x000000029f00720c */ /* 0x000fe20003fa6270 */
[C---:B------:R-:W-:Y:S01]  /*18b30*/  FFMA.FTZ R160, R0.reuse, R160, R106 ;  /* 0x000000a000a07223 */ /* 0x040fe2000001006a */
[----:B------:R-:W-:Y:S01]  /*18b40*/  FSEL R151, R67, -INF , !P0 ;  /* 0xff80000043977808 */ /* 0x000fe20004000000 */
[----:B------:R-:W-:Y:S01]  /*18b50*/  FFMA.FTZ R105, R0, R163, R105 ;  /* 0x000000a300697223 */ /* 0x000fe20000010069 */
[----:B------:R-:W-:Y:S01]  /*18b60*/  FSEL R161, R66, -INF , !P1 ;  /* 0xff80000042a17808 */ /* 0x000fe20004800000 */
[----:B------:R1:W-:Y:S01]  /*18b70*/  I2F R171, R167 ;  /* 0x000000a700ab7306 */ /* 0x0003e20000201400 */
[----:B------:R-:W-:Y:S01]  /*18b80*/  FSEL R150, R65, -INF , !P2 ;  /* 0xff80000041967808 */ /* 0x000fe20005000000 */
[-C--:B------:R-:W-:Y:S01]  /*18b90*/  FMUL.FTZ R19, R92, R29.reuse ;  /* 0x0000001d5c137220 */ /* 0x080fe20000410000 */
[CC--:B------:R-:W-:Y:S01]  /*18ba0*/  ISETP.GE.AND P0, PT, R162.reuse, R2.reuse, PT ;  /* 0x00000002a200720c */ /* 0x0c0fe20003f06270 */
[----:B------:R-:W-:Y:S01]  /*18bb0*/  FMUL.FTZ R45, R93, R29 ;  /* 0x0000001d5d2d7220 */ /* 0x000fe20000410000 */
[----:B------:R-:W-:Y:S01]  /*18bc0*/  ISETP.GE.AND P1, PT, R162, R3, PT ;  /* 0x00000003a200720c */ /* 0x000fe20003f26270 */
[----:B------:R-:W-:Y:S01]  /*18bd0*/  FMUL.FTZ R52, R94, R29 ;  /* 0x0000001d5e347220 */ /* 0x000fe20000410000 */
[----:B------:R-:W-:Y:S01]  /*18be0*/  ISETP.GE.AND P2, PT, R159, R3, PT ;  /* 0x000000039f00720c */ /* 0x000fe20003f46270 */
[----:B------:R-:W-:Y:S01]  /*18bf0*/  I2F R185, R188 ;  /* 0x000000bc00b97306 */ /* 0x000fe20000201400 */
[----:B------:R-:W-:Y:S01]  /*18c00*/  FSEL R158, R97, -INF , !P3 ;  /* 0xff800000619e7808 */ /* 0x000fe20005800000 */
[----:B------:R-:W-:Y:S01]  /*18c10*/  FMUL.FTZ R36, R36, R29 ;  /* 0x0000001d24247220 */ /* 0x000fe20000410000 */
[----:B------:R-:W-:Y:S01]  /*18c20*/  FSEL R162, R96, -INF , !P6 ;  /* 0xff80000060a27808 */ /* 0x000fe20007000000 */
[----:B--2---:R-:W-:Y:S01]  /*18c30*/  FFMA.FTZ R107, R0, R163, R107 ;  /* 0x000000a3006b7223 */ /* 0x004fe2000001006b */
[----:B------:R-:W-:-:S02]  /*18c40*/  ISETP.GE.AND P3, PT, R164, R2, PT ;  /* 0x00000002a400720c */ /* 0x000fc40003f66270 */
[----:B------:R-:W-:Y:S01]  /*18c50*/  ISETP.GE.AND P6, PT, R164, R3, PT ;  /* 0x00000003a400720c */ /* 0x000fe20003fc6270 */
[----:B------:R-:W2:Y:S01]  /*18c60*/  MUFU.TANH R17, R17 ;  /* 0x0000001100117308 */ /* 0x000ea20000002400 */
[----:B------:R-:W-:Y:S02]  /*18c70*/  FSEL R159, R98, -INF , !P4 ;  /* 0xff800000629f7808 */ /* 0x000fe40006000000 */
[----:B----4-:R-:W-:Y:S01]  /*18c80*/  FSEL R164, R99, -INF , !P5 ;  /* 0xff80000063a47808 */ /* 0x010fe20006800000 */
[----:B------:R-:W-:Y:S01]  /*18c90*/  FMUL.FTZ R4, R25, R29 ;  /* 0x0000001d19047220 */ /* 0x000fe20000410000 */
[----:B------:R-:W-:-:S03]  /*18ca0*/  ISETP.GE.AND P4, PT, R165, R2, PT ;  /* 0x00000002a500720c */ /* 0x000fc60003f86270 */
[----:B------:R-:W4:Y:S01]  /*18cb0*/  MUFU.TANH R7, R7 ;  /* 0x0000000700077308 */ /* 0x000f220000002400 */
[----:B------:R-:W-:Y:S01]  /*18cc0*/  ISETP.GE.AND P5, PT, R165, R3, PT ;  /* 0x00000003a500720c */ /* 0x000fe20003fa6270 */
[-C--:B------:R-:W-:Y:S01]  /*18cd0*/  FMUL.FTZ R12, R37, R29.reuse ;  /* 0x0000001d250c7220 */ /* 0x080fe20000410000 */
[----:B------:R-:W-:Y:S01]  /*18ce0*/  FSEL R160, R160, -INF , !P2 ;  /* 0xff800000a0a07808 */ /* 0x000fe20005000000 */
[----:B------:R-:W-:Y:S01]  /*18cf0*/  FMUL.FTZ R20, R39, R29 ;  /* 0x0000001d27147220 */ /* 0x000fe20000410000 */
[----:B-1----:R-:W-:-:S03]  /*18d00*/  FSEL R165, R105, -INF , !P0 ;  /* 0xff80000069a57808 */ /* 0x002fc60004000000 */
[----:B------:R-:W1:Y:S01]  /*18d10*/  MUFU.TANH R16, R16 ;  /* 0x0000001000107308 */ /* 0x000e620000002400 */
[C---:B------:R-:W-:Y:S01]  /*18d20*/  ISETP.GE.AND P2, PT, R167.reuse, R2, PT ;  /* 0x00000002a700720c */ /* 0x040fe20003f46270 */
[----:B------:R-:W-:Y:S01]  /*18d30*/  FMUL.FTZ R21, R24, R29 ;  /* 0x0000001d18157220 */ /* 0x000fe20000410000 */
[----:B------:R-:W-:Y:S01]  /*18d40*/  ISETP.GE.AND P0, PT, R167, R3, PT ;  /* 0x00000003a700720c */ /* 0x000fe20003f06270 */
[----:B------:R-:W-:-:S04]  /*18d50*/  FMUL.FTZ R6, R26, R29 ;  /* 0x0000001d1a067220 */ /* 0x000fc80000410000 */
[----:B------:R-:W1:Y:S01]  /*18d60*/  MUFU.TANH R44, R74 ;  /* 0x0000004a002c7308 */ /* 0x000e620000002400 */
[----:B------:R-:W-:Y:S01]  /*18d70*/  FMUL.FTZ R5, R27, R29 ;  /* 0x0000001d1b057220 */ /* 0x000fe20000410000 */
[----:B------:R-:W-:Y:S01]  /*18d80*/  IADD3 R186, R34, 0x71, RZ ;  /* 0x0000007122ba7810 */ /* 0x000fe20007ffe0ff */
[----:B---3--:R-:W-:Y:S01]  /*18d90*/  FFMA.FTZ R56, R0, R174, R56 ;  /* 0x000000ae00387223 */ /* 0x008fe20000010038 */
[----:B------:R-:W-:Y:S02]  /*18da0*/  FSEL R167, R107, -INF , !P1 ;  /* 0xff8000006ba77808 */ /* 0x000fe40004800000 */
[C---:B------:R-:W-:Y:S02]  /*18db0*/  IADD3 R182, R34.reuse, 0x69, RZ ;  /* 0x0000006922b67810 */ /* 0x040fe40007ffe0ff */
[----:B------:R-:W-:Y:S01]  /*18dc0*/  I2F R176, R178 ;  /* 0x000000b200b07306 */ /* 0x000fe20000201400 */
[----:B------:R-:W-:Y:S02]  /*18dd0*/  IADD3 R184, R34, 0x70, RZ ;  /* 0x0000007022b87810 */ /* 0x000fe40007ffe0ff */
[----:B------:R-:W-:-:S05]  /*18de0*/  ISETP.GE.AND P1, PT, R169, R2, PT ;  /* 0x00000002a900720c */ /* 0x000fca0003f26270 */
[----:B------:R-:W3:Y:S01]  /*18df0*/  MUFU.TANH R40, R40 ;  /* 0x0000002800287308 */ /* 0x000ee20000002400 */
[CC--:B------:R-:W-:Y:S02]  /*18e00*/  FFMA.FTZ R108, R0.reuse, R166.reuse, R108 ;  /* 0x000000a6006c7223 */ /* 0x0c0fe4000001006c */
[----:B------:R-:W-:-:S05]  /*18e10*/  FFMA.FTZ R70, R0, R166, R70 ;  /* 0x000000a600467223 */ /* 0x000fca0000010046 */
[----:B------:R-:W-:Y:S01]  /*18e20*/  I2F R175, R172 ;  /* 0x000000ac00af7306 */ /* 0x000fe20000201400 */
[----:B------:R-:W-:Y:S01]  /*18e30*/  FMUL.FTZ R63, R83, R29 ;  /* 0x0000001d533f7220 */ /* 0x000fe20000410000 */
[----:B------:R-:W-:Y:S01]  /*18e40*/  FSEL R166, R56, -INF , !P1 ;  /* 0xff80000038a67808 */ /* 0x000fe20004800000 */
[----:B------:R-:W-:-:S05]  /*18e50*/  FFMA.FTZ R155, R0, R177, R13 ;  /* 0x000000b1009b7223 */ /* 0x000fca000001000d */
[----:B------:R-:W1:Y:S01]  /*18e60*/  MUFU.TANH R18, R75 ;  /* 0x0000004b00127308 */ /* 0x000e620000002400 */
[----:B------:R-:W-:Y:S01]  /*18e70*/  IADD3 R189, R34, 0x79, RZ ;  /* 0x0000007922bd7810 */ /* 0x000fe20007ffe0ff */
[----:B------:R-:W-:-:S06]  /*18e80*/  FMUL.FTZ R81, R81, R29 ;  /* 0x0000001d51517220 */ /* 0x000fcc0000410000 */
[----:B------:R-:W1:Y:S01]  /*18e90*/  MUFU.TANH R19, R19 ;  /* 0x0000001300137308 */ /* 0x000e620000002400 */
[----:B------:R-:W-:Y:S01]  /*18ea0*/  ISETP.GE.AND P1, PT, R180, R3, PT ;  /* 0x00000003b400720c */ /* 0x000fe20003f26270 */
[----:B------:R-:W-:-:S06]  /*18eb0*/  FMUL.FTZ R82, R82, R29 ;  /* 0x0000001d52527220 */ /* 0x000fcc0000410000 */
[----:B------:R-:W-:Y:S08]  /*18ec0*/  MUFU.TANH R45, R45 ;  /* 0x0000002d002d7308 */ /* 0x000ff00000002400 */
[----:B------:R-:W1:Y:S08]  /*18ed0*/  MUFU.TANH R52, R52 ;  /* 0x0000003400347308 */ /* 0x000e700000002400 */
[----:B------:R-:W1:Y:S01]  /*18ee0*/  MUFU.TANH R36, R36 ;  /* 0x0000002400247308 */ /* 0x000e620000002400 */
[----:B------:R-:W-:Y:S01]  /*18ef0*/  FFMA.FTZ R109, R0, R168, R109 ;  /* 0x000000a8006d7223 */ /* 0x000fe2000001006d */
[----:B------:R-:W-:-:S06]  /*18f00*/  FSEL R155, R155, -INF , !P1 ;  /* 0xff8000009b9b7808 */ /* 0x000fcc0004800000 */
[----:B------:R-:W-:Y:S01]  /*18f10*/  I2F R183, R186 ;  /* 0x000000ba00b77306 */ /* 0x000fe20000201400 */
[----:B--2---:R-:W-:-:S07]  /*18f20*/  FFMA.FTZ R17, R0, R171, R17 ;  /* 0x000000ab00117223 */ /* 0x004fce0000010011 */
[----:B------:R-:W2:Y:S01]  /*18f30*/  MUFU.TANH R4, R4 ;  /* 0x0000000400047308 */ /* 0x000ea20000002400 */
[----:B----4-:R-:W-:Y:S01]  /*18f40*/  FFMA.FTZ R7, R0, R185, R7 ;  /* 0x000000b900077223 */ /* 0x010fe20000010007 */
[----:B------:R-:W-:-:S06]  /*18f50*/  ISETP.GE.AND P1, PT, R188, R2, PT ;  /* 0x00000002bc00720c */ /* 0x000fcc0003f26270 */
[----:B------:R-:W-:Y:S01]  /*18f60*/  I2F R179, R182 ;  /* 0x000000b600b37306 */ /* 0x000fe20000201400 */
[----:B-1----:R-:W-:-:S07]  /*18f70*/  FFMA.FTZ R16, R0, R168, R16 ;  /* 0x000000a800107223 */ /* 0x002fce0000010010 */
[----:B------:R-:W-:Y:S01]  /*18f80*/  I2F R181, R184 ;  /* 0x000000b800b57306 */ /* 0x000fe20000201400 */
[----:B------:R-:W-:-:S07]  /*18f90*/  FFMA.FTZ R171, R0, R171, R44 ;  /* 0x000000ab00ab7223 */ /* 0x000fce000001002c */
[----:B------:R-:W1:Y:S01]  /*18fa0*/  MUFU.TANH R12, R12 ;  /* 0x0000000c000c7308 */ /* 0x000e620000002400 */
[----:B------:R-:W-:-:S07]  /*18fb0*/  FSEL R170, R108, -INF , !P3 ;  /* 0xff8000006caa7808 */ /* 0x000fce0005800000 */
[----:B------:R-:W4:Y:S08]  /*18fc0*/  MUFU.TANH R20, R20 ;  /* 0x0000001400147308 */ /* 0x000f300000002400 */
[----:B------:R-:W1:Y:S08]  /*18fd0*/  MUFU.TANH R21, R21 ;  /* 0x0000001500157308 */ /* 0x000e700000002400 */
[----:B------:R-:W1:Y:S08]  /*18fe0*/  MUFU.TANH R6, R6 ;  /* 0x0000000600067308 */ /* 0x000e700000002400 */
[----:B------:R-:W1:Y:S01]  /*18ff0*/  MUFU.TANH R5, R5 ;  /* 0x0000000500057308 */ /* 0x000e620000002400 */
[----:B------:R-:W-:Y:S01]  /*19000*/  ISETP.GE.AND P3, PT, R169, R3, PT ;  /* 0x00000003a900720c */ /* 0x000fe20003f66270 */
[----:B---3--:R-:W-:Y:S01]  /*19010*/  FFMA.FTZ R40, R0, R176, R40 ;  /* 0x000000b000287223 */ /* 0x008fe20000010028 */
[----:B------:R-:W-:-:S05]  /*19020*/  FSEL R173, R70, -INF , !P6 ;  /* 0xff80000046ad7808 */ /* 0x000fca0007000000 */
[----:B------:R-:W-:Y:S01]  /*19030*/  I2F R33, R34 ;  /* 0x0000002200217306 */ /* 0x000fe20000201400 */
[----:B------:R-:W-:Y:S01]  /*19040*/  FSEL R169, R109, -INF , !P4 ;  /* 0xff8000006da97808 */ /* 0x000fe20006000000 */
[----:B------:R-:W-:Y:S01]  /*19050*/  FFMA.FTZ R18, R0, R174, R18 ;  /* 0x000000ae00127223 */ /* 0x000fe20000010012 */
[----:B------:R-:W-:-:S05]  /*19060*/  ISETP.GE.AND P6, PT, R172, R2, PT ;  /* 0x00000002ac00720c */ /* 0x000fca0003fc6270 */
[----:B------:R-:W-:Y:S01]  /*19070*/  I2F R187, R189 ;  /* 0x000000bd00bb7306 */ /* 0x000fe20000201400 */
[----:B------:R-:W-:Y:S01]  /*19080*/  ISETP.GE.AND P4, PT, R172, R3, PT ;  /* 0x00000003ac00720c */ /* 0x000fe20003f86270 */
[----:B------:R-:W-:Y:S01]  /*19090*/  FFMA.FTZ R19, R0, R175, R19 ;  /* 0x000000af00137223 */ /* 0x000fe20000010013 */
[----:B------:R-:W-:-:S05]  /*190a0*/  FSEL R168, R17, -INF , !P2 ;  /* 0xff80000011a87808 */ /* 0x000fca0005000000 */
[----:B------:R-:W-:Y:S01]  /*190b0*/  MUFU.TANH R13, R81 ;  /* 0x00000051000d7308 */ /* 0x000fe20000002400 */
[----:B------:R-:W-:Y:S01]  /*190c0*/  FSEL R67, R7, -INF , !P1 ;  /* 0xff80000007437808 */ /* 0x000fe20004800000 */
[----:B------:R-:W-:-:S06]  /*190d0*/  FFMA.FTZ R52, R0, R175, R52 ;  /* 0x000000af00347223 */ /* 0x000fcc0000010034 */
[----:B------:R-:W3:Y:S01]  /*190e0*/  MUFU.TANH R139, R82 ;  /* 0x00000052008b7308 */ /* 0x000ee20000002400 */
[----:B------:R-:W-:Y:S01]  /*190f0*/  FSEL R172, R16, -INF , !P5 ;  /* 0xff80000010ac7808 */ /* 0x000fe20006800000 */
[----:B------:R-:W-:-:S06]  /*19100*/  FFMA.FTZ R45, R0, R176, R45 ;  /* 0x000000b0002d7223 */ /* 0x000fcc000001002d */
[----:B------:R-:W3:Y:S01]  /*19110*/  MUFU.TANH R63, R63 ;  /* 0x0000003f003f7308 */ /* 0x000ee20000002400 */
[----:B------:R-:W-:Y:S01]  /*19120*/  ISETP.GE.AND P2, PT, R178, R3, PT ;  /* 0x00000003b200720c */ /* 0x000fe20003f46270 */
[----:B------:R-:W-:Y:S01]  /*19130*/  FFMA.FTZ R36, R0, R177, R36 ;  /* 0x000000b100247223 */ /* 0x000fe20000010024 */
[----:B------:R-:W-:Y:S02]  /*19140*/  FSEL R171, R171, -INF , !P0 ;  /* 0xff800000abab7808 */ /* 0x000fe40004000000 */
[----:B------:R-:W-:Y:S02]  /*19150*/  ISETP.GE.AND P1, PT, R48, 0x2, PT ;  /* 0x000000023000780c */ /* 0x000fe40003f26270 */
[-C--:B------:R-:W-:Y:S02]  /*19160*/  ISETP.GE.AND P5, PT, R178, R2.reuse, PT ;  /* 0x00000002b200720c */ /* 0x080fe40003fa6270 */
[-C--:B------:R-:W-:Y:S01]  /*19170*/  ISETP.GE.AND P0, PT, R180, R2.reuse, PT ;  /* 0x00000002b400720c */ /* 0x080fe20003f06270 */
[----:B--2---:R-:W-:Y:S01]  /*19180*/  FFMA.FTZ R4, R0, R183, R4 ;  /* 0x000000b700047223 */ /* 0x004fe20000010004 */
[----:B------:R-:W-:Y:S01]  /*19190*/  FSEL R156, R40, -INF , !P2 ;  /* 0xff800000289c7808 */ /* 0x000fe20005000000 */
[-C--:B-1----:R-:W-:Y:S01]  /*191a0*/  FFMA.FTZ R12, R0, R179.reuse, R12 ;  /* 0x000000b3000c7223 */ /* 0x082fe2000001000c */
[----:B------:R-:W-:Y:S01]  /*191b0*/  FSEL R163, R18, -INF , !P3 ;  /* 0xff80000012a37808 */ /* 0x000fe20005800000 */
[C---:B----4-:R-:W-:Y:S01]  /*191c0*/  FFMA.FTZ R20, R0.reuse, R179, R20 ;  /* 0x000000b300147223 */ /* 0x050fe20000010014 */
[----:B------:R-:W-:Y:S01]  /*191d0*/  FSEL R154, R19, -INF , !P6 ;  /* 0xff800000139a7808 */ /* 0x000fe20007000000 */
[-C--:B------:R-:W-:Y:S01]  /*191e0*/  FFMA.FTZ R21, R0, R181.reuse, R21 ;  /* 0x000000b500157223 */ /* 0x080fe20000010015 */
[----:B------:R-:W-:Y:S01]  /*191f0*/  FSEL R157, R52, -INF , !P4 ;  /* 0xff800000349d7808 */ /* 0x000fe20006000000 */
[C---:B------:R-:W-:Y:S01]  /*19200*/  FFMA.FTZ R6, R0.reuse, R181, R6 ;  /* 0x000000b500067223 */ /* 0x040fe20000010006 */
[----:B------:R-:W-:Y:S01]  /*19210*/  FSEL R153, R45, -INF , !P5 ;  /* 0xff8000002d997808 */ /* 0x000fe20006800000 */
[----:B------:R-:W-:Y:S01]  /*19220*/  FFMA.FTZ R140, R0, R183, R5 ;  /* 0x000000b7008c7223 */ /* 0x000fe20000010005 */
[----:B------:R-:W-:-:S02]  /*19230*/  ISETP.GE.AND P2, PT, R186, R2, PT ;  /* 0x00000002ba00720c */ /* 0x000fc40003f46270 */
[----:B------:R-:W-:Y:S02]  /*19240*/  FSEL R152, R36, -INF , !P0 ;  /* 0xff80000024987808 */ /* 0x000fe40004000000 */
[CC--:B------:R-:W-:Y:S02]  /*19250*/  ISETP.GE.AND P3, PT, R182.reuse, R2.reuse, PT ;  /* 0x00000002b600720c */ /* 0x0c0fe40003f66270 */
[-C--:B------:R-:W-:Y:S02]  /*19260*/  ISETP.GE.AND P6, PT, R182, R3.reuse, PT ;  /* 0x00000003b600720c */ /* 0x080fe40003fc6270 */
[C---:B------:R-:W-:Y:S02]  /*19270*/  ISETP.GE.AND P4, PT, R184.reuse, R2, PT ;  /* 0x00000002b800720c */ /* 0x040fe40003f86270 */
[-C--:B------:R-:W-:Y:S02]  /*19280*/  ISETP.GE.AND P5, PT, R184, R3.reuse, PT ;  /* 0x00000003b800720c */ /* 0x080fe40003fa6270 */
[----:B------:R-:W-:Y:S01]  /*19290*/  ISETP.GE.AND P0, PT, R186, R3, PT ;  /* 0x00000003ba00720c */ /* 0x000fe20003f06270 */
[----:B---3--:R-:W-:Y:S01]  /*192a0*/  FFMA.FTZ R139, R0, R185, R139 ;  /* 0x000000b9008b7223 */ /* 0x008fe2000001008b */
[----:B------:R-:W-:Y:S01]  /*192b0*/  FSEL R135, R4, -INF , !P2 ;  /* 0xff80000004877808 */ /* 0x000fe20005000000 */
[-C--:B------:R-:W-:Y:S01]  /*192c0*/  FFMA.FTZ R4, R0, R33.reuse, R190 ;  /* 0x0000002100047223 */ /* 0x080fe200000100be */
[----:B------:R-:W-:Y:S01]  /*192d0*/  FSEL R149, R12, -INF , !P3 ;  /* 0xff8000000c957808 */ /* 0x000fe20005800000 */
[----:B------:R-:W-:Y:S01]  /*192e0*/  FFMA.FTZ R5, R0, R33, R104 ;  /* 0x0000002100057223 */ /* 0x000fe20000010068 */
[----:B------:R-:W-:Y:S01]  /*192f0*/  FSEL R148, R20, -INF , !P6 ;  /* 0xff80000014947808 */ /* 0x000fe20007000000 */
[CC--:B------:R-:W-:Y:S01]  /*19300*/  FFMA.FTZ R13, R0.reuse, R187.reuse, R13 ;  /* 0x000000bb000d7223 */ /* 0x0c0fe2000001000d */
[----:B------:R-:W-:Y:S01]  /*19310*/  FSEL R136, R21, -INF , !P4 ;  /* 0xff80000015887808 */ /* 0x000fe20006000000 */
[----:B------:R-:W-:Y:S01]  /*19320*/  FFMA.FTZ R63, R0, R187, R63 ;  /* 0x000000bb003f7223 */ /* 0x000fe2000001003f */
[----:B------:R-:W-:-:S02]  /*19330*/  FSEL R141, R6, -INF , !P5 ;  /* 0xff800000068d7808 */ /* 0x000fc40006800000 */
[----:B------:R-:W-:Y:S01]  /*19340*/  FSEL R140, R140, -INF , !P0 ;  /* 0xff8000008c8c7808 */ /* 0x000fe20004000000 */
[----:B------:R-:W-:Y:S01]  /*19350*/  BSSY B1, `(.L_x_3436) ;  /* 0x00000e3000017945 */ /* 0x000fe20003800000 */
[-C--:B------:R-:W-:Y:S02]  /*19360*/  ISETP.GE.AND P3, PT, R188, R3.reuse, PT ;  /* 0x00000003bc00720c */ /* 0x080fe40003f66270 */
[CC--:B------:R-:W-:Y:S02]  /*19370*/  ISETP.GE.AND P6, PT, R34.reuse, R2.reuse, PT ;  /* 0x000000022200720c */ /* 0x0c0fe40003fc6270 */
[-C--:B------:R-:W-:Y:S02]  /*19380*/  ISETP.GE.AND P4, PT, R34, R3.reuse, PT ;  /* 0x000000032200720c */ /* 0x080fe40003f86270 */
[C---:B------:R-:W-:Y:S02]  /*19390*/  ISETP.GE.AND P5, PT, R189.reuse, R2, PT ;  /* 0x00000002bd00720c */ /* 0x040fe40003fa6270 */
[----:B------:R-:W-:-:S02]  /*193a0*/  ISETP.GE.AND P2, PT, R189, R3, PT ;  /* 0x00000003bd00720c */ /* 0x000fc40003f46270 */
[----:B------:R-:W-:Y:S02]  /*193b0*/  ISETP.NE.U32.AND P0, PT, R240, RZ, PT ;  /* 0x000000fff000720c */ /* 0x000fe40003f05070 */
[----:B------:R-:W-:Y:S02]  /*193c0*/  LOP3.LUT R220, R9, R28, RZ, 0xfc, !PT ;  /* 0x0000001c09dc7212 */ /* 0x000fe400078efcff */
[----:B------:R-:W-:Y:S02]  /*193d0*/  ISETP.NE.AND.EX P0, PT, R241, RZ, PT, P0 ;  /* 0x000000fff100720c */ /* 0x000fe40003f05300 */
        /* <DEDUP_REMOVED lines=15> */
[----:B------:R-:W-:Y:S02]  /*194d0*/  FSEL R139, R139, -INF , !P3 ;  /* 0xff8000008b8b7808 */ /* 0x000fe40005800000 */
[----:B------:R-:W-:Y:S02]  /*194e0*/  FSEL R4, R4, -INF , !P6 ;  /* 0xff80000004047808 */ /* 0x000fe40007000000 */
[----:B------:R-:W-:Y:S02]  /*194f0*/  FSEL R5, R5, -INF , !P4 ;  /* 0xff80000005057808 */ /* 0x000fe40006000000 */
[----:B------:R-:W-:Y:S02]  /*19500*/  FSEL R66, R13, -INF , !P5 ;  /* 0xff8000000d427808 */ /* 0x000fe40006800000 */
[----:B------:R-:W-:Y:S01]  /*19510*/  FSEL R63, R63, -INF , !P2 ;  /* 0xff8000003f3f7808 */ /* 0x000fe20005000000 */
        /* <DEDUP_REMOVED lines=35> */
[----:B------:R-:W-:Y:S02]  /*19750*/  ISETP.NE.AND P3, PT, R16, RZ, PT ;  /* 0x000000ff1000720c */ /* 0x000fe40003f65270 */
[----:B------:R-:W-:-:S03]  /*19760*/  LOP3.LUT R6, RZ, R16, RZ, 0x33, !PT ;  /* 0x00000010ff067212 */ /* 0x000fc600078e33ff */
        /* <DEDUP_REMOVED lines=10> */
[----:B------:R-:W-:Y:S02]  /*19810*/  IMAD.WIDE R14, R9, 0x4, R240 ;  /* 0x00000004090e7825 */ /* 0x000fe400078e02f0 */
[----:B------:R1:W3:Y:S04]  /*19820*/  LD.E R7, [R6.64] ;  /* 0x0000000606077980 */ /* 0x0002e8000c101900 */
[----:B-1----:R1:W3:Y:S04]  /*19830*/  LD.E R6, [R14.64] ;  /* 0x000000060e067980 */ /* 0x0022e8000c101900 */
        /* <DEDUP_REMOVED lines=15> */
.L_x_3439:
[----:B------:R-:W2:Y:S02]  /*19930*/  LD.E R8, [R10.64+0x38] ;  /* 0x000038060a087980 */ /* 0x000ea4000c101900 */
[----:B--2---:R-:W-:-:S04]  /*19940*/  LEA R8, -R8, RZ, 0x7 ;  /* 0x000000ff08087211 */ /* 0x004fc800078e39ff */
[----:B------:R-:W-:Y:S02]  /*19950*/  SHF.R.S32.HI R7, RZ, 0x1f, R8 ;  /* 0x0000001fff077819 */ /* 0x000fe40000011408 */
.L_x_3440:
[----:B------:R-:W-:Y:S05]  /*19960*/  BSYNC B0 ;  /* 0x0000000000007941 */ /* 0x000fea0003800000 */
.L_x_3438:
        /* <DEDUP_REMOVED lines=129> */
.L_x_3437:
[----:B------:R-:W-:Y:S05]  /*1a180*/  BSYNC B1 ;  /* 0x0000000000017941 */ /* 0x000fea0003800000 */
.L_x_3436:
        /* <DEDUP_REMOVED lines=66> */
[----:B------:R-:W-:Y:S01]  /*1a5b0*/  LDSM.16.MT88.4 R92, [R220+0x10000] ;  /* 0x01000000dc5c783b */ /* 0x000fe20000004200 */
[C---:B------:R-:W-:Y:S02]  /*1a5c0*/  LEA R217, R31.reuse, R220, 0x1 ;  /* 0x000000dc1fd97211 */ /* 0x040fe400078e08ff */
[----:B------:R-:W-:Y:S01]  /*1a5d0*/  LEA R216, R31, R218, 0x1 ;  /* 0x000000da1fd87211 */ /* 0x000fe200078e08ff */
[----:B------:R-:W-:Y:S04]  /*1a5e0*/  LDSM.16.MT88.4 R124, [R220+0xc000] ;  /* 0x00c00000dc7c783b */ /* 0x000fe80000004200 */
[----:B------:R-:W-:Y:S04]  /*1a5f0*/  LDSM.16.MT88.4 R100, [R216+0xc000] ;  /* 0x00c00000d864783b */ /* 0x000fe80000004200 */
[----:B------:R-:W-:Y:S04]  /*1a600*/  LDSM.16.MT88.4 R116, [R218+0xc000] ;  /* 0x00c00000da74783b */ /* 0x000fe80000004200 */
[----:B------:R-:W-:Y:S01]  /*1a610*/  LDSM.16.MT88.4 R108, [R217+0xc000] ;  /* 0x00c00000d96c783b */ /* 0x000fe20000004200 */
[----:B-1----:R-:W-:-:S03]  /*1a620*/  FMNMX.FTZ R7, R6, R7, !PT ;  /* 0x0000000706077209 */ /* 0x002fc60007810000 */
[----:B------:R-:W-:Y:S04]  /*1a630*/  LDSM.16.MT88.4 R16, [R216+0xc800] ;  /* 0x00c80000d810783b */ /* 0x000fe80000004200 */
[----:B------:R-:W1:Y:S04]  /*1a640*/  SHFL.BFLY PT, R6, R8, 0x2, 0x1f ;  /* 0x0c401f0008067f89 */ /* 0x000e6800000e0000 */
[----:B------:R-:W3:Y:S04]  /*1a650*/  SHFL.BFLY PT, R132, R7, 0x1, 0x1f ;  /* 0x0c201f0007847f89 */ /* 0x000ee800000e0000 */
[----:B------:R-:W-:Y:S04]  /*1a660*/  LDSM.16.MT88.4 R12, [R220+0x10800] ;  /* 0x01080000dc0c783b */ /* 0x000fe80000004200 */
[----:B------:R-:W-:Y:S04]  /*1a670*/  LDSM.16.MT88.4 R24, [R218+0xc800] ;  /* 0x00c80000da18783b */ /* 0x000fe80000004200 */
[----:B------:R-:W-:Y:S04]  /*1a680*/  LDSM.16.MT88.4 R20, [R217+0xc800] ;  /* 0x00c80000d914783b */ /* 0x000fe80000004200 */
[----:B------:R-:W-:Y:S01]  /*1a690*/  LDSM.16.MT88.4 R36, [R218+0x10800] ;  /* 0x01080000da24783b */ /* 0x000fe20000004200 */
[----:B-1----:R-:W-:-:S02]  /*1a6a0*/  FMNMX.FTZ R6, R8, R6, !PT ;  /* 0x0000000608067209 */ /* 0x002fc40007810000 */
[----:B---3--:R-:W-:-:S03]  /*1a6b0*/  FMNMX.FTZ R132, R7, R132, !PT ;  /* 0x0000008407847209 */ /* 0x008fc60007810000 */
[----:B------:R-:W1:Y:S01]  /*1a6c0*/  SHFL.BFLY PT, R133, R6, 0x1, 0x1f ;  /* 0x0c201f0006857f89 */ /* 0x000e6200000e0000 */
[----:B------:R-:W-:Y:S02]  /*1a6d0*/  FSETP.NEU.FTZ.AND P2, PT, R132, -INF , PT ;  /* 0xff8000008400780b */ /* 0x000fe40003f5d000 */
[----:B-1----:R-:W-:Y:S01]  /*1a6e0*/  FMNMX.FTZ R133, R6, R133, !PT ;  /* 0x0000008506857209 */ /* 0x002fe20007810000 */
        /* <DEDUP_REMOVED lines=10> */
[-CC-:B------:R-:W-:Y:S01]  /*1a790*/  FFMA.FTZ R62, R4, R65.reuse, -R134.reuse ;  /* 0x00000041043e7223 */ /* 0x180fe20000010886 */
[----:B------:R-:W1:Y:S01]  /*1a7a0*/  LDSM.16.MT88.4 R84, [R218+0x10000] ;  /* 0x01000000da54783b */ /* 0x000e620000004200 */
[----:B------:R-:W-:-:S02]  /*1a7b0*/  FFMA.FTZ R61, R76, R65, -R134 ;  /* 0x000000414c3d7223 */ /* 0x000fc40000010886 */
[-CC-:B------:R-:W-:Y:S01]  /*1a7c0*/  FFMA.FTZ R60, R68, R65.reuse, -R134.reuse ;  /* 0x00000041443c7223 */ /* 0x180fe20000010886 */
[----:B------:R-:W-:Y:S01]  /*1a7d0*/  LDSM.16.MT88.4 R4, [R216+0x10000] ;  /* 0x01000000d804783b */ /* 0x000fe20000004200 */
[-C--:B------:R-:W-:Y:S01]  /*1a7e0*/  FFMA.FTZ R54, R69, R65.reuse, -R134 ;  /* 0x0000004145367223 */ /* 0x080fe20000010886 */
[----:B------:R-:W2:Y:S01]  /*1a7f0*/  MUFU.EX2 R58, R58 ;  /* 0x0000003a003a7308 */ /* 0x000ea20000000800 */
[-CC-:B------:R-:W-:Y:S02]  /*1a800*/  FFMA.FTZ R55, R49, R65.reuse, -R64.reuse ;  /* 0x0000004131377223 */ /* 0x180fe40000010840 */
[-C--:B------:R-:W-:Y:S02]  /*1a810*/  FFMA.FTZ R49, R77, R65.reuse, -R64 ;  /* 0x000000414d317223 */ /* 0x080fe40000010840 */
[----:B------:R-:W3:Y:S01]  /*1a820*/  LDSM.16.MT88.4 R76, [R217+0x10000] ;  /* 0x01000000d94c783b */ /* 0x000ee20000004200 */
[-C--:B------:R-:W-:Y:S02]  /*1a830*/  FFMA.FTZ R56, R51, R65.reuse, -R134 ;  /* 0x0000004133387223 */ /* 0x080fe40000010886 */
[----:B------:R-:W-:Y:S01]  /*1a840*/  MUFU.EX2 R57, R57 ;  /* 0x0000003900397308 */ /* 0x000fe20000000800 */
[----:B------:R-:W-:-:S02]  /*1a850*/  FFMA.FTZ R50, R50, R65, -R64 ;  /* 0x0000004132327223 */ /* 0x000fc40000010840 */
[-CC-:B------:R-:W-:Y:S02]  /*1a860*/  FFMA.FTZ R52, R30, R65.reuse, -R134.reuse ;  /* 0x000000411e347223 */ /* 0x180fe40000010886 */
[-CC-:B------:R-:W-:Y:S01]  /*1a870*/  FFMA.FTZ R51, R90, R65.reuse, -R134.reuse ;  /* 0x000000415a337223 */ /* 0x180fe20000010886 */
[----:B------:R-:W4:Y:S01]  /*1a880*/  LDSM.16.MT88.4 R28, [R220+0xc800] ;  /* 0x00c80000dc1c783b */ /* 0x000f220000004200 */
[----:B------:R-:W-:Y:S01]  /*1a890*/  FFMA.FTZ R47, R89, R65, -R134 ;  /* 0x00000041592f7223 */ /* 0x000fe20000010886 */
[----:B------:R-:W5:Y:S01]  /*1a8a0*/  MUFU.EX2 R53, R53 ;  /* 0x0000003500357308 */ /* 0x000f620000000800 */
[----:B--2---:R-:W-:Y:S01]  /*1a8b0*/  F2FP.PACK_AB R69, R58, R59 ;  /* 0x0000003b3a45723e */ /* 0x004fe200000000ff */
[-CC-:B------:R-:W-:Y:S02]  /*1a8c0*/  FFMA.FTZ R45, R88, R65.reuse, -R64.reuse ;  /* 0x00000041582d7223 */ /* 0x180fe40000010840 */
[-CC-:B------:R-:W-:Y:S02]  /*1a8d0*/  FFMA.FTZ R44, R35, R65.reuse, -R64.reuse ;  /* 0x00000041232c7223 */ /* 0x180fe40000010840 */
[----:B------:R-:W2:Y:S01]  /*1a8e0*/  LDSM.16.MT88.4 R32, [R217+0x10800] ;  /* 0x01080000d920783b */ /* 0x000ea20000004200 */
[-CC-:B------:R-:W-:Y:S01]  /*1a8f0*/  FFMA.FTZ R41, R196, R65.reuse, -R64.reuse ;  /* 0x00000041c4297223 */ /* 0x180fe20000010840 */
[----:B------:R-:W-:Y:S01]  /*1a900*/  MUFU.EX2 R62, R62 ;  /* 0x0000003e003e7308 */ /* 0x000fe20000000800 */
[----:B------:R-:W-:-:S02]  /*1a910*/  FFMA.FTZ R40, R197, R65, -R64 ;  /* 0x00000041c5287223 */ /* 0x000fc40000010840 */
[-CC-:B------:R-:W-:Y:S02]  /*1a920*/  FFMA.FTZ R46, R191, R65.reuse, -R134.reuse ;  /* 0x00000041bf2e7223 */ /* 0x180fe40000010886 */
[-CC-:B------:R-:W-:Y:S02]  /*1a930*/  FFMA.FTZ R43, R194, R65.reuse, -R134.reuse ;  /* 0x00000041c22b7223 */ /* 0x180fe40000010886 */
[--C-:B------:R-:W-:Y:S01]  /*1a940*/  FFMA.FTZ R42, R195, R65, -R134.reuse ;  /* 0x00000041c32a7223 */ /* 0x100fe20000010886 */
[----:B------:R-:W1:Y:S01]  /*1a950*/  MUFU.EX2 R61, R61 ;  /* 0x0000003d003d7308 */ /* 0x000e620000000800 */
[----:B-----5:R-:W-:Y:S01]  /*1a960*/  F2FP.PACK_AB R71, R53, R57 ;  /* 0x000000393547723e */ /* 0x020fe200000000ff */
        /* <DEDUP_REMOVED lines=8> */
[----:B------:R-:W5:Y:S01]  /*1a9f0*/  MUFU.EX2 R54, R54 ;  /* 0x0000003600367308 */ /* 0x000f620000000800 */
[----:B-1----:R-:W-:Y:S01]  /*1aa00*/  F2FP.PACK_AB R68, R61, R62 ;  /* 0x0000003e3d44723e */ /* 0x002fe200000000ff */
[----:B------:R-:W-:-:S02]  /*1aa10*/  FFMA.FTZ R147, R147, R65, -R134 ;  /* 0x0000004193937223 */ /* 0x000fc40000010886 */
[-C--:B------:R-:W-:Y:S02]  /*1aa20*/  FFMA.FTZ R150, R150, R65.reuse, -R134 ;  /* 0x0000004196967223 */ /* 0x080fe40000010886 */
[-CC-:B------:R-:W-:Y:S02]  /*1aa30*/  FFMA.FTZ R151, R151, R65.reuse, -R64.reuse ;  /* 0x0000004197977223 */ /* 0x180fe40000010840 */
[----:B------:R-:W-:Y:S01]  /*1aa40*/  MUFU.EX2 R55, R55 ;  /* 0x0000003700377308 */ /* 0x000fe20000000800 */
[-CC-:B------:R-:W-:Y:S02]  /*1aa50*/  FFMA.FTZ R158, R158, R65.reuse, -R64.reuse ;  /* 0x000000419e9e7223 */ /* 0x180fe40000010840 */
[-CC-:B------:R-:W-:Y:S02]  /*1aa60*/  FFMA.FTZ R159, R159, R65.reuse, -R64.reuse ;  /* 0x000000419f9f7223 */ /* 0x180fe40000010840 */
[-C--:B------:R-:W-:Y:S02]  /*1aa70*/  FFMA.FTZ R160, R160, R65.reuse, -R64 ;  /* 0x00000041a0a07223 */ /* 0x080fe40000010840 */
[-CC-:B------:R-:W-:Y:S01]  /*1aa80*/  FFMA.FTZ R161, R161, R65.reuse, -R134.reuse ;  /* 0x00000041a1a17223 */ /* 0x180fe20000010886 */
[----:B-----5:R-:W-:Y:S01]  /*1aa90*/  F2FP.PACK_AB R70, R54, R60 ;  /* 0x0000003c3646723e */ /* 0x020fe200000000ff */
[----:B------:R-:W-:Y:S01]  /*1aaa0*/  MUFU.EX2 R50, R50 ;  /* 0x0000003200327308 */ /* 0x000fe20000000800 */
[----:B------:R-:W-:-:S02]  /*1aab0*/  FFMA.FTZ R162, R162, R65, -R134 ;  /* 0x00000041a2a27223 */ /* 0x000fc40000010886 */
[-CC-:B------:R-:W-:Y:S02]  /*1aac0*/  FFMA.FTZ R164, R164, R65.reuse, -R134.reuse ;  /* 0x00000041a4a47223 */ /* 0x180fe40000010886 */
[-C--:B------:R-:W-:Y:S01]  /*1aad0*/  FFMA.FTZ R165, R165, R65.reuse, -R134 ;  /* 0x00000041a5a57223 */ /* 0x080fe20000010886 */
        /* <DEDUP_REMOVED lines=13> */
[-CC-:B------:R-:W-:Y:S01]  /*1abb0*/  FFMA.FTZ R163, R163, R65.reuse, -R64.reuse ;  /* 0x00000041a3a37223 */ /* 0x180fe20000010840 */
[----:B------:R-:W1:Y:S01]  /*1abc0*/  MUFU.EX2 R52, R52 ;  /* 0x0000003400347308 */ /* 0x000e620000000800 */
        /* <DEDUP_REMOVED lines=11> */
[----:B------:R-:W5:Y:S01]  /*1ac80*/  MUFU.EX2 R47, R47 ;  /* 0x0000002f002f7308 */ /* 0x000f620000000800 */
[----:B------:R-:W-:Y:S02]  /*1ac90*/  FADD.FTZ R58, R59, R58 ;  /* 0x0000003a3b3a7221 */ /* 0x000fe40000010000 */
[----:B------:R-:W-:Y:S02]  /*1aca0*/  FADD.FTZ R61, R62, R61 ;  /* 0x0000003d3e3d7221 */ /* 0x000fe40000010000 */
[----:B------:R-:W-:Y:S01]  /*1acb0*/  FADD.FTZ R57, R57, R58 ;  /* 0x0000003a39397221 */ /* 0x000fe20000010000 */
[----:B------:R-:W-:Y:S01]  /*1acc0*/  HMMA.16816.F32 R120, R68, R116, RZ ;  /* 0x000000744478723c */ /* 0x000fe200000018ff */
        /* <DEDUP_REMOVED lines=10> */
[C---:B---3--:R-:W-:Y:S02]  /*1ad70*/  HMMA.16816.F32 R80, R68.reuse, R76, RZ ;  /* 0x0000004c4450723c */ /* 0x048fe400000018ff */
[----:B------:R-:W-:Y:S06]  /*1ad80*/  MUFU.EX2 R40, R40 ;  /* 0x0000002800287308 */ /* 0x000fec0000000800 */
[C---:B------:R-:W-:Y:S02]  /*1ad90*/  HMMA.16816.F32 R124, R68.reuse, R126, RZ ;  /* 0x0000007e447c723c */ /* 0x040fe400000018ff */
[----:B------:R-:W-:Y:S06]  /*1ada0*/  MUFU.EX2 R46, R46 ;  /* 0x0000002e002e7308 */ /* 0x000fec0000000800 */
[C---:B------:R-:W-:Y:S02]  /*1adb0*/  HMMA.16816.F32 R116, R68.reuse, R118, RZ ;  /* 0x000000764474723c */ /* 0x040fe400000018ff */
[----:B------:R-:W3:Y:S06]  /*1adc0*/  MUFU.EX2 R43, R43 ;  /* 0x0000002b002b7308 */ /* 0x000eec0000000800 */
[C---:B------:R-:W-:Y:S02]  /*1add0*/  HMMA.16816.F32 R108, R68.reuse, R110, RZ ;  /* 0x0000006e446c723c */ /* 0x040fe400000018ff */
[----:B------:R-:W-:Y:S06]  /*1ade0*/  MUFU.EX2 R42, R42 ;  /* 0x0000002a002a7308 */ /* 0x000fec0000000800 */
[C---:B------:R-:W-:Y:S02]  /*1adf0*/  HMMA.16816.F32 R84, R68.reuse, R86, RZ ;  /* 0x000000564454723c */ /* 0x040fe400000018ff */
[----:B------:R-:W1:Y:S06]  /*1ae00*/  MUFU.EX2 R9, R9 ;  /* 0x0000000900097308 */ /* 0x000e6c0000000800 */
        /* <DEDUP_REMOVED lines=10> */
[----:B-----5:R-:W-:Y:S01]  /*1aeb0*/  F2FP.PACK_AB R6, R47, R51 ;  /* 0x000000332f06723e */ /* 0x020fe200000000ff */
        /* <DEDUP_REMOVED lines=12> */
[----:B------:R-:W5:Y:S06]  /*1af80*/  MUFU.EX2 R146, R146 ;  /* 0x0000009200927308 */ /* 0x000f6c0000000800 */
[C---:B------:R-:W-:Y:S02]  /*1af90*/  HMMA.16816.F32 R96, R4.reuse, R12, R96 ;  /* 0x0000000c0460723c */ /* 0x040fe40000001860 */
[----:B------:R-:W-:Y:S06]  /*1afa0*/  MUFU.EX2 R147, R147 ;  /* 0x0000009300937308 */ /* 0x000fec0000000800 */
[C---:B------:R-:W-:Y:S01]  /*1afb0*/  HMMA.16816.F32 R92, R4.reuse, R14, R92 ;  /* 0x0000000e045c723c */ /* 0x040fe2000000185c */
[----:B------:R-:W1:Y:S01]  /*1afc0*/  LDSM.16.MT88.4 R12, [R216+0xd000] ;  /* 0x00d00000d80c783b */ /* 0x000e620000004200 */
[----:B------:R-:W1:Y:S06]  /*1afd0*/  MUFU.EX2 R150, R150 ;  /* 0x0000009600967308 */ /* 0x000e6c0000000800 */
        /* <DEDUP_REMOVED lines=13> */
[----:B------:R-:W3:Y:S01]  /*1b0b0*/  LDSM.16.MT88.4 R20, [R217+0xd000] ;  /* 0x00d00000d914783b */ /* 0x000ee20000004200 */
[----:B------:R-:W1:Y:S06]  /*1b0c0*/  MUFU.EX2 R162, R162 ;  /* 0x000000a200a27308 */ /* 0x000e6c0000000800 */
[C---:B------:R-:W-:Y:S02]  /*1b0d0*/  HMMA.16816.F32 R88, R4.reuse, R36, R88 ;  /* 0x000000240458723c */ /* 0x040fe40000001858 */
[----:B------:R-:W-:Y:S06]  /*1b0e0*/  MUFU.EX2 R164, R164 ;  /* 0x000000a400a47308 */ /* 0x000fec0000000800 */
[C---:B------:R-:W-:Y:S01]  /*1b0f0*/  HMMA.16816.F32 R84, R4.reuse, R38, R84 ;  /* 0x000000260454723c */ /* 0x040fe20000001854 */
[----:B------:R-:W-:Y:S01]  /*1b100*/  LDSM.16.MT88.4 R36, [R218+0x11000] ;  /* 0x01100000da24783b */ /* 0x000fe20000004200 */
[----:B------:R-:W1:Y:S06]  /*1b110*/  MUFU.EX2 R165, R165 ;  /* 0x000000a500a57308 */ /* 0x000e6c0000000800 */
[C---:B--2---:R-:W-:Y:S02]  /*1b120*/  HMMA.16816.F32 R80, R4.reuse, R32, R80 ;  /* 0x000000200450723c */ /* 0x044fe40000001850 */
        /* <DEDUP_REMOVED lines=18> */
[----:B------:R-:W3:Y:S01]  /*1b250*/  MUFU.EX2 R169, R169 ;  /* 0x000000a900a97308 */ /* 0x000ee20000000800 */
[----:B------:R-:W-:Y:S01]  /*1b260*/  FADD.FTZ R42, R42, R46 ;  /* 0x0000002e2a2a7221 */ /* 0x000fe20000010000 */
[C---:B------:R-:W-:Y:S01]  /*1b270*/  HMMA.16816.F32 R104, R4.reuse, R12, R104 ;  /* 0x0000000c0468723c */ /* 0x040fe20000001868 */
[----:B------:R-:W-:Y:S02]  /*1b280*/  FADD.FTZ R40, R40, R44 ;  /* 0x0000002c28287221 */ /* 0x000fe40000010000 */
[----:B------:R-:W-:Y:S02]  /*1b290*/  FADD.FTZ R42, R9, R42 ;  /* 0x0000002a092a7221 */ /* 0x000fe40000010000 */
[----:B------:R-:W-:Y:S01]  /*1b2a0*/  FADD.FTZ R40, R8, R40 ;  /* 0x0000002808287221 */ /* 0x000fe20000010000 */
[----:B------:R-:W-:Y:S02]  /*1b2b0*/  MUFU.EX2 R168, R168 ;  /* 0x000000a800a87308 */ /* 0x000fe40000000800 */
[C---:B------:R-:W-:Y:S01]  /*1b2c0*/  HMMA.16816.F32 R100, R4.reuse, R14, R100 ;  /* 0x0000000e0464723c */ /* 0x040fe20000001864 */
[----:B------:R-:W2:Y:S05]  /*1b2d0*/  LDSM.16.MT88.4 R12, [R216+0x11000] ;  /* 0x01100000d80c783b */ /* 0x000eaa0000004200 */
[----:B------:R-:W1:Y:S02]  /*1b2e0*/  MUFU.EX2 R166, R166 ;  /* 0x000000a600a67308 */ /* 0x000e640000000800 */
[C---:B------:R-:W-:Y:S06]  /*1b2f0*/  HMMA.16816.F32 R112, R4.reuse, R20, R112 ;  /* 0x000000140470723c */ /* 0x040fec0000001870 */
        /* <DEDUP_REMOVED lines=11> */
[C---:B--2---:R-:W-:Y:S06]  /*1b3b0*/  HMMA.16816.F32 R72, R4.reuse, R12, R72 ;  /* 0x0000000c0448723c */ /* 0x044fec0000001848 */
[----:B------:R-:W2:Y:S02]  /*1b3c0*/  MUFU.EX2 R153, R153 ;  /* 0x0000009900997308 */ /* 0x000ea40000000800 */
        /* <DEDUP_REMOVED lines=17> */
[----:B-----5:R-:W-:Y:S01]  /*1b4e0*/  F2FP.PACK_AB R4, R146, R145 ;  /* 0x000000919204723e */ /* 0x020fe200000000ff */
        /* <DEDUP_REMOVED lines=254> */
.L_x_3443:
[----:B------:R-:W2:Y:S02]  /*1c4d0*/  LD.E R5, [R10.64+0x40] ;  /* 0x000040060a057980 */ /* 0x000ea4000c101900 */
[----:B--2---:R-:W-:-:S04]  /*1c4e0*/  LEA R5, -R5, RZ, 0x7 ;  /* 0x000000ff05057211 */ /* 0x004fc800078e39ff */
[----:B------:R-:W-:Y:S02]  /*1c4f0*/  SHF.R.S32.HI R6, RZ, 0x1f, R5 ;  /* 0x0000001fff067819 */ /* 0x000fe40000011405 */
.L_x_3444:
[----:B------:R-:W-:Y:S05]  /*1c500*/  BSYNC B0 ;  /* 0x0000000000007941 */ /* 0x000fea0003800000 */
.L_x_3442:
[C---:B------:R-:W-:Y:S01]  /*1c510*/  LOP3.LUT P4, RZ, R243.reuse, 0x1, RZ, 0xc0, !PT ;  /* 0x00000001f3ff7812 */ /* 0x040fe2000788c0ff */
[----:B------:R-:W-:Y:S01]  /*1c520*/  ULDC.64 UR4, c[0x0][0x40] ;  /* 0x0000100000047ab9 */ /* 0x000fe20000000a00 */
[----:B------:R-:W-:Y:S01]  /*1c530*/  LOP3.LUT P1, RZ, R243, 0x2, RZ, 0xc0, !PT ;  /* 0x00000002f3ff7812 */ /* 0x000fe2000782c0ff */
[----:B------:R-:W-:Y:S01]  /*1c540*/  UIADD3 UR4, UP0, UR4, 0x160, URZ ;  /* 0x0000016004047890 */ /* 0x000fe2000ff1e03f */
[C---:B------:R-:W-:Y:S02]  /*1c550*/  LEA R134, P3, R5.reuse, R138, 0x1 ;  /* 0x0000008a05867211 */ /* 0x040fe400078608ff */
[C---:B------:R-:W-:Y:S01]  /*1c560*/  IADD3 R4, P2, R5.reuse, R227, RZ ;  /* 0x000000e305047210 */ /* 0x040fe20007f5e0ff */
        /* <DEDUP_REMOVED lines=18> */
[CC--:B------:R-:W-:Y:S01]  /*1c690*/  @P1 LEA R12, P2, R5.reuse, R138.reuse, 0x1 ;  /* 0x0000008a050c1211 */ /* 0x0c0fe200078408ff */
        /* <DEDUP_REMOVED lines=30> */
[----:B------:R-:W-:Y:S01]  /*1c880*/  @P1 LEA.HI.X R9, R5, R137, R6, 0x1, P2 ;  /* 0x0000008905091211 */ /* 0x000fe200010f0c06 */
[----:B------:R-:W-:Y:S01]  /*1c890*/  IMAD.X R6, R6, 0x1, R228, P3 ;  /* 0x0000000106067824 */ /* 0x000fe200018e06e4 */
[----:B------:R-:W-:Y:S01]  /*1c8a0*/  @!P1 STS.128 [R239+0x10800], RZ ;  /* 0x010800ffef009388 */ /* 0x000fe20000000c00 */
[CC--:B------:R-:W-:Y:S02]  /*1c8b0*/  @P4 LEA R26, P5, R4.reuse, R138.reuse, 0x1 ;  /* 0x0000008a041a4211 */ /* 0x0c0fe400078a08ff */
[CC--:B--2---:R-:W-:Y:S01]  /*1c8c0*/  @P1 LEA R24, P2, R4.reuse, R138.reuse, 0x1 ;  /* 0x0000008a04181211 */ /* 0x0c4fe200078408ff */
        /* <DEDUP_REMOVED lines=76> */
[----:B------:R-:W5:Y:S04]  /*1cd90*/  LDSM.16.M88.4 R64, [R225+0x4000] ;  /* 0x00400000e140783b */ /* 0x000f680000000200 */
[----:B------:R-:W5:Y:S04]  /*1cda0*/  LDSM.16.M88.4 R56, [R225+0x4800] ;  /* 0x00480000e138783b */ /* 0x000f680000000200 */
[----:B------:R-:W5:Y:S04]  /*1cdb0*/  LDSM.16.M88.4 R44, [R225+0x5000] ;  /* 0x00500000e12c783b */ /* 0x000f680000000200 */
[----:B------:R-:W5:Y:S04]  /*1cdc0*/  LDSM.16.M88.4 R36, [R225+0x5800] ;  /* 0x00580000e124783b */ /* 0x000f680000000200 */
[----:B-1----:R-:W1:Y:S04]  /*1cdd0*/  LDSM.16.M88.4 R28, [R225+0x6000] ;  /* 0x00600000e11c783b */ /* 0x002e680000000200 */
[----:B---3--:R-:W3:Y:S04]  /*1cde0*/  LDSM.16.M88.4 R20, [R225+0x6800] ;  /* 0x00680000e114783b */ /* 0x008ee80000000200 */
[----:B----4-:R-:W4:Y:S04]  /*1cdf0*/  LDSM.16.M88.4 R12, [R225+0x7000] ;  /* 0x00700000e10c783b */ /* 0x010f280000000200 */
[----:B-----5:R-:W5:Y:S04]  /*1ce00*/  LDSM.16.M88.4 R8, [R225+0x7800] ;  /* 0x00780000e108783b */ /* 0x020f680000000200 */
[----:B------:R-:W-:Y:S04]  /*1ce10*/  LDSM.16.M88.4 R156, [R224] ;  /* 0x00000000e09c783b */ /* 0x000fe80000000200 */
[----:B------:R-:W1:Y:S01]  /*1ce20*/  LDSM.16.M88.4 R4, [R223] ;  /* 0x00000000df04783b */ /* 0x000e620000000200 */
[C---:B------:R-:W-:Y:S03]  /*1ce30*/  HMMA.16816.F32 R136, R168.reuse, R64, RZ ;  /* 0x00000040a888723c */ /* 0x040fe600000018ff */
[----:B------:R-:W3:Y:S04]  /*1ce40*/  LDSM.16.M88.4 R152, [R215] ;  /* 0x00000000d798783b */ /* 0x000ee80000000200 */
[----:B------:R-:W3:Y:S01]  /*1ce50*/  LDSM.16.M88.4 R144, [R213] ;  /* 0x00000000d590783b */ /* 0x000ee20000000200 */
[C---:B------:R-:W-:Y:S03]  /*1ce60*/  HMMA.16816.F32 R64, R168.reuse, R66, RZ ;  /* 0x00000042a840723c */ /* 0x040fe600000018ff */
[----:B------:R-:W4:Y:S04]  /*1ce70*/  LDSM.16.M88.4 R148, [R214] ;  /* 0x00000000d694783b */ /* 0x000f280000000200 */
[----:B------:R-:W-:Y:S01]  /*1ce80*/  LDSM.16.M88.4 R140, [R212] ;  /* 0x00000000d48c783b */ /* 0x000fe20000000200 */
[C---:B------:R-:W-:Y:S03]  /*1ce90*/  HMMA.16816.F32 R60, R168.reuse, R56, RZ ;  /* 0x00000038a83c723c */ /* 0x040fe600000018ff */
[----:B------:R-:W-:Y:S04]  /*1cea0*/  LDSM.16.M88.4 R160, [R209] ;  /* 0x00000000d1a0783b */ /* 0x000fe80000000200 */
[----:B------:R-:W-:Y:S01]  /*1ceb0*/  LDSM.16.M88.4 R180, [R222] ;  /* 0x00000000deb4783b */ /* 0x000fe20000000200 */
[C---:B------:R-:W-:Y:S03]  /*1cec0*/  HMMA.16816.F32 R52, R168.reuse, R44, RZ ;  /* 0x0000002ca834723c */ /* 0x040fe600000018ff */
[----:B------:R-:W-:Y:S04]  /*1ced0*/  LDSM.16.M88.4 R164, [R221] ;  /* 0x00000000dda4783b */ /* 0x000fe80000000200 */
[----:B------:R-:W-:Y:S01]  /*1cee0*/  LDSM.16.M88.4 R184, [R219+0x7000] ;  /* 0x00700000dbb8783b */ /* 0x000fe20000000200 */
[----:B------:R-:W-:Y:S03]  /*1cef0*/  HMMA.16816.F32 R40, R168, R36, RZ ;  /* 0x00000024a828723c */ /* 0x000fe600000018ff */
[----:B------:R-:W-:Y:S01]  /*1cf00*/  LDSM.16.M88.4 R176, [R219+0x7800] ;  /* 0x00780000dbb0783b */ /* 0x000fe20000000200 */
[----:B------:R-:W-:-:S03]  /*1cf10*/  ISETP.GE.AND P2, PT, R48, 0x3, PT ;  /* 0x000000033000780c */ /* 0x000fc60003f46270 */
[----:B------:R-:W0:Y:S01]  /*1cf20*/  LDGDEPBAR ;  /* 0x00000000000079af */ /* 0x000e220000000000 */
[C---:B-1----:R-:W-:Y:S08]  /*1cf30*/  HMMA.16816.F32 R32, R168.reuse, R28, RZ ;  /* 0x0000001ca820723c */ /* 0x042ff000000018ff */
        /* <DEDUP_REMOVED lines=10> */
[----:B------:R-:W1:Y:S07]  /*1cfe0*/  LDSM.16.M88.4 R8, [R211] ;  /* 0x00000000d308783b */ /* 0x000e6e0000000200 */
        /* <DEDUP_REMOVED lines=21> */
[C---:B------:R-:W-:Y:S08]  /*1d140*/  HMMA.16816.F32 R172, R156.reuse, R160, R172 ;  /* 0x000000a09cac723c */ /* 0x040ff000000018ac */
[----:B------:R-:W-:Y:S01]  /*1d150*/  HMMA.16816.F32 R168, R156, R162, R168 ;  /* 0x000000a29ca8723c */ /* 0x000fe200000018a8 */
[----:B------:R-:W2:Y:S04]  /*1d160*/  LDSM.16.M88.4 R160, [R208] ;  /* 0x00000000d0a0783b */ /* 0x000ea80000000200 */
[----:B------:R-:W-:Y:S03]  /*1d170*/  LDSM.16.M88.4 R156, [R208+0x800] ;  /* 0x00080000d09c783b */ /* 0x000fe60000000200 */
[C---:B----4-:R-:W-:Y:S08]  /*1d180*/  HMMA.16816.F32 R136, R180.reuse, R152, R136 ;  /* 0x00000098b488723c */ /* 0x050ff00000001888 */
[C---:B------:R-:W-:Y:S01]  /*1d190*/  HMMA.16816.F32 R64, R180.reuse, R154, R64 ;  /* 0x0000009ab440723c */ /* 0x040fe20000001840 */
[----:B------:R-:W4:Y:S07]  /*1d1a0*/  LDSM.16.M88.4 R152, [R208+0x1000] ;  /* 0x00100000d098783b */ /* 0x000f2e0000000200 */
[C---:B-----5:R-:W-:Y:S08]  /*1d1b0*/  HMMA.16816.F32 R52, R180.reuse, R144, R52 ;  /* 0x00000090b434723c */ /* 0x060ff00000001834 */
[C---:B------:R-:W-:Y:S01]  /*1d1c0*/  HMMA.16816.F32 R44, R180.reuse, R146, R44 ;  /* 0x00000092b42c723c */ /* 0x040fe2000000182c */
[----:B------:R-:W5:Y:S07]  /*1d1d0*/  LDSM.16.M88.4 R144, [R208+0x2000] ;  /* 0x00200000d090783b */ /* 0x000f6e0000000200 */
[C---:B-1----:R-:W-:Y:S08]  /*1d1e0*/  HMMA.16816.F32 R32, R180.reuse, R8, R32 ;  /* 0x00000008b420723c */ /* 0x042ff00000001820 */
[C---:B------:R-:W-:Y:S01]  /*1d1f0*/  HMMA.16816.F32 R28, R180.reuse, R10, R28 ;  /* 0x0000000ab41c723c */ /* 0x040fe2000000181c */
[----:B------:R-:W-:Y:S07]  /*1d200*/  LDSM.16.M88.4 R8, [R226+0x2000] ;  /* 0x00200000e208783b */ /* 0x000fee0000000200 */
[C---:B---3--:R-:W-:Y:S08]  /*1d210*/  HMMA.16816.F32 R24, R180.reuse, R4, R24 ;  /* 0x00000004b418723c */ /* 0x048ff00000001818 */
[C---:B------:R-:W-:Y:S01]  /*1d220*/  HMMA.16816.F32 R20, R180.reuse, R6, R20 ;  /* 0x00000006b414723c */ /* 0x040fe20000001814 */
[----:B------:R-:W1:Y:S07]  /*1d230*/  LDSM.16.M88.4 R4, [R225+0x8000] ;  /* 0x00800000e104783b */ /* 0x000e6e0000000200 */
[C---:B------:R-:W-:Y:S08]  /*1d240*/  HMMA.16816.F32 R60, R180.reuse, R148, R60 ;  /* 0x00000094b43c723c */ /* 0x040ff0000000183c */
[C---:B------:R-:W-:Y:S01]  /*1d250*/  HMMA.16816.F32 R56, R180.reuse, R150, R56 ;  /* 0x00000096b438723c */ /* 0x040fe20000001838 */
[----:B------:R-:W3:Y:S07]  /*1d260*/  LDSM.16.M88.4 R148, [R208+0x1800] ;  /* 0x00180000d094783b */ /* 0x000eee0000000200 */
[C---:B------:R-:W-:Y:S08]  /*1d270*/  HMMA.16816.F32 R40, R180.reuse, R140, R40 ;  /* 0x0000008cb428723c */ /* 0x040ff00000001828 */
[----:B------:R-:W-:Y:S01]  /*1d280*/  HMMA.16816.F32 R36, R180, R142, R36 ;  /* 0x0000008eb424723c */ /* 0x000fe20000001824 */
[----:B------:R-:W1:Y:S07]  /*1d290*/  LDSM.16.M88.4 R140, [R208+0x2800] ;  /* 0x00280000d08c783b */ /* 0x000e6e0000000200 */
[C---:B--2---:R-:W-:Y:S08]  /*1d2a0*/  HMMA.16816.F32 R136, R164.reuse, R160, R136 ;  /* 0x000000a0a488723c */ /* 0x044ff00000001888 */
[C---:B------:R-:W-:Y:S08]  /*1d2b0*/  HMMA.16816.F32 R64, R164.reuse, R162, R64 ;  /* 0x000000a2a440723c */ /* 0x040ff00000001840 */
[C---:B----4-:R-:W-:Y:S08]  /*1d2c0*/  HMMA.16816.F32 R52, R164.reuse, R152, R52 ;  /* 0x00000098a434723c */ /* 0x050ff00000001834 */
[C---:B------:R-:W-:Y:S01]  /*1d2d0*/  HMMA.16816.F32 R160, R164.reuse, R154, R44 ;  /* 0x0000009aa4a0723c */ /* 0x040fe2000000182c */
[----:B------:R-:W-:Y:S04]  /*1d2e0*/  LDSM.16.M88.4 R152, [R224+0x2000] ;  /* 0x00200000e098783b */ /* 0x000fe80000000200 */
[----:B------:R-:W2:Y:S03]  /*1d2f0*/  LDSM.16.M88.4 R44, [R207] ;  /* 0x00000000cf2c783b */ /* 0x000ea60000000200 */
[C---:B-----5:R-:W-:Y:S08]  /*1d300*/  HMMA.16816.F32 R32, R164.reuse, R144, R32 ;  /* 0x00000090a420723c */ /* 0x060ff00000001820 */
[C---:B------:R-:W-:Y:S01]  /*1d310*/  HMMA.16816.F32 R28, R164.reuse, R146, R28 ;  /* 0x00000092a41c723c */ /* 0x040fe2000000181c */
[----:B------:R-:W4:Y:S07]  /*1d320*/  LDSM.16.M88.4 R144, [R225+0x8800] ;  /* 0x00880000e190783b */ /* 0x000f2e0000000200 */
[C---:B------:R-:W-:Y:S08]  /*1d330*/  HMMA.16816.F32 R60, R164.reuse, R156, R60 ;  /* 0x0000009ca43c723c */ /* 0x040ff0000000183c */
[----:B------:R-:W-:Y:S01]  /*1d340*/  HMMA.16816.F32 R56, R164, R158, R56 ;  /* 0x0000009ea438723c */ /* 0x000fe20000001838 */
[----:B------:R-:W5:Y:S07]  /*1d350*/  LDSM.16.M88.4 R156, [R208+0x3000] ;  /* 0x00300000d09c783b */ /* 0x000f6e0000000200 */
[C---:B-1----:R-:W-:Y:S08]  /*1d360*/  HMMA.16816.F32 R136, R8.reuse, R4, R136 ;  /* 0x000000040888723c */ /* 0x042ff00000001888 */
[----:B------:R-:W-:Y:S01]  /*1d370*/  HMMA.16816.F32 R64, R8, R6, R64 ;  /* 0x000000060840723c */ /* 0x000fe20000001840 */
[----:B------:R-:W-:Y:S07]  /*1d380*/  LDSM.16.M88.4 R4, [R206] ;  /* 0x00000000ce04783b */ /* 0x000fee0000000200 */
[C---:B---3--:R-:W-:Y:S08]  /*1d390*/  HMMA.16816.F32 R40, R164.reuse, R148, R40 ;  /* 0x00000094a428723c */ /* 0x048ff00000001828 */
[----:B------:R-:W-:Y:S08]  /*1d3a0*/  HMMA.16816.F32 R36, R164, R150, R36 ;  /* 0x00000096a424723c */ /* 0x000ff00000001824 */
[C---:B------:R-:W-:Y:S08]  /*1d3b0*/  HMMA.16816.F32 R16, R180.reuse, R184, R16 ;  /* 0x000000b8b410723c */ /* 0x040ff00000001810 */
[----:B------:R-:W-:Y:S08]  /*1d3c0*/  HMMA.16816.F32 R12, R180, R186, R12 ;  /* 0x000000bab40c723c */ /* 0x000ff0000000180c */
[C---:B------:R-:W-:Y:S08]  /*1d3d0*/  HMMA.16816.F32 R24, R164.reuse, R140, R24 ;  /* 0x0000008ca418723c */ /* 0x040ff00000001818 */
[----:B------:R-:W-:Y:S01]  /*1d3e0*/  HMMA.16816.F32 R148, R164, R142, R20 ;  /* 0x0000008ea494723c */ /* 0x000fe20000001814 */
[----:B------:R-:W-:Y:S04]  /*1d3f0*/  LDSM.16.M88.4 R140, [R222+0x2000] ;  /* 0x00200000de8c783b */ /* 0x000fe80000000200 */
[----:B------:R-:W1:Y:S03]  /*1d400*/  LDSM.16.M88.4 R20, [R219+0x8000] ;  /* 0x00800000db14783b */ /* 0x000e660000000200 */
[C---:B------:R-:W-:Y:S08]  /*1d410*/  HMMA.16816.F32 R172, R180.reuse, R176, R172 ;  /* 0x000000b0b4ac723c */ /* 0x040ff000000018ac */
[----:B------:R-:W-:Y:S01]  /*1d420*/  HMMA.16816.F32 R168, R180, R178, R168 ;  /* 0x000000b2b4a8723c */ /* 0x000fe200000018a8 */
[----:B------:R-:W3:Y:S07]  /*1d430*/  LDSM.16.M88.4 R176, [R225+0x9000] ;  /* 0x00900000e1b0783b */ /* 0x000eee0000000200 */
[----:B--2---:R-:W-:Y:S08]  /*1d440*/  HMMA.16816.F32 R136, R152, R44, R136 ;  /* 0x0000002c9888723c */ /* 0x004ff00000001888 */
[----:B----4-:R-:W-:Y:S08]  /*1d450*/  HMMA.16816.F32 R60, R8, R144, R60 ;  /* 0x00000090083c723c */ /* 0x010ff0000000183c */
[----:B------:R-:W-:Y:S08]  /*1d460*/  HMMA.16816.F32 R64, R152, R46, R64 ;  /* 0x0000002e9840723c */ /* 0x000ff00000001840 */
[----:B------:R-:W-:Y:S08]  /*1d470*/  HMMA.16816.F32 R56, R8, R146, R56 ;  /* 0x000000920838723c */ /* 0x000ff00000001838 */
[C---:B-----5:R-:W-:Y:S08]  /*1d480*/  HMMA.16816.F32 R16, R164.reuse, R156, R16 ;  /* 0x0000009ca410723c */ /* 0x060ff00000001810 */
[----:B------:R-:W-:Y:S01]  /*1d490*/  HMMA.16816.F32 R180, R164, R158, R12 ;  /* 0x0000009ea4b4723c */ /* 0x000fe2000000180c */
[----:B------:R-:W-:Y:S04]  /*1d4a0*/  LDSM.16.M88.4 R156, [R221+0x2000] ;  /* 0x00200000dd9c783b */ /* 0x000fe80000000200 */
[----:B------:R-:W2:Y:S03]  /*1d4b0*/  LDSM.16.M88.4 R12, [R208+0x4000] ;  /* 0x00400000d00c783b */ /* 0x000ea60000000200 */
[----:B-1----:R-:W-:Y:S01]  /*1d4c0*/  HMMA.16816.F32 R136, R140, R20, R136 ;  /* 0x000000148c88723c */ /* 0x002fe20000001888 */
[----:B------:R-:W1:Y:S04]  /*1d4d0*/  S2R R144, SR_TID.X ;  /* 0x0000000000907919 */ /* 0x000e680000002100 */
[----:B------:R-:W-:Y:S03]  /*1d4e0*/  LDSM.16.M88.4 R44, [R219+0x8800] ;  /* 0x00880000db2c783b */ /* 0x000fe60000000200 */
[----:B------:R-:W-:Y:S08]  /*1d4f0*/  HMMA.16816.F32 R60, R152, R4, R60 ;  /* 0x00000004983c723c */ /* 0x000ff0000000183c */
[----:B------:R-:W-:Y:S01]  /*1d500*/  HMMA.16816.F32 R64, R140, R22, R64 ;  /* 0x000000168c40723c */ /* 0x000fe20000001840 */
[----:B------:R-:W-:Y:S07]  /*1d510*/  LDSM.16.M88.4 R20, [R208+0x4800] ;  /* 0x00480000d014783b */ /* 0x000fee0000000200 */
[----:B------:R-:W-:Y:S01]  /*1d520*/  HMMA.16816.F32 R56, R152, R6, R56 ;  /* 0x000000069838723c */ /* 0x000fe20000001838 */
[----:B------:R-:W4:Y:S07]  /*1d530*/  LDSM.16.M88.4 R4, [R205] ;  /* 0x00000000cd04783b */ /* 0x000f2e0000000200 */
[C---:B---3--:R-:W-:Y:S08]  /*1d540*/  HMMA.16816.F32 R52, R8.reuse, R176, R52 ;  /* 0x000000b00834723c */ /* 0x048ff00000001834 */
[----:B------:R-:W-:Y:S01]  /*1d550*/  HMMA.16816.F32 R160, R8, R178, R160 ;  /* 0x000000b208a0723c */ /* 0x000fe200000018a0 */
[----:B-1----:R-:W-:-:S07]  /*1d560*/  IMAD.SHL.U32 R144, R144, 0x2, RZ ;  /* 0x0000000290907824 */ /* 0x002fce00078e00ff */
[C---:B--2---:R-:W-:Y:S08]  /*1d570*/  HMMA.16816.F32 R136, R156.reuse, R12, R136 ;  /* 0x0000000c9c88723c */ /* 0x044ff00000001888 */
[----:B------:R-:W-:Y:S01]  /*1d580*/  HMMA.16816.F32 R64, R156, R14, R64 ;  /* 0x0000000e9c40723c */ /* 0x000fe20000001840 */
[----:B------:R-:W1:Y:S01]  /*1d590*/  LDSM.16.M88.4 R12, [R219+0x9000] ;  /* 0x00900000db0c783b */ /* 0x000e620000000200 */
[----:B------:R-:W-:-:S05]  /*1d5a0*/  LOP3.LUT R144, R144, 0x6, RZ, 0xc0, !PT ;  /* 0x0000000690907812 */ /* 0x000fca00078ec0ff */
[----:B------:R-:W-:Y:S02]  /*1d5b0*/  IMAD R176, R242, 0x80, R144 ;  /* 0x00000080f2b07824 */ /* 0x000fe400078e0290 */
[----:B------:R-:W2:Y:S01]  /*1d5c0*/  LDSM.16.M88.4 R144, [R225+0x9800] ;  /* 0x00980000e190783b */ /* 0x000ea20000000200 */
[C---:B----4-:R-:W-:Y:S08]  /*1d5d0*/  HMMA.16816.F32 R52, R152.reuse, R4, R52 ;  /* 0x000000049834723c */ /* 0x050ff00000001834 */
[----:B------:R-:W-:Y:S01]  /*1d5e0*/  HMMA.16816.F32 R160, R152, R6, R160 ;  /* 0x0000000698a0723c */ /* 0x000fe200000018a0 */
[----:B------:R-:W-:Y:S07]  /*1d5f0*/  LDSM.16.M88.4 R4, [R208+0x5000] ;  /* 0x00500000d004783b */ /* 0x000fee0000000200 */
[C---:B------:R-:W-:Y:S08]  /*1d600*/  HMMA.16816.F32 R60, R140.reuse, R44, R60 ;  /* 0x0000002c8c3c723c */ /* 0x040ff0000000183c */
[----:B------:R-:W-:Y:S01]  /*1d610*/  HMMA.16816.F32 R56, R140, R46, R56 ;  /* 0x0000002e8c38723c */ /* 0x000fe20000001838 */
[----:B------:R-:W3:Y:S01]  /*1d620*/  LDSM.16.M88.4 R44, [R208+0x3800] ;  /* 0x00380000d02c783b */ /* 0x000ee20000000200 */
[----:B------:R-:W-:-:S02]  /*1d630*/  FMUL.FTZ R136, R136, R49 ;  /* 0x0000003188887220 */ /* 0x000fc40000410000 */
[-C--:B------:R-:W-:Y:S02]  /*1d640*/  FMUL.FTZ R137, R137, R49.reuse ;  /* 0x0000003189897220 */ /* 0x080fe40000410000 */
[-C--:B------:R-:W-:Y:S02]  /*1d650*/  FMUL.FTZ R138, R138, R49.reuse ;  /* 0x000000318a8a7220 */ /* 0x080fe40000410000 */
[-C--:B------:R-:W-:Y:S01]  /*1d660*/  FMUL.FTZ R139, R139, R49.reuse ;  /* 0x000000318b8b7220 */ /* 0x080fe20000410000 */
[----:B------:R-:W-:Y:S01]  /*1d670*/  MUFU.TANH R185, R136 ;  /* 0x0000008800b97308 */ /* 0x000fe20000002400 */
[C---:B-1----:R-:W-:Y:S07]  /*1d680*/  HMMA.16816.F32 R52, R140.reuse, R12, R52 ;  /* 0x0000000c8c34723c */ /* 0x042fee0000001834 */
[----:B------:R-:W-:Y:S01]  /*1d690*/  MUFU.TANH R178, R137 ;  /* 0x0000008900b27308 */ /* 0x000fe20000002400 */
[----:B------:R-:W-:Y:S01]  /*1d6a0*/  HMMA.16816.F32 R160, R140, R14, R160 ;  /* 0x0000000e8ca0723c */ /* 0x000fe200000018a0 */
[----:B------:R-:W-:Y:S06]  /*1d6b0*/  LDSM.16.M88.4 R12, [R225+0xa000] ;  /* 0x00a00000e10c783b */ /* 0x000fec0000000200 */
[----:B------:R-:W-:Y:S08]  /*1d6c0*/  MUFU.TANH R186, R138 ;  /* 0x0000008a00ba7308 */ /* 0x000ff00000002400 */
[----:B------:R1:W-:Y:S01]  /*1d6d0*/  MUFU.TANH R179, R139 ;  /* 0x0000008b00b37308 */ /* 0x0003e20000002400 */
[C---:B--2---:R-:W-:Y:S01]  /*1d6e0*/  HMMA.16816.F32 R40, R8.reuse, R144, R40 ;  /* 0x000000900828723c */ /* 0x044fe20000001828 */
[----:B-1----:R-:W1:Y:S07]  /*1d6f0*/  LDSM.16.M88.4 R136, [R204] ;  /* 0x00000000cc88783b */ /* 0x002e6e0000000200 */
[----:B------:R-:W-:Y:S01]  /*1d700*/  HMMA.16816.F32 R144, R8, R146, R36 ;  /* 0x000000920890723c */ /* 0x000fe20000001824 */
[----:B------:R-:W-:Y:S07]  /*1d710*/  LDSM.16.M88.4 R36, [R208+0x5800] ;  /* 0x00580000d024783b */ /* 0x000fee0000000200 */
[C---:B------:R-:W-:Y:S08]  /*1d720*/  HMMA.16816.F32 R60, R156.reuse, R20, R60 ;  /* 0x000000149c3c723c */ /* 0x040ff0000000183c */
[----:B------:R-:W-:Y:S01]  /*1d730*/  HMMA.16816.F32 R56, R156, R22, R56 ;  /* 0x000000169c38723c */ /* 0x000fe20000001838 */
[----:B------:R-:W2:Y:S07]  /*1d740*/  LDSM.16.M88.4 R20, [R219+0x9800] ;  /* 0x00980000db14783b */ /* 0x000eae0000000200 */
[C---:B---3--:R-:W-:Y:S08]  /*1d750*/  HMMA.16816.F32 R172, R164.reuse, R44, R172 ;  /* 0x0000002ca4ac723c */ /* 0x048ff000000018ac */
[----:B------:R-:W-:Y:S01]  /*1d760*/  HMMA.16816.F32 R168, R164, R46, R168 ;  /* 0x0000002ea4a8723c */ /* 0x000fe200000018a8 */
[----:B------:R-:W3:Y:S07]  /*1d770*/  LDSM.16.M88.4 R44, [R203] ;  /* 0x00000000cb2c783b */ /* 0x000eee0000000200 */
[C---:B------:R-:W-:Y:S08]  /*1d780*/  HMMA.16816.F32 R52, R156.reuse, R4, R52 ;  /* 0x000000049c34723c */ /* 0x040ff00000001834 */
[----:B------:R-:W-:Y:S01]  /*1d790*/  HMMA.16816.F32 R160, R156, R6, R160 ;  /* 0x000000069ca0723c */ /* 0x000fe200000018a0 */
[----:B------:R-:W4:Y:S07]  /*1d7a0*/  LDSM.16.M88.4 R4, [R225+0xa800] ;  /* 0x00a80000e104783b */ /* 0x000f2e0000000200 */
[C---:B-1----:R-:W-:Y:S08]  /*1d7b0*/  HMMA.16816.F32 R40, R152.reuse, R136, R40 ;  /* 0x000000889828723c */ /* 0x042ff00000001828 */
[----:B------:R-:W-:Y:S08]  /*1d7c0*/  HMMA.16816.F32 R144, R152, R138, R144 ;  /* 0x0000008a9890723c */ /* 0x000ff00000001890 */
[C---:B------:R-:W-:Y:S08]  /*1d7d0*/  HMMA.16816.F32 R32, R8.reuse, R12, R32 ;  /* 0x0000000c0820723c */ /* 0x040ff00000001820 */
[----:B------:R-:W-:Y:S01]  /*1d7e0*/  HMMA.16816.F32 R28, R8, R14, R28 ;  /* 0x0000000e081c723c */ /* 0x000fe2000000181c */
[----:B------:R-:W1:Y:S07]  /*1d7f0*/  LDSM.16.M88.4 R12, [R219+0xa000] ;  /* 0x00a00000db0c783b */ /* 0x000e6e0000000200 */
[C---:B--2---:R-:W-:Y:S08]  /*1d800*/  HMMA.16816.F32 R40, R140.reuse, R20, R40 ;  /* 0x000000148c28723c */ /* 0x044ff00000001828 */
[----:B------:R-:W-:Y:S01]  /*1d810*/  HMMA.16816.F32 R144, R140, R22, R144 ;  /* 0x000000168c90723c */ /* 0x000fe20000001890 */
[----:B------:R-:W2:Y:S07]  /*1d820*/  LDSM.16.M88.4 R20, [R225+0xb000] ;  /* 0x00b00000e114783b */ /* 0x000eae0000000200 */
[----:B---3--:R-:W-:Y:S08]  /*1d830*/  HMMA.16816.F32 R32, R152, R44, R32 ;  /* 0x0000002c9820723c */ /* 0x008ff00000001820 */
[C---:B----4-:R-:W-:Y:S08]  /*1d840*/  HMMA.16816.F32 R24, R8.reuse, R4, R24 ;  /* 0x000000040818723c */ /* 0x050ff00000001818 */
[----:B------:R-:W-:Y:S01]  /*1d850*/  HMMA.16816.F32 R148, R8, R6, R148 ;  /* 0x000000060894723c */ /* 0x000fe20000001894 */
[----:B------:R-:W3:Y:S07]  /*1d860*/  LDSM.16.M88.4 R4, [R208+0x6000] ;  /* 0x00600000d004783b */ /* 0x000eee0000000200 */
[----:B------:R-:W-:Y:S01]  /*1d870*/  HMMA.16816.F32 R28, R152, R46, R28 ;  /* 0x0000002e981c723c */ /* 0x000fe2000000181c */
[----:B------:R-:W-:-:S02]  /*1d880*/  FMUL.FTZ R52, R52, R49 ;  /* 0x0000003134347220 */ /* 0x000fc40000410000 */
[-C--:B------:R-:W-:Y:S02]  /*1d890*/  FMUL.FTZ R53, R53, R49.reuse ;  /* 0x0000003135357220 */ /* 0x080fe40000410000 */
[----:B------:R-:W-:-:S03]  /*1d8a0*/  FMUL.FTZ R54, R54, R49 ;  /* 0x0000003136367220 */ /* 0x000fc60000410000 */
[----:B------:R-:W-:Y:S01]  /*1d8b0*/  HMMA.16816.F32 R40, R156, R36, R40 ;  /* 0x000000249c28723c */ /* 0x000fe20000001828 */
[----:B------:R-:W-:-:S07]  /*1d8c0*/  FMUL.FTZ R55, R55, R49 ;  /* 0x0000003137377220 */ /* 0x000fce0000410000 */
[----:B------:R-:W-:Y:S01]  /*1d8d0*/  HMMA.16816.F32 R144, R156, R38, R144 ;  /* 0x000000269c90723c */ /* 0x000fe20000001890 */
[----:B------:R-:W4:Y:S01]  /*1d8e0*/  LDSM.16.M88.4 R36, [R202] ;  /* 0x00000000ca24783b */ /* 0x000f220000000200 */
[----:B------:R-:W-:Y:S06]  /*1d8f0*/  MUFU.TANH R164, R52 ;  /* 0x0000003400a47308 */ /* 0x000fec0000002400 */
[C---:B-1----:R-:W-:Y:S02]  /*1d900*/  HMMA.16816.F32 R32, R140.reuse, R12, R32 ;  /* 0x0000000c8c20723c */ /* 0x042fe40000001820 */
[----:B------:R-:W-:Y:S08]  /*1d910*/  MUFU.TANH R165, R53 ;  /* 0x0000003500a57308 */ /* 0x000ff00000002400 */
[----:B------:R-:W-:Y:S01]  /*1d920*/  MUFU.TANH R138, R54 ;  /* 0x00000036008a7308 */ /* 0x000fe20000002400 */
[----:B------:R-:W-:Y:S01]  /*1d930*/  HMMA.16816.F32 R28, R140, R14, R28 ;  /* 0x0000000e8c1c723c */ /* 0x000fe2000000181c */
[----:B------:R-:W-:Y:S06]  /*1d940*/  LDSM.16.M88.4 R12, [R201] ;  /* 0x00000000c90c783b */ /* 0x000fec0000000200 */
[----:B------:R1:W-:Y:S02]  /*1d950*/  MUFU.TANH R139, R55 ;  /* 0x00000037008b7308 */ /* 0x0003e40000002400 */
[----:B-1----:R-:W1:Y:S01]  /*1d960*/  LDSM.16.M88.4 R52, [R225+0xb800] ;  /* 0x00b80000e134783b */ /* 0x002e620000000200 */
[C---:B--2---:R-:W-:Y:S08]  /*1d970*/  HMMA.16816.F32 R16, R8.reuse, R20, R16 ;  /* 0x000000140810723c */ /* 0x044ff00000001810 */
[----:B------:R-:W-:Y:S01]  /*1d980*/  HMMA.16816.F32 R180, R8, R22, R180 ;  /* 0x0000001608b4723c */ /* 0x000fe200000018b4 */
[----:B------:R-:W2:Y:S07]  /*1d990*/  LDSM.16.M88.4 R20, [R219+0xa800] ;  /* 0x00a80000db14783b */ /* 0x000eae0000000200 */
[C---:B---3--:R-:W-:Y:S08]  /*1d9a0*/  HMMA.16816.F32 R32, R156.reuse, R4, R32 ;  /* 0x000000049c20723c */ /* 0x048ff00000001820 */
[----:B------:R-:W-:Y:S01]  /*1d9b0*/  HMMA.16816.F32 R28, R156, R6, R28 ;  /* 0x000000069c1c723c */ /* 0x000fe2000000181c */
[----:B------:R-:W3:Y:S07]  /*1d9c0*/  LDSM.16.M88.4 R4, [R200] ;  /* 0x00000000c804783b */ /* 0x000eee0000000200 */
[----:B----4-:R-:W-:Y:S08]  /*1d9d0*/  HMMA.16816.F32 R24, R152, R36, R24 ;  /* 0x000000249818723c */ /* 0x010ff00000001818 */
[----:B-1----:R-:W-:Y:S01]  /*1d9e0*/  HMMA.16816.F32 R172, R8, R52, R172 ;  /* 0x0000003408ac723c */ /* 0x002fe200000018ac */
[----:B------:R-:W-:-:S02]  /*1d9f0*/  FMUL.FTZ R32, R32, R49 ;  /* 0x0000003120207220 */ /* 0x000fc40000410000 */
[-C--:B------:R-:W-:Y:S02]  /*1da00*/  FMUL.FTZ R33, R33, R49.reuse ;  /* 0x0000003121217220 */ /* 0x080fe40000410000 */
[-C--:B------:R-:W-:Y:S02]  /*1da10*/  FMUL.FTZ R34, R34, R49.reuse ;  /* 0x0000003122227220 */ /* 0x080fe40000410000 */
[-C--:B------:R-:W-:Y:S01]  /*1da20*/  FMUL.FTZ R35, R35, R49.reuse ;  /* 0x0000003123237220 */ /* 0x080fe20000410000 */
[----:B------:R-:W-:Y:S01]  /*1da30*/  HMMA.16816.F32 R168, R8, R54, R168 ;  /* 0x0000003608a8723c */ /* 0x000fe200000018a8 */
[----:B------:R-:W1:Y:S01]  /*1da40*/  LDSM.16.M88.4 R8, [R208+0x6800] ;  /* 0x00680000d008783b */ /* 0x000e620000000200 */
[----:B------:R-:W-:Y:S06]  /*1da50*/  MUFU.TANH R36, R32 ;  /* 0x0000002000247308 */ /* 0x000fec0000002400 */
[----:B------:R-:W-:Y:S02]  /*1da60*/  HMMA.16816.F32 R148, R152, R38, R148 ;  /* 0x000000269894723c */ /* 0x000fe40000001894 */
[----:B------:R-:W-:Y:S08]  /*1da70*/  MUFU.TANH R54, R33 ;  /* 0x0000002100367308 */ /* 0x000ff00000002400 */
[----:B------:R-:W-:Y:S08]  /*1da80*/  MUFU.TANH R39, R34 ;  /* 0x0000002200277308 */ /* 0x000ff00000002400 */
[----:B------:R4:W-:Y:S01]  /*1da90*/  MUFU.TANH R38, R35 ;  /* 0x0000002300267308 */ /* 0x0009e20000002400 */
[----:B--2---:R-:W-:Y:S01]  /*1daa0*/  HMMA.16816.F32 R24, R140, R20, R24 ;  /* 0x000000148c18723c */ /* 0x004fe20000001818 */
[----:B----4-:R-:W2:Y:S07]  /*1dab0*/  LDSM.16.M88.4 R32, [R219+0xb000] ;  /* 0x00b00000db20783b */ /* 0x010eae0000000200 */
[C---:B------:R-:W-:Y:S08]  /*1dac0*/  HMMA.16816.F32 R16, R152.reuse, R12, R16 ;  /* 0x0000000c9810723c */ /* 0x040ff00000001810 */
[C---:B---3--:R-:W-:Y:S08]  /*1dad0*/  HMMA.16816.F32 R172, R152.reuse, R4, R172 ;  /* 0x0000000498ac723c */ /* 0x048ff000000018ac */
[C---:B------:R-:W-:Y:S01]  /*1dae0*/  HMMA.16816.F32 R168, R152.reuse, R6, R168 ;  /* 0x0000000698a8723c */ /* 0x040fe200000018a8 */
[----:B------:R-:W3:Y:S07]  /*1daf0*/  LDSM.16.M88.4 R4, [R219+0xb800] ;  /* 0x00b80000db04783b */ /* 0x000eee0000000200 */
[----:B------:R-:W-:Y:S01]  /*1db00*/  HMMA.16816.F32 R180, R152, R14, R180 ;  /* 0x0000000e98b4723c */ /* 0x000fe200000018b4 */
[----:B------:R-:W4:Y:S01]  /*1db10*/  LDSM.16.M88.4 R12, [R208+0x7000] ;  /* 0x00700000d00c783b */ /* 0x000f220000000200 */
[----:B------:R-:W-:-:S02]  /*1db20*/  FMUL.FTZ R65, R65, R49 ;  /* 0x0000003141417220 */ /* 0x000fc40000410000 */
[----:B------:R-:W-:-:S04]  /*1db30*/  FMUL.FTZ R67, R67, R49 ;  /* 0x0000003143437220 */ /* 0x000fc80000410000 */
[----:B-1----:R-:W-:Y:S01]  /*1db40*/  HMMA.16816.F32 R24, R156, R8, R24 ;  /* 0x000000089c18723c */ /* 0x002fe20000001818 */
[C---:B------:R-:W-:Y:S01]  /*1db50*/  IADD3 R187, R176.reuse, 0x9, RZ ;  /* 0x00000009b0bb7810 */ /* 0x040fe20007ffe0ff */
[----:B------:R-:W-:Y:S01]  /*1db60*/  FMUL.FTZ R61, R61, R49 ;  /* 0x000000313d3d7220 */ /* 0x000fe20000410000 */
[----:B------:R-:W-:-:S05]  /*1db70*/  IADD3 R177, R176, 0x1, RZ ;  /* 0x00000001b0b17810 */ /* 0x000fca0007ffe0ff */
[----:B------:R-:W-:Y:S01]  /*1db80*/  HMMA.16816.F32 R148, R140, R22, R148 ;  /* 0x000000168c94723c */ /* 0x000fe20000001894 */
[-C--:B------:R-:W-:Y:S01]  /*1db90*/  FMUL.FTZ R63, R63, R49.reuse ;  /* 0x000000313f3f7220 */ /* 0x080fe20000410000 */
[----:B------:R-:W-:Y:S01]  /*1dba0*/  I2F R191, R187 ;  /* 0x000000bb00bf7306 */ /* 0x000fe20000201400 */
[----:B------:R-:W-:Y:S01]  /*1dbb0*/  IADD3 R20, R176, 0x41, RZ ;  /* 0x00000041b0147810 */ /* 0x000fe20007ffe0ff */
[----:B------:R-:W-:Y:S01]  /*1dbc0*/  FMUL.FTZ R60, R60, R49 ;  /* 0x000000313c3c7220 */ /* 0x000fe20000410000 */
[----:B------:R-:W-:-:S03]  /*1dbd0*/  IADD3 R192, R176, 0x11, RZ ;  /* 0x00000011b0c07810 */ /* 0x000fc60007ffe0ff */
[----:B--2---:R-:W-:Y:S02]  /*1dbe0*/  HMMA.16816.F32 R16, R140, R32, R16 ;  /* 0x000000208c10723c */ /* 0x004fe40000001810 */
[----:B------:R-:W1:Y:S01]  /*1dbf0*/  MUFU.TANH R65, R65 ;  /* 0x0000004100417308 */ /* 0x000e620000002400 */
[-C--:B------:R-:W-:Y:S01]  /*1dc00*/  FMUL.FTZ R62, R62, R49.reuse ;  /* 0x000000313e3e7220 */ /* 0x080fe20000410000 */
[----:B------:R-:W-:Y:S01]  /*1dc10*/  IADD3 R190, R176, 0x10, RZ ;  /* 0x00000010b0be7810 */ /* 0x000fe20007ffe0ff */
[----:B------:R-:W-:-:S05]  /*1dc20*/  FMUL.FTZ R57, R57, R49 ;  /* 0x0000003139397220 */ /* 0x000fca0000410000 */
[----:B------:R-:W2:Y:S01]  /*1dc30*/  MUFU.TANH R67, R67 ;  /* 0x0000004300437308 */ /* 0x000ea20000002400 */
[-C--:B------:R-:W-:Y:S01]  /*1dc40*/  FMUL.FTZ R59, R59, R49.reuse ;  /* 0x000000313b3b7220 */ /* 0x080fe20000410000 */
[----:B------:R-:W-:Y:S01]  /*1dc50*/  IADD3 R45, R176, 0x19, RZ ;  /* 0x00000019b02d7810 */ /* 0x000fe20007ffe0ff */
[----:B------:R-:W-:-:S05]  /*1dc60*/  FMUL.FTZ R56, R56, R49 ;  /* 0x0000003138387220 */ /* 0x000fca0000410000 */
[----:B------:R-:W5:Y:S01]  /*1dc70*/  I2F R188, R177 ;  /* 0x000000b100bc7306 */ /* 0x000f620000201400 */
[-C--:B------:R-:W-:Y:S01]  /*1dc80*/  FMUL.FTZ R58, R58, R49.reuse ;  /* 0x000000313a3a7220 */ /* 0x080fe20000410000 */
[----:B------:R-:W-:Y:S01]  /*1dc90*/  IADD3 R137, R176, 0x18, RZ ;  /* 0x00000018b0897810 */ /* 0x000fe20007ffe0ff */
[----:B------:R-:W-:-:S05]  /*1dca0*/  FMUL.FTZ R43, R43, R49 ;  /* 0x000000312b2b7220 */ /* 0x000fca0000410000 */
[----:B------:R-:W-:Y:S01]  /*1dcb0*/  MUFU.TANH R193, R61 ;  /* 0x0000003d00c17308 */ /* 0x000fe20000002400 */
[----:B------:R-:W-:-:S07]  /*1dcc0*/  IADD3 R167, R176, 0x21, RZ ;  /* 0x00000021b0a77810 */ /* 0x000fce0007ffe0ff */
[----:B------:R-:W1:Y:S08]  /*1dcd0*/  I2F R21, R20 ;  /* 0x0000001400157306 */ /* 0x000e700000201400 */
[----:B------:R-:W1:Y:S08]  /*1dce0*/  I2F R61, R192 ;  /* 0x000000c0003d7306 */ /* 0x000e700000201400 */
[----:B------:R-:W-:Y:S01]  /*1dcf0*/  MUFU.TANH R63, R63 ;  /* 0x0000003f003f7308 */ /* 0x000fe20000002400 */
[----:B------:R-:W-:Y:S01]  /*1dd00*/  FMUL.FTZ R161, R161, R49 ;  /* 0x00000031a1a17220 */ /* 0x000fe20000410000 */
[----:B------:R-:W-:-:S06]  /*1dd10*/  IADD3 R166, R176, 0x20, RZ ;  /* 0x00000020b0a67810 */ /* 0x000fcc0007ffe0ff */
[----:B------:R-:W-:Y:S01]  /*1dd20*/  I2F R189, R190 ;  /* 0x000000be00bd7306 */ /* 0x000fe20000201400 */
[----:B------:R-:W-:-:S07]  /*1dd30*/  FMUL.FTZ R163, R163, R49 ;  /* 0x00000031a3a37220 */ /* 0x000fce0000410000 */
[----:B------:R-:W1:Y:S01]  /*1dd40*/  MUFU.TANH R60, R60 ;  /* 0x0000003c003c7308 */ /* 0x000e620000002400 */
[----:B------:R-:W-:Y:S07]  /*1dd50*/  HMMA.16816.F32 R180, R140, R34, R180 ;  /* 0x000000228cb4723c */ /* 0x000fee00000018b4 */
[----:B------:R-:W-:Y:S01]  /*1dd60*/  MUFU.TANH R62, R62 ;  /* 0x0000003e003e7308 */ /* 0x000fe20000002400 */
[----:B------:R-:W-:Y:S01]  /*1dd70*/  IADD3 R195, R176, 0x29, RZ ;  /* 0x00000029b0c37810 */ /* 0x000fe20007ffe0ff */
[----:B------:R-:W-:-:S06]  /*1dd80*/  FMUL.FTZ R25, R25, R49 ;  /* 0x0000003119197220 */ /* 0x000fcc0000410000 */
[----:B------:R-:W-:Y:S01]  /*1dd90*/  MUFU.TANH R57, R57 ;  /* 0x0000003900397308 */ /* 0x000fe20000002400 */
[----:B-1----:R-:W-:-:S07]  /*1dda0*/  FFMA.FTZ R65, R0, R191, R65 ;  /* 0x000000bf00417223 */ /* 0x002fce0000010041 */
[----:B------:R-:W-:Y:S01]  /*1ddb0*/  MUFU.TANH R59, R59 ;  /* 0x0000003b003b7308 */ /* 0x000fe20000002400 */
[----:B--2---:R-:W-:-:S07]  /*1ddc0*/  FFMA.FTZ R35, R0, R191, R67 ;  /* 0x000000bf00237223 */ /* 0x004fce0000010043 */
[----:B------:R-:W1:Y:S01]  /*1ddd0*/  I2F R44, R45 ;  /* 0x0000002d002c7306 */ /* 0x000e620000201400 */
[-C--:B------:R-:W-:Y:S01]  /*1dde0*/  FMUL.FTZ R160, R160, R49.reuse ;  /* 0x00000031a0a07220 */ /* 0x080fe20000410000 */
[C---:B------:R-:W-:Y:S01]  /*1ddf0*/  ISETP.GE.AND P3, PT, R187.reuse, R2, PT ;  /* 0x00000002bb00720c */ /* 0x040fe20003f66270 */
[----:B------:R-:W-:Y:S01]  /*1de00*/  FMUL.FTZ R162, R162, R49 ;  /* 0x00000031a2a27220 */ /* 0x000fe20000410000 */
[----:B------:R-:W-:-:S04]  /*1de10*/  ISETP.GE.AND P6, PT, R187, R3, PT ;  /* 0x00000003bb00720c */ /* 0x000fc80003fc6270 */
[----:B------:R-:W-:Y:S01]  /*1de20*/  MUFU.TANH R56, R56 ;  /* 0x0000003800387308 */ /* 0x000fe20000002400 */
[-C--:B------:R-:W-:Y:S01]  /*1de30*/  FMUL.FTZ R53, R146, R49.reuse ;  /* 0x0000003192357220 */ /* 0x080fe20000410000 */
[----:B------:R-:W-:Y:S06]  /*1de40*/  HMMA.16816.F32 R148, R156, R10, R148 ;  /* 0x0000000a9c94723c */ /* 0x000fec0000001894 */
[----:B------:R-:W2:Y:S01]  /*1de50*/  I2F R136, R137 ;  /* 0x0000008900887306 */ /* 0x000ea20000201400 */
[----:B------:R-:W-:Y:S01]  /*1de60*/  FMUL.FTZ R41, R41, R49 ;  /* 0x0000003129297220 */ /* 0x000fe20000410000 */
[----:B------:R-:W-:-:S06]  /*1de70*/  IADD3 R146, R176, 0x28, RZ ;  /* 0x00000028b0927810 */ /* 0x000fcc0007ffe0ff */
[----:B------:R-:W-:Y:S01]  /*1de80*/  MUFU.TANH R58, R58 ;  /* 0x0000003a003a7308 */ /* 0x000fe20000002400 */
[----:B---3--:R-:W-:Y:S01]  /*1de90*/  HMMA.16816.F32 R8, R140, R4, R172 ;  /* 0x000000048c08723c */ /* 0x008fe200000018ac */
[----:B-----5:R-:W-:-:S06]  /*1dea0*/  FFMA.FTZ R34, R0, R188, R178 ;  /* 0x000000bc00227223 */ /* 0x020fcc00000100b2 */
[----:B------:R3:W-:Y:S01]  /*1deb0*/  MUFU.TANH R46, R43 ;  /* 0x0000002b002e7308 */ /* 0x0007e20000002400 */
[----:B------:R-:W-:Y:S01]  /*1dec0*/  FFMA.FTZ R32, R0, R188, R179 ;  /* 0x000000bc00207223 */ /* 0x000fe200000100b3 */
[C---:B------:R-:W-:Y:S01]  /*1ded0*/  ISETP.GE.AND P4, PT, R177.reuse, R2, PT ;  /* 0x00000002b100720c */ /* 0x040fe20003f86270 */
[----:B------:R-:W-:Y:S01]  /*1dee0*/  FMUL.FTZ R26, R26, R49 ;  /* 0x000000311a1a7220 */ /* 0x000fe20000410000 */
[----:B------:R-:W-:Y:S01]  /*1def0*/  ISETP.GE.AND P5, PT, R177, R3, PT ;  /* 0x00000003b100720c */ /* 0x000fe20003fa6270 */
[----:B------:R-:W-:-:S03]  /*1df00*/  IMAD.MOV.U32 R174, RZ, RZ, R21 ;  /* 0x000000ffffae7224 */ /* 0x000fc600078e0015 */
[----:B------:R-:W-:Y:S01]  /*1df10*/  I2F R47, R166 ;  /* 0x000000a6002f7306 */ /* 0x000fe20000201400 */
[-C--:B------:R-:W-:Y:S02]  /*1df20*/  FMUL.FTZ R40, R40, R49.reuse ;  /* 0x0000003128287220 */ /* 0x080fe40000410000 */
[----:B---3--:R-:W-:-:S05]  /*1df30*/  FMUL.FTZ R43, R144, R49 ;  /* 0x00000031902b7220 */ /* 0x008fca0000410000 */
[----:B------:R-:W3:Y:S01]  /*1df40*/  I2F R144, R167 ;  /* 0x000000a700907306 */ /* 0x000ee20000201400 */
[----:B------:R-:W-:Y:S01]  /*1df50*/  IADD3 R246, R176, 0x31, RZ ;  /* 0x00000031b0f67810 */ /* 0x000fe20007ffe0ff */
[----:B------:R-:W-:Y:S01]  /*1df60*/  FMUL.FTZ R31, R31, R49 ;  /* 0x000000311f1f7220 */ /* 0x000fe20000410000 */
[----:B------:R-:W-:Y:S01]  /*1df70*/  FSEL R65, R65, -INF , !P3 ;  /* 0xff80000041417808 */ /* 0x000fe20005800000 */
[----:B------:R-:W-:Y:S01]  /*1df80*/  FFMA.FTZ R21, R0, R61, R193 ;  /* 0x0000003d00157223 */ /* 0x000fe200000100c1 */
[----:B------:R-:W-:Y:S01]  /*1df90*/  FSEL R35, R35, -INF , !P6 ;  /* 0xff80000023237808 */ /* 0x000fe20007000000 */
[-C--:B------:R-:W-:Y:S02]  /*1dfa0*/  FMUL.FTZ R42, R42, R49.reuse ;  /* 0x000000312a2a7220 */ /* 0x080fe40000410000 */
[----:B------:R-:W-:Y:S01]  /*1dfb0*/  MUFU.TANH R161, R161 ;  /* 0x000000a100a17308 */ /* 0x000fe20000002400 */
[----:B------:R-:W-:Y:S01]  /*1dfc0*/  FMUL.FTZ R52, R145, R49 ;  /* 0x0000003191347220 */ /* 0x000fe20000410000 */
[----:B----4-:R-:W-:Y:S01]  /*1dfd0*/  HMMA.16816.F32 R16, R156, R12, R16 ;  /* 0x0000000c9c10723c */ /* 0x010fe20000001810 */
[----:B------:R-:W-:-:S02]  /*1dfe0*/  ISETP.GE.AND P3, PT, R192, R2, PT ;  /* 0x00000002c000720c */ /* 0x000fc40003f66270 */
[----:B------:R-:W-:-:S03]  /*1dff0*/  ISETP.GE.AND P6, PT, R192, R3, PT ;  /* 0x00000003c000720c */ /* 0x000fc60003fc6270 */
[----:B------:R-:W-:Y:S01]  /*1e000*/  MUFU.TANH R163, R163 ;  /* 0x000000a300a37308 */ /* 0x000fe20000002400 */
[C---:B------:R-:W-:Y:S01]  /*1e010*/  IADD3 R198, R176.reuse, 0x30, RZ ;  /* 0x00000030b0c67810 */ /* 0x040fe20007ffe0ff */
[-C--:B------:R-:W-:Y:S01]  /*1e020*/  FMUL.FTZ R37, R147, R49.reuse ;  /* 0x0000003193257220 */ /* 0x080fe20000410000 */
[----:B------:R-:W-:Y:S01]  /*1e030*/  IADD3 R247, R176, 0x39, RZ ;  /* 0x00000039b0f77810 */ /* 0x000fe20007ffe0ff */
[----:B------:R-:W-:-:S04]  /*1e040*/  FMUL.FTZ R24, R24, R49 ;  /* 0x0000003118187220 */ /* 0x000fc80000410000 */
[----:B------:R-:W4:Y:S01]  /*1e050*/  I2F R194, R195 ;  /* 0x000000c300c27306 */ /* 0x000f220000201400 */
[----:B------:R-:W-:Y:S01]  /*1e060*/  FSEL R34, R34, -INF , !P4 ;  /* 0xff80000022227808 */ /* 0x000fe20006000000 */
[----:B------:R-:W-:Y:S01]  /*1e070*/  FFMA.FTZ R23, R0, R189, R60 ;  /* 0x000000bd00177223 */ /* 0x000fe2000001003c */
[----:B------:R-:W-:-:S05]  /*1e080*/  FSEL R32, R32, -INF , !P5 ;  /* 0xff80000020207808 */ /* 0x000fca0006800000 */
[----:B------:R5:W-:Y:S01]  /*1e090*/  MUFU.TANH R33, R25 ;  /* 0x0000001900217308 */ /* 0x000be20000002400 */
[----:B------:R-:W-:Y:S01]  /*1e0a0*/  IMAD.MOV.U32 R172, RZ, RZ, R20 ;  /* 0x000000ffffac7224 */ /* 0x000fe200078e0014 */
[C---:B------:R-:W-:Y:S01]  /*1e0b0*/  ISETP.GE.AND P4, PT, R190.reuse, R2, PT ;  /* 0x00000002be00720c */ /* 0x040fe20003f86270 */
[----:B------:R-:W-:Y:S01]  /*1e0c0*/  FMUL.FTZ R29, R29, R49 ;  /* 0x000000311d1d7220 */ /* 0x000fe20000410000 */
[----:B------:R-:W-:Y:S01]  /*1e0d0*/  ISETP.GE.AND P5, PT, R190, R3, PT ;  /* 0x00000003be00720c */ /* 0x000fe20003fa6270 */
[----:B-1----:R-:W-:-:S03]  /*1e0e0*/  FFMA.FTZ R20, R0, R44, R57 ;  /* 0x0000002c00147223 */ /* 0x002fc60000010039 */
[----:B------:R-:W-:Y:S01]  /*1e0f0*/  MUFU.TANH R160, R160 ;  /* 0x000000a000a07308 */ /* 0x000fe20000002400 */
[----:B------:R-:W-:Y:S01]  /*1e100*/  FSEL R21, R21, -INF , !P3 ;  /* 0xff80000015157808 */ /* 0x000fe20005800000 */
[----:B-----5:R-:W-:-:S06]  /*1e110*/  FFMA.FTZ R25, R0, R61, R63 ;  /* 0x0000003d00197223 */ /* 0x020fcc000001003f */
[----:B------:R-:W-:Y:S01]  /*1e120*/  MUFU.TANH R162, R162 ;  /* 0x000000a200a27308 */ /* 0x000fe20000002400 */
[----:B------:R-:W-:Y:S02]  /*1e130*/  ISETP.GE.AND P3, PT, R45, R2, PT ;  /* 0x000000022d00720c */ /* 0x000fe40003f66270 */
[----:B------:R-:W-:-:S05]  /*1e140*/  FSEL R25, R25, -INF , !P6 ;  /* 0xff80000019197808 */ /* 0x000fca0007000000 */
[----:B------:R-:W1:Y:S01]  /*1e150*/  I2F R145, R146 ;  /* 0x0000009200917306 */ /* 0x000e620000201400 */
[----:B------:R-:W-:Y:S01]  /*1e160*/  ISETP.GE.AND P6, PT, R45, R3, PT ;  /* 0x000000032d00720c */ /* 0x000fe20003fc6270 */
[----:B------:R-:W-:Y:S01]  /*1e170*/  FMUL.FTZ R30, R30, R49 ;  /* 0x000000311e1e7220 */ /* 0x000fe20000410000 */
[----:B------:R-:W-:-:S05]  /*1e180*/  IADD3 R250, R176, 0x38, RZ ;  /* 0x00000038b0fa7810 */ /* 0x000fca0007ffe0ff */
[----:B------:R5:W-:Y:S01]  /*1e190*/  MUFU.TANH R12, R26 ;  /* 0x0000001a000c7308 */ /* 0x000be20000002400 */
[----:B------:R-:W-:Y:S01]  /*1e1a0*/  FSEL R23, R23, -INF , !P4 ;  /* 0xff80000017177808 */ /* 0x000fe20006000000 */
[----:B--2---:R-:W-:Y:S01]  /*1e1b0*/  FFMA.FTZ R22, R0, R136, R56 ;  /* 0x0000008800167223 */ /* 0x004fe20000010038 */
[----:B------:R-:W-:-:S05]  /*1e1c0*/  ISETP.GE.AND P4, PT, R137, R2, PT ;  /* 0x000000028900720c */ /* 0x000fca0003f86270 */
[----:B------:R-:W-:Y:S01]  /*1e1d0*/  MUFU.TANH R41, R41 ;  /* 0x0000002900297308 */ /* 0x000fe20000002400 */
[----:B------:R-:W-:Y:S01]  /*1e1e0*/  IADD3 R249, R176, 0x40, RZ ;  /* 0x00000040b0f97810 */ /* 0x000fe20007ffe0ff */
[----:B-----5:R-:W-:-:S06]  /*1e1f0*/  FFMA.FTZ R26, R0, R189, R62 ;  /* 0x000000bd001a7223 */ /* 0x020fcc000001003e */
[----:B------:R-:W2:Y:S01]  /*1e200*/  I2F R199, R246 ;  /* 0x000000f600c77306 */ /* 0x000ea20000201400 */
[----:B------:R-:W-:Y:S01]  /*1e210*/  FSEL R20, R20, -INF , !P3 ;  /* 0xff80000014147808 */ /* 0x000fe20005800000 */
[----:B---3--:R-:W-:Y:S01]  /*1e220*/  FFMA.FTZ R165, R0, R144, R165 ;  /* 0x0000009000a57223 */ /* 0x008fe200000100a5 */
[----:B------:R-:W-:-:S05]  /*1e230*/  FSEL R26, R26, -INF , !P5 ;  /* 0xff8000001a1a7808 */ /* 0x000fca0006800000 */
[----:B------:R3:W-:Y:S01]  /*1e240*/  MUFU.TANH R152, R31 ;  /* 0x0000001f00987308 */ /* 0x0007e20000002400 */
[----:B------:R-:W-:Y:S02]  /*1e250*/  ISETP.GE.AND P5, PT, R137, R3, PT ;  /* 0x000000038900720c */ /* 0x000fe40003fa6270 */
[----:B------:R-:W-:-:S05]  /*1e260*/  ISETP.GE.AND P3, PT, R167, R2, PT ;  /* 0x00000002a700720c */ /* 0x000fca0003f66270 */
[----:B------:R-:W-:Y:S01]  /*1e270*/  MUFU.TANH R40, R40 ;  /* 0x0000002800287308 */ /* 0x000fe20000002400 */
[----:B---3--:R-:W-:-:S07]  /*1e280*/  FFMA.FTZ R31, R0, R44, R59 ;  /* 0x0000002c001f7223 */ /* 0x008fce000001003b */
[----:B------:R-:W3:Y:S01]  /*1e290*/  I2F R197, R198 ;  /* 0x000000c600c57306 */ /* 0x000ee20000201400 */
[----:B------:R-:W-:Y:S01]  /*1e2a0*/  FMUL.FTZ R28, R28, R49 ;  /* 0x000000311c1c7220 */ /* 0x000fe20000410000 */
[----:B------:R-:W-:-:S06]  /*1e2b0*/  FSEL R31, R31, -INF , !P6 ;  /* 0xff8000001f1f7808 */ /* 0x000fcc0007000000 */
[----:B------:R-:W5:Y:S01]  /*1e2c0*/  MUFU.TANH R42, R42 ;  /* 0x0000002a002a7308 */ /* 0x000f620000002400 */
[----:B------:R-:W-:-:S07]  /*1e2d0*/  ISETP.GE.AND P6, PT, R167, R3, PT ;  /* 0x00000003a700720c */ /* 0x000fce0003fc6270 */
[----:B------:R1:W-:Y:S01]  /*1e2e0*/  MUFU.TANH R153, R24 ;  /* 0x0000001800997308 */ /* 0x0003e20000002400 */
[----:B------:R-:W-:Y:S01]  /*1e2f0*/  FSEL R22, R22, -INF , !P4 ;  /* 0xff80000016167808 */ /* 0x000fe20006000000 */
[----:B----4-:R-:W-:Y:S01]  /*1e300*/  FFMA.FTZ R154, R0, R194, R161 ;  /* 0x000000c2009a7223 */ /* 0x010fe200000100a1 */
[----:B------:R-:W-:-:S05]  /*1e310*/  ISETP.GE.AND P4, PT, R166, R2, PT ;  /* 0x00000002a600720c */ /* 0x000fca0003f86270 */
[----:B------:R-:W-:Y:S01]  /*1e320*/  MUFU.TANH R52, R52 ;  /* 0x0000003400347308 */ /* 0x000fe20000002400 */
[----:B-1----:R-:W-:-:S07]  /*1e330*/  FFMA.FTZ R24, R0, R136, R58 ;  /* 0x0000008800187223 */ /* 0x002fce000001003a */
[----:B------:R-:W-:Y:S01]  /*1e340*/  MUFU.TANH R37, R37 ;  /* 0x0000002500257308 */ /* 0x000fe20000002400 */
[----:B------:R-:W-:Y:S01]  /*1e350*/  FFMA.FTZ R136, R0, R47, R164 ;  /* 0x0000002f00887223 */ /* 0x000fe200000100a4 */
[----:B------:R-:W-:-:S06]  /*1e360*/  FSEL R24, R24, -INF , !P5 ;  /* 0xff80000018187808 */ /* 0x000fcc0006800000 */
[----:B------:R1:W-:Y:S01]  /*1e370*/  MUFU.TANH R147, R29 ;  /* 0x0000001d00937308 */ /* 0x0003e20000002400 */
[----:B------:R-:W-:-:S07]  /*1e380*/  ISETP.GE.AND P5, PT, R166, R3, PT ;  /* 0x00000003a600720c */ /* 0x000fce0003fa6270 */
[----:B------:R-:W4:Y:S01]  /*1e390*/  I2F R247, R247 ;  /* 0x000000f700f77306 */ /* 0x000f220000201400 */
[----:B-1----:R-:W-:-:S07]  /*1e3a0*/  FFMA.FTZ R29, R0, R144, R139 ;  /* 0x00000090001d7223 */ /* 0x002fce000001008b */
[----:B------:R-:W-:Y:S01]  /*1e3b0*/  MUFU.TANH R43, R43 ;  /* 0x0000002b002b7308 */ /* 0x000fe20000002400 */
[----:B------:R-:W-:Y:S01]  /*1e3c0*/  FSEL R139, R165, -INF , !P3 ;  /* 0xff800000a58b7808 */ /* 0x000fe20005800000 */
[----:B------:R-:W-:Y:S01]  /*1e3d0*/  FFMA.FTZ R144, R0, R194, R163 ;  /* 0x000000c200907223 */ /* 0x000fe200000100a3 */
[----:B------:R-:W-:-:S05]  /*1e3e0*/  ISETP.GE.AND P3, PT, R195, R2, PT ;  /* 0x00000002c300720c */ /* 0x000fca0003f66270 */
[----:B------:R-:W1:Y:S01]  /*1e3f0*/  I2F R155, R250 ;  /* 0x000000fa009b7306 */ /* 0x000e620000201400 */
[----:B------:R-:W-:Y:S02]  /*1e400*/  FSEL R29, R29, -INF , !P6 ;  /* 0xff8000001d1d7808 */ /* 0x000fe40007000000 */
[----:B------:R-:W-:-:S05]  /*1e410*/  ISETP.GE.AND P6, PT, R195, R3, PT ;  /* 0x00000003c300720c */ /* 0x000fca0003fc6270 */
[----:B------:R-:W1:Y:S01]  /*1e420*/  MUFU.TANH R53, R53 ;  /* 0x0000003500357308 */ /* 0x000e620000002400 */
[----:B------:R-:W-:Y:S01]  /*1e430*/  FSEL R136, R136, -INF , !P4 ;  /* 0xff80000088887808 */ /* 0x000fe20006000000 */
[----:B------:R-:W-:-:S06]  /*1e440*/  FFMA.FTZ R160, R0, R145, R160 ;  /* 0x0000009100a07223 */ /* 0x000fcc00000100a0 */
[----:B------:R1:W-:Y:S01]  /*1e450*/  MUFU.TANH R196, R30 ;  /* 0x0000001e00c47308 */ /* 0x0003e20000002400 */
[----:B------:R-:W-:Y:S01]  /*1e460*/  ISETP.GE.AND P4, PT, R146, R2, PT ;  /* 0x000000029200720c */ /* 0x000fe20003f86270 */
[----:B--2---:R-:W-:-:S06]  /*1e470*/  FFMA.FTZ R41, R0, R199, R41 ;  /* 0x000000c700297223 */ /* 0x004fcc0000010029 */
[----:B------:R-:W2:Y:S01]  /*1e480*/  I2F R248, R249 ;  /* 0x000000f900f87306 */ /* 0x000ea20000201400 */
[----:B------:R-:W-:Y:S01]  /*1e490*/  IADD3 R4, R176, 0x49, RZ ;  /* 0x00000049b0047810 */ /* 0x000fe20007ffe0ff */
[----:B-1----:R-:W-:-:S06]  /*1e4a0*/  FFMA.FTZ R30, R0, R47, R138 ;  /* 0x0000002f001e7223 */ /* 0x002fcc000001008a */
[----:B------:R1:W-:Y:S01]  /*1e4b0*/  MUFU.TANH R55, R28 ;  /* 0x0000001c00377308 */ /* 0x0003e20000002400 */
[----:B------:R-:W-:Y:S01]  /*1e4c0*/  FSEL R154, R154, -INF , !P3 ;  /* 0xff8000009a9a7808 */ /* 0x000fe20005800000 */
[----:B------:R-:W-:Y:S01]  /*1e4d0*/  FFMA.FTZ R46, R0, R199, R46 ;  /* 0x000000c7002e7223 */ /* 0x000fe2000001002e */
[----:B------:R-:W-:Y:S02]  /*1e4e0*/  FSEL R30, R30, -INF , !P5 ;  /* 0xff8000001e1e7808 */ /* 0x000fe40006800000 */
[----:B------:R-:W-:Y:S02]  /*1e4f0*/  ISETP.GE.AND P5, PT, R146, R3, PT ;  /* 0x000000039200720c */ /* 0x000fe40003fa6270 */
[----:B------:R-:W-:Y:S01]  /*1e500*/  FSEL R144, R144, -INF , !P6 ;  /* 0xff80000090907808 */ /* 0x000fe20007000000 */
[----:B---3--:R-:W-:Y:S01]  /*1e510*/  FFMA.FTZ R178, R0, R197, R40 ;  /* 0x000000c500b27223 */ /* 0x008fe20000010028 */
[CC--:B------:R-:W-:Y:S01]  /*1e520*/  ISETP.GE.AND P3, PT, R246.reuse, R2.reuse, PT ;  /* 0x00000002f600720c */ /* 0x0c0fe20003f66270 */
[----:B------:R-:W-:Y:S01]  /*1e530*/  IMAD.MOV.U32 R164, RZ, RZ, R12 ;  /* 0x000000ffffa47224 */ /* 0x000fe200078e000c */
[----:B------:R-:W-:Y:S01]  /*1e540*/  ISETP.GE.AND P6, PT, R246, R3, PT ;  /* 0x00000003f600720c */ /* 0x000fe20003fc6270 */
[----:B-1----:R-:W-:Y:S01]  /*1e550*/  FFMA.FTZ R28, R0, R145, R162 ;  /* 0x00000091001c7223 */ /* 0x002fe200000100a2 */
[C---:B------:R-:W-:Y:S01]  /*1e560*/  IADD3 R175, R176.reuse, 0x48, RZ ;  /* 0x00000048b0af7810 */ /* 0x040fe20007ffe0ff */
[----:B------:R-:W-:Y:S01]  /*1e570*/  HMMA.16816.F32 R180, R156, R14, R180 ;  /* 0x0000000e9cb4723c */ /* 0x000fe200000018b4 */
[----:B------:R-:W-:Y:S01]  /*1e580*/  IADD3 R173, R176, 0x39, RZ ;  /* 0x00000039b0ad7810 */ /* 0x000fe20007ffe0ff */
[----:B-----5:R-:W-:Y:S01]  /*1e590*/  FFMA.FTZ R197, R0, R197, R42 ;  /* 0x000000c500c57223 */ /* 0x020fe2000001002a */
[----:B------:R-:W-:Y:S01]  /*1e5a0*/  FSEL R187, R160, -INF , !P4 ;  /* 0xff800000a0bb7808 */ /* 0x000fe20006000000 */
[----:B------:R-:W1:Y:S01]  /*1e5b0*/  LDSM.16.M88.4 R12, [R208+0x7800] ;  /* 0x00780000d00c783b */ /* 0x000e620000000200 */
[----:B------:R-:W-:Y:S01]  /*1e5c0*/  FSEL R28, R28, -INF , !P5 ;  /* 0xff8000001c1c7808 */ /* 0x000fe20006800000 */
[----:B------:R-:W3:Y:S01]  /*1e5d0*/  I2F R193, R4 ;  /* 0x0000000400c17306 */ /* 0x000ee20000201400 */
[----:B------:R-:W-:Y:S01]  /*1e5e0*/  ISETP.GE.AND P4, PT, R198, R2, PT ;  /* 0x00000002c600720c */ /* 0x000fe20003f86270 */
[----:B----4-:R-:W-:Y:S01]  /*1e5f0*/  FFMA.FTZ R52, R0, R247, R52 ;  /* 0x000000f700347223 */ /* 0x010fe20000010034 */
[----:B------:R-:W-:Y:S01]  /*1e600*/  ISETP.GE.AND P5, PT, R198, R3, PT ;  /* 0x00000003c600720c */ /* 0x000fe20003fa6270 */
[----:B------:R-:W-:Y:S01]  /*1e610*/  FFMA.FTZ R166, R0, R247, R37 ;  /* 0x000000f700a67223 */ /* 0x000fe20000010025 */
[----:B------:R-:W-:-:S02]  /*1e620*/  FSEL R177, R41, -INF , !P3 ;  /* 0xff80000029b17808 */ /* 0x000fc40005800000 */
[----:B------:R-:W-:Y:S01]  /*1e630*/  FSEL R48, R46, -INF , !P6 ;  /* 0xff8000002e307808 */ /* 0x000fe20007000000 */
[----:B------:R-:W4:Y:S01]  /*1e640*/  I2F R5, R175 ;  /* 0x000000af00057306 */ /* 0x000f220000201400 */
[-C--:B------:R-:W-:Y:S01]  /*1e650*/  ISETP.GE.AND P3, PT, R173, R2.reuse, PT ;  /* 0x00000002ad00720c */ /* 0x080fe20003f66270 */
[----:B------:R-:W-:Y:S01]  /*1e660*/  FMUL.FTZ R42, R151, R49 ;  /* 0x00000031972a7220 */ /* 0x000fe20000410000 */
[----:B------:R-:W-:Y:S01]  /*1e670*/  ISETP.GE.AND P6, PT, R173, R3, PT ;  /* 0x00000003ad00720c */ /* 0x000fe20003fc6270 */
[-C--:B------:R-:W-:Y:S01]  /*1e680*/  FFMA.FTZ R43, R0, R155.reuse, R43 ;  /* 0x0000009b002b7223 */ /* 0x080fe2000001002b */
[----:B------:R-:W-:Y:S01]  /*1e690*/  FSEL R178, R178, -INF , !P4 ;  /* 0xff800000b2b27808 */ /* 0x000fe20006000000 */
[----:B------:R-:W-:Y:S01]  /*1e6a0*/  FFMA.FTZ R155, R0, R155, R53 ;  /* 0x0000009b009b7223 */ /* 0x000fe20000010035 */
[----:B------:R-:W-:Y:S01]  /*1e6b0*/  FSEL R151, R197, -INF , !P5 ;  /* 0xff800000c5977808 */ /* 0x000fe20006800000 */
[----:B------:R-:W-:Y:S01]  /*1e6c0*/  FMUL.FTZ R27, R27, R49 ;  /* 0x000000311b1b7220 */ /* 0x000fe20000410000 */
[----:B------:R-:W-:Y:S01]  /*1e6d0*/  ISETP.GE.AND P4, PT, R250, R2, PT ;  /* 0x00000002fa00720c */ /* 0x000fe20003f86270 */
[-C--:B--2---:R-:W-:Y:S01]  /*1e6e0*/  FFMA.FTZ R36, R0, R248.reuse, R36 ;  /* 0x000000f800247223 */ /* 0x084fe20000010024 */
[-C--:B------:R-:W-:Y:S01]  /*1e6f0*/  ISETP.GE.AND P5, PT, R250, R3.reuse, PT ;  /* 0x00000003fa00720c */ /* 0x080fe20003fa6270 */
[----:B------:R-:W-:Y:S01]  /*1e700*/  FFMA.FTZ R39, R0, R248, R39 ;  /* 0x000000f800277223 */ /* 0x000fe20000010027 */
[----:B------:R-:W-:Y:S01]  /*1e710*/  FSEL R165, R52, -INF , !P3 ;  /* 0xff80000034a57808 */ /* 0x000fe20005800000 */
[----:B------:R-:W-:Y:S01]  /*1e720*/  I2F R184, R176 ;  /* 0x000000b000b87306 */ /* 0x000fe20000201400 */
[----:B------:R-:W-:Y:S01]  /*1e730*/  FSEL R166, R166, -INF , !P6 ;  /* 0xff800000a6a67808 */ /* 0x000fe20007000000 */
[C---:B------:R-:W-:Y:S01]  /*1e740*/  FFMA.FTZ R54, R0.reuse, R174, R54 ;  /* 0x000000ae00367223 */ /* 0x040fe20000010036 */
[C---:B------:R-:W-:Y:S01]  /*1e750*/  ISETP.GE.AND P3, PT, R249.reuse, R2, PT ;  /* 0x00000002f900720c */ /* 0x040fe20003f66270 */
[----:B------:R-:W-:Y:S01]  /*1e760*/  FFMA.FTZ R38, R0, R174, R38 ;  /* 0x000000ae00267223 */ /* 0x000fe20000010026 */
[----:B------:R-:W-:-:S02]  /*1e770*/  ISETP.GE.AND P6, PT, R249, R3, PT ;  /* 0x00000003f900720c */ /* 0x000fc40003fc6270 */
[C---:B------:R-:W-:Y:S01]  /*1e780*/  IADD3 R252, R176.reuse, 0x50, RZ ;  /* 0x00000050b0fc7810 */ /* 0x040fe20007ffe0ff */
[----:B------:R2:W-:Y:S01]  /*1e790*/  MUFU.TANH R63, R27 ;  /* 0x0000001b003f7308 */ /* 0x0005e20000002400 */
[----:B------:R-:W-:Y:S02]  /*1e7a0*/  FSEL R179, R43, -INF , !P4 ;  /* 0xff8000002bb37808 */ /* 0x000fe40006000000 */
        /* <DEDUP_REMOVED lines=9> */
[----:B------:R-:W-:Y:S01]  /*1e840*/  IADD3 R190, R176, 0x8, RZ ;  /* 0x00000008b0be7810 */ /* 0x000fe20007ffe0ff */
[-C--:B------:R-:W-:Y:S01]  /*1e850*/  FMUL.FTZ R148, R148, R49.reuse ;  /* 0x0000003194947220 */ /* 0x080fe20000410000 */
[----:B------:R-:W-:Y:S01]  /*1e860*/  FSEL R155, R155, -INF , !P5 ;  /* 0xff8000009b9b7808 */ /* 0x000fe20006800000 */
[-C--:B------:R-:W-:Y:S01]  /*1e870*/  FMUL.FTZ R145, R150, R49.reuse ;  /* 0x0000003196917220 */ /* 0x080fe20000410000 */
[C---:B--2---:R-:W-:Y:S01]  /*1e880*/  IADD3 R27, R176.reuse, 0x61, RZ ;  /* 0x00000061b01b7810 */ /* 0x044fe20007ffe0ff */
[-C--:B------:R-:W-:Y:S01]  /*1e890*/  FMUL.FTZ R149, R149, R49.reuse ;  /* 0x0000003195957220 */ /* 0x080fe20000410000 */
[----:B------:R-:W-:Y:S01]  /*1e8a0*/  IADD3 R41, R176, 0x79, RZ ;  /* 0x00000079b0297810 */ /* 0x000fe20007ffe0ff */
[-C--:B------:R-:W-:Y:S01]  /*1e8b0*/  FMUL.FTZ R16, R16, R49.reuse ;  /* 0x0000003110107220 */ /* 0x080fe20000410000 */
[-C--:B------:R-:W-:Y:S01]  /*1e8c0*/  ISETP.GE.AND P4, PT, R176, R2.reuse, PT ;  /* 0x00000002b000720c */ /* 0x080fe20003f86270 */
[----:B------:R-:W-:Y:S01]  /*1e8d0*/  FMUL.FTZ R18, R18, R49 ;  /* 0x0000003112127220 */ /* 0x000fe20000410000 */
[----:B------:R-:W-:Y:S01]  /*1e8e0*/  ISETP.GE.AND P5, PT, R176, R3, PT ;  /* 0x00000003b000720c */ /* 0x000fe20003fa6270 */
[-C--:B------:R-:W-:Y:S01]  /*1e8f0*/  FMUL.FTZ R17, R17, R49.reuse ;  /* 0x0000003111117220 */ /* 0x080fe20000410000 */
[----:B------:R-:W-:Y:S01]  /*1e900*/  FSEL R173, R36, -INF , !P3 ;  /* 0xff80000024ad7808 */ /* 0x000fe20005800000 */
[-C--:B------:R-:W-:Y:S01]  /*1e910*/  FMUL.FTZ R19, R19, R49.reuse ;  /* 0x0000003113137220 */ /* 0x080fe20000410000 */
[----:B------:R-:W-:Y:S01]  /*1e920*/  FSEL R176, R39, -INF , !P6 ;  /* 0xff80000027b07808 */ /* 0x000fe20007000000 */
[-C--:B------:R-:W-:Y:S01]  /*1e930*/  FMUL.FTZ R183, R183, R49.reuse ;  /* 0x00000031b7b77220 */ /* 0x080fe20000410000 */
[-C--:B------:R-:W-:Y:S01]  /*1e940*/  ISETP.GE.AND P3, PT, R172, R2.reuse, PT ;  /* 0x00000002ac00720c */ /* 0x080fe20003f66270 */
[----:B------:R-:W-:Y:S01]  /*1e950*/  FMUL.FTZ R64, R64, R49 ;  /* 0x0000003140407220 */ /* 0x000fe20000410000 */
[----:B------:R-:W-:Y:S01]  /*1e960*/  ISETP.GE.AND P6, PT, R172, R3, PT ;  /* 0x00000003ac00720c */ /* 0x000fe20003fc6270 */
[-C--:B---3--:R-:W-:Y:S01]  /*1e970*/  FFMA.FTZ R147, R0, R193.reuse, R147 ;  /* 0x000000c100937223 */ /* 0x088fe20000010093 */
[----:B------:R-:W-:Y:S01]  /*1e980*/  FSEL R172, R54, -INF , !P3 ;  /* 0xff80000036ac7808 */ /* 0x000fe20005800000 */
[----:B------:R-:W-:Y:S01]  /*1e990*/  FFMA.FTZ R152, R0, R193, R152 ;  /* 0x000000c100987223 */ /* 0x000fe20000010098 */
[----:B------:R-:W-:Y:S01]  /*1e9a0*/  FSEL R174, R38, -INF , !P6 ;  /* 0xff80000026ae7808 */ /* 0x000fe20007000000 */
[----:B------:R-:W2:Y:S01]  /*1e9b0*/  I2F R193, R252 ;  /* 0x000000fc00c17306 */ /* 0x000ea20000201400 */
[C---:B------:R-:W-:Y:S01]  /*1e9c0*/  ISETP.GE.AND P3, PT, R175.reuse, R2, PT ;  /* 0x00000002af00720c */ /* 0x040fe20003f66270 */
[C---:B----4-:R-:W-:Y:S01]  /*1e9d0*/  FFMA.FTZ R55, R0.reuse, R5, R55 ;  /* 0x0000000500377223 */ /* 0x050fe20000010037 */
[----:B------:R-:W-:Y:S01]  /*1e9e0*/  ISETP.GE.AND P6, PT, R175, R3, PT ;  /* 0x00000003af00720c */ /* 0x000fe20003fc6270 */
[----:B------:R-:W-:Y:S01]  /*1e9f0*/  FFMA.FTZ R175, R0, R5, R196 ;  /* 0x0000000500af7223 */ /* 0x000fe200000100c4 */
[----:B------:R-:W-:-:S04]  /*1ea00*/  DEPBAR.LE SB0, 0x0 ;  /* 0x000080000000791a */ /* 0x000fc80000000000 */
[----:B------:R-:W-:Y:S02]  /*1ea10*/  FSEL R167, R55, -INF , !P3 ;  /* 0xff80000037a77808 */ /* 0x000fe40005800000 */
[----:B------:R-:W-:Y:S02]  /*1ea20*/  FSEL R175, R175, -INF , !P6 ;  /* 0xff800000afaf7808 */ /* 0x000fe40007000000 */
[C---:B------:R-:W-:Y:S02]  /*1ea30*/  ISETP.GE.AND P3, PT, R4.reuse, R2, PT ;  /* 0x000000020400720c */ /* 0x040fe40003f66270 */
[----:B------:R-:W-:Y:S02]  /*1ea40*/  ISETP.GE.AND P6, PT, R4, R3, PT ;  /* 0x000000030400720c */ /* 0x000fe40003fc6270 */
[----:B------:R-:W-:Y:S01]  /*1ea50*/  HMMA.16816.F32 R4, R140, R6, R168 ;  /* 0x000000068c04723c */ /* 0x000fe200000018a8 */
[CC--:B--2---:R-:W-:Y:S02]  /*1ea60*/  FFMA.FTZ R153, R0.reuse, R193.reuse, R153 ;  /* 0x000000c100997223 */ /* 0x0c4fe40000010099 */
[----:B------:R-:W-:-:S02]  /*1ea70*/  FFMA.FTZ R164, R0, R193, R164 ;  /* 0x000000c100a47223 */ /* 0x000fc400000100a4 */
[----:B------:R-:W2:Y:S03]  /*1ea80*/  I2F R193, R251 ;  /* 0x000000fb00c17306 */ /* 0x000ea60000201400 */
[----:B-1----:R-:W-:Y:S05]  /*1ea90*/  HMMA.16816.F32 R8, R156, R12, R8 ;  /* 0x0000000c9c08723c */ /* 0x002fea0000001808 */
[----:B------:R-:W-:Y:S01]  /*1eaa0*/  I2F R188, R191 ;  /* 0x000000bf00bc7306 */ /* 0x000fe20000201400 */
[----:B------:R-:W-:-:S07]  /*1eab0*/  FSEL R169, R147, -INF , !P3 ;  /* 0xff80000093a97808 */ /* 0x000fce0005800000 */
[----:B------:R-:W1:Y:S01]  /*1eac0*/  MUFU.TANH R148, R148 ;  /* 0x0000009400947308 */ /* 0x000e620000002400 */
[----:B------:R-:W-:-:S07]  /*1ead0*/  ISETP.GE.AND P3, PT, R252, R2, PT ;  /* 0x00000002fc00720c */ /* 0x000fce0003f66270 */
[----:B------:R-:W3:Y:S01]  /*1eae0*/  MUFU.TANH R145, R145 ;  /* 0x0000009100917308 */ /* 0x000ee20000002400 */
[----:B------:R-:W-:Y:S01]  /*1eaf0*/  FSEL R168, R152, -INF , !P6 ;  /* 0xff80000098a87808 */ /* 0x000fe20007000000 */
[----:B------:R-:W-:Y:S06]  /*1eb00*/  HMMA.16816.F32 R12, R156, R14, R4 ;  /* 0x0000000e9c0c723c */ /* 0x000fec0000001804 */
[----:B------:R-:W-:Y:S01]  /*1eb10*/  I2F R60, R67 ;  /* 0x00000043003c7306 */ /* 0x000fe20000201400 */
[----:B------:R-:W-:Y:S01]  /*1eb20*/  ISETP.GE.AND P6, PT, R252, R3, PT ;  /* 0x00000003fc00720c */ /* 0x000fe20003fc6270 */
[----:B--2---:R-:W-:-:S06]  /*1eb30*/  FFMA.FTZ R160, R0, R193, R33 ;  /* 0x000000c100a07223 */ /* 0x004fcc0000010021 */
[----:B------:R-:W2:Y:S01]  /*1eb40*/  MUFU.TANH R149, R149 ;  /* 0x0000009500957308 */ /* 0x000ea20000002400 */
[----:B------:R-:W-:Y:S02]  /*1eb50*/  FSEL R161, R153, -INF , !P3 ;  /* 0xff80000099a17808 */ /* 0x000fe40005800000 */
[----:B------:R-:W-:-:S05]  /*1eb60*/  ISETP.GE.AND P3, PT, R251, R2, PT ;  /* 0x00000002fb00720c */ /* 0x000fca0003f66270 */
[----:B------:R-:W4:Y:S01]  /*1eb70*/  MUFU.TANH R42, R42 ;  /* 0x0000002a002a7308 */ /* 0x000f220000002400 */
[----:B------:R-:W-:Y:S01]  /*1eb80*/  FMUL.FTZ R36, R180, R49 ;  /* 0x00000031b4247220 */ /* 0x000fe20000410000 */
[----:B------:R-:W-:Y:S01]  /*1eb90*/  FSEL R164, R164, -INF , !P6 ;  /* 0xff800000a4a47808 */ /* 0x000fe20007000000 */
[----:B------:R-:W-:-:S05]  /*1eba0*/  FFMA.FTZ R63, R0, R193, R63 ;  /* 0x000000c1003f7223 */ /* 0x000fca000001003f */
[----:B------:R-:W-:Y:S01]  /*1ebb0*/  I2F R62, R61 ;  /* 0x0000003d003e7306 */ /* 0x000fe20000201400 */
[----:B------:R-:W-:Y:S01]  /*1ebc0*/  ISETP.GE.AND P6, PT, R251, R3, PT ;  /* 0x00000003fb00720c */ /* 0x000fe20003fc6270 */
[----:B-1----:R-:W-:-:S06]  /*1ebd0*/  FFMA.FTZ R148, R0, R188, R148 ;  /* 0x000000bc00947223 */ /* 0x002fcc0000010094 */
[----:B------:R-:W1:Y:S01]  /*1ebe0*/  MUFU.TANH R46, R16 ;  /* 0x00000010002e7308 */ /* 0x000e620000002400 */
[----:B------:R-:W-:Y:S01]  /*1ebf0*/  FSEL R160, R160, -INF , !P3 ;  /* 0xff800000a0a07808 */ /* 0x000fe20005800000 */
[----:B------:R-:W-:Y:S01]  /*1ec00*/  FMUL.FTZ R39, R182, R49 ;  /* 0x00000031b6277220 */ /* 0x000fe20000410000 */
[----:B------:R-:W-:-:S05]  /*1ec10*/  ISETP.GE.AND P3, PT, R191, R2, PT ;  /* 0x00000002bf00720c */ /* 0x000fca0003f66270 */
[----:B------:R-:W5:Y:S01]  /*1ec20*/  MUFU.TANH R18, R18 ;  /* 0x0000001200127308 */ /* 0x000f620000002400 */
[----:B------:R-:W-:Y:S01]  /*1ec30*/  FMUL.FTZ R38, R181, R49 ;  /* 0x00000031b5267220 */ /* 0x000fe20000410000 */
[----:B------:R-:W-:Y:S01]  /*1ec40*/  FSEL R163, R63, -INF , !P6 ;  /* 0xff8000003fa37808 */ /* 0x000fe20007000000 */
[----:B---3--:R-:W-:-:S05]  /*1ec50*/  FFMA.FTZ R145, R0, R188, R145 ;  /* 0x000000bc00917223 */ /* 0x008fca0000010091 */
[----:B------:R-:W-:Y:S01]  /*1ec60*/  I2F R45, R27 ;  /* 0x0000001b002d7306 */ /* 0x000fe20000201400 */
[----:B------:R-:W-:Y:S01]  /*1ec70*/  ISETP.GE.AND P6, PT, R191, R3, PT ;  /* 0x00000003bf00720c */ /* 0x000fe20003fc6270 */
[----:B--2---:R-:W-:-:S06]  /*1ec80*/  FFMA.FTZ R149, R0, R60, R149 ;  /* 0x0000003c00957223 */ /* 0x004fcc0000010095 */
[----:B------:R-:W2:Y:S01]  /*1ec90*/  MUFU.TANH R17, R17 ;  /* 0x0000001100117308 */ /* 0x000ea20000002400 */
[----:B------:R-:W-:Y:S02]  /*1eca0*/  FSEL R157, R148, -INF , !P3 ;  /* 0xff800000949d7808 */ /* 0x000fe40005800000 */
[----:B------:R-:W-:-:S05]  /*1ecb0*/  ISETP.GE.AND P3, PT, R67, R2, PT ;  /* 0x000000024300720c */ /* 0x000fca0003f66270 */
[----:B------:R-:W3:Y:S01]  /*1ecc0*/  MUFU.TANH R19, R19 ;  /* 0x0000001300137308 */ /* 0x000ee20000002400 */
[----:B------:R-:W-:Y:S01]  /*1ecd0*/  FMUL.FTZ R8, R8, R49 ;  /* 0x0000003108087220 */ /* 0x000fe20000410000 */
[----:B------:R-:W-:Y:S01]  /*1ece0*/  FSEL R162, R145, -INF , !P6 ;  /* 0xff80000091a27808 */ /* 0x000fe20007000000 */
[----:B----4-:R-:W-:-:S05]  /*1ecf0*/  FFMA.FTZ R42, R0, R60, R42 ;  /* 0x0000003c002a7223 */ /* 0x010fca000001002a */
[----:B------:R-:W-:Y:S01]  /*1ed00*/  I2F R57, R56 ;  /* 0x0000003800397306 */ /* 0x000fe20000201400 */
[----:B------:R-:W-:Y:S01]  /*1ed10*/  ISETP.GE.AND P6, PT, R67, R3, PT ;  /* 0x000000034300720c */ /* 0x000fe20003fc6270 */
[----:B-1----:R-:W-:-:S06]  /*1ed20*/  FFMA.FTZ R46, R0, R62, R46 ;  /* 0x0000003e002e7223 */ /* 0x002fcc000001002e */
[----:B------:R-:W1:Y:S01]  /*1ed30*/  MUFU.TANH R36, R36 ;  /* 0x0000002400247308 */ /* 0x000e620000002400 */
[----:B------:R-:W-:Y:S01]  /*1ed40*/  FSEL R153, R149, -INF , !P3 ;  /* 0xff80000095997808 */ /* 0x000fe20005800000 */
[----:B------:R-:W-:Y:S01]  /*1ed50*/  FMUL.FTZ R5, R10, R49 ;  /* 0x000000310a057220 */ /* 0x000fe20000410000 */
[----:B------:R-:W-:-:S05]  /*1ed60*/  ISETP.GE.AND P3, PT, R61, R2, PT ;  /* 0x000000023d00720c */ /* 0x000fca0003f66270 */
[----:B------:R-:W4:Y:S01]  /*1ed70*/  MUFU.TANH R39, R39 ;  /* 0x0000002700277308 */ /* 0x000f220000002400 */
[----:B------:R-:W-:Y:S01]  /*1ed80*/  FMUL.FTZ R4, R9, R49 ;  /* 0x0000003109047220 */ /* 0x000fe20000410000 */
[----:B------:R-:W-:Y:S01]  /*1ed90*/  FSEL R152, R42, -INF , !P6 ;  /* 0xff8000002a987808 */ /* 0x000fe20007000000 */
[----:B-----5:R-:W-:-:S05]  /*1eda0*/  FFMA.FTZ R18, R0, R62, R18 ;  /* 0x0000003e00127223 */ /* 0x020fca0000010012 */
[----:B------:R-:W-:Y:S01]  /*1edb0*/  I2F R59, R44 ;  /* 0x0000002c003b7306 */ /* 0x000fe20000201400 */
[----:B------:R-:W-:Y:S01]  /*1edc0*/  ISETP.GE.AND P6, PT, R61, R3, PT ;  /* 0x000000033d00720c */ /* 0x000fe20003fc6270 */
[----:B--2---:R-:W-:-:S06]  /*1edd0*/  FFMA.FTZ R17, R0, R45, R17 ;  /* 0x0000002d00117223 */ /* 0x004fcc0000010011 */
[----:B------:R-:W2:Y:S01]  /*1ede0*/  MUFU.TANH R38, R38 ;  /* 0x0000002600267308 */ /* 0x000ea20000002400 */
        /* <DEDUP_REMOVED lines=9> */
[----:B-1----:R-:W-:-:S06]  /*1ee80*/  FFMA.FTZ R36, R0, R57, R36 ;  /* 0x0000003900247223 */ /* 0x002fcc0000010024 */
[----:B------:R-:W1:Y:S01]  /*1ee90*/  MUFU.TANH R8, R8 ;  /* 0x0000000800087308 */ /* 0x000e620000002400 */
        /* <DEDUP_REMOVED lines=8> */
[----:B--2---:R-:W-:-:S06]  /*1ef20*/  FFMA.FTZ R38, R0, R59, R38 ;  /* 0x0000003b00267223 */ /* 0x004fcc0000010026 */
[----:B------:R-:W2:Y:S01]  /*1ef30*/  MUFU.TANH R4, R4 ;  /* 0x0000000400047308 */ /* 0x000ea20000002400 */
[----:B------:R-:W-:Y:S02]  /*1ef40*/  FSEL R145, R36, -INF , !P3 ;  /* 0xff80000024917808 */ /* 0x000fe40005800000 */
[----:B------:R-:W-:-:S05]  /*1ef50*/  ISETP.GE.AND P3, PT, R44, R2, PT ;  /* 0x000000022c00720c */ /* 0x000fca0003f66270 */
[----:B------:R-:W4:Y:S01]  /*1ef60*/  MUFU.TANH R6, R6 ;  /* 0x0000000600067308 */ /* 0x000f220000002400 */
[----:B-----5:R-:W-:Y:S01]  /*1ef70*/  FFMA.FTZ R33, R0, R59, R33 ;  /* 0x0000003b00217223 */ /* 0x020fe20000010021 */
[----:B------:R-:W-:-:S06]  /*1ef80*/  FSEL R148, R39, -INF , !P6 ;  /* 0xff80000027947808 */ /* 0x000fcc0007000000 */
[----:B------:R-:W-:Y:S01]  /*1ef90*/  I2F R192, R138 ;  /* 0x0000008a00c07306 */ /* 0x000fe20000201400 */
[----:B------:R-:W-:Y:S01]  /*1efa0*/  ISETP.GE.AND P6, PT, R44, R3, PT ;  /* 0x000000032c00720c */ /* 0x000fe20003fc6270 */
[----:B-1----:R-:W-:-:S06]  /*1efb0*/  FFMA.FTZ R8, R0, R137, R8 ;  /* 0x0000008900087223 */ /* 0x002fcc0000010008 */
[----:B------:R-:W1:Y:S01]  /*1efc0*/  MUFU.TANH R7, R7 ;  /* 0x0000000700077308 */ /* 0x000e620000002400 */
[----:B------:R-:W-:Y:S01]  /*1efd0*/  FSEL R142, R38, -INF , !P3 ;  /* 0xff800000268e7808 */ /* 0x000fe20005800000 */
[-C--:B------:R-:W-:Y:S01]  /*1efe0*/  FMUL.FTZ R15, R15, R49.reuse ;  /* 0x000000310f0f7220 */ /* 0x080fe20000410000 */
[----:B------:R-:W-:Y:S01]  /*1eff0*/  ISETP.GE.AND P3, PT, R58, R2, PT ;  /* 0x000000023a00720c */ /* 0x000fe20003f66270 */
[----:B------:R-:W-:-:S04]  /*1f000*/  FMUL.FTZ R66, R66, R49 ;  /* 0x0000003142427220 */ /* 0x000fc80000410000 */
[----:B------:R-:W-:Y:S01]  /*1f010*/  MUFU.TANH R64, R64 ;  /* 0x0000004000407308 */ /* 0x000fe20000002400 */
        /* <DEDUP_REMOVED lines=8> */
[----:B------:R-:W-:Y:S01]  /*1f0a0*/  ISETP.GE.AND P3, PT, R47, R2, PT ;  /* 0x000000022f00720c */ /* 0x000fe20003f66270 */
[----:B----4-:R-:W-:Y:S01]  /*1f0b0*/  FFMA.FTZ R6, R0, R189, R6 ;  /* 0x000000bd00067223 */ /* 0x010fe20000010006 */
[----:B------:R-:W-:-:S03]  /*1f0c0*/  FSEL R63, R63, -INF , !P6 ;  /* 0xff8000003f3f7808 */ /* 0x000fc60007000000 */
[----:B------:R-:W-:Y:S01]  /*1f0d0*/  I2F R16, R41 ;  /* 0x0000002900107306 */ /* 0x000fe20000201400 */
[----:B------:R-:W-:Y:S01]  /*1f0e0*/  ISETP.GE.AND P6, PT, R47, R3, PT ;  /* 0x000000032f00720c */ /* 0x000fe20003fc6270 */
[----:B-1----:R-:W-:Y:S01]  /*1f0f0*/  FFMA.FTZ R7, R0, R192, R7 ;  /* 0x000000c000077223 */ /* 0x002fe20000010007 */
[----:B------:R-:W-:-:S05]  /*1f100*/  FSEL R54, R4, -INF , !P3 ;  /* 0xff80000004367808 */ /* 0x000fca0005800000 */
[----:B------:R-:W-:Y:S01]  /*1f110*/  I2F R37, R190 ;  /* 0x000000be00257306 */ /* 0x000fe20000201400 */
[----:B------:R-:W-:-:S07]  /*1f120*/  ISETP.GE.AND P3, PT, R138, R2, PT ;  /* 0x000000028a00720c */ /* 0x000fce0003f66270 */
[----:B------:R-:W-:Y:S08]  /*1f130*/  MUFU.TANH R5, R66 ;  /* 0x0000004200057308 */ /* 0x000ff00000002400 */
[----:B------:R-:W1:Y:S08]  /*1f140*/  MUFU.TANH R8, R13 ;  /* 0x0000000d00087308 */ /* 0x000e700000002400 */
[----:B------:R-:W3:Y:S01]  /*1f150*/  MUFU.TANH R15, R15 ;  /* 0x0000000f000f7308 */ /* 0x000ee20000002400 */
[----:B------:R-:W-:Y:S01]  /*1f160*/  FSEL R62, R6, -INF , !P6 ;  /* 0xff800000063e7808 */ /* 0x000fe20007000000 */
[C---:B--2---:R-:W-:Y:S01]  /*1f170*/  FFMA.FTZ R9, R0.reuse, R192, R9 ;  /* 0x000000c000097223 */ /* 0x044fe20000010009 */
[----:B------:R-:W-:Y:S01]  /*1f180*/  FSEL R47, R7, -INF , !P3 ;  /* 0xff800000072f7808 */ /* 0x000fe20005800000 */
[C---:B------:R-:W-:Y:S01]  /*1f190*/  FFMA.FTZ R4, R0.reuse, R40, R64 ;  /* 0x0000002800047223 */ /* 0x040fe20000010040 */
[----:B------:R-:W-:Y:S01]  /*1f1a0*/  BAR.SYNC.DEFER_BLOCKING 0x0 ;  /* 0x0000000000007b1d */ /* 0x000fe20000010000 */
[----:B------:R-:W-:Y:S01]  /*1f1b0*/  FFMA.FTZ R6, R0, R184, R185 ;  /* 0x000000b800067223 */ /* 0x000fe200000100b9 */
[----:B------:R-:W-:-:S02]  /*1f1c0*/  ISETP.GE.AND P6, PT, R138, R3, PT ;  /* 0x000000038a00720c */ /* 0x000fc40003fc6270 */
[----:B------:R-:W-:Y:S02]  /*1f1d0*/  ISETP.GE.AND P3, PT, R190, R2, PT ;  /* 0x00000002be00720c */ /* 0x000fe40003f66270 */
[----:B------:R-:W-:Y:S02]  /*1f1e0*/  FSEL R59, R9, -INF , !P6 ;  /* 0xff800000093b7808 */ /* 0x000fe40007000000 */
[----:B------:R-:W-:Y:S02]  /*1f1f0*/  FSEL R6, R6, -INF , !P4 ;  /* 0xff80000006067808 */ /* 0x000fe40006000000 */
[----:B------:R-:W-:Y:S01]  /*1f200*/  FSEL R4, R4, -INF , !P3 ;  /* 0xff80000004047808 */ /* 0x000fe20005800000 */
[C---:B-1----:R-:W-:Y:S01]  /*1f210*/  FFMA.FTZ R8, R0.reuse, R16, R8 ;  /* 0x0000001000087223 */ /* 0x042fe20000010008 */
[C---:B------:R-:W-:Y:S01]  /*1f220*/  ISETP.GE.AND P6, PT, R41.reuse, R2, PT ;  /* 0x000000022900720c */ /* 0x040fe20003fc6270 */
[----:B---3--:R-:W-:Y:S01]  /*1f230*/  FFMA.FTZ R15, R0, R16, R15 ;  /* 0x00000010000f7223 */ /* 0x008fe2000001000f */
[----:B------:R-:W-:Y:S01]  /*1f240*/  ISETP.GE.AND P4, PT, R190, R3, PT ;  /* 0x00000003be00720c */ /* 0x000fe20003f86270 */
[C---:B------:R-:W-:Y:S01]  /*1f250*/  FFMA.FTZ R2, R0.reuse, R37, R5 ;  /* 0x0000002500027223 */ /* 0x040fe20000010005 */
[----:B------:R-:W-:Y:S01]  /*1f260*/  ISETP.GE.AND P3, PT, R41, R3, PT ;  /* 0x000000032900720c */ /* 0x000fe20003f66270 */
[----:B------:R-:W-:Y:S01]  /*1f270*/  FFMA.FTZ R3, R0, R184, R186 ;  /* 0x000000b800037223 */ /* 0x000fe200000100ba */
[----:B------:R-:W-:Y:S01]  /*1f280*/  BSSY B1, `(.L_x_3445) ;  /* 0x00000cf000017945 */ /* 0x000fe20003800000 */
[----:B------:R-:W-:Y:S01]  /*1f290*/  IMAD.MOV.U32 R138, RZ, RZ, R134 ;  /* 0x000000ffff8a7224 */ /* 0x000fe200078e0086 */
[----:B------:R-:W-:Y:S01]  /*1f2a0*/  FSEL R55, R8, -INF , !P6 ;  /* 0xff80000008377808 */ /* 0x000fe20007000000 */
[----:B------:R-:W-:Y:S01]  /*1f2b0*/  IMAD.MOV.U32 R137, RZ, RZ, R135 ;  /* 0x000000ffff897224 */ /* 0x000fe200078e0087 */
        /* <DEDUP_REMOVED lines=68> */
.L_x_3448:
[----:B------:R-:W2:Y:S02]  /*1f700*/  LD.E R10, [R50.64+0x38] ;  /* 0x00003804320a7980 */ /* 0x000ea4000c101900 */
[----:B--2---:R-:W-:-:S04]  /*1f710*/  LEA R10, -R10, RZ, 0x7 ;  /* 0x000000ff0a0a7211 */ /* 0x004fc800078e39ff */
[----:B------:R-:W-:Y:S02]  /*1f720*/  SHF.R.S32.HI R9, RZ, 0x1f, R10 ;  /* 0x0000001fff097819 */ /* 0x000fe4000001140a */
.L_x_3449:
[----:B------:R-:W-:Y:S05]  /*1f730*/  BSYNC B0 ;  /* 0x0000000000007941 */ /* 0x000fea0003800000 */
.L_x_3447:
[----:B------:R-:W-:Y:S02]  /*1f740*/  LOP3.LUT R5, R243, 0x1, RZ, 0xc0, !PT ;  /* 0x00000001f3057812 */ /* 0x000fe400078ec0ff */
[C---:B------:R-:W-:Y:S02]  /*1f750*/  @P1 IADD3 R7, P0, R10.reuse, R229, RZ ;  /* 0x000000e50a071210 */ /* 0x040fe40007f1e0ff */
        /* <DEDUP_REMOVED lines=25> */
[--C-:B------:R-:W-:Y:S01]  /*1f8f0*/  IMAD.X R7, R7, 0x1, R230.reuse, P3 ;  /* 0x0000000107077824 */ /* 0x100fe200018e06e6 */
        /* <DEDUP_REMOVED lines=103> */
.L_x_3446:
[----:B------:R-:W-:Y:S05]  /*1ff70*/  BSYNC B1 ;  /* 0x0000000000017941 */ /* 0x000fea0003800000 */
.L_x_3445:
[----:B-1----:R-:W2:Y:S01]  /*1ff80*/  LD.E R53, [R50.64+0xdc] ;  /* 0x0000dc0432357980 */ /* 0x002ea2000c101900 */
        /* <DEDUP_REMOVED lines=72> */
[----:B------:R-:W3:Y:S04]  /*20410*/  SHFL.BFLY PT, R42, R5, 0x1, 0x1f ;  /* 0x0c201f00052a7f89 */ /* 0x000ee800000e0000 */
[----:B------:R-:W4:Y:S01]  /*20420*/  LDSM.16.MT88.4 R8, [R218+0xc000] ;  /* 0x00c00000da08783b */ /* 0x000f220000004200 */
[----:B-1----:R-:W-:Y:S02]  /*20430*/  FMNMX.FTZ R41, R7, R41, !PT ;  /* 0x0000002907297209 */ /* 0x002fe40007810000 */
[----:B---3--:R-:W-:-:S02]  /*20440*/  FMNMX.FTZ R42, R5, R42, !PT ;  /* 0x0000002a052a7209 */ /* 0x008fc40007810000 */
[----:B------:R-:W-:Y:S02]  /*20450*/  FSETP.NEU.FTZ.AND P0, PT, R41, -INF , PT ;  /* 0xff8000002900780b */ /* 0x000fe40003f1d000 */
[----:B------:R-:W-:-:S04]  /*20460*/  FSETP.NEU.FTZ.AND P1, PT, R42, -INF , PT ;  /* 0xff8000002a00780b */ /* 0x000fc80003f3d000 */
[----:B------:R-:W-:-:S05]  /*20470*/  FSEL R5, R42, RZ, P1 ;  /* 0x000000ff2a057208 */ /* 0x000fca0000800000 */
[----:B------:R-:W-:Y:S02]  /*20480*/  FADD.FTZ R5, R133, -R5 ;  /* 0x8000000585057221 */ /* 0x000fe40000010000 */
[C---:B--2---:R-:W-:Y:S02]  /*20490*/  FMUL.FTZ R52, R53.reuse, R41 ;  /* 0x0000002935347220 */ /* 0x044fe40000410000 */
[C---:B------:R-:W-:Y:S02]  /*204a0*/  FMUL.FTZ R56, R53.reuse, R42 ;  /* 0x0000002a35387220 */ /* 0x040fe40000410000 */
[----:B------:R-:W-:Y:S01]  /*204b0*/  FMUL.FTZ R5, R53, R5 ;  /* 0x0000000535057220 */ /* 0x000fe20000410000 */
[----:B------:R-:W-:Y:S02]  /*204c0*/  FSEL R52, R52, RZ, P0 ;  /* 0x000000ff34347208 */ /* 0x000fe40000000000 */
[----:B------:R-:W-:Y:S01]  /*204d0*/  FSEL R56, R56, RZ, P1 ;  /* 0x000000ff38387208 */ /* 0x000fe20000800000 */
[----:B------:R-:W1:Y:S02]  /*204e0*/  MUFU.EX2 R45, R5 ;  /* 0x00000005002d7308 */ /* 0x000e640000000800 */
[----:B------:R-:W-:-:S02]  /*204f0*/  FFMA.FTZ R33, R3, R53, -R52 ;  /* 0x0000003503217223 */ /* 0x000fc40000010834 */
[-CC-:B------:R-:W-:Y:S02]  /*20500*/  FFMA.FTZ R3, R2, R53.reuse, -R52.reuse ;  /* 0x0000003502037223 */ /* 0x180fe40000010834 */
[-C--:B------:R-:W-:Y:S02]  /*20510*/  FFMA.FTZ R2, R35, R53.reuse, -R52 ;  /* 0x0000003523027223 */ /* 0x080fe40000010834 */
[-CC-:B------:R-:W-:Y:S01]  /*20520*/  FFMA.FTZ R35, R34, R53.reuse, -R56.reuse ;  /* 0x0000003522237223 */ /* 0x180fe20000010838 */
[----:B------:R-:W-:Y:S01]  /*20530*/  MUFU.EX2 R33, R33 ;  /* 0x0000002100217308 */ /* 0x000fe20000000800 */
[-C--:B------:R-:W-:Y:S01]  /*20540*/  FFMA.FTZ R34, R4, R53.reuse, -R56 ;  /* 0x0000003504227223 */ /* 0x080fe20000010838 */
[----:B------:R-:W-:Y:S01]  /*20550*/  FSEL R4, R41, RZ, P0 ;  /* 0x000000ff29047208 */ /* 0x000fe20000000000 */
[-C--:B------:R-:W-:Y:S02]  /*20560*/  FFMA.FTZ R32, R32, R53.reuse, -R52 ;  /* 0x0000003520207223 */ /* 0x080fe40000010834 */
[----:B------:R-:W-:-:S02]  /*20570*/  FFMA.FTZ R40, R6, R53, -R56 ;  /* 0x0000003506287223 */ /* 0x000fc40000010838 */
[----:B------:R-:W-:Y:S01]  /*20580*/  FADD.FTZ R4, R132, -R4 ;  /* 0x8000000484047221 */ /* 0x000fe20000010000 */
[----:B------:R-:W-:Y:S01]  /*20590*/  MUFU.EX2 R3, R3 ;  /* 0x0000000300037308 */ /* 0x000fe20000000800 */
[----:B------:R-:W-:Y:S02]  /*205a0*/  FFMA.FTZ R43, R65, R53, -R56 ;  /* 0x00000035412b7223 */ /* 0x000fe40000010838 */
[----:B------:R-:W-:Y:S02]  /*205b0*/  FMUL.FTZ R4, R53, R4 ;  /* 0x0000000435047220 */ /* 0x000fe40000410000 */
[-C--:B-1----:R-:W-:Y:S02]  /*205c0*/  FMUL.FTZ R128, R128, R45.reuse ;  /* 0x0000002d80807220 */ /* 0x082fe40000410000 */
[-C--:B------:R-:W-:Y:S01]  /*205d0*/  FMUL.FTZ R129, R129, R45.reuse ;  /* 0x0000002d81817220 */ /* 0x080fe20000410000 */
[----:B------:R-:W1:Y:S01]  /*205e0*/  MUFU.EX2 R32, R32 ;  /* 0x0000002000207308 */ /* 0x000e620000000800 */
[----:B------:R-:W-:-:S02]  /*205f0*/  FMUL.FTZ R124, R124, R45 ;  /* 0x0000002d7c7c7220 */ /* 0x000fc40000410000 */
[-C--:B------:R-:W-:Y:S02]  /*20600*/  FMUL.FTZ R125, R125, R45.reuse ;  /* 0x0000002d7d7d7220 */ /* 0x080fe40000410000 */
[-C--:B------:R-:W-:Y:S02]  /*20610*/  FMUL.FTZ R120, R120, R45.reuse ;  /* 0x0000002d78787220 */ /* 0x080fe40000410000 */
[-C--:B------:R-:W-:Y:S01]  /*20620*/  FMUL.FTZ R121, R121, R45.reuse ;  /* 0x0000002d79797220 */ /* 0x080fe20000410000 */
[----:B------:R-:W2:Y:S01]  /*20630*/  MUFU.EX2 R2, R2 ;  /* 0x0000000200027308 */ /* 0x000ea20000000800 */
[-C--:B------:R-:W-:Y:S02]  /*20640*/  FMUL.FTZ R116, R116, R45.reuse ;  /* 0x0000002d74747220 */ /* 0x080fe40000410000 */
[-C--:B------:R-:W-:Y:S02]  /*20650*/  FMUL.FTZ R117, R117, R45.reuse ;  /* 0x0000002d75757220 */ /* 0x080fe40000410000 */
[----:B------:R-:W-:-:S02]  /*20660*/  FMUL.FTZ R112, R112, R45 ;  /* 0x0000002d70707220 */ /* 0x000fc40000410000 */
[----:B------:R-:W-:Y:S01]  /*20670*/  FMUL.FTZ R113, R113, R45 ;  /* 0x0000002d71717220 */ /* 0x000fe20000410000 */
[----:B------:R-:W-:Y:S01]  /*20680*/  MUFU.EX2 R40, R40 ;  /* 0x0000002800287308 */ /* 0x000fe20000000800 */
[----:B-1----:R-:W-:Y:S01]  /*20690*/  F2FP.PACK_AB R5, R32, R33 ;  /* 0x000000212005723e */ /* 0x002fe200000000ff */
[-C--:B------:R-:W-:Y:S02]  /*206a0*/  FMUL.FTZ R108, R108, R45.reuse ;  /* 0x0000002d6c6c7220 */ /* 0x080fe40000410000 */
[-C--:B------:R-:W-:Y:S02]  /*206b0*/  FMUL.FTZ R109, R109, R45.reuse ;  /* 0x0000002d6d6d7220 */ /* 0x080fe40000410000 */
[----:B------:R-:W-:Y:S02]  /*206c0*/  FMUL.FTZ R104, R104, R45 ;  /* 0x0000002d68687220 */ /* 0x000fe40000410000 */
[----:B------:R-:W-:Y:S01]  /*206d0*/  MUFU.EX2 R35, R35 ;  /* 0x0000002300237308 */ /* 0x000fe20000000800 */
        /* <DEDUP_REMOVED lines=9> */
[----:B------:R-:W1:Y:S01]  /*20770*/  MUFU.EX2 R43, R43 ;  /* 0x0000002b002b7308 */ /* 0x000e620000000800 */
[----:B------:R-:W-:-:S02]  /*20780*/  FFMA.FTZ R64, R23, R53, -R56 ;  /* 0x0000003517407223 */ /* 0x000fc40000010838 */
[-CC-:B------:R-:W-:Y:S02]  /*20790*/  FFMA.FTZ R67, R21, R53.reuse, -R56.reuse ;  /* 0x0000003515437223 */ /* 0x180fe40000010838 */
[-CC-:B------:R-:W-:Y:S02]  /*207a0*/  FFMA.FTZ R66, R22, R53.reuse, -R56.reuse ;  /* 0x0000003516427223 */ /* 0x180fe40000010838 */
[----:B------:R-:W-:Y:S01]  /*207b0*/  FFMA.FTZ R65, R20, R53, -R56 ;  /* 0x0000003514417223 */ /* 0x000fe20000010838 */
[----:B------:R2:W3:Y:S01]  /*207c0*/  MUFU.EX2 R44, R4 ;  /* 0x00000004002c7308 */ /* 0x0004e20000000800 */
[-C--:B------:R-:W-:Y:S01]  /*207d0*/  FMUL.FTZ R88, R88, R45.reuse ;  /* 0x0000002d58587220 */ /* 0x080fe20000410000 */
[----:B------:R-:W-:Y:S01]  /*207e0*/  LDSM.16.MT88.4 R20, [R218+0xc800] ;  /* 0x00c80000da14783b */ /* 0x000fe20000004200 */
[-C--:B------:R-:W-:Y:S02]  /*207f0*/  FMUL.FTZ R89, R89, R45.reuse ;  /* 0x0000002d59597220 */ /* 0x080fe40000410000 */
[----:B------:R-:W-:-:S02]  /*20800*/  FMUL.FTZ R84, R84, R45 ;  /* 0x0000002d54547220 */ /* 0x000fc40000410000 */
[-C--:B------:R-:W-:Y:S01]  /*20810*/  FMUL.FTZ R85, R85, R45.reuse ;  /* 0x0000002d55557220 */ /* 0x080fe20000410000 */
[----:B-1----:R-:W-:Y:S01]  /*20820*/  F2FP.PACK_AB R6, R43, R34 ;  /* 0x000000222b06723e */ /* 0x002fe200000000ff */
[-C--:B------:R-:W-:Y:S01]  /*20830*/  FMUL.FTZ R80, R80, R45.reuse ;  /* 0x0000002d50507220 */ /* 0x080fe20000410000 */
[----:B------:R-:W-:Y:S01]  /*20840*/  MUFU.EX2 R64, R64 ;  /* 0x0000004000407308 */ /* 0x000fe20000000800 */
[-C--:B------:R-:W-:Y:S02]  /*20850*/  FMUL.FTZ R81, R81, R45.reuse ;  /* 0x0000002d51517220 */ /* 0x080fe40000410000 */
[-C--:B------:R-:W-:Y:S02]  /*20860*/  FMUL.FTZ R76, R76, R45.reuse ;  /* 0x0000002d4c4c7220 */ /* 0x080fe40000410000 */
[----:B------:R-:W-:Y:S01]  /*20870*/  FMUL.FTZ R77, R77, R45 ;  /* 0x0000002d4d4d7220 */ /* 0x000fe20000410000 */
[----:B--2---:R-:W-:Y:S01]  /*20880*/  F2FP.PACK_AB R4, R35, R40 ;  /* 0x000000282304723e */ /* 0x004fe200000000ff */
[-C--:B---3--:R-:W-:Y:S01]  /*20890*/  FMUL.FTZ R130, R130, R44.reuse ;  /* 0x0000002c82827220 */ /* 0x088fe20000410000 */
[----:B------:R-:W1:Y:S01]  /*208a0*/  MUFU.EX2 R67, R67 ;  /* 0x0000004300437308 */ /* 0x000e620000000800 */
[----:B------:R-:W-:-:S02]  /*208b0*/  FMUL.FTZ R131, R131, R44 ;  /* 0x0000002c83837220 */ /* 0x000fc40000410000 */
[-C--:B------:R-:W-:Y:S02]  /*208c0*/  FMUL.FTZ R126, R126, R44.reuse ;  /* 0x0000002c7e7e7220 */ /* 0x080fe40000410000 */
[-C--:B------:R-:W-:Y:S02]  /*208d0*/  FMUL.FTZ R127, R127, R44.reuse ;  /* 0x0000002c7f7f7220 */ /* 0x080fe40000410000 */
[-C--:B------:R-:W-:Y:S01]  /*208e0*/  FMUL.FTZ R122, R122, R44.reuse ;  /* 0x0000002c7a7a7220 */ /* 0x080fe20000410000 */
[----:B------:R-:W-:Y:S01]  /*208f0*/  HMMA.16816.F32 R128, R4, R12, R128 ;  /* 0x0000000c0480723c */ /* 0x000fe20000001880 */
[-C--:B------:R-:W-:Y:S01]  /*20900*/  FMUL.FTZ R123, R123, R44.reuse ;  /* 0x0000002c7b7b7220 */ /* 0x080fe20000410000 */
[----:B------:R-:W-:Y:S01]  /*20910*/  MUFU.EX2 R66, R66 ;  /* 0x0000004200427308 */ /* 0x000fe20000000800 */
[-C--:B------:R-:W-:Y:S02]  /*20920*/  FMUL.FTZ R118, R118, R44.reuse ;  /* 0x0000002c76767220 */ /* 0x080fe40000410000 */
[----:B------:R-:W-:-:S02]  /*20930*/  FMUL.FTZ R119, R119, R44 ;  /* 0x0000002c77777220 */ /* 0x000fc40000410000 */
[-C--:B------:R-:W-:Y:S01]  /*20940*/  FMUL.FTZ R114, R114, R44.reuse ;  /* 0x0000002c72727220 */ /* 0x080fe20000410000 */
[C---:B------:R-:W-:Y:S01]  /*20950*/  HMMA.16816.F32 R124, R4.reuse, R14, R124 ;  /* 0x0000000e047c723c */ /* 0x040fe2000000187c */
[----:B------:R-:W2:Y:S01]  /*20960*/  LDSM.16.MT88.4 R12, [R216+0xc000] ;  /* 0x00c00000d80c783b */ /* 0x000ea20000004200 */
[-C--:B------:R-:W-:Y:S01]  /*20970*/  FMUL.FTZ R115, R115, R44.reuse ;  /* 0x0000002c73737220 */ /* 0x080fe20000410000 */
[----:B------:R-:W-:Y:S01]  /*20980*/  MUFU.EX2 R65, R65 ;  /* 0x0000004100417308 */ /* 0x000fe20000000800 */
[-C--:B------:R-:W-:Y:S02]  /*20990*/  FMUL.FTZ R110, R110, R44.reuse ;  /* 0x0000002c6e6e7220 */ /* 0x080fe40000410000 */
[-C--:B------:R-:W-:Y:S02]  /*209a0*/  FMUL.FTZ R111, R111, R44.reuse ;  /* 0x0000002c6f6f7220 */ /* 0x080fe40000410000 */
[----:B----4-:R-:W-:Y:S01]  /*209b0*/  HMMA.16816.F32 R120, R4, R8, R120 ;  /* 0x000000080478723c */ /* 0x010fe20000001878 */
[----:B------:R-:W-:-:S02]  /*209c0*/  FMUL.FTZ R106, R106, R44 ;  /* 0x0000002c6a6a7220 */ /* 0x000fc40000410000 */
[-C--:B------:R-:W-:Y:S02]  /*209d0*/  FMUL.FTZ R107, R107, R44.reuse ;  /* 0x0000002c6b6b7220 */ /* 0x080fe40000410000 */
[-C--:B------:R-:W-:Y:S02]  /*209e0*/  FMUL.FTZ R102, R102, R44.reuse ;  /* 0x0000002c66667220 */ /* 0x080fe40000410000 */
[-C--:B------:R-:W-:Y:S01]  /*209f0*/  FMUL.FTZ R103, R103, R44.reuse ;  /* 0x0000002c67677220 */ /* 0x080fe20000410000 */
[----:B------:R-:W-:Y:S01]  /*20a00*/  HMMA.16816.F32 R116, R4, R10, R116 ;  /* 0x0000000a0474723c */ /* 0x000fe20000001874 */
[----:B------:R-:W3:Y:S01]  /*20a10*/  LDSM.16.MT88.4 R8, [R220+0x10000] ;  /* 0x01000000dc08783b */ /* 0x000ee20000004200 */
        /* <DEDUP_REMOVED lines=9> */
[----:B------:R-:W4:Y:S01]  /*20ab0*/  LDSM.16.MT88.4 R16, [R218+0x10000] ;  /* 0x01000000da10783b */ /* 0x000f220000004200 */
[----:B------:R-:W-:-:S02]  /*20ac0*/  FMUL.FTZ R87, R87, R44 ;  /* 0x0000002c57577220 */ /* 0x000fc40000410000 */
[-C--:B------:R-:W-:Y:S02]  /*20ad0*/  FMUL.FTZ R82, R82, R44.reuse ;  /* 0x0000002c52527220 */ /* 0x080fe40000410000 */
[-C--:B------:R-:W-:Y:S02]  /*20ae0*/  FMUL.FTZ R83, R83, R44.reuse ;  /* 0x0000002c53537220 */ /* 0x080fe40000410000 */
[-C--:B------:R-:W-:Y:S01]  /*20af0*/  FMUL.FTZ R78, R78, R44.reuse ;  /* 0x0000002c4e4e7220 */ /* 0x080fe20000410000 */
[----:B--2---:R-:W-:Y:S01]  /*20b00*/  HMMA.16816.F32 R104, R4, R12, R104 ;  /* 0x0000000c0468723c */ /* 0x004fe20000001868 */
[-C--:B------:R-:W-:Y:S02]  /*20b10*/  FMUL.FTZ R79, R79, R44.reuse ;  /* 0x0000002c4f4f7220 */ /* 0x080fe40000410000 */
[-C--:B------:R-:W-:Y:S02]  /*20b20*/  FMUL.FTZ R74, R74, R44.reuse ;  /* 0x0000002c4a4a7220 */ /* 0x080fe40000410000 */
[----:B------:R-:W-:-:S02]  /*20b30*/  FMUL.FTZ R75, R75, R44 ;  /* 0x0000002c4b4b7220 */ /* 0x000fc40000410000 */
[-C--:B------:R-:W-:Y:S01]  /*20b40*/  FMUL.FTZ R72, R72, R45.reuse ;  /* 0x0000002d48487220 */ /* 0x080fe20000410000 */
[C---:B------:R-:W-:Y:S01]  /*20b50*/  HMMA.16816.F32 R100, R4.reuse, R14, R100 ;  /* 0x0000000e0464723c */ /* 0x040fe20000001864 */
[----:B------:R-:W2:Y:S01]  /*20b60*/  LDSM.16.MT88.4 R12, [R217+0x10000] ;  /* 0x01000000d90c783b */ /* 0x000ea20000004200 */
[-C--:B------:R-:W-:Y:S02]  /*20b70*/  FMUL.FTZ R73, R73, R45.reuse ;  /* 0x0000002d49497220 */ /* 0x080fe40000410000 */
[-C--:B------:R-:W-:Y:S02]  /*20b80*/  FMUL.FTZ R70, R70, R44.reuse ;  /* 0x0000002c46467220 */ /* 0x080fe40000410000 */
[----:B------:R-:W-:Y:S02]  /*20b90*/  FMUL.FTZ R71, R71, R44 ;  /* 0x0000002c47477220 */ /* 0x000fe40000410000 */
[----:B---3--:R-:W-:Y:S01]  /*20ba0*/  HMMA.16816.F32 R96, R4, R8, R96 ;  /* 0x000000080460723c */ /* 0x008fe20000001860 */
[----:B------:R-:W-:-:S02]  /*20bb0*/  FMUL.FTZ R68, R68, R45 ;  /* 0x0000002d44447220 */ /* 0x000fc40000410000 */
[----:B------:R-:W-:Y:S02]  /*20bc0*/  FMUL.FTZ R69, R69, R45 ;  /* 0x0000002d45457220 */ /* 0x000fe40000410000 */
[-CC-:B------:R-:W-:Y:S02]  /*20bd0*/  FFMA.FTZ R58, R26, R53.reuse, -R52.reuse ;  /* 0x000000351a3a7223 */ /* 0x180fe40000010834 */
[-CC-:B------:R-:W-:Y:S01]  /*20be0*/  FFMA.FTZ R61, R25, R53.reuse, -R52.reuse ;  /* 0x00000035193d7223 */ /* 0x180fe20000010834 */
[----:B------:R-:W-:Y:S01]  /*20bf0*/  HMMA.16816.F32 R92, R4, R10, R92 ;  /* 0x0000000a045c723c */ /* 0x000fe2000000185c */
[----:B------:R-:W3:Y:S01]  /*20c00*/  LDSM.16.MT88.4 R8, [R216+0x10000] ;  /* 0x01000000d808783b */ /* 0x000ee20000004200 */
[-CC-:B------:R-:W-:Y:S01]  /*20c10*/  FFMA.FTZ R60, R24, R53.reuse, -R52.reuse ;  /* 0x00000035183c7223 */ /* 0x180fe20000010834 */
[----:B------:R-:W-:Y:S01]  /*20c20*/  MUFU.EX2 R58, R58 ;  /* 0x0000003a003a7308 */ /* 0x000fe20000000800 */
[-CC-:B------:R-:W-:Y:S01]  /*20c30*/  FFMA.FTZ R132, R31, R53.reuse, -R52.reuse ;  /* 0x000000351f847223 */ /* 0x180fe20000010834 */
[----:B------:R-:W-:Y:S01]  /*20c40*/  LDSM.16.MT88.4 R24, [R220+0xc800] ;  /* 0x00c80000dc18783b */ /* 0x000fe20000004200 */
[----:B------:R-:W-:-:S02]  /*20c50*/  FFMA.FTZ R133, R30, R53, -R52 ;  /* 0x000000351e857223 */ /* 0x000fc40000010834 */
[C---:B----4-:R-:W-:Y:S01]  /*20c60*/  HMMA.16816.F32 R88, R4.reuse, R16, R88 ;  /* 0x000000100458723c */ /* 0x050fe20000001858 */
[-CC-:B------:R-:W-:Y:S02]  /*20c70*/  FFMA.FTZ R134, R29, R53.reuse, -R52.reuse ;  /* 0x000000351d867223 */ /* 0x180fe40000010834 */
[----:B------:R-:W4:Y:S01]  /*20c80*/  MUFU.EX2 R61, R61 ;  /* 0x0000003d003d7308 */ /* 0x000f220000000800 */
[-C--:B------:R-:W-:Y:S02]  /*20c90*/  FFMA.FTZ R135, R28, R53.reuse, -R52 ;  /* 0x000000351c877223 */ /* 0x080fe40000010834 */
[----:B------:R-:W-:Y:S01]  /*20ca0*/  LDSM.16.MT88.4 R28, [R217+0x10800] ;  /* 0x01080000d91c783b */ /* 0x000fe20000004200 */
[-C--:B------:R-:W-:Y:S01]  /*20cb0*/  FFMA.FTZ R143, R154, R53.reuse, -R56 ;  /* 0x000000359a8f7223 */ /* 0x080fe20000010838 */
[----:B------:R-:W-:Y:S01]  /*20cc0*/  HMMA.16816.F32 R84, R4, R18, R84 ;  /* 0x000000120454723c */ /* 0x000fe20000001854 */
[-C--:B------:R-:W-:Y:S01]  /*20cd0*/  FFMA.FTZ R154, R48, R53.reuse, -R52 ;  /* 0x00000035309a7223 */ /* 0x080fe20000010834 */
[----:B------:R-:W5:Y:S01]  /*20ce0*/  LDSM.16.MT88.4 R16, [R217+0xc800] ;  /* 0x00c80000d910783b */ /* 0x000f620000004200 */
[----:B------:R-:W-:Y:S01]  /*20cf0*/  MUFU.EX2 R60, R60 ;  /* 0x0000003c003c7308 */ /* 0x000fe20000000800 */
[----:B------:R-:W-:-:S02]  /*20d00*/  FFMA.FTZ R136, R136, R53, -R56 ;  /* 0x0000003588887223 */ /* 0x000fc40000010838 */
[-CC-:B------:R-:W-:Y:S01]  /*20d10*/  FFMA.FTZ R139, R139, R53.reuse, -R56.reuse ;  /* 0x000000358b8b7223 */ /* 0x180fe20000010838 */
[----:B------:R-:W-:Y:S01]  /*20d20*/  LDSM.16.MT88.4 R48, [R217+0x11000] ;  /* 0x01100000d930783b */ /* 0x000fe20000004200 */
[-C--:B------:R-:W-:Y:S01]  /*20d30*/  FFMA.FTZ R140, R187, R53.reuse, -R56 ;  /* 0x00000035bb8c7223 */ /* 0x080fe20000010838 */
[C---:B--2---:R-:W-:Y:S01]  /*20d40*/  HMMA.16816.F32 R80, R4.reuse, R12, R80 ;  /* 0x0000000c0450723c */ /* 0x044fe20000001850 */
[-CC-:B------:R-:W-:Y:S01]  /*20d50*/  FFMA.FTZ R144, R144, R53.reuse, -R52.reuse ;  /* 0x0000003590907223 */ /* 0x180fe20000010834 */
[----:B------:R-:W2:Y:S01]  /*20d60*/  MUFU.EX2 R132, R132 ;  /* 0x0000008400847308 */ /* 0x000ea20000000800 */
[-CC-:B------:R-:W-:Y:S02]  /*20d70*/  FFMA.FTZ R151, R151, R53.reuse, -R52.reuse ;  /* 0x0000003597977223 */ /* 0x180fe40000010834 */
[-C--:B------:R-:W-:Y:S02]  /*20d80*/  FFMA.FTZ R155, R155, R53.reuse, -R52 ;  /* 0x000000359b9b7223 */ /* 0x080fe40000010834 */
[-CC-:B------:R-:W-:Y:S01]  /*20d90*/  FFMA.FTZ R156, R178, R53.reuse, -R56.reuse ;  /* 0x00000035b29c7223 */ /* 0x180fe20000010838 */
[----:B------:R-:W-:Y:S01]  /*20da0*/  HMMA.16816.F32 R76, R4, R14, R76 ;  /* 0x0000000e044c723c */ /* 0x000fe2000000184c */
[----:B------:R-:W5:Y:S01]  /*20db0*/  LDSM.16.MT88.4 R12, [R216+0xc800] ;  /* 0x00c80000d80c783b */ /* 0x000f620000004200 */
[----:B------:R-:W1:Y:S01]  /*20dc0*/  MUFU.EX2 R133, R133 ;  /* 0x0000008500857308 */ /* 0x000e620000000800 */
[----:B------:R-:W-:-:S02]  /*20dd0*/  FFMA.FTZ R158, R177, R53, -R56 ;  /* 0x00000035b19e7223 */ /* 0x000fc40000010838 */
[-CC-:B------:R-:W-:Y:S02]  /*20de0*/  FFMA.FTZ R159, R179, R53.reuse, -R56.reuse ;  /* 0x00000035b39f7223 */ /* 0x180fe40000010838 */
[-C--:B------:R-:W-:Y:S01]  /*20df0*/  FFMA.FTZ R165, R165, R53.reuse, -R56 ;  /* 0x00000035a5a57223 */ /* 0x080fe20000010838 */
[C---:B---3--:R-:W-:Y:S01]  /*20e00*/  HMMA.16816.F32 R72, R4.reuse, R8, R72 ;  /* 0x000000080448723c */ /* 0x048fe20000001848 */
[-CC-:B------:R-:W-:Y:S01]  /*20e10*/  FFMA.FTZ R166, R166, R53.reuse, -R52.reuse ;  /* 0x00000035a6a67223 */ /* 0x180fe20000010834 */
[----:B------:R-:W-:Y:S01]  /*20e20*/  MUFU.EX2 R134, R134 ;  /* 0x0000008600867308 */ /* 0x000fe20000000800 */
[-CC-:B------:R-:W-:Y:S02]  /*20e30*/  FFMA.FTZ R171, R174, R53.reuse, -R52.reuse ;  /* 0x00000035aeab7223 */ /* 0x180fe40000010834 */
[-CC-:B------:R-:W-:Y:S02]  /*20e40*/  FFMA.FTZ R170, R176, R53.reuse, -R52.reuse ;  /* 0x00000035b0aa7223 */ /* 0x180fe40000010834 */
[-C--:B------:R-:W-:Y:S01]  /*20e50*/  FFMA.FTZ R174, R175, R53.reuse, -R52 ;  /* 0x00000035afae7223 */ /* 0x080fe20000010834 */
[----:B------:R-:W-:Y:S01]  /*20e60*/  HMMA.16816.F32 R68, R4, R10, R68 ;  /* 0x0000000a0444723c */ /* 0x000fe20000001844 */
[----:B------:R-:W3:Y:S01]  /*20e70*/  LDSM.16.MT88.4 R8, [R220+0x10800] ;  /* 0x01080000dc08783b */ /* 0x000ee20000004200 */
[----:B------:R-:W-:Y:S01]  /*20e80*/  MUFU.EX2 R135, R135 ;  /* 0x0000008700877308 */ /* 0x000fe20000000800 */
[----:B------:R-:W-:-:S02]  /*20e90*/  FFMA.FTZ R173, R173, R53, -R56 ;  /* 0x00000035adad7223 */ /* 0x000fc40000010838 */
[-CC-:B------:R-:W-:Y:S02]  /*20ea0*/  FFMA.FTZ R172, R172, R53.reuse, -R56.reuse ;  /* 0x00000035acac7223 */ /* 0x180fe40000010838 */
[----:B-1----:R-:W-:Y:S01]  /*20eb0*/  F2FP.PACK_AB R4, R67, R64 ;  /* 0x000000404304723e */ /* 0x002fe200000000ff */
[-C--:B------:R-:W-:Y:S01]  /*20ec0*/  FFMA.FTZ R167, R167, R53.reuse, -R56 ;  /* 0x00000035a7a77223 */ /* 0x080fe20000010838 */
[----:B----4-:R-:W-:Y:S01]  /*20ed0*/  F2FP.PACK_AB R5, R61, R58 ;  /* 0x0000003a3d05723e */ /* 0x010fe200000000ff */
[----:B------:R-:W1:Y:S01]  /*20ee0*/  MUFU.EX2 R136, R136 ;  /* 0x0000008800887308 */ /* 0x000e620000000800 */
[----:B------:R-:W-:Y:S01]  /*20ef0*/  F2FP.PACK_AB R6, R65, R66 ;  /* 0x000000424106723e */ /* 0x000fe200000000ff */
[-C--:B------:R-:W-:Y:S01]  /*20f00*/  FFMA.FTZ R162, R162, R53.reuse, -R52 ;  /* 0x00000035a2a27223 */ /* 0x080fe20000010834 */
[----:B--2---:R-:W-:Y:S01]  /*20f10*/  F2FP.PACK_AB R7, R132, R60 ;  /* 0x0000003c8407723e */ /* 0x004fe200000000ff */
[-CC-:B------:R-:W-:Y:S02]  /*20f20*/  FFMA.FTZ R161, R161, R53.reuse, -R56.reuse ;  /* 0x00000035a1a17223 */ /* 0x180fe40000010838 */
[----:B------:R-:W-:-:S02]  /*20f30*/  FFMA.FTZ R160, R160, R53, -R56 ;  /* 0x00000035a0a07223 */ /* 0x000fc40000010838 */
[----:B------:R-:W2:Y:S01]  /*20f40*/  MUFU.EX2 R139, R139 ;  /* 0x0000008b008b7308 */ /* 0x000ea20000000800 */
[-CC-:B------:R-:W-:Y:S01]  /*20f50*/  FFMA.FTZ R157, R157, R53.reuse, -R56.reuse ;  /* 0x000000359d9d7223 */ /* 0x180fe20000010838 */
[C---:B------:R-:W-:Y:S01]  /*20f60*/  HMMA.16816.F32 R120, R4.reuse, R20, R120 ;  /* 0x000000140478723c */ /* 0x040fe20000001878 */
[-C--:B------:R-:W-:Y:S02]  /*20f70*/  FFMA.FTZ R153, R153, R53.reuse, -R56 ;  /* 0x0000003599997223 */ /* 0x080fe40000010838 */
[-CC-:B------:R-:W-:Y:S02]  /*20f80*/  FFMA.FTZ R152, R152, R53.reuse, -R52.reuse ;  /* 0x0000003598987223 */ /* 0x180fe40000010834 */
[-CC-:B------:R-:W-:Y:S01]  /*20f90*/  FFMA.FTZ R150, R150, R53.reuse, -R52.reuse ;  /* 0x0000003596967223 */ /* 0x180fe20000010834 */
[----:B------:R-:W-:Y:S01]  /*20fa0*/  MUFU.EX2 R140, R140 ;  /* 0x0000008c008c7308 */ /* 0x000fe20000000800 */
[-CC-:B------:R-:W-:Y:S01]  /*20fb0*/  FFMA.FTZ R149, R149, R53.reuse, -R52.reuse ;  /* 0x0000003595957223 */ /* 0x180fe20000010834 */
[----:B------:R-:W-:Y:S01]  /*20fc0*/  HMMA.16816.F32 R116, R4, R22, R116 ;  /* 0x000000160474723c */ /* 0x000fe20000001874 */
[----:B------:R-:W4:Y:S01]  /*20fd0*/  LDSM.16.MT88.4 R20, [R216+0x10800] ;  /* 0x01080000d814783b */ /* 0x000f220000004200 */
[----:B------:R-:W-:-:S02]  /*20fe0*/  FFMA.FTZ R148, R148, R53, -R52 ;  /* 0x0000003594947223 */ /* 0x000fc40000010834 */
[-CC-:B------:R-:W-:Y:S02]  /*20ff0*/  FFMA.FTZ R147, R147, R53.reuse, -R56.reuse ;  /* 0x0000003593937223 */ /* 0x180fe40000010838 */
[----:B------:R-:W1:Y:S01]  /*21000*/  MUFU.EX2 R143, R143 ;  /* 0x0000008f008f7308 */ /* 0x000e620000000800 */
        /* <DEDUP_REMOVED lines=11> */
[----:B------:R-:W-:Y:S01]  /*210c0*/  MUFU.EX2 R151, R151 ;  /* 0x0000009700977308 */ /* 0x000fe20000000800 */
        /* <DEDUP_REMOVED lines=13> */
[C---:B---3--:R-:W-:Y:S01]  /*211a0*/  HMMA.16816.F32 R96, R4.reuse, R8, R96 ;  /* 0x000000080460723c */ /* 0x048fe20000001860 */
[----:B------:R-:W-:Y:S02]  /*211b0*/  FADD.FTZ R67, R67, R43 ;  /* 0x0000002b43437221 */ /* 0x000fe40000010000 */
[----:B------:R-:W-:Y:S02]  /*211c0*/  FADD.FTZ R61, R60, R61 ;  /* 0x0000003d3c3d7221 */ /* 0x000fe40000010000 */
[----:B------:R-:W-:Y:S01]  /*211d0*/  FADD.FTZ R67, R66, R67 ;  /* 0x0000004342437221 */ /* 0x000fe20000010000 */
[----:B------:R-:W3:Y:S01]  /*211e0*/  MUFU.EX2 R156, R156 ;  /* 0x0000009c009c7308 */ /* 0x000ee20000000800 */
[----:B------:R-:W-:Y:S01]  /*211f0*/  FADD.FTZ R132, R132, R61 ;  /* 0x0000003d84847221 */ /* 0x000fe20000010000 */
[----:B------:R-:W-:Y:S01]  /*21200*/  HMMA.16816.F32 R92, R4, R10, R92 ;  /* 0x0000000a045c723c */ /* 0x000fe2000000185c */
[----:B------:R-:W2:Y:S01]  /*21210*/  LDSM.16.MT88.4 R8, [R216+0xd000] ;  /* 0x00d00000d808783b */ /* 0x000ea20000004200 */
[----:B------:R-:W-:-:S02]  /*21220*/  FADD.FTZ R65, R65, R67 ;  /* 0x0000004341417221 */ /* 0x000fc40000010000 */
[----:B------:R-:W-:Y:S02]  /*21230*/  FADD.FTZ R132, R133, R132 ;  /* 0x0000008485847221 */ /* 0x000fe40000010000 */
[----:B------:R-:W2:Y:S01]  /*21240*/  MUFU.EX2 R158, R158 ;  /* 0x0000009e009e7308 */ /* 0x000ea20000000800 */
[----:B-1----:R-:W-:Y:S01]  /*21250*/  FADD.FTZ R65, R136, R65 ;  /* 0x0000004188417221 */ /* 0x002fe20000010000 */
[C---:B------:R-:W-:Y:S06]  /*21260*/  HMMA.16816.F32 R88, R4.reuse, R36, R88 ;  /* 0x000000240458723c */ /* 0x040fec0000001858 */
[----:B------:R-:W-:Y:S02]  /*21270*/  MUFU.EX2 R159, R159 ;  /* 0x0000009f009f7308 */ /* 0x000fe40000000800 */
[C---:B------:R-:W-:Y:S01]  /*21280*/  HMMA.16816.F32 R84, R4.reuse, R38, R84 ;  /* 0x000000260454723c */ /* 0x040fe20000001854 */
[----:B------:R-:W1:Y:S05]  /*21290*/  LDSM.16.MT88.4 R36, [R218+0x11000] ;  /* 0x01100000da24783b */ /* 0x000e6a0000004200 */
[----:B------:R-:W1:Y:S02]  /*212a0*/  MUFU.EX2 R165, R165 ;  /* 0x000000a500a57308 */ /* 0x000e640000000800 */
        /* <DEDUP_REMOVED lines=8> */
[----:B------:R-:W1:Y:S05]  /*21330*/  LDSM.16.MT88.4 R24, [R220+0xd000] ;  /* 0x00d00000dc18783b */ /* 0x000e6a0000004200 */
[----:B------:R-:W-:Y:S02]  /*21340*/  MUFU.EX2 R174, R174 ;  /* 0x000000ae00ae7308 */ /* 0x000fe40000000800 */
[C---:B----4-:R-:W-:Y:S06]  /*21350*/  HMMA.16816.F32 R72, R4.reuse, R20, R72 ;  /* 0x000000140448723c */ /* 0x050fec0000001848 */
[----:B------:R-:W4:Y:S02]  /*21360*/  MUFU.EX2 R173, R173 ;  /* 0x000000ad00ad7308 */ /* 0x000f240000000800 */
[----:B------:R-:W-:Y:S01]  /*21370*/  HMMA.16816.F32 R68, R4, R22, R68 ;  /* 0x000000160444723c */ /* 0x000fe20000001844 */
[----:B------:R-:W1:Y:S05]  /*21380*/  LDSM.16.MT88.4 R20, [R220+0x11000] ;  /* 0x01100000dc14783b */ /* 0x000e6a0000004200 */
[----:B------:R-:W1:Y:S01]  /*21390*/  MUFU.EX2 R172, R172 ;  /* 0x000000ac00ac7308 */ /* 0x000e620000000800 */
[C---:B--2---:R-:W-:Y:S01]  /*213a0*/  F2FP.PACK_AB R4, R139.reuse, R136 ;  /* 0x000000888b04723e */ /* 0x044fe200000000ff */
[----:B------:R-:W-:Y:S01]  /*213b0*/  FADD.FTZ R139, R139, R65 ;  /* 0x000000418b8b7221 */ /* 0x000fe20000010000 */
[C---:B------:R-:W-:Y:S01]  /*213c0*/  F2FP.PACK_AB R5, R134.reuse, R133 ;  /* 0x000000858605723e */ /* 0x040fe200000000ff */
[----:B------:R-:W-:Y:S01]  /*213d0*/  FADD.FTZ R134, R134, R132 ;  /* 0x0000008486867221 */ /* 0x000fe20000010000 */
[----:B------:R-:W-:Y:S01]  /*213e0*/  F2FP.PACK_AB R6, R143, R140 ;  /* 0x0000008c8f06723e */ /* 0x000fe200000000ff */
[----:B------:R-:W-:Y:S01]  /*213f0*/  FADD.FTZ R139, R140, R139 ;  /* 0x0000008b8c8b7221 */ /* 0x000fe20000010000 */
[C---:B-----5:R-:W-:Y:S01]  /*21400*/  F2FP.PACK_AB R7, R144.reuse, R135 ;  /* 0x000000879007723e */ /* 0x060fe200000000ff */
[----:B------:R-:W-:Y:S01]  /*21410*/  MUFU.EX2 R167, R167 ;  /* 0x000000a700a77308 */ /* 0x000fe20000000800 */
[----:B------:R-:W-:Y:S01]  /*21420*/  FADD.FTZ R134, R135, R134 ;  /* 0x0000008687867221 */ /* 0x000fe20000010000 */
[----:B------:R-:W-:Y:S01]  /*21430*/  MOV R132, R41 ;  /* 0x0000002900847202 */ /* 0x000fe20000000f00 */
[----:B------:R-:W-:Y:S01]  /*21440*/  FADD.FTZ R143, R143, R139 ;  /* 0x0000008b8f8f7221 */ /* 0x000fe20000010000 */
[----:B------:R-:W-:Y:S01]  /*21450*/  MOV R133, R42 ;  /* 0x0000002a00857202 */ /* 0x000fe20000000f00 */
[----:B------:R-:W-:Y:S01]  /*21460*/  FADD.FTZ R144, R144, R134 ;  /* 0x0000008690907221 */ /* 0x000fe20000010000 */
[----:B------:R-:W-:Y:S01]  /*21470*/  HMMA.16816.F32 R120, R4, R16, R120 ;  /* 0x000000100478723c */ /* 0x000fe20000001878 */
[----:B---3--:R-:W-:Y:S01]  /*21480*/  FADD.FTZ R143, R156, R143 ;  /* 0x0000008f9c8f7221 */ /* 0x008fe20000010000 */
[----:B------:R-:W-:Y:S01]  /*21490*/  MUFU.EX2 R162, R162 ;  /* 0x000000a200a27308 */ /* 0x000fe20000000800 */
[----:B------:R-:W-:-:S05]  /*214a0*/  FADD.FTZ R144, R151, R144 ;  /* 0x0000009097907221 */ /* 0x000fca0000010000 */
[C---:B------:R-:W-:Y:S01]  /*214b0*/  HMMA.16816.F32 R116, R4.reuse, R18, R116 ;  /* 0x000000120474723c */ /* 0x040fe20000001874 */
[----:B------:R-:W2:Y:S01]  /*214c0*/  LDSM.16.MT88.4 R16, [R218+0xd800] ;  /* 0x00d80000da10783b */ /* 0x000ea20000004200 */
[----:B------:R-:W-:Y:S06]  /*214d0*/  MUFU.EX2 R161, R161 ;  /* 0x000000a100a17308 */ /* 0x000fec0000000800 */
[C---:B------:R-:W-:Y:S02]  /*214e0*/  HMMA.16816.F32 R112, R4.reuse, R12, R112 ;  /* 0x0000000c0470723c */ /* 0x040fe40000001870 */
[----:B------:R-:W-:Y:S06]  /*214f0*/  MUFU.EX2 R160, R160 ;  /* 0x000000a000a07308 */ /* 0x000fec0000000800 */
[C---:B------:R-:W-:Y:S01]  /*21500*/  HMMA.16816.F32 R108, R4.reuse, R14, R108 ;  /* 0x0000000e046c723c */ /* 0x040fe2000000186c */
[----:B------:R-:W3:Y:S01]  /*21510*/  LDSM.16.MT88.4 R12, [R217+0xd800] ;  /* 0x00d80000d90c783b */ /* 0x000ee20000004200 */
        /* <DEDUP_REMOVED lines=24> */
[----:B------:R-:W1:Y:S07]  /*216a0*/  LDSM.16.MT88.4 R36, [R217+0x11800] ;  /* 0x01180000d924783b */ /* 0x000e6e0000004200 */
        /* <DEDUP_REMOVED lines=14> */
[----:B----4-:R-:W-:Y:S02]  /*21790*/  FADD.FTZ R165, R173, R165 ;  /* 0x000000a5ada57221 */ /* 0x010fe40000010000 */
        /* <DEDUP_REMOVED lines=15> */
[----:B------:R-:W5:Y:S04]  /*21890*/  LDSM.16.MT88.4 R24, [R220+0xe000] ;  /* 0x00e00000dc18783b */ /* 0x000f680000004200 */
        /* <DEDUP_REMOVED lines=14> */
[----:B------:R-:W4:Y:S06]  /*21980*/  LDSM.16.MT88.4 R28, [R218+0x12000] ;  /* 0x01200000da1c783b */ /* 0x000f2c0000004200 */
        /* <DEDUP_REMOVED lines=152> */
.L_x_3441:
[----:B------:R-:W-:-:S13]  /*22310*/  ISETP.GE.AND P0, PT, R242, 0x1, PT ;  /* 0x00000001f200780c */ /* 0x000fda0003f06270 */
[----:B------:R-:W-:Y:S05]  /*22320*/  @!P0 BRA `(.L_x_3450) ;  /* 0x00005ac000008947 */ /* 0x000fea0003800000 */
[----:B------:R-:W-:Y:S02]  /*22330*/  MOV R2, R132 ;  /* 0x0000008400027202 */ /* 0x000fe40000000f00 */
[----:B------:R-:W-:Y:S02]  /*22340*/  MOV R3, R133 ;  /* 0x0000008500037202 */ /* 0x000fe40000000f00 */
.L_x_3459:
        /* <DEDUP_REMOVED lines=13> */
[C---:B------:R-:W-:Y:S02]  /*22420*/  IADD3 R4, R12.reuse, -0x80, RZ ;  /* 0xffffff800c047810 */ /* 0x040fe40007ffe0ff */
[----:B------:R-:W-:Y:S02]  /*22430*/  IABS R7, R12 ;  /* 0x0000000c00077213 */ /* 0x000fe40000000000 */
        /* <DEDUP_REMOVED lines=38> */
[----:B------:R-:W-:Y:S02]  /*226a0*/  LEA R12, P0, R10, R240, 0x2 ;  /* 0x000000f00a0c7211 */ /* 0x000fe400078010ff */
[-C--:B------:R-:W-:Y:S01]  /*226b0*/  LEA.HI.X.SX32 R5, R6, R241.reuse, 0x2, P1 ;  /* 0x000000f106057211 */ /* 0x080fe200008f16ff */
[C---:B------:R-:W-:Y:S01]  /*226c0*/  IMAD.IADD R6, R10.reuse, 0x1, -R6 ;  /* 0x000000010a067824 */ /* 0x040fe200078e0a06 */
[----:B------:R-:W-:Y:S03]  /*226d0*/  LEA.HI.X.SX32 R13, R10, R241, 0x2, P0 ;  /* 0x000000f10a0d7211 */ /* 0x000fe600000f16ff */
[----:B------:R-:W-:Y:S01]  /*226e0*/  IMAD R11, R11, R6, -0x80 ;  /* 0xffffff800b0b7424 */ /* 0x000fe200078e0206 */
[----:B------:R1:W3:Y:S04]  /*226f0*/  LD.E R4, [R4.64] ;  /* 0x0000000404047980 */ /* 0x0002e8000c101900 */
[----:B------:R-:W-:Y:S01]  /*22700*/  SHF.R.S32.HI R7, RZ, 0x1f, R11 ;  /* 0x0000001fff077819 */ /* 0x000fe2000001140b */
[----:B-1----:R1:W3:Y:S04]  /*22710*/  LD.E R5, [R12.64] ;  /* 0x000000040c057980 */ /* 0x0022e8000c101900 */
[----:B-1----:R-:W4:Y:S01]  /*22720*/  LD.E.64 R12, [R132.64+0x28] ;  /* 0x00002804840c7980 */ /* 0x002f22000c101b00 */
[-C--:B--2---:R-:W-:Y:S02]  /*22730*/  IMAD R6, R9, R11.reuse, RZ ;  /* 0x0000000b09067224 */ /* 0x084fe400078e02ff */
[C---:B------:R-:W-:Y:S04]  /*22740*/  IMAD.WIDE.U32 R10, R8.reuse, R11, RZ ;  /* 0x0000000b080a7225 */ /* 0x040fe800078e00ff */
[----:B------:R-:W-:Y:S04]  /*22750*/  IMAD R6, R8, R7, R6 ;  /* 0x0000000708067224 */ /* 0x000fe800078e0206 */
[----:B------:R-:W-:Y:S02]  /*22760*/  IMAD.IADD R11, R11, 0x1, R6 ;  /* 0x000000010b0b7824 */ /* 0x000fe400078e0206 */
[----:B---3--:R-:W-:Y:S05]  /*22770*/  IMAD.IADD R4, R4, 0x1, -R5 ;  /* 0x0000000104047824 */ /* 0x008fea00078e0a05 */
[----:B------:R-:W-:Y:S01]  /*22780*/  SHF.R.S32.HI R6, RZ, 0x1f, R4 ;  /* 0x0000001fff067819 */ /* 0x000fe20000011404 */
[----:B----4-:R-:W-:Y:S02]  /*22790*/  IMAD R5, R13, R4, RZ ;  /* 0x000000040d057224 */ /* 0x010fe400078e02ff */
[----:B------:R-:W-:Y:S04]  /*227a0*/  IMAD.WIDE.U32 R10, R4, R12, R10 ;  /* 0x0000000c040a7225 */ /* 0x000fe800078e000a */
[----:B------:R-:W-:Y:S04]  /*227b0*/  IMAD R5, R12, R6, R5 ;  /* 0x000000060c057224 */ /* 0x000fe800078e0205 */
[----:B------:R-:W-:Y:S01]  /*227c0*/  IMAD.IADD R5, R11, 0x1, R5 ;  /* 0x000000010b057824 */ /* 0x000fe200078e0205 */
[----:B------:R-:W-:-:S05]  /*227d0*/  BRA `(.L_x_3453) ;  /* 0x0000004000007947 */ /* 0x000fca0003800000 */
.L_x_3452:
[----:B------:R-:W-:Y:S02]  /*227e0*/  ULDC.64 UR4, c[0x0][0x118] ;  /* 0x0000460000047ab9 */ /* 0x000fe40000000a00 */
[----:B------:R-:W2:Y:S02]  /*227f0*/  LD.E R10, [R132.64+0x40] ;  /* 0x00004004840a7980 */ /* 0x000ea4000c101900 */
[----:B--2---:R-:W-:Y:S04]  /*22800*/  LEA R10, -R10, RZ, 0x7 ;  /* 0x000000ff0a0a7211 */ /* 0x004fe800078e39ff */
[----:B------:R-:W-:Y:S02]  /*22810*/  SHF.R.S32.HI R5, RZ, 0x1f, R10 ;  /* 0x0000001fff057819 */ /* 0x000fe4000001140a */
.L_x_3453:
[----:B------:R-:W-:Y:S05]  /*22820*/  BSYNC B0 ;  /* 0x0000000000007941 */ /* 0x000fea0003800000 */
.L_x_3451:
[C---:B------:R-:W-:Y:S01]  /*22830*/  LOP3.LUT P3, RZ, R243.reuse, 0x1, RZ, 0xc0, !PT ;  /* 0x00000001f3ff7812 */ /* 0x040fe2000786c0ff */
[----:B------:R-:W-:Y:S01]  /*22840*/  ULDC.64 UR4, c[0x0][0x118] ;  /* 0x0000460000047ab9 */ /* 0x000fe20000000a00 */
[C---:B------:R-:W-:Y:S01]  /*22850*/  LEA R246, P1, R10.reuse, R138, 0x1 ;  /* 0x0000008a0af67211 */ /* 0x040fe200078208ff */
[----:B------:R-:W-:Y:S01]  /*22860*/  BSSY B1, `(.L_x_3454) ;  /* 0x0000299000017945 */ /* 0x000fe20003800000 */
[----:B------:R-:W-:Y:S02]  /*22870*/  LOP3.LUT P2, RZ, R243, 0x2, RZ, 0xc0, !PT ;  /* 0x00000002f3ff7812 */ /* 0x000fe4000784c0ff */
[C---:B------:R-:W-:Y:S02]  /*22880*/  LEA.HI.X R247, R10.reuse, R137, R5, 0x1, P1 ;  /* 0x000000890af77211 */ /* 0x040fe400008f0c05 */
[-C--:B------:R-:W-:Y:S04]  /*22890*/  IADD3 R4, P0, R10, R227.reuse, RZ ;  /* 0x000000e30a047210 */ /* 0x080fe80007f1e0ff */
[----:B------:R-:W-:Y:S01]  /*228a0*/  IADD3.X R6, R5, R228, RZ, P0, !PT ;  /* 0x000000e405067210 */ /* 0x000fe200007fe4ff */
[----:B------:R-:W-:Y:S01]  /*228b0*/  @!PT LDS RZ, [RZ] ;  /* 0x00000000fffff984 */ /* 0x000fe20000000800 */
[----:B------:R-:W-:Y:S01]  /*228c0*/  @!PT LDS RZ, [RZ] ;  /* 0x00000000fffff984 */ /* 0x000fe20000000800 */
[----:B------:R-:W-:Y:S01]  /*228d0*/  @!PT LDS RZ, [RZ] ;  /* 0x00000000fffff984 */ /* 0x000fe20000000800 */
[----:B------:R1:W-:Y:S01]  /*228e0*/  @P3 LDGSTS.E.BYPASS.LTC128B.128 [R239+0xc000], [R246.64] ;  /* 0x0c000000f6ef3fae */ /* 0x0003e2000b901d44 */
[CC--:B------:R-:W-:Y:S02]  /*228f0*/  @P3 LEA R18, P4, R4.reuse, R138.reuse, 0x1 ;  /* 0x0000008a04123211 */ /* 0x0c0fe400078808ff */
[C---:B------:R-:W-:Y:S02]  /*22900*/  IADD3 R5, P1, R4.reuse, R227, RZ ;  /* 0x000000e304057210 */ /* 0x040fe40007f3e0ff */
[CCC-:B------:R-:W-:Y:S01]  /*22910*/  @P3 LEA.HI.X R19, R4.reuse, R137.reuse, R6.reuse, 0x1, P4 ;  /* 0x0000008904133211 */ /* 0x1c0fe200020f0c06 */
[----:B------:R-:W-:Y:S01]  /*22920*/  @!P3 STS.128 [R239+0xc000], RZ ;  /* 0x00c000ffef00b388 */ /* 0x000fe20000000c00 */
[CC--:B------:R-:W-:Y:S02]  /*22930*/  @P2 LEA R12, P0, R4.reuse, R138.reuse, 0x1 ;  /* 0x0000008a040c2211 */ /* 0x0c0fe400078008ff */
[C---:B------:R-:W-:Y:S02]  /*22940*/  @P3 LEA R16, P4, R5.reuse, R138, 0x1 ;  /* 0x0000008a05103211 */ /* 0x040fe400078808ff */
[-C--:B------:R-:W-:Y:S01]  /*22950*/  @P2 LEA.HI.X R13, R4, R137.reuse, R6, 0x1, P0 ;  /* 0x00000089040d2211 */ /* 0x080fe200000f0c06 */
[----:B------:R-:W-:Y:S01]  /*22960*/  @!PT LDS RZ, [RZ] ;  /* 0x00000000fffff984 */ /* 0x000fe20000000800 */
[----:B------:R-:W-:Y:S01]  /*22970*/  @!PT LDS RZ, [RZ] ;  /* 0x00000000fffff984 */ /* 0x000fe20000000800 */
[----:B------:R-:W-:Y:S01]  /*22980*/  @!PT LDS RZ, [RZ] ;  /* 0x00000000fffff984 */ /* 0x000fe20000000800 */
[----:B------:R1:W-:Y:S01]  /*22990*/  @P2 LDGSTS.E.BYPASS.LTC128B.128 [R239+0x10000], [R246.64+0x80] ;  /* 0x10000080f6ef2fae */ /* 0x0003e2000b901d44 */
[----:B------:R-:W-:Y:S02]  /*229a0*/  IADD3.X R6, R6, R228, RZ, P1, !PT ;  /* 0x000000e406067210 */ /* 0x000fe40000ffe4ff */
[CC--:B------:R-:W-:Y:S02]  /*229b0*/  @P2 LEA R10, P0, R5.reuse, R138.reuse, 0x1 ;  /* 0x0000008a050a2211 */ /* 0x0c0fe400078008ff */
        /* <DEDUP_REMOVED lines=8> */
[----:B------:R-:W-:Y:S02]  /*22a40*/  @P3 LEA R14, P4, R4, R138, 0x1 ;  /* 0x0000008a040e3211 */ /* 0x000fe400078808ff */
[----:B------:R-:W-:Y:S02]  /*22a50*/  IADD3.X R6, R6, R228, RZ, P1, !PT ;  /* 0x000000e406067210 */ /* 0x000fe40000ffe4ff */
[CC--:B------:R-:W-:Y:S01]  /*22a60*/  @P2 LEA R8, P0, R4.reuse, R138.reuse, 0x1 ;  /* 0x0000008a04082211 */ /* 0x0c0fe200078008ff */
        /* <DEDUP_REMOVED lines=8> */
[C---:B------:R-:W-:Y:S02]  /*22af0*/  @P3 LEA R22, P4, R5.reuse, R138, 0x1 ;  /* 0x0000008a05163211 */ /* 0x040fe400078808ff */
[----:B------:R-:W-:Y:S01]  /*22b00*/  IADD3.X R6, R6, R228, RZ, P1, !PT ;  /* 0x000000e406067210 */ /* 0x000fe20000ffe4ff */
[----:B------:R-:W-:Y:S01]  /*22b10*/  @!P2 STS.128 [R239+0x10800], RZ ;  /* 0x010800ffef00a388 */ /* 0x000fe20000000c00 */
[CC--:B------:R-:W-:Y:S02]  /*22b20*/  @P2 LEA R20, P0, R5.reuse, R138.reuse, 0x1 ;  /* 0x0000008a05142211 */ /* 0x0c0fe400078008ff */
[CCC-:B------:R-:W-:Y:S02]  /*22b30*/  @P3 LEA.HI.X R23, R5.reuse, R137.reuse, R6.reuse, 0x1, P4 ;  /* 0x0000008905173211 */ /* 0x1c0fe400020f0c06 */
[C---:B------:R-:W-:Y:S01]  /*22b40*/  @P2 LEA.HI.X R21, R5.reuse, R137, R6, 0x1, P0 ;  /* 0x0000008905152211 */ /* 0x040fe200000f0c06 */
[----:B------:R-:W-:Y:S01]  /*22b50*/  @!PT LDS RZ, [RZ] ;  /* 0x00000000fffff984 */ /* 0x000fe20000000800 */
[----:B------:R-:W-:Y:S01]  /*22b60*/  @!PT LDS RZ, [RZ] ;  /* 0x00000000fffff984 */ /* 0x000fe20000000800 */
[----:B------:R-:W-:Y:S01]  /*22b70*/  @!PT LDS RZ, [RZ] ;  /* 0x00000000fffff984 */ /* 0x000fe20000000800 */
[----:B------:R4:W-:Y:S01]  /*22b80*/  @P3 LDGSTS.E.BYPASS.LTC128B.128 [R239+0xd000], [R16.64] ;  /* 0x0d00000010ef3fae */ /* 0x0009e2000b901d44 */
[----:B------:R-:W-:Y:S04]  /*22b90*/  IADD3 R4, P1, R5, R227, RZ ;  /* 0x000000e305047210 */ /* 0x000fe80007f3e0ff */
[----:B------:R-:W-:Y:S01]  /*22ba0*/  @P3 LEA R26, P4, R4, R138, 0x1 ;  /* 0x0000008a041a3211 */ /* 0x000fe200078808ff */
[----:B------:R-:W-:Y:S01]  /*22bb0*/  @!P3 STS.128 [R239+0xd000], RZ ;  /* 0x00d000ffef00b388 */ /* 0x000fe20000000c00 */
[----:B------:R-:W-:Y:S02]  /*22bc0*/  IADD3.X R6, R6, R228, RZ, P1, !PT ;  /* 0x000000e406067210 */ /* 0x000fe40000ffe4ff */
[CC--:B------:R-:W-:Y:S02]  /*22bd0*/  @P2 LEA R24, P0, R4.reuse, R138.reuse, 0x1 ;  /* 0x0000008a04182211 */ /* 0x0c0fe400078008ff */
        /* <DEDUP_REMOVED lines=8> */
[C---:B------:R-:W-:Y:S02]  /*22c60*/  @P3 LEA R30, P5, R7.reuse, R138, 0x1 ;  /* 0x0000008a071e3211 */ /* 0x040fe400078a08ff */
[----:B------:R-:W-:Y:S02]  /*22c70*/  IADD3.X R6, R6, R228, RZ, P1, !PT ;  /* 0x000000e406067210 */ /* 0x000fe40000ffe4ff */
[CC--:B--2---:R-:W-:Y:S01]  /*22c80*/  @P2 LEA R18, P1, R7.reuse, R138.reuse, 0x1 ;  /* 0x0000008a07122211 */ /* 0x0c4fe200078208ff */
        /* <DEDUP_REMOVED lines=8> */
[C---:B------:R-:W-:Y:S02]  /*22d10*/  @P3 LEA R28, P4, R5.reuse, R138, 0x1 ;  /* 0x0000008a051c3211 */ /* 0x040fe400078808ff */
[----:B------:R-:W-:Y:S01]  /*22d20*/  IADD3.X R4, R6, R228, RZ, P0, !PT ;  /* 0x000000e406047210 */ /* 0x000fe200007fe4ff */
        /* <DEDUP_REMOVED lines=231> */
[C---:B-----5:R-:W-:Y:S07]  /*23ba0*/  HMMA.16816.F32 R12, R192.reuse, R136, R12 ;  /* 0x00000088c00c723c */ /* 0x060fee000000180c */
[----:B------:R-:W-:Y:S01]  /*23bb0*/  MOV R137, R247 ;  /* 0x000000f700897202 */ /* 0x000fe20000000f00 */
[-C--:B----4-:R-:W-:Y:S01]  /*23bc0*/  FMUL.FTZ R4, R4, R134.reuse ;  /* 0x0000008604047220 */ /* 0x090fe20000410000 */
[C---:B------:R-:W-:Y:S03]  /*23bd0*/  HMMA.16816.F32 R16, R192.reuse, R138, R16 ;  /* 0x0000008ac010723c */ /* 0x040fe60000001810 */
[----:B------:R-:W1:Y:S01]  /*23be0*/  MUFU.TANH R140, R4 ;  /* 0x00000004008c7308 */ /* 0x000e620000002400 */
[-C--:B------:R-:W-:Y:S02]  /*23bf0*/  FMUL.FTZ R5, R5, R134.reuse ;  /* 0x0000008605057220 */ /* 0x080fe40000410000 */
[----:B------:R-:W-:Y:S01]  /*23c00*/  FMUL.FTZ R6, R6, R134 ;  /* 0x0000008606067220 */ /* 0x000fe20000410000 */
[----:B------:R-:W-:Y:S01]  /*23c10*/  MOV R138, R246 ;  /* 0x000000f6008a7202 */ /* 0x000fe20000000f00 */
        /* <DEDUP_REMOVED lines=8> */
[----:B------:R-:W3:Y:S10]  /*23ca0*/  MUFU.TANH R142, R6 ;  /* 0x00000006008e7308 */ /* 0x000ef40000002400 */
[----:B------:R4:W1:Y:S10]  /*23cb0*/  MUFU.TANH R143, R7 ;  /* 0x00000007008f7308 */ /* 0x0008740000002400 */
[----:B------:R-:W1:Y:S10]  /*23cc0*/  MUFU.TANH R144, R8 ;  /* 0x0000000800907308 */ /* 0x000e740000002400 */
[----:B------:R-:W1:Y:S01]  /*23cd0*/  MUFU.TANH R145, R9 ;  /* 0x0000000900917308 */ /* 0x000e620000002400 */
[----:B----4-:R-:W4:Y:S09]  /*23ce0*/  LDSM.16.M88.4 R4, [R208+0x5000] ;  /* 0x00500000d004783b */ /* 0x010f320000000200 */
[----:B------:R-:W1:Y:S10]  /*23cf0*/  MUFU.TANH R146, R10 ;  /* 0x0000000a00927308 */ /* 0x000e740000002400 */
[----:B------:R5:W1:Y:S10]  /*23d00*/  MUFU.TANH R147, R11 ;  /* 0x0000000b00937308 */ /* 0x000a740000002400 */
[----:B------:R1:W1:Y:S10]  /*23d10*/  MUFU.TANH R149, R12 ;  /* 0x0000000c00957308 */ /* 0x0002740000002400 */
[----:B------:R2:W2:Y:S01]  /*23d20*/  MUFU.TANH R153, R14 ;  /* 0x0000000e00997308 */ /* 0x0004a20000002400 */
[----:B-----5:R-:W5:Y:S01]  /*23d30*/  LDSM.16.M88.4 R8, [R208+0x5800] ;  /* 0x00580000d008783b */ /* 0x020f620000000200 */
[C---:B----4-:R-:W-:Y:S08]  /*23d40*/  HMMA.16816.F32 R20, R192.reuse, R4, R20 ;  /* 0x00000004c014723c */ /* 0x050ff00000001814 */
[C---:B------:R-:W-:Y:S01]  /*23d50*/  HMMA.16816.F32 R24, R192.reuse, R6, R24 ;  /* 0x00000006c018723c */ /* 0x040fe20000001818 */
[----:B------:R-:W4:Y:S03]  /*23d60*/  LDSM.16.M88.4 R4, [R208+0x6000] ;  /* 0x00600000d004783b */ /* 0x000f260000000200 */
[-C--:B-1----:R-:W-:Y:S02]  /*23d70*/  FMUL.FTZ R12, R13, R134.reuse ;  /* 0x000000860d0c7220 */ /* 0x082fe40000410000 */
[-C--:B------:R-:W-:Y:S02]  /*23d80*/  FMUL.FTZ R13, R16, R134.reuse ;  /* 0x00000086100d7220 */ /* 0x080fe40000410000 */
[-C--:B------:R-:W-:Y:S02]  /*23d90*/  FMUL.FTZ R16, R19, R134.reuse ;  /* 0x0000008613107220 */ /* 0x080fe40000410000 */
[----:B------:R-:W1:Y:S02]  /*23da0*/  MUFU.TANH R12, R12 ;  /* 0x0000000c000c7308 */ /* 0x000e640000002400 */
[-C--:B--2---:R-:W-:Y:S02]  /*23db0*/  FMUL.FTZ R14, R15, R134.reuse ;  /* 0x000000860f0e7220 */ /* 0x084fe40000410000 */
[-C--:B------:R-:W-:Y:S02]  /*23dc0*/  FMUL.FTZ R15, R17, R134.reuse ;  /* 0x00000086110f7220 */ /* 0x080fe40000410000 */
[-C--:B------:R-:W-:Y:S02]  /*23dd0*/  FMUL.FTZ R20, R20, R134.reuse ;  /* 0x0000008614147220 */ /* 0x080fe40000410000 */
[-C--:B------:R-:W-:Y:S02]  /*23de0*/  FMUL.FTZ R21, R21, R134.reuse ;  /* 0x0000008615157220 */ /* 0x080fe40000410000 */
[----:B------:R-:W2:Y:S01]  /*23df0*/  MUFU.TANH R170, R20 ;  /* 0x0000001400aa7308 */ /* 0x000ea20000002400 */
[-C--:B------:R-:W-:Y:S02]  /*23e00*/  FMUL.FTZ R17, R18, R134.reuse ;  /* 0x0000008612117220 */ /* 0x080fe40000410000 */
[-C--:B------:R-:W-:Y:S02]  /*23e10*/  FMUL.FTZ R22, R22, R134.reuse ;  /* 0x0000008616167220 */ /* 0x080fe40000410000 */
[-C--:B------:R-:W-:Y:S02]  /*23e20*/  FMUL.FTZ R23, R23, R134.reuse ;  /* 0x0000008617177220 */ /* 0x080fe40000410000 */
[-C--:B------:R-:W-:Y:S02]  /*23e30*/  FMUL.FTZ R24, R24, R134.reuse ;  /* 0x0000008618187220 */ /* 0x080fe40000410000 */
[-C--:B------:R-:W-:Y:S01]  /*23e40*/  FMUL.FTZ R25, R25, R134.reuse ;  /* 0x0000008619197220 */ /* 0x080fe20000410000 */
[----:B------:R1:W1:Y:S01]  /*23e50*/  MUFU.TANH R171, R21 ;  /* 0x0000001500ab7308 */ /* 0x0002620000002400 */
[C---:B-----5:R-:W-:Y:S03]  /*23e60*/  HMMA.16816.F32 R28, R192.reuse, R8, R28 ;  /* 0x00000008c01c723c */ /* 0x060fe6000000181c */
[-C--:B------:R-:W-:Y:S02]  /*23e70*/  FMUL.FTZ R26, R26, R134.reuse ;  /* 0x000000861a1a7220 */ /* 0x080fe40000410000 */
[-C--:B------:R-:W-:Y:S03]  /*23e80*/  FMUL.FTZ R27, R27, R134.reuse ;  /* 0x000000861b1b7220 */ /* 0x080fe60000410000 */
[C---:B------:R-:W-:Y:S01]  /*23e90*/  HMMA.16816.F32 R32, R192.reuse, R10, R32 ;  /* 0x0000000ac020723c */ /* 0x040fe20000001820 */
[----:B------:R-:W1:Y:S01]  /*23ea0*/  MUFU.TANH R14, R14 ;  /* 0x0000000e000e7308 */ /* 0x000e620000002400 */
[----:B------:R-:W5:Y:S06]  /*23eb0*/  LDSM.16.M88.4 R8, [R208+0x6800] ;  /* 0x00680000d008783b */ /* 0x000f6c0000000200 */
[C---:B----4-:R-:W-:Y:S03]  /*23ec0*/  HMMA.16816.F32 R36, R192.reuse, R4, R36 ;  /* 0x00000004c024723c */ /* 0x050fe60000001824 */
[----:B------:R-:W4:Y:S05]  /*23ed0*/  MUFU.TANH R13, R13 ;  /* 0x0000000d000d7308 */ /* 0x000f2a0000002400 */
[C---:B------:R-:W-:Y:S01]  /*23ee0*/  HMMA.16816.F32 R40, R192.reuse, R6, R40 ;  /* 0x00000006c028723c */ /* 0x040fe20000001828 */
[----:B------:R-:W2:Y:S03]  /*23ef0*/  LDSM.16.M88.4 R4, [R208+0x7000] ;  /* 0x00700000d004783b */ /* 0x000ea60000000200 */
[-C--:B------:R-:W-:Y:S01]  /*23f00*/  FMUL.FTZ R28, R28, R134.reuse ;  /* 0x000000861c1c7220 */ /* 0x080fe20000410000 */
[----:B------:R-:W1:Y:S01]  /*23f10*/  MUFU.TANH R15, R15 ;  /* 0x0000000f000f7308 */ /* 0x000e620000002400 */
[-C--:B------:R-:W-:Y:S02]  /*23f20*/  FMUL.FTZ R29, R29, R134.reuse ;  /* 0x000000861d1d7220 */ /* 0x080fe40000410000 */
[-C--:B------:R-:W-:Y:S04]  /*23f30*/  FMUL.FTZ R30, R30, R134.reuse ;  /* 0x000000861e1e7220 */ /* 0x080fe80000410000 */
[-C--:B------:R-:W-:Y:S02]  /*23f40*/  FMUL.FTZ R31, R31, R134.reuse ;  /* 0x000000861f1f7220 */ /* 0x080fe40000410000 */
        /* <DEDUP_REMOVED lines=8> */
[C---:B-----5:R-:W-:Y:S03]  /*23fd0*/  HMMA.16816.F32 R44, R192.reuse, R8, R44 ;  /* 0x00000008c02c723c */ /* 0x060fe6000000182c */
[-C--:B-1----:R-:W-:Y:S02]  /*23fe0*/  FMUL.FTZ R21, R42, R134.reuse ;  /* 0x000000862a157220 */ /* 0x082fe40000410000 */
[-C--:B------:R-:W-:Y:S02]  /*23ff0*/  FMUL.FTZ R20, R43, R134.reuse ;  /* 0x000000862b147220 */ /* 0x080fe40000410000 */
[-C--:B------:R-:W-:Y:S01]  /*24000*/  FMUL.FTZ R37, R37, R134.reuse ;  /* 0x0000008625257220 */ /* 0x080fe20000410000 */
[C---:B------:R-:W-:Y:S01]  /*24010*/  HMMA.16816.F32 R48, R192.reuse, R10, R48 ;  /* 0x0000000ac030723c */ /* 0x040fe20000001830 */
[----:B------:R1:W1:Y:S01]  /*24020*/  MUFU.TANH R162, R22 ;  /* 0x0000001600a27308 */ /* 0x0002620000002400 */
[----:B------:R-:W5:Y:S01]  /*24030*/  LDSM.16.M88.4 R8, [R208+0x7800] ;  /* 0x00780000d008783b */ /* 0x000f620000000200 */
[----:B------:R-:W-:Y:S04]  /*24040*/  DEPBAR.LE SB0, 0x0 ;  /* 0x000080000000791a */ /* 0x000fe80000000000 */
[-C--:B------:R-:W-:Y:S01]  /*24050*/  FMUL.FTZ R38, R38, R134.reuse ;  /* 0x0000008626267220 */ /* 0x080fe20000410000 */
[C---:B--2---:R-:W-:Y:S03]  /*24060*/  HMMA.16816.F32 R52, R192.reuse, R4, R52 ;  /* 0x00000004c034723c */ /* 0x044fe60000001834 */
[----:B------:R2:W1:Y:S01]  /*24070*/  MUFU.TANH R164, R23 ;  /* 0x0000001700a47308 */ /* 0x0004620000002400 */
[----:B------:R-:W-:Y:S01]  /*24080*/  BAR.SYNC.DEFER_BLOCKING 0x0 ;  /* 0x0000000000007b1d */ /* 0x000fe20000010000 */
[-C--:B------:R-:W-:Y:S02]  /*24090*/  FMUL.FTZ R39, R39, R134.reuse ;  /* 0x0000008627277220 */ /* 0x080fe40000410000 */
[-C--:B------:R-:W-:Y:S01]  /*240a0*/  FMUL.FTZ R40, R40, R134.reuse ;  /* 0x0000008628287220 */ /* 0x080fe20000410000 */
[C---:B------:R-:W-:Y:S04]  /*240b0*/  HMMA.16816.F32 R56, R192.reuse, R6, R56 ;  /* 0x00000006c038723c */ /* 0x040fe80000001838 */
[-C--:B------:R-:W-:Y:S01]  /*240c0*/  FMUL.FTZ R44, R44, R134.reuse ;  /* 0x000000862c2c7220 */ /* 0x080fe20000410000 */
[----:B------:R2:W1:Y:S01]  /*240d0*/  MUFU.TANH R172, R24 ;  /* 0x0000001800ac7308 */ /* 0x0004620000002400 */
[-C--:B------:R-:W-:Y:S02]  /*240e0*/  FMUL.FTZ R45, R45, R134.reuse ;  /* 0x000000862d2d7220 */ /* 0x080fe40000410000 */
[-C--:B------:R-:W-:Y:S04]  /*240f0*/  FMUL.FTZ R46, R46, R134.reuse ;  /* 0x000000862e2e7220 */ /* 0x080fe80000410000 */
        /* <DEDUP_REMOVED lines=11> */
[-C--:B------:R-:W-:Y:S02]  /*241b0*/  FMUL.FTZ R55, R55, R134.reuse ;  /* 0x0000008637377220 */ /* 0x080fe40000410000 */
[-C--:B------:R-:W-:Y:S01]  /*241c0*/  FMUL.FTZ R56, R56, R134.reuse ;  /* 0x0000008638387220 */ /* 0x080fe20000410000 */
[----:B------:R-:W-:Y:S01]  /*241d0*/  HMMA.16816.F32 R64, R192, R10, R64 ;  /* 0x0000000ac040723c */ /* 0x000fe20000001840 */
[----:B------:R2:W1:Y:S03]  /*241e0*/  MUFU.TANH R168, R27 ;  /* 0x0000001b00a87308 */ /* 0x0004660000002400 */
[-C--:B------:R-:W-:Y:S02]  /*241f0*/  FMUL.FTZ R57, R57, R134.reuse ;  /* 0x0000008639397220 */ /* 0x080fe40000410000 */
[-C--:B------:R-:W-:Y:S02]  /*24200*/  FMUL.FTZ R58, R58, R134.reuse ;  /* 0x000000863a3a7220 */ /* 0x080fe40000410000 */
[-C--:B------:R-:W-:Y:S03]  /*24210*/  FMUL.FTZ R59, R59, R134.reuse ;  /* 0x000000863b3b7220 */ /* 0x080fe60000410000 */
[----:B------:R2:W1:Y:S05]  /*24220*/  MUFU.TANH R181, R28 ;  /* 0x0000001c00b57308 */ /* 0x00046a0000002400 */
        /* <DEDUP_REMOVED lines=8> */
[----:B------:R-:W-:Y:S01]  /*242b0*/  FMUL.FTZ R67, R67, R134 ;  /* 0x0000008643437220 */ /* 0x000fe20000410000 */
[----:B------:R2:W1:Y:S10]  /*242c0*/  MUFU.TANH R176, R30 ;  /* 0x0000001e00b07308 */ /* 0x0004740000002400 */
        /* <DEDUP_REMOVED lines=10> */
[----:B------:R-:W1:Y:S10]  /*24370*/  MUFU.TANH R19, R19 ;  /* 0x0000001300137308 */ /* 0x000e740000002400 */
[----:B------:R-:W1:Y:S10]  /*24380*/  MUFU.TANH R21, R21 ;  /* 0x0000001500157308 */ /* 0x000e740000002400 */
        /* <DEDUP_REMOVED lines=26> */
[----:B---34-:R-:W-:Y:S01]  /*24530*/  ISETP.NE.U32.AND P0, PT, R240, RZ, PT ;  /* 0x000000fff000720c */ /* 0x018fe20003f05070 */
[----:B------:R-:W-:Y:S03]  /*24540*/  BSSY B0, `(.L_x_3456) ;  /* 0x0000048000007945 */ /* 0x000fe60003800000 */
[----:B------:R-:W-:Y:S11]  /*24550*/  ISETP.NE.AND.EX P0, PT, R241, RZ, PT, P0 ;  /* 0x000000fff100720c */ /* 0x000ff60003f05300 */
[----:B------:R-:W-:Y:S02]  /*24560*/  @!UPT UIADD3 URZ, URZ, URZ, URZ ;  /* 0x0000003f3f3ff290 */ /* 0x000fe4000fffe03f */
[----:B------:R-:W-:-:S05]  /*24570*/  @!P0 BRA `(.L_x_3457) ;  /* 0x0000040000008947 */ /* 0x000fca0003800000 */
[----:B-1----:R-:W-:Y:S01]  /*24580*/  IMAD.SHL.U32 R22, R242, 0x80, RZ ;  /* 0x00000080f2167824 */ /* 0x002fe200078e00ff */
[----:B------:R-:W-:Y:S02]  /*24590*/  ULDC.64 UR4, c[0x0][0x118] ;  /* 0x0000460000047ab9 */ /* 0x000fe40000000a00 */
[----:B------:R-:W3:Y:S02]  /*245a0*/  LD.E R11, [R132.64+0x170] ;  /* 0x00017004840b7980 */ /* 0x000ee4000c101900 */
[C---:B------:R-:W-:Y:S02]  /*245b0*/  IADD3 R9, R22.reuse, -0x100, RZ ;  /* 0xffffff0016097810 */ /* 0x040fe40007ffe0ff */
[----:B------:R-:W-:Y:S02]  /*245c0*/  IADD3 R22, R22, -0x80, RZ ;  /* 0xffffff8016167810 */ /* 0x000fe40007ffe0ff */
[----:B------:R-:W-:Y:S02]  /*245d0*/  IABS R4, R9 ;  /* 0x0000000900047213 */ /* 0x000fe40000000000 */
[----:B------:R-:W-:Y:S02]  /*245e0*/  IABS R6, R22 ;  /* 0x0000001600067213 */ /* 0x000fe40000000000 */
[-C--:B---3--:R-:W-:Y:S02]  /*245f0*/  IABS R7, R11.reuse ;  /* 0x0000000b00077213 */ /* 0x088fe40000000000 */
[-C--:B------:R-:W-:Y:S02]  /*24600*/  IABS R5, R11.reuse ;  /* 0x0000000b00057213 */ /* 0x080fe40000000000 */
[----:B--2---:R-:W1:Y:S01]  /*24610*/  I2F.RP R24, R7 ;  /* 0x0000000700187306 */ /* 0x004e620000209400 */
[-C--:B------:R-:W-:Y:S02]  /*24620*/  LOP3.LUT R9, R9, R11.reuse, RZ, 0x3c, !PT ;  /* 0x0000000b09097212 */ /* 0x080fe400078e3cff */
[----:B------:R-:W-:Y:S01]  /*24630*/  IMAD.MOV R5, RZ, RZ, -R5 ;  /* 0x000000ffff057224 */ /* 0x000fe200078e0a05 */
[----:B------:R-:W-:Y:S02]  /*24640*/  LOP3.LUT R22, R22, R11, RZ, 0x3c, !PT ;  /* 0x0000000b16167212 */ /* 0x000fe400078e3cff */
[----:B------:R-:W-:Y:S02]  /*24650*/  ISETP.GE.AND P0, PT, R9, RZ, PT ;  /* 0x000000ff0900720c */ /* 0x000fe40003f06270 */
[----:B------:R-:W-:Y:S02]  /*24660*/  ISETP.GE.AND P2, PT, R22, RZ, PT ;  /* 0x000000ff1600720c */ /* 0x000fe40003f46270 */
        /* <DEDUP_REMOVED lines=19> */
[C---:B------:R-:W-:Y:S02]  /*247a0*/  ISETP.NE.AND P1, PT, R11.reuse, RZ, PT ;  /* 0x000000ff0b00720c */ /* 0x040fe40003f25270 */
        /* <DEDUP_REMOVED lines=29> */
.L_x_3457:
[----:B------:R-:W-:Y:S02]  /*24980*/  ULDC.64 UR4, c[0x0][0x118] ;  /* 0x0000460000047ab9 */ /* 0x000fe40000000a00 */
[----:B------:R-:W3:Y:S02]  /*24990*/  LD.E R10, [R132.64+0x38] ;  /* 0x00003804840a7980 */ /* 0x000ee4000c101900 */
[----:B---3--:R-:W-:Y:S04]  /*249a0*/  LEA R10, -R10, RZ, 0x7 ;  /* 0x000000ff0a0a7211 */ /* 0x008fe800078e39ff */
[----:B------:R-:W-:Y:S02]  /*249b0*/  SHF.R.S32.HI R5, RZ, 0x1f, R10 ;  /* 0x0000001fff057819 */ /* 0x000fe4000001140a */
.L_x_3458:
[----:B------:R-:W-:Y:S05]  /*249c0*/  BSYNC B0 ;  /* 0x0000000000007941 */ /* 0x000fea0003800000 */
.L_x_3456:
[C---:B------:R-:W-:Y:S01]  /*249d0*/  LOP3.LUT P1, RZ, R243.reuse, 0x1, RZ, 0xc0, !PT ;  /* 0x00000001f3ff7812 */ /* 0x040fe2000782c0ff */
[----:B------:R-:W-:Y:S01]  /*249e0*/  ULDC.64 UR4, c[0x0][0x118] ;  /* 0x0000460000047ab9 */ /* 0x000fe20000000a00 */
[CC--:B--2---:R-:W-:Y:S02]  /*249f0*/  LEA R28, P3, R10.reuse, R232.reuse, 0x1 ;  /* 0x000000e80a1c7211 */ /* 0x0c4fe400078608ff */
        /* <DEDUP_REMOVED lines=8> */
[----:B------:R-:W-:Y:S01]  /*24a80*/  IMAD.X R6, R5, 0x1, R230, P2 ;  /* 0x0000000105067824 */ /* 0x000fe200010e06e6 */
[C---:B------:R-:W-:Y:S01]  /*24a90*/  IADD3 R5, P3, R4.reuse, R229, RZ ;  /* 0x000000e504057210 */ /* 0x040fe20007f7e0ff */
[----:B------:R2:W-:Y:S01]  /*24aa0*/  @!P1 STS.128 [R239+0x4000], RZ ;  /* 0x004000ffef009388 */ /* 0x0005e20000000c00 */
[CC--:B-1----:R-:W-:Y:S02]  /*24ab0*/  @P0 LEA R22, P2, R4.reuse, R232.reuse, 0x1 ;  /* 0x000000e804160211 */ /* 0x0c2fe400078408ff */
        /* <DEDUP_REMOVED lines=63> */
[CC--:B-1----:R-:W-:Y:S02]  /*24eb0*/  @P0 LEA R30, P3, R7.reuse, R232.reuse, 0x1 ;  /* 0x000000e8071e0211 */ /* 0x0c2fe400078608ff */
        /* <DEDUP_REMOVED lines=51> */
.L_x_3455:
[----:B---34-:R-:W-:Y:S05]  /*251f0*/  BSYNC B1 ;  /* 0x0000000000017941 */ /* 0x018fea0003800000 */
.L_x_3454:
[----:B------:R-:W-:Y:S01]  /*25200*/  ULDC.64 UR4, c[0x0][0x118] ;  /* 0x0000460000047ab9 */ /* 0x000fe20000000a00 */
[----:B------:R-:W3:Y:S01]  /*25210*/  S2R R4, SR_TID.X ;  /* 0x0000000000047919 */ /* 0x000ee20000002100 */
[----:B------:R-:W-:Y:S07]  /*25220*/  IADD3 R139, R242, -0x1, RZ ;  /* 0xfffffffff28b7810 */ /* 0x000fee0007ffe0ff */
[----:B------:R4:W5:Y:S04]  /*25230*/  LD.E R134, [R132.64+0xdc] ;  /* 0x0000dc0484867980 */ /* 0x000968000c101900 */
[----:B--2---:R-:W-:Y:S08]  /*25240*/  LDSM.16.MT88.4 R36, [R216+0xc000] ;  /* 0x00c00000d824783b */ /* 0x004ff00000004200 */
[----:B------:R-:W-:Y:S08]  /*25250*/  LDSM.16.MT88.4 R44, [R220+0x10000] ;  /* 0x01000000dc2c783b */ /* 0x000ff00000004200 */
[----:B------:R-:W-:Y:S08]  /*25260*/  LDSM.16.MT88.4 R52, [R218+0x10000] ;  /* 0x01000000da34783b */ /* 0x000ff00000004200 */
[----:B------:R-:W-:Y:S01]  /*25270*/  LDSM.16.MT88.4 R60, [R217+0x10000] ;  /* 0x01000000d93c783b */ /* 0x000fe20000004200 */
[----:B---3--:R-:W-:Y:S04]  /*25280*/  SHF.L.U32 R4, R4, 0x1, RZ ;  /* 0x0000000104047819 */ /* 0x008fe800000006ff */
[----:B------:R-:W-:Y:S04]  /*25290*/  LOP3.LUT R4, R4, 0x6, RZ, 0xc0, !PT ;  /* 0x0000000604047812 */ /* 0x000fe800078ec0ff */
[----:B------:R-:W-:Y:S04]  /*252a0*/  LEA R4, R139, R4, 0x7 ;  /* 0x000000048b047211 */ /* 0x000fe800078e38ff */
[C---:B------:R-:W-:Y:S01]  /*252b0*/  IADD3 R8, R4.reuse, 0x1, RZ ;  /* 0x0000000104087810 */ /* 0x040fe20007ffe0ff */
[----:B------:R-:W2:Y:S01]  /*252c0*/  I2F R7, R4 ;  /* 0x0000000400077306 */ /* 0x000ea20000201400 */
[C---:B------:R-:W-:Y:S02]  /*252d0*/  IADD3 R56, R4.reuse, 0x18, RZ ;  /* 0x0000001804387810 */ /* 0x040fe40007ffe0ff */
[C---:B------:R-:W-:Y:S02]  /*252e0*/  IADD3 R9, R4.reuse, 0x8, RZ ;  /* 0x0000000804097810 */ /* 0x040fe40007ffe0ff */
[C---:B------:R-:W-:Y:S02]  /*252f0*/  IADD3 R57, R4.reuse, 0x11, RZ ;  /* 0x0000001104397810 */ /* 0x040fe40007ffe0ff */
[C---:B------:R-:W-:Y:S02]  /*25300*/  IADD3 R6, R4.reuse, 0x9, RZ ;  /* 0x0000000904067810 */ /* 0x040fe40007ffe0ff */
[C---:B------:R-:W-:Y:S01]  /*25310*/  IADD3 R64, R4.reuse, 0x19, RZ ;  /* 0x0000001904407810 */ /* 0x040fe20007ffe0ff */
[----:B------:R-:W3:Y:S01]  /*25320*/  I2F R8, R8 ;  /* 0x0000000800087306 */ /* 0x000ee20000201400 */
[C---:B------:R-:W-:Y:S02]  /*25330*/  IADD3 R58, R4.reuse, 0x10, RZ ;  /* 0x00000010043a7810 */ /* 0x040fe40007ffe0ff */
[C---:B------:R-:W-:Y:S02]  /*25340*/  IADD3 R31, R4.reuse, 0x20, RZ ;  /* 0x00000020041f7810 */ /* 0x040fe40007ffe0ff */
[C---:B------:R-:W-:Y:S02]  /*25350*/  IADD3 R30, R4.reuse, 0x21, RZ ;  /* 0x00000021041e7810 */ /* 0x040fe40007ffe0ff */
[C---:B------:R-:W-:Y:S02]  /*25360*/  IADD3 R29, R4.reuse, 0x28, RZ ;  /* 0x00000028041d7810 */ /* 0x040fe40007ffe0ff */
[C---:B------:R-:W-:Y:S01]  /*25370*/  IADD3 R28, R4.reuse, 0x29, RZ ;  /* 0x00000029041c7810 */ /* 0x040fe20007ffe0ff */
[----:B------:R-:W1:Y:S01]  /*25380*/  I2F R56, R56 ;  /* 0x0000003800387306 */ /* 0x000e620000201400 */
[C---:B------:R-:W-:Y:S02]  /*25390*/  IADD3 R24, R4.reuse, 0x39, RZ ;  /* 0x0000003904187810 */ /* 0x040fe40007ffe0ff */
[----:B------:R-:W-:Y:S01]  /*253a0*/  IADD3 R27, R4, 0x30, RZ ;  /* 0x00000030041b7810 */ /* 0x000fe20007ffe0ff */
[-C--:B--2---:R-:W-:Y:S01]  /*253b0*/  FFMA.FTZ R142, R0, R7.reuse, R142 ;  /* 0x00000007008e7223 */ /* 0x084fe2000001008e */
[----:B------:R-:W-:Y:S01]  /*253c0*/  IADD3 R26, R4, 0x31, RZ ;  /* 0x00000031041a7810 */ /* 0x000fe20007ffe0ff */
[----:B------:R-:W-:Y:S01]  /*253d0*/  FFMA.FTZ R7, R0, R7, R140 ;  /* 0x0000000700077223 */ /* 0x000fe2000001008c */
[C---:B------:R-:W-:Y:S02]  /*253e0*/  IADD3 R194, R4.reuse, 0x49, RZ ;  /* 0x0000004904c27810 */ /* 0x040fe40007ffe0ff */
[C---:B------:R-:W-:Y:S01]  /*253f0*/  IADD3 R25, R4.reuse, 0x38, RZ ;  /* 0x0000003804197810 */ /* 0x040fe20007ffe0ff */
[----:B------:R-:W2:Y:S01]  /*25400*/  I2F R9, R9 ;  /* 0x0000000900097306 */ /* 0x000ea20000201400 */
[C---:B------:R-:W-:Y:S02]  /*25410*/  IADD3 R195, R4.reuse, 0x40, RZ ;  /* 0x0000004004c37810 */ /* 0x040fe40007ffe0ff */
[----:B------:R-:W-:Y:S01]  /*25420*/  IADD3 R10, R4, 0x50, RZ ;  /* 0x00000050040a7810 */ /* 0x000fe20007ffe0ff */
[-C--:B---3--:R-:W-:Y:S01]  /*25430*/  FFMA.FTZ R143, R0, R8.reuse, R143 ;  /* 0x00000008008f7223 */ /* 0x088fe2000001008f */
[----:B-1----:R-:W-:Y:S01]  /*25440*/  IADD3 R22, R4, 0x48, RZ ;  /* 0x0000004804167810 */ /* 0x002fe20007ffe0ff */
[----:B------:R-:W-:Y:S01]  /*25450*/  FFMA.FTZ R8, R0, R8, R141 ;  /* 0x0000000800087223 */ /* 0x000fe2000001008d */
[C---:B------:R-:W-:Y:S02]  /*25460*/  IADD3 R23, R4.reuse, 0x41, RZ ;  /* 0x0000004104177810 */ /* 0x040fe40007ffe0ff */
[C---:B------:R-:W-:Y:S01]  /*25470*/  IADD3 R5, R4.reuse, 0x51, RZ ;  /* 0x0000005104057810 */ /* 0x040fe20007ffe0ff */
[----:B------:R-:W1:Y:S01]  /*25480*/  I2F R57, R57 ;  /* 0x0000003900397306 */ /* 0x000e620000201400 */
[----:B------:R-:W-:Y:S01]  /*25490*/  IADD3 R11, R4, 0x58, RZ ;  /* 0x00000058040b7810 */ /* 0x000fe20007ffe0ff */
[CC--:B------:R-:W-:Y:S02]  /*254a0*/  FFMA.FTZ R49, R0.reuse, R56.reuse, R17 ;  /* 0x0000003800317223 */ /* 0x0c0fe40000010011 */
[----:B------:R-:W-:Y:S01]  /*254b0*/  FFMA.FTZ R56, R0, R56, R13 ;  /* 0x0000003800387223 */ /* 0x000fe2000001000d */
[----:B------:R-:W-:Y:S05]  /*254c0*/  FMNMX.FTZ R13, R142, R2, !PT ;  /* 0x000000028e0d7209 */ /* 0x000fea0007810000 */
[----:B------:R-:W3:Y:S01]  /*254d0*/  I2F R6, R6 ;  /* 0x0000000600067306 */ /* 0x000ee20000201400 */
[CC--:B--2---:R-:W-:Y:S02]  /*254e0*/  FFMA.FTZ R146, R0.reuse, R9.reuse, R146 ;  /* 0x0000000900927223 */ /* 0x0c4fe40000010092 */
[C---:B------:R-:W-:Y:S07]  /*254f0*/  FFMA.FTZ R144, R0.reuse, R9, R144 ;  /* 0x0000000900907223 */ /* 0x040fee0000010090 */
[----:B------:R-:W2:Y:S01]  /*25500*/  I2F R64, R64 ;  /* 0x0000004000407306 */ /* 0x000ea20000201400 */
[C---:B-1----:R-:W-:Y:S01]  /*25510*/  FFMA.FTZ R50, R0.reuse, R57, R14 ;  /* 0x0000003900327223 */ /* 0x042fe2000001000e */
[----:B------:R-:W-:Y:S01]  /*25520*/  FMNMX.FTZ R14, R143, R13, !PT ;  /* 0x0000000d8f0e7209 */ /* 0x000fe20007810000 */
[----:B------:R-:W-:Y:S01]  /*25530*/  FFMA.FTZ R57, R0, R57, R12 ;  /* 0x0000003900397223 */ /* 0x000fe2000001000c */
[----:B------:R-:W-:Y:S02]  /*25540*/  IADD3 R12, R4, 0x59, RZ ;  /* 0x00000059040c7810 */ /* 0x000fe40007ffe0ff */
[----:B------:R-:W-:Y:S04]  /*25550*/  FMNMX.FTZ R14, R146, R14, !PT ;  /* 0x0000000e920e7209 */ /* 0x000fe80007810000 */
[----:B------:R-:W1:Y:S01]  /*25560*/  I2F R58, R58 ;  /* 0x0000003a003a7306 */ /* 0x000e620000201400 */
[----:B------:R-:W-:Y:S01]  /*25570*/  IADD3 R13, R4, 0x60, RZ ;  /* 0x00000060040d7810 */ /* 0x000fe20007ffe0ff */
[CC--:B---3--:R-:W-:Y:S02]  /*25580*/  FFMA.FTZ R9, R0.reuse, R6.reuse, R147 ;  /* 0x0000000600097223 */ /* 0x0c8fe40000010093 */
[C---:B------:R-:W-:Y:S03]  /*25590*/  FFMA.FTZ R6, R0.reuse, R6, R145 ;  /* 0x0000000600067223 */ /* 0x040fe60000010091 */
[----:B------:R-:W-:Y:S03]  /*255a0*/  FMNMX.FTZ R14, R9, R14, !PT ;  /* 0x0000000e090e7209 */ /* 0x000fe60007810000 */
[----:B------:R-:W3:Y:S01]  /*255b0*/  I2F R31, R31 ;  /* 0x0000001f001f7306 */ /* 0x000ee20000201400 */
[CC--:B--2---:R-:W-:Y:S02]  /*255c0*/  FFMA.FTZ R48, R0.reuse, R64.reuse, R16 ;  /* 0x0000004000307223 */ /* 0x0c4fe40000010010 */
[----:B------:R-:W-:Y:S01]  /*255d0*/  FFMA.FTZ R64, R0, R64, R15 ;  /* 0x0000004000407223 */ /* 0x000fe2000001000f */
[----:B------:R-:W-:Y:S06]  /*255e0*/  FMNMX.FTZ R15, R7, R3, !PT ;  /* 0x00000003070f7209 */ /* 0x000fec0007810000 */
[----:B------:R-:W2:Y:S01]  /*255f0*/  I2F R30, R30 ;  /* 0x0000001e001e7306 */ /* 0x000ea20000201400 */
[----:B------:R-:W-:Y:S01]  /*25600*/  FMNMX.FTZ R15, R8, R15, !PT ;  /* 0x0000000f080f7209 */ /* 0x000fe20007810000 */
[-C--:B-1----:R-:W-:Y:S03]  /*25610*/  FFMA.FTZ R40, R0, R58.reuse, R153 ;  /* 0x0000003a00287223 */ /* 0x082fe60000010099 */
[----:B------:R-:W-:Y:S01]  /*25620*/  FMNMX.FTZ R16, R144, R15, !PT ;  /* 0x0000000f90107209 */ /* 0x000fe20007810000 */
[----:B------:R-:W-:Y:S01]  /*25630*/  FFMA.FTZ R58, R0, R58, R149 ;  /* 0x0000003a003a7223 */ /* 0x000fe20000010095 */
[----:B------:R-:W-:Y:S03]  /*25640*/  FMNMX.FTZ R15, R40, R14, !PT ;  /* 0x0000000e280f7209 */ /* 0x000fe60007810000 */
[----:B------:R-:W1:Y:S01]  /*25650*/  I2F R29, R29 ;  /* 0x0000001d001d7306 */ /* 0x000e620000201400 */
[----:B------:R-:W-:Y:S02]  /*25660*/  FMNMX.FTZ R16, R6, R16, !PT ;  /* 0x0000001006107209 */ /* 0x000fe40007810000 */
[----:B------:R-:W-:Y:S01]  /*25670*/  FMNMX.FTZ R15, R50, R15, !PT ;  /* 0x0000000f320f7209 */ /* 0x000fe20007810000 */
[-C--:B---3--:R-:W-:Y:S01]  /*25680*/  FFMA.FTZ R162, R0, R31.reuse, R162 ;  /* 0x0000001f00a27223 */ /* 0x088fe200000100a2 */
[----:B------:R-:W-:Y:S01]  /*25690*/  FMNMX.FTZ R16, R58, R16, !PT ;  /* 0x000000103a107209 */ /* 0x000fe20007810000 */
[----:B------:R-:W-:Y:S01]  /*256a0*/  FFMA.FTZ R170, R0, R31, R170 ;  /* 0x0000001f00aa7223 */ /* 0x000fe200000100aa */
[----:B------:R-:W-:Y:S02]  /*256b0*/  FMNMX.FTZ R15, R49, R15, !PT ;  /* 0x0000000f310f7209 */ /* 0x000fe40007810000 */
[----:B------:R-:W-:Y:S01]  /*256c0*/  FMNMX.FTZ R17, R57, R16, !PT ;  /* 0x0000001039117209 */ /* 0x000fe20007810000 */
[----:B------:R-:W3:Y:S01]  /*256d0*/  I2F R28, R28 ;  /* 0x0000001c001c7306 */ /* 0x000ee20000201400 */
[----:B------:R-:W-:Y:S02]  /*256e0*/  FMNMX.FTZ R16, R48, R15, !PT ;  /* 0x0000000f30107209 */ /* 0x000fe40007810000 */
[----:B------:R-:W-:Y:S01]  /*256f0*/  FMNMX.FTZ R17, R56, R17, !PT ;  /* 0x0000001138117209 */ /* 0x000fe20007810000 */
[----:B--2---:R-:W-:Y:S01]  /*25700*/  FFMA.FTZ R164, R0, R30, R164 ;  /* 0x0000001e00a47223 */ /* 0x004fe200000100a4 */
[----:B------:R-:W-:Y:S01]  /*25710*/  FMNMX.FTZ R16, R162, R16, !PT ;  /* 0x00000010a2107209 */ /* 0x000fe20007810000 */
[----:B------:R-:W-:Y:S01]  /*25720*/  FFMA.FTZ R171, R0, R30, R171 ;  /* 0x0000001e00ab7223 */ /* 0x000fe200000100ab */
[----:B------:R-:W-:Y:S02]  /*25730*/  FMNMX.FTZ R17, R64, R17, !PT ;  /* 0x0000001140117209 */ /* 0x000fe40007810000 */
[----:B------:R-:W-:Y:S01]  /*25740*/  FMNMX.FTZ R16, R164, R16, !PT ;  /* 0x00000010a4107209 */ /* 0x000fe20007810000 */
[----:B------:R-:W2:Y:S01]  /*25750*/  I2F R24, R24 ;  /* 0x0000001800187306 */ /* 0x000ea20000201400 */
[C---:B------:R-:W-:Y:S02]  /*25760*/  IADD3 R14, R4.reuse, 0x61, RZ ;  /* 0x00000061040e7810 */ /* 0x040fe40007ffe0ff */
[----:B------:R-:W-:Y:S01]  /*25770*/  IADD3 R15, R4, 0x68, RZ ;  /* 0x00000068040f7810 */ /* 0x000fe20007ffe0ff */
[CC--:B-1----:R-:W-:Y:S02]  /*25780*/  FFMA.FTZ R166, R0.reuse, R29.reuse, R166 ;  /* 0x0000001d00a67223 */ /* 0x0c2fe400000100a6 */
[C---:B------:R-:W-:Y:S04]  /*25790*/  FFMA.FTZ R172, R0.reuse, R29, R172 ;  /* 0x0000001d00ac7223 */ /* 0x040fe800000100ac */
[----:B------:R-:W1:Y:S01]  /*257a0*/  I2F R27, R27 ;  /* 0x0000001b001b7306 */ /* 0x000e620000201400 */
[CC--:B---3--:R-:W-:Y:S02]  /*257b0*/  FFMA.FTZ R168, R0.reuse, R28.reuse, R168 ;  /* 0x0000001c00a87223 */ /* 0x0c8fe400000100a8 */
[C---:B------:R-:W-:Y:S02]  /*257c0*/  FFMA.FTZ R173, R0.reuse, R28, R173 ;  /* 0x0000001c00ad7223 */ /* 0x040fe400000100ad */
[----:B------:R-:W-:Y:S05]  /*257d0*/  LDSM.16.MT88.4 R28, [R217+0xc000] ;  /* 0x00c00000d91c783b */ /* 0x000fea0000004200 */
[----:B------:R-:W3:Y:S01]  /*257e0*/  I2F R26, R26 ;  /* 0x0000001a001a7306 */ /* 0x000ee20000201400 */
[CC--:B--2---:R-:W-:Y:S02]  /*257f0*/  FFMA.FTZ R186, R0.reuse, R24.reuse, R186 ;  /* 0x0000001800ba7223 */ /* 0x0c4fe400000100ba */
[----:B------:R-:W-:Y:S01]  /*25800*/  FFMA.FTZ R178, R0, R24, R178 ;  /* 0x0000001800b27223 */ /* 0x000fe200000100b2 */
[----:B------:R-:W-:Y:S02]  /*25810*/  FMNMX.FTZ R24, R170, R17, !PT ;  /* 0x00000011aa187209 */ /* 0x000fe40007810000 */
[----:B------:R-:W-:Y:S04]  /*25820*/  FMNMX.FTZ R17, R166, R16, !PT ;  /* 0x00000010a6117209 */ /* 0x000fe80007810000 */
[----:B------:R-:W2:Y:S01]  /*25830*/  I2F R194, R194 ;  /* 0x000000c200c27306 */ /* 0x000ea20000201400 */
[----:B------:R-:W-:Y:S02]  /*25840*/  FMNMX.FTZ R24, R171, R24, !PT ;  /* 0x00000018ab187209 */ /* 0x000fe40007810000 */
[----:B------:R-:W-:Y:S01]  /*25850*/  FMNMX.FTZ R17, R168, R17, !PT ;  /* 0x00000011a8117209 */ /* 0x000fe20007810000 */
[-C--:B-1----:R-:W-:Y:S01]  /*25860*/  FFMA.FTZ R176, R0, R27.reuse, R176 ;  /* 0x0000001b00b07223 */ /* 0x082fe200000100b0 */
[----:B------:R-:W-:Y:S01]  /*25870*/  FMNMX.FTZ R24, R172, R24, !PT ;  /* 0x00000018ac187209 */ /* 0x000fe20007810000 */
[----:B------:R-:W-:Y:S01]  /*25880*/  FFMA.FTZ R181, R0, R27, R181 ;  /* 0x0000001b00b57223 */ /* 0x000fe200000100b5 */
[----:B------:R-:W-:Y:S02]  /*25890*/  IADD3 R16, R4, 0x69, RZ ;  /* 0x0000006904107810 */ /* 0x000fe40007ffe0ff */
[----:B------:R-:W-:Y:S01]  /*258a0*/  FMNMX.FTZ R17, R176, R17, !PT ;  /* 0x00000011b0117209 */ /* 0x000fe20007810000 */
[----:B------:R-:W1:Y:S01]  /*258b0*/  I2F R25, R25 ;  /* 0x0000001900197306 */ /* 0x000e620000201400 */
[----:B------:R-:W-:Y:S01]  /*258c0*/  FMNMX.FTZ R24, R173, R24, !PT ;  /* 0x00000018ad187209 */ /* 0x000fe20007810000 */
[CC--:B---3--:R-:W-:Y:S02]  /*258d0*/  FFMA.FTZ R175, R0.reuse, R26.reuse, R175 ;  /* 0x0000001a00af7223 */ /* 0x0c8fe400000100af */
[C---:B------:R-:W-:Y:S06]  /*258e0*/  FFMA.FTZ R182, R0.reuse, R26, R182 ;  /* 0x0000001a00b67223 */ /* 0x040fec00000100b6 */
[----:B------:R-:W3:Y:S01]  /*258f0*/  I2F R10, R10 ;  /* 0x0000000a000a7306 */ /* 0x000ee20000201400 */
[-C--:B--2---:R-:W-:Y:S01]  /*25900*/  FFMA.FTZ R193, R0, R194.reuse, R20 ;  /* 0x000000c200c17223 */ /* 0x084fe20000010014 */
[----:B------:R-:W-:Y:S01]  /*25910*/  IADD3 R20, R4, 0x71, RZ ;  /* 0x0000007104147810 */ /* 0x000fe20007ffe0ff */
[C---:B------:R-:W-:Y:S07]  /*25920*/  FFMA.FTZ R194, R0.reuse, R194, R19 ;  /* 0x000000c200c27223 */ /* 0x040fee0000010013 */
[----:B------:R-:W2:Y:S01]  /*25930*/  I2F R195, R195 ;  /* 0x000000c300c37306 */ /* 0x000ea20000201400 */
[CC--:B-1----:R-:W-:Y:S02]  /*25940*/  FFMA.FTZ R177, R0.reuse, R25.reuse, R177 ;  /* 0x0000001900b17223 */ /* 0x0c2fe400000100b1 */
[C---:B------:R-:W-:Y:S07]  /*25950*/  FFMA.FTZ R184, R0.reuse, R25, R184 ;  /* 0x0000001900b87223 */ /* 0x040fee00000100b8 */
[----:B------:R-:W1:Y:S01]  /*25960*/  I2F R22, R22 ;  /* 0x0000001600167306 */ /* 0x000e620000201400 */
[CC--:B---3--:R-:W-:Y:S02]  /*25970*/  FFMA.FTZ R189, R0.reuse, R10.reuse, R189 ;  /* 0x0000000a00bd7223 */ /* 0x0c8fe400000100bd */
[C---:B------:R-:W-:Y:S07]  /*25980*/  FFMA.FTZ R183, R0.reuse, R10, R183 ;  /* 0x0000000a00b77223 */ /* 0x040fee00000100b7 */
[----:B------:R-:W3:Y:S01]  /*25990*/  I2F R23, R23 ;  /* 0x0000001700177306 */ /* 0x000ee20000201400 */
[CC--:B--2---:R-:W-:Y:S02]  /*259a0*/  FFMA.FTZ R191, R0.reuse, R195.reuse, R191 ;  /* 0x000000c300bf7223 */ /* 0x0c4fe400000100bf */
[----:B------:R-:W-:Y:S01]  /*259b0*/  FFMA.FTZ R195, R0, R195, R18 ;  /* 0x000000c300c37223 */ /* 0x000fe20000010012 */
[----:B------:R-:W-:Y:S02]  /*259c0*/  FMNMX.FTZ R18, R175, R17, !PT ;  /* 0x00000011af127209 */ /* 0x000fe40007810000 */
[----:B------:R-:W-:Y:S04]  /*259d0*/  IADD3 R17, R4, 0x70, RZ ;  /* 0x0000007004117810 */ /* 0x000fe80007ffe0ff */
[----:B------:R-:W2:Y:S01]  /*259e0*/  I2F R5, R5 ;  /* 0x0000000500057306 */ /* 0x000ea20000201400 */
[----:B------:R-:W-:Y:S01]  /*259f0*/  FMNMX.FTZ R18, R177, R18, !PT ;  /* 0x00000012b1127209 */ /* 0x000fe20007810000 */
[C---:B-1----:R-:W-:Y:S01]  /*25a00*/  FFMA.FTZ R192, R0.reuse, R22, R21 ;  /* 0x0000001600c07223 */ /* 0x042fe20000010015 */
[----:B------:R-:W-:Y:S01]  /*25a10*/  FMNMX.FTZ R21, R181, R24, !PT ;  /* 0x00000018b5157209 */ /* 0x000fe20007810000 */
[----:B------:R-:W-:Y:S01]  /*25a20*/  FFMA.FTZ R196, R0, R22, R196 ;  /* 0x0000001600c47223 */ /* 0x000fe200000100c4 */
[----:B------:R-:W-:Y:S02]  /*25a30*/  FMNMX.FTZ R18, R178, R18, !PT ;  /* 0x00000012b2127209 */ /* 0x000fe40007810000 */
[----:B------:R-:W-:Y:S03]  /*25a40*/  FMNMX.FTZ R21, R182, R21, !PT ;  /* 0x00000015b6157209 */ /* 0x000fe60007810000 */
[----:B------:R1:W1:Y:S01]  /*25a50*/  I2F R10, R20 ;  /* 0x00000014000a7306 */ /* 0x0002620000201400 */
[----:B------:R-:W-:Y:S02]  /*25a60*/  FMNMX.FTZ R18, R191, R18, !PT ;  /* 0x00000012bf127209 */ /* 0x000fe40007810000 */
[----:B------:R-:W-:Y:S01]  /*25a70*/  FMNMX.FTZ R19, R184, R21, !PT ;  /* 0x00000015b8137209 */ /* 0x000fe20007810000 */
[CC--:B---3--:R-:W-:Y:S02]  /*25a80*/  FFMA.FTZ R190, R0.reuse, R23.reuse, R190 ;  /* 0x0000001700be7223 */ /* 0x0c8fe400000100be */
[----:B------:R-:W-:Y:S01]  /*25a90*/  FFMA.FTZ R197, R0, R23, R197 ;  /* 0x0000001700c57223 */ /* 0x000fe200000100c5 */
[----:B------:R-:W-:Y:S02]  /*25aa0*/  FMNMX.FTZ R19, R186, R19, !PT ;  /* 0x00000013ba137209 */ /* 0x000fe40007810000 */
[----:B------:R-:W-:Y:S01]  /*25ab0*/  FMNMX.FTZ R18, R190, R18, !PT ;  /* 0x00000012be127209 */ /* 0x000fe20007810000 */
[----:B------:R-:W3:Y:S01]  /*25ac0*/  I2F R11, R11 ;  /* 0x0000000b000b7306 */ /* 0x000ee20000201400 */
[----:B------:R-:W-:Y:S02]  /*25ad0*/  FMNMX.FTZ R19, R195, R19, !PT ;  /* 0x00000013c3137209 */ /* 0x000fe40007810000 */
[----:B------:R-:W-:Y:S01]  /*25ae0*/  FMNMX.FTZ R18, R192, R18, !PT ;  /* 0x00000012c0127209 */ /* 0x000fe20007810000 */
[CC--:B--2---:R-:W-:Y:S02]  /*25af0*/  FFMA.FTZ R188, R0.reuse, R5.reuse, R188 ;  /* 0x0000000500bc7223 */ /* 0x0c4fe400000100bc */
[C---:B------:R-:W-:Y:S01]  /*25b00*/  FFMA.FTZ R180, R0.reuse, R5, R180 ;  /* 0x0000000500b47223 */ /* 0x040fe200000100b4 */
[----:B------:R-:W-:Y:S03]  /*25b10*/  FMNMX.FTZ R5, R193, R18, !PT ;  /* 0x00000012c1057209 */ /* 0x000fe60007810000 */
[----:B------:R-:W2:Y:S01]  /*25b20*/  I2F R12, R12 ;  /* 0x0000000c000c7306 */ /* 0x000ea20000201400 */
[----:B------:R-:W-:Y:S02]  /*25b30*/  FMNMX.FTZ R5, R189, R5, !PT ;  /* 0x00000005bd057209 */ /* 0x000fe40007810000 */
[----:B-1----:R-:W-:Y:S01]  /*25b40*/  FMNMX.FTZ R20, R197, R19, !PT ;  /* 0x00000013c5147209 */ /* 0x002fe20007810000 */
[-C--:B------:R-:W-:Y:S01]  /*25b50*/  FFMA.FTZ R154, R0, R10.reuse, R154 ;  /* 0x0000000a009a7223 */ /* 0x080fe2000001009a */
[----:B------:R-:W-:Y:S01]  /*25b60*/  FMNMX.FTZ R5, R188, R5, !PT ;  /* 0x00000005bc057209 */ /* 0x000fe20007810000 */
[----:B------:R-:W-:Y:S01]  /*25b70*/  FFMA.FTZ R151, R0, R10, R151 ;  /* 0x0000000a00977223 */ /* 0x000fe20000010097 */
[----:B------:R-:W-:Y:S03]  /*25b80*/  FMNMX.FTZ R18, R196, R20, !PT ;  /* 0x00000014c4127209 */ /* 0x000fe60007810000 */
[----:B------:R-:W1:Y:S01]  /*25b90*/  I2F R13, R13 ;  /* 0x0000000d000d7306 */ /* 0x000e620000201400 */
[----:B------:R-:W-:Y:S01]  /*25ba0*/  IADD3 R19, R4, 0x78, RZ ;  /* 0x0000007804137810 */ /* 0x000fe20007ffe0ff */
[----:B------:R-:W-:Y:S01]  /*25bb0*/  LDSM.16.MT88.4 R20, [R218+0xc000] ;  /* 0x00c00000da14783b */ /* 0x000fe20000004200 */
[----:B------:R-:W-:Y:S01]  /*25bc0*/  FMNMX.FTZ R18, R194, R18, !PT ;  /* 0x00000012c2127209 */ /* 0x000fe20007810000 */
[-C--:B---3--:R-:W-:Y:S01]  /*25bd0*/  FFMA.FTZ R187, R0, R11.reuse, R187 ;  /* 0x0000000b00bb7223 */ /* 0x088fe200000100bb */
[----:B------:R-:W-:Y:S01]  /*25be0*/  IADD3 R4, R4, 0x79, RZ ;  /* 0x0000007904047810 */ /* 0x000fe20007ffe0ff */
[----:B------:R-:W-:Y:S01]  /*25bf0*/  FFMA.FTZ R179, R0, R11, R179 ;  /* 0x0000000b00b37223 */ /* 0x000fe200000100b3 */
[----:B------:R-:W-:Y:S02]  /*25c00*/  FMNMX.FTZ R18, R183, R18, !PT ;  /* 0x00000012b7127209 */ /* 0x000fe40007810000 */
[----:B------:R-:W-:Y:S01]  /*25c10*/  FMNMX.FTZ R5, R187, R5, !PT ;  /* 0x00000005bb057209 */ /* 0x000fe20007810000 */
[----:B------:R-:W3:Y:S01]  /*25c20*/  I2F R14, R14 ;  /* 0x0000000e000e7306 */ /* 0x000ee20000201400 */
[----:B------:R-:W-:Y:S01]  /*25c30*/  FMNMX.FTZ R18, R180, R18, !PT ;  /* 0x00000012b4127209 */ /* 0x000fe20007810000 */
[C---:B--2---:R-:W-:Y:S03]  /*25c40*/  FFMA.FTZ R185, R0.reuse, R12, R185 ;  /* 0x0000000c00b97223 */ /* 0x044fe600000100b9 */
[----:B------:R-:W-:Y:S01]  /*25c50*/  FMNMX.FTZ R18, R179, R18, !PT ;  /* 0x00000012b3127209 */ /* 0x000fe20007810000 */
[----:B------:R-:W-:Y:S01]  /*25c60*/  FFMA.FTZ R174, R0, R12, R174 ;  /* 0x0000000c00ae7223 */ /* 0x000fe200000100ae */
[----:B------:R-:W-:Y:S03]  /*25c70*/  FMNMX.FTZ R12, R185, R5, !PT ;  /* 0x00000005b90c7209 */ /* 0x000fe60007810000 */
[----:B------:R-:W2:Y:S01]  /*25c80*/  I2F R15, R15 ;  /* 0x0000000f000f7306 */ /* 0x000ea20000201400 */
[----:B------:R-:W-:Y:S01]  /*25c90*/  FMNMX.FTZ R18, R174, R18, !PT ;  /* 0x00000012ae127209 */ /* 0x000fe20007810000 */
[CC--:B-1----:R-:W-:Y:S02]  /*25ca0*/  FFMA.FTZ R169, R0.reuse, R13.reuse, R169 ;  /* 0x0000000d00a97223 */ /* 0x0c2fe400000100a9 */
[C---:B------:R-:W-:Y:S03]  /*25cb0*/  FFMA.FTZ R161, R0.reuse, R13, R161 ;  /* 0x0000000d00a17223 */ /* 0x040fe600000100a1 */
[----:B------:R-:W-:Y:S03]  /*25cc0*/  FMNMX.FTZ R12, R169, R12, !PT ;  /* 0x0000000ca90c7209 */ /* 0x000fe60007810000 */
[----:B------:R-:W1:Y:S01]  /*25cd0*/  I2F R16, R16 ;  /* 0x0000001000107306 */ /* 0x000e620000201400 */
[----:B------:R-:W-:Y:S01]  /*25ce0*/  FMNMX.FTZ R18, R161, R18, !PT ;  /* 0x00000012a1127209 */ /* 0x000fe20007810000 */
[CC--:B---3--:R-:W-:Y:S02]  /*25cf0*/  FFMA.FTZ R167, R0.reuse, R14.reuse, R167 ;  /* 0x0000000e00a77223 */ /* 0x0c8fe400000100a7 */
[----:B------:R-:W-:Y:S03]  /*25d00*/  FFMA.FTZ R160, R0, R14, R160 ;  /* 0x0000000e00a07223 */ /* 0x000fe600000100a0 */
[----:B------:R-:W-:Y:S03]  /*25d10*/  FMNMX.FTZ R12, R167, R12, !PT ;  /* 0x0000000ca70c7209 */ /* 0x000fe60007810000 */
[----:B------:R-:W3:Y:S01]  /*25d20*/  I2F R17, R17 ;  /* 0x0000001100117306 */ /* 0x000ee20000201400 */
[----:B------:R-:W-:Y:S01]  /*25d30*/  FMNMX.FTZ R18, R160, R18, !PT ;  /* 0x00000012a0127209 */ /* 0x000fe20007810000 */
[CC--:B--2---:R-:W-:Y:S02]  /*25d40*/  FFMA.FTZ R165, R0.reuse, R15.reuse, R165 ;  /* 0x0000000f00a57223 */ /* 0x0c4fe400000100a5 */
[C---:B------:R-:W-:Y:S03]  /*25d50*/  FFMA.FTZ R159, R0.reuse, R15, R159 ;  /* 0x0000000f009f7223 */ /* 0x040fe6000001009f */
[----:B------:R-:W-:Y:S03]  /*25d60*/  FMNMX.FTZ R12, R165, R12, !PT ;  /* 0x0000000ca50c7209 */ /* 0x000fe60007810000 */
[----:B------:R2:W2:Y:S01]  /*25d70*/  I2F R5, R4 ;  /* 0x0000000400057306 */ /* 0x0004a20000201400 */
[----:B------:R-:W-:Y:S01]  /*25d80*/  FMNMX.FTZ R18, R159, R18, !PT ;  /* 0x000000129f127209 */ /* 0x000fe20007810000 */
[CC--:B-1----:R-:W-:Y:S02]  /*25d90*/  FFMA.FTZ R163, R0.reuse, R16.reuse, R163 ;  /* 0x0000001000a37223 */ /* 0x0c2fe400000100a3 */
[C---:B------:R-:W-:Y:S03]  /*25da0*/  FFMA.FTZ R157, R0.reuse, R16, R157 ;  /* 0x00000010009d7223 */ /* 0x040fe6000001009d */
[----:B------:R-:W-:Y:S03]  /*25db0*/  FMNMX.FTZ R12, R163, R12, !PT ;  /* 0x0000000ca30c7209 */ /* 0x000fe60007810000 */
[----:B------:R-:W1:Y:S01]  /*25dc0*/  I2F R11, R19 ;  /* 0x00000013000b7306 */ /* 0x000e620000201400 */
[----:B------:R-:W-:Y:S01]  /*25dd0*/  FMNMX.FTZ R18, R157, R18, !PT ;  /* 0x000000129d127209 */ /* 0x000fe20007810000 */
[CC--:B---3--:R-:W-:Y:S02]  /*25de0*/  FFMA.FTZ R155, R0.reuse, R17.reuse, R155 ;  /* 0x00000011009b7223 */ /* 0x0c8fe4000001009b */
[----:B------:R-:W-:Y:S05]  /*25df0*/  FFMA.FTZ R152, R0, R17, R152 ;  /* 0x0000001100987223 */ /* 0x000fea0000010098 */
[----:B------:R-:W-:Y:S02]  /*25e00*/  FMNMX.FTZ R18, R152, R18, !PT ;  /* 0x0000001298127209 */ /* 0x000fe40007810000 */
[----:B--2---:R-:W-:Y:S01]  /*25e10*/  FMNMX.FTZ R4, R155, R12, !PT ;  /* 0x0000000c9b047209 */ /* 0x004fe20007810000 */
[CC--:B------:R-:W-:Y:S01]  /*25e20*/  FFMA.FTZ R135, R0.reuse, R5.reuse, R135 ;  /* 0x0000000500877223 */ /* 0x0c0fe20000010087 */
[----:B------:R-:W-:Y:S01]  /*25e30*/  FMNMX.FTZ R18, R151, R18, !PT ;  /* 0x0000001297127209 */ /* 0x000fe20007810000 */
[----:B------:R-:W-:Y:S01]  /*25e40*/  FFMA.FTZ R148, R0, R5, R148 ;  /* 0x0000000500947223 */ /* 0x000fe20000010094 */
[----:B------:R-:W-:Y:S01]  /*25e50*/  FMNMX.FTZ R4, R154, R4, !PT ;  /* 0x000000049a047209 */ /* 0x000fe20007810000 */
[----:B------:R-:W-:Y:S01]  /*25e60*/  LDSM.16.MT88.4 R12, [R220+0xc000] ;  /* 0x00c00000dc0c783b */ /* 0x000fe20000004200 */
[CC--:B-1----:R-:W-:Y:S02]  /*25e70*/  FFMA.FTZ R136, R0.reuse, R11.reuse, R136 ;  /* 0x0000000b00887223 */ /* 0x0c2fe40000010088 */
[----:B------:R-:W-:Y:S03]  /*25e80*/  FFMA.FTZ R150, R0, R11, R150 ;  /* 0x0000000b00967223 */ /* 0x000fe60000010096 */
[----:B------:R-:W-:Y:S02]  /*25e90*/  FMNMX.FTZ R4, R136, R4, !PT ;  /* 0x0000000488047209 */ /* 0x000fe40007810000 */
[----:B------:R-:W-:Y:S02]  /*25ea0*/  FMNMX.FTZ R11, R150, R18, !PT ;  /* 0x00000012960b7209 */ /* 0x000fe40007810000 */
[----:B------:R-:W-:Y:S02]  /*25eb0*/  FMNMX.FTZ R4, R135, R4, !PT ;  /* 0x0000000487047209 */ /* 0x000fe40007810000 */
[----:B------:R-:W-:Y:S03]  /*25ec0*/  FMNMX.FTZ R11, R148, R11, !PT ;  /* 0x0000000b940b7209 */ /* 0x000fe60007810000 */
[----:B------:R-:W1:Y:S08]  /*25ed0*/  SHFL.BFLY PT, R5, R4, 0x2, 0x1f ;  /* 0x0c401f0004057f89 */ /* 0x000e7000000e0000 */
[----:B------:R-:W2:Y:S01]  /*25ee0*/  SHFL.BFLY PT, R10, R11, 0x2, 0x1f ;  /* 0x0c401f000b0a7f89 */ /* 0x000ea200000e0000 */
[----:B-1----:R-:W-:Y:S07]  /*25ef0*/  FMNMX.FTZ R4, R4, R5, !PT ;  /* 0x0000000504047209 */ /* 0x002fee0007810000 */
[----:B----4-:R-:W1:Y:S01]  /*25f00*/  SHFL.BFLY PT, R132, R4, 0x1, 0x1f ;  /* 0x0c201f0004847f89 */ /* 0x010e6200000e0000 */
[----:B--2---:R-:W-:Y:S07]  /*25f10*/  FMNMX.FTZ R5, R11, R10, !PT ;  /* 0x0000000a0b057209 */ /* 0x004fee0007810000 */
[----:B------:R-:W2:Y:S01]  /*25f20*/  SHFL.BFLY PT, R133, R5, 0x1, 0x1f ;  /* 0x0c201f0005857f89 */ /* 0x000ea200000e0000 */
[----:B-1----:R-:W-:Y:S04]  /*25f30*/  FMNMX.FTZ R132, R4, R132, !PT ;  /* 0x0000008404847209 */ /* 0x002fe80007810000 */
[----:B------:R-:W-:Y:S01]  /*25f40*/  FSETP.NEU.FTZ.AND P0, PT, R132, -INF , PT ;  /* 0xff8000008400780b */ /* 0x000fe20003f1d000 */
[----:B-----5:R-:W-:Y:S02]  /*25f50*/  FMUL.FTZ R153, R134, R132 ;  /* 0x0000008486997220 */ /* 0x020fe40000410000 */
[----:B------:R-:W-:Y:S01]  /*25f60*/  FADD.FTZ R2, -R132, R2 ;  /* 0x0000000284027221 */ /* 0x000fe20000010100 */
[----:B--2---:R-:W-:Y:S02]  /*25f70*/  FMNMX.FTZ R133, R5, R133, !PT ;  /* 0x0000008505857209 */ /* 0x004fe40007810000 */
[----:B------:R-:W-:Y:S01]  /*25f80*/  FSEL R153, R153, RZ, P0 ;  /* 0x000000ff99997208 */ /* 0x000fe20000000000 */
[C---:B------:R-:W-:Y:S01]  /*25f90*/  FMUL.FTZ R2, R134.reuse, R2 ;  /* 0x0000000286027220 */ /* 0x040fe20000410000 */
[C---:B------:R-:W-:Y:S01]  /*25fa0*/  FSETP.NEU.FTZ.AND P0, PT, R133.reuse, -INF , PT ;  /* 0xff8000008500780b */ /* 0x040fe20003f1d000 */
[C---:B------:R-:W-:Y:S02]  /*25fb0*/  FMUL.FTZ R149, R134.reuse, R133 ;  /* 0x0000008586957220 */ /* 0x040fe40000410000 */
[----:B------:R-:W-:Y:S02]  /*25fc0*/  FADD.FTZ R3, -R133, R3 ;  /* 0x0000000385037221 */ /* 0x000fe40000010100 */
[-CC-:B------:R-:W-:Y:S01]  /*25fd0*/  FFMA.FTZ R140, R9, R134.reuse, -R153.reuse ;  /* 0x00000086098c7223 */ /* 0x180fe20000010899 */
[----:B------:R-:W-:Y:S01]  /*25fe0*/  FSEL R149, R149, RZ, P0 ;  /* 0x000000ff95957208 */ /* 0x000fe20000000000 */
[----:B------:R-:W-:Y:S01]  /*25ff0*/  FMUL.FTZ R3, R134, R3 ;  /* 0x0000000386037220 */ /* 0x000fe20000410000 */
[----:B------:R-:W1:Y:S01]  /*26000*/  MUFU.EX2 R2, R2 ;  /* 0x0000000200027308 */ /* 0x000e620000000800 */
[-C--:B------:R-:W-:Y:S01]  /*26010*/  FFMA.FTZ R147, R142, R134.reuse, -R153 ;  /* 0x000000868e937223 */ /* 0x080fe20000010899 */
[----:B------:R-:W-:Y:S01]  /*26020*/  ISETP.GT.AND P0, PT, R242, 0x1, PT ;  /* 0x00000001f200780c */ /* 0x000fe20003f04270 */
[-C--:B------:R-:W-:Y:S01]  /*26030*/  FFMA.FTZ R145, R8, R134.reuse, -R149 ;  /* 0x0000008608917223 */ /* 0x080fe20000010895 */
[----:B------:R-:W-:Y:S01]  /*26040*/  MOV R242, R139 ;  /* 0x0000008b00f27202 */ /* 0x000fe20000000f00 */
[-CC-:B------:R-:W-:Y:S02]  /*26050*/  FFMA.FTZ R142, R143, R134.reuse, -R153.reuse ;  /* 0x000000868f8e7223 */ /* 0x180fe40000010899 */
[-C--:B------:R-:W-:Y:S02]  /*26060*/  FFMA.FTZ R141, R146, R134.reuse, -R153 ;  /* 0x00000086928d7223 */ /* 0x080fe40000010899 */
[-CC-:B------:R-:W-:Y:S01]  /*26070*/  FFMA.FTZ R146, R7, R134.reuse, -R149.reuse ;  /* 0x0000008607927223 */ /* 0x180fe20000010895 */
[----:B------:R-:W2:Y:S01]  /*26080*/  MUFU.EX2 R3, R3 ;  /* 0x0000000300037308 */ /* 0x000ea20000000800 */
[-CC-:B------:R-:W-:Y:S02]  /*26090*/  FFMA.FTZ R144, R144, R134.reuse, -R149.reuse ;  /* 0x0000008690907223 */ /* 0x180fe40000010895 */
[-CC-:B------:R-:W-:Y:S02]  /*260a0*/  FFMA.FTZ R143, R6, R134.reuse, -R149.reuse ;  /* 0x00000086068f7223 */ /* 0x180fe40000010895 */
[-CC-:B------:R-:W-:Y:S02]  /*260b0*/  FFMA.FTZ R156, R56, R134.reuse, -R149.reuse ;  /* 0x00000086389c7223 */ /* 0x180fe40000010895 */
[-C--:B------:R-:W-:Y:S02]  /*260c0*/  FFMA.FTZ R158, R64, R134.reuse, -R149 ;  /* 0x00000086409e7223 */ /* 0x080fe40000010895 */
[-CC-:B------:R-:W-:Y:S01]  /*260d0*/  FFMA.FTZ R162, R162, R134.reuse, -R153.reuse ;  /* 0x00000086a2a27223 */ /* 0x180fe20000010899 */
[----:B------:R-:W-:Y:S01]  /*260e0*/  MUFU.EX2 R147, R147 ;  /* 0x0000009300937308 */ /* 0x000fe20000000800 */
[-CC-:B------:R-:W-:Y:S02]  /*260f0*/  FFMA.FTZ R164, R164, R134.reuse, -R153.reuse ;  /* 0x00000086a4a47223 */ /* 0x180fe40000010899 */
[--C-:B------:R-:W-:Y:S02]  /*26100*/  FFMA.FTZ R166, R166, R134, -R153.reuse ;  /* 0x00000086a6a67223 */ /* 0x100fe40000010899 */
[C---:B-1----:R-:W-:Y:S02]  /*26110*/  FMUL.FTZ R6, R2.reuse, R130 ;  /* 0x0000008202067220 */ /* 0x042fe40000410000 */
[C---:B------:R-:W-:Y:S02]  /*26120*/  FMUL.FTZ R7, R2.reuse, R131 ;  /* 0x0000008302077220 */ /* 0x040fe40000410000 */
[C---:B------:R-:W-:Y:S01]  /*26130*/  FMUL.FTZ R10, R2.reuse, R126 ;  /* 0x0000007e020a7220 */ /* 0x040fe20000410000 */
[----:B------:R-:W1:Y:S01]  /*26140*/  MUFU.EX2 R142, R142 ;  /* 0x0000008e008e7308 */ /* 0x000e620000000800 */
[C---:B------:R-:W-:Y:S02]  /*26150*/  FMUL.FTZ R11, R2.reuse, R127 ;  /* 0x0000007f020b7220 */ /* 0x040fe40000410000 */
[C---:B------:R-:W-:Y:S02]  /*26160*/  FMUL.FTZ R18, R2.reuse, R118 ;  /* 0x0000007602127220 */ /* 0x040fe40000410000 */
        /* <DEDUP_REMOVED lines=10> */
[----:B------:R-:W2:Y:S01]  /*26210*/  MUFU.EX2 R140, R140 ;  /* 0x0000008c008c7308 */ /* 0x000ea20000000800 */
[----:B------:R-:W-:Y:S01]  /*26220*/  FMUL.FTZ R27, R2, R111 ;  /* 0x0000006f021b7220 */ /* 0x000fe20000410000 */
[----:B------:R-:W-:Y:S01]  /*26230*/  LDSM.16.MT88.4 R116, [R218+0xf800] ;  /* 0x00f80000da74783b */ /* 0x000fe20000004200 */
[C---:B------:R-:W-:Y:S01]  /*26240*/  FMUL.FTZ R24, R3.reuse, R108 ;  /* 0x0000006c03187220 */ /* 0x040fe20000410000 */
[----:B-1----:R-:W-:Y:S01]  /*26250*/  F2FP.PACK_AB R129, R142, R147 ;  /* 0x000000938e81723e */ /* 0x002fe200000000ff */
[C---:B------:R-:W-:Y:S02]  /*26260*/  FMUL.FTZ R25, R3.reuse, R109 ;  /* 0x0000006d03197220 */ /* 0x040fe40000410000 */
[C---:B------:R-:W-:Y:S02]  /*26270*/  FMUL.FTZ R34, R2.reuse, R102 ;  /* 0x0000006602227220 */ /* 0x040fe40000410000 */
[C---:B------:R-:W-:Y:S01]  /*26280*/  FMUL.FTZ R35, R2.reuse, R103 ;  /* 0x0000006702237220 */ /* 0x040fe20000410000 */
[----:B------:R-:W-:Y:S01]  /*26290*/  MUFU.EX2 R146, R146 ;  /* 0x0000009200927308 */ /* 0x000fe20000000800 */
[C---:B------:R-:W-:Y:S01]  /*262a0*/  FMUL.FTZ R32, R3.reuse, R100 ;  /* 0x0000006403207220 */ /* 0x040fe20000410000 */
[----:B------:R-:W-:Y:S01]  /*262b0*/  LDSM.16.MT88.4 R108, [R217+0xf800] ;  /* 0x00f80000d96c783b */ /* 0x000fe20000004200 */
[C---:B------:R-:W-:Y:S02]  /*262c0*/  FMUL.FTZ R33, R3.reuse, R101 ;  /* 0x0000006503217220 */ /* 0x040fe40000410000 */
[C---:B------:R-:W-:Y:S02]  /*262d0*/  FMUL.FTZ R42, R2.reuse, R94 ;  /* 0x0000005e022a7220 */ /* 0x040fe40000410000 */
[C---:B------:R-:W-:Y:S02]  /*262e0*/  FMUL.FTZ R43, R2.reuse, R95 ;  /* 0x0000005f022b7220 */ /* 0x040fe40000410000 */
[C---:B------:R-:W-:Y:S01]  /*262f0*/  FMUL.FTZ R41, R3.reuse, R93 ;  /* 0x0000005d03297220 */ /* 0x040fe20000410000 */
[----:B------:R-:W1:Y:S01]  /*26300*/  MUFU.EX2 R145, R145 ;  /* 0x0000009100917308 */ /* 0x000e620000000800 */
[----:B------:R-:W-:Y:S01]  /*26310*/  LDSM.16.MT88.4 R100, [R216+0xf800] ;  /* 0x00f80000d864783b */ /* 0x000fe20000004200 */
[----:B------:R-:W-:Y:S01]  /*26320*/  FMUL.FTZ R51, R2, R87 ;  /* 0x0000005702337220 */ /* 0x000fe20000410000 */
[----:B--2---:R-:W-:Y:S01]  /*26330*/  F2FP.PACK_AB R131, R140, R141 ;  /* 0x0000008d8c83723e */ /* 0x004fe200000000ff */
[C---:B------:R-:W-:Y:S02]  /*26340*/  FMUL.FTZ R59, R2.reuse, R79 ;  /* 0x0000004f023b7220 */ /* 0x040fe40000410000 */
[C---:B------:R-:W-:Y:S02]  /*26350*/  FMUL.FTZ R56, R3.reuse, R76 ;  /* 0x0000004c03387220 */ /* 0x040fe40000410000 */
[C---:B------:R-:W-:Y:S02]  /*26360*/  FMUL.FTZ R66, R2.reuse, R70 ;  /* 0x0000004602427220 */ /* 0x040fe40000410000 */
[----:B------:R-:W-:Y:S01]  /*26370*/  MUFU.EX2 R144, R144 ;  /* 0x0000009000907308 */ /* 0x000fe20000000800 */
[----:B------:R-:W-:Y:S02]  /*26380*/  FMUL.FTZ R67, R2, R71 ;  /* 0x0000004702437220 */ /* 0x000fe40000410000 */
[C---:B------:R-:W-:Y:S02]  /*26390*/  FMUL.FTZ R64, R3.reuse, R68 ;  /* 0x0000004403407220 */ /* 0x040fe40000410000 */
[----:B------:R-:W-:Y:S02]  /*263a0*/  FMUL.FTZ R65, R3, R69 ;  /* 0x0000004503417220 */ /* 0x000fe40000410000 */
[-C--:B------:R-:W-:Y:S02]  /*263b0*/  FFMA.FTZ R168, R168, R134.reuse, -R153 ;  /* 0x00000086a8a87223 */ /* 0x080fe40000010899 */
[-CC-:B------:R-:W-:Y:S01]  /*263c0*/  FFMA.FTZ R170, R170, R134.reuse, -R149.reuse ;  /* 0x00000086aaaa7223 */ /* 0x180fe20000010895 */
[----:B------:R-:W2:Y:S01]  /*263d0*/  MUFU.EX2 R143, R143 ;  /* 0x0000008f008f7308 */ /* 0x000ea20000000800 */
[-CC-:B------:R-:W-:Y:S02]  /*263e0*/  FFMA.FTZ R171, R171, R134.reuse, -R149.reuse ;  /* 0x00000086abab7223 */ /* 0x180fe40000010895 */
[--C-:B------:R-:W-:Y:S01]  /*263f0*/  FFMA.FTZ R172, R172, R134, -R149.reuse ;  /* 0x00000086acac7223 */ /* 0x100fe20000010895 */
[----:B-1----:R-:W-:Y:S01]  /*26400*/  F2FP.PACK_AB R128, R145, R146 ;  /* 0x000000929180723e */ /* 0x002fe200000000ff */
[-C--:B------:R-:W-:Y:S02]  /*26410*/  FFMA.FTZ R173, R173, R134.reuse, -R149 ;  /* 0x00000086adad7223 */ /* 0x080fe40000010895 */
[-CC-:B------:R-:W-:Y:S02]  /*26420*/  FFMA.FTZ R176, R176, R134.reuse, -R153.reuse ;  /* 0x00000086b0b07223 */ /* 0x180fe40000010899 */
[-CC-:B------:R-:W-:Y:S01]  /*26430*/  FFMA.FTZ R175, R175, R134.reuse, -R153.reuse ;  /* 0x00000086afaf7223 */ /* 0x180fe20000010899 */
[----:B------:R-:W-:Y:S01]  /*26440*/  MUFU.EX2 R156, R156 ;  /* 0x0000009c009c7308 */ /* 0x000fe20000000800 */
[-CC-:B------:R-:W-:Y:S02]  /*26450*/  FFMA.FTZ R177, R177, R134.reuse, -R153.reuse ;  /* 0x00000086b1b17223 */ /* 0x180fe40000010899 */
[-C--:B------:R-:W-:Y:S02]  /*26460*/  FFMA.FTZ R178, R178, R134.reuse, -R153 ;  /* 0x00000086b2b27223 */ /* 0x080fe40000010899 */
[-CC-:B------:R-:W-:Y:S02]  /*26470*/  FFMA.FTZ R181, R181, R134.reuse, -R149.reuse ;  /* 0x00000086b5b57223 */ /* 0x180fe40000010895 */
[-CC-:B------:R-:W-:Y:S02]  /*26480*/  FFMA.FTZ R182, R182, R134.reuse, -R149.reuse ;  /* 0x00000086b6b67223 */ /* 0x180fe40000010895 */
[-CC-:B------:R-:W-:Y:S01]  /*26490*/  FFMA.FTZ R184, R184, R134.reuse, -R149.reuse ;  /* 0x00000086b8b87223 */ /* 0x180fe20000010895 */
[----:B------:R-:W1:Y:S01]  /*264a0*/  MUFU.EX2 R158, R158 ;  /* 0x0000009e009e7308 */ /* 0x000e620000000800 */
[-C--:B------:R-:W-:Y:S02]  /*264b0*/  FFMA.FTZ R186, R186, R134.reuse, -R149 ;  /* 0x00000086baba7223 */ /* 0x080fe40000010895 */
[--C-:B------:R-:W-:Y:S01]  /*264c0*/  FFMA.FTZ R191, R191, R134, -R153.reuse ;  /* 0x00000086bfbf7223 */ /* 0x100fe20000010899 */
[----:B--2---:R-:W-:Y:S01]  /*264d0*/  F2FP.PACK_AB R130, R143, R144 ;  /* 0x000000908f82723e */ /* 0x004fe200000000ff */
[-CC-:B------:R-:W-:Y:S02]  /*264e0*/  FFMA.FTZ R190, R190, R134.reuse, -R153.reuse ;  /* 0x00000086bebe7223 */ /* 0x180fe40000010899 */
[-CC-:B------:R-:W-:Y:S02]  /*264f0*/  FFMA.FTZ R192, R192, R134.reuse, -R153.reuse ;  /* 0x00000086c0c07223 */ /* 0x180fe40000010899 */
[-C--:B------:R-:W-:Y:S01]  /*26500*/  FFMA.FTZ R193, R193, R134.reuse, -R153 ;  /* 0x00000086c1c17223 */ /* 0x080fe20000010899 */
[----:B------:R-:W-:Y:S01]  /*26510*/  MUFU.EX2 R162, R162 ;  /* 0x000000a200a27308 */ /* 0x000fe20000000800 */
[C---:B------:R-:W-:Y:S05]  /*26520*/  HMMA.16816.F32 R4, R128.reuse, R12, R4 ;  /* 0x0000000c8004723c */ /* 0x040fea0000001804 */
[--C-:B------:R-:W-:Y:S02]  /*26530*/  FFMA.FTZ R195, R195, R134, -R149.reuse ;  /* 0x00000086c3c37223 */ /* 0x100fe40000010895 */
        /* <DEDUP_REMOVED lines=14> */
[-CC-:B------:R-:W-:Y:S02]  /*26620*/  FFMA.FTZ R188, R188, R134.reuse, -R153.reuse ;  /* 0x00000086bcbc7223 */ /* 0x180fe40000010899 */
[----:B------:R-:W-:Y:S02]  /*26630*/  FFMA.FTZ R187, R187, R134, -R153 ;  /* 0x00000086bbbb7223 */ /* 0x000fe40000010899 */
[C---:B------:R-:W-:Y:S01]  /*26640*/  FMUL.FTZ R20, R3.reuse, R112 ;  /* 0x0000007003147220 */ /* 0x040fe20000410000 */
[C---:B------:R-:W-:Y:S04]  /*26650*/  HMMA.16816.F32 R16, R128.reuse, R22, R16 ;  /* 0x000000168010723c */ /* 0x040fe80000001810 */
[----:B------:R-:W-:Y:S01]  /*26660*/  FMUL.FTZ R21, R3, R113 ;  /* 0x0000007103157220 */ /* 0x000fe20000410000 */
[----:B------:R-:W-:Y:S01]  /*26670*/  MUFU.EX2 R170, R170 ;  /* 0x000000aa00aa7308 */ /* 0x000fe20000000800 */
[--C-:B------:R-:W-:Y:S02]  /*26680*/  FFMA.FTZ R112, R58, R134, -R149.reuse ;  /* 0x000000863a707223 */ /* 0x100fe40000010895 */
[C---:B------:R-:W-:Y:S04]  /*26690*/  FMUL.FTZ R22, R2.reuse, R114 ;  /* 0x0000007202167220 */ /* 0x040fe80000410000 */
[C---:B------:R-:W-:Y:S02]  /*266a0*/  FMUL.FTZ R23, R2.reuse, R115 ;  /* 0x0000007302177220 */ /* 0x040fe40000410000 */
[----:B------:R-:W-:Y:S01]  /*266b0*/  FMUL.FTZ R58, R2, R78 ;  /* 0x0000004e023a7220 */ /* 0x000fe20000410000 */
[----:B------:R-:W-:Y:S01]  /*266c0*/  MUFU.EX2 R112, R112 ;  /* 0x0000007000707308 */ /* 0x000fe20000000800 */
[-C--:B------:R-:W-:Y:S02]  /*266d0*/  FFMA.FTZ R113, R57, R134.reuse, -R149 ;  /* 0x0000008639717223 */ /* 0x080fe40000010895 */
[----:B------:R-:W-:Y:S01]  /*266e0*/  FMUL.FTZ R57, R3, R77 ;  /* 0x0000004d03397220 */ /* 0x000fe20000410000 */
[C---:B------:R-:W-:Y:S01]  /*266f0*/  HMMA.16816.F32 R20, R128.reuse, R28, R20 ;  /* 0x0000001c8014723c */ /* 0x040fe20000001814 */
[----:B------:R-:W-:Y:S02]  /*26700*/  LDSM.16.MT88.4 R76, [R220+0xc800] ;  /* 0x00c80000dc4c783b */ /* 0x000fe40000004200 */
[-C--:B------:R-:W-:Y:S02]  /*26710*/  FFMA.FTZ R185, R185, R134.reuse, -R153 ;  /* 0x00000086b9b97223 */ /* 0x080fe40000010899 */
[----:B------:R-:W-:Y:S01]  /*26720*/  FFMA.FTZ R183, R183, R134, -R149 ;  /* 0x00000086b7b77223 */ /* 0x000fe20000010895 */
[----:B------:R-:W1:Y:S01]  /*26730*/  MUFU.EX2 R113, R113 ;  /* 0x0000007100717308 */ /* 0x000e620000000800 */
[C---:B------:R-:W-:Y:S01]  /*26740*/  FMUL.FTZ R28, R3.reuse, R104 ;  /* 0x00000068031c7220 */ /* 0x040fe20000410000 */
[C---:B------:R-:W-:Y:S04]  /*26750*/  HMMA.16816.F32 R24, R128.reuse, R30, R24 ;  /* 0x0000001e8018723c */ /* 0x040fe80000001818 */
[C---:B------:R-:W-:Y:S02]  /*26760*/  FMUL.FTZ R29, R3.reuse, R105 ;  /* 0x00000069031d7220 */ /* 0x040fe40000410000 */
[--C-:B------:R-:W-:Y:S02]  /*26770*/  FFMA.FTZ R104, R40, R134, -R153.reuse ;  /* 0x0000008628687223 */ /* 0x100fe40000010899 */
[C---:B------:R-:W-:Y:S01]  /*26780*/  FMUL.FTZ R30, R2.reuse, R106 ;  /* 0x0000006a021e7220 */ /* 0x040fe20000410000 */
[----:B------:R-:W-:Y:S03]  /*26790*/  MUFU.EX2 R171, R171 ;  /* 0x000000ab00ab7308 */ /* 0x000fe60000000800 */
[----:B------:R-:W-:Y:S02]  /*267a0*/  FMUL.FTZ R31, R2, R107 ;  /* 0x0000006b021f7220 */ /* 0x000fe40000410000 */
[----:B------:R-:W-:Y:S02]  /*267b0*/  FMUL.FTZ R40, R3, R92 ;  /* 0x0000005c03287220 */ /* 0x000fe40000410000 */
[----:B------:R-:W-:Y:S01]  /*267c0*/  LDSM.16.MT88.4 R92, [R216+0x11000] ;  /* 0x01100000d85c783b */ /* 0x000fe20000004200 */
[--C-:B------:R-:W-:Y:S02]  /*267d0*/  FFMA.FTZ R105, R50, R134, -R153.reuse ;  /* 0x0000008632697223 */ /* 0x100fe40000010899 */
[C---:B------:R-:W-:Y:S01]  /*267e0*/  HMMA.16816.F32 R28, R128.reuse, R36, R28 ;  /* 0x00000024801c723c */ /* 0x040fe2000000181c */
[----:B------:R-:W-:Y:S02]  /*267f0*/  MUFU.EX2 R104, R104 ;  /* 0x0000006800687308 */ /* 0x000fe40000000800 */
[C---:B------:R-:W-:Y:S01]  /*26800*/  FMUL.FTZ R50, R2.reuse, R86 ;  /* 0x0000005602327220 */ /* 0x040fe20000410000 */
[----:B-1----:R-:W-:Y:S01]  /*26810*/  F2FP.PACK_AB R68, R113, R112 ;  /* 0x000000707144723e */ /* 0x002fe200000000ff */
[--C-:B------:R-:W-:Y:S02]  /*26820*/  FFMA.FTZ R106, R49, R134, -R153.reuse ;  /* 0x00000086316a7223 */ /* 0x100fe40000010899 */
[C---:B------:R-:W-:Y:S01]  /*26830*/  FMUL.FTZ R36, R3.reuse, R96 ;  /* 0x0000006003247220 */ /* 0x040fe20000410000 */
[C---:B------:R-:W-:Y:S03]  /*26840*/  HMMA.16816.F32 R32, R128.reuse, R38, R32 ;  /* 0x000000268020723c */ /* 0x040fe60000001820 */
[----:B------:R-:W1:Y:S01]  /*26850*/  MUFU.EX2 R105, R105 ;  /* 0x0000006900697308 */ /* 0x000e620000000800 */
[C---:B------:R-:W-:Y:S02]  /*26860*/  FMUL.FTZ R37, R3.reuse, R97 ;  /* 0x0000006103257220 */ /* 0x040fe40000410000 */
[C---:B------:R-:W-:Y:S02]  /*26870*/  FMUL.FTZ R49, R3.reuse, R85 ;  /* 0x0000005503317220 */ /* 0x040fe40000410000 */
[C---:B------:R-:W-:Y:S04]  /*26880*/  FMUL.FTZ R38, R2.reuse, R98 ;  /* 0x0000006202267220 */ /* 0x040fe80000410000 */
[----:B------:R-:W-:Y:S01]  /*26890*/  FMUL.FTZ R39, R2, R99 ;  /* 0x0000006302277220 */ /* 0x000fe20000410000 */
[----:B------:R-:W-:Y:S01]  /*268a0*/  MUFU.EX2 R106, R106 ;  /* 0x0000006a006a7308 */ /* 0x000fe20000000800 */
[----:B------:R-:W-:Y:S01]  /*268b0*/  LDSM.16.MT88.4 R96, [R216+0x13000] ;  /* 0x01300000d860783b */ /* 0x000fe20000004200 */
[----:B------:R-:W-:Y:S02]  /*268c0*/  FFMA.FTZ R107, R48, R134, -R153 ;  /* 0x00000086306b7223 */ /* 0x000fe40000010899 */
[C---:B------:R-:W-:Y:S02]  /*268d0*/  FMUL.FTZ R48, R3.reuse, R84 ;  /* 0x0000005403307220 */ /* 0x040fe40000410000 */
[C---:B------:R-:W-:Y:S03]  /*268e0*/  HMMA.16816.F32 R36, R128.reuse, R44, R36 ;  /* 0x0000002c8024723c */ /* 0x040fe60000001824 */
[----:B------:R-:W2:Y:S01]  /*268f0*/  LDSM.16.MT88.4 R84, [R216+0x10000] ;  /* 0x01000000d854783b */ /* 0x000ea20000004200 */
[----:B------:R-:W3:Y:S01]  /*26900*/  MUFU.EX2 R107, R107 ;  /* 0x0000006b006b7308 */ /* 0x000ee20000000800 */
[--C-:B------:R-:W-:Y:S02]  /*26910*/  FFMA.FTZ R180, R180, R134, -R149.reuse ;  /* 0x00000086b4b47223 */ /* 0x100fe40000010895 */
        /* <DEDUP_REMOVED lines=14> */
[--C-:B------:R-:W-:Y:S02]  /*26a00*/  FFMA.FTZ R167, R167, R134, -R153.reuse ;  /* 0x00000086a7a77223 */ /* 0x100fe40000010899 */
        /* <DEDUP_REMOVED lines=8> */
[----:B------:R-:W-:Y:S01]  /*26a90*/  LDSM.16.MT88.4 R80, [R217+0xc800] ;  /* 0x00c80000d950783b */ /* 0x000fe20000004200 */
[-C--:B------:R-:W-:Y:S02]  /*26aa0*/  FFMA.FTZ R163, R163, R134.reuse, -R153 ;  /* 0x00000086a3a37223 */ /* 0x080fe40000010899 */
[-CC-:B------:R-:W-:Y:S02]  /*26ab0*/  FFMA.FTZ R161, R161, R134.reuse, -R149.reuse ;  /* 0x00000086a1a17223 */ /* 0x180fe40000010895 */
[C---:B------:R-:W-:Y:S03]  /*26ac0*/  HMMA.16816.F32 R52, R128.reuse, R60, R52 ;  /* 0x0000003c8034723c */ /* 0x040fe60000001834 */
[-CC-:B------:R-:W-:Y:S01]  /*26ad0*/  FFMA.FTZ R160, R160, R134.reuse, -R149.reuse ;  /* 0x00000086a0a07223 */ /* 0x180fe20000010895 */
[----:B------:R-:W-:Y:S01]  /*26ae0*/  MUFU.EX2 R177, R177 ;  /* 0x000000b100b17308 */ /* 0x000fe20000000800 */
[--C-:B------:R-:W-:Y:S02]  /*26af0*/  FFMA.FTZ R159, R159, R134, -R149.reuse ;  /* 0x000000869f9f7223 */ /* 0x100fe40000010895 */
[C---:B------:R-:W-:Y:S01]  /*26b00*/  FMUL.FTZ R60, R3.reuse, R72 ;  /* 0x00000048033c7220 */ /* 0x040fe20000410000 */
[C---:B------:R-:W-:Y:S04]  /*26b10*/  HMMA.16816.F32 R56, R128.reuse, R62, R56 ;  /* 0x0000003e8038723c */ /* 0x040fe80000001838 */
[----:B------:R-:W-:Y:S02]  /*26b20*/  FMUL.FTZ R61, R3, R73 ;  /* 0x00000049033d7220 */ /* 0x000fe40000410000 */
[----:B------:R-:W-:Y:S01]  /*26b30*/  MUFU.EX2 R178, R178 ;  /* 0x000000b200b27308 */ /* 0x000fe20000000800 */
[C---:B------:R-:W-:Y:S02]  /*26b40*/  FMUL.FTZ R62, R2.reuse, R74 ;  /* 0x0000004a023e7220 */ /* 0x040fe40000410000 */
[----:B------:R-:W-:Y:S02]  /*26b50*/  FMUL.FTZ R63, R2, R75 ;  /* 0x0000004b023f7220 */ /* 0x000fe40000410000 */
[----:B------:R-:W3:Y:S01]  /*26b60*/  LDSM.16.MT88.4 R72, [R218+0xc800] ;  /* 0x00c80000da48783b */ /* 0x000ee20000004200 */
[-C--:B------:R-:W-:Y:S02]  /*26b70*/  FFMA.FTZ R157, R157, R134.reuse, -R149 ;  /* 0x000000869d9d7223 */ /* 0x080fe40000010895 */
[-CC-:B------:R-:W-:Y:S02]  /*26b80*/  FFMA.FTZ R155, R155, R134.reuse, -R153.reuse ;  /* 0x000000869b9b7223 */ /* 0x180fe40000010899 */
[C---:B--2---:R-:W-:Y:S01]  /*26b90*/  HMMA.16816.F32 R60, R128.reuse, R84, R60 ;  /* 0x00000054803c723c */ /* 0x044fe2000000183c */
[----:B------:R-:W2:Y:S02]  /*26ba0*/  MUFU.EX2 R181, R181 ;  /* 0x000000b500b57308 */ /* 0x000ea40000000800 */
[-CC-:B------:R-:W-:Y:S02]  /*26bb0*/  FFMA.FTZ R154, R154, R134.reuse, -R153.reuse ;  /* 0x000000869a9a7223 */ /* 0x180fe40000010899 */
[-CC-:B------:R-:W-:Y:S02]  /*26bc0*/  FFMA.FTZ R136, R136, R134.reuse, -R153.reuse ;  /* 0x0000008688887223 */ /* 0x180fe40000010899 */
[-C--:B------:R-:W-:Y:S01]  /*26bd0*/  FFMA.FTZ R153, R135, R134.reuse, -R153 ;  /* 0x0000008687997223 */ /* 0x080fe20000010899 */
[----:B------:R-:W-:Y:S01]  /*26be0*/  HMMA.16816.F32 R64, R128, R86, R64 ;  /* 0x000000568040723c */ /* 0x000fe20000001840 */
[----:B------:R-:W4:Y:S02]  /*26bf0*/  LDSM.16.MT88.4 R84, [R216+0xc800] ;  /* 0x00c80000d854783b */ /* 0x000f240000004200 */
[----:B------:R-:W5:Y:S01]  /*26c00*/  MUFU.EX2 R182, R182 ;  /* 0x000000b600b67308 */ /* 0x000f620000000800 */
[-CC-:B------:R-:W-:Y:S02]  /*26c10*/  FFMA.FTZ R135, R152, R134.reuse, -R149.reuse ;  /* 0x0000008698877223 */ /* 0x180fe40000010895 */
[-CC-:B------:R-:W-:Y:S02]  /*26c20*/  FFMA.FTZ R151, R151, R134.reuse, -R149.reuse ;  /* 0x0000008697977223 */ /* 0x180fe40000010895 */
[C---:B------:R-:W-:Y:S05]  /*26c30*/  HMMA.16816.F32 R4, R68.reuse, R76, R4 ;  /* 0x0000004c4404723c */ /* 0x040fea0000001804 */
[----:B------:R-:W-:Y:S01]  /*26c40*/  MUFU.EX2 R184, R184 ;  /* 0x000000b800b87308 */ /* 0x000fe20000000800 */
[-CC-:B------:R-:W-:Y:S02]  /*26c50*/  FFMA.FTZ R150, R150, R134.reuse, -R149.reuse ;  /* 0x0000008696967223 */ /* 0x180fe40000010895 */
[C---:B------:R-:W-:Y:S01]  /*26c60*/  HMMA.16816.F32 R8, R68.reuse, R78, R8 ;  /* 0x0000004e4408723c */ /* 0x040fe20000001808 */
[----:B------:R-:W1:Y:S03]  /*26c70*/  LDSM.16.MT88.4 R76, [R220+0x10800] ;  /* 0x01080000dc4c783b */ /* 0x000e660000004200 */
[----:B------:R-:W-:Y:S02]  /*26c80*/  FFMA.FTZ R149, R148, R134, -R149 ;  /* 0x0000008694957223 */ /* 0x000fe40000010895 */
[----:B------:R-:W-:Y:S01]  /*26c90*/  FFMA.FTZ R146, R3, R244, R146 ;  /* 0x000000f403927223 */ /* 0x000fe20000010092 */
[----:B------:R-:W1:Y:S01]  /*26ca0*/  MUFU.EX2 R186, R186 ;  /* 0x000000ba00ba7308 */ /* 0x000e620000000800 */
[----:B------:R-:W-:Y:S01]  /*26cb0*/  MOV R3, R133 ;  /* 0x0000008500037202 */ /* 0x000fe20000000f00 */
[----:B------:R-:W-:Y:S01]  /*26cc0*/  FFMA.FTZ R147, R2, R245, R147 ;  /* 0x000000f502937223 */ /* 0x000fe20000010093 */
[C---:B---3--:R-:W-:Y:S03]  /*26cd0*/  HMMA.16816.F32 R12, R68.reuse, R72, R12 ;  /* 0x00000048440c723c */ /* 0x048fe6000000180c */
[----:B------:R-:W-:Y:S02]  /*26ce0*/  FADD.FTZ R146, R145, R146 ;  /* 0x0000009291927221 */ /* 0x000fe40000010000 */
[----:B------:R-:W-:Y:S02]  /*26cf0*/  FADD.FTZ R147, R142, R147 ;  /* 0x000000938e937221 */ /* 0x000fe40000010000 */
[----:B------:R-:W-:Y:S01]  /*26d00*/  MUFU.EX2 R191, R191 ;  /* 0x000000bf00bf7308 */ /* 0x000fe20000000800 */
[----:B------:R-:W-:Y:S01]  /*26d10*/  FADD.FTZ R146, R144, R146 ;  /* 0x0000009290927221 */ /* 0x000fe20000010000 */
[C---:B------:R-:W-:Y:S01]  /*26d20*/  HMMA.16816.F32 R16, R68.reuse, R74, R16 ;  /* 0x0000004a4410723c */ /* 0x040fe20000001810 */
[----:B------:R-:W3:Y:S02]  /*26d30*/  LDSM.16.MT88.4 R72, [R218+0x10800] ;  /* 0x01080000da48783b */ /* 0x000ee40000004200 */
[----:B------:R-:W-:Y:S02]  /*26d40*/  FADD.FTZ R141, R141, R147 ;  /* 0x000000938d8d7221 */ /* 0x000fe40000010000 */
[----:B------:R-:W-:Y:S03]  /*26d50*/  FADD.FTZ R143, R143, R146 ;  /* 0x000000928f8f7221 */ /* 0x000fe60000010000 */
[C---:B------:R-:W-:Y:S01]  /*26d60*/  HMMA.16816.F32 R20, R68.reuse, R80, R20 ;  /* 0x000000504414723c */ /* 0x040fe20000001814 */
[----:B------:R-:W-:Y:S03]  /*26d70*/  MUFU.EX2 R190, R190 ;  /* 0x000000be00be7308 */ /* 0x000fe60000000800 */
[----:B------:R-:W-:Y:S02]  /*26d80*/  FADD.FTZ R141, R140, R141 ;  /* 0x0000008d8c8d7221 */ /* 0x000fe40000010000 */
[----:B------:R-:W-:Y:S02]  /*26d90*/  FADD.FTZ R2, R112, R143 ;  /* 0x0000008f70027221 */ /* 0x000fe40000010000 */
[C---:B------:R-:W-:Y:S01]  /*26da0*/  HMMA.16816.F32 R24, R68.reuse, R82, R24 ;  /* 0x000000524418723c */ /* 0x040fe20000001818 */
[----:B------:R-:W2:Y:S02]  /*26db0*/  LDSM.16.MT88.4 R80, [R217+0x10800] ;  /* 0x01080000d950783b */ /* 0x000ea40000004200 */
[----:B------:R-:W-:Y:S01]  /*26dc0*/  MUFU.EX2 R192, R192 ;  /* 0x000000c000c07308 */ /* 0x000fe20000000800 */
[----:B------:R-:W-:Y:S02]  /*26dd0*/  FADD.FTZ R104, R104, R141 ;  /* 0x0000008d68687221 */ /* 0x000fe40000010000 */
[----:B------:R-:W-:Y:S02]  /*26de0*/  FADD.FTZ R2, R113, R2 ;  /* 0x0000000271027221 */ /* 0x000fe40000010000 */
[C---:B----4-:R-:W-:Y:S04]  /*26df0*/  HMMA.16816.F32 R28, R68.reuse, R84, R28 ;  /* 0x00000054441c723c */ /* 0x050fe8000000181c */
[----:B------:R-:W-:Y:S01]  /*26e00*/  FADD.FTZ R104, R105, R104 ;  /* 0x0000006869687221 */ /* 0x000fe20000010000 */
[----:B------:R-:W-:Y:S01]  /*26e10*/  MUFU.EX2 R193, R193 ;  /* 0x000000c100c17308 */ /* 0x000fe20000000800 */
[----:B------:R-:W-:Y:S02]  /*26e20*/  FADD.FTZ R2, R156, R2 ;  /* 0x000000029c027221 */ /* 0x000fe40000010000 */
[C---:B------:R-:W-:Y:S01]  /*26e30*/  HMMA.16816.F32 R32, R68.reuse, R86, R32 ;  /* 0x000000564420723c */ /* 0x040fe20000001820 */
[----:B------:R-:W4:Y:S03]  /*26e40*/  LDSM.16.MT88.4 R84, [R220+0xd000] ;  /* 0x00d00000dc54783b */ /* 0x000f260000004200 */
[----:B------:R-:W-:Y:S02]  /*26e50*/  FADD.FTZ R106, R106, R104 ;  /* 0x000000686a6a7221 */ /* 0x000fe40000010000 */
[----:B------:R-:W-:Y:S01]  /*26e60*/  FADD.FTZ R158, R158, R2 ;  /* 0x000000029e9e7221 */ /* 0x000fe20000010000 */
[----:B------:R-:W2:Y:S01]  /*26e70*/  MUFU.EX2 R195, R195 ;  /* 0x000000c300c37308 */ /* 0x000ea20000000800 */
[C---:B-1----:R-:W-:Y:S04]  /*26e80*/  HMMA.16816.F32 R36, R68.reuse, R76, R36 ;  /* 0x0000004c4424723c */ /* 0x042fe80000001824 */
[----:B------:R-:W-:Y:S01]  /*26e90*/  FADD.FTZ R106, R107, R106 ;  /* 0x0000006a6b6a7221 */ /* 0x000fe20000010000 */
[----:B------:R-:W-:Y:S01]  /*26ea0*/  MOV R2, R132 ;  /* 0x0000008400027202 */ /* 0x000fe20000000f00 */
[----:B------:R-:W-:Y:S02]  /*26eb0*/  FADD.FTZ R158, R170, R158 ;  /* 0x0000009eaa9e7221 */ /* 0x000fe40000010000 */
[C---:B------:R-:W-:Y:S01]  /*26ec0*/  HMMA.16816.F32 R40, R68.reuse, R78, R40 ;  /* 0x0000004e4428723c */ /* 0x040fe20000001828 */
[----:B------:R-:W1:Y:S01]  /*26ed0*/  LDSM.16.MT88.4 R76, [R218+0xd000] ;  /* 0x00d00000da4c783b */ /* 0x000e620000004200 */
[----:B------:R-:W1:Y:S06]  /*26ee0*/  MUFU.EX2 R197, R197 ;  /* 0x000000c500c57308 */ /* 0x000e6c0000000800 */
[C---:B---3--:R-:W-:Y:S04]  /*26ef0*/  HMMA.16816.F32 R44, R68.reuse, R72, R44 ;  /* 0x00000048442c723c */ /* 0x048fe8000000182c */
[----:B------:R-:W-:Y:S04]  /*26f00*/  MUFU.EX2 R196, R196 ;  /* 0x000000c400c47308 */ /* 0x000fe80000000800 */
[C---:B------:R-:W-:Y:S01]  /*26f10*/  HMMA.16816.F32 R48, R68.reuse, R74, R48 ;  /* 0x0000004a4430723c */ /* 0x040fe20000001830 */
[----:B------:R-:W3:Y:S05]  /*26f20*/  LDSM.16.MT88.4 R72, [R217+0xd000] ;  /* 0x00d00000d948783b */ /* 0x000eea0000004200 */
[----:B------:R-:W1:Y:S02]  /*26f30*/  MUFU.EX2 R194, R194 ;  /* 0x000000c200c27308 */ /* 0x000e640000000800 */
[C---:B--2---:R-:W-:Y:S08]  /*26f40*/  HMMA.16816.F32 R52, R68.reuse, R80, R52 ;  /* 0x000000504434723c */ /* 0x044ff00000001834 */
[C---:B------:R-:W-:Y:S01]  /*26f50*/  HMMA.16816.F32 R56, R68.reuse, R82, R56 ;  /* 0x000000524438723c */ /* 0x040fe20000001838 */
[----:B------:R-:W2:Y:S01]  /*26f60*/  LDSM.16.MT88.4 R80, [R216+0xd000] ;  /* 0x00d00000d850783b */ /* 0x000ea20000004200 */
[----:B------:R-:W-:Y:S06]  /*26f70*/  MUFU.EX2 R189, R189 ;  /* 0x000000bd00bd7308 */ /* 0x000fec0000000800 */
[C---:B------:R-:W-:Y:S04]  /*26f80*/  HMMA.16816.F32 R60, R68.reuse, R88, R60 ;  /* 0x00000058443c723c */ /* 0x040fe8000000183c */
[----:B------:R-:W-:Y:S04]  /*26f90*/  MUFU.EX2 R188, R188 ;  /* 0x000000bc00bc7308 */ /* 0x000fe80000000800 */
[----:B------:R-:W-:Y:S01]  /*26fa0*/  HMMA.16816.F32 R64, R68, R90, R64 ;  /* 0x0000005a4440723c */ /* 0x000fe20000001840 */
[----:B------:R-:W-:Y:S05]  /*26fb0*/  LDSM.16.MT88.4 R88, [R217+0x11000] ;  /* 0x01100000d958783b */ /* 0x000fea0000004200 */
[----:B------:R-:W-:Y:S01]  /*26fc0*/  MUFU.EX2 R187, R187 ;  /* 0x000000bb00bb7308 */ /* 0x000fe20000000800 */
        /* <DEDUP_REMOVED lines=10> */
[C---:B----4-:R-:W-:Y:S03]  /*27070*/  HMMA.16816.F32 R4, R68.reuse, R84, R4 ;  /* 0x000000544404723c */ /* 0x050fe60000001804 */
[----:B------:R-:W-:Y:S02]  /*27080*/  FADD.FTZ R166, R168, R166 ;  /* 0x000000a6a8a67221 */ /* 0x000fe40000010000 */
[----:B------:R-:W4:Y:S01]  /*27090*/  MUFU.EX2 R183, R183 ;  /* 0x000000b700b77308 */ /* 0x000f220000000800 */
[----:B------:R-:W-:Y:S02]  /*270a0*/  FADD.FTZ R173, R173, R171 ;  /* 0x000000abadad7221 */ /* 0x000fe40000010000 */
[C---:B------:R-:W-:Y:S01]  /*270b0*/  HMMA.16816.F32 R8, R68.reuse, R86, R8 ;  /* 0x000000564408723c */ /* 0x040fe20000001808 */
[----:B------:R-:W4:Y:S03]  /*270c0*/  LDSM.16.MT88.4 R84, [R220+0x11000] ;  /* 0x01100000dc54783b */ /* 0x000f260000004200 */
[----:B------:R-:W-:Y:S03]  /*270d0*/  FADD.FTZ R173, R181, R173 ;  /* 0x000000adb5ad7221 */ /* 0x000fe60000010000 */
[----:B------:R-:W2:Y:S01]  /*270e0*/  MUFU.EX2 R180, R180 ;  /* 0x000000b400b47308 */ /* 0x000ea20000000800 */
[C---:B-1----:R-:W-:Y:S08]  /*270f0*/  HMMA.16816.F32 R12, R68.reuse, R76, R12 ;  /* 0x0000004c440c723c */ /* 0x042ff0000000180c */
[C---:B------:R-:W-:Y:S01]  /*27100*/  HMMA.16816.F32 R16, R68.reuse, R78, R16 ;  /* 0x0000004e4410723c */ /* 0x040fe20000001810 */
[----:B------:R-:W1:Y:S01]  /*27110*/  LDSM.16.MT88.4 R76, [R218+0x11000] ;  /* 0x01100000da4c783b */ /* 0x000e620000004200 */
[----:B------:R-:W-:Y:S06]  /*27120*/  MUFU.EX2 R179, R179 ;  /* 0x000000b300b37308 */ /* 0x000fec0000000800 */
[C---:B---3--:R-:W-:Y:S04]  /*27130*/  HMMA.16816.F32 R20, R68.reuse, R72, R20 ;  /* 0x000000484414723c */ /* 0x048fe80000001814 */
[----:B------:R-:W3:Y:S04]  /*27140*/  MUFU.EX2 R174, R174 ;  /* 0x000000ae00ae7308 */ /* 0x000ee80000000800 */
[C---:B------:R-:W-:Y:S01]  /*27150*/  HMMA.16816.F32 R24, R68.reuse, R74, R24 ;  /* 0x0000004a4418723c */ /* 0x040fe20000001818 */
[----:B------:R-:W3:Y:S05]  /*27160*/  LDSM.16.MT88.4 R72, [R220+0xd800] ;  /* 0x00d80000dc48783b */ /* 0x000eea0000004200 */
[----:B------:R-:W-:Y:S02]  /*27170*/  MUFU.EX2 R169, R169 ;  /* 0x000000a900a97308 */ /* 0x000fe40000000800 */
[C---:B--2---:R-:W-:Y:S08]  /*27180*/  HMMA.16816.F32 R28, R68.reuse, R80, R28 ;  /* 0x00000050441c723c */ /* 0x044ff0000000181c */
[C---:B------:R-:W-:Y:S01]  /*27190*/  HMMA.16816.F32 R32, R68.reuse, R82, R32 ;  /* 0x000000524420723c */ /* 0x040fe20000001820 */
[----:B------:R-:W2:Y:S01]  /*271a0*/  LDSM.16.MT88.4 R80, [R218+0xd800] ;  /* 0x00d80000da50783b */ /* 0x000ea20000004200 */
[----:B------:R-:W-:Y:S06]  /*271b0*/  MUFU.EX2 R167, R167 ;  /* 0x000000a700a77308 */ /* 0x000fec0000000800 */
[C---:B----4-:R-:W-:Y:S04]  /*271c0*/  HMMA.16816.F32 R36, R68.reuse, R84, R36 ;  /* 0x000000544424723c */ /* 0x050fe80000001824 */
[----:B------:R-:W-:Y:S04]  /*271d0*/  MUFU.EX2 R165, R165 ;  /* 0x000000a500a57308 */ /* 0x000fe80000000800 */
[C---:B------:R-:W-:Y:S01]  /*271e0*/  HMMA.16816.F32 R40, R68.reuse, R86, R40 ;  /* 0x000000564428723c */ /* 0x040fe20000001828 */
[----:B------:R-:W-:Y:S05]  /*271f0*/  LDSM.16.MT88.4 R84, [R216+0xd800] ;  /* 0x00d80000d854783b */ /* 0x000fea0000004200 */
[----:B------:R-:W-:Y:S02]  /*27200*/  MUFU.EX2 R163, R163 ;  /* 0x000000a300a37308 */ /* 0x000fe40000000800 */
[C---:B-1----:R-:W-:Y:S08]  /*27210*/  HMMA.16816.F32 R44, R68.reuse, R76, R44 ;  /* 0x0000004c442c723c */ /* 0x042ff0000000182c */
[C---:B------:R-:W-:Y:S01]  /*27220*/  HMMA.16816.F32 R48, R68.reuse, R78, R48 ;  /* 0x0000004e4430723c */ /* 0x040fe20000001830 */
[----:B------:R-:W1:Y:S01]  /*27230*/  LDSM.16.MT88.4 R76, [R217+0xd800] ;  /* 0x00d80000d94c783b */ /* 0x000e620000004200 */
[----:B------:R-:W4:Y:S06]  /*27240*/  MUFU.EX2 R161, R161 ;  /* 0x000000a100a17308 */ /* 0x000f2c0000000800 */
        /* <DEDUP_REMOVED lines=9> */
[C---:B------:R-:W-:Y:S01]  /*272e0*/  F2FP.PACK_AB R69, R175.reuse, R176 ;  /* 0x000000b0af45723e */ /* 0x040fe200000000ff */
[----:B------:R-:W-:Y:S01]  /*272f0*/  FADD.FTZ R176, R176, R166 ;  /* 0x000000a6b0b07221 */ /* 0x000fe20000010000 */
[----:B------:R-:W-:Y:S03]  /*27300*/  F2FP.PACK_AB R71, R178, R177 ;  /* 0x000000b1b247723e */ /* 0x000fe600000000ff */
[----:B-----5:R-:W-:Y:S01]  /*27310*/  F2FP.PACK_AB R68, R182, R181 ;  /* 0x000000b5b644723e */ /* 0x020fe200000000ff */
[----:B------:R-:W-:Y:S01]  /*27320*/  MUFU.EX2 R155, R155 ;  /* 0x0000009b009b7308 */ /* 0x000fe20000000800 */
[----:B------:R-:W-:Y:S01]  /*27330*/  F2FP.PACK_AB R70, R186, R184 ;  /* 0x000000b8ba46723e */ /* 0x000fe200000000ff */
[----:B------:R-:W-:Y:S02]  /*27340*/  FADD.FTZ R176, R175, R176 ;  /* 0x000000b0afb07221 */ /* 0x000fe40000010000 */
[----:B------:R-:W-:Y:S02]  /*27350*/  FADD.FTZ R182, R182, R173 ;  /* 0x000000adb6b67221 */ /* 0x000fe40000010000 */
[----:B------:R-:W-:Y:S02]  /*27360*/  FADD.FTZ R177, R177, R176 ;  /* 0x000000b0b1b17221 */ /* 0x000fe40000010000 */
[C---:B---3--:R-:W-:Y:S02]  /*27370*/  HMMA.16816.F32 R4, R68.reuse, R72, R4 ;  /* 0x000000484404723c */ /* 0x048fe40000001804 */
[----:B------:R-:W-:Y:S01]  /*27380*/  MUFU.EX2 R154, R154 ;  /* 0x0000009a009a7308 */ /* 0x000fe20000000800 */
[----:B------:R-:W-:Y:S02]  /*27390*/  FADD.FTZ R182, R184, R182 ;  /* 0x000000b6b8b67221 */ /* 0x000fe40000010000 */
[----:B------:R-:W-:Y:S02]  /*273a0*/  FADD.FTZ R177, R178, R177 ;  /* 0x000000b1b2b17221 */ /* 0x000fe40000010000 */
[----:B------:R-:W-:Y:S01]  /*273b0*/  FADD.FTZ R186, R186, R182 ;  /* 0x000000b6baba7221 */ /* 0x000fe20000010000 */
[C---:B------:R-:W-:Y:S01]  /*273c0*/  HMMA.16816.F32 R8, R68.reuse, R74, R8 ;  /* 0x0000004a4408723c */ /* 0x040fe20000001808 */
[----:B------:R-:W3:Y:S03]  /*273d0*/  LDSM.16.MT88.4 R72, [R220+0x11800] ;  /* 0x01180000dc48783b */ /* 0x000ee60000004200 */
[----:B------:R-:W-:Y:S01]  /*273e0*/  MUFU.EX2 R136, R136 ;  /* 0x0000008800887308 */ /* 0x000fe20000000800 */
[----:B------:R-:W-:Y:S03]  /*273f0*/  FADD.FTZ R186, R195, R186 ;  /* 0x000000bac3ba7221 */ /* 0x000fe60000010000 */
[C---:B--2---:R-:W-:Y:S06]  /*27400*/  HMMA.16816.F32 R12, R68.reuse, R80, R12 ;  /* 0x00000050440c723c */ /* 0x044fec000000180c */
[----:B------:R-:W-:Y:S02]  /*27410*/  MUFU.EX2 R153, R153 ;  /* 0x0000009900997308 */ /* 0x000fe40000000800 */
[C---:B------:R-:W-:Y:S01]  /*27420*/  HMMA.16816.F32 R16, R68.reuse, R82, R16 ;  /* 0x000000524410723c */ /* 0x040fe20000001810 */
[----:B------:R-:W2:Y:S07]  /*27430*/  LDSM.16.MT88.4 R80, [R218+0x11800] ;  /* 0x01180000da50783b */ /* 0x000eae0000004200 */
[C---:B-1----:R-:W-:Y:S01]  /*27440*/  HMMA.16816.F32 R20, R68.reuse, R76, R20 ;  /* 0x0000004c4414723c */ /* 0x042fe20000001814 */
[----:B------:R-:W1:Y:S07]  /*27450*/  MUFU.EX2 R135, R135 ;  /* 0x0000008700877308 */ /* 0x000e6e0000000800 */
[C---:B------:R-:W-:Y:S01]  /*27460*/  HMMA.16816.F32 R24, R68.reuse, R78, R24 ;  /* 0x0000004e4418723c */ /* 0x040fe20000001818 */
[----:B------:R-:W5:Y:S02]  /*27470*/  LDSM.16.MT88.4 R76, [R216+0x11800] ;  /* 0x01180000d84c783b */ /* 0x000f640000004200 */
[----:B------:R-:W1:Y:S05]  /*27480*/  MUFU.EX2 R151, R151 ;  /* 0x0000009700977308 */ /* 0x000e6a0000000800 */
[C---:B------:R-:W-:Y:S05]  /*27490*/  HMMA.16816.F32 R28, R68.reuse, R84, R28 ;  /* 0x00000054441c723c */ /* 0x040fea000000181c */
[----:B------:R-:W1:Y:S03]  /*274a0*/  MUFU.EX2 R150, R150 ;  /* 0x0000009600967308 */ /* 0x000e660000000800 */
[C---:B------:R-:W-:Y:S01]  /*274b0*/  HMMA.16816.F32 R32, R68.reuse, R86, R32 ;  /* 0x000000564420723c */ /* 0x040fe20000001820 */
[----:B------:R-:W1:Y:S06]  /*274c0*/  LDSM.16.MT88.4 R84, [R220+0xe000] ;  /* 0x00e00000dc54783b */ /* 0x000e6c0000004200 */
[----:B------:R-:W1:Y:S01]  /*274d0*/  MUFU.EX2 R149, R149 ;  /* 0x0000009500957308 */ /* 0x000e620000000800 */
[C---:B---3--:R-:W-:Y:S08]  /*274e0*/  HMMA.16816.F32 R36, R68.reuse, R72, R36 ;  /* 0x000000484424723c */ /* 0x048ff00000001824 */
[C---:B------:R-:W-:Y:S01]  /*274f0*/  HMMA.16816.F32 R40, R68.reuse, R74, R40 ;  /* 0x0000004a4428723c */ /* 0x040fe20000001828 */
[----:B------:R-:W3:Y:S07]  /*27500*/  LDSM.16.MT88.4 R72, [R218+0xe000] ;  /* 0x00e00000da48783b */ /* 0x000eee0000004200 */
[C---:B--2---:R-:W-:Y:S08]  /*27510*/  HMMA.16816.F32 R44, R68.reuse, R80, R44 ;  /* 0x00000050442c723c */ /* 0x044ff0000000182c */
[C---:B------:R-:W-:Y:S01]  /*27520*/  HMMA.16816.F32 R48, R68.reuse, R82, R48 ;  /* 0x000000524430723c */ /* 0x040fe20000001830 */
[----:B------:R-:W-:Y:S07]  /*27530*/  LDSM.16.MT88.4 R80, [R216+0xe000] ;  /* 0x00e00000d850783b */ /* 0x000fee0000004200 */
[C---:B------:R-:W-:Y:S08]  /*27540*/  HMMA.16816.F32 R52, R68.reuse, R88, R52 ;  /* 0x000000584434723c */ /* 0x040ff00000001834 */
[C---:B------:R-:W-:Y:S01]  /*27550*/  HMMA.16816.F32 R56, R68.reuse, R90, R56 ;  /* 0x0000005a4438723c */ /* 0x040fe20000001838 */
[----:B------:R-:W-:Y:S07]  /*27560*/  LDSM.16.MT88.4 R88, [R217+0x12000] ;  /* 0x01200000d958783b */ /* 0x000fee0000004200 */
[C---:B-----5:R-:W-:Y:S08]  /*27570*/  HMMA.16816.F32 R60, R68.reuse, R76, R60 ;  /* 0x0000004c443c723c */ /* 0x060ff0000000183c */
[----:B------:R-:W-:Y:S01]  /*27580*/  HMMA.16816.F32 R64, R68, R78, R64 ;  /* 0x0000004e4440723c */ /* 0x000fe20000001840 */
[----:B------:R-:W2:Y:S06]  /*27590*/  LDSM.16.MT88.4 R76, [R217+0xe000] ;  /* 0x00e00000d94c783b */ /* 0x000eac0000004200 */
[C---:B------:R-:W-:Y:S01]  /*275a0*/  F2FP.PACK_AB R69, R190.reuse, R191 ;  /* 0x000000bfbe45723e */ /* 0x040fe200000000ff */
[----:B------:R-:W-:Y:S01]  /*275b0*/  FADD.FTZ R191, R191, R177 ;  /* 0x000000b1bfbf7221 */ /* 0x000fe20000010000 */
[----:B------:R-:W-:Y:S03]  /*275c0*/  F2FP.PACK_AB R71, R193, R192 ;  /* 0x000000c0c147723e */ /* 0x000fe600000000ff */
[C---:B------:R-:W-:Y:S01]  /*275d0*/  F2FP.PACK_AB R68, R197.reuse, R195 ;  /* 0x000000c3c544723e */ /* 0x040fe200000000ff */
        /* <DEDUP_REMOVED lines=43> */
[----:B------:R-:W-:Y:S03]  /*27890*/  FADD.FTZ R174, R174, R180 ;  /* 0x000000b4aeae7221 */ /* 0x000fe60000010000 */
[C---:B------:R-:W-:Y:S01]  /*278a0*/  HMMA.16816.F32 R8, R68.reuse, R78, R8 ;  /* 0x0000004e4408723c */ /* 0x040fe20000001808 */
[----:B------:R-:W2:Y:S03]  /*278b0*/  LDSM.16.MT88.4 R76, [R218+0x12800] ;  /* 0x01280000da4c783b */ /* 0x000ea60000004200 */
[----:B----4-:R-:W-:Y:S04]  /*278c0*/  FADD.FTZ R174, R161, R174 ;  /* 0x000000aea1ae7221 */ /* 0x010fe80000010000 */
[C---:B-----5:R-:W-:Y:S08]  /*278d0*/  HMMA.16816.F32 R12, R68.reuse, R80, R12 ;  /* 0x00000050440c723c */ /* 0x060ff0000000180c */
[C---:B------:R-:W-:Y:S01]  /*278e0*/  HMMA.16816.F32 R16, R68.reuse, R82, R16 ;  /* 0x000000524410723c */ /* 0x040fe20000001810 */
[----:B------:R-:W4:Y:S07]  /*278f0*/  LDSM.16.MT88.4 R80, [R217+0x12800] ;  /* 0x01280000d950783b */ /* 0x000f2e0000004200 */
[C---:B-1----:R-:W-:Y:S08]  /*27900*/  HMMA.16816.F32 R20, R68.reuse, R84, R20 ;  /* 0x000000544414723c */ /* 0x042ff00000001814 */
[C---:B------:R-:W-:Y:S01]  /*27910*/  HMMA.16816.F32 R24, R68.reuse, R86, R24 ;  /* 0x000000564418723c */ /* 0x040fe20000001818 */
[----:B------:R-:W-:Y:S07]  /*27920*/  LDSM.16.MT88.4 R84, [R216+0xf000] ;  /* 0x00f00000d854783b */ /* 0x000fee0000004200 */
[C---:B---3--:R-:W-:Y:S08]  /*27930*/  HMMA.16816.F32 R28, R68.reuse, R72, R28 ;  /* 0x00000048441c723c */ /* 0x048ff0000000181c */
        /* <DEDUP_REMOVED lines=8> */
[C---:B----4-:R-:W-:Y:S08]  /*279c0*/  HMMA.16816.F32 R52, R68.reuse, R80, R52 ;  /* 0x000000504434723c */ /* 0x050ff00000001834 */
[C---:B------:R-:W-:Y:S01]  /*279d0*/  HMMA.16816.F32 R56, R68.reuse, R82, R56 ;  /* 0x000000524438723c */ /* 0x040fe20000001838 */
[----:B------:R-:W3:Y:S07]  /*279e0*/  LDSM.16.MT88.4 R80, [R218+0xf000] ;  /* 0x00f00000da50783b */ /* 0x000eee0000004200 */
[C---:B-1----:R-:W-:Y:S08]  /*279f0*/  HMMA.16816.F32 R60, R68.reuse, R72, R60 ;  /* 0x00000048443c723c */ /* 0x042ff0000000183c */
[----:B------:R-:W-:Y:S01]  /*27a00*/  HMMA.16816.F32 R64, R68, R74, R64 ;  /* 0x0000004a4440723c */ /* 0x000fe20000001840 */
[----:B------:R-:W1:Y:S06]  /*27a10*/  LDSM.16.MT88.4 R72, [R217+0xf000] ;  /* 0x00f00000d948783b */ /* 0x000e6c0000004200 */
[----:B------:R-:W-:Y:S01]  /*27a20*/  F2FP.PACK_AB R69, R167, R169 ;  /* 0x000000a9a745723e */ /* 0x000fe200000000ff */
        /* <DEDUP_REMOVED lines=13> */
[----:B------:R-:W-:Y:S04]  /*27b00*/  FADD.FTZ R157, R135, R157 ;  /* 0x0000009d879d7221 */ /* 0x000fe80000010000 */
[C---:B---3--:R-:W-:Y:S04]  /*27b10*/  HMMA.16816.F32 R12, R68.reuse, R80, R12 ;  /* 0x00000050440c723c */ /* 0x048fe8000000180c */
[----:B------:R-:W-:Y:S04]  /*27b20*/  FADD.FTZ R157, R151, R157 ;  /* 0x0000009d979d7221 */ /* 0x000fe80000010000 */
[C---:B------:R-:W-:Y:S04]  /*27b30*/  HMMA.16816.F32 R16, R68.reuse, R82, R16 ;  /* 0x000000524410723c */ /* 0x040fe80000001810 */
[----:B------:R-:W-:Y:S04]  /*27b40*/  FADD.FTZ R157, R150, R157 ;  /* 0x0000009d969d7221 */ /* 0x000fe80000010000 */
[C---:B-1----:R-:W-:Y:S04]  /*27b50*/  HMMA.16816.F32 R20, R68.reuse, R72, R20 ;  /* 0x000000484414723c */ /* 0x042fe80000001814 */
[----:B------:R-:W-:Y:S04]  /*27b60*/  FADD.FTZ R244, R149, R157 ;  /* 0x0000009d95f47221 */ /* 0x000fe80000010000 */
        /* <DEDUP_REMOVED lines=40> */
.L_x_3450:
        /* <DEDUP_REMOVED lines=11> */
.L_x_3473:
[----:B--23--:R-:W-:Y:S01]  /*27ea0*/  FADD.FTZ R244, R5, R244 ;  /* 0x000000f405f47221 */ /* 0x00cfe20000010000 */
[----:B------:R-:W-:Y:S05]  /*27eb0*/  BRA.DIV ~URZ, `(.L_x_3461) ;  /* 0x000017527f007947 */ /* 0x000fea000b800000 */
[----:B------:R-:W2:Y:S04]  /*27ec0*/  SHFL.BFLY PT, R3, R245, 0x2, 0x1f ;  /* 0x0c401f00f5037f89 */ /* 0x000ea800000e0000 */
[----:B------:R-:W3:Y:S01]  /*27ed0*/  SHFL.BFLY PT, R0, R244, 0x1, 0x1f ;  /* 0x0c201f00f4007f89 */ /* 0x000ee200000e0000 */
[----:B--2---:R-:W-:Y:S02]  /*27ee0*/  FADD.FTZ R245, R3, R245 ;  /* 0x000000f503f57221 */ /* 0x004fe40000010000 */
[----:B---3--:R-:W-:-:S03]  /*27ef0*/  FADD.FTZ R244, R244, R0 ;  /* 0x00000000f4f47221 */ /* 0x008fc60000010000 */
[----:B------:R2:W3:Y:S04]  /*27f00*/  SHFL.BFLY PT, R5, R245, 0x1, 0x1f ;  /* 0x0c201f00f5057f89 */ /* 0x0004e800000e0000 */
.L_x_3474:
        /* <DEDUP_REMOVED lines=15> */
[C---:B------:R-:W-:Y:S01]  /*28000*/  FMUL.FTZ R124, R0.reuse, R124 ;  /* 0x0000007c007c7220 */ /* 0x040fe20000410000 */
[----:B------:R-:W-:Y:S01]  /*28010*/  LOP3.LUT R9, R9, 0x3ffffffc, RZ, 0xc0, !PT ;  /* 0x3ffffffc09097812 */ /* 0x000fe200078ec0ff */
[----:B------:R-:W-:Y:S01]  /*28020*/  FMUL.FTZ R125, R0, R125 ;  /* 0x0000007d007d7220 */ /* 0x000fe20000410000 */
[----:B------:R-:W-:Y:S01]  /*28030*/  LEA.HI R10, R10, R11, RZ, 0x3 ;  /* 0x0000000b0a0a7211 */ /* 0x000fe200078f18ff */
[----:B-1----:R-:W-:Y:S01]  /*28040*/  FMUL.FTZ R131, R3, R131 ;  /* 0x0000008303837220 */ /* 0x002fe20000410000 */
[----:B------:R-:W-:Y:S01]  /*28050*/  IADD3 R9, -R9, R4, RZ ;  /* 0x0000000409097210 */ /* 0x000fe20007ffe1ff */
[C---:B------:R-:W-:Y:S01]  /*28060*/  FMUL.FTZ R130, R3.reuse, R130 ;  /* 0x0000008203827220 */ /* 0x040fe20000410000 */
[----:B------:R-:W-:Y:S01]  /*28070*/  LOP3.LUT R10, R10, 0xfffffff8, RZ, 0xc0, !PT ;  /* 0xfffffff80a0a7812 */ /* 0x000fe200078ec0ff */
[----:B------:R-:W-:Y:S01]  /*28080*/  FMUL.FTZ R127, R3, R127 ;  /* 0x0000007f037f7220 */ /* 0x000fe20000410000 */
[----:B------:R-:W-:Y:S01]  /*28090*/  F2FP.PACK_AB R128, R129, R128 ;  /* 0x000000808180723e */ /* 0x000fe200000000ff */
[----:B------:R-:W-:Y:S01]  /*280a0*/  FMUL.FTZ R126, R3, R126 ;  /* 0x0000007e037e7220 */ /* 0x000fe20000410000 */
[----:B------:R-:W-:Y:S01]  /*280b0*/  IADD3 R11, R11, -R10, RZ ;  /* 0x8000000a0b0b7210 */ /* 0x000fe20007ffe0ff */
[----:B------:R-:W-:Y:S01]  /*280c0*/  FMUL.FTZ R120, R0, R120 ;  /* 0x0000007800787220 */ /* 0x000fe20000410000 */
[----:B------:R-:W-:Y:S01]  /*280d0*/  LEA.HI R10, R8, R4, RZ, 0x5 ;  /* 0x00000004080a7211 */ /* 0x000fe200078f28ff */
[C---:B------:R-:W-:Y:S01]  /*280e0*/  FMUL.FTZ R121, R0.reuse, R121 ;  /* 0x0000007900797220 */ /* 0x040fe20000410000 */
[----:B------:R-:W-:Y:S01]  /*280f0*/  SHF.L.U32 R13, R11, 0x6, RZ ;  /* 0x000000060b0d7819 */ /* 0x000fe200000006ff */
[C---:B------:R-:W-:Y:S01]  /*28100*/  FMUL.FTZ R123, R3.reuse, R123 ;  /* 0x0000007b037b7220 */ /* 0x040fe20000410000 */
[----:B------:R-:W-:Y:S01]  /*28110*/  SHF.R.S32.HI R12, RZ, 0x5, R10 ;  /* 0x00000005ff0c7819 */ /* 0x000fe2000001140a */
[----:B------:R-:W-:Y:S01]  /*28120*/  FMUL.FTZ R122, R3, R122 ;  /* 0x0000007a037a7220 */ /* 0x000fe20000410000 */
[----:B------:R-:W-:Y:S01]  /*28130*/  LOP3.LUT R13, R13, 0x1c0, RZ, 0xc0, !PT ;  /* 0x000001c00d0d7812 */ /* 0x000fe200078ec0ff */
[C---:B------:R-:W-:Y:S01]  /*28140*/  FMUL.FTZ R116, R0.reuse, R116 ;  /* 0x0000007400747220 */ /* 0x040fe20000410000 */
[----:B------:R-:W-:Y:S01]  /*28150*/  LOP3.LUT R14, R11, 0x1, RZ, 0xc0, !PT ;  /* 0x000000010b0e7812 */ /* 0x000fe200078ec0ff */
[----:B------:R-:W-:Y:S01]  /*28160*/  FMUL.FTZ R117, R0, R117 ;  /* 0x0000007500757220 */ /* 0x000fe20000410000 */
[----:B------:R-:W-:Y:S01]  /*28170*/  LEA R9, R12, R9, 0x9 ;  /* 0x000000090c097211 */ /* 0x000fe200078e48ff */
[----:B------:R-:W-:Y:S01]  /*28180*/  FMUL.FTZ R119, R3, R119 ;  /* 0x0000007703777220 */ /* 0x000fe20000410000 */
[----:B------:R-:W-:Y:S01]  /*28190*/  LEA.HI R13, R13, R13, RZ, 0x1d ;  /* 0x0000000d0d0d7211 */ /* 0x000fe200078fe8ff */
[----:B------:R-:W-:Y:S01]  /*281a0*/  FMUL.FTZ R118, R3, R118 ;  /* 0x0000007603767220 */ /* 0x000fe20000410000 */
[----:B------:R-:W-:Y:S01]  /*281b0*/  ISETP.NE.U32.AND P0, PT, R14, 0x1, PT ;  /* 0x000000010e00780c */ /* 0x000fe20003f05070 */
[C---:B------:R-:W-:Y:S01]  /*281c0*/  FMUL.FTZ R112, R0.reuse, R112 ;  /* 0x0000007000707220 */ /* 0x040fe20000410000 */
[----:B------:R-:W-:Y:S01]  /*281d0*/  LEA R9, R9, R13, 0x1 ;  /* 0x0000000d09097211 */ /* 0x000fe200078e08ff */
[C---:B------:R-:W-:Y:S01]  /*281e0*/  FMUL.FTZ R113, R0.reuse, R113 ;  /* 0x0000007100717220 */ /* 0x040fe20000410000 */
[----:B------:R-:W-:Y:S01]  /*281f0*/  R2P PR, R11, 0x6 ;  /* 0x000000060b007804 */ /* 0x000fe20000000000 */
[----:B------:R-:W-:Y:S01]  /*28200*/  FMUL.FTZ R115, R3, R115 ;  /* 0x0000007303737220 */ /* 0x000fe20000410000 */
[----:B------:R-:W-:Y:S01]  /*28210*/  SHF.L.U32 R9, R9, 0x1, RZ ;  /* 0x0000000109097819 */ /* 0x000fe200000006ff */
[----:B------:R-:W-:Y:S01]  /*28220*/  FMUL.FTZ R114, R3, R114 ;  /* 0x0000007203727220 */ /* 0x000fe20000410000 */
[----:B------:R-:W-:Y:S01]  /*28230*/  MOV R11, 0x20 ;  /* 0x00000020000b7802 */ /* 0x000fe20000000f00 */
        /* <DEDUP_REMOVED lines=117> */
[----:B------:R4:W-:Y:S04]  /*28990*/  STS [R14+0x2000], R0 ;  /* 0x002000000e007388 */ /* 0x0009e80000000800 */
[----:B------:R4:W-:Y:S04]  /*289a0*/  STS [R14+0x2400], R3 ;  /* 0x002400030e007388 */ /* 0x0009e80000000800 */
[----:B------:R-:W2:Y:S01]  /*289b0*/  LD.E.64 R50, [R6.64+0x88] ;  /* 0x0000880406327980 */ /* 0x000ea2000c101b00 */
[----:B-1----:R-:W1:Y:S01]  /*289c0*/  @P3 MUFU.LG2 R13, R5 ;  /* 0x00000005000d3308 */ /* 0x002e620000000c00 */
[----:B------:R-:W-:Y:S02]  /*289d0*/  BSSY B0, `(.L_x_3462) ;  /* 0x0000023000007945 */ /* 0x000fe40003800000 */
[----:B------:R2:W5:Y:S04]  /*289e0*/  LD.E.64 R48, [R6.64+0x90] ;  /* 0x0000900406307980 */ /* 0x000568000c101b00 */
[----:B---3--:R-:W3:Y:S04]  /*289f0*/  @!P0 LD.E.64 R16, [R6.64+0x80] ;  /* 0x0000800406108980 */ /* 0x008ee8000c101b00 */
[----:B----4-:R-:W4:Y:S01]  /*28a00*/  LD.E.U8 R0, [R6.64+0x1c8] ;  /* 0x0001c80406007980 */ /* 0x010f22000c101100 */
[----:B------:R-:W1:Y:S01]  /*28a10*/  @P4 MUFU.LG2 R14, R244 ;  /* 0x000000f4000e4308 */ /* 0x000e620000000c00 */
[----:B------:R-:W-:Y:S01]  /*28a20*/  @!P0 SHF.R.S32.HI R3, RZ, 0x1f, R235 ;  /* 0x0000001fff038819 */ /* 0x000fe200000114eb */
[----:B-1----:R-:W-:Y:S01]  /*28a30*/  @P3 FMUL.FTZ R13, R13, 0.69314718246459960938 ;  /* 0x3f3172180d0d3820 */ /* 0x002fe20000410000 */
[----:B------:R-:W-:-:S02]  /*28a40*/  MOV R5, 0x7f800000 ;  /* 0x7f80000000057802 */ /* 0x000fc40000000f00 */
[----:B------:R-:W-:Y:S01]  /*28a50*/  MOV R9, 0x7f800000 ;  /* 0x7f80000000097802 */ /* 0x000fe20000000f00 */
[----:B-----5:R-:W-:Y:S02]  /*28a60*/  @P3 FFMA.FTZ R9, R132, R2, R13 ;  /* 0x0000000284093223 */ /* 0x020fe4000001000d */
[----:B------:R-:W-:-:S04]  /*28a70*/  @P4 FMUL.FTZ R14, R14, 0.69314718246459960938 ;  /* 0x3f3172180e0e4820 */ /* 0x000fc80000410000 */
[----:B------:R-:W-:Y:S02]  /*28a80*/  @P4 FFMA.FTZ R5, R133, R2, R14 ;  /* 0x0000000285054223 */ /* 0x000fe4000001000e */
[----:B--2---:R-:W-:-:S04]  /*28a90*/  @P0 IMAD.WIDE.U32 R18, R50, R238, RZ ;  /* 0x000000ee32120225 */ /* 0x004fc800078e00ff */
[----:B---3--:R-:W-:Y:S01]  /*28aa0*/  @!P0 IMAD R11, R17, R235, RZ ;  /* 0x000000eb110b8224 */ /* 0x008fe200078e02ff */
[----:B----4-:R-:W-:-:S03]  /*28ab0*/  ISETP.NE.AND P1, PT, R0, RZ, PT ;  /* 0x000000ff0000720c */ /* 0x010fc60003f25270 */
[C---:B------:R-:W-:Y:S02]  /*28ac0*/  @!P0 IMAD R11, R16.reuse, R3, R11 ;  /* 0x00000003100b8224 */ /* 0x040fe400078e020b */
        /* <DEDUP_REMOVED lines=14> */
.L_x_3463:
[----:B------:R-:W-:Y:S02]  /*28bb0*/  ULDC.64 UR4, c[0x0][0x118] ;  /* 0x0000460000047ab9 */ /* 0x000fe40000000a00 */
[----:B------:R-:W2:Y:S04]  /*28bc0*/  LD.E R2, [R6.64+0x60] ;  /* 0x0000600406027980 */ /* 0x000ea8000c101900 */
[----:B------:R-:W3:Y:S01]  /*28bd0*/  LD.E R238, [R6.64+0xb4] ;  /* 0x0000b40406ee7980 */ /* 0x000ee2000c101900 */
[----:B--2---:R-:W-:-:S04]  /*28be0*/  IMAD R2, R2, R235, R234 ;  /* 0x000000eb02027224 */ /* 0x004fc800078e02ea */
[----:B---3--:R-:W-:Y:S02]  /*28bf0*/  IMAD R238, R238, R2, RZ ;  /* 0x00000002eeee7224 */ /* 0x008fe400078e02ff */
.L_x_3464:
[----:B------:R-:W-:Y:S05]  /*28c00*/  BSYNC B0 ;  /* 0x0000000000007941 */ /* 0x000fea0003800000 */
.L_x_3462:
        /* <DEDUP_REMOVED lines=44> */
.L_x_3466:
[----:B------:R-:W-:Y:S05]  /*28ed0*/  BSYNC B0 ;  /* 0x0000000000007941 */ /* 0x000fea0003800000 */
.L_x_3465:
[----:B----4-:R-:W-:Y:S01]  /*28ee0*/  LEA.HI R5, R8, R4, RZ, 0x3 ;  /* 0x0000000408057211 */ /* 0x010fe200078f18ff */
[----:B------:R-:W-:Y:S01]  /*28ef0*/  ULDC.64 UR4, c[0x0][0x118] ;  /* 0x0000460000047ab9 */ /* 0x000fe20000000a00 */
[----:B------:R-:W-:Y:S01]  /*28f00*/  IMAD.SHL.U32 R236, R236, 0x40, RZ ;  /* 0x00000040ecec7824 */ /* 0x000fe200078e00ff */
[----:B------:R-:W-:Y:S01]  /*28f10*/  LEA.HI R13, R13, R2, RZ, 0x3 ;  /* 0x000000020d0d7211 */ /* 0x000fe200078f18ff */
[----:B-1----:R1:W5:Y:S01]  /*28f20*/  LD.E R6, [R6.64+0xc0] ;  /* 0x0000c00406067980 */ /* 0x002362000c101900 */
[----:B------:R-:W-:Y:S01]  /*28f30*/  LOP3.LUT R5, R5, 0xfffffff8, RZ, 0xc0, !PT ;  /* 0xfffffff805057812 */ /* 0x000fe200078ec0ff */
[----:B------:R-:W-:Y:S04]  /*28f40*/  BSSY B0, `(.L_x_3467) ;  /* 0x0000024000007945 */ /* 0x000fe80003800000 */
[----:B------:R-:W-:-:S02]  /*28f50*/  IMAD.IADD R5, R4, 0x1, -R5 ;  /* 0x0000000104057824 */ /* 0x000fc400078e0a05 */
[----:B------:R-:W-:Y:S02]  /*28f60*/  IMAD R4, R51, R236, RZ ;  /* 0x000000ec33047224 */ /* 0x000fe400078e02ff */
[----:B------:R-:W-:Y:S01]  /*28f70*/  IMAD.SHL.U32 R8, R5, 0x8, RZ ;  /* 0x0000000805087824 */ /* 0x000fe200078e00ff */
[----:B------:R-:W-:-:S04]  /*28f80*/  SHF.R.S32.HI R5, RZ, 0x1f, R236 ;  /* 0x0000001fff057819 */ /* 0x000fc800000114ec */
        /* <DEDUP_REMOVED lines=8> */
[C---:B------:R-:W-:Y:S01]  /*29010*/  IMAD R3, R48.reuse, R5, R3 ;  /* 0x0000000530037224 */ /* 0x040fe200078e0203 */
        /* <DEDUP_REMOVED lines=22> */
.L_x_3468:
[----:B-1----:R-:W-:Y:S05]  /*29180*/  BSYNC B0 ;  /* 0x0000000000007941 */ /* 0x002fea0003800000 */
.L_x_3467:
        /* <DEDUP_REMOVED lines=19> */
.L_x_3470:
[----:B------:R-:W-:Y:S05]  /*292c0*/  BSYNC B0 ;  /* 0x0000000000007941 */ /* 0x000fea0003800000 */
.L_x_3469:
        /* <DEDUP_REMOVED lines=19> */
.L_x_3472:
[----:B------:R-:W-:Y:S05]  /*29400*/  BSYNC B0 ;  /* 0x0000000000007941 */ /* 0x000fea0003800000 */
.L_x_3471:
[----:B------:R-:W-:Y:S01]  /*29410*/  IADD3 R3, R13, 0x30, RZ ;  /* 0x000000300d037810 */ /* 0x000fe20007ffe0ff */
[----:B-1----:R-:W-:Y:S02]  /*29420*/  IMAD.MOV.U32 R4, RZ, RZ, R233 ;  /* 0x000000ffff047224 */ /* 0x002fe400078e00e9 */
[----:B------:R-:W-:Y:S01]  /*29430*/  IMAD.MOV.U32 R5, RZ, RZ, 0x0 ;  /* 0x00000000ff057424 */ /* 0x000fe200078e00ff */
[----:B------:R-:W-:-:S13]  /*29440*/  ISETP.GE.AND P0, PT, R3, R236, PT ;  /* 0x000000ec0300720c */ /* 0x000fda0003f06270 */
[----:B------:R-:W-:Y:S05]  /*29450*/  @P0 RET.REL.NODEC R4 `(_ZN5flash24flash_fwd_splitkv_kernelI23Flash_fwd_kernel_traitsILi128ELi64ELi128ELi4ELb0ELb0EN7cutlass6half_tE19Flash_kernel_traitsILi128ELi64ELi128ELi4ES3_EELb1ELb0ELb1ELb0ELb0ELb1ELb0ELb1EEEvNS_16Flash_fwd_paramsE) ;  /* 0xfffd6ba004000950 */ /* 0x000fea0003c3ffff */
        /* <DEDUP_REMOVED lines=16> */
[----:B------:R-:W-:Y:S05]  /*29560*/  @P0 RET.REL.NODEC R2 `(_ZN5flash24flash_fwd_splitkv_kernelI23Flash_fwd_kernel_traitsILi128ELi64ELi128ELi4ELb0ELb0EN7cutlass6half_tE19Flash_kernel_traitsILi128ELi64ELi128ELi4ES3_EELb1ELb0ELb1ELb0ELb0ELb1ELb0ELb1EEEvNS_16Flash_fwd_paramsE) ;  /* 0xfffd6a9002000950 */ /* 0x000fea0003c3ffff */
[----:B------:R-:W-:Y:S01]  /*29570*/  MOV R2, R233 ;  /* 0x000000e900027202 */ /* 0x000fe20000000f00 */
[----:B------:R-:W-:Y:S01]  /*29580*/  ULDC.64 UR4, c[0x0][0x118] ;  /* 0x0000460000047ab9 */ /* 0x000fe20000000a00 */
[----:B------:R-:W-:Y:S01]  /*29590*/  MOV R3, 0x0 ;  /* 0x0000000000037802 */ /* 0x000fe20000000f00 */
[----:B------:R4:W-:Y:S03]  /*295a0*/  ST.E.128 [R8.64+0x80], R44 ;  /* 0x0000802c08007985 */ /* 0x0009e6000c101d04 */
[----:B------:R-:W-:Y:S05]  /*295b0*/  RET.REL.NODEC R2 `(_ZN5flash24flash_fwd_splitkv_kernelI23Flash_fwd_kernel_traitsILi128ELi64ELi128ELi4ELb0ELb0EN7cutlass6half_tE19Flash_kernel_traitsILi128ELi64ELi128ELi4ES3_EELb1ELb0ELb1ELb0ELb0ELb1ELb0ELb1EEEvNS_16Flash_fwd_paramsE) ;  /* 0xfffd6a4002007950 */ /* 0x000fea0003c3ffff */
.L_x_3460:
[----:B------:R-:W-:Y:S01]  /*295c0*/  IMAD.MOV.U32 R8, RZ, RZ, R244 ;  /* 0x000000ffff087224 */ /* 0x000fe200078e00f4 */
[----:B------:R-:W-:Y:S02]  /*295d0*/  MOV R5, 0x2 ;  /* 0x0000000200057802 */ /* 0x000fe40000000f00 */
[----:B------:R-:W-:Y:S02]  /*295e0*/  MOV R3, 0x29600 ;  /* 0x0002960000037802 */ /* 0x000fe40000000f00 */
[----:B-1---5:R-:W-:Y:S05]  /*295f0*/  CALL.REL.NOINC `($__internal_19_$__cuda_sm70_shflsync_bfly_p) ;  /* 0x0000010000007944 */ /* 0x022fea0003c00000 */
[----:B------:R-:W-:Y:S05]  /*29600*/  BRA `(.L_x_3473) ;  /* 0xffffe89000007947 */ /* 0x000fea000383ffff */
.L_x_3461:
[----:B------:R-:W-:Y:S01]  /*29610*/  IMAD.MOV.U32 R8, RZ, RZ, R244 ;  /* 0x000000ffff087224 */ /* 0x000fe200078e00f4 */
[----:B------:R-:W-:-:S02]  /*29620*/  MOV R5, 0x1 ;  /* 0x0000000100057802 */ /* 0x000fc40000000f00 */
[----:B------:R-:W-:Y:S02]  /*29630*/  MOV R3, 0x29650 ;  /* 0x0002965000037802 */ /* 0x000fe40000000f00 */
[----:B-1---5:R-:W-:Y:S05]  /*29640*/  CALL.REL.NOINC `($__internal_19_$__cuda_sm70_shflsync_bfly_p) ;  /* 0x000000b000007944 */ /* 0x022fea0003c00000 */
[----:B------:R-:W-:Y:S01]  /*29650*/  FADD.FTZ R244, R244, R5 ;  /* 0x00000005f4f47221 */ /* 0x000fe20000010000 */
[----:B------:R-:W-:Y:S02]  /*29660*/  MOV R8, R245 ;  /* 0x000000f500087202 */ /* 0x000fe40000000f00 */
[----:B------:R-:W-:Y:S02]  /*29670*/  MOV R5, 0x2 ;  /* 0x0000000200057802 */ /* 0x000fe40000000f00 */
[----:B------:R-:W-:Y:S02]  /*29680*/  MOV R3, 0x296a0 ;  /* 0x000296a000037802 */ /* 0x000fe40000000f00 */
[----:B------:R-:W-:Y:S05]  /*29690*/  CALL.REL.NOINC `($__internal_19_$__cuda_sm70_shflsync_bfly_p) ;  /* 0x0000006000007944 */ /* 0x000fea0003c00000 */
[----:B------:R-:W-:Y:S01]  /*296a0*/  FADD.FTZ R245, R245, R5 ;  /* 0x00000005f5f57221 */ /* 0x000fe20000010000 */
[----:B------:R-:W-:Y:S02]  /*296b0*/  MOV R5, 0x1 ;  /* 0x0000000100057802 */ /* 0x000fe40000000f00 */
[----:B------:R-:W-:Y:S02]  /*296c0*/  MOV R3, 0x296f0 ;  /* 0x000296f000037802 */ /* 0x000fe40000000f00 */
[----:B------:R-:W-:-:S02]  /*296d0*/  MOV R8, R245 ;  /* 0x000000f500087202 */ /* 0x000fc40000000f00 */
[----:B------:R-:W-:Y:S05]  /*296e0*/  CALL.REL.NOINC `($__internal_19_$__cuda_sm70_shflsync_bfly_p) ;  /* 0x0000001000007944 */ /* 0x000fea0003c00000 */
[----:B------:R-:W-:Y:S05]  /*296f0*/  BRA `(.L_x_3474) ;  /* 0xffffe81000007947 */ /* 0x000fea000383ffff */
        .weak           $__internal_19_$__cuda_sm70_shflsync_bfly_p
        .type           $__internal_19_$__cuda_sm70_shflsync_bfly_p,@function
        .size           $__internal_19_$__cuda_sm70_shflsync_bfly_p,(.L_x_8185 - $__internal_19_$__cuda_sm70_shflsync_bfly_p)
$__internal_19_$__cuda_sm70_shflsync_bfly_p:
[----:B------:R-:W-:Y:S04]  /*29700*/  WARPSYNC R0 ;  /* 0x0000000000007348 */ /* 0x000fe80003800000 */
[----:B------:R1:W2:Y:S01]  /*29710*/  SHFL.BFLY PT, R5, R8, R5, R4 ;  /* 0x0c00000508057389 */ /* 0x0002a200000e0004 */
[----:B------:R-:W-:-:S02]  /*29720*/  MOV R9, 0x0 ;  /* 0x0000000000097802 */ /* 0x000fc40000000f00 */
[----:B-1----:R-:W-:-:S04]  /*29730*/  MOV R8, R3 ;  /* 0x0000000300087202 */ /* 0x002fc80000000f00 */
[----:B--2---:R-:W-:Y:S05]  /*29740*/  RET.REL.NODEC R8 `(_ZN5flash24flash_fwd_splitkv_kernelI23Flash_fwd_kernel_traitsILi128ELi64ELi128ELi4ELb0ELb0EN7cutlass6half_tE19Flash_kernel_traitsILi128ELi64ELi128ELi4ES3_EELb1ELb0ELb1ELb0ELb0ELb1ELb0ELb1EEEvNS_16Flash_fwd_paramsE) ;  /* 0xfffd68b008007950 */ /* 0x004fea0003c3ffff */
.L_x_3475:
        /* <DEDUP_REMOVED lines=11> */
.L_x_8185:


//--------------------- .text._ZN5flash24flash_fwd_splitkv_kernelI23Flash_fwd_kernel_traitsILi128ELi64ELi128ELi4ELb0ELb0EN7cutlass6half_tE19Flash_kernel_traitsILi128ELi64ELi128ELi4ES3_EELb1ELb0ELb0ELb0ELb1ELb0ELb1ELb0EEEvNS_16Flash_fwd_paramsE --------------------------
	.section	.text._ZN5flash24flash_fwd_splitkv_kernelI23Flash_fwd_kernel_traitsILi128ELi64ELi128ELi4ELb0ELb0EN7cutlass6half_tE19Flash_kernel_traitsILi128ELi64ELi128ELi4ES3_EELb1ELb0ELb0ELb0ELb1ELb0ELb1ELb0EEEvNS_16Flash_fwd_paramsE,"ax",@progbits
	.sectioninfo	@"SHI_REGISTERS=254"
	.align	128
        .global         _ZN5flash24flash_fwd_splitkv_kernelI23Flash_fwd_kernel_traitsILi128ELi64ELi128ELi4ELb0ELb0EN7cutlass6half_tE19Flash_kernel_traitsILi128ELi64ELi128ELi4ES3_EELb1ELb0ELb0ELb0ELb1ELb0ELb1ELb0EEEvNS_16Flash_fwd_paramsE
        .type           _ZN5flash24flash_fwd_splitkv_kernelI23Flash_fwd_kernel_traitsILi128ELi64ELi128ELi4ELb0ELb0EN7cutlass6half_tE19Flash_kernel_traitsILi128ELi64ELi128ELi4ES3_EELb1ELb0ELb0ELb0ELb1ELb0ELb1ELb0EEEvNS_16Flash_fwd_paramsE,@function
        .size           _ZN5flash24flash_fwd_splitkv_kernelI23Flash_fwd_kernel_traitsILi128ELi64ELi128ELi4ELb0ELb0EN7cutlass6half_tE19Flash_kernel_traitsILi128ELi64ELi128ELi4ES3_EELb1ELb0ELb0ELb0ELb1ELb0ELb1ELb0EEEvNS_16Flash_fwd_paramsE,(.L_x_8238 - _ZN5flash24flash_fwd_splitkv_kernelI23Flash_fwd_kernel_traitsILi128ELi64ELi128ELi4ELb0ELb0EN7cutlass6half_tE19Flash_kernel_traitsILi128ELi64ELi128ELi4ES3_EELb1ELb0ELb0ELb0ELb1ELb0ELb1ELb0EEEvNS_16Flash_fwd_paramsE)
        .other          _ZN5flash24flash_fwd_splitkv_kernelI23Flash_fwd_kernel_traitsILi128ELi64ELi128ELi4ELb0ELb0EN7cutlass6half_tE19Flash_kernel_traitsILi128ELi64ELi128ELi4ES3_EELb1ELb0ELb0ELb0ELb1ELb0ELb1ELb0EEEvNS_16Flash_fwd_paramsE,@"STO_CUDA_ENTRY STV_DEFAULT"
_ZN5flash24flash_fwd_splitkv_kernelI23Flash_fwd_kernel_traitsILi128ELi64ELi128ELi4ELb0ELb0EN7cutlass6half_tE19Flash_kernel_traitsILi128ELi64ELi128ELi4ES3_EELb1ELb0ELb0ELb0ELb1ELb0ELb1ELb0EEEvNS_16Flash_fwd_paramsE:
.text._ZN5flash24flash_fwd_splitkv_kernelI23Flash_fwd_kernel_traitsILi128ELi64ELi128ELi4ELb0ELb0EN7cutlass6half_tE19Flash_kernel_traitsILi128ELi64ELi128ELi4ES3_EELb1ELb0ELb0ELb0ELb1ELb0ELb1ELb0EEEvNS_16Flash_fwd_paramsE:
[----:B------:R-:W-:Y:S02]  /*0000*/  MOV R1, c[0x0][0x28] ;  /* 0x00000a0000017a02 */ /* 0x000fe40000000f00 */
[----:B------:R-:W1:Y:S01]  /*0010*/  I2F.U32.RP R7, c[0x0][0x1c0] ;  /* 0x0000700000077b06 */ /* 0x000e620000209000 */
[----:B------:R-:W2:Y:S01]  /*0020*/  S2R R6, SR_CTAID.Z ;  /* 0x0000000000067919 */ /* 0x000ea20000002700 */
[----:B------:R-:W-:Y:S01]  /*0030*/  IMAD.MOV.U32 R2, RZ, RZ, RZ ;  /* 0x000000ffff027224 */ /* 0x000fe200078e00ff */
[----:B------:R-:W-:Y:S01]  /*0040*/  ISETP.NE.U32.AND P1, PT, RZ, c[0x0][0x1c0], PT ;  /* 0x00007000ff007a0c */ /* 0x000fe20003f25070 */
[----:B------:R-:W-:-:S04]  /*0050*/  ULDC.64 UR12, c[0x0][0x118] ;  /* 0x00004600000c7ab9 */ /* 0x000fc80000000a00 */
[----:B-1----:R-:W1:Y:S02]  /*0060*/  MUFU.RCP R4, R7 ;  /* 0x0000000700047308 */ /* 0x002e640000001000 */
[----:B-1----:R-:W-:Y:S01]  /*0070*/  IADD3 R4, R4, 0xffffffe, RZ ;  /* 0x0ffffffe04047810 */ /* 0x002fe20007ffe0ff */
[----:B------:R-:W-:-:S05]  /*0080*/  IMAD.MOV.U32 R7, RZ, RZ, -0x1 ;  /* 0xffffffffff077424 */ /* 0x000fca00078e00ff */
        /* <DEDUP_REMOVED lines=12> */
[----:B------:R-:W-:Y:S01]  /*0150*/  ISETP.GE.U32.AND P0, PT, R2, c[0x0][0x1c0], PT ;  /* 0x0000700002007a0c */ /* 0x000fe20003f06070 */
[----:B------:R-:W-:Y:S01]  /*0160*/  IMAD.MOV.U32 R2, RZ, RZ, 0x4 ;  /* 0x00000004ff027424 */ /* 0x000fe200078e00ff */
        /* <DEDUP_REMOVED lines=11> */
[----:B------:R-:W2:Y:S04]  /*0220*/  @P2 LDG.E R7, [R12.64] ;  /* 0x0000000c0c072981 */ /* 0x000ea8000c1e1900 */
[----:B------:R-:W2:Y:S01]  /*0230*/  @P2 LDG.E R128, [R12.64+0x4] ;  /* 0x0000040c0c802981 */ /* 0x000ea2000c1e1900 */
[----:B------:R-:W-:-:S04]  /*0240*/  MOV R5, RZ ;  /* 0x000000ff00057202 */ /* 0x000fc80000000f00 */
[----:B------:R1:W5:Y:S02]  /*0250*/  @!P1 LDG.E R4, [R8.64] ;  /* 0x0000000c08049981 */ /* 0x000364000c1e1900 */
[----:B------:R-:W-:Y:S02]  /*0260*/  @P0 IMAD.WIDE R10, R231, R2, c[0x0][0x250] ;  /* 0x00009400e70a0625 */ /* 0x000fe400078e0202 */
[----:B------:R-:W3:Y:S04]  /*0270*/  S2R R35, SR_CTAID.X ;  /* 0x0000000000237919 */ /* 0x000ee80000002500 */
        /* <DEDUP_REMOVED lines=13> */
.L_x_3476:
[----:B-1-34-:R-:W-:Y:S02]  /*0350*/  MOV R3, c[0x0][0x218] ;  /* 0x0000860000037a02 */ /* 0x01afe40000000f00 */
.L_x_3477:
        /* <DEDUP_REMOVED lines=21> */
[----:B-1----:R-:W-:-:S04]  /*04b0*/  IADD3 R10, R10, 0xffffffe, RZ ;  /* 0x0ffffffe0a0a7810 */ /* 0x002fc80007ffe0ff */
[----:B------:R-:W1:Y:S02]  /*04c0*/  F2I.FTZ.U32.TRUNC.NTZ R11, R10 ;  /* 0x0000000a000b7305 */ /* 0x000e64000021f000 */
[--C-:B-1----:R-:W-:Y:S02]  /*04d0*/  IMAD.MOV R3, RZ, RZ, -R11.reuse ;  /* 0x000000ffff037224 */ /* 0x102fe400078e0a0b */
[----:B------:R-:W-:Y:S02]  /*04e0*/  IMAD.MOV.U32 R10, RZ, RZ, RZ ;  /* 0x000000ffff0a7224 */ /* 0x000fe400078e00ff */
[----:B------:R-:W-:Y:S01]  /*04f0*/  IMAD R6, R3, R8, RZ ;  /* 0x0000000803067224 */ /* 0x000fe200078e02ff */
[----:B------:R-:W-:Y:S02]  /*0500*/  IABS R3, R9 ;  /* 0x0000000900037213 */ /* 0x000fe40000000000 */
[----:B------:R-:W-:Y:S01]  /*0510*/  LOP3.LUT R9, R9, c[0x0][0x10], RZ, 0x3c, !PT ;  /* 0x0000040009097a12 */ /* 0x000fe200078e3cff */
[----:B------:R-:W-:-:S03]  /*0520*/  IMAD.HI.U32 R11, R11, R6, R10 ;  /* 0x000000060b0b7227 */ /* 0x000fc600078e000a */
[----:B------:R-:W-:Y:S01]  /*0530*/  ISETP.GE.AND P0, PT, R9, RZ, PT ;  /* 0x000000ff0900720c */ /* 0x000fe20003f06270 */
[----:B------:R-:W-:-:S04]  /*0540*/  IMAD.MOV.U32 R6, RZ, RZ, R3 ;  /* 0x000000ffff067224 */ /* 0x000fc800078e0003 */
[----:B------:R-:W-:Y:S01]  /*0550*/  IMAD.HI.U32 R10, R11, R6, RZ ;  /* 0x000000060b0a7227 */ /* 0x000fe200078e00ff */
[----:B------:R-:W-:-:S03]  /*0560*/  IADD3 R11, R43, 0x7f, RZ ;  /* 0x0000007f2b0b7810 */ /* 0x000fc60007ffe0ff */
[----:B------:R-:W-:-:S04]  /*0570*/  IMAD.MOV R3, RZ, RZ, -R10 ;  /* 0x000000ffff037224 */ /* 0x000fc800078e0a0a */
[----:B------:R-:W-:Y:S01]  /*0580*/  IMAD R3, R8, R3, R6 ;  /* 0x0000000308037224 */ /* 0x000fe200078e0206 */
[----:B------:R-:W-:-:S04]  /*0590*/  IADD3 R6, -R128, 0xbf, R131 ;  /* 0x000000bf80067810 */ /* 0x000fc80007ffe183 */
[----:B------:R-:W-:Y:S02]  /*05a0*/  ISETP.GT.U32.AND P1, PT, R8, R3, PT ;  /* 0x000000030800720c */ /* 0x000fe40003f24070 */
[----:B------:R-:W-:Y:S02]  /*05b0*/  IADD3 R9, R6, c[0x0][0x2e8], R43 ;  /* 0x0000ba0006097a10 */ /* 0x000fe40007ffe02b */
[----:B------:R-:W1:Y:S02]  /*05c0*/  S2R R6, SR_TID.X ;  /* 0x0000000000067919 */ /* 0x000e640000002100 */
[----:B------:R-:W-:-:S04]  /*05d0*/  SHF.R.S32.HI R38, RZ, 0x1f, R9 ;  /* 0x0000001fff267819 */ /* 0x000fc80000011409 */
[----:B------:R-:W-:-:S03]  /*05e0*/  LEA.HI R38, R38, R9, RZ, 0x7 ;  /* 0x0000000926267211 */ /* 0x000fc600078f38ff */
[----:B------:R-:W-:Y:S01]  /*05f0*/  @!P1 IMAD.IADD R3, R3, 0x1, -R8 ;  /* 0x0000000103039824 */ /* 0x000fe200078e0a08 */
[----:B------:R-:W-:Y:S02]  /*0600*/  @!P1 IADD3 R10, R10, 0x1, RZ ;  /* 0x000000010a0a9810 */ /* 0x000fe40007ffe0ff */
[----:B------:R-:W-:Y:S02]  /*0610*/  ISETP.NE.AND P1, PT, RZ, c[0x0][0x10], PT ;  /* 0x00000400ff007a0c */ /* 0x000fe40003f25270 */
[----:B------:R-:W-:Y:S02]  /*0620*/  ISETP.GE.U32.AND P2, PT, R3, R8, PT ;  /* 0x000000080300720c */ /* 0x000fe40003f46070 */
[----:B------:R-:W-:Y:S02]  /*0630*/  SHF.R.S32.HI R8, RZ, 0x1f, R11 ;  /* 0x0000001fff087819 */ /* 0x000fe4000001140b */
[----:B------:R-:W-:Y:S02]  /*0640*/  SHF.R.S32.HI R38, RZ, 0x7, R38 ;  /* 0x00000007ff267819 */ /* 0x000fe40000011426 */
[----:B------:R-:W-:-:S04]  /*0650*/  LEA.HI R8, R8, R11, RZ, 0x7 ;  /* 0x0000000b08087211 */ /* 0x000fc800078f38ff */
[----:B------:R-:W-:-:S03]  /*0660*/  SHF.R.S32.HI R8, RZ, 0x7, R8 ;  /* 0x00000007ff087819 */ /* 0x000fc60000011408 */
[----:B------:R-:W-:-:S05]  /*0670*/  @P2 IADD3 R10, R10, 0x1, RZ ;  /* 0x000000010a0a2810 */ /* 0x000fca0007ffe0ff */
[----:B------:R-:W-:-:S04]  /*0680*/  IMAD.MOV.U32 R3, RZ, RZ, R10 ;  /* 0x000000ffff037224 */ /* 0x000fc800078e000a */
        /* <DEDUP_REMOVED lines=13> */
[----:B------:R-:W-:-:S05]  /*0760*/  LOP3.LUT R3, R2, 0x3ffffff0, RZ, 0xc0, !PT ;  /* 0x3ffffff002037812 */ /* 0x000fca00078ec0ff */
[----:B------:R-:W-:-:S04]  /*0770*/  IMAD.IADD R3, R6, 0x1, -R3 ;  /* 0x0000000106037824 */ /* 0x000fc800078e0a03 */
[----:B------:R-:W-:Y:S02]  /*0780*/  IMAD.SHL.U32 R8, R3, 0x4, RZ ;  /* 0x0000000403087824 */ /* 0x000fe400078e00ff */
[--C-:B------:R-:W-:Y:S01]  /*0790*/  IMAD R3, R0, c[0x0][0x214], R131.reuse ;  /* 0x0000850000037a24 */ /* 0x100fe200078e0283 */
[----:B------:R-:W-:Y:S01]  /*07a0*/  SHF.R.S32.HI R0, RZ, 0x4, R2 ;  /* 0x00000004ff007819 */ /* 0x000fe20000011402 */
[----:B------:R-:W-:Y:S01]  /*07b0*/  IMAD.IADD R131, R128, 0x1, -R131 ;  /* 0x0000000180837824 */ /* 0x000fe200078e0a83 */
[--C-:B------:R-:W-:Y:S01]  /*07c0*/  SHF.R.S32.HI R9, RZ, 0x1f, R8.reuse ;  /* 0x0000001fff097819 */ /* 0x100fe20000011408 */
[----:B------:R-:W-:Y:S01]  /*07d0*/  IMAD R5, R3, c[0x0][0x22c], RZ ;  /* 0x00008b0003057a24 */ /* 0x000fe200078e02ff */
[C---:B------:R-:W-:Y:S02]  /*07e0*/  IADD3 R12, R0.reuse, 0x10, RZ ;  /* 0x00000010000c7810 */ /* 0x040fe40007ffe0ff */
[C---:B------:R-:W-:Y:S01]  /*07f0*/  IADD3 R4, R0.reuse, 0x8, RZ ;  /* 0x0000000800047810 */ /* 0x040fe20007ffe0ff */
[C---:B------:R-:W-:Y:S01]  /*0800*/  IMAD.WIDE R8, R0.reuse, 0x80, R8 ;  /* 0x0000008000087825 */ /* 0x040fe200078e0208 */
[----:B------:R-:W-:-:S02]  /*0810*/  IADD3 R10, R0, 0x18, RZ ;  /* 0x00000018000a7810 */ /* 0x000fc40007ffe0ff */
[----:B------:R-:W-:Y:S02]  /*0820*/  ISETP.GE.AND P2, PT, R4, R131, PT ;  /* 0x000000830400720c */ /* 0x000fe40003f46270 */
[C---:B------:R-:W-:Y:S02]  /*0830*/  IADD3 R2, P0, R5.reuse, R8, RZ ;  /* 0x0000000805027210 */ /* 0x040fe40007f1e0ff */
[----:B------:R-:W-:Y:S02]  /*0840*/  IADD3 R8, R0, 0x20, RZ ;  /* 0x0000002000087810 */ /* 0x000fe40007ffe0ff */
[----:B------:R-:W-:Y:S02]  /*0850*/  LEA.HI.X.SX32 R5, R5, R9, 0x1, P0 ;  /* 0x0000000905057211 */ /* 0x000fe400000f0eff */
[----:B------:R-:W-:Y:S02]  /*0860*/  LEA R14, P0, R2, c[0x0][0x1d8], 0x2 ;  /* 0x00007600020e7a11 */ /* 0x000fe400078010ff */
[----:B------:R-:W-:-:S02]  /*0870*/  ISETP.GE.AND P3, PT, R0, R131, PT ;  /* 0x000000830000720c */ /* 0x000fc40003f66270 */
[----:B------:R-:W-:Y:S02]  /*0880*/  LEA.HI.X R15, R2, c[0x0][0x1dc], R5, 0x2, P0 ;  /* 0x00007700020f7a11 */ /* 0x000fe400000f1405 */
[-C--:B------:R-:W-:Y:S02]  /*0890*/  ISETP.GE.AND P0, PT, R12, R131.reuse, PT ;  /* 0x000000830c00720c */ /* 0x080fe40003f06270 */
[-C--:B------:R-:W-:Y:S01]  /*08a0*/  ISETP.GE.AND P1, PT, R10, R131.reuse, PT ;  /* 0x000000830a00720c */ /* 0x080fe20003f26270 */
[----:B------:R1:W-:Y:S01]  /*08b0*/  @!P2 STG.E.128 [R14.64+0x1000], RZ ;  /* 0x001000ff0e00a986 */ /* 0x0003e2000c101d0c */
[-C--:B------:R-:W-:Y:S02]  /*08c0*/  ISETP.GE.AND P4, PT, R8, R131.reuse, PT ;  /* 0x000000830800720c */ /* 0x080fe40003f86270 */
[----:B------:R-:W-:Y:S01]  /*08d0*/  ISETP.GE.OR P5, PT, R4, R131, P6 ;  /* 0x000000830400720c */ /* 0x000fe200037a6670 */
[----:B------:R1:W-:Y:S01]  /*08e0*/  @!P2 STG.E.128 [R14.64+0x1100], RZ ;  /* 0x001100ff0e00a986 */ /* 0x0003e2000c101d0c */
[----:B------:R-:W-:-:S02]  /*08f0*/  IADD3 R6, R0, 0x28, RZ ;  /* 0x0000002800067810 */ /* 0x000fc40007ffe0ff */
[C---:B------:R-:W-:Y:S01]  /*0900*/  IADD3 R4, R0.reuse, 0x30, RZ ;  /* 0x0000003000047810 */ /* 0x040fe20007ffe0ff */
[----:B------:R1:W-:Y:S01]  /*0910*/  @!P3 STG.E.128 [R14.64], RZ ;  /* 0x000000ff0e00b986 */ /* 0x0003e2000c101d0c */
[----:B------:R-:W-:Y:S02]  /*0920*/  IADD3 R2, R0, 0x38, RZ ;  /* 0x0000003800027810 */ /* 0x000fe40007ffe0ff */
[----:B------:R-:W-:Y:S01]  /*0930*/  SHF.R.S32.HI R5, RZ, 0x1f, R3 ;  /* 0x0000001fff057819 */ /* 0x000fe20000011403 */
[----:B------:R1:W-:Y:S01]  /*0940*/  @!P0 STG.E.128 [R14.64+0x2000], RZ ;  /* 0x002000ff0e008986 */ /* 0x0003e2000c101d0c */
[----:B------:R-:W-:-:S03]  /*0950*/  ISETP.GE.AND P2, PT, R4, R131, PT ;  /* 0x000000830400720c */ /* 0x000fc60003f46270 */
[----:B------:R1:W-:Y:S01]  /*0960*/  @!P0 STG.E.128 [R14.64+0x2100], RZ ;  /* 0x002100ff0e008986 */ /* 0x0003e2000c101d0c */
[----:B------:R-:W-:-:S03]  /*0970*/  IADD3 R3, P0, R3, R0, RZ ;  /* 0x0000000003037210 */ /* 0x000fc60007f1e0ff */
[----:B------:R1:W-:Y:S01]  /*0980*/  @!P3 STG.E.128 [R14.64+0x100], RZ ;  /* 0x000100ff0e00b986 */ /* 0x0003e2000c101d0c */
[----:B------:R-:W-:-:S03]  /*0990*/  ISETP.GE.AND P3, PT, R6, R131, PT ;  /* 0x000000830600720c */ /* 0x000fc60003f66270 */
[----:B------:R1:W-:Y:S04]  /*09a0*/  @!P1 STG.E.128 [R14.64+0x3000], RZ ;  /* 0x003000ff0e009986 */ /* 0x0003e8000c101d0c */
[----:B------:R1:W-:Y:S01]  /*09b0*/  @!P1 STG.E.128 [R14.64+0x3100], RZ ;  /* 0x003100ff0e009986 */ /* 0x0003e2000c101d0c */
[----:B------:R-:W-:-:S03]  /*09c0*/  ISETP.GE.AND P1, PT, R2, R131, PT ;  /* 0x000000830200720c */ /* 0x000fc60003f26270 */
[----:B------:R1:W-:Y:S04]  /*09d0*/  @!P4 STG.E.128 [R14.64+0x4000], RZ ;  /* 0x004000ff0e00c986 */ /* 0x0003e8000c101d0c */
[----:B------:R1:W-:Y:S01]  /*09e0*/  @!P4 STG.E.128 [R14.64+0x4100], RZ ;  /* 0x004100ff0e00c986 */ /* 0x0003e2000c101d0c */
[----:B------:R-:W-:Y:S02]  /*09f0*/  ISETP.GE.OR P4, PT, R12, R131, P6 ;  /* 0x000000830c00720c */ /* 0x000fe40003786670 */
[----:B------:R-:W-:Y:S01]  /*0a00*/  LEA.HI.X.SX32 R12, R0, R5, 0x1, P0 ;  /* 0x00000005000c7211 */ /* 0x000fe200000f0eff */
[----:B------:R1:W-:Y:S01]  /*0a10*/  @!P3 STG.E.128 [R14.64+0x5000], RZ ;  /* 0x005000ff0e00b986 */ /* 0x0003e2000c101d0c */
[----:B------:R-:W-:-:S03]  /*0a20*/  LEA R16, P0, R3, c[0x0][0x208], 0x2 ;  /* 0x0000820003107a11 */ /* 0x000fc600078010ff */
[----:B------:R1:W-:Y:S01]  /*0a30*/  @!P3 STG.E.128 [R14.64+0x5100], RZ ;  /* 0x005100ff0e00b986 */ /* 0x0003e2000c101d0c */
[----:B------:R-:W-:Y:S01]  /*0a40*/  LEA.HI.X R17, R3, c[0x0][0x20c], R12, 0x2, P0 ;  /* 0x0000830003117a11 */ /* 0x000fe200000f140c */
[----:B------:R-:W-:Y:S01]  /*0a50*/  @!P5 IMAD.MOV.U32 R3, RZ, RZ, -0x800000 ;  /* 0xff800000ff03d424 */ /* 0x000fe200078e00ff */
[-C--:B------:R-:W-:Y:S01]  /*0a60*/  ISETP.GE.OR P3, PT, R10, R131.reuse, P6 ;  /* 0x000000830a00720c */ /* 0x080fe20003766670 */
[----:B------:R1:W-:Y:S01]  /*0a70*/  @!P2 STG.E.128 [R14.64+0x6000], RZ ;  /* 0x006000ff0e00a986 */ /* 0x0003e2000c101d0c */
[-C--:B------:R-:W-:Y:S01]  /*0a80*/  ISETP.GE.OR P0, PT, R4, R131.reuse, P6 ;  /* 0x000000830400720c */ /* 0x080fe20003706670 */
[----:B------:R-:W-:Y:S02]  /*0a90*/  @!P4 IMAD.MOV.U32 R19, RZ, RZ, -0x800000 ;  /* 0xff800000ff13c424 */ /* 0x000fe400078e00ff */
[----:B------:R1:W-:Y:S01]  /*0aa0*/  @!P2 STG.E.128 [R14.64+0x6100], RZ ;  /* 0x006100ff0e00a986 */ /* 0x0003e2000c101d0c */
[----:B------:R-:W-:-:S03]  /*0ab0*/  ISETP.GE.OR P2, PT, R8, R131, P6 ;  /* 0x000000830800720c */ /* 0x000fc60003746670 */
[----:B------:R1:W-:Y:S04]  /*0ac0*/  @!P1 STG.E.128 [R14.64+0x7000], RZ ;  /* 0x007000ff0e009986 */ /* 0x0003e8000c101d0c */
[----:B------:R1:W-:Y:S01]  /*0ad0*/  @!P1 STG.E.128 [R14.64+0x7100], RZ ;  /* 0x007100ff0e009986 */ /* 0x0003e2000c101d0c */
[-C--:B------:R-:W-:Y:S01]  /*0ae0*/  ISETP.GE.OR P1, PT, R6, R131.reuse, P6 ;  /* 0x000000830600720c */ /* 0x080fe20003726670 */
[----:B------:R-:W-:Y:S02]  /*0af0*/  @!P3 IMAD.MOV.U32 R11, RZ, RZ, -0x800000 ;  /* 0xff800000ff0bb424 */ /* 0x000fe400078e00ff */
[----:B------:R1:W-:Y:S01]  /*0b00*/  @!P5 STG.E [R16.64+0x20], R3 ;  /* 0x000020031000d986 */ /* 0x0003e2000c10190c */
[-C--:B------:R-:W-:Y:S01]  /*0b10*/  ISETP.GE.OR P5, PT, R0, R131.reuse, P6 ;  /* 0x000000830000720c */ /* 0x080fe200037a6670 */
[----:B------:R-:W-:Y:S01]  /*0b20*/  @!P2 IMAD.MOV.U32 R9, RZ, RZ, -0x800000 ;  /* 0xff800000ff09a424 */ /* 0x000fe200078e00ff */
[----:B------:R-:W-:Y:S01]  /*0b30*/  ISETP.GE.OR P6, PT, R2, R131, P6 ;  /* 0x000000830200720c */ /* 0x000fe200037c6670 */
[----:B------:R-:W-:Y:S01]  /*0b40*/  @!P0 IMAD.MOV.U32 R5, RZ, RZ, -0x800000 ;  /* 0xff800000ff058424 */ /* 0x000fe200078e00ff */
[----:B------:R1:W-:Y:S04]  /*0b50*/  @!P4 STG.E [R16.64+0x40], R19 ;  /* 0x000040131000c986 */ /* 0x0003e8000c10190c */
[----:B------:R1:W-:Y:S01]  /*0b60*/  @!P3 STG.E [R16.64+0x60], R11 ;  /* 0x0000600b1000b986 */ /* 0x0003e2000c10190c */
[----:B------:R-:W-:-:S03]  /*0b70*/  @!P1 IMAD.MOV.U32 R7, RZ, RZ, -0x800000 ;  /* 0xff800000ff079424 */ /* 0x000fc600078e00ff */
[----:B------:R1:W-:Y:S01]  /*0b80*/  @!P2 STG.E [R16.64+0x80], R9 ;  /* 0x000080091000a986 */ /* 0x0003e2000c10190c */
[----:B------:R-:W-:-:S03]  /*0b90*/  @!P5 IMAD.MOV.U32 R13, RZ, RZ, -0x800000 ;  /* 0xff800000ff0dd424 */ /* 0x000fc600078e00ff */
[----:B------:R1:W-:Y:S04]  /*0ba0*/  @!P1 STG.E [R16.64+0xa0], R7 ;  /* 0x0000a00710009986 */ /* 0x0003e8000c10190c */
[----:B------:R1:W-:Y:S04]  /*0bb0*/  @!P0 STG.E [R16.64+0xc0], R5 ;  /* 0x0000c00510008986 */ /* 0x0003e8000c10190c */
[----:B------:R1:W-:Y:S01]  /*0bc0*/  @!P5 STG.E [R16.64], R13 ;  /* 0x0000000d1000d986 */ /* 0x0003e2000c10190c */
[----:B------:R-:W-:Y:S05]  /*0bd0*/  @P6 EXIT ;  /* 0x000000000000694d */ /* 0x000fea0003800000 */
[----:B-1----:R-:W-:-:S05]  /*0be0*/  MOV R3, 0xff800000 ;  /* 0xff80000000037802 */ /* 0x002fca0000000f00 */
[----:B------:R-:W-:Y:S01]  /*0bf0*/  STG.E [R16.64+0xe0], R3 ;  /* 0x0000e00310007986 */ /* 0x000fe2000c10190c */
[----:B------:R-:W-:Y:S05]  /*0c00*/  EXIT ;  /* 0x000000000000794d */ /* 0x000fea0003800000 */
.L_x_3478:
        /* <DEDUP_REMOVED lines=77> */
[----:B------:R-:W-:Y:S02]  /*10e0*/  IMAD.MOV.U32 R28, RZ, RZ, R4 ;  /* 0x000000ffff1c7224 */ /* 0x000fe400078e0004 */
[----:B------:R-:W-:Y:S01]  /*10f0*/  IMAD R2, R30, c[0x0][0x184], R11 ;  /* 0x000061001e027a24 */ /* 0x000fe200078e020b */
[----:B------:R-:W-:Y:S01]  /*1100*/  SHF.R.S32.HI R11, RZ, 0x1f, R22 ;  /* 0x0000001fff0b7819 */ /* 0x000fe20000011416 */
[----:B------:R-:W-:-:S03]  /*1110*/  IMAD R9, R9, c[0x0][0x188], RZ ;  /* 0x0000620009097a24 */ /* 0x000fc600078e02ff */
[----:B------:R-:W-:Y:S01]  /*1120*/  IADD3 R29, R5, R2, RZ ;  /* 0x00000002051d7210 */ /* 0x000fe20007ffe0ff */
[C---:B------:R-:W-:Y:S02]  /*1130*/  IMAD R5, R3.reuse, c[0x0][0x19c], R0 ;  /* 0x0000670003057a24 */ /* 0x040fe400078e0200 */
[----:B------:R-:W-:Y:S02]  /*1140*/  IMAD R4, R30, c[0x0][0x18c], R9 ;  /* 0x000063001e047a24 */ /* 0x000fe400078e0209 */
[----:B------:R-:W-:-:S04]  /*1150*/  IMAD.WIDE.U32 R28, R3, c[0x0][0x198], R28 ;  /* 0x00006600031c7a25 */ /* 0x000fc800078e001c */
[----:B------:R-:W-:Y:S01]  /*1160*/  IMAD.WIDE.U32 R30, R30, c[0x0][0x188], RZ ;  /* 0x000062001e1e7a25 */ /* 0x000fe200078e00ff */
[----:B------:R-:W-:-:S03]  /*1170*/  IADD3 R29, R29, R5, RZ ;  /* 0x000000051d1d7210 */ /* 0x000fc60007ffe0ff */
[----:B------:R-:W-:Y:S02]  /*1180*/  IMAD R5, R11, c[0x0][0x1b0], RZ ;  /* 0x00006c000b057a24 */ /* 0x000fe400078e02ff */
[----:B------:R-:W-:-:S04]  /*1190*/  IMAD.WIDE.U32 R28, R22, c[0x0][0x1b0], R28 ;  /* 0x00006c00161c7a25 */ /* 0x000fc800078e001c */
[----:B------:R-:W-:Y:S02]  /*11a0*/  IMAD R2, R22, c[0x0][0x1b4], R5 ;  /* 0x00006d0016027a24 */ /* 0x000fe400078e0205 */
[----:B------:R-:W-:-:S03]  /*11b0*/  IMAD.IADD R4, R31, 0x1, R4 ;  /* 0x000000011f047824 */ /* 0x000fc600078e0204 */
[----:B------:R-:W-:Y:S01]  /*11c0*/  IADD3 R2, R29, R2, RZ ;  /* 0x000000021d027210 */ /* 0x000fe20007ffe0ff */
[----:B------:R-:W-:Y:S05]  /*11d0*/  BRA `(.L_x_3480) ;  /* 0x0000041000007947 */ /* 0x000fea0003800000 */
.L_x_3479:
        /* <DEDUP_REMOVED lines=16> */
.L_x_3481:
        /* <DEDUP_REMOVED lines=23> */
[----:B------:R-:W-:-:S04]  /*1450*/  LEA R3, R38, 0xffffff80, 0x7 ;  /* 0xffffff8026037811 */ /* 0x000fc800078e38ff */
[----:B------:R-:W-:Y:S01]  /*1460*/  SHF.R.S32.HI R13, RZ, 0x1f, R3 ;  /* 0x0000001fff0d7819 */ /* 0x000fe20000011403 */
[----:B------:R-:W-:-:S04]  /*1470*/  IMAD.WIDE.U32 R8, R3, c[0x0][0x198], R8 ;  /* 0x0000660003087a25 */ /* 0x000fc800078e0008 */
[----:B------:R-:W-:Y:S01]  /*1480*/  @P3 IADD3 R22, R22, 0x1, RZ ;  /* 0x0000000116163810 */ /* 0x000fe20007ffe0ff */
[----:B------:R-:W-:Y:S01]  /*1490*/  IMAD R2, R13, c[0x0][0x198], RZ ;  /* 0x000066000d027a24 */ /* 0x000fe200078e02ff */
[----:B------:R-:W-:-:S03]  /*14a0*/  MOV R28, R8 ;  /* 0x00000008001c7202 */ /* 0x000fc60000000f00 */
[----:B------:R-:W-:Y:S01]  /*14b0*/  @!P2 IMAD.MOV R22, RZ, RZ, -R22 ;  /* 0x000000ffff16a224 */ /* 0x000fe200078e0a16 */
[----:B------:R-:W-:Y:S01]  /*14c0*/  @!P1 LOP3.LUT R22, RZ, c[0x0][0x1c8], RZ, 0x33, !PT ;  /* 0x00007200ff169a12 */ /* 0x000fe200078e33ff */
[----:B------:R-:W-:-:S03]  /*14d0*/  IMAD R15, R3, c[0x0][0x19c], R2 ;  /* 0x00006700030f7a24 */ /* 0x000fc600078e0202 */
[----:B------:R-:W-:Y:S01]  /*14e0*/  SHF.R.S32.HI R11, RZ, 0x1f, R22 ;  /* 0x0000001fff0b7819 */ /* 0x000fe20000011416 */
[----:B------:R-:W-:-:S04]  /*14f0*/  IMAD.IADD R29, R9, 0x1, R15 ;  /* 0x00000001091d7824 */ /* 0x000fc800078e020f */
[----:B------:R-:W-:Y:S02]  /*1500*/  IMAD R9, R11, c[0x0][0x1b0], RZ ;  /* 0x00006c000b097a24 */ /* 0x000fe400078e02ff */
[----:B------:R-:W-:-:S04]  /*1510*/  IMAD.WIDE.U32 R28, R22, c[0x0][0x1b0], R28 ;  /* 0x00006c00161c7a25 */ /* 0x000fc800078e001c */
        /* <DEDUP_REMOVED lines=13> */
.L_x_3480:
[----:B------:R-:W-:Y:S01]  /*15f0*/  ISETP.NE.AND P1, PT, R7, -0x1, PT ;  /* 0xffffffff0700780c */ /* 0x000fe20003f25270 */
[----:B------:R-:W-:Y:S01]  /*1600*/  IMAD.IADD R223, R128, 0x1, -R131 ;  /* 0x0000000180df7824 */ /* 0x000fe200078e0a83 */
[----:B------:R-:W-:Y:S01]  /*1610*/  SHF.R.S32.HI R15, RZ, 0x1f, R6 ;  /* 0x0000001fff0f7819 */ /* 0x000fe20000011406 */
[----:B------:R-:W-:Y:S01]  /*1620*/  IMAD R11, R11, c[0x0][0x1b8], RZ ;  /* 0x00006e000b0b7a24 */ /* 0x000fe200078e02ff */
[----:B------:R-:W-:Y:S01]  /*1630*/  IADD3 R228, R38, -0x1, RZ ;  /* 0xffffffff26e47810 */ /* 0x000fe20007ffe0ff */
[----:B------:R-:W-:Y:S01]  /*1640*/  IMAD.SHL.U32 R193, R6, 0x2, RZ ;  /* 0x0000000206c17824 */ /* 0x000fe200078e00ff */
[CC--:B------:R-:W-:Y:S01]  /*1650*/  LEA.HI R5, R15.reuse, R6.reuse, RZ, 0x3 ;  /* 0x000000060f057211 */ /* 0x0c0fe200078f18ff */
[----:B------:R-:W-:Y:S01]  /*1660*/  IMAD R11, R22, c[0x0][0x1bc], R11 ;  /* 0x00006f00160b7a24 */ /* 0x000fe200078e020b */
[----:B------:R-:W-:Y:S02]  /*1670*/  LEA.HI R10, R15, R6, RZ, 0x6 ;  /* 0x000000060f0a7211 */ /* 0x000fe400078f30ff */
[----:B------:R-:W-:-:S02]  /*1680*/  SHF.R.S32.HI R16, RZ, 0x3, R5 ;  /* 0x00000003ff107819 */ /* 0x000fc40000011405 */
[----:B------:R-:W-:Y:S01]  /*1690*/  LOP3.LUT R5, R5, 0xfffffff8, RZ, 0xc0, !PT ;  /* 0xfffffff805057812 */ /* 0x000fe200078ec0ff */
[----:B------:R-:W-:Y:S01]  /*16a0*/  @!P1 IMAD.WIDE.U32 R8, R231, c[0x0][0x178], RZ ;  /* 0x00005e00e7089a25 */ /* 0x000fe200078e00ff */
[----:B-----5:R-:W-:Y:S02]  /*16b0*/  @!P1 SHF.R.S32.HI R0, RZ, 0x1f, R231 ;  /* 0x0000001fff009819 */ /* 0x020fe400000114e7 */
[----:B------:R-:W-:Y:S01]  /*16c0*/  IADD3 R26, R16, 0x10, RZ ;  /* 0x00000010101a7810 */ /* 0x000fe20007ffe0ff */
[----:B------:R-:W-:Y:S01]  /*16d0*/  IMAD.IADD R5, R6, 0x1, -R5 ;  /* 0x0000000106057824 */ /* 0x000fe200078e0a05 */
[----:B------:R-:W-:Y:S01]  /*16e0*/  IADD3 R18, R16, 0x30, RZ ;  /* 0x0000003010127810 */ /* 0x000fe20007ffe0ff */
[----:B------:R-:W-:Y:S01]  /*16f0*/  @!P1 IMAD R0, R0, c[0x0][0x178], RZ ;  /* 0x00005e0000009a24 */ /* 0x000fe200078e02ff */
[----:B------:R-:W-:Y:S01]  /*1700*/  ISETP.GE.AND P3, PT, R26, R223, PT ;  /* 0x000000df1a00720c */ /* 0x000fe20003f66270 */
[----:B------:R-:W-:Y:S01]  /*1710*/  @P1 IMAD.WIDE.U32 R24, R7, c[0x0][0x190], RZ ;  /* 0x0000640007181a25 */ /* 0x000fe200078e00ff */
[----:B------:R-:W-:-:S02]  /*1720*/  SHF.R.S32.HI R17, RZ, 0x1f, R16 ;  /* 0x0000001fff117819 */ /* 0x000fc40000011410 */
[C---:B------:R-:W-:Y:S01]  /*1730*/  IADD3 R20, R16.reuse, 0x20, RZ ;  /* 0x0000002010147810 */ /* 0x040fe20007ffe0ff */
[----:B------:R-:W-:Y:S01]  /*1740*/  @!P1 IMAD R0, R231, c[0x0][0x17c], R0 ;  /* 0x00005f00e7009a24 */ /* 0x000fe200078e0200 */
[-C--:B------:R-:W-:Y:S01]  /*1750*/  ISETP.GE.AND P5, PT, R16, R223.reuse, PT ;  /* 0x000000df1000720c */ /* 0x080fe20003fa6270 */
[----:B------:R-:W-:Y:S01]  /*1760*/  @!P1 IMAD.MOV.U32 R24, RZ, RZ, R8 ;  /* 0x000000ffff189224 */ /* 0x000fe200078e0008 */
[----:B------:R-:W-:Y:S01]  /*1770*/  ISETP.GE.AND P2, PT, R20, R223, PT ;  /* 0x000000df1400720c */ /* 0x000fe20003f46270 */
[----:B------:R-:W-:Y:S01]  /*1780*/  IMAD.SHL.U32 R19, R5, 0x8, RZ ;  /* 0x0000000805137824 */ /* 0x000fe200078e00ff */
[C---:B------:R-:W-:Y:S01]  /*1790*/  IADD3 R12, R16.reuse, 0x40, RZ ;  /* 0x00000040100c7810 */ /* 0x040fe20007ffe0ff */
[----:B------:R-:W-:Y:S01]  /*17a0*/  @P1 IMAD R7, R7, c[0x0][0x194], R25 ;  /* 0x0000650007071a24 */ /* 0x000fe200078e0219 */
[C---:B------:R-:W-:Y:S01]  /*17b0*/  IADD3 R14, R16.reuse, 0x50, RZ ;  /* 0x00000050100e7810 */ /* 0x040fe20007ffe0ff */
[----:B------:R-:W-:Y:S01]  /*17c0*/  @!P1 IMAD.IADD R7, R9, 0x1, R0 ;  /* 0x0000000109079824 */ /* 0x000fe200078e0200 */
[----:B------:R-:W-:Y:S01]  /*17d0*/  IADD3 R24, P6, R19, R24, RZ ;  /* 0x0000001813187210 */ /* 0x000fe20007fde0ff */
[----:B------:R-:W-:Y:S01]  /*17e0*/  IMAD.SHL.U32 R8, R16, 0x40, RZ ;  /* 0x0000004010087824 */ /* 0x000fe200078e00ff */
[----:B------:R-:W-:Y:S01]  /*17f0*/  SHF.R.S32.HI R9, RZ, 0x1f, R19 ;  /* 0x0000001fff097819 */ /* 0x000fe20000011413 */
[----:B------:R-:W-:Y:S01]  /*1800*/  IMAD.WIDE R34, R35, 0x40, R16 ;  /* 0x0000004023227825 */ /* 0x000fe200078e0210 */
[----:B------:R-:W-:-:S02]  /*1810*/  IADD3 R30, P1, R19, R30, RZ ;  /* 0x0000001e131e7210 */ /* 0x000fc40007f3e0ff */
[----:B------:R-:W-:Y:S01]  /*1820*/  SHF.R.S32.HI R0, RZ, 0x1f, R21 ;  /* 0x0000001fff007819 */ /* 0x000fe20000011415 */
[C---:B------:R-:W-:Y:S01]  /*1830*/  IMAD.X R25, R9.reuse, 0x1, R7, P6 ;  /* 0x0000000109197824 */ /* 0x040fe200030e0607 */
[----:B------:R-:W-:Y:S01]  /*1840*/  ISETP.GE.AND P6, PT, R18, R223, PT ;  /* 0x000000df1200720c */ /* 0x000fe20003fc6270 */
[----:B------:R-:W-:Y:S01]  /*1850*/  IMAD.X R31, R9, 0x1, R4, P1 ;  /* 0x00000001091f7824 */ /* 0x000fe200008e0604 */
[----:B------:R-:W-:Y:S01]  /*1860*/  LOP3.LUT R8, R8, 0x1c0, RZ, 0xc0, !PT ;  /* 0x000001c008087812 */ /* 0x000fe200078ec0ff */
[----:B------:R-:W-:Y:S01]  /*1870*/  IMAD R0, R0, c[0x0][0x1a8], RZ ;  /* 0x00006a0000007a24 */ /* 0x000fe200078e02ff */
[----:B------:R-:W-:Y:S01]  /*1880*/  IADD3 R28, P4, R19, R28, RZ ;  /* 0x0000001c131c7210 */ /* 0x000fe20007f9e0ff */
[----:B------:R-:W-:Y:S01]  /*1890*/  IMAD.SHL.U32 R229, R10, 0x8, RZ ;  /* 0x000000080ae57824 */ /* 0x000fe200078e00ff */
[----:B------:R-:W-:Y:S01]  /*18a0*/  LOP3.LUT R19, R8, 0x38, R19, 0xf8, !PT ;  /* 0x0000003808137812 */ /* 0x000fe200078ef813 */
[C---:B------:R-:W-:Y:S01]  /*18b0*/  IMAD R0, R21.reuse, c[0x0][0x1ac], R0 ;  /* 0x00006b0015007a24 */ /* 0x040fe200078e0200 */
[----:B------:R-:W-:Y:S01]  /*18c0*/  SHF.R.U32.HI R8, RZ, 0x3, R8 ;  /* 0x00000003ff087819 */ /* 0x000fe20000011608 */
[----:B------:R-:W-:Y:S01]  /*18d0*/  IMAD.WIDE.U32 R48, R21, c[0x0][0x1a8], R24 ;  /* 0x00006a0015307a25 */ /* 0x000fe200078e0018 */
[----:B------:R-:W-:-:S02]  /*18e0*/  @!P3 IADD3 R40, P1, R34, 0x10, RZ ;  /* 0x000000102228b810 */ /* 0x000fc40007f3e0ff */
[----:B------:R-:W-:Y:S01]  /*18f0*/  LOP3.LUT R8, R19, R8, RZ, 0x3c, !PT ;  /* 0x0000000813087212 */ /* 0x000fe200078e3cff */
[----:B------:R-:W-:Y:S01]  /*1900*/  IMAD.X R29, R9, 0x1, R2, P4 ;  /* 0x00000001091d7824 */ /* 0x000fe200020e0602 */
[-C--:B------:R-:W-:Y:S01]  /*1910*/  LEA.HI R224, R15, R6.reuse, RZ, 0x4 ;  /* 0x000000060fe07211 */ /* 0x080fe200078f20ff */
[----:B------:R-:W-:Y:S01]  /*1920*/  @!P3 IMAD.X R21, RZ, RZ, R35, P1 ;  /* 0x000000ffff15b224 */ /* 0x000fe200008e0623 */
[----:B------:R-:W-:Y:S01]  /*1930*/  @!P6 IADD3 R24, P1, R34, 0x30, RZ ;  /* 0x000000302218e810 */ /* 0x000fe20007f3e0ff */
[----:B------:R-:W-:Y:S01]  /*1940*/  IMAD.IADD R49, R49, 0x1, R0 ;  /* 0x0000000131317824 */ /* 0x000fe200078e0200 */
[----:B------:R-:W-:Y:S01]  /*1950*/  LOP3.LUT R229, R8, 0xfffffe00, R229, 0xf8, !PT ;  /* 0xfffffe0008e57812 */ /* 0x000fe200078ef8e5 */
[----:B------:R-:W-:Y:S01]  /*1960*/  @!P3 IMAD R21, R21, c[0x0][0x190], RZ ;  /* 0x000064001515ba24 */ /* 0x000fe200078e02ff */
[----:B------:R-:W-:Y:S01]  /*1970*/  @!P2 IADD3 R8, P4, R34, 0x20, RZ ;  /* 0x000000202208a810 */ /* 0x000fe20007f9e0ff */
[----:B------:R-:W-:Y:S01]  /*1980*/  @!P6 IMAD.X R19, RZ, RZ, R35, P1 ;  /* 0x000000ffff13e224 */ /* 0x000fe200008e0623 */
[----:B------:R-:W-:Y:S01]  /*1990*/  LEA.HI R130, R15, R6, RZ, 0x5 ;  /* 0x000000060f827211 */ /* 0x000fe200078f28ff */
[----:B------:R-:W-:Y:S01]  /*19a0*/  @!P3 IMAD.MOV.U32 R46, RZ, RZ, R48 ;  /* 0x000000ffff2eb224 */ /* 0x000fe200078e0030 */
[----:B------:R-:W-:Y:S01]  /*19b0*/  LOP3.LUT R193, R193, 0x6, RZ, 0xc0, !PT ;  /* 0x00000006c1c17812 */ /* 0x000fe200078ec0ff */
[----:B------:R-:W-:Y:S01]  /*19c0*/  @!P3 IMAD.MOV.U32 R47, RZ, RZ, R49 ;  /* 0x000000ffff2fb224 */ /* 0x000fe200078e0031 */
[----:B------:R-:W-:Y:S01]  /*19d0*/  SHF.R.S32.HI R129, RZ, 0x5, R130 ;  /* 0x00000005ff817819 */ /* 0x000fe20000011482 */
[----:B------:R-:W-:-:S02]  /*19e0*/  @!P5 IMAD R7, R35, c[0x0][0x190], RZ ;  /* 0x000064002307da24 */ /* 0x000fc400078e02ff */
[----:B------:R-:W-:Y:S02]  /*19f0*/  @!P2 IMAD.X R9, RZ, RZ, R35, P4 ;  /* 0x000000ffff09a224 */ /* 0x000fe400020e0623 */
[----:B------:R-:W-:Y:S02]  /*1a00*/  @!P6 IMAD R19, R19, c[0x0][0x190], RZ ;  /* 0x000064001313ea24 */ /* 0x000fe400078e02ff */
[C---:B------:R-:W-:Y:S02]  /*1a10*/  @!P3 IMAD R4, R40.reuse, c[0x0][0x194], R21 ;  /* 0x000065002804ba24 */ /* 0x040fe400078e0215 */
[----:B------:R-:W-:Y:S02]  /*1a20*/  @!P6 IMAD.MOV.U32 R44, RZ, RZ, R48 ;  /* 0x000000ffff2ce224 */ /* 0x000fe400078e0030 */
[----:B------:R-:W-:Y:S02]  /*1a30*/  @!P6 IMAD.MOV.U32 R45, RZ, RZ, R49 ;  /* 0x000000ffff2de224 */ /* 0x000fe400078e0031 */
[----:B------:R-:W-:-:S04]  /*1a40*/  @!P3 IMAD.WIDE.U32 R40, R40, c[0x0][0x190], R46 ;  /* 0x000064002828ba25 */ /* 0x000fc800078e002e */
[C---:B------:R-:W-:Y:S02]  /*1a50*/  @!P5 IMAD R7, R34.reuse, c[0x0][0x194], R7 ;  /* 0x000065002207da24 */ /* 0x040fe400078e0207 */
[----:B------:R-:W-:Y:S02]  /*1a60*/  @!P2 IMAD R9, R9, c[0x0][0x190], RZ ;  /* 0x000064000909aa24 */ /* 0x000fe400078e02ff */
[--C-:B------:R-:W-:Y:S02]  /*1a70*/  @!P2 IMAD.MOV.U32 R32, RZ, RZ, R48.reuse ;  /* 0x000000ffff20a224 */ /* 0x100fe400078e0030 */
[--C-:B------:R-:W-:Y:S02]  /*1a80*/  @!P2 IMAD.MOV.U32 R33, RZ, RZ, R49.reuse ;  /* 0x000000ffff21a224 */ /* 0x100fe400078e0031 */
[----:B------:R-:W-:-:S04]  /*1a90*/  @!P5 IMAD.WIDE.U32 R34, R34, c[0x0][0x190], R48 ;  /* 0x000064002222da25 */ /* 0x000fc800078e0030 */
[C---:B------:R-:W-:Y:S02]  /*1aa0*/  @!P6 IMAD R0, R24.reuse, c[0x0][0x194], R19 ;  /* 0x000065001800ea24 */ /* 0x040fe400078e0213 */
[----:B------:R-:W-:Y:S01]  /*1ab0*/  @!P6 IMAD.WIDE.U32 R24, R24, c[0x0][0x190], R44 ;  /* 0x000064001818ea25 */ /* 0x000fe200078e002c */
[----:B------:R-:W-:-:S03]  /*1ac0*/  @!P3 LEA R44, P4, R40, c[0x0][0x160], 0x1 ;  /* 0x00005800282cba11 */ /* 0x000fc600078808ff */
[----:B------:R-:W-:Y:S02]  /*1ad0*/  @!P3 IMAD.IADD R4, R41, 0x1, R4 ;  /* 0x000000012904b824 */ /* 0x000fe400078e0204 */
[C---:B------:R-:W-:Y:S02]  /*1ae0*/  @!P2 IMAD R2, R8.reuse, c[0x0][0x194], R9 ;  /* 0x000065000802aa24 */ /* 0x040fe400078e0209 */
[----:B------:R-:W-:Y:S01]  /*1af0*/  @!P2 IMAD.WIDE.U32 R8, R8, c[0x0][0x190], R32 ;  /* 0x000064000808aa25 */ /* 0x000fe200078e0020 */
[----:B------:R-:W-:Y:S02]  /*1b00*/  @!P5 LEA R32, P1, R34, c[0x0][0x160], 0x1 ;  /* 0x000058002220da11 */ /* 0x000fe400078208ff */
[----:B------:R-:W-:Y:S01]  /*1b10*/  @!P3 LEA.HI.X R45, R40, c[0x0][0x164], R4, 0x1, P4 ;  /* 0x00005900282dba11 */ /* 0x000fe200020f0c04 */
[----:B------:R-:W-:Y:S01]  /*1b20*/  @!P5 IMAD.IADD R7, R35, 0x1, R7 ;  /* 0x000000012307d824 */ /* 0x000fe200078e0207 */
[----:B------:R-:W-:Y:S01]  /*1b30*/  IADD3 R40, P4, R16, R3, RZ ;  /* 0x0000000310287210 */ /* 0x000fe20007f9e0ff */
[----:B------:R-:W-:-:S02]  /*1b40*/  IMAD.SHL.U32 R4, R228, 0x80, RZ ;  /* 0x00000080e4047824 */ /* 0x000fc400078e00ff */
[----:B------:R-:W-:Y:S01]  /*1b50*/  IMAD.SHL.U32 R229, R229, 0x2, RZ ;  /* 0x00000002e5e57824 */ /* 0x000fe200078e00ff */
[----:B------:R-:W-:Y:S01]  /*1b60*/  @!P5 LEA.HI.X R33, R34, c[0x0][0x164], R7, 0x1, P1 ;  /* 0x000059002221da11 */ /* 0x000fe200008f0c07 */
[----:B------:R-:W-:Y:S01]  /*1b70*/  @!P2 IMAD.IADD R2, R9, 0x1, R2 ;  /* 0x000000010902a824 */ /* 0x000fe200078e0202 */
[C---:B------:R-:W-:Y:S01]  /*1b80*/  @!P2 LEA R34, P1, R8.reuse, c[0x0][0x160], 0x1 ;  /* 0x000058000822aa11 */ /* 0x040fe200078208ff */
[----:B------:R-:W-:Y:S02]  /*1b90*/  IMAD.IADD R9, R43, 0x1, -R4 ;  /* 0x000000012b097824 */ /* 0x000fe400078e0a04 */
[----:B------:R-:W-:Y:S01]  /*1ba0*/  @!PT LDS RZ, [RZ] ;  /* 0x00000000fffff984 */ /* 0x000fe20000000800 */
[----:B------:R-:W-:Y:S01]  /*1bb0*/  @!PT LDS RZ, [RZ] ;  /* 0x00000000fffff984 */ /* 0x000fe20000000800 */
[----:B------:R-:W-:Y:S01]  /*1bc0*/  @!PT LDS RZ, [RZ] ;  /* 0x00000000fffff984 */ /* 0x000fe20000000800 */
[----:B------:R1:W-:Y:S01]  /*1bd0*/  @!P5 LDGSTS.E.BYPASS.LTC128B.128 [R229], [R32.64] ;  /* 0x0000000020e5dfae */ /* 0x0003e2000b901d4c */
[C---:B------:R-:W-:Y:S01]  /*1be0*/  IMAD.X R13, R17.reuse, 0x1, R13, P4 ;  /* 0x00000001110d7824 */ /* 0x040fe200020e060d */
[----:B------:R-:W-:Y:S01]  /*1bf0*/  @!P2 LEA.HI.X R35, R8, c[0x0][0x164], R2, 0x1, P1 ;  /* 0x000059000823aa11 */ /* 0x000fe200008f0c02 */
[----:B------:R-:W-:Y:S01]  /*1c00*/  IMAD R133, R17, c[0x0][0x198], RZ ;  /* 0x0000660011857a24 */ /* 0x000fe200078e02ff */
[----:B------:R1:W-:Y:S01]  /*1c10*/  @!P5 LDGSTS.E.BYPASS.LTC128B.128 [R229+0x2000], [R32.64+0x80] ;  /* 0x0200008020e5dfae */ /* 0x0003e2000b901d4c */
[CC--:B------:R-:W-:Y:S01]  /*1c20*/  ISETP.GE.AND P5, PT, R16.reuse, R9.reuse, PT ;  /* 0x000000091000720c */ /* 0x0c0fe20003fa6270 */
[----:B------:R-:W-:Y:S01]  /*1c30*/  IMAD.WIDE.U32 R2, R16, c[0x0][0x198], R28 ;  /* 0x0000660010027a25 */ /* 0x000fe200078e001c */
[----:B------:R-:W-:Y:S01]  /*1c40*/  ISETP.GE.AND P4, PT, R26, R9, PT ;  /* 0x000000091a00720c */ /* 0x000fe20003f86270 */
[----:B------:R2:W-:Y:S01]  /*1c50*/  @!P3 LDGSTS.E.BYPASS.LTC128B.128 [R229+0x800], [R44.64] ;  /* 0x008000002ce5bfae */ /* 0x0005e2000b901d4c */
[----:B------:R-:W-:Y:S01]  /*1c60*/  @!P6 LEA R28, P1, R24, c[0x0][0x160], 0x1 ;  /* 0x00005800181cea11 */ /* 0x000fe200078208ff */
[----:B------:R-:W-:-:S02]  /*1c70*/  IMAD R133, R16, c[0x0][0x19c], R133 ;  /* 0x0000670010857a24 */ /* 0x000fc400078e0285 */
[----:B------:R-:W-:Y:S01]  /*1c80*/  @!P6 IMAD.IADD R0, R25, 0x1, R0 ;  /* 0x000000011900e824 */ /* 0x000fe200078e0200 */
[----:B------:R2:W-:Y:S01]  /*1c90*/  @!P3 LDGSTS.E.BYPASS.LTC128B.128 [R229+0x2800], [R44.64+0x80] ;  /* 0x028000802ce5bfae */ /* 0x0005e2000b901d4c */
[----:B------:R-:W-:Y:S01]  /*1ca0*/  IMAD.IADD R133, R3, 0x1, R133 ;  /* 0x0000000103857824 */ /* 0x000fe200078e0285 */
[-C--:B------:R-:W-:Y:S01]  /*1cb0*/  ISETP.GE.AND P3, PT, R20, R9.reuse, PT ;  /* 0x000000091400720c */ /* 0x080fe20003f66270 */
[----:B------:R-:W-:Y:S01]  /*1cc0*/  IMAD.MOV.U32 R3, RZ, RZ, c[0x0][0x198] ;  /* 0x00006600ff037624 */ /* 0x000fe200078e00ff */
[----:B------:R3:W-:Y:S01]  /*1cd0*/  @!P2 LDGSTS.E.BYPASS.LTC128B.128 [R229+0x1000], [R34.64] ;  /* 0x0100000022e5afae */ /* 0x0007e2000b901d4c */
[----:B------:R-:W-:Y:S01]  /*1ce0*/  @!P6 LEA.HI.X R29, R24, c[0x0][0x164], R0, 0x1, P1 ;  /* 0x00005900181dea11 */ /* 0x000fe200008f0c00 */
[----:B------:R-:W-:Y:S02]  /*1cf0*/  IMAD.MOV.U32 R0, RZ, RZ, c[0x0][0x19c] ;  /* 0x00006700ff007624 */ /* 0x000fe400078e00ff */
[----:B------:R3:W-:Y:S01]  /*1d00*/  @!P2 LDGSTS.E.BYPASS.LTC128B.128 [R229+0x3000], [R34.64+0x80] ;  /* 0x0300008022e5afae */ /* 0x0007e2000b901d4c */
[----:B------:R-:W-:Y:S01]  /*1d10*/  @!P5 LEA R24, P2, R2, c[0x0][0x168], 0x1 ;  /* 0x00005a000218da11 */ /* 0x000fe200078408ff */
[----:B------:R-:W-:Y:S01]  /*1d20*/  IMAD.SHL.U32 R10, R0, 0x20, RZ ;  /* 0x00000020000a7824 */ /* 0x000fe200078e00ff */
[C---:B------:R-:W-:Y:S01]  /*1d30*/  @!P4 LEA R8, P1, R3.reuse, R2, 0x4 ;  /* 0x000000020308c211 */ /* 0x040fe200078220ff */
[----:B------:R4:W-:Y:S01]  /*1d40*/  @!P6 LDGSTS.E.BYPASS.LTC128B.128 [R229+0x1800], [R28.64] ;  /* 0x018000001ce5efae */ /* 0x0009e2000b901d4c */
[----:B------:R-:W-:Y:S01]  /*1d50*/  @!P5 LEA.HI.X R25, R2, c[0x0][0x16c], R133, 0x1, P2 ;  /* 0x00005b000219da11 */ /* 0x000fe200010f0c85 */
[----:B------:R-:W-:Y:S01]  /*1d60*/  IMAD.WIDE.U32 R30, R22, c[0x0][0x1b8], R30 ;  /* 0x00006e00161e7a25 */ /* 0x000fe200078e001e */
[----:B------:R-:W-:Y:S01]  /*1d70*/  ISETP.GE.AND P2, PT, R18, R9, PT ;  /* 0x000000091200720c */ /* 0x000fe20003f46270 */
[----:B------:R4:W-:Y:S01]  /*1d80*/  @!P6 LDGSTS.E.BYPASS.LTC128B.128 [R229+0x3800], [R28.64+0x80] ;  /* 0x038000801ce5efae */ /* 0x0009e2000b901d4c */
[----:B------:R-:W-:Y:S01]  /*1d90*/  @!P4 LEA.HI.X R7, R3, R133, R0, 0x4, P1 ;  /* 0x000000850307c211 */ /* 0x000fe200008f2400 */
[----:B------:R-:W-:Y:S01]  /*1da0*/  IMAD.IADD R31, R31, 0x1, R11 ;  /* 0x000000011f1f7824 */ /* 0x000fe200078e020b */
[----:B-1----:R-:W-:Y:S01]  /*1db0*/  @!P4 LEA R32, P1, R8, c[0x0][0x168], 0x1 ;  /* 0x00005a000820ca11 */ /* 0x002fe200078208ff */
[----:B------:R1:W-:Y:S01]  /*1dc0*/  @!P5 LDGSTS.E.BYPASS.LTC128B.128 [R229+0x4000], [R24.64] ;  /* 0x0400000018e5dfae */ /* 0x0003e2000b901d4c */
[----:B------:R-:W-:-:S02]  /*1dd0*/  ISETP.GE.AND P6, PT, R12, R9, PT ;  /* 0x000000090c00720c */ /* 0x000fc40003fc6270 */
[----:B------:R-:W-:Y:S01]  /*1de0*/  @!P4 LEA.HI.X R33, R8, c[0x0][0x16c], R7, 0x1, P1 ;  /* 0x00005b000821ca11 */ /* 0x000fe200008f0c07 */
[----:B------:R1:W-:Y:S01]  /*1df0*/  @!P5 LDGSTS.E.BYPASS.LTC128B.128 [R229+0x8000], [R24.64+0x80] ;  /* 0x0800008018e5dfae */ /* 0x0003e2000b901d4c */
[----:B------:R-:W-:Y:S01]  /*1e00*/  ISETP.GE.AND P5, PT, R14, R9, PT ;  /* 0x000000090e00720c */ /* 0x000fe20003fa6270 */
[C---:B--2---:R-:W-:Y:S02]  /*1e10*/  IMAD.WIDE.U32 R44, R3.reuse, 0x20, RZ ;  /* 0x00000020032c7825 */ /* 0x044fe400078e00ff */
[----:B------:R2:W-:Y:S02]  /*1e20*/  @!P4 LDGSTS.E.BYPASS.LTC128B.128 [R229+0x4800], [R32.64] ;  /* 0x0480000020e5cfae */ /* 0x0005e4000b901d4c */
[----:B------:R-:W-:Y:S01]  /*1e30*/  @!P2 IMAD.MOV.U32 R132, RZ, RZ, R2 ;  /* 0x000000ffff84a224 */ /* 0x000fe200078e0002 */
[----:B------:R-:W-:Y:S01]  /*1e40*/  @!P3 IADD3 R8, P1, R2, R44, RZ ;  /* 0x0000002c0208b210 */ /* 0x000fe20007f3e0ff */
[----:B------:R2:W-:Y:S02]  /*1e50*/  @!P4 LDGSTS.E.BYPASS.LTC128B.128 [R229+0x8800], [R32.64+0x80] ;  /* 0x0880008020e5cfae */ /* 0x0005e4000b901d4c */
[----:B------:R-:W-:Y:S01]  /*1e60*/  @!P2 IMAD.WIDE.U32 R46, R3, 0x30, R132 ;  /* 0x00000030032ea825 */ /* 0x000fe200078e0084 */
[----:B------:R-:W-:-:S02]  /*1e70*/  @!P3 IADD3.X R7, R133, R45, R10, P1, !PT ;  /* 0x0000002d8507b210 */ /* 0x000fc40000ffe40a */
[----:B------:R-:W-:Y:S01]  /*1e80*/  @!P3 LEA R44, P1, R8, c[0x0][0x168], 0x1 ;  /* 0x00005a00082cba11 */ /* 0x000fe200078208ff */
[----:B------:R-:W-:Y:S01]  /*1e90*/  @!P5 IMAD.MOV.U32 R132, RZ, RZ, R2 ;  /* 0x000000ffff84d224 */ /* 0x000fe200078e0002 */
[----:B------:R-:W-:Y:S02]  /*1ea0*/  IADD3 R10, R16, 0x70, RZ ;  /* 0x00000070100a7810 */ /* 0x000fe40007ffe0ff */
[----:B------:R-:W-:Y:S01]  /*1eb0*/  @!P3 LEA.HI.X R45, R8, c[0x0][0x16c], R7, 0x1, P1 ;  /* 0x00005b00082dba11 */ /* 0x000fe200008f0c07 */
[----:B------:R-:W-:Y:S01]  /*1ec0*/  @!P2 IMAD R7, R0, 0x30, RZ ;  /* 0x000000300007a824 */ /* 0x000fe200078e02ff */
[----:B------:R-:W-:Y:S01]  /*1ed0*/  IADD3 R8, R16, 0x60, RZ ;  /* 0x0000006010087810 */ /* 0x000fe20007ffe0ff */
[----:B----4-:R-:W-:Y:S01]  /*1ee0*/  @!P5 IMAD.WIDE.U32 R28, R3, 0x50, R132 ;  /* 0x00000050031cd825 */ /* 0x010fe200078e0084 */
[----:B---3--:R-:W-:Y:S01]  /*1ef0*/  @!P2 LEA R34, P1, R46, c[0x0][0x168], 0x1 ;  /* 0x00005a002e22aa11 */ /* 0x008fe200078208ff */
[----:B------:R3:W-:Y:S01]  /*1f00*/  @!P3 LDGSTS.E.BYPASS.LTC128B.128 [R229+0x5000], [R44.64] ;  /* 0x050000002ce5bfae */ /* 0x0007e2000b901d4c */
[----:B------:R-:W-:Y:S01]  /*1f10*/  ISETP.GE.AND P4, PT, R8, R9, PT ;  /* 0x000000090800720c */ /* 0x000fe20003f86270 */
[----:B------:R-:W-:-:S02]  /*1f20*/  @!P2 IMAD.IADD R7, R47, 0x1, R7 ;  /* 0x000000012f07a824 */ /* 0x000fc400078e0207 */
[----:B------:R3:W-:Y:S01]  /*1f30*/  @!P3 LDGSTS.E.BYPASS.LTC128B.128 [R229+0x9000], [R44.64+0x80] ;  /* 0x090000802ce5bfae */ /* 0x0007e2000b901d4c */
[----:B------:R-:W-:Y:S02]  /*1f40*/  ISETP.GE.AND P3, PT, R10, R9, PT ;  /* 0x000000090a00720c */ /* 0x000fe40003f66270 */
[----:B------:R-:W-:Y:S01]  /*1f50*/  @!P2 LEA.HI.X R35, R46, c[0x0][0x16c], R7, 0x1, P1 ;  /* 0x00005b002e23aa11 */ /* 0x000fe200008f0c07 */
[----:B------:R-:W-:Y:S01]  /*1f60*/  @!P5 IMAD R7, R0, 0x50, RZ ;  /* 0x000000500007d824 */ /* 0x000fe200078e02ff */
[----:B-1----:R-:W-:-:S03]  /*1f70*/  @!P6 LEA R24, P1, R3, R2, 0x6 ;  /* 0x000000020318e211 */ /* 0x002fc600078230ff */
[----:B------:R-:W-:Y:S01]  /*1f80*/  @!P5 IMAD.IADD R7, R29, 0x1, R7 ;  /* 0x000000011d07d824 */ /* 0x000fe200078e0207 */
[C---:B------:R-:W-:Y:S01]  /*1f90*/  @!P6 LEA.HI.X R17, R3.reuse, R133, R0, 0x6, P1 ;  /* 0x000000850311e211 */ /* 0x040fe200008f3400 */
[--C-:B------:R-:W-:Y:S01]  /*1fa0*/  @!P4 IMAD.MOV.U32 R22, RZ, RZ, R2.reuse ;  /* 0x000000ffff16c224 */ /* 0x100fe200078e0002 */
[C---:B--2---:R-:W-:Y:S01]  /*1fb0*/  @!P6 LEA R32, P1, R24.reuse, c[0x0][0x168], 0x1 ;  /* 0x00005a001820ea11 */ /* 0x044fe200078208ff */
[----:B------:R-:W-:Y:S01]  /*1fc0*/  @!P4 IMAD.MOV.U32 R23, RZ, RZ, R133 ;  /* 0x000000ffff17c224 */ /* 0x000fe200078e0085 */
[----:B------:R1:W-:Y:S01]  /*1fd0*/  @!P2 LDGSTS.E.BYPASS.LTC128B.128 [R229+0x5800], [R34.64] ;  /* 0x0580000022e5afae */ /* 0x0003e2000b901d4c */
[----:B------:R-:W-:Y:S01]  /*1fe0*/  @!P3 IMAD.MOV.U32 R132, RZ, RZ, R2 ;  /* 0x000000ffff84b224 */ /* 0x000fe200078e0002 */
[----:B------:R-:W-:Y:S02]  /*1ff0*/  @!P6 LEA.HI.X R33, R24, c[0x0][0x16c], R17, 0x1, P1 ;  /* 0x00005b001821ea11 */ /* 0x000fe400008f0c11 */
[C---:B------:R-:W-:Y:S01]  /*2000*/  @!P5 LEA R24, P1, R28.reuse, c[0x0][0x168], 0x1 ;  /* 0x00005a001c18da11 */ /* 0x040fe200078208ff */
[----:B------:R1:W-:Y:S03]  /*2010*/  @!P2 LDGSTS.E.BYPASS.LTC128B.128 [R229+0x9800], [R34.64+0x80] ;  /* 0x0980008022e5afae */ /* 0x0003e6000b901d4c */
[----:B------:R-:W-:Y:S01]  /*2020*/  @!P5 LEA.HI.X R25, R28, c[0x0][0x16c], R7, 0x1, P1 ;  /* 0x00005b001c19da11 */ /* 0x000fe200008f0c07 */
[----:B------:R-:W-:Y:S01]  /*2030*/  @!P4 IMAD R7, R0, 0x60, RZ ;  /* 0x000000600007c824 */ /* 0x000fe200078e02ff */
[----:B------:R1:W-:Y:S01]  /*2040*/  @!P6 LDGSTS.E.BYPASS.LTC128B.128 [R229+0x6000], [R32.64] ;  /* 0x0600000020e5efae */ /* 0x0003e2000b901d4c */
[----:B------:R-:W-:-:S03]  /*2050*/  @!P4 IMAD.WIDE.U32 R28, R3, 0x60, R22 ;  /* 0x00000060031cc825 */ /* 0x000fc600078e0016 */
[----:B------:R1:W-:Y:S01]  /*2060*/  @!P6 LDGSTS.E.BYPASS.LTC128B.128 [R229+0xa000], [R32.64+0x80] ;  /* 0x0a00008020e5efae */ /* 0x0003e2000b901d4c */
[----:B------:R-:W-:Y:S01]  /*2070*/  @!P3 IMAD R0, R0, 0x70, RZ ;  /* 0x000000700000b824 */ /* 0x000fe200078e02ff */
[----:B---3--:R-:W-:Y:S01]  /*2080*/  @!P4 LEA R44, P2, R28, c[0x0][0x168], 0x1 ;  /* 0x00005a001c2cca11 */ /* 0x008fe200078408ff */
[----:B------:R-:W-:Y:S01]  /*2090*/  @!P3 IMAD.WIDE.U32 R22, R3, 0x70, R132 ;  /* 0x000000700316b825 */ /* 0x000fe200078e0084 */
[----:B------:R2:W-:Y:S01]  /*20a0*/  @!P5 LDGSTS.E.BYPASS.LTC128B.128 [R229+0x6800], [R24.64] ;  /* 0x0680000018e5dfae */ /* 0x0005e2000b901d4c */
[-C--:B------:R-:W-:Y:S02]  /*20b0*/  ISETP.GE.AND P6, PT, R18, R9.reuse, PT ;  /* 0x000000091200720c */ /* 0x080fe40003fc6270 */
[----:B------:R-:W-:Y:S01]  /*20c0*/  @!P4 IMAD.IADD R7, R29, 0x1, R7 ;  /* 0x000000011d07c824 */ /* 0x000fe200078e0207 */
[----:B------:R-:W-:Y:S01]  /*20d0*/  @!P3 LEA R46, P1, R22, c[0x0][0x168], 0x1 ;  /* 0x00005a00162eba11 */ /* 0x000fe200078208ff */
[----:B------:R-:W-:Y:S01]  /*20e0*/  @!P3 IMAD.IADD R0, R23, 0x1, R0 ;  /* 0x000000011700b824 */ /* 0x000fe200078e0200 */
[----:B------:R2:W-:Y:S01]  /*20f0*/  @!P5 LDGSTS.E.BYPASS.LTC128B.128 [R229+0xa800], [R24.64+0x80] ;  /* 0x0a80008018e5dfae */ /* 0x0005e2000b901d4c */
[CC--:B------:R-:W-:Y:S01]  /*2100*/  ISETP.GE.AND P5, PT, R16.reuse, R9.reuse, PT ;  /* 0x000000091000720c */ /* 0x0c0fe20003fa6270 */
[----:B------:R-:W-:Y:S01]  /*2110*/  IMAD.SHL.U32 R16, R16, 0x8, RZ ;  /* 0x0000000810107824 */ /* 0x000fe200078e00ff */
[----:B------:R-:W-:Y:S01]  /*2120*/  @!P4 LEA.HI.X R45, R28, c[0x0][0x16c], R7, 0x1, P2 ;  /* 0x00005b001c2dca11 */ /* 0x000fe200010f0c07 */
[----:B------:R-:W-:Y:S01]  /*2130*/  IMAD R7, R13, c[0x0][0x1a0], RZ ;  /* 0x000068000d077a24 */ /* 0x000fe200078e02ff */
[----:B------:R-:W-:Y:S01]  /*2140*/  @!P3 LEA.HI.X R47, R22, c[0x0][0x16c], R0, 0x1, P1 ;  /* 0x00005b00162fba11 */ /* 0x000fe200008f0c00 */
[----:B------:R-:W-:Y:S01]  /*2150*/  IMAD.MOV.U32 R0, RZ, RZ, 0x20 ;  /* 0x00000020ff007424 */ /* 0x000fe200078e00ff */
[-C--:B------:R-:W-:Y:S01]  /*2160*/  ISETP.GE.AND P2, PT, R26, R9.reuse, PT ;  /* 0x000000091a00720c */ /* 0x080fe20003f46270 */
[----:B------:R3:W-:Y:S01]  /*2170*/  @!P4 LDGSTS.E.BYPASS.LTC128B.128 [R229+0x7000], [R44.64] ;  /* 0x070000002ce5cfae */ /* 0x0007e2000b901d4c */
[----:B------:R-:W-:Y:S01]  /*2180*/  IMAD R7, R40, c[0x0][0x1a4], R7 ;  /* 0x0000690028077a24 */ /* 0x000fe200078e0207 */
[-C--:B------:R-:W-:Y:S01]  /*2190*/  ISETP.GE.AND P1, PT, R20, R9.reuse, PT ;  /* 0x000000091400720c */ /* 0x080fe20003f26270 */
[----:B------:R-:W-:Y:S01]  /*21a0*/  IMAD.WIDE.U32 R40, R40, c[0x0][0x1a0], R30 ;  /* 0x0000680028287a25 */ /* 0x000fe200078e001e */
[----:B------:R3:W-:Y:S01]  /*21b0*/  @!P4 LDGSTS.E.BYPASS.LTC128B.128 [R229+0xb000], [R44.64+0x80] ;  /* 0x0b0000802ce5cfae */ /* 0x0007e2000b901d4c */
[----:B------:R-:W-:-:S02]  /*21c0*/  ISETP.GE.AND P4, PT, R14, R9, PT ;  /* 0x000000090e00720c */ /* 0x000fc40003f86270 */
[----:B------:R-:W-:Y:S01]  /*21d0*/  IMAD.IADD R36, R41, 0x1, R7 ;  /* 0x0000000129247824 */ /* 0x000fe200078e0207 */
[----:B------:R3:W-:Y:S01]  /*21e0*/  @!P3 LDGSTS.E.BYPASS.LTC128B.128 [R229+0x7800], [R46.64] ;  /* 0x078000002ee5bfae */ /* 0x0007e2000b901d4c */
[----:B------:R-:W-:Y:S01]  /*21f0*/  LOP3.LUT R7, R224, 0xfffffff0, RZ, 0xc0, !PT ;  /* 0xfffffff0e0077812 */ /* 0x000fe200078ec0ff */
[----:B------:R-:W-:Y:S01]  /*2200*/  IMAD.WIDE.U32 R22, R0, c[0x0][0x1a0], RZ ;  /* 0x0000680000167a25 */ /* 0x000fe200078e00ff */
[----:B------:R-:W-:Y:S01]  /*2210*/  SHF.R.S32.HI R224, RZ, 0x4, R224 ;  /* 0x00000004ffe07819 */ /* 0x000fe200000114e0 */
[----:B------:R3:W-:Y:S01]  /*2220*/  @!P3 LDGSTS.E.BYPASS.LTC128B.128 [R229+0xb800], [R46.64+0x80] ;  /* 0x0b8000802ee5bfae */ /* 0x0007e2000b901d4c */
[----:B------:R-:W-:Y:S01]  /*2230*/  LEA R226, P3, R40, c[0x0][0x170], 0x1 ;  /* 0x00005c0028e27a11 */ /* 0x000fe200078608ff */
[----:B------:R-:W-:Y:S01]  /*2240*/  IMAD.IADD R230, R6, 0x1, -R7 ;  /* 0x0000000106e67824 */ /* 0x000fe200078e0a07 */
[----:B------:R-:W-:Y:S01]  /*2250*/  LEA.HI R221, R224, R224, RZ, 0x1 ;  /* 0x000000e0e0dd7211 */ /* 0x000fe200078f08ff */
[----:B------:R-:W0:Y:S01]  /*2260*/  LDGDEPBAR ;  /* 0x00000000000079af */ /* 0x000e220000000000 */
[----:B------:R-:W-:Y:S01]  /*2270*/  IMAD R20, R0, c[0x0][0x1a4], RZ ;  /* 0x0000690000147a24 */ /* 0x000fe200078e02ff */
[----:B------:R-:W-:Y:S01]  /*2280*/  LEA.HI.X R227, R40, c[0x0][0x174], R36, 0x1, P3 ;  /* 0x00005d0028e37a11 */ /* 0x000fe200018f0c24 */
[----:B------:R-:W-:Y:S01]  /*2290*/  @!P1 IMAD.MOV.U32 R11, RZ, RZ, c[0x0][0x1a0] ;  /* 0x00006800ff0b9624 */ /* 0x000fe200078e00ff */
[----:B------:R-:W-:Y:S01]  /*22a0*/  @!P2 IADD3 R22, P3, R226, R22, RZ ;  /* 0x00000016e216a210 */ /* 0x000fe20007f7e0ff */
[----:B------:R-:W-:Y:S01]  /*22b0*/  @!P1 IMAD.MOV.U32 R14, RZ, RZ, c[0x0][0x1a4] ;  /* 0x00006900ff0e9624 */ /* 0x000fe200078e00ff */
[----:B------:R-:W-:Y:S01]  /*22c0*/  SHF.R.S32.HI R7, RZ, 0x1f, R230 ;  /* 0x0000001fff077819 */ /* 0x000fe200000114e6 */
[----:B------:R-:W-:Y:S01]  /*22d0*/  IMAD.SHL.U32 R13, R5, 0x40, RZ ;  /* 0x00000040050d7824 */ /* 0x000fe200078e00ff */
[----:B------:R-:W-:Y:S01]  /*22e0*/  @!P2 IADD3.X R23, R227, R23, R20, P3, !PT ;  /* 0x00000017e317a210 */ /* 0x000fe20001ffe414 */
[----:B------:R-:W-:Y:S01]  /*22f0*/  @!P4 IMAD.MOV.U32 R20, RZ, RZ, c[0x0][0x1a0] ;  /* 0x00006800ff14c624 */ /* 0x000fe200078e00ff */
[----:B------:R-:W-:-:S02]  /*2300*/  ISETP.GE.AND P3, PT, R8, R9, PT ;  /* 0x000000090800720c */ /* 0x000fc40003f66270 */
[----:B------:R-:W-:Y:S01]  /*2310*/  LEA.HI R8, R7, R230, RZ, 0x3 ;  /* 0x000000e607087211 */ /* 0x000fe200078f18ff */
[----:B------:R-:W-:Y:S01]  /*2320*/  @!P4 IMAD.WIDE.U32 R20, R20, 0xa0, R226 ;  /* 0x000000a01414c825 */ /* 0x000fe200078e00e2 */
[----:B------:R-:W-:Y:S02]  /*2330*/  LOP3.LUT R221, R221, 0xfffffffe, RZ, 0xc0, !PT ;  /* 0xfffffffedddd7812 */ /* 0x000fe400078ec0ff */
[C---:B------:R-:W-:Y:S01]  /*2340*/  LOP3.LUT R7, R8.reuse, 0xfffffff8, RZ, 0xc0, !PT ;  /* 0xfffffff808077812 */ /* 0x040fe200078ec0ff */
[----:B------:R-:W-:Y:S01]  /*2350*/  IMAD.SHL.U32 R42, R8, 0x40, RZ ;  /* 0x00000040082a7824 */ /* 0x000fe200078e00ff */
[----:B------:R-:W-:Y:S01]  /*2360*/  LOP3.LUT R13, R13, 0x1c0, RZ, 0xc0, !PT ;  /* 0x000001c00d0d7812 */ /* 0x000fe200078ec0ff */
[----:B------:R-:W-:Y:S02]  /*2370*/  IMAD.IADD R221, R224, 0x1, -R221 ;  /* 0x00000001e0dd7824 */ /* 0x000fe400078e0add */
[----:B------:R-:W-:Y:S01]  /*2380*/  IMAD.IADD R7, R230, 0x1, -R7 ;  /* 0x00000001e6077824 */ /* 0x000fe200078e0a07 */
[----:B------:R-:W-:Y:S01]  /*2390*/  LOP3.LUT R16, R13, 0x8, R16, 0xf8, !PT ;  /* 0x000000080d107812 */ /* 0x000fe200078ef810 */
[----:B------:R-:W-:Y:S01]  /*23a0*/  IMAD.SHL.U32 R17, R221, 0x8, RZ ;  /* 0x00000008dd117824 */ /* 0x000fe200078e00ff */
[----:B------:R-:W-:-:S04]  /*23b0*/  DEPBAR.LE SB0, 0x0 ;  /* 0x000080000000791a */ /* 0x000fc80000000000 */
[----:B------:R-:W-:Y:S01]  /*23c0*/  BAR.SYNC.DEFER_BLOCKING 0x0 ;  /* 0x0000000000007b1d */ /* 0x000fe20000010000 */
[----:B------:R-:W-:Y:S01]  /*23d0*/  IMAD.SHL.U32 R18, R7, 0x40, RZ ;  /* 0x0000004007127824 */ /* 0x000fe200078e00ff */
[----:B------:R-:W-:Y:S02]  /*23e0*/  SHF.R.U32.HI R13, RZ, 0x3, R13 ;  /* 0x00000003ff0d7819 */ /* 0x000fe4000001160d */
[----:B------:R-:W-:Y:S02]  /*23f0*/  LOP3.LUT R42, R42, 0xfffffe00, RZ, 0xc0, !PT ;  /* 0xfffffe002a2a7812 */ /* 0x000fe400078ec0ff */
[----:B------:R-:W-:Y:S02]  /*2400*/  LOP3.LUT R18, R18, 0x1c0, RZ, 0xc0, !PT ;  /* 0x000001c012127812 */ /* 0x000fe400078ec0ff */
[----:B------:R-:W-:Y:S01]  /*2410*/  LOP3.LUT R16, R16, R13, RZ, 0x3c, !PT ;  /* 0x0000000d10107212 */ /* 0x000fe200078e3cff */
[C---:B------:R-:W-:Y:S01]  /*2420*/  IMAD R222, R129.reuse, 0x400, R42 ;  /* 0x0000040081de7824 */ /* 0x040fe200078e022a */
[----:B------:R-:W-:Y:S01]  /*2430*/  LOP3.LUT R17, R18, 0x8, R17, 0xf8, !PT ;  /* 0x0000000812117812 */ /* 0x000fe200078ef811 */
[----:B------:R-:W-:Y:S01]  /*2440*/  IMAD R129, R129, 0x10, R131 ;  /* 0x0000001081817824 */ /* 0x000fe200078e0283 */
[----:B------:R-:W-:Y:S01]  /*2450*/  SHF.R.U32.HI R18, RZ, 0x3, R18 ;  /* 0x00000003ff127819 */ /* 0x000fe20000011612 */
[----:B------:R-:W-:-:S03]  /*2460*/  IMAD R221, R221, 0x200, R16 ;  /* 0x00000200dddd7824 */ /* 0x000fc600078e0210 */
[----:B------:R-:W-:Y:S01]  /*2470*/  LOP3.LUT R39, R17, R18, RZ, 0x3c, !PT ;  /* 0x0000001211277212 */ /* 0x000fe200078e3cff */
[----:B------:R-:W-:Y:S02]  /*2480*/  @!P3 IMAD.MOV.U32 R18, RZ, RZ, c[0x0][0x1a0] ;  /* 0x00006800ff12b624 */ /* 0x000fe400078e00ff */
[----:B------:R-:W-:Y:S02]  /*2490*/  IMAD.SHL.U32 R221, R221, 0x2, RZ ;  /* 0x00000002dddd7824 */ /* 0x000fe400078e00ff */
[----:B------:R-:W-:Y:S01]  /*24a0*/  @!P3 IMAD.WIDE.U32 R18, R18, 0xc0, R226 ;  /* 0x000000c01212b825 */ /* 0x000fe200078e00e2 */
[----:B------:R-:W-:Y:S03]  /*24b0*/  @P5 STS.128 [R229+0xc000], RZ ;  /* 0x00c000ffe5005388 */ /* 0x000fe60000000c00 */
[----:B------:R-:W-:Y:S01]  /*24c0*/  IMAD.IADD R222, R39, 0x1, R222 ;  /* 0x0000000127de7824 */ /* 0x000fe200078e02de */
[C---:B------:R-:W-:Y:S01]  /*24d0*/  IADD3 R8, R221.reuse, 0x4000, RZ ;  /* 0x00004000dd087810 */ /* 0x040fe20007ffe0ff */
[----:B------:R-:W-:Y:S02]  /*24e0*/  @P5 STS.128 [R229+0x10000], RZ ;  /* 0x010000ffe5005388 */ /* 0x000fe40000000c00 */
[----:B------:R-:W-:Y:S01]  /*24f0*/  IMAD.SHL.U32 R222, R222, 0x2, RZ ;  /* 0x00000002dede7824 */ /* 0x000fe200078e00ff */
[----:B------:R-:W-:Y:S01]  /*2500*/  IADD3 R219, R221, 0x4020, RZ ;  /* 0x00004020dddb7810 */ /* 0x000fe20007ffe0ff */
        /* <DEDUP_REMOVED lines=9> */
[----:B------:R-:W-:Y:S01]  /*25a0*/  ISETP.GE.AND P5, PT, R12, R9, PT ;  /* 0x000000090c00720c */ /* 0x000fe20003fa6270 */
[----:B------:R-:W-:Y:S01]  /*25b0*/  @P2 STS.128 [R229+0x10800], RZ ;  /* 0x010800ffe5002388 */ /* 0x000fe20000000c00 */
[----:B------:R-:W-:Y:S02]  /*25c0*/  @!P4 IMAD.MOV.U32 R11, RZ, RZ, c[0x0][0x1a4] ;  /* 0x00006900ff0bc624 */ /* 0x000fe400078e00ff */
[----:B------:R-:W-:Y:S01]  /*25d0*/  @!P6 IMAD R14, R14, 0x60, RZ ;  /* 0x000000600e0ee824 */ /* 0x000fe200078e02ff */
[----:B------:R-:W-:Y:S01]  /*25e0*/  @!PT LDS RZ, [RZ] ;  /* 0x00000000fffff984 */ /* 0x000fe20000000800 */
[----:B------:R-:W-:Y:S01]  /*25f0*/  @!PT LDS RZ, [RZ] ;  /* 0x00000000fffff984 */ /* 0x000fe20000000800 */
[----:B------:R-:W-:Y:S01]  /*2600*/  @!PT LDS RZ, [RZ] ;  /* 0x00000000fffff984 */ /* 0x000fe20000000800 */
[----:B------:R2:W-:Y:S01]  /*2610*/  @!P2 LDGSTS.E.BYPASS.LTC128B.128 [R229+0xc800], [R22.64] ;  /* 0x0c80000016e5afae */ /* 0x0005e2000b901d4c */
[----:B------:R-:W-:-:S03]  /*2620*/  @!P4 IMAD R11, R11, 0xa0, RZ ;  /* 0x000000a00b0bc824 */ /* 0x000fc600078e02ff */
[----:B------:R2:W-:Y:S01]  /*2630*/  @!P2 LDGSTS.E.BYPASS.LTC128B.128 [R229+0x10800], [R22.64+0x80] ;  /* 0x1080008016e5afae */ /* 0x0005e2000b901d4c */
[----:B------:R-:W-:Y:S01]  /*2640*/  ISETP.GE.AND P2, PT, R10, R9, PT ;  /* 0x000000090a00720c */ /* 0x000fe20003f46270 */
[----:B------:R-:W-:Y:S02]  /*2650*/  @!P3 IMAD.MOV.U32 R10, RZ, RZ, c[0x0][0x1a4] ;  /* 0x00006900ff0ab624 */ /* 0x000fe400078e00ff */
[----:B------:R-:W-:Y:S01]  /*2660*/  @!P5 IMAD.MOV.U32 R13, RZ, RZ, c[0x0][0x1a0] ;  /* 0x00006800ff0dd624 */ /* 0x000fe200078e00ff */
[----:B------:R-:W-:Y:S01]  /*2670*/  @P1 STS.128 [R229+0xd000], RZ ;  /* 0x00d000ffe5001388 */ /* 0x000fe20000000c00 */
[----:B------:R-:W-:Y:S02]  /*2680*/  @!P5 IMAD.MOV.U32 R12, RZ, RZ, c[0x0][0x1a4] ;  /* 0x00006900ff0cd624 */ /* 0x000fe400078e00ff */
[----:B------:R-:W-:Y:S01]  /*2690*/  @!P3 IMAD R10, R10, 0xc0, RZ ;  /* 0x000000c00a0ab824 */ /* 0x000fe200078e02ff */
[----:B------:R-:W-:Y:S01]  /*26a0*/  @P1 STS.128 [R229+0x11000], RZ ;  /* 0x011000ffe5001388 */ /* 0x000fe20000000c00 */
[----:B------:R-:W-:-:S02]  /*26b0*/  @!P4 IMAD.IADD R21, R21, 0x1, R11 ;  /* 0x000000011515c824 */ /* 0x000fc400078e020b */
[----:B------:R-:W-:Y:S01]  /*26c0*/  @!P3 IMAD.IADD R19, R19, 0x1, R10 ;  /* 0x000000011313b824 */ /* 0x000fe200078e020a */
[----:B------:R-:W-:Y:S01]  /*26d0*/  @!PT LDS RZ, [RZ] ;  /* 0x00000000fffff984 */ /* 0x000fe20000000800 */
[----:B------:R-:W-:Y:S01]  /*26e0*/  @!PT LDS RZ, [RZ] ;  /* 0x00000000fffff984 */ /* 0x000fe20000000800 */
[----:B------:R-:W-:Y:S01]  /*26f0*/  @!PT LDS RZ, [RZ] ;  /* 0x00000000fffff984 */ /* 0x000fe20000000800 */
[----:B------:R1:W-:Y:S01]  /*2700*/  @!P1 LDGSTS.E.BYPASS.LTC128B.128 [R229+0xd000], [R24.64] ;  /* 0x0d00000018e59fae */ /* 0x0003e2000b901d4c */
        /* <DEDUP_REMOVED lines=8> */
[----:B--2---:R-:W-:-:S04]  /*2790*/  @!P6 IMAD.MOV.U32 R22, RZ, RZ, c[0x0][0x1a0] ;  /* 0x00006800ff16e624 */ /* 0x004fc800078e00ff */
[----:B------:R-:W-:-:S04]  /*27a0*/  @!P6 IMAD.WIDE.U32 R22, R22, 0x60, R226 ;  /* 0x000000601616e825 */ /* 0x000fc800078e00e2 */
[----:B------:R-:W-:-:S05]  /*27b0*/  @!P6 IMAD.IADD R23, R23, 0x1, R14 ;  /* 0x000000011717e824 */ /* 0x000fca00078e020e */
[----:B------:R-:W-:Y:S01]  /*27c0*/  @!PT LDS RZ, [RZ] ;  /* 0x00000000fffff984 */ /* 0x000fe20000000800 */
[----:B------:R-:W-:Y:S01]  /*27d0*/  @!PT LDS RZ, [RZ] ;  /* 0x00000000fffff984 */ /* 0x000fe20000000800 */
[----:B------:R-:W-:Y:S01]  /*27e0*/  @!PT LDS RZ, [RZ] ;  /* 0x00000000fffff984 */ /* 0x000fe20000000800 */
[----:B------:R2:W-:Y:S01]  /*27f0*/  @!P6 LDGSTS.E.BYPASS.LTC128B.128 [R229+0xd800], [R22.64] ;  /* 0x0d80000016e5efae */ /* 0x0005e2000b901d4c */
[----:B-1----:R-:W-:-:S03]  /*2800*/  @!P5 LEA R24, P1, R13, R226, 0x7 ;  /* 0x000000e20d18d211 */ /* 0x002fc600078238ff */
[----:B------:R2:W-:Y:S01]  /*2810*/  @!P6 LDGSTS.E.BYPASS.LTC128B.128 [R229+0x11800], [R22.64+0x80] ;  /* 0x1180008016e5efae */ /* 0x0005e2000b901d4c */
[----:B------:R-:W-:-:S03]  /*2820*/  @!P5 LEA.HI.X R25, R13, R227, R12, 0x7, P1 ;  /* 0x000000e30d19d211 */ /* 0x000fc600008f3c0c */
        /* <DEDUP_REMOVED lines=39> */
[----:B------:R-:W2:Y:S01]  /*2aa0*/  LDSM.16.M88.4 R12, [R221+0x4800] ;  /* 0x00480000dd0c783b */ /* 0x000ea20000000200 */
[----:B------:R-:W-:Y:S01]  /*2ab0*/  IMAD R220, R7, 0x2, R222 ;  /* 0x0000000207dc7824 */ /* 0x000fe200078e02de */
[----:B------:R-:W-:-:S02]  /*2ac0*/  SEL R0, R0, 0xffffffe0, !P1 ;  /* 0xffffffe000007807 */ /* 0x000fc40004800000 */
[----:B------:R-:W2:Y:S01]  /*2ad0*/  LDSM.16.M88.4 R84, [R221+0x5000] ;  /* 0x00500000dd54783b */ /* 0x000ea20000000200 */
[C---:B------:R-:W-:Y:S01]  /*2ae0*/  IMAD R218, R5.reuse, 0x2, R222 ;  /* 0x0000000205da7824 */ /* 0x040fe200078e02de */
[----:B------:R-:W-:Y:S01]  /*2af0*/  ISETP.GT.AND P2, PT, R228, R225, PT ;  /* 0x000000e1e400720c */ /* 0x000fe20003f44270 */
[C---:B------:R-:W-:Y:S01]  /*2b00*/  IMAD R215, R0.reuse, 0x2, R221 ;  /* 0x0000000200d77824 */ /* 0x040fe200078e02dd */
[----:B------:R-:W3:Y:S01]  /*2b10*/  LDSM.16.M88.4 R76, [R221+0x5800] ;  /* 0x00580000dd4c783b */ /* 0x000ee20000000200 */
[----:B------:R-:W-:Y:S01]  /*2b20*/  IMAD R217, R5, 0x2, R220 ;  /* 0x0000000205d97824 */ /* 0x000fe200078e02dc */
[C---:B------:R-:W-:Y:S01]  /*2b30*/  IADD3 R209, R219.reuse, 0x1800, RZ ;  /* 0x00001800dbd17810 */ /* 0x040fe20007ffe0ff */
[----:B------:R-:W-:Y:S01]  /*2b40*/  IMAD R204, R0, 0x2, R219 ;  /* 0x0000000200cc7824 */ /* 0x000fe200078e02db */
[----:B------:R-:W3:Y:S01]  /*2b50*/  LDSM.16.M88.4 R68, [R221+0x6000] ;  /* 0x00600000dd44783b */ /* 0x000ee20000000200 */
[C---:B------:R-:W-:Y:S02]  /*2b60*/  IADD3 R208, R219.reuse, 0x2000, RZ ;  /* 0x00002000dbd07810 */ /* 0x040fe40007ffe0ff */
[C---:B------:R-:W-:Y:S01]  /*2b70*/  IADD3 R207, R219.reuse, 0x2800, RZ ;  /* 0x00002800dbcf7810 */ /* 0x040fe20007ffe0ff */
[----:B------:R-:W3:Y:S01]  /*2b80*/  LDSM.16.M88.4 R60, [R221+0x6800] ;  /* 0x00680000dd3c783b */ /* 0x000ee20000000200 */
[----:B------:R-:W-:-:S02]  /*2b90*/  IADD3 R206, R219, 0x3000, RZ ;  /* 0x00003000dbce7810 */ /* 0x000fc40007ffe0ff */
[C---:B------:R-:W-:Y:S01]  /*2ba0*/  @!P2 LEA R234, P1, R2.reuse, c[0x0][0x168], 0x1 ;  /* 0x00005a0002eaaa11 */ /* 0x040fe200078208ff */
[----:B------:R-:W3:Y:S01]  /*2bb0*/  LDSM.16.M88.4 R48, [R221+0x7000] ;  /* 0x00700000dd30783b */ /* 0x000ee20000000200 */
[C---:B------:R-:W-:Y:S02]  /*2bc0*/  IADD3 R205, R219.reuse, 0x3800, RZ ;  /* 0x00003800dbcd7810 */ /* 0x040fe40007ffe0ff */
[----:B------:R-:W-:Y:S01]  /*2bd0*/  @!P2 LEA.HI.X R235, R2, c[0x0][0x16c], R133, 0x1, P1 ;  /* 0x00005b0002ebaa11 */ /* 0x000fe200008f0c85 */
[----:B------:R-:W4:Y:S01]  /*2be0*/  LDSM.16.M88.4 R88, [R221+0x7800] ;  /* 0x00780000dd58783b */ /* 0x000f220000000200 */
[C---:B------:R-:W-:Y:S02]  /*2bf0*/  IADD3 R203, R219.reuse, 0x4000, RZ ;  /* 0x00004000dbcb7810 */ /* 0x040fe40007ffe0ff */
[C---:B------:R-:W-:Y:S01]  /*2c00*/  IADD3 R202, R219.reuse, 0x4800, RZ ;  /* 0x00004800dbca7810 */ /* 0x040fe20007ffe0ff */
[----:B------:R-:W-:Y:S01]  /*2c10*/  LDSM.16.M88.4 R108, [R220] ;  /* 0x00000000dc6c783b */ /* 0x000fe20000000200 */
[----:B------:R-:W-:-:S02]  /*2c20*/  IADD3 R201, R219, 0x5000, RZ ;  /* 0x00005000dbc97810 */ /* 0x000fc40007ffe0ff */
[C---:B------:R-:W-:Y:S01]  /*2c30*/  IADD3 R200, R219.reuse, 0x5800, RZ ;  /* 0x00005800dbc87810 */ /* 0x040fe20007ffe0ff */
[----:B------:R-:W4:Y:S01]  /*2c40*/  LDSM.16.M88.4 R52, [R219] ;  /* 0x00000000db34783b */ /* 0x000f220000000200 */
[C---:B------:R-:W-:Y:S02]  /*2c50*/  IADD3 R199, R219.reuse, 0x6000, RZ ;  /* 0x00006000dbc77810 */ /* 0x040fe40007ffe0ff */
[C---:B------:R-:W-:Y:S01]  /*2c60*/  IADD3 R198, R219.reuse, 0x6800, RZ ;  /* 0x00006800dbc67810 */ /* 0x040fe20007ffe0ff */
[----:B------:R-:W4:Y:S01]  /*2c70*/  LDSM.16.M88.4 R32, [R219+0x800] ;  /* 0x00080000db20783b */ /* 0x000f220000000200 */
[----:B-1----:R-:W-:Y:S01]  /*2c80*/  HMMA.16816.F32 R24, R28, R20, RZ ;  /* 0x000000141c18723c */ /* 0x002fe200000018ff */
[C---:B------:R-:W-:Y:S02]  /*2c90*/  IADD3 R197, R219.reuse, 0x7000, RZ ;  /* 0x00007000dbc57810 */ /* 0x040fe40007ffe0ff */
[----:B------:R-:W1:Y:S01]  /*2ca0*/  LDSM.16.M88.4 R92, [R219+0x1000] ;  /* 0x00100000db5c783b */ /* 0x000e620000000200 */
[----:B------:R-:W-:-:S03]  /*2cb0*/  IADD3 R196, R219, 0x7800, RZ ;  /* 0x00007800dbc47810 */ /* 0x000fc60007ffe0ff */
[----:B------:R-:W-:Y:S01]  /*2cc0*/  LDSM.16.M88.4 R120, [R219+0x1800] ;  /* 0x00180000db78783b */ /* 0x000fe20000000200 */
[C---:B--2---:R-:W-:Y:S03]  /*2cd0*/  HMMA.16816.F32 R16, R28.reuse, R12, RZ ;  /* 0x0000000c1c10723c */ /* 0x044fe600000018ff */
[----:B------:R-:W-:Y:S04]  /*2ce0*/  LDSM.16.M88.4 R100, [R218] ;  /* 0x00000000da64783b */ /* 0x000fe80000000200 */
[----:B------:R-:W-:Y:S01]  /*2cf0*/  LDSM.16.M88.4 R112, [R219+0x3800] ;  /* 0x00380000db70783b */ /* 0x000fe20000000200 */
[C---:B------:R-:W-:Y:S03]  /*2d00*/  HMMA.16816.F32 R8, R28.reuse, R84, RZ ;  /* 0x000000541c08723c */ /* 0x040fe600000018ff */
[----:B------:R-:W-:Y:S04]  /*2d10*/  LDSM.16.M88.4 R104, [R215+0x4000] ;  /* 0x00400000d768783b */ /* 0x000fe80000000200 */
[----:B------:R-:W-:Y:S01]  /*2d20*/  LDSM.16.M88.4 R96, [R215+0x4800] ;  /* 0x00480000d760783b */ /* 0x000fe20000000200 */
[C---:B---3--:R-:W-:Y:S03]  /*2d30*/  HMMA.16816.F32 R80, R28.reuse, R76, RZ ;  /* 0x0000004c1c50723c */ /* 0x048fe600000018ff */
        /* <DEDUP_REMOVED lines=28> */
[C---:B------:R-:W-:Y:S08]  /*2f00*/  HMMA.16816.F32 R80, R108.reuse, R120, R80 ;  /* 0x000000786c50723c */ /* 0x040ff00000001850 */
[C---:B------:R-:W-:Y:S01]  /*2f10*/  HMMA.16816.F32 R76, R108.reuse, R122, R76 ;  /* 0x0000007a6c4c723c */ /* 0x040fe2000000184c */
[----:B------:R-:W-:Y:S07]  /*2f20*/  LDSM.16.M88.4 R120, [R215+0xa800] ;  /* 0x00a80000d778783b */ /* 0x000fee0000000200 */
[C---:B---3--:R-:W-:Y:S08]  /*2f30*/  HMMA.16816.F32 R64, R108.reuse, R52, R64 ;  /* 0x000000346c40723c */ /* 0x048ff00000001840 */
[----:B------:R-:W-:Y:S01]  /*2f40*/  HMMA.16816.F32 R60, R108, R54, R60 ;  /* 0x000000366c3c723c */ /* 0x000fe2000000183c */
[----:B------:R-:W3:Y:S07]  /*2f50*/  LDSM.16.M88.4 R52, [R215+0x6800] ;  /* 0x00680000d734783b */ /* 0x000eee0000000200 */
[C---:B----4-:R-:W-:Y:S08]  /*2f60*/  HMMA.16816.F32 R8, R100.reuse, R32, R8 ;  /* 0x000000206408723c */ /* 0x050ff00000001808 */
[----:B------:R-:W-:Y:S01]  /*2f70*/  HMMA.16816.F32 R84, R100, R34, R84 ;  /* 0x000000226454723c */ /* 0x000fe20000001854 */
[----:B------:R-:W4:Y:S07]  /*2f80*/  LDSM.16.M88.4 R32, [R215+0x7000] ;  /* 0x00700000d720783b */ /* 0x000f2e0000000200 */
        /* <DEDUP_REMOVED lines=105> */
[----:B------:R-:W1:Y:S07]  /*3620*/  LDSM.16.M88.4 R88, [R204+0x6800] ;  /* 0x00680000cc58783b */ /* 0x000e6e0000000200 */
[C---:B------:R-:W-:Y:S08]  /*3630*/  HMMA.16816.F32 R56, R100.reuse, R108, R56 ;  /* 0x0000006c6438723c */ /* 0x040ff00000001838 */
[C---:B------:R-:W-:Y:S01]  /*3640*/  HMMA.16816.F32 R48, R100.reuse, R110, R48 ;  /* 0x0000006e6430723c */ /* 0x040fe20000001830 */
[----:B------:R-:W1:Y:S07]  /*3650*/  LDSM.16.M88.4 R108, [R204+0x4000] ;  /* 0x00400000cc6c783b */ /* 0x000e6e0000000200 */
[C---:B------:R-:W-:Y:S08]  /*3660*/  HMMA.16816.F32 R44, R100.reuse, R104, R44 ;  /* 0x00000068642c723c */ /* 0x040ff0000000182c */
[----:B------:R-:W-:Y:S01]  /*3670*/  HMMA.16816.F32 R28, R100, R106, R28 ;  /* 0x0000006a641c723c */ /* 0x000fe2000000181c */
[----:B------:R-:W1:Y:S04]  /*3680*/  LDSM.16.M88.4 R104, [R204+0x4800] ;  /* 0x00480000cc68783b */ /* 0x000e680000000200 */
[----:B------:R-:W1:Y:S03]  /*3690*/  LDSM.16.M88.4 R100, [R204+0x5000] ;  /* 0x00500000cc64783b */ /* 0x000e660000000200 */
[C---:B------:R-:W-:Y:S08]  /*36a0*/  HMMA.16816.F32 R72, R52.reuse, R124, R72 ;  /* 0x0000007c3448723c */ /* 0x040ff00000001848 */
[C---:B------:R-:W-:Y:S08]  /*36b0*/  HMMA.16816.F32 R68, R52.reuse, R126, R68 ;  /* 0x0000007e3444723c */ /* 0x040ff00000001844 */
[C---:B------:R-:W-:Y:S08]  /*36c0*/  HMMA.16816.F32 R64, R52.reuse, R120, R64 ;  /* 0x000000783440723c */ /* 0x040ff00000001840 */
[C---:B------:R-:W-:Y:S08]  /*36d0*/  HMMA.16816.F32 R24, R52.reuse, R96, R24 ;  /* 0x000000603418723c */ /* 0x040ff00000001818 */
[C---:B------:R-:W-:Y:S01]  /*36e0*/  HMMA.16816.F32 R20, R52.reuse, R98, R20 ;  /* 0x000000623414723c */ /* 0x040fe20000001814 */
[----:B------:R-:W1:Y:S07]  /*36f0*/  LDSM.16.M88.4 R96, [R204+0x5800] ;  /* 0x00580000cc60783b */ /* 0x000e6e0000000200 */
        /* <DEDUP_REMOVED lines=11> */
[----:B------:R-:W-:Y:S01]  /*37b0*/  LOP3.LUT R89, R130, 0xffffffe0, RZ, 0xc0, !PT ;  /* 0xffffffe082597812 */ /* 0x000fe200078ec0ff */
[----:B------:R-:W-:Y:S04]  /*37c0*/  HMMA.16816.F32 R24, R32, R108, R24 ;  /* 0x0000006c2018723c */ /* 0x000fe80000001818 */
[----:B------:R-:W-:-:S04]  /*37d0*/  IMAD.IADD R0, R6, 0x1, -R89 ;  /* 0x0000000106007824 */ /* 0x000fc800078e0a59 */
[----:B------:R-:W-:Y:S01]  /*37e0*/  HMMA.16816.F32 R20, R32, R110, R20 ;  /* 0x0000006e2014723c */ /* 0x000fe20000001814 */
[----:B------:R-:W-:-:S04]  /*37f0*/  SHF.R.S32.HI R89, RZ, 0x1f, R0 ;  /* 0x0000001fff597819 */ /* 0x000fc80000011400 */
[----:B------:R-:W-:-:S03]  /*3800*/  LEA.HI R236, R89, R0, RZ, 0x2 ;  /* 0x0000000059ec7211 */ /* 0x000fc600078f10ff */
[----:B------:R-:W-:Y:S01]  /*3810*/  HMMA.16816.F32 R16, R32, R104, R16 ;  /* 0x000000682010723c */ /* 0x000fe20000001810 */
[----:B------:R-:W-:-:S04]  /*3820*/  SHF.R.S32.HI R236, RZ, 0x2, R236 ;  /* 0x00000002ffec7819 */ /* 0x000fc800000114ec */
[----:B------:R-:W-:-:S03]  /*3830*/  IADD3 R129, R129, 0x1, R236 ;  /* 0x0000000181817810 */ /* 0x000fc60007ffe0ec */
[----:B------:R-:W-:Y:S01]  /*3840*/  HMMA.16816.F32 R12, R32, R106, R12 ;  /* 0x0000006a200c723c */ /* 0x000fe2000000180c */
[----:B------:R-:W-:-:S04]  /*3850*/  IADD3 R0, R43, R129, -R128 ;  /* 0x000000812b007210 */ /* 0x000fc80007ffe880 */
[----:B------:R-:W-:-:S03]  /*3860*/  IADD3 R0, R0, c[0x0][0x2e8], RZ ;  /* 0x0000ba0000007a10 */ /* 0x000fc60007ffe0ff */
[C---:B------:R-:W-:Y:S01]  /*3870*/  HMMA.16816.F32 R8, R32.reuse, R100, R8 ;  /* 0x000000642008723c */ /* 0x040fe20000001808 */
[C---:B------:R-:W-:Y:S02]  /*3880*/  IADD3 R134, R0.reuse, 0x8, RZ ;  /* 0x0000000800867810 */ /* 0x040fe40007ffe0ff */
[-C--:B------:R-:W-:Y:S02]  /*3890*/  IMNMX R135, R0, R43.reuse, PT ;  /* 0x0000002b00877217 */ /* 0x080fe40003800200 */
[----:B------:R-:W-:Y:S02]  /*38a0*/  IMNMX R134, R134, R43, PT ;  /* 0x0000002b86867217 */ /* 0x000fe40003800200 */
[----:B------:R-:W-:Y:S01]  /*38b0*/  LOP3.LUT R0, R39, R42, RZ, 0xfc, !PT ;  /* 0x0000002a27007212 */ /* 0x000fe200078efcff */
[C---:B------:R-:W-:Y:S08]  /*38c0*/  HMMA.16816.F32 R84, R32.reuse, R102, R84 ;  /* 0x000000662054723c */ /* 0x040ff00000001854 */
[C---:B------:R-:W-:Y:S08]  /*38d0*/  HMMA.16816.F32 R80, R32.reuse, R96, R80 ;  /* 0x000000602050723c */ /* 0x040ff00000001850 */
[C---:B------:R-:W-:Y:S08]  /*38e0*/  HMMA.16816.F32 R76, R32.reuse, R98, R76 ;  /* 0x00000062204c723c */ /* 0x040ff0000000184c */
[C---:B------:R-:W-:Y:S08]  /*38f0*/  HMMA.16816.F32 R60, R32.reuse, R90, R60 ;  /* 0x0000005a203c723c */ /* 0x040ff0000000183c */
[C---:B---3--:R-:W-:Y:S08]  /*3900*/  HMMA.16816.F32 R56, R32.reuse, R52, R56 ;  /* 0x000000342038723c */ /* 0x048ff00000001838 */
        /* <DEDUP_REMOVED lines=64> */
.L_x_3483:
[----:B------:R-:W-:-:S04]  /*3d10*/  LEA R6, -R3, RZ, 0x7 ;  /* 0x000000ff03067211 */ /* 0x000fc800078e39ff */
[----:B------:R-:W-:Y:S02]  /*3d20*/  SHF.R.S32.HI R32, RZ, 0x1f, R6 ;  /* 0x0000001fff207819 */ /* 0x000fe40000011406 */
.L_x_3484:
[----:B------:R-:W-:Y:S01]  /*3d30*/  IADD3 R2, P1, R6, R2, RZ ;  /* 0x0000000206027210 */ /* 0x000fe20007f3e0ff */
[----:B------:R-:W-:Y:S02]  /*3d40*/  IMAD.MOV.U32 R6, RZ, RZ, 0x5 ;  /* 0x00000005ff067424 */ /* 0x000fe400078e00ff */
[C---:B------:R-:W-:Y:S01]  /*3d50*/  IMAD.SHL.U32 R33, R3.reuse, 0x20, RZ ;  /* 0x0000002003217824 */ /* 0x040fe200078e00ff */
        /* <DEDUP_REMOVED lines=38> */
.L_x_3482:
[----:B------:R-:W-:Y:S02]  /*3fc0*/  IMAD.IADD R4, R4, 0x1, R193 ;  /* 0x0000000104047824 */ /* 0x000fe400078e02c1 */
[----:B------:R-:W-:-:S03]  /*3fd0*/  IMAD.SHL.U32 R216, R0, 0x2, RZ ;  /* 0x0000000200d87824 */ /* 0x000fc600078e00ff */
[C---:B------:R-:W-:Y:S01]  /*3fe0*/  IADD3 R6, R4.reuse, 0x1, RZ ;  /* 0x0000000104067810 */ /* 0x040fe20007ffe0ff */
        /* <DEDUP_REMOVED lines=13> */
[----:B------:R-:W-:Y:S02]  /*40c0*/  IADD3 R6, R4, 0x11, RZ ;  /* 0x0000001104067810 */ /* 0x000fe40007ffe0ff */
[----:B------:R-:W-:Y:S02]  /*40d0*/  FSEL R93, R21, -INF , !P5 ;  /* 0xff800000155d7808 */ /* 0x000fe40006800000 */
[----:B-1----:R-:W-:Y:S02]  /*40e0*/  FSEL R55, R23, -INF , !P1 ;  /* 0xff80000017377808 */ /* 0x002fe40004800000 */
        /* <DEDUP_REMOVED lines=48> */
[-C--:B------:R-:W-:Y:S01]  /*43f0*/  ISETP.GE.AND P5, PT, R6, R135.reuse, PT ;  /* 0x000000870600720c */ /* 0x080fe20003fa6270 */
[----:B------:R-:W-:Y:S01]  /*4400*/  LDSM.16.MT88.4 R84, [R213+0xc000] ;  /* 0x00c00000d554783b */ /* 0x000fe20000004200 */
[----:B------:R-:W-:-:S02]  /*4410*/  ISETP.GE.AND P2, PT, R3, R135, PT ;  /* 0x000000870300720c */ /* 0x000fc40003f46270 */
[----:B------:R-:W-:Y:S02]  /*4420*/  ISETP.GE.AND P4, PT, R3, R134, PT ;  /* 0x000000860300720c */ /* 0x000fe40003f86270 */
        /* <DEDUP_REMOVED lines=11> */
[----:B------:R-:W-:Y:S02]  /*44e0*/  FSEL R151, R76, -INF , !P2 ;  /* 0xff8000004c977808 */ /* 0x000fe40005000000 */
[----:B------:R-:W-:Y:S02]  /*44f0*/  ISETP.GE.AND P1, PT, R6, R134, PT ;  /* 0x000000860600720c */ /* 0x000fe40003f26270 */
[----:B------:R-:W-:Y:S02]  /*4500*/  ISETP.GE.AND P2, PT, R3, R135, PT ;  /* 0x000000870300720c */ /* 0x000fe40003f46270 */
[----:B------:R-:W-:Y:S02]  /*4510*/  IADD3 R6, R4, 0x48, RZ ;  /* 0x0000004804067810 */ /* 0x000fe40007ffe0ff */
[----:B------:R-:W-:Y:S02]  /*4520*/  FMNMX.FTZ R8, R24, R25, !PT ;  /* 0x0000001918087209 */ /* 0x000fe40007810000 */
[----:B------:R-:W-:-:S02]  /*4530*/  FSEL R247, R78, -INF , !P4 ;  /* 0xff8000004ef77808 */ /* 0x000fc40006000000 */
[----:B------:R-:W-:Y:S02]  /*4540*/  FSEL R245, R72, -INF , !P2 ;  /* 0xff80000048f57808 */ /* 0x000fe40005000000 */
[-C--:B------:R-:W-:Y:S02]  /*4550*/  ISETP.GE.AND P4, PT, R3, R134.reuse, PT ;  /* 0x000000860300720c */ /* 0x080fe40003f86270 */
[C---:B------:R-:W-:Y:S02]  /*4560*/  ISETP.GE.AND P3, PT, R6.reuse, R135, PT ;  /* 0x000000870600720c */ /* 0x040fe40003f66270 */
[----:B------:R-:W-:Y:S02]  /*4570*/  ISETP.GE.AND P2, PT, R6, R134, PT ;  /* 0x000000860600720c */ /* 0x000fe40003f46270 */
[----:B------:R-:W-:Y:S02]  /*4580*/  IADD3 R3, R4, 0x41, RZ ;  /* 0x0000004104037810 */ /* 0x000fe40007ffe0ff */
[----:B------:R-:W-:-:S02]  /*4590*/  FMNMX.FTZ R6, R91, R8, !PT ;  /* 0x000000085b067209 */ /* 0x000fc40007810000 */
[----:B------:R-:W-:Y:S02]  /*45a0*/  ISETP.GE.AND P5, PT, R3, R134, PT ;  /* 0x000000860300720c */ /* 0x000fe40003fa6270 */
[----:B------:R-:W-:Y:S02]  /*45b0*/  FMNMX.FTZ R6, R93, R6, !PT ;  /* 0x000000065d067209 */ /* 0x000fe40007810000 */
[----:B------:R-:W-:Y:S02]  /*45c0*/  FSEL R159, R79, -INF , !P1 ;  /* 0xff8000004f9f7808 */ /* 0x000fe40004800000 */
[----:B------:R-:W-:Y:S01]  /*45d0*/  FSEL R179, R75, -INF , !P5 ;  /* 0xff8000004bb37808 */ /* 0x000fe20006800000 */
[----:B------:R-:W-:Y:S01]  /*45e0*/  LDSM.16.MT88.4 R76, [R214+0xc000] ;  /* 0x00c00000d64c783b */ /* 0x000fe20000004200 */
[----:B------:R-:W-:Y:S02]  /*45f0*/  FMNMX.FTZ R6, R53, R6, !PT ;  /* 0x0000000635067209 */ /* 0x000fe40007810000 */
[----:B------:R-:W-:-:S02]  /*4600*/  ISETP.GE.AND P1, PT, R3, R135, PT ;  /* 0x000000870300720c */ /* 0x000fc40003f26270 */
[C---:B------:R-:W-:Y:S02]  /*4610*/  ISETP.GE.AND P5, PT, R4.reuse, R134, PT ;  /* 0x000000860400720c */ /* 0x040fe40003fa6270 */
[----:B------:R-:W-:Y:S02]  /*4620*/  IADD3 R3, R4, 0x49, RZ ;  /* 0x0000004904037810 */ /* 0x000fe40007ffe0ff */
[----:B------:R-:W-:Y:S02]  /*4630*/  FMNMX.FTZ R8, R17, R6, !PT ;  /* 0x0000000611087209 */ /* 0x000fe40007810000 */
[----:B------:R-:W-:Y:S02]  /*4640*/  FSEL R241, R74, -INF , !P4 ;  /* 0xff8000004af17808 */ /* 0x000fe40006000000 */
[----:B------:R-:W-:Y:S02]  /*4650*/  FSEL R173, R73, -INF , !P1 ;  /* 0xff80000049ad7808 */ /* 0x000fe40004800000 */
[----:B------:R-:W-:-:S02]  /*4660*/  FSEL R27, R27, -INF , !P6 ;  /* 0xff8000001b1b7808 */ /* 0x000fc40007000000 */
[----:B------:R-:W-:Y:S02]  /*4670*/  FSEL R26, R26, -INF , !P5 ;  /* 0xff8000001a1a7808 */ /* 0x000fe40006800000 */
[C---:B------:R-:W-:Y:S02]  /*4680*/  ISETP.GE.AND P4, PT, R3.reuse, R135, PT ;  /* 0x000000870300720c */ /* 0x040fe40003f86270 */
[----:B------:R-:W-:Y:S02]  /*4690*/  ISETP.GE.AND P1, PT, R3, R134, PT ;  /* 0x000000860300720c */ /* 0x000fe40003f26270 */
[C---:B------:R-:W-:Y:S02]  /*46a0*/  IADD3 R3, R4.reuse, 0x50, RZ ;  /* 0x0000005004037810 */ /* 0x040fe40007ffe0ff */
[----:B------:R-:W-:Y:S02]  /*46b0*/  IADD3 R6, R4, 0x51, RZ ;  /* 0x0000005104067810 */ /* 0x000fe40007ffe0ff */
[----:B------:R-:W-:-:S02]  /*46c0*/  FMNMX.FTZ R8, R23, R8, !PT ;  /* 0x0000000817087209 */ /* 0x000fc40007810000 */
[----:B------:R-:W-:Y:S02]  /*46d0*/  FMNMX.FTZ R10, R26, R27, !PT ;  /* 0x0000001b1a0a7209 */ /* 0x000fe40007810000 */
[----:B------:R-:W-:Y:S02]  /*46e0*/  FSEL R175, R68, -INF , !P3 ;  /* 0xff80000044af7808 */ /* 0x000fe40005800000 */
[CC--:B------:R-:W-:Y:S02]  /*46f0*/  ISETP.GE.AND P6, PT, R3.reuse, R135.reuse, PT ;  /* 0x000000870300720c */ /* 0x0c0fe40003fc6270 */
[----:B------:R-:W-:Y:S02]  /*4700*/  ISETP.GE.AND P3, PT, R3, R134, PT ;  /* 0x000000860300720c */ /* 0x000fe40003f66270 */
[----:B------:R-:W-:Y:S02]  /*4710*/  FSEL R183, R70, -INF , !P2 ;  /* 0xff80000046b77808 */ /* 0x000fe40005000000 */
[----:B------:R-:W-:-:S02]  /*4720*/  ISETP.GE.AND P5, PT, R6, R135, PT ;  /* 0x000000870600720c */ /* 0x000fc40003fa6270 */
[----:B------:R-:W-:Y:S02]  /*4730*/  FMNMX.FTZ R3, R13, R8, !PT ;  /* 0x000000080d037209 */ /* 0x000fe40007810000 */
        /* <DEDUP_REMOVED lines=8> */
[----:B------:R-:W-:Y:S02]  /*47c0*/  IADD3 R3, R4, 0x59, RZ ;  /* 0x0000005904037810 */ /* 0x000fe40007ffe0ff */
[----:B------:R-:W-:Y:S02]  /*47d0*/  FMNMX.FTZ R9, R39, R6, !PT ;  /* 0x0000000627097209 */ /* 0x000fe40007810000 */
[----:B------:R-:W-:-:S02]  /*47e0*/  FMNMX.FTZ R10, R35, R10, !PT ;  /* 0x0000000a230a7209 */ /* 0x000fc40007810000 */
[----:B------:R-:W-:Y:S02]  /*47f0*/  FSEL R237, R64, -INF , !P6 ;  /* 0xff80000040ed7808 */ /* 0x000fe40007000000 */
[----:B------:R-:W-:Y:S02]  /*4800*/  FSEL R187, R66, -INF , !P3 ;  /* 0xff80000042bb7808 */ /* 0x000fe40005800000 */
[C---:B------:R-:W-:Y:S02]  /*4810*/  ISETP.GE.AND P6, PT, R3.reuse, R135, PT ;  /* 0x000000870300720c */ /* 0x040fe40003fc6270 */
[----:B------:R-:W-:Y:S02]  /*4820*/  FMNMX.FTZ R6, R138, R9, !PT ;  /* 0x000000098a067209 */ /* 0x000fe40007810000 */
[----:B------:R-:W-:Y:S02]  /*4830*/  ISETP.GE.AND P3, PT, R3, R134, PT ;  /* 0x000000860300720c */ /* 0x000fe40003f66270 */
        /* <DEDUP_REMOVED lines=8> */
[----:B------:R-:W-:Y:S02]  /*48c0*/  FSEL R239, R71, -INF , !P1 ;  /* 0xff80000047ef7808 */ /* 0x000fe40004800000 */
[C---:B------:R-:W-:Y:S01]  /*48d0*/  ISETP.GE.AND P4, PT, R8.reuse, R135, PT ;  /* 0x000000870800720c */ /* 0x040fe20003f86270 */
[----:B------:R-:W-:Y:S01]  /*48e0*/  LDSM.16.MT88.4 R68, [R216+0xc000] ;  /* 0x00c00000d844783b */ /* 0x000fe20000004200 */
[----:B------:R-:W-:Y:S02]  /*48f0*/  ISETP.GE.AND P1, PT, R8, R134, PT ;  /* 0x000000860800720c */ /* 0x000fe40003f26270 */
[----:B------:R-:W-:Y:S02]  /*4900*/  IADD3 R8, R4, 0x60, RZ ;  /* 0x0000006004087810 */ /* 0x000fe40007ffe0ff */
[----:B------:R-:W-:-:S02]  /*4910*/  FMNMX.FTZ R6, R140, R9, !PT ;  /* 0x000000098c067209 */ /* 0x000fc40007810000 */
[----:B------:R-:W-:Y:S02]  /*4920*/  FSEL R195, R65, -INF , !P5 ;  /* 0xff80000041c37808 */ /* 0x000fe40006800000 */
[----:B------:R-:W-:Y:S02]  /*4930*/  FSEL R185, R67, -INF , !P2 ;  /* 0xff80000043b97808 */ /* 0x000fe40005000000 */
[C---:B------:R-:W-:Y:S02]  /*4940*/  ISETP.GE.AND P5, PT, R8.reuse, R135, PT ;  /* 0x000000870800720c */ /* 0x040fe40003fa6270 */
[----:B------:R-:W-:Y:S02]  /*4950*/  ISETP.GE.AND P2, PT, R8, R134, PT ;  /* 0x000000860800720c */ /* 0x000fe40003f46270 */
        /* <DEDUP_REMOVED lines=12> */
[----:B------:R-:W-:Y:S02]  /*4a20*/  FSEL R191, R60, -INF , !P4 ;  /* 0xff8000003cbf7808 */ /* 0x000fe40006000000 */
[----:B------:R-:W-:-:S02]  /*4a30*/  FMNMX.FTZ R12, R195, R12, !PT ;  /* 0x0000000cc30c7209 */ /* 0x000fc40007810000 */
[----:B------:R-:W-:Y:S02]  /*4a40*/  FMNMX.FTZ R10, R183, R10, !PT ;  /* 0x0000000ab70a7209 */ /* 0x000fe40007810000 */
[----:B------:R-:W-:Y:S02]  /*4a50*/  IADD3 R3, R4, 0x61, RZ ;  /* 0x0000006104037810 */ /* 0x000fe40007ffe0ff */
[----:B------:R-:W-:Y:S02]  /*4a60*/  FSEL R189, R61, -INF , !P6 ;  /* 0xff8000003dbd7808 */ /* 0x000fe40007000000 */
[----:B------:R-:W-:Y:S02]  /*4a70*/  FMNMX.FTZ R12, R191, R12, !PT ;  /* 0x0000000cbf0c7209 */ /* 0x000fe40007810000 */
[----:B------:R-:W-:Y:S02]  /*4a80*/  FMNMX.FTZ R10, R239, R10, !PT ;  /* 0x0000000aef0a7209 */ /* 0x000fe40007810000 */
[----:B------:R-:W-:-:S02]  /*4a90*/  FSEL R181, R62, -INF , !P1 ;  /* 0xff8000003eb57808 */ /* 0x000fc40004800000 */
[C---:B------:R-:W-:Y:S02]  /*4aa0*/  ISETP.GE.AND P4, PT, R3.reuse, R135, PT ;  /* 0x000000870300720c */ /* 0x040fe40003f86270 */
[----:B------:R-:W-:Y:S02]  /*4ab0*/  ISETP.GE.AND P1, PT, R3, R134, PT ;  /* 0x000000860300720c */ /* 0x000fe40003f26270 */
[----:B------:R-:W-:Y:S02]  /*4ac0*/  IADD3 R3, R4, 0x68, RZ ;  /* 0x0000006804037810 */ /* 0x000fe40007ffe0ff */
[----:B------:R-:W-:Y:S02]  /*4ad0*/  FSEL R171, R56, -INF , !P5 ;  /* 0xff80000038ab7808 */ /* 0x000fe40006800000 */
[----:B------:R-:W-:Y:S02]  /*4ae0*/  FMNMX.FTZ R12, R189, R12, !PT ;  /* 0x0000000cbd0c7209 */ /* 0x000fe40007810000 */
[----:B------:R-:W-:-:S02]  /*4af0*/  FMNMX.FTZ R10, R187, R10, !PT ;  /* 0x0000000abb0a7209 */ /* 0x000fc40007810000 */
        /* <DEDUP_REMOVED lines=15> */
[----:B------:R-:W-:Y:S02]  /*4bf0*/  FSEL R163, R58, -INF , !P2 ;  /* 0xff8000003aa37808 */ /* 0x000fe40005000000 */
[----:B------:R-:W-:Y:S02]  /*4c00*/  FMNMX.FTZ R10, R177, R10, !PT ;  /* 0x0000000ab10a7209 */ /* 0x000fe40007810000 */
[----:B------:R-:W-:-:S02]  /*4c10*/  ISETP.GE.AND P3, PT, R3, R134, PT ;  /* 0x000000860300720c */ /* 0x000fc40003f66270 */
[----:B------:R-:W-:Y:S02]  /*4c20*/  IADD3 R3, R4, 0x78, RZ ;  /* 0x0000007804037810 */ /* 0x000fe40007ffe0ff */
[----:B------:R-:W-:Y:S02]  /*4c30*/  ISETP.GE.AND P6, PT, R6, R135, PT ;  /* 0x000000870600720c */ /* 0x000fe40003fc6270 */
[----:B------:R-:W-:Y:S02]  /*4c40*/  FSEL R149, R44, -INF , !P4 ;  /* 0xff8000002c957808 */ /* 0x000fe40006000000 */
[----:B------:R-:W-:Y:S02]  /*4c50*/  FMNMX.FTZ R12, R165, R12, !PT ;  /* 0x0000000ca50c7209 */ /* 0x000fe40007810000 */
        /* <DEDUP_REMOVED lines=14> */
[----:B------:R-:W-:Y:S02]  /*4d40*/  FMNMX.FTZ R10, R157, R10, !PT ;  /* 0x0000000a9d0a7209 */ /* 0x000fe40007810000 */
[----:B------:R-:W-:Y:S02]  /*4d50*/  FSEL R141, R29, -INF , !P4 ;  /* 0xff8000001d8d7808 */ /* 0x000fe40006000000 */
[----:B------:R-:W-:Y:S02]  /*4d60*/  FMNMX.FTZ R12, R145, R12, !PT ;  /* 0x0000000c910c7209 */ /* 0x000fe40007810000 */
[----:B------:R-:W-:Y:S02]  /*4d70*/  ISETP.GE.AND P1, PT, R6, R134, PT ;  /* 0x000000860600720c */ /* 0x000fe40003f26270 */
[----:B------:R-:W-:Y:S02]  /*4d80*/  FSEL R139, R46, -INF , !P2 ;  /* 0xff8000002e8b7808 */ /* 0x000fe40005000000 */
[----:B------:R-:W-:-:S02]  /*4d90*/  FMNMX.FTZ R10, R155, R10, !PT ;  /* 0x0000000a9b0a7209 */ /* 0x000fc40007810000 */
[----:B------:R-:W-:Y:S02]  /*4da0*/  FMNMX.FTZ R9, R141, R12, !PT ;  /* 0x0000000c8d097209 */ /* 0x000fe40007810000 */
[----:B------:R-:W-:Y:S02]  /*4db0*/  ISETP.GE.AND P2, PT, R3, R134, PT ;  /* 0x000000860300720c */ /* 0x000fe40003f46270 */
[----:B------:R-:W-:Y:S01]  /*4dc0*/  FSEL R137, R47, -INF , !P1 ;  /* 0xff8000002f897808 */ /* 0x000fe20004800000 */
[----:B------:R-:W1:Y:S01]  /*4dd0*/  SHFL.BFLY PT, R8, R9, 0x2, 0x1f ;  /* 0x0c401f0009087f89 */ /* 0x000e6200000e0000 */
[----:B------:R-:W-:Y:S02]  /*4de0*/  FMNMX.FTZ R10, R139, R10, !PT ;  /* 0x0000000a8b0a7209 */ /* 0x000fe40007810000 */
[----:B------:R-:W-:Y:S02]  /*4df0*/  ISETP.GE.AND P1, PT, R4, R134, PT ;  /* 0x000000860400720c */ /* 0x000fe40003f26270 */
[----:B------:R-:W-:-:S02]  /*4e00*/  FSEL R67, R30, -INF , !P2 ;  /* 0xff8000001e437808 */ /* 0x000fc40005000000 */
[----:B------:R-:W-:Y:S02]  /*4e10*/  FMNMX.FTZ R10, R137, R10, !PT ;  /* 0x0000000a890a7209 */ /* 0x000fe40007810000 */
[----:B------:R-:W-:Y:S02]  /*4e20*/  FSEL R65, R31, -INF , !P1 ;  /* 0xff8000001f417808 */ /* 0x000fe40004800000 */
[----:B------:R-:W-:Y:S01]  /*4e30*/  FMNMX.FTZ R6, R67, R10, !PT ;  /* 0x0000000a43067209 */ /* 0x000fe20007810000 */
[----:B------:R-:W-:Y:S01]  /*4e40*/  LDSM.16.MT88.4 R28, [R213+0x10800] ;  /* 0x01080000d51c783b */ /* 0x000fe20000004200 */
[----:B------:R-:W-:Y:S02]  /*4e50*/  ISETP.GT.AND P4, PT, R228, R225, PT ;  /* 0x000000e1e400720c */ /* 0x000fe40003f84270 */
[----:B------:R-:W-:-:S05]  /*4e60*/  FMNMX.FTZ R6, R65, R6, !PT ;  /* 0x0000000641067209 */ /* 0x000fca0007810000 */
        /* <DEDUP_REMOVED lines=8> */
[----:B------:R-:W-:-:S05]  /*4ef0*/  FMUL.FTZ R136, R132, c[0x0][0x23c] ;  /* 0x00008f0084887a20 */ /* 0x000fca0000410000 */
[----:B------:R-:W-:-:S05]  /*4f00*/  FSEL R136, R136, RZ, P1 ;  /* 0x000000ff88887208 */ /* 0x000fca0000800000 */
[--C-:B------:R-:W-:Y:S02]  /*4f10*/  FFMA.FTZ R54, R93, c[0x0][0x23c], -R136.reuse ;  /* 0x00008f005d367a23 */ /* 0x100fe40000010888 */
[----:B------:R-:W1:Y:S01]  /*4f20*/  LDSM.16.MT88.4 R92, [R212+0xc000] ;  /* 0x00c00000d45c783b */ /* 0x000e620000004200 */
[--C-:B------:R-:W-:Y:S01]  /*4f30*/  FFMA.FTZ R61, R24, c[0x0][0x23c], -R136.reuse ;  /* 0x00008f00183d7a23 */ /* 0x100fe20000010888 */
[----:B--2---:R-:W-:Y:S01]  /*4f40*/  FMNMX.FTZ R3, R4, R3, !PT ;  /* 0x0000000304037209 */ /* 0x004fe20007810000 */
[--C-:B------:R-:W-:Y:S01]  /*4f50*/  FFMA.FTZ R58, R25, c[0x0][0x23c], -R136.reuse ;  /* 0x00008f00193a7a23 */ /* 0x100fe20000010888 */
[----:B------:R-:W2:Y:S01]  /*4f60*/  LDSM.16.MT88.4 R4, [R212+0x10000] ;  /* 0x01000000d404783b */ /* 0x000ea20000004200 */
[--C-:B------:R-:W-:Y:S01]  /*4f70*/  FFMA.FTZ R59, R91, c[0x0][0x23c], -R136.reuse ;  /* 0x00008f005b3b7a23 */ /* 0x100fe20000010888 */
[C---:B------:R-:W-:Y:S01]  /*4f80*/  FSETP.NEU.FTZ.AND P1, PT, R3.reuse, -INF , PT ;  /* 0xff8000000300780b */ /* 0x040fe20003f3d000 */
[----:B------:R-:W-:Y:S01]  /*4f90*/  FMUL.FTZ R64, R3, c[0x0][0x23c] ;  /* 0x00008f0003407a20 */ /* 0x000fe20000410000 */
[----:B------:R-:W-:Y:S01]  /*4fa0*/  MUFU.EX2 R61, R61 ;  /* 0x0000003d003d7308 */ /* 0x000fe20000000800 */
[----:B------:R-:W-:-:S02]  /*4fb0*/  FFMA.FTZ R49, R13, c[0x0][0x23c], -R136 ;  /* 0x00008f000d317a23 */ /* 0x000fc40000010888 */
[----:B------:R-:W3:Y:S01]  /*4fc0*/  LDSM.16.MT88.4 R12, [R212+0xc800] ;  /* 0x00c80000d40c783b */ /* 0x000ee20000004200 */
[----:B------:R-:W-:Y:S01]  /*4fd0*/  FSEL R64, R64, RZ, P1 ;  /* 0x000000ff40407208 */ /* 0x000fe20000800000 */
[--C-:B------:R-:W-:Y:S02]  /*4fe0*/  FFMA.FTZ R56, R53, c[0x0][0x23c], -R136.reuse ;  /* 0x00008f0035387a23 */ /* 0x100fe40000010888 */
[----:B------:R-:W-:Y:S01]  /*4ff0*/  FFMA.FTZ R53, R17, c[0x0][0x23c], -R136 ;  /* 0x00008f0011357a23 */ /* 0x000fe20000010888 */
[----:B------:R-:W4:Y:S01]  /*5000*/  MUFU.EX2 R58, R58 ;  /* 0x0000003a003a7308 */ /* 0x000f220000000800 */
[--C-:B------:R-:W-:Y:S02]  /*5010*/  FFMA.FTZ R63, R26, c[0x0][0x23c], -R64.reuse ;  /* 0x00008f001a3f7a23 */ /* 0x100fe40000010840 */
[--C-:B------:R-:W-:Y:S02]  /*5020*/  FFMA.FTZ R62, R27, c[0x0][0x23c], -R64.reuse ;  /* 0x00008f001b3e7a23 */ /* 0x100fe40000010840 */
[--C-:B------:R-:W-:Y:S01]  /*5030*/  FFMA.FTZ R60, R89, c[0x0][0x23c], -R64.reuse ;  /* 0x00008f00593c7a23 */ /* 0x100fe20000010840 */
[----:B------:R-:W5:Y:S01]  /*5040*/  LDSM.16.MT88.4 R24, [R216+0xc800] ;  /* 0x00c80000d818783b */ /* 0x000f620000004200 */
[----:B------:R-:W-:Y:S01]  /*5050*/  FFMA.FTZ R55, R55, c[0x0][0x23c], -R64 ;  /* 0x00008f0037377a23 */ /* 0x000fe20000010840 */
[----:B------:R-:W-:Y:S01]  /*5060*/  MUFU.EX2 R59, R59 ;  /* 0x0000003b003b7308 */ /* 0x000fe20000000800 */
[----:B------:R-:W-:-:S02]  /*5070*/  FFMA.FTZ R52, R23, c[0x0][0x23c], -R136 ;  /* 0x00008f0017347a23 */ /* 0x000fc40000010888 */
[--C-:B------:R-:W-:Y:S02]  /*5080*/  FFMA.FTZ R57, R21, c[0x0][0x23c], -R64.reuse ;  /* 0x00008f0015397a23 */ /* 0x100fe40000010840 */
[--C-:B------:R-:W-:Y:S01]  /*5090*/  FFMA.FTZ R50, R19, c[0x0][0x23c], -R64.reuse ;  /* 0x00008f0013327a23 */ /* 0x100fe20000010840 */
[----:B------:R-:W1:Y:S01]  /*50a0*/  LDSM.16.MT88.4 R20, [R214+0xc800] ;  /* 0x00c80000d614783b */ /* 0x000e620000004200 */
[--C-:B------:R-:W-:Y:S01]  /*50b0*/  FFMA.FTZ R51, R35, c[0x0][0x23c], -R64.reuse ;  /* 0x00008f0023337a23 */ /* 0x100fe20000010840 */
[----:B------:R-:W2:Y:S01]  /*50c0*/  MUFU.EX2 R54, R54 ;  /* 0x0000003600367308 */ /* 0x000ea20000000800 */
[----:B----4-:R-:W-:Y:S01]  /*50d0*/  F2FP.PACK_AB R116, R58, R61 ;  /* 0x0000003d3a74723e */ /* 0x010fe200000000ff */
[--C-:B------:R-:W-:Y:S01]  /*50e0*/  FFMA.FTZ R46, R33, c[0x0][0x23c], -R64.reuse ;  /* 0x00008f00212e7a23 */ /* 0x100fe20000010840 */
[----:B------:R-:W4:Y:S01]  /*50f0*/  LDSM.16.MT88.4 R16, [R213+0xc800] ;  /* 0x00c80000d510783b */ /* 0x000f220000004200 */
[----:B------:R-:W-:Y:S02]  /*5100*/  FFMA.FTZ R47, R42, c[0x0][0x23c], -R64 ;  /* 0x00008f002a2f7a23 */ /* 0x000fe40000010840 */
[--C-:B------:R-:W-:Y:S01]  /*5110*/  FFMA.FTZ R48, R148, c[0x0][0x23c], -R136.reuse ;  /* 0x00008f0094307a23 */ /* 0x100fe20000010888 */
[----:B------:R-:W1:Y:S01]  /*5120*/  LDSM.16.MT88.4 R32, [R214+0x10800] ;  /* 0x01080000d620783b */ /* 0x000e620000004200 */
[----:B------:R-:W-:Y:S01]  /*5130*/  MUFU.EX2 R63, R63 ;  /* 0x0000003f003f7308 */ /* 0x000fe20000000800 */
[----:B------:R-:W-:-:S02]  /*5140*/  FFMA.FTZ R45, R144, c[0x0][0x23c], -R136 ;  /* 0x00008f00902d7a23 */ /* 0x000fc40000010888 */
[--C-:B------:R-:W-:Y:S02]  /*5150*/  FFMA.FTZ R44, R146, c[0x0][0x23c], -R136.reuse ;  /* 0x00008f00922c7a23 */ /* 0x100fe40000010888 */
[----:B------:R-:W-:Y:S02]  /*5160*/  FFMA.FTZ R39, R39, c[0x0][0x23c], -R136 ;  /* 0x00008f0027277a23 */ /* 0x000fe40000010888 */
[--C-:B------:R-:W-:Y:S01]  /*5170*/  FFMA.FTZ R42, R142, c[0x0][0x23c], -R64.reuse ;  /* 0x00008f008e2a7a23 */ /* 0x100fe20000010840 */
[----:B------:R-:W3:Y:S01]  /*5180*/  MUFU.EX2 R62, R62 ;  /* 0x0000003e003e7308 */ /* 0x000ee20000000800 */
[----:B--2---:R-:W-:Y:S01]  /*5190*/  F2FP.PACK_AB R118, R54, R59 ;  /* 0x0000003b3676723e */ /* 0x004fe200000000ff */
[--C-:B------:R-:W-:Y:S02]  /*51a0*/  FFMA.FTZ R43, R43, c[0x0][0x23c], -R64.reuse ;  /* 0x00008f002b2b7a23 */ /* 0x100fe40000010840 */
[----:B------:R-:W-:Y:S02]  /*51b0*/  FFMA.FTZ R0, R140, c[0x0][0x23c], -R64 ;  /* 0x00008f008c007a23 */ /* 0x000fe40000010840 */
[----:B------:R-:W-:-:S02]  /*51c0*/  FFMA.FTZ R66, R138, c[0x0][0x23c], -R136 ;  /* 0x00008f008a427a23 */ /* 0x000fc40000010888 */
[----:B------:R-:W-:Y:S01]  /*51d0*/  MUFU.EX2 R60, R60 ;  /* 0x0000003c003c7308 */ /* 0x000fe20000000800 */
[----:B------:R-:W-:Y:S02]  /*51e0*/  FFMA.FTZ R140, R153, c[0x0][0x23c], -R64 ;  /* 0x00008f00998c7a23 */ /* 0x000fe40000010840 */
[--C-:B------:R-:W-:Y:S02]  /*51f0*/  FFMA.FTZ R143, R143, c[0x0][0x23c], -R136.reuse ;  /* 0x00008f008f8f7a23 */ /* 0x100fe40000010888 */
[--C-:B------:R-:W-:Y:S02]  /*5200*/  FFMA.FTZ R151, R151, c[0x0][0x23c], -R136.reuse ;  /* 0x00008f0097977a23 */ /* 0x100fe40000010888 */
[----:B------:R-:W-:Y:S01]  /*5210*/  FFMA.FTZ R138, R251, c[0x0][0x23c], -R136 ;  /* 0x00008f00fb8a7a23 */ /* 0x000fe20000010888 */
[----:B------:R-:W2:Y:S01]  /*5220*/  MUFU.EX2 R55, R55 ;  /* 0x0000003700377308 */ /* 0x000ea20000000800 */
[----:B---3--:R-:W-:Y:S01]  /*5230*/  F2FP.PACK_AB R117, R62, R63 ;  /* 0x0000003f3e75723e */ /* 0x008fe200000000ff */
        /* <DEDUP_REMOVED lines=8> */
[----:B--2---:R-:W-:Y:S01]  /*52c0*/  F2FP.PACK_AB R119, R55, R60 ;  /* 0x0000003c3777723e */ /* 0x004fe200000000ff */
[----:B------:R-:W2:Y:S01]  /*52d0*/  MUFU.EX2 R53, R53 ;  /* 0x0000003500357308 */ /* 0x000ea20000000800 */
[----:B------:R-:W-:-:S02]  /*52e0*/  FFMA.FTZ R146, R243, c[0x0][0x23c], -R136 ;  /* 0x00008f00f3927a23 */ /* 0x000fc40000010888 */
[--C-:B------:R-:W-:Y:S02]  /*52f0*/  FFMA.FTZ R148, R241, c[0x0][0x23c], -R64.reuse ;  /* 0x00008f00f1947a23 */ /* 0x100fe40000010840 */
[--C-:B------:R-:W-:Y:S01]  /*5300*/  FFMA.FTZ R179, R179, c[0x0][0x23c], -R64.reuse ;  /* 0x00008f00b3b37a23 */ /* 0x100fe20000010840 */
[C---:B-1----:R-:W-:Y:S01]  /*5310*/  HMMA.16816.F32 R88, R116.reuse, R92, RZ ;  /* 0x0000005c7458723c */ /* 0x042fe200000018ff */
[----:B------:R-:W-:Y:S01]  /*5320*/  FFMA.FTZ R183, R239, c[0x0][0x23c], -R64 ;  /* 0x00008f00efb77a23 */ /* 0x000fe20000010840 */
        /* <DEDUP_REMOVED lines=11> */
[----:B------:R-:W-:Y:S01]  /*53e0*/  FFMA.FTZ R177, R177, c[0x0][0x23c], -R64 ;  /* 0x00008f00b1b17a23 */ /* 0x000fe20000010840 */
[----:B------:R-:W-:Y:S01]  /*53f0*/  MUFU.EX2 R57, R57 ;  /* 0x0000003900397308 */ /* 0x000fe20000000800 */
[--C-:B------:R-:W-:Y:S02]  /*5400*/  FFMA.FTZ R160, R171, c[0x0][0x23c], -R136.reuse ;  /* 0x00008f00aba07a23 */ /* 0x100fe40000010888 */
[--C-:B------:R-:W-:Y:S02]  /*5410*/  FFMA.FTZ R169, R169, c[0x0][0x23c], -R136.reuse ;  /* 0x00008f00a9a97a23 */ /* 0x100fe40000010888 */
[--C-:B------:R-:W-:Y:S01]  /*5420*/  FFMA.FTZ R162, R167, c[0x0][0x23c], -R136.reuse ;  /* 0x00008f00a7a27a23 */ /* 0x100fe20000010888 */
[----:B------:R-:W-:Y:S01]  /*5430*/  HMMA.16816.F32 R100, R116, R102, RZ ;  /* 0x000000667464723c */ /* 0x000fe200000018ff */
[----:B------:R-:W-:Y:S01]  /*5440*/  FFMA.FTZ R165, R165, c[0x0][0x23c], -R136 ;  /* 0x00008f00a5a57a23 */ /* 0x000fe20000010888 */
[----:B------:R-:W1:Y:S01]  /*5450*/  MUFU.EX2 R50, R50 ;  /* 0x0000003200327308 */ /* 0x000e620000000800 */
        /* <DEDUP_REMOVED lines=11> */
[----:B------:R-:W3:Y:S01]  /*5510*/  MUFU.EX2 R46, R46 ;  /* 0x0000002e002e7308 */ /* 0x000ee20000000800 */
[----:B------:R-:W-:-:S02]  /*5520*/  FFMA.FTZ R241, R141, c[0x0][0x23c], -R136 ;  /* 0x00008f008df17a23 */ /* 0x000fc40000010888 */
[----:B------:R-:W-:Y:S02]  /*5530*/  FADD.FTZ R59, R54, R59 ;  /* 0x0000003b363b7221 */ /* 0x000fe40000010000 */
[----:B------:R-:W-:Y:S01]  /*5540*/  FADD.FTZ R60, R55, R60 ;  /* 0x0000003c373c7221 */ /* 0x000fe20000010000 */
        /* <DEDUP_REMOVED lines=15> */
[----:B------:R-:W3:Y:S06]  /*5640*/  MUFU.EX2 R0, R0 ;  /* 0x0000000000007308 */ /* 0x000eec0000000800 */
[C---:B------:R-:W-:Y:S02]  /*5650*/  HMMA.16816.F32 R120, R116.reuse, R4, RZ ;  /* 0x000000047478723c */ /* 0x040fe400000018ff */
[----:B------:R-:W-:Y:S05]  /*5660*/  MUFU.EX2 R66, R66 ;  /* 0x0000004200427308 */ /* 0x000fea0000000800 */
[----:B--2---:R-:W-:Y:S01]  /*5670*/  F2FP.PACK_AB R4, R53, R56 ;  /* 0x000000383504723e */ /* 0x004fe200000000ff */
[----:B------:R-:W-:Y:S01]  /*5680*/  HMMA.16816.F32 R116, R116, R6, RZ ;  /* 0x000000067474723c */ /* 0x000fe200000018ff */
[----:B-1----:R-:W-:Y:S01]  /*5690*/  F2FP.PACK_AB R5, R50, R57 ;  /* 0x000000393205723e */ /* 0x002fe200000000ff */
[----:B------:R-:W1:Y:S01]  /*56a0*/  MUFU.EX2 R143, R143 ;  /* 0x0000008f008f7308 */ /* 0x000e620000000800 */
[----:B------:R-:W-:-:S02]  /*56b0*/  FADD.FTZ R56, R56, R59 ;  /* 0x0000003b38387221 */ /* 0x000fc40000010000 */
[----:B------:R-:W-:Y:S02]  /*56c0*/  FADD.FTZ R57, R57, R60 ;  /* 0x0000003c39397221 */ /* 0x000fe40000010000 */
[----:B------:R-:W-:Y:S01]  /*56d0*/  F2FP.PACK_AB R6, R49, R52 ;  /* 0x000000343106723e */ /* 0x000fe200000000ff */
        /* <DEDUP_REMOVED lines=8> */
[----:B------:R-:W2:Y:S01]  /*5760*/  MUFU.EX2 R138, R138 ;  /* 0x0000008a008a7308 */ /* 0x000ea20000000800 */
        /* <DEDUP_REMOVED lines=91> */
[----:B------:R-:W-:Y:S01]  /*5d20*/  F2FP.PACK_AB R5, R153, R140 ;  /* 0x0000008c9905723e */ /* 0x000fe200000000ff */
[----:B------:R-:W-:Y:S01]  /*5d30*/  FADD.FTZ R140, R140, R43 ;  /* 0x0000002b8c8c7221 */ /* 0x000fe20000010000 */
[----:B-----5:R-:W-:Y:S01]  /*5d40*/  F2FP.PACK_AB R7, R159, R142 ;  /* 0x0000008e9f07723e */ /* 0x020fe200000000ff */
        /* <DEDUP_REMOVED lines=32> */
[----:B----4-:R-:W-:-:S02]  /*5f50*/  F2FP.PACK_AB R6, R146, R175 ;  /* 0x000000af9206723e */ /* 0x010fc400000000ff */
        /* <DEDUP_REMOVED lines=30> */
[C---:B--2---:R-:W-:Y:S08]  /*6140*/  HMMA.16816.F32 R120, R4.reuse, R12, R120 ;  /* 0x0000000c0478723c */ /* 0x044ff00000001878 */
[----:B------:R-:W-:Y:S01]  /*6150*/  HMMA.16816.F32 R116, R4, R14, R116 ;  /* 0x0000000e0474723c */ /* 0x000fe20000001874 */
[----:B------:R-:W2:Y:S06]  /*6160*/  LDSM.16.MT88.4 R12, [R216+0x12800] ;  /* 0x01280000d80c783b */ /* 0x000eac0000004200 */
[----:B---3--:R-:W-:Y:S01]  /*6170*/  F2FP.PACK_AB R4, R152, R237 ;  /* 0x000000ed9804723e */ /* 0x008fe200000000ff */
        /* <DEDUP_REMOVED lines=8> */
[----:B-----5:R-:W-:Y:S01]  /*6200*/  HMMA.16816.F32 R72, R4, R16, R72 ;  /* 0x000000100448723c */ /* 0x020fe20000001848 */
        /* <DEDUP_REMOVED lines=43> */
[----:B------:R-:W4:Y:S07]  /*64c0*/  LDSM.16.MT88.4 R20, [R212+0x13000] ;  /* 0x01300000d414783b */ /* 0x000f2e0000004200 */
[C---:B---3--:R-:W-:Y:S08]  /*64d0*/  HMMA.16816.F32 R96, R4.reuse, R16, R96 ;  /* 0x000000100460723c */ /* 0x048ff00000001860 */
[C---:B------:R-:W-:Y:S01]  /*64e0*/  HMMA.16816.F32 R100, R4.reuse, R18, R100 ;  /* 0x000000120464723c */ /* 0x040fe20000001864 */
[----:B------:R-:W-:Y:S07]  /*64f0*/  LDSM.16.MT88.4 R16, [R214+0xf800] ;  /* 0x00f80000d610783b */ /* 0x000fee0000004200 */
        /* <DEDUP_REMOVED lines=16> */
[----:B--2---:R-:W-:Y:S01]  /*6600*/  HMMA.16816.F32 R108, R4, R12, R108 ;  /* 0x0000000c046c723c */ /* 0x004fe2000000186c */
[----:B------:R-:W-:-:S04]  /*6610*/  FFMA.FTZ R27, R139, c[0x0][0x23c], -R64 ;  /* 0x00008f008b1b7a23 */ /* 0x000fc80000010840 */
[----:B------:R-:W2:Y:S03]  /*6620*/  MUFU.EX2 R25, R25 ;  /* 0x0000001900197308 */ /* 0x000ea60000000800 */
[C---:B------:R-:W-:Y:S01]  /*6630*/  HMMA.16816.F32 R112, R4.reuse, R14, R112 ;  /* 0x0000000e0470723c */ /* 0x040fe20000001870 */
[----:B------:R-:W3:Y:S04]  /*6640*/  LDSM.16.MT88.4 R12, [R213+0xf800] ;  /* 0x00f80000d50c783b */ /* 0x000ee80000004200 */
[----:B------:R-:W5:Y:S03]  /*6650*/  MUFU.EX2 R26, R26 ;  /* 0x0000001a001a7308 */ /* 0x000f660000000800 */
[C---:B----4-:R-:W-:Y:S05]  /*6660*/  HMMA.16816.F32 R120, R4.reuse, R20, R120 ;  /* 0x000000140478723c */ /* 0x050fea0000001878 */
[----:B------:R-:W4:Y:S03]  /*6670*/  MUFU.EX2 R27, R27 ;  /* 0x0000001b001b7308 */ /* 0x000f260000000800 */
[----:B------:R-:W-:Y:S05]  /*6680*/  HMMA.16816.F32 R116, R4, R22, R116 ;  /* 0x000000160474723c */ /* 0x000fea0000001874 */
[----:B------:R-:W1:Y:S02]  /*6690*/  MUFU.EX2 R30, R30 ;  /* 0x0000001e001e7308 */ /* 0x000e640000000800 */
[----:B--2---:R-:W-:Y:S01]  /*66a0*/  F2FP.PACK_AB R4, R25, R24 ;  /* 0x000000181904723e */ /* 0x004fe200000000ff */
        /* <DEDUP_REMOVED lines=96> */
.L_x_3486:
[----:B------:R-:W-:-:S05]  /*6cb0*/  IMAD.MOV.U32 R0, RZ, RZ, c[0x0][0x1a0] ;  /* 0x00006800ff007624 */ /* 0x000fca00078e00ff */
[----:B------:R-:W-:-:S04]  /*6cc0*/  LEA R0, -R0, RZ, 0x7 ;  /* 0x000000ff00007211 */ /* 0x000fc800078e39ff */
[----:B------:R-:W-:Y:S02]  /*6cd0*/  SHF.R.S32.HI R5, RZ, 0x1f, R0 ;  /* 0x0000001fff057819 */ /* 0x000fe40000011400 */
.L_x_3487:
        /* <DEDUP_REMOVED lines=12> */
[----:B------:R1:W-:Y:S01]  /*6da0*/  LDGSTS.E.BYPASS.LTC128B.128 [R229+0xc000], [R226.64] ;  /* 0x0c000000e2e57fae */ /* 0x0003e2000b901d4c */
[----:B------:R-:W-:Y:S01]  /*6db0*/  ISETP.GE.AND P5, PT, R193, R135, PT ;  /* 0x00000087c100720c */ /* 0x000fe20003fa6270 */
        /* <DEDUP_REMOVED lines=18> */
[----:B------:R2:W-:Y:S03]  /*6ee0*/  LDGSTS.E.BYPASS.LTC128B.128 [R229+0xd000], [R8.64] ;  /* 0x0d00000008e57fae */ /* 0x0005e6000b901d4c */
[----:B------:R-:W-:Y:S01]  /*6ef0*/  IADD3.X R21, R19, UR5, RZ, P1, !PT ;  /* 0x0000000513157c10 */ /* 0x000fe20008ffe4ff */
[----:B------:R2:W-:Y:S01]  /*6f00*/  LDGSTS.E.BYPASS.LTC128B.128 [R229+0x11000], [R8.64+0x80] ;  /* 0x1100008008e57fae */ /* 0x0005e2000b901d4c */
[----:B------:R-:W-:-:S03]  /*6f10*/  IADD3 R22, P1, R20, UR7, RZ ;  /* 0x0000000714167c10 */ /* 0x000fc6000ff3e0ff */
[----:B------:R3:W-:Y:S01]  /*6f20*/  LDGSTS.E.BYPASS.LTC128B.128 [R229+0xd800], [R4.64] ;  /* 0x0d80000004e57fae */ /* 0x0007e2000b901d4c */
[----:B------:R-:W-:Y:S02]  /*6f30*/  IADD3.X R23, R21, UR5, RZ, P1, !PT ;  /* 0x0000000515177c10 */ /* 0x000fe40008ffe4ff */
[----:B------:R-:W-:Y:S01]  /*6f40*/  ISETP.GE.AND P1, PT, R0, R134, PT ;  /* 0x000000860000720c */ /* 0x000fe20003f26270 */
[----:B------:R3:W-:Y:S01]  /*6f50*/  LDGSTS.E.BYPASS.LTC128B.128 [R229+0x11800], [R4.64+0x80] ;  /* 0x1180008004e57fae */ /* 0x0007e2000b901d4c */
[----:B------:R-:W-:-:S03]  /*6f60*/  IADD3 R0, R193, 0x8, RZ ;  /* 0x00000008c1007810 */ /* 0x000fc60007ffe0ff */
[----:B------:R4:W-:Y:S01]  /*6f70*/  LDGSTS.E.BYPASS.LTC128B.128 [R229+0xe000], [R16.64] ;  /* 0x0e00000010e57fae */ /* 0x0009e2000b901d4c */
[C---:B------:R-:W-:Y:S02]  /*6f80*/  ISETP.GE.AND P3, PT, R0.reuse, R135, PT ;  /* 0x000000870000720c */ /* 0x040fe40003f66270 */
[----:B------:R-:W-:Y:S01]  /*6f90*/  ISETP.GE.AND P6, PT, R0, R134, PT ;  /* 0x000000860000720c */ /* 0x000fe20003fc6270 */
        /* <DEDUP_REMOVED lines=9> */
[----:B------:R-:W1:Y:S04]  /*7030*/  LDSM.16.M88.4 R60, [R221+0x6800] ;  /* 0x00680000dd3c783b */ /* 0x000e680000000200 */
[----:B---3--:R-:W2:Y:S04]  /*7040*/  LDSM.16.M88.4 R4, [R221+0x4800] ;  /* 0x00480000dd04783b */ /* 0x008ea80000000200 */
[----:B------:R-:W3:Y:S04]  /*7050*/  LDSM.16.M88.4 R152, [R221+0x5000] ;  /* 0x00500000dd98783b */ /* 0x000ee80000000200 */
[----:B------:R-:W2:Y:S04]  /*7060*/  LDSM.16.M88.4 R144, [R221+0x5800] ;  /* 0x00580000dd90783b */ /* 0x000ea80000000200 */
[----:B------:R-:W2:Y:S04]  /*7070*/  LDSM.16.M88.4 R136, [R221+0x6000] ;  /* 0x00600000dd88783b */ /* 0x000ea80000000200 */
[----:B------:R-:W2:Y:S04]  /*7080*/  LDSM.16.M88.4 R52, [R221+0x7000] ;  /* 0x00700000dd34783b */ /* 0x000ea80000000200 */
[----:B------:R-:W2:Y:S04]  /*7090*/  LDSM.16.M88.4 R28, [R221+0x7800] ;  /* 0x00780000dd1c783b */ /* 0x000ea80000000200 */
[----:B------:R-:W-:Y:S04]  /*70a0*/  LDSM.16.M88.4 R36, [R220] ;  /* 0x00000000dc24783b */ /* 0x000fe80000000200 */
[----:B------:R-:W3:Y:S04]  /*70b0*/  LDSM.16.M88.4 R24, [R219] ;  /* 0x00000000db18783b */ /* 0x000ee80000000200 */
[----:B-----5:R-:W5:Y:S01]  /*70c0*/  LDSM.16.M88.4 R20, [R207] ;  /* 0x00000000cf14783b */ /* 0x020f620000000200 */
[C---:B----4-:R-:W-:Y:S03]  /*70d0*/  HMMA.16816.F32 R16, R44.reuse, R12, RZ ;  /* 0x0000000c2c10723c */ /* 0x050fe600000018ff */
[----:B------:R-:W4:Y:S04]  /*70e0*/  LDSM.16.M88.4 R176, [R211] ;  /* 0x00000000d3b0783b */ /* 0x000f280000000200 */
[----:B------:R-:W4:Y:S01]  /*70f0*/  LDSM.16.M88.4 R172, [R210] ;  /* 0x00000000d2ac783b */ /* 0x000f220000000200 */
[C---:B-1----:R-:W-:Y:S03]  /*7100*/  HMMA.16816.F32 R64, R44.reuse, R60, RZ ;  /* 0x0000003c2c40723c */ /* 0x042fe600000018ff */
[----:B------:R-:W1:Y:S04]  /*7110*/  LDSM.16.M88.4 R168, [R209] ;  /* 0x00000000d1a8783b */ /* 0x000e680000000200 */
[----:B------:R-:W1:Y:S01]  /*7120*/  LDSM.16.M88.4 R164, [R208] ;  /* 0x00000000d0a4783b */ /* 0x000e620000000200 */
[C---:B------:R-:W-:Y:S03]  /*7130*/  HMMA.16816.F32 R12, R44.reuse, R14, RZ ;  /* 0x0000000e2c0c723c */ /* 0x040fe600000018ff */
[----:B------:R-:W1:Y:S04]  /*7140*/  LDSM.16.M88.4 R160, [R206] ;  /* 0x00000000cea0783b */ /* 0x000e680000000200 */
[----:B------:R-:W1:Y:S01]  /*7150*/  LDSM.16.M88.4 R40, [R205] ;  /* 0x00000000cd28783b */ /* 0x000e620000000200 */
[C---:B------:R-:W-:Y:S03]  /*7160*/  HMMA.16816.F32 R60, R44.reuse, R62, RZ ;  /* 0x0000003e2c3c723c */ /* 0x040fe600000018ff */
[----:B------:R-:W-:Y:S04]  /*7170*/  LDSM.16.M88.4 R32, [R215+0x4000] ;  /* 0x00400000d720783b */ /* 0x000fe80000000200 */
[----:B------:R-:W-:Y:S01]  /*7180*/  LDSM.16.M88.4 R180, [R204+0x3000] ;  /* 0x00300000ccb4783b */ /* 0x000fe20000000200 */
[C---:B--2---:R-:W-:Y:S03]  /*7190*/  HMMA.16816.F32 R8, R44.reuse, R4, RZ ;  /* 0x000000042c08723c */ /* 0x044fe600000018ff */
[----:B------:R-:W-:Y:S04]  /*71a0*/  LDSM.16.M88.4 R184, [R218+0x2000] ;  /* 0x00200000dab8783b */ /* 0x000fe80000000200 */
[----:B------:R-:W-:Y:S01]  /*71b0*/  LDSM.16.M88.4 R188, [R215+0x8800] ;  /* 0x00880000d7bc783b */ /* 0x000fe20000000200 */
[C---:B---3--:R-:W-:Y:S03]  /*71c0*/  HMMA.16816.F32 R156, R44.reuse, R152, RZ ;  /* 0x000000982c9c723c */ /* 0x048fe600000018ff */
        /* <DEDUP_REMOVED lines=12> */
[C---:B------:R-:W-:Y:S08]  /*7290*/  HMMA.16816.F32 R16, R36.reuse, R24, R16 ;  /* 0x000000182410723c */ /* 0x040ff00000001810 */
[C---:B------:R-:W-:Y:S01]  /*72a0*/  HMMA.16816.F32 R12, R36.reuse, R26, R12 ;  /* 0x0000001a240c723c */ /* 0x040fe2000000180c */
[----:B------:R-:W2:Y:S07]  /*72b0*/  LDSM.16.M88.4 R24, [R218] ;  /* 0x00000000da18783b */ /* 0x000eae0000000200 */
        /* <DEDUP_REMOVED lines=20> */
[----:B------:R-:W1:Y:S04]  /*7400*/  LDSM.16.M88.4 R40, [R215+0x6000] ;  /* 0x00600000d728783b */ /* 0x000e680000000200 */
[----:B------:R-:W4:Y:S03]  /*7410*/  LDSM.16.M88.4 R36, [R215+0x6800] ;  /* 0x00680000d724783b */ /* 0x000f260000000200 */
[C---:B--2---:R-:W-:Y:S08]  /*7420*/  HMMA.16816.F32 R16, R24.reuse, R32, R16 ;  /* 0x000000201810723c */ /* 0x044ff00000001810 */
[C---:B------:R-:W-:Y:S01]  /*7430*/  HMMA.16816.F32 R12, R24.reuse, R34, R12 ;  /* 0x00000022180c723c */ /* 0x040fe2000000180c */
[----:B------:R-:W2:Y:S07]  /*7440*/  LDSM.16.M88.4 R32, [R215+0x7800] ;  /* 0x00780000d720783b */ /* 0x000eae0000000200 */
[C---:B------:R-:W-:Y:S08]  /*7450*/  HMMA.16816.F32 R8, R24.reuse, R28, R8 ;  /* 0x0000001c1808723c */ /* 0x040ff00000001808 */
[C---:B------:R-:W-:Y:S01]  /*7460*/  HMMA.16816.F32 R4, R24.reuse, R30, R4 ;  /* 0x0000001e1804723c */ /* 0x040fe20000001804 */
[----:B------:R-:W-:Y:S07]  /*7470*/  LDSM.16.M88.4 R28, [R217] ;  /* 0x00000000d91c783b */ /* 0x000fee0000000200 */
[C---:B---3--:R-:W-:Y:S08]  /*7480*/  HMMA.16816.F32 R156, R24.reuse, R20, R156 ;  /* 0x00000014189c723c */ /* 0x048ff0000000189c */
[C---:B------:R-:W-:Y:S01]  /*7490*/  HMMA.16816.F32 R152, R24.reuse, R22, R152 ;  /* 0x000000161898723c */ /* 0x040fe20000001898 */
[----:B------:R-:W3:Y:S07]  /*74a0*/  LDSM.16.M88.4 R20, [R204] ;  /* 0x00000000cc14783b */ /* 0x000eee0000000200 */
        /* <DEDUP_REMOVED lines=12> */
[C---:B--2---:R-:W-:Y:S08]  /*7570*/  HMMA.16816.F32 R48, R24.reuse, R32, R48 ;  /* 0x000000201830723c */ /* 0x044ff00000001830 */
[----:B------:R-:W-:Y:S01]  /*7580*/  HMMA.16816.F32 R44, R24, R34, R44 ;  /* 0x00000022182c723c */ /* 0x000fe2000000182c */
[----:B------:R-:W-:Y:S04]  /*7590*/  LDSM.16.M88.4 R32, [R222+0x2000] ;  /* 0x00200000de20783b */ /* 0x000fe80000000200 */
[----:B------:R-:W2:Y:S03]  /*75a0*/  LDSM.16.M88.4 R24, [R221+0x8000] ;  /* 0x00800000dd18783b */ /* 0x000ea60000000200 */
        /* <DEDUP_REMOVED lines=27> */
[----:B------:R-:W2:Y:S07]  /*7760*/  LDSM.16.M88.4 R24, [R220+0x2000] ;  /* 0x00200000dc18783b */ /* 0x000eae0000000200 */
[C---:B---3--:R-:W-:Y:S08]  /*7770*/  HMMA.16816.F32 R8, R32.reuse, R20, R8 ;  /* 0x000000142008723c */ /* 0x048ff00000001808 */
[C---:B------:R-:W-:Y:S01]  /*7780*/  HMMA.16816.F32 R4, R32.reuse, R22, R4 ;  /* 0x000000162004723c */ /* 0x040fe20000001804 */
[----:B------:R-:W3:Y:S07]  /*7790*/  LDSM.16.M88.4 R20, [R202] ;  /* 0x00000000ca14783b */ /* 0x000eee0000000200 */
[C---:B-1----:R-:W-:Y:S08]  /*77a0*/  HMMA.16816.F32 R56, R32.reuse, R40, R56 ;  /* 0x000000282038723c */ /* 0x042ff00000001838 */
[C---:B------:R-:W-:Y:S01]  /*77b0*/  HMMA.16816.F32 R52, R32.reuse, R42, R52 ;  /* 0x0000002a2034723c */ /* 0x040fe20000001834 */
[----:B------:R-:W1:Y:S07]  /*77c0*/  LDSM.16.M88.4 R40, [R199] ;  /* 0x00000000c728783b */ /* 0x000e6e0000000200 */
[C---:B----4-:R-:W-:Y:S08]  /*77d0*/  HMMA.16816.F32 R48, R32.reuse, R36, R48 ;  /* 0x000000242030723c */ /* 0x050ff00000001830 */
[C---:B------:R-:W-:Y:S01]  /*77e0*/  HMMA.16816.F32 R44, R32.reuse, R38, R44 ;  /* 0x00000026202c723c */ /* 0x040fe2000000182c */
[----:B------:R-:W4:Y:S07]  /*77f0*/  LDSM.16.M88.4 R36, [R198] ;  /* 0x00000000c624783b */ /* 0x000f2e0000000200 */
[C---:B-----5:R-:W-:Y:S08]  /*7800*/  HMMA.16816.F32 R64, R32.reuse, R160, R64 ;  /* 0x000000a02040723c */ /* 0x060ff00000001840 */
[C---:B------:R-:W-:Y:S01]  /*7810*/  HMMA.16816.F32 R60, R32.reuse, R162, R60 ;  /* 0x000000a2203c723c */ /* 0x040fe2000000183c */
[----:B------:R-:W5:Y:S07]  /*7820*/  LDSM.16.M88.4 R160, [R200] ;  /* 0x00000000c8a0783b */ /* 0x000f6e0000000200 */
        /* <DEDUP_REMOVED lines=8> */
[----:B------:R-:W4:Y:S04]  /*78b0*/  LDSM.16.M88.4 R164, [R201] ;  /* 0x00000000c9a4783b */ /* 0x000f280000000200 */
[----:B------:R-:W4:Y:S03]  /*78c0*/  LDSM.16.M88.4 R32, [R197] ;  /* 0x00000000c520783b */ /* 0x000f260000000200 */
        /* <DEDUP_REMOVED lines=22> */
[----:B------:R-:W-:Y:S01]  /*7a30*/  HMMA.16816.F32 R44, R24, R30, R44 ;  /* 0x0000001e182c723c */ /* 0x000fe2000000182c */
[----:B------:R-:W2:Y:S04]  /*7a40*/  LDSM.16.M88.4 R24, [R204+0x5800] ;  /* 0x00580000cc18783b */ /* 0x000ea80000000200 */
[----:B------:R-:W-:Y:S03]  /*7a50*/  LDSM.16.M88.4 R28, [R204+0x5000] ;  /* 0x00500000cc1c783b */ /* 0x000fe60000000200 */
[C---:B---3--:R-:W-:Y:S08]  /*7a60*/  HMMA.16816.F32 R16, R184.reuse, R20, R16 ;  /* 0x00000014b810723c */ /* 0x048ff00000001810 */
[C---:B------:R-:W-:Y:S01]  /*7a70*/  HMMA.16816.F32 R12, R184.reuse, R22, R12 ;  /* 0x00000016b80c723c */ /* 0x040fe2000000180c */
[----:B------:R-:W3:Y:S07]  /*7a80*/  LDSM.16.M88.4 R20, [R204+0x6000] ;  /* 0x00600000cc14783b */ /* 0x000eee0000000200 */
[C---:B------:R-:W-:Y:S08]  /*7a90*/  HMMA.16816.F32 R148, R184.reuse, R176, R148 ;  /* 0x000000b0b894723c */ /* 0x040ff00000001894 */
[C---:B------:R-:W-:Y:S08]  /*7aa0*/  HMMA.16816.F32 R144, R184.reuse, R178, R144 ;  /* 0x000000b2b890723c */ /* 0x040ff00000001890 */
[----:B------:R-:W-:Y:S08]  /*7ab0*/  HMMA.16816.F32 R140, R184, R172, R140 ;  /* 0x000000acb88c723c */ /* 0x000ff0000000188c */
[----:B-1----:R-:W-:Y:S07]  /*7ac0*/  HMMA.16816.F32 R16, R40, R36, R16 ;  /* 0x000000242810723c */ /* 0x002fee0000001810 */
[C---:B------:R-:W-:Y:S01]  /*7ad0*/  IADD3 R36, R193.reuse, 0x41, RZ ;  /* 0x00000041c1247810 */ /* 0x040fe20007ffe0ff */
[----:B------:R-:W-:Y:S01]  /*7ae0*/  HMMA.16816.F32 R136, R184, R174, R136 ;  /* 0x000000aeb888723c */ /* 0x000fe20000001888 */
[----:B------:R-:W-:Y:S01]  /*7af0*/  LDSM.16.M88.4 R172, [R204+0x6800] ;  /* 0x00680000ccac783b */ /* 0x000fe20000000200 */
[----:B------:R-:W-:-:S06]  /*7b00*/  IADD3 R37, R193, 0x40, RZ ;  /* 0x00000040c1257810 */ /* 0x000fcc0007ffe0ff */
[C---:B------:R-:W-:Y:S08]  /*7b10*/  HMMA.16816.F32 R8, R184.reuse, R188, R8 ;  /* 0x000000bcb808723c */ /* 0x040ff00000001808 */
[----:B------:R-:W-:Y:S01]  /*7b20*/  HMMA.16816.F32 R4, R184, R190, R4 ;  /* 0x000000beb804723c */ /* 0x000fe20000001804 */
[----:B------:R-:W-:Y:S02]  /*7b30*/  FSEL R16, R16, -INF , !P5 ;  /* 0xff80000010107808 */ /* 0x000fe40006800000 */
[----:B------:R-:W-:-:S02]  /*7b40*/  FSEL R0, R17, -INF , !P4 ;  /* 0xff80000011007808 */ /* 0x000fc40006000000 */
[CC--:B------:R-:W-:Y:S02]  /*7b50*/  ISETP.GE.AND P4, PT, R193.reuse, R134.reuse, PT ;  /* 0x00000086c100720c */ /* 0x0c0fe40003f86270 */
[----:B------:R-:W-:Y:S01]  /*7b60*/  IADD3 R17, R193, 0x11, RZ ;  /* 0x00000011c1117810 */ /* 0x000fe20007ffe0ff */
[----:B------:R-:W-:Y:S01]  /*7b70*/  HMMA.16816.F32 R156, R184, R180, R156 ;  /* 0x000000b4b89c723c */ /* 0x000fe2000000189c */
[----:B------:R-:W-:Y:S02]  /*7b80*/  FSEL R18, R18, -INF , !P4 ;  /* 0xff80000012127808 */ /* 0x000fe40006000000 */
[----:B------:R-:W-:Y:S02]  /*7b90*/  FSEL R19, R19, -INF , !P1 ;  /* 0xff80000013137808 */ /* 0x000fe40004800000 */
[----:B------:R-:W-:-:S03]  /*7ba0*/  ISETP.GE.AND P1, PT, R17, R134, PT ;  /* 0x000000861100720c */ /* 0x000fc60003f26270 */
[C---:B--2---:R-:W-:Y:S08]  /*7bb0*/  HMMA.16816.F32 R148, R40.reuse, R24, R148 ;  /* 0x000000182894723c */ /* 0x044ff00000001894 */
[C---:B------:R-:W-:Y:S01]  /*7bc0*/  HMMA.16816.F32 R144, R40.reuse, R26, R144 ;  /* 0x0000001a2890723c */ /* 0x040fe20000001890 */
[----:B------:R-:W1:Y:S07]  /*7bd0*/  LDSM.16.M88.4 R24, [R204+0x7000] ;  /* 0x00700000cc18783b */ /* 0x000e6e0000000200 */
[C---:B---3--:R-:W-:Y:S07]  /*7be0*/  HMMA.16816.F32 R140, R40.reuse, R20, R140 ;  /* 0x00000014288c723c */ /* 0x048fee000000188c */
[----:B------:R-:W-:Y:S01]  /*7bf0*/  IADD3 R20, R193, 0x9, RZ ;  /* 0x00000009c1147810 */ /* 0x000fe20007ffe0ff */
[----:B------:R-:W-:Y:S03]  /*7c00*/  HMMA.16816.F32 R12, R40, R38, R12 ;  /* 0x00000026280c723c */ /* 0x000fe6000000180c */
[----:B------:R-:W-:-:S02]  /*7c10*/  ISETP.GE.AND P2, PT, R20, R135, PT ;  /* 0x000000871400720c */ /* 0x000fc40003f46270 */
[----:B------:R-:W-:Y:S02]  /*7c20*/  ISETP.GE.AND P5, PT, R20, R134, PT ;  /* 0x000000861400720c */ /* 0x000fe40003fa6270 */
[C---:B------:R-:W-:Y:S01]  /*7c30*/  IADD3 R39, R193.reuse, 0x38, RZ ;  /* 0x00000038c1277810 */ /* 0x040fe20007ffe0ff */
[----:B------:R-:W-:Y:S01]  /*7c40*/  HMMA.16816.F32 R136, R40, R22, R136 ;  /* 0x000000162888723c */ /* 0x000fe20000001888 */
[----:B------:R-:W2:Y:S01]  /*7c50*/  LDSM.16.M88.4 R20, [R204+0x7800] ;  /* 0x00780000cc14783b */ /* 0x000ea20000000200 */
[----:B------:R-:W-:Y:S01]  /*7c60*/  IADD3 R38, R193, 0x39, RZ ;  /* 0x00000039c1267810 */ /* 0x000fe20007ffe0ff */
[----:B------:R-:W-:-:S05]  /*7c70*/  DEPBAR.LE SB0, 0x0 ;  /* 0x000080000000791a */ /* 0x000fca0000000000 */
[----:B------:R-:W-:Y:S08]  /*7c80*/  HMMA.16816.F32 R8, R40, R32, R8 ;  /* 0x000000202808723c */ /* 0x000ff00000001808 */
[----:B------:R-:W-:Y:S01]  /*7c90*/  HMMA.16816.F32 R56, R184, R164, R56 ;  /* 0x000000a4b838723c */ /* 0x000fe20000001838 */
[----:B------:R-:W-:-:S07]  /*7ca0*/  FSEL R12, R12, -INF , !P3 ;  /* 0xff8000000c0c7808 */ /* 0x000fce0005800000 */
[----:B------:R-:W-:Y:S08]  /*7cb0*/  HMMA.16816.F32 R4, R40, R34, R4 ;  /* 0x000000222804723c */ /* 0x000ff00000001804 */
[C---:B------:R-:W-:Y:S08]  /*7cc0*/  HMMA.16816.F32 R152, R184.reuse, R182, R152 ;  /* 0x000000b6b898723c */ /* 0x040ff00000001898 */
[----:B------:R-:W-:Y:S08]  /*7cd0*/  HMMA.16816.F32 R60, R184, R170, R60 ;  /* 0x000000aab83c723c */ /* 0x000ff0000000183c */
[----:B------:R-:W-:Y:S07]  /*7ce0*/  HMMA.16816.F32 R156, R40, R28, R156 ;  /* 0x0000001c289c723c */ /* 0x000fee000000189c */
[C---:B------:R-:W-:Y:S01]  /*7cf0*/  IADD3 R28, R193.reuse, 0x10, RZ ;  /* 0x00000010c11c7810 */ /* 0x040fe20007ffe0ff */
[----:B------:R-:W-:Y:S01]  /*7d00*/  HMMA.16816.F32 R52, R184, R166, R52 ;  /* 0x000000a6b834723c */ /* 0x000fe20000001834 */
[----:B------:R-:W-:-:S02]  /*7d10*/  IADD3 R29, R193, 0x18, RZ ;  /* 0x00000018c11d7810 */ /* 0x000fc40007ffe0ff */
[CC--:B------:R-:W-:Y:S02]  /*7d20*/  ISETP.GE.AND P3, PT, R28.reuse, R135.reuse, PT ;  /* 0x000000871c00720c */ /* 0x0c0fe40003f66270 */
[----:B------:R-:W-:Y:S02]  /*7d30*/  ISETP.GE.AND P4, PT, R28, R134, PT ;  /* 0x000000861c00720c */ /* 0x000fe40003f86270 */
[----:B------:R-:W-:Y:S01]  /*7d40*/  FSEL R28, R13, -INF , !P2 ;  /* 0xff8000000d1c7808 */ /* 0x000fe20005000000 */
[----:B------:R-:W-:Y:S01]  /*7d50*/  HMMA.16816.F32 R48, R184, R160, R48 ;  /* 0x000000a0b830723c */ /* 0x000fe20000001830 */
[----:B------:R-:W-:Y:S02]  /*7d60*/  ISETP.GE.AND P2, PT, R17, R135, PT ;  /* 0x000000871100720c */ /* 0x000fe40003f46270 */
[----:B------:R-:W-:Y:S02]  /*7d70*/  FSEL R13, R14, -INF , !P6 ;  /* 0xff8000000e0d7808 */ /* 0x000fe40007000000 */
[----:B------:R-:W-:-:S02]  /*7d80*/  IADD3 R14, R193, 0x19, RZ ;  /* 0x00000019c10e7810 */ /* 0x000fc40007ffe0ff */
[----:B------:R-:W-:Y:S01]  /*7d90*/  FSEL R17, R15, -INF , !P5 ;  /* 0xff8000000f117808 */ /* 0x000fe20006800000 */
[----:B------:R-:W-:Y:S01]  /*7da0*/  HMMA.16816.F32 R64, R184, R168, R64 ;  /* 0x000000a8b840723c */ /* 0x000fe20000001840 */
[-C--:B------:R-:W-:Y:S02]  /*7db0*/  ISETP.GE.AND P5, PT, R29, R135.reuse, PT ;  /* 0x000000871d00720c */ /* 0x080fe40003fa6270 */
[----:B------:R-:W-:Y:S02]  /*7dc0*/  FSEL R192, R8, -INF , !P3 ;  /* 0xff80000008c07808 */ /* 0x000fe40005800000 */
[----:B------:R-:W-:Y:S02]  /*7dd0*/  FSEL R190, R9, -INF , !P2 ;  /* 0xff80000009be7808 */ /* 0x000fe40005000000 */
[----:B------:R-:W-:Y:S01]  /*7de0*/  ISETP.GE.AND P3, PT, R14, R135, PT ;  /* 0x000000870e00720c */ /* 0x000fe20003f66270 */
[----:B-1----:R-:W-:Y:S01]  /*7df0*/  HMMA.16816.F32 R56, R40, R24, R56 ;  /* 0x000000182838723c */ /* 0x002fe20000001838 */
[----:B------:R-:W-:-:S02]  /*7e00*/  IADD3 R8, R193, 0x20, RZ ;  /* 0x00000020c1087810 */ /* 0x000fc40007ffe0ff */
[----:B------:R-:W-:Y:S02]  /*7e10*/  IADD3 R9, R193, 0x21, RZ ;  /* 0x00000021c1097810 */ /* 0x000fe40007ffe0ff */
[----:B------:R-:W-:Y:S02]  /*7e20*/  FSEL R188, R4, -INF , !P5 ;  /* 0xff80000004bc7808 */ /* 0x000fe40006800000 */
[----:B------:R-:W-:Y:S01]  /*7e30*/  FSEL R25, R11, -INF , !P1 ;  /* 0xff8000000b197808 */ /* 0x000fe20004800000 */
[----:B------:R-:W-:Y:S01]  /*7e40*/  HMMA.16816.F32 R152, R40, R30, R152 ;  /* 0x0000001e2898723c */ /* 0x000fe20000001898 */
[-C--:B------:R-:W-:Y:S02]  /*7e50*/  ISETP.GE.AND P6, PT, R29, R134.reuse, PT ;  /* 0x000000861d00720c */ /* 0x080fe40003fc6270 */
[----:B------:R-:W-:Y:S02]  /*7e60*/  ISETP.GE.AND P2, PT, R14, R134, PT ;  /* 0x000000860e00720c */ /* 0x000fe40003f46270 */
[----:B------:R-:W-:-:S02]  /*7e70*/  ISETP.GE.AND P5, PT, R8, R135, PT ;  /* 0x000000870800720c */ /* 0x000fc40003fa6270 */
[----:B------:R-:W-:Y:S01]  /*7e80*/  FSEL R24, R5, -INF , !P3 ;  /* 0xff80000005187808 */ /* 0x000fe20005800000 */
[C---:B------:R-:W-:Y:S01]  /*7e90*/  HMMA.16816.F32 R60, R40.reuse, R174, R60 ;  /* 0x000000ae283c723c */ /* 0x040fe2000000183c */
[----:B------:R-:W-:Y:S02]  /*7ea0*/  ISETP.GE.AND P1, PT, R9, R135, PT ;  /* 0x000000870900720c */ /* 0x000fe40003f26270 */
[C---:B------:R-:W-:Y:S02]  /*7eb0*/  IADD3 R5, R193.reuse, 0x28, RZ ;  /* 0x00000028c1057810 */ /* 0x040fe40007ffe0ff */
[----:B------:R-:W-:Y:S02]  /*7ec0*/  IADD3 R4, R193, 0x29, RZ ;  /* 0x00000029c1047810 */ /* 0x000fe40007ffe0ff */
[----:B------:R-:W-:Y:S01]  /*7ed0*/  FSEL R35, R6, -INF , !P6 ;  /* 0xff80000006237808 */ /* 0x000fe20007000000 */
[----:B------:R-:W-:Y:S01]  /*7ee0*/  HMMA.16816.F32 R52, R40, R26, R52 ;  /* 0x0000001a2834723c */ /* 0x000fe20000001834 */
[----:B------:R-:W-:-:S02]  /*7ef0*/  FSEL R33, R7, -INF , !P2 ;  /* 0xff80000007217808 */ /* 0x000fc40005000000 */
[----:B------:R-:W-:Y:S02]  /*7f00*/  FSEL R34, R156, -INF , !P5 ;  /* 0xff8000009c227808 */ /* 0x000fe40006800000 */
[----:B------:R-:W-:Y:S02]  /*7f10*/  FSEL R32, R157, -INF , !P1 ;  /* 0xff8000009d207808 */ /* 0x000fe40004800000 */
[----:B------:R-:W-:Y:S01]  /*7f20*/  FSEL R183, R10, -INF , !P4 ;  /* 0xff8000000ab77808 */ /* 0x000fe20006000000 */
[----:B------:R-:W-:Y:S01]  /*7f30*/  HMMA.16816.F32 R64, R40, R172, R64 ;  /* 0x000000ac2840723c */ /* 0x000fe20000001840 */
[CC--:B------:R-:W-:Y:S02]  /*7f40*/  ISETP.GE.AND P2, PT, R5.reuse, R135.reuse, PT ;  /* 0x000000870500720c */ /* 0x0c0fe40003f46270 */
[----:B------:R-:W-:Y:S02]  /*7f50*/  ISETP.GE.AND P6, PT, R5, R134, PT ;  /* 0x000000860500720c */ /* 0x000fe40003fc6270 */
[----:B------:R-:W-:-:S02]  /*7f60*/  ISETP.GE.AND P5, PT, R4, R135, PT ;  /* 0x000000870400720c */ /* 0x000fc40003fa6270 */
[-C--:B------:R-:W-:Y:S01]  /*7f70*/  ISETP.GE.AND P1, PT, R4, R134.reuse, PT ;  /* 0x000000860400720c */ /* 0x080fe20003f26270 */
[----:B------:R-:W-:Y:S01]  /*7f80*/  HMMA.16816.F32 R184, R184, R162, R44 ;  /* 0x000000a2b8b8723c */ /* 0x000fe2000000182c */
[-C--:B------:R-:W-:Y:S02]  /*7f90*/  ISETP.GE.AND P4, PT, R8, R134.reuse, PT ;  /* 0x000000860800720c */ /* 0x080fe40003f86270 */
[----:B------:R-:W-:Y:S02]  /*7fa0*/  IADD3 R26, R193, 0x58, RZ ;  /* 0x00000058c11a7810 */ /* 0x000fe40007ffe0ff */
[----:B------:R-:W-:Y:S02]  /*7fb0*/  FSEL R181, R158, -INF , !P4 ;  /* 0xff8000009eb57808 */ /* 0x000fe40006000000 */
[----:B------:R-:W-:Y:S01]  /*7fc0*/  ISETP.GE.AND P3, PT, R9, R134, PT ;  /* 0x000000860900720c */ /* 0x000fe20003f66270 */
[----:B--2---:R-:W-:Y:S01]  /*7fd0*/  HMMA.16816.F32 R4, R40, R20, R48 ;  /* 0x000000142804723c */ /* 0x004fe20000001830 */
[----:B------:R-:W-:-:S02]  /*7fe0*/  IADD3 R11, R193, 0x69, RZ ;  /* 0x00000069c10b7810 */ /* 0x000fc40007ffe0ff */
[----:B------:R-:W-:Y:S02]  /*7ff0*/  FSEL R180, R153, -INF , !P5 ;  /* 0xff80000099b47808 */ /* 0x000fe40006800000 */
[-C--:B------:R-:W-:Y:S02]  /*8000*/  ISETP.GE.AND P5, PT, R37, R135.reuse, PT ;  /* 0x000000872500720c */ /* 0x080fe40003fa6270 */
[C---:B------:R-:W-:Y:S02]  /*8010*/  IADD3 R48, R193.reuse, 0x30, RZ ;  /* 0x00000030c1307810 */ /* 0x040fe40007ffe0ff */
[----:B------:R-:W-:Y:S02]  /*8020*/  IADD3 R49, R193, 0x31, RZ ;  /* 0x00000031c1317810 */ /* 0x000fe40007ffe0ff */
[----:B------:R-:W-:Y:S02]  /*8030*/  ISETP.GE.AND P4, PT, R48, R135, PT ;  /* 0x000000873000720c */ /* 0x000fe40003f86270 */
[----:B------:R-:W-:-:S02]  /*8040*/  FSEL R179, R159, -INF , !P3 ;  /* 0xff8000009fb37808 */ /* 0x000fc40005800000 */
[----:B------:R-:W-:Y:S01]  /*8050*/  FSEL R178, R148, -INF , !P4 ;  /* 0xff80000094b27808 */ /* 0x000fe20006000000 */
[----:B------:R-:W-:Y:S01]  /*8060*/  HMMA.16816.F32 R184, R40, R22, R184 ;  /* 0x0000001628b8723c */ /* 0x000fe200000018b8 */
[-C--:B------:R-:W-:Y:S02]  /*8070*/  ISETP.GE.AND P4, PT, R36, R135.reuse, PT ;  /* 0x000000872400720c */ /* 0x080fe40003f86270 */
[----:B------:R-:W-:Y:S02]  /*8080*/  FSEL R182, R152, -INF , !P2 ;  /* 0xff80000098b67808 */ /* 0x000fe40005000000 */
[----:B------:R-:W-:Y:S02]  /*8090*/  FSEL R166, R141, -INF , !P4 ;  /* 0xff8000008da67808 */ /* 0x000fe40006000000 */
[-C--:B------:R-:W-:Y:S02]  /*80a0*/  ISETP.GE.AND P4, PT, R26, R135.reuse, PT ;  /* 0x000000871a00720c */ /* 0x080fe40003f86270 */
[----:B------:R-:W-:-:S02]  /*80b0*/  ISETP.GE.AND P3, PT, R49, R135, PT ;  /* 0x000000873100720c */ /* 0x000fc40003f66270 */
        /* <DEDUP_REMOVED lines=18> */
[----:B------:R-:W-:Y:S02]  /*81e0*/  IADD3 R29, R193, 0x50, RZ ;  /* 0x00000050c11d7810 */ /* 0x000fe40007ffe0ff */
        /* <DEDUP_REMOVED lines=11> */
[----:B------:R-:W-:Y:S02]  /*82a0*/  FSEL R53, R155, -INF , !P1 ;  /* 0xff8000009b357808 */ /* 0x000fe40004800000 */
[-C--:B------:R-:W-:Y:S02]  /*82b0*/  ISETP.GE.AND P1, PT, R38, R134.reuse, PT ;  /* 0x000000862600720c */ /* 0x080fe40003f26270 */
[----:B------:R-:W-:Y:S02]  /*82c0*/  FSEL R159, R66, -INF , !P4 ;  /* 0xff800000429f7808 */ /* 0x000fe40006000000 */
[----:B------:R-:W-:Y:S02]  /*82d0*/  FSEL R48, R4, -INF , !P3 ;  /* 0xff80000004307808 */ /* 0x000fe40005800000 */
[----:B------:R-:W-:Y:S02]  /*82e0*/  FSEL R46, R5, -INF , !P2 ;  /* 0xff800000052e7808 */ /* 0x000fe40005000000 */
[----:B------:R-:W-:-:S02]  /*82f0*/  ISETP.GE.AND P4, PT, R20, R134, PT ;  /* 0x000000861400720c */ /* 0x000fc40003f86270 */
[-C--:B------:R-:W-:Y:S02]  /*8300*/  ISETP.GE.AND P3, PT, R49, R134.reuse, PT ;  /* 0x000000863100720c */ /* 0x080fe40003f66270 */
[----:B------:R-:W-:Y:S02]  /*8310*/  ISETP.GE.AND P2, PT, R39, R134, PT ;  /* 0x000000862700720c */ /* 0x000fe40003f46270 */
        /* <DEDUP_REMOVED lines=15> */
[----:B------:R-:W-:-:S02]  /*8410*/  ISETP.GT.AND P4, PT, R228, R225, PT ;  /* 0x000000e1e400720c */ /* 0x000fc40003f84270 */
[-C--:B------:R-:W-:Y:S02]  /*8420*/  ISETP.GE.AND P6, PT, R29, R135.reuse, PT ;  /* 0x000000871d00720c */ /* 0x080fe40003fc6270 */
[C---:B------:R-:W-:Y:S02]  /*8430*/  ISETP.GE.AND P5, PT, R27.reuse, R135, PT ;  /* 0x000000871b00720c */ /* 0x040fe40003fa6270 */
        /* <DEDUP_REMOVED lines=10> */
[----:B------:R-:W-:Y:S01]  /*84e0*/  IADD3 R8, R193, 0x78, RZ ;  /* 0x00000078c1087810 */ /* 0x000fe20007ffe0ff */
[----:B------:R-:W-:Y:S01]  /*84f0*/  BAR.SYNC.DEFER_BLOCKING 0x0 ;  /* 0x0000000000007b1d */ /* 0x000fe20000010000 */
[CC--:B------:R-:W-:Y:S02]  /*8500*/  ISETP.GE.AND P6, PT, R15.reuse, R135.reuse, PT ;  /* 0x000000870f00720c */ /* 0x0c0fe40003fc6270 */
[C---:B------:R-:W-:Y:S02]  /*8510*/  ISETP.GE.AND P5, PT, R14.reuse, R135, PT ;  /* 0x000000870e00720c */ /* 0x040fe40003fa6270 */
[-C--:B------:R-:W-:Y:S02]  /*8520*/  ISETP.GE.AND P3, PT, R15, R134.reuse, PT ;  /* 0x000000860f00720c */ /* 0x080fe40003f66270 */
[-C--:B------:R-:W-:Y:S02]  /*8530*/  ISETP.GE.AND P2, PT, R14, R134.reuse, PT ;  /* 0x000000860e00720c */ /* 0x080fe40003f46270 */
[----:B------:R-:W-:-:S02]  /*8540*/  ISETP.GE.AND P1, PT, R11, R134, PT ;  /* 0x000000860b00720c */ /* 0x000fc40003f26270 */
[----:B------:R-:W-:Y:S02]  /*8550*/  IADD3 R193, R193, 0x79, RZ ;  /* 0x00000079c1c17810 */ /* 0x000fe40007ffe0ff */
[----:B------:R-:W-:Y:S02]  /*8560*/  FSEL R148, R57, -INF , !P6 ;  /* 0xff80000039947808 */ /* 0x000fe40007000000 */
[----:B------:R-:W-:Y:S02]  /*8570*/  FSEL R144, R52, -INF , !P5 ;  /* 0xff80000034907808 */ /* 0x000fe40006800000 */
[----:B------:R-:W-:Y:S02]  /*8580*/  FSEL R145, R59, -INF , !P3 ;  /* 0xff8000003b917808 */ /* 0x000fe40005800000 */
[----:B------:R-:W-:Y:S02]  /*8590*/  FSEL R141, R54, -INF , !P2 ;  /* 0xff800000368d7808 */ /* 0x000fe40005000000 */
[----:B------:R-:W-:-:S02]  /*85a0*/  FSEL R139, R55, -INF , !P1 ;  /* 0xff800000378b7808 */ /* 0x000fc40004800000 */
[CC--:B------:R-:W-:Y:S02]  /*85b0*/  ISETP.GE.AND P6, PT, R8.reuse, R135.reuse, PT ;  /* 0x000000870800720c */ /* 0x0c0fe40003fc6270 */
[----:B------:R-:W-:Y:S02]  /*85c0*/  ISETP.GE.AND P5, PT, R193, R135, PT ;  /* 0x00000087c100720c */ /* 0x000fe40003fa6270 */
[-C--:B------:R-:W-:Y:S02]  /*85d0*/  ISETP.GE.AND P3, PT, R9, R134.reuse, PT ;  /* 0x000000860900720c */ /* 0x080fe40003f66270 */
[-C--:B------:R-:W-:Y:S02]  /*85e0*/  ISETP.GE.AND P2, PT, R8, R134.reuse, PT ;  /* 0x000000860800720c */ /* 0x080fe40003f46270 */
[----:B------:R-:W-:Y:S02]  /*85f0*/  ISETP.GE.AND P1, PT, R193, R134, PT ;  /* 0x00000086c100720c */ /* 0x000fe40003f26270 */
[----:B------:R-:W-:-:S02]  /*8600*/  FSEL R49, R7, -INF , !P3 ;  /* 0xff80000007317808 */ /* 0x000fc40005800000 */
[----:B------:R-:W-:Y:S02]  /*8610*/  FSEL R60, R184, -INF , !P6 ;  /* 0xff800000b83c7808 */ /* 0x000fe40007000000 */
[----:B------:R-:W-:Y:S02]  /*8620*/  FSEL R57, R185, -INF , !P5 ;  /* 0xff800000b9397808 */ /* 0x000fe40006800000 */
[----:B------:R-:W-:Y:S02]  /*8630*/  FSEL R47, R186, -INF , !P2 ;  /* 0xff800000ba2f7808 */ /* 0x000fe40005000000 */
[----:B------:R-:W-:Y:S01]  /*8640*/  FSEL R45, R187, -INF , !P1 ;  /* 0xff800000bb2d7808 */ /* 0x000fe20004800000 */
[----:B------:R-:W-:Y:S05]  /*8650*/  @!P4 BRA `(.L_x_3488) ;  /* 0x000006a00000c947 */ /* 0x000fea0003800000 */
        /* <DEDUP_REMOVED lines=59> */
[----:B------:R-:W-:Y:S05]  /*8a10*/  BRA `(.L_x_3490) ;  /* 0x0000004000007947 */ /* 0x000fea0003800000 */
.L_x_3489:
[----:B------:R-:W-:-:S04]  /*8a20*/  ULEA UR5, -UR6, URZ, 0x7 ;  /* 0x0000003f06057291 */ /* 0x000fc8000f8e393f */
[----:B------:R-:W-:Y:S02]  /*8a30*/  USHF.R.S32.HI UR4, URZ, 0x1f, UR5 ;  /* 0x0000001f3f047899 */ /* 0x000fe40008011405 */
[----:B------:R-:W-:-:S04]  /*8a40*/  MOV R6, UR5 ;  /* 0x0000000500067c02 */ /* 0x000fc80008000f00 */
[----:B------:R-:W-:Y:S02]  /*8a50*/  MOV R4, UR4 ;  /* 0x0000000400047c02 */ /* 0x000fe40008000f00 */
.L_x_3490:
        /* <DEDUP_REMOVED lines=42> */
.L_x_3488:
        /* <DEDUP_REMOVED lines=118> */
[--C-:B------:R-:W-:Y:S01]  /*9460*/  FFMA.FTZ R135, R182, c[0x0][0x23c], -R61.reuse ;  /* 0x00008f00b6877a23 */ /* 0x100fe2000001083d */
[----:B------:R-:W-:Y:S01]  /*9470*/  LDSM.16.MT88.4 R52, [R213+0x11000] ;  /* 0x01100000d534783b */ /* 0x000fe20000004200 */
[----:B------:R-:W-:Y:S02]  /*9480*/  FFMA.FTZ R132, R180, c[0x0][0x23c], -R61 ;  /* 0x00008f00b4847a23 */ /* 0x000fe4000001083d */
        /* <DEDUP_REMOVED lines=448> */
.L_x_3485:
[----:B------:R-:W-:Y:S05]  /*b090*/  @!P4 BRA `(.L_x_3491) ;  /* 0x00003dc00000c947 */ /* 0x000fea0003800000 */
[----:B------:R-:W-:Y:S01]  /*b0a0*/  ULDC UR8, c[0x0][0x1a0] ;  /* 0x0000680000087ab9 */ /* 0x000fe20000000800 */
[----:B------:R-:W-:Y:S01]  /*b0b0*/  IMAD.MOV.U32 R0, RZ, RZ, R3 ;  /* 0x000000ffff007224 */ /* 0x000fe200078e0003 */
[----:B------:R-:W-:Y:S01]  /*b0c0*/  ULEA UR5, -UR8, URZ, 0x7 ;  /* 0x0000003f08057291 */ /* 0x000fe2000f8e393f */
[----:B------:R-:W-:Y:S01]  /*b0d0*/  IMAD.MOV.U32 R133, RZ, RZ, R132 ;  /* 0x000000ffff857224 */ /* 0x000fe200078e0084 */
[----:B------:R-:W-:-:S02]  /*b0e0*/  UMOV UR10, 0x5 ;  /* 0x00000005000a7882 */ /* 0x000fc40000000000 */
[----:B------:R-:W-:Y:S02]  /*b0f0*/  USHF.R.S32.HI UR4, URZ, 0x1f, UR5 ;  /* 0x0000001f3f047899 */ /* 0x000fe40008011405 */
[----:B------:R-:W-:Y:S01]  /*b100*/  ULDC UR9, c[0x0][0x1a4] ;  /* 0x0000690000097ab9 */ /* 0x000fe20000000800 */
[----:B------:R-:W-:Y:S01]  /*b110*/  MOV R238, UR5 ;  /* 0x0000000500ee7c02 */ /* 0x000fe20008000f00 */
[----:B------:R-:W-:Y:S02]  /*b120*/  USHF.L.U64.HI UR9, UR8, UR10, UR9 ;  /* 0x0000000a08097299 */ /* 0x000fe40008010209 */
[----:B------:R-:W-:Y:S01]  /*b130*/  MOV R237, UR4 ;  /* 0x0000000400ed7c02 */ /* 0x000fe20008000f00 */
[----:B------:R-:W-:Y:S02]  /*b140*/  USHF.L.U32 UR8, UR8, 0x5, URZ ;  /* 0x0000000508087899 */ /* 0x000fe4000800063f */
[----:B------:R-:W-:Y:S02]  /*b150*/  ULDC UR4, c[0x0][0x19c] ;  /* 0x0000670000047ab9 */ /* 0x000fe40000000800 */
.L_x_3495:
[----:B------:R-:W-:Y:S01]  /*b160*/  IADD3 R228, R228, -0x1, RZ ;  /* 0xffffffffe4e47810 */ /* 0x000fe20007ffe0ff */
[----:B------:R-:W-:Y:S04]  /*b170*/  DEPBAR.LE SB0, 0x0 ;  /* 0x000080000000791a */ /* 0x000fe80000000000 */
[----:B------:R-:W-:Y:S01]  /*b180*/  BAR.SYNC.DEFER_BLOCKING 0x0 ;  /* 0x0000000000007b1d */ /* 0x000fe20000010000 */
[----:B------:R-:W-:Y:S01]  /*b190*/  MOV R2, R237 ;  /* 0x000000ed00027202 */ /* 0x000fe20000000f00 */
[----:B------:R-:W-:Y:S04]  /*b1a0*/  IMAD.MOV.U32 R6, RZ, RZ, R238 ;  /* 0x000000ffff067224 */ /* 0x000fe800078e00ee */
[----:B------:R-:W-:-:S05]  /*b1b0*/  @!P0 BRA `(.L_x_3492) ;  /* 0x000003b000008947 */ /* 0x000fca0003800000 */
        /* <DEDUP_REMOVED lines=59> */
.L_x_3492:
        /* <DEDUP_REMOVED lines=69> */
[----:B------:R-:W-:Y:S07]  /*b9c0*/  LDSM.16.M88.4 R160, [R215+0x4000] ;  /* 0x00400000d7a0783b */ /* 0x000fee0000000200 */
        /* <DEDUP_REMOVED lines=235> */
.L_x_3494:
        /* <DEDUP_REMOVED lines=38> */
.L_x_3493:
        /* <DEDUP_REMOVED lines=269> */
[--C-:B------:R-:W-:Y:S02]  /*dbb0*/  FFMA.FTZ R66, R66, c[0x0][0x23c], -R151.reuse ;  /* 0x00008f0042427a23 */ /* 0x100fe40000010897 */
        /* <DEDUP_REMOVED lines=28> */
[----:B------:R-:W5:Y:S03]  /*dd80*/  LDSM.16.MT88.4 R128, [R213+0xd000] ;  /* 0x00d00000d580783b */ /* 0x000f660000004200 */
[----:B------:R-:W-:Y:S02]  /*dd90*/  FADD.FTZ R155, R155, R150 ;  /* 0x000000969b9b7221 */ /* 0x000fe40000010000 */
[----:B------:R-:W-:Y:S02]  /*dda0*/  FADD.FTZ R154, R154, R153 ;  /* 0x000000999a9a7221 */ /* 0x000fe40000010000 */
[C---:B------:R-:W-:Y:S01]  /*ddb0*/  HMMA.16816.F32 R104, R120.reuse, R20, R104 ;  /* 0x000000147868723c */ /* 0x040fe20000001868 */
[----:B------:R-:W1:Y:S03]  /*ddc0*/  MUFU.EX2 R147, R147 ;  /* 0x0000009300937308 */ /* 0x000e660000000800 */
        /* <DEDUP_REMOVED lines=12> */
[C---:B------:R-:W-:Y:S04]  /*de90*/  HMMA.16816.F32 R112, R120.reuse, R138, R112 ;  /* 0x0000008a7870723c */ /* 0x040fe80000001870 */
[--C-:B------:R-:W-:Y:S01]  /*dea0*/  FFMA.FTZ R136, R28, c[0x0][0x23c], -R152.reuse ;  /* 0x00008f001c887a23 */ /* 0x100fe20000010898 */
[----:B-1----:R-:W-:Y:S01]  /*deb0*/  F2FP.PACK_AB R23, R147, R146 ;  /* 0x000000929317723e */ /* 0x002fe200000000ff */
[--C-:B------:R-:W-:Y:S01]  /*dec0*/  FFMA.FTZ R137, R29, c[0x0][0x23c], -R152.reuse ;  /* 0x00008f001d897a23 */ /* 0x100fe20000010898 */
[----:B------:R-:W-:Y:S01]  /*ded0*/  MUFU.EX2 R53, R53 ;  /* 0x0000003500357308 */ /* 0x000fe20000000800 */
[C---:B------:R-:W-:Y:S04]  /*dee0*/  HMMA.16816.F32 R16, R120.reuse, R140, R16 ;  /* 0x0000008c7810723c */ /* 0x040fe80000001810 */
[--C-:B------:R-:W-:Y:S02]  /*def0*/  FFMA.FTZ R138, R30, c[0x0][0x23c], -R151.reuse ;  /* 0x00008f001e8a7a23 */ /* 0x100fe40000010897 */
[--C-:B------:R-:W-:Y:S02]  /*df00*/  FFMA.FTZ R139, R31, c[0x0][0x23c], -R151.reuse ;  /* 0x00008f001f8b7a23 */ /* 0x100fe40000010897 */
[----:B------:R-:W-:Y:S01]  /*df10*/  HMMA.16816.F32 R116, R120, R142, R116 ;  /* 0x0000008e7874723c */ /* 0x000fe20000001874 */
[----:B------:R-:W1:Y:S01]  /*df20*/  LDSM.16.MT88.4 R120, [R212+0xd000] ;  /* 0x00d00000d478783b */ /* 0x000e620000004200 */
[----:B------:R-:W-:Y:S02]  /*df30*/  MUFU.EX2 R136, R136 ;  /* 0x0000008800887308 */ /* 0x000fe40000000800 */
[--C-:B------:R-:W-:Y:S02]  /*df40*/  FFMA.FTZ R140, R32, c[0x0][0x23c], -R152.reuse ;  /* 0x00008f00208c7a23 */ /* 0x100fe40000010898 */
[----:B------:R-:W-:Y:S02]  /*df50*/  FFMA.FTZ R141, R33, c[0x0][0x23c], -R152 ;  /* 0x00008f00218d7a23 */ /* 0x000fe40000010898 */
[C---:B------:R-:W-:Y:S01]  /*df60*/  HMMA.16816.F32 R8, R20.reuse, R124, R8 ;  /* 0x0000007c1408723c */ /* 0x040fe20000001808 */
[----:B------:R-:W-:Y:S03]  /*df70*/  LDSM.16.MT88.4 R28, [R213+0x11000] ;  /* 0x01100000d51c783b */ /* 0x000fe60000004200 */
[----:B------:R-:W2:Y:S01]  /*df80*/  MUFU.EX2 R137, R137 ;  /* 0x0000008900897308 */ /* 0x000ea20000000800 */
[--C-:B------:R-:W-:Y:S02]  /*df90*/  FFMA.FTZ R142, R34, c[0x0][0x23c], -R151.reuse ;  /* 0x00008f00228e7a23 */ /* 0x100fe40000010897 */
[----:B------:R-:W-:Y:S01]  /*dfa0*/  FFMA.FTZ R143, R35, c[0x0][0x23c], -R151 ;  /* 0x00008f00238f7a23 */ /* 0x000fe20000010897 */
[C---:B------:R-:W-:Y:S01]  /*dfb0*/  HMMA.16816.F32 R68, R20.reuse, R126, R68 ;  /* 0x0000007e1444723c */ /* 0x040fe20000001844 */
[----:B------:R-:W3:Y:S03]  /*dfc0*/  LDSM.16.MT88.4 R124, [R216+0x11000] ;  /* 0x01100000d87c783b */ /* 0x000ee60000004200 */
        /* <DEDUP_REMOVED lines=8> */
[----:B------:R-:W4:Y:S01]  /*e050*/  LDSM.16.MT88.4 R24, [R214+0x11000] ;  /* 0x01100000d618783b */ /* 0x000f220000004200 */
[----:B------:R-:W2:Y:S02]  /*e060*/  MUFU.EX2 R139, R139 ;  /* 0x0000008b008b7308 */ /* 0x000ea40000000800 */
[----:B------:R-:W-:Y:S02]  /*e070*/  FADD.FTZ R144, R144, R5 ;  /* 0x0000000590907221 */ /* 0x000fe40000010000 */
[----:B------:R-:W-:Y:S02]  /*e080*/  FADD.FTZ R146, R146, R7 ;  /* 0x0000000792927221 */ /* 0x000fe40000010000 */
[C---:B-----5:R-:W-:Y:S04]  /*e090*/  HMMA.16816.F32 R80, R20.reuse, R128, R80 ;  /* 0x000000801450723c */ /* 0x060fe80000001850 */
[----:B------:R-:W-:Y:S01]  /*e0a0*/  MUFU.EX2 R140, R140 ;  /* 0x0000008c008c7308 */ /* 0x000fe20000000800 */
[----:B------:R-:W-:Y:S02]  /*e0b0*/  FADD.FTZ R145, R145, R144 ;  /* 0x0000009091917221 */ /* 0x000fe40000010000 */
[----:B------:R-:W-:Y:S01]  /*e0c0*/  FADD.FTZ R147, R147, R146 ;  /* 0x0000009293937221 */ /* 0x000fe20000010000 */
[C---:B------:R-:W-:Y:S01]  /*e0d0*/  HMMA.16816.F32 R84, R20.reuse, R130, R84 ;  /* 0x000000821454723c */ /* 0x040fe20000001854 */
[----:B------:R-:W5:Y:S05]  /*e0e0*/  LDSM.16.MT88.4 R128, [R212+0x11000] ;  /* 0x01100000d480783b */ /* 0x000f6a0000004200 */
[----:B------:R-:W2:Y:S02]  /*e0f0*/  MUFU.EX2 R141, R141 ;  /* 0x0000008d008d7308 */ /* 0x000ea40000000800 */
[C---:B-1----:R-:W-:Y:S08]  /*e100*/  HMMA.16816.F32 R88, R20.reuse, R120, R88 ;  /* 0x000000781458723c */ /* 0x042ff00000001858 */
[C---:B------:R-:W-:Y:S01]  /*e110*/  HMMA.16816.F32 R92, R20.reuse, R122, R92 ;  /* 0x0000007a145c723c */ /* 0x040fe2000000185c */
[----:B------:R-:W1:Y:S01]  /*e120*/  LDSM.16.MT88.4 R120, [R216+0xd800] ;  /* 0x00d80000d878783b */ /* 0x000e620000004200 */
[----:B------:R-:W-:Y:S06]  /*e130*/  MUFU.EX2 R142, R142 ;  /* 0x0000008e008e7308 */ /* 0x000fec0000000800 */
[C---:B---3--:R-:W-:Y:S04]  /*e140*/  HMMA.16816.F32 R96, R20.reuse, R124, R96 ;  /* 0x0000007c1460723c */ /* 0x048fe80000001860 */
[----:B------:R-:W3:Y:S04]  /*e150*/  MUFU.EX2 R143, R143 ;  /* 0x0000008f008f7308 */ /* 0x000ee80000000800 */
[C---:B------:R-:W-:Y:S01]  /*e160*/  HMMA.16816.F32 R100, R20.reuse, R126, R100 ;  /* 0x0000007e1464723c */ /* 0x040fe20000001864 */
[----:B------:R-:W-:Y:S05]  /*e170*/  LDSM.16.MT88.4 R124, [R214+0x13800] ;  /* 0x01380000d67c783b */ /* 0x000fea0000004200 */
[----:B------:R-:W-:Y:S02]  /*e180*/  MUFU.EX2 R54, R54 ;  /* 0x0000003600367308 */ /* 0x000fe40000000800 */
[C---:B----4-:R-:W-:Y:S08]  /*e190*/  HMMA.16816.F32 R104, R20.reuse, R24, R104 ;  /* 0x000000181468723c */ /* 0x050ff00000001868 */
[C---:B------:R-:W-:Y:S01]  /*e1a0*/  HMMA.16816.F32 R12, R20.reuse, R26, R12 ;  /* 0x0000001a140c723c */ /* 0x040fe2000000180c */
[----:B------:R-:W4:Y:S01]  /*e1b0*/  LDSM.16.MT88.4 R24, [R213+0xd800] ;  /* 0x00d80000d518783b */ /* 0x000f220000004200 */
[----:B------:R-:W-:Y:S06]  /*e1c0*/  MUFU.EX2 R55, R55 ;  /* 0x0000003700377308 */ /* 0x000fec0000000800 */
[C---:B------:R-:W-:Y:S04]  /*e1d0*/  HMMA.16816.F32 R108, R20.reuse, R28, R108 ;  /* 0x0000001c146c723c */ /* 0x040fe8000000186c */
[----:B------:R-:W-:Y:S04]  /*e1e0*/  MUFU.EX2 R56, R56 ;  /* 0x0000003800387308 */ /* 0x000fe80000000800 */
[C---:B------:R-:W-:Y:S01]  /*e1f0*/  HMMA.16816.F32 R112, R20.reuse, R30, R112 ;  /* 0x0000001e1470723c */ /* 0x040fe20000001870 */
[----:B------:R-:W4:Y:S05]  /*e200*/  LDSM.16.MT88.4 R28, [R212+0xd800] ;  /* 0x00d80000d41c783b */ /* 0x000f2a0000004200 */
[----:B------:R-:W-:Y:S02]  /*e210*/  MUFU.EX2 R57, R57 ;  /* 0x0000003900397308 */ /* 0x000fe40000000800 */
[C---:B-----5:R-:W-:Y:S08]  /*e220*/  HMMA.16816.F32 R16, R20.reuse, R128, R16 ;  /* 0x000000801410723c */ /* 0x060ff00000001810 */
[----:B------:R-:W-:Y:S01]  /*e230*/  HMMA.16816.F32 R116, R20, R130, R116 ;  /* 0x000000821474723c */ /* 0x000fe20000001874 */
[----:B------:R-:W-:Y:S06]  /*e240*/  MUFU.EX2 R58, R58 ;  /* 0x0000003a003a7308 */ /* 0x000fec0000000800 */
[----:B--2---:R-:W-:Y:S01]  /*e250*/  F2FP.PACK_AB R20, R137, R136 ;  /* 0x000000888914723e */ /* 0x004fe200000000ff */
[----:B------:R-:W-:Y:S01]  /*e260*/  FADD.FTZ R136, R136, R145 ;  /* 0x0000009188887221 */ /* 0x000fe20000010000 */
[----:B------:R-:W-:Y:S02]  /*e270*/  F2FP.PACK_AB R21, R139, R138 ;  /* 0x0000008a8b15723e */ /* 0x000fe400000000ff */
[----:B------:R-:W-:Y:S01]  /*e280*/  MUFU.EX2 R59, R59 ;  /* 0x0000003b003b7308 */ /* 0x000fe20000000800 */
[----:B------:R-:W-:Y:S01]  /*e290*/  F2FP.PACK_AB R22, R141, R140 ;  /* 0x0000008c8d16723e */ /* 0x000fe200000000ff */
[----:B------:R-:W-:Y:S01]  /*e2a0*/  FADD.FTZ R138, R138, R147 ;  /* 0x000000938a8a7221 */ /* 0x000fe20000010000 */
[----:B---3--:R-:W-:Y:S01]  /*e2b0*/  F2FP.PACK_AB R23, R143, R142 ;  /* 0x0000008e8f17723e */ /* 0x008fe200000000ff */
[----:B------:R-:W-:Y:S02]  /*e2c0*/  FADD.FTZ R137, R137, R136 ;  /* 0x0000008889897221 */ /* 0x000fe40000010000 */
[----:B------:R-:W-:Y:S02]  /*e2d0*/  FADD.FTZ R139, R139, R138 ;  /* 0x0000008a8b8b7221 */ /* 0x000fe40000010000 */
[----:B------:R-:W-:Y:S02]  /*e2e0*/  FADD.FTZ R0, R140, R137 ;  /* 0x000000898c007221 */ /* 0x000fe40000010000 */
[C---:B-1----:R-:W-:Y:S01]  /*e2f0*/  HMMA.16816.F32 R8, R20.reuse, R120, R8 ;  /* 0x000000781408723c */ /* 0x042fe20000001808 */
[----:B------:R-:W-:Y:S02]  /*e300*/  MUFU.EX2 R60, R60 ;  /* 0x0000003c003c7308 */ /* 0x000fe40000000800 */
[----:B------:R-:W-:Y:S02]  /*e310*/  FADD.FTZ R2, R142, R139 ;  /* 0x0000008b8e027221 */ /* 0x000fe40000010000 */
[----:B------:R-:W-:Y:S02]  /*e320*/  FADD.FTZ R0, R141, R0 ;  /* 0x000000008d007221 */ /* 0x000fe40000010000 */
[----:B------:R-:W-:Y:S01]  /*e330*/  FADD.FTZ R2, R143, R2 ;  /* 0x000000028f027221 */ /* 0x000fe20000010000 */
[C---:B------:R-:W-:Y:S01]  /*e340*/  HMMA.16816.F32 R68, R20.reuse, R122, R68 ;  /* 0x0000007a1444723c */ /* 0x040fe20000001844 */
[----:B------:R-:W1:Y:S02]  /*e350*/  LDSM.16.MT88.4 R120, [R216+0x11800] ;  /* 0x01180000d878783b */ /* 0x000e640000004200 */
[----:B------:R-:W-:Y:S05]  /*e360*/  MUFU.EX2 R61, R61 ;  /* 0x0000003d003d7308 */ /* 0x000fea0000000800 */
[C---:B------:R-:W-:Y:S05]  /*e370*/  HMMA.16816.F32 R72, R20.reuse, R32, R72 ;  /* 0x000000201448723c */ /* 0x040fea0000001848 */
[----:B------:R-:W-:Y:S03]  /*e380*/  MUFU.EX2 R62, R62 ;  /* 0x0000003e003e7308 */ /* 0x000fe60000000800 */
[C---:B------:R-:W-:Y:S01]  /*e390*/  HMMA.16816.F32 R76, R20.reuse, R34, R76 ;  /* 0x00000022144c723c */ /* 0x040fe2000000184c */
[----:B------:R-:W2:Y:S06]  /*e3a0*/  LDSM.16.MT88.4 R32, [R214+0x11800] ;  /* 0x01180000d620783b */ /* 0x000eac0000004200 */
[----:B------:R-:W-:Y:S01]  /*e3b0*/  MUFU.EX2 R63, R63 ;  /* 0x0000003f003f7308 */ /* 0x000fe20000000800 */
[C---:B----4-:R-:W-:Y:S08]  /*e3c0*/  HMMA.16816.F32 R80, R20.reuse, R24, R80 ;  /* 0x000000181450723c */ /* 0x050ff00000001850 */
[C---:B------:R-:W-:Y:S01]  /*e3d0*/  HMMA.16816.F32 R84, R20.reuse, R26, R84 ;  /* 0x0000001a1454723c */ /* 0x040fe20000001854 */
[----:B------:R-:W3:Y:S01]  /*e3e0*/  LDSM.16.MT88.4 R24, [R213+0x11800] ;  /* 0x01180000d518783b */ /* 0x000ee20000004200 */
[----:B------:R-:W-:Y:S06]  /*e3f0*/  MUFU.EX2 R64, R64 ;  /* 0x0000004000407308 */ /* 0x000fec0000000800 */
[C---:B------:R-:W-:Y:S04]  /*e400*/  HMMA.16816.F32 R88, R20.reuse, R28, R88 ;  /* 0x0000001c1458723c */ /* 0x040fe80000001858 */
[----:B------:R-:W-:Y:S04]  /*e410*/  MUFU.EX2 R66, R66 ;  /* 0x0000004200427308 */ /* 0x000fe80000000800 */
        /* <DEDUP_REMOVED lines=28> */
[----:B------:R-:W5:Y:S07]  /*e5e0*/  LDSM.16.MT88.4 R36, [R214+0x12000] ;  /* 0x01200000d624783b */ /* 0x000f6e0000004200 */
[C---:B-1----:R-:W-:Y:S07]  /*e5f0*/  HMMA.16816.F32 R72, R20.reuse, R120, R72 ;  /* 0x000000781448723c */ /* 0x042fee0000001848 */
[--C-:B------:R-:W-:Y:S01]  /*e600*/  FFMA.FTZ R120, R44, c[0x0][0x23c], -R152.reuse ;  /* 0x00008f002c787a23 */ /* 0x100fe20000010898 */
[C---:B------:R-:W-:Y:S04]  /*e610*/  HMMA.16816.F32 R76, R20.reuse, R122, R76 ;  /* 0x0000007a144c723c */ /* 0x040fe8000000184c */
[--C-:B------:R-:W-:Y:S01]  /*e620*/  FFMA.FTZ R121, R45, c[0x0][0x23c], -R152.reuse ;  /* 0x00008f002d797a23 */ /* 0x100fe20000010898 */
[----:B------:R-:W1:Y:S01]  /*e630*/  MUFU.EX2 R120, R120 ;  /* 0x0000007800787308 */ /* 0x000e620000000800 */
[----:B------:R-:W-:Y:S02]  /*e640*/  FFMA.FTZ R152, R65, c[0x0][0x23c], -R152 ;  /* 0x00008f0041987a23 */ /* 0x000fe40000010898 */
[C---:B--2---:R-:W-:Y:S04]  /*e650*/  HMMA.16816.F32 R80, R20.reuse, R32, R80 ;  /* 0x000000201450723c */ /* 0x044fe80000001850 */
[--C-:B------:R-:W-:Y:S02]  /*e660*/  FFMA.FTZ R122, R46, c[0x0][0x23c], -R151.reuse ;  /* 0x00008f002e7a7a23 */ /* 0x100fe40000010897 */
[--C-:B------:R-:W-:Y:S01]  /*e670*/  FFMA.FTZ R123, R47, c[0x0][0x23c], -R151.reuse ;  /* 0x00008f002f7b7a23 */ /* 0x100fe20000010897 */
[----:B------:R-:W2:Y:S01]  /*e680*/  MUFU.EX2 R121, R121 ;  /* 0x0000007900797308 */ /* 0x000ea20000000800 */
[C---:B------:R-:W-:Y:S01]  /*e690*/  HMMA.16816.F32 R84, R20.reuse, R34, R84 ;  /* 0x000000221454723c */ /* 0x040fe20000001854 */
[----:B------:R-:W5:Y:S03]  /*e6a0*/  LDSM.16.MT88.4 R32, [R213+0x12000] ;  /* 0x01200000d520783b */ /* 0x000f660000004200 */
[----:B------:R-:W-:Y:S04]  /*e6b0*/  FFMA.FTZ R151, R67, c[0x0][0x23c], -R151 ;  /* 0x00008f0043977a23 */ /* 0x000fe80000010897 */
[C---:B---3--:R-:W-:Y:S01]  /*e6c0*/  HMMA.16816.F32 R88, R20.reuse, R24, R88 ;  /* 0x000000181458723c */ /* 0x048fe20000001858 */
[----:B------:R-:W-:Y:S01]  /*e6d0*/  LDSM.16.MT88.4 R44, [R213+0x13000] ;  /* 0x01300000d52c783b */ /* 0x000fe20000004200 */
[----:B------:R-:W3:Y:S02]  /*e6e0*/  MUFU.EX2 R122, R122 ;  /* 0x0000007a007a7308 */ /* 0x000ee40000000800 */
[----:B-1----:R-:W-:Y:S04]  /*e6f0*/  FADD.FTZ R0, R120, R5 ;  /* 0x0000000578007221 */ /* 0x002fe80000010000 */
[C---:B------:R-:W-:Y:S01]  /*e700*/  HMMA.16816.F32 R92, R20.reuse, R26, R92 ;  /* 0x0000001a145c723c */ /* 0x040fe2000000185c */
[----:B------:R-:W1:Y:S03]  /*e710*/  LDSM.16.MT88.4 R24, [R212+0x12000] ;  /* 0x01200000d418783b */ /* 0x000e660000004200 */
[----:B------:R-:W5:Y:S01]  /*e720*/  MUFU.EX2 R123, R123 ;  /* 0x0000007b007b7308 */ /* 0x000f620000000800 */
[----:B--2---:R-:W-:Y:S03]  /*e730*/  FADD.FTZ R0, R121, R0 ;  /* 0x0000000079007221 */ /* 0x004fe60000010000 */
[C---:B----4-:R-:W-:Y:S04]  /*e740*/  HMMA.16816.F32 R96, R20.reuse, R28, R96 ;  /* 0x0000001c1460723c */ /* 0x050fe80000001860 */
[----:B------:R-:W-:Y:S01]  /*e750*/  FADD.FTZ R5, R173, R0 ;  /* 0x00000000ad057221 */ /* 0x000fe20000010000 */
[----:B------:R-:W-:Y:S01]  /*e760*/  MOV R0, R3 ;  /* 0x0000000300007202 */ /* 0x000fe20000000f00 */
[----:B------:R-:W2:Y:S02]  /*e770*/  MUFU.EX2 R65, R152 ;  /* 0x0000009800417308 */ /* 0x000ea40000000800 */
[C---:B------:R-:W-:Y:S01]  /*e780*/  HMMA.16816.F32 R100, R20.reuse, R30, R100 ;  /* 0x0000001e1464723c */ /* 0x040fe20000001864 */
[----:B------:R-:W4:Y:S03]  /*e790*/  LDSM.16.MT88.4 R28, [R216+0xe800] ;  /* 0x00e80000d81c783b */ /* 0x000f260000004200 */
[----:B---3--:R-:W-:Y:S02]  /*e7a0*/  FADD.FTZ R2, R122, R7 ;  /* 0x000000077a027221 */ /* 0x008fe40000010000 */
[----:B------:R-:W-:Y:S02]  /*e7b0*/  FADD.FTZ R5, R174, R5 ;  /* 0x00000005ae057221 */ /* 0x000fe40000010000 */
[C---:B-----5:R-:W-:Y:S01]  /*e7c0*/  HMMA.16816.F32 R104, R20.reuse, R36, R104 ;  /* 0x000000241468723c */ /* 0x060fe20000001868 */
[----:B------:R-:W3:Y:S03]  /*e7d0*/  MUFU.EX2 R151, R151 ;  /* 0x0000009700977308 */ /* 0x000ee60000000800 */
[----:B------:R-:W-:Y:S04]  /*e7e0*/  FADD.FTZ R2, R123, R2 ;  /* 0x000000027b027221 */ /* 0x000fe80000010000 */
[C---:B------:R-:W-:Y:S01]  /*e7f0*/  HMMA.16816.F32 R12, R20.reuse, R38, R12 ;  /* 0x00000026140c723c */ /* 0x040fe2000000180c */
[----:B------:R-:W5:Y:S03]  /*e800*/  LDSM.16.MT88.4 R36, [R214+0xe800] ;  /* 0x00e80000d624783b */ /* 0x000f660000004200 */
[----:B------:R-:W-:Y:S04]  /*e810*/  FADD.FTZ R7, R175, R2 ;  /* 0x00000002af077221 */ /* 0x000fe80000010000 */
[C---:B------:R-:W-:Y:S04]  /*e820*/  HMMA.16816.F32 R108, R20.reuse, R32, R108 ;  /* 0x00000020146c723c */ /* 0x040fe8000000186c */
[----:B------:R-:W-:Y:S04]  /*e830*/  FADD.FTZ R7, R176, R7 ;  /* 0x00000007b0077221 */ /* 0x000fe80000010000 */
[C---:B------:R-:W-:Y:S01]  /*e840*/  HMMA.16816.F32 R112, R20.reuse, R34, R112 ;  /* 0x000000221470723c */ /* 0x040fe20000001870 */
[----:B------:R-:W2:Y:S07]  /*e850*/  LDSM.16.MT88.4 R32, [R213+0xe800] ;  /* 0x00e80000d520783b */ /* 0x000eae0000004200 */
[C---:B-1----:R-:W-:Y:S08]  /*e860*/  HMMA.16816.F32 R16, R20.reuse, R24, R16 ;  /* 0x000000181410723c */ /* 0x042ff00000001810 */
[----:B------:R-:W-:Y:S01]  /*e870*/  HMMA.16816.F32 R116, R20, R26, R116 ;  /* 0x0000001a1474723c */ /* 0x000fe20000001874 */
[----:B------:R-:W1:Y:S06]  /*e880*/  LDSM.16.MT88.4 R24, [R212+0xe800] ;  /* 0x00e80000d418783b */ /* 0x000e6c0000004200 */
[----:B------:R-:W-:Y:S02]  /*e890*/  F2FP.PACK_AB R20, R121, R120 ;  /* 0x000000787914723e */ /* 0x000fe400000000ff */
[----:B------:R-:W-:Y:S03]  /*e8a0*/  F2FP.PACK_AB R21, R123, R122 ;  /* 0x0000007a7b15723e */ /* 0x000fe600000000ff */
[----:B------:R-:W-:Y:S02]  /*e8b0*/  F2FP.PACK_AB R22, R174, R173 ;  /* 0x000000adae16723e */ /* 0x000fe400000000ff */
[----:B------:R-:W-:Y:S07]  /*e8c0*/  F2FP.PACK_AB R23, R176, R175 ;  /* 0x000000afb017723e */ /* 0x000fee00000000ff */
        /* <DEDUP_REMOVED lines=45> */
[C---:B------:R-:W-:Y:S08]  /*eba0*/  HMMA.16816.F32 R88, R20.reuse, R36, R88 ;  /* 0x000000241458723c */ /* 0x040ff00000001858 */
[C---:B------:R-:W-:Y:S08]  /*ebb0*/  HMMA.16816.F32 R92, R20.reuse, R38, R92 ;  /* 0x00000026145c723c */ /* 0x040ff0000000185c */
[C---:B--2---:R-:W-:Y:S08]  /*ebc0*/  HMMA.16816.F32 R96, R20.reuse, R28, R96 ;  /* 0x0000001c1460723c */ /* 0x044ff00000001860 */
[C---:B------:R-:W-:Y:S01]  /*ebd0*/  HMMA.16816.F32 R100, R20.reuse, R30, R100 ;  /* 0x0000001e1464723c */ /* 0x040fe20000001864 */
[----:B------:R-:W2:Y:S07]  /*ebe0*/  LDSM.16.MT88.4 R28, [R213+0xf800] ;  /* 0x00f80000d51c783b */ /* 0x000eae0000004200 */
        /* <DEDUP_REMOVED lines=11> */
[----:B---3--:R-:W-:Y:S01]  /*eca0*/  F2FP.PACK_AB R23, R151, R66 ;  /* 0x000000429717723e */ /* 0x008fe200000000ff */
[----:B------:R-:W-:Y:S02]  /*ecb0*/  FADD.FTZ R61, R61, R60 ;  /* 0x0000003c3d3d7221 */ /* 0x000fe40000010000 */
[----:B------:R-:W-:Y:S02]  /*ecc0*/  FADD.FTZ R63, R63, R62 ;  /* 0x0000003e3f3f7221 */ /* 0x000fe40000010000 */
[----:B------:R-:W-:Y:S02]  /*ecd0*/  FADD.FTZ R64, R64, R61 ;  /* 0x0000003d40407221 */ /* 0x000fe40000010000 */
[C---:B-1----:R-:W-:Y:S01]  /*ece0*/  HMMA.16816.F32 R128, R20.reuse, R24, R8 ;  /* 0x000000181480723c */ /* 0x042fe20000001808 */
[----:B------:R-:W1:Y:S02]  /*ecf0*/  LDSM.16.MT88.4 R8, [R212+0xf800] ;  /* 0x00f80000d408783b */ /* 0x000e640000004200 */
[----:B------:R-:W-:Y:S02]  /*ed00*/  FADD.FTZ R66, R66, R63 ;  /* 0x0000003f42427221 */ /* 0x000fe40000010000 */
[----:B------:R-:W-:Y:S02]  /*ed10*/  FADD.FTZ R241, R65, R64 ;  /* 0x0000004041f17221 */ /* 0x000fe40000010000 */
[----:B------:R-:W-:Y:S01]  /*ed20*/  FADD.FTZ R239, R151, R66 ;  /* 0x0000004297ef7221 */ /* 0x000fe20000010000 */
[C---:B------:R-:W-:Y:S01]  /*ed30*/  HMMA.16816.F32 R68, R20.reuse, R26, R68 ;  /* 0x0000001a1444723c */ /* 0x040fe20000001844 */
[----:B------:R-:W3:Y:S07]  /*ed40*/  LDSM.16.MT88.4 R24, [R216+0x13800] ;  /* 0x01380000d818783b */ /* 0x000eee0000004200 */
[C---:B------:R-:W-:Y:S08]  /*ed50*/  HMMA.16816.F32 R72, R20.reuse, R32, R72 ;  /* 0x000000201448723c */ /* 0x040ff00000001848 */
[C---:B------:R-:W-:Y:S08]  /*ed60*/  HMMA.16816.F32 R76, R20.reuse, R34, R76 ;  /* 0x00000022144c723c */ /* 0x040ff0000000184c */
        /* <DEDUP_REMOVED lines=15> */
.L_x_3491:
[----:B------:R-:W1:Y:S01]  /*ee60*/  SHFL.BFLY PT, R2, R241, 0x2, 0x1f ;  /* 0x0c401f00f1027f89 */ /* 0x000e6200000e0000 */
[----:B------:R-:W-:Y:S01]  /*ee70*/  LEA.HI R11, R230, R230, RZ, 0x1 ;  /* 0x000000e6e60b7211 */ /* 0x000fe200078f08ff */
[----:B------:R-:W-:Y:S01]  /*ee80*/  BSSY B0, `(.L_x_3496) ;  /* 0x00000ce000007945 */ /* 0x000fe20003800000 */
[----:B------:R-:W-:Y:S01]  /*ee90*/  MOV R7, 0x3f800000 ;  /* 0x3f80000000077802 */ /* 0x000fe20000000f00 */
[----:B------:R-:W2:Y:S01]  /*eea0*/  SHFL.BFLY PT, R0, R239, 0x2, 0x1f ;  /* 0x0c401f00ef007f89 */ /* 0x000ea200000e0000 */
[----:B------:R-:W-:-:S02]  /*eeb0*/  SHF.L.U32 R12, R11, 0x2, RZ ;  /* 0x000000020b0c7819 */ /* 0x000fc400000006ff */
[----:B------:R-:W-:Y:S01]  /*eec0*/  LOP3.LUT R11, R11, 0xffffffe, RZ, 0xc0, !PT ;  /* 0x0ffffffe0b0b7812 */ /* 0x000fe200078ec0ff */
[----:B------:R-:W-:Y:S01]  /*eed0*/  BAR.SYNC.DEFER_BLOCKING 0x0 ;  /* 0x0000000000007b1d */ /* 0x000fe20000010000 */
[----:B------:R-:W-:Y:S01]  /*eee0*/  MOV R6, 0x3f800000 ;  /* 0x3f80000000067802 */ /* 0x000fe20000000f00 */
[----:B-1----:R-:W-:Y:S02]  /*eef0*/  FADD.FTZ R5, R2, R241 ;  /* 0x000000f102057221 */ /* 0x002fe40000010000 */
[----:B--2---:R-:W-:-:S03]  /*ef00*/  FADD.FTZ R13, R0, R239 ;  /* 0x000000ef000d7221 */ /* 0x004fc60000010000 */
[----:B------:R-:W1:Y:S04]  /*ef10*/  SHFL.BFLY PT, R4, R5, 0x1, 0x1f ;  /* 0x0c201f0005047f89 */ /* 0x000e6800000e0000 */
[----:B------:R-:W2:Y:S04]  /*ef20*/  S2R R0, SR_TID.X ;  /* 0x0000000000007919 */ /* 0x000ea80000002100 */
[----:B------:R-:W3:Y:S01]  /*ef30*/  SHFL.BFLY PT, R2, R13, 0x1, 0x1f ;  /* 0x0c201f000d027f89 */ /* 0x000ee200000e0000 */
[----:B-1----:R-:W-:Y:S01]  /*ef40*/  FADD.FTZ R4, R5, R4 ;  /* 0x0000000405047221 */ /* 0x002fe20000010000 */
[----:B------:R-:W-:-:S02]  /*ef50*/  SHF.L.U32 R5, R224, 0x6, RZ ;  /* 0x00000006e0057819 */ /* 0x000fc400000006ff */
[----:B--2---:R-:W-:Y:S02]  /*ef60*/  SHF.R.S32.HI R9, RZ, 0x1f, R0 ;  /* 0x0000001fff097819 */ /* 0x004fe40000011400 */
[----:B------:R-:W-:Y:S02]  /*ef70*/  LOP3.LUT R5, R5, 0x1c0, RZ, 0xc0, !PT ;  /* 0x000001c005057812 */ /* 0x000fe400078ec0ff */
[----:B------:R-:W-:Y:S01]  /*ef80*/  LEA.HI R10, R9, R0, RZ, 0x2 ;  /* 0x00000000090a7211 */ /* 0x000fe200078f10ff */
[----:B---3--:R-:W-:Y:S01]  /*ef90*/  FADD.FTZ R2, R13, R2 ;  /* 0x000000020d027221 */ /* 0x008fe20000010000 */
[----:B------:R-:W-:Y:S02]  /*efa0*/  FSETP.NE.FTZ.AND P4, PT, R4, RZ, PT ;  /* 0x000000ff0400720b */ /* 0x000fe40003f95000 */
[--C-:B------:R-:W-:Y:S02]  /*efb0*/  SHF.R.S32.HI R8, RZ, 0x2, R10.reuse ;  /* 0x00000002ff087819 */ /* 0x100fe4000001140a */
[----:B------:R-:W-:-:S02]  /*efc0*/  SHF.R.S32.HI R13, RZ, 0x1f, R10 ;  /* 0x0000001fff0d7819 */ /* 0x000fc4000001140a */
[----:B------:R-:W-:Y:S02]  /*efd0*/  FSETP.NE.FTZ.AND P3, PT, R2, RZ, PT ;  /* 0x000000ff0200720b */ /* 0x000fe40003f75000 */
[----:B------:R-:W-:Y:S02]  /*efe0*/  LEA.HI R13, R13, R8, RZ, 0x3 ;  /* 0x000000080d0d7211 */ /* 0x000fe400078f18ff */
[----:B------:R-:W-:Y:S02]  /*eff0*/  LOP3.LUT R12, R5, 0x38, R12, 0xf8, !PT ;  /* 0x00000038050c7812 */ /* 0x000fe400078ef80c */
[----:B------:R-:W-:Y:S01]  /*f000*/  SHF.R.U32.HI R5, RZ, 0x3, R5 ;  /* 0x00000003ff057819 */ /* 0x000fe20000011605 */
[----:B------:R-:W1:Y:S01]  /*f010*/  @P4 MUFU.RCP R7, R4 ;  /* 0x0000000400074308 */ /* 0x000e620000001000 */
[----:B------:R-:W-:Y:S02]  /*f020*/  LOP3.LUT R13, R13, 0xfffffff8, RZ, 0xc0, !PT ;  /* 0xfffffff80d0d7812 */ /* 0x000fe400078ec0ff */
[----:B------:R-:W-:-:S02]  /*f030*/  LOP3.LUT R5, R12, R5, RZ, 0x3c, !PT ;  /* 0x000000050c057212 */ /* 0x000fc400078e3cff */
[----:B------:R-:W-:Y:S02]  /*f040*/  IADD3 R12, R230, -R11, RZ ;  /* 0x8000000be60c7210 */ /* 0x000fe40007ffe0ff */
[----:B------:R-:W-:Y:S01]  /*f050*/  IADD3 R8, R8, -R13, RZ ;  /* 0x8000000d08087210 */ /* 0x000fe20007ffe0ff */
[----:B------:R-:W2:Y:S01]  /*f060*/  @P3 MUFU.RCP R6, R2 ;  /* 0x0000000200063308 */ /* 0x000ea20000001000 */
[----:B------:R-:W-:Y:S02]  /*f070*/  LEA R5, R12, R5, 0x2 ;  /* 0x000000050c057211 */ /* 0x000fe400078e10ff */
[----:B------:R-:W-:Y:S02]  /*f080*/  LEA.HI R9, R9, R0, RZ, 0x5 ;  /* 0x0000000009097211 */ /* 0x000fe400078f28ff */
[----:B------:R-:W-:Y:S02]  /*f090*/  LOP3.LUT R11, R10, 0x1ffffffc, RZ, 0xc0, !PT ;  /* 0x1ffffffc0a0b7812 */ /* 0x000fe400078ec0ff */
[----:B------:R-:W-:Y:S01]  /*f0a0*/  SHF.L.U32 R12, R8, 0x6, RZ ;  /* 0x00000006080c7819 */ /* 0x000fe200000006ff */
[C---:B-1----:R-:W-:Y:S01]  /*f0b0*/  FMUL.FTZ R128, R7.reuse, R128 ;  /* 0x0000008007807220 */ /* 0x042fe20000410000 */
[----:B------:R-:W-:Y:S01]  /*f0c0*/  SHF.R.S32.HI R10, RZ, 0x5, R9 ;  /* 0x00000005ff0a7819 */ /* 0x000fe20000011409 */
[----:B------:R-:W-:Y:S01]  /*f0d0*/  FMUL.FTZ R129, R7, R129 ;  /* 0x0000008107817220 */ /* 0x000fe20000410000 */
[----:B------:R-:W-:Y:S01]  /*f0e0*/  IADD3 R11, -R11, R0, RZ ;  /* 0x000000000b0b7210 */ /* 0x000fe20007ffe1ff */
        /* <DEDUP_REMOVED lines=19> */
[C---:B------:R-:W-:Y:S01]  /*f220*/  IADD3 R12, R8.reuse, -0x20, RZ ;  /* 0xffffffe0080c7810 */ /* 0x040fe20007ffe0ff */
[----:B------:R-:W-:Y:S01]  /*f230*/  FMUL.FTZ R88, R7, R88 ;  /* 0x0000005807587220 */ /* 0x000fe20000410000 */
[----:B------:R-:W-:Y:S01]  /*f240*/  LOP3.LUT R9, R9, 0xffffffe0, RZ, 0xc0, !PT ;  /* 0xffffffe009097812 */ /* 0x000fe200078ec0ff */
[C---:B------:R-:W-:Y:S01]  /*f250*/  FMUL.FTZ R89, R7.reuse, R89 ;  /* 0x0000005907597220 */ /* 0x040fe20000410000 */
[----:B------:R-:W-:Y:S01]  /*f260*/  @P0 IADD3 R12, R8, 0x20, RZ ;  /* 0x00000020080c0810 */ /* 0x000fe20007ffe0ff */
[C---:B------:R-:W-:Y:S01]  /*f270*/  FMUL.FTZ R92, R7.reuse, R92 ;  /* 0x0000005c075c7220 */ /* 0x040fe20000410000 */
[----:B------:R-:W1:Y:S01]  /*f280*/  @P4 MUFU.LG2 R4, R4 ;  /* 0x0000000400044308 */ /* 0x000e620000000c00 */
[----:B------:R-:W-:Y:S01]  /*f290*/  FMUL.FTZ R93, R7, R93 ;  /* 0x0000005d075d7220 */ /* 0x000fe20000410000 */
[----:B------:R-:W-:Y:S01]  /*f2a0*/  IADD3 R9, -R9, R0, RZ ;  /* 0x0000000009097210 */ /* 0x000fe20007ffe1ff */
[C---:B------:R-:W-:Y:S01]  /*f2b0*/  FMUL.FTZ R96, R7.reuse, R96 ;  /* 0x0000006007607220 */ /* 0x040fe20000410000 */
[----:B------:R-:W-:Y:S01]  /*f2c0*/  MOV R0, 0xff800000 ;  /* 0xff80000000007802 */ /* 0x000fe20000000f00 */
[----:B------:R-:W-:Y:S01]  /*f2d0*/  FMUL.FTZ R97, R7, R97 ;  /* 0x0000006107617220 */ /* 0x000fe20000410000 */
[----:B------:R-:W-:Y:S01]  /*f2e0*/  LOP3.LUT P0, RZ, R9, 0x3, RZ, 0xc0, !PT ;  /* 0x0000000309ff7812 */ /* 0x000fe2000780c0ff */
[C---:B------:R-:W-:Y:S01]  /*f2f0*/  FMUL.FTZ R100, R7.reuse, R100 ;  /* 0x0000006407647220 */ /* 0x040fe20000410000 */
[----:B------:R-:W3:Y:S01]  /*f300*/  @P3 MUFU.LG2 R2, R2 ;  /* 0x0000000200023308 */ /* 0x000ee20000000c00 */
        /* <DEDUP_REMOVED lines=14> */
[----:B--2---:R-:W-:-:S02]  /*f3f0*/  FMUL.FTZ R131, R6, R131 ;  /* 0x0000008306837220 */ /* 0x004fc40000410000 */
        /* <DEDUP_REMOVED lines=28> */
[C---:B------:R-:W-:Y:S01]  /*f5c0*/  FMUL.FTZ R102, R6.reuse, R102 ;  /* 0x0000006606667220 */ /* 0x040fe20000410000 */
[----:B------:R-:W2:Y:S01]  /*f5d0*/  S2R R7, SR_CTAID.X ;  /* 0x0000000000077919 */ /* 0x000ea20000002500 */
        /* <DEDUP_REMOVED lines=12> */
[----:B------:R-:W-:Y:S01]  /*f6a0*/  MOV R6, 0x80 ;  /* 0x0000008000067802 */ /* 0x000fe20000000f00 */
[----:B-1----:R-:W-:Y:S01]  /*f6b0*/  @P4 FMUL.FTZ R9, R4, 0.69314718246459960938 ;  /* 0x3f31721804094820 */ /* 0x002fe20000410000 */
[----:B--2---:R-:W-:Y:S01]  /*f6c0*/  SHF.L.U32 R7, R7, 0x6, RZ ;  /* 0x0000000607077819 */ /* 0x004fe200000006ff */
[----:B---3--:R-:W-:Y:S01]  /*f6d0*/  @P3 FMUL.FTZ R2, R2, 0.69314718246459960938 ;  /* 0x3f31721802023820 */ /* 0x008fe20000410000 */
[----:B------:R-:W-:Y:S01]  /*f6e0*/  SEL R15, R6, 0xffffff80, !P2 ;  /* 0xffffff80060f7807 */ /* 0x000fe20005000000 */
[----:B------:R-:W-:Y:S01]  /*f6f0*/  @P4 FFMA.FTZ R0, R132, c[0x0][0x238], R9 ;  /* 0x00008e0084004a23 */ /* 0x000fe20000010009 */
[----:B------:R-:W1:Y:S02]  /*f700*/  S2R R6, SR_CTAID.Y ;  /* 0x0000000000067919 */ /* 0x000e640000002600 */
[-C--:B------:R-:W-:Y:S02]  /*f710*/  IADD3 R16, R8, R15.reuse, RZ ;  /* 0x0000000f08107210 */ /* 0x080fe40007ffe0ff */
[----:B------:R-:W-:Y:S01]  /*f720*/  IADD3 R17, R15, R12, RZ ;  /* 0x0000000c0f117210 */ /* 0x000fe20007ffe0ff */
[----:B------:R-:W2:Y:S01]  /*f730*/  S2R R8, SR_CTAID.Z ;  /* 0x0000000000087919 */ /* 0x000ea20000002700 */
        /* <DEDUP_REMOVED lines=17> */
[----:B------:R-:W-:Y:S01]  /*f850*/  STS.64 [R14+0x4800], R126 ;  /* 0x0048007e0e007388 */ /* 0x000fe20000000a00 */
[----:B---3--:R-:W-:-:S03]  /*f860*/  IADD3 R11, -R231, RZ, RZ ;  /* 0x000000ffe70b7210 */ /* 0x008fc60007ffe1ff */
[----:B------:R-:W-:Y:S01]  /*f870*/  STS.64 [R16+0x4000], R108 ;  /* 0x0040006c10007388 */ /* 0x000fe20000000a00 */
[----:B-1----:R-:W-:-:S03]  /*f880*/  IMAD R231, R6, c[0x0][0x210], R231 ;  /* 0x0000840006e77a24 */ /* 0x002fc600078e02e7 */
[----:B------:R-:W-:Y:S01]  /*f890*/  STS.64 [R16+0x4800], R110 ;  /* 0x0048006e10007388 */ /* 0x000fe20000000a00 */
[----:B--2---:R-:W-:Y:S01]  /*f8a0*/  IMAD R8, R11, c[0x0][0x1c0], R8 ;  /* 0x000070000b087a24 */ /* 0x004fe200078e0208 */
[----:B------:R-:W-:Y:S02]  /*f8b0*/  SHF.R.S32.HI R11, RZ, 0x1f, R10 ;  /* 0x0000001fff0b7819 */ /* 0x000fe4000001140a */
[----:B------:R-:W-:Y:S01]  /*f8c0*/  STS.64 [R17+0x4000], R112 ;  /* 0x0040007011007388 */ /* 0x000fe20000000a00 */
[----:B------:R-:W-:Y:S01]  /*f8d0*/  IMAD R8, R231, c[0x0][0x1c0], R8 ;  /* 0x00007000e7087a24 */ /* 0x000fe200078e0208 */
[----:B------:R-:W-:Y:S02]  /*f8e0*/  LEA.HI R11, R11, R10, RZ, 0x2 ;  /* 0x0000000a0b0b7211 */ /* 0x000fe400078f10ff */
[----:B------:R-:W-:Y:S01]  /*f8f0*/  STS.64 [R17+0x4800], R114 ;  /* 0x0048007211007388 */ /* 0x000fe20000000a00 */
[----:B------:R-:W-:Y:S01]  /*f900*/  IMAD R7, R8, c[0x0][0x214], R7 ;  /* 0x0000850008077a24 */ /* 0x000fe200078e0207 */
[----:B------:R-:W-:-:S02]  /*f910*/  LOP3.LUT R11, R11, 0xffffffc, RZ, 0xc0, !PT ;  /* 0x0ffffffc0b0b7812 */ /* 0x000fc400078ec0ff */
[----:B------:R-:W-:Y:S02]  /*f920*/  STS.64 [R18+0x4000], R120 ;  /* 0x0040007812007388 */ /* 0x000fe40000000a00 */
[----:B------:R-:W-:Y:S02]  /*f930*/  IADD3 R11, R10, -R11, RZ ;  /* 0x8000000b0a0b7210 */ /* 0x000fe40007ffe0ff */
[----:B------:R-:W-:Y:S02]  /*f940*/  STS.64 [R18+0x4800], R122 ;  /* 0x0048007a12007388 */ /* 0x000fe40000000a00 */
[----:B------:R-:W-:Y:S02]  /*f950*/  LEA R236, R11, R236, 0x4 ;  /* 0x000000ec0bec7211 */ /* 0x000fe400078e20ff */
[----:B------:R-:W-:Y:S04]  /*f960*/  STS.64 [R15+0x4000], R116 ;  /* 0x004000740f007388 */ /* 0x000fe80000000a00 */
[----:B------:R-:W-:Y:S04]  /*f970*/  STS.64 [R15+0x4800], R118 ;  /* 0x004800760f007388 */ /* 0x000fe80000000a00 */
[----:B------:R-:W-:Y:S06]  /*f980*/  BAR.SYNC.DEFER_BLOCKING 0x0 ;  /* 0x0000000000007b1d */ /* 0x000fec0000010000 */
        /* <DEDUP_REMOVED lines=29> */
.L_x_3497:
[----:B--234-:R-:W-:Y:S05]  /*fb60*/  BSYNC B0 ;  /* 0x0000000000007941 */ /* 0x01cfea0003800000 */
.L_x_3496:
[----:B------:R-:W-:Y:S01]  /*fb70*/  IMAD.SHL.U32 R4, R230, 0x4, RZ ;  /* 0x00000004e6047824 */ /* 0x000fe200078e00ff */
[C---:B------:R-:W-:Y:S01]  /*fb80*/  IADD3 R2, R224.reuse, 0x8, RZ ;  /* 0x00000008e0027810 */ /* 0x040fe20007ffe0ff */
[----:B------:R-:W-:Y:S01]  /*fb90*/  IMAD R7, R7, c[0x0][0x22c], RZ ;  /* 0x00008b0007077a24 */ /* 0x000fe200078e02ff */
[----:B------:R-:W-:Y:S02]  /*fba0*/  IADD3 R0, R224, 0x10, RZ ;  /* 0x00000010e0007810 */ /* 0x000fe40007ffe0ff */
[----:B------:R-:W-:Y:S02]  /*fbb0*/  SHF.R.S32.HI R5, RZ, 0x1f, R4 ;  /* 0x0000001fff057819 */ /* 0x000fe40000011404 */
[----:B------:R-:W-:-:S02]  /*fbc0*/  ISETP.GE.AND P5, PT, R2, R223, PT ;  /* 0x000000df0200720c */ /* 0x000fc40003fa6270 */
[C---:B------:R-:W-:Y:S01]  /*fbd0*/  IADD3 R2, R224.reuse, 0x18, RZ ;  /* 0x00000018e0027810 */ /* 0x040fe20007ffe0ff */
[----:B------:R-:W-:Y:S01]  /*fbe0*/  IMAD.WIDE R4, R224, 0x80, R4 ;  /* 0x00000080e0047825 */ /* 0x000fe200078e0204 */
[-C--:B------:R-:W-:Y:S02]  /*fbf0*/  ISETP.GE.AND P4, PT, R0, R223.reuse, PT ;  /* 0x000000df0000720c */ /* 0x080fe40003f86270 */
[----:B------:R-:W-:Y:S02]  /*fc00*/  ISETP.GE.AND P3, PT, R2, R223, PT ;  /* 0x000000df0200720c */ /* 0x000fe40003f66270 */
[C---:B------:R-:W-:Y:S02]  /*fc10*/  IADD3 R3, P0, R7.reuse, R4, RZ ;  /* 0x0000000407037210 */ /* 0x040fe40007f1e0ff */
[----:B------:R-:W-:Y:S02]  /*fc20*/  IADD3 R2, R224, 0x30, RZ ;  /* 0x00000030e0027810 */ /* 0x000fe40007ffe0ff */
[----:B------:R-:W-:-:S02]  /*fc30*/  LEA.HI.X.SX32 R4, R7, R5, 0x1, P0 ;  /* 0x0000000507047211 */ /* 0x000fc400000f0eff */
[C---:B------:R-:W-:Y:S02]  /*fc40*/  LEA R6, P0, R3.reuse, c[0x0][0x1d8], 0x2 ;  /* 0x0000760003067a11 */ /* 0x040fe400078010ff */
[----:B------:R-:W-:Y:S02]  /*fc50*/  IADD3 R0, R224, 0x20, RZ ;  /* 0x00000020e0007810 */ /* 0x000fe40007ffe0ff */
[----:B------:R-:W-:Y:S02]  /*fc60*/  LEA.HI.X R7, R3, c[0x0][0x1dc], R4, 0x2, P0 ;  /* 0x0000770003077a11 */ /* 0x000fe400000f1404 */
[-C--:B------:R-:W-:Y:S02]  /*fc70*/  ISETP.GE.AND P0, PT, R2, R223.reuse, PT ;  /* 0x000000df0200720c */ /* 0x080fe40003f06270 */
[-C--:B------:R-:W-:Y:S01]  /*fc80*/  ISETP.GE.AND P2, PT, R0, R223.reuse, PT ;  /* 0x000000df0000720c */ /* 0x080fe20003f46270 */
[----:B------:R2:W-:Y:S01]  /*fc90*/  @!P5 STG.E.128 [R6.64+0x1000], R64 ;  /* 0x001000400600d986 */ /* 0x0005e2000c101d0c */
[----:B------:R-:W-:-:S02]  /*fca0*/  ISETP.GE.AND P6, PT, R224, R223, PT ;  /* 0x000000dfe000720c */ /* 0x000fc40003fc6270 */
[C---:B------:R-:W-:Y:S01]  /*fcb0*/  IADD3 R0, R224.reuse, 0x28, RZ ;  /* 0x00000028e0007810 */ /* 0x040fe20007ffe0ff */
[----:B-1----:R2:W-:Y:S01]  /*fcc0*/  @!P5 STG.E.128 [R6.64+0x1100], R32 ;  /* 0x001100200600d986 */ /* 0x0025e2000c101d0c */
[----:B------:R-:W-:Y:S02]  /*fcd0*/  IADD3 R224, R224, 0x38, RZ ;  /* 0x00000038e0e07810 */ /* 0x000fe40007ffe0ff */
[-C--:B------:R-:W-:Y:S01]  /*fce0*/  ISETP.GE.AND P1, PT, R0, R223.reuse, PT ;  /* 0x000000df0000720c */ /* 0x080fe20003f26270 */
[----:B------:R2:W-:Y:S04]  /*fcf0*/  @!P4 STG.E.128 [R6.64+0x2000], R60 ;  /* 0x0020003c0600c986 */ /* 0x0005e8000c101d0c */
[----:B------:R2:W-:Y:S04]  /*fd00*/  @!P0 STG.E.128 [R6.64+0x6000], R44 ;  /* 0x0060002c06008986 */ /* 0x0005e8000c101d0c */
[----:B------:R2:W-:Y:S01]  /*fd10*/  @!P0 STG.E.128 [R6.64+0x6100], R12 ;  /* 0x0061000c06008986 */ /* 0x0005e2000c101d0c */
[----:B------:R-:W-:-:S03]  /*fd20*/  ISETP.GE.AND P0, PT, R224, R223, PT ;  /* 0x000000dfe000720c */ /* 0x000fc60003f06270 */
[----:B------:R2:W-:Y:S04]  /*fd30*/  @!P6 STG.E.128 [R6.64+0x100], R36 ;  /* 0x000100240600e986 */ /* 0x0005e8000c101d0c */
[----:B------:R2:W-:Y:S04]  /*fd40*/  @!P4 STG.E.128 [R6.64+0x2100], R28 ;  /* 0x0021001c0600c986 */ /* 0x0005e8000c101d0c */
[----:B------:R2:W-:Y:S04]  /*fd50*/  @!P3 STG.E.128 [R6.64+0x3000], R56 ;  /* 0x003000380600b986 */ /* 0x0005e8000c101d0c */
[----:B------:R2:W-:Y:S04]  /*fd60*/  @!P3 STG.E.128 [R6.64+0x3100], R24 ;  /* 0x003100180600b986 */ /* 0x0005e8000c101d0c */
[----:B------:R2:W-:Y:S04]  /*fd70*/  @!P2 STG.E.128 [R6.64+0x4000], R52 ;  /* 0x004000340600a986 */ /* 0x0005e8000c101d0c */
[----:B------:R2:W-:Y:S04]  /*fd80*/  @!P2 STG.E.128 [R6.64+0x4100], R20 ;  /* 0x004100140600a986 */ /* 0x0005e8000c101d0c */
[----:B------:R2:W-:Y:S04]  /*fd90*/  @!P1 STG.E.128 [R6.64+0x5000], R48 ;  /* 0x0050003006009986 */ /* 0x0005e8000c101d0c */
[----:B------:R2:W-:Y:S04]  /*fda0*/  @!P1 STG.E.128 [R6.64+0x5100], R16 ;  /* 0x0051001006009986 */ /* 0x0005e8000c101d0c */
[----:B------:R2:W-:Y:S04]  /*fdb0*/  @!P6 STG.E.64 [R6.64], R68 ;  /* 0x000000440600e986 */ /* 0x0005e8000c101b0c */
[----:B------:R2:W-:Y:S01]  /*fdc0*/  @!P6 STG.E.64 [R6.64+0x8], R70 ;  /* 0x000008460600e986 */ /* 0x0005e2000c101b0c */
[----:B------:R-:W-:Y:S05]  /*fdd0*/  @P0 EXIT ;  /* 0x000000000000094d */ /* 0x000fea0003800000 */
[----:B------:R-:W-:Y:S04]  /*fde0*/  STG.E.128 [R6.64+0x7000], R40 ;  /* 0x0070002806007986 */ /* 0x000fe8000c101d0c */
[----:B------:R-:W-:Y:S01]  /*fdf0*/  STG.E.128 [R6.64+0x7100], R72 ;  /* 0x0071004806007986 */ /* 0x000fe2000c101d0c */
[----:B------:R-:W-:Y:S05]  /*fe00*/  EXIT ;  /* 0x000000000000794d */ /* 0x000fea0003800000 */
.L_x_3498:
        /* <DEDUP_REMOVED lines=15> */
.L_x_8238:


//--------------------- .text._ZN5flash24flash_fwd_splitkv_kernelI23Flash_fwd_kernel_traitsILi128ELi64ELi128ELi4ELb0ELb0EN7cutlass6half_tE19Flash_kernel_traitsILi128ELi64ELi128ELi4ES3_EELb1ELb0ELb0ELb0ELb1ELb1ELb1ELb0EEEvNS_16Flash_fwd_paramsE --------------------------
	.section	.text._ZN5flash24flash_fwd_splitkv_kernelI23Flash_fwd_kernel_traitsILi128ELi64ELi128ELi4ELb0ELb0EN7cutlass6half_tE19Flash_kernel_traitsILi128ELi64ELi128ELi4ES3_EELb1ELb0ELb0ELb0ELb1ELb1ELb1ELb0EEEvNS_16Flash_fwd_paramsE,"ax",@progbits
	.sectioninfo	@"SHI_REGISTERS=255"
	.align	128
        .global         _ZN5flash24flash_fwd_splitkv_kernelI23Flash_fwd_kernel_traitsILi128ELi64ELi128ELi4ELb0ELb0EN7cutlass6half_tE19Flash_kernel_traitsILi128ELi64ELi128ELi4ES3_EELb1ELb0ELb0ELb0ELb1ELb1ELb1ELb0EEEvNS_16Flash_fwd_paramsE
        .type           _ZN5flash24flash_fwd_splitkv_kernelI23Flash_fwd_kernel_traitsILi128ELi64ELi128ELi4ELb0ELb0EN7cutlass6half_tE19Flash_kernel_traitsILi128ELi64ELi128ELi4ES3_EELb1ELb0ELb0ELb0ELb1ELb1ELb1ELb0EEEvNS_16Flash_fwd_paramsE,@function
        .size           _ZN5flash24flash_fwd_splitkv_kernelI23Flash_fwd_kernel_traitsILi128ELi64ELi128ELi4ELb0ELb0EN7cutlass6half_tE19Flash_kernel_traitsILi128ELi64ELi128ELi4ES3_EELb1ELb0ELb0ELb0ELb1ELb1ELb1ELb0EEEvNS_16Flash_fwd_paramsE,(.L_x_8239 - _ZN5flash24flash_fwd_splitkv_kernelI23Flash_fwd_kernel_traitsILi128ELi64ELi128ELi4ELb0ELb0EN7cutlass6half_tE19Flash_kernel_traitsILi128ELi64ELi128ELi4ES3_EELb1ELb0ELb0ELb0ELb1ELb1ELb1ELb0EEEvNS_16Flash_fwd_paramsE)
        .other          _ZN5flash24flash_fwd_splitkv_kernelI23Flash_fwd_kernel_traitsILi128ELi64ELi128ELi4ELb0ELb0EN7cutlass6half_tE19Flash_kernel_traitsILi128ELi64ELi128ELi4ES3_EELb1ELb0ELb0ELb0ELb1ELb1ELb1ELb0EEEvNS_16Flash_fwd_paramsE,@"STO_CUDA_ENTRY STV_DEFAULT"
_ZN5flash24flash_fwd_splitkv_kernelI23Flash_fwd_kernel_traitsILi128ELi64ELi128ELi4ELb0ELb0EN7cutlass6half_tE19Flash_kernel_traitsILi128ELi64ELi128ELi4ES3_EELb1ELb0ELb0ELb0ELb1ELb1ELb1ELb0EEEvNS_16Flash_fwd_paramsE:
.text._ZN5flash24flash_fwd_splitkv_kernelI23Flash_fwd_kernel_traitsILi128ELi64ELi128ELi4ELb0ELb0EN7cutlass6half_tE19Flash_kernel_traitsILi128ELi64ELi128ELi4ES3_EELb1ELb0ELb0ELb0ELb1ELb1ELb1ELb0EEEvNS_16Flash_fwd_paramsE:
        /* <DEDUP_REMOVED lines=53> */
.L_x_3499:
[----:B-1-34-:R-:W-:Y:S02]  /*0350*/  MOV R3, c[0x0][0x218] ;  /* 0x0000860000037a02 */ /* 0x01afe40000000f00 */
.L_x_3500:
        /* <DEDUP_REMOVED lines=139> */
.L_x_3501:
        /* <DEDUP_REMOVED lines=93> */
.L_x_3502:
        /* <DEDUP_REMOVED lines=16> */
.L_x_3504:
        /* <DEDUP_REMOVED lines=49> */
.L_x_3503:
[----:B------:R-:W-:Y:S01]  /*15f0*/  ISETP.NE.AND P1, PT, R7, -0x1, PT ;  /* 0xffffffff0700780c */ /* 0x000fe20003f25270 */
[----:B------:R-:W-:Y:S01]  /*1600*/  IMAD.IADD R227, R132, 0x1, -R137 ;  /* 0x0000000184e37824 */ /* 0x000fe200078e0a89 */
[----:B------:R-:W-:Y:S01]  /*1610*/  SHF.R.S32.HI R15, RZ, 0x1f, R6 ;  /* 0x0000001fff0f7819 */ /* 0x000fe20000011406 */
[----:B------:R-:W-:Y:S01]  /*1620*/  IMAD R11, R11, c[0x0][0x1b8], RZ ;  /* 0x00006e000b0b7a24 */ /* 0x000fe200078e02ff */
[----:B------:R-:W-:Y:S02]  /*1630*/  IADD3 R232, R38, -0x1, RZ ;  /* 0xffffffff26e87810 */ /* 0x000fe40007ffe0ff */
[CC--:B------:R-:W-:Y:S01]  /*1640*/  LEA.HI R5, R15.reuse, R6.reuse, RZ, 0x3 ;  /* 0x000000060f057211 */ /* 0x0c0fe200078f18ff */
[----:B------:R-:W-:Y:S01]  /*1650*/  IMAD R11, R22, c[0x0][0x1bc], R11 ;  /* 0x00006f00160b7a24 */ /* 0x000fe200078e020b */
[----:B------:R-:W-:Y:S02]  /*1660*/  LEA.HI R10, R15, R6, RZ, 0x6 ;  /* 0x000000060f0a7211 */ /* 0x000fe400078f30ff */
[----:B------:R-:W-:-:S02]  /*1670*/  SHF.R.S32.HI R16, RZ, 0x3, R5 ;  /* 0x00000003ff107819 */ /* 0x000fc40000011405 */
[----:B------:R-:W-:Y:S01]  /*1680*/  LOP3.LUT R5, R5, 0xfffffff8, RZ, 0xc0, !PT ;  /* 0xfffffff805057812 */ /* 0x000fe200078ec0ff */
[----:B------:R-:W-:Y:S01]  /*1690*/  @!P1 IMAD.WIDE.U32 R8, R235, c[0x0][0x178], RZ ;  /* 0x00005e00eb089a25 */ /* 0x000fe200078e00ff */
[----:B-----5:R-:W-:Y:S02]  /*16a0*/  @!P1 SHF.R.S32.HI R0, RZ, 0x1f, R235 ;  /* 0x0000001fff009819 */ /* 0x020fe400000114eb */
[----:B------:R-:W-:Y:S01]  /*16b0*/  IADD3 R5, -R5, R6, RZ ;  /* 0x0000000605057210 */ /* 0x000fe20007ffe1ff */
[----:B------:R-:W-:Y:S01]  /*16c0*/  @P1 IMAD.WIDE.U32 R24, R7, c[0x0][0x190], RZ ;  /* 0x0000640007181a25 */ /* 0x000fe200078e00ff */
[C---:B------:R-:W-:Y:S02]  /*16d0*/  IADD3 R26, R16.reuse, 0x10, RZ ;  /* 0x00000010101a7810 */ /* 0x040fe40007ffe0ff */
[----:B------:R-:W-:Y:S01]  /*16e0*/  IADD3 R18, R16, 0x30, RZ ;  /* 0x0000003010127810 */ /* 0x000fe20007ffe0ff */
[----:B------:R-:W-:Y:S01]  /*16f0*/  @!P1 IMAD R0, R0, c[0x0][0x178], RZ ;  /* 0x00005e0000009a24 */ /* 0x000fe200078e02ff */
[-C--:B------:R-:W-:Y:S01]  /*1700*/  ISETP.GE.AND P3, PT, R26, R227.reuse, PT ;  /* 0x000000e31a00720c */ /* 0x080fe20003f66270 */
[----:B------:R-:W-:Y:S01]  /*1710*/  @!P1 IMAD.MOV.U32 R24, RZ, RZ, R8 ;  /* 0x000000ffff189224 */ /* 0x000fe200078e0008 */
[----:B------:R-:W-:Y:S01]  /*1720*/  SHF.R.S32.HI R17, RZ, 0x1f, R16 ;  /* 0x0000001fff117819 */ /* 0x000fe20000011410 */
[----:B------:R-:W-:Y:S01]  /*1730*/  @!P1 IMAD R0, R235, c[0x0][0x17c], R0 ;  /* 0x00005f00eb009a24 */ /* 0x000fe200078e0200 */
[C---:B------:R-:W-:Y:S01]  /*1740*/  IADD3 R20, R16.reuse, 0x20, RZ ;  /* 0x0000002010147810 */ /* 0x040fe20007ffe0ff */
[----:B------:R-:W-:Y:S01]  /*1750*/  IMAD.SHL.U32 R19, R5, 0x8, RZ ;  /* 0x0000000805137824 */ /* 0x000fe200078e00ff */
[-C--:B------:R-:W-:Y:S01]  /*1760*/  ISETP.GE.AND P5, PT, R16, R227.reuse, PT ;  /* 0x000000e31000720c */ /* 0x080fe20003fa6270 */
[----:B------:R-:W-:Y:S01]  /*1770*/  @P1 IMAD R7, R7, c[0x0][0x194], R25 ;  /* 0x0000650007071a24 */ /* 0x000fe200078e0219 */
[----:B------:R-:W-:Y:S01]  /*1780*/  ISETP.GE.AND P2, PT, R20, R227, PT ;  /* 0x000000e31400720c */ /* 0x000fe20003f46270 */
[----:B------:R-:W-:Y:S01]  /*1790*/  @!P1 IMAD.IADD R7, R9, 0x1, R0 ;  /* 0x0000000109079824 */ /* 0x000fe200078e0200 */
[----:B------:R-:W-:Y:S01]  /*17a0*/  IADD3 R24, P6, R19, R24, RZ ;  /* 0x0000001813187210 */ /* 0x000fe20007fde0ff */
[----:B------:R-:W-:Y:S01]  /*17b0*/  IMAD.SHL.U32 R8, R16, 0x40, RZ ;  /* 0x0000004010087824 */ /* 0x000fe200078e00ff */
[----:B------:R-:W-:Y:S01]  /*17c0*/  SHF.R.S32.HI R9, RZ, 0x1f, R19 ;  /* 0x0000001fff097819 */ /* 0x000fe20000011413 */
[----:B------:R-:W-:Y:S01]  /*17d0*/  IMAD.WIDE R34, R35, 0x40, R16 ;  /* 0x0000004023227825 */ /* 0x000fe200078e0210 */
[----:B------:R-:W-:-:S02]  /*17e0*/  SHF.R.S32.HI R0, RZ, 0x1f, R21 ;  /* 0x0000001fff007819 */ /* 0x000fc40000011415 */
[----:B------:R-:W-:Y:S01]  /*17f0*/  LOP3.LUT R8, R8, 0x1c0, RZ, 0xc0, !PT ;  /* 0x000001c008087812 */ /* 0x000fe200078ec0ff */
[----:B------:R-:W-:Y:S01]  /*1800*/  IMAD.X R25, R9, 0x1, R7, P6 ;  /* 0x0000000109197824 */ /* 0x000fe200030e0607 */
[----:B------:R-:W-:Y:S01]  /*1810*/  ISETP.GE.AND P6, PT, R18, R227, PT ;  /* 0x000000e31200720c */ /* 0x000fe20003fc6270 */
[----:B------:R-:W-:Y:S01]  /*1820*/  IMAD R0, R0, c[0x0][0x1a8], RZ ;  /* 0x00006a0000007a24 */ /* 0x000fe200078e02ff */
[----:B------:R-:W-:Y:S01]  /*1830*/  IADD3 R30, P1, R19, R30, RZ ;  /* 0x0000001e131e7210 */ /* 0x000fe20007f3e0ff */
[----:B------:R-:W-:Y:S01]  /*1840*/  IMAD.WIDE.U32 R48, R21, c[0x0][0x1a8], R24 ;  /* 0x00006a0015307a25 */ /* 0x000fe200078e0018 */
[----:B------:R-:W-:Y:S02]  /*1850*/  IADD3 R28, P4, R19, R28, RZ ;  /* 0x0000001c131c7210 */ /* 0x000fe40007f9e0ff */
[----:B------:R-:W-:Y:S01]  /*1860*/  LOP3.LUT R19, R8, 0x38, R19, 0xf8, !PT ;  /* 0x0000003808137812 */ /* 0x000fe200078ef813 */
[----:B------:R-:W-:Y:S01]  /*1870*/  IMAD.X R31, R9, 0x1, R4, P1 ;  /* 0x00000001091f7824 */ /* 0x000fe200008e0604 */
[----:B------:R-:W-:Y:S01]  /*1880*/  SHF.R.U32.HI R8, RZ, 0x3, R8 ;  /* 0x00000003ff087819 */ /* 0x000fe20000011608 */
[----:B------:R-:W-:Y:S01]  /*1890*/  IMAD R0, R21, c[0x0][0x1ac], R0 ;  /* 0x00006b0015007a24 */ /* 0x000fe200078e0200 */
[----:B------:R-:W-:Y:S01]  /*18a0*/  @!P3 IADD3 R40, P1, R34, 0x10, RZ ;  /* 0x000000102228b810 */ /* 0x000fe20007f3e0ff */
[----:B------:R-:W-:Y:S01]  /*18b0*/  IMAD.X R29, R9, 0x1, R2, P4 ;  /* 0x00000001091d7824 */ /* 0x000fe200020e0602 */
[----:B------:R-:W-:Y:S01]  /*18c0*/  LOP3.LUT R8, R19, R8, RZ, 0x3c, !PT ;  /* 0x0000000813087212 */ /* 0x000fe200078e3cff */
[----:B------:R-:W-:Y:S01]  /*18d0*/  IMAD.IADD R49, R49, 0x1, R0 ;  /* 0x0000000131317824 */ /* 0x000fe200078e0200 */
[----:B------:R-:W-:Y:S01]  /*18e0*/  SHF.L.U32 R233, R10, 0x3, RZ ;  /* 0x000000030ae97819 */ /* 0x000fe200000006ff */
[--C-:B------:R-:W-:Y:S01]  /*18f0*/  @!P3 IMAD.MOV.U32 R46, RZ, RZ, R48.reuse ;  /* 0x000000ffff2eb224 */ /* 0x100fe200078e0030 */
[----:B------:R-:W-:Y:S01]  /*1900*/  @!P3 IADD3.X R21, RZ, R35, RZ, P1, !PT ;  /* 0x00000023ff15b210 */ /* 0x000fe20000ffe4ff */
[----:B------:R-:W-:Y:S01]  /*1910*/  @!P3 IMAD.MOV.U32 R47, RZ, RZ, R49 ;  /* 0x000000ffff2fb224 */ /* 0x000fe200078e0031 */
[----:B------:R-:W-:Y:S01]  /*1920*/  @!P6 IADD3 R24, P1, R34, 0x30, RZ ;  /* 0x000000302218e810 */ /* 0x000fe20007f3e0ff */
[----:B------:R-:W-:Y:S01]  /*1930*/  @!P5 IMAD R7, R35, c[0x0][0x190], RZ ;  /* 0x000064002307da24 */ /* 0x000fe200078e02ff */
[----:B------:R-:W-:Y:S01]  /*1940*/  LOP3.LUT R233, R8, 0xfffffe00, R233, 0xf8, !PT ;  /* 0xfffffe0008e97812 */ /* 0x000fe200078ef8e9 */
[----:B------:R-:W-:Y:S01]  /*1950*/  @!P3 IMAD R21, R21, c[0x0][0x190], RZ ;  /* 0x000064001515ba24 */ /* 0x000fe200078e02ff */
[----:B------:R-:W-:Y:S01]  /*1960*/  @!P2 IADD3 R8, P4, R34, 0x20, RZ ;  /* 0x000000202208a810 */ /* 0x000fe20007f9e0ff */
[----:B------:R-:W-:Y:S01]  /*1970*/  @!P6 IMAD.X R19, RZ, RZ, R35, P1 ;  /* 0x000000ffff13e224 */ /* 0x000fe200008e0623 */
[----:B------:R-:W-:Y:S01]  /*1980*/  @!P6 MOV R45, R49 ;  /* 0x00000031002de202 */ /* 0x000fe20000000f00 */
[----:B------:R-:W-:Y:S01]  /*1990*/  @!P3 IMAD R4, R40, c[0x0][0x194], R21 ;  /* 0x000065002804ba24 */ /* 0x000fe200078e0215 */
[----:B------:R-:W-:Y:S01]  /*19a0*/  @!P2 MOV R32, R48 ;  /* 0x000000300020a202 */ /* 0x000fe20000000f00 */
[----:B------:R-:W-:Y:S01]  /*19b0*/  @!P2 IMAD.X R9, RZ, RZ, R35, P4 ;  /* 0x000000ffff09a224 */ /* 0x000fe200020e0623 */
[----:B------:R-:W-:Y:S01]  /*19c0*/  SHF.L.U32 R233, R233, 0x1, RZ ;  /* 0x00000001e9e97819 */ /* 0x000fe200000006ff */
[----:B------:R-:W-:Y:S01]  /*19d0*/  @!P6 IMAD R19, R19, c[0x0][0x190], RZ ;  /* 0x000064001313ea24 */ /* 0x000fe200078e02ff */
[C---:B------:R-:W-:Y:S01]  /*19e0*/  IADD3 R12, R16.reuse, 0x40, RZ ;  /* 0x00000040100c7810 */ /* 0x040fe20007ffe0ff */
[----:B------:R-:W-:Y:S01]  /*19f0*/  @!P6 IMAD.MOV.U32 R44, RZ, RZ, R48 ;  /* 0x000000ffff2ce224 */ /* 0x000fe200078e0030 */
[----:B------:R-:W-:Y:S01]  /*1a00*/  IADD3 R14, R16, 0x50, RZ ;  /* 0x00000050100e7810 */ /* 0x000fe20007ffe0ff */
[----:B------:R-:W-:Y:S01]  /*1a10*/  @!P3 IMAD.WIDE.U32 R40, R40, c[0x0][0x190], R46 ;  /* 0x000064002828ba25 */ /* 0x000fe200078e002e */
[----:B------:R-:W-:-:S02]  /*1a20*/  LEA.HI R228, R15, R6, RZ, 0x4 ;  /* 0x000000060fe47211 */ /* 0x000fc400078f20ff */
[----:B------:R-:W-:Y:S01]  /*1a30*/  LEA.HI R134, R15, R6, RZ, 0x5 ;  /* 0x000000060f867211 */ /* 0x000fe200078f28ff */
[C---:B------:R-:W-:Y:S02]  /*1a40*/  @!P5 IMAD R7, R34.reuse, c[0x0][0x194], R7 ;  /* 0x000065002207da24 */ /* 0x040fe400078e0207 */
[----:B------:R-:W-:Y:S01]  /*1a50*/  @!P2 IMAD R9, R9, c[0x0][0x190], RZ ;  /* 0x000064000909aa24 */ /* 0x000fe200078e02ff */
[----:B------:R-:W-:Y:S01]  /*1a60*/  SHF.R.S32.HI R135, RZ, 0x5, R134 ;  /* 0x00000005ff877819 */ /* 0x000fe20000011486 */
[--C-:B------:R-:W-:Y:S02]  /*1a70*/  @!P2 IMAD.MOV.U32 R33, RZ, RZ, R49.reuse ;  /* 0x000000ffff21a224 */ /* 0x100fe400078e0031 */
[----:B------:R-:W-:-:S04]  /*1a80*/  @!P5 IMAD.WIDE.U32 R34, R34, c[0x0][0x190], R48 ;  /* 0x000064002222da25 */ /* 0x000fc800078e0030 */
[C---:B------:R-:W-:Y:S01]  /*1a90*/  @!P6 IMAD R0, R24.reuse, c[0x0][0x194], R19 ;  /* 0x000065001800ea24 */ /* 0x040fe200078e0213 */
[----:B------:R-:W-:Y:S01]  /*1aa0*/  @!P5 IADD3 R7, R35, R7, RZ ;  /* 0x000000072307d210 */ /* 0x000fe20007ffe0ff */
[----:B------:R-:W-:Y:S01]  /*1ab0*/  @!P6 IMAD.WIDE.U32 R24, R24, c[0x0][0x190], R44 ;  /* 0x000064001818ea25 */ /* 0x000fe200078e002c */
[----:B------:R-:W-:-:S03]  /*1ac0*/  @!P3 LEA R44, P4, R40, c[0x0][0x160], 0x1 ;  /* 0x00005800282cba11 */ /* 0x000fc600078808ff */
[----:B------:R-:W-:Y:S02]  /*1ad0*/  @!P3 IMAD.IADD R4, R41, 0x1, R4 ;  /* 0x000000012904b824 */ /* 0x000fe400078e0204 */
[C---:B------:R-:W-:Y:S02]  /*1ae0*/  @!P2 IMAD R2, R8.reuse, c[0x0][0x194], R9 ;  /* 0x000065000802aa24 */ /* 0x040fe400078e0209 */
[----:B------:R-:W-:Y:S01]  /*1af0*/  @!P2 IMAD.WIDE.U32 R8, R8, c[0x0][0x190], R32 ;  /* 0x000064000808aa25 */ /* 0x000fe200078e0020 */
[----:B------:R-:W-:Y:S02]  /*1b00*/  @!P5 LEA R32, P1, R34, c[0x0][0x160], 0x1 ;  /* 0x000058002220da11 */ /* 0x000fe400078208ff */
[----:B------:R-:W-:Y:S01]  /*1b10*/  @!P3 LEA.HI.X R45, R40, c[0x0][0x164], R4, 0x1, P4 ;  /* 0x00005900282dba11 */ /* 0x000fe200020f0c04 */
[----:B------:R-:W-:Y:S01]  /*1b20*/  IMAD.SHL.U32 R4, R232, 0x80, RZ ;  /* 0x00000080e8047824 */ /* 0x000fe200078e00ff */
[----:B------:R-:W-:Y:S01]  /*1b30*/  @!P5 LEA.HI.X R33, R34, c[0x0][0x164], R7, 0x1, P1 ;  /* 0x000059002221da11 */ /* 0x000fe200008f0c07 */
[----:B------:R-:W-:Y:S01]  /*1b40*/  @!P2 IMAD.IADD R2, R9, 0x1, R2 ;  /* 0x000000010902a824 */ /* 0x000fe200078e0202 */
[----:B------:R-:W-:Y:S01]  /*1b50*/  IADD3 R40, P4, R16, R3, RZ ;  /* 0x0000000310287210 */ /* 0x000fe20007f9e0ff */
[C---:B------:R-:W-:Y:S01]  /*1b60*/  IMAD R133, R17.reuse, c[0x0][0x198], RZ ;  /* 0x0000660011857a24 */ /* 0x040fe200078e02ff */
[----:B------:R-:W-:Y:S01]  /*1b70*/  IADD3 R9, -R4, R43, RZ ;  /* 0x0000002b04097210 */ /* 0x000fe20007ffe1ff */
[----:B------:R-:W-:Y:S01]  /*1b80*/  @!PT LDS RZ, [RZ] ;  /* 0x00000000fffff984 */ /* 0x000fe20000000800 */
[----:B------:R-:W-:Y:S01]  /*1b90*/  @!PT LDS RZ, [RZ] ;  /* 0x00000000fffff984 */ /* 0x000fe20000000800 */
[----:B------:R-:W-:Y:S01]  /*1ba0*/  @!PT LDS RZ, [RZ] ;  /* 0x00000000fffff984 */ /* 0x000fe20000000800 */
[----:B------:R1:W-:Y:S01]  /*1bb0*/  @!P5 LDGSTS.E.BYPASS.LTC128B.128 [R233], [R32.64] ;  /* 0x0000000020e9dfae */ /* 0x0003e2000b901d4c */
[----:B------:R-:W-:Y:S01]  /*1bc0*/  @!P2 LEA R34, P1, R8, c[0x0][0x160], 0x1 ;  /* 0x000058000822aa11 */ /* 0x000fe200078208ff */
[----:B------:R-:W-:Y:S01]  /*1bd0*/  IMAD.X R13, R17, 0x1, R13, P4 ;  /* 0x00000001110d7824 */ /* 0x000fe200020e060d */
[-C--:B------:R-:W-:Y:S01]  /*1be0*/  ISETP.GE.AND P4, PT, R26, R9.reuse, PT ;  /* 0x000000091a00720c */ /* 0x080fe20003f86270 */
[----:B------:R1:W-:Y:S01]  /*1bf0*/  @!P5 LDGSTS.E.BYPASS.LTC128B.128 [R233+0x2000], [R32.64+0x80] ;  /* 0x0200008020e9dfae */ /* 0x0003e2000b901d4c */
[C---:B------:R-:W-:Y:S01]  /*1c00*/  ISETP.GE.AND P5, PT, R16.reuse, R9, PT ;  /* 0x000000091000720c */ /* 0x040fe20003fa6270 */
[----:B------:R-:W-:Y:S01]  /*1c10*/  IMAD R133, R16, c[0x0][0x19c], R133 ;  /* 0x0000670010857a24 */ /* 0x000fe200078e0285 */
[----:B------:R-:W-:Y:S01]  /*1c20*/  @!P2 LEA.HI.X R35, R8, c[0x0][0x164], R2, 0x1, P1 ;  /* 0x000059000823aa11 */ /* 0x000fe200008f0c02 */
[----:B------:R-:W-:Y:S01]  /*1c30*/  IMAD.WIDE.U32 R2, R16, c[0x0][0x198], R28 ;  /* 0x0000660010027a25 */ /* 0x000fe200078e001c */
[----:B------:R-:W-:Y:S01]  /*1c40*/  @!P6 LEA R28, P1, R24, c[0x0][0x160], 0x1 ;  /* 0x00005800181cea11 */ /* 0x000fe200078208ff */
[----:B------:R2:W-:Y:S02]  /*1c50*/  @!P3 LDGSTS.E.BYPASS.LTC128B.128 [R233+0x800], [R44.64] ;  /* 0x008000002ce9bfae */ /* 0x0005e4000b901d4c */
[----:B------:R-:W-:-:S02]  /*1c60*/  @!P6 IMAD.IADD R0, R25, 0x1, R0 ;  /* 0x000000011900e824 */ /* 0x000fc400078e0200 */
[----:B------:R2:W-:Y:S01]  /*1c70*/  @!P3 LDGSTS.E.BYPASS.LTC128B.128 [R233+0x2800], [R44.64+0x80] ;  /* 0x028000802ce9bfae */ /* 0x0005e2000b901d4c */
[----:B------:R-:W-:Y:S01]  /*1c80*/  IMAD.IADD R133, R3, 0x1, R133 ;  /* 0x0000000103857824 */ /* 0x000fe200078e0285 */
[----:B------:R-:W-:Y:S01]  /*1c90*/  MOV R3, c[0x0][0x198] ;  /* 0x0000660000037a02 */ /* 0x000fe20000000f00 */
[----:B------:R-:W-:Y:S01]  /*1ca0*/  IMAD.WIDE.U32 R30, R22, c[0x0][0x1b8], R30 ;  /* 0x00006e00161e7a25 */ /* 0x000fe200078e001e */
[----:B------:R3:W-:Y:S01]  /*1cb0*/  @!P2 LDGSTS.E.BYPASS.LTC128B.128 [R233+0x1000], [R34.64] ;  /* 0x0100000022e9afae */ /* 0x0007e2000b901d4c */
[----:B------:R-:W-:Y:S02]  /*1cc0*/  @!P6 LEA.HI.X R29, R24, c[0x0][0x164], R0, 0x1, P1 ;  /* 0x00005900181dea11 */ /* 0x000fe400008f0c00 */
[-C--:B------:R-:W-:Y:S01]  /*1cd0*/  ISETP.GE.AND P3, PT, R20, R9.reuse, PT ;  /* 0x000000091400720c */ /* 0x080fe20003f66270 */
[----:B------:R3:W-:Y:S01]  /*1ce0*/  @!P2 LDGSTS.E.BYPASS.LTC128B.128 [R233+0x3000], [R34.64+0x80] ;  /* 0x0300008022e9afae */ /* 0x0007e2000b901d4c */
[C---:B------:R-:W-:Y:S01]  /*1cf0*/  @!P5 LEA R24, P2, R2.reuse, c[0x0][0x168], 0x1 ;  /* 0x00005a000218da11 */ /* 0x040fe200078408ff */
[----:B------:R-:W-:Y:S01]  /*1d00*/  IMAD.MOV.U32 R0, RZ, RZ, c[0x0][0x19c] ;  /* 0x00006700ff007624 */ /* 0x000fe200078e00ff */
[C---:B------:R-:W-:Y:S01]  /*1d10*/  @!P4 LEA R8, P1, R3.reuse, R2, 0x4 ;  /* 0x000000020308c211 */ /* 0x040fe200078220ff */
[----:B------:R4:W-:Y:S01]  /*1d20*/  @!P6 LDGSTS.E.BYPASS.LTC128B.128 [R233+0x1800], [R28.64] ;  /* 0x018000001ce9efae */ /* 0x0009e2000b901d4c */
[----:B------:R-:W-:Y:S01]  /*1d30*/  @!P5 LEA.HI.X R25, R2, c[0x0][0x16c], R133, 0x1, P2 ;  /* 0x00005b000219da11 */ /* 0x000fe200010f0c85 */
[----:B------:R-:W-:Y:S01]  /*1d40*/  IMAD.SHL.U32 R10, R0, 0x20, RZ ;  /* 0x00000020000a7824 */ /* 0x000fe200078e00ff */
        /* <DEDUP_REMOVED lines=10> */
[----:B--2---:R-:W-:Y:S02]  /*1df0*/  IMAD.WIDE.U32 R44, R3, 0x20, RZ ;  /* 0x00000020032c7825 */ /* 0x004fe400078e00ff */
[----:B------:R2:W-:Y:S03]  /*1e00*/  @!P4 LDGSTS.E.BYPASS.LTC128B.128 [R233+0x4800], [R32.64] ;  /* 0x0480000020e9cfae */ /* 0x0005e6000b901d4c */
[----:B------:R-:W-:Y:S01]  /*1e10*/  @!P3 IADD3 R8, P1, R2, R44, RZ ;  /* 0x0000002c0208b210 */ /* 0x000fe20007f3e0ff */
[----:B------:R2:W-:Y:S01]  /*1e20*/  @!P4 LDGSTS.E.BYPASS.LTC128B.128 [R233+0x8800], [R32.64+0x80] ;  /* 0x0880008020e9cfae */ /* 0x0005e2000b901d4c */
[----:B---3--:R-:W-:Y:S01]  /*1e30*/  @!P2 MOV R34, R2 ;  /* 0x000000020022a202 */ /* 0x008fe20000000f00 */
[----:B------:R-:W-:Y:S01]  /*1e40*/  @!P2 IMAD.MOV.U32 R35, RZ, RZ, R133 ;  /* 0x000000ffff23a224 */ /* 0x000fe200078e0085 */
[----:B------:R-:W-:-:S02]  /*1e50*/  @!P3 IADD3.X R7, R133, R45, R10, P1, !PT ;  /* 0x0000002d8507b210 */ /* 0x000fc40000ffe40a */
[----:B------:R-:W-:Y:S01]  /*1e60*/  @!P3 LEA R44, P1, R8, c[0x0][0x168], 0x1 ;  /* 0x00005a00082cba11 */ /* 0x000fe200078208ff */
[----:B------:R-:W-:Y:S01]  /*1e70*/  @!P2 IMAD.WIDE.U32 R46, R3, 0x30, R34 ;  /* 0x00000030032ea825 */ /* 0x000fe200078e0022 */
[----:B------:R-:W-:Y:S02]  /*1e80*/  IADD3 R10, R16, 0x70, RZ ;  /* 0x00000070100a7810 */ /* 0x000fe40007ffe0ff */
[----:B------:R-:W-:Y:S01]  /*1e90*/  @!P3 LEA.HI.X R45, R8, c[0x0][0x16c], R7, 0x1, P1 ;  /* 0x00005b00082dba11 */ /* 0x000fe200008f0c07 */
[----:B------:R-:W-:Y:S01]  /*1ea0*/  @!P2 IMAD R7, R0, 0x30, RZ ;  /* 0x000000300007a824 */ /* 0x000fe200078e02ff */
[----:B------:R-:W-:Y:S01]  /*1eb0*/  @!P2 LEA R34, P1, R46, c[0x0][0x168], 0x1 ;  /* 0x00005a002e22aa11 */ /* 0x000fe200078208ff */
[----:B----4-:R-:W-:Y:S01]  /*1ec0*/  @!P5 IMAD.MOV.U32 R29, RZ, RZ, R133 ;  /* 0x000000ffff1dd224 */ /* 0x010fe200078e0085 */
[----:B------:R-:W-:Y:S01]  /*1ed0*/  IADD3 R8, R16, 0x60, RZ ;  /* 0x0000006010087810 */ /* 0x000fe20007ffe0ff */
[----:B------:R-:W-:Y:S01]  /*1ee0*/  @!P2 IMAD.IADD R7, R47, 0x1, R7 ;  /* 0x000000012f07a824 */ /* 0x000fe200078e0207 */
[----:B------:R-:W-:Y:S01]  /*1ef0*/  @!P5 MOV R28, R2 ;  /* 0x00000002001cd202 */ /* 0x000fe20000000f00 */
[----:B------:R3:W-:Y:S01]  /*1f00*/  @!P3 LDGSTS.E.BYPASS.LTC128B.128 [R233+0x5000], [R44.64] ;  /* 0x050000002ce9bfae */ /* 0x0007e2000b901d4c */
[----:B------:R-:W-:-:S02]  /*1f10*/  ISETP.GE.AND P4, PT, R8, R9, PT ;  /* 0x000000090800720c */ /* 0x000fc40003f86270 */
[----:B------:R-:W-:Y:S01]  /*1f20*/  @!P2 LEA.HI.X R35, R46, c[0x0][0x16c], R7, 0x1, P1 ;  /* 0x00005b002e23aa11 */ /* 0x000fe200008f0c07 */
[----:B------:R3:W-:Y:S01]  /*1f30*/  @!P3 LDGSTS.E.BYPASS.LTC128B.128 [R233+0x9000], [R44.64+0x80] ;  /* 0x090000802ce9bfae */ /* 0x0007e2000b901d4c */
[C---:B-1----:R-:W-:Y:S01]  /*1f40*/  @!P6 LEA R24, P1, R3.reuse, R2, 0x6 ;  /* 0x000000020318e211 */ /* 0x042fe200078230ff */
[----:B------:R-:W-:Y:S01]  /*1f50*/  @!P5 IMAD R7, R0, 0x50, RZ ;  /* 0x000000500007d824 */ /* 0x000fe200078e02ff */
[----:B------:R-:W-:Y:S01]  /*1f60*/  ISETP.GE.AND P3, PT, R10, R9, PT ;  /* 0x000000090a00720c */ /* 0x000fe20003f66270 */
[C---:B------:R-:W-:Y:S01]  /*1f70*/  @!P5 IMAD.WIDE.U32 R28, R3.reuse, 0x50, R28 ;  /* 0x00000050031cd825 */ /* 0x040fe200078e001c */
[----:B------:R-:W-:Y:S01]  /*1f80*/  @!P6 LEA.HI.X R17, R3, R133, R0, 0x6, P1 ;  /* 0x000000850311e211 */ /* 0x000fe200008f3400 */
[----:B------:R1:W-:Y:S01]  /*1f90*/  @!P2 LDGSTS.E.BYPASS.LTC128B.128 [R233+0x5800], [R34.64] ;  /* 0x0580000022e9afae */ /* 0x0003e2000b901d4c */
[C---:B--2---:R-:W-:Y:S01]  /*1fa0*/  @!P6 LEA R32, P1, R24.reuse, c[0x0][0x168], 0x1 ;  /* 0x00005a001820ea11 */ /* 0x044fe200078208ff */
[----:B------:R-:W-:Y:S02]  /*1fb0*/  @!P5 IMAD.IADD R7, R29, 0x1, R7 ;  /* 0x000000011d07d824 */ /* 0x000fe400078e0207 */
[----:B------:R-:W-:Y:S01]  /*1fc0*/  @!P4 IMAD.MOV.U32 R29, RZ, RZ, R133 ;  /* 0x000000ffff1dc224 */ /* 0x000fe200078e0085 */
[----:B------:R-:W-:Y:S01]  /*1fd0*/  @!P6 LEA.HI.X R33, R24, c[0x0][0x16c], R17, 0x1, P1 ;  /* 0x00005b001821ea11 */ /* 0x000fe200008f0c11 */
[----:B------:R1:W-:Y:S01]  /*1fe0*/  @!P2 LDGSTS.E.BYPASS.LTC128B.128 [R233+0x9800], [R34.64+0x80] ;  /* 0x0980008022e9afae */ /* 0x0003e2000b901d4c */
[----:B------:R-:W-:-:S03]  /*1ff0*/  @!P5 LEA R24, P1, R28, c[0x0][0x168], 0x1 ;  /* 0x00005a001c18da11 */ /* 0x000fc600078208ff */
[----:B------:R-:W-:Y:S01]  /*2000*/  @!P3 MOV R23, R133 ;  /* 0x000000850017b202 */ /* 0x000fe20000000f00 */
[----:B------:R-:W-:Y:S01]  /*2010*/  @!P3 IMAD.MOV.U32 R22, RZ, RZ, R2 ;  /* 0x000000ffff16b224 */ /* 0x000fe200078e0002 */
[----:B------:R-:W-:Y:S01]  /*2020*/  @!P5 LEA.HI.X R25, R28, c[0x0][0x16c], R7, 0x1, P1 ;  /* 0x00005b001c19da11 */ /* 0x000fe200008f0c07 */
[C---:B------:R-:W-:Y:S01]  /*2030*/  @!P4 IMAD R7, R0.reuse, 0x60, RZ ;  /* 0x000000600007c824 */ /* 0x040fe200078e02ff */
[----:B------:R-:W-:Y:S01]  /*2040*/  @!P4 MOV R28, R2 ;  /* 0x00000002001cc202 */ /* 0x000fe20000000f00 */
[----:B------:R-:W-:Y:S01]  /*2050*/  @!P3 IMAD R0, R0, 0x70, RZ ;  /* 0x000000700000b824 */ /* 0x000fe200078e02ff */
[----:B------:R1:W-:Y:S01]  /*2060*/  @!P6 LDGSTS.E.BYPASS.LTC128B.128 [R233+0x6000], [R32.64] ;  /* 0x0600000020e9efae */ /* 0x0003e2000b901d4c */
[----:B------:R-:W-:-:S03]  /*2070*/  @!P3 IMAD.WIDE.U32 R22, R3, 0x70, R22 ;  /* 0x000000700316b825 */ /* 0x000fc600078e0016 */
[----:B------:R1:W-:Y:S01]  /*2080*/  @!P6 LDGSTS.E.BYPASS.LTC128B.128 [R233+0xa000], [R32.64+0x80] ;  /* 0x0a00008020e9efae */ /* 0x0003e2000b901d4c */
[----:B------:R-:W-:Y:S01]  /*2090*/  @!P4 IMAD.WIDE.U32 R28, R3, 0x60, R28 ;  /* 0x00000060031cc825 */ /* 0x000fe200078e001c */
[----:B------:R-:W-:Y:S02]  /*20a0*/  @!P3 IADD3 R0, R23, R0, RZ ;  /* 0x000000001700b210 */ /* 0x000fe40007ffe0ff */
[----:B------:R-:W-:Y:S01]  /*20b0*/  @!P3 LEA R46, P1, R22, c[0x0][0x168], 0x1 ;  /* 0x00005a00162eba11 */ /* 0x000fe200078208ff */
[----:B------:R-:W-:Y:S01]  /*20c0*/  @!P4 IMAD.IADD R7, R29, 0x1, R7 ;  /* 0x000000011d07c824 */ /* 0x000fe200078e0207 */
[----:B---3--:R-:W-:Y:S01]  /*20d0*/  @!P4 LEA R44, P2, R28, c[0x0][0x168], 0x1 ;  /* 0x00005a001c2cca11 */ /* 0x008fe200078408ff */
[----:B------:R2:W-:Y:S01]  /*20e0*/  @!P5 LDGSTS.E.BYPASS.LTC128B.128 [R233+0x6800], [R24.64] ;  /* 0x0680000018e9dfae */ /* 0x0005e2000b901d4c */
[----:B------:R-:W-:Y:S01]  /*20f0*/  @!P3 LEA.HI.X R47, R22, c[0x0][0x16c], R0, 0x1, P1 ;  /* 0x00005b00162fba11 */ /* 0x000fe200008f0c00 */
[----:B------:R-:W-:Y:S01]  /*2100*/  IMAD.MOV.U32 R0, RZ, RZ, 0x20 ;  /* 0x00000020ff007424 */ /* 0x000fe200078e00ff */
[----:B------:R-:W-:Y:S01]  /*2110*/  @!P4 LEA.HI.X R45, R28, c[0x0][0x16c], R7, 0x1, P2 ;  /* 0x00005b001c2dca11 */ /* 0x000fe200010f0c07 */
[----:B------:R2:W-:Y:S01]  /*2120*/  @!P5 LDGSTS.E.BYPASS.LTC128B.128 [R233+0xa800], [R24.64+0x80] ;  /* 0x0a80008018e9dfae */ /* 0x0005e2000b901d4c */
[----:B------:R-:W-:Y:S01]  /*2130*/  IMAD R7, R13, c[0x0][0x1a0], RZ ;  /* 0x000068000d077a24 */ /* 0x000fe200078e02ff */
[-C--:B------:R-:W-:Y:S01]  /*2140*/  ISETP.GE.AND P2, PT, R26, R9.reuse, PT ;  /* 0x000000091a00720c */ /* 0x080fe20003f46270 */
[----:B------:R-:W-:Y:S01]  /*2150*/  IMAD.WIDE.U32 R22, R0, c[0x0][0x1a0], RZ ;  /* 0x0000680000167a25 */ /* 0x000fe200078e00ff */
[----:B------:R3:W-:Y:S01]  /*2160*/  @!P4 LDGSTS.E.BYPASS.LTC128B.128 [R233+0x7000], [R44.64] ;  /* 0x070000002ce9cfae */ /* 0x0007e2000b901d4c */
[----:B------:R-:W-:-:S02]  /*2170*/  ISETP.GE.AND P1, PT, R20, R9, PT ;  /* 0x000000091400720c */ /* 0x000fc40003f26270 */
[C---:B------:R-:W-:Y:S01]  /*2180*/  IMAD R7, R40.reuse, c[0x0][0x1a4], R7 ;  /* 0x0000690028077a24 */ /* 0x040fe200078e0207 */
[----:B------:R3:W-:Y:S01]  /*2190*/  @!P4 LDGSTS.E.BYPASS.LTC128B.128 [R233+0xb000], [R44.64+0x80] ;  /* 0x0b0000802ce9cfae */ /* 0x0007e2000b901d4c */
[----:B------:R-:W-:Y:S01]  /*21a0*/  IMAD.WIDE.U32 R40, R40, c[0x0][0x1a0], R30 ;  /* 0x0000680028287a25 */ /* 0x000fe200078e001e */
[----:B------:R-:W-:Y:S02]  /*21b0*/  ISETP.GE.AND P5, PT, R16, R9, PT ;  /* 0x000000091000720c */ /* 0x000fe40003fa6270 */
[----:B------:R3:W-:Y:S01]  /*21c0*/  @!P3 LDGSTS.E.BYPASS.LTC128B.128 [R233+0x7800], [R46.64] ;  /* 0x078000002ee9bfae */ /* 0x0007e2000b901d4c */
[----:B------:R-:W-:Y:S01]  /*21d0*/  IMAD.IADD R36, R41, 0x1, R7 ;  /* 0x0000000129247824 */ /* 0x000fe200078e0207 */
[----:B------:R-:W-:Y:S01]  /*21e0*/  LOP3.LUT R7, R228, 0xfffffff0, RZ, 0xc0, !PT ;  /* 0xfffffff0e4077812 */ /* 0x000fe200078ec0ff */
[----:B------:R-:W-:Y:S01]  /*21f0*/  IMAD R20, R0, c[0x0][0x1a4], RZ ;  /* 0x0000690000147a24 */ /* 0x000fe200078e02ff */
[----:B------:R3:W-:Y:S01]  /*2200*/  @!P3 LDGSTS.E.BYPASS.LTC128B.128 [R233+0xb800], [R46.64+0x80] ;  /* 0x0b8000802ee9bfae */ /* 0x0007e2000b901d4c */
[C---:B------:R-:W-:Y:S01]  /*2210*/  LEA R230, P3, R40.reuse, c[0x0][0x170], 0x1 ;  /* 0x00005c0028e67a11 */ /* 0x040fe200078608ff */
[----:B------:R-:W-:Y:S01]  /*2220*/  @!P1 IMAD.MOV.U32 R11, RZ, RZ, c[0x0][0x1a0] ;  /* 0x00006800ff0b9624 */ /* 0x000fe200078e00ff */
[----:B------:R-:W-:Y:S01]  /*2230*/  IADD3 R234, -R7, R6, RZ ;  /* 0x0000000607ea7210 */ /* 0x000fe20007ffe1ff */
[----:B------:R-:W0:Y:S01]  /*2240*/  LDGDEPBAR ;  /* 0x00000000000079af */ /* 0x000e220000000000 */
[----:B------:R-:W-:Y:S01]  /*2250*/  LEA.HI.X R231, R40, c[0x0][0x174], R36, 0x1, P3 ;  /* 0x00005d0028e77a11 */ /* 0x000fe200018f0c24 */
[----:B------:R-:W-:Y:S01]  /*2260*/  IMAD.SHL.U32 R13, R5, 0x40, RZ ;  /* 0x00000040050d7824 */ /* 0x000fe200078e00ff */
[----:B------:R-:W-:Y:S01]  /*2270*/  @!P2 IADD3 R22, P3, R230, R22, RZ ;  /* 0x00000016e616a210 */ /* 0x000fe20007f7e0ff */
[----:B------:R-:W-:Y:S01]  /*2280*/  IMAD.SHL.U32 R16, R16, 0x8, RZ ;  /* 0x0000000810107824 */ /* 0x000fe200078e00ff */
[----:B------:R-:W-:-:S02]  /*2290*/  SHF.R.S32.HI R7, RZ, 0x1f, R234 ;  /* 0x0000001fff077819 */ /* 0x000fc400000114ea */
[----:B------:R-:W-:Y:S02]  /*22a0*/  @!P2 IADD3.X R23, R231, R23, R20, P3, !PT ;  /* 0x00000017e717a210 */ /* 0x000fe40001ffe414 */
[-C--:B------:R-:W-:Y:S02]  /*22b0*/  ISETP.GE.AND P3, PT, R8, R9.reuse, PT ;  /* 0x000000090800720c */ /* 0x080fe40003f66270 */
[----:B------:R-:W-:Y:S02]  /*22c0*/  SHF.R.S32.HI R228, RZ, 0x4, R228 ;  /* 0x00000004ffe47819 */ /* 0x000fe400000114e4 */
[----:B------:R-:W-:Y:S02]  /*22d0*/  LEA.HI R8, R7, R234, RZ, 0x3 ;  /* 0x000000ea07087211 */ /* 0x000fe400078f18ff */
[----:B------:R-:W-:Y:S02]  /*22e0*/  ISETP.GE.AND P4, PT, R14, R9, PT ;  /* 0x000000090e00720c */ /* 0x000fe40003f86270 */
[----:B------:R-:W-:-:S02]  /*22f0*/  LEA.HI R225, R228, R228, RZ, 0x1 ;  /* 0x000000e4e4e17211 */ /* 0x000fc400078f08ff */
[----:B------:R-:W-:Y:S02]  /*2300*/  LOP3.LUT R7, R8, 0xfffffff8, RZ, 0xc0, !PT ;  /* 0xfffffff808077812 */ /* 0x000fe400078ec0ff */
[----:B------:R-:W-:Y:S02]  /*2310*/  @!P1 MOV R14, c[0x0][0x1a4] ;  /* 0x00006900000e9a02 */ /* 0x000fe40000000f00 */
[----:B------:R-:W-:Y:S01]  /*2320*/  ISETP.GE.AND P6, PT, R18, R9, PT ;  /* 0x000000091200720c */ /* 0x000fe20003fc6270 */
[----:B------:R-:W-:-:S04]  /*2330*/  DEPBAR.LE SB0, 0x0 ;  /* 0x000080000000791a */ /* 0x000fc80000000000 */
[----:B------:R-:W-:Y:S01]  /*2340*/  BAR.SYNC.DEFER_BLOCKING 0x0 ;  /* 0x0000000000007b1d */ /* 0x000fe20000010000 */
[----:B------:R-:W-:Y:S01]  /*2350*/  LOP3.LUT R225, R225, 0xfffffffe, RZ, 0xc0, !PT ;  /* 0xfffffffee1e17812 */ /* 0x000fe200078ec0ff */
[----:B------:R-:W-:Y:S01]  /*2360*/  IMAD.IADD R7, R234, 0x1, -R7 ;  /* 0x00000001ea077824 */ /* 0x000fe200078e0a07 */
[----:B------:R-:W-:Y:S01]  /*2370*/  LOP3.LUT R13, R13, 0x1c0, RZ, 0xc0, !PT ;  /* 0x000001c00d0d7812 */ /* 0x000fe200078ec0ff */
[----:B------:R-:W-:Y:S01]  /*2380*/  @!P4 IMAD.MOV.U32 R20, RZ, RZ, c[0x0][0x1a0] ;  /* 0x00006800ff14c624 */ /* 0x000fe200078e00ff */
[----:B------:R-:W-:Y:S01]  /*2390*/  IADD3 R225, R228, -R225, RZ ;  /* 0x800000e1e4e17210 */ /* 0x000fe20007ffe0ff */
[----:B------:R-:W-:Y:S01]  /*23a0*/  IMAD.SHL.U32 R18, R7, 0x40, RZ ;  /* 0x0000004007127824 */ /* 0x000fe200078e00ff */
[----:B------:R-:W-:Y:S01]  /*23b0*/  LOP3.LUT R16, R13, 0x8, R16, 0xf8, !PT ;  /* 0x000000080d107812 */ /* 0x000fe200078ef810 */
[----:B------:R-:W-:Y:S01]  /*23c0*/  @!P4 IMAD.WIDE.U32 R20, R20, 0xa0, R230 ;  /* 0x000000a01414c825 */ /* 0x000fe200078e00e6 */
[----:B------:R-:W-:Y:S02]  /*23d0*/  SHF.R.U32.HI R13, RZ, 0x3, R13 ;  /* 0x00000003ff0d7819 */ /* 0x000fe4000001160d */
[----:B------:R-:W-:Y:S01]  /*23e0*/  LOP3.LUT R18, R18, 0x1c0, RZ, 0xc0, !PT ;  /* 0x000001c012127812 */ /* 0x000fe200078ec0ff */
[----:B------:R-:W-:Y:S01]  /*23f0*/  IMAD.SHL.U32 R17, R225, 0x8, RZ ;  /* 0x00000008e1117824 */ /* 0x000fe200078e00ff */
[----:B------:R-:W-:-:S02]  /*2400*/  LOP3.LUT R16, R16, R13, RZ, 0x3c, !PT ;  /* 0x0000000d10107212 */ /* 0x000fc400078e3cff */
[----:B------:R-:W-:Y:S02]  /*2410*/  SHF.L.U32 R42, R8, 0x6, RZ ;  /* 0x00000006082a7819 */ /* 0x000fe400000006ff */
[----:B------:R-:W-:Y:S01]  /*2420*/  LOP3.LUT R17, R18, 0x8, R17, 0xf8, !PT ;  /* 0x0000000812117812 */ /* 0x000fe200078ef811 */
[----:B------:R-:W-:Y:S01]  /*2430*/  IMAD R225, R225, 0x200, R16 ;  /* 0x00000200e1e17824 */ /* 0x000fe200078e0210 */
[----:B------:R-:W-:Y:S02]  /*2440*/  SHF.R.U32.HI R18, RZ, 0x3, R18 ;  /* 0x00000003ff127819 */ /* 0x000fe40000011612 */
[----:B------:R-:W-:Y:S02]  /*2450*/  LOP3.LUT R42, R42, 0xfffffe00, RZ, 0xc0, !PT ;  /* 0xfffffe002a2a7812 */ /* 0x000fe400078ec0ff */
[----:B------:R-:W-:Y:S01]  /*2460*/  LOP3.LUT R39, R17, R18, RZ, 0x3c, !PT ;  /* 0x0000001211277212 */ /* 0x000fe200078e3cff */
[----:B------:R-:W-:Y:S01]  /*2470*/  @P5 STS.128 [R233+0xc000], RZ ;  /* 0x00c000ffe9005388 */ /* 0x000fe20000000c00 */
[----:B------:R-:W-:Y:S01]  /*2480*/  @!P3 MOV R18, c[0x0][0x1a0] ;  /* 0x000068000012ba02 */ /* 0x000fe20000000f00 */
[----:B------:R-:W-:Y:S01]  /*2490*/  IMAD R226, R135, 0x400, R42 ;  /* 0x0000040087e27824 */ /* 0x000fe200078e022a */
[----:B------:R-:W-:Y:S01]  /*24a0*/  SHF.L.U32 R225, R225, 0x1, RZ ;  /* 0x00000001e1e17819 */ /* 0x000fe200000006ff */
[----:B------:R-:W-:Y:S01]  /*24b0*/  @P5 STS.128 [R233+0x10000], RZ ;  /* 0x010000ffe9005388 */ /* 0x000fe20000000c00 */
[----:B------:R-:W-:Y:S01]  /*24c0*/  LEA R135, R135, R137, 0x4 ;  /* 0x0000008987877211 */ /* 0x000fe200078e20ff */
[----:B------:R-:W-:Y:S01]  /*24d0*/  @!P3 IMAD.WIDE.U32 R18, R18, 0xc0, R230 ;  /* 0x000000c01212b825 */ /* 0x000fe200078e00e6 */
[C---:B------:R-:W-:Y:S01]  /*24e0*/  IADD3 R8, R225.reuse, 0x4000, RZ ;  /* 0x00004000e1087810 */ /* 0x040fe20007ffe0ff */
[----:B------:R-:W-:Y:S01]  /*24f0*/  @!PT LDS RZ, [RZ] ;  /* 0x00000000fffff984 */ /* 0x000fe20000000800 */
[----:B------:R-:W-:Y:S01]  /*2500*/  @!PT LDS RZ, [RZ] ;  /* 0x00000000fffff984 */ /* 0x000fe20000000800 */
[----:B------:R-:W-:Y:S01]  /*2510*/  @!PT LDS RZ, [RZ] ;  /* 0x00000000fffff984 */ /* 0x000fe20000000800 */
[----:B------:R4:W-:Y:S01]  /*2520*/  @!P5 LDGSTS.E.BYPASS.LTC128B.128 [R233+0xc000], [R230.64] ;  /* 0x0c000000e6e9dfae */ /* 0x0009e2000b901d4c */
[----:B------:R-:W-:Y:S01]  /*2530*/  IADD3 R223, R225, 0x4020, RZ ;  /* 0x00004020e1df7810 */ /* 0x000fe20007ffe0ff */
[C---:B------:R-:W-:Y:S01]  /*2540*/  IMAD.IADD R226, R39.reuse, 0x1, R226 ;  /* 0x0000000127e27824 */ /* 0x040fe200078e02e2 */
[----:B------:R-:W-:Y:S01]  /*2550*/  LOP3.LUT R220, R39, R42, RZ, 0xfc, !PT ;  /* 0x0000002a27dc7212 */ /* 0x000fe200078efcff */
[----:B------:R4:W-:Y:S01]  /*2560*/  @!P5 LDGSTS.E.BYPASS.LTC128B.128 [R233+0x10000], [R230.64+0x80] ;  /* 0x10000080e6e9dfae */ /* 0x0009e2000b901d4c */
[----:B--2---:R-:W-:Y:S01]  /*2570*/  @!P1 LEA R24, P5, R11, R230, 0x6 ;  /* 0x000000e60b189211 */ /* 0x004fe200078a30ff */
[----:B------:R-:W-:-:S02]  /*2580*/  IMAD.SHL.U32 R226, R226, 0x2, RZ ;  /* 0x00000002e2e27824 */ /* 0x000fc400078e00ff */
        /* <DEDUP_REMOVED lines=14> */
[----:B------:R-:W-:Y:S01]  /*2670*/  @!P3 IMAD.MOV.U32 R10, RZ, RZ, c[0x0][0x1a4] ;  /* 0x00006900ff0ab624 */ /* 0x000fe200078e00ff */
[----:B------:R-:W-:Y:S01]  /*2680*/  @!P4 IADD3 R21, R21, R11, RZ ;  /* 0x0000000b1515c210 */ /* 0x000fe20007ffe0ff */
[----:B------:R-:W-:Y:S01]  /*2690*/  @P1 STS.128 [R233+0xd000], RZ ;  /* 0x00d000ffe9001388 */ /* 0x000fe20000000c00 */
[----:B------:R-:W-:Y:S01]  /*26a0*/  @!P5 MOV R13, c[0x0][0x1a0] ;  /* 0x00006800000dda02 */ /* 0x000fe20000000f00 */
[----:B------:R-:W-:Y:S02]  /*26b0*/  @!P5 IMAD.MOV.U32 R12, RZ, RZ, c[0x0][0x1a4] ;  /* 0x00006900ff0cd624 */ /* 0x000fe400078e00ff */
[----:B------:R-:W-:Y:S01]  /*26c0*/  @P1 STS.128 [R233+0x11000], RZ ;  /* 0x011000ffe9001388 */ /* 0x000fe20000000c00 */
[----:B------:R-:W-:-:S03]  /*26d0*/  @!P3 IMAD R10, R10, 0xc0, RZ ;  /* 0x000000c00a0ab824 */ /* 0x000fc600078e02ff */
[----:B------:R-:W-:Y:S01]  /*26e0*/  @!PT LDS RZ, [RZ] ;  /* 0x00000000fffff984 */ /* 0x000fe20000000800 */
[----:B------:R-:W-:Y:S01]  /*26f0*/  @!PT LDS RZ, [RZ] ;  /* 0x00000000fffff984 */ /* 0x000fe20000000800 */
[----:B------:R-:W-:Y:S01]  /*2700*/  @!PT LDS RZ, [RZ] ;  /* 0x00000000fffff984 */ /* 0x000fe20000000800 */
[----:B------:R1:W-:Y:S01]  /*2710*/  @!P1 LDGSTS.E.BYPASS.LTC128B.128 [R233+0xd000], [R24.64] ;  /* 0x0d00000018e99fae */ /* 0x0003e2000b901d4c */
[----:B------:R-:W-:Y:S01]  /*2720*/  @!P3 IMAD.IADD R19, R19, 0x1, R10 ;  /* 0x000000011313b824 */ /* 0x000fe200078e020a */
[----:B------:R-:W-:Y:S01]  /*2730*/  @!P2 MOV R9, c[0x0][0x1a4] ;  /* 0x000069000009aa02 */ /* 0x000fe20000000f00 */
[----:B------:R-:W-:Y:S01]  /*2740*/  @!P2 IMAD.MOV.U32 R16, RZ, RZ, c[0x0][0x1a0] ;  /* 0x00006800ff10a624 */ /* 0x000fe200078e00ff */
[----:B------:R1:W-:Y:S03]  /*2750*/  @!P1 LDGSTS.E.BYPASS.LTC128B.128 [R233+0x11000], [R24.64+0x80] ;  /* 0x1100008018e99fae */ /* 0x0003e6000b901d4c */
[----:B------:R-:W-:Y:S01]  /*2760*/  @!P2 IMAD.WIDE.U32 R16, R16, 0xe0, R230 ;  /* 0x000000e01010a825 */ /* 0x000fe200078e00e6 */
[----:B------:R-:W-:Y:S03]  /*2770*/  @P6 STS.128 [R233+0xd800], RZ ;  /* 0x00d800ffe9006388 */ /* 0x000fe60000000c00 */
[----:B------:R-:W-:Y:S01]  /*2780*/  @!P2 IMAD R9, R9, 0xe0, RZ ;  /* 0x000000e00909a824 */ /* 0x000fe200078e02ff */
[----:B------:R-:W-:Y:S01]  /*2790*/  @P6 STS.128 [R233+0x11800], RZ ;  /* 0x011800ffe9006388 */ /* 0x000fe20000000c00 */
[----:B--2---:R-:W-:-:S02]  /*27a0*/  @!P6 MOV R22, c[0x0][0x1a0] ;  /* 0x000068000016ea02 */ /* 0x004fc40000000f00 */
[----:B------:R-:W-:-:S03]  /*27b0*/  @!P2 IMAD.IADD R17, R17, 0x1, R9 ;  /* 0x000000011111a824 */ /* 0x000fc600078e0209 */
        /* <DEDUP_REMOVED lines=45> */
[----:B--2---:R-:W2:Y:S01]  /*2a90*/  LDSM.16.M88.4 R20, [R225+0x4000] ;  /* 0x00400000e114783b */ /* 0x004ea20000000200 */
[----:B------:R-:W-:Y:S02]  /*2aa0*/  LOP3.LUT P1, RZ, R5, 0x4, RZ, 0xc0, !PT ;  /* 0x0000000405ff7812 */ /* 0x000fe4000782c0ff */
[----:B------:R-:W-:Y:S01]  /*2ab0*/  LEA R224, R7, R226, 0x1 ;  /* 0x000000e207e07211 */ /* 0x000fe200078e08ff */
[----:B------:R-:W3:Y:S01]  /*2ac0*/  LDSM.16.M88.4 R84, [R225+0x4800] ;  /* 0x00480000e154783b */ /* 0x000ee20000000200 */
[----:B------:R-:W-:-:S02]  /*2ad0*/  SEL R5, R0, 0xffffffe0, !P2 ;  /* 0xffffffe000057807 */ /* 0x000fc40005000000 */
[----:B------:R-:W-:Y:S01]  /*2ae0*/  SEL R0, R0, 0xffffffe0, !P1 ;  /* 0xffffffe000007807 */ /* 0x000fe20004800000 */
[----:B------:R-:W3:Y:S01]  /*2af0*/  LDSM.16.M88.4 R76, [R225+0x5000] ;  /* 0x00500000e14c783b */ /* 0x000ee20000000200 */
[C---:B------:R-:W-:Y:S01]  /*2b00*/  LEA R221, R5.reuse, R224, 0x1 ;  /* 0x000000e005dd7211 */ /* 0x040fe200078e08ff */
[----:B------:R-:W-:Y:S01]  /*2b10*/  IMAD R222, R5, 0x2, R226 ;  /* 0x0000000205de7824 */ /* 0x000fe200078e02e2 */
[----:B------:R-:W-:Y:S01]  /*2b20*/  ISETP.GT.AND P2, PT, R232, R229, PT ;  /* 0x000000e5e800720c */ /* 0x000fe20003f44270 */
[----:B------:R-:W3:Y:S01]  /*2b30*/  LDSM.16.M88.4 R68, [R225+0x5800] ;  /* 0x00580000e144783b */ /* 0x000ee20000000200 */
[C---:B------:R-:W-:Y:S01]  /*2b40*/  IMAD R219, R0.reuse, 0x2, R225 ;  /* 0x0000000200db7824 */ /* 0x040fe200078e02e1 */
[C---:B------:R-:W-:Y:S01]  /*2b50*/  IADD3 R213, R223.reuse, 0x1800, RZ ;  /* 0x00001800dfd57810 */ /* 0x040fe20007ffe0ff */
[----:B------:R-:W-:Y:S01]  /*2b60*/  IMAD R208, R0, 0x2, R223 ;  /* 0x0000000200d07824 */ /* 0x000fe200078e02df */
[----:B------:R-:W3:Y:S01]  /*2b70*/  LDSM.16.M88.4 R60, [R225+0x6000] ;  /* 0x00600000e13c783b */ /* 0x000ee20000000200 */
[----:B------:R-:W-:-:S02]  /*2b80*/  IADD3 R212, R223, 0x2000, RZ ;  /* 0x00002000dfd47810 */ /* 0x000fc40007ffe0ff */
[C---:B------:R-:W-:Y:S01]  /*2b90*/  IADD3 R211, R223.reuse, 0x2800, RZ ;  /* 0x00002800dfd37810 */ /* 0x040fe20007ffe0ff */
[----:B------:R-:W4:Y:S01]  /*2ba0*/  LDSM.16.M88.4 R52, [R225+0x6800] ;  /* 0x00680000e134783b */ /* 0x000f220000000200 */
[C---:B------:R-:W-:Y:S02]  /*2bb0*/  IADD3 R210, R223.reuse, 0x3000, RZ ;  /* 0x00003000dfd27810 */ /* 0x040fe40007ffe0ff */
[C---:B------:R-:W-:Y:S01]  /*2bc0*/  IADD3 R209, R223.reuse, 0x3800, RZ ;  /* 0x00003800dfd17810 */ /* 0x040fe20007ffe0ff */
[----:B------:R-:W4:Y:S01]  /*2bd0*/  LDSM.16.M88.4 R104, [R225+0x7000] ;  /* 0x00700000e168783b */ /* 0x000f220000000200 */
[C---:B------:R-:W-:Y:S02]  /*2be0*/  @!P2 LEA R238, P1, R2.reuse, c[0x0][0x168], 0x1 ;  /* 0x00005a0002eeaa11 */ /* 0x040fe400078208ff */
[----:B------:R-:W-:Y:S01]  /*2bf0*/  IADD3 R207, R223, 0x4000, RZ ;  /* 0x00004000dfcf7810 */ /* 0x000fe20007ffe0ff */
[----:B-1----:R-:W1:Y:S01]  /*2c00*/  LDSM.16.M88.4 R24, [R225+0x7800] ;  /* 0x00780000e118783b */ /* 0x002e620000000200 */
[----:B------:R-:W-:-:S02]  /*2c10*/  @!P2 LEA.HI.X R239, R2, c[0x0][0x16c], R133, 0x1, P1 ;  /* 0x00005b0002efaa11 */ /* 0x000fc400008f0c85 */
[C---:B------:R-:W-:Y:S01]  /*2c20*/  IADD3 R206, R223.reuse, 0x4800, RZ ;  /* 0x00004800dfce7810 */ /* 0x040fe20007ffe0ff */
[----:B------:R-:W-:Y:S01]  /*2c30*/  LDSM.16.M88.4 R48, [R224] ;  /* 0x00000000e030783b */ /* 0x000fe20000000200 */
[C---:B------:R-:W-:Y:S02]  /*2c40*/  IADD3 R205, R223.reuse, 0x5000, RZ ;  /* 0x00005000dfcd7810 */ /* 0x040fe40007ffe0ff */
[C---:B------:R-:W-:Y:S01]  /*2c50*/  IADD3 R204, R223.reuse, 0x5800, RZ ;  /* 0x00005800dfcc7810 */ /* 0x040fe20007ffe0ff */
[----:B------:R-:W1:Y:S01]  /*2c60*/  LDSM.16.M88.4 R16, [R223] ;  /* 0x00000000df10783b */ /* 0x000e620000000200 */
[C---:B------:R-:W-:Y:S02]  /*2c70*/  IADD3 R203, R223.reuse, 0x6000, RZ ;  /* 0x00006000dfcb7810 */ /* 0x040fe40007ffe0ff */
[C---:B------:R-:W-:Y:S01]  /*2c80*/  IADD3 R202, R223.reuse, 0x6800, RZ ;  /* 0x00006800dfca7810 */ /* 0x040fe20007ffe0ff */
[----:B--2---:R-:W-:Y:S01]  /*2c90*/  HMMA.16816.F32 R8, R96, R20, RZ ;  /* 0x000000146008723c */ /* 0x004fe200000018ff */
[----:B------:R-:W2:Y:S01]  /*2ca0*/  LDSM.16.M88.4 R12, [R223+0x1800] ;  /* 0x00180000df0c783b */ /* 0x000ea20000000200 */
[----:B------:R-:W-:-:S02]  /*2cb0*/  IADD3 R201, R223, 0x7000, RZ ;  /* 0x00007000dfc97810 */ /* 0x000fc40007ffe0ff */
[----:B------:R-:W-:Y:S01]  /*2cc0*/  IADD3 R200, R223, 0x7800, RZ ;  /* 0x00007800dfc87810 */ /* 0x000fe20007ffe0ff */
[----:B------:R-:W1:Y:S03]  /*2cd0*/  LDSM.16.M88.4 R120, [R223+0x800] ;  /* 0x00080000df78783b */ /* 0x000e660000000200 */
[C---:B------:R-:W-:Y:S01]  /*2ce0*/  HMMA.16816.F32 R20, R96.reuse, R22, RZ ;  /* 0x000000166014723c */ /* 0x040fe200000018ff */
[----:B------:R-:W1:Y:S04]  /*2cf0*/  LDSM.16.M88.4 R116, [R223+0x1000] ;  /* 0x00100000df74783b */ /* 0x000e680000000200 */
[----:B------:R-:W1:Y:S03]  /*2d00*/  LDSM.16.M88.4 R112, [R223+0x2000] ;  /* 0x00200000df70783b */ /* 0x000e660000000200 */
[C---:B---3--:R-:W-:Y:S01]  /*2d10*/  HMMA.16816.F32 R32, R96.reuse, R84, RZ ;  /* 0x000000546020723c */ /* 0x048fe200000018ff */
        /* <DEDUP_REMOVED lines=23> */
[----:B------:R-:W3:Y:S07]  /*2e90*/  LDSM.16.M88.4 R16, [R222] ;  /* 0x00000000de10783b */ /* 0x000eee0000000200 */
[C---:B--2---:R-:W-:Y:S08]  /*2ea0*/  HMMA.16816.F32 R72, R48.reuse, R12, R72 ;  /* 0x0000000c3048723c */ /* 0x044ff00000001848 */
[C---:B------:R-:W-:Y:S01]  /*2eb0*/  HMMA.16816.F32 R68, R48.reuse, R14, R68 ;  /* 0x0000000e3044723c */ /* 0x040fe20000001844 */
[----:B------:R-:W2:Y:S07]  /*2ec0*/  LDSM.16.M88.4 R12, [R219+0x5000] ;  /* 0x00500000db0c783b */ /* 0x000eae0000000200 */
[C---:B------:R-:W-:Y:S08]  /*2ed0*/  HMMA.16816.F32 R32, R48.reuse, R120, R32 ;  /* 0x000000783020723c */ /* 0x040ff00000001820 */
        /* <DEDUP_REMOVED lines=14> */
[C---:B------:R-:W-:Y:S08]  /*2fc0*/  HMMA.16816.F32 R100, R48.reuse, R88, R100 ;  /* 0x000000583064723c */ /* 0x040ff00000001864 */
[----:B------:R-:W-:Y:S01]  /*2fd0*/  HMMA.16816.F32 R96, R48, R90, R96 ;  /* 0x0000005a3060723c */ /* 0x000fe20000001860 */
[----:B------:R-:W1:Y:S04]  /*2fe0*/  LDSM.16.M88.4 R88, [R219+0x6800] ;  /* 0x00680000db58783b */ /* 0x000e680000000200 */
[----:B------:R-:W1:Y:S03]  /*2ff0*/  LDSM.16.M88.4 R48, [R219+0x7000] ;  /* 0x00700000db30783b */ /* 0x000e660000000200 */
[C---:B---3--:R-:W-:Y:S08]  /*3000*/  HMMA.16816.F32 R8, R16.reuse, R28, R8 ;  /* 0x0000001c1008723c */ /* 0x048ff00000001808 */
[C---:B------:R-:W-:Y:S01]  /*3010*/  HMMA.16816.F32 R20, R16.reuse, R30, R20 ;  /* 0x0000001e1014723c */ /* 0x040fe20000001814 */
[----:B------:R-:W3:Y:S07]  /*3020*/  LDSM.16.M88.4 R28, [R219+0x7800] ;  /* 0x00780000db1c783b */ /* 0x000eee0000000200 */
[C---:B------:R-:W-:Y:S08]  /*3030*/  HMMA.16816.F32 R32, R16.reuse, R44, R32 ;  /* 0x0000002c1020723c */ /* 0x040ff00000001820 */
[C---:B------:R-:W-:Y:S01]  /*3040*/  HMMA.16816.F32 R84, R16.reuse, R46, R84 ;  /* 0x0000002e1054723c */ /* 0x040fe20000001854 */
[----:B------:R-:W3:Y:S07]  /*3050*/  LDSM.16.M88.4 R44, [R208] ;  /* 0x00000000d02c783b */ /* 0x000eee0000000200 */
[C---:B--2---:R-:W-:Y:S08]  /*3060*/  HMMA.16816.F32 R80, R16.reuse, R12, R80 ;  /* 0x0000000c1050723c */ /* 0x044ff00000001850 */
[C---:B------:R-:W-:Y:S01]  /*3070*/  HMMA.16816.F32 R76, R16.reuse, R14, R76 ;  /* 0x0000000e104c723c */ /* 0x040fe2000000184c */
[----:B------:R-:W2:Y:S07]  /*3080*/  LDSM.16.M88.4 R12, [R208+0x800] ;  /* 0x00080000d00c783b */ /* 0x000eae0000000200 */
[C---:B-1----:R-:W-:Y:S08]  /*3090*/  HMMA.16816.F32 R72, R16.reuse, R24, R72 ;  /* 0x000000181048723c */ /* 0x042ff00000001848 */
        /* <DEDUP_REMOVED lines=13> */
[----:B------:R-:W3:Y:S04]  /*3170*/  LDSM.16.M88.4 R16, [R225+0x8000] ;  /* 0x00800000e110783b */ /* 0x000ee80000000200 */
[----:B------:R-:W4:Y:S03]  /*3180*/  LDSM.16.M88.4 R28, [R208+0x1800] ;  /* 0x00180000d01c783b */ /* 0x000f260000000200 */
[C---:B------:R-:W-:Y:S08]  /*3190*/  HMMA.16816.F32 R8, R120.reuse, R44, R8 ;  /* 0x0000002c7808723c */ /* 0x040ff00000001808 */
[C---:B--2---:R-:W-:Y:S08]  /*31a0*/  HMMA.16816.F32 R32, R120.reuse, R12, R32 ;  /* 0x0000000c7820723c */ /* 0x044ff00000001820 */
[C---:B------:R-:W-:Y:S01]  /*31b0*/  HMMA.16816.F32 R84, R120.reuse, R14, R84 ;  /* 0x0000000e7854723c */ /* 0x040fe20000001854 */
[----:B------:R-:W2:Y:S07]  /*31c0*/  LDSM.16.M88.4 R12, [R208+0x2000] ;  /* 0x00200000d00c783b */ /* 0x000eae0000000200 */
[C---:B------:R-:W-:Y:S01]  /*31d0*/  HMMA.16816.F32 R20, R120.reuse, R46, R20 ;  /* 0x0000002e7814723c */ /* 0x040fe20000001814 */
[----:B------:R-:W-:Y:S07]  /*31e0*/  LDSM.16.M88.4 R44, [R223+0x4800] ;  /* 0x00480000df2c783b */ /* 0x000fee0000000200 */
[----:B-1----:R-:W-:Y:S08]  /*31f0*/  HMMA.16816.F32 R80, R120, R24, R80 ;  /* 0x000000187850723c */ /* 0x002ff00000001850 */
[----:B---3--:R-:W-:Y:S08]  /*3200*/  HMMA.16816.F32 R8, R92, R16, R8 ;  /* 0x000000105c08723c */ /* 0x008ff00000001808 */
        /* <DEDUP_REMOVED lines=13> */
[----:B------:R-:W-:Y:S08]  /*32e0*/  HMMA.16816.F32 R32, R92, R128, R32 ;  /* 0x000000805c20723c */ /* 0x000ff00000001820 */
[----:B-1----:R-:W-:Y:S08]  /*32f0*/  HMMA.16816.F32 R8, R28, R124, R8 ;  /* 0x0000007c1c08723c */ /* 0x002ff00000001808 */
[C---:B---3--:R-:W-:Y:S08]  /*3300*/  HMMA.16816.F32 R56, R120.reuse, R24, R56 ;  /* 0x000000187838723c */ /* 0x048ff00000001838 */
[----:B------:R-:W-:Y:S01]  /*3310*/  HMMA.16816.F32 R52, R120, R26, R52 ;  /* 0x0000001a7834723c */ /* 0x000fe20000001834 */
[----:B------:R-:W1:Y:S07]  /*3320*/  LDSM.16.M88.4 R24, [R219+0x8800] ;  /* 0x00880000db18783b */ /* 0x000e6e0000000200 */
[----:B------:R-:W-:Y:S08]  /*3330*/  HMMA.16816.F32 R20, R28, R126, R20 ;  /* 0x0000007e1c14723c */ /* 0x000ff00000001814 */
[----:B------:R-:W-:Y:S08]  /*3340*/  HMMA.16816.F32 R32, R48, R44, R32 ;  /* 0x0000002c3020723c */ /* 0x000ff00000001820 */
[----:B------:R-:W-:Y:S01]  /*3350*/  HMMA.16816.F32 R84, R92, R130, R84 ;  /* 0x000000825c54723c */ /* 0x000fe20000001854 */
[----:B------:R-:W3:Y:S07]  /*3360*/  LDSM.16.M88.4 R128, [R225+0x9800] ;  /* 0x00980000e180783b */ /* 0x000eee0000000200 */
[----:B--2---:R-:W-:Y:S08]  /*3370*/  HMMA.16816.F32 R8, R16, R12, R8 ;  /* 0x0000000c1008723c */ /* 0x004ff00000001808 */
[C---:B------:R-:W-:Y:S01]  /*3380*/  HMMA.16816.F32 R124, R120.reuse, R112, R100 ;  /* 0x00000070787c723c */ /* 0x040fe20000001864 */
[----:B------:R-:W2:Y:S07]  /*3390*/  LDSM.16.M88.4 R100, [R208+0x4800] ;  /* 0x00480000d064783b */ /* 0x000eae0000000200 */
[C---:B------:R-:W-:Y:S08]  /*33a0*/  HMMA.16816.F32 R108, R120.reuse, R116, R108 ;  /* 0x00000074786c723c */ /* 0x040ff0000000186c */
[----:B------:R-:W-:Y:S01]  /*33b0*/  HMMA.16816.F32 R104, R120, R118, R104 ;  /* 0x000000767868723c */ /* 0x000fe20000001868 */
[----:B------:R-:W2:Y:S07]  /*33c0*/  LDSM.16.M88.4 R116, [R223+0x5000] ;  /* 0x00500000df74783b */ /* 0x000eae0000000200 */
[----:B------:R-:W-:Y:S01]  /*33d0*/  HMMA.16816.F32 R20, R16, R14, R20 ;  /* 0x0000000e1014723c */ /* 0x000fe20000001814 */
[----:B------:R-:W-:Y:S07]  /*33e0*/  LDSM.16.M88.4 R12, [R219+0x9000] ;  /* 0x00900000db0c783b */ /* 0x000fee0000000200 */
[----:B----4-:R-:W-:Y:S07]  /*33f0*/  HMMA.16816.F32 R80, R92, R88, R80 ;  /* 0x000000585c50723c */ /* 0x010fee0000001850 */
[----:B------:R-:W-:Y:S01]  /*3400*/  FMUL.FTZ R88, R8, c[0x0][0x2ec] ;  /* 0x0000bb0008587a20 */ /* 0x000fe20000410000 */
[----:B-1----:R-:W-:Y:S01]  /*3410*/  HMMA.16816.F32 R32, R28, R24, R32 ;  /* 0x000000181c20723c */ /* 0x002fe20000001820 */
[----:B------:R-:W-:-:S04]  /*3420*/  FMUL.FTZ R89, R10, c[0x0][0x2ec] ;  /* 0x0000bb000a597a20 */ /* 0x000fc80000410000 */
[----:B------:R-:W1:Y:S03]  /*3430*/  MUFU.TANH R88, R88 ;  /* 0x0000005800587308 */ /* 0x000e660000002400 */
[C---:B------:R-:W-:Y:S01]  /*3440*/  HMMA.16816.F32 R76, R92.reuse, R90, R76 ;  /* 0x0000005a5c4c723c */ /* 0x040fe2000000184c */
[----:B------:R-:W-:Y:S02]  /*3450*/  FMUL.FTZ R20, R20, c[0x0][0x2ec] ;  /* 0x0000bb0014147a20 */ /* 0x000fe40000410000 */
[----:B------:R-:W-:Y:S02]  /*3460*/  FMUL.FTZ R112, R22, c[0x0][0x2ec] ;  /* 0x0000bb0016707a20 */ /* 0x000fe40000410000 */
[----:B------:R-:W-:Y:S01]  /*3470*/  FMUL.FTZ R113, R23, c[0x0][0x2ec] ;  /* 0x0000bb0017717a20 */ /* 0x000fe20000410000 */
[----:B------:R-:W4:Y:S01]  /*3480*/  MUFU.TANH R89, R89 ;  /* 0x0000005900597308 */ /* 0x000f220000002400 */
[----:B------:R-:W-:Y:S01]  /*3490*/  FMUL.FTZ R90, R9, c[0x0][0x2ec] ;  /* 0x0000bb00095a7a20 */ /* 0x000fe20000410000 */
[----:B---3--:R-:W-:Y:S01]  /*34a0*/  HMMA.16816.F32 R72, R92, R128, R72 ;  /* 0x000000805c48723c */ /* 0x008fe20000001848 */
[----:B------:R-:W-:-:S02]  /*34b0*/  FMUL.FTZ R91, R11, c[0x0][0x2ec] ;  /* 0x0000bb000b5b7a20 */ /* 0x000fc40000410000 */
[----:B------:R-:W3:Y:S03]  /*34c0*/  LDSM.16.M88.4 R8, [R223+0x5800] ;  /* 0x00580000df08783b */ /* 0x000ee60000000200 */
[----:B------:R-:W1:Y:S02]  /*34d0*/  MUFU.TANH R90, R90 ;  /* 0x0000005a005a7308 */ /* 0x000e640000002400 */
[----:B------:R-:W-:Y:S06]  /*34e0*/  HMMA.16816.F32 R68, R92, R130, R68 ;  /* 0x000000825c44723c */ /* 0x000fec0000001844 */
[----:B------:R-:W1:Y:S02]  /*34f0*/  MUFU.TANH R91, R91 ;  /* 0x0000005b005b7308 */ /* 0x000e640000002400 */
[----:B--2---:R-:W-:Y:S06]  /*3500*/  HMMA.16816.F32 R32, R16, R100, R32 ;  /* 0x000000641020723c */ /* 0x004fec0000001820 */
[----:B------:R2:W1:Y:S01]  /*3510*/  MUFU.TANH R100, R20 ;  /* 0x0000001400647308 */ /* 0x0004620000002400 */
[----:B------:R-:W-:Y:S01]  /*3520*/  FMUL.FTZ R101, R21, c[0x0][0x2ec] ;  /* 0x0000bb0015657a20 */ /* 0x000fe20000410000 */
[C---:B------:R-:W-:Y:S01]  /*3530*/  HMMA.16816.F32 R84, R48.reuse, R46, R84 ;  /* 0x0000002e3054723c */ /* 0x040fe20000001854 */
[----:B------:R-:W1:Y:S05]  /*3540*/  LDSM.16.M88.4 R44, [R225+0xa000] ;  /* 0x00a00000e12c783b */ /* 0x000e6a0000000200 */
[----:B------:R-:W1:Y:S02]  /*3550*/  MUFU.TANH R101, R101 ;  /* 0x0000006500657308 */ /* 0x000e640000002400 */
[C---:B------:R-:W-:Y:S01]  /*3560*/  HMMA.16816.F32 R80, R48.reuse, R116, R80 ;  /* 0x000000743050723c */ /* 0x040fe20000001850 */
[----:B--2---:R-:W2:Y:S05]  /*3570*/  LDSM.16.M88.4 R20, [R219+0x9800] ;  /* 0x00980000db14783b */ /* 0x004eaa0000000200 */
[----:B------:R-:W1:Y:S02]  /*3580*/  MUFU.TANH R112, R112 ;  /* 0x0000007000707308 */ /* 0x000e640000002400 */
[----:B------:R-:W-:Y:S01]  /*3590*/  HMMA.16816.F32 R76, R48, R118, R76 ;  /* 0x00000076304c723c */ /* 0x000fe2000000184c */
[----:B------:R-:W-:-:S02]  /*35a0*/  FMUL.FTZ R32, R32, c[0x0][0x2ec] ;  /* 0x0000bb0020207a20 */ /* 0x000fc40000410000 */
[----:B------:R-:W-:Y:S02]  /*35b0*/  FMUL.FTZ R33, R33, c[0x0][0x2ec] ;  /* 0x0000bb0021217a20 */ /* 0x000fe40000410000 */
[----:B------:R-:W-:Y:S02]  /*35c0*/  FMUL.FTZ R116, R34, c[0x0][0x2ec] ;  /* 0x0000bb0022747a20 */ /* 0x000fe40000410000 */
[----:B------:R-:W-:Y:S01]  /*35d0*/  FMUL.FTZ R117, R35, c[0x0][0x2ec] ;  /* 0x0000bb0023757a20 */ /* 0x000fe20000410000 */
[C---:B---3--:R-:W-:Y:S01]  /*35e0*/  HMMA.16816.F32 R72, R48.reuse, R8, R72 ;  /* 0x000000083048723c */ /* 0x048fe20000001848 */
[----:B------:R-:W3:Y:S07]  /*35f0*/  MUFU.TANH R113, R113 ;  /* 0x0000007100717308 */ /* 0x000eee0000002400 */
[----:B------:R-:W-:Y:S01]  /*3600*/  HMMA.16816.F32 R68, R48, R10, R68 ;  /* 0x0000000a3044723c */ /* 0x000fe20000001844 */
[----:B------:R-:W3:Y:S01]  /*3610*/  LDSM.16.M88.4 R8, [R225+0xa800] ;  /* 0x00a80000e108783b */ /* 0x000ee20000000200 */
[----:B------:R-:W1:Y:S06]  /*3620*/  MUFU.TANH R116, R116 ;  /* 0x0000007400747308 */ /* 0x000e6c0000002400 */
[C---:B------:R-:W-:Y:S02]  /*3630*/  HMMA.16816.F32 R80, R28.reuse, R12, R80 ;  /* 0x0000000c1c50723c */ /* 0x040fe40000001850 */
[----:B------:R-:W1:Y:S06]  /*3640*/  MUFU.TANH R117, R117 ;  /* 0x0000007500757308 */ /* 0x000e6c0000002400 */
[C---:B------:R-:W-:Y:S01]  /*3650*/  HMMA.16816.F32 R76, R28.reuse, R14, R76 ;  /* 0x0000000e1c4c723c */ /* 0x040fe2000000184c */
[----:B------:R-:W3:Y:S07]  /*3660*/  LDSM.16.M88.4 R12, [R223+0x6000] ;  /* 0x00600000df0c783b */ /* 0x000eee0000000200 */
[----:B------:R-:W-:Y:S01]  /*3670*/  HMMA.16816.F32 R84, R28, R26, R84 ;  /* 0x0000001a1c54723c */ /* 0x000fe20000001854 */
[----:B------:R-:W4:Y:S07]  /*3680*/  LDSM.16.M88.4 R24, [R208+0x5000] ;  /* 0x00500000d018783b */ /* 0x000f2e0000000200 */
[----:B-1----:R-:W-:Y:S08]  /*3690*/  HMMA.16816.F32 R64, R92, R44, R64 ;  /* 0x0000002c5c40723c */ /* 0x002ff00000001840 */
[----:B--2---:R-:W-:Y:S08]  /*36a0*/  HMMA.16816.F32 R72, R28, R20, R72 ;  /* 0x000000141c48723c */ /* 0x004ff00000001848 */
        /* <DEDUP_REMOVED lines=64> */
[----:B------:R-:W-:Y:S01]  /*3ab0*/  FMUL.FTZ R69, R69, c[0x0][0x2ec] ;  /* 0x0000bb0045457a20 */ /* 0x000fe20000410000 */
[----:B------:R-:W1:Y:S01]  /*3ac0*/  MUFU.TANH R79, R79 ;  /* 0x0000004f004f7308 */ /* 0x000e620000002400 */
[----:B------:R-:W-:-:S02]  /*3ad0*/  FMUL.FTZ R70, R70, c[0x0][0x2ec] ;  /* 0x0000bb0046467a20 */ /* 0x000fc40000410000 */
[----:B------:R-:W-:Y:S01]  /*3ae0*/  HMMA.16816.F32 R64, R16, R44, R64 ;  /* 0x0000002c1040723c */ /* 0x000fe20000001840 */
[----:B------:R-:W-:-:S04]  /*3af0*/  FMUL.FTZ R71, R71, c[0x0][0x2ec] ;  /* 0x0000bb0047477a20 */ /* 0x000fc80000410000 */
[----:B------:R-:W1:Y:S03]  /*3b00*/  MUFU.TANH R72, R72 ;  /* 0x0000004800487308 */ /* 0x000e660000002400 */
[----:B------:R-:W-:Y:S01]  /*3b10*/  HMMA.16816.F32 R60, R16, R46, R60 ;  /* 0x0000002e103c723c */ /* 0x000fe2000000183c */
[----:B------:R-:W4:Y:S04]  /*3b20*/  LDSM.16.M88.4 R44, [R219+0xb000] ;  /* 0x00b00000db2c783b */ /* 0x000f280000000200 */
[----:B------:R-:W1:Y:S03]  /*3b30*/  MUFU.TANH R73, R73 ;  /* 0x0000004900497308 */ /* 0x000e660000002400 */
[C---:B--2---:R-:W-:Y:S05]  /*3b40*/  HMMA.16816.F32 R96, R48.reuse, R14, R96 ;  /* 0x0000000e3060723c */ /* 0x044fea0000001860 */
[----:B------:R-:W2:Y:S03]  /*3b50*/  MUFU.TANH R74, R74 ;  /* 0x0000004a004a7308 */ /* 0x000ea60000002400 */
[----:B------:R-:W-:Y:S01]  /*3b60*/  HMMA.16816.F32 R124, R48, R12, R124 ;  /* 0x0000000c307c723c */ /* 0x000fe2000000187c */
[----:B------:R-:W-:-:S02]  /*3b70*/  FMUL.FTZ R66, R66, c[0x0][0x2ec] ;  /* 0x0000bb0042427a20 */ /* 0x000fc40000410000 */
[----:B------:R-:W-:Y:S02]  /*3b80*/  FMUL.FTZ R64, R64, c[0x0][0x2ec] ;  /* 0x0000bb0040407a20 */ /* 0x000fe40000410000 */
[----:B------:R2:W2:Y:S01]  /*3b90*/  MUFU.TANH R242, R66 ;  /* 0x0000004200f27308 */ /* 0x0004a20000002400 */
[----:B------:R-:W-:Y:S02]  /*3ba0*/  FMUL.FTZ R65, R65, c[0x0][0x2ec] ;  /* 0x0000bb0041417a20 */ /* 0x000fe40000410000 */
[C---:B-1----:R-:W-:Y:S01]  /*3bb0*/  HMMA.16816.F32 R56, R28.reuse, R32, R56 ;  /* 0x000000201c38723c */ /* 0x042fe20000001838 */
[----:B------:R-:W-:Y:S02]  /*3bc0*/  FMUL.FTZ R67, R67, c[0x0][0x2ec] ;  /* 0x0000bb0043437a20 */ /* 0x000fe40000410000 */
[----:B------:R-:W-:Y:S02]  /*3bd0*/  FMUL.FTZ R60, R60, c[0x0][0x2ec] ;  /* 0x0000bb003c3c7a20 */ /* 0x000fe40000410000 */
[----:B------:R-:W-:Y:S01]  /*3be0*/  FMUL.FTZ R61, R61, c[0x0][0x2ec] ;  /* 0x0000bb003d3d7a20 */ /* 0x000fe20000410000 */
[----:B------:R1:W1:Y:S01]  /*3bf0*/  MUFU.TANH R154, R75 ;  /* 0x0000004b009a7308 */ /* 0x0002620000002400 */
[----:B------:R-:W-:Y:S01]  /*3c00*/  FMUL.FTZ R62, R62, c[0x0][0x2ec] ;  /* 0x0000bb003e3e7a20 */ /* 0x000fe20000410000 */
[----:B------:R-:W-:Y:S01]  /*3c10*/  HMMA.16816.F32 R52, R28, R34, R52 ;  /* 0x000000221c34723c */ /* 0x000fe20000001834 */
[----:B------:R-:W1:Y:S01]  /*3c20*/  LDSM.16.M88.4 R32, [R208+0x7000] ;  /* 0x00700000d020783b */ /* 0x000e620000000200 */
[----:B------:R-:W-:Y:S01]  /*3c30*/  FMUL.FTZ R63, R63, c[0x0][0x2ec] ;  /* 0x0000bb003f3f7a20 */ /* 0x000fe20000410000 */
[----:B------:R-:W-:-:S04]  /*3c40*/  DEPBAR.LE SB0, 0x0 ;  /* 0x000080000000791a */ /* 0x000fc80000000000 */
[----:B------:R1:W1:Y:S01]  /*3c50*/  MUFU.TANH R152, R68 ;  /* 0x0000004400987308 */ /* 0x0002620000002400 */
[C---:B---3--:R-:W-:Y:S07]  /*3c60*/  HMMA.16816.F32 R96, R28.reuse, R10, R96 ;  /* 0x0000000a1c60723c */ /* 0x048fee0000001860 */
[----:B------:R3:W1:Y:S01]  /*3c70*/  MUFU.TANH R252, R69 ;  /* 0x0000004500fc7308 */ /* 0x0006620000002400 */
[C---:B----4-:R-:W-:Y:S07]  /*3c80*/  HMMA.16816.F32 R108, R28.reuse, R44, R108 ;  /* 0x0000002c1c6c723c */ /* 0x050fee000000186c */
[----:B------:R3:W4:Y:S01]  /*3c90*/  MUFU.TANH R248, R70 ;  /* 0x0000004600f87308 */ /* 0x0007220000002400 */
[C---:B------:R-:W-:Y:S07]  /*3ca0*/  HMMA.16816.F32 R104, R28.reuse, R46, R104 ;  /* 0x0000002e1c68723c */ /* 0x040fee0000001868 */
[----:B------:R3:W1:Y:S01]  /*3cb0*/  MUFU.TANH R160, R71 ;  /* 0x0000004700a07308 */ /* 0x0006620000002400 */
[----:B------:R-:W-:Y:S07]  /*3cc0*/  HMMA.16816.F32 R124, R28, R8, R124 ;  /* 0x000000081c7c723c */ /* 0x000fee000000187c */
[----:B------:R-:W-:Y:S01]  /*3cd0*/  LOP3.LUT R9, R134, 0xffffffe0, RZ, 0xc0, !PT ;  /* 0xffffffe086097812 */ /* 0x000fe200078ec0ff */
[----:B------:R-:W-:Y:S01]  /*3ce0*/  HMMA.16816.F32 R96, R16, R22, R96 ;  /* 0x000000161060723c */ /* 0x000fe20000001860 */
[----:B------:R3:W1:Y:S03]  /*3cf0*/  MUFU.TANH R246, R64 ;  /* 0x0000004000f67308 */ /* 0x0006660000002400 */
[----:B------:R-:W-:-:S04]  /*3d00*/  IMAD.IADD R0, R6, 0x1, -R9 ;  /* 0x0000000106007824 */ /* 0x000fc800078e0a09 */
[----:B------:R-:W-:Y:S01]  /*3d10*/  HMMA.16816.F32 R56, R16, R24, R56 ;  /* 0x000000181038723c */ /* 0x000fe20000001838 */
[----:B------:R-:W-:Y:S01]  /*3d20*/  SHF.R.S32.HI R9, RZ, 0x1f, R0 ;  /* 0x0000001fff097819 */ /* 0x000fe20000011400 */
[----:B------:R3:W3:Y:S03]  /*3d30*/  MUFU.TANH R174, R65 ;  /* 0x0000004100ae7308 */ /* 0x0006e60000002400 */
[----:B------:R-:W-:-:S03]  /*3d40*/  LEA.HI R9, R9, R0, RZ, 0x2 ;  /* 0x0000000009097211 */ /* 0x000fc600078f10ff */
[----:B------:R-:W-:Y:S01]  /*3d50*/  HMMA.16816.F32 R52, R16, R26, R52 ;  /* 0x0000001a1034723c */ /* 0x000fe20000001834 */
[----:B------:R-:W-:Y:S01]  /*3d60*/  SHF.R.S32.HI R240, RZ, 0x2, R9 ;  /* 0x00000002fff07819 */ /* 0x000fe20000011409 */
[----:B------:R3:W3:Y:S03]  /*3d70*/  MUFU.TANH R180, R67 ;  /* 0x0000004300b47308 */ /* 0x0006e60000002400 */
[----:B------:R-:W-:-:S03]  /*3d80*/  IADD3 R135, R135, 0x1, R240 ;  /* 0x0000000187877810 */ /* 0x000fc60007ffe0f0 */
[C---:B-1----:R-:W-:Y:S01]  /*3d90*/  HMMA.16816.F32 R108, R16.reuse, R32, R108 ;  /* 0x00000020106c723c */ /* 0x042fe2000000186c */
[----:B--2---:R-:W-:Y:S01]  /*3da0*/  FMUL.FTZ R66, R99, c[0x0][0x2ec] ;  /* 0x0000bb0063427a20 */ /* 0x004fe20000410000 */
[----:B------:R1:W2:Y:S01]  /*3db0*/  MUFU.TANH R176, R60 ;  /* 0x0000003c00b07308 */ /* 0x0002a20000002400 */
[----:B------:R-:W-:Y:S01]  /*3dc0*/  FMUL.FTZ R96, R96, c[0x0][0x2ec] ;  /* 0x0000bb0060607a20 */ /* 0x000fe20000410000 */
[----:B------:R-:W-:Y:S01]  /*3dd0*/  IADD3 R134, R43, R135, -R132 ;  /* 0x000000872b867210 */ /* 0x000fe20007ffe884 */
[----:B------:R-:W-:Y:S02]  /*3de0*/  FMUL.FTZ R97, R97, c[0x0][0x2ec] ;  /* 0x0000bb0061617a20 */ /* 0x000fe40000410000 */
[----:B------:R-:W-:Y:S01]  /*3df0*/  FMUL.FTZ R98, R98, c[0x0][0x2ec] ;  /* 0x0000bb0062627a20 */ /* 0x000fe20000410000 */
[----:B------:R-:W-:Y:S01]  /*3e00*/  HMMA.16816.F32 R104, R16, R34, R104 ;  /* 0x000000221068723c */ /* 0x000fe20000001868 */
[----:B------:R-:W-:Y:S01]  /*3e10*/  FMUL.FTZ R56, R56, c[0x0][0x2ec] ;  /* 0x0000bb0038387a20 */ /* 0x000fe20000410000 */
[----:B------:R1:W1:Y:S01]  /*3e20*/  MUFU.TANH R244, R61 ;  /* 0x0000003d00f47308 */ /* 0x0002620000002400 */
[----:B------:R-:W-:Y:S01]  /*3e30*/  FMUL.FTZ R57, R57, c[0x0][0x2ec] ;  /* 0x0000bb0039397a20 */ /* 0x000fe20000410000 */
[----:B------:R-:W-:Y:S01]  /*3e40*/  IADD3 R134, R134, c[0x0][0x2e8], RZ ;  /* 0x0000ba0086867a10 */ /* 0x000fe20007ffe0ff */
[----:B------:R-:W-:-:S02]  /*3e50*/  FMUL.FTZ R58, R58, c[0x0][0x2ec] ;  /* 0x0000bb003a3a7a20 */ /* 0x000fc40000410000 */
[----:B------:R-:W-:Y:S01]  /*3e60*/  FMUL.FTZ R59, R59, c[0x0][0x2ec] ;  /* 0x0000bb003b3b7a20 */ /* 0x000fe20000410000 */
[----:B------:R-:W-:Y:S01]  /*3e70*/  HMMA.16816.F32 R124, R16, R20, R124 ;  /* 0x00000014107c723c */ /* 0x000fe2000000187c */
[----:B------:R-:W-:Y:S01]  /*3e80*/  FMUL.FTZ R52, R52, c[0x0][0x2ec] ;  /* 0x0000bb0034347a20 */ /* 0x000fe20000410000 */
[----:B------:R1:W1:Y:S01]  /*3e90*/  MUFU.TANH R198, R62 ;  /* 0x0000003e00c67308 */ /* 0x0002620000002400 */
[----:B------:R-:W-:Y:S01]  /*3ea0*/  FMUL.FTZ R53, R53, c[0x0][0x2ec] ;  /* 0x0000bb0035357a20 */ /* 0x000fe20000410000 */
[----:B------:R-:W-:Y:S01]  /*3eb0*/  IADD3 R0, R134, 0x8, RZ ;  /* 0x0000000886007810 */ /* 0x000fe20007ffe0ff */
[----:B------:R-:W-:Y:S01]  /*3ec0*/  FMUL.FTZ R54, R54, c[0x0][0x2ec] ;  /* 0x0000bb0036367a20 */ /* 0x000fe20000410000 */
[-C--:B------:R-:W-:Y:S01]  /*3ed0*/  IMNMX R134, R134, R43.reuse, PT ;  /* 0x0000002b86867217 */ /* 0x080fe20003800200 */
[----:B------:R-:W-:Y:S01]  /*3ee0*/  FMUL.FTZ R55, R55, c[0x0][0x2ec] ;  /* 0x0000bb0037377a20 */ /* 0x000fe20000410000 */
[----:B------:R-:W-:Y:S01]  /*3ef0*/  IMNMX R0, R0, R43, PT ;  /* 0x0000002b00007217 */ /* 0x000fe20003800200 */
        /* <DEDUP_REMOVED lines=14> */
[----:B------:R-:W-:Y:S02]  /*3fe0*/  FMUL.FTZ R127, R127, c[0x0][0x2ec] ;  /* 0x0000bb007f7f7a20 */ /* 0x000fe40000410000 */
[----:B------:R-:W-:Y:S01]  /*3ff0*/  IMAD.SHL.U32 R135, R6, 0x2, RZ ;  /* 0x0000000206877824 */ /* 0x000fe200078e00ff */
[----:B------:R1:W1:Y:S04]  /*4000*/  MUFU.TANH R188, R58 ;  /* 0x0000003a00bc7308 */ /* 0x0002680000002400 */
[----:B------:R-:W-:-:S04]  /*4010*/  LOP3.LUT R135, R135, 0x6, RZ, 0xc0, !PT ;  /* 0x0000000687877812 */ /* 0x000fc800078ec0ff */
        /* <DEDUP_REMOVED lines=81> */
.L_x_3506:
[----:B------:R-:W-:-:S04]  /*4530*/  LEA R6, -R3, RZ, 0x7 ;  /* 0x000000ff03067211 */ /* 0x000fc800078e39ff */
[----:B------:R-:W-:Y:S02]  /*4540*/  SHF.R.S32.HI R8, RZ, 0x1f, R6 ;  /* 0x0000001fff087819 */ /* 0x000fe40000011406 */
.L_x_3507:
        /* <DEDUP_REMOVED lines=41> */
.L_x_3505:
[----:B--234-:R-:W-:Y:S02]  /*47e0*/  IMAD.IADD R3, R4, 0x1, R135 ;  /* 0x0000000104037824 */ /* 0x01cfe400078e0287 */
[----:B------:R-:W-:-:S03]  /*47f0*/  IMAD.SHL.U32 R220, R220, 0x2, RZ ;  /* 0x00000002dcdc7824 */ /* 0x000fc600078e00ff */
[----:B------:R-:W-:Y:S01]  /*4800*/  IADD3 R11, R3, 0x1, RZ ;  /* 0x00000001030b7810 */ /* 0x000fe20007ffe0ff */
[----:B------:R-:W-:Y:S01]  /*4810*/  IMAD R218, R7, 0x2, R220 ;  /* 0x0000000207da7824 */ /* 0x000fe200078e02dc */
[----:B------:R-:W-:Y:S01]  /*4820*/  IADD3 R9, R3, 0x8, RZ ;  /* 0x0000000803097810 */ /* 0x000fe20007ffe0ff */
[----:B------:R-:W-:Y:S01]  /*4830*/  LDSM.16.MT88.4 R92, [R220+0x10000] ;  /* 0x01000000dc5c783b */ /* 0x000fe20000004200 */
[----:B------:R-:W-:Y:S01]  /*4840*/  ISETP.GE.AND P5, PT, R11, R134, PT ;  /* 0x000000860b00720c */ /* 0x000fe20003fa6270 */
[----:B------:R-:W-:Y:S01]  /*4850*/  IMAD R216, R5, 0x2, R218 ;  /* 0x0000000205d87824 */ /* 0x000fe200078e02da */
[----:B------:R-:W-:Y:S01]  /*4860*/  ISETP.GE.AND P2, PT, R11, R0, PT ;  /* 0x000000000b00720c */ /* 0x000fe20003f46270 */
[----:B------:R-:W-:Y:S01]  /*4870*/  IMAD R217, R5, 0x2, R220 ;  /* 0x0000000205d97824 */ /* 0x000fe200078e02dc */
[C---:B------:R-:W-:Y:S01]  /*4880*/  ISETP.GE.AND P4, PT, R9.reuse, R134, PT ;  /* 0x000000860900720c */ /* 0x040fe20003f86270 */
[----:B-1----:R-:W-:Y:S01]  /*4890*/  LDSM.16.MT88.4 R124, [R220+0xc000] ;  /* 0x00c00000dc7c783b */ /* 0x002fe20000004200 */
[----:B------:R-:W-:-:S02]  /*48a0*/  ISETP.GE.AND P6, PT, R9, R0, PT ;  /* 0x000000000900720c */ /* 0x000fc40003fc6270 */
[C---:B------:R-:W-:Y:S01]  /*48b0*/  IADD3 R11, R3.reuse, 0x9, RZ ;  /* 0x00000009030b7810 */ /* 0x040fe20007ffe0ff */
[----:B------:R-:W-:Y:S01]  /*48c0*/  LDSM.16.MT88.4 R108, [R217+0xc000] ;  /* 0x00c00000d96c783b */ /* 0x000fe20000004200 */
[----:B------:R-:W-:Y:S02]  /*48d0*/  IADD3 R9, R3, 0x10, RZ ;  /* 0x0000001003097810 */ /* 0x000fe40007ffe0ff */
[----:B------:R-:W-:Y:S01]  /*48e0*/  FSEL R90, R90, -INF , !P5 ;  /* 0xff8000005a5a7808 */ /* 0x000fe20006800000 */
[----:B------:R-:W-:Y:S01]  /*48f0*/  LDSM.16.MT88.4 R32, [R218+0x10800] ;  /* 0x01080000da20783b */ /* 0x000fe20000004200 */
        /* <DEDUP_REMOVED lines=11> */
[C---:B------:R-:W-:Y:S02]  /*49b0*/  ISETP.GE.AND P4, PT, R11.reuse, R134, PT ;  /* 0x000000860b00720c */ /* 0x040fe40003f86270 */
[----:B------:R-:W-:Y:S02]  /*49c0*/  ISETP.GE.AND P6, PT, R11, R0, PT ;  /* 0x000000000b00720c */ /* 0x000fe40003fc6270 */
        /* <DEDUP_REMOVED lines=8> */
[C---:B------:R-:W-:Y:S01]  /*4a50*/  ISETP.GE.AND P5, PT, R11.reuse, R134, PT ;  /* 0x000000860b00720c */ /* 0x040fe20003fa6270 */
[----:B------:R-:W-:Y:S01]  /*4a60*/  LDSM.16.MT88.4 R116, [R218+0xc000] ;  /* 0x00c00000da74783b */ /* 0x000fe20000004200 */
[----:B------:R-:W-:Y:S02]  /*4a70*/  ISETP.GE.AND P2, PT, R11, R0, PT ;  /* 0x000000000b00720c */ /* 0x000fe40003f46270 */
        /* <DEDUP_REMOVED lines=8> */
[C---:B------:R-:W-:Y:S01]  /*4b00*/  ISETP.GE.AND P1, PT, R11.reuse, R134, PT ;  /* 0x000000860b00720c */ /* 0x040fe20003f26270 */
[----:B------:R-:W-:Y:S01]  /*4b10*/  LDSM.16.MT88.4 R84, [R218+0x10000] ;  /* 0x01000000da54783b */ /* 0x000fe20000004200 */
        /* <DEDUP_REMOVED lines=8> */
[-C--:B------:R-:W-:Y:S02]  /*4ba0*/  ISETP.GE.AND P4, PT, R11, R134.reuse, PT ;  /* 0x000000860b00720c */ /* 0x080fe40003f86270 */
[C---:B------:R-:W-:Y:S02]  /*4bb0*/  ISETP.GE.AND P1, PT, R9.reuse, R134, PT ;  /* 0x000000860900720c */ /* 0x040fe40003f26270 */
[----:B------:R-:W-:Y:S02]  /*4bc0*/  ISETP.GE.AND P3, PT, R9, R0, PT ;  /* 0x000000000900720c */ /* 0x000fe40003f66270 */
[----:B------:R-:W-:Y:S02]  /*4bd0*/  IADD3 R9, R3, 0x38, RZ ;  /* 0x0000003803097810 */ /* 0x000fe40007ffe0ff */
[----:B------:R-:W-:-:S02]  /*4be0*/  FSEL R42, R77, -INF , !P4 ;  /* 0xff8000004d2a7808 */ /* 0x000fc40006000000 */
[-C--:B------:R-:W-:Y:S02]  /*4bf0*/  ISETP.GE.AND P4, PT, R9, R134.reuse, PT ;  /* 0x000000860900720c */ /* 0x080fe40003f86270 */
[----:B------:R-:W-:Y:S02]  /*4c00*/  FSEL R48, R82, -INF , !P6 ;  /* 0xff80000052307808 */ /* 0x000fe40007000000 */
[----:B------:R-:W-:Y:S02]  /*4c10*/  FSEL R152, R152, -INF , !P4 ;  /* 0xff80000098987808 */ /* 0x000fe40006000000 */
[----:B------:R-:W-:Y:S02]  /*4c20*/  ISETP.GE.AND P4, PT, R3, R134, PT ;  /* 0x000000860300720c */ /* 0x000fe40003f86270 */
[----:B------:R-:W-:Y:S02]  /*4c30*/  ISETP.GE.AND P6, PT, R11, R0, PT ;  /* 0x000000000b00720c */ /* 0x000fe40003fc6270 */
[----:B------:R-:W-:-:S02]  /*4c40*/  FSEL R88, R88, -INF , !P4 ;  /* 0xff80000058587808 */ /* 0x000fc40006000000 */
[----:B------:R-:W-:Y:S02]  /*4c50*/  IADD3 R11, R3, 0x31, RZ ;  /* 0x00000031030b7810 */ /* 0x000fe40007ffe0ff */
[----:B------:R-:W-:Y:S02]  /*4c60*/  FMNMX.FTZ R13, R88, R90, !PT ;  /* 0x0000005a580d7209 */ /* 0x000fe40007810000 */
[----:B------:R-:W-:Y:S02]  /*4c70*/  FSEL R30, R76, -INF , !P5 ;  /* 0xff8000004c1e7808 */ /* 0x000fe40006800000 */
[----:B------:R-:W-:Y:S02]  /*4c80*/  FSEL R44, R78, -INF , !P2 ;  /* 0xff8000004e2c7808 */ /* 0x000fe40005000000 */
[C---:B------:R-:W-:Y:S02]  /*4c90*/  ISETP.GE.AND P5, PT, R11.reuse, R134, PT ;  /* 0x000000860b00720c */ /* 0x040fe40003fa6270 */
[----:B------:R-:W-:-:S02]  /*4ca0*/  ISETP.GE.AND P2, PT, R11, R0, PT ;  /* 0x000000000b00720c */ /* 0x000fc40003f46270 */
[----:B------:R-:W-:Y:S02]  /*4cb0*/  IADD3 R11, R3, 0x39, RZ ;  /* 0x00000039030b7810 */ /* 0x000fe40007ffe0ff */
[----:B------:R-:W-:Y:S02]  /*4cc0*/  FMNMX.FTZ R13, R100, R13, !PT ;  /* 0x0000000d640d7209 */ /* 0x000fe40007810000 */
[----:B------:R-:W-:Y:S02]  /*4cd0*/  FSEL R39, R79, -INF , !P6 ;  /* 0xff8000004f277808 */ /* 0x000fe40007000000 */
[----:B------:R-:W-:Y:S01]  /*4ce0*/  FSEL R67, R72, -INF , !P1 ;  /* 0xff80000048437808 */ /* 0x000fe20004800000 */
[----:B------:R-:W-:Y:S01]  /*4cf0*/  LDSM.16.MT88.4 R76, [R217+0x10000] ;  /* 0x01000000d94c783b */ /* 0x000fe20000004200 */
[----:B------:R-:W-:Y:S02]  /*4d00*/  FSEL R250, R74, -INF , !P3 ;  /* 0xff8000004afa7808 */ /* 0x000fe40005800000 */
[----:B------:R-:W-:-:S02]  /*4d10*/  ISETP.GE.AND P6, PT, R9, R0, PT ;  /* 0x000000000900720c */ /* 0x000fc40003fc6270 */
[C---:B------:R-:W-:Y:S02]  /*4d20*/  ISETP.GE.AND P1, PT, R11.reuse, R134, PT ;  /* 0x000000860b00720c */ /* 0x040fe40003f26270 */
[----:B------:R-:W-:Y:S02]  /*4d30*/  ISETP.GE.AND P3, PT, R11, R0, PT ;  /* 0x000000000b00720c */ /* 0x000fe40003f66270 */
[----:B------:R-:W-:Y:S02]  /*4d40*/  IADD3 R11, R3, 0x41, RZ ;  /* 0x00000041030b7810 */ /* 0x000fe40007ffe0ff */
[----:B------:R-:W-:Y:S02]  /*4d50*/  FMNMX.FTZ R13, R24, R13, !PT ;  /* 0x0000000d180d7209 */ /* 0x000fe40007810000 */
[----:B------:R-:W-:Y:S02]  /*4d60*/  FSEL R248, R248, -INF , !P6 ;  /* 0xff800000f8f87808 */ /* 0x000fe40007000000 */
[----:B------:R-:W-:-:S02]  /*4d70*/  ISETP.GE.AND P6, PT, R11, R134, PT ;  /* 0x000000860b00720c */ /* 0x000fc40003fc6270 */
[----:B------:R-:W-:Y:S02]  /*4d80*/  FMNMX.FTZ R13, R18, R13, !PT ;  /* 0x0000000d120d7209 */ /* 0x000fe40007810000 */
[C---:B------:R-:W-:Y:S02]  /*4d90*/  IADD3 R9, R3.reuse, 0x40, RZ ;  /* 0x0000004003097810 */ /* 0x040fe40007ffe0ff */
[----:B------:R-:W-:Y:S02]  /*4da0*/  FSEL R174, R174, -INF , !P6 ;  /* 0xff800000aeae7808 */ /* 0x000fe40007000000 */
[----:B------:R-:W-:Y:S02]  /*4db0*/  FMNMX.FTZ R13, R4, R13, !PT ;  /* 0x0000000d040d7209 */ /* 0x000fe40007810000 */
[----:B------:R-:W-:Y:S02]  /*4dc0*/  ISETP.GE.AND P6, PT, R3, R0, PT ;  /* 0x000000000300720c */ /* 0x000fe40003fc6270 */
[----:B------:R-:W-:-:S02]  /*4dd0*/  FSEL R144, R73, -INF , !P5 ;  /* 0xff80000049907808 */ /* 0x000fc40006800000 */
[----:B------:R-:W-:Y:S02]  /*4de0*/  FSEL R154, R154, -INF , !P2 ;  /* 0xff8000009a9a7808 */ /* 0x000fe40005000000 */
[C---:B------:R-:W-:Y:S02]  /*4df0*/  ISETP.GE.AND P5, PT, R9.reuse, R134, PT ;  /* 0x000000860900720c */ /* 0x040fe40003fa6270 */
[-C--:B------:R-:W-:Y:S02]  /*4e00*/  ISETP.GE.AND P2, PT, R9, R0.reuse, PT ;  /* 0x000000000900720c */ /* 0x080fe40003f46270 */
[----:B------:R-:W-:Y:S02]  /*4e10*/  ISETP.GE.AND P4, PT, R11, R0, PT ;  /* 0x000000000b00720c */ /* 0x000fe40003f86270 */
[----:B------:R-:W-:Y:S02]  /*4e20*/  IADD3 R11, R3, 0x49, RZ ;  /* 0x00000049030b7810 */ /* 0x000fe40007ffe0ff */
[----:B------:R-:W-:-:S02]  /*4e30*/  FMNMX.FTZ R13, R6, R13, !PT ;  /* 0x0000000d060d7209 */ /* 0x000fc40007810000 */
[----:B------:R-:W-:Y:S02]  /*4e40*/  FSEL R89, R89, -INF , !P6 ;  /* 0xff80000059597808 */ /* 0x000fe40007000000 */
        /* <DEDUP_REMOVED lines=18> */
[----:B------:R-:W-:Y:S02]  /*4f70*/  FSEL R252, R252, -INF , !P1 ;  /* 0xff800000fcfc7808 */ /* 0x000fe40004800000 */
[----:B------:R-:W-:Y:S02]  /*4f80*/  FMNMX.FTZ R19, R152, R19, !PT ;  /* 0x0000001398137209 */ /* 0x000fe40007810000 */
[----:B------:R-:W-:Y:S02]  /*4f90*/  IADD3 R9, R3, 0x48, RZ ;  /* 0x0000004803097810 */ /* 0x000fe40007ffe0ff */
[----:B------:R-:W-:Y:S02]  /*4fa0*/  FMNMX.FTZ R26, R48, R11, !PT ;  /* 0x0000000b301a7209 */ /* 0x000fe40007810000 */
[----:B------:R-:W-:-:S02]  /*4fb0*/  FSEL R160, R160, -INF , !P3 ;  /* 0xff800000a0a07808 */ /* 0x000fc40005800000 */
[----:B------:R-:W-:Y:S02]  /*4fc0*/  FMNMX.FTZ R19, R252, R19, !PT ;  /* 0x00000013fc137209 */ /* 0x000fe40007810000 */
        /* <DEDUP_REMOVED lines=10> */
[----:B------:R-:W-:-:S02]  /*5070*/  IADD3 R9, R3, 0x51, RZ ;  /* 0x0000005103097810 */ /* 0x000fc40007ffe0ff */
[----:B------:R-:W-:Y:S02]  /*5080*/  FMNMX.FTZ R19, R174, R19, !PT ;  /* 0x00000013ae137209 */ /* 0x000fe40007810000 */
[----:B------:R-:W-:Y:S02]  /*5090*/  FMNMX.FTZ R17, R39, R26, !PT ;  /* 0x0000001a27117209 */ /* 0x000fe40007810000 */
[----:B------:R-:W-:Y:S02]  /*50a0*/  FSEL R198, R198, -INF , !P3 ;  /* 0xff800000c6c67808 */ /* 0x000fe40005800000 */
        /* <DEDUP_REMOVED lines=9> */
[----:B------:R-:W-:Y:S02]  /*5140*/  FSEL R196, R196, -INF , !P4 ;  /* 0xff800000c4c47808 */ /* 0x000fe40006000000 */
[----:B------:R-:W-:Y:S02]  /*5150*/  FMNMX.FTZ R19, R244, R19, !PT ;  /* 0x00000013f4137209 */ /* 0x000fe40007810000 */
[----:B------:R-:W-:Y:S02]  /*5160*/  IADD3 R9, R3, 0x59, RZ ;  /* 0x0000005903097810 */ /* 0x000fe40007ffe0ff */
[----:B------:R-:W-:Y:S02]  /*5170*/  FMNMX.FTZ R17, R154, R17, !PT ;  /* 0x000000119a117209 */ /* 0x000fe40007810000 */
[----:B------:R-:W-:Y:S02]  /*5180*/  FSEL R188, R188, -INF , !P1 ;  /* 0xff800000bcbc7808 */ /* 0x000fe40004800000 */
[----:B------:R-:W-:-:S02]  /*5190*/  FSEL R194, R194, -INF , !P6 ;  /* 0xff800000c2c27808 */ /* 0x000fc40007000000 */
[----:B------:R-:W-:Y:S02]  /*51a0*/  FMNMX.FTZ R19, R196, R19, !PT ;  /* 0x00000013c4137209 */ /* 0x000fe40007810000 */
[C---:B------:R-:W-:Y:S02]  /*51b0*/  ISETP.GE.AND P4, PT, R9.reuse, R134, PT ;  /* 0x000000860900720c */ /* 0x040fe40003f86270 */
[----:B------:R-:W-:Y:S02]  /*51c0*/  ISETP.GE.AND P1, PT, R9, R0, PT ;  /* 0x000000000900720c */ /* 0x000fe40003f26270 */
[----:B------:R-:W-:Y:S02]  /*51d0*/  FMNMX.FTZ R17, R248, R17, !PT ;  /* 0x00000011f8117209 */ /* 0x000fe40007810000 */
[----:B------:R-:W-:Y:S02]  /*51e0*/  IADD3 R9, R3, 0x60, RZ ;  /* 0x0000006003097810 */ /* 0x000fe40007ffe0ff */
[----:B------:R-:W-:-:S02]  /*51f0*/  FSEL R192, R192, -INF , !P5 ;  /* 0xff800000c0c07808 */ /* 0x000fc40006800000 */
[----:B------:R-:W-:Y:S02]  /*5200*/  FMNMX.FTZ R19, R194, R19, !PT ;  /* 0x00000013c2137209 */ /* 0x000fe40007810000 */
[----:B------:R-:W-:Y:S02]  /*5210*/  FSEL R186, R186, -INF , !P3 ;  /* 0xff800000baba7808 */ /* 0x000fe40005800000 */
        /* <DEDUP_REMOVED lines=14> */
[----:B------:R-:W-:Y:S02]  /*5300*/  ISETP.GE.AND P4, PT, R9, R134, PT ;  /* 0x000000860900720c */ /* 0x000fe40003f86270 */
[----:B------:R-:W-:-:S02]  /*5310*/  IADD3 R15, R3, 0x69, RZ ;  /* 0x00000069030f7810 */ /* 0x000fc40007ffe0ff */
[----:B------:R-:W-:Y:S02]  /*5320*/  FSEL R170, R170, -INF , !P5 ;  /* 0xff800000aaaa7808 */ /* 0x000fe40006800000 */
[----:B------:R-:W-:Y:S02]  /*5330*/  FMNMX.FTZ R19, R172, R19, !PT ;  /* 0x00000013ac137209 */ /* 0x000fe40007810000 */
[----:B------:R-:W-:Y:S02]  /*5340*/  FMNMX.FTZ R17, R198, R17, !PT ;  /* 0x00000011c6117209 */ /* 0x000fe40007810000 */
[----:B------:R-:W-:Y:S02]  /*5350*/  IADD3 R13, R3, 0x70, RZ ;  /* 0x00000070030d7810 */ /* 0x000fe40007ffe0ff */
[----:B------:R-:W-:Y:S02]  /*5360*/  ISETP.GE.AND P6, PT, R15, R134, PT ;  /* 0x000000860f00720c */ /* 0x000fe40003fc6270 */
[----:B------:R-:W-:-:S02]  /*5370*/  FSEL R168, R168, -INF , !P4 ;  /* 0xff800000a8a87808 */ /* 0x000fc40006000000 */
[----:B------:R-:W-:Y:S02]  /*5380*/  FMNMX.FTZ R19, R170, R19, !PT ;  /* 0x00000013aa137209 */ /* 0x000fe40007810000 */
[----:B------:R-:W-:Y:S02]  /*5390*/  FMNMX.FTZ R17, R184, R17, !PT ;  /* 0x00000011b8117209 */ /* 0x000fe40007810000 */
[----:B------:R-:W-:Y:S02]  /*53a0*/  IADD3 R11, R3, 0x71, RZ ;  /* 0x00000071030b7810 */ /* 0x000fe40007ffe0ff */
[----:B------:R-:W-:Y:S02]  /*53b0*/  ISETP.GE.AND P5, PT, R13, R134, PT ;  /* 0x000000860d00720c */ /* 0x000fe40003fa6270 */
[----:B------:R-:W-:Y:S02]  /*53c0*/  FSEL R166, R166, -INF , !P6 ;  /* 0xff800000a6a67808 */ /* 0x000fe40007000000 */
[----:B------:R-:W-:-:S02]  /*53d0*/  FMNMX.FTZ R19, R168, R19, !PT ;  /* 0x00000013a8137209 */ /* 0x000fc40007810000 */
[----:B------:R-:W-:Y:S02]  /*53e0*/  FMNMX.FTZ R17, R188, R17, !PT ;  /* 0x00000011bc117209 */ /* 0x000fe40007810000 */
[----:B------:R-:W-:Y:S02]  /*53f0*/  FSEL R178, R178, -INF , !P1 ;  /* 0xff800000b2b27808 */ /* 0x000fe40004800000 */
[----:B------:R-:W-:Y:S02]  /*5400*/  ISETP.GE.AND P1, PT, R9, R0, PT ;  /* 0x000000000900720c */ /* 0x000fe40003f26270 */
        /* <DEDUP_REMOVED lines=10> */
[----:B------:R-:W-:Y:S02]  /*54b0*/  ISETP.GE.AND P5, PT, R3, R134, PT ;  /* 0x000000860300720c */ /* 0x000fe40003fa6270 */
[----:B------:R-:W-:Y:S02]  /*54c0*/  FSEL R146, R146, -INF , !P6 ;  /* 0xff80000092927808 */ /* 0x000fe40007000000 */
[----:B------:R-:W-:Y:S02]  /*54d0*/  FMNMX.FTZ R19, R148, R19, !PT ;  /* 0x0000001394137209 */ /* 0x000fe40007810000 */
[----:B------:R-:W-:Y:S02]  /*54e0*/  FSEL R164, R164, -INF , !P3 ;  /* 0xff800000a4a47808 */ /* 0x000fe40005800000 */
[----:B------:R-:W-:-:S02]  /*54f0*/  FMNMX.FTZ R17, R178, R17, !PT ;  /* 0x00000011b2117209 */ /* 0x000fc40007810000 */
[----:B------:R-:W-:Y:S02]  /*5500*/  FSEL R142, R142, -INF , !P5 ;  /* 0xff8000008e8e7808 */ /* 0x000fe40006800000 */
[----:B------:R-:W-:Y:S02]  /*5510*/  FMNMX.FTZ R19, R146, R19, !PT ;  /* 0x0000001392137209 */ /* 0x000fe40007810000 */
[----:B------:R-:W-:Y:S02]  /*5520*/  FSEL R162, R162, -INF , !P2 ;  /* 0xff800000a2a27808 */ /* 0x000fe40005000000 */
[----:B------:R-:W-:Y:S02]  /*5530*/  FMNMX.FTZ R17, R164, R17, !PT ;  /* 0x00000011a4117209 */ /* 0x000fe40007810000 */
[----:B------:R-:W-:Y:S02]  /*5540*/  ISETP.GE.AND P2, PT, R15, R0, PT ;  /* 0x000000000f00720c */ /* 0x000fe40003f46270 */
[----:B------:R-:W-:-:S02]  /*5550*/  FMNMX.FTZ R15, R142, R19, !PT ;  /* 0x000000138e0f7209 */ /* 0x000fc40007810000 */
[----:B------:R-:W-:Y:S02]  /*5560*/  FSEL R158, R158, -INF , !P1 ;  /* 0xff8000009e9e7808 */ /* 0x000fe40004800000 */
[----:B------:R-:W-:Y:S01]  /*5570*/  FMNMX.FTZ R17, R162, R17, !PT ;  /* 0x00000011a2117209 */ /* 0x000fe20007810000 */
[----:B------:R-:W1:Y:S01]  /*5580*/  SHFL.BFLY PT, R26, R15, 0x2, 0x1f ;  /* 0x0c401f000f1a7f89 */ /* 0x000e6200000e0000 */
[-C--:B------:R-:W-:Y:S02]  /*5590*/  ISETP.GE.AND P1, PT, R13, R0.reuse, PT ;  /* 0x000000000d00720c */ /* 0x080fe40003f26270 */
[----:B------:R-:W-:Y:S02]  /*55a0*/  FSEL R156, R156, -INF , !P2 ;  /* 0xff8000009c9c7808 */ /* 0x000fe40005000000 */
[----:B------:R-:W-:Y:S02]  /*55b0*/  FMNMX.FTZ R17, R158, R17, !PT ;  /* 0x000000119e117209 */ /* 0x000fe40007810000 */
[----:B------:R-:W-:-:S02]  /*55c0*/  ISETP.GE.AND P2, PT, R11, R0, PT ;  /* 0x000000000b00720c */ /* 0x000fc40003f46270 */
[----:B------:R-:W-:Y:S02]  /*55d0*/  FSEL R140, R140, -INF , !P1 ;  /* 0xff8000008c8c7808 */ /* 0x000fe40004800000 */
[----:B------:R-:W-:Y:S02]  /*55e0*/  FMNMX.FTZ R17, R156, R17, !PT ;  /* 0x000000119c117209 */ /* 0x000fe40007810000 */
[-C--:B------:R-:W-:Y:S02]  /*55f0*/  ISETP.GE.AND P1, PT, R9, R0.reuse, PT ;  /* 0x000000000900720c */ /* 0x080fe40003f26270 */
[----:B------:R-:W-:Y:S02]  /*5600*/  FSEL R138, R138, -INF , !P2 ;  /* 0xff8000008a8a7808 */ /* 0x000fe40005000000 */
[----:B------:R-:W-:Y:S02]  /*5610*/  FMNMX.FTZ R17, R140, R17, !PT ;  /* 0x000000118c117209 */ /* 0x000fe40007810000 */
[----:B------:R-:W-:-:S02]  /*5620*/  ISETP.GE.AND P2, PT, R3, R0, PT ;  /* 0x000000000300720c */ /* 0x000fc40003f46270 */
[----:B------:R-:W-:Y:S02]  /*5630*/  FSEL R136, R136, -INF , !P1 ;  /* 0xff80000088887808 */ /* 0x000fe40004800000 */
[----:B------:R-:W-:Y:S02]  /*5640*/  FMNMX.FTZ R17, R138, R17, !PT ;  /* 0x000000118a117209 */ /* 0x000fe40007810000 */
[----:B------:R-:W-:Y:S02]  /*5650*/  FSEL R66, R66, -INF , !P2 ;  /* 0xff80000042427808 */ /* 0x000fe40005000000 */
[----:B------:R-:W-:Y:S02]  /*5660*/  FMNMX.FTZ R9, R136, R17, !PT ;  /* 0x0000001188097209 */ /* 0x000fe40007810000 */
[----:B-1----:R-:W-:Y:S02]  /*5670*/  FMNMX.FTZ R15, R15, R26, !PT ;  /* 0x0000001a0f0f7209 */ /* 0x002fe40007810000 */
[----:B------:R-:W-:-:S02]  /*5680*/  FMNMX.FTZ R9, R66, R9, !PT ;  /* 0x0000000942097209 */ /* 0x000fc40007810000 */
[----:B------:R-:W-:Y:S01]  /*5690*/  ISETP.GT.AND P4, PT, R232, R229, PT ;  /* 0x000000e5e800720c */ /* 0x000fe20003f84270 */
[----:B------:R-:W1:Y:S04]  /*56a0*/  SHFL.BFLY PT, R132, R15, 0x1, 0x1f ;  /* 0x0c201f000f847f89 */ /* 0x000e6800000e0000 */
[----:B------:R-:W2:Y:S01]  /*56b0*/  SHFL.BFLY PT, R26, R9, 0x2, 0x1f ;  /* 0x0c401f00091a7f89 */ /* 0x000ea200000e0000 */
[----:B-1----:R-:W-:Y:S02]  /*56c0*/  FMNMX.FTZ R132, R15, R132, !PT ;  /* 0x000000840f847209 */ /* 0x002fe40007810000 */
[----:B--2---:R-:W-:-:S03]  /*56d0*/  FMNMX.FTZ R26, R9, R26, !PT ;  /* 0x0000001a091a7209 */ /* 0x004fc60007810000 */
[C---:B------:R-:W-:Y:S01]  /*56e0*/  FMUL.FTZ R137, R132.reuse, c[0x0][0x23c] ;  /* 0x00008f0084897a20 */ /* 0x040fe20000410000 */
[----:B------:R-:W-:Y:S01]  /*56f0*/  FSETP.NEU.FTZ.AND P1, PT, R132, -INF , PT ;  /* 0xff8000008400780b */ /* 0x000fe20003f3d000 */
[----:B------:R-:W1:Y:S03]  /*5700*/  SHFL.BFLY PT, R3, R26, 0x1, 0x1f ;  /* 0x0c201f001a037f89 */ /* 0x000e6600000e0000 */
[----:B------:R-:W-:-:S05]  /*5710*/  FSEL R137, R137, RZ, P1 ;  /* 0x000000ff89897208 */ /* 0x000fca0000800000 */
[--C-:B------:R-:W-:Y:S02]  /*5720*/  FFMA.FTZ R60, R100, c[0x0][0x23c], -R137.reuse ;  /* 0x00008f00643c7a23 */ /* 0x100fe40000010889 */
[----:B------:R-:W2:Y:S01]  /*5730*/  LDSM.16.MT88.4 R100, [R216+0xc000] ;  /* 0x00c00000d864783b */ /* 0x000ea20000004200 */
[--C-:B------:R-:W-:Y:S02]  /*5740*/  FFMA.FTZ R62, R88, c[0x0][0x23c], -R137.reuse ;  /* 0x00008f00583e7a23 */ /* 0x100fe40000010889 */
[--C-:B------:R-:W-:Y:S01]  /*5750*/  FFMA.FTZ R59, R90, c[0x0][0x23c], -R137.reuse ;  /* 0x00008f005a3b7a23 */ /* 0x100fe20000010889 */
[----:B------:R-:W-:Y:S01]  /*5760*/  MUFU.EX2 R60, R60 ;  /* 0x0000003c003c7308 */ /* 0x000fe20000000800 */
[--C-:B------:R-:W-:Y:S02]  /*5770*/  FFMA.FTZ R55, R24, c[0x0][0x23c], -R137.reuse ;  /* 0x00008f0018377a23 */ /* 0x100fe40000010889 */
[--C-:B------:R-:W-:Y:S02]  /*5780*/  FFMA.FTZ R54, R4, c[0x0][0x23c], -R137.reuse ;  /* 0x00008f0004367a23 */ /* 0x100fe40000010889 */
[----:B------:R-:W-:-:S02]  /*5790*/  FFMA.FTZ R53, R6, c[0x0][0x23c], -R137 ;  /* 0x00008f0006357a23 */ /* 0x000fc40000010889 */
[----:B------:R-:W3:Y:S01]  /*57a0*/  LDSM.16.MT88.4 R4, [R216+0x10000] ;  /* 0x01000000d804783b */ /* 0x000ee20000004200 */
[----:B------:R-:W-:Y:S01]  /*57b0*/  MUFU.EX2 R62, R62 ;  /* 0x0000003e003e7308 */ /* 0x000fe20000000800 */
[--C-:B------:R-:W-:Y:S02]  /*57c0*/  FFMA.FTZ R57, R18, c[0x0][0x23c], -R137.reuse ;  /* 0x00008f0012397a23 */ /* 0x100fe40000010889 */
        /* <DEDUP_REMOVED lines=8> */
[--C-:B------:R-:W-:Y:S01]  /*5850*/  FFMA.FTZ R45, R30, c[0x0][0x23c], -R137.reuse ;  /* 0x00008f001e2d7a23 */ /* 0x100fe20000010889 */
[----:B------:R-:W-:Y:S01]  /*5860*/  LDSM.16.MT88.4 R16, [R217+0xc800] ;  /* 0x00c80000d910783b */ /* 0x000fe20000004200 */
[--C-:B------:R-:W-:Y:S01]  /*5870*/  FFMA.FTZ R42, R42, c[0x0][0x23c], -R137.reuse ;  /* 0x00008f002a2a7a23 */ /* 0x100fe20000010889 */
[----:B------:R-:W-:Y:S01]  /*5880*/  FSEL R65, R65, RZ, P1 ;  /* 0x000000ff41417208 */ /* 0x000fe20000800000 */
[--C-:B------:R-:W-:Y:S01]  /*5890*/  FFMA.FTZ R67, R67, c[0x0][0x23c], -R137.reuse ;  /* 0x00008f0043437a23 */ /* 0x100fe20000010889 */
[----:B------:R-:W-:Y:S01]  /*58a0*/  LDSM.16.MT88.4 R28, [R217+0x10800] ;  /* 0x01080000d91c783b */ /* 0x000fe20000004200 */
[----:B------:R-:W-:Y:S01]  /*58b0*/  FFMA.FTZ R144, R144, c[0x0][0x23c], -R137 ;  /* 0x00008f0090907a23 */ /* 0x000fe20000010889 */
[----:B------:R-:W4:Y:S01]  /*58c0*/  MUFU.EX2 R55, R55 ;  /* 0x0000003700377308 */ /* 0x000f220000000800 */
[----:B------:R-:W-:-:S02]  /*58d0*/  FFMA.FTZ R64, R89, c[0x0][0x23c], -R65 ;  /* 0x00008f0059407a23 */ /* 0x000fc40000010841 */
[--C-:B------:R-:W-:Y:S02]  /*58e0*/  FFMA.FTZ R63, R22, c[0x0][0x23c], -R65.reuse ;  /* 0x00008f00163f7a23 */ /* 0x100fe40000010841 */
[--C-:B------:R-:W-:Y:S02]  /*58f0*/  FFMA.FTZ R61, R112, c[0x0][0x23c], -R65.reuse ;  /* 0x00008f00703d7a23 */ /* 0x100fe40000010841 */
[--C-:B------:R-:W-:Y:S01]  /*5900*/  FFMA.FTZ R56, R20, c[0x0][0x23c], -R65.reuse ;  /* 0x00008f0014387a23 */ /* 0x100fe20000010841 */
[----:B------:R-:W-:Y:S01]  /*5910*/  MUFU.EX2 R64, R64 ;  /* 0x0000004000407308 */ /* 0x000fe20000000800 */
[--C-:B------:R-:W-:Y:S01]  /*5920*/  FFMA.FTZ R58, R14, c[0x0][0x23c], -R65.reuse ;  /* 0x00008f000e3a7a23 */ /* 0x100fe20000010841 */
[----:B-1----:R-:W-:Y:S01]  /*5930*/  F2FP.PACK_AB R68, R59, R62 ;  /* 0x0000003e3b44723e */ /* 0x002fe200000000ff */
[--C-:B------:R-:W-:Y:S01]  /*5940*/  FFMA.FTZ R51, R12, c[0x0][0x23c], -R65.reuse ;  /* 0x00008f000c337a23 */ /* 0x100fe20000010841 */
[----:B------:R-:W-:Y:S01]  /*5950*/  LDSM.16.MT88.4 R20, [R218+0xc800] ;  /* 0x00c80000da14783b */ /* 0x000fe20000004200 */
[----:B------:R-:W-:-:S02]  /*5960*/  FFMA.FTZ R52, R10, c[0x0][0x23c], -R65 ;  /* 0x00008f000a347a23 */ /* 0x000fc40000010841 */
[--C-:B------:R-:W-:Y:S01]  /*5970*/  FFMA.FTZ R47, R8, c[0x0][0x23c], -R65.reuse ;  /* 0x00008f00082f7a23 */ /* 0x100fe20000010841 */
[----:B------:R-:W1:Y:S01]  /*5980*/  MUFU.EX2 R63, R63 ;  /* 0x0000003f003f7308 */ /* 0x000e620000000800 */
[----:B------:R-:W5:Y:S01]  /*5990*/  LDSM.16.MT88.4 R12, [R216+0xc800] ;  /* 0x00c80000d80c783b */ /* 0x000f620000004200 */
[----:B----4-:R-:W-:Y:S01]  /*59a0*/  F2FP.PACK_AB R70, R55, R60 ;  /* 0x0000003c3746723e */ /* 0x010fe200000000ff */
[--C-:B------:R-:W-:Y:S02]  /*59b0*/  FFMA.FTZ R48, R48, c[0x0][0x23c], -R65.reuse ;  /* 0x00008f0030307a23 */ /* 0x100fe40000010841 */
[----:B------:R-:W4:Y:S01]  /*59c0*/  LDSM.16.MT88.4 R8, [R220+0x10800] ;  /* 0x01080000dc08783b */ /* 0x000f220000004200 */
[--C-:B------:R-:W-:Y:S02]  /*59d0*/  FFMA.FTZ R43, R43, c[0x0][0x23c], -R65.reuse ;  /* 0x00008f002b2b7a23 */ /* 0x100fe40000010841 */
[----:B------:R-:W-:Y:S01]  /*59e0*/  MUFU.EX2 R61, R61 ;  /* 0x0000003d003d7308 */ /* 0x000fe20000000800 */
[----:B------:R-:W-:-:S02]  /*59f0*/  FFMA.FTZ R44, R44, c[0x0][0x23c], -R65 ;  /* 0x00008f002c2c7a23 */ /* 0x000fc40000010841 */
[----:B------:R-:W-:Y:S02]  /*5a00*/  FFMA.FTZ R39, R39, c[0x0][0x23c], -R65 ;  /* 0x00008f0027277a23 */ /* 0x000fe40000010841 */
[--C-:B------:R-:W-:Y:S02]  /*5a10*/  FFMA.FTZ R152, R152, c[0x0][0x23c], -R137.reuse ;  /* 0x00008f0098987a23 */ /* 0x100fe40000010889 */
[----:B------:R-:W-:Y:S01]  /*5a20*/  FFMA.FTZ R139, R252, c[0x0][0x23c], -R137 ;  /* 0x00008f00fc8b7a23 */ /* 0x000fe20000010889 */
[----:B------:R-:W2:Y:S01]  /*5a30*/  MUFU.EX2 R56, R56 ;  /* 0x0000003800387308 */ /* 0x000ea20000000800 */
[----:B-1----:R-:W-:Y:S01]  /*5a40*/  F2FP.PACK_AB R69, R63, R64 ;  /* 0x000000403f45723e */ /* 0x002fe200000000ff */
        /* <DEDUP_REMOVED lines=8> */
[----:B--2---:R-:W-:Y:S01]  /*5ad0*/  F2FP.PACK_AB R71, R56, R61 ;  /* 0x0000003d3847723e */ /* 0x004fe200000000ff */
[----:B------:R-:W1:Y:S01]  /*5ae0*/  MUFU.EX2 R54, R54 ;  /* 0x0000003600367308 */ /* 0x000e620000000800 */
        /* <DEDUP_REMOVED lines=56> */
[C---:B---3--:R-:W-:Y:S02]  /*5e70*/  HMMA.16816.F32 R72, R68.reuse, R4, RZ ;  /* 0x000000044448723c */ /* 0x048fe400000018ff */
        /* <DEDUP_REMOVED lines=16> */
[----:B------:R-:W2:Y:S01]  /*5f80*/  MUFU.EX2 R139, R139 ;  /* 0x0000008b008b7308 */ /* 0x000ea20000000800 */
        /* <DEDUP_REMOVED lines=69> */
[----:B------:R-:W1:Y:S02]  /*63e0*/  MUFU.EX2 R166, R166 ;  /* 0x000000a600a67308 */ /* 0x000e640000000800 */
        /* <DEDUP_REMOVED lines=270> */
.L_x_3509:
[----:B------:R-:W-:-:S05]  /*74d0*/  IMAD.MOV.U32 R4, RZ, RZ, c[0x0][0x1a0] ;  /* 0x00006800ff047624 */ /* 0x000fca00078e00ff */
[----:B------:R-:W-:-:S04]  /*74e0*/  LEA R4, -R4, RZ, 0x7 ;  /* 0x000000ff04047211 */ /* 0x000fc800078e39ff */
[----:B------:R-:W-:Y:S02]  /*74f0*/  SHF.R.S32.HI R5, RZ, 0x1f, R4 ;  /* 0x0000001fff057819 */ /* 0x000fe40000011404 */
.L_x_3510:
        /* <DEDUP_REMOVED lines=23> */
[----:B------:R-:W-:Y:S02]  /*7670*/  ISETP.GE.AND P2, PT, R135, R134, PT ;  /* 0x000000868700720c */ /* 0x000fe40003f46270 */
        /* <DEDUP_REMOVED lines=23> */
[----:B------:R-:W3:Y:S04]  /*77f0*/  LDSM.16.M88.4 R28, [R225+0x5800] ;  /* 0x00580000e11c783b */ /* 0x000ee80000000200 */
[----:B------:R-:W5:Y:S04]  /*7800*/  LDSM.16.M88.4 R20, [R225+0x6000] ;  /* 0x00600000e114783b */ /* 0x000f680000000200 */
[----:B------:R-:W5:Y:S04]  /*7810*/  LDSM.16.M88.4 R52, [R225+0x4000] ;  /* 0x00400000e134783b */ /* 0x000f680000000200 */
[----:B------:R-:W5:Y:S04]  /*7820*/  LDSM.16.M88.4 R44, [R225+0x4800] ;  /* 0x00480000e12c783b */ /* 0x000f680000000200 */
[----:B--2---:R-:W2:Y:S04]  /*7830*/  LDSM.16.M88.4 R12, [R225+0x6800] ;  /* 0x00680000e10c783b */ /* 0x004ea80000000200 */
[----:B------:R-:W2:Y:S04]  /*7840*/  LDSM.16.M88.4 R172, [R225+0x7000] ;  /* 0x00700000e1ac783b */ /* 0x000ea80000000200 */
[----:B------:R-:W2:Y:S04]  /*7850*/  LDSM.16.M88.4 R64, [R225+0x7800] ;  /* 0x00780000e140783b */ /* 0x000ea80000000200 */
[----:B------:R-:W-:Y:S04]  /*7860*/  LDSM.16.M88.4 R144, [R224] ;  /* 0x00000000e090783b */ /* 0x000fe80000000200 */
[----:B------:R-:W2:Y:S04]  /*7870*/  LDSM.16.M88.4 R60, [R214] ;  /* 0x00000000d63c783b */ /* 0x000ea80000000200 */
[----:B----4-:R-:W4:Y:S01]  /*7880*/  LDSM.16.M88.4 R8, [R213] ;  /* 0x00000000d508783b */ /* 0x010f220000000200 */
[C---:B-1----:R-:W-:Y:S03]  /*7890*/  HMMA.16816.F32 R40, R164.reuse, R36, RZ ;  /* 0x00000024a428723c */ /* 0x042fe600000018ff */
[----:B---3--:R-:W1:Y:S04]  /*78a0*/  LDSM.16.M88.4 R4, [R212] ;  /* 0x00000000d404783b */ /* 0x008e680000000200 */
[----:B------:R-:W3:Y:S01]  /*78b0*/  LDSM.16.M88.4 R180, [R223] ;  /* 0x00000000dfb4783b */ /* 0x000ee20000000200 */
[C---:B------:R-:W-:Y:S03]  /*78c0*/  HMMA.16816.F32 R36, R164.reuse, R38, RZ ;  /* 0x00000026a424723c */ /* 0x040fe600000018ff */
[----:B------:R-:W1:Y:S04]  /*78d0*/  LDSM.16.M88.4 R160, [R215] ;  /* 0x00000000d7a0783b */ /* 0x000e680000000200 */
[----:B------:R-:W1:Y:S01]  /*78e0*/  LDSM.16.M88.4 R152, [R210] ;  /* 0x00000000d298783b */ /* 0x000e620000000200 */
[C---:B------:R-:W-:Y:S03]  /*78f0*/  HMMA.16816.F32 R32, R164.reuse, R28, RZ ;  /* 0x0000001ca420723c */ /* 0x040fe600000018ff */
[----:B------:R-:W1:Y:S04]  /*7900*/  LDSM.16.M88.4 R156, [R211] ;  /* 0x00000000d39c783b */ /* 0x000e680000000200 */
[----:B------:R-:W1:Y:S01]  /*7910*/  LDSM.16.M88.4 R148, [R209] ;  /* 0x00000000d194783b */ /* 0x000e620000000200 */
[C---:B-----5:R-:W-:Y:S03]  /*7920*/  HMMA.16816.F32 R24, R164.reuse, R20, RZ ;  /* 0x00000014a418723c */ /* 0x060fe600000018ff */
[----:B------:R-:W-:Y:S04]  /*7930*/  LDSM.16.M88.4 R188, [R222] ;  /* 0x00000000debc783b */ /* 0x000fe80000000200 */
        /* <DEDUP_REMOVED lines=25> */
[----:B------:R-:W1:Y:S07]  /*7ad0*/  LDSM.16.M88.4 R4, [R219+0x6800] ;  /* 0x00680000db04783b */ /* 0x000e6e0000000200 */
[C---:B---3--:R-:W-:Y:S08]  /*7ae0*/  HMMA.16816.F32 R56, R144.reuse, R180, R56 ;  /* 0x000000b49038723c */ /* 0x048ff00000001838 */
        /* <DEDUP_REMOVED lines=10> */
[----:B------:R-:W3:Y:S07]  /*7b90*/  LDSM.16.M88.4 R156, [R208] ;  /* 0x00000000d09c783b */ /* 0x000eee0000000200 */
        /* <DEDUP_REMOVED lines=12> */
[----:B------:R-:W2:Y:S07]  /*7c60*/  LDSM.16.M88.4 R136, [R208+0x2800] ;  /* 0x00280000d088783b */ /* 0x000eae0000000200 */
[C---:B------:R-:W-:Y:S08]  /*7c70*/  HMMA.16816.F32 R176, R188.reuse, R184, R176 ;  /* 0x000000b8bcb0723c */ /* 0x040ff000000018b0 */
[C---:B------:R-:W-:Y:S01]  /*7c80*/  HMMA.16816.F32 R172, R188.reuse, R186, R172 ;  /* 0x000000babcac723c */ /* 0x040fe200000018ac */
[----:B------:R-:W-:Y:S07]  /*7c90*/  LDSM.16.M88.4 R184, [R225+0x9000] ;  /* 0x00900000e1b8783b */ /* 0x000fee0000000200 */
[C---:B----4-:R-:W-:Y:S08]  /*7ca0*/  HMMA.16816.F32 R24, R188.reuse, R8, R24 ;  /* 0x00000008bc18723c */ /* 0x050ff00000001818 */
[C---:B------:R-:W-:Y:S01]  /*7cb0*/  HMMA.16816.F32 R20, R188.reuse, R10, R20 ;  /* 0x0000000abc14723c */ /* 0x040fe20000001814 */
[----:B------:R-:W-:Y:S07]  /*7cc0*/  LDSM.16.M88.4 R8, [R226+0x2000] ;  /* 0x00200000e208783b */ /* 0x000fee0000000200 */
[C---:B-1----:R-:W-:Y:S08]  /*7cd0*/  HMMA.16816.F32 R16, R188.reuse, R4, R16 ;  /* 0x00000004bc10723c */ /* 0x042ff00000001810 */
[C---:B------:R-:W-:Y:S01]  /*7ce0*/  HMMA.16816.F32 R12, R188.reuse, R6, R12 ;  /* 0x00000006bc0c723c */ /* 0x040fe2000000180c */
[----:B------:R-:W1:Y:S07]  /*7cf0*/  LDSM.16.M88.4 R4, [R225+0x8000] ;  /* 0x00800000e104783b */ /* 0x000e6e0000000200 */
[----:B------:R-:W-:Y:S08]  /*7d00*/  HMMA.16816.F32 R32, R188, R60, R32 ;  /* 0x0000003cbc20723c */ /* 0x000ff00000001820 */
[C---:B---3--:R-:W-:Y:S08]  /*7d10*/  HMMA.16816.F32 R56, R160.reuse, R156, R56 ;  /* 0x0000009ca038723c */ /* 0x048ff00000001838 */
[C---:B------:R-:W-:Y:S08]  /*7d20*/  HMMA.16816.F32 R52, R160.reuse, R158, R52 ;  /* 0x0000009ea034723c */ /* 0x040ff00000001834 */
[C---:B-----5:R-:W-:Y:S08]  /*7d30*/  HMMA.16816.F32 R40, R160.reuse, R148, R40 ;  /* 0x00000094a028723c */ /* 0x060ff00000001828 */
        /* <DEDUP_REMOVED lines=8> */
[----:B------:R-:W-:Y:S01]  /*7dc0*/  HMMA.16816.F32 R28, R188, R62, R28 ;  /* 0x0000003ebc1c723c */ /* 0x000fe2000000181c */
[----:B------:R-:W4:Y:S07]  /*7dd0*/  LDSM.16.M88.4 R60, [R208+0x3800] ;  /* 0x00380000d03c783b */ /* 0x000f2e0000000200 */
[C---:B------:R-:W-:Y:S01]  /*7de0*/  HMMA.16816.F32 R156, R160.reuse, R144, R32 ;  /* 0x00000090a09c723c */ /* 0x040fe20000001820 */
[----:B------:R-:W5:Y:S07]  /*7df0*/  LDSM.16.M88.4 R32, [R207] ;  /* 0x00000000cf20783b */ /* 0x000f6e0000000200 */
[C---:B------:R-:W-:Y:S08]  /*7e00*/  HMMA.16816.F32 R16, R160.reuse, R136, R16 ;  /* 0x00000088a010723c */ /* 0x040ff00000001810 */
[----:B------:R-:W-:Y:S01]  /*7e10*/  HMMA.16816.F32 R12, R160, R138, R12 ;  /* 0x0000008aa00c723c */ /* 0x000fe2000000180c */
[----:B------:R-:W-:Y:S07]  /*7e20*/  LDSM.16.M88.4 R136, [R225+0xa000] ;  /* 0x00a00000e188783b */ /* 0x000fee0000000200 */
[C---:B-1----:R-:W-:Y:S08]  /*7e30*/  HMMA.16816.F32 R56, R8.reuse, R4, R56 ;  /* 0x000000040838723c */ /* 0x042ff00000001838 */
[----:B------:R-:W-:Y:S01]  /*7e40*/  HMMA.16816.F32 R52, R8, R6, R52 ;  /* 0x000000060834723c */ /* 0x000fe20000001834 */
[----:B------:R-:W1:Y:S07]  /*7e50*/  LDSM.16.M88.4 R4, [R206] ;  /* 0x00000000ce04783b */ /* 0x000e6e0000000200 */
[C---:B------:R-:W-:Y:S08]  /*7e60*/  HMMA.16816.F32 R168, R188.reuse, R180, R168 ;  /* 0x000000b4bca8723c */ /* 0x040ff000000018a8 */
[----:B------:R-:W-:Y:S01]  /*7e70*/  HMMA.16816.F32 R164, R188, R182, R164 ;  /* 0x000000b6bca4723c */ /* 0x000fe200000018a4 */
[----:B------:R-:W1:Y:S07]  /*7e80*/  LDSM.16.M88.4 R180, [R225+0x9800] ;  /* 0x00980000e1b4783b */ /* 0x000e6e0000000200 */
[C---:B---3--:R-:W-:Y:S08]  /*7e90*/  HMMA.16816.F32 R48, R8.reuse, R148, R48 ;  /* 0x000000940830723c */ /* 0x048ff00000001830 */
[----:B------:R-:W-:Y:S01]  /*7ea0*/  HMMA.16816.F32 R44, R8, R150, R44 ;  /* 0x00000096082c723c */ /* 0x000fe2000000182c */
[----:B------:R-:W3:Y:S07]  /*7eb0*/  LDSM.16.M88.4 R148, [R225+0xb000] ;  /* 0x00b00000e194783b */ /* 0x000eee0000000200 */
[----:B------:R-:W-:Y:S01]  /*7ec0*/  HMMA.16816.F32 R28, R160, R146, R28 ;  /* 0x00000092a01c723c */ /* 0x000fe2000000181c */
[----:B------:R-:W1:Y:S07]  /*7ed0*/  LDSM.16.M88.4 R144, [R225+0xb800] ;  /* 0x00b80000e190783b */ /* 0x000e6e0000000200 */
[----:B--2---:R-:W-:Y:S08]  /*7ee0*/  HMMA.16816.F32 R16, R8, R64, R16 ;  /* 0x000000400810723c */ /* 0x004ff00000001810 */
[C---:B------:R-:W-:Y:S08]  /*7ef0*/  HMMA.16816.F32 R24, R160.reuse, R140, R24 ;  /* 0x0000008ca018723c */ /* 0x040ff00000001818 */
[----:B------:R-:W-:Y:S01]  /*7f00*/  HMMA.16816.F32 R20, R160, R142, R20 ;  /* 0x0000008ea014723c */ /* 0x000fe20000001814 */
[----:B------:R-:W-:Y:S07]  /*7f10*/  LDSM.16.M88.4 R140, [R222+0x2000] ;  /* 0x00200000de8c783b */ /* 0x000fee0000000200 */
[----:B------:R-:W-:Y:S01]  /*7f20*/  HMMA.16816.F32 R64, R8, R66, R12 ;  /* 0x000000420840723c */ /* 0x000fe2000000180c */
[----:B------:R-:W2:Y:S07]  /*7f30*/  LDSM.16.M88.4 R12, [R219+0x8800] ;  /* 0x00880000db0c783b */ /* 0x000eae0000000200 */
[C---:B----4-:R-:W-:Y:S08]  /*7f40*/  HMMA.16816.F32 R168, R160.reuse, R60, R168 ;  /* 0x0000003ca0a8723c */ /* 0x050ff000000018a8 */
[----:B------:R-:W-:Y:S01]  /*7f50*/  HMMA.16816.F32 R164, R160, R62, R164 ;  /* 0x0000003ea0a4723c */ /* 0x000fe200000018a4 */
[----:B------:R-:W4:Y:S04]  /*7f60*/  LDSM.16.M88.4 R60, [R219+0x8000] ;  /* 0x00800000db3c783b */ /* 0x000f280000000200 */
[----:B------:R-:W-:Y:S03]  /*7f70*/  LDSM.16.M88.4 R160, [R221+0x2000] ;  /* 0x00200000dda0783b */ /* 0x000fe60000000200 */
[C---:B-----5:R-:W-:Y:S08]  /*7f80*/  HMMA.16816.F32 R56, R152.reuse, R32, R56 ;  /* 0x000000209838723c */ /* 0x060ff00000001838 */
[C---:B------:R-:W-:Y:S01]  /*7f90*/  HMMA.16816.F32 R52, R152.reuse, R34, R52 ;  /* 0x000000229834723c */ /* 0x040fe20000001834 */
[----:B------:R-:W5:Y:S07]  /*7fa0*/  LDSM.16.M88.4 R32, [R205] ;  /* 0x00000000cd20783b */ /* 0x000f6e0000000200 */
[C---:B-1----:R-:W-:Y:S08]  /*7fb0*/  HMMA.16816.F32 R48, R152.reuse, R4, R48 ;  /* 0x000000049830723c */ /* 0x042ff00000001830 */
[----:B------:R-:W-:Y:S01]  /*7fc0*/  HMMA.16816.F32 R44, R152, R6, R44 ;  /* 0x00000006982c723c */ /* 0x000fe2000000182c */
        /* <DEDUP_REMOVED lines=8> */
[C---:B---3--:R-:W-:Y:S07]  /*8050*/  HMMA.16816.F32 R176, R8.reuse, R148, R176 ;  /* 0x0000009408b0723c */ /* 0x048fee00000018b0 */
[C---:B------:R-:W-:Y:S01]  /*8060*/  IADD3 R149, R135.reuse, 0x50, RZ ;  /* 0x0000005087957810 */ /* 0x040fe20007ffe0ff */
[C---:B------:R-:W-:Y:S08]  /*8070*/  HMMA.16816.F32 R172, R8.reuse, R150, R172 ;  /* 0x0000009608ac723c */ /* 0x040ff000000018ac */
[C---:B------:R-:W-:Y:S08]  /*8080*/  HMMA.16816.F32 R168, R8.reuse, R144, R168 ;  /* 0x0000009008a8723c */ /* 0x040ff000000018a8 */
[----:B------:R-:W-:Y:S01]  /*8090*/  HMMA.16816.F32 R164, R8, R146, R164 ;  /* 0x0000009208a4723c */ /* 0x000fe200000018a4 */
[----:B------:R-:W3:Y:S06]  /*80a0*/  LDSM.16.M88.4 R8, [R219+0x9000] ;  /* 0x00900000db08783b */ /* 0x000eec0000000200 */
[----:B------:R-:W-:Y:S01]  /*80b0*/  IADD3 R147, R135, 0x51, RZ ;  /* 0x0000005187937810 */ /* 0x000fe20007ffe0ff */
[C---:B--2---:R-:W-:Y:S08]  /*80c0*/  HMMA.16816.F32 R48, R140.reuse, R12, R48 ;  /* 0x0000000c8c30723c */ /* 0x044ff00000001830 */
[C---:B------:R-:W-:Y:S01]  /*80d0*/  HMMA.16816.F32 R44, R140.reuse, R14, R44 ;  /* 0x0000000e8c2c723c */ /* 0x040fe2000000182c */
[----:B------:R-:W-:Y:S07]  /*80e0*/  LDSM.16.M88.4 R12, [R203] ;  /* 0x00000000cb0c783b */ /* 0x000fee0000000200 */
[C---:B----4-:R-:W-:Y:S08]  /*80f0*/  HMMA.16816.F32 R56, R140.reuse, R60, R56 ;  /* 0x0000003c8c38723c */ /* 0x050ff00000001838 */
[----:B------:R-:W-:Y:S01]  /*8100*/  HMMA.16816.F32 R52, R140, R62, R52 ;  /* 0x0000003e8c34723c */ /* 0x000fe20000001834 */
[----:B------:R-:W2:Y:S07]  /*8110*/  LDSM.16.M88.4 R60, [R204] ;  /* 0x00000000cc3c783b */ /* 0x000eae0000000200 */
[C---:B-----5:R-:W-:Y:S08]  /*8120*/  HMMA.16816.F32 R40, R152.reuse, R32, R40 ;  /* 0x000000209828723c */ /* 0x060ff00000001828 */
[----:B------:R-:W-:Y:S01]  /*8130*/  HMMA.16816.F32 R36, R152, R34, R36 ;  /* 0x000000229824723c */ /* 0x000fe20000001824 */
[----:B------:R-:W-:Y:S07]  /*8140*/  LDSM.16.M88.4 R32, [R200] ;  /* 0x00000000c820783b */ /* 0x000fee0000000200 */
[C---:B-1----:R-:W-:Y:S08]  /*8150*/  HMMA.16816.F32 R48, R160.reuse, R4, R48 ;  /* 0x00000004a030723c */ /* 0x042ff00000001830 */
[----:B------:R-:W-:Y:S01]  /*8160*/  HMMA.16816.F32 R44, R160, R6, R44 ;  /* 0x00000006a02c723c */ /* 0x000fe2000000182c */
[----:B------:R-:W1:Y:S07]  /*8170*/  LDSM.16.M88.4 R4, [R208+0x5000] ;  /* 0x00500000d004783b */ /* 0x000e6e0000000200 */
[C---:B---3--:R-:W-:Y:S08]  /*8180*/  HMMA.16816.F32 R40, R140.reuse, R8, R40 ;  /* 0x000000088c28723c */ /* 0x048ff00000001828 */
[----:B------:R-:W-:Y:S01]  /*8190*/  HMMA.16816.F32 R36, R140, R10, R36 ;  /* 0x0000000a8c24723c */ /* 0x000fe20000001824 */
[----:B------:R-:W3:Y:S01]  /*81a0*/  LDSM.16.M88.4 R8, [R219+0x9800] ;  /* 0x00980000db08783b */ /* 0x000ee20000000200 */
[----:B------:R-:W-:-:S02]  /*81b0*/  FMUL.FTZ R48, R48, c[0x0][0x2ec] ;  /* 0x0000bb0030307a20 */ /* 0x000fc40000410000 */
[----:B------:R-:W-:Y:S02]  /*81c0*/  FMUL.FTZ R49, R49, c[0x0][0x2ec] ;  /* 0x0000bb0031317a20 */ /* 0x000fe40000410000 */
[----:B------:R-:W-:Y:S02]  /*81d0*/  FMUL.FTZ R50, R50, c[0x0][0x2ec] ;  /* 0x0000bb0032327a20 */ /* 0x000fe40000410000 */
[C---:B--2---:R-:W-:Y:S01]  /*81e0*/  HMMA.16816.F32 R156, R152.reuse, R60, R156 ;  /* 0x0000003c989c723c */ /* 0x044fe2000000189c */
[----:B------:R-:W-:Y:S01]  /*81f0*/  FMUL.FTZ R44, R44, c[0x0][0x2ec] ;  /* 0x0000bb002c2c7a20 */ /* 0x000fe20000410000 */
[----:B------:R-:W-:Y:S01]  /*8200*/  MUFU.TANH R48, R48 ;  /* 0x0000003000307308 */ /* 0x000fe20000002400 */
[----:B------:R-:W-:Y:S02]  /*8210*/  FMUL.FTZ R45, R45, c[0x0][0x2ec] ;  /* 0x0000bb002d2d7a20 */ /* 0x000fe40000410000 */
[----:B------:R-:W-:Y:S02]  /*8220*/  FMUL.FTZ R51, R51, c[0x0][0x2ec] ;  /* 0x0000bb0033337a20 */ /* 0x000fe40000410000 */
[----:B------:R-:W-:Y:S01]  /*8230*/  FMUL.FTZ R47, R47, c[0x0][0x2ec] ;  /* 0x0000bb002f2f7a20 */ /* 0x000fe20000410000 */
[----:B------:R-:W-:Y:S01]  /*8240*/  HMMA.16816.F32 R180, R152, R62, R180 ;  /* 0x0000003e98b4723c */ /* 0x000fe200000018b4 */
[----:B------:R-:W-:Y:S01]  /*8250*/  FMUL.FTZ R46, R46, c[0x0][0x2ec] ;  /* 0x0000bb002e2e7a20 */ /* 0x000fe20000410000 */
[----:B------:R-:W-:Y:S06]  /*8260*/  MUFU.TANH R49, R49 ;  /* 0x0000003100317308 */ /* 0x000fec0000002400 */
[C---:B------:R-:W-:Y:S02]  /*8270*/  HMMA.16816.F32 R56, R160.reuse, R28, R56 ;  /* 0x0000001ca038723c */ /* 0x040fe40000001838 */
[----:B------:R-:W-:Y:S06]  /*8280*/  MUFU.TANH R44, R44 ;  /* 0x0000002c002c7308 */ /* 0x000fec0000002400 */
[C---:B-1----:R-:W-:Y:S02]  /*8290*/  HMMA.16816.F32 R40, R160.reuse, R4, R40 ;  /* 0x00000004a028723c */ /* 0x042fe40000001828 */
[----:B------:R-:W-:Y:S06]  /*82a0*/  MUFU.TANH R45, R45 ;  /* 0x0000002d002d7308 */ /* 0x000fec0000002400 */
[C---:B------:R-:W-:Y:S01]  /*82b0*/  HMMA.16816.F32 R36, R160.reuse, R6, R36 ;  /* 0x00000006a024723c */ /* 0x040fe20000001824 */
[----:B------:R-:W1:Y:S01]  /*82c0*/  LDSM.16.M88.4 R4, [R208+0x5800] ;  /* 0x00580000d004783b */ /* 0x000e620000000200 */
[----:B------:R-:W-:Y:S06]  /*82d0*/  MUFU.TANH R50, R50 ;  /* 0x0000003200327308 */ /* 0x000fec0000002400 */
[----:B------:R-:W-:Y:S01]  /*82e0*/  HMMA.16816.F32 R52, R160, R30, R52 ;  /* 0x0000001ea034723c */ /* 0x000fe20000001834 */
[----:B------:R-:W2:Y:S01]  /*82f0*/  LDSM.16.M88.4 R28, [R202] ;  /* 0x00000000ca1c783b */ /* 0x000ea20000000200 */
[----:B------:R-:W-:Y:S01]  /*8300*/  FMUL.FTZ R136, R56, c[0x0][0x2ec] ;  /* 0x0000bb0038887a20 */ /* 0x000fe20000410000 */
[----:B------:R-:W-:Y:S01]  /*8310*/  MUFU.TANH R51, R51 ;  /* 0x0000003300337308 */ /* 0x000fe20000002400 */
[----:B------:R-:W-:-:S02]  /*8320*/  FMUL.FTZ R57, R57, c[0x0][0x2ec] ;  /* 0x0000bb0039397a20 */ /* 0x000fc40000410000 */
[----:B------:R-:W-:Y:S02]  /*8330*/  FMUL.FTZ R56, R58, c[0x0][0x2ec] ;  /* 0x0000bb003a387a20 */ /* 0x000fe40000410000 */
[C---:B---3--:R-:W-:Y:S01]  /*8340*/  HMMA.16816.F32 R156, R140.reuse, R8, R156 ;  /* 0x000000088c9c723c */ /* 0x048fe2000000189c */
[----:B------:R-:W-:Y:S02]  /*8350*/  FMUL.FTZ R58, R59, c[0x0][0x2ec] ;  /* 0x0000bb003b3a7a20 */ /* 0x000fe40000410000 */
[----:B------:R-:W3:Y:S01]  /*8360*/  MUFU.TANH R136, R136 ;  /* 0x0000008800887308 */ /* 0x000ee20000002400 */
[----:B------:R-:W-:Y:S02]  /*8370*/  FMUL.FTZ R40, R40, c[0x0][0x2ec] ;  /* 0x0000bb0028287a20 */ /* 0x000fe40000410000 */
[----:B------:R-:W-:Y:S02]  /*8380*/  FMUL.FTZ R41, R41, c[0x0][0x2ec] ;  /* 0x0000bb0029297a20 */ /* 0x000fe40000410000 */
[----:B------:R-:W-:Y:S01]  /*8390*/  HMMA.16816.F32 R180, R140, R10, R180 ;  /* 0x0000000a8cb4723c */ /* 0x000fe200000018b4 */
[----:B------:R-:W4:Y:S01]  /*83a0*/  LDSM.16.M88.4 R8, [R201] ;  /* 0x00000000c908783b */ /* 0x000f220000000200 */
[----:B------:R-:W-:Y:S01]  /*83b0*/  FMUL.FTZ R36, R36, c[0x0][0x2ec] ;  /* 0x0000bb0024247a20 */ /* 0x000fe20000410000 */
[----:B------:R-:W-:Y:S01]  /*83c0*/  MUFU.TANH R57, R57 ;  /* 0x0000003900397308 */ /* 0x000fe20000002400 */
[----:B------:R-:W-:-:S02]  /*83d0*/  FMUL.FTZ R42, R42, c[0x0][0x2ec] ;  /* 0x0000bb002a2a7a20 */ /* 0x000fc40000410000 */
[----:B------:R-:W-:Y:S02]  /*83e0*/  FMUL.FTZ R38, R38, c[0x0][0x2ec] ;  /* 0x0000bb0026267a20 */ /* 0x000fe40000410000 */
[C---:B------:R-:W-:Y:S01]  /*83f0*/  HMMA.16816.F32 R24, R152.reuse, R12, R24 ;  /* 0x0000000c9818723c */ /* 0x040fe20000001818 */
[----:B------:R-:W-:Y:S02]  /*8400*/  FMUL.FTZ R52, R52, c[0x0][0x2ec] ;  /* 0x0000bb0034347a20 */ /* 0x000fe40000410000 */
[----:B------:R-:W-:Y:S01]  /*8410*/  FMUL.FTZ R53, R53, c[0x0][0x2ec] ;  /* 0x0000bb0035357a20 */ /* 0x000fe20000410000 */
[----:B------:R-:W-:Y:S01]  /*8420*/  MUFU.TANH R56, R56 ;  /* 0x0000003800387308 */ /* 0x000fe20000002400 */
[----:B------:R-:W-:Y:S02]  /*8430*/  FMUL.FTZ R54, R54, c[0x0][0x2ec] ;  /* 0x0000bb0036367a20 */ /* 0x000fe40000410000 */
[----:B------:R-:W-:Y:S01]  /*8440*/  FMUL.FTZ R55, R55, c[0x0][0x2ec] ;  /* 0x0000bb0037377a20 */ /* 0x000fe20000410000 */
[----:B------:R-:W-:Y:S01]  /*8450*/  HMMA.16816.F32 R20, R152, R14, R20 ;  /* 0x0000000e9814723c */ /* 0x000fe20000001814 */
[----:B------:R-:W5:Y:S01]  /*8460*/  LDSM.16.M88.4 R12, [R219+0xa000] ;  /* 0x00a00000db0c783b */ /* 0x000f620000000200 */
[----:B------:R-:W-:-:S02]  /*8470*/  FMUL.FTZ R137, R43, c[0x0][0x2ec] ;  /* 0x0000bb002b897a20 */ /* 0x000fc40000410000 */
[----:B------:R-:W2:Y:S01]  /*8480*/  MUFU.TANH R52, R52 ;  /* 0x0000003400347308 */ /* 0x000ea20000002400 */
[----:B------:R-:W-:-:S03]  /*8490*/  FMUL.FTZ R37, R37, c[0x0][0x2ec] ;  /* 0x0000bb0025257a20 */ /* 0x000fc60000410000 */
[C---:B-1----:R-:W-:Y:S04]  /*84a0*/  HMMA.16816.F32 R156, R160.reuse, R4, R156 ;  /* 0x00000004a09c723c */ /* 0x042fe8000000189c */
[----:B------:R-:W-:Y:S04]  /*84b0*/  MUFU.TANH R53, R53 ;  /* 0x0000003500357308 */ /* 0x000fe80000002400 */
[----:B------:R-:W-:Y:S01]  /*84c0*/  HMMA.16816.F32 R180, R160, R6, R180 ;  /* 0x00000006a0b4723c */ /* 0x000fe200000018b4 */
[----:B------:R-:W1:Y:S03]  /*84d0*/  LDSM.16.M88.4 R4, [R219+0xa800] ;  /* 0x00a80000db04783b */ /* 0x000e660000000200 */
[----:B------:R-:W-:Y:S04]  /*84e0*/  MUFU.TANH R58, R58 ;  /* 0x0000003a003a7308 */ /* 0x000fe80000002400 */
[C---:B--2---:R-:W-:Y:S04]  /*84f0*/  HMMA.16816.F32 R16, R152.reuse, R28, R16 ;  /* 0x0000001c9810723c */ /* 0x044fe80000001810 */
[----:B------:R-:W2:Y:S04]  /*8500*/  MUFU.TANH R54, R54 ;  /* 0x0000003600367308 */ /* 0x000ea80000002400 */
[----:B------:R-:W-:Y:S01]  /*8510*/  HMMA.16816.F32 R64, R152, R30, R64 ;  /* 0x0000001e9840723c */ /* 0x000fe20000001840 */
[----:B------:R-:W2:Y:S01]  /*8520*/  LDSM.16.M88.4 R28, [R208+0x6000] ;  /* 0x00600000d01c783b */ /* 0x000ea20000000200 */
[----:B------:R-:W-:-:S02]  /*8530*/  FMUL.FTZ R148, R156, c[0x0][0x2ec] ;  /* 0x0000bb009c947a20 */ /* 0x000fc40000410000 */
[----:B------:R-:W1:Y:S04]  /*8540*/  MUFU.TANH R40, R40 ;  /* 0x0000002800287308 */ /* 0x000e680000002400 */
[C---:B----4-:R-:W-:Y:S01]  /*8550*/  HMMA.16816.F32 R176, R152.reuse, R8, R176 ;  /* 0x0000000898b0723c */ /* 0x050fe200000018b0 */
[----:B------:R-:W-:Y:S02]  /*8560*/  FMUL.FTZ R60, R181, c[0x0][0x2ec] ;  /* 0x0000bb00b53c7a20 */ /* 0x000fe40000410000 */
[----:B------:R-:W-:Y:S01]  /*8570*/  FMUL.FTZ R59, R180, c[0x0][0x2ec] ;  /* 0x0000bb00b43b7a20 */ /* 0x000fe20000410000 */
[----:B------:R-:W4:Y:S01]  /*8580*/  MUFU.TANH R41, R41 ;  /* 0x0000002900297308 */ /* 0x000f220000002400 */
[----:B------:R-:W-:Y:S02]  /*8590*/  FMUL.FTZ R182, R182, c[0x0][0x2ec] ;  /* 0x0000bb00b6b67a20 */ /* 0x000fe40000410000 */
[----:B------:R-:W-:Y:S01]  /*85a0*/  FMUL.FTZ R61, R183, c[0x0][0x2ec] ;  /* 0x0000bb00b73d7a20 */ /* 0x000fe20000410000 */
[----:B------:R-:W-:Y:S01]  /*85b0*/  HMMA.16816.F32 R172, R152, R10, R172 ;  /* 0x0000000a98ac723c */ /* 0x000fe200000018ac */
[----:B------:R-:W3:Y:S03]  /*85c0*/  LDSM.16.M88.4 R8, [R219+0xb000] ;  /* 0x00b00000db08783b */ /* 0x000ee60000000200 */
[----:B------:R-:W1:Y:S04]  /*85d0*/  MUFU.TANH R55, R55 ;  /* 0x0000003700377308 */ /* 0x000e680000002400 */
[C---:B-----5:R-:W-:Y:S04]  /*85e0*/  HMMA.16816.F32 R24, R140.reuse, R12, R24 ;  /* 0x0000000c8c18723c */ /* 0x060fe80000001818 */
[----:B------:R-:W5:Y:S04]  /*85f0*/  MUFU.TANH R47, R47 ;  /* 0x0000002f002f7308 */ /* 0x000f680000002400 */
[C---:B------:R-:W-:Y:S01]  /*8600*/  HMMA.16816.F32 R20, R140.reuse, R14, R20 ;  /* 0x0000000e8c14723c */ /* 0x040fe20000001814 */
[----:B------:R-:W4:Y:S03]  /*8610*/  LDSM.16.M88.4 R12, [R208+0x6800] ;  /* 0x00680000d00c783b */ /* 0x000f260000000200 */
[----:B------:R-:W3:Y:S04]  /*8620*/  MUFU.TANH R46, R46 ;  /* 0x0000002e002e7308 */ /* 0x000ee80000002400 */
[----:B-1----:R-:W-:Y:S04]  /*8630*/  HMMA.16816.F32 R16, R140, R4, R16 ;  /* 0x000000048c10723c */ /* 0x002fe80000001810 */
[----:B------:R1:W-:Y:S04]  /*8640*/  MUFU.TANH R138, R36 ;  /* 0x00000024008a7308 */ /* 0x0003e80000002400 */
[C---:B--2---:R-:W-:Y:S04]  /*8650*/  HMMA.16816.F32 R24, R160.reuse, R28, R24 ;  /* 0x0000001ca018723c */ /* 0x044fe80000001818 */
[----:B------:R-:W2:Y:S04]  /*8660*/  MUFU.TANH R42, R42 ;  /* 0x0000002a002a7308 */ /* 0x000ea80000002400 */
[----:B------:R-:W-:Y:S01]  /*8670*/  HMMA.16816.F32 R20, R160, R30, R20 ;  /* 0x0000001ea014723c */ /* 0x000fe20000001814 */
[----:B------:R-:W2:Y:S01]  /*8680*/  LDSM.16.M88.4 R28, [R219+0xb800] ;  /* 0x00b80000db1c783b */ /* 0x000ea20000000200 */
[----:B-1----:R-:W-:-:S02]  /*8690*/  FMUL.FTZ R36, R39, c[0x0][0x2ec] ;  /* 0x0000bb0027247a20 */ /* 0x002fc40000410000 */
[----:B------:R-:W1:Y:S01]  /*86a0*/  MUFU.TANH R38, R38 ;  /* 0x0000002600267308 */ /* 0x000e620000002400 */
[----:B------:R-:W-:-:S03]  /*86b0*/  FMUL.FTZ R39, R157, c[0x0][0x2ec] ;  /* 0x0000bb009d277a20 */ /* 0x000fc60000410000 */
[C---:B------:R-:W-:Y:S01]  /*86c0*/  HMMA.16816.F32 R64, R140.reuse, R6, R64 ;  /* 0x000000068c40723c */ /* 0x040fe20000001840 */
[----:B------:R-:W1:Y:S01]  /*86d0*/  LDSM.16.M88.4 R4, [R208+0x7000] ;  /* 0x00700000d004783b */ /* 0x000e620000000200 */
[----:B------:R-:W-:Y:S02]  /*86e0*/  FMUL.FTZ R157, R159, c[0x0][0x2ec] ;  /* 0x0000bb009f9d7a20 */ /* 0x000fe40000410000 */
[----:B------:R-:W1:Y:S04]  /*86f0*/  MUFU.TANH R137, R137 ;  /* 0x0000008900897308 */ /* 0x000e680000002400 */
[----:B---3--:R-:W-:Y:S01]  /*8700*/  HMMA.16816.F32 R176, R140, R8, R176 ;  /* 0x000000088cb0723c */ /* 0x008fe200000018b0 */
[----:B------:R-:W-:Y:S02]  /*8710*/  FMUL.FTZ R24, R24, c[0x0][0x2ec] ;  /* 0x0000bb0018187a20 */ /* 0x000fe40000410000 */
[----:B------:R-:W-:-:S02]  /*8720*/  FMUL.FTZ R25, R25, c[0x0][0x2ec] ;  /* 0x0000bb0019197a20 */ /* 0x000fc40000410000 */
[----:B------:R-:W-:Y:S01]  /*8730*/  MUFU.TANH R62, R24 ;  /* 0x00000018003e7308 */ /* 0x000fe20000002400 */
[----:B------:R-:W-:Y:S01]  /*8740*/  FMUL.FTZ R27, R27, c[0x0][0x2ec] ;  /* 0x0000bb001b1b7a20 */ /* 0x000fe20000410000 */
[----:B------:R-:W-:Y:S01]  /*8750*/  IADD3 R9, R135, 0x1, RZ ;  /* 0x0000000187097810 */ /* 0x000fe20007ffe0ff */
[----:B------:R-:W-:Y:S01]  /*8760*/  HMMA.16816.F32 R168, R152, R32, R168 ;  /* 0x0000002098a8723c */ /* 0x000fe200000018a8 */
[----:B------:R-:W-:Y:S02]  /*8770*/  FMUL.FTZ R21, R21, c[0x0][0x2ec] ;  /* 0x0000bb0015157a20 */ /* 0x000fe40000410000 */
[C---:B------:R-:W-:Y:S01]  /*8780*/  ISETP.GE.AND P6, PT, R9.reuse, R134, PT ;  /* 0x000000860900720c */ /* 0x040fe20003fc6270 */
[----:B------:R-:W-:Y:S01]  /*8790*/  FMUL.FTZ R20, R20, c[0x0][0x2ec] ;  /* 0x0000bb0014147a20 */ /* 0x000fe20000410000 */
[----:B------:R-:W-:Y:S01]  /*87a0*/  ISETP.GE.AND P4, PT, R9, R0, PT ;  /* 0x000000000900720c */ /* 0x000fe20003f86270 */
[----:B------:R3:W-:Y:S01]  /*87b0*/  MUFU.TANH R144, R21 ;  /* 0x0000001500907308 */ /* 0x0007e20000002400 */
[----:B------:R-:W-:Y:S01]  /*87c0*/  IADD3 R9, R135, 0x9, RZ ;  /* 0x0000000987097810 */ /* 0x000fe20007ffe0ff */
[----:B------:R-:W-:Y:S01]  /*87d0*/  HMMA.16816.F32 R172, R140, R10, R172 ;  /* 0x0000000a8cac723c */ /* 0x000fe200000018ac */
[----:B------:R-:W-:-:S02]  /*87e0*/  FMUL.FTZ R23, R23, c[0x0][0x2ec] ;  /* 0x0000bb0017177a20 */ /* 0x000fc40000410000 */
[-C--:B------:R-:W-:Y:S01]  /*87f0*/  ISETP.GE.AND P3, PT, R9, R134.reuse, PT ;  /* 0x000000860900720c */ /* 0x080fe20003f66270 */
[----:B------:R-:W-:Y:S02]  /*8800*/  FMUL.FTZ R26, R26, c[0x0][0x2ec] ;  /* 0x0000bb001a1a7a20 */ /* 0x000fe40000410000 */
[----:B------:R-:W-:Y:S01]  /*8810*/  MUFU.TANH R63, R25 ;  /* 0x00000019003f7308 */ /* 0x000fe20000002400 */
[----:B------:R-:W-:Y:S01]  /*8820*/  IADD3 R11, R135, 0x8, RZ ;  /* 0x00000008870b7810 */ /* 0x000fe20007ffe0ff */
[----:B------:R-:W-:Y:S03]  /*8830*/  HMMA.16816.F32 R164, R152, R34, R164 ;  /* 0x0000002298a4723c */ /* 0x000fe600000018a4 */
[C---:B------:R-:W-:Y:S02]  /*8840*/  ISETP.GE.AND P1, PT, R11.reuse, R134, PT ;  /* 0x000000860b00720c */ /* 0x040fe40003f26270 */
[-C--:B------:R-:W-:Y:S01]  /*8850*/  ISETP.GE.AND P5, PT, R11, R0.reuse, PT ;  /* 0x000000000b00720c */ /* 0x080fe20003fa6270 */
[----:B------:R1:W-:Y:S01]  /*8860*/  MUFU.TANH R139, R20 ;  /* 0x00000014008b7308 */ /* 0x0003e20000002400 */
[----:B---3--:R-:W-:Y:S01]  /*8870*/  IADD3 R21, R135, 0x11, RZ ;  /* 0x0000001187157810 */ /* 0x008fe20007ffe0ff */
[----:B----4-:R-:W-:Y:S06]  /*8880*/  HMMA.16816.F32 R16, R160, R12, R16 ;  /* 0x0000000ca010723c */ /* 0x010fec0000001810 */
[----:B------:R-:W3:Y:S01]  /*8890*/  MUFU.TANH R39, R39 ;  /* 0x0000002700277308 */ /* 0x000ee20000002400 */
[----:B------:R-:W-:Y:S01]  /*88a0*/  FSEL R12, R136, -INF , !P2 ;  /* 0xff800000880c7808 */ /* 0x000fe20005000000 */
[----:B--2---:R-:W-:Y:S01]  /*88b0*/  HMMA.16816.F32 R168, R140, R28, R168 ;  /* 0x0000001c8ca8723c */ /* 0x004fe200000018a8 */
[----:B------:R-:W-:Y:S01]  /*88c0*/  ISETP.GE.AND P2, PT, R9, R0, PT ;  /* 0x000000000900720c */ /* 0x000fe20003f46270 */
[----:B------:R-:W-:Y:S01]  /*88d0*/  FMUL.FTZ R13, R22, c[0x0][0x2ec] ;  /* 0x0000bb00160d7a20 */ /* 0x000fe20000410000 */
[----:B------:R-:W2:Y:S01]  /*88e0*/  LDSM.16.M88.4 R8, [R208+0x7800] ;  /* 0x00780000d008783b */ /* 0x000ea20000000200 */
[----:B------:R-:W-:-:S04]  /*88f0*/  DEPBAR.LE SB0, 0x0 ;  /* 0x000080000000791a */ /* 0x000fc80000000000 */
[----:B------:R-:W-:Y:S01]  /*8900*/  HMMA.16816.F32 R164, R140, R30, R164 ;  /* 0x0000001e8ca4723c */ /* 0x000fe200000018a4 */
[----:B------:R-:W-:Y:S01]  /*8910*/  FSEL R28, R52, -INF , !P1 ;  /* 0xff800000341c7808 */ /* 0x000fe20004800000 */
[----:B------:R4:W-:Y:S05]  /*8920*/  MUFU.TANH R29, R23 ;  /* 0x00000017001d7308 */ /* 0x0009ea0000002400 */
[----:B------:R-:W-:Y:S01]  /*8930*/  IADD3 R143, R135, 0x58, RZ ;  /* 0x00000058878f7810 */ /* 0x000fe20007ffe0ff */
[----:B------:R-:W-:Y:S01]  /*8940*/  FMUL.FTZ R30, R16, c[0x0][0x2ec] ;  /* 0x0000bb00101e7a20 */ /* 0x000fe20000410000 */
[C---:B------:R-:W-:Y:S01]  /*8950*/  HMMA.16816.F32 R64, R160.reuse, R14, R64 ;  /* 0x0000000ea040723c */ /* 0x040fe20000001840 */
[----:B------:R-:W-:Y:S01]  /*8960*/  FSEL R16, R57, -INF , !P6 ;  /* 0xff80000039107808 */ /* 0x000fe20007000000 */
[----:B------:R-:W-:Y:S01]  /*8970*/  FMUL.FTZ R155, R19, c[0x0][0x2ec] ;  /* 0x0000bb00139b7a20 */ /* 0x000fe20000410000 */
[----:B------:R-:W-:Y:S01]  /*8980*/  ISETP.GE.AND P6, PT, R135, R0, PT ;  /* 0x000000008700720c */ /* 0x000fe20003fc6270 */
[----:B------:R-:W-:Y:S01]  /*8990*/  FMUL.FTZ R17, R17, c[0x0][0x2ec] ;  /* 0x0000bb0011117a20 */ /* 0x000fe20000410000 */
[----:B------:R-:W-:Y:S01]  /*89a0*/  FSEL R19, R54, -INF , !P5 ;  /* 0xff80000036137808 */ /* 0x000fe20006800000 */
[----:B------:R-:W2:Y:S01]  /*89b0*/  MUFU.TANH R60, R60 ;  /* 0x0000003c003c7308 */ /* 0x000ea20000002400 */
[----:B------:R-:W-:Y:S01]  /*89c0*/  IADD3 R15, R135, 0x10, RZ ;  /* 0x00000010870f7810 */ /* 0x000fe20007ffe0ff */
[----:B-1----:R-:W-:Y:S01]  /*89d0*/  HMMA.16816.F32 R176, R160, R4, R176 ;  /* 0x00000004a0b0723c */ /* 0x002fe200000018b0 */
[----:B------:R-:W-:Y:S01]  /*89e0*/  FSEL R14, R53, -INF , !P3 ;  /* 0xff800000350e7808 */ /* 0x000fe20005800000 */
[----:B------:R-:W-:Y:S01]  /*89f0*/  FMUL.FTZ R18, R18, c[0x0][0x2ec] ;  /* 0x0000bb0012127a20 */ /* 0x000fe20000410000 */
[----:B------:R-:W-:-:S02]  /*8a00*/  ISETP.GE.AND P1, PT, R15, R134, PT ;  /* 0x000000860f00720c */ /* 0x000fc40003f26270 */
[----:B------:R-:W-:Y:S01]  /*8a10*/  ISETP.GE.AND P3, PT, R15, R0, PT ;  /* 0x000000000f00720c */ /* 0x000fe20003f66270 */
[----:B------:R-:W1:Y:S01]  /*8a20*/  MUFU.TANH R59, R59 ;  /* 0x0000003b003b7308 */ /* 0x000e620000002400 */
[----:B------:R-:W-:Y:S01]  /*8a30*/  FSEL R56, R56, -INF , !P6 ;  /* 0xff80000038387808 */ /* 0x000fe20007000000 */
[----:B------:R-:W-:Y:S01]  /*8a40*/  HMMA.16816.F32 R172, R160, R6, R172 ;  /* 0x00000006a0ac723c */ /* 0x000fe200000018ac */
[----:B------:R-:W-:Y:S02]  /*8a50*/  FSEL R15, R58, -INF , !P4 ;  /* 0xff8000003a0f7808 */ /* 0x000fe40006000000 */
[C---:B------:R-:W-:Y:S02]  /*8a60*/  ISETP.GE.AND P6, PT, R21.reuse, R134, PT ;  /* 0x000000861500720c */ /* 0x040fe40003fc6270 */
[----:B------:R-:W-:Y:S01]  /*8a70*/  ISETP.GE.AND P4, PT, R21, R0, PT ;  /* 0x000000001500720c */ /* 0x000fe20003f86270 */
[----:B------:R-:W-:Y:S01]  /*8a80*/  MUFU.TANH R31, R17 ;  /* 0x00000011001f7308 */ /* 0x000fe20000002400 */
[----:B------:R-:W-:Y:S01]  /*8a90*/  IADD3 R21, R135, 0x18, RZ ;  /* 0x0000001887157810 */ /* 0x000fe20007ffe0ff */
[----:B------:R-:W-:Y:S01]  /*8aa0*/  FMUL.FTZ R65, R65, c[0x0][0x2ec] ;  /* 0x0000bb0041417a20 */ /* 0x000fe20000410000 */
[----:B------:R-:W-:Y:S01]  /*8ab0*/  IADD3 R5, R135, 0x19, RZ ;  /* 0x0000001987057810 */ /* 0x000fe20007ffe0ff */
[----:B------:R-:W-:Y:S01]  /*8ac0*/  FMUL.FTZ R67, R67, c[0x0][0x2ec] ;  /* 0x0000bb0043437a20 */ /* 0x000fe20000410000 */
[----:B------:R-:W-:Y:S01]  /*8ad0*/  FSEL R48, R48, -INF , !P1 ;  /* 0xff80000030307808 */ /* 0x000fe20004800000 */
[----:B------:R-:W-:Y:S01]  /*8ae0*/  FMUL.FTZ R64, R64, c[0x0][0x2ec] ;  /* 0x0000bb0040407a20 */ /* 0x000fe20000410000 */
[----:B------:R-:W-:Y:S01]  /*8af0*/  FSEL R24, R49, -INF , !P6 ;  /* 0xff80000031187808 */ /* 0x000fe20007000000 */
[----:B------:R1:W1:Y:S01]  /*8b00*/  MUFU.TANH R43, R37 ;  /* 0x00000025002b7308 */ /* 0x0002620000002400 */
[-C--:B------:R-:W-:Y:S01]  /*8b10*/  ISETP.GE.AND P5, PT, R21, R134.reuse, PT ;  /* 0x000000861500720c */ /* 0x080fe20003fa6270 */
[----:B------:R-:W-:Y:S01]  /*8b20*/  FMUL.FTZ R146, R176, c[0x0][0x2ec] ;  /* 0x0000bb00b0927a20 */ /* 0x000fe20000410000 */
[C---:B------:R-:W-:Y:S01]  /*8b30*/  ISETP.GE.AND P1, PT, R5.reuse, R134, PT ;  /* 0x000000860500720c */ /* 0x040fe20003f26270 */
[----:B------:R-:W-:Y:S01]  /*8b40*/  FMUL.FTZ R145, R178, c[0x0][0x2ec] ;  /* 0x0000bb00b2917a20 */ /* 0x000fe20000410000 */
[----:B------:R-:W-:Y:S01]  /*8b50*/  ISETP.GE.AND P6, PT, R5, R0, PT ;  /* 0x000000000500720c */ /* 0x000fe20003fc6270 */
[----:B------:R-:W-:Y:S01]  /*8b60*/  FMUL.FTZ R179, R179, c[0x0][0x2ec] ;  /* 0x0000bb00b3b37a20 */ /* 0x000fe20000410000 */
[C---:B------:R-:W-:Y:S01]  /*8b70*/  IADD3 R7, R135.reuse, 0x20, RZ ;  /* 0x0000002087077810 */ /* 0x040fe20007ffe0ff */
[----:B------:R2:W-:Y:S01]  /*8b80*/  MUFU.TANH R159, R18 ;  /* 0x00000012009f7308 */ /* 0x0005e20000002400 */
[----:B------:R-:W-:Y:S01]  /*8b90*/  IADD3 R5, R135, 0x21, RZ ;  /* 0x0000002187057810 */ /* 0x000fe20007ffe0ff */
[----:B------:R-:W-:Y:S01]  /*8ba0*/  FMUL.FTZ R142, R172, c[0x0][0x2ec] ;  /* 0x0000bb00ac8e7a20 */ /* 0x000fe20000410000 */
[----:B------:R-:W-:Y:S01]  /*8bb0*/  FSEL R22, R44, -INF , !P5 ;  /* 0xff8000002c167808 */ /* 0x000fe20006800000 */
[----:B------:R-:W-:Y:S01]  /*8bc0*/  FMUL.FTZ R140, R173, c[0x0][0x2ec] ;  /* 0x0000bb00ad8c7a20 */ /* 0x000fe20000410000 */
[----:B------:R-:W-:Y:S01]  /*8bd0*/  FSEL R20, R45, -INF , !P1 ;  /* 0xff8000002d147808 */ /* 0x000fe20004800000 */
[----:B------:R-:W-:Y:S01]  /*8be0*/  FMUL.FTZ R174, R174, c[0x0][0x2ec] ;  /* 0x0000bb00aeae7a20 */ /* 0x000fe20000410000 */
[----:B------:R-:W-:Y:S01]  /*8bf0*/  FSEL R25, R50, -INF , !P3 ;  /* 0xff80000032197808 */ /* 0x000fe20005800000 */
[----:B------:R-:W3:Y:S01]  /*8c00*/  MUFU.TANH R156, R65 ;  /* 0x00000041009c7308 */ /* 0x000ee20000002400 */
[----:B----4-:R-:W-:Y:S01]  /*8c10*/  FSEL R23, R51, -INF , !P4 ;  /* 0xff80000033177808 */ /* 0x010fe20006000000 */
[----:B-1----:R-:W-:Y:S01]  /*8c20*/  FMUL.FTZ R37, R158, c[0x0][0x2ec] ;  /* 0x0000bb009e257a20 */ /* 0x002fe20000410000 */
[C---:B------:R-:W-:Y:S01]  /*8c30*/  ISETP.GE.AND P5, PT, R7.reuse, R134, PT ;  /* 0x000000860700720c */ /* 0x040fe20003fa6270 */
[----:B------:R-:W-:Y:S01]  /*8c40*/  FMUL.FTZ R66, R66, c[0x0][0x2ec] ;  /* 0x0000bb0042427a20 */ /* 0x000fe20000410000 */
[----:B------:R-:W-:-:S02]  /*8c50*/  ISETP.GE.AND P1, PT, R7, R0, PT ;  /* 0x000000000700720c */ /* 0x000fc40003f26270 */
[C---:B------:R-:W-:Y:S01]  /*8c60*/  ISETP.GE.AND P3, PT, R5.reuse, R134, PT ;  /* 0x000000860500720c */ /* 0x040fe20003f66270 */
[----:B------:R1:W-:Y:S01]  /*8c70*/  MUFU.TANH R151, R67 ;  /* 0x0000004300977308 */ /* 0x0003e20000002400 */
[----:B------:R-:W-:Y:S01]  /*8c80*/  ISETP.GE.AND P4, PT, R5, R0, PT ;  /* 0x000000000500720c */ /* 0x000fe20003f86270 */
[----:B--2---:R-:W-:Y:S01]  /*8c90*/  FMUL.FTZ R18, R177, c[0x0][0x2ec] ;  /* 0x0000bb00b1127a20 */ /* 0x004fe20000410000 */
[----:B------:R-:W-:Y:S01]  /*8ca0*/  HMMA.16816.F32 R4, R160, R8, R168 ;  /* 0x00000008a004723c */ /* 0x000fe200000018a8 */
[----:B------:R-:W-:Y:S02]  /*8cb0*/  FSEL R34, R40, -INF , !P5 ;  /* 0xff80000028227808 */ /* 0x000fe40006800000 */
[----:B------:R-:W-:Y:S02]  /*8cc0*/  FSEL R32, R41, -INF , !P3 ;  /* 0xff80000029207808 */ /* 0x000fe40005800000 */
[----:B------:R-:W-:Y:S01]  /*8cd0*/  FSEL R17, R55, -INF , !P2 ;  /* 0xff80000037117808 */ /* 0x000fe20005000000 */
[----:B------:R-:W2:Y:S01]  /*8ce0*/  MUFU.TANH R146, R146 ;  /* 0x0000009200927308 */ /* 0x000ea20000002400 */
[----:B------:R-:W-:-:S02]  /*8cf0*/  IADD3 R9, R135, 0x29, RZ ;  /* 0x0000002987097810 */ /* 0x000fc40007ffe0ff */
[----:B------:R-:W-:Y:S02]  /*8d00*/  IADD3 R45, R135, 0x28, RZ ;  /* 0x00000028872d7810 */ /* 0x000fe40007ffe0ff */
[C---:B------:R-:W-:Y:S02]  /*8d10*/  ISETP.GE.AND P5, PT, R9.reuse, R134, PT ;  /* 0x000000860900720c */ /* 0x040fe40003fa6270 */
[-C--:B------:R-:W-:Y:S01]  /*8d20*/  ISETP.GE.AND P3, PT, R9, R0.reuse, PT ;  /* 0x000000000900720c */ /* 0x080fe20003f66270 */
[----:B------:R-:W4:Y:S01]  /*8d30*/  MUFU.TANH R148, R148 ;  /* 0x0000009400947308 */ /* 0x000f220000002400 */
[----:B------:R-:W-:Y:S01]  /*8d40*/  HMMA.16816.F32 R8, R160, R10, R164 ;  /* 0x0000000aa008723c */ /* 0x000fe200000018a4 */
[-C--:B------:R-:W-:Y:S02]  /*8d50*/  ISETP.GE.AND P2, PT, R21, R0.reuse, PT ;  /* 0x000000001500720c */ /* 0x080fe40003f46270 */
[----:B-----5:R-:W-:Y:S02]  /*8d60*/  FSEL R33, R47, -INF , !P6 ;  /* 0xff8000002f217808 */ /* 0x020fe40007000000 */
[----:B------:R-:W-:-:S02]  /*8d70*/  ISETP.GE.AND P6, PT, R45, R0, PT ;  /* 0x000000002d00720c */ /* 0x000fc40003fc6270 */
[----:B------:R-:W-:Y:S01]  /*8d80*/  FSEL R21, R46, -INF , !P2 ;  /* 0xff8000002e157808 */ /* 0x000fe20005000000 */
[----:B------:R-:W-:Y:S01]  /*8d90*/  MUFU.TANH R30, R30 ;  /* 0x0000001e001e7308 */ /* 0x000fe20000002400 */
[C---:B------:R-:W-:Y:S01]  /*8da0*/  IADD3 R171, R135.reuse, 0x31, RZ ;  /* 0x0000003187ab7810 */ /* 0x040fe20007ffe0ff */
[----:B------:R-:W-:Y:S01]  /*8db0*/  FMUL.FTZ R4, R4, c[0x0][0x2ec] ;  /* 0x0000bb0004047a20 */ /* 0x000fe20000410000 */
[----:B------:R-:W-:Y:S01]  /*8dc0*/  IADD3 R167, R135, 0x39, RZ ;  /* 0x0000003987a77810 */ /* 0x000fe20007ffe0ff */
[----:B------:R-:W-:Y:S01]  /*8dd0*/  FMUL.FTZ R5, R5, c[0x0][0x2ec] ;  /* 0x0000bb0005057a20 */ /* 0x000fe20000410000 */
[----:B------:R-:W-:Y:S02]  /*8de0*/  ISETP.GE.AND P2, PT, R45, R134, PT ;  /* 0x000000862d00720c */ /* 0x000fe40003f46270 */
[C---:B------:R-:W-:Y:S01]  /*8df0*/  IADD3 R177, R135.reuse, 0x30, RZ ;  /* 0x0000003087b17810 */ /* 0x040fe20007ffe0ff */
[----:B------:R-:W5:Y:S01]  /*8e00*/  MUFU.TANH R4, R4 ;  /* 0x0000000400047308 */ /* 0x000f620000002400 */
[----:B------:R-:W-:-:S02]  /*8e10*/  IADD3 R169, R135, 0x38, RZ ;  /* 0x0000003887a97810 */ /* 0x000fc40007ffe0ff */
[C---:B------:R-:W-:Y:S02]  /*8e20*/  IADD3 R53, R135.reuse, 0x40, RZ ;  /* 0x0000004087357810 */ /* 0x040fe40007ffe0ff */
[C---:B------:R-:W-:Y:S02]  /*8e30*/  IADD3 R165, R135.reuse, 0x41, RZ ;  /* 0x0000004187a57810 */ /* 0x040fe40007ffe0ff */
[C---:B------:R-:W-:Y:S01]  /*8e40*/  IADD3 R163, R135.reuse, 0x48, RZ ;  /* 0x0000004887a37810 */ /* 0x040fe20007ffe0ff */
[----:B------:R-:W-:Y:S01]  /*8e50*/  MUFU.TANH R142, R142 ;  /* 0x0000008e008e7308 */ /* 0x000fe20000002400 */
[----:B------:R-:W-:Y:S01]  /*8e60*/  IADD3 R161, R135, 0x49, RZ ;  /* 0x0000004987a17810 */ /* 0x000fe20007ffe0ff */
[----:B------:R-:W-:Y:S01]  /*8e70*/  FMUL.FTZ R9, R9, c[0x0][0x2ec] ;  /* 0x0000bb0009097a20 */ /* 0x000fe20000410000 */
[C---:B------:R-:W-:Y:S01]  /*8e80*/  IADD3 R141, R135.reuse, 0x59, RZ ;  /* 0x00000059878d7810 */ /* 0x040fe20007ffe0ff */
[----:B------:R-:W-:Y:S01]  /*8e90*/  FMUL.FTZ R8, R8, c[0x0][0x2ec] ;  /* 0x0000bb0008087a20 */ /* 0x000fe20000410000 */
[----:B-1----:R-:W-:-:S02]  /*8ea0*/  IADD3 R67, R135, 0x60, RZ ;  /* 0x0000006087437810 */ /* 0x002fc40007ffe0ff */
[C---:B------:R-:W-:Y:S01]  /*8eb0*/  IADD3 R65, R135.reuse, 0x61, RZ ;  /* 0x0000006187417810 */ /* 0x040fe20007ffe0ff */
[----:B------:R-:W-:Y:S01]  /*8ec0*/  MUFU.TANH R35, R182 ;  /* 0x000000b600237308 */ /* 0x000fe20000002400 */
[C---:B------:R-:W-:Y:S02]  /*8ed0*/  IADD3 R57, R135.reuse, 0x68, RZ ;  /* 0x0000006887397810 */ /* 0x040fe40007ffe0ff */
[C---:B------:R-:W-:Y:S02]  /*8ee0*/  IADD3 R51, R135.reuse, 0x69, RZ ;  /* 0x0000006987337810 */ /* 0x040fe40007ffe0ff */
[C---:B------:R-:W-:Y:S02]  /*8ef0*/  IADD3 R49, R135.reuse, 0x70, RZ ;  /* 0x0000007087317810 */ /* 0x040fe40007ffe0ff */
[C---:B------:R-:W-:Y:S01]  /*8f00*/  IADD3 R47, R135.reuse, 0x71, RZ ;  /* 0x00000071872f7810 */ /* 0x040fe20007ffe0ff */
[----:B------:R-:W-:Y:S01]  /*8f10*/  MUFU.TANH R158, R64 ;  /* 0x00000040009e7308 */ /* 0x000fe20000002400 */
[----:B------:R-:W-:-:S02]  /*8f20*/  IADD3 R41, R135, 0x78, RZ ;  /* 0x0000007887297810 */ /* 0x000fc40007ffe0ff */
[----:B------:R-:W-:Y:S02]  /*8f30*/  IADD3 R45, R135, 0x79, RZ ;  /* 0x00000079872d7810 */ /* 0x000fe40007ffe0ff */
[----:B------:R-:W-:Y:S02]  /*8f40*/  FSEL R135, R42, -INF , !P1 ;  /* 0xff8000002a877808 */ /* 0x000fe40004800000 */
[----:B------:R-:W-:Y:S01]  /*8f50*/  FSEL R55, R38, -INF , !P6 ;  /* 0xff80000026377808 */ /* 0x000fe20007000000 */
[----:B------:R-:W-:Y:S01]  /*8f60*/  MUFU.TANH R18, R18 ;  /* 0x0000001200127308 */ /* 0x000fe20000002400 */
[-C--:B------:R-:W-:Y:S02]  /*8f70*/  ISETP.GE.AND P1, PT, R171, R134.reuse, PT ;  /* 0x00000086ab00720c */ /* 0x080fe40003f26270 */
[----:B------:R-:W-:Y:S02]  /*8f80*/  ISETP.GE.AND P6, PT, R167, R134, PT ;  /* 0x00000086a700720c */ /* 0x000fe40003fc6270 */
[----:B------:R-:W-:-:S02]  /*8f90*/  FSEL R137, R137, -INF , !P4 ;  /* 0xff80000089897808 */ /* 0x000fc40006000000 */
[-C--:B------:R-:W-:Y:S01]  /*8fa0*/  ISETP.GE.AND P4, PT, R169, R134.reuse, PT ;  /* 0x00000086a900720c */ /* 0x080fe20003f86270 */
[----:B------:R-:W-:Y:S01]  /*8fb0*/  MUFU.TANH R50, R9 ;  /* 0x0000000900327308 */ /* 0x000fe20000002400 */
[----:B---3--:R-:W-:Y:S02]  /*8fc0*/  FSEL R54, R39, -INF , !P1 ;  /* 0xff80000027367808 */ /* 0x008fe40004800000 */
[----:B------:R-:W-:Y:S02]  /*8fd0*/  FSEL R152, R60, -INF , !P6 ;  /* 0xff8000003c987808 */ /* 0x000fe40007000000 */
[----:B------:R-:W-:Y:S02]  /*8fe0*/  ISETP.GE.AND P1, PT, R163, R134, PT ;  /* 0x00000086a300720c */ /* 0x000fe40003f26270 */
[----:B------:R-:W-:Y:S01]  /*8ff0*/  FSEL R52, R59, -INF , !P4 ;  /* 0xff8000003b347808 */ /* 0x000fe20006000000 */
[----:B------:R1:W3:Y:S01]  /*9000*/  MUFU.TANH R60, R5 ;  /* 0x00000005003c7308 */ /* 0x0002e20000002400 */
[----:B------:R-:W-:-:S02]  /*9010*/  FSEL R136, R43, -INF , !P5 ;  /* 0xff8000002b887808 */ /* 0x000fc40006800000 */
[-C--:B------:R-:W-:Y:S02]  /*9020*/  ISETP.GE.AND P4, PT, R161, R134.reuse, PT ;  /* 0x00000086a100720c */ /* 0x080fe40003f86270 */
[-C--:B------:R-:W-:Y:S02]  /*9030*/  ISETP.GE.AND P5, PT, R53, R134.reuse, PT ;  /* 0x000000863500720c */ /* 0x080fe40003fa6270 */
[----:B------:R-:W-:Y:S01]  /*9040*/  FSEL R168, R139, -INF , !P1 ;  /* 0xff8000008ba87808 */ /* 0x000fe20004800000 */
[----:B------:R-:W2:Y:S01]  /*9050*/  MUFU.TANH R36, R36 ;  /* 0x0000002400247308 */ /* 0x000ea20000002400 */
[----:B------:R-:W-:Y:S01]  /*9060*/  ISETP.GE.AND P1, PT, R141, R134, PT ;  /* 0x000000868d00720c */ /* 0x000fe20003f26270 */
[----:B------:R-:W-:Y:S01]  /*9070*/  FMUL.FTZ R139, R175, c[0x0][0x2ec] ;  /* 0x0000bb00af8b7a20 */ /* 0x000fe20000410000 */
[----:B------:R-:W-:Y:S02]  /*9080*/  FSEL R164, R144, -INF , !P4 ;  /* 0xff80000090a47808 */ /* 0x000fe40006000000 */
[----:B------:R-:W-:-:S02]  /*9090*/  FSEL R138, R138, -INF , !P2 ;  /* 0xff8000008a8a7808 */ /* 0x000fc40005000000 */
[----:B------:R-:W-:Y:S01]  /*90a0*/  FSEL R166, R62, -INF , !P5 ;  /* 0xff8000003ea67808 */ /* 0x000fe20006800000 */
[----:B------:R-:W3:Y:S01]  /*90b0*/  MUFU.TANH R140, R140 ;  /* 0x0000008c008c7308 */ /* 0x000ee20000002400 */
[-C--:B------:R-:W-:Y:S01]  /*90c0*/  ISETP.GE.AND P4, PT, R67, R134.reuse, PT ;  /* 0x000000864300720c */ /* 0x080fe20003f86270 */
[----:B-1----:R-:W-:Y:S01]  /*90d0*/  FMUL.FTZ R5, R6, c[0x0][0x2ec] ;  /* 0x0000bb0006057a20 */ /* 0x002fe20000410000 */
[-C--:B------:R-:W-:Y:S01]  /*90e0*/  ISETP.GE.AND P2, PT, R177, R134.reuse, PT ;  /* 0x00000086b100720c */ /* 0x080fe20003f46270 */
[----:B------:R-:W-:Y:S01]  /*90f0*/  FMUL.FTZ R6, R7, c[0x0][0x2ec] ;  /* 0x0000bb0007067a20 */ /* 0x000fe20000410000 */
[-C--:B------:R-:W-:Y:S01]  /*9100*/  ISETP.GE.AND P5, PT, R147, R134.reuse, PT ;  /* 0x000000869300720c */ /* 0x080fe20003fa6270 */
[----:B------:R-:W-:Y:S01]  /*9110*/  FMUL.FTZ R7, R10, c[0x0][0x2ec] ;  /* 0x0000bb000a077a20 */ /* 0x000fe20000410000 */
[----:B------:R-:W-:Y:S01]  /*9120*/  FSEL R156, R156, -INF , !P1 ;  /* 0xff8000009c9c7808 */ /* 0x000fe20004800000 */
[----:B------:R1:W1:Y:S01]  /*9130*/  MUFU.TANH R58, R8 ;  /* 0x00000008003a7308 */ /* 0x0002620000002400 */
[----:B------:R-:W-:-:S02]  /*9140*/  ISETP.GE.AND P1, PT, R49, R134, PT ;  /* 0x000000863100720c */ /* 0x000fc40003f26270 */
[----:B--2---:R-:W-:Y:S02]  /*9150*/  FSEL R146, R146, -INF , !P4 ;  /* 0xff80000092927808 */ /* 0x004fe40006000000 */
[----:B----4-:R-:W-:Y:S02]  /*9160*/  FSEL R148, R148, -INF , !P2 ;  /* 0xff80000094947808 */ /* 0x010fe40005000000 */
[----:B------:R-:W-:Y:S01]  /*9170*/  FSEL R160, R31, -INF , !P5 ;  /* 0xff8000001fa07808 */ /* 0x000fe20006800000 */
[----:B------:R-:W2:Y:S01]  /*9180*/  MUFU.TANH R27, R27 ;  /* 0x0000001b001b7308 */ /* 0x000ea20000002400 */
[-C--:B------:R-:W-:Y:S02]  /*9190*/  ISETP.GE.AND P4, PT, R47, R134.reuse, PT ;  /* 0x000000862f00720c */ /* 0x080fe40003f86270 */
[-C--:B------:R-:W-:Y:S02]  /*91a0*/  ISETP.GE.AND P2, PT, R165, R134.reuse, PT ;  /* 0x00000086a500720c */ /* 0x080fe40003f46270 */
[----:B------:R-:W-:-:S02]  /*91b0*/  ISETP.GE.AND P6, PT, R149, R134, PT ;  /* 0x000000869500720c */ /* 0x000fc40003fc6270 */
[----:B------:R-:W-:Y:S01]  /*91c0*/  ISETP.GE.AND P5, PT, R57, R134, PT ;  /* 0x000000863900720c */ /* 0x000fe20003fa6270 */
[----:B------:R-:W-:Y:S01]  /*91d0*/  MUFU.TANH R37, R37 ;  /* 0x0000002500257308 */ /* 0x000fe20000002400 */
[----:B-----5:R-:W-:Y:S01]  /*91e0*/  FSEL R62, R4, -INF , !P1 ;  /* 0xff800000043e7808 */ /* 0x020fe20004800000 */
[----:B-1----:R-:W-:Y:S01]  /*91f0*/  FMUL.FTZ R8, R11, c[0x0][0x2ec] ;  /* 0x0000bb000b087a20 */ /* 0x002fe20000410000 */
[----:B---3--:R-:W-:Y:S02]  /*9200*/  FSEL R60, R60, -INF , !P4 ;  /* 0xff8000003c3c7808 */ /* 0x008fe40006000000 */
[----:B------:R-:W-:Y:S02]  /*9210*/  FSEL R170, R63, -INF , !P2 ;  /* 0xff8000003faa7808 */ /* 0x000fe40005000000 */
[----:B------:R-:W-:Y:S01]  /*9220*/  FSEL R162, R30, -INF , !P6 ;  /* 0xff8000001ea27808 */ /* 0x000fe20007000000 */
[----:B------:R-:W1:Y:S01]  /*9230*/  MUFU.TANH R4, R174 ;  /* 0x000000ae00047308 */ /* 0x000e620000002400 */
[----:B------:R-:W-:-:S02]  /*9240*/  FSEL R142, R142, -INF , !P5 ;  /* 0xff8000008e8e7808 */ /* 0x000fc40006800000 */
[----:B------:R-:W-:Y:S02]  /*9250*/  ISETP.GE.AND P4, PT, R169, R0, PT ;  /* 0x00000000a900720c */ /* 0x000fe40003f86270 */
[-C--:B------:R-:W-:Y:S02]  /*9260*/  ISETP.GE.AND P2, PT, R143, R134.reuse, PT ;  /* 0x000000868f00720c */ /* 0x080fe40003f46270 */
[-C--:B------:R-:W-:Y:S01]  /*9270*/  ISETP.GE.AND P6, PT, R65, R134.reuse, PT ;  /* 0x000000864100720c */ /* 0x080fe20003fc6270 */
[----:B------:R-:W3:Y:S01]  /*9280*/  MUFU.TANH R157, R157 ;  /* 0x0000009d009d7308 */ /* 0x000ee20000002400 */
[----:B------:R-:W-:Y:S02]  /*9290*/  ISETP.GE.AND P5, PT, R45, R134, PT ;  /* 0x000000862d00720c */ /* 0x000fe40003fa6270 */
[----:B------:R-:W-:Y:S02]  /*92a0*/  ISETP.GE.AND P1, PT, R171, R0, PT ;  /* 0x00000000ab00720c */ /* 0x000fe40003f26270 */
[----:B------:R-:W-:-:S02]  /*92b0*/  FSEL R171, R35, -INF , !P4 ;  /* 0xff80000023ab7808 */ /* 0x000fc40006000000 */
[----:B------:R-:W-:Y:S01]  /*92c0*/  FSEL R158, R158, -INF , !P2 ;  /* 0xff8000009e9e7808 */ /* 0x000fe20005000000 */
[----:B------:R-:W4:Y:S01]  /*92d0*/  MUFU.TANH R61, R61 ;  /* 0x0000003d003d7308 */ /* 0x000f220000002400 */
[----:B------:R-:W-:Y:S02]  /*92e0*/  FSEL R144, R18, -INF , !P6 ;  /* 0xff80000012907808 */ /* 0x000fe40007000000 */
[----:B------:R-:W-:Y:S02]  /*92f0*/  FSEL R50, R50, -INF , !P5 ;  /* 0xff80000032327808 */ /* 0x000fe40006800000 */
[----:B------:R-:W-:Y:S02]  /*9300*/  ISETP.GE.AND P4, PT, R149, R0, PT ;  /* 0x000000009500720c */ /* 0x000fe40003f86270 */
[-C--:B------:R-:W-:Y:S01]  /*9310*/  ISETP.GE.AND P2, PT, R51, R134.reuse, PT ;  /* 0x000000863300720c */ /* 0x080fe20003f46270 */
[----:B------:R-:W5:Y:S01]  /*9320*/  MUFU.TANH R26, R26 ;  /* 0x0000001a001a7308 */ /* 0x000f620000002400 */
[----:B------:R-:W-:-:S02]  /*9330*/  ISETP.GE.AND P6, PT, R41, R134, PT ;  /* 0x000000862900720c */ /* 0x000fc40003fc6270 */
[-C--:B------:R-:W-:Y:S02]  /*9340*/  ISETP.GE.AND P5, PT, R53, R0.reuse, PT ;  /* 0x000000003500720c */ /* 0x080fe40003fa6270 */
[----:B------:R-:W-:Y:S02]  /*9350*/  FSEL R53, R36, -INF , !P3 ;  /* 0xff80000024357808 */ /* 0x000fe40005800000 */
[----:B------:R-:W-:Y:S01]  /*9360*/  ISETP.GE.AND P3, PT, R165, R0, PT ;  /* 0x00000000a500720c */ /* 0x000fe20003f66270 */
[----:B------:R-:W1:Y:S01]  /*9370*/  MUFU.TANH R13, R13 ;  /* 0x0000000d000d7308 */ /* 0x000e620000002400 */
[----:B------:R-:W-:Y:S02]  /*9380*/  FSEL R159, R159, -INF , !P4 ;  /* 0xff8000009f9f7808 */ /* 0x000fe40006000000 */
[----:B------:R-:W-:Y:S02]  /*9390*/  FSEL R140, R140, -INF , !P2 ;  /* 0xff8000008c8c7808 */ /* 0x000fe40005000000 */
[----:B------:R-:W-:-:S02]  /*93a0*/  FSEL R58, R58, -INF , !P6 ;  /* 0xff8000003a3a7808 */ /* 0x000fc40007000000 */
[-C--:B------:R-:W-:Y:S01]  /*93b0*/  ISETP.GE.AND P4, PT, R57, R0.reuse, PT ;  /* 0x000000003900720c */ /* 0x080fe20003f86270 */
[----:B------:R-:W4:Y:S01]  /*93c0*/  MUFU.TANH R155, R155 ;  /* 0x0000009b009b7308 */ /* 0x000f220000002400 */
[-C--:B------:R-:W-:Y:S02]  /*93d0*/  ISETP.GE.AND P2, PT, R177, R0.reuse, PT ;  /* 0x00000000b100720c */ /* 0x080fe40003f46270 */
[-C--:B------:R-:W-:Y:S02]  /*93e0*/  ISETP.GE.AND P6, PT, R167, R0.reuse, PT ;  /* 0x00000000a700720c */ /* 0x080fe40003fc6270 */
[----:B--2---:R-:W-:Y:S02]  /*93f0*/  FSEL R167, R27, -INF , !P3 ;  /* 0xff8000001ba77808 */ /* 0x004fe40005800000 */
[----:B------:R-:W-:Y:S01]  /*9400*/  ISETP.GE.AND P3, PT, R141, R0, PT ;  /* 0x000000008d00720c */ /* 0x000fe20003f66270 */
[----:B------:R-:W2:Y:S01]  /*9410*/  MUFU.TANH R153, R66 ;  /* 0x0000004200997308 */ /* 0x000ea20000002400 */
[----:B-1----:R-:W-:-:S02]  /*9420*/  FSEL R141, R4, -INF , !P4 ;  /* 0xff800000048d7808 */ /* 0x002fc40006000000 */
[----:B------:R-:W-:Y:S02]  /*9430*/  FSEL R173, R37, -INF , !P2 ;  /* 0xff80000025ad7808 */ /* 0x000fe40005000000 */
[----:B---3--:R-:W-:Y:S02]  /*9440*/  FSEL R157, R157, -INF , !P1 ;  /* 0xff8000009d9d7808 */ /* 0x008fe40004800000 */
[----:B------:R-:W-:Y:S01]  /*9450*/  ISETP.GT.AND P4, PT, R232, R229, PT ;  /* 0x000000e5e800720c */ /* 0x000fe20003f84270 */
[----:B------:R-:W1:Y:S01]  /*9460*/  MUFU.TANH R145, R145 ;  /* 0x0000009100917308 */ /* 0x000e620000002400 */
[-C--:B------:R-:W-:Y:S02]  /*9470*/  ISETP.GE.AND P2, PT, R163, R0.reuse, PT ;  /* 0x00000000a300720c */ /* 0x080fe40003f46270 */
[----:B------:R-:W-:Y:S02]  /*9480*/  ISETP.GE.AND P1, PT, R161, R0, PT ;  /* 0x00000000a100720c */ /* 0x000fe40003f26270 */
[----:B----4-:R-:W-:-:S02]  /*9490*/  FSEL R161, R61, -INF , !P6 ;  /* 0xff8000003da17808 */ /* 0x010fc40007000000 */
[----:B-----5:R-:W-:Y:S01]  /*94a0*/  FSEL R169, R26, -INF , !P5 ;  /* 0xff8000001aa97808 */ /* 0x020fe20006800000 */
[----:B------:R-:W3:Y:S01]  /*94b0*/  MUFU.TANH R179, R179 ;  /* 0x000000b300b37308 */ /* 0x000ee20000002400 */
[----:B------:R-:W-:Y:S02]  /*94c0*/  FSEL R165, R13, -INF , !P2 ;  /* 0xff8000000da57808 */ /* 0x000fe40005000000 */
[----:B------:R-:W-:Y:S02]  /*94d0*/  FSEL R163, R29, -INF , !P1 ;  /* 0xff8000001da37808 */ /* 0x000fe40004800000 */
[-C--:B------:R-:W-:Y:S02]  /*94e0*/  ISETP.GE.AND P6, PT, R147, R0.reuse, PT ;  /* 0x000000009300720c */ /* 0x080fe40003fc6270 */
[-C--:B------:R-:W-:Y:S01]  /*94f0*/  ISETP.GE.AND P5, PT, R143, R0.reuse, PT ;  /* 0x000000008f00720c */ /* 0x080fe20003fa6270 */
[----:B------:R-:W4:Y:S01]  /*9500*/  MUFU.TANH R139, R139 ;  /* 0x0000008b008b7308 */ /* 0x000f220000002400 */
[----:B------:R-:W-:-:S02]  /*9510*/  ISETP.GE.AND P2, PT, R67, R0, PT ;  /* 0x000000004300720c */ /* 0x000fc40003f46270 */
[----:B------:R-:W-:Y:S02]  /*9520*/  ISETP.GE.AND P1, PT, R65, R0, PT ;  /* 0x000000004100720c */ /* 0x000fe40003f26270 */
[----:B------:R-:W-:Y:S02]  /*9530*/  FSEL R155, R155, -INF , !P6 ;  /* 0xff8000009b9b7808 */ /* 0x000fe40007000000 */
[----:B--2---:R-:W-:Y:S01]  /*9540*/  FSEL R153, R153, -INF , !P5 ;  /* 0xff80000099997808 */ /* 0x004fe20006800000 */
[----:B------:R-:W2:Y:S01]  /*9550*/  MUFU.TANH R5, R5 ;  /* 0x0000000500057308 */ /* 0x000ea20000002400 */
[----:B------:R-:W-:Y:S02]  /*9560*/  FSEL R151, R151, -INF , !P3 ;  /* 0xff80000097977808 */ /* 0x000fe40005800000 */
[----:B-1----:R-:W-:Y:S02]  /*9570*/  FSEL R145, R145, -INF , !P2 ;  /* 0xff80000091917808 */ /* 0x002fe40005000000 */
[----:B---3--:R-:W-:-:S02]  /*9580*/  FSEL R143, R179, -INF , !P1 ;  /* 0xff800000b38f7808 */ /* 0x008fc40004800000 */
[-C--:B------:R-:W-:Y:S01]  /*9590*/  ISETP.GE.AND P6, PT, R51, R0.reuse, PT ;  /* 0x000000003300720c */ /* 0x080fe20003fc6270 */
[----:B------:R-:W1:Y:S01]  /*95a0*/  MUFU.TANH R6, R6 ;  /* 0x0000000600067308 */ /* 0x000e620000002400 */
[----:B------:R-:W-:Y:S01]  /*95b0*/  BAR.SYNC.DEFER_BLOCKING 0x0 ;  /* 0x0000000000007b1d */ /* 0x000fe20000010000 */
[-C--:B------:R-:W-:Y:S02]  /*95c0*/  ISETP.GE.AND P5, PT, R49, R0.reuse, PT ;  /* 0x000000003100720c */ /* 0x080fe40003fa6270 */
[-C--:B------:R-:W-:Y:S02]  /*95d0*/  ISETP.GE.AND P3, PT, R47, R0.reuse, PT ;  /* 0x000000002f00720c */ /* 0x080fe40003f66270 */
[-C--:B------:R-:W-:Y:S02]  /*95e0*/  ISETP.GE.AND P2, PT, R41, R0.reuse, PT ;  /* 0x000000002900720c */ /* 0x080fe40003f46270 */
[----:B------:R-:W3:Y:S01]  /*95f0*/  MUFU.TANH R7, R7 ;  /* 0x0000000700077308 */ /* 0x000ee20000002400 */
[----:B------:R-:W-:-:S02]  /*9600*/  ISETP.GE.AND P1, PT, R45, R0, PT ;  /* 0x000000002d00720c */ /* 0x000fc40003f26270 */
[----:B----4-:R-:W-:Y:S02]  /*9610*/  FSEL R139, R139, -INF , !P6 ;  /* 0xff8000008b8b7808 */ /* 0x010fe40007000000 */
[----:B--2---:R-:W-:-:S03]  /*9620*/  FSEL R51, R5, -INF , !P5 ;  /* 0xff80000005337808 */ /* 0x004fc60006800000 */
[----:B------:R-:W2:Y:S01]  /*9630*/  MUFU.TANH R8, R8 ;  /* 0x0000000800087308 */ /* 0x000ea20000002400 */
[----:B-1----:R-:W-:Y:S02]  /*9640*/  FSEL R49, R6, -INF , !P3 ;  /* 0xff80000006317808 */ /* 0x002fe40005800000 */
[----:B---3--:R-:W-:Y:S02]  /*9650*/  FSEL R47, R7, -INF , !P2 ;  /* 0xff800000072f7808 */ /* 0x008fe40005000000 */
[----:B--2---:R-:W-:Y:S01]  /*9660*/  FSEL R45, R8, -INF , !P1 ;  /* 0xff800000082d7808 */ /* 0x004fe20004800000 */
        /* <DEDUP_REMOVED lines=61> */
.L_x_3512:
[----:B------:R-:W-:-:S04]  /*9a40*/  ULEA UR5, -UR6, URZ, 0x7 ;  /* 0x0000003f06057291 */ /* 0x000fc8000f8e393f */
[----:B------:R-:W-:Y:S02]  /*9a50*/  USHF.R.S32.HI UR4, URZ, 0x1f, UR5 ;  /* 0x0000001f3f047899 */ /* 0x000fe40008011405 */
[----:B------:R-:W-:-:S04]  /*9a60*/  MOV R6, UR5 ;  /* 0x0000000500067c02 */ /* 0x000fc80008000f00 */
[----:B------:R-:W-:Y:S02]  /*9a70*/  MOV R0, UR4 ;  /* 0x0000000400007c02 */ /* 0x000fe40008000f00 */
.L_x_3513:
        /* <DEDUP_REMOVED lines=42> */
.L_x_3511:
[----:B-1----:R-:W-:Y:S01]  /*9d20*/  FMNMX.FTZ R5, R132, R12, !PT ;  /* 0x0000000c84057209 */ /* 0x002fe20007810000 */
        /* <DEDUP_REMOVED lines=93> */
[--C-:B------:R-:W-:Y:S02]  /*a300*/  FFMA.FTZ R39, R17, c[0x0][0x23c], -R46.reuse ;  /* 0x00008f0011277a23 */ /* 0x100fe4000001082e */
[----:B------:R-:W-:Y:S01]  /*a310*/  FMUL.FTZ R44, R4, c[0x0][0x23c] ;  /* 0x00008f00042c7a20 */ /* 0x000fe20000410000 */
[----:B------:R-:W2:Y:S01]  /*a320*/  LDSM.16.MT88.4 R16, [R217+0xc000] ;  /* 0x00c00000d910783b */ /* 0x000ea20000004200 */
[----:B------:R-:W-:Y:S01]  /*a330*/  FMUL.FTZ R3, R6, c[0x0][0x23c] ;  /* 0x00008f0006037a20 */ /* 0x000fe20000410000 */
[----:B------:R-:W3:Y:S01]  /*a340*/  MUFU.EX2 R31, R31 ;  /* 0x0000001f001f7308 */ /* 0x000ee20000000800 */
[--C-:B------:R-:W-:Y:S02]  /*a350*/  FFMA.FTZ R56, R22, c[0x0][0x23c], -R59.reuse ;  /* 0x00008f0016387a23 */ /* 0x100fe4000001083b */
[----:B------:R-:W-:Y:S02]  /*a360*/  FFMA.FTZ R61, R20, c[0x0][0x23c], -R59 ;  /* 0x00008f00143d7a23 */ /* 0x000fe4000001083b */
[----:B------:R-:W-:-:S02]  /*a370*/  FFMA.FTZ R65, R23, c[0x0][0x23c], -R46 ;  /* 0x00008f0017417a23 */ /* 0x000fc4000001082e */
[--C-:B------:R-:W-:Y:S01]  /*a380*/  FFMA.FTZ R63, R21, c[0x0][0x23c], -R46.reuse ;  /* 0x00008f00153f7a23 */ /* 0x100fe2000001082e */
[----:B------:R-:W4:Y:S01]  /*a390*/  MUFU.EX2 R30, R30 ;  /* 0x0000001e001e7308 */ /* 0x000f220000000800 */
[----:B------:R-:W-:Y:S01]  /*a3a0*/  LDSM.16.MT88.4 R20, [R218+0xc800] ;  /* 0x00c80000da14783b */ /* 0x000fe20000004200 */
[--C-:B------:R-:W-:Y:S02]  /*a3b0*/  FFMA.FTZ R48, R48, c[0x0][0x23c], -R59.reuse ;  /* 0x00008f0030307a23 */ /* 0x100fe4000001083b */
[--C-:B------:R-:W-:Y:S02]  /*a3c0*/  FFMA.FTZ R57, R24, c[0x0][0x23c], -R59.reuse ;  /* 0x00008f0018397a23 */ /* 0x100fe4000001083b */
[--C-:B------:R-:W-:Y:S02]  /*a3d0*/  FFMA.FTZ R64, R25, c[0x0][0x23c], -R46.reuse ;  /* 0x00008f0019407a23 */ /* 0x100fe4000001082e */
[----:B------:R-:W-:Y:S01]  /*a3e0*/  MUFU.EX2 R28, R28 ;  /* 0x0000001c001c7308 */ /* 0x000fe20000000800 */
[----:B---3--:R-:W-:Y:S01]  /*a3f0*/  F2FP.PACK_AB R4, R31, R36 ;  /* 0x000000241f04723e */ /* 0x008fe200000000ff */
[----:B------:R-:W-:Y:S01]  /*a400*/  FFMA.FTZ R66, R33, c[0x0][0x23c], -R46 ;  /* 0x00008f0021427a23 */ /* 0x000fe2000001082e */
[----:B------:R-:W-:Y:S01]  /*a410*/  LDSM.16.MT88.4 R24, [R220+0xc800] ;  /* 0x00c80000dc18783b */ /* 0x000fe20000004200 */
[----:B------:R-:W-:-:S02]  /*a420*/  FFMA.FTZ R67, R34, c[0x0][0x23c], -R59 ;  /* 0x00008f0022437a23 */ /* 0x000fc4000001083b */
[--C-:B------:R-:W-:Y:S02]  /*a430*/  FFMA.FTZ R132, R32, c[0x0][0x23c], -R59.reuse ;  /* 0x00008f0020847a23 */ /* 0x100fe4000001083b */
[----:B------:R-:W3:Y:S01]  /*a440*/  MUFU.EX2 R2, R2 ;  /* 0x0000000200027308 */ /* 0x000ee20000000800 */
[----:B----4-:R-:W-:Y:S01]  /*a450*/  F2FP.PACK_AB R6, R29, R30 ;  /* 0x0000001e1d06723e */ /* 0x010fe200000000ff */
[----:B------:R-:W-:Y:S01]  /*a460*/  LDSM.16.MT88.4 R32, [R217+0x10800] ;  /* 0x01080000d920783b */ /* 0x000fe20000004200 */
        /* <DEDUP_REMOVED lines=11> */
[----:B------:R-:W-:Y:S01]  /*a520*/  FFMA.FTZ R135, R135, c[0x0][0x23c], -R46 ;  /* 0x00008f0087877a23 */ /* 0x000fe2000001082e */
[----:B------:R-:W-:Y:S01]  /*a530*/  LDSM.16.MT88.4 R52, [R217+0x11000] ;  /* 0x01100000d934783b */ /* 0x000fe20000004200 */
[----:B------:R-:W-:-:S02]  /*a540*/  FFMA.FTZ R149, R152, c[0x0][0x23c], -R59 ;  /* 0x00008f0098957a23 */ /* 0x000fc4000001083b */
[----:B------:R-:W3:Y:S01]  /*a550*/  MUFU.EX2 R44, R44 ;  /* 0x0000002c002c7308 */ /* 0x000ee20000000800 */
[--C-:B------:R-:W-:Y:S02]  /*a560*/  FFMA.FTZ R152, R173, c[0x0][0x23c], -R46.reuse ;  /* 0x00008f00ad987a23 */ /* 0x100fe4000001082e */
[--C-:B------:R-:W-:Y:S02]  /*a570*/  FFMA.FTZ R157, R157, c[0x0][0x23c], -R46.reuse ;  /* 0x00008f009d9d7a23 */ /* 0x100fe4000001082e */
[--C-:B------:R-:W-:Y:S02]  /*a580*/  FFMA.FTZ R154, R171, c[0x0][0x23c], -R46.reuse ;  /* 0x00008f00ab9a7a23 */ /* 0x100fe4000001082e */
[----:B------:R-:W-:Y:S01]  /*a590*/  FFMA.FTZ R161, R161, c[0x0][0x23c], -R46 ;  /* 0x00008f00a1a17a23 */ /* 0x000fe2000001082e */
        /* <DEDUP_REMOVED lines=118> */
[--C-:B------:R-:W-:Y:S01]  /*ad00*/  FFMA.FTZ R146, R146, c[0x0][0x23c], -R59.reuse ;  /* 0x00008f0092927a23 */ /* 0x100fe2000001083b */
[----:B-----5:R-:W-:Y:S01]  /*ad10*/  F2FP.PACK_AB R5, R65, R64 ;  /* 0x000000404105723e */ /* 0x020fe200000000ff */
[----:B------:R-:W-:Y:S01]  /*ad20*/  FFMA.FTZ R142, R142, c[0x0][0x23c], -R59 ;  /* 0x00008f008e8e7a23 */ /* 0x000fe2000001083b */
[----:B------:R-:W-:Y:S01]  /*ad30*/  F2FP.PACK_AB R6, R61, R56 ;  /* 0x000000383d06723e */ /* 0x000fe200000000ff */
[--C-:B------:R-:W-:Y:S01]  /*ad40*/  FFMA.FTZ R143, R143, c[0x0][0x23c], -R46.reuse ;  /* 0x00008f008f8f7a23 */ /* 0x100fe2000001082e */
[----:B------:R-:W-:Y:S01]  /*ad50*/  F2FP.PACK_AB R7, R66, R63 ;  /* 0x0000003f4207723e */ /* 0x000fe200000000ff */
[----:B------:R-:W-:Y:S01]  /*ad60*/  MUFU.EX2 R150, R150 ;  /* 0x0000009600967308 */ /* 0x000fe20000000800 */
[----:B------:R-:W-:-:S02]  /*ad70*/  FFMA.FTZ R141, R141, c[0x0][0x23c], -R46 ;  /* 0x00008f008d8d7a23 */ /* 0x000fc4000001082e */
[----:B------:R-:W-:Y:S02]  /*ad80*/  FFMA.FTZ R139, R139, c[0x0][0x23c], -R46 ;  /* 0x00008f008b8b7a23 */ /* 0x000fe4000001082e */
[----:B------:R-:W-:Y:S01]  /*ad90*/  FFMA.FTZ R36, R245, R44, R36 ;  /* 0x0000002cf5247223 */ /* 0x000fe20000010024 */
[C---:B------:R-:W-:Y:S01]  /*ada0*/  HMMA.16816.F32 R120, R4.reuse, R20, R120 ;  /* 0x000000140478723c */ /* 0x040fe20000001878 */
[----:B------:R-:W-:Y:S01]  /*adb0*/  FFMA.FTZ R3, R243, R3, R28 ;  /* 0x00000003f3037223 */ /* 0x000fe2000001001c */
        /* <DEDUP_REMOVED lines=24> */
[----:B------:R-:W1:Y:S01]  /*af40*/  MUFU.EX2 R161, R161 ;  /* 0x000000a100a17308 */ /* 0x000e620000000800 */
[----:B------:R-:W-:-:S04]  /*af50*/  FADD.FTZ R3, R67, R0 ;  /* 0x0000000043037221 */ /* 0x000fc80000010000 */
[----:B------:R-:W-:Y:S01]  /*af60*/  FADD.FTZ R3, R132, R3 ;  /* 0x0000000384037221 */ /* 0x000fe20000010000 */
        /* <DEDUP_REMOVED lines=54> */
[C---:B------:R-:W-:Y:S08]  /*b2d0*/  HMMA.16816.F32 R128, R4.reuse, R24, R128 ;  /* 0x000000180480723c */ /* 0x040ff00000001880 */
[C---:B------:R-:W-:Y:S01]  /*b2e0*/  HMMA.16816.F32 R124, R4.reuse, R26, R124 ;  /* 0x0000001a047c723c */ /* 0x040fe2000000187c */
[----:B------:R-:W1:Y:S07]  /*b2f0*/  LDSM.16.MT88.4 R24, [R220+0xd800] ;  /* 0x00d80000dc18783b */ /* 0x000e6e0000004200 */
[C---:B-----5:R-:W-:Y:S08]  /*b300*/  HMMA.16816.F32 R96, R4.reuse, R20, R96 ;  /* 0x000000140460723c */ /* 0x060ff00000001860 */
[C---:B------:R-:W-:Y:S01]  /*b310*/  HMMA.16816.F32 R92, R4.reuse, R22, R92 ;  /* 0x00000016045c723c */ /* 0x040fe2000000185c */
[----:B------:R-:W5:Y:S07]  /*b320*/  LDSM.16.MT88.4 R20, [R220+0x11800] ;  /* 0x01180000dc14783b */ /* 0x000f6e0000004200 */
[C---:B------:R-:W-:Y:S01]  /*b330*/  HMMA.16816.F32 R84, R4.reuse, R42, R84 ;  /* 0x0000002a0454723c */ /* 0x040fe20000001854 */
[----:B------:R-:W1:Y:S07]  /*b340*/  LDSM.16.MT88.4 R40, [R217+0x11800] ;  /* 0x01180000d928783b */ /* 0x000e6e0000004200 */
[C---:B------:R-:W-:Y:S08]  /*b350*/  HMMA.16816.F32 R72, R4.reuse, R32, R72 ;  /* 0x000000200448723c */ /* 0x040ff00000001848 */
        /* <DEDUP_REMOVED lines=23> */
[C---:B------:R-:W-:Y:S07]  /*b4d0*/  HMMA.16816.F32 R88, R4.reuse, R52, R88 ;  /* 0x000000340458723c */ /* 0x040fee0000001858 */
[--C-:B------:R-:W-:Y:S01]  /*b4e0*/  FFMA.FTZ R52, R165, c[0x0][0x23c], -R46.reuse ;  /* 0x00008f00a5347a23 */ /* 0x100fe2000001082e */
[----:B------:R-:W-:Y:S01]  /*b4f0*/  HMMA.16816.F32 R128, R4, R24, R128 ;  /* 0x000000180480723c */ /* 0x000fe20000001880 */
[----:B------:R-:W-:-:S02]  /*b500*/  FFMA.FTZ R53, R163, c[0x0][0x23c], -R46 ;  /* 0x00008f00a3357a23 */ /* 0x000fc4000001082e */
[--C-:B------:R-:W-:Y:S02]  /*b510*/  FFMA.FTZ R163, R156, c[0x0][0x23c], -R59.reuse ;  /* 0x00008f009ca37a23 */ /* 0x100fe4000001083b */
[----:B------:R-:W-:Y:S01]  /*b520*/  MUFU.EX2 R52, R52 ;  /* 0x0000003400347308 */ /* 0x000fe20000000800 */
[--C-:B------:R-:W-:Y:S02]  /*b530*/  FFMA.FTZ R156, R159, c[0x0][0x23c], -R46.reuse ;  /* 0x00008f009f9c7a23 */ /* 0x100fe4000001082e */
[C---:B------:R-:W-:Y:S01]  /*b540*/  HMMA.16816.F32 R124, R4.reuse, R26, R124 ;  /* 0x0000001a047c723c */ /* 0x040fe2000000187c */
[----:B------:R-:W1:Y:S01]  /*b550*/  LDSM.16.MT88.4 R24, [R220+0xe000] ;  /* 0x00e00000dc18783b */ /* 0x000e620000004200 */
        /* <DEDUP_REMOVED lines=19> */
[C---:B---3--:R-:W-:Y:S05]  /*b690*/  HMMA.16816.F32 R72, R4.reuse, R32, R72 ;  /* 0x000000200448723c */ /* 0x048fea0000001848 */
[----:B------:R-:W3:Y:S03]  /*b6a0*/  MUFU.EX2 R160, R160 ;  /* 0x000000a000a07308 */ /* 0x000ee60000000800 */
[----:B------:R-:W-:Y:S01]  /*b6b0*/  HMMA.16816.F32 R68, R4, R34, R68 ;  /* 0x000000220444723c */ /* 0x000fe20000001844 */
[----:B------:R-:W4:Y:S04]  /*b6c0*/  LDSM.16.MT88.4 R32, [R218+0x12000] ;  /* 0x01200000da20783b */ /* 0x000f280000004200 */
        /* <DEDUP_REMOVED lines=21> */
[----:B---3--:R-:W-:-:S04]  /*b820*/  FADD.FTZ R3, R160, R3 ;  /* 0x00000003a0037221 */ /* 0x008fc80000010000 */
[----:B-1----:R-:W-:Y:S01]  /*b830*/  FADD.FTZ R0, R140, R3 ;  /* 0x000000038c007221 */ /* 0x002fe20000010000 */
[----:B------:R-:W-:Y:S01]  /*b840*/  HMMA.16816.F32 R108, R4, R14, R108 ;  /* 0x0000000e046c723c */ /* 0x000fe2000000186c */
[----:B------:R-:W1:Y:S02]  /*b850*/  LDSM.16.MT88.4 R12, [R216+0x12000] ;  /* 0x01200000d80c783b */ /* 0x000e640000004200 */
[----:B------:R-:W-:-:S04]  /*b860*/  FADD.FTZ R0, R143, R0 ;  /* 0x000000008f007221 */ /* 0x000fc80000010000 */
[----:B------:R-:W-:Y:S01]  /*b870*/  FADD.FTZ R3, R141, R0 ;  /* 0x000000008d037221 */ /* 0x000fe20000010000 */
[C---:B----4-:R-:W-:Y:S08]  /*b880*/  HMMA.16816.F32 R104, R4.reuse, R8, R104 ;  /* 0x000000080468723c */ /* 0x050ff00000001868 */
[C---:B------:R-:W-:Y:S01]  /*b890*/  HMMA.16816.F32 R100, R4.reuse, R10, R100 ;  /* 0x0000000a0464723c */ /* 0x040fe20000001864 */
[----:B------:R-:W3:Y:S07]  /*b8a0*/  LDSM.16.MT88.4 R8, [R218+0xe800] ;  /* 0x00e80000da08783b */ /* 0x000eee0000004200 */
[C---:B------:R-:W-:Y:S08]  /*b8b0*/  HMMA.16816.F32 R128, R4.reuse, R24, R128 ;  /* 0x000000180480723c */ /* 0x040ff00000001880 */
        /* <DEDUP_REMOVED lines=127> */
.L_x_3508:
        /* <DEDUP_REMOVED lines=13> */
.L_x_3518:
        /* <DEDUP_REMOVED lines=65> */
.L_x_3515:
        /* <DEDUP_REMOVED lines=37> */
[----:B------:R-:W1:Y:S08]  /*c7e0*/  LDSM.16.M88.4 R140, [R225+0x4000] ;  /* 0x00400000e18c783b */ /* 0x000e700000000200 */
        /* <DEDUP_REMOVED lines=33> */
[----:B------:R-:W1:Y:S01]  /*ca00*/  LDSM.16.M88.4 R164, [R219+0x4000] ;  /* 0x00400000dba4783b */ /* 0x000e620000000200 */
        /* <DEDUP_REMOVED lines=250> */
[----:B---3--:R-:W-:Y:S07]  /*d9b0*/  FMUL.FTZ R132, R24, c[0x0][0x2ec] ;  /* 0x0000bb0018847a20 */ /* 0x008fee0000410000 */
        /* <DEDUP_REMOVED lines=10> */
[----:B------:R1:W1:Y:S01]  /*da60*/  MUFU.TANH R161, R134 ;  /* 0x0000008600a17308 */ /* 0x0002620000002400 */
[----:B---3--:R-:W-:Y:S09]  /*da70*/  FMUL.FTZ R132, R31, c[0x0][0x2ec] ;  /* 0x0000bb001f847a20 */ /* 0x008ff20000410000 */
        /* <DEDUP_REMOVED lines=38> */
[----:B------:R-:W-:-:S05]  /*dce0*/  @!P0 BRA `(.L_x_3517) ;  /* 0x000003b000008947 */ /* 0x000fca0003800000 */
        /* <DEDUP_REMOVED lines=59> */
.L_x_3517:
        /* <DEDUP_REMOVED lines=38> */
.L_x_3516:
        /* <DEDUP_REMOVED lines=78> */
[----:B------:R-:W-:Y:S01]  /*e7e0*/  FADD.FTZ R5, -R3, R0 ;  /* 0x0000000003057221 */ /* 0x000fe20000010100 */
[----:B--2---:R-:W-:Y:S03]  /*e7f0*/  FMNMX.FTZ R132, R11, R132, !PT ;  /* 0x000000840b847209 */ /* 0x004fe60007810000 */
[----:B------:R-:W-:Y:S01]  /*e800*/  FMUL.FTZ R0, R5, c[0x0][0x23c] ;  /* 0x00008f0005007a20 */ /* 0x000fe20000410000 */
[C---:B------:R-:W-:Y:S01]  /*e810*/  FSETP.NEU.FTZ.AND P1, PT, R132.reuse, -INF , PT ;  /* 0xff8000008400780b */ /* 0x040fe20003f3d000 */
[C---:B------:R-:W-:Y:S02]  /*e820*/  FMUL.FTZ R145, R132.reuse, c[0x0][0x23c] ;  /* 0x00008f0084917a20 */ /* 0x040fe40000410000 */
[----:B------:R-:W-:Y:S02]  /*e830*/  FADD.FTZ R2, -R132, R135 ;  /* 0x0000008784027221 */ /* 0x000fe40000010100 */
[----:B------:R-:W1:Y:S01]  /*e840*/  MUFU.EX2 R0, R0 ;  /* 0x0000000000007308 */ /* 0x000e620000000800 */
[----:B------:R-:W-:Y:S02]  /*e850*/  MOV R135, R132 ;  /* 0x0000008400877202 */ /* 0x000fe40000000f00 */
[----:B------:R-:W-:Y:S01]  /*e860*/  FSEL R145, R145, RZ, P1 ;  /* 0x000000ff91917208 */ /* 0x000fe20000800000 */
[----:B------:R-:W-:Y:S01]  /*e870*/  FMUL.FTZ R6, R2, c[0x0][0x23c] ;  /* 0x00008f0002067a20 */ /* 0x000fe20000410000 */
[C---:B------:R-:W-:Y:S03]  /*e880*/  FSETP.NEU.FTZ.AND P1, PT, R3.reuse, -INF , PT ;  /* 0xff8000000300780b */ /* 0x040fe60003f3d000 */
[--C-:B------:R-:W-:Y:S02]  /*e890*/  FFMA.FTZ R143, R144, c[0x0][0x23c], -R145.reuse ;  /* 0x00008f00908f7a23 */ /* 0x100fe40000010891 */
[----:B------:R-:W-:Y:S01]  /*e8a0*/  FMUL.FTZ R144, R3, c[0x0][0x23c] ;  /* 0x00008f0003907a20 */ /* 0x000fe20000410000 */
[----:B------:R-:W2:Y:S01]  /*e8b0*/  MUFU.EX2 R2, R6 ;  /* 0x0000000600027308 */ /* 0x000ea20000000800 */
[--C-:B------:R-:W-:Y:S02]  /*e8c0*/  FFMA.FTZ R141, R8, c[0x0][0x23c], -R145.reuse ;  /* 0x00008f00088d7a23 */ /* 0x100fe40000010891 */
[--C-:B------:R-:W-:Y:S01]  /*e8d0*/  FFMA.FTZ R142, R152, c[0x0][0x23c], -R145.reuse ;  /* 0x00008f00988e7a23 */ /* 0x100fe20000010891 */
[----:B------:R-:W-:Y:S01]  /*e8e0*/  FSEL R144, R144, RZ, P1 ;  /* 0x000000ff90907208 */ /* 0x000fe20000800000 */
[--C-:B------:R-:W-:Y:S01]  /*e8f0*/  FFMA.FTZ R140, R148, c[0x0][0x23c], -R145.reuse ;  /* 0x00008f00948c7a23 */ /* 0x100fe20000010891 */
[----:B------:R-:W-:Y:S01]  /*e900*/  ISETP.GT.AND P1, PT, R232, R229, PT ;  /* 0x000000e5e800720c */ /* 0x000fe20003f24270 */
[--C-:B------:R-:W-:Y:S02]  /*e910*/  FFMA.FTZ R146, R146, c[0x0][0x23c], -R145.reuse ;  /* 0x00008f0092927a23 */ /* 0x100fe40000010891 */
[--C-:B------:R-:W-:Y:S01]  /*e920*/  FFMA.FTZ R137, R10, c[0x0][0x23c], -R144.reuse ;  /* 0x00008f000a897a23 */ /* 0x100fe20000010890 */
[----:B------:R-:W-:Y:S01]  /*e930*/  MUFU.EX2 R143, R143 ;  /* 0x0000008f008f7308 */ /* 0x000fe20000000800 */
[--C-:B------:R-:W-:Y:S02]  /*e940*/  FFMA.FTZ R136, R9, c[0x0][0x23c], -R144.reuse ;  /* 0x00008f0009887a23 */ /* 0x100fe40000010890 */
[--C-:B------:R-:W-:Y:S02]  /*e950*/  FFMA.FTZ R139, R172, c[0x0][0x23c], -R144.reuse ;  /* 0x00008f00ac8b7a23 */ /* 0x100fe40000010890 */
[--C-:B------:R-:W-:Y:S02]  /*e960*/  FFMA.FTZ R138, R168, c[0x0][0x23c], -R144.reuse ;  /* 0x00008f00a88a7a23 */ /* 0x100fe40000010890 */
[C---:B-1----:R-:W-:Y:S02]  /*e970*/  FMUL.FTZ R7, R0.reuse, R131 ;  /* 0x0000008300077220 */ /* 0x042fe40000410000 */
[C---:B------:R-:W-:Y:S01]  /*e980*/  FMUL.FTZ R10, R0.reuse, R126 ;  /* 0x0000007e000a7220 */ /* 0x040fe20000410000 */
[----:B------:R-:W-:Y:S01]  /*e990*/  MUFU.EX2 R136, R136 ;  /* 0x0000008800887308 */ /* 0x000fe20000000800 */
[C---:B------:R-:W-:Y:S02]  /*e9a0*/  FMUL.FTZ R11, R0.reuse, R127 ;  /* 0x0000007f000b7220 */ /* 0x040fe40000410000 */
[----:B------:R-:W-:Y:S02]  /*e9b0*/  FMUL.FTZ R18, R0, R118 ;  /* 0x0000007600127220 */ /* 0x000fe40000410000 */
[C---:B--2---:R-:W-:Y:S02]  /*e9c0*/  FMUL.FTZ R4, R2.reuse, R128 ;  /* 0x0000008002047220 */ /* 0x044fe40000410000 */
[----:B------:R-:W-:Y:S02]  /*e9d0*/  FMUL.FTZ R5, R2, R129 ;  /* 0x0000008102057220 */ /* 0x000fe40000410000 */
[----:B------:R-:W-:Y:S01]  /*e9e0*/  FMUL.FTZ R6, R0, R130 ;  /* 0x0000008200067220 */ /* 0x000fe20000410000 */
[----:B------:R-:W1:Y:S01]  /*e9f0*/  MUFU.EX2 R142, R142 ;  /* 0x0000008e008e7308 */ /* 0x000e620000000800 */
[C---:B------:R-:W-:Y:S02]  /*ea00*/  FMUL.FTZ R8, R2.reuse, R124 ;  /* 0x0000007c02087220 */ /* 0x040fe40000410000 */
[C---:B------:R-:W-:Y:S02]  /*ea10*/  FMUL.FTZ R9, R2.reuse, R125 ;  /* 0x0000007d02097220 */ /* 0x040fe40000410000 */
[C---:B------:R-:W-:Y:S01]  /*ea20*/  FMUL.FTZ R16, R2.reuse, R116 ;  /* 0x0000007402107220 */ /* 0x040fe20000410000 */
[----:B------:R-:W-:Y:S01]  /*ea30*/  LDSM.16.MT88.4 R124, [R220+0xf800] ;  /* 0x00f80000dc7c783b */ /* 0x000fe20000004200 */
[----:B------:R-:W-:Y:S02]  /*ea40*/  FMUL.FTZ R17, R2, R117 ;  /* 0x0000007502117220 */ /* 0x000fe40000410000 */
[----:B------:R-:W-:Y:S01]  /*ea50*/  FMUL.FTZ R19, R0, R119 ;  /* 0x0000007700137220 */ /* 0x000fe20000410000 */
[----:B------:R-:W-:Y:S01]  /*ea60*/  MUFU.EX2 R139, R139 ;  /* 0x0000008b008b7308 */ /* 0x000fe20000000800 */
[C---:B------:R-:W-:Y:S02]  /*ea70*/  FMUL.FTZ R24, R2.reuse, R108 ;  /* 0x0000006c02187220 */ /* 0x040fe40000410000 */
        /* <DEDUP_REMOVED lines=19> */
[C---:B------:R-:W-:Y:S01]  /*ebb0*/  FMUL.FTZ R50, R0.reuse, R86 ;  /* 0x0000005600327220 */ /* 0x040fe20000410000 */
[----:B------:R-:W1:Y:S01]  /*ebc0*/  MUFU.EX2 R140, R140 ;  /* 0x0000008c008c7308 */ /* 0x000e620000000800 */
[----:B------:R-:W-:Y:S01]  /*ebd0*/  LDSM.16.MT88.4 R92, [R217+0x11000] ;  /* 0x01100000d95c783b */ /* 0x000fe20000004200 */
[----:B------:R-:W-:Y:S01]  /*ebe0*/  FMUL.FTZ R51, R0, R87 ;  /* 0x0000005700337220 */ /* 0x000fe20000410000 */
[----:B--2---:R-:W-:Y:S01]  /*ebf0*/  F2FP.PACK_AB R129, R138, R139 ;  /* 0x0000008b8a81723e */ /* 0x004fe200000000ff */
[C---:B------:R-:W-:Y:S02]  /*ec00*/  FMUL.FTZ R56, R2.reuse, R76 ;  /* 0x0000004c02387220 */ /* 0x040fe40000410000 */
[----:B------:R-:W-:Y:S03]  /*ec10*/  FMUL.FTZ R57, R2, R77 ;  /* 0x0000004d02397220 */ /* 0x000fe60000410000 */
[----:B------:R-:W2:Y:S01]  /*ec20*/  LDSM.16.MT88.4 R84, [R216+0x10000] ;  /* 0x01000000d854783b */ /* 0x000ea20000004200 */
[----:B------:R-:W3:Y:S01]  /*ec30*/  MUFU.EX2 R137, R137 ;  /* 0x0000008900897308 */ /* 0x000ee20000000800 */
[C---:B------:R-:W-:Y:S02]  /*ec40*/  FMUL.FTZ R58, R0.reuse, R78 ;  /* 0x0000004e003a7220 */ /* 0x040fe40000410000 */
[----:B------:R-:W-:Y:S02]  /*ec50*/  FMUL.FTZ R59, R0, R79 ;  /* 0x0000004f003b7220 */ /* 0x000fe40000410000 */
[C---:B------:R-:W-:Y:S02]  /*ec60*/  FMUL.FTZ R64, R2.reuse, R68 ;  /* 0x0000004402407220 */ /* 0x040fe40000410000 */
[----:B------:R-:W4:Y:S01]  /*ec70*/  LDSM.16.MT88.4 R76, [R220+0xc800] ;  /* 0x00c80000dc4c783b */ /* 0x000f220000004200 */
[----:B------:R-:W-:Y:S02]  /*ec80*/  FMUL.FTZ R65, R2, R69 ;  /* 0x0000004502417220 */ /* 0x000fe40000410000 */
[C---:B------:R-:W-:Y:S01]  /*ec90*/  FMUL.FTZ R66, R0.reuse, R70 ;  /* 0x0000004600427220 */ /* 0x040fe20000410000 */
[----:B------:R-:W-:Y:S01]  /*eca0*/  MUFU.EX2 R146, R146 ;  /* 0x0000009200927308 */ /* 0x000fe20000000800 */
[----:B------:R-:W-:Y:S01]  /*ecb0*/  FMUL.FTZ R67, R0, R71 ;  /* 0x0000004700437220 */ /* 0x000fe20000410000 */
[----:B-1----:R-:W-:Y:S01]  /*ecc0*/  F2FP.PACK_AB R130, R140, R141 ;  /* 0x0000008d8c82723e */ /* 0x002fe200000000ff */
[--C-:B------:R-:W-:Y:S02]  /*ecd0*/  FFMA.FTZ R148, R151, c[0x0][0x23c], -R144.reuse ;  /* 0x00008f0097947a23 */ /* 0x100fe40000010890 */
[--C-:B------:R-:W-:Y:S02]  /*ece0*/  FFMA.FTZ R149, R149, c[0x0][0x23c], -R144.reuse ;  /* 0x00008f0095957a23 */ /* 0x100fe40000010890 */
[--C-:B------:R-:W-:Y:S03]  /*ecf0*/  FFMA.FTZ R151, R175, c[0x0][0x23c], -R145.reuse ;  /* 0x00008f00af977a23 */ /* 0x100fe60000010891 */
[----:B------:R-:W-:Y:S01]  /*ed00*/  MUFU.EX2 R148, R148 ;  /* 0x0000009400947308 */ /* 0x000fe20000000800 */
[--C-:B------:R-:W-:Y:S01]  /*ed10*/  FFMA.FTZ R152, R173, c[0x0][0x23c], -R144.reuse ;  /* 0x00008f00ad987a23 */ /* 0x100fe20000010890 */
[----:B---3--:R-:W-:Y:S01]  /*ed20*/  F2FP.PACK_AB R131, R136, R137 ;  /* 0x000000898883723e */ /* 0x008fe200000000ff */
[--C-:B------:R-:W-:Y:S02]  /*ed30*/  FFMA.FTZ R154, R154, c[0x0][0x23c], -R145.reuse ;  /* 0x00008f009a9a7a23 */ /* 0x100fe40000010891 */
[--C-:B------:R-:W-:Y:S02]  /*ed40*/  FFMA.FTZ R155, R155, c[0x0][0x23c], -R145.reuse ;  /* 0x00008f009b9b7a23 */ /* 0x100fe40000010891 */
[--C-:B------:R-:W-:Y:S02]  /*ed50*/  FFMA.FTZ R157, R157, c[0x0][0x23c], -R144.reuse ;  /* 0x00008f009d9d7a23 */ /* 0x100fe40000010890 */
[C---:B------:R-:W-:Y:S01]  /*ed60*/  HMMA.16816.F32 R4, R128.reuse, R12, R4 ;  /* 0x0000000c8004723c */ /* 0x040fe20000001804 */
[----:B------:R-:W1:Y:S04]  /*ed70*/  MUFU.EX2 R149, R149 ;  /* 0x0000009500957308 */ /* 0x000e680000000800 */
        /* <DEDUP_REMOVED lines=11> */
[----:B-1----:R-:W-:Y:S01]  /*ee30*/  F2FP.PACK_AB R71, R149, R148 ;  /* 0x000000949547723e */ /* 0x002fe200000000ff */
        /* <DEDUP_REMOVED lines=35> */
[--C-:B------:R-:W-:Y:S01]  /*f070*/  FFMA.FTZ R147, R150, c[0x0][0x23c], -R145.reuse ;  /* 0x00008f0096937a23 */ /* 0x100fe20000010891 */
[----:B------:R-:W1:Y:S01]  /*f080*/  MUFU.EX2 R105, R105 ;  /* 0x0000006900697308 */ /* 0x000e620000000800 */
[C---:B------:R-:W-:Y:S04]  /*f090*/  FMUL.FTZ R38, R0.reuse, R98 ;  /* 0x0000006200267220 */ /* 0x040fe80000410000 */
[----:B------:R-:W-:Y:S02]  /*f0a0*/  FMUL.FTZ R39, R0, R99 ;  /* 0x0000006300277220 */ /* 0x000fe40000410000 */
[----:B------:R-:W-:Y:S01]  /*f0b0*/  LDSM.16.MT88.4 R96, [R216+0x11000] ;  /* 0x01100000d860783b */ /* 0x000fe20000004200 */
[--C-:B------:R-:W-:Y:S02]  /*f0c0*/  FFMA.FTZ R150, R153, c[0x0][0x23c], -R145.reuse ;  /* 0x00008f0099967a23 */ /* 0x100fe40000010891 */
[----:B------:R-:W-:Y:S01]  /*f0d0*/  MUFU.EX2 R160, R160 ;  /* 0x000000a000a07308 */ /* 0x000fe20000000800 */
[--C-:B------:R-:W-:Y:S01]  /*f0e0*/  FFMA.FTZ R153, R171, c[0x0][0x23c], -R144.reuse ;  /* 0x00008f00ab997a23 */ /* 0x100fe20000010890 */
[C---:B------:R-:W-:Y:S03]  /*f0f0*/  HMMA.16816.F32 R36, R128.reuse, R44, R36 ;  /* 0x0000002c8024723c */ /* 0x040fe60000001824 */
[--C-:B------:R-:W-:Y:S02]  /*f100*/  FFMA.FTZ R156, R169, c[0x0][0x23c], -R144.reuse ;  /* 0x00008f00a99c7a23 */ /* 0x100fe40000010890 */
[--C-:B------:R-:W-:Y:S02]  /*f110*/  FFMA.FTZ R163, R174, c[0x0][0x23c], -R145.reuse ;  /* 0x00008f00aea37a23 */ /* 0x100fe40000010891 */
[C---:B------:R-:W-:Y:S01]  /*f120*/  FMUL.FTZ R44, R2.reuse, R88 ;  /* 0x00000058022c7220 */ /* 0x040fe20000410000 */
[C---:B------:R-:W-:Y:S01]  /*f130*/  HMMA.16816.F32 R40, R128.reuse, R46, R40 ;  /* 0x0000002e8028723c */ /* 0x040fe20000001828 */
[----:B------:R-:W3:Y:S03]  /*f140*/  MUFU.EX2 R107, R107 ;  /* 0x0000006b006b7308 */ /* 0x000ee60000000800 */
[----:B------:R-:W-:Y:S01]  /*f150*/  FMUL.FTZ R45, R2, R89 ;  /* 0x00000059022d7220 */ /* 0x000fe20000410000 */
[----:B-1----:R-:W-:Y:S01]  /*f160*/  F2FP.PACK_AB R68, R105, R104 ;  /* 0x000000686944723e */ /* 0x002fe200000000ff */
[--C-:B------:R-:W-:Y:S02]  /*f170*/  FFMA.FTZ R167, R170, c[0x0][0x23c], -R145.reuse ;  /* 0x00008f00aaa77a23 */ /* 0x100fe40000010891 */
[C---:B------:R-:W-:Y:S03]  /*f180*/  FMUL.FTZ R46, R0.reuse, R90 ;  /* 0x0000005a002e7220 */ /* 0x040fe60000410000 */
[----:B------:R-:W1:Y:S01]  /*f190*/  MUFU.EX2 R147, R147 ;  /* 0x0000009300937308 */ /* 0x000e620000000800 */
[----:B------:R-:W-:Y:S02]  /*f1a0*/  FMUL.FTZ R47, R0, R91 ;  /* 0x0000005b002f7220 */ /* 0x000fe40000410000 */
[----:B------:R-:W-:Y:S01]  /*f1b0*/  LDSM.16.MT88.4 R88, [R216+0xc800] ;  /* 0x00c80000d858783b */ /* 0x000fe20000004200 */
[--C-:B------:R-:W-:Y:S02]  /*f1c0*/  FFMA.FTZ R169, R250, c[0x0][0x23c], -R144.reuse ;  /* 0x00008f00faa97a23 */ /* 0x100fe40000010890 */
[--C-:B------:R-:W-:Y:S02]  /*f1d0*/  FFMA.FTZ R170, R246, c[0x0][0x23c], -R145.reuse ;  /* 0x00008f00f6aa7a23 */ /* 0x100fe40000010891 */
[C---:B------:R-:W-:Y:S02]  /*f1e0*/  HMMA.16816.F32 R44, R128.reuse, R52, R44 ;  /* 0x00000034802c723c */ /* 0x040fe4000000182c */
[----:B------:R-:W-:Y:S01]  /*f1f0*/  MUFU.EX2 R164, R164 ;  /* 0x000000a400a47308 */ /* 0x000fe20000000800 */
[--C-:B------:R-:W-:Y:S02]  /*f200*/  FFMA.FTZ R171, R248, c[0x0][0x23c], -R145.reuse ;  /* 0x00008f00f8ab7a23 */ /* 0x100fe40000010891 */
[--C-:B------:R-:W-:Y:S01]  /*f210*/  FFMA.FTZ R174, R244, c[0x0][0x23c], -R145.reuse ;  /* 0x00008f00f4ae7a23 */ /* 0x100fe20000010891 */
[----:B---3--:R-:W-:Y:S01]  /*f220*/  F2FP.PACK_AB R69, R107, R106 ;  /* 0x0000006a6b45723e */ /* 0x008fe200000000ff */
[C---:B------:R-:W-:Y:S01]  /*f230*/  FMUL.FTZ R52, R2.reuse, R80 ;  /* 0x0000005002347220 */ /* 0x040fe20000410000 */
[C---:B------:R-:W-:Y:S04]  /*f240*/  HMMA.16816.F32 R48, R128.reuse, R54, R48 ;  /* 0x000000368030723c */ /* 0x040fe80000001830 */
[----:B------:R-:W-:Y:S01]  /*f250*/  FMUL.FTZ R53, R2, R81 ;  /* 0x0000005102357220 */ /* 0x000fe20000410000 */
[----:B------:R-:W3:Y:S01]  /*f260*/  MUFU.EX2 R150, R150 ;  /* 0x0000009600967308 */ /* 0x000ee20000000800 */
[--C-:B------:R-:W-:Y:S02]  /*f270*/  FFMA.FTZ R193, R199, c[0x0][0x23c], -R144.reuse ;  /* 0x00008f00c7c17a23 */ /* 0x100fe40000010890 */
[C---:B------:R-:W-:Y:S01]  /*f280*/  FMUL.FTZ R54, R0.reuse, R82 ;  /* 0x0000005200367220 */ /* 0x040fe20000410000 */
[----:B-1----:R-:W-:Y:S03]  /*f290*/  F2FP.PACK_AB R70, R147, R146 ;  /* 0x000000929346723e */ /* 0x002fe600000000ff */
[----:B------:R-:W-:Y:S02]  /*f2a0*/  FMUL.FTZ R55, R0, R83 ;  /* 0x0000005300377220 */ /* 0x000fe40000410000 */
[----:B------:R-:W1:Y:S01]  /*f2b0*/  LDSM.16.MT88.4 R80, [R218+0xc800] ;  /* 0x00c80000da50783b */ /* 0x000e620000004200 */
[----:B------:R-:W5:Y:S01]  /*f2c0*/  MUFU.EX2 R153, R153 ;  /* 0x0000009900997308 */ /* 0x000f620000000800 */
[--C-:B------:R-:W-:Y:S02]  /*f2d0*/  FFMA.FTZ R194, R196, c[0x0][0x23c], -R145.reuse ;  /* 0x00008f00c4c27a23 */ /* 0x100fe40000010891 */
[--C-:B------:R-:W-:Y:S01]  /*f2e0*/  FFMA.FTZ R195, R190, c[0x0][0x23c], -R145.reuse ;  /* 0x00008f00bec37a23 */ /* 0x100fe20000010891 */
[C---:B------:R-:W-:Y:S03]  /*f2f0*/  HMMA.16816.F32 R52, R128.reuse, R60, R52 ;  /* 0x0000003c8034723c */ /* 0x040fe60000001834 */
[--C-:B------:R-:W-:Y:S02]  /*f300*/  FFMA.FTZ R190, R197, c[0x0][0x23c], -R144.reuse ;  /* 0x00008f00c5be7a23 */ /* 0x100fe40000010890 */
[--C-:B------:R-:W-:Y:S01]  /*f310*/  FFMA.FTZ R191, R191, c[0x0][0x23c], -R144.reuse ;  /* 0x00008f00bfbf7a23 */ /* 0x100fe20000010890 */
[----:B------:R-:W1:Y:S01]  /*f320*/  MUFU.EX2 R156, R156 ;  /* 0x0000009c009c7308 */ /* 0x000e620000000800 */
[C---:B------:R-:W-:Y:S01]  /*f330*/  FMUL.FTZ R60, R2.reuse, R72 ;  /* 0x00000048023c7220 */ /* 0x040fe20000410000 */
[C---:B------:R-:W-:Y:S04]  /*f340*/  HMMA.16816.F32 R56, R128.reuse, R62, R56 ;  /* 0x0000003e8038723c */ /* 0x040fe80000001838 */
[----:B------:R-:W-:Y:S02]  /*f350*/  FMUL.FTZ R61, R2, R73 ;  /* 0x00000049023d7220 */ /* 0x000fe40000410000 */
[--C-:B------:R-:W-:Y:S02]  /*f360*/  FFMA.FTZ R188, R188, c[0x0][0x23c], -R145.reuse ;  /* 0x00008f00bcbc7a23 */ /* 0x100fe40000010891 */
[C---:B------:R-:W-:Y:S01]  /*f370*/  FMUL.FTZ R62, R0.reuse, R74 ;  /* 0x0000004a003e7220 */ /* 0x040fe20000410000 */
[----:B------:R-:W1:Y:S03]  /*f380*/  MUFU.EX2 R161, R161 ;  /* 0x000000a100a17308 */ /* 0x000e660000000800 */
[----:B------:R-:W-:Y:S02]  /*f390*/  FMUL.FTZ R63, R0, R75 ;  /* 0x0000004b003f7220 */ /* 0x000fe40000410000 */
[----:B------:R-:W3:Y:S01]  /*f3a0*/  LDSM.16.MT88.4 R72, [R217+0xc800] ;  /* 0x00c80000d948783b */ /* 0x000ee20000004200 */
[--C-:B------:R-:W-:Y:S02]  /*f3b0*/  FFMA.FTZ R197, R186, c[0x0][0x23c], -R145.reuse ;  /* 0x00008f00bac57a23 */ /* 0x100fe40000010891 */
[--C-:B------:R-:W-:Y:S02]  /*f3c0*/  FFMA.FTZ R186, R189, c[0x0][0x23c], -R144.reuse ;  /* 0x00008f00bdba7a23 */ /* 0x100fe40000010890 */
[C---:B--2---:R-:W-:Y:S01]  /*f3d0*/  HMMA.16816.F32 R60, R128.reuse, R84, R60 ;  /* 0x00000054803c723c */ /* 0x044fe2000000183c */
[----:B------:R-:W2:Y:S02]  /*f3e0*/  MUFU.EX2 R159, R159 ;  /* 0x0000009f009f7308 */ /* 0x000ea40000000800 */
[--C-:B------:R-:W-:Y:S02]  /*f3f0*/  FFMA.FTZ R187, R187, c[0x0][0x23c], -R144.reuse ;  /* 0x00008f00bbbb7a23 */ /* 0x100fe40000010890 */
[--C-:B------:R-:W-:Y:S02]  /*f400*/  FFMA.FTZ R184, R184, c[0x0][0x23c], -R145.reuse ;  /* 0x00008f00b8b87a23 */ /* 0x100fe40000010891 */
[--C-:B------:R-:W-:Y:S01]  /*f410*/  FFMA.FTZ R189, R182, c[0x0][0x23c], -R145.reuse ;  /* 0x00008f00b6bd7a23 */ /* 0x100fe20000010891 */
[----:B------:R-:W-:Y:S01]  /*f420*/  HMMA.16816.F32 R64, R128, R86, R64 ;  /* 0x000000568040723c */ /* 0x000fe20000001840 */
[----:B------:R-:W2:Y:S02]  /*f430*/  LDSM.16.MT88.4 R84, [R220+0x10800] ;  /* 0x01080000dc54783b */ /* 0x000ea40000004200 */
[----:B------:R-:W-:Y:S01]  /*f440*/  MUFU.EX2 R162, R162 ;  /* 0x000000a200a27308 */ /* 0x000fe20000000800 */
[--C-:B------:R-:W-:Y:S02]  /*f450*/  FFMA.FTZ R182, R185, c[0x0][0x23c], -R144.reuse ;  /* 0x00008f00b9b67a23 */ /* 0x100fe40000010890 */
[--C-:B------:R-:W-:Y:S02]  /*f460*/  FFMA.FTZ R183, R183, c[0x0][0x23c], -R144.reuse ;  /* 0x00008f00b7b77a23 */ /* 0x100fe40000010890 */
[C---:B----4-:R-:W-:Y:S05]  /*f470*/  HMMA.16816.F32 R4, R68.reuse, R76, R4 ;  /* 0x0000004c4404723c */ /* 0x050fea0000001804 */
[----:B------:R-:W4:Y:S01]  /*f480*/  MUFU.EX2 R163, R163 ;  /* 0x000000a300a37308 */ /* 0x000f220000000800 */
[--C-:B------:R-:W-:Y:S02]  /*f490*/  FFMA.FTZ R178, R178, c[0x0][0x23c], -R145.reuse ;  /* 0x00008f00b2b27a23 */ /* 0x100fe40000010891 */
[C---:B------:R-:W-:Y:S01]  /*f4a0*/  HMMA.16816.F32 R8, R68.reuse, R78, R8 ;  /* 0x0000004e4408723c */ /* 0x040fe20000001808 */
[----:B------:R-:W2:Y:S03]  /*f4b0*/  LDSM.16.MT88.4 R76, [R218+0x10800] ;  /* 0x01080000da4c783b */ /* 0x000ea60000004200 */
[--C-:B------:R-:W-:Y:S02]  /*f4c0*/  FFMA.FTZ R185, R180, c[0x0][0x23c], -R145.reuse ;  /* 0x00008f00b4b97a23 */ /* 0x100fe40000010891 */
[--C-:B------:R-:W-:Y:S01]  /*f4d0*/  FFMA.FTZ R180, R181, c[0x0][0x23c], -R144.reuse ;  /* 0x00008f00b5b47a23 */ /* 0x100fe20000010890 */
[----:B------:R-:W2:Y:S01]  /*f4e0*/  MUFU.EX2 R165, R165 ;  /* 0x000000a500a57308 */ /* 0x000ea20000000800 */
[C---:B-1----:R-:W-:Y:S04]  /*f4f0*/  HMMA.16816.F32 R12, R68.reuse, R80, R12 ;  /* 0x00000050440c723c */ /* 0x042fe8000000180c */
[--C-:B------:R-:W-:Y:S02]  /*f500*/  FFMA.FTZ R179, R179, c[0x0][0x23c], -R144.reuse ;  /* 0x00008f00b3b37a23 */ /* 0x100fe40000010890 */
[--C-:B------:R-:W-:Y:S02]  /*f510*/  FFMA.FTZ R177, R177, c[0x0][0x23c], -R145.reuse ;  /* 0x00008f00b1b17a23 */ /* 0x100fe40000010891 */
[C---:B------:R-:W-:Y:S01]  /*f520*/  HMMA.16816.F32 R16, R68.reuse, R82, R16 ;  /* 0x000000524410723c */ /* 0x040fe20000001810 */
[----:B------:R-:W-:Y:S01]  /*f530*/  LDSM.16.MT88.4 R80, [R216+0x10800] ;  /* 0x01080000d850783b */ /* 0x000fe20000004200 */
[----:B------:R-:W-:Y:S02]  /*f540*/  MUFU.EX2 R167, R167 ;  /* 0x000000a700a77308 */ /* 0x000fe40000000800 */
[--C-:B------:R-:W-:Y:S02]  /*f550*/  FFMA.FTZ R134, R134, c[0x0][0x23c], -R144.reuse ;  /* 0x00008f0086867a23 */ /* 0x100fe40000010890 */
[----:B------:R-:W-:Y:S02]  /*f560*/  FFMA.FTZ R145, R176, c[0x0][0x23c], -R145 ;  /* 0x00008f00b0917a23 */ /* 0x000fe40000010891 */
[C---:B---3--:R-:W-:Y:S04]  /*f570*/  HMMA.16816.F32 R20, R68.reuse, R72, R20 ;  /* 0x000000484414723c */ /* 0x048fe80000001814 */
[----:B------:R-:W1:Y:S01]  /*f580*/  MUFU.EX2 R166, R166 ;  /* 0x000000a600a67308 */ /* 0x000e620000000800 */
[----:B------:R-:W-:Y:S02]  /*f590*/  FFMA.FTZ R144, R133, c[0x0][0x23c], -R144 ;  /* 0x00008f0085907a23 */ /* 0x000fe40000010890 */
[----:B------:R-:W-:Y:S01]  /*f5a0*/  FFMA.FTZ R139, R0, R243, R139 ;  /* 0x000000f3008b7223 */ /* 0x000fe2000001008b */
[C---:B------:R-:W-:Y:S01]  /*f5b0*/  HMMA.16816.F32 R24, R68.reuse, R74, R24 ;  /* 0x0000004a4418723c */ /* 0x040fe20000001818 */
[----:B------:R-:W3:Y:S03]  /*f5c0*/  LDSM.16.MT88.4 R72, [R217+0x10800] ;  /* 0x01080000d948783b */ /* 0x000ee60000004200 */
[----:B------:R-:W-:Y:S02]  /*f5d0*/  FADD.FTZ R138, R138, R139 ;  /* 0x0000008b8a8a7221 */ /* 0x000fe40000010000 */
[----:B------:R-:W-:Y:S01]  /*f5e0*/  MUFU.EX2 R168, R168 ;  /* 0x000000a800a87308 */ /* 0x000fe20000000800 */
[----:B------:R-:W-:Y:S01]  /*f5f0*/  FFMA.FTZ R143, R2, R245, R143 ;  /* 0x000000f5028f7223 */ /* 0x000fe2000001008f */
[C---:B------:R-:W-:Y:S04]  /*f600*/  HMMA.16816.F32 R28, R68.reuse, R88, R28 ;  /* 0x00000058441c723c */ /* 0x040fe8000000181c */
[----:B------:R-:W-:Y:S04]  /*f610*/  FADD.FTZ R142, R142, R143 ;  /* 0x0000008f8e8e7221 */ /* 0x000fe80000010000 */
[C---:B------:R-:W-:Y:S01]  /*f620*/  HMMA.16816.F32 R32, R68.reuse, R90, R32 ;  /* 0x0000005a4420723c */ /* 0x040fe20000001820 */
[----:B------:R-:W-:Y:S01]  /*f630*/  LDSM.16.MT88.4 R88, [R218+0x11000] ;  /* 0x01100000da58783b */ /* 0x000fe20000004200 */
[----:B------:R-:W1:Y:S06]  /*f640*/  MUFU.EX2 R169, R169 ;  /* 0x000000a900a97308 */ /* 0x000e6c0000000800 */
[C---:B--2---:R-:W-:Y:S04]  /*f650*/  HMMA.16816.F32 R36, R68.reuse, R84, R36 ;  /* 0x000000544424723c */ /* 0x044fe80000001824 */
[----:B------:R-:W-:Y:S04]  /*f660*/  MUFU.EX2 R170, R170 ;  /* 0x000000aa00aa7308 */ /* 0x000fe80000000800 */
[C---:B------:R-:W-:Y:S01]  /*f670*/  HMMA.16816.F32 R40, R68.reuse, R86, R40 ;  /* 0x000000564428723c */ /* 0x040fe20000001828 */
[----:B------:R-:W-:Y:S05]  /*f680*/  LDSM.16.MT88.4 R84, [R216+0xd000] ;  /* 0x00d00000d854783b */ /* 0x000fea0000004200 */
[----:B------:R-:W2:Y:S02]  /*f690*/  MUFU.EX2 R171, R171 ;  /* 0x000000ab00ab7308 */ /* 0x000ea40000000800 */
[C---:B------:R-:W-:Y:S08]  /*f6a0*/  HMMA.16816.F32 R44, R68.reuse, R76, R44 ;  /* 0x0000004c442c723c */ /* 0x040ff0000000182c */
[C---:B------:R-:W-:Y:S01]  /*f6b0*/  HMMA.16816.F32 R48, R68.reuse, R78, R48 ;  /* 0x0000004e4430723c */ /* 0x040fe20000001830 */
[----:B------:R-:W1:Y:S01]  /*f6c0*/  LDSM.16.MT88.4 R76, [R220+0xd000] ;  /* 0x00d00000dc4c783b */ /* 0x000e620000004200 */
[----:B------:R-:W-:Y:S06]  /*f6d0*/  MUFU.EX2 R172, R172 ;  /* 0x000000ac00ac7308 */ /* 0x000fec0000000800 */
[C---:B---3--:R-:W-:Y:S04]  /*f6e0*/  HMMA.16816.F32 R52, R68.reuse, R72, R52 ;  /* 0x000000484434723c */ /* 0x048fe80000001834 */
[----:B------:R-:W3:Y:S04]  /*f6f0*/  MUFU.EX2 R173, R173 ;  /* 0x000000ad00ad7308 */ /* 0x000ee80000000800 */
[C---:B------:R-:W-:Y:S01]  /*f700*/  HMMA.16816.F32 R56, R68.reuse, R74, R56 ;  /* 0x0000004a4438723c */ /* 0x040fe20000001838 */
[----:B------:R-:W2:Y:S05]  /*f710*/  LDSM.16.MT88.4 R72, [R218+0xd000] ;  /* 0x00d00000da48783b */ /* 0x000eaa0000004200 */
[----:B------:R-:W-:Y:S02]  /*f720*/  MUFU.EX2 R174, R174 ;  /* 0x000000ae00ae7308 */ /* 0x000fe40000000800 */
[C---:B------:R-:W-:Y:S08]  /*f730*/  HMMA.16816.F32 R60, R68.reuse, R80, R60 ;  /* 0x00000050443c723c */ /* 0x040ff0000000183c */
[----:B------:R-:W-:Y:S01]  /*f740*/  HMMA.16816.F32 R64, R68, R82, R64 ;  /* 0x000000524440723c */ /* 0x000fe20000001840 */
[----:B------:R-:W3:Y:S01]  /*f750*/  LDSM.16.MT88.4 R80, [R217+0xd000] ;  /* 0x00d00000d950783b */ /* 0x000ee20000004200 */
        /* <DEDUP_REMOVED lines=11> */
[C---:B--2---:R-:W-:Y:S06]  /*f810*/  HMMA.16816.F32 R12, R68.reuse, R72, R12 ;  /* 0x00000048440c723c */ /* 0x044fec000000180c */
[----:B------:R-:W2:Y:S02]  /*f820*/  MUFU.EX2 R195, R195 ;  /* 0x000000c300c37308 */ /* 0x000ea40000000800 */
        /* <DEDUP_REMOVED lines=10> */
[----:B------:R-:W-:Y:S06]  /*f8d0*/  LDSM.16.MT88.4 R84, [R218+0x11800] ;  /* 0x01180000da54783b */ /* 0x000fec0000004200 */
[----:B------:R-:W1:Y:S01]  /*f8e0*/  MUFU.EX2 R197, R197 ;  /* 0x000000c500c57308 */ /* 0x000e620000000800 */
[C---:B-----5:R-:W-:Y:S08]  /*f8f0*/  HMMA.16816.F32 R36, R68.reuse, R76, R36 ;  /* 0x0000004c4424723c */ /* 0x060ff00000001824 */
[C---:B------:R-:W-:Y:S01]  /*f900*/  HMMA.16816.F32 R40, R68.reuse, R78, R40 ;  /* 0x0000004e4428723c */ /* 0x040fe20000001828 */
[----:B------:R-:W5:Y:S01]  /*f910*/  LDSM.16.MT88.4 R76, [R216+0xd800] ;  /* 0x00d80000d84c783b */ /* 0x000f620000004200 */
[----:B------:R-:W-:Y:S06]  /*f920*/  MUFU.EX2 R186, R186 ;  /* 0x000000ba00ba7308 */ /* 0x000fec0000000800 */
        /* <DEDUP_REMOVED lines=14> */
[----:B------:R-:W-:Y:S02]  /*fa10*/  F2FP.PACK_AB R68, R161, R158 ;  /* 0x0000009ea144723e */ /* 0x000fe400000000ff */
[----:B------:R-:W-:Y:S03]  /*fa20*/  F2FP.PACK_AB R69, R160, R159 ;  /* 0x0000009fa045723e */ /* 0x000fe600000000ff */
[----:B----4-:R-:W-:Y:S02]  /*fa30*/  F2FP.PACK_AB R70, R163, R162 ;  /* 0x000000a2a346723e */ /* 0x010fe400000000ff */
[----:B------:R-:W-:Y:S02]  /*fa40*/  F2FP.PACK_AB R71, R165, R164 ;  /* 0x000000a4a547723e */ /* 0x000fe400000000ff */
[----:B------:R-:W-:Y:S05]  /*fa50*/  MUFU.EX2 R178, R178 ;  /* 0x000000b200b27308 */ /* 0x000fea0000000800 */
[C---:B-1----:R-:W-:Y:S05]  /*fa60*/  HMMA.16816.F32 R4, R68.reuse, R72, R4 ;  /* 0x000000484404723c */ /* 0x042fea0000001804 */
[----:B------:R-:W1:Y:S03]  /*fa70*/  MUFU.EX2 R185, R185 ;  /* 0x000000b900b97308 */ /* 0x000e660000000800 */
[C---:B------:R-:W-:Y:S01]  /*fa80*/  HMMA.16816.F32 R8, R68.reuse, R74, R8 ;  /* 0x0000004a4408723c */ /* 0x040fe20000001808 */
[----:B------:R-:W4:Y:S06]  /*fa90*/  LDSM.16.MT88.4 R72, [R220+0x11800] ;  /* 0x01180000dc48783b */ /* 0x000f2c0000004200 */
[----:B------:R-:W-:Y:S01]  /*faa0*/  MUFU.EX2 R180, R180 ;  /* 0x000000b400b47308 */ /* 0x000fe20000000800 */
[C---:B------:R-:W-:Y:S08]  /*fab0*/  HMMA.16816.F32 R12, R68.reuse, R100, R12 ;  /* 0x00000064440c723c */ /* 0x040ff0000000180c */
[C---:B------:R-:W-:Y:S01]  /*fac0*/  HMMA.16816.F32 R16, R68.reuse, R102, R16 ;  /* 0x000000664410723c */ /* 0x040fe20000001810 */
[----:B------:R-:W-:Y:S01]  /*fad0*/  LDSM.16.MT88.4 R100, [R216+0xf800] ;  /* 0x00f80000d864783b */ /* 0x000fe20000004200 */
[----:B------:R-:W1:Y:S06]  /*fae0*/  MUFU.EX2 R179, R179 ;  /* 0x000000b300b37308 */ /* 0x000e6c0000000800 */
[C---:B---3--:R-:W-:Y:S04]  /*faf0*/  HMMA.16816.F32 R20, R68.reuse, R80, R20 ;  /* 0x000000504414723c */ /* 0x048fe80000001814 */
[----:B------:R-:W-:Y:S04]  /*fb00*/  MUFU.EX2 R177, R177 ;  /* 0x000000b100b17308 */ /* 0x000fe80000000800 */
[C---:B------:R-:W-:Y:S01]  /*fb10*/  HMMA.16816.F32 R24, R68.reuse, R82, R24 ;  /* 0x000000524418723c */ /* 0x040fe20000001818 */
[----:B------:R-:W3:Y:S05]  /*fb20*/  LDSM.16.MT88.4 R80, [R217+0x11800] ;  /* 0x01180000d950783b */ /* 0x000eea0000004200 */
[----:B------:R-:W1:Y:S02]  /*fb30*/  MUFU.EX2 R176, R145 ;  /* 0x0000009100b07308 */ /* 0x000e640000000800 */
[C---:B-----5:R-:W-:Y:S08]  /*fb40*/  HMMA.16816.F32 R28, R68.reuse, R76, R28 ;  /* 0x0000004c441c723c */ /* 0x060ff0000000181c */
[C---:B------:R-:W-:Y:S01]  /*fb50*/  HMMA.16816.F32 R32, R68.reuse, R78, R32 ;  /* 0x0000004e4420723c */ /* 0x040fe20000001820 */
[----:B------:R-:W5:Y:S01]  /*fb60*/  LDSM.16.MT88.4 R76, [R216+0x11800] ;  /* 0x01180000d84c783b */ /* 0x000f620000004200 */
[----:B------:R-:W-:Y:S06]  /*fb70*/  MUFU.EX2 R134, R134 ;  /* 0x0000008600867308 */ /* 0x000fec0000000800 */
[C---:B----4-:R-:W-:Y:S04]  /*fb80*/  HMMA.16816.F32 R36, R68.reuse, R72, R36 ;  /* 0x000000484424723c */ /* 0x050fe80000001824 */
[----:B------:R-:W4:Y:S04]  /*fb90*/  MUFU.EX2 R133, R144 ;  /* 0x0000009000857308 */ /* 0x000f280000000800 */
        /* <DEDUP_REMOVED lines=8> */
[C---:B-----5:R-:W-:Y:S08]  /*fc20*/  HMMA.16816.F32 R60, R68.reuse, R76, R60 ;  /* 0x0000004c443c723c */ /* 0x060ff0000000183c */
[----:B------:R-:W-:Y:S01]  /*fc30*/  HMMA.16816.F32 R64, R68, R78, R64 ;  /* 0x0000004e4440723c */ /* 0x000fe20000001840 */
[----:B------:R-:W5:Y:S06]  /*fc40*/  LDSM.16.MT88.4 R76, [R216+0xe000] ;  /* 0x00e00000d84c783b */ /* 0x000f6c0000004200 */
[----:B------:R-:W-:Y:S02]  /*fc50*/  F2FP.PACK_AB R68, R166, R167 ;  /* 0x000000a7a644723e */ /* 0x000fe400000000ff */
[----:B------:R-:W-:Y:S03]  /*fc60*/  F2FP.PACK_AB R69, R169, R168 ;  /* 0x000000a8a945723e */ /* 0x000fe600000000ff */
[----:B------:R-:W-:Y:S02]  /*fc70*/  F2FP.PACK_AB R70, R171, R170 ;  /* 0x000000aaab46723e */ /* 0x000fe400000000ff */
[----:B------:R-:W-:Y:S07]  /*fc80*/  F2FP.PACK_AB R71, R173, R172 ;  /* 0x000000acad47723e */ /* 0x000fee00000000ff */
[C---:B-1----:R-:W-:Y:S08]  /*fc90*/  HMMA.16816.F32 R4, R68.reuse, R72, R4 ;  /* 0x000000484404723c */ /* 0x042ff00000001804 */
        /* <DEDUP_REMOVED lines=20> */
[C---:B--2---:R-:W-:Y:S08]  /*fde0*/  HMMA.16816.F32 R60, R68.reuse, R84, R60 ;  /* 0x00000054443c723c */ /* 0x044ff0000000183c */
[----:B------:R-:W-:Y:S01]  /*fdf0*/  HMMA.16816.F32 R64, R68, R86, R64 ;  /* 0x000000564440723c */ /* 0x000fe20000001840 */
[----:B------:R-:W-:Y:S06]  /*fe00*/  LDSM.16.MT88.4 R84, [R218+0x12800] ;  /* 0x01280000da54783b */ /* 0x000fec0000004200 */
[----:B------:R-:W-:Y:S02]  /*fe10*/  F2FP.PACK_AB R68, R175, R174 ;  /* 0x000000aeaf44723e */ /* 0x000fe400000000ff */
[----:B------:R-:W-:Y:S03]  /*fe20*/  F2FP.PACK_AB R69, R193, R192 ;  /* 0x000000c0c145723e */ /* 0x000fe600000000ff */
[----:B------:R-:W-:Y:S02]  /*fe30*/  F2FP.PACK_AB R70, R195, R194 ;  /* 0x000000c2c346723e */ /* 0x000fe400000000ff */
[----:B------:R-:W-:Y:S07]  /*fe40*/  F2FP.PACK_AB R71, R191, R190 ;  /* 0x000000bebf47723e */ /* 0x000fee00000000ff */
[C---:B---3--:R-:W-:Y:S08]  /*fe50*/  HMMA.16816.F32 R4, R68.reuse, R80, R4 ;  /* 0x000000504404723c */ /* 0x048ff00000001804 */
        /* <DEDUP_REMOVED lines=31> */
[C---:B------:R-:W-:Y:S01]  /*10050*/  HMMA.16816.F32 R16, R68.reuse, R78, R16 ;  /* 0x0000004e4410723c */ /* 0x040fe20000001810 */
[----:B------:R-:W-:Y:S07]  /*10060*/  LDSM.16.MT88.4 R76, [R217+0x13800] ;  /* 0x01380000d94c783b */ /* 0x000fee0000004200 */
        /* <DEDUP_REMOVED lines=17> */
[----:B----4-:R-:W-:Y:S07]  /*10180*/  F2FP.PACK_AB R71, R133, R134 ;  /* 0x000000868547723e */ /* 0x010fee00000000ff */
[C---:B------:R-:W-:Y:S07]  /*10190*/  HMMA.16816.F32 R128, R68.reuse, R124, R4 ;  /* 0x0000007c4480723c */ /* 0x040fee0000001804 */
        /* <DEDUP_REMOVED lines=29> */
[C---:B-1----:R-:W-:Y:S01]  /*10370*/  HMMA.16816.F32 R96, R68.reuse, R92, R36 ;  /* 0x0000005c4460723c */ /* 0x042fe20000001824 */
[----:B------:R-:W1:Y:S02]  /*10380*/  LDSM.16.MT88.4 R4, [R216+0x13800] ;  /* 0x01380000d804783b */ /* 0x000e640000004200 */
        /* <DEDUP_REMOVED lines=25> */
[C---:B-1----:R-:W-:Y:S04]  /*10520*/  HMMA.16816.F32 R72, R68.reuse, R4, R60 ;  /* 0x000000044448723c */ /* 0x042fe8000000183c */
        /* <DEDUP_REMOVED lines=21> */
.L_x_3514:
        /* <DEDUP_REMOVED lines=208> */
.L_x_3520:
[----:B--234-:R-:W-:Y:S05]  /*11380*/  BSYNC B0 ;  /* 0x0000000000007941 */ /* 0x01cfea0003800000 */
.L_x_3519:
        /* <DEDUP_REMOVED lines=42> */
.L_x_3521:
        /* <DEDUP_REMOVED lines=13> */
.L_x_8239:


//--------------------- .text._ZN5flash24flash_fwd_splitkv_kernelI23Flash_fwd_kernel_traitsILi128ELi64ELi128ELi4ELb0ELb0EN7cutlass6half_tE19Flash_kernel_traitsILi128ELi64ELi128ELi4ES3_EELb1ELb0ELb1ELb0ELb0ELb0ELb1ELb0EEEvNS_16Flash_fwd_paramsE --------------------------
	.section	.text._ZN5flash24flash_fwd_splitkv_kernelI23Flash_fwd_kernel_traitsILi128ELi64ELi128ELi4ELb0ELb0EN7cutlass6half_tE19Flash_kernel_traitsILi128ELi64ELi128ELi4ES3_EELb1ELb0ELb1ELb0ELb0ELb0ELb1ELb0EEEvNS_16Flash_fwd_paramsE,"ax",@progbits
	.sectioninfo	@"SHI_REGISTERS=254"
	.align	128
        .global         _ZN5flash24flash_fwd_splitkv_kernelI23Flash_fwd_kernel_traitsILi128ELi64ELi128ELi4ELb0ELb0EN7cutlass6half_tE19Flash_kernel_traitsILi128ELi64ELi128ELi4ES3_EELb1ELb0ELb1ELb0ELb0ELb0ELb1ELb0EEEvNS_16Flash_fwd_paramsE
        .type           _ZN5flash24flash_fwd_splitkv_kernelI23Flash_fwd_kernel_traitsILi128ELi64ELi128ELi4ELb0ELb0EN7cutlass6half_tE19Flash_kernel_traitsILi128ELi64ELi128ELi4ES3_EELb1ELb0ELb1ELb0ELb0ELb0ELb1ELb0EEEvNS_16Flash_fwd_paramsE,@function
        .size           _ZN5flash24flash_fwd_splitkv_kernelI23Flash_fwd_kernel_traitsILi128ELi64ELi128ELi4ELb0ELb0EN7cutlass6half_tE19Flash_kernel_traitsILi128ELi64ELi128ELi4ES3_EELb1ELb0ELb1ELb0ELb0ELb0ELb1ELb0EEEvNS_16Flash_fwd_paramsE,(.L_x_8240 - _ZN5flash24flash_fwd_splitkv_kernelI23Flash_fwd_kernel_traitsILi128ELi64ELi128ELi4ELb0ELb0EN7cutlass6half_tE19Flash_kernel_traitsILi128ELi64ELi128ELi4ES3_EELb1ELb0ELb1ELb0ELb0ELb0ELb1ELb0EEEvNS_16Flash_fwd_paramsE)
        .other          _ZN5flash24flash_fwd_splitkv_kernelI23Flash_fwd_kernel_traitsILi128ELi64ELi128ELi4ELb0ELb0EN7cutlass6half_tE19Flash_kernel_traitsILi128ELi64ELi128ELi4ES3_EELb1ELb0ELb1ELb0ELb0ELb0ELb1ELb0EEEvNS_16Flash_fwd_paramsE,@"STO_CUDA_ENTRY STV_DEFAULT"
_ZN5flash24flash_fwd_splitkv_kernelI23Flash_fwd_kernel_traitsILi128ELi64ELi128ELi4ELb0ELb0EN7cutlass6half_tE19Flash_kernel_traitsILi128ELi64ELi128ELi4ES3_EELb1ELb0ELb1ELb0ELb0ELb0ELb1ELb0EEEvNS_16Flash_fwd_paramsE:
.text._ZN5flash24flash_fwd_splitkv_kernelI23Flash_fwd_kernel_traitsILi128ELi64ELi128ELi4ELb0ELb0EN7cutlass6half_tE19Flash_kernel_traitsILi128ELi64ELi128ELi4ES3_EELb1ELb0ELb1ELb0ELb0ELb0ELb1ELb0EEEvNS_16Flash_fwd_paramsE:
        /* <DEDUP_REMOVED lines=53> */
.L_x_3522:
[----:B-1-34-:R-:W-:Y:S02]  /*0350*/  MOV R4, c[0x0][0x218] ;  /* 0x0000860000047a02 */ /* 0x01afe40000000f00 */
.L_x_3523:
        /* <DEDUP_REMOVED lines=25> */
[----:B------:R-:W-:Y:S02]  /*04f0*/  IADD3 R6, -R129, 0xbf, R126 ;  /* 0x000000bf81067810 */ /* 0x000fe40007ffe17e */
[----:B--2---:R-:W-:Y:S02]  /*0500*/  IADD3 R8, R8, 0xffffffe, RZ ;  /* 0x0ffffffe08087810 */ /* 0x004fe40007ffe0ff */
[----:B------:R-:W-:Y:S02]  /*0510*/  IADD3 R6, R6, c[0x0][0x2e8], R41 ;  /* 0x0000ba0006067a10 */ /* 0x000fe40007ffe029 */
[----:B------:R-:W2:Y:S02]  /*0520*/  F2I.FTZ.U32.TRUNC.NTZ R9, R8 ;  /* 0x0000000800097305 */ /* 0x000ea4000021f000 */
[----:B------:R-:W-:-:S04]  /*0530*/  SHF.R.S32.HI R37, RZ, 0x1f, R6 ;  /* 0x0000001fff257819 */ /* 0x000fc80000011406 */
[----:B------:R-:W-:-:S04]  /*0540*/  LEA.HI R37, R37, R6, RZ, 0x7 ;  /* 0x0000000625257211 */ /* 0x000fc800078f38ff */
[----:B------:R-:W-:Y:S01]  /*0550*/  SHF.R.S32.HI R37, RZ, 0x7, R37 ;  /* 0x00000007ff257819 */ /* 0x000fe20000011425 */
        /* <DEDUP_REMOVED lines=12> */
[----:B------:R-:W-:-:S04]  /*0620*/  IADD3 R5, R41, 0x7f, RZ ;  /* 0x0000007f29057810 */ /* 0x000fc80007ffe0ff */
[----:B------:R-:W-:-:S04]  /*0630*/  SHF.R.S32.HI R4, RZ, 0x1f, R5 ;  /* 0x0000001fff047819 */ /* 0x000fc80000011405 */
[----:B------:R-:W-:-:S03]  /*0640*/  LEA.HI R4, R4, R5, RZ, 0x7 ;  /* 0x0000000504047211 */ /* 0x000fc600078f38ff */
[----:B------:R-:W-:Y:S02]  /*0650*/  @P2 IADD3 R7, R7, 0x1, RZ ;  /* 0x0000000107072810 */ /* 0x000fe40007ffe0ff */
[----:B------:R-:W-:-:S03]  /*0660*/  SHF.R.S32.HI R4, RZ, 0x7, R4 ;  /* 0x00000007ff047819 */ /* 0x000fc60000011404 */
        /* <DEDUP_REMOVED lines=11> */
[----:B------:R-:W-:Y:S01]  /*0720*/  BSSY B0, `(.L_x_3525) ;  /* 0x0000017000007945 */ /* 0x000fe20003800000 */
[----:B------:R-:W-:Y:S01]  /*0730*/  IMAD.IADD R129, R129, 0x1, -R126 ;  /* 0x0000000181817824 */ /* 0x000fe200078e0a7e */
[----:B------:R-:W-:Y:S01]  /*0740*/  LEA.HI R2, R2, R229, RZ, 0x4 ;  /* 0x000000e502027211 */ /* 0x000fe200078f20ff */
[----:B------:R-:W-:-:S03]  /*0750*/  IMAD R3, R233, c[0x0][0x1c0], R24 ;  /* 0x00007000e9037a24 */ /* 0x000fc600078e0218 */
[----:B------:R-:W-:Y:S01]  /*0760*/  LOP3.LUT R4, R2, 0xfffffff0, RZ, 0xc0, !PT ;  /* 0xfffffff002047812 */ /* 0x000fe200078ec0ff */
[----:B------:R-:W-:Y:S01]  /*0770*/  IMAD R3, R3, c[0x0][0x214], R126 ;  /* 0x0000850003037a24 */ /* 0x000fe200078e027e */
[----:B------:R-:W-:-:S03]  /*0780*/  SHF.R.S32.HI R0, RZ, 0x4, R2 ;  /* 0x00000004ff007819 */ /* 0x000fc60000011402 */
[----:B------:R-:W-:Y:S01]  /*0790*/  IMAD.IADD R229, R229, 0x1, -R4 ;  /* 0x00000001e5e57824 */ /* 0x000fe200078e0a04 */
[----:B------:R-:W-:Y:S01]  /*07a0*/  ISETP.GE.AND P1, PT, R0, R129, PT ;  /* 0x000000810000720c */ /* 0x000fe20003f26270 */
[----:B------:R-:W-:Y:S02]  /*07b0*/  IMAD R7, R3, c[0x0][0x22c], RZ ;  /* 0x00008b0003077a24 */ /* 0x000fe400078e02ff */
        /* <DEDUP_REMOVED lines=13> */
.L_x_3526:
[----:B------:R-:W-:Y:S05]  /*0890*/  BSYNC B0 ;  /* 0x0000000000007941 */ /* 0x000fea0003800000 */
.L_x_3525:
        /* <DEDUP_REMOVED lines=8> */
.L_x_3528:
[----:B------:R-:W-:Y:S05]  /*0920*/  BSYNC B0 ;  /* 0x0000000000007941 */ /* 0x000fea0003800000 */
.L_x_3527:
        /* <DEDUP_REMOVED lines=8> */
.L_x_3530:
[----:B------:R-:W-:Y:S05]  /*09b0*/  BSYNC B0 ;  /* 0x0000000000007941 */ /* 0x000fea0003800000 */
.L_x_3529:
        /* <DEDUP_REMOVED lines=8> */
.L_x_3532:
[----:B------:R-:W-:Y:S05]  /*0a40*/  BSYNC B0 ;  /* 0x0000000000007941 */ /* 0x000fea0003800000 */
.L_x_3531:
        /* <DEDUP_REMOVED lines=8> */
.L_x_3534:
[----:B------:R-:W-:Y:S05]  /*0ad0*/  BSYNC B0 ;  /* 0x0000000000007941 */ /* 0x000fea0003800000 */
.L_x_3533:
        /* <DEDUP_REMOVED lines=8> */
.L_x_3536:
[----:B------:R-:W-:Y:S05]  /*0b60*/  BSYNC B0 ;  /* 0x0000000000007941 */ /* 0x000fea0003800000 */
.L_x_3535:
        /* <DEDUP_REMOVED lines=8> */
.L_x_3538:
[----:B------:R-:W-:Y:S05]  /*0bf0*/  BSYNC B0 ;  /* 0x0000000000007941 */ /* 0x000fea0003800000 */
.L_x_3537:
        /* <DEDUP_REMOVED lines=8> */
.L_x_3540:
[----:B------:R-:W-:Y:S05]  /*0c80*/  BSYNC B0 ;  /* 0x0000000000007941 */ /* 0x000fea0003800000 */
.L_x_3539:
        /* <DEDUP_REMOVED lines=32> */
.L_x_3524:
        /* <DEDUP_REMOVED lines=89> */
[----:B------:R-:W-:-:S04]  /*1420*/  IMAD R2, R3, c[0x0][0x1b4], R2 ;  /* 0x00006d0003027a24 */ /* 0x000fc800078e0202 */
[----:B------:R-:W-:Y:S01]  /*1430*/  IMAD.IADD R8, R19, 0x1, R2 ;  /* 0x0000000113087824 */ /* 0x000fe200078e0202 */
[----:B------:R-:W-:Y:S05]  /*1440*/  BRA `(.L_x_3542) ;  /* 0x0000041000007947 */ /* 0x000fea0003800000 */
.L_x_3541:
        /* <DEDUP_REMOVED lines=16> */
.L_x_3543:
[----:B------:R-:W-:Y:S01]  /*1550*/  IABS R5, c[0x0][0x1c8] ;  /* 0x0000720000057a13 */ /* 0x000fe20000000000 */
[----:B------:R-:W-:Y:S01]  /*1560*/  @P4 IMAD.IADD R11, R2, 0x1, R11 ;  /* 0x00000001020b4824 */ /* 0x000fe200078e020b */
[----:B------:R-:W-:Y:S02]  /*1570*/  MOV R8, RZ ;  /* 0x000000ff00087202 */ /* 0x000fe40000000f00 */
[----:B------:R-:W1:Y:S01]  /*1580*/  I2F.RP R14, R5 ;  /* 0x00000005000e7306 */ /* 0x000e620000209400 */
[----:B------:R-:W-:-:S04]  /*1590*/  @P4 IMAD.WIDE.U32 R16, R11, c[0x0][0x1a0], RZ ;  /* 0x000068000b104a25 */ /* 0x000fc800078e00ff */
[----:B------:R-:W-:-:S03]  /*15a0*/  @P4 IMAD R11, R11, c[0x0][0x1a4], R17 ;  /* 0x000069000b0b4a24 */ /* 0x000fc600078e0211 */
[----:B-1----:R-:W1:Y:S02]  /*15b0*/  MUFU.RCP R13, R14 ;  /* 0x0000000e000d7308 */ /* 0x002e640000001000 */
[----:B-1----:R-:W-:-:S06]  /*15c0*/  IADD3 R13, R13, 0xffffffe, RZ ;  /* 0x0ffffffe0d0d7810 */ /* 0x002fcc0007ffe0ff */
[----:B------:R-:W1:Y:S02]  /*15d0*/  F2I.FTZ.U32.TRUNC.NTZ R9, R13 ;  /* 0x0000000d00097305 */ /* 0x000e64000021f000 */
[----:B-1----:R-:W-:-:S04]  /*15e0*/  IMAD.MOV R3, RZ, RZ, -R9 ;  /* 0x000000ffff037224 */ /* 0x002fc800078e0a09 */
[----:B------:R-:W-:Y:S01]  /*15f0*/  IMAD R4, R3, R5, RZ ;  /* 0x0000000503047224 */ /* 0x000fe200078e02ff */
[----:B------:R-:W-:-:S03]  /*1600*/  IABS R3, R24 ;  /* 0x0000001800037213 */ /* 0x000fc60000000000 */
[----:B------:R-:W-:-:S04]  /*1610*/  IMAD.HI.U32 R9, R9, R4, R8 ;  /* 0x0000000409097227 */ /* 0x000fc800078e0008 */
[----:B------:R-:W-:-:S04]  /*1620*/  IMAD.MOV.U32 R8, RZ, RZ, R3 ;  /* 0x000000ffff087224 */ /* 0x000fc800078e0003 */
[----:B------:R-:W-:Y:S01]  /*1630*/  IMAD.HI.U32 R3, R9, R8, RZ ;  /* 0x0000000809037227 */ /* 0x000fe200078e00ff */
[----:B------:R-:W-:-:S04]  /*1640*/  LEA R9, R37, 0xffffff80, 0x7 ;  /* 0xffffff8025097811 */ /* 0x000fc800078e38ff */
[----:B------:R-:W-:Y:S01]  /*1650*/  IADD3 R4, -R3, RZ, RZ ;  /* 0x000000ff03047210 */ /* 0x000fe20007ffe1ff */
[----:B------:R-:W-:-:S04]  /*1660*/  IMAD.WIDE.U32 R14, R9, c[0x0][0x198], R6 ;  /* 0x00006600090e7a25 */ /* 0x000fc800078e0006 */
[----:B------:R-:W-:-:S05]  /*1670*/  IMAD R4, R5, R4, R8 ;  /* 0x0000000405047224 */ /* 0x000fca00078e0208 */
[----:B------:R-:W-:-:S13]  /*1680*/  ISETP.GT.U32.AND P1, PT, R5, R4, PT ;  /* 0x000000040500720c */ /* 0x000fda0003f24070 */
[----:B------:R-:W-:Y:S01]  /*1690*/  @!P1 IMAD.IADD R4, R4, 0x1, -R5 ;  /* 0x0000000104049824 */ /* 0x000fe200078e0a05 */
[----:B------:R-:W-:Y:S02]  /*16a0*/  @!P1 IADD3 R3, R3, 0x1, RZ ;  /* 0x0000000103039810 */ /* 0x000fe40007ffe0ff */
[----:B------:R-:W-:Y:S02]  /*16b0*/  ISETP.NE.AND P1, PT, RZ, c[0x0][0x1c8], PT ;  /* 0x00007200ff007a0c */ /* 0x000fe40003f25270 */
[----:B------:R-:W-:Y:S02]  /*16c0*/  ISETP.GE.U32.AND P3, PT, R4, R5, PT ;  /* 0x000000050400720c */ /* 0x000fe40003f66070 */
[----:B------:R-:W-:Y:S02]  /*16d0*/  LOP3.LUT R4, R24, c[0x0][0x1c8], RZ, 0x3c, !PT ;  /* 0x0000720018047a12 */ /* 0x000fe400078e3cff */
[----:B------:R-:W-:Y:S02]  /*16e0*/  SHF.R.S32.HI R5, RZ, 0x1f, R9 ;  /* 0x0000001fff057819 */ /* 0x000fe40000011409 */
[----:B------:R-:W-:-:S03]  /*16f0*/  ISETP.GE.AND P2, PT, R4, RZ, PT ;  /* 0x000000ff0400720c */ /* 0x000fc60003f46270 */
[----:B------:R-:W-:-:S04]  /*1700*/  IMAD R4, R5, c[0x0][0x198], RZ ;  /* 0x0000660005047a24 */ /* 0x000fc800078e02ff */
[----:B------:R-:W-:Y:S01]  /*1710*/  @P3 IADD3 R3, R3, 0x1, RZ ;  /* 0x0000000103033810 */ /* 0x000fe20007ffe0ff */
[----:B------:R-:W-:-:S05]  /*1720*/  IMAD R4, R9, c[0x0][0x19c], R4 ;  /* 0x0000670009047a24 */ /* 0x000fca00078e0204 */
[----:B------:R-:W-:Y:S02]  /*1730*/  @!P2 IADD3 R3, -R3, RZ, RZ ;  /* 0x000000ff0303a210 */ /* 0x000fe40007ffe1ff */
[----:B------:R-:W-:Y:S02]  /*1740*/  @!P1 LOP3.LUT R3, RZ, c[0x0][0x1c8], RZ, 0x33, !PT ;  /* 0x00007200ff039a12 */ /* 0x000fe400078e33ff */
[----:B------:R-:W-:Y:S02]  /*1750*/  IADD3 R15, R15, R4, RZ ;  /* 0x000000040f0f7210 */ /* 0x000fe40007ffe0ff */
        /* <DEDUP_REMOVED lines=16> */
.L_x_3542:
[----:B------:R-:W-:Y:S01]  /*1860*/  ISETP.NE.AND P1, PT, R12, -0x1, PT ;  /* 0xffffffff0c00780c */ /* 0x000fe20003f25270 */
[----:B------:R-:W-:Y:S01]  /*1870*/  IMAD R6, R6, c[0x0][0x1b8], RZ ;  /* 0x00006e0006067a24 */ /* 0x000fe200078e02ff */
[----:B-----5:R-:W-:Y:S01]  /*1880*/  SHF.R.S32.HI R0, RZ, 0x1f, R229 ;  /* 0x0000001fff007819 */ /* 0x020fe200000114e5 */
[----:B------:R-:W-:Y:S01]  /*1890*/  IMAD.IADD R223, R129, 0x1, -R126 ;  /* 0x0000000181df7824 */ /* 0x000fe200078e0a7e */
[----:B------:R-:W-:Y:S01]  /*18a0*/  SHF.R.S32.HI R25, RZ, 0x1f, R24 ;  /* 0x0000001fff197819 */ /* 0x000fe20000011418 */
[----:B------:R-:W-:Y:S01]  /*18b0*/  IMAD R6, R3, c[0x0][0x1bc], R6 ;  /* 0x00006f0003067a24 */ /* 0x000fe200078e0206 */
[CC--:B------:R-:W-:Y:S01]  /*18c0*/  LEA.HI R20, R0.reuse, R229.reuse, RZ, 0x3 ;  /* 0x000000e500147211 */ /* 0x0c0fe200078f18ff */
[----:B------:R-:W-:Y:S01]  /*18d0*/  BSSY B0, `(.L_x_3544) ;  /* 0x0000059000007945 */ /* 0x000fe20003800000 */
[----:B------:R-:W-:Y:S01]  /*18e0*/  LEA.HI R7, R0, R229, RZ, 0x4 ;  /* 0x000000e500077211 */ /* 0x000fe200078f20ff */
[----:B------:R-:W-:Y:S01]  /*18f0*/  IMAD R29, R25, c[0x0][0x1a8], RZ ;  /* 0x00006a00191d7a24 */ /* 0x000fe200078e02ff */
[----:B------:R-:W-:-:S02]  /*1900*/  LOP3.LUT R2, R20, 0xfffffff8, RZ, 0xc0, !PT ;  /* 0xfffffff814027812 */ /* 0x000fc400078ec0ff */
[----:B------:R-:W-:Y:S01]  /*1910*/  SHF.R.S32.HI R20, RZ, 0x3, R20 ;  /* 0x00000003ff147819 */ /* 0x000fe20000011414 */
[----:B------:R-:W-:Y:S01]  /*1920*/  @P1 IMAD.WIDE.U32 R26, R12, c[0x0][0x190], RZ ;  /* 0x000064000c1a1a25 */ /* 0x000fe200078e00ff */
[----:B------:R-:W-:Y:S02]  /*1930*/  @!P1 SHF.R.S32.HI R4, RZ, 0x1f, R233 ;  /* 0x0000001fff049819 */ /* 0x000fe400000114e9 */
[----:B------:R-:W-:Y:S01]  /*1940*/  SHF.R.S32.HI R21, RZ, 0x1f, R20 ;  /* 0x0000001fff157819 */ /* 0x000fe20000011414 */
[----:B------:R-:W-:-:S04]  /*1950*/  @!P1 IMAD.WIDE.U32 R14, R233, c[0x0][0x178], RZ ;  /* 0x00005e00e90e9a25 */ /* 0x000fc800078e00ff */
[----:B------:R-:W-:Y:S02]  /*1960*/  @!P1 IMAD R4, R4, c[0x0][0x178], RZ ;  /* 0x00005e0004049a24 */ /* 0x000fe400078e02ff */
[----:B------:R-:W-:Y:S02]  /*1970*/  IMAD.IADD R2, R229, 0x1, -R2 ;  /* 0x00000001e5027824 */ /* 0x000fe400078e0a02 */
[----:B------:R-:W-:Y:S02]  /*1980*/  @!P1 IMAD R4, R233, c[0x0][0x17c], R4 ;  /* 0x00005f00e9049a24 */ /* 0x000fe400078e0204 */
[----:B------:R-:W-:Y:S02]  /*1990*/  @P1 IMAD R12, R12, c[0x0][0x194], R27 ;  /* 0x000065000c0c1a24 */ /* 0x000fe400078e021b */
[----:B------:R-:W-:Y:S01]  /*19a0*/  @!P1 IMAD.IADD R12, R15, 0x1, R4 ;  /* 0x000000010f0c9824 */ /* 0x000fe200078e0204 */
[----:B------:R-:W-:Y:S01]  /*19b0*/  LOP3.LUT R4, R7, 0xfffffff0, RZ, 0xc0, !PT ;  /* 0xfffffff007047812 */ /* 0x000fe200078ec0ff */
[----:B------:R-:W-:Y:S01]  /*19c0*/  IMAD.SHL.U32 R17, R20, 0x40, RZ ;  /* 0x0000004014117824 */ /* 0x000fe200078e00ff */
[----:B------:R-:W-:Y:S01]  /*19d0*/  SHF.R.S32.HI R7, RZ, 0x4, R7 ;  /* 0x00000004ff077819 */ /* 0x000fe20000011407 */
[----:B------:R-:W-:-:S02]  /*19e0*/  IMAD.SHL.U32 R232, R2, 0x8, RZ ;  /* 0x0000000802e87824 */ /* 0x000fc400078e00ff */
[----:B------:R-:W-:Y:S01]  /*19f0*/  @!P1 IMAD.MOV.U32 R26, RZ, RZ, R14 ;  /* 0x000000ffff1a9224 */ /* 0x000fe200078e000e */
[----:B------:R-:W-:Y:S01]  /*1a00*/  LOP3.LUT R17, R17, 0x1c0, RZ, 0xc0, !PT ;  /* 0x000001c011117812 */ /* 0x000fe200078ec0ff */
[----:B------:R-:W-:Y:S01]  /*1a10*/  IMAD.IADD R4, R229, 0x1, -R4 ;  /* 0x00000001e5047824 */ /* 0x000fe200078e0a04 */
[----:B------:R-:W-:Y:S01]  /*1a20*/  IADD3 R16, P2, R232, R16, RZ ;  /* 0x00000010e8107210 */ /* 0x000fe20007f5e0ff */
[----:B------:R-:W-:Y:S01]  /*1a30*/  IMAD R29, R24, c[0x0][0x1ac], R29 ;  /* 0x00006b00181d7a24 */ /* 0x000fe200078e021d */
[----:B------:R-:W-:Y:S01]  /*1a40*/  SHF.R.S32.HI R13, RZ, 0x1f, R232 ;  /* 0x0000001fff0d7819 */ /* 0x000fe200000114e8 */
[----:B------:R-:W-:Y:S01]  /*1a50*/  IMAD.WIDE R30, R31, 0x40, R20 ;  /* 0x000000401f1e7825 */ /* 0x000fe200078e0214 */
[----:B------:R-:W-:Y:S02]  /*1a60*/  IADD3 R26, P1, R232, R26, RZ ;  /* 0x0000001ae81a7210 */ /* 0x000fe40007f3e0ff */
[----:B------:R-:W-:Y:S02]  /*1a70*/  LOP3.LUT R15, R17, 0x38, R232, 0xf8, !PT ;  /* 0x00000038110f7812 */ /* 0x000fe400078ef8e8 */
[----:B------:R-:W-:Y:S01]  /*1a80*/  SHF.R.U32.HI R14, RZ, 0x3, R17 ;  /* 0x00000003ff0e7819 */ /* 0x000fe20000011611 */
[C---:B------:R-:W-:Y:S01]  /*1a90*/  IMAD.X R27, R13.reuse, 0x1, R12, P1 ;  /* 0x000000010d1b7824 */ /* 0x040fe200008e060c */
[----:B------:R-:W-:-:S02]  /*1aa0*/  IADD3.X R17, R13, R11, RZ, P2, !PT ;  /* 0x0000000b0d117210 */ /* 0x000fc400017fe4ff */
[----:B------:R-:W-:Y:S01]  /*1ab0*/  SHF.R.S32.HI R11, RZ, 0x1f, R4 ;  /* 0x0000001fff0b7819 */ /* 0x000fe20000011404 */
[----:B------:R-:W-:Y:S01]  /*1ac0*/  IMAD.WIDE.U32 R26, R24, c[0x0][0x1a8], R26 ;  /* 0x00006a00181a7a25 */ /* 0x000fe200078e001a */
[----:B------:R-:W-:Y:S02]  /*1ad0*/  IADD3 R18, P3, R232, R18, RZ ;  /* 0x00000012e8127210 */ /* 0x000fe40007f7e0ff */
[----:B------:R-:W-:Y:S01]  /*1ae0*/  LOP3.LUT R15, R15, R14, RZ, 0x3c, !PT ;  /* 0x0000000e0f0f7212 */ /* 0x000fe200078e3cff */
[----:B------:R-:W-:Y:S01]  /*1af0*/  IMAD.WIDE.U32 R16, R3, c[0x0][0x1b8], R16 ;  /* 0x00006e0003107a25 */ /* 0x000fe200078e0010 */
[C---:B------:R-:W-:Y:S02]  /*1b00*/  IADD3 R42, P1, R20.reuse, R9, RZ ;  /* 0x00000009142a7210 */ /* 0x040fe40007f3e0ff */
[----:B------:R-:W-:Y:S01]  /*1b10*/  LEA.HI R14, R11, R4, RZ, 0x3 ;  /* 0x000000040b0e7211 */ /* 0x000fe200078f18ff */
[----:B------:R-:W-:Y:S01]  /*1b20*/  IMAD.X R19, R13, 0x1, R8, P3 ;  /* 0x000000010d137824 */ /* 0x000fe200018e0608 */
[----:B------:R-:W-:Y:S01]  /*1b30*/  ISETP.GE.AND P3, PT, R20, R223, PT ;  /* 0x000000df1400720c */ /* 0x000fe20003f66270 */
[C---:B------:R-:W-:Y:S01]  /*1b40*/  IMAD R9, R21.reuse, c[0x0][0x198], RZ ;  /* 0x0000660015097a24 */ /* 0x040fe200078e02ff */
[----:B------:R-:W-:Y:S01]  /*1b50*/  LOP3.LUT R3, R14, 0xfffffff8, RZ, 0xc0, !PT ;  /* 0xfffffff80e037812 */ /* 0x000fe200078ec0ff */
[----:B------:R-:W-:Y:S01]  /*1b60*/  IMAD.X R5, R21, 0x1, R5, P1 ;  /* 0x0000000115057824 */ /* 0x000fe200008e0605 */
[-C--:B------:R-:W-:Y:S01]  /*1b70*/  LEA.HI R8, R0, R229.reuse, RZ, 0x6 ;  /* 0x000000e500087211 */ /* 0x080fe200078f30ff */
[----:B------:R-:W-:Y:S01]  /*1b80*/  IMAD R9, R20, c[0x0][0x19c], R9 ;  /* 0x0000670014097a24 */ /* 0x000fe200078e0209 */
[----:B------:R-:W-:Y:S01]  /*1b90*/  LEA.HI R0, R0, R229, RZ, 0x5 ;  /* 0x000000e500007211 */ /* 0x000fe200078f28ff */
[----:B------:R-:W-:Y:S01]  /*1ba0*/  IMAD.WIDE.U32 R134, R20, c[0x0][0x198], R18 ;  /* 0x0000660014867a25 */ /* 0x000fe200078e0012 */
[----:B------:R-:W-:-:S02]  /*1bb0*/  SHF.L.U32 R8, R8, 0x3, RZ ;  /* 0x0000000308087819 */ /* 0x000fc400000006ff */
[----:B------:R-:W-:Y:S01]  /*1bc0*/  SHF.R.S32.HI R127, RZ, 0x5, R0 ;  /* 0x00000005ff7f7819 */ /* 0x000fe20000011400 */
[----:B------:R-:W-:Y:S01]  /*1bd0*/  IMAD R5, R5, c[0x0][0x1a0], RZ ;  /* 0x0000680005057a24 */ /* 0x000fe200078e02ff */
[----:B------:R-:W-:Y:S01]  /*1be0*/  LOP3.LUT R230, R15, 0xfffffe00, R8, 0xf8, !PT ;  /* 0xfffffe000fe67812 */ /* 0x000fe200078ef808 */
[----:B------:R-:W-:Y:S01]  /*1bf0*/  IMAD.IADD R17, R17, 0x1, R6 ;  /* 0x0000000111117824 */ /* 0x000fe200078e0206 */
[----:B------:R-:W-:Y:S01]  /*1c00*/  IADD3 R40, R232, 0x40, RZ ;  /* 0x00000040e8287810 */ /* 0x000fe20007ffe0ff */
[----:B------:R-:W-:Y:S01]  /*1c10*/  IMAD.IADD R12, R4, 0x1, -R3 ;  /* 0x00000001040c7824 */ /* 0x000fe200078e0a03 */
[----:B------:R-:W-:Y:S01]  /*1c20*/  SHF.L.U32 R230, R230, 0x1, RZ ;  /* 0x00000001e6e67819 */ /* 0x000fe200000006ff */
[----:B------:R-:W-:Y:S02]  /*1c30*/  IMAD.IADD R135, R135, 0x1, R9 ;  /* 0x0000000187877824 */ /* 0x000fe400078e0209 */
[----:B------:R-:W-:Y:S01]  /*1c40*/  IMAD R9, R42, c[0x0][0x1a4], R5 ;  /* 0x000069002a097a24 */ /* 0x000fe200078e0205 */
[----:B------:R-:W-:Y:S01]  /*1c50*/  R2P PR, R12, 0x6 ;  /* 0x000000060c007804 */ /* 0x000fe20000000000 */
[----:B------:R-:W-:Y:S01]  /*1c60*/  IMAD.WIDE.U32 R42, R42, c[0x0][0x1a0], R16 ;  /* 0x000068002a2a7a25 */ /* 0x000fe200078e0010 */
[----:B------:R-:W-:-:S02]  /*1c70*/  LOP3.LUT R16, R0, 0xffffffe0, RZ, 0xc0, !PT ;  /* 0xffffffe000107812 */ /* 0x000fc400078ec0ff */
[----:B------:R-:W-:Y:S01]  /*1c80*/  MOV R5, 0x10 ;  /* 0x0000001000057802 */ /* 0x000fe20000000f00 */
[----:B------:R-:W-:Y:S02]  /*1c90*/  IMAD.MOV.U32 R3, RZ, RZ, 0x20 ;  /* 0x00000020ff037424 */ /* 0x000fe400078e00ff */
[----:B------:R-:W-:Y:S01]  /*1ca0*/  IMAD.IADD R16, R229, 0x1, -R16 ;  /* 0x00000001e5107824 */ /* 0x000fe200078e0a10 */
[----:B------:R-:W-:Y:S01]  /*1cb0*/  SEL R5, R5, 0xfffffff0, !P1 ;  /* 0xfffffff005057807 */ /* 0x000fe20004800000 */
[----:B------:R-:W-:Y:S01]  /*1cc0*/  IMAD.IADD R29, R27, 0x1, R29 ;  /* 0x000000011b1d7824 */ /* 0x000fe200078e021d */
[----:B------:R-:W-:Y:S01]  /*1cd0*/  SEL R3, R3, 0xffffffe0, !P2 ;  /* 0xffffffe003037807 */ /* 0x000fe20005000000 */
        /* <DEDUP_REMOVED lines=24> */
.L_x_3545:
[----:B------:R-:W-:Y:S05]  /*1e60*/  BSYNC B0 ;  /* 0x0000000000007941 */ /* 0x000fea0003800000 */
.L_x_3544:
        /* <DEDUP_REMOVED lines=29> */
.L_x_3547:
[----:B------:R-:W-:Y:S05]  /*2040*/  BSYNC B0 ;  /* 0x0000000000007941 */ /* 0x000fea0003800000 */
.L_x_3546:
        /* <DEDUP_REMOVED lines=29> */
.L_x_3549:
[----:B------:R-:W-:Y:S05]  /*2220*/  BSYNC B0 ;  /* 0x0000000000007941 */ /* 0x000fea0003800000 */
.L_x_3548:
        /* <DEDUP_REMOVED lines=28> */
.L_x_3551:
[----:B------:R-:W-:Y:S05]  /*23f0*/  BSYNC B0 ;  /* 0x0000000000007941 */ /* 0x000fea0003800000 */
.L_x_3550:
        /* <DEDUP_REMOVED lines=23> */
.L_x_3553:
[----:B------:R-:W-:Y:S05]  /*2570*/  BSYNC B0 ;  /* 0x0000000000007941 */ /* 0x000fea0003800000 */
.L_x_3552:
[----:B------:R-:W-:Y:S01]  /*2580*/  ISETP.GE.AND P1, PT, R23, R8, PT ;  /* 0x000000081700720c */ /* 0x000fe20003f26270 */
[----:B------:R-:W-:Y:S01]  /*2590*/  IMAD.MOV.U32 R6, RZ, RZ, c[0x0][0x198] ;  /* 0x00006600ff067624 */ /* 0x000fe200078e00ff */
[----:B------:R-:W-:Y:S03]  /*25a0*/  BSSY B0, `(.L_x_3554) ;  /* 0x0000017000007945 */ /* 0x000fe60003800000 */
[C---:B------:R-:W-:Y:S01]  /*25b0*/  IMAD.SHL.U32 R226, R6.reuse, 0x10, RZ ;  /* 0x0000001006e27824 */ /* 0x040fe200078e00ff */
[----:B------:R-:W-:-:S07]  /*25c0*/  SHF.L.U64.HI R225, R6, R10, c[0x0][0x19c] ;  /* 0x0000670006e17619 */ /* 0x000fce000001020a */
[----:B------:R-:W-:Y:S05]  /*25d0*/  @P1 BRA `(.L_x_3555) ;  /* 0x0000013000001947 */ /* 0x000fea0003800000 */
[----:B------:R-:W-:Y:S02]  /*25e0*/  ISETP.GE.AND P2, PT, R232, c[0x0][0x220], PT ;  /* 0x00008800e8007a0c */ /* 0x000fe40003f46270 */
[----:B------:R-:W-:Y:S02]  /*25f0*/  IADD3 R11, P3, R226, R134, RZ ;  /* 0x00000086e20b7210 */ /* 0x000fe40007f7e0ff */
[----:B------:R-:W-:-:S03]  /*2600*/  ISETP.GE.AND P1, PT, R40, c[0x0][0x220], PT ;  /* 0x0000880028007a0c */ /* 0x000fc60003f26270 */
[----:B------:R-:W-:-:S06]  /*2610*/  IMAD.X R0, R225, 0x1, R135, P3 ;  /* 0x00000001e1007824 */ /* 0x000fcc00018e0687 */
        /* <DEDUP_REMOVED lines=15> */
.L_x_3555:
[----:B------:R-:W-:Y:S05]  /*2710*/  BSYNC B0 ;  /* 0x0000000000007941 */ /* 0x000fea0003800000 */
.L_x_3554:
[----:B------:R-:W-:Y:S01]  /*2720*/  ISETP.GE.AND P1, PT, R9, R8, PT ;  /* 0x000000080900720c */ /* 0x000fe20003f26270 */
[----:B------:R-:W-:-:S12]  /*2730*/  BSSY B0, `(.L_x_3556) ;  /* 0x0000016000007945 */ /* 0x000fd80003800000 */
[----:B------:R-:W-:Y:S05]  /*2740*/  @P1 BRA `(.L_x_3557) ;  /* 0x0000014000001947 */ /* 0x000fea0003800000 */
[----:B------:R-:W-:Y:S01]  /*2750*/  ISETP.GE.AND P2, PT, R232, c[0x0][0x220], PT ;  /* 0x00008800e8007a0c */ /* 0x000fe20003f46270 */
[----:B------:R-:W-:Y:S01]  /*2760*/  IMAD.MOV.U32 R0, RZ, RZ, c[0x0][0x19c] ;  /* 0x00006700ff007624 */ /* 0x000fe200078e00ff */
[----:B------:R-:W-:Y:S02]  /*2770*/  LEA R11, P3, R6, R134, 0x5 ;  /* 0x00000086060b7211 */ /* 0x000fe400078628ff */
[----:B------:R-:W-:Y:S02]  /*2780*/  ISETP.GE.AND P1, PT, R40, c[0x0][0x220], PT ;  /* 0x0000880028007a0c */ /* 0x000fe40003f26270 */
[----:B------:R-:W-:-:S07]  /*2790*/  LEA.HI.X R0, R6, R135, R0, 0x5, P3 ;  /* 0x0000008706007211 */ /* 0x000fce00018f2c00 */
        /* <DEDUP_REMOVED lines=15> */
.L_x_3557:
[----:B------:R-:W-:Y:S05]  /*2890*/  BSYNC B0 ;  /* 0x0000000000007941 */ /* 0x000fea0003800000 */
.L_x_3556:
        /* <DEDUP_REMOVED lines=24> */
.L_x_3559:
[----:B------:R-:W-:Y:S05]  /*2a20*/  BSYNC B0 ;  /* 0x0000000000007941 */ /* 0x000fea0003800000 */
.L_x_3558:
[----:B------:R-:W-:Y:S01]  /*2a30*/  IADD3 R17, R20, 0x40, RZ ;  /* 0x0000004014117810 */ /* 0x000fe20007ffe0ff */
        /* <DEDUP_REMOVED lines=8> */
[C---:B--23--:R-:W-:Y:S01]  /*2ac0*/  @!P2 LEA R26, P3, R11.reuse, c[0x0][0x168], 0x1 ;  /* 0x00005a000b1aaa11 */ /* 0x04cfe200078608ff */
        /* <DEDUP_REMOVED lines=14> */
.L_x_3561:
[----:B------:R-:W-:Y:S05]  /*2bb0*/  BSYNC B0 ;  /* 0x0000000000007941 */ /* 0x000fea0003800000 */
.L_x_3560:
[----:B------:R-:W-:Y:S01]  /*2bc0*/  IADD3 R15, R20, 0x50, RZ ;  /* 0x00000050140f7810 */ /* 0x000fe20007ffe0ff */
[----:B------:R-:W-:Y:S03]  /*2bd0*/  BSSY B0, `(.L_x_3562) ;  /* 0x0000018000007945 */ /* 0x000fe60003800000 */
[----:B------:R-:W-:-:S13]  /*2be0*/  ISETP.GE.AND P1, PT, R15, R8, PT ;  /* 0x000000080f00720c */ /* 0x000fda0003f26270 */
        /* <DEDUP_REMOVED lines=22> */
.L_x_3563:
[----:B------:R-:W-:Y:S05]  /*2d50*/  BSYNC B0 ;  /* 0x0000000000007941 */ /* 0x000fea0003800000 */
.L_x_3562:
        /* <DEDUP_REMOVED lines=25> */
.L_x_3565:
[----:B------:R-:W-:Y:S05]  /*2ef0*/  BSYNC B0 ;  /* 0x0000000000007941 */ /* 0x000fea0003800000 */
.L_x_3564:
[----:B------:R-:W-:Y:S01]  /*2f00*/  IADD3 R11, R20, 0x70, RZ ;  /* 0x00000070140b7810 */ /* 0x000fe20007ffe0ff */
[----:B------:R-:W-:Y:S03]  /*2f10*/  BSSY B0, `(.L_x_3566) ;  /* 0x0000017000007945 */ /* 0x000fe60003800000 */
[----:B------:R-:W-:-:S13]  /*2f20*/  ISETP.GE.AND P1, PT, R11, R8, PT ;  /* 0x000000080b00720c */ /* 0x000fda0003f26270 */
[----:B------:R-:W-:Y:S05]  /*2f30*/  @P1 BRA `(.L_x_3567) ;  /* 0x0000014000001947 */ /* 0x000fea0003800000 */
[----:B------:R-:W-:Y:S01]  /*2f40*/  ISETP.GE.AND P3, PT, R232, c[0x0][0x220], PT ;  /* 0x00008800e8007a0c */ /* 0x000fe20003f66270 */
[----:B------:R-:W-:Y:S01]  /*2f50*/  ULDC UR4, c[0x0][0x19c] ;  /* 0x0000670000047ab9 */ /* 0x000fe20000000800 */
[----:B------:R-:W-:Y:S01]  /*2f60*/  ISETP.GE.AND P2, PT, R40, c[0x0][0x220], PT ;  /* 0x0000880028007a0c */ /* 0x000fe20003f46270 */
[----:B------:R-:W-:Y:S01]  /*2f70*/  UIMAD UR4, UR4, 0x70, URZ ;  /* 0x00000070040478a4 */ /* 0x000fe2000f8e023f */
[----:B--2---:R-:W-:-:S05]  /*2f80*/  IMAD.WIDE.U32 R28, R6, 0x70, R134 ;  /* 0x00000070061c7825 */ /* 0x004fca00078e0086 */
[----:B------:R-:W-:-:S04]  /*2f90*/  IADD3 R0, R29, UR4, RZ ;  /* 0x000000041d007c10 */ /* 0x000fc8000fffe0ff */
[C---:B------:R-:W-:Y:S01]  /*2fa0*/  @!P3 LEA R30, P4, R28.reuse, c[0x0][0x168], 0x1 ;  /* 0x00005a001c1eba11 */ /* 0x040fe200078808ff */
[----:B------:R2:W-:Y:S01]  /*2fb0*/  @P3 STS.128 [R230+0x7800], RZ ;  /* 0x007800ffe6003388 */ /* 0x0005e20000000c00 */
[C---:B---3--:R-:W-:Y:S02]  /*2fc0*/  @!P2 LEA R26, P1, R28.reuse, c[0x0][0x168], 0x1 ;  /* 0x00005a001c1aaa11 */ /* 0x048fe400078208ff */
[C-C-:B------:R-:W-:Y:S02]  /*2fd0*/  @!P3 LEA.HI.X R31, R28.reuse, c[0x0][0x16c], R0.reuse, 0x1, P4 ;  /* 0x00005b001c1fba11 */ /* 0x140fe400020f0c00 */
        /* <DEDUP_REMOVED lines=9> */
[----:B------:R2:W-:Y:S02]  /*3070*/  @!P2 LDGSTS.E.BYPASS.LTC128B.128 [R230+0xb800], [R26.64+0x80] ;  /* 0x0b8000801ae6afae */ /* 0x0005e4000b901d4e */
.L_x_3567:
[----:B------:R-:W-:Y:S05]  /*3080*/  BSYNC B0 ;  /* 0x0000000000007941 */ /* 0x000fea0003800000 */
.L_x_3566:
[----:B------:R-:W-:Y:S01]  /*3090*/  SHF.R.S32.HI R0, RZ, 0x1f, R233 ;  /* 0x0000001fff007819 */ /* 0x000fe200000114e9 */
[----:B------:R-:W-:Y:S01]  /*30a0*/  IMAD.WIDE.U32 R24, R233, c[0x0][0x320], R24 ;  /* 0x0000c800e9187a25 */ /* 0x000fe200078e0018 */
[----:B------:R-:W0:Y:S03]  /*30b0*/  LDGDEPBAR ;  /* 0x00000000000079af */ /* 0x000e260000000000 */
[----:B------:R-:W-:Y:S01]  /*30c0*/  IMAD R0, R0, c[0x0][0x320], RZ ;  /* 0x0000c80000007a24 */ /* 0x000fe200078e02ff */
[----:B--23--:R-:W-:-:S03]  /*30d0*/  LEA R26, P1, R24, c[0x0][0x318], 0x2 ;  /* 0x0000c600181a7a11 */ /* 0x00cfc600078210ff */
[----:B------:R-:W-:-:S04]  /*30e0*/  IMAD R0, R233, c[0x0][0x324], R0 ;  /* 0x0000c900e9007a24 */ /* 0x000fc800078e0200 */
[----:B------:R-:W-:-:S05]  /*30f0*/  IMAD.IADD R0, R25, 0x1, R0 ;  /* 0x0000000119007824 */ /* 0x000fca00078e0200 */
[----:B------:R-:W-:-:S05]  /*3100*/  LEA.HI.X R27, R24, c[0x0][0x31c], R0, 0x2, P1 ;  /* 0x0000c700181b7a11 */ /* 0x000fca00008f1400 */
[----:B------:R-:W2:Y:S01]  /*3110*/  LDG.E R25, [R26.64] ;  /* 0x0000000e1a197981 */ /* 0x000ea2000c1e1900 */
[----:B------:R-:W-:Y:S01]  /*3120*/  ISETP.GE.AND P2, PT, R20, R8, PT ;  /* 0x000000081400720c */ /* 0x000fe20003f46270 */
[----:B------:R-:W2:Y:S01]  /*3130*/  MUFU.RCP R0, c[0x0][0x238] ;  /* 0x00008e0000007b08 */ /* 0x000ea20000001000 */
[----:B------:R-:W-:-:S04]  /*3140*/  DEPBAR.LE SB0, 0x0 ;  /* 0x000080000000791a */ /* 0x000fc80000000000 */
[----:B------:R-:W-:Y:S01]  /*3150*/  BAR.SYNC.DEFER_BLOCKING 0x0 ;  /* 0x0000000000007b1d */ /* 0x000fe20000010000 */
[----:B------:R-:W-:Y:S01]  /*3160*/  SHF.R.S32.HI R125, RZ, 0x1f, R16 ;  /* 0x0000001fff7d7819 */ /* 0x000fe20000011410 */
[----:B------:R-:W-:Y:S01]  /*3170*/  IMAD.SHL.U32 R229, R229, 0x2, RZ ;  /* 0x00000002e5e57824 */ /* 0x000fe200078e00ff */
[C---:B------:R-:W-:Y:S02]  /*3180*/  LEA R172, P1, R42.reuse, c[0x0][0x170], 0x1 ;  /* 0x00005c002aac7a11 */ /* 0x040fe400078208ff */
[----:B------:R-:W-:Y:S01]  /*3190*/  LEA.HI R125, R125, R16, RZ, 0x2 ;  /* 0x000000107d7d7211 */ /* 0x000fe200078f10ff */
[----:B------:R-:W-:Y:S01]  /*31a0*/  BSSY B0, `(.L_x_3568) ;  /* 0x0000015000007945 */ /* 0x000fe20003800000 */
[----:B------:R-:W-:Y:S02]  /*31b0*/  LOP3.LUT R229, R229, 0x6, RZ, 0xc0, !PT ;  /* 0x00000006e5e57812 */ /* 0x000fe400078ec0ff */
[----:B------:R-:W-:Y:S02]  /*31c0*/  LEA.HI.X R173, R42, c[0x0][0x174], R36, 0x1, P1 ;  /* 0x00005d002aad7a11 */ /* 0x000fe400008f0c24 */
[----:B------:R-:W-:Y:S01]  /*31d0*/  SHF.R.S32.HI R125, RZ, 0x2, R125 ;  /* 0x00000002ff7d7819 */ /* 0x000fe2000001147d */
[----:B------:R3:W-:Y:S04]  /*31e0*/  @P2 STS.128 [R230+0xc000], RZ ;  /* 0x00c000ffe6002388 */ /* 0x0007e80000000c00 */
[----:B------:R3:W-:Y:S01]  /*31f0*/  @P2 STS.128 [R230+0x10000], RZ ;  /* 0x010000ffe6002388 */ /* 0x0007e20000000c00 */
        /* <DEDUP_REMOVED lines=15> */
.L_x_3569:
[----:B---3--:R-:W-:Y:S05]  /*32f0*/  BSYNC B0 ;  /* 0x0000000000007941 */ /* 0x008fea0003800000 */
.L_x_3568:
        /* <DEDUP_REMOVED lines=25> */
.L_x_3571:
[----:B------:R-:W-:Y:S05]  /*3490*/  BSYNC B0 ;  /* 0x0000000000007941 */ /* 0x000fea0003800000 */
.L_x_3570:
        /* <DEDUP_REMOVED lines=25> */
.L_x_3573:
[----:B------:R-:W-:Y:S05]  /*3630*/  BSYNC B0 ;  /* 0x0000000000007941 */ /* 0x000fea0003800000 */
.L_x_3572:
        /* <DEDUP_REMOVED lines=26> */
.L_x_3575:
[----:B------:R-:W-:Y:S05]  /*37e0*/  BSYNC B0 ;  /* 0x0000000000007941 */ /* 0x000fea0003800000 */
.L_x_3574:
        /* <DEDUP_REMOVED lines=25> */
.L_x_3577:
[----:B------:R-:W-:Y:S05]  /*3980*/  BSYNC B0 ;  /* 0x0000000000007941 */ /* 0x000fea0003800000 */
.L_x_3576:
        /* <DEDUP_REMOVED lines=26> */
.L_x_3579:
[----:B------:R-:W-:Y:S05]  /*3b30*/  BSYNC B0 ;  /* 0x0000000000007941 */ /* 0x000fea0003800000 */
.L_x_3578:
        /* <DEDUP_REMOVED lines=26> */
.L_x_3581:
[----:B------:R-:W-:Y:S05]  /*3ce0*/  BSYNC B0 ;  /* 0x0000000000007941 */ /* 0x000fea0003800000 */
.L_x_3580:
        /* <DEDUP_REMOVED lines=26> */
.L_x_3583:
[----:B------:R-:W-:Y:S05]  /*3e90*/  BSYNC B0 ;  /* 0x0000000000007941 */ /* 0x000fea0003800000 */
.L_x_3582:
[C---:B-1----:R-:W-:Y:S01]  /*3ea0*/  LEA.HI R10, R7.reuse, R7, RZ, 0x1 ;  /* 0x00000007070a7211 */ /* 0x042fe200078f08ff */
        /* <DEDUP_REMOVED lines=10> */
[----:B------:R-:W-:Y:S01]  /*3f50*/  IMAD R126, R127, 0x10, R126 ;  /* 0x000000107f7e7824 */ /* 0x000fe200078e027e */
[----:B------:R-:W-:Y:S01]  /*3f60*/  LOP3.LUT R124, R124, 0xfffffe00, RZ, 0xc0, !PT ;  /* 0xfffffe007c7c7812 */ /* 0x000fe200078ec0ff */
[----:B------:R-:W-:Y:S01]  /*3f70*/  IMAD.SHL.U32 R8, R221, 0x8, RZ ;  /* 0x00000008dd087824 */ /* 0x000fe200078e00ff */
[----:B------:R-:W-:-:S02]  /*3f80*/  LOP3.LUT R20, R7, 0x8, R20, 0xf8, !PT ;  /* 0x0000000807147812 */ /* 0x000fc400078ef814 */
[----:B------:R-:W-:Y:S01]  /*3f90*/  SHF.R.U32.HI R7, RZ, 0x3, R7 ;  /* 0x00000003ff077819 */ /* 0x000fe20000011607 */
[----:B------:R-:W-:Y:S01]  /*3fa0*/  IMAD R222, R127, 0x400, R124 ;  /* 0x000004007fde7824 */ /* 0x000fe200078e027c */
[----:B------:R-:W-:Y:S02]  /*3fb0*/  LOP3.LUT R8, R9, 0x8, R8, 0xf8, !PT ;  /* 0x0000000809087812 */ /* 0x000fe400078ef808 */
[----:B------:R-:W-:Y:S02]  /*3fc0*/  SHF.R.U32.HI R9, RZ, 0x3, R9 ;  /* 0x00000003ff097819 */ /* 0x000fe40000011609 */
[----:B------:R-:W-:Y:S02]  /*3fd0*/  LOP3.LUT R20, R20, R7, RZ, 0x3c, !PT ;  /* 0x0000000714147212 */ /* 0x000fe400078e3cff */
[----:B------:R-:W-:-:S03]  /*3fe0*/  LOP3.LUT R7, R8, R9, RZ, 0x3c, !PT ;  /* 0x0000000908077212 */ /* 0x000fc600078e3cff */
[----:B------:R-:W-:Y:S02]  /*3ff0*/  IMAD R221, R221, 0x200, R20 ;  /* 0x00000200dddd7824 */ /* 0x000fe400078e0214 */
[----:B------:R-:W-:Y:S02]  /*4000*/  IMAD.IADD R222, R7, 0x1, R222 ;  /* 0x0000000107de7824 */ /* 0x000fe400078e02de */
        /* <DEDUP_REMOVED lines=9> */
[----:B------:R-:W5:Y:S01]  /*40a0*/  LDSM.16.M88.4 R24, [R221+0x4000] ;  /* 0x00400000dd18783b */ /* 0x000f620000000200 */
[----:B------:R-:W-:Y:S01]  /*40b0*/  IMAD R218, R3, 0x2, R222 ;  /* 0x0000000203da7824 */ /* 0x000fe200078e02de */
[----:B------:R-:W-:Y:S01]  /*40c0*/  IADD3 R211, R219, 0x800, RZ ;  /* 0x00000800dbd37810 */ /* 0x000fe20007ffe0ff */
[----:B------:R-:W-:Y:S01]  /*40d0*/  IMAD R217, R3, 0x2, R220 ;  /* 0x0000000203d97824 */ /* 0x000fe200078e02dc */
[----:B------:R-:W2:Y:S01]  /*40e0*/  LDSM.16.M88.4 R88, [R221+0x5000] ;  /* 0x00500000dd58783b */ /* 0x000ea20000000200 */
[----:B------:R-:W-:-:S02]  /*40f0*/  SEL R2, R2, 0xffffffc0, !P2 ;  /* 0xffffffc002027807 */ /* 0x000fc40005000000 */
[C---:B------:R-:W-:Y:S01]  /*4100*/  IADD3 R210, R219.reuse, 0x1000, RZ ;  /* 0x00001000dbd27810 */ /* 0x040fe20007ffe0ff */
[----:B------:R-:W3:Y:S01]  /*4110*/  LDSM.16.M88.4 R80, [R221+0x5800] ;  /* 0x00580000dd50783b */ /* 0x000ee20000000200 */
[----:B------:R-:W-:Y:S01]  /*4120*/  IADD3 R209, R219, 0x1800, RZ ;  /* 0x00001800dbd17810 */ /* 0x000fe20007ffe0ff */
[----:B------:R-:W-:Y:S01]  /*4130*/  IMAD.IADD R215, R221, 0x1, R2 ;  /* 0x00000001ddd77824 */ /* 0x000fe200078e0202 */
[C---:B------:R-:W-:Y:S01]  /*4140*/  IADD3 R208, R219.reuse, 0x2000, RZ ;  /* 0x00002000dbd07810 */ /* 0x040fe20007ffe0ff */
[----:B------:R-:W4:Y:S01]  /*4150*/  LDSM.16.M88.4 R72, [R221+0x6000] ;  /* 0x00600000dd48783b */ /* 0x000f220000000200 */
[----:B------:R-:W-:Y:S01]  /*4160*/  IMAD.IADD R204, R2, 0x1, R219 ;  /* 0x0000000102cc7824 */ /* 0x000fe200078e02db */
[----:B------:R-:W-:Y:S02]  /*4170*/  IADD3 R2, R126, 0x1, R125 ;  /* 0x000000017e027810 */ /* 0x000fe40007ffe07d */
[----:B------:R-:W2:Y:S01]  /*4180*/  LDSM.16.M88.4 R64, [R221+0x6800] ;  /* 0x00680000dd40783b */ /* 0x000ea20000000200 */
[----:B------:R-:W-:-:S02]  /*4190*/  IADD3 R207, R219, 0x2800, RZ ;  /* 0x00002800dbcf7810 */ /* 0x000fc40007ffe0ff */
[----:B------:R-:W-:Y:S01]  /*41a0*/  IADD3 R2, R41, R2, -R129 ;  /* 0x0000000229027210 */ /* 0x000fe20007ffe881 */
[----:B------:R-:W2:Y:S01]  /*41b0*/  LDSM.16.M88.4 R56, [R221+0x7000] ;  /* 0x00700000dd38783b */ /* 0x000ea20000000200 */
[C---:B------:R-:W-:Y:S02]  /*41c0*/  IADD3 R206, R219.reuse, 0x3000, RZ ;  /* 0x00003000dbce7810 */ /* 0x040fe40007ffe0ff */
[----:B------:R-:W-:Y:S01]  /*41d0*/  IADD3 R2, R2, c[0x0][0x2e8], RZ ;  /* 0x0000ba0002027a10 */ /* 0x000fe20007ffe0ff */
[----:B------:R-:W2:Y:S01]  /*41e0*/  LDSM.16.M88.4 R44, [R221+0x7800] ;  /* 0x00780000dd2c783b */ /* 0x000ea20000000200 */
[----:B------:R-:W-:Y:S02]  /*41f0*/  IADD3 R205, R219, 0x3800, RZ ;  /* 0x00003800dbcd7810 */ /* 0x000fe40007ffe0ff */
[C---:B------:R-:W-:Y:S01]  /*4200*/  IADD3 R188, R2.reuse, 0x8, RZ ;  /* 0x0000000802bc7810 */ /* 0x040fe20007ffe0ff */
[----:B------:R-:W-:Y:S01]  /*4210*/  LDSM.16.M88.4 R96, [R220] ;  /* 0x00000000dc60783b */ /* 0x000fe20000000200 */
[----:B------:R-:W-:-:S02]  /*4220*/  IMNMX R189, R2, R41, PT ;  /* 0x0000002902bd7217 */ /* 0x000fc40003800200 */
[----:B------:R-:W-:Y:S01]  /*4230*/  IMNMX R188, R188, R41, PT ;  /* 0x00000029bcbc7217 */ /* 0x000fe20003800200 */
[----:B------:R-:W3:Y:S01]  /*4240*/  LDSM.16.M88.4 R8, [R219+0x800] ;  /* 0x00080000db08783b */ /* 0x000ee20000000200 */
[----:B------:R-:W-:Y:S02]  /*4250*/  LOP3.LUT R2, R7, R124, RZ, 0xfc, !PT ;  /* 0x0000007c07027212 */ /* 0x000fe400078efcff */
[C---:B------:R-:W-:Y:S01]  /*4260*/  IADD3 R203, R219.reuse, 0x4000, RZ ;  /* 0x00004000dbcb7810 */ /* 0x040fe20007ffe0ff */
[----:B-1--4-:R-:W-:Y:S01]  /*4270*/  HMMA.16816.F32 R20, R48, R16, RZ ;  /* 0x000000103014723c */ /* 0x012fe200000018ff */
[----:B------:R-:W1:Y:S01]  /*4280*/  LDSM.16.M88.4 R32, [R219] ;  /* 0x00000000db20783b */ /* 0x000e620000000200 */
[C---:B------:R-:W-:Y:S02]  /*4290*/  IADD3 R202, R219.reuse, 0x4800, RZ ;  /* 0x00004800dbca7810 */ /* 0x040fe40007ffe0ff */
[C---:B------:R-:W-:Y:S01]  /*42a0*/  IADD3 R201, R219.reuse, 0x5000, RZ ;  /* 0x00005000dbc97810 */ /* 0x040fe20007ffe0ff */
[----:B------:R-:W-:Y:S01]  /*42b0*/  LDSM.16.M88.4 R100, [R218] ;  /* 0x00000000da64783b */ /* 0x000fe20000000200 */
[----:B------:R-:W-:-:S02]  /*42c0*/  IADD3 R200, R219, 0x5800, RZ ;  /* 0x00005800dbc87810 */ /* 0x000fc40007ffe0ff */
[C---:B------:R-:W-:Y:S01]  /*42d0*/  HMMA.16816.F32 R16, R48.reuse, R18, RZ ;  /* 0x000000123010723c */ /* 0x040fe200000018ff */
[----:B------:R-:W4:Y:S01]  /*42e0*/  LDSM.16.M88.4 R120, [R219+0x1000] ;  /* 0x00100000db78783b */ /* 0x000f220000000200 */
[C---:B------:R-:W-:Y:S02]  /*42f0*/  IADD3 R199, R219.reuse, 0x6000, RZ ;  /* 0x00006000dbc77810 */ /* 0x040fe40007ffe0ff */
[C---:B------:R-:W-:Y:S01]  /*4300*/  IADD3 R198, R219.reuse, 0x6800, RZ ;  /* 0x00006800dbc67810 */ /* 0x040fe20007ffe0ff */
[----:B------:R-:W-:Y:S01]  /*4310*/  LDSM.16.M88.4 R116, [R219+0x1800] ;  /* 0x00180000db74783b */ /* 0x000fe20000000200 */
[C---:B------:R-:W-:Y:S02]  /*4320*/  IADD3 R197, R219.reuse, 0x7000, RZ ;  /* 0x00007000dbc57810 */ /* 0x040fe40007ffe0ff */
[----:B-----5:R-:W-:Y:S01]  /*4330*/  HMMA.16816.F32 R28, R48, R24, RZ ;  /* 0x00000018301c723c */ /* 0x020fe200000018ff */
[----:B------:R-:W-:Y:S01]  /*4340*/  LDSM.16.M88.4 R104, [R219+0x3800] ;  /* 0x00380000db68783b */ /* 0x000fe20000000200 */
[----:B------:R-:W-:-:S03]  /*4350*/  IADD3 R196, R219, 0x7800, RZ ;  /* 0x00007800dbc47810 */ /* 0x000fc60007ffe0ff */
[----:B------:R-:W-:Y:S03]  /*4360*/  LDSM.16.M88.4 R108, [R219+0x2800] ;  /* 0x00280000db6c783b */ /* 0x000fe60000000200 */
[C---:B------:R-:W-:Y:S01]  /*4370*/  HMMA.16816.F32 R24, R48.reuse, R26, RZ ;  /* 0x0000001a3018723c */ /* 0x040fe200000018ff */
[----:B------:R-:W-:Y:S04]  /*4380*/  LDSM.16.M88.4 R112, [R219+0x2000] ;  /* 0x00200000db70783b */ /* 0x000fe80000000200 */
[----:B------:R-:W-:Y:S03]  /*4390*/  LDSM.16.M88.4 R92, [R215+0x5000] ;  /* 0x00500000d75c783b */ /* 0x000fe60000000200 */
[C---:B--2---:R-:W-:Y:S08]  /*43a0*/  HMMA.16816.F32 R12, R48.reuse, R88, RZ ;  /* 0x00000058300c723c */ /* 0x044ff000000018ff */
        /* <DEDUP_REMOVED lines=15> */
[C---:B-1----:R-:W-:Y:S08]  /*44a0*/  HMMA.16816.F32 R28, R96.reuse, R32, R28 ;  /* 0x00000020601c723c */ /* 0x042ff0000000181c */
[C---:B------:R-:W-:Y:S01]  /*44b0*/  HMMA.16816.F32 R24, R96.reuse, R34, R24 ;  /* 0x000000226018723c */ /* 0x040fe20000001818 */
[----:B------:R-:W1:Y:S07]  /*44c0*/  LDSM.16.M88.4 R32, [R215+0x4000] ;  /* 0x00400000d720783b */ /* 0x000e6e0000000200 */
[C---:B----4-:R-:W-:Y:S08]  /*44d0*/  HMMA.16816.F32 R12, R96.reuse, R120, R12 ;  /* 0x00000078600c723c */ /* 0x050ff0000000180c */
[C---:B--2---:R-:W-:Y:S08]  /*44e0*/  HMMA.16816.F32 R60, R96.reuse, R44, R60 ;  /* 0x0000002c603c723c */ /* 0x044ff0000000183c */
[----:B------:R-:W-:Y:S01]  /*44f0*/  HMMA.16816.F32 R56, R96, R46, R56 ;  /* 0x0000002e6038723c */ /* 0x000fe20000001838 */
[----:B------:R-:W2:Y:S07]  /*4500*/  LDSM.16.M88.4 R44, [R215+0x5800] ;  /* 0x00580000d72c783b */ /* 0x000eae0000000200 */
[C---:B---3--:R-:W-:Y:S08]  /*4510*/  HMMA.16816.F32 R20, R100.reuse, R8, R20 ;  /* 0x000000086414723c */ /* 0x048ff00000001814 */
[----:B------:R-:W-:Y:S01]  /*4520*/  HMMA.16816.F32 R16, R100, R10, R16 ;  /* 0x0000000a6410723c */ /* 0x000fe20000001810 */
[----:B------:R-:W3:Y:S07]  /*4530*/  LDSM.16.M88.4 R8, [R215+0x7000] ;  /* 0x00700000d708783b */ /* 0x000eee0000000200 */
        /* <DEDUP_REMOVED lines=16> */
[----:B------:R-:W-:Y:S04]  /*4640*/  LDSM.16.M88.4 R96, [R217] ;  /* 0x00000000d960783b */ /* 0x000fe80000000200 */
[----:B------:R-:W-:Y:S03]  /*4650*/  LDSM.16.M88.4 R112, [R204+0x2000] ;  /* 0x00200000cc70783b */ /* 0x000fe60000000200 */
[C---:B------:R-:W-:Y:S08]  /*4660*/  HMMA.16816.F32 R12, R100.reuse, R92, R12 ;  /* 0x0000005c640c723c */ /* 0x040ff0000000180c */
[C---:B------:R-:W-:Y:S01]  /*4670*/  HMMA.16816.F32 R88, R100.reuse, R94, R88 ;  /* 0x0000005e6458723c */ /* 0x040fe20000001858 */
[----:B------:R-:W4:Y:S07]  /*4680*/  LDSM.16.M88.4 R92, [R204] ;  /* 0x00000000cc5c783b */ /* 0x000f2e0000000200 */
        /* <DEDUP_REMOVED lines=13> */
[----:B------:R-:W-:Y:S01]  /*4760*/  HMMA.16816.F32 R72, R100, R110, R72 ;  /* 0x0000006e6448723c */ /* 0x000fe20000001848 */
[----:B------:R-:W5:Y:S04]  /*4770*/  LDSM.16.M88.4 R108, [R204+0x2800] ;  /* 0x00280000cc6c783b */ /* 0x000f680000000200 */
[----:B------:R-:W1:Y:S03]  /*4780*/  LDSM.16.M88.4 R100, [R204+0x3800] ;  /* 0x00380000cc64783b */ /* 0x000e660000000200 */
        /* <DEDUP_REMOVED lines=8> */
[----:B------:R-:W2:Y:S07]  /*4810*/  LDSM.16.M88.4 R8, [R222+0x2000] ;  /* 0x00200000de08783b */ /* 0x000eae0000000200 */
[C---:B-1----:R-:W-:Y:S08]  /*4820*/  HMMA.16816.F32 R84, R96.reuse, R32, R84 ;  /* 0x000000206054723c */ /* 0x042ff00000001854 */
[C---:B------:R-:W-:Y:S01]  /*4830*/  HMMA.16816.F32 R80, R96.reuse, R34, R80 ;  /* 0x000000226050723c */ /* 0x040fe20000001850 */
[----:B------:R-:W1:Y:S07]  /*4840*/  LDSM.16.M88.4 R32, [R221+0x9000] ;  /* 0x00900000dd20783b */ /* 0x000e6e0000000200 */
[C---:B----4-:R-:W-:Y:S08]  /*4850*/  HMMA.16816.F32 R60, R96.reuse, R104, R60 ;  /* 0x00000068603c723c */ /* 0x050ff0000000183c */
[C---:B------:R-:W-:Y:S01]  /*4860*/  HMMA.16816.F32 R56, R96.reuse, R106, R56 ;  /* 0x0000006a6038723c */ /* 0x040fe20000001838 */
[----:B------:R-:W3:Y:S07]  /*4870*/  LDSM.16.M88.4 R104, [R221+0x9800] ;  /* 0x00980000dd68783b */ /* 0x000eee0000000200 */
[C---:B------:R-:W-:Y:S08]  /*4880*/  HMMA.16816.F32 R76, R96.reuse, R112, R76 ;  /* 0x00000070604c723c */ /* 0x040ff0000000184c */
[C---:B------:R-:W-:Y:S01]  /*4890*/  HMMA.16816.F32 R72, R96.reuse, R114, R72 ;  /* 0x000000726048723c */ /* 0x040fe20000001848 */
[----:B------:R-:W-:Y:S07]  /*48a0*/  LDSM.16.M88.4 R112, [R220+0x2000] ;  /* 0x00200000dc70783b */ /* 0x000fee0000000200 */
[C---:B-----5:R-:W-:Y:S08]  /*48b0*/  HMMA.16816.F32 R68, R96.reuse, R108, R68 ;  /* 0x0000006c6044723c */ /* 0x060ff00000001844 */
[C---:B------:R-:W-:Y:S01]  /*48c0*/  HMMA.16816.F32 R64, R96.reuse, R110, R64 ;  /* 0x0000006e6040723c */ /* 0x040fe20000001840 */
[----:B------:R-:W-:Y:S07]  /*48d0*/  LDSM.16.M88.4 R108, [R219+0x5800] ;  /* 0x00580000db6c783b */ /* 0x000fee0000000200 */
[C---:B------:R-:W-:Y:S08]  /*48e0*/  HMMA.16816.F32 R52, R96.reuse, R100, R52 ;  /* 0x000000646034723c */ /* 0x040ff00000001834 */
[----:B------:R-:W-:Y:S01]  /*48f0*/  HMMA.16816.F32 R48, R96, R102, R48 ;  /* 0x000000666030723c */ /* 0x000fe20000001830 */
[----:B------:R-:W4:Y:S04]  /*4900*/  LDSM.16.M88.4 R100, [R221+0xa000] ;  /* 0x00a00000dd64783b */ /* 0x000f280000000200 */
[----:B------:R-:W5:Y:S03]  /*4910*/  LDSM.16.M88.4 R96, [R221+0xa800] ;  /* 0x00a80000dd60783b */ /* 0x000f660000000200 */
        /* <DEDUP_REMOVED lines=21> */
[C---:B------:R-:W-:Y:S08]  /*4a70*/  HMMA.16816.F32 R52, R8.reuse, R44, R52 ;  /* 0x0000002c0834723c */ /* 0x040ff00000001834 */
[----:B------:R-:W-:Y:S01]  /*4a80*/  HMMA.16816.F32 R48, R8, R46, R48 ;  /* 0x0000002e0830723c */ /* 0x000fe20000001830 */
[----:B------:R-:W-:Y:S04]  /*4a90*/  LDSM.16.M88.4 R44, [R215+0x8000] ;  /* 0x00800000d72c783b */ /* 0x000fe80000000200 */
[----:B------:R-:W2:Y:S03]  /*4aa0*/  LDSM.16.M88.4 R8, [R218+0x2000] ;  /* 0x00200000da08783b */ /* 0x000ea60000000200 */
[C---:B-1----:R-:W-:Y:S08]  /*4ab0*/  HMMA.16816.F32 R28, R112.reuse, R32, R28 ;  /* 0x00000020701c723c */ /* 0x042ff0000000181c */
[C---:B------:R-:W-:Y:S01]  /*4ac0*/  HMMA.16816.F32 R24, R112.reuse, R34, R24 ;  /* 0x000000227018723c */ /* 0x040fe20000001818 */
[----:B------:R-:W-:Y:S07]  /*4ad0*/  LDSM.16.M88.4 R32, [R215+0x8800] ;  /* 0x00880000d720783b */ /* 0x000fee0000000200 */
[C---:B------:R-:W-:Y:S08]  /*4ae0*/  HMMA.16816.F32 R84, R112.reuse, R108, R84 ;  /* 0x0000006c7054723c */ /* 0x040ff00000001854 */
[C---:B------:R-:W-:Y:S08]  /*4af0*/  HMMA.16816.F32 R80, R112.reuse, R110, R80 ;  /* 0x0000006e7050723c */ /* 0x040ff00000001850 */
[C---:B------:R-:W-:Y:S08]  /*4b00*/  HMMA.16816.F32 R12, R112.reuse, R116, R12 ;  /* 0x00000074700c723c */ /* 0x040ff0000000180c */
[C---:B------:R-:W-:Y:S01]  /*4b10*/  HMMA.16816.F32 R88, R112.reuse, R118, R88 ;  /* 0x000000767058723c */ /* 0x040fe20000001858 */
[----:B------:R-:W-:Y:S07]  /*4b20*/  LDSM.16.M88.4 R116, [R204+0x4000] ;  /* 0x00400000cc74783b */ /* 0x000fee0000000200 */
[----:B---3--:R-:W-:Y:S01]  /*4b30*/  HMMA.16816.F32 R108, R112, R104, R76 ;  /* 0x00000068706c723c */ /* 0x008fe2000000184c */
[----:B------:R-:W1:Y:S07]  /*4b40*/  LDSM.16.M88.4 R76, [R217+0x2000] ;  /* 0x00200000d94c783b */ /* 0x000e6e0000000200 */
[C---:B--2---:R-:W-:Y:S08]  /*4b50*/  HMMA.16816.F32 R28, R8.reuse, R44, R28 ;  /* 0x0000002c081c723c */ /* 0x044ff0000000181c */
[----:B------:R-:W-:Y:S01]  /*4b60*/  HMMA.16816.F32 R44, R8, R46, R24 ;  /* 0x0000002e082c723c */ /* 0x000fe20000001818 */
[----:B------:R-:W2:Y:S07]  /*4b70*/  LDSM.16.M88.4 R24, [R215+0x9000] ;  /* 0x00900000d718783b */ /* 0x000eae0000000200 */
[C---:B------:R-:W-:Y:S08]  /*4b80*/  HMMA.16816.F32 R20, R112.reuse, R120, R20 ;  /* 0x000000787014723c */ /* 0x040ff00000001814 */
[C---:B------:R-:W-:Y:S08]  /*4b90*/  HMMA.16816.F32 R16, R112.reuse, R122, R16 ;  /* 0x0000007a7010723c */ /* 0x040ff00000001810 */
[C---:B------:R-:W-:Y:S08]  /*4ba0*/  HMMA.16816.F32 R52, R112.reuse, R92, R52 ;  /* 0x0000005c7034723c */ /* 0x040ff00000001834 */
[C---:B------:R-:W-:Y:S01]  /*4bb0*/  HMMA.16816.F32 R48, R112.reuse, R94, R48 ;  /* 0x0000005e7030723c */ /* 0x040fe20000001830 */
[----:B------:R-:W3:Y:S07]  /*4bc0*/  LDSM.16.M88.4 R92, [R204+0x4800] ;  /* 0x00480000cc5c783b */ /* 0x000eee0000000200 */
[----:B------:R-:W-:Y:S07]  /*4bd0*/  HMMA.16816.F32 R68, R112, R100, R68 ;  /* 0x000000647044723c */ /* 0x000fee0000001844 */
[----:B------:R-:W-:Y:S01]  /*4be0*/  IMAD.IADD R100, R4, 0x1, R229 ;  /* 0x0000000104647824 */ /* 0x000fe200078e02e5 */
[----:B-1----:R-:W-:Y:S04]  /*4bf0*/  HMMA.16816.F32 R44, R76, R118, R44 ;  /* 0x000000764c2c723c */ /* 0x002fe8000000182c */
[----:B------:R-:W-:-:S04]  /*4c00*/  IADD3 R7, R100, 0x9, RZ ;  /* 0x0000000964077810 */ /* 0x000fc80007ffe0ff */
[----:B------:R-:W-:Y:S01]  /*4c10*/  HMMA.16816.F32 R60, R112, R96, R60 ;  /* 0x00000060703c723c */ /* 0x000fe2000000183c */
[C---:B------:R-:W-:Y:S02]  /*4c20*/  ISETP.GE.AND P3, PT, R7.reuse, R189, PT ;  /* 0x000000bd0700720c */ /* 0x040fe40003f66270 */
[----:B------:R-:W-:-:S04]  /*4c30*/  ISETP.GE.AND P2, PT, R7, R188, PT ;  /* 0x000000bc0700720c */ /* 0x000fc80003f46270 */
[C---:B------:R-:W-:Y:S01]  /*4c40*/  IADD3 R96, R100.reuse, 0x8, RZ ;  /* 0x0000000864607810 */ /* 0x040fe20007ffe0ff */
[----:B------:R-:W-:Y:S01]  /*4c50*/  HMMA.16816.F32 R20, R8, R32, R20 ;  /* 0x000000200814723c */ /* 0x000fe20000001814 */
[----:B------:R-:W-:Y:S02]  /*4c60*/  IADD3 R97, R100, 0x1, RZ ;  /* 0x0000000164617810 */ /* 0x000fe40007ffe0ff */
[----:B------:R-:W1:Y:S01]  /*4c70*/  I2F R105, R96 ;  /* 0x0000006000697306 */ /* 0x000e620000201400 */
[-C--:B------:R-:W-:Y:S02]  /*4c80*/  ISETP.GE.AND P5, PT, R96, R189.reuse, PT ;  /* 0x000000bd6000720c */ /* 0x080fe40003fa6270 */
[C---:B------:R-:W-:Y:S02]  /*4c90*/  ISETP.GE.AND P6, PT, R97.reuse, R189, PT ;  /* 0x000000bd6100720c */ /* 0x040fe40003fc6270 */
[----:B------:R-:W-:Y:S01]  /*4ca0*/  HMMA.16816.F32 R28, R76, R116, R28 ;  /* 0x000000744c1c723c */ /* 0x000fe2000000181c */
[----:B------:R-:W-:-:S02]  /*4cb0*/  ISETP.GE.AND P4, PT, R97, R188, PT ;  /* 0x000000bc6100720c */ /* 0x000fc40003f86270 */
[----:B------:R4:W5:Y:S01]  /*4cc0*/  I2F R101, R97 ;  /* 0x0000006100657306 */ /* 0x0009620000201400 */
[----:B------:R-:W-:-:S04]  /*4cd0*/  ISETP.GE.AND P1, PT, R96, R188, PT ;  /* 0x000000bc6000720c */ /* 0x000fc80003f26270 */
[----:B------:R-:W-:Y:S01]  /*4ce0*/  HMMA.16816.F32 R16, R8, R34, R16 ;  /* 0x000000220810723c */ /* 0x000fe20000001810 */
[----:B------:R-:W3:Y:S01]  /*4cf0*/  LDSM.16.M88.4 R32, [R215+0x9800] ;  /* 0x00980000d720783b */ /* 0x000ee20000000200 */
[CC--:B-1----:R-:W-:Y:S02]  /*4d00*/  FFMA.FTZ R44, R0.reuse, R105.reuse, R44 ;  /* 0x00000069002c7223 */ /* 0x0c2fe4000001002c */
[----:B------:R-:W-:-:S04]  /*4d10*/  FFMA.FTZ R46, R0, R105, R46 ;  /* 0x00000069002e7223 */ /* 0x000fc8000001002e */
[----:B------:R-:W-:Y:S01]  /*4d20*/  HMMA.16816.F32 R56, R112, R98, R56 ;  /* 0x000000627038723c */ /* 0x000fe20000001838 */
[----:B------:R-:W-:Y:S01]  /*4d30*/  FSEL R104, R44, -INF , !P5 ;  /* 0xff8000002c687808 */ /* 0x000fe20006800000 */
[----:B----4-:R-:W1:Y:S01]  /*4d40*/  LDSM.16.M88.4 R96, [R204+0x5000] ;  /* 0x00500000cc60783b */ /* 0x010e620000000200 */
[----:B------:R-:W-:-:S05]  /*4d50*/  IADD3 R44, R100, 0x18, RZ ;  /* 0x00000018642c7810 */ /* 0x000fca0007ffe0ff */
[----:B--2---:R-:W-:Y:S01]  /*4d60*/  HMMA.16816.F32 R12, R8, R24, R12 ;  /* 0x00000018080c723c */ /* 0x004fe2000000180c */
[----:B------:R-:W2:Y:S01]  /*4d70*/  I2F R24, R7 ;  /* 0x0000000700187306 */ /* 0x000ea20000201400 */
[CC--:B-----5:R-:W-:Y:S02]  /*4d80*/  FFMA.FTZ R29, R0.reuse, R101.reuse, R29 ;  /* 0x00000065001d7223 */ /* 0x0e0fe4000001001d */
[----:B------:R-:W-:Y:S01]  /*4d90*/  FFMA.FTZ R31, R0, R101, R31 ;  /* 0x00000065001f7223 */ /* 0x000fe2000001001f */
[----:B------:R-:W-:Y:S02]  /*4da0*/  FSEL R101, R46, -INF , !P1 ;  /* 0xff8000002e657808 */ /* 0x000fe40004800000 */
[C---:B------:R-:W-:Y:S01]  /*4db0*/  IADD3 R25, R100.reuse, 0x10, RZ ;  /* 0x0000001064197810 */ /* 0x040fe20007ffe0ff */
[----:B---3--:R-:W-:Y:S03]  /*4dc0*/  HMMA.16816.F32 R20, R76, R92, R20 ;  /* 0x0000005c4c14723c */ /* 0x008fe60000001814 */
[----:B------:R-:W3:Y:S04]  /*4dd0*/  I2F R41, R25 ;  /* 0x0000001900297306 */ /* 0x000ee80000201400 */
[----:B------:R-:W-:Y:S01]  /*4de0*/  IADD3 R92, R100, 0x11, RZ ;  /* 0x00000011645c7810 */ /* 0x000fe20007ffe0ff */
[----:B------:R-:W-:Y:S01]  /*4df0*/  HMMA.16816.F32 R72, R112, R106, R72 ;  /* 0x0000006a7048723c */ /* 0x000fe20000001848 */
[CC--:B--2---:R-:W-:Y:S01]  /*4e00*/  FFMA.FTZ R45, R0.reuse, R24.reuse, R45 ;  /* 0x00000018002d7223 */ /* 0x0c4fe2000001002d */
[----:B------:R-:W-:Y:S01]  /*4e10*/  FSEL R7, R31, -INF , !P4 ;  /* 0xff8000001f077808 */ /* 0x000fe20006000000 */
[----:B------:R-:W-:Y:S01]  /*4e20*/  FFMA.FTZ R47, R0, R24, R47 ;  /* 0x00000018002f7223 */ /* 0x000fe2000001002f */
[----:B------:R-:W-:Y:S01]  /*4e30*/  ISETP.GE.AND P4, PT, R25, R188, PT ;  /* 0x000000bc1900720c */ /* 0x000fe20003f86270 */
[----:B------:R2:W4:Y:S01]  /*4e40*/  I2F R31, R92 ;  /* 0x0000005c001f7306 */ /* 0x0005220000201400 */
[----:B------:R-:W-:-:S02]  /*4e50*/  IADD3 R93, R100, 0x19, RZ ;  /* 0x00000019645d7810 */ /* 0x000fc40007ffe0ff */
[----:B------:R-:W-:Y:S01]  /*4e60*/  HMMA.16816.F32 R64, R112, R102, R64 ;  /* 0x000000667040723c */ /* 0x000fe20000001840 */
[----:B------:R-:W-:Y:S02]  /*4e70*/  FSEL R106, R45, -INF , !P3 ;  /* 0xff8000002d6a7808 */ /* 0x000fe40005800000 */
[-C--:B------:R-:W-:Y:S02]  /*4e80*/  ISETP.GE.AND P3, PT, R44, R189.reuse, PT ;  /* 0x000000bd2c00720c */ /* 0x080fe40003f66270 */
[-C--:B------:R-:W-:Y:S01]  /*4e90*/  ISETP.GE.AND P5, PT, R92, R189.reuse, PT ;  /* 0x000000bd5c00720c */ /* 0x080fe20003fa6270 */
[----:B------:R-:W-:Y:S01]  /*4ea0*/  I2F R103, R100 ;  /* 0x0000006400677306 */ /* 0x000fe20000201400 */
[----:B------:R-:W-:Y:S01]  /*4eb0*/  FSEL R102, R29, -INF , !P6 ;  /* 0xff8000001d667808 */ /* 0x000fe20007000000 */
[----:B------:R-:W-:Y:S01]  /*4ec0*/  HMMA.16816.F32 R16, R76, R94, R16 ;  /* 0x0000005e4c10723c */ /* 0x000fe20000001810 */
[----:B------:R-:W-:Y:S01]  /*4ed0*/  ISETP.GE.AND P6, PT, R25, R189, PT ;  /* 0x000000bd1900720c */ /* 0x000fe20003fc6270 */
[-C--:B---3--:R-:W-:Y:S01]  /*4ee0*/  FFMA.FTZ R22, R0, R41.reuse, R22 ;  /* 0x0000002900167223 */ /* 0x088fe20000010016 */
[----:B------:R-:W-:Y:S01]  /*4ef0*/  ISETP.GE.AND P1, PT, R92, R188, PT ;  /* 0x000000bc5c00720c */ /* 0x000fe20003f26270 */
[----:B--2---:R-:W-:-:S02]  /*4f00*/  FFMA.FTZ R92, R0, R41, R20 ;  /* 0x00000029005c7223 */ /* 0x004fc40000010014 */
[----:B------:R2:W3:Y:S01]  /*4f10*/  I2F R29, R44 ;  /* 0x0000002c001d7306 */ /* 0x0004e20000201400 */
[----:B------:R-:W-:Y:S01]  /*4f20*/  FSEL R95, R47, -INF , !P2 ;  /* 0xff8000002f5f7808 */ /* 0x000fe20005000000 */
[C---:B------:R-:W-:Y:S01]  /*4f30*/  HMMA.16816.F32 R88, R8.reuse, R26, R88 ;  /* 0x0000001a0858723c */ /* 0x040fe20000001858 */
[-C--:B------:R-:W-:Y:S01]  /*4f40*/  ISETP.GE.AND P2, PT, R44, R188.reuse, PT ;  /* 0x000000bc2c00720c */ /* 0x080fe20003f46270 */
[----:B------:R-:W5:Y:S01]  /*4f50*/  LDSM.16.M88.4 R24, [R215+0xa000] ;  /* 0x00a00000d718783b */ /* 0x000f620000000200 */
[----:B----4-:R-:W-:Y:S01]  /*4f60*/  FFMA.FTZ R23, R0, R31, R23 ;  /* 0x0000001f00177223 */ /* 0x010fe20000010017 */
[----:B------:R-:W-:Y:S02]  /*4f70*/  FSEL R92, R92, -INF , !P6 ;  /* 0xff8000005c5c7808 */ /* 0x000fe40007000000 */
[----:B------:R4:W4:Y:S01]  /*4f80*/  I2F R20, R93 ;  /* 0x0000005d00147306 */ /* 0x0009220000201400 */
[C---:B------:R-:W-:Y:S01]  /*4f90*/  ISETP.GE.AND P6, PT, R93.reuse, R189, PT ;  /* 0x000000bd5d00720c */ /* 0x040fe20003fc6270 */
[----:B------:R-:W-:Y:S01]  /*4fa0*/  HMMA.16816.F32 R84, R8, R32, R84 ;  /* 0x000000200854723c */ /* 0x000fe20000001854 */
[----:B--2---:R-:W2:Y:S06]  /*4fb0*/  LDSM.16.M88.4 R44, [R204+0x5800] ;  /* 0x00580000cc2c783b */ /* 0x004eac0000000200 */
[----:B------:R-:W-:Y:S01]  /*4fc0*/  FSEL R33, R22, -INF , !P4 ;  /* 0xff80000016217808 */ /* 0x000fe20006000000 */
[C---:B-1----:R-:W-:Y:S01]  /*4fd0*/  HMMA.16816.F32 R12, R76.reuse, R96, R12 ;  /* 0x000000604c0c723c */ /* 0x042fe2000000180c */
[----:B------:R-:W-:Y:S01]  /*4fe0*/  IADD3 R22, R100, 0x20, RZ ;  /* 0x0000002064167810 */ /* 0x000fe20007ffe0ff */
[C---:B------:R-:W-:Y:S01]  /*4ff0*/  FFMA.FTZ R32, R0.reuse, R31, R21 ;  /* 0x0000001f00207223 */ /* 0x040fe20000010015 */
[----:B------:R-:W-:Y:S01]  /*5000*/  ISETP.GE.AND P4, PT, R93, R188, PT ;  /* 0x000000bc5d00720c */ /* 0x000fe20003f86270 */
[CC--:B---3--:R-:W-:Y:S01]  /*5010*/  FFMA.FTZ R16, R0.reuse, R29.reuse, R16 ;  /* 0x0000001d00107223 */ /* 0x0c8fe20000010010 */
[----:B------:R-:W1:Y:S01]  /*5020*/  I2F R21, R22 ;  /* 0x0000001600157306 */ /* 0x000e620000201400 */
[----:B----4-:R-:W-:Y:S01]  /*5030*/  FSEL R93, R23, -INF , !P1 ;  /* 0xff800000175d7808 */ /* 0x010fe20004800000 */
[----:B------:R-:W-:Y:S01]  /*5040*/  FFMA.FTZ R18, R0, R29, R18 ;  /* 0x0000001d00127223 */ /* 0x000fe20000010012 */
[----:B------:R-:W-:Y:S01]  /*5050*/  IADD3 R23, R100, 0x21, RZ ;  /* 0x0000002164177810 */ /* 0x000fe20007ffe0ff */
[----:B------:R-:W-:Y:S01]  /*5060*/  HMMA.16816.F32 R88, R76, R98, R88 ;  /* 0x000000624c58723c */ /* 0x000fe20000001858 */
[-C--:B------:R-:W-:Y:S01]  /*5070*/  FFMA.FTZ R17, R0, R20.reuse, R17 ;  /* 0x0000001400117223 */ /* 0x080fe20000010011 */
[----:B------:R-:W-:Y:S01]  /*5080*/  IADD3 R96, R100, 0x29, RZ ;  /* 0x0000002964607810 */ /* 0x000fe20007ffe0ff */
[----:B------:R-:W-:Y:S01]  /*5090*/  FFMA.FTZ R19, R0, R20, R19 ;  /* 0x0000001400137223 */ /* 0x000fe20000010013 */
[----:B------:R-:W3:Y:S01]  /*50a0*/  I2F R41, R23 ;  /* 0x0000001700297306 */ /* 0x000ee20000201400 */
[----:B------:R-:W-:-:S02]  /*50b0*/  IADD3 R97, R100, 0x28, RZ ;  /* 0x0000002864617810 */ /* 0x000fc40007ffe0ff */
[----:B------:R-:W-:Y:S01]  /*50c0*/  FSEL R94, R16, -INF , !P3 ;  /* 0xff800000105e7808 */ /* 0x000fe20005800000 */
[C---:B------:R-:W-:Y:S01]  /*50d0*/  HMMA.16816.F32 R80, R8.reuse, R34, R80 ;  /* 0x000000220850723c */ /* 0x040fe20000001850 */
[----:B------:R-:W-:Y:S02]  /*50e0*/  FSEL R31, R18, -INF , !P2 ;  /* 0xff800000121f7808 */ /* 0x000fe40005000000 */
[----:B------:R-:W-:Y:S01]  /*50f0*/  FSEL R29, R19, -INF , !P4 ;  /* 0xff800000131d7808 */ /* 0x000fe20006000000 */
[----:B------:R-:W4:Y:S01]  /*5100*/  I2F R35, R97 ;  /* 0x0000006100237306 */ /* 0x000f220000201400 */
[----:B------:R-:W-:Y:S02]  /*5110*/  FSEL R32, R32, -INF , !P5 ;  /* 0xff80000020207808 */ /* 0x000fe40006800000 */
[----:B------:R-:W-:Y:S01]  /*5120*/  FSEL R34, R17, -INF , !P6 ;  /* 0xff80000011227808 */ /* 0x000fe20007000000 */
[CC--:B-1----:R-:W-:Y:S01]  /*5130*/  FFMA.FTZ R178, R0.reuse, R21.reuse, R12 ;  /* 0x0000001500b27223 */ /* 0x0c2fe2000001000c */
[----:B------:R-:W1:Y:S01]  /*5140*/  LDSM.16.M88.4 R16, [R215+0xa800] ;  /* 0x00a80000d710783b */ /* 0x000e620000000200 */
[----:B------:R-:W-:Y:S01]  /*5150*/  FFMA.FTZ R145, R0, R21, R14 ;  /* 0x0000001500917223 */ /* 0x000fe2000001000e */
[----:B------:R-:W-:Y:S01]  /*5160*/  IADD3 R14, R100, 0x30, RZ ;  /* 0x00000030640e7810 */ /* 0x000fe20007ffe0ff */
[----:B------:R-:W4:Y:S01]  /*5170*/  I2F R12, R96 ;  /* 0x00000060000c7306 */ /* 0x000f220000201400 */
[----:B-----5:R-:W-:Y:S01]  /*5180*/  HMMA.16816.F32 R108, R8, R24, R108 ;  /* 0x00000018086c723c */ /* 0x020fe2000000186c */
[----:B------:R-:W-:Y:S01]  /*5190*/  ISETP.GE.AND P5, PT, R22, R189, PT ;  /* 0x000000bd1600720c */ /* 0x000fe20003fa6270 */
[-C--:B---3--:R-:W-:Y:S01]  /*51a0*/  FFMA.FTZ R13, R0, R41.reuse, R13 ;  /* 0x00000029000d7223 */ /* 0x088fe2000001000d */
[----:B------:R-:W-:Y:S01]  /*51b0*/  ISETP.GE.AND P1, PT, R22, R188, PT ;  /* 0x000000bc1600720c */ /* 0x000fe20003f26270 */
[----:B------:R-:W-:Y:S01]  /*51c0*/  FFMA.FTZ R15, R0, R41, R15 ;  /* 0x00000029000f7223 */ /* 0x000fe2000001000f */
[----:B------:R-:W-:-:S02]  /*51d0*/  ISETP.GE.AND P3, PT, R23, R189, PT ;  /* 0x000000bd1700720c */ /* 0x000fc40003f66270 */
[----:B------:R-:W3:Y:S01]  /*51e0*/  I2F R25, R14 ;  /* 0x0000000e00197306 */ /* 0x000ee20000201400 */
[----:B--2---:R-:W-:Y:S01]  /*51f0*/  HMMA.16816.F32 R84, R76, R44, R84 ;  /* 0x0000002c4c54723c */ /* 0x004fe20000001854 */
[----:B------:R-:W-:Y:S01]  /*5200*/  ISETP.GE.AND P2, PT, R23, R188, PT ;  /* 0x000000bc1700720c */ /* 0x000fe20003f46270 */
[-C--:B----4-:R-:W-:Y:S01]  /*5210*/  FFMA.FTZ R88, R0, R35.reuse, R88 ;  /* 0x0000002300587223 */ /* 0x090fe20000010058 */
[----:B------:R-:W2:Y:S01]  /*5220*/  LDSM.16.M88.4 R20, [R204+0x6000] ;  /* 0x00600000cc14783b */ /* 0x000ea20000000200 */
[----:B------:R-:W-:Y:S01]  /*5230*/  FSEL R178, R178, -INF , !P5 ;  /* 0xff800000b2b27808 */ /* 0x000fe20006800000 */
[C---:B------:R-:W-:Y:S01]  /*5240*/  FFMA.FTZ R41, R0.reuse, R35, R90 ;  /* 0x0000002300297223 */ /* 0x040fe2000001005a */
[----:B------:R-:W-:Y:S01]  /*5250*/  FSEL R145, R145, -INF , !P1 ;  /* 0xff80000091917808 */ /* 0x000fe20004800000 */
[-C--:B------:R-:W-:Y:S01]  /*5260*/  FFMA.FTZ R89, R0, R12.reuse, R89 ;  /* 0x0000000c00597223 */ /* 0x080fe20000010059 */
[----:B------:R-:W-:Y:S01]  /*5270*/  ISETP.GE.AND P5, PT, R96, R189, PT ;  /* 0x000000bd6000720c */ /* 0x000fe20003fa6270 */
[----:B------:R-:W-:Y:S01]  /*5280*/  FFMA.FTZ R91, R0, R12, R91 ;  /* 0x0000000c005b7223 */ /* 0x000fe2000001005b */
[----:B------:R-:W-:Y:S01]  /*5290*/  ISETP.GE.AND P1, PT, R96, R188, PT ;  /* 0x000000bc6000720c */ /* 0x000fe20003f26270 */
[----:B------:R-:W-:Y:S01]  /*52a0*/  HMMA.16816.F32 R72, R8, R26, R72 ;  /* 0x0000001a0848723c */ /* 0x000fe20000001848 */
[----:B------:R-:W-:-:S02]  /*52b0*/  FSEL R44, R13, -INF , !P3 ;  /* 0xff8000000d2c7808 */ /* 0x000fc40005800000 */
[C---:B------:R-:W-:Y:S02]  /*52c0*/  IADD3 R24, R100.reuse, 0x38, RZ ;  /* 0x0000003864187810 */ /* 0x040fe40007ffe0ff */
[C---:B------:R-:W-:Y:S02]  /*52d0*/  ISETP.GE.AND P6, PT, R97.reuse, R189, PT ;  /* 0x000000bd6100720c */ /* 0x040fe40003fc6270 */
[----:B------:R-:W-:Y:S01]  /*52e0*/  ISETP.GE.AND P4, PT, R97, R188, PT ;  /* 0x000000bc6100720c */ /* 0x000fe20003f86270 */
[----:B------:R4:W-:Y:S01]  /*52f0*/  I2F R45, R24 ;  /* 0x00000018002d7306 */ /* 0x0009e20000201400 */
[----:B------:R-:W-:Y:S01]  /*5300*/  IADD3 R13, R100, 0x31, RZ ;  /* 0x00000031640d7810 */ /* 0x000fe20007ffe0ff */
[----:B------:R-:W-:Y:S01]  /*5310*/  HMMA.16816.F32 R80, R76, R46, R80 ;  /* 0x0000002e4c50723c */ /* 0x000fe20000001850 */
[----:B------:R-:W-:Y:S02]  /*5320*/  FSEL R180, R89, -INF , !P5 ;  /* 0xff80000059b47808 */ /* 0x000fe40006800000 */
[----:B------:R-:W-:Y:S01]  /*5330*/  FSEL R143, R91, -INF , !P1 ;  /* 0xff8000005b8f7808 */ /* 0x000fe20004800000 */
[CC--:B---3--:R-:W-:Y:S01]  /*5340*/  FFMA.FTZ R84, R0.reuse, R25.reuse, R84 ;  /* 0x0000001900547223 */ /* 0x0c8fe20000010054 */
[----:B------:R-:W-:Y:S01]  /*5350*/  FSEL R181, R15, -INF , !P2 ;  /* 0xff8000000fb57808 */ /* 0x000fe20005000000 */
[----:B------:R-:W-:Y:S01]  /*5360*/  FFMA.FTZ R86, R0, R25, R86 ;  /* 0x0000001900567223 */ /* 0x000fe20000010056 */
[----:B------:R-:W-:Y:S01]  /*5370*/  FSEL R182, R88, -INF , !P6 ;  /* 0xff80000058b67808 */ /* 0x000fe20007000000 */
[----:B------:R3:W5:Y:S01]  /*5380*/  I2F R35, R13 ;  /* 0x0000000d00237306 */ /* 0x0007620000201400 */
[----:B------:R-:W-:Y:S01]  /*5390*/  FSEL R41, R41, -INF , !P4 ;  /* 0xff80000029297808 */ /* 0x000fe20006000000 */
[----:B-1----:R-:W-:Y:S01]  /*53a0*/  HMMA.16816.F32 R68, R8, R16, R68 ;  /* 0x000000100844723c */ /* 0x002fe20000001844 */
[----:B------:R-:W-:-:S02]  /*53b0*/  ISETP.GE.AND P5, PT, R24, R189, PT ;  /* 0x000000bd1800720c */ /* 0x000fc40003fa6270 */
[-C--:B------:R-:W-:Y:S02]  /*53c0*/  ISETP.GE.AND P1, PT, R24, R188.reuse, PT ;  /* 0x000000bc1800720c */ /* 0x080fe40003f26270 */
[CC--:B------:R-:W-:Y:S01]  /*53d0*/  ISETP.GE.AND P3, PT, R14.reuse, R189.reuse, PT ;  /* 0x000000bd0e00720c */ /* 0x0c0fe20003f66270 */
[----:B----4-:R-:W1:Y:S01]  /*53e0*/  LDSM.16.M88.4 R24, [R204+0x6800] ;  /* 0x00680000cc18783b */ /* 0x010e620000000200 */
[-C--:B------:R-:W-:Y:S01]  /*53f0*/  ISETP.GE.AND P2, PT, R14, R188.reuse, PT ;  /* 0x000000bc0e00720c */ /* 0x080fe20003f46270 */
[----:B------:R-:W-:Y:S01]  /*5400*/  HMMA.16816.F32 R64, R8, R18, R64 ;  /* 0x000000120840723c */ /* 0x000fe20000001840 */
[C---:B------:R-:W-:Y:S02]  /*5410*/  ISETP.GE.AND P6, PT, R13.reuse, R189, PT ;  /* 0x000000bd0d00720c */ /* 0x040fe40003fc6270 */
[-C--:B------:R-:W-:Y:S02]  /*5420*/  ISETP.GE.AND P4, PT, R13, R188.reuse, PT ;  /* 0x000000bc0d00720c */ /* 0x080fe40003f86270 */
[C---:B------:R-:W-:Y:S01]  /*5430*/  IADD3 R47, R100.reuse, 0x39, RZ ;  /* 0x00000039642f7810 */ /* 0x040fe20007ffe0ff */
[----:B---3--:R-:W3:Y:S01]  /*5440*/  LDSM.16.M88.4 R12, [R215+0xb000] ;  /* 0x00b00000d70c783b */ /* 0x008ee20000000200 */
[----:B------:R-:W-:Y:S01]  /*5450*/  IADD3 R17, R100, 0x40, RZ ;  /* 0x0000004064117810 */ /* 0x000fe20007ffe0ff */
[C---:B--2---:R-:W-:Y:S01]  /*5460*/  HMMA.16816.F32 R108, R76.reuse, R20, R108 ;  /* 0x000000144c6c723c */ /* 0x044fe2000000186c */
[----:B------:R-:W2:Y:S01]  /*5470*/  I2F R16, R47 ;  /* 0x0000002f00107306 */ /* 0x000ea20000201400 */
[-C--:B-----5:R-:W-:Y:S01]  /*5480*/  FFMA.FTZ R85, R0, R35.reuse, R85 ;  /* 0x0000002300557223 */ /* 0x0a0fe20000010055 */
[----:B------:R-:W-:Y:S01]  /*5490*/  FSEL R146, R84, -INF , !P3 ;  /* 0xff80000054927808 */ /* 0x000fe20005800000 */
[----:B------:R-:W-:Y:S01]  /*54a0*/  FFMA.FTZ R87, R0, R35, R87 ;  /* 0x0000002300577223 */ /* 0x000fe20000010057 */
[----:B------:R-:W-:Y:S01]  /*54b0*/  FSEL R147, R86, -INF , !P2 ;  /* 0xff80000056937808 */ /* 0x000fe20005000000 */
[C---:B------:R-:W-:Y:S01]  /*54c0*/  FFMA.FTZ R80, R0.reuse, R45, R80 ;  /* 0x0000002d00507223 */ /* 0x040fe20000010050 */
[C---:B------:R-:W-:Y:S01]  /*54d0*/  ISETP.GE.AND P3, PT, R47.reuse, R189, PT ;  /* 0x000000bd2f00720c */ /* 0x040fe20003f66270 */
[----:B------:R-:W-:Y:S01]  /*54e0*/  HMMA.16816.F32 R72, R76, R22, R72 ;  /* 0x000000164c48723c */ /* 0x000fe20000001848 */
[----:B------:R-:W-:Y:S01]  /*54f0*/  ISETP.GE.AND P2, PT, R47, R188, PT ;  /* 0x000000bc2f00720c */ /* 0x000fe20003f46270 */
[----:B------:R4:W5:Y:S01]  /*5500*/  I2F R21, R17 ;  /* 0x0000001100157306 */ /* 0x0009620000201400 */
[----:B------:R-:W-:Y:S01]  /*5510*/  FFMA.FTZ R82, R0, R45, R82 ;  /* 0x0000002d00527223 */ /* 0x000fe20000010052 */
[----:B------:R-:W-:-:S02]  /*5520*/  IADD3 R46, R100, 0x41, RZ ;  /* 0x00000041642e7810 */ /* 0x000fc40007ffe0ff */
[----:B------:R-:W-:Y:S02]  /*5530*/  FSEL R144, R85, -INF , !P6 ;  /* 0xff80000055907808 */ /* 0x000fe40007000000 */
[----:B------:R-:W-:Y:S01]  /*5540*/  FSEL R161, R87, -INF , !P4 ;  /* 0xff80000057a17808 */ /* 0x000fe20006000000 */
[-C--:B--2---:R-:W-:Y:S01]  /*5550*/  FFMA.FTZ R81, R0, R16.reuse, R81 ;  /* 0x0000001000517223 */ /* 0x084fe20000010051 */
[----:B------:R-:W-:Y:S01]  /*5560*/  IADD3 R47, R100, 0x49, RZ ;  /* 0x00000049642f7810 */ /* 0x000fe20007ffe0ff */
[----:B------:R-:W-:Y:S01]  /*5570*/  FFMA.FTZ R83, R0, R16, R83 ;  /* 0x0000001000537223 */ /* 0x000fe20000010053 */
[C---:B------:R-:W-:Y:S01]  /*5580*/  ISETP.GE.AND P6, PT, R17.reuse, R189, PT ;  /* 0x000000bd1100720c */ /* 0x040fe20003fc6270 */
[----:B------:R2:W2:Y:S01]  /*5590*/  I2F R35, R46 ;  /* 0x0000002e00237306 */ /* 0x0004a20000201400 */
[-C--:B------:R-:W-:Y:S02]  /*55a0*/  ISETP.GE.AND P4, PT, R17, R188.reuse, PT ;  /* 0x000000bc1100720c */ /* 0x080fe40003f86270 */
[----:B------:R-:W-:Y:S01]  /*55b0*/  FSEL R150, R80, -INF , !P5 ;  /* 0xff80000050967808 */ /* 0x000fe20006800000 */
[----:B----4-:R-:W4:Y:S01]  /*55c0*/  LDSM.16.M88.4 R16, [R215+0xb800] ;  /* 0x00b80000d710783b */ /* 0x010f220000000200 */
[----:B------:R-:W-:Y:S01]  /*55d0*/  FSEL R159, R82, -INF , !P1 ;  /* 0xff800000529f7808 */ /* 0x000fe20004800000 */
[----:B-----5:R-:W-:Y:S01]  /*55e0*/  FFMA.FTZ R108, R0, R21, R108 ;  /* 0x00000015006c7223 */ /* 0x020fe2000001006c */
[C---:B------:R-:W-:Y:S01]  /*55f0*/  ISETP.GE.AND P5, PT, R46.reuse, R189, PT ;  /* 0x000000bd2e00720c */ /* 0x040fe20003fa6270 */
[----:B-1----:R-:W-:Y:S01]  /*5600*/  HMMA.16816.F32 R68, R76, R24, R68 ;  /* 0x000000184c44723c */ /* 0x002fe20000001844 */
[----:B------:R-:W-:Y:S01]  /*5610*/  ISETP.GE.AND P1, PT, R46, R188, PT ;  /* 0x000000bc2e00720c */ /* 0x000fe20003f26270 */
[----:B------:R-:W-:Y:S01]  /*5620*/  FFMA.FTZ R110, R0, R21, R110 ;  /* 0x00000015006e7223 */ /* 0x000fe2000001006e */
[----:B------:R-:W-:-:S02]  /*5630*/  IADD3 R20, R100, 0x48, RZ ;  /* 0x0000004864147810 */ /* 0x000fc40007ffe0ff */
[----:B------:R-:W-:Y:S02]  /*5640*/  FSEL R148, R81, -INF , !P3 ;  /* 0xff80000051947808 */ /* 0x000fe40005800000 */
[----:B--2---:R-:W-:Y:S01]  /*5650*/  IADD3 R46, R100, 0x50, RZ ;  /* 0x00000050642e7810 */ /* 0x004fe20007ffe0ff */
[C---:B---3--:R-:W-:Y:S01]  /*5660*/  HMMA.16816.F32 R60, R8.reuse, R12, R60 ;  /* 0x0000000c083c723c */ /* 0x048fe2000000183c */
[----:B------:R-:W1:Y:S01]  /*5670*/  I2F R12, R47 ;  /* 0x0000002f000c7306 */ /* 0x000e620000201400 */
[----:B------:R-:W-:Y:S01]  /*5680*/  FSEL R153, R83, -INF , !P2 ;  /* 0xff80000053997808 */ /* 0x000fe20005000000 */
[----:B------:R-:W-:Y:S01]  /*5690*/  FFMA.FTZ R109, R0, R35, R109 ;  /* 0x00000023006d7223 */ /* 0x000fe2000001006d */
[----:B------:R-:W-:Y:S01]  /*56a0*/  ISETP.GE.AND P3, PT, R20, R189, PT ;  /* 0x000000bd1400720c */ /* 0x000fe20003f66270 */
[----:B------:R-:W-:Y:S01]  /*56b0*/  FFMA.FTZ R111, R0, R35, R111 ;  /* 0x00000023006f7223 */ /* 0x000fe2000001006f */
[----:B------:R-:W-:Y:S02]  /*56c0*/  ISETP.GE.AND P2, PT, R20, R188, PT ;  /* 0x000000bc1400720c */ /* 0x000fe40003f46270 */
[----:B------:R-:W-:Y:S01]  /*56d0*/  FSEL R166, R108, -INF , !P6 ;  /* 0xff8000006ca67808 */ /* 0x000fe20007000000 */
[----:B------:R-:W2:Y:S01]  /*56e0*/  I2F R13, R46 ;  /* 0x0000002e000d7306 */ /* 0x000ea20000201400 */
[----:B------:R-:W-:Y:S01]  /*56f0*/  FSEL R179, R110, -INF , !P4 ;  /* 0xff8000006eb37808 */ /* 0x000fe20006000000 */
[----:B------:R-:W-:Y:S01]  /*5700*/  HMMA.16816.F32 R56, R8, R14, R56 ;  /* 0x0000000e0838723c */ /* 0x000fe20000001838 */
[----:B------:R-:W-:-:S02]  /*5710*/  ISETP.GE.AND P6, PT, R47, R189, PT ;  /* 0x000000bd2f00720c */ /* 0x000fc40003fc6270 */
[----:B------:R-:W-:Y:S02]  /*5720*/  ISETP.GE.AND P4, PT, R47, R188, PT ;  /* 0x000000bc2f00720c */ /* 0x000fe40003f86270 */
[----:B------:R-:W-:Y:S01]  /*5730*/  IADD3 R35, R100, 0x51, RZ ;  /* 0x0000005164237810 */ /* 0x000fe20007ffe0ff */
[----:B------:R3:W5:Y:S01]  /*5740*/  I2F R45, R20 ;  /* 0x00000014002d7306 */ /* 0x0007620000201400 */
[-C--:B-1----:R-:W-:Y:S01]  /*5750*/  FFMA.FTZ R73, R0, R12.reuse, R73 ;  /* 0x0000000c00497223 */ /* 0x082fe20000010049 */
[----:B------:R-:W-:Y:S01]  /*5760*/  IADD3 R14, R100, 0x58, RZ ;  /* 0x00000058640e7810 */ /* 0x000fe20007ffe0ff */
[C---:B------:R-:W-:Y:S01]  /*5770*/  FFMA.FTZ R75, R0.reuse, R12, R75 ;  /* 0x0000000c004b7223 */ /* 0x040fe2000001004b */
[----:B------:R-:W-:Y:S01]  /*5780*/  HMMA.16816.F32 R64, R76, R26, R64 ;  /* 0x0000001a4c40723c */ /* 0x000fe20000001840 */
[----:B------:R-:W-:Y:S02]  /*5790*/  FSEL R160, R109, -INF , !P5 ;  /* 0xff8000006da07808 */ /* 0x000fe40006800000 */
[----:B------:R-:W-:Y:S01]  /*57a0*/  FSEL R164, R73, -INF , !P6 ;  /* 0xff80000049a47808 */ /* 0x000fe20007000000 */
[----:B------:R1:W1:Y:S01]  /*57b0*/  I2F R25, R14 ;  /* 0x0000000e00197306 */ /* 0x0002620000201400 */
[----:B------:R-:W-:Y:S01]  /*57c0*/  FSEL R169, R75, -INF , !P4 ;  /* 0xff8000004ba97808 */ /* 0x000fe20006000000 */
[----:B--2---:R-:W-:Y:S01]  /*57d0*/  FFMA.FTZ R68, R0, R13, R68 ;  /* 0x0000000d00447223 */ /* 0x004fe20000010044 */
[----:B------:R-:W-:Y:S01]  /*57e0*/  ISETP.GE.AND P6, PT, R14, R189, PT ;  /* 0x000000bd0e00720c */ /* 0x000fe20003fc6270 */
[----:B------:R-:W-:Y:S01]  /*57f0*/  FFMA.FTZ R70, R0, R13, R70 ;  /* 0x0000000d00467223 */ /* 0x000fe20000010046 */
[----:B------:R-:W-:Y:S01]  /*5800*/  ISETP.GE.AND P4, PT, R14, R188, PT ;  /* 0x000000bc0e00720c */ /* 0x000fe20003f86270 */
[C---:B----4-:R-:W-:Y:S01]  /*5810*/  HMMA.16816.F32 R48, R8.reuse, R18, R48 ;  /* 0x000000120830723c */ /* 0x050fe20000001830 */
[C---:B------:R-:W-:Y:S01]  /*5820*/  IADD3 R26, R100.reuse, 0x59, RZ ;  /* 0x00000059641a7810 */ /* 0x040fe20007ffe0ff */
[----:B---3--:R-:W2:Y:S01]  /*5830*/  LDSM.16.M88.4 R20, [R204+0x7000] ;  /* 0x00700000cc14783b */ /* 0x008ea20000000200 */
[----:B------:R-:W3:Y:S01]  /*5840*/  I2F R24, R35 ;  /* 0x0000002300187306 */ /* 0x000ee20000201400 */
[----:B------:R-:W-:Y:S01]  /*5850*/  IADD3 R27, R100, 0x60, RZ ;  /* 0x00000060641b7810 */ /* 0x000fe20007ffe0ff */
[CC--:B-----5:R-:W-:Y:S01]  /*5860*/  FFMA.FTZ R72, R0.reuse, R45.reuse, R72 ;  /* 0x0000002d00487223 */ /* 0x0e0fe20000010048 */
[----:B------:R-:W-:Y:S01]  /*5870*/  FSEL R165, R111, -INF , !P1 ;  /* 0xff8000006fa57808 */ /* 0x000fe20004800000 */
[----:B------:R-:W-:Y:S01]  /*5880*/  FFMA.FTZ R74, R0, R45, R74 ;  /* 0x0000002d004a7223 */ /* 0x000fe2000001004a */
[----:B------:R-:W-:Y:S01]  /*5890*/  HMMA.16816.F32 R52, R8, R16, R52 ;  /* 0x000000100834723c */ /* 0x000fe20000001834 */
[----:B------:R-:W-:Y:S01]  /*58a0*/  IADD3 R18, R100, 0x69, RZ ;  /* 0x0000006964127810 */ /* 0x000fe20007ffe0ff */
[----:B-1----:R-:W1:Y:S01]  /*58b0*/  LDSM.16.M88.4 R12, [R204+0x7800] ;  /* 0x00780000cc0c783b */ /* 0x002e620000000200 */
[----:B------:R-:W4:Y:S01]  /*58c0*/  I2F R16, R26 ;  /* 0x0000001a00107306 */ /* 0x000f220000201400 */
[----:B------:R-:W-:Y:S01]  /*58d0*/  ISETP.GE.AND P5, PT, R46, R189, PT ;  /* 0x000000bd2e00720c */ /* 0x000fe20003fa6270 */
[----:B------:R-:W-:-:S04]  /*58e0*/  DEPBAR.LE SB0, 0x0 ;  /* 0x000080000000791a */ /* 0x000fc80000000000 */
[----:B------:R-:W-:Y:S01]  /*58f0*/  IADD3 R11, R100, 0x68, RZ ;  /* 0x00000068640b7810 */ /* 0x000fe20007ffe0ff */
[----:B------:R-:W-:Y:S01]  /*5900*/  FFMA.FTZ R64, R0, R25, R64 ;  /* 0x0000001900407223 */ /* 0x000fe20000010040 */
[----:B------:R-:W5:Y:S01]  /*5910*/  I2F R17, R27 ;  /* 0x0000001b00117306 */ /* 0x000f620000201400 */
[----:B------:R-:W-:Y:S01]  /*5920*/  ISETP.GE.AND P1, PT, R46, R188, PT ;  /* 0x000000bc2e00720c */ /* 0x000fe20003f26270 */
[-C--:B---3--:R-:W-:Y:S01]  /*5930*/  FFMA.FTZ R69, R0, R24.reuse, R69 ;  /* 0x0000001800457223 */ /* 0x088fe20000010045 */
[----:B------:R-:W-:Y:S01]  /*5940*/  FSEL R162, R72, -INF , !P3 ;  /* 0xff80000048a27808 */ /* 0x000fe20005800000 */
[C---:B------:R-:W-:Y:S01]  /*5950*/  FFMA.FTZ R71, R0.reuse, R24, R71 ;  /* 0x0000001800477223 */ /* 0x040fe20000010047 */
[----:B------:R-:W-:Y:S01]  /*5960*/  ISETP.GE.AND P3, PT, R35, R189, PT ;  /* 0x000000bd2300720c */ /* 0x000fe20003f66270 */
[----:B------:R-:W-:Y:S01]  /*5970*/  FFMA.FTZ R66, R0, R25, R66 ;  /* 0x0000001900427223 */ /* 0x000fe20000010042 */
[----:B------:R-:W-:Y:S01]  /*5980*/  FSEL R176, R68, -INF , !P5 ;  /* 0xff80000044b07808 */ /* 0x000fe20006800000 */
[----:B------:R-:W3:Y:S01]  /*5990*/  I2F R9, R11 ;  /* 0x0000000b00097306 */ /* 0x000ee20000201400 */
[----:B------:R-:W-:Y:S01]  /*59a0*/  FSEL R175, R70, -INF , !P1 ;  /* 0xff80000046af7808 */ /* 0x000fe20004800000 */
[-C--:B----4-:R-:W-:Y:S01]  /*59b0*/  FFMA.FTZ R65, R0, R16.reuse, R65 ;  /* 0x0000001000417223 */ /* 0x090fe20000010041 */
[----:B------:R-:W-:Y:S01]  /*59c0*/  ISETP.GE.AND P5, PT, R26, R189, PT ;  /* 0x000000bd1a00720c */ /* 0x000fe20003fa6270 */
[----:B------:R-:W-:Y:S01]  /*59d0*/  FFMA.FTZ R67, R0, R16, R67 ;  /* 0x0000001000437223 */ /* 0x000fe20000010043 */
[----:B------:R-:W-:-:S02]  /*59e0*/  ISETP.GE.AND P1, PT, R26, R188, PT ;  /* 0x000000bc1a00720c */ /* 0x000fc40003f26270 */
[----:B------:R-:W-:Y:S01]  /*59f0*/  FSEL R174, R69, -INF , !P3 ;  /* 0xff80000045ae7808 */ /* 0x000fe20005800000 */
[----:B------:R-:W-:Y:S01]  /*5a00*/  I2F R10, R18 ;  /* 0x00000012000a7306 */ /* 0x000fe20000201400 */
[-C--:B------:R-:W-:Y:S02]  /*5a10*/  ISETP.GE.AND P3, PT, R27, R189.reuse, PT ;  /* 0x000000bd1b00720c */ /* 0x080fe40003f66270 */
[----:B------:R-:W-:Y:S02]  /*5a20*/  IADD3 R16, R100, 0x70, RZ ;  /* 0x0000007064107810 */ /* 0x000fe40007ffe0ff */
[----:B------:R-:W-:Y:S01]  /*5a30*/  FSEL R168, R65, -INF , !P5 ;  /* 0xff80000041a87808 */ /* 0x000fe20006800000 */
[----:B--2---:R-:W-:Y:S01]  /*5a40*/  HMMA.16816.F32 R60, R76, R20, R60 ;  /* 0x000000144c3c723c */ /* 0x004fe2000000183c */
[----:B------:R-:W-:Y:S02]  /*5a50*/  FSEL R163, R67, -INF , !P1 ;  /* 0xff80000043a37808 */ /* 0x000fe40004800000 */
[----:B------:R-:W-:-:S02]  /*5a60*/  ISETP.GE.AND P5, PT, R11, R189, PT ;  /* 0x000000bd0b00720c */ /* 0x000fc40003fa6270 */
[-C--:B------:R-:W-:Y:S02]  /*5a70*/  ISETP.GE.AND P1, PT, R11, R188.reuse, PT ;  /* 0x000000bc0b00720c */ /* 0x080fe40003f26270 */
[----:B------:R-:W-:Y:S01]  /*5a80*/  IADD3 R20, R100, 0x61, RZ ;  /* 0x0000006164147810 */ /* 0x000fe20007ffe0ff */
[C---:B------:R-:W-:Y:S01]  /*5a90*/  HMMA.16816.F32 R56, R76.reuse, R22, R56 ;  /* 0x000000164c38723c */ /* 0x040fe20000001838 */
[----:B------:R-:W-:Y:S01]  /*5aa0*/  I2F R11, R16 ;  /* 0x00000010000b7306 */ /* 0x000fe20000201400 */
[----:B------:R-:W-:Y:S02]  /*5ab0*/  FSEL R177, R74, -INF , !P2 ;  /* 0xff8000004ab17808 */ /* 0x000fe40005000000 */
[----:B------:R-:W-:Y:S02]  /*5ac0*/  ISETP.GE.AND P2, PT, R35, R188, PT ;  /* 0x000000bc2300720c */ /* 0x000fe40003f46270 */
[----:B------:R-:W-:Y:S02]  /*5ad0*/  FSEL R170, R64, -INF , !P6 ;  /* 0xff80000040aa7808 */ /* 0x000fe40007000000 */
[----:B-1----:R-:W-:Y:S01]  /*5ae0*/  HMMA.16816.F32 R48, R76, R14, R48 ;  /* 0x0000000e4c30723c */ /* 0x002fe20000001830 */
[----:B------:R-:W1:Y:S01]  /*5af0*/  I2F R8, R20 ;  /* 0x0000001400087306 */ /* 0x000e620000201400 */
[----:B------:R-:W-:-:S02]  /*5b00*/  FSEL R171, R71, -INF , !P2 ;  /* 0xff80000047ab7808 */ /* 0x000fc40005000000 */
[----:B------:R-:W-:Y:S02]  /*5b10*/  FSEL R167, R66, -INF , !P4 ;  /* 0xff80000042a77808 */ /* 0x000fe40006000000 */
[-C--:B------:R-:W-:Y:S02]  /*5b20*/  ISETP.GE.AND P2, PT, R27, R188.reuse, PT ;  /* 0x000000bc1b00720c */ /* 0x080fe40003f46270 */
[----:B------:R-:W-:Y:S01]  /*5b30*/  IADD3 R14, R100, 0x78, RZ ;  /* 0x00000078640e7810 */ /* 0x000fe20007ffe0ff */
[----:B------:R-:W-:Y:S01]  /*5b40*/  HMMA.16816.F32 R52, R76, R12, R52 ;  /* 0x0000000c4c34723c */ /* 0x000fe20000001834 */
[----:B-----5:R-:W-:Y:S01]  /*5b50*/  FFMA.FTZ R60, R0, R17, R60 ;  /* 0x00000011003c7223 */ /* 0x020fe2000001003c */
[----:B------:R-:W-:Y:S01]  /*5b60*/  ISETP.GE.AND P6, PT, R20, R189, PT ;  /* 0x000000bd1400720c */ /* 0x000fe20003fc6270 */
[----:B------:R-:W2:Y:S01]  /*5b70*/  I2F R13, R14 ;  /* 0x0000000e000d7306 */ /* 0x000ea20000201400 */
[----:B------:R-:W-:Y:S01]  /*5b80*/  FFMA.FTZ R62, R0, R17, R62 ;  /* 0x00000011003e7223 */ /* 0x000fe2000001003e */
[----:B------:R-:W-:-:S02]  /*5b90*/  ISETP.GE.AND P4, PT, R20, R188, PT ;  /* 0x000000bc1400720c */ /* 0x000fc40003f86270 */
[----:B---3--:R-:W-:Y:S01]  /*5ba0*/  FFMA.FTZ R56, R0, R9, R56 ;  /* 0x0000000900387223 */ /* 0x008fe20000010038 */
[----:B------:R-:W-:Y:S01]  /*5bb0*/  FSEL R158, R60, -INF , !P3 ;  /* 0xff8000003c9e7808 */ /* 0x000fe20005800000 */
[-C--:B-1----:R-:W-:Y:S01]  /*5bc0*/  FFMA.FTZ R61, R0, R8.reuse, R61 ;  /* 0x00000008003d7223 */ /* 0x082fe2000001003d */
[----:B------:R-:W-:Y:S01]  /*5bd0*/  ISETP.GE.AND P3, PT, R18, R189, PT ;  /* 0x000000bd1200720c */ /* 0x000fe20003f66270 */
[----:B------:R-:W-:Y:S01]  /*5be0*/  FFMA.FTZ R63, R0, R8, R63 ;  /* 0x00000008003f7223 */ /* 0x000fe2000001003f */
[----:B------:R-:W-:Y:S01]  /*5bf0*/  IADD3 R8, R100, 0x71, RZ ;  /* 0x0000007164087810 */ /* 0x000fe20007ffe0ff */
[----:B------:R-:W-:Y:S01]  /*5c00*/  FFMA.FTZ R58, R0, R9, R58 ;  /* 0x00000009003a7223 */ /* 0x000fe2000001003a */
[----:B------:R-:W-:Y:S01]  /*5c10*/  IADD3 R12, R100, 0x79, RZ ;  /* 0x00000079640c7810 */ /* 0x000fe20007ffe0ff */
[CC--:B------:R-:W-:Y:S01]  /*5c20*/  FFMA.FTZ R57, R0.reuse, R10.reuse, R57 ;  /* 0x0000000a00397223 */ /* 0x0c0fe20000010039 */
[----:B------:R-:W1:Y:S01]  /*5c30*/  I2F R9, R8 ;  /* 0x0000000800097306 */ /* 0x000e620000201400 */
[----:B------:R-:W-:Y:S01]  /*5c40*/  FFMA.FTZ R59, R0, R10, R59 ;  /* 0x0000000a003b7223 */ /* 0x000fe2000001003b */
[----:B------:R-:W-:Y:S01]  /*5c50*/  FSEL R157, R62, -INF , !P2 ;  /* 0xff8000003e9d7808 */ /* 0x000fe20005000000 */
[CC--:B--2---:R-:W-:Y:S01]  /*5c60*/  FFMA.FTZ R48, R0.reuse, R13.reuse, R48 ;  /* 0x0000000d00307223 */ /* 0x0c4fe20000010030 */
[----:B------:R-:W-:Y:S01]  /*5c70*/  FSEL R152, R57, -INF , !P3 ;  /* 0xff80000039987808 */ /* 0x000fe20005800000 */
[----:B------:R-:W-:Y:S01]  /*5c80*/  FFMA.FTZ R50, R0, R13, R50 ;  /* 0x0000000d00327223 */ /* 0x000fe20000010032 */
[----:B------:R-:W-:-:S02]  /*5c90*/  ISETP.GE.AND P3, PT, R14, R189, PT ;  /* 0x000000bd0e00720c */ /* 0x000fc40003f66270 */
[----:B------:R-:W2:Y:S01]  /*5ca0*/  I2F R10, R12 ;  /* 0x0000000c000a7306 */ /* 0x000ea20000201400 */
[----:B------:R-:W-:Y:S01]  /*5cb0*/  FSEL R156, R61, -INF , !P6 ;  /* 0xff8000003d9c7808 */ /* 0x000fe20007000000 */
[-C--:B------:R-:W-:Y:S01]  /*5cc0*/  FFMA.FTZ R52, R0, R11.reuse, R52 ;  /* 0x0000000b00347223 */ /* 0x080fe20000010034 */
[----:B------:R-:W-:Y:S01]  /*5cd0*/  FSEL R138, R48, -INF , !P3 ;  /* 0xff800000308a7808 */ /* 0x000fe20005800000 */
[C---:B------:R-:W-:Y:S01]  /*5ce0*/  FFMA.FTZ R54, R0.reuse, R11, R54 ;  /* 0x0000000b00367223 */ /* 0x040fe20000010036 */
[----:B------:R-:W-:Y:S02]  /*5cf0*/  ISETP.GT.AND P3, PT, R231, R224, PT ;  /* 0x000000e0e700720c */ /* 0x000fe40003f64270 */
[----:B------:R-:W-:Y:S01]  /*5d00*/  FSEL R155, R63, -INF , !P4 ;  /* 0xff8000003f9b7808 */ /* 0x000fe20006000000 */
[-C--:B-1----:R-:W-:Y:S01]  /*5d10*/  FFMA.FTZ R53, R0, R9.reuse, R53 ;  /* 0x0000000900357223 */ /* 0x082fe20000010035 */
[----:B------:R-:W-:Y:S01]  /*5d20*/  FSEL R154, R56, -INF , !P5 ;  /* 0xff800000389a7808 */ /* 0x000fe20006800000 */
[----:B------:R-:W-:Y:S01]  /*5d30*/  FFMA.FTZ R55, R0, R9, R55 ;  /* 0x0000000900377223 */ /* 0x000fe20000010037 */
[----:B------:R-:W-:Y:S01]  /*5d40*/  FSEL R151, R58, -INF , !P1 ;  /* 0xff8000003a977808 */ /* 0x000fe20004800000 */
[----:B------:R-:W-:Y:S01]  /*5d50*/  FFMA.FTZ R9, R0, R103, R28 ;  /* 0x0000006700097223 */ /* 0x000fe2000001001c */
[----:B------:R-:W-:Y:S01]  /*5d60*/  BAR.SYNC.DEFER_BLOCKING 0x0 ;  /* 0x0000000000007b1d */ /* 0x000fe20000010000 */
[----:B------:R-:W-:-:S02]  /*5d70*/  ISETP.GE.AND P2, PT, R18, R188, PT ;  /* 0x000000bc1200720c */ /* 0x000fc40003f46270 */
[-C--:B------:R-:W-:Y:S01]  /*5d80*/  ISETP.GE.AND P6, PT, R16, R189.reuse, PT ;  /* 0x000000bd1000720c */ /* 0x080fe20003fc6270 */
[----:B--2---:R-:W-:Y:S01]  /*5d90*/  FFMA.FTZ R49, R0, R10, R49 ;  /* 0x0000000a00317223 */ /* 0x004fe20000010031 */
[----:B------:R-:W-:Y:S01]  /*5da0*/  ISETP.GE.AND P4, PT, R16, R188, PT ;  /* 0x000000bc1000720c */ /* 0x000fe20003f86270 */
[----:B------:R-:W-:Y:S01]  /*5db0*/  FFMA.FTZ R51, R0, R10, R51 ;  /* 0x0000000a00337223 */ /* 0x000fe20000010033 */
[C---:B------:R-:W-:Y:S02]  /*5dc0*/  ISETP.GE.AND P5, PT, R8.reuse, R189, PT ;  /* 0x000000bd0800720c */ /* 0x040fe40003fa6270 */
[----:B------:R-:W-:Y:S01]  /*5dd0*/  ISETP.GE.AND P1, PT, R8, R188, PT ;  /* 0x000000bc0800720c */ /* 0x000fe20003f26270 */
[----:B------:R-:W-:Y:S01]  /*5de0*/  FFMA.FTZ R8, R0, R103, R30 ;  /* 0x0000006700087223 */ /* 0x000fe2000001001e */
[----:B------:R-:W-:Y:S02]  /*5df0*/  FSEL R149, R59, -INF , !P2 ;  /* 0xff8000003b957808 */ /* 0x000fe40005000000 */
[----:B------:R-:W-:-:S02]  /*5e00*/  FSEL R142, R52, -INF , !P6 ;  /* 0xff800000348e7808 */ /* 0x000fc40007000000 */
[----:B------:R-:W-:Y:S02]  /*5e10*/  FSEL R139, R54, -INF , !P4 ;  /* 0xff800000368b7808 */ /* 0x000fe40006000000 */
[----:B------:R-:W-:Y:S02]  /*5e20*/  FSEL R140, R53, -INF , !P5 ;  /* 0xff800000358c7808 */ /* 0x000fe40006800000 */
[----:B------:R-:W-:Y:S02]  /*5e30*/  FSEL R137, R55, -INF , !P1 ;  /* 0xff80000037897808 */ /* 0x000fe40004800000 */
[-C--:B------:R-:W-:Y:S02]  /*5e40*/  ISETP.GE.AND P2, PT, R14, R188.reuse, PT ;  /* 0x000000bc0e00720c */ /* 0x080fe40003f46270 */
[C---:B------:R-:W-:Y:S02]  /*5e50*/  ISETP.GE.AND P6, PT, R100.reuse, R189, PT ;  /* 0x000000bd6400720c */ /* 0x040fe40003fc6270 */
[----:B------:R-:W-:-:S02]  /*5e60*/  ISETP.GE.AND P4, PT, R100, R188, PT ;  /* 0x000000bc6400720c */ /* 0x000fc40003f86270 */
[C---:B------:R-:W-:Y:S02]  /*5e70*/  ISETP.GE.AND P5, PT, R12.reuse, R189, PT ;  /* 0x000000bd0c00720c */ /* 0x040fe40003fa6270 */
[----:B------:R-:W-:Y:S02]  /*5e80*/  ISETP.GE.AND P1, PT, R12, R188, PT ;  /* 0x000000bc0c00720c */ /* 0x000fe40003f26270 */
[----:B------:R-:W-:Y:S02]  /*5e90*/  FSEL R67, R50, -INF , !P2 ;  /* 0xff80000032437808 */ /* 0x000fe40005000000 */
[----:B------:R-:W-:Y:S02]  /*5ea0*/  FSEL R9, R9, -INF , !P6 ;  /* 0xff80000009097808 */ /* 0x000fe40007000000 */
[----:B------:R-:W-:Y:S02]  /*5eb0*/  FSEL R8, R8, -INF , !P4 ;  /* 0xff80000008087808 */ /* 0x000fe40006000000 */
[----:B------:R-:W-:-:S02]  /*5ec0*/  FSEL R136, R49, -INF , !P5 ;  /* 0xff80000031887808 */ /* 0x000fc40006800000 */
        /* <DEDUP_REMOVED lines=60> */
.L_x_3585:
[----:B------:R-:W-:-:S04]  /*6290*/  LEA R15, -R6, RZ, 0x7 ;  /* 0x000000ff060f7211 */ /* 0x000fc800078e39ff */
[----:B------:R-:W-:Y:S02]  /*62a0*/  SHF.R.S32.HI R10, RZ, 0x1f, R15 ;  /* 0x0000001fff0a7819 */ /* 0x000fe4000001140f */
.L_x_3586:
[----:B------:R-:W-:Y:S01]  /*62b0*/  ISETP.GE.AND P4, PT, R232, c[0x0][0x220], PT ;  /* 0x00008800e8007a0c */ /* 0x000fe20003f86270 */
[----:B------:R-:W-:Y:S01]  /*62c0*/  BSSY B0, `(.L_x_3587) ;  /* 0x00000a1000007945 */ /* 0x000fe20003800000 */
[----:B------:R-:W-:Y:S02]  /*62d0*/  ISETP.GE.AND P2, PT, R40, c[0x0][0x220], PT ;  /* 0x0000880028007a0c */ /* 0x000fe40003f46270 */
[----:B------:R-:W-:-:S05]  /*62e0*/  IADD3 R13, P5, R226, R15, RZ ;  /* 0x0000000fe20d7210 */ /* 0x000fca0007fbe0ff */
[----:B------:R-:W-:-:S04]  /*62f0*/  IMAD.X R12, R225, 0x1, R10, P5 ;  /* 0x00000001e10c7824 */ /* 0x000fc800028e060a */
[-C--:B------:R-:W-:Y:S01]  /*6300*/  @!P4 IADD3 R17, P1, R15, R134.reuse, RZ ;  /* 0x000000860f11c210 */ /* 0x080fe20007f3e0ff */
[----:B------:R1:W-:Y:S03]  /*6310*/  @P4 STS.128 [R230+0x4000], RZ ;  /* 0x004000ffe6004388 */ /* 0x0003e60000000c00 */
[----:B------:R-:W-:Y:S01]  /*6320*/  @!P4 LEA R56, P6, R17, c[0x0][0x168], 0x1 ;  /* 0x00005a001138ca11 */ /* 0x000fe200078c08ff */
[----:B------:R-:W-:Y:S01]  /*6330*/  @!P4 IMAD.X R4, R10, 0x1, R135, P1 ;  /* 0x000000010a04c824 */ /* 0x000fe200008e0687 */
[----:B------:R-:W-:-:S04]  /*6340*/  @!P2 IADD3 R11, P1, R15, R134, RZ ;  /* 0x000000860f0ba210 */ /* 0x000fc80007f3e0ff */
[----:B------:R-:W-:Y:S01]  /*6350*/  @!P4 LEA.HI.X R57, R17, c[0x0][0x16c], R4, 0x1, P6 ;  /* 0x00005b001139ca11 */ /* 0x000fe200030f0c04 */
[--C-:B------:R-:W-:Y:S01]  /*6360*/  @!P2 IMAD.X R6, R10, 0x1, R135.reuse, P1 ;  /* 0x000000010a06a824 */ /* 0x100fe200008e0687 */
[-C--:B------:R-:W-:Y:S02]  /*6370*/  @!P4 IADD3 R17, P5, R13, R134.reuse, RZ ;  /* 0x000000860d11c210 */ /* 0x080fe40007fbe0ff */
        /* <DEDUP_REMOVED lines=16> */
[--C-:B------:R-:W-:Y:S01]  /*6480*/  @!P2 IMAD.X R4, R12, 0x1, R135.reuse, P1 ;  /* 0x000000010c04a824 */ /* 0x100fe200008e0687 */
[----:B------:R-:W-:Y:S01]  /*6490*/  @!P2 LEA R24, P1, R11, c[0x0][0x168], 0x1 ;  /* 0x00005a000b18aa11 */ /* 0x000fe200078208ff */
[----:B------:R-:W-:Y:S01]  /*64a0*/  IMAD.X R12, R225, 0x1, R12, P5 ;  /* 0x00000001e10c7824 */ /* 0x000fe200028e060c */
[-C--:B------:R-:W-:Y:S01]  /*64b0*/  @!P4 IADD3 R17, P5, R13, R134.reuse, RZ ;  /* 0x000000860d11c210 */ /* 0x080fe20007fbe0ff */
        /* <DEDUP_REMOVED lines=29> */
[C---:B------:R-:W-:Y:S01]  /*6690*/  @!P2 LEA R20, P1, R13.reuse, c[0x0][0x168], 0x1 ;  /* 0x00005a000d14aa11 */ /* 0x040fe200078208ff */
        /* <DEDUP_REMOVED lines=35> */
[C---:B------:R-:W-:Y:S01]  /*68d0*/  @!P2 LEA R58, P1, R13.reuse, c[0x0][0x168], 0x1 ;  /* 0x00005a000d3aaa11 */ /* 0x040fe200078208ff */
        /* <DEDUP_REMOVED lines=15> */
[----:B------:R-:W-:Y:S01]  /*69d0*/  @!P2 IMAD.X R13, R4, 0x1, R135, P1 ;  /* 0x00000001040da824 */ /* 0x000fe200008e0687 */
[C---:B------:R-:W-:Y:S01]  /*69e0*/  @!P2 LEA R60, P1, R6.reuse, c[0x0][0x168], 0x1 ;  /* 0x00005a00063caa11 */ /* 0x040fe200078208ff */
[----:B------:R-:W-:Y:S01]  /*69f0*/  IMAD.X R4, R225, 0x1, R4, P5 ;  /* 0x00000001e1047824 */ /* 0x000fe200028e0604 */
[----:B------:R-:W-:Y:S01]  /*6a00*/  @!P4 IADD3 R12, P5, R11, R134, RZ ;  /* 0x000000860b0cc210 */ /* 0x000fe20007fbe0ff */
[----:B------:R1:W-:Y:S01]  /*6a10*/  @P2 STS.128 [R230+0xa000], RZ ;  /* 0x00a000ffe6002388 */ /* 0x0003e20000000c00 */
[----:B------:R-:W-:Y:S02]  /*6a20*/  @!P2 LEA.HI.X R61, R6, c[0x0][0x16c], R13, 0x1, P1 ;  /* 0x00005b00063daa11 */ /* 0x000fe400008f0c0d */
[----:B--2---:R-:W-:Y:S01]  /*6a30*/  @!P4 LEA R56, P1, R12, c[0x0][0x168], 0x1 ;  /* 0x00005a000c38ca11 */ /* 0x004fe200078208ff */
        /* <DEDUP_REMOVED lines=41> */
.L_x_3588:
[----:B------:R-:W-:Y:S05]  /*6cd0*/  BSYNC B0 ;  /* 0x0000000000007941 */ /* 0x000fea0003800000 */
.L_x_3587:
[----:B------:R-:W0:Y:S01]  /*6ce0*/  LDGDEPBAR ;  /* 0x00000000000079af */ /* 0x000e220000000000 */
[----:B------:R-:W-:-:S04]  /*6cf0*/  IADD3 R134, P1, R15, R134, RZ ;  /* 0x000000860f867210 */ /* 0x000fc80007f3e0ff */
[----:B------:R-:W-:Y:S02]  /*6d00*/  IADD3.X R135, R10, R135, RZ, P1, !PT ;  /* 0x000000870a877210 */ /* 0x000fe40000ffe4ff */
.L_x_3584:
        /* <DEDUP_REMOVED lines=85> */
[----:B------:R-:W-:-:S03]  /*7260*/  FSETP.NEU.FTZ.AND P1, PT, R133, -INF , PT ;  /* 0xff8000008500780b */ /* 0x000fc60003f3d000 */
[C---:B------:R-:W-:Y:S01]  /*7270*/  FMUL.FTZ R66, R132.reuse, c[0x0][0x23c] ;  /* 0x00008f0084427a20 */ /* 0x040fe20000410000 */
[----:B------:R-:W-:Y:S02]  /*7280*/  FSEL R141, R141, RZ, P1 ;  /* 0x000000ff8d8d7208 */ /* 0x000fe40000800000 */
[----:B------:R-:W-:-:S03]  /*7290*/  FSETP.NEU.FTZ.AND P1, PT, R132, -INF , PT ;  /* 0xff8000008400780b */ /* 0x000fc60003f3d000 */
[--C-:B------:R-:W-:Y:S01]  /*72a0*/  FFMA.FTZ R62, R9, c[0x0][0x23c], -R141.reuse ;  /* 0x00008f00093e7a23 */ /* 0x100fe2000001088d */
[----:B------:R-:W-:Y:S01]  /*72b0*/  FSEL R66, R66, RZ, P1 ;  /* 0x000000ff42427208 */ /* 0x000fe20000800000 */
[--C-:B------:R-:W-:Y:S01]  /*72c0*/  FFMA.FTZ R59, R102, c[0x0][0x23c], -R141.reuse ;  /* 0x00008f00663b7a23 */ /* 0x100fe2000001088d */
[----:B------:R-:W-:Y:S01]  /*72d0*/  LEA R238, P1, R134, c[0x0][0x168], 0x1 ;  /* 0x00005a0086ee7a11 */ /* 0x000fe200078208ff */
[--C-:B------:R-:W-:Y:S02]  /*72e0*/  FFMA.FTZ R60, R104, c[0x0][0x23c], -R141.reuse ;  /* 0x00008f00683c7a23 */ /* 0x100fe4000001088d */
[----:B------:R-:W-:Y:S01]  /*72f0*/  FFMA.FTZ R55, R106, c[0x0][0x23c], -R141 ;  /* 0x00008f006a377a23 */ /* 0x000fe2000001088d */
[----:B------:R-:W-:Y:S01]  /*7300*/  MUFU.EX2 R62, R62 ;  /* 0x0000003e003e7308 */ /* 0x000fe20000000800 */
[--C-:B------:R-:W-:Y:S01]  /*7310*/  FFMA.FTZ R64, R8, c[0x0][0x23c], -R66.reuse ;  /* 0x00008f0008407a23 */ /* 0x100fe20000010842 */
[----:B------:R-:W1:Y:S01]  /*7320*/  LDSM.16.MT88.4 R104, [R214+0x10000] ;  /* 0x01000000d668783b */ /* 0x000e620000004200 */
[--C-:B------:R-:W-:Y:S01]  /*7330*/  FFMA.FTZ R63, R7, c[0x0][0x23c], -R66.reuse ;  /* 0x00008f00073f7a23 */ /* 0x100fe20000010842 */
[----:B------:R-:W-:Y:S01]  /*7340*/  LEA.HI.X R239, R134, c[0x0][0x16c], R135, 0x1, P1 ;  /* 0x00005b0086ef7a11 */ /* 0x000fe200008f0c87 */
[--C-:B------:R-:W-:Y:S01]  /*7350*/  FFMA.FTZ R61, R101, c[0x0][0x23c], -R66.reuse ;  /* 0x00008f00653d7a23 */ /* 0x100fe20000010842 */
[----:B------:R-:W2:Y:S01]  /*7360*/  LDSM.16.MT88.4 R4, [R212+0x10000] ;  /* 0x01000000d404783b */ /* 0x000ea20000004200 */
[----:B------:R-:W-:Y:S01]  /*7370*/  FFMA.FTZ R56, R95, c[0x0][0x23c], -R66 ;  /* 0x00008f005f387a23 */ /* 0x000fe20000010842 */
[----:B------:R-:W3:Y:S01]  /*7380*/  MUFU.EX2 R59, R59 ;  /* 0x0000003b003b7308 */ /* 0x000ee20000000800 */
[--C-:B------:R-:W-:Y:S01]  /*7390*/  FFMA.FTZ R58, R92, c[0x0][0x23c], -R141.reuse ;  /* 0x00008f005c3a7a23 */ /* 0x100fe2000001088d */
[----:B------:R-:W4:Y:S01]  /*73a0*/  LDSM.16.MT88.4 R8, [R216+0x10800] ;  /* 0x01080000d808783b */ /* 0x000f220000004200 */
[----:B------:R-:W-:-:S02]  /*73b0*/  FFMA.FTZ R53, R32, c[0x0][0x23c], -R141 ;  /* 0x00008f0020357a23 */ /* 0x000fc4000001088d */
[--C-:B------:R-:W-:Y:S02]  /*73c0*/  FFMA.FTZ R54, R94, c[0x0][0x23c], -R141.reuse ;  /* 0x00008f005e367a23 */ /* 0x100fe4000001088d */
[--C-:B------:R-:W-:Y:S01]  /*73d0*/  FFMA.FTZ R49, R34, c[0x0][0x23c], -R141.reuse ;  /* 0x00008f0022317a23 */ /* 0x100fe2000001088d */
[----:B------:R-:W-:Y:S01]  /*73e0*/  MUFU.EX2 R60, R60 ;  /* 0x0000003c003c7308 */ /* 0x000fe20000000800 */
[--C-:B------:R-:W-:Y:S02]  /*73f0*/  FFMA.FTZ R57, R33, c[0x0][0x23c], -R66.reuse ;  /* 0x00008f0021397a23 */ /* 0x100fe40000010842 */
[--C-:B------:R-:W-:Y:S01]  /*7400*/  FFMA.FTZ R52, R93, c[0x0][0x23c], -R66.reuse ;  /* 0x00008f005d347a23 */ /* 0x100fe20000010842 */
[----:B------:R-:W5:Y:S01]  /*7410*/  LDSM.16.MT88.4 R32, [R214+0x10800] ;  /* 0x01080000d620783b */ /* 0x000f620000004200 */
[--C-:B------:R-:W-:Y:S02]  /*7420*/  FFMA.FTZ R51, R31, c[0x0][0x23c], -R66.reuse ;  /* 0x00008f001f337a23 */ /* 0x100fe40000010842 */
[----:B------:R-:W-:Y:S01]  /*7430*/  FFMA.FTZ R48, R29, c[0x0][0x23c], -R66 ;  /* 0x00008f001d307a23 */ /* 0x000fe20000010842 */
[----:B------:R-:W1:Y:S01]  /*7440*/  MUFU.EX2 R55, R55 ;  /* 0x0000003700377308 */ /* 0x000e620000000800 */
[----:B---3--:R-:W-:Y:S01]  /*7450*/  F2FP.PACK_AB R112, R59, R62 ;  /* 0x0000003e3b70723e */ /* 0x008fe200000000ff */
[----:B------:R-:W3:Y:S01]  /*7460*/  LDSM.16.MT88.4 R28, [R213+0x10800] ;  /* 0x01080000d51c783b */ /* 0x000ee20000004200 */
[----:B------:R-:W-:-:S02]  /*7470*/  FFMA.FTZ R45, R44, c[0x0][0x23c], -R141 ;  /* 0x00008f002c2d7a23 */ /* 0x000fc4000001088d */
[--C-:B------:R-:W-:Y:S02]  /*7480*/  FFMA.FTZ R50, R178, c[0x0][0x23c], -R141.reuse ;  /* 0x00008f00b2327a23 */ /* 0x100fe4000001088d */
[--C-:B------:R-:W-:Y:S01]  /*7490*/  FFMA.FTZ R46, R182, c[0x0][0x23c], -R141.reuse ;  /* 0x00008f00b62e7a23 */ /* 0x100fe2000001088d */
[----:B------:R-:W-:Y:S01]  /*74a0*/  MUFU.EX2 R64, R64 ;  /* 0x0000004000407308 */ /* 0x000fe20000000800 */
[----:B------:R-:W-:Y:S02]  /*74b0*/  FFMA.FTZ R3, R180, c[0x0][0x23c], -R141 ;  /* 0x00008f00b4037a23 */ /* 0x000fe4000001088d */
[--C-:B------:R-:W-:Y:S02]  /*74c0*/  FFMA.FTZ R47, R145, c[0x0][0x23c], -R66.reuse ;  /* 0x00008f00912f7a23 */ /* 0x100fe40000010842 */
        /* <DEDUP_REMOVED lines=47> */
[----:B------:R-:W2:Y:S01]  /*77c0*/  MUFU.EX2 R52, R52 ;  /* 0x0000003400347308 */ /* 0x000ea20000000800 */
        /* <DEDUP_REMOVED lines=77> */
[C---:B---3--:R-:W-:Y:S02]  /*7ca0*/  HMMA.16816.F32 R108, R4.reuse, R28, R108 ;  /* 0x0000001c046c723c */ /* 0x048fe4000000186c */
[----:B------:R-:W3:Y:S06]  /*7cb0*/  MUFU.EX2 R169, R169 ;  /* 0x000000a900a97308 */ /* 0x000eec0000000800 */
        /* <DEDUP_REMOVED lines=72> */
[----:B------:R-:W3:Y:S01]  /*8140*/  LDSM.16.MT88.4 R16, [R214+0x11800] ;  /* 0x01180000d610783b */ /* 0x000ee20000004200 */
[----:B------:R-:W-:-:S06]  /*8150*/  FADD.FTZ R3, R160, R3 ;  /* 0x00000003a0037221 */ /* 0x000fcc0000010000 */
        /* <DEDUP_REMOVED lines=21> */
[----:B------:R-:W-:-:S02]  /*82b0*/  F2FP.PACK_AB R4, R160, R159 ;  /* 0x0000009fa004723e */ /* 0x000fc400000000ff */
[----:B-----5:R-:W-:Y:S01]  /*82c0*/  F2FP.PACK_AB R5, R165, R164 ;  /* 0x000000a4a505723e */ /* 0x020fe200000000ff */
[----:B------:R-:W-:Y:S01]  /*82d0*/  FADD.FTZ R164, R164, R153 ;  /* 0x00000099a4a47221 */ /* 0x000fe20000010000 */
[----:B------:R-:W-:Y:S01]  /*82e0*/  F2FP.PACK_AB R6, R161, R162 ;  /* 0x000000a2a106723e */ /* 0x000fe200000000ff */
[----:B------:R-:W-:Y:S01]  /*82f0*/  FADD.FTZ R162, R162, R3 ;  /* 0x00000003a2a27221 */ /* 0x000fe20000010000 */
[----:B------:R-:W-:Y:S01]  /*8300*/  F2FP.PACK_AB R7, R169, R166 ;  /* 0x000000a6a907723e */ /* 0x000fe200000000ff */
[----:B------:R-:W-:Y:S02]  /*8310*/  FADD.FTZ R165, R165, R164 ;  /* 0x000000a4a5a57221 */ /* 0x000fe40000010000 */
[----:B------:R-:W-:Y:S02]  /*8320*/  FADD.FTZ R161, R161, R162 ;  /* 0x000000a2a1a17221 */ /* 0x000fe40000010000 */
        /* <DEDUP_REMOVED lines=99> */
[----:B---3--:R-:W-:Y:S01]  /*8960*/  HMMA.16816.F32 R108, R4, R16, R108 ;  /* 0x00000010046c723c */ /* 0x008fe2000000186c */
[----:B------:R-:W-:-:S04]  /*8970*/  FFMA.FTZ R27, R136, c[0x0][0x23c], -R141 ;  /* 0x00008f00881b7a23 */ /* 0x000fc8000001088d */
[----:B------:R-:W3:Y:S03]  /*8980*/  MUFU.EX2 R25, R25 ;  /* 0x0000001900197308 */ /* 0x000ee60000000800 */
[C---:B------:R-:W-:Y:S01]  /*8990*/  HMMA.16816.F32 R120, R4.reuse, R18, R120 ;  /* 0x000000120478723c */ /* 0x040fe20000001878 */
[----:B------:R-:W5:Y:S04]  /*89a0*/  LDSM.16.MT88.4 R16, [R213+0xf800] ;  /* 0x00f80000d510783b */ /* 0x000f680000004200 */
[----:B------:R-:W-:Y:S03]  /*89b0*/  MUFU.EX2 R26, R26 ;  /* 0x0000001a001a7308 */ /* 0x000fe60000000800 */
[C---:B----4-:R-:W-:Y:S05]  /*89c0*/  HMMA.16816.F32 R116, R4.reuse, R20, R116 ;  /* 0x000000140474723c */ /* 0x050fea0000001874 */
[----:B------:R-:W4:Y:S03]  /*89d0*/  MUFU.EX2 R27, R27 ;  /* 0x0000001b001b7308 */ /* 0x000f260000000800 */
[----:B------:R-:W-:Y:S05]  /*89e0*/  HMMA.16816.F32 R112, R4, R22, R112 ;  /* 0x000000160470723c */ /* 0x000fea0000001870 */
[----:B------:R-:W1:Y:S02]  /*89f0*/  MUFU.EX2 R30, R30 ;  /* 0x0000001e001e7308 */ /* 0x000e640000000800 */
[----:B---3--:R-:W-:Y:S01]  /*8a00*/  F2FP.PACK_AB R4, R25, R24 ;  /* 0x000000181904723e */ /* 0x008fe200000000ff */
        /* <DEDUP_REMOVED lines=8> */
[----:B-1----:R-:W-:Y:S01]  /*8a90*/  F2FP.PACK_AB R7, R241, R30 ;  /* 0x0000001ef107723e */ /* 0x002fe200000000ff */
        /* <DEDUP_REMOVED lines=87> */
.L_x_3590:
[----:B------:R-:W-:-:S04]  /*9010*/  LEA R9, -R38, RZ, 0x7 ;  /* 0x000000ff26097211 */ /* 0x000fc800078e39ff */
[----:B------:R-:W-:Y:S02]  /*9020*/  SHF.R.S32.HI R4, RZ, 0x1f, R9 ;  /* 0x0000001fff047819 */ /* 0x000fe40000011409 */
.L_x_3591:
        /* <DEDUP_REMOVED lines=98> */
[----:B--2---:R-:W-:-:S02]  /*9650*/  @!P1 LEA R26, P5, R6, c[0x0][0x170], 0x1 ;  /* 0x00005c00061a9a11 */ /* 0x004fc400078a08ff */
        /* <DEDUP_REMOVED lines=10> */
[----:B------:R-:W-:-:S03]  /*9700*/  @!P1 LEA.HI.X R5, R42, c[0x0][0x174], R5, 0x1, P3 ;  /* 0x00005d002a059a11 */ /* 0x000fc600018f0c05 */
        /* <DEDUP_REMOVED lines=36> */
[----:B-1----:R-:W5:Y:S04]  /*9950*/  LDSM.16.M88.4 R12, [R221+0x6800] ;  /* 0x00680000dd0c783b */ /* 0x002f680000000200 */
[----:B------:R-:W1:Y:S04]  /*9960*/  LDSM.16.M88.4 R44, [R221+0x4800] ;  /* 0x00480000dd2c783b */ /* 0x000e680000000200 */
[----:B----4-:R-:W4:Y:S04]  /*9970*/  LDSM.16.M88.4 R20, [R221+0x6000] ;  /* 0x00600000dd14783b */ /* 0x010f280000000200 */
[----:B------:R-:W1:Y:S04]  /*9980*/  LDSM.16.M88.4 R36, [R221+0x5000] ;  /* 0x00500000dd24783b */ /* 0x000e680000000200 */
[----:B------:R-:W1:Y:S04]  /*9990*/  LDSM.16.M88.4 R28, [R221+0x5800] ;  /* 0x00580000dd1c783b */ /* 0x000e680000000200 */
[----:B------:R-:W1:Y:S04]  /*99a0*/  LDSM.16.M88.4 R164, [R221+0x7000] ;  /* 0x00700000dda4783b */ /* 0x000e680000000200 */
[----:B------:R-:W1:Y:S04]  /*99b0*/  LDSM.16.M88.4 R64, [R221+0x7800] ;  /* 0x00780000dd40783b */ /* 0x000e680000000200 */
[----:B------:R-:W-:Y:S04]  /*99c0*/  LDSM.16.M88.4 R60, [R220] ;  /* 0x00000000dc3c783b */ /* 0x000fe80000000200 */
[----:B--2---:R-:W2:Y:S04]  /*99d0*/  LDSM.16.M88.4 R4, [R219] ;  /* 0x00000000db04783b */ /* 0x004ea80000000200 */
[----:B------:R-:W2:Y:S01]  /*99e0*/  LDSM.16.M88.4 R8, [R207] ;  /* 0x00000000cf08783b */ /* 0x000ea20000000200 */
[C---:B---3--:R-:W-:Y:S03]  /*99f0*/  HMMA.16816.F32 R56, R156.reuse, R52, RZ ;  /* 0x000000349c38723c */ /* 0x048fe600000018ff */
[----:B------:R-:W3:Y:S04]  /*9a00*/  LDSM.16.M88.4 R172, [R211] ;  /* 0x00000000d3ac783b */ /* 0x000ee80000000200 */
[----:B------:R-:W2:Y:S01]  /*9a10*/  LDSM.16.M88.4 R136, [R208] ;  /* 0x00000000d088783b */ /* 0x000ea20000000200 */
[C---:B-----5:R-:W-:Y:S03]  /*9a20*/  HMMA.16816.F32 R16, R156.reuse, R12, RZ ;  /* 0x0000000c9c10723c */ /* 0x060fe600000018ff */
[----:B------:R-:W5:Y:S04]  /*9a30*/  LDSM.16.M88.4 R152, [R210] ;  /* 0x00000000d298783b */ /* 0x000f680000000200 */
[----:B------:R-:W2:Y:S01]  /*9a40*/  LDSM.16.M88.4 R148, [R209] ;  /* 0x00000000d194783b */ /* 0x000ea20000000200 */
[C---:B------:R-:W-:Y:S03]  /*9a50*/  HMMA.16816.F32 R52, R156.reuse, R54, RZ ;  /* 0x000000369c34723c */ /* 0x040fe600000018ff */
[----:B------:R-:W2:Y:S04]  /*9a60*/  LDSM.16.M88.4 R144, [R206] ;  /* 0x00000000ce90783b */ /* 0x000ea80000000200 */
[----:B------:R-:W-:Y:S01]  /*9a70*/  LDSM.16.M88.4 R140, [R218] ;  /* 0x00000000da8c783b */ /* 0x000fe20000000200 */
[C---:B------:R-:W-:Y:S03]  /*9a80*/  HMMA.16816.F32 R12, R156.reuse, R14, RZ ;  /* 0x0000000e9c0c723c */ /* 0x040fe600000018ff */
[----:B------:R-:W-:Y:S04]  /*9a90*/  LDSM.16.M88.4 R176, [R215+0x5800] ;  /* 0x00580000d7b0783b */ /* 0x000fe80000000200 */
[----:B------:R-:W-:Y:S01]  /*9aa0*/  LDSM.16.M88.4 R180, [R220+0x2000] ;  /* 0x00200000dcb4783b */ /* 0x000fe20000000200 */
[C---:B-1----:R-:W-:Y:S03]  /*9ab0*/  HMMA.16816.F32 R48, R156.reuse, R44, RZ ;  /* 0x0000002c9c30723c */ /* 0x042fe600000018ff */
[----:B------:R-:W-:Y:S04]  /*9ac0*/  LDSM.16.M88.4 R184, [R198] ;  /* 0x00000000c6b8783b */ /* 0x000fe80000000200 */
        /* <DEDUP_REMOVED lines=33> */
[----:B------:R-:W5:Y:S07]  /*9ce0*/  LDSM.16.M88.4 R144, [R215+0x7800] ;  /* 0x00780000d790783b */ /* 0x000f6e0000000200 */
[C---:B-1----:R-:W-:Y:S08]  /*9cf0*/  HMMA.16816.F32 R160, R60.reuse, R64, R160 ;  /* 0x000000403ca0723c */ /* 0x042ff000000018a0 */
[----:B------:R-:W-:Y:S01]  /*9d00*/  HMMA.16816.F32 R156, R60, R66, R156 ;  /* 0x000000423c9c723c */ /* 0x000fe2000000189c */
[----:B------:R-:W-:Y:S04]  /*9d10*/  LDSM.16.M88.4 R64, [R204] ;  /* 0x00000000cc40783b */ /* 0x000fe80000000200 */
[----:B------:R-:W-:Y:S03]  /*9d20*/  LDSM.16.M88.4 R60, [R204+0x800] ;  /* 0x00080000cc3c783b */ /* 0x000fe60000000200 */
[C---:B--2---:R-:W-:Y:S08]  /*9d30*/  HMMA.16816.F32 R56, R140.reuse, R4, R56 ;  /* 0x000000048c38723c */ /* 0x044ff00000001838 */
[C---:B------:R-:W-:Y:S01]  /*9d40*/  HMMA.16816.F32 R52, R140.reuse, R6, R52 ;  /* 0x000000068c34723c */ /* 0x040fe20000001834 */
[----:B------:R-:W1:Y:S07]  /*9d50*/  LDSM.16.M88.4 R4, [R217] ;  /* 0x00000000d904783b */ /* 0x000e6e0000000200 */
[C---:B----4-:R-:W-:Y:S08]  /*9d60*/  HMMA.16816.F32 R48, R140.reuse, R8, R48 ;  /* 0x000000088c30723c */ /* 0x050ff00000001830 */
[C---:B------:R-:W-:Y:S01]  /*9d70*/  HMMA.16816.F32 R44, R140.reuse, R10, R44 ;  /* 0x0000000a8c2c723c */ /* 0x040fe2000000182c */
[----:B------:R-:W2:Y:S07]  /*9d80*/  LDSM.16.M88.4 R8, [R204+0x1000] ;  /* 0x00100000cc08783b */ /* 0x000eae0000000200 */
[C---:B---3--:R-:W-:Y:S08]  /*9d90*/  HMMA.16816.F32 R40, R140.reuse, R136, R40 ;  /* 0x000000888c28723c */ /* 0x048ff00000001828 */
[C---:B------:R-:W-:Y:S01]  /*9da0*/  HMMA.16816.F32 R36, R140.reuse, R138, R36 ;  /* 0x0000008a8c24723c */ /* 0x040fe20000001824 */
[----:B------:R-:W3:Y:S07]  /*9db0*/  LDSM.16.M88.4 R136, [R204+0x1800] ;  /* 0x00180000cc88783b */ /* 0x000eee0000000200 */
[C---:B-----5:R-:W-:Y:S08]  /*9dc0*/  HMMA.16816.F32 R160, R140.reuse, R144, R160 ;  /* 0x000000908ca0723c */ /* 0x060ff000000018a0 */
[----:B------:R-:W-:Y:S01]  /*9dd0*/  HMMA.16816.F32 R156, R140, R146, R156 ;  /* 0x000000928c9c723c */ /* 0x000fe2000000189c */
        /* <DEDUP_REMOVED lines=8> */
[----:B------:R-:W-:Y:S01]  /*9e60*/  HMMA.16816.F32 R36, R4, R10, R36 ;  /* 0x0000000a0424723c */ /* 0x000fe20000001824 */
[----:B------:R-:W2:Y:S07]  /*9e70*/  LDSM.16.M88.4 R8, [R204+0x3800] ;  /* 0x00380000cc08783b */ /* 0x000eae0000000200 */
[C---:B------:R-:W-:Y:S08]  /*9e80*/  HMMA.16816.F32 R32, R140.reuse, R176, R32 ;  /* 0x000000b08c20723c */ /* 0x040ff00000001820 */
[C---:B------:R-:W-:Y:S01]  /*9e90*/  HMMA.16816.F32 R28, R140.reuse, R178, R28 ;  /* 0x000000b28c1c723c */ /* 0x040fe2000000181c */
[----:B------:R-:W-:Y:S07]  /*9ea0*/  LDSM.16.M88.4 R176, [R197] ;  /* 0x00000000c5b0783b */ /* 0x000fee0000000200 */
[C---:B------:R-:W-:Y:S08]  /*9eb0*/  HMMA.16816.F32 R24, R140.reuse, R172, R24 ;  /* 0x000000ac8c18723c */ /* 0x040ff00000001818 */
[C---:B------:R-:W-:Y:S01]  /*9ec0*/  HMMA.16816.F32 R20, R140.reuse, R174, R20 ;  /* 0x000000ae8c14723c */ /* 0x040fe20000001814 */
[----:B------:R-:W-:Y:S07]  /*9ed0*/  LDSM.16.M88.4 R172, [R196] ;  /* 0x00000000c4ac783b */ /* 0x000fee0000000200 */
[C---:B------:R-:W-:Y:S08]  /*9ee0*/  HMMA.16816.F32 R16, R140.reuse, R152, R16 ;  /* 0x000000988c10723c */ /* 0x040ff00000001810 */
[C---:B------:R-:W-:Y:S01]  /*9ef0*/  HMMA.16816.F32 R12, R140.reuse, R154, R12 ;  /* 0x0000009a8c0c723c */ /* 0x040fe2000000180c */
[----:B------:R-:W-:Y:S07]  /*9f00*/  LDSM.16.M88.4 R152, [R221+0xa800] ;  /* 0x00a80000dd98783b */ /* 0x000fee0000000200 */
[C---:B------:R-:W-:Y:S08]  /*9f10*/  HMMA.16816.F32 R168, R140.reuse, R148, R168 ;  /* 0x000000948ca8723c */ /* 0x040ff000000018a8 */
[----:B------:R-:W-:Y:S01]  /*9f20*/  HMMA.16816.F32 R164, R140, R150, R164 ;  /* 0x000000968ca4723c */ /* 0x000fe200000018a4 */
[----:B------:R-:W-:Y:S04]  /*9f30*/  LDSM.16.M88.4 R140, [R222+0x2000] ;  /* 0x00200000de8c783b */ /* 0x000fe80000000200 */
[----:B------:R-:W-:Y:S03]  /*9f40*/  LDSM.16.M88.4 R148, [R221+0xb000] ;  /* 0x00b00000dd94783b */ /* 0x000fe60000000200 */
        /* <DEDUP_REMOVED lines=12> */
[C---:B--2---:R-:W-:Y:S08]  /*a010*/  HMMA.16816.F32 R160, R4.reuse, R8, R160 ;  /* 0x0000000804a0723c */ /* 0x044ff000000018a0 */
[----:B------:R-:W-:Y:S01]  /*a020*/  HMMA.16816.F32 R156, R4, R10, R156 ;  /* 0x0000000a049c723c */ /* 0x000fe2000000189c */
[----:B------:R-:W2:Y:S04]  /*a030*/  LDSM.16.M88.4 R8, [R221+0x9800] ;  /* 0x00980000dd08783b */ /* 0x000ea80000000200 */
[----:B------:R-:W5:Y:S03]  /*a040*/  LDSM.16.M88.4 R4, [R221+0xa000] ;  /* 0x00a00000dd04783b */ /* 0x000f660000000200 */
[C---:B---3--:R-:W-:Y:S08]  /*a050*/  HMMA.16816.F32 R56, R140.reuse, R136, R56 ;  /* 0x000000888c38723c */ /* 0x048ff00000001838 */
[C---:B------:R-:W-:Y:S01]  /*a060*/  HMMA.16816.F32 R52, R140.reuse, R138, R52 ;  /* 0x0000008a8c34723c */ /* 0x040fe20000001834 */
[----:B------:R-:W3:Y:S07]  /*a070*/  LDSM.16.M88.4 R136, [R203] ;  /* 0x00000000cb88783b */ /* 0x000eee0000000200 */
[C---:B-1----:R-:W-:Y:S08]  /*a080*/  HMMA.16816.F32 R48, R140.reuse, R64, R48 ;  /* 0x000000408c30723c */ /* 0x042ff00000001830 */
[C---:B------:R-:W-:Y:S01]  /*a090*/  HMMA.16816.F32 R44, R140.reuse, R66, R44 ;  /* 0x000000428c2c723c */ /* 0x040fe2000000182c */
[----:B------:R-:W-:Y:S07]  /*a0a0*/  LDSM.16.M88.4 R64, [R202] ;  /* 0x00000000ca40783b */ /* 0x000fee0000000200 */
[C---:B----4-:R-:W-:Y:S08]  /*a0b0*/  HMMA.16816.F32 R40, R140.reuse, R60, R40 ;  /* 0x0000003c8c28723c */ /* 0x050ff00000001828 */
[C---:B--2---:R-:W-:Y:S08]  /*a0c0*/  HMMA.16816.F32 R32, R140.reuse, R8, R32 ;  /* 0x000000088c20723c */ /* 0x044ff00000001820 */
[C---:B------:R-:W-:Y:S01]  /*a0d0*/  HMMA.16816.F32 R28, R140.reuse, R10, R28 ;  /* 0x0000000a8c1c723c */ /* 0x040fe2000000181c */
[----:B------:R-:W1:Y:S07]  /*a0e0*/  LDSM.16.M88.4 R8, [R200] ;  /* 0x00000000c808783b */ /* 0x000e6e0000000200 */
[C---:B-----5:R-:W-:Y:S08]  /*a0f0*/  HMMA.16816.F32 R24, R140.reuse, R4, R24 ;  /* 0x000000048c18723c */ /* 0x060ff00000001818 */
[C---:B------:R-:W-:Y:S01]  /*a100*/  HMMA.16816.F32 R20, R140.reuse, R6, R20 ;  /* 0x000000068c14723c */ /* 0x040fe20000001814 */
[----:B------:R-:W2:Y:S07]  /*a110*/  LDSM.16.M88.4 R4, [R199] ;  /* 0x00000000c704783b */ /* 0x000eae0000000200 */
[C---:B------:R-:W-:Y:S01]  /*a120*/  HMMA.16816.F32 R36, R140.reuse, R62, R36 ;  /* 0x0000003e8c24723c */ /* 0x040fe20000001824 */
[----:B------:R-:W4:Y:S07]  /*a130*/  LDSM.16.M88.4 R60, [R201] ;  /* 0x00000000c93c783b */ /* 0x000f2e0000000200 */
[C---:B------:R-:W-:Y:S08]  /*a140*/  HMMA.16816.F32 R16, R140.reuse, R152, R16 ;  /* 0x000000988c10723c */ /* 0x040ff00000001810 */
[C---:B------:R-:W-:Y:S01]  /*a150*/  HMMA.16816.F32 R12, R140.reuse, R154, R12 ;  /* 0x0000009a8c0c723c */ /* 0x040fe2000000180c */
[----:B------:R-:W-:Y:S07]  /*a160*/  LDSM.16.M88.4 R152, [R218+0x2000] ;  /* 0x00200000da98783b */ /* 0x000fee0000000200 */
[C---:B------:R-:W-:Y:S08]  /*a170*/  HMMA.16816.F32 R168, R140.reuse, R148, R168 ;  /* 0x000000948ca8723c */ /* 0x040ff000000018a8 */
[----:B------:R-:W-:Y:S01]  /*a180*/  HMMA.16816.F32 R164, R140, R150, R164 ;  /* 0x000000968ca4723c */ /* 0x000fe200000018a4 */
[----:B------:R-:W5:Y:S07]  /*a190*/  LDSM.16.M88.4 R148, [R215+0x8000] ;  /* 0x00800000d794783b */ /* 0x000f6e0000000200 */
[----:B---3--:R-:W-:Y:S08]  /*a1a0*/  HMMA.16816.F32 R56, R180, R136, R56 ;  /* 0x00000088b438723c */ /* 0x008ff00000001838 */
[C---:B------:R-:W-:Y:S08]  /*a1b0*/  HMMA.16816.F32 R160, R140.reuse, R144, R160 ;  /* 0x000000908ca0723c */ /* 0x040ff000000018a0 */
[----:B------:R-:W-:Y:S01]  /*a1c0*/  HMMA.16816.F32 R156, R140, R146, R156 ;  /* 0x000000928c9c723c */ /* 0x000fe2000000189c */
[----:B------:R-:W3:Y:S04]  /*a1d0*/  LDSM.16.M88.4 R144, [R215+0x8800] ;  /* 0x00880000d790783b */ /* 0x000ee80000000200 */
[----:B------:R-:W-:Y:S03]  /*a1e0*/  LDSM.16.M88.4 R140, [R215+0x9000] ;  /* 0x00900000d78c783b */ /* 0x000fe60000000200 */
[C---:B------:R-:W-:Y:S01]  /*a1f0*/  HMMA.16816.F32 R52, R180.reuse, R138, R52 ;  /* 0x0000008ab434723c */ /* 0x040fe20000001834 */
[----:B------:R-:W-:Y:S07]  /*a200*/  LDSM.16.M88.4 R136, [R215+0x9800] ;  /* 0x00980000d788783b */ /* 0x000fee0000000200 */
[C---:B-1----:R-:W-:Y:S08]  /*a210*/  HMMA.16816.F32 R32, R180.reuse, R8, R32 ;  /* 0x00000008b420723c */ /* 0x042ff00000001820 */
[C---:B------:R-:W-:Y:S01]  /*a220*/  HMMA.16816.F32 R28, R180.reuse, R10, R28 ;  /* 0x0000000ab41c723c */ /* 0x040fe2000000181c */
[----:B------:R-:W-:Y:S07]  /*a230*/  LDSM.16.M88.4 R8, [R217+0x2000] ;  /* 0x00200000d908783b */ /* 0x000fee0000000200 */
[C---:B--2---:R-:W-:Y:S08]  /*a240*/  HMMA.16816.F32 R24, R180.reuse, R4, R24 ;  /* 0x00000004b418723c */ /* 0x044ff00000001818 */
[C---:B------:R-:W-:Y:S01]  /*a250*/  HMMA.16816.F32 R20, R180.reuse, R6, R20 ;  /* 0x00000006b414723c */ /* 0x040fe20000001814 */
[----:B------:R-:W1:Y:S07]  /*a260*/  LDSM.16.M88.4 R4, [R204+0x4000] ;  /* 0x00400000cc04783b */ /* 0x000e6e0000000200 */
[C---:B------:R-:W-:Y:S08]  /*a270*/  HMMA.16816.F32 R48, R180.reuse, R64, R48 ;  /* 0x00000040b430723c */ /* 0x040ff00000001830 */
[C---:B------:R-:W-:Y:S01]  /*a280*/  HMMA.16816.F32 R44, R180.reuse, R66, R44 ;  /* 0x00000042b42c723c */ /* 0x040fe2000000182c */
[----:B------:R-:W2:Y:S07]  /*a290*/  LDSM.16.M88.4 R64, [R215+0xa000] ;  /* 0x00a00000d740783b */ /* 0x000eae0000000200 */
[C---:B----4-:R-:W-:Y:S08]  /*a2a0*/  HMMA.16816.F32 R40, R180.reuse, R60, R40 ;  /* 0x0000003cb428723c */ /* 0x050ff00000001828 */
[----:B------:R-:W-:Y:S01]  /*a2b0*/  HMMA.16816.F32 R36, R180, R62, R36 ;  /* 0x0000003eb424723c */ /* 0x000fe20000001824 */
[----:B------:R-:W4:Y:S07]  /*a2c0*/  LDSM.16.M88.4 R60, [R215+0xa800] ;  /* 0x00a80000d73c783b */ /* 0x000f2e0000000200 */
[----:B-----5:R-:W-:Y:S08]  /*a2d0*/  HMMA.16816.F32 R56, R152, R148, R56 ;  /* 0x000000949838723c */ /* 0x020ff00000001838 */
[C---:B------:R-:W-:Y:S08]  /*a2e0*/  HMMA.16816.F32 R160, R180.reuse, R172, R160 ;  /* 0x000000acb4a0723c */ /* 0x040ff000000018a0 */
[C---:B------:R-:W-:Y:S01]  /*a2f0*/  HMMA.16816.F32 R172, R180.reuse, R174, R156 ;  /* 0x000000aeb4ac723c */ /* 0x040fe2000000189c */
[----:B------:R-:W5:Y:S07]  /*a300*/  LDSM.16.M88.4 R156, [R204+0x4800] ;  /* 0x00480000cc9c783b */ /* 0x000f6e0000000200 */
[----:B------:R-:W-:Y:S08]  /*a310*/  HMMA.16816.F32 R16, R180, R184, R16 ;  /* 0x000000b8b410723c */ /* 0x000ff00000001810 */
[----:B------:R-:W-:Y:S08]  /*a320*/  HMMA.16816.F32 R52, R152, R150, R52 ;  /* 0x000000969834723c */ /* 0x000ff00000001834 */
[----:B------:R-:W-:Y:S07]  /*a330*/  HMMA.16816.F32 R168, R180, R176, R168 ;  /* 0x000000b0b4a8723c */ /* 0x000fee00000018a8 */
[----:B------:R-:W-:Y:S01]  /*a340*/  IMAD R176, R231, 0x80, R229 ;  /* 0x00000080e7b07824 */ /* 0x000fe200078e02e5 */
[----:B---3--:R-:W-:Y:S08]  /*a350*/  HMMA.16816.F32 R48, R152, R144, R48 ;  /* 0x000000909830723c */ /* 0x008ff00000001830 */
[----:B-1----:R-:W-:Y:S08]  /*a360*/  HMMA.16816.F32 R56, R8, R4, R56 ;  /* 0x000000040838723c */ /* 0x002ff00000001838 */
[C---:B--2---:R-:W-:Y:S07]  /*a370*/  HMMA.16816.F32 R20, R152.reuse, R66, R20 ;  /* 0x000000429814723c */ /* 0x044fee0000001814 */
[----:B------:R-:W-:Y:S01]  /*a380*/  IADD3 R66, R176, 0x1, RZ ;  /* 0x00000001b0427810 */ /* 0x000fe20007ffe0ff */
[----:B----4-:R-:W-:Y:S03]  /*a390*/  HMMA.16816.F32 R16, R152, R60, R16 ;  /* 0x0000003c9810723c */ /* 0x010fe60000001810 */
[----:B------:R-:W1:Y:S01]  /*a3a0*/  I2F R60, R66 ;  /* 0x00000042003c7306 */ /* 0x000e620000201400 */
[----:B------:R-:W-:-:S02]  /*a3b0*/  ISETP.GE.AND P6, PT, R66, R189, PT ;  /* 0x000000bd4200720c */ /* 0x000fc40003fc6270 */
[----:B------:R-:W-:Y:S02]  /*a3c0*/  ISETP.GE.AND P4, PT, R66, R188, PT ;  /* 0x000000bc4200720c */ /* 0x000fe40003f86270 */
[----:B------:R-:W-:Y:S01]  /*a3d0*/  HMMA.16816.F32 R52, R8, R6, R52 ;  /* 0x000000060834723c */ /* 0x000fe20000001834 */
[----:B------:R-:W2:Y:S07]  /*a3e0*/  LDSM.16.M88.4 R4, [R204+0x5000] ;  /* 0x00500000cc04783b */ /* 0x000eae0000000200 */
[----:B------:R-:W-:Y:S01]  /*a3f0*/  HMMA.16816.F32 R24, R152, R64, R24 ;  /* 0x000000409818723c */ /* 0x000fe20000001818 */
[----:B-1----:R-:W-:-:S06]  /*a400*/  FFMA.FTZ R57, R0, R60, R57 ;  /* 0x0000003c00397223 */ /* 0x002fcc0000010039 */
[C---:B------:R-:W-:Y:S01]  /*a410*/  IADD3 R65, R176.reuse, 0x8, RZ ;  /* 0x00000008b0417810 */ /* 0x040fe20007ffe0ff */
[----:B------:R-:W-:Y:S01]  /*a420*/  HMMA.16816.F32 R44, R152, R146, R44 ;  /* 0x00000092982c723c */ /* 0x000fe2000000182c */
[----:B------:R-:W-:Y:S02]  /*a430*/  IADD3 R64, R176, 0x9, RZ ;  /* 0x00000009b0407810 */ /* 0x000fe40007ffe0ff */
[----:B------:R-:W1:Y:S01]  /*a440*/  I2F R61, R65 ;  /* 0x00000041003d7306 */ /* 0x000e620000201400 */
[C---:B------:R-:W-:Y:S02]  /*a450*/  ISETP.GE.AND P3, PT, R65.reuse, R189, PT ;  /* 0x000000bd4100720c */ /* 0x040fe40003f66270 */
[----:B------:R-:W-:Y:S02]  /*a460*/  ISETP.GE.AND P5, PT, R65, R188, PT ;  /* 0x000000bc4100720c */ /* 0x000fe40003fa6270 */
[----:B------:R-:W-:Y:S07]  /*a470*/  HMMA.16816.F32 R164, R180, R178, R164 ;  /* 0x000000b2b4a4723c */ /* 0x000fee00000018a4 */
[----:B------:R-:W-:Y:S01]  /*a480*/  FFMA.FTZ R178, R0, R60, R59 ;  /* 0x0000003c00b27223 */ /* 0x000fe2000001003b */
[----:B-----5:R-:W-:Y:S01]  /*a490*/  HMMA.16816.F32 R48, R8, R156, R48 ;  /* 0x0000009c0830723c */ /* 0x020fe20000001830 */
[----:B------:R-:W-:-:S03]  /*a4a0*/  IADD3 R59, R176, 0x10, RZ ;  /* 0x00000010b03b7810 */ /* 0x000fc60007ffe0ff */
[----:B------:R-:W-:Y:S02]  /*a4b0*/  FSEL R178, R178, -INF , !P4 ;  /* 0xff800000b2b27808 */ /* 0x000fe40006000000 */
[C---:B------:R-:W-:Y:S02]  /*a4c0*/  ISETP.GE.AND P4, PT, R64.reuse, R188, PT ;  /* 0x000000bc4000720c */ /* 0x040fe40003f86270 */
[----:B------:R-:W-:Y:S01]  /*a4d0*/  HMMA.16816.F32 R32, R152, R136, R32 ;  /* 0x000000889820723c */ /* 0x000fe20000001820 */
[----:B------:R3:W4:Y:S07]  /*a4e0*/  I2F R136, R64 ;  /* 0x0000004000887306 */ /* 0x00072e0000201400 */
[----:B------:R-:W-:Y:S07]  /*a4f0*/  HMMA.16816.F32 R12, R180, R186, R12 ;  /* 0x000000bab40c723c */ /* 0x000fee000000180c */
[----:B------:R-:W-:Y:S01]  /*a500*/  FSEL R180, R57, -INF , !P6 ;  /* 0xff80000039b47808 */ /* 0x000fe20007000000 */
[----:B------:R-:W-:Y:S01]  /*a510*/  HMMA.16816.F32 R40, R152, R140, R40 ;  /* 0x0000008c9828723c */ /* 0x000fe20000001828 */
[----:B------:R-:W-:Y:S01]  /*a520*/  ISETP.GE.AND P6, PT, R64, R189, PT ;  /* 0x000000bd4000720c */ /* 0x000fe20003fc6270 */
[----:B------:R-:W5:Y:S01]  /*a530*/  I2F R57, R59 ;  /* 0x0000003b00397306 */ /* 0x000f620000201400 */
[----:B---3--:R-:W3:Y:S01]  /*a540*/  LDSM.16.M88.4 R64, [R215+0xb000] ;  /* 0x00b00000d740783b */ /* 0x008ee20000000200 */
[-C--:B-1----:R-:W-:Y:S01]  /*a550*/  FFMA.FTZ R186, R0, R61.reuse, R52 ;  /* 0x0000003d00ba7223 */ /* 0x082fe20000010034 */
[----:B------:R-:W-:Y:S01]  /*a560*/  IADD3 R52, R176, 0x11, RZ ;  /* 0x00000011b0347810 */ /* 0x000fe20007ffe0ff */
[----:B------:R-:W-:-:S02]  /*a570*/  FFMA.FTZ R182, R0, R61, R54 ;  /* 0x0000003d00b67223 */ /* 0x000fc40000010036 */
[CC--:B----4-:R-:W-:Y:S01]  /*a580*/  FFMA.FTZ R55, R0.reuse, R136.reuse, R55 ;  /* 0x0000008800377223 */ /* 0x0d0fe20000010037 */
[----:B------:R-:W-:Y:S01]  /*a590*/  HMMA.16816.F32 R44, R8, R158, R44 ;  /* 0x0000009e082c723c */ /* 0x000fe2000000182c */
[----:B------:R-:W1:Y:S01]  /*a5a0*/  I2F R54, R52 ;  /* 0x0000003400367306 */ /* 0x000e620000201400 */
[----:B------:R-:W-:Y:S01]  /*a5b0*/  FFMA.FTZ R53, R0, R136, R53 ;  /* 0x0000008800357223 */ /* 0x000fe20000010035 */
[----:B------:R-:W-:Y:S02]  /*a5c0*/  FSEL R186, R186, -INF , !P3 ;  /* 0xff800000baba7808 */ /* 0x000fe40005800000 */
[----:B------:R-:W-:Y:S02]  /*a5d0*/  FSEL R182, R182, -INF , !P5 ;  /* 0xff800000b6b67808 */ /* 0x000fe40006800000 */
[----:B------:R-:W-:Y:S01]  /*a5e0*/  FSEL R158, R55, -INF , !P4 ;  /* 0xff800000379e7808 */ /* 0x000fe20006000000 */
[----:B------:R-:W-:Y:S01]  /*a5f0*/  HMMA.16816.F32 R36, R152, R142, R36 ;  /* 0x0000008e9824723c */ /* 0x000fe20000001824 */
[----:B------:R-:W-:Y:S01]  /*a600*/  IADD3 R55, R176, 0x18, RZ ;  /* 0x00000018b0377810 */ /* 0x000fe20007ffe0ff */
[C---:B-----5:R-:W-:Y:S01]  /*a610*/  FFMA.FTZ R48, R0.reuse, R57, R48 ;  /* 0x0000003900307223 */ /* 0x060fe20000010030 */
[C---:B------:R-:W-:Y:S01]  /*a620*/  ISETP.GE.AND P3, PT, R59.reuse, R189, PT ;  /* 0x000000bd3b00720c */ /* 0x040fe20003f66270 */
[----:B------:R-:W-:Y:S01]  /*a630*/  FFMA.FTZ R50, R0, R57, R50 ;  /* 0x0000003900327223 */ /* 0x000fe20000010032 */
[----:B------:R-:W-:-:S02]  /*a640*/  ISETP.GE.AND P5, PT, R59, R188, PT ;  /* 0x000000bc3b00720c */ /* 0x000fc40003fa6270 */
[----:B------:R-:W-:Y:S01]  /*a650*/  FSEL R184, R53, -INF , !P6 ;  /* 0xff80000035b87808 */ /* 0x000fe20007000000 */
[----:B--2---:R-:W-:Y:S01]  /*a660*/  HMMA.16816.F32 R40, R8, R4, R40 ;  /* 0x000000040828723c */ /* 0x004fe20000001828 */
[----:B------:R-:W2:Y:S01]  /*a670*/  I2F R53, R55 ;  /* 0x0000003700357306 */ /* 0x000ea20000201400 */
[----:B------:R-:W-:Y:S01]  /*a680*/  FSEL R156, R48, -INF , !P3 ;  /* 0xff800000309c7808 */ /* 0x000fe20005800000 */
[-C--:B-1----:R-:W-:Y:S01]  /*a690*/  FFMA.FTZ R60, R0, R54.reuse, R49 ;  /* 0x00000036003c7223 */ /* 0x082fe20000010031 */
[----:B------:R-:W-:Y:S01]  /*a6a0*/  FSEL R148, R50, -INF , !P5 ;  /* 0xff80000032947808 */ /* 0x000fe20006800000 */
[----:B------:R-:W-:Y:S01]  /*a6b0*/  FFMA.FTZ R150, R0, R54, R51 ;  /* 0x0000003600967223 */ /* 0x000fe20000010033 */
[C---:B------:R-:W-:Y:S01]  /*a6c0*/  ISETP.GE.AND P6, PT, R52.reuse, R189, PT ;  /* 0x000000bd3400720c */ /* 0x040fe20003fc6270 */
[----:B------:R-:W1:Y:S01]  /*a6d0*/  LDSM.16.M88.4 R48, [R204+0x5800] ;  /* 0x00580000cc30783b */ /* 0x000e620000000200 */
[----:B------:R-:W-:Y:S01]  /*a6e0*/  ISETP.GE.AND P4, PT, R52, R188, PT ;  /* 0x000000bc3400720c */ /* 0x000fe20003f86270 */
[----:B------:R-:W-:Y:S01]  /*a6f0*/  HMMA.16816.F32 R12, R152, R62, R12 ;  /* 0x0000003e980c723c */ /* 0x000fe2000000180c */
[----:B------:R-:W-:-:S02]  /*a700*/  IADD3 R52, R176, 0x19, RZ ;  /* 0x00000019b0347810 */ /* 0x000fc40007ffe0ff */
[----:B------:R-:W-:Y:S02]  /*a710*/  IADD3 R4, R176, 0x20, RZ ;  /* 0x00000020b0047810 */ /* 0x000fe40007ffe0ff */
[----:B------:R-:W4:Y:S01]  /*a720*/  I2F R59, R52 ;  /* 0x00000034003b7306 */ /* 0x000f220000201400 */
[C---:B------:R-:W-:Y:S01]  /*a730*/  ISETP.GE.AND P3, PT, R55.reuse, R189, PT ;  /* 0x000000bd3700720c */ /* 0x040fe20003f66270 */
[CC--:B--2---:R-:W-:Y:S01]  /*a740*/  FFMA.FTZ R44, R0.reuse, R53.reuse, R44 ;  /* 0x00000035002c7223 */ /* 0x0c4fe2000001002c */
[----:B------:R-:W-:Y:S01]  /*a750*/  ISETP.GE.AND P5, PT, R55, R188, PT ;  /* 0x000000bc3700720c */ /* 0x000fe20003fa6270 */
[----:B------:R-:W-:Y:S01]  /*a760*/  FFMA.FTZ R46, R0, R53, R46 ;  /* 0x00000035002e7223 */ /* 0x000fe2000001002e */
[----:B---3--:R-:W-:Y:S01]  /*a770*/  HMMA.16816.F32 R168, R152, R64, R168 ;  /* 0x0000004098a8723c */ /* 0x008fe200000018a8 */
[----:B------:R-:W-:Y:S02]  /*a780*/  IADD3 R62, R176, 0x21, RZ ;  /* 0x00000021b03e7810 */ /* 0x000fe40007ffe0ff */
[----:B------:R2:W3:Y:S01]  /*a790*/  I2F R57, R4 ;  /* 0x0000000400397306 */ /* 0x0004e20000201400 */
[----:B------:R-:W-:-:S02]  /*a7a0*/  FSEL R60, R60, -INF , !P6 ;  /* 0xff8000003c3c7808 */ /* 0x000fc40007000000 */
[----:B------:R-:W-:Y:S02]  /*a7b0*/  ISETP.GE.AND P6, PT, R52, R189, PT ;  /* 0x000000bd3400720c */ /* 0x000fe40003fc6270 */
[----:B------:R-:W-:Y:S01]  /*a7c0*/  FSEL R65, R44, -INF , !P3 ;  /* 0xff8000002c417808 */ /* 0x000fe20005800000 */
[----:B------:R-:W-:Y:S01]  /*a7d0*/  HMMA.16816.F32 R36, R8, R6, R36 ;  /* 0x000000060824723c */ /* 0x000fe20000001824 */
[----:B------:R-:W-:Y:S01]  /*a7e0*/  FSEL R64, R46, -INF , !P5 ;  /* 0xff8000002e407808 */ /* 0x000fe20006800000 */
[----:B----4-:R-:W-:Y:S01]  /*a7f0*/  FFMA.FTZ R45, R0, R59, R45 ;  /* 0x0000003b002d7223 */ /* 0x010fe2000001002d */
[C---:B------:R-:W-:Y:S01]  /*a800*/  ISETP.GE.AND P3, PT, R4.reuse, R189, PT ;  /* 0x000000bd0400720c */ /* 0x040fe20003f66270 */
[----:B------:R-:W4:Y:S01]  /*a810*/  I2F R44, R62 ;  /* 0x0000003e002c7306 */ /* 0x000f220000201400 */
[-C--:B------:R-:W-:Y:S01]  /*a820*/  ISETP.GE.AND P5, PT, R4, R188.reuse, PT ;  /* 0x000000bc0400720c */ /* 0x080fe20003fa6270 */
[----:B------:R-:W-:Y:S01]  /*a830*/  FFMA.FTZ R47, R0, R59, R47 ;  /* 0x0000003b002f7223 */ /* 0x000fe2000001002f */
[----:B------:R-:W-:Y:S01]  /*a840*/  IADD3 R46, R176, 0x28, RZ ;  /* 0x00000028b02e7810 */ /* 0x000fe20007ffe0ff */
[C---:B------:R-:W-:Y:S01]  /*a850*/  HMMA.16816.F32 R28, R152.reuse, R138, R28 ;  /* 0x0000008a981c723c */ /* 0x040fe2000000181c */
[----:B------:R-:W-:Y:S01]  /*a860*/  FSEL R61, R45, -INF , !P6 ;  /* 0xff8000002d3d7808 */ /* 0x000fe20007000000 */
[----:B--2---:R-:W2:Y:S01]  /*a870*/  LDSM.16.M88.4 R4, [R204+0x6000] ;  /* 0x00600000cc04783b */ /* 0x004ea20000000200 */
[-C--:B---3--:R-:W-:Y:S01]  /*a880*/  FFMA.FTZ R136, R0, R57.reuse, R40 ;  /* 0x0000003900887223 */ /* 0x088fe20000010028 */
[----:B------:R-:W-:Y:S01]  /*a890*/  IADD3 R40, R176, 0x29, RZ ;  /* 0x00000029b0287810 */ /* 0x000fe20007ffe0ff */
[----:B------:R-:W-:Y:S01]  /*a8a0*/  FFMA.FTZ R137, R0, R57, R42 ;  /* 0x0000003900897223 */ /* 0x000fe2000001002a */
[----:B------:R-:W3:Y:S01]  /*a8b0*/  I2F R45, R46 ;  /* 0x0000002e002d7306 */ /* 0x000ee20000201400 */
[----:B------:R-:W-:Y:S01]  /*a8c0*/  FSEL R150, R150, -INF , !P4 ;  /* 0xff80000096967808 */ /* 0x000fe20006000000 */
[----:B------:R-:W-:Y:S01]  /*a8d0*/  HMMA.16816.F32 R164, R152, R66, R164 ;  /* 0x0000004298a4723c */ /* 0x000fe200000018a4 */
[----:B------:R-:W-:-:S02]  /*a8e0*/  ISETP.GE.AND P4, PT, R52, R188, PT ;  /* 0x000000bc3400720c */ /* 0x000fc40003f86270 */
[-C--:B------:R-:W-:Y:S01]  /*a8f0*/  ISETP.GE.AND P6, PT, R62, R189.reuse, PT ;  /* 0x000000bd3e00720c */ /* 0x080fe20003fc6270 */
[CC--:B----4-:R-:W-:Y:S01]  /*a900*/  FFMA.FTZ R41, R0.reuse, R44.reuse, R41 ;  /* 0x0000002c00297223 */ /* 0x0d0fe20000010029 */
[----:B------:R-:W-:Y:S01]  /*a910*/  FSEL R146, R47, -INF , !P4 ;  /* 0xff8000002f927808 */ /* 0x000fe20006000000 */
[----:B------:R-:W4:Y:S01]  /*a920*/  I2F R42, R40 ;  /* 0x00000028002a7306 */ /* 0x000f220000201400 */
[----:B------:R-:W-:Y:S01]  /*a930*/  FFMA.FTZ R43, R0, R44, R43 ;  /* 0x0000002c002b7223 */ /* 0x000fe2000001002b */
[-C--:B------:R-:W-:Y:S01]  /*a940*/  ISETP.GE.AND P4, PT, R62, R188.reuse, PT ;  /* 0x000000bc3e00720c */ /* 0x080fe20003f86270 */
[C---:B-1----:R-:W-:Y:S01]  /*a950*/  HMMA.16816.F32 R32, R8.reuse, R48, R32 ;  /* 0x000000300820723c */ /* 0x042fe20000001820 */
[----:B------:R-:W-:Y:S01]  /*a960*/  FSEL R136, R136, -INF , !P3 ;  /* 0xff80000088887808 */ /* 0x000fe20005800000 */
[----:B------:R-:W1:Y:S01]  /*a970*/  LDSM.16.M88.4 R52, [R215+0xb800] ;  /* 0x00b80000d734783b */ /* 0x000e620000000200 */
[----:B------:R-:W-:Y:S02]  /*a980*/  FSEL R137, R137, -INF , !P5 ;  /* 0xff80000089897808 */ /* 0x000fe40006800000 */
[----:B------:R-:W-:Y:S01]  /*a990*/  ISETP.GE.AND P3, PT, R46, R189, PT ;  /* 0x000000bd2e00720c */ /* 0x000fe20003f66270 */
[-C--:B---3--:R-:W-:Y:S01]  /*a9a0*/  FFMA.FTZ R36, R0, R45.reuse, R36 ;  /* 0x0000002d00247223 */ /* 0x088fe20000010024 */
[----:B------:R-:W-:Y:S01]  /*a9b0*/  ISETP.GE.AND P5, PT, R46, R188, PT ;  /* 0x000000bc2e00720c */ /* 0x000fe20003fa6270 */
[----:B------:R-:W-:Y:S01]  /*a9c0*/  FFMA.FTZ R38, R0, R45, R38 ;  /* 0x0000002d00267223 */ /* 0x000fe20000010026 */
[----:B------:R-:W-:Y:S01]  /*a9d0*/  IADD3 R46, R176, 0x30, RZ ;  /* 0x00000030b02e7810 */ /* 0x000fe20007ffe0ff */
[----:B------:R-:W-:Y:S01]  /*a9e0*/  HMMA.16816.F32 R28, R8, R50, R28 ;  /* 0x00000032081c723c */ /* 0x000fe2000000181c */
[----:B------:R-:W-:-:S02]  /*a9f0*/  FSEL R140, R41, -INF , !P6 ;  /* 0xff800000298c7808 */ /* 0x000fc40007000000 */
[----:B------:R-:W-:Y:S01]  /*aa00*/  FSEL R138, R43, -INF , !P4 ;  /* 0xff8000002b8a7808 */ /* 0x000fe20006000000 */
[-C--:B----4-:R-:W-:Y:S01]  /*aa10*/  FFMA.FTZ R37, R0, R42.reuse, R37 ;  /* 0x0000002a00257223 */ /* 0x090fe20000010025 */
[----:B------:R-:W-:Y:S01]  /*aa20*/  ISETP.GE.AND P6, PT, R40, R189, PT ;  /* 0x000000bd2800720c */ /* 0x000fe20003fc6270 */
[----:B------:R-:W-:Y:S01]  /*aa30*/  FFMA.FTZ R39, R0, R42, R39 ;  /* 0x0000002a00277223 */ /* 0x000fe20000010027 */
[----:B------:R-:W-:Y:S01]  /*aa40*/  ISETP.GE.AND P4, PT, R40, R188, PT ;  /* 0x000000bc2800720c */ /* 0x000fe20003f86270 */
[----:B------:R-:W3:Y:S01]  /*aa50*/  I2F R41, R46 ;  /* 0x0000002e00297306 */ /* 0x000ee20000201400 */
[----:B------:R-:W-:Y:S02]  /*aa60*/  IADD3 R43, R176, 0x38, RZ ;  /* 0x00000038b02b7810 */ /* 0x000fe40007ffe0ff */
[----:B------:R-:W-:Y:S02]  /*aa70*/  FSEL R144, R36, -INF , !P3 ;  /* 0xff80000024907808 */ /* 0x000fe40005800000 */
[----:B------:R-:W-:-:S02]  /*aa80*/  FSEL R50, R38, -INF , !P5 ;  /* 0xff80000026327808 */ /* 0x000fc40006800000 */
[----:B------:R-:W-:Y:S01]  /*aa90*/  FSEL R142, R37, -INF , !P6 ;  /* 0xff800000258e7808 */ /* 0x000fe20007000000 */
[----:B------:R-:W4:Y:S01]  /*aaa0*/  I2F R45, R43 ;  /* 0x0000002b002d7306 */ /* 0x000f220000201400 */
[----:B------:R-:W-:Y:S01]  /*aab0*/  FSEL R143, R39, -INF , !P4 ;  /* 0xff800000278f7808 */ /* 0x000fe20006000000 */
[C---:B--2---:R-:W-:Y:S01]  /*aac0*/  HMMA.16816.F32 R24, R8.reuse, R4, R24 ;  /* 0x000000040818723c */ /* 0x044fe20000001818 */
[----:B------:R-:W2:Y:S01]  /*aad0*/  LDSM.16.M88.4 R36, [R204+0x6800] ;  /* 0x00680000cc24783b */ /* 0x000ea20000000200 */
[C---:B------:R-:W-:Y:S02]  /*aae0*/  IADD3 R44, R176.reuse, 0x31, RZ ;  /* 0x00000031b02c7810 */ /* 0x040fe40007ffe0ff */
[----:B------:R-:W-:Y:S02]  /*aaf0*/  IADD3 R42, R176, 0x39, RZ ;  /* 0x00000039b02a7810 */ /* 0x000fe40007ffe0ff */
[----:B------:R-:W5:Y:S01]  /*ab00*/  I2F R40, R44 ;  /* 0x0000002c00287306 */ /* 0x000f620000201400 */
[-C--:B---3--:R-:W-:Y:S01]  /*ab10*/  FFMA.FTZ R34, R0, R41.reuse, R34 ;  /* 0x0000002900227223 */ /* 0x088fe20000010022 */
[----:B------:R-:W-:Y:S01]  /*ab20*/  ISETP.GE.AND P5, PT, R46, R188, PT ;  /* 0x000000bc2e00720c */ /* 0x000fe20003fa6270 */
[----:B------:R-:W-:Y:S01]  /*ab30*/  FFMA.FTZ R32, R0, R41, R32 ;  /* 0x0000002900207223 */ /* 0x000fe20000010020 */
[----:B------:R-:W-:Y:S01]  /*ab40*/  ISETP.GE.AND P3, PT, R46, R189, PT ;  /* 0x000000bd2e00720c */ /* 0x000fe20003f66270 */
[----:B------:R-:W-:Y:S01]  /*ab50*/  HMMA.16816.F32 R20, R8, R6, R20 ;  /* 0x000000060814723c */ /* 0x000fe20000001814 */
[----:B------:R-:W-:-:S02]  /*ab60*/  FSEL R247, R34, -INF , !P5 ;  /* 0xff80000022f77808 */ /* 0x000fc40006800000 */
[----:B------:R-:W3:Y:S01]  /*ab70*/  I2F R4, R42 ;  /* 0x0000002a00047306 */ /* 0x000ee20000201400 */
[CC--:B----4-:R-:W-:Y:S01]  /*ab80*/  FFMA.FTZ R30, R0.reuse, R45.reuse, R30 ;  /* 0x0000002d001e7223 */ /* 0x0d0fe2000001001e */
[C---:B------:R-:W-:Y:S01]  /*ab90*/  ISETP.GE.AND P5, PT, R43.reuse, R188, PT ;  /* 0x000000bc2b00720c */ /* 0x040fe20003fa6270 */
[----:B------:R-:W-:Y:S01]  /*aba0*/  FFMA.FTZ R49, R0, R45, R28 ;  /* 0x0000002d00317223 */ /* 0x000fe2000001001c */
[----:B------:R-:W-:Y:S01]  /*abb0*/  IADD3 R5, R176, 0x40, RZ ;  /* 0x00000040b0057810 */ /* 0x000fe20007ffe0ff */
[C---:B-1----:R-:W-:Y:S01]  /*abc0*/  HMMA.16816.F32 R160, R152.reuse, R52, R160 ;  /* 0x0000003498a0723c */ /* 0x042fe200000018a0 */
[----:B------:R-:W-:Y:S01]  /*abd0*/  FSEL R51, R32, -INF , !P3 ;  /* 0xff80000020337808 */ /* 0x000fe20005800000 */
[-C--:B-----5:R-:W-:Y:S01]  /*abe0*/  FFMA.FTZ R48, R0, R40.reuse, R33 ;  /* 0x0000002800307223 */ /* 0x0a0fe20000010021 */
[-C--:B------:R-:W-:Y:S01]  /*abf0*/  ISETP.GE.AND P3, PT, R43, R189.reuse, PT ;  /* 0x000000bd2b00720c */ /* 0x080fe20003f66270 */
[----:B------:R1:W4:Y:S01]  /*ac00*/  I2F R33, R5 ;  /* 0x0000000500217306 */ /* 0x0003220000201400 */
[----:B------:R-:W-:Y:S01]  /*ac10*/  FSEL R243, R30, -INF , !P5 ;  /* 0xff8000001ef37808 */ /* 0x000fe20006800000 */
[----:B------:R-:W-:Y:S01]  /*ac20*/  FFMA.FTZ R35, R0, R40, R35 ;  /* 0x0000002800237223 */ /* 0x000fe20000010023 */
[----:B------:R-:W-:Y:S01]  /*ac30*/  IADD3 R30, R176, 0x48, RZ ;  /* 0x00000048b01e7810 */ /* 0x000fe20007ffe0ff */
[----:B------:R-:W-:Y:S01]  /*ac40*/  HMMA.16816.F32 R172, R152, R54, R172 ;  /* 0x0000003698ac723c */ /* 0x000fe200000018ac */
[----:B------:R-:W-:Y:S01]  /*ac50*/  FSEL R49, R49, -INF , !P3 ;  /* 0xff80000031317808 */ /* 0x000fe20005800000 */
[-C--:B---3--:R-:W-:Y:S01]  /*ac60*/  FFMA.FTZ R245, R0, R4.reuse, R31 ;  /* 0x0000000400f57223 */ /* 0x088fe2000001001f */
[----:B------:R-:W-:Y:S01]  /*ac70*/  IADD3 R32, R176, 0x41, RZ ;  /* 0x00000041b0207810 */ /* 0x000fe20007ffe0ff */
[----:B------:R-:W-:Y:S01]  /*ac80*/  FFMA.FTZ R251, R0, R4, R29 ;  /* 0x0000000400fb7223 */ /* 0x000fe2000001001d */
[C---:B------:R-:W-:Y:S01]  /*ac90*/  ISETP.GE.AND P3, PT, R5.reuse, R189, PT ;  /* 0x000000bd0500720c */ /* 0x040fe20003f66270 */
[----:B------:R-:W3:Y:S01]  /*aca0*/  I2F R31, R30 ;  /* 0x0000001e001f7306 */ /* 0x000ee20000201400 */
[----:B------:R-:W-:-:S02]  /*acb0*/  ISETP.GE.AND P5, PT, R5, R188, PT ;  /* 0x000000bc0500720c */ /* 0x000fc40003fa6270 */
[C---:B------:R-:W-:Y:S02]  /*acc0*/  ISETP.GE.AND P6, PT, R44.reuse, R189, PT ;  /* 0x000000bd2c00720c */ /* 0x040fe40003fc6270 */
[----:B------:R-:W-:Y:S01]  /*acd0*/  ISETP.GE.AND P4, PT, R44, R188, PT ;  /* 0x000000bc2c00720c */ /* 0x000fe20003f86270 */
[----:B-1----:R-:W-:Y:S01]  /*ace0*/  LDSM.16.M88.4 R4, [R204+0x7000] ;  /* 0x00700000cc04783b */ /* 0x002fe20000000200 */
[CC--:B----4-:R-:W-:Y:S01]  /*acf0*/  FFMA.FTZ R24, R0.reuse, R33.reuse, R24 ;  /* 0x0000002100187223 */ /* 0x0d0fe20000010018 */
[----:B------:R-:W1:Y:S01]  /*ad00*/  I2F R28, R32 ;  /* 0x00000020001c7306 */ /* 0x000e620000201400 */
[----:B------:R-:W-:Y:S01]  /*ad10*/  FFMA.FTZ R187, R0, R33, R26 ;  /* 0x0000002100bb7223 */ /* 0x000fe2000001001a */
[----:B--2---:R-:W-:Y:S01]  /*ad20*/  HMMA.16816.F32 R16, R8, R36, R16 ;  /* 0x000000240810723c */ /* 0x004fe20000001810 */
[----:B------:R-:W-:Y:S02]  /*ad30*/  IADD3 R29, R176, 0x49, RZ ;  /* 0x00000049b01d7810 */ /* 0x000fe40007ffe0ff */
[----:B------:R-:W-:-:S02]  /*ad40*/  FSEL R48, R48, -INF , !P6 ;  /* 0xff80000030307808 */ /* 0x000fc40007000000 */
[----:B------:R-:W-:Y:S01]  /*ad50*/  FSEL R249, R35, -INF , !P4 ;  /* 0xff80000023f97808 */ /* 0x000fe20006000000 */
[----:B---3--:R-:W-:Y:S01]  /*ad60*/  FFMA.FTZ R195, R0, R31, R20 ;  /* 0x0000001f00c37223 */ /* 0x008fe20000010014 */
[C---:B------:R-:W-:Y:S01]  /*ad70*/  ISETP.GE.AND P6, PT, R42.reuse, R189, PT ;  /* 0x000000bd2a00720c */ /* 0x040fe20003fc6270 */
[----:B------:R-:W-:Y:S01]  /*ad80*/  HMMA.16816.F32 R36, R8, R38, R12 ;  /* 0x000000260824723c */ /* 0x000fe2000000180c */
[----:B------:R-:W2:Y:S01]  /*ad90*/  LDSM.16.M88.4 R12, [R204+0x7800] ;  /* 0x00780000cc0c783b */ /* 0x000ea20000000200 */
[----:B------:R-:W-:Y:S01]  /*ada0*/  ISETP.GE.AND P4, PT, R42, R188, PT ;  /* 0x000000bc2a00720c */ /* 0x000fe20003f86270 */
[----:B------:R-:W-:Y:S01]  /*adb0*/  FFMA.FTZ R22, R0, R31, R22 ;  /* 0x0000001f00167223 */ /* 0x000fe20000010016 */
[----:B------:R-:W-:Y:S01]  /*adc0*/  FSEL R191, R24, -INF , !P3 ;  /* 0xff80000018bf7808 */ /* 0x000fe20005800000 */
[----:B------:R-:W3:Y:S01]  /*add0*/  I2F R26, R29 ;  /* 0x0000001d001a7306 */ /* 0x000ee20000201400 */
[----:B------:R-:W-:Y:S01]  /*ade0*/  FSEL R187, R187, -INF , !P5 ;  /* 0xff800000bbbb7808 */ /* 0x000fe20006800000 */
[-C--:B-1----:R-:W-:Y:S01]  /*adf0*/  FFMA.FTZ R237, R0, R28.reuse, R25 ;  /* 0x0000001c00ed7223 */ /* 0x082fe20000010019 */
[----:B------:R-:W-:Y:S01]  /*ae00*/  ISETP.GE.AND P3, PT, R30, R189, PT ;  /* 0x000000bd1e00720c */ /* 0x000fe20003f66270 */
[----:B------:R-:W-:Y:S01]  /*ae10*/  FFMA.FTZ R27, R0, R28, R27 ;  /* 0x0000001c001b7223 */ /* 0x000fe2000001001b */
[----:B------:R-:W-:Y:S01]  /*ae20*/  ISETP.GE.AND P5, PT, R30, R188, PT ;  /* 0x000000bc1e00720c */ /* 0x000fe20003fa6270 */
[----:B------:R-:W-:-:S04]  /*ae30*/  DEPBAR.LE SB0, 0x0 ;  /* 0x000080000000791a */ /* 0x000fc80000000000 */
[----:B------:R-:W-:Y:S02]  /*ae40*/  IADD3 R24, R176, 0x50, RZ ;  /* 0x00000050b0187810 */ /* 0x000fe40007ffe0ff */
[----:B------:R-:W-:Y:S02]  /*ae50*/  FSEL R251, R251, -INF , !P6 ;  /* 0xff800000fbfb7808 */ /* 0x000fe40007000000 */
[----:B------:R-:W-:Y:S01]  /*ae60*/  FSEL R245, R245, -INF , !P4 ;  /* 0xff800000f5f57808 */ /* 0x000fe20006000000 */
[----:B------:R-:W1:Y:S01]  /*ae70*/  I2F R25, R24 ;  /* 0x0000001800197306 */ /* 0x000e620000201400 */
[----:B------:R-:W-:Y:S01]  /*ae80*/  ISETP.GE.AND P6, PT, R32, R189, PT ;  /* 0x000000bd2000720c */ /* 0x000fe20003fc6270 */
[----:B---3--:R-:W-:Y:S01]  /*ae90*/  FFMA.FTZ R21, R0, R26, R21 ;  /* 0x0000001a00157223 */ /* 0x008fe20000010015 */
[----:B------:R-:W-:Y:S01]  /*aea0*/  ISETP.GE.AND P4, PT, R32, R188, PT ;  /* 0x000000bc2000720c */ /* 0x000fe20003f86270 */
[----:B------:R-:W-:Y:S01]  /*aeb0*/  FFMA.FTZ R23, R0, R26, R23 ;  /* 0x0000001a00177223 */ /* 0x000fe20000010017 */
[----:B------:R-:W-:-:S02]  /*aec0*/  FSEL R195, R195, -INF , !P3 ;  /* 0xff800000c3c37808 */ /* 0x000fc40005800000 */
[----:B------:R-:W-:Y:S02]  /*aed0*/  FSEL R181, R22, -INF , !P5 ;  /* 0xff80000016b57808 */ /* 0x000fe40006800000 */
[C---:B------:R-:W-:Y:S02]  /*aee0*/  ISETP.GE.AND P3, PT, R24.reuse, R189, PT ;  /* 0x000000bd1800720c */ /* 0x040fe40003f66270 */
[----:B------:R-:W-:Y:S02]  /*aef0*/  ISETP.GE.AND P5, PT, R24, R188, PT ;  /* 0x000000bc1800720c */ /* 0x000fe40003fa6270 */
[----:B------:R-:W-:Y:S02]  /*af00*/  FSEL R237, R237, -INF , !P6 ;  /* 0xff800000eded7808 */ /* 0x000fe40007000000 */
[----:B------:R-:W-:Y:S01]  /*af10*/  FSEL R185, R27, -INF , !P4 ;  /* 0xff8000001bb97808 */ /* 0x000fe20006000000 */
[-C--:B-1----:R-:W-:Y:S01]  /*af20*/  FFMA.FTZ R179, R0, R25.reuse, R16 ;  /* 0x0000001900b37223 */ /* 0x082fe20000010010 */
[----:B------:R-:W-:Y:S01]  /*af30*/  IADD3 R24, R176, 0x58, RZ ;  /* 0x00000058b0187810 */ /* 0x000fe20007ffe0ff */
[----:B------:R-:W-:Y:S01]  /*af40*/  FFMA.FTZ R18, R0, R25, R18 ;  /* 0x0000001900127223 */ /* 0x000fe20000010012 */
[----:B------:R-:W-:-:S02]  /*af50*/  ISETP.GE.AND P6, PT, R29, R189, PT ;  /* 0x000000bd1d00720c */ /* 0x000fc40003fc6270 */
[-C--:B------:R-:W-:Y:S01]  /*af60*/  ISETP.GE.AND P4, PT, R29, R188.reuse, PT ;  /* 0x000000bc1d00720c */ /* 0x080fe20003f86270 */
[C---:B--2---:R-:W-:Y:S01]  /*af70*/  HMMA.16816.F32 R160, R8.reuse, R12, R160 ;  /* 0x0000000c08a0723c */ /* 0x044fe200000018a0 */
[----:B------:R-:W1:Y:S01]  /*af80*/  I2F R29, R24 ;  /* 0x00000018001d7306 */ /* 0x000e620000201400 */
[C---:B------:R-:W-:Y:S02]  /*af90*/  IADD3 R20, R176.reuse, 0x51, RZ ;  /* 0x00000051b0147810 */ /* 0x040fe40007ffe0ff */
[----:B------:R-:W-:Y:S02]  /*afa0*/  IADD3 R26, R176, 0x59, RZ ;  /* 0x00000059b01a7810 */ /* 0x000fe40007ffe0ff */
[----:B------:R-:W-:Y:S02]  /*afb0*/  FSEL R193, R21, -INF , !P6 ;  /* 0xff80000015c17808 */ /* 0x000fe40007000000 */
[----:B------:R-:W-:Y:S01]  /*afc0*/  FSEL R183, R23, -INF , !P4 ;  /* 0xff80000017b77808 */ /* 0x000fe20006000000 */
[----:B------:R2:W3:Y:S01]  /*afd0*/  I2F R27, R20 ;  /* 0x00000014001b7306 */ /* 0x0004e20000201400 */
[C---:B------:R-:W-:Y:S01]  /*afe0*/  ISETP.GE.AND P6, PT, R20.reuse, R189, PT ;  /* 0x000000bd1400720c */ /* 0x040fe20003fc6270 */
[----:B------:R-:W-:Y:S01]  /*aff0*/  HMMA.16816.F32 R172, R8, R14, R172 ;  /* 0x0000000e08ac723c */ /* 0x000fe200000018ac */
[----:B------:R-:W-:-:S02]  /*b000*/  ISETP.GE.AND P4, PT, R20, R188, PT ;  /* 0x000000bc1400720c */ /* 0x000fc40003f86270 */
[----:B------:R-:W-:Y:S02]  /*b010*/  FSEL R179, R179, -INF , !P3 ;  /* 0xff800000b3b37808 */ /* 0x000fe40005800000 */
[----:B------:R-:W-:Y:S01]  /*b020*/  ISETP.GE.AND P3, PT, R24, R189, PT ;  /* 0x000000bd1800720c */ /* 0x000fe20003f66270 */
[----:B------:R-:W4:Y:S01]  /*b030*/  I2F R28, R26 ;  /* 0x0000001a001c7306 */ /* 0x000f220000201400 */
[-C--:B-1----:R-:W-:Y:S01]  /*b040*/  FFMA.FTZ R36, R0, R29.reuse, R36 ;  /* 0x0000001d00247223 */ /* 0x082fe20000010024 */
[----:B------:R-:W-:Y:S01]  /*b050*/  IADD3 R16, R176, 0x60, RZ ;  /* 0x00000060b0107810 */ /* 0x000fe20007ffe0ff */
[----:B------:R-:W-:Y:S01]  /*b060*/  FFMA.FTZ R38, R0, R29, R38 ;  /* 0x0000001d00267223 */ /* 0x000fe20000010026 */
[C---:B------:R-:W-:Y:S02]  /*b070*/  IADD3 R25, R176.reuse, 0x68, RZ ;  /* 0x00000068b0197810 */ /* 0x040fe40007ffe0ff */
[----:B------:R-:W-:Y:S01]  /*b080*/  IADD3 R13, R176, 0x70, RZ ;  /* 0x00000070b00d7810 */ /* 0x000fe20007ffe0ff */
[----:B--2---:R-:W-:Y:S01]  /*b090*/  HMMA.16816.F32 R20, R8, R4, R168 ;  /* 0x000000040814723c */ /* 0x004fe200000018a8 */
[----:B---3--:R-:W-:-:S02]  /*b0a0*/  FFMA.FTZ R177, R0, R27, R17 ;  /* 0x0000001b00b17223 */ /* 0x008fc40000010011 */
[----:B------:R-:W-:Y:S01]  /*b0b0*/  FFMA.FTZ R19, R0, R27, R19 ;  /* 0x0000001b00137223 */ /* 0x000fe20000010013 */
[----:B------:R1:W2:Y:S02]  /*b0c0*/  I2F R17, R16 ;  /* 0x0000001000117306 */ /* 0x0002a40000201400 */
[----:B------:R-:W-:Y:S02]  /*b0d0*/  FSEL R177, R177, -INF , !P6 ;  /* 0xff800000b1b17808 */ /* 0x000fe40007000000 */
[----:B------:R-:W-:Y:S01]  /*b0e0*/  FSEL R171, R18, -INF , !P5 ;  /* 0xff80000012ab7808 */ /* 0x000fe20006800000 */
[----:B------:R-:W-:Y:S01]  /*b0f0*/  HMMA.16816.F32 R4, R8, R6, R164 ;  /* 0x000000060804723c */ /* 0x000fe200000018a4 */
[----:B------:R-:W-:Y:S01]  /*b100*/  ISETP.GE.AND P5, PT, R24, R188, PT ;  /* 0x000000bc1800720c */ /* 0x000fe20003fa6270 */
[-C--:B----4-:R-:W-:Y:S01]  /*b110*/  FFMA.FTZ R37, R0, R28.reuse, R37 ;  /* 0x0000001c00257223 */ /* 0x090fe20000010025 */
[----:B------:R-:W-:Y:S01]  /*b120*/  IADD3 R18, R176, 0x61, RZ ;  /* 0x00000061b0127810 */ /* 0x000fe20007ffe0ff */
[----:B------:R-:W-:Y:S01]  /*b130*/  FFMA.FTZ R39, R0, R28, R39 ;  /* 0x0000001c00277223 */ /* 0x000fe20000010027 */
[----:B------:R-:W-:-:S02]  /*b140*/  FSEL R159, R38, -INF , !P5 ;  /* 0xff800000269f7808 */ /* 0x000fc40006800000 */
[----:B------:R-:W-:Y:S01]  /*b150*/  FSEL R167, R36, -INF , !P3 ;  /* 0xff80000024a77808 */ /* 0x000fe20005800000 */
[----:B------:R-:W3:Y:S01]  /*b160*/  I2F R24, R18 ;  /* 0x0000001200187306 */ /* 0x000ee20000201400 */
[C---:B------:R-:W-:Y:S01]  /*b170*/  ISETP.GE.AND P3, PT, R16.reuse, R189, PT ;  /* 0x000000bd1000720c */ /* 0x040fe20003f66270 */
[----:B------:R-:W-:Y:S01]  /*b180*/  BAR.SYNC.DEFER_BLOCKING 0x0 ;  /* 0x0000000000007b1d */ /* 0x000fe20000010000 */
[-C--:B------:R-:W-:Y:S02]  /*b190*/  ISETP.GE.AND P5, PT, R16, R188.reuse, PT ;  /* 0x000000bc1000720c */ /* 0x080fe40003fa6270 */
[----:B-1----:R-:W-:Y:S02]  /*b1a0*/  IADD3 R16, R176, 0x69, RZ ;  /* 0x00000069b0107810 */ /* 0x002fe40007ffe0ff */
[----:B------:R-:W-:Y:S01]  /*b1b0*/  FSEL R169, R19, -INF , !P4 ;  /* 0xff80000013a97808 */ /* 0x000fe20006000000 */
[----:B--2---:R-:W-:Y:S01]  /*b1c0*/  FFMA.FTZ R20, R0, R17, R20 ;  /* 0x0000001100147223 */ /* 0x004fe20000010014 */
[----:B------:R-:W1:Y:S01]  /*b1d0*/  I2F R19, R25 ;  /* 0x0000001900137306 */ /* 0x000e620000201400 */
[----:B------:R-:W-:Y:S01]  /*b1e0*/  ISETP.GE.AND P6, PT, R26, R189, PT ;  /* 0x000000bd1a00720c */ /* 0x000fe20003fc6270 */
[----:B------:R-:W-:Y:S01]  /*b1f0*/  FFMA.FTZ R22, R0, R17, R22 ;  /* 0x0000001100167223 */ /* 0x000fe20000010016 */
[----:B------:R-:W-:-:S02]  /*b200*/  ISETP.GE.AND P4, PT, R26, R188, PT ;  /* 0x000000bc1a00720c */ /* 0x000fc40003f86270 */
[----:B------:R-:W-:Y:S02]  /*b210*/  FSEL R165, R37, -INF , !P6 ;  /* 0xff80000025a57808 */ /* 0x000fe40007000000 */
[----:B------:R-:W-:Y:S01]  /*b220*/  FSEL R157, R39, -INF , !P4 ;  /* 0xff800000279d7808 */ /* 0x000fe20006000000 */
[----:B------:R-:W2:Y:S01]  /*b230*/  I2F R12, R16 ;  /* 0x00000010000c7306 */ /* 0x000ea20000201400 */
[----:B------:R-:W-:Y:S01]  /*b240*/  ISETP.GE.AND P6, PT, R18, R189, PT ;  /* 0x000000bd1200720c */ /* 0x000fe20003fc6270 */
[----:B---3--:R-:W-:Y:S01]  /*b250*/  FFMA.FTZ R23, R0, R24, R23 ;  /* 0x0000001800177223 */ /* 0x008fe20000010017 */
[----:B------:R-:W-:Y:S01]  /*b260*/  ISETP.GE.AND P4, PT, R18, R188, PT ;  /* 0x000000bc1200720c */ /* 0x000fe20003f86270 */
[----:B------:R-:W-:Y:S01]  /*b270*/  FFMA.FTZ R21, R0, R24, R21 ;  /* 0x0000001800157223 */ /* 0x000fe20000010015 */
[----:B------:R-:W-:Y:S02]  /*b280*/  IADD3 R18, R176, 0x71, RZ ;  /* 0x00000071b0127810 */ /* 0x000fe40007ffe0ff */
[----:B------:R-:W-:Y:S01]  /*b290*/  FSEL R145, R23, -INF , !P4 ;  /* 0xff80000017917808 */ /* 0x000fe20006000000 */
[-C--:B-1----:R-:W-:Y:S01]  /*b2a0*/  FFMA.FTZ R151, R0, R19.reuse, R4 ;  /* 0x0000001300977223 */ /* 0x082fe20000010004 */
[----:B------:R-:W1:Y:S01]  /*b2b0*/  I2F R8, R18 ;  /* 0x0000001200087306 */ /* 0x000e620000201400 */
[----:B------:R-:W-:Y:S01]  /*b2c0*/  ISETP.GE.AND P4, PT, R16, R188, PT ;  /* 0x000000bc1000720c */ /* 0x000fe20003f86270 */
[----:B------:R-:W-:Y:S01]  /*b2d0*/  FFMA.FTZ R6, R0, R19, R6 ;  /* 0x0000001300067223 */ /* 0x000fe20000010006 */
[----:B------:R-:W-:-:S02]  /*b2e0*/  IADD3 R4, R176, 0x78, RZ ;  /* 0x00000078b0047810 */ /* 0x000fc40007ffe0ff */
[----:B------:R-:W-:Y:S01]  /*b2f0*/  FSEL R153, R21, -INF , !P6 ;  /* 0xff80000015997808 */ /* 0x000fe20007000000 */
[CC--:B--2---:R-:W-:Y:S02]  /*b300*/  FFMA.FTZ R7, R0.reuse, R12.reuse, R7 ;  /* 0x0000000c00077223 */ /* 0x0c4fe40000010007 */
[----:B------:R-:W2:Y:S01]  /*b310*/  I2F R17, R13 ;  /* 0x0000000d00117306 */ /* 0x000ea20000201400 */
[----:B------:R-:W-:Y:S01]  /*b320*/  FFMA.FTZ R149, R0, R12, R5 ;  /* 0x0000000c00957223 */ /* 0x000fe20000010005 */
[-C--:B------:R-:W-:Y:S02]  /*b330*/  ISETP.GE.AND P6, PT, R16, R189.reuse, PT ;  /* 0x000000bd1000720c */ /* 0x080fe40003fc6270 */
[----:B------:R-:W-:Y:S02]  /*b340*/  FSEL R139, R7, -INF , !P4 ;  /* 0xff800000078b7808 */ /* 0x000fe40006000000 */
[----:B------:R-:W-:Y:S02]  /*b350*/  FSEL R155, R20, -INF , !P3 ;  /* 0xff800000149b7808 */ /* 0x000fe40005800000 */
[----:B------:R-:W3:Y:S01]  /*b360*/  I2F R5, R4 ;  /* 0x0000000400057306 */ /* 0x000ee20000201400 */
[----:B------:R-:W-:Y:S01]  /*b370*/  FSEL R147, R22, -INF , !P5 ;  /* 0xff80000016937808 */ /* 0x000fe20006800000 */
[CC--:B-1----:R-:W-:Y:S01]  /*b380*/  FFMA.FTZ R59, R0.reuse, R8.reuse, R161 ;  /* 0x00000008003b7223 */ /* 0x0c2fe200000100a1 */
[C---:B------:R-:W-:Y:S01]  /*b390*/  ISETP.GE.AND P3, PT, R25.reuse, R189, PT ;  /* 0x000000bd1900720c */ /* 0x040fe20003f66270 */
[----:B------:R-:W-:Y:S01]  /*b3a0*/  FFMA.FTZ R46, R0, R8, R163 ;  /* 0x00000008002e7223 */ /* 0x000fe200000100a3 */
[----:B------:R-:W-:-:S02]  /*b3b0*/  ISETP.GE.AND P5, PT, R25, R188, PT ;  /* 0x000000bc1900720c */ /* 0x000fc40003fa6270 */
[----:B------:R-:W-:Y:S01]  /*b3c0*/  FSEL R149, R149, -INF , !P6 ;  /* 0xff80000095957808 */ /* 0x000fe20007000000 */
[----:B------:R-:W1:Y:S01]  /*b3d0*/  I2F R7, R176 ;  /* 0x000000b000077306 */ /* 0x000e620000201400 */
[----:B------:R-:W-:Y:S01]  /*b3e0*/  ISETP.GE.AND P6, PT, R18, R189, PT ;  /* 0x000000bd1200720c */ /* 0x000fe20003fc6270 */
[-C--:B--2---:R-:W-:Y:S01]  /*b3f0*/  FFMA.FTZ R63, R0, R17.reuse, R160 ;  /* 0x00000011003f7223 */ /* 0x084fe200000100a0 */
[----:B------:R-:W-:Y:S01]  /*b400*/  ISETP.GE.AND P4, PT, R18, R188, PT ;  /* 0x000000bc1200720c */ /* 0x000fe20003f86270 */
[----:B------:R-:W-:Y:S01]  /*b410*/  FFMA.FTZ R53, R0, R17, R162 ;  /* 0x0000001100357223 */ /* 0x000fe200000100a2 */
[----:B------:R-:W-:Y:S02]  /*b420*/  FSEL R151, R151, -INF , !P3 ;  /* 0xff80000097977808 */ /* 0x000fe40005800000 */
[----:B------:R-:W-:Y:S01]  /*b430*/  FSEL R141, R6, -INF , !P5 ;  /* 0xff800000068d7808 */ /* 0x000fe20006800000 */
[C---:B---3--:R-:W-:Y:S01]  /*b440*/  FFMA.FTZ R172, R0.reuse, R5, R172 ;  /* 0x0000000500ac7223 */ /* 0x048fe200000100ac */
[----:B------:R-:W-:Y:S01]  /*b450*/  ISETP.GE.AND P3, PT, R13, R189, PT ;  /* 0x000000bd0d00720c */ /* 0x000fe20003f66270 */
[----:B------:R-:W-:Y:S01]  /*b460*/  FFMA.FTZ R52, R0, R5, R174 ;  /* 0x0000000500347223 */ /* 0x000fe200000100ae */
[----:B------:R-:W-:-:S02]  /*b470*/  IADD3 R6, R176, 0x79, RZ ;  /* 0x00000079b0067810 */ /* 0x000fc40007ffe0ff */
[----:B------:R-:W-:Y:S02]  /*b480*/  FSEL R59, R59, -INF , !P6 ;  /* 0xff8000003b3b7808 */ /* 0x000fe40007000000 */
[----:B------:R-:W-:Y:S01]  /*b490*/  FSEL R46, R46, -INF , !P4 ;  /* 0xff8000002e2e7808 */ /* 0x000fe20006000000 */
[----:B------:R-:W2:Y:S01]  /*b4a0*/  I2F R5, R6 ;  /* 0x0000000600057306 */ /* 0x000ea20000201400 */
[----:B------:R-:W-:Y:S01]  /*b4b0*/  ISETP.GE.AND P6, PT, R4, R189, PT ;  /* 0x000000bd0400720c */ /* 0x000fe20003fc6270 */
[-C--:B-1----:R-:W-:Y:S01]  /*b4c0*/  FFMA.FTZ R58, R0, R7.reuse, R58 ;  /* 0x00000007003a7223 */ /* 0x082fe2000001003a */
[----:B------:R-:W-:Y:S01]  /*b4d0*/  ISETP.GE.AND P4, PT, R4, R188, PT ;  /* 0x000000bc0400720c */ /* 0x000fe20003f86270 */
[----:B------:R-:W-:Y:S01]  /*b4e0*/  FFMA.FTZ R4, R0, R7, R56 ;  /* 0x0000000700047223 */ /* 0x000fe20000010038 */
[----:B------:R-:W-:Y:S02]  /*b4f0*/  FSEL R63, R63, -INF , !P3 ;  /* 0xff8000003f3f7808 */ /* 0x000fe40005800000 */
[----:B------:R-:W-:-:S02]  /*b500*/  ISETP.GE.AND P3, PT, R176, R189, PT ;  /* 0x000000bdb000720c */ /* 0x000fc40003f66270 */
[----:B------:R-:W-:Y:S02]  /*b510*/  ISETP.GE.AND P5, PT, R13, R188, PT ;  /* 0x000000bc0d00720c */ /* 0x000fe40003fa6270 */
[----:B------:R-:W-:Y:S02]  /*b520*/  FSEL R4, R4, -INF , !P3 ;  /* 0xff80000004047808 */ /* 0x000fe40005800000 */
[----:B------:R-:W-:Y:S02]  /*b530*/  ISETP.GT.AND P3, PT, R231, R224, PT ;  /* 0x000000e0e700720c */ /* 0x000fe40003f64270 */
[----:B------:R-:W-:Y:S01]  /*b540*/  FSEL R53, R53, -INF , !P5 ;  /* 0xff80000035357808 */ /* 0x000fe20006800000 */
[-C--:B--2---:R-:W-:Y:S01]  /*b550*/  FFMA.FTZ R57, R0, R5.reuse, R173 ;  /* 0x0000000500397223 */ /* 0x084fe200000100ad */
[----:B------:R-:W-:Y:S01]  /*b560*/  FSEL R56, R172, -INF , !P6 ;  /* 0xff800000ac387808 */ /* 0x000fe20007000000 */
[----:B------:R-:W-:Y:S01]  /*b570*/  FFMA.FTZ R47, R0, R5, R175 ;  /* 0x00000005002f7223 */ /* 0x000fe200000100af */
[----:B------:R-:W-:Y:S01]  /*b580*/  FSEL R52, R52, -INF , !P4 ;  /* 0xff80000034347808 */ /* 0x000fe20006000000 */
[----:B------:R-:W-:Y:S01]  /*b590*/  IMAD.MOV.U32 R173, RZ, RZ, R3 ;  /* 0x000000ffffad7224 */ /* 0x000fe200078e0003 */
[----:B------:R-:W-:Y:S01]  /*b5a0*/  ISETP.GE.AND P5, PT, R176, R188, PT ;  /* 0x000000bcb000720c */ /* 0x000fe20003fa6270 */
[----:B------:R-:W-:Y:S01]  /*b5b0*/  IMAD.MOV.U32 R172, RZ, RZ, R2 ;  /* 0x000000ffffac7224 */ /* 0x000fe200078e0002 */
[----:B------:R-:W-:-:S02]  /*b5c0*/  ISETP.GE.AND P6, PT, R6, R189, PT ;  /* 0x000000bd0600720c */ /* 0x000fc40003fc6270 */
        /* <DEDUP_REMOVED lines=65> */
.L_x_3593:
[----:B------:R-:W-:-:S05]  /*b9e0*/  IMAD.MOV.U32 R9, RZ, RZ, c[0x0][0x198] ;  /* 0x00006600ff097624 */ /* 0x000fca00078e00ff */
[----:B------:R-:W-:-:S04]  /*b9f0*/  LEA R9, -R9, RZ, 0x7 ;  /* 0x000000ff09097211 */ /* 0x000fc800078e39ff */
[----:B------:R-:W-:Y:S02]  /*ba00*/  SHF.R.S32.HI R6, RZ, 0x1f, R9 ;  /* 0x0000001fff067819 */ /* 0x000fe40000011409 */
.L_x_3594:
        /* <DEDUP_REMOVED lines=144> */
.L_x_3596:
[----:B------:R-:W-:Y:S05]  /*c310*/  BSYNC B0 ;  /* 0x0000000000007941 */ /* 0x000fea0003800000 */
.L_x_3595:
[----:B------:R-:W0:Y:S01]  /*c320*/  LDGDEPBAR ;  /* 0x00000000000079af */ /* 0x000e220000000000 */
[----:B------:R-:W-:-:S04]  /*c330*/  LEA R238, P1, R9, R238, 0x1 ;  /* 0x000000ee09ee7211 */ /* 0x000fc800078208ff */
[----:B------:R-:W-:Y:S02]  /*c340*/  LEA.HI.X R239, R9, R239, R6, 0x1, P1 ;  /* 0x000000ef09ef7211 */ /* 0x000fe400008f0c06 */
.L_x_3592:
        /* <DEDUP_REMOVED lines=80> */
[----:B--2---:R-:W-:-:S04]  /*c850*/  FMNMX.FTZ R41, R2, R41, !PT ;  /* 0x0000002902297209 */ /* 0x004fc80007810000 */
[----:B------:R-:W-:Y:S01]  /*c860*/  FSEL R62, R62, RZ, P2 ;  /* 0x000000ff3e3e7208 */ /* 0x000fe20001000000 */
[C---:B------:R-:W-:Y:S01]  /*c870*/  FMUL.FTZ R54, R41.reuse, c[0x0][0x23c] ;  /* 0x00008f0029367a20 */ /* 0x040fe20000410000 */
[----:B------:R-:W-:-:S03]  /*c880*/  FSETP.NEU.FTZ.AND P1, PT, R41, -INF , PT ;  /* 0xff8000002900780b */ /* 0x000fc60003f3d000 */
[--C-:B------:R-:W-:Y:S01]  /*c890*/  FFMA.FTZ R40, R4, c[0x0][0x23c], -R62.reuse ;  /* 0x00008f0004287a23 */ /* 0x100fe2000001083e */
[----:B------:R-:W-:Y:S01]  /*c8a0*/  FSEL R4, R42, RZ, P2 ;  /* 0x000000ff2a047208 */ /* 0x000fe20001000000 */
[--C-:B------:R-:W-:Y:S01]  /*c8b0*/  FFMA.FTZ R35, R180, c[0x0][0x23c], -R62.reuse ;  /* 0x00008f00b4237a23 */ /* 0x100fe2000001083e */
[----:B------:R-:W-:Y:S01]  /*c8c0*/  FSEL R5, R41, RZ, P1 ;  /* 0x000000ff29057208 */ /* 0x000fe20000800000 */
[----:B------:R-:W-:Y:S01]  /*c8d0*/  FFMA.FTZ R34, R186, c[0x0][0x23c], -R62 ;  /* 0x00008f00ba227a23 */ /* 0x000fe2000001083e */
[----:B------:R-:W-:Y:S01]  /*c8e0*/  FSEL R54, R54, RZ, P1 ;  /* 0x000000ff36367208 */ /* 0x000fe20000800000 */
[----:B------:R-:W-:Y:S01]  /*c8f0*/  FADD.FTZ R4, R133, -R4 ;  /* 0x8000000485047221 */ /* 0x000fe20000010000 */
[----:B------:R-:W-:Y:S01]  /*c900*/  MUFU.EX2 R40, R40 ;  /* 0x0000002800287308 */ /* 0x000fe20000000800 */
[----:B------:R-:W-:Y:S02]  /*c910*/  FADD.FTZ R5, R132, -R5 ;  /* 0x8000000584057221 */ /* 0x000fe40000010000 */
[----:B------:R-:W-:-:S02]  /*c920*/  FFMA.FTZ R32, R3, c[0x0][0x23c], -R54 ;  /* 0x00008f0003207a23 */ /* 0x000fc40000010836 */
[----:B------:R-:W-:Y:S02]  /*c930*/  FFMA.FTZ R33, R184, c[0x0][0x23c], -R62 ;  /* 0x00008f00b8217a23 */ /* 0x000fe4000001083e */
[--C-:B------:R-:W-:Y:S01]  /*c940*/  FFMA.FTZ R3, R178, c[0x0][0x23c], -R54.reuse ;  /* 0x00008f00b2037a23 */ /* 0x100fe20000010836 */
[----:B------:R-:W1:Y:S01]  /*c950*/  MUFU.EX2 R35, R35 ;  /* 0x0000002300237308 */ /* 0x000e620000000800 */
[--C-:B------:R-:W-:Y:S02]  /*c960*/  FFMA.FTZ R2, R182, c[0x0][0x23c], -R54.reuse ;  /* 0x00008f00b6027a23 */ /* 0x100fe40000010836 */
[----:B------:R-:W-:Y:S02]  /*c970*/  FFMA.FTZ R43, R158, c[0x0][0x23c], -R54 ;  /* 0x00008f009e2b7a23 */ /* 0x000fe40000010836 */
[----:B------:R-:W-:Y:S02]  /*c980*/  FMUL.FTZ R45, R4, c[0x0][0x23c] ;  /* 0x00008f00042d7a20 */ /* 0x000fe40000410000 */
[----:B------:R-:W-:Y:S01]  /*c990*/  FMUL.FTZ R44, R5, c[0x0][0x23c] ;  /* 0x00008f00052c7a20 */ /* 0x000fe20000410000 */
[----:B------:R-:W-:Y:S01]  /*c9a0*/  MUFU.EX2 R34, R34 ;  /* 0x0000002200227308 */ /* 0x000fe20000000800 */
[----:B------:R-:W-:-:S02]  /*c9b0*/  FFMA.FTZ R58, R65, c[0x0][0x23c], -R62 ;  /* 0x00008f00413a7a23 */ /* 0x000fc4000001083e */
[--C-:B------:R-:W-:Y:S02]  /*c9c0*/  FFMA.FTZ R55, R156, c[0x0][0x23c], -R62.reuse ;  /* 0x00008f009c377a23 */ /* 0x100fe4000001083e */
        /* <DEDUP_REMOVED lines=9> */
[----:B------:R-:W-:Y:S02]  /*ca60*/  FFMA.FTZ R132, R136, c[0x0][0x23c], -R62 ;  /* 0x00008f0088847a23 */ /* 0x000fe4000001083e */
[----:B------:R-:W-:Y:S02]  /*ca70*/  FFMA.FTZ R136, R137, c[0x0][0x23c], -R54 ;  /* 0x00008f0089887a23 */ /* 0x000fe40000010836 */
[----:B------:R-:W-:Y:S01]  /*ca80*/  FFMA.FTZ R133, R140, c[0x0][0x23c], -R62 ;  /* 0x00008f008c857a23 */ /* 0x000fe2000001083e */
[----:B------:R-:W1:Y:S01]  /*ca90*/  MUFU.EX2 R3, R3 ;  /* 0x0000000300037308 */ /* 0x000e620000000800 */
[----:B--2---:R-:W-:Y:S01]  /*caa0*/  F2FP.PACK_AB R6, R33, R34 ;  /* 0x000000222106723e */ /* 0x004fe200000000ff */
[----:B------:R-:W-:-:S02]  /*cab0*/  FFMA.FTZ R137, R138, c[0x0][0x23c], -R54 ;  /* 0x00008f008a897a23 */ /* 0x000fc40000010836 */
[----:B------:R-:W-:Y:S02]  /*cac0*/  FFMA.FTZ R138, R50, c[0x0][0x23c], -R54 ;  /* 0x00008f00328a7a23 */ /* 0x000fe40000010836 */
[--C-:B------:R-:W-:Y:S02]  /*cad0*/  FFMA.FTZ R140, R51, c[0x0][0x23c], -R62.reuse ;  /* 0x00008f00338c7a23 */ /* 0x100fe4000001083e */
[----:B------:R-:W-:Y:S01]  /*cae0*/  MUFU.EX2 R2, R2 ;  /* 0x0000000200027308 */ /* 0x000fe20000000800 */
[--C-:B------:R-:W-:Y:S02]  /*caf0*/  FFMA.FTZ R161, R48, c[0x0][0x23c], -R62.reuse ;  /* 0x00008f0030a17a23 */ /* 0x100fe4000001083e */
[--C-:B------:R-:W-:Y:S02]  /*cb00*/  FFMA.FTZ R163, R49, c[0x0][0x23c], -R62.reuse ;  /* 0x00008f0031a37a23 */ /* 0x100fe4000001083e */
[--C-:B------:R-:W-:Y:S01]  /*cb10*/  FFMA.FTZ R135, R144, c[0x0][0x23c], -R62.reuse ;  /* 0x00008f0090877a23 */ /* 0x100fe2000001083e */
[----:B------:R-:W-:Y:S01]  /*cb20*/  LDSM.16.MT88.4 R48, [R213+0x11000] ;  /* 0x01100000d530783b */ /* 0x000fe20000004200 */
[----:B------:R-:W-:Y:S01]  /*cb30*/  FFMA.FTZ R134, R142, c[0x0][0x23c], -R62 ;  /* 0x00008f008e867a23 */ /* 0x000fe2000001083e */
        /* <DEDUP_REMOVED lines=376> */
[----:B------:R-:W-:Y:S01]  /*e2c0*/  FADD.FTZ R2, R132, R61 ;  /* 0x0000003d84027221 */ /* 0x000fe20000010000 */
[----:B------:R-:W-:Y:S01]  /*e2d0*/  MOV R132, R41 ;  /* 0x0000002900847202 */ /* 0x000fe20000000f00 */
[----:B------:R-:W-:Y:S01]  /*e2e0*/  FADD.FTZ R136, R136, R67 ;  /* 0x0000004388887221 */ /* 0x000fe20000010000 */
[----:B------:R-:W-:Y:S01]  /*e2f0*/  HMMA.16816.F32 R88, R4, R10, R88 ;  /* 0x0000000a0458723c */ /* 0x000fe20000001858 */
[----:B------:R-:W-:Y:S01]  /*e300*/  FADD.FTZ R2, R133, R2 ;  /* 0x0000000285027221 */ /* 0x000fe20000010000 */
[----:B------:R-:W2:Y:S01]  /*e310*/  LDSM.16.MT88.4 R8, [R213+0x13800] ;  /* 0x01380000d508783b */ /* 0x000ea20000004200 */
[----:B------:R-:W-:Y:S01]  /*e320*/  FADD.FTZ R137, R137, R136 ;  /* 0x0000008889897221 */ /* 0x000fe20000010000 */
[----:B------:R-:W-:Y:S01]  /*e330*/  MOV R133, R42 ;  /* 0x0000002a00857202 */ /* 0x000fe20000000f00 */
[----:B------:R-:W-:-:S02]  /*e340*/  FADD.FTZ R3, R135, R2 ;  /* 0x0000000287037221 */ /* 0x000fc40000010000 */
[----:B------:R-:W-:Y:S01]  /*e350*/  FADD.FTZ R138, R138, R137 ;  /* 0x000000898a8a7221 */ /* 0x000fe20000010000 */
[C---:B------:R-:W-:Y:S01]  /*e360*/  HMMA.16816.F32 R124, R4.reuse, R18, R124 ;  /* 0x00000012047c723c */ /* 0x040fe2000000187c */
[----:B------:R-:W-:Y:S01]  /*e370*/  FADD.FTZ R3, R134, R3 ;  /* 0x0000000386037221 */ /* 0x000fe20000010000 */
[----:B------:R-:W3:Y:S01]  /*e380*/  LDSM.16.MT88.4 R16, [R214+0x13800] ;  /* 0x01380000d610783b */ /* 0x000ee20000004200 */
        /* <DEDUP_REMOVED lines=8> */
[----:B------:R-:W-:Y:S01]  /*e410*/  HMMA.16816.F32 R80, R4, R22, R80 ;  /* 0x000000160450723c */ /* 0x000fe20000001850 */
[----:B------:R-:W-:Y:S02]  /*e420*/  FADD.FTZ R3, R142, R3 ;  /* 0x000000038e037221 */ /* 0x000fe40000010000 */
[----:B------:R-:W-:Y:S02]  /*e430*/  FADD.FTZ R189, R189, R146 ;  /* 0x00000092bdbd7221 */ /* 0x000fe40000010000 */
[----:B------:R-:W-:-:S02]  /*e440*/  FADD.FTZ R148, R148, R3 ;  /* 0x0000000394947221 */ /* 0x000fc40000010000 */
[----:B------:R-:W-:Y:S01]  /*e450*/  FADD.FTZ R152, R152, R189 ;  /* 0x000000bd98987221 */ /* 0x000fe20000010000 */
[C---:B-1----:R-:W-:Y:S01]  /*e460*/  HMMA.16816.F32 R92, R4.reuse, R12, R92 ;  /* 0x0000000c045c723c */ /* 0x042fe2000000185c */
[----:B------:R-:W-:Y:S02]  /*e470*/  FADD.FTZ R191, R191, R148 ;  /* 0x00000094bfbf7221 */ /* 0x000fe40000010000 */
[----:B------:R-:W-:Y:S02]  /*e480*/  FADD.FTZ R185, R185, R152 ;  /* 0x00000098b9b97221 */ /* 0x000fe40000010000 */
[----:B------:R-:W-:Y:S02]  /*e490*/  FADD.FTZ R150, R150, R191 ;  /* 0x000000bf96967221 */ /* 0x000fe40000010000 */
[----:B------:R-:W-:Y:S01]  /*e4a0*/  FADD.FTZ R48, R48, R185 ;  /* 0x000000b930307221 */ /* 0x000fe20000010000 */
[----:B------:R-:W-:Y:S01]  /*e4b0*/  HMMA.16816.F32 R96, R4, R14, R96 ;  /* 0x0000000e0460723c */ /* 0x000fe20000001860 */
[----:B------:R-:W1:Y:S01]  /*e4c0*/  LDSM.16.MT88.4 R12, [R212+0x13800] ;  /* 0x01380000d40c783b */ /* 0x000e620000004200 */
[----:B------:R-:W-:-:S02]  /*e4d0*/  FADD.FTZ R193, R193, R150 ;  /* 0x00000096c1c17221 */ /* 0x000fc40000010000 */
[----:B------:R-:W-:Y:S02]  /*e4e0*/  FADD.FTZ R49, R49, R48 ;  /* 0x0000003031317221 */ /* 0x000fe40000010000 */
[----:B------:R-:W-:Y:S02]  /*e4f0*/  FADD.FTZ R50, R50, R193 ;  /* 0x000000c132327221 */ /* 0x000fe40000010000 */
[----:B------:R-:W-:Y:S01]  /*e500*/  FADD.FTZ R156, R156, R49 ;  /* 0x000000319c9c7221 */ /* 0x000fe20000010000 */
[----:B--2---:R-:W-:Y:S01]  /*e510*/  HMMA.16816.F32 R108, R4, R8, R108 ;  /* 0x00000008046c723c */ /* 0x004fe2000000186c */
[----:B------:R-:W-:Y:S02]  /*e520*/  FADD.FTZ R51, R51, R50 ;  /* 0x0000003233337221 */ /* 0x000fe40000010000 */
[----:B------:R-:W-:Y:S02]  /*e530*/  FADD.FTZ R167, R167, R156 ;  /* 0x0000009ca7a77221 */ /* 0x000fe40000010000 */
[----:B------:R-:W-:-:S02]  /*e540*/  FADD.FTZ R2, R154, R51 ;  /* 0x000000339a027221 */ /* 0x000fc40000010000 */
[----:B------:R-:W-:Y:S01]  /*e550*/  FADD.FTZ R8, R158, R167 ;  /* 0x000000a79e087221 */ /* 0x000fe20000010000 */
[C---:B---3--:R-:W-:Y:S01]  /*e560*/  HMMA.16816.F32 R100, R4.reuse, R16, R100 ;  /* 0x000000100464723c */ /* 0x048fe20000001864 */
        /* <DEDUP_REMOVED lines=20> */
[----:B------:R-:W-:-:S02]  /*e6b0*/  FADD.FTZ R240, R27, R26 ;  /* 0x0000001a1bf07221 */ /* 0x000fc40000010000 */
[----:B------:R-:W-:Y:S11]  /*e6c0*/  FADD.FTZ R241, R31, R30 ;  /* 0x0000001e1ff17221 */ /* 0x000ff60000010000 */
[----:B------:R-:W-:Y:S05]  /*e6d0*/  @!UPT UIADD3 URZ, URZ, URZ, URZ ;  /* 0x0000003f3f3ff290 */ /* 0x000fea000fffe03f */
.L_x_3589:
        /* <DEDUP_REMOVED lines=12> */
.L_x_3601:
        /* <DEDUP_REMOVED lines=16> */
[C---:B------:R-:W-:Y:S02]  /*e8a0*/  IADD3 R11, R4.reuse, 0x80, RZ ;  /* 0x00000080040b7810 */ /* 0x040fe40007ffe0ff */
[----:B------:R-:W-:Y:S02]  /*e8b0*/  IABS R6, R4 ;  /* 0x0000000400067213 */ /* 0x000fe40000000000 */
        /* <DEDUP_REMOVED lines=24> */
[----:B------:R-:W-:Y:S01]  /*ea40*/  ISETP.GE.U32.AND P5, PT, R6, R2, PT ;  /* 0x000000020600720c */ /* 0x000fe20003fa6070 */
[----:B------:R-:W-:Y:S10]  /*ea50*/  IMAD.MOV.U32 R6, RZ, RZ, c[0x0][0x2d0] ;  /* 0x0000b400ff067624 */ /* 0x000ff400078e00ff */
        /* <DEDUP_REMOVED lines=26> */
.L_x_3598:
[C---:B------:R-:W-:Y:S02]  /*ec00*/  ISETP.GE.AND P4, PT, R232.reuse, c[0x0][0x220], PT ;  /* 0x00008800e8007a0c */ /* 0x040fe40003f86270 */
[----:B------:R-:W-:Y:S02]  /*ec10*/  IADD3 R56, R232, 0x40, RZ ;  /* 0x00000040e8387810 */ /* 0x000fe40007ffe0ff */
[CC--:B------:R-:W-:Y:S02]  /*ec20*/  LEA R132, P2, R57.reuse, R172.reuse, 0x1 ;  /* 0x000000ac39847211 */ /* 0x0c0fe400078408ff */
[----:B------:R-:W-:Y:S02]  /*ec30*/  ISETP.GE.AND P3, PT, R56, c[0x0][0x220], PT ;  /* 0x0000880038007a0c */ /* 0x000fe40003f66270 */
[--C-:B------:R-:W-:Y:S02]  /*ec40*/  LEA.HI.X R133, R57, R173, R2.reuse, 0x1, P2 ;  /* 0x000000ad39857211 */ /* 0x100fe400010f0c02 */
[C---:B------:R-:W-:Y:S03]  /*ec50*/  IADD3 R61, P1, R228.reuse, R57, RZ ;  /* 0x00000039e43d7210 */ /* 0x040fe60007f3e0ff */
[----:B------:R-:W-:Y:S01]  /*ec60*/  @P4 STS.128 [R230+0xc000], RZ ;  /* 0x00c000ffe6004388 */ /* 0x000fe20000000c00 */
[-C--:B------:R-:W-:Y:S01]  /*ec70*/  @!P4 LEA R176, P5, R61, R172.reuse, 0x1 ;  /* 0x000000ac3db0c211 */ /* 0x080fe200078a08ff */
[----:B------:R-:W-:Y:S01]  /*ec80*/  IMAD.X R2, R227, 0x1, R2, P1 ;  /* 0x00000001e3027824 */ /* 0x000fe200008e0602 */
[C---:B------:R-:W-:Y:S01]  /*ec90*/  IADD3 R59, P1, R228.reuse, R61, RZ ;  /* 0x0000003de43b7210 */ /* 0x040fe20007f3e0ff */
[----:B------:R-:W-:Y:S01]  /*eca0*/  @!PT LDS RZ, [RZ] ;  /* 0x00000000fffff984 */ /* 0x000fe20000000800 */
[----:B------:R-:W-:Y:S01]  /*ecb0*/  @!PT LDS RZ, [RZ] ;  /* 0x00000000fffff984 */ /* 0x000fe20000000800 */
[----:B------:R-:W-:Y:S01]  /*ecc0*/  @!PT LDS RZ, [RZ] ;  /* 0x00000000fffff984 */ /* 0x000fe20000000800 */
[----:B------:R1:W-:Y:S02]  /*ecd0*/  @!P4 LDGSTS.E.BYPASS.LTC128B.128 [R230+0xc000], [R132.64] ;  /* 0x0c00000084e6cfae */ /* 0x0003e4000b901d4e */
[CC--:B------:R-:W-:Y:S02]  /*ece0*/  @!P3 LEA R64, P2, R61.reuse, R172.reuse, 0x1 ;  /* 0x000000ac3d40b211 */ /* 0x0c0fe400078408ff */
[----:B------:R-:W-:Y:S01]  /*ecf0*/  @P3 STS.128 [R230+0x10000], RZ ;  /* 0x010000ffe6003388 */ /* 0x000fe20000000c00 */
[-CC-:B------:R-:W-:Y:S01]  /*ed00*/  @!P4 LEA.HI.X R177, R61, R173.reuse, R2.reuse, 0x1, P5 ;  /* 0x000000ad3db1c211 */ /* 0x180fe200028f0c02 */
[--C-:B------:R-:W-:Y:S01]  /*ed10*/  IMAD.X R56, R227, 0x1, R2.reuse, P1 ;  /* 0x00000001e3387824 */ /* 0x100fe200008e0602 */
[-C--:B------:R-:W-:Y:S01]  /*ed20*/  @!P3 LEA.HI.X R65, R61, R173.reuse, R2, 0x1, P2 ;  /* 0x000000ad3d41b211 */ /* 0x080fe200010f0c02 */
[----:B------:R-:W-:Y:S01]  /*ed30*/  @!PT LDS RZ, [RZ] ;  /* 0x00000000fffff984 */ /* 0x000fe20000000800 */
[----:B------:R-:W-:Y:S01]  /*ed40*/  @!PT LDS RZ, [RZ] ;  /* 0x00000000fffff984 */ /* 0x000fe20000000800 */
[----:B------:R-:W-:Y:S01]  /*ed50*/  @!PT LDS RZ, [RZ] ;  /* 0x00000000fffff984 */ /* 0x000fe20000000800 */
[----:B------:R1:W-:Y:S01]  /*ed60*/  @!P3 LDGSTS.E.BYPASS.LTC128B.128 [R230+0x10000], [R132.64+0x80] ;  /* 0x1000008084e6bfae */ /* 0x0003e2000b901d4e */
[CC--:B------:R-:W-:Y:S02]  /*ed70*/  @!P4 LEA R174, P6, R59.reuse, R172.reuse, 0x1 ;  /* 0x000000ac3baec211 */ /* 0x0c0fe400078c08ff */
[CC--:B------:R-:W-:Y:S01]  /*ed80*/  @!P3 LEA R62, P1, R59.reuse, R172.reuse, 0x1 ;  /* 0x000000ac3b3eb211 */ /* 0x0c0fe200078208ff */
[----:B------:R-:W-:Y:S01]  /*ed90*/  @P4 STS.128 [R230+0xc800], RZ ;  /* 0x00c800ffe6004388 */ /* 0x000fe20000000c00 */
[C-C-:B------:R-:W-:Y:S02]  /*eda0*/  @!P4 LEA.HI.X R175, R59.reuse, R173, R56.reuse, 0x1, P6 ;  /* 0x000000ad3bafc211 */ /* 0x140fe400030f0c38 */
        /* <DEDUP_REMOVED lines=110> */
[----:B------:R-:W-:Y:S04]  /*f490*/  LDSM.16.M88.4 R168, [R211] ;  /* 0x00000000d3a8783b */ /* 0x000fe80000000200 */
[----:B----4-:R-:W-:Y:S01]  /*f4a0*/  LDSM.16.M88.4 R172, [R221+0x8800] ;  /* 0x00880000ddac783b */ /* 0x010fe20000000200 */
[C---:B-1----:R-:W-:Y:S03]  /*f4b0*/  HMMA.16816.F32 R4, R136.reuse, R140, RZ ;  /* 0x0000008c8804723c */ /* 0x042fe600000018ff */
[----:B--2---:R-:W-:Y:S04]  /*f4c0*/  LDSM.16.M88.4 R176, [R221+0xa000] ;  /* 0x00a00000ddb0783b */ /* 0x004fe80000000200 */
        /* <DEDUP_REMOVED lines=14> */
[----:B------:R-:W4:Y:S07]  /*f5b0*/  LDSM.16.M88.4 R152, [R210] ;  /* 0x00000000d298783b */ /* 0x000f2e0000000200 */
[C---:B-----5:R-:W-:Y:S08]  /*f5c0*/  HMMA.16816.F32 R36, R136.reuse, R156, RZ ;  /* 0x0000009c8824723c */ /* 0x060ff000000018ff */
[C---:B------:R-:W-:Y:S01]  /*f5d0*/  HMMA.16816.F32 R40, R136.reuse, R158, RZ ;  /* 0x0000009e8828723c */ /* 0x040fe200000018ff */
[----:B------:R-:W5:Y:S07]  /*f5e0*/  LDSM.16.M88.4 R156, [R209] ;  /* 0x00000000d19c783b */ /* 0x000f6e0000000200 */
        /* <DEDUP_REMOVED lines=18> */
[----:B------:R-:W3:Y:S07]  /*f710*/  LDSM.16.M88.4 R152, [R205] ;  /* 0x00000000cd98783b */ /* 0x000eee0000000200 */
        /* <DEDUP_REMOVED lines=171> */
[----:B------:R-:W-:Y:S02]  /*101d0*/  LOP3.LUT R132, R132, c[0x0][0x2d0], RZ, 0x3c, !PT ;  /* 0x0000b40084847a12 */ /* 0x000fe400078e3cff */
[----:B------:R-:W-:Y:S02]  /*101e0*/  IABS R134, R139 ;  /* 0x0000008b00867213 */ /* 0x000fe40000000000 */
        /* <DEDUP_REMOVED lines=22> */
[----:B------:R-:W-:Y:S09]  /*10350*/  ISETP.GE.AND P1, PT, R139, RZ, PT ;  /* 0x000000ff8b00720c */ /* 0x000ff20003f26270 */
        /* <DEDUP_REMOVED lines=27> */
.L_x_3600:
        /* <DEDUP_REMOVED lines=129> */
.L_x_3599:
[----:B------:R-:W-:Y:S01]  /*10d20*/  LEA R2, R231, R229, 0x7 ;  /* 0x000000e5e7027211 */ /* 0x000fe200078e38ff */
[----:B------:R-:W-:Y:S02]  /*10d30*/  UMOV UR8, UR13 ;  /* 0x0000000d00087c82 */ /* 0x000fe40008000000 */
[----:B------:R-:W-:Y:S01]  /*10d40*/  UMOV UR9, UR12 ;  /* 0x0000000c00097c82 */ /* 0x000fe20008000000 */
[C---:B-1----:R-:W-:Y:S01]  /*10d50*/  IADD3 R150, R2.reuse, 0x1, RZ ;  /* 0x0000000102967810 */ /* 0x042fe20007ffe0ff */
        /* <DEDUP_REMOVED lines=56> */
[----:B------:R-:W-:Y:S01]  /*110e0*/  FFMA.FTZ R21, R0, R146, R21 ;  /* 0x0000009200157223 */ /* 0x000fe20000010015 */
[----:B------:R-:W-:Y:S01]  /*110f0*/  IADD3 R146, R2, 0x60, RZ ;  /* 0x0000006002927810 */ /* 0x000fe20007ffe0ff */
[CC--:B------:R-:W-:Y:S02]  /*11100*/  FFMA.FTZ R26, R0.reuse, R143.reuse, R26 ;  /* 0x0000008f001a7223 */ /* 0x0c0fe4000001001a */
[C---:B------:R-:W-:Y:S02]  /*11110*/  FFMA.FTZ R24, R0.reuse, R143, R24 ;  /* 0x0000008f00187223 */ /* 0x040fe40000010018 */
[CC--:B------:R-:W-:Y:S02]  /*11120*/  FFMA.FTZ R6, R0.reuse, R157.reuse, R6 ;  /* 0x0000009d00067223 */ /* 0x0c0fe40000010006 */
[C---:B------:R-:W-:Y:S01]  /*11130*/  FFMA.FTZ R4, R0.reuse, R157, R4 ;  /* 0x0000009d00047223 */ /* 0x040fe20000010004 */
[----:B------:R5:W2:Y:S01]  /*11140*/  I2F R143, R146 ;  /* 0x00000092008f7306 */ /* 0x000aa20000201400 */
[C---:B------:R-:W-:Y:S02]  /*11150*/  FFMA.FTZ R10, R0.reuse, R155, R10 ;  /* 0x0000009b000a7223 */ /* 0x040fe4000001000a */
[----:B------:R-:W-:Y:S01]  /*11160*/  FFMA.FTZ R22, R0, R149, R22 ;  /* 0x0000009500167223 */ /* 0x000fe20000010016 */
[----:B-1----:R-:W-:Y:S01]  /*11170*/  FMNMX.FTZ R150, R6, R135, !PT ;  /* 0x0000008706967209 */ /* 0x002fe20007810000 */
[----:B------:R-:W-:Y:S01]  /*11180*/  FFMA.FTZ R20, R0, R149, R20 ;  /* 0x0000009500147223 */ /* 0x000fe20000010014 */
[----:B------:R-:W-:Y:S01]  /*11190*/  FMNMX.FTZ R152, R4, R3, !PT ;  /* 0x0000000304987209 */ /* 0x000fe20007810000 */
[C---:B------:R-:W-:Y:S01]  /*111a0*/  FFMA.FTZ R8, R0.reuse, R155, R8 ;  /* 0x0000009b00087223 */ /* 0x040fe20000010008 */
[----:B------:R-:W-:Y:S01]  /*111b0*/  FMNMX.FTZ R149, R7, R150, !PT ;  /* 0x0000009607957209 */ /* 0x000fe20007810000 */
[C---:B------:R-:W-:Y:S02]  /*111c0*/  FFMA.FTZ R14, R0.reuse, R153, R14 ;  /* 0x00000099000e7223 */ /* 0x040fe4000001000e */
[----:B------:R-:W-:Y:S01]  /*111d0*/  FFMA.FTZ R18, R0, R151, R18 ;  /* 0x0000009700127223 */ /* 0x000fe20000010012 */
[----:B------:R-:W-:Y:S01]  /*111e0*/  FMNMX.FTZ R150, R10, R149, !PT ;  /* 0x000000950a967209 */ /* 0x000fe20007810000 */
[C---:B------:R-:W-:Y:S01]  /*111f0*/  FFMA.FTZ R16, R0.reuse, R151, R16 ;  /* 0x0000009700107223 */ /* 0x040fe20000010010 */
[----:B------:R-:W-:Y:S01]  /*11200*/  FMNMX.FTZ R149, R5, R152, !PT ;  /* 0x0000009805957209 */ /* 0x000fe20007810000 */
[C---:B------:R-:W-:Y:S01]  /*11210*/  FFMA.FTZ R12, R0.reuse, R153, R12 ;  /* 0x00000099000c7223 */ /* 0x040fe2000001000c */
[----:B------:R-:W-:Y:S01]  /*11220*/  FMNMX.FTZ R151, R11, R150, !PT ;  /* 0x000000960b977209 */ /* 0x000fe20007810000 */
[-C--:B------:R-:W-:Y:S01]  /*11230*/  FFMA.FTZ R31, R0, R144.reuse, R31 ;  /* 0x00000090001f7223 */ /* 0x080fe2000001001f */
[----:B------:R-:W-:Y:S01]  /*11240*/  FMNMX.FTZ R150, R8, R149, !PT ;  /* 0x0000009508967209 */ /* 0x000fe20007810000 */
[----:B------:R-:W-:Y:S01]  /*11250*/  FFMA.FTZ R29, R0, R144, R29 ;  /* 0x00000090001d7223 */ /* 0x000fe2000001001d */
[----:B---3--:R-:W-:Y:S01]  /*11260*/  FMNMX.FTZ R148, R14, R151, !PT ;  /* 0x000000970e947209 */ /* 0x008fe20007810000 */
[CC--:B------:R-:W-:Y:S01]  /*11270*/  FFMA.FTZ R34, R0.reuse, R145.reuse, R34 ;  /* 0x0000009100227223 */ /* 0x0c0fe20000010022 */
[----:B------:R-:W-:Y:S01]  /*11280*/  FMNMX.FTZ R151, R9, R150, !PT ;  /* 0x0000009609977209 */ /* 0x000fe20007810000 */
[----:B------:R-:W-:Y:S01]  /*11290*/  FFMA.FTZ R32, R0, R145, R32 ;  /* 0x0000009100207223 */ /* 0x000fe20000010020 */
[----:B------:R-:W-:Y:S01]  /*112a0*/  IADD3 R144, R2, 0x68, RZ ;  /* 0x0000006802907810 */ /* 0x000fe20007ffe0ff */
[CC--:B------:R-:W-:Y:S01]  /*112b0*/  FFMA.FTZ R30, R0.reuse, R147.reuse, R30 ;  /* 0x00000093001e7223 */ /* 0x0c0fe2000001001e */
[----:B------:R-:W-:Y:S01]  /*112c0*/  FMNMX.FTZ R149, R15, R148, !PT ;  /* 0x000000940f957209 */ /* 0x000fe20007810000 */
[----:B------:R-:W-:Y:S01]  /*112d0*/  FFMA.FTZ R28, R0, R147, R28 ;  /* 0x00000093001c7223 */ /* 0x000fe2000001001c */
[----:B------:R1:W3:Y:S01]  /*112e0*/  I2F R145, R144 ;  /* 0x0000009000917306 */ /* 0x0002e20000201400 */
[----:B-----5:R-:W-:Y:S01]  /*112f0*/  FMNMX.FTZ R146, R12, R151, !PT ;  /* 0x000000970c927209 */ /* 0x020fe20007810000 */
[----:B------:R-:W-:Y:S01]  /*11300*/  FFMA.FTZ R27, R0, R142, R27 ;  /* 0x0000008e001b7223 */ /* 0x000fe2000001001b */
        /* <DEDUP_REMOVED lines=15> */
[-C--:B------:R-:W-:Y:S01]  /*11400*/  FFMA.FTZ R35, R0, R140.reuse, R35 ;  /* 0x0000008c00237223 */ /* 0x080fe20000010023 */
[----:B------:R-:W-:Y:S01]  /*11410*/  FMNMX.FTZ R146, R26, R149, !PT ;  /* 0x000000951a927209 */ /* 0x000fe20007810000 */
[C---:B------:R-:W-:Y:S01]  /*11420*/  FFMA.FTZ R33, R0.reuse, R140, R33 ;  /* 0x0000008c00217223 */ /* 0x040fe20000010021 */
[----:B------:R-:W-:Y:S01]  /*11430*/  FMNMX.FTZ R149, R21, R148, !PT ;  /* 0x0000009415957209 */ /* 0x000fe20007810000 */
[-C--:B------:R-:W-:Y:S01]  /*11440*/  FFMA.FTZ R47, R0, R132.reuse, R47 ;  /* 0x00000084002f7223 */ /* 0x080fe2000001002f */
[----:B------:R-:W-:Y:S01]  /*11450*/  IADD3 R136, R2, 0x70, RZ ;  /* 0x0000007002887810 */ /* 0x000fe20007ffe0ff */
[C---:B------:R-:W-:Y:S01]  /*11460*/  FFMA.FTZ R45, R0.reuse, R132, R45 ;  /* 0x00000084002d7223 */ /* 0x040fe2000001002d */
[----:B------:R-:W-:Y:S01]  /*11470*/  FMNMX.FTZ R147, R27, R146, !PT ;  /* 0x000000921b937209 */ /* 0x000fe20007810000 */
[----:B--2---:R-:W-:Y:S01]  /*11480*/  FFMA.FTZ R50, R0, R137, R50 ;  /* 0x0000008900327223 */ /* 0x004fe20000010032 */
[----:B-1----:R-:W-:Y:S01]  /*11490*/  FMNMX.FTZ R144, R24, R149, !PT ;  /* 0x0000009518907209 */ /* 0x002fe20007810000 */
[----:B------:R-:W1:Y:S01]  /*114a0*/  I2F R139, R136 ;  /* 0x00000088008b7306 */ /* 0x000e620000201400 */
        /* <DEDUP_REMOVED lines=9> */
[C---:B----4-:R-:W-:Y:S01]  /*11540*/  FFMA.FTZ R51, R0.reuse, R138, R51 ;  /* 0x0000008a00337223 */ /* 0x050fe20000010033 */
[----:B------:R-:W-:Y:S01]  /*11550*/  FMNMX.FTZ R141, R29, R146, !PT ;  /* 0x000000921d8d7209 */ /* 0x000fe20007810000 */
[C---:B------:R-:W-:Y:S01]  /*11560*/  FFMA.FTZ R49, R0.reuse, R138, R49 ;  /* 0x0000008a00317223 */ /* 0x040fe20000010031 */
[----:B------:R-:W-:Y:S01]  /*11570*/  FMNMX.FTZ R147, R35, R144, !PT ;  /* 0x0000009023937209 */ /* 0x000fe20007810000 */
[----:B------:R-:W-:Y:S01]  /*11580*/  FFMA.FTZ R54, R0, R143, R54 ;  /* 0x0000008f00367223 */ /* 0x000fe20000010036 */
[----:B------:R-:W-:Y:S01]  /*11590*/  FMNMX.FTZ R146, R32, R141, !PT ;  /* 0x0000008d20927209 */ /* 0x000fe20007810000 */
[----:B------:R-:W-:Y:S01]  /*115a0*/  FFMA.FTZ R52, R0, R143, R52 ;  /* 0x0000008f00347223 */ /* 0x000fe20000010034 */
[----:B------:R-:W-:Y:S01]  /*115b0*/  FMNMX.FTZ R144, R38, R147, !PT ;  /* 0x0000009326907209 */ /* 0x000fe20007810000 */
[CC--:B---3--:R-:W-:Y:S01]  /*115c0*/  FFMA.FTZ R58, R0.reuse, R145.reuse, R58 ;  /* 0x00000091003a7223 */ /* 0x0c8fe2000001003a */
[----:B------:R-:W-:Y:S01]  /*115d0*/  FMNMX.FTZ R147, R33, R146, !PT ;  /* 0x0000009221937209 */ /* 0x000fe20007810000 */
[----:B------:R-:W-:Y:S01]  /*115e0*/  FFMA.FTZ R56, R0, R145, R56 ;  /* 0x0000009100387223 */ /* 0x000fe20000010038 */
[C---:B------:R-:W-:Y:S02]  /*115f0*/  IADD3 R132, R2.reuse, 0x78, RZ ;  /* 0x0000007802847810 */ /* 0x040fe40007ffe0ff */
[----:B------:R-:W-:Y:S01]  /*11600*/  IADD3 R142, R2, 0x61, RZ ;  /* 0x00000061028e7810 */ /* 0x000fe20007ffe0ff */
[----:B-1----:R-:W-:Y:S01]  /*11610*/  FFMA.FTZ R62, R0, R139, R62 ;  /* 0x0000008b003e7223 */ /* 0x002fe2000001003e */
[----:B------:R-:W-:Y:S01]  /*11620*/  FMNMX.FTZ R141, R39, R144, !PT ;  /* 0x00000090278d7209 */ /* 0x000fe20007810000 */
[----:B------:R-:W1:Y:S01]  /*11630*/  I2F R137, R132 ;  /* 0x0000008400897306 */ /* 0x000e620000201400 */
[----:B------:R-:W-:Y:S01]  /*11640*/  FMNMX.FTZ R136, R36, R147, !PT ;  /* 0x0000009324887209 */ /* 0x000fe20007810000 */
[----:B------:R-:W-:Y:S01]  /*11650*/  FFMA.FTZ R60, R0, R139, R60 ;  /* 0x0000008b003c7223 */ /* 0x000fe2000001003c */
[----:B------:R-:W-:Y:S02]  /*11660*/  FMNMX.FTZ R144, R42, R141, !PT ;  /* 0x0000008d2a907209 */ /* 0x000fe40007810000 */
[----:B------:R-:W-:Y:S02]  /*11670*/  FMNMX.FTZ R141, R37, R136, !PT ;  /* 0x00000088258d7209 */ /* 0x000fe40007810000 */
[----:B------:R-:W-:Y:S02]  /*11680*/  IADD3 R140, R2, 0x69, RZ ;  /* 0x00000069028c7810 */ /* 0x000fe40007ffe0ff */
[----:B------:R-:W-:Y:S01]  /*11690*/  FMNMX.FTZ R133, R43, R144, !PT ;  /* 0x000000902b857209 */ /* 0x000fe20007810000 */
[----:B------:R-:W2:Y:S01]  /*116a0*/  I2F R142, R142 ;  /* 0x0000008e008e7306 */ /* 0x000ea20000201400 */
[----:B------:R-:W-:Y:S02]  /*116b0*/  FMNMX.FTZ R144, R40, R141, !PT ;  /* 0x0000008d28907209 */ /* 0x000fe40007810000 */
[----:B------:R-:W-:Y:S02]  /*116c0*/  FMNMX.FTZ R136, R46, R133, !PT ;  /* 0x000000852e887209 */ /* 0x000fe40007810000 */
[----:B------:R-:W-:Y:S02]  /*116d0*/  FMNMX.FTZ R133, R41, R144, !PT ;  /* 0x0000009029857209 */ /* 0x000fe40007810000 */
[----:B------:R-:W-:Y:S01]  /*116e0*/  IADD3 R134, R2, 0x71, RZ ;  /* 0x0000007102867810 */ /* 0x000fe20007ffe0ff */
[----:B------:R-:W-:Y:S01]  /*116f0*/  LDSM.16.MT88.4 R144, [R213+0xc000] ;  /* 0x00c00000d590783b */ /* 0x000fe20000004200 */
[----:B------:R-:W-:Y:S01]  /*11700*/  FMNMX.FTZ R141, R47, R136, !PT ;  /* 0x000000882f8d7209 */ /* 0x000fe20007810000 */
[----:B------:R-:W3:Y:S01]  /*11710*/  I2F R140, R140 ;  /* 0x0000008c008c7306 */ /* 0x000ee20000201400 */
[----:B------:R-:W-:Y:S02]  /*11720*/  FMNMX.FTZ R136, R44, R133, !PT ;  /* 0x000000852c887209 */ /* 0x000fe40007810000 */
[----:B------:R-:W-:Y:S01]  /*11730*/  FMNMX.FTZ R138, R50, R141, !PT ;  /* 0x0000008d328a7209 */ /* 0x000fe20007810000 */
[CC--:B-1----:R-:W-:Y:S01]  /*11740*/  FFMA.FTZ R66, R0.reuse, R137.reuse, R66 ;  /* 0x0000008900427223 */ /* 0x0c2fe20000010042 */
[----:B------:R-:W-:Y:S01]  /*11750*/  FMNMX.FTZ R133, R45, R136, !PT ;  /* 0x000000882d857209 */ /* 0x000fe20007810000 */
[----:B------:R-:W-:Y:S01]  /*11760*/  FFMA.FTZ R64, R0, R137, R64 ;  /* 0x0000008900407223 */ /* 0x000fe20000010040 */
[----:B------:R-:W-:Y:S02]  /*11770*/  IADD3 R2, R2, 0x79, RZ ;  /* 0x0000007902027810 */ /* 0x000fe40007ffe0ff */
[----:B------:R-:W-:Y:S01]  /*11780*/  FMNMX.FTZ R141, R51, R138, !PT ;  /* 0x0000008a338d7209 */ /* 0x000fe20007810000 */
[----:B------:R-:W1:Y:S01]  /*11790*/  I2F R134, R134 ;  /* 0x0000008600867306 */ /* 0x000e620000201400 */
[----:B------:R-:W-:Y:S02]  /*117a0*/  FMNMX.FTZ R132, R48, R133, !PT ;  /* 0x0000008530847209 */ /* 0x000fe40007810000 */
[----:B------:R-:W-:Y:S01]  /*117b0*/  FMNMX.FTZ R136, R54, R141, !PT ;  /* 0x0000008d36887209 */ /* 0x000fe20007810000 */
[C---:B--2---:R-:W-:Y:S01]  /*117c0*/  FFMA.FTZ R55, R0.reuse, R142, R55 ;  /* 0x0000008e00377223 */ /* 0x044fe20000010037 */
[----:B------:R-:W-:Y:S01]  /*117d0*/  FMNMX.FTZ R133, R49, R132, !PT ;  /* 0x0000008431857209 */ /* 0x000fe20007810000 */
[----:B------:R-:W-:Y:S03]  /*117e0*/  FFMA.FTZ R53, R0, R142, R53 ;  /* 0x0000008e00357223 */ /* 0x000fe60000010035 */
[----:B------:R-:W-:Y:S01]  /*117f0*/  FMNMX.FTZ R141, R55, R136, !PT ;  /* 0x00000088378d7209 */ /* 0x000fe20007810000 */
[----:B------:R-:W2:Y:S01]  /*11800*/  I2F R2, R2 ;  /* 0x0000000200027306 */ /* 0x000ea20000201400 */
[----:B------:R-:W-:Y:S02]  /*11810*/  FMNMX.FTZ R132, R52, R133, !PT ;  /* 0x0000008534847209 */ /* 0x000fe40007810000 */
[----:B------:R-:W-:Y:S01]  /*11820*/  FMNMX.FTZ R136, R58, R141, !PT ;  /* 0x0000008d3a887209 */ /* 0x000fe20007810000 */
[C---:B---3--:R-:W-:Y:S01]  /*11830*/  FFMA.FTZ R59, R0.reuse, R140, R59 ;  /* 0x0000008c003b7223 */ /* 0x048fe2000001003b */
[----:B------:R-:W-:Y:S01]  /*11840*/  FMNMX.FTZ R133, R53, R132, !PT ;  /* 0x0000008435857209 */ /* 0x000fe20007810000 */
[----:B------:R-:W-:Y:S03]  /*11850*/  FFMA.FTZ R57, R0, R140, R57 ;  /* 0x0000008c00397223 */ /* 0x000fe60000010039 */
[----:B------:R-:W-:Y:S02]  /*11860*/  FMNMX.FTZ R141, R59, R136, !PT ;  /* 0x000000883b8d7209 */ /* 0x000fe40007810000 */
[----:B------:R-:W-:Y:S02]  /*11870*/  FMNMX.FTZ R132, R56, R133, !PT ;  /* 0x0000008538847209 */ /* 0x000fe40007810000 */
[----:B------:R-:W-:Y:S01]  /*11880*/  FMNMX.FTZ R136, R62, R141, !PT ;  /* 0x0000008d3e887209 */ /* 0x000fe20007810000 */
[C---:B-1----:R-:W-:Y:S01]  /*11890*/  FFMA.FTZ R63, R0.reuse, R134, R63 ;  /* 0x00000086003f7223 */ /* 0x042fe2000001003f */
[----:B------:R-:W-:Y:S01]  /*118a0*/  FMNMX.FTZ R139, R57, R132, !PT ;  /* 0x00000084398b7209 */ /* 0x000fe20007810000 */
[----:B------:R-:W-:Y:S01]  /*118b0*/  FFMA.FTZ R61, R0, R134, R61 ;  /* 0x00000086003d7223 */ /* 0x000fe2000001003d */
[----:B------:R-:W-:Y:S02]  /*118c0*/  LDSM.16.MT88.4 R140, [R214+0xc000] ;  /* 0x00c00000d68c783b */ /* 0x000fe40000004200 */
[----:B------:R-:W-:Y:S02]  /*118d0*/  FMNMX.FTZ R133, R63, R136, !PT ;  /* 0x000000883f857209 */ /* 0x000fe40007810000 */
[----:B------:R-:W-:Y:S02]  /*118e0*/  FMNMX.FTZ R134, R60, R139, !PT ;  /* 0x0000008b3c867209 */ /* 0x000fe40007810000 */
[----:B------:R-:W-:Y:S01]  /*118f0*/  FMNMX.FTZ R132, R66, R133, !PT ;  /* 0x0000008542847209 */ /* 0x000fe20007810000 */
[C---:B--2---:R-:W-:Y:S01]  /*11900*/  FFMA.FTZ R67, R0.reuse, R2, R67 ;  /* 0x0000000200437223 */ /* 0x044fe20000010043 */
        /* <DEDUP_REMOVED lines=26> */
[--C-:B------:R-:W-:Y:S01]  /*11ab0*/  FFMA.FTZ R134, R11, c[0x0][0x23c], -R155.reuse ;  /* 0x00008f000b867a23 */ /* 0x100fe2000001089b */
[----:B------:R-:W-:Y:S01]  /*11ac0*/  ISETP.GT.AND P1, PT, R231, R224, PT ;  /* 0x000000e0e700720c */ /* 0x000fe20003f24270 */
[--C-:B------:R-:W-:Y:S02]  /*11ad0*/  FFMA.FTZ R150, R8, c[0x0][0x23c], -R154.reuse ;  /* 0x00008f0008967a23 */ /* 0x100fe4000001089a */
[--C-:B------:R-:W-:Y:S02]  /*11ae0*/  FFMA.FTZ R149, R9, c[0x0][0x23c], -R154.reuse ;  /* 0x00008f0009957a23 */ /* 0x100fe4000001089a */
[--C-:B------:R-:W-:Y:S02]  /*11af0*/  FFMA.FTZ R153, R6, c[0x0][0x23c], -R155.reuse ;  /* 0x00008f0006997a23 */ /* 0x100fe4000001089b */
[--C-:B------:R-:W-:Y:S01]  /*11b00*/  FFMA.FTZ R148, R7, c[0x0][0x23c], -R155.reuse ;  /* 0x00008f0007947a23 */ /* 0x100fe2000001089b */
[----:B------:R-:W3:Y:S01]  /*11b10*/  MUFU.EX2 R3, R3 ;  /* 0x0000000300037308 */ /* 0x000ee20000000800 */
[--C-:B------:R-:W-:Y:S02]  /*11b20*/  FFMA.FTZ R152, R4, c[0x0][0x23c], -R154.reuse ;  /* 0x00008f0004987a23 */ /* 0x100fe4000001089a */
[--C-:B------:R-:W-:Y:S02]  /*11b30*/  FFMA.FTZ R151, R5, c[0x0][0x23c], -R154.reuse ;  /* 0x00008f0005977a23 */ /* 0x100fe4000001089a */
[--C-:B------:R-:W-:Y:S02]  /*11b40*/  FFMA.FTZ R162, R26, c[0x0][0x23c], -R155.reuse ;  /* 0x00008f001aa27a23 */ /* 0x100fe4000001089b */
[--C-:B------:R-:W-:Y:S02]  /*11b50*/  FFMA.FTZ R163, R27, c[0x0][0x23c], -R155.reuse ;  /* 0x00008f001ba37a23 */ /* 0x100fe4000001089b */
        /* <DEDUP_REMOVED lines=50> */
[--C-:B------:R-:W-:Y:S02]  /*11e80*/  FFMA.FTZ R177, R41, c[0x0][0x23c], -R154.reuse ;  /* 0x00008f0029b17a23 */ /* 0x100fe4000001089a */
[--C-:B------:R-:W-:Y:S01]  /*11e90*/  FFMA.FTZ R178, R46, c[0x0][0x23c], -R155.reuse ;  /* 0x00008f002eb27a23 */ /* 0x100fe2000001089b */
[----:B------:R-:W-:Y:S01]  /*11ea0*/  MUFU.EX2 R162, R162 ;  /* 0x000000a200a27308 */ /* 0x000fe20000000800 */
[--C-:B------:R-:W-:Y:S02]  /*11eb0*/  FFMA.FTZ R179, R47, c[0x0][0x23c], -R155.reuse ;  /* 0x00008f002fb37a23 */ /* 0x100fe4000001089b */
[--C-:B------:R-:W-:Y:S02]  /*11ec0*/  FFMA.FTZ R180, R50, c[0x0][0x23c], -R155.reuse ;  /* 0x00008f0032b47a23 */ /* 0x100fe4000001089b */
[--C-:B------:R-:W-:Y:S02]  /*11ed0*/  FFMA.FTZ R181, R51, c[0x0][0x23c], -R155.reuse ;  /* 0x00008f0033b57a23 */ /* 0x100fe4000001089b */
[--C-:B------:R-:W-:Y:S02]  /*11ee0*/  FFMA.FTZ R182, R44, c[0x0][0x23c], -R154.reuse ;  /* 0x00008f002cb67a23 */ /* 0x100fe4000001089a */
[--C-:B------:R-:W-:Y:S01]  /*11ef0*/  FFMA.FTZ R183, R45, c[0x0][0x23c], -R154.reuse ;  /* 0x00008f002db77a23 */ /* 0x100fe2000001089a */
[----:B------:R-:W-:Y:S01]  /*11f00*/  MUFU.EX2 R163, R163 ;  /* 0x000000a300a37308 */ /* 0x000fe20000000800 */
[----:B------:R-:W-:Y:S01]  /*11f10*/  LDSM.16.MT88.4 R44, [R213+0x13000] ;  /* 0x01300000d52c783b */ /* 0x000fe20000004200 */
[--C-:B------:R-:W-:Y:S01]  /*11f20*/  FFMA.FTZ R184, R48, c[0x0][0x23c], -R154.reuse ;  /* 0x00008f0030b87a23 */ /* 0x100fe2000001089a */
[----:B----4-:R-:W-:Y:S01]  /*11f30*/  F2FP.PACK_AB R130, R149, R150 ;  /* 0x000000969582723e */ /* 0x010fe200000000ff */
[--C-:B------:R-:W-:Y:S02]  /*11f40*/  FFMA.FTZ R185, R49, c[0x0][0x23c], -R154.reuse ;  /* 0x00008f0031b97a23 */ /* 0x100fe4000001089a */
        /* <DEDUP_REMOVED lines=47> */
[--C-:B------:R-:W-:Y:S02]  /*12240*/  FFMA.FTZ R145, R15, c[0x0][0x23c], -R155.reuse ;  /* 0x00008f000f917a23 */ /* 0x100fe4000001089b */
[----:B------:R-:W-:Y:S02]  /*12250*/  FMUL.FTZ R15, R2, R123 ;  /* 0x0000007b020f7220 */ /* 0x000fe40000410000 */
[C---:B------:R-:W-:Y:S01]  /*12260*/  HMMA.16816.F32 R104, R128.reuse, R142, R104 ;  /* 0x0000008e8068723c */ /* 0x040fe20000001868 */
[----:B------:R-:W-:Y:S02]  /*12270*/  LDSM.16.MT88.4 R140, [R213+0xc800] ;  /* 0x00c80000d58c783b */ /* 0x000fe40000004200 */
[----:B------:R-:W-:Y:S01]  /*12280*/  MUFU.EX2 R144, R144 ;  /* 0x0000009000907308 */ /* 0x000fe20000000800 */
[--C-:B------:R-:W-:Y:S02]  /*12290*/  FFMA.FTZ R156, R12, c[0x0][0x23c], -R154.reuse ;  /* 0x00008f000c9c7a23 */ /* 0x100fe4000001089a */
[----:B------:R-:W-:Y:S02]  /*122a0*/  FMUL.FTZ R12, R3, R120 ;  /* 0x00000078030c7220 */ /* 0x000fe40000410000 */
[--C-:B------:R-:W-:Y:S04]  /*122b0*/  FFMA.FTZ R157, R13, c[0x0][0x23c], -R154.reuse ;  /* 0x00008f000d9d7a23 */ /* 0x100fe8000001089a */
        /* <DEDUP_REMOVED lines=9> */
[--C-:B------:R-:W-:Y:S02]  /*12350*/  FFMA.FTZ R147, R19, c[0x0][0x23c], -R155.reuse ;  /* 0x00008f0013937a23 */ /* 0x100fe4000001089b */
[--C-:B------:R-:W-:Y:S01]  /*12360*/  FFMA.FTZ R158, R16, c[0x0][0x23c], -R154.reuse ;  /* 0x00008f00109e7a23 */ /* 0x100fe2000001089a */
[C---:B---3--:R-:W-:Y:S03]  /*12370*/  HMMA.16816.F32 R108, R128.reuse, R124, R108 ;  /* 0x0000007c806c723c */ /* 0x048fe6000000186c */
[--C-:B------:R-:W-:Y:S02]  /*12380*/  FFMA.FTZ R159, R17, c[0x0][0x23c], -R154.reuse ;  /* 0x00008f00119f7a23 */ /* 0x100fe4000001089a */
        /* <DEDUP_REMOVED lines=17> */
[--C-:B------:R-:W-:Y:S01]  /*124a0*/  FFMA.FTZ R161, R23, c[0x0][0x23c], -R155.reuse ;  /* 0x00008f0017a17a23 */ /* 0x100fe2000001089b */
[----:B------:R-:W-:Y:S01]  /*124b0*/  HMMA.16816.F32 R112, R128, R138, R112 ;  /* 0x0000008a8070723c */ /* 0x000fe20000001870 */
[----:B------:R-:W5:Y:S01]  /*124c0*/  LDSM.16.MT88.4 R128, [R212+0xc800] ;  /* 0x00c80000d480783b */ /* 0x000f620000004200 */
[----:B------:R-:W-:Y:S01]  /*124d0*/  MUFU.EX2 R158, R158 ;  /* 0x0000009e009e7308 */ /* 0x000fe20000000800 */
[----:B------:R-:W-:Y:S01]  /*124e0*/  F2FP.PACK_AB R23, R163, R162 ;  /* 0x000000a2a317723e */ /* 0x000fe200000000ff */
[--C-:B------:R-:W-:Y:S01]  /*124f0*/  FFMA.FTZ R164, R20, c[0x0][0x23c], -R154.reuse ;  /* 0x00008f0014a47a23 */ /* 0x100fe2000001089a */
[----:B--2---:R-:W-:Y:S01]  /*12500*/  F2FP.PACK_AB R119, R147, R146 ;  /* 0x000000929377723e */ /* 0x004fe200000000ff */
[--C-:B------:R-:W-:Y:S03]  /*12510*/  FFMA.FTZ R165, R21, c[0x0][0x23c], -R154.reuse ;  /* 0x00008f0015a57a23 */ /* 0x100fe6000001089a */
[----:B------:R-:W-:Y:S03]  /*12520*/  LDSM.16.MT88.4 R136, [R213+0x10800] ;  /* 0x01080000d588783b */ /* 0x000fe60000004200 */
[----:B------:R-:W2:Y:S01]  /*12530*/  MUFU.EX2 R159, R159 ;  /* 0x0000009f009f7308 */ /* 0x000ea20000000800 */
[--C-:B------:R-:W-:Y:S02]  /*12540*/  FFMA.FTZ R54, R54, c[0x0][0x23c], -R155.reuse ;  /* 0x00008f0036367a23 */ /* 0x100fe4000001089b */
[--C-:B------:R-:W-:Y:S01]  /*12550*/  FFMA.FTZ R55, R55, c[0x0][0x23c], -R155.reuse ;  /* 0x00008f0037377a23 */ /* 0x100fe2000001089b */
[----:B-1----:R-:W-:Y:S01]  /*12560*/  F2FP.PACK_AB R116, R157, R156 ;  /* 0x0000009c9d74723e */ /* 0x002fe200000000ff */
        /* <DEDUP_REMOVED lines=309> */
.L_x_3597:
[----:B------:R-:W1:Y:S01]  /*138c0*/  SHFL.BFLY PT, R5, R240, 0x2, 0x1f ;  /* 0x0c401f00f0057f89 */ /* 0x000e6200000e0000 */
[----:B------:R-:W-:Y:S01]  /*138d0*/  MOV R7, 0x3f800000 ;  /* 0x3f80000000077802 */ /* 0x000fe20000000f00 */
[----:B------:R-:W-:Y:S01]  /*138e0*/  BSSY B0, `(.L_x_3602) ;  /* 0x00000de000007945 */ /* 0x000fe20003800000 */
[----:B------:R-:W-:Y:S01]  /*138f0*/  MOV R6, 0x3f800000 ;  /* 0x3f80000000067802 */ /* 0x000fe20000000f00 */
[----:B------:R-:W2:Y:S04]  /*13900*/  S2R R2, SR_TID.X ;  /* 0x0000000000027919 */ /* 0x000ea80000002100 */
[----:B------:R-:W3:Y:S04]  /*13910*/  SHFL.BFLY PT, R0, R241, 0x2, 0x1f ;  /* 0x0c401f00f1007f89 */ /* 0x000ee800000e0000 */
[----:B------:R-:W-:Y:S01]  /*13920*/  BAR.SYNC.DEFER_BLOCKING 0x0 ;  /* 0x0000000000007b1d */ /* 0x000fe20000010000 */
[----:B-1----:R-:W-:Y:S01]  /*13930*/  FADD.FTZ R5, R5, R240 ;  /* 0x000000f005057221 */ /* 0x002fe20000010000 */
[----:B--2---:R-:W-:-:S04]  /*13940*/  SHF.R.S32.HI R9, RZ, 0x1f, R2 ;  /* 0x0000001fff097819 */ /* 0x004fc80000011402 */
[----:B------:R-:W1:Y:S01]  /*13950*/  SHFL.BFLY PT, R4, R5, 0x1, 0x1f ;  /* 0x0c201f0005047f89 */ /* 0x000e6200000e0000 */
[----:B------:R-:W-:Y:S01]  /*13960*/  LEA.HI R11, R9, R2, RZ, 0x2 ;  /* 0x00000002090b7211 */ /* 0x000fe200078f10ff */
[----:B---3--:R-:W-:-:S03]  /*13970*/  FADD.FTZ R0, R0, R241 ;  /* 0x000000f100007221 */ /* 0x008fc60000010000 */
[--C-:B------:R-:W-:Y:S02]  /*13980*/  SHF.R.S32.HI R10, RZ, 0x2, R11.reuse ;  /* 0x00000002ff0a7819 */ /* 0x100fe4000001140b */
[----:B------:R-:W2:Y:S01]  /*13990*/  SHFL.BFLY PT, R3, R0, 0x1, 0x1f ;  /* 0x0c201f0000037f89 */ /* 0x000ea200000e0000 */
[----:B-1----:R-:W-:Y:S01]  /*139a0*/  FADD.FTZ R4, R5, R4 ;  /* 0x0000000405047221 */ /* 0x002fe20000010000 */
[----:B------:R-:W-:Y:S02]  /*139b0*/  SHF.R.S32.HI R5, RZ, 0x1f, R11 ;  /* 0x0000001fff057819 */ /* 0x000fe4000001140b */
[----:B------:R-:W-:Y:S02]  /*139c0*/  LOP3.LUT R11, R11, 0x1ffffffc, RZ, 0xc0, !PT ;  /* 0x1ffffffc0b0b7812 */ /* 0x000fe400078ec0ff */
[----:B------:R-:W-:Y:S02]  /*139d0*/  LEA.HI R5, R5, R10, RZ, 0x3 ;  /* 0x0000000a05057211 */ /* 0x000fe400078f18ff */
[----:B------:R-:W-:-:S02]  /*139e0*/  IADD3 R11, -R11, R2, RZ ;  /* 0x000000020b0b7210 */ /* 0x000fc40007ffe1ff */
[----:B------:R-:W-:Y:S01]  /*139f0*/  LOP3.LUT R5, R5, 0xfffffff8, RZ, 0xc0, !PT ;  /* 0xfffffff805057812 */ /* 0x000fe200078ec0ff */
[----:B--2---:R-:W-:Y:S01]  /*13a00*/  FADD.FTZ R3, R0, R3 ;  /* 0x0000000300037221 */ /* 0x004fe20000010000 */
[----:B------:R-:W-:Y:S02]  /*13a10*/  LEA.HI R0, R9, R2, RZ, 0x5 ;  /* 0x0000000209007211 */ /* 0x000fe400078f28ff */
[----:B------:R-:W-:Y:S02]  /*13a20*/  IADD3 R5, R10, -R5, RZ ;  /* 0x800000050a057210 */ /* 0x000fe40007ffe0ff */
[----:B------:R-:W1:Y:S01]  /*13a30*/  S2R R10, SR_TID.X ;  /* 0x00000000000a7919 */ /* 0x000e620000002100 */
[----:B------:R-:W-:Y:S02]  /*13a40*/  SHF.R.S32.HI R8, RZ, 0x5, R0 ;  /* 0x00000005ff087819 */ /* 0x000fe40000011400 */
[----:B------:R-:W-:Y:S02]  /*13a50*/  FSETP.NE.FTZ.AND P4, PT, R4, RZ, PT ;  /* 0x000000ff0400720b */ /* 0x000fe40003f95000 */
[----:B------:R-:W-:-:S02]  /*13a60*/  FSETP.NE.FTZ.AND P3, PT, R3, RZ, PT ;  /* 0x000000ff0300720b */ /* 0x000fc40003f75000 */
[----:B------:R-:W-:Y:S02]  /*13a70*/  LEA R8, R8, R11, 0x9 ;  /* 0x0000000b08087211 */ /* 0x000fe400078e48ff */
[-C--:B------:R-:W-:Y:S02]  /*13a80*/  LEA.HI R9, R9, R2.reuse, RZ, 0x4 ;  /* 0x0000000209097211 */ /* 0x080fe400078f20ff */
[----:B------:R-:W-:Y:S02]  /*13a90*/  LOP3.LUT R14, R5, 0x1, RZ, 0xc0, !PT ;  /* 0x00000001050e7812 */ /* 0x000fe400078ec0ff */
        /* <DEDUP_REMOVED lines=8> */
[----:B-1----:R-:W-:Y:S02]  /*13b20*/  SHF.R.S32.HI R11, RZ, 0x1f, R10 ;  /* 0x0000001fff0b7819 */ /* 0x002fe4000001140a */
[----:B------:R-:W-:Y:S02]  /*13b30*/  SHF.L.U32 R14, R15, 0x2, RZ ;  /* 0x000000020f0e7819 */ /* 0x000fe400000006ff */
[----:B------:R-:W-:-:S02]  /*13b40*/  LEA.HI R12, R11, R10, RZ, 0x4 ;  /* 0x0000000a0b0c7211 */ /* 0x000fc400078f20ff */
[----:B------:R-:W-:Y:S01]  /*13b50*/  LEA.HI R17, R17, R17, RZ, 0x1d ;  /* 0x0000001111117211 */ /* 0x000fe200078fe8ff */
[C---:B--2---:R-:W-:Y:S01]  /*13b60*/  FMUL.FTZ R128, R7.reuse, R128 ;  /* 0x0000008007807220 */ /* 0x044fe20000410000 */
[----:B------:R-:W-:Y:S01]  /*13b70*/  SHF.R.S32.HI R12, RZ, 0x4, R12 ;  /* 0x00000004ff0c7819 */ /* 0x000fe2000001140c */
[----:B------:R-:W-:Y:S01]  /*13b80*/  FMUL.FTZ R129, R7, R129 ;  /* 0x0000008107817220 */ /* 0x000fe20000410000 */
[----:B------:R-:W-:Y:S01]  /*13b90*/  LOP3.LUT R16, R15, 0xffffffe, RZ, 0xc0, !PT ;  /* 0x0ffffffe0f107812 */ /* 0x000fe200078ec0ff */
[C---:B------:R-:W-:Y:S01]  /*13ba0*/  FMUL.FTZ R124, R7.reuse, R124 ;  /* 0x0000007c077c7220 */ /* 0x040fe20000410000 */
[----:B------:R-:W-:Y:S01]  /*13bb0*/  SHF.L.U32 R13, R12, 0x6, RZ ;  /* 0x000000060c0d7819 */ /* 0x000fe200000006ff */
[----:B------:R-:W-:Y:S01]  /*13bc0*/  FMUL.FTZ R125, R7, R125 ;  /* 0x0000007d077d7220 */ /* 0x000fe20000410000 */
[----:B------:R-:W-:Y:S01]  /*13bd0*/  LEA R8, R8, R17, 0x1 ;  /* 0x0000001108087211 */ /* 0x000fe200078e08ff */
[C---:B---3--:R-:W-:Y:S01]  /*13be0*/  FMUL.FTZ R131, R6.reuse, R131 ;  /* 0x0000008306837220 */ /* 0x048fe20000410000 */
[----:B------:R-:W-:Y:S01]  /*13bf0*/  LOP3.LUT R13, R13, 0x1c0, RZ, 0xc0, !PT ;  /* 0x000001c00d0d7812 */ /* 0x000fe200078ec0ff */
[C---:B------:R-:W-:Y:S01]  /*13c00*/  FMUL.FTZ R130, R6.reuse, R130 ;  /* 0x0000008206827220 */ /* 0x040fe20000410000 */
[----:B------:R-:W-:Y:S01]  /*13c10*/  IADD3 R16, R9, -R16, RZ ;  /* 0x8000001009107210 */ /* 0x000fe20007ffe0ff */
[C---:B------:R-:W-:Y:S01]  /*13c20*/  FMUL.FTZ R127, R6.reuse, R127 ;  /* 0x0000007f067f7220 */ /* 0x040fe20000410000 */
[----:B------:R-:W-:Y:S01]  /*13c30*/  LOP3.LUT R14, R13, 0x38, R14, 0xf8, !PT ;  /* 0x000000380d0e7812 */ /* 0x000fe200078ef80e */
[----:B------:R-:W-:Y:S01]  /*13c40*/  FMUL.FTZ R126, R6, R126 ;  /* 0x0000007e067e7220 */ /* 0x000fe20000410000 */
[----:B------:R-:W-:Y:S01]  /*13c50*/  SHF.R.U32.HI R13, RZ, 0x3, R13 ;  /* 0x00000003ff0d7819 */ /* 0x000fe2000001160d */
[----:B------:R-:W-:Y:S01]  /*13c60*/  FMUL.FTZ R68, R7, R68 ;  /* 0x0000004407447220 */ /* 0x000fe20000410000 */
[----:B------:R-:W-:Y:S01]  /*13c70*/  R2P PR, R5, 0x6 ;  /* 0x0000000605007804 */ /* 0x000fe20000000000 */
[C---:B------:R-:W-:Y:S01]  /*13c80*/  FMUL.FTZ R69, R7.reuse, R69 ;  /* 0x0000004507457220 */ /* 0x040fe20000410000 */
[----:B------:R-:W-:Y:S01]  /*13c90*/  LOP3.LUT R13, R14, R13, RZ, 0x3c, !PT ;  /* 0x0000000d0e0d7212 */ /* 0x000fe200078e3cff */
[C---:B------:R-:W-:Y:S01]  /*13ca0*/  FMUL.FTZ R71, R6.reuse, R71 ;  /* 0x0000004706477220 */ /* 0x040fe20000410000 */
[----:B------:R-:W-:Y:S01]  /*13cb0*/  STS.64 [R8.X4], R128 ;  /* 0x0000008008007388 */ /* 0x000fe20000004a00 */
[----:B------:R-:W-:Y:S01]  /*13cc0*/  FMUL.FTZ R70, R6, R70 ;  /* 0x0000004606467220 */ /* 0x000fe20000410000 */
[----:B------:R-:W-:Y:S01]  /*13cd0*/  LEA R5, R16, R13, 0x2 ;  /* 0x0000000d10057211 */ /* 0x000fe200078e10ff */
[C---:B------:R-:W-:Y:S01]  /*13ce0*/  FMUL.FTZ R72, R7.reuse, R72 ;  /* 0x0000004807487220 */ /* 0x040fe20000410000 */
[----:B------:R-:W-:Y:S01]  /*13cf0*/  MOV R13, 0x80 ;  /* 0x00000080000d7802 */ /* 0x000fe20000000f00 */
[----:B------:R-:W-:Y:S01]  /*13d00*/  FMUL.FTZ R73, R7, R73 ;  /* 0x0000004907497220 */ /* 0x000fe20000410000 */
[----:B------:R-:W-:Y:S01]  /*13d10*/  STS.64 [R8.X4+0x800], R130 ;  /* 0x0008008208007388 */ /* 0x000fe20000004a00 */
[C---:B------:R-:W-:Y:S01]  /*13d20*/  FMUL.FTZ R75, R6.reuse, R75 ;  /* 0x0000004b064b7220 */ /* 0x040fe20000410000 */
[----:B------:R-:W-:Y:S01]  /*13d30*/  SEL R13, R13, 0xffffff80, !P2 ;  /* 0xffffff800d0d7807 */ /* 0x000fe20005000000 */
[----:B------:R-:W-:Y:S01]  /*13d40*/  FMUL.FTZ R74, R6, R74 ;  /* 0x0000004a064a7220 */ /* 0x000fe20000410000 */
[----:B------:R-:W-:Y:S01]  /*13d50*/  LEA.HI R11, R11, R10, RZ, 0x5 ;  /* 0x0000000a0b0b7211 */ /* 0x000fe200078f28ff */
        /* <DEDUP_REMOVED lines=88> */
[----:B------:R-:W-:Y:S01]  /*142e0*/  STS.64 [R18+0x4800], R122 ;  /* 0x0048007a12007388 */ /* 0x000fe20000000a00 */
[----:B-1----:R-:W-:-:S03]  /*142f0*/  LOP3.LUT R15, R11, 0xffffffe0, RZ, 0xc0, !PT ;  /* 0xffffffe00b0f7812 */ /* 0x002fc600078ec0ff */
[----:B------:R-:W-:Y:S01]  /*14300*/  STS.64 [R19+0x4000], R116 ;  /* 0x0040007413007388 */ /* 0x000fe20000000a00 */
[----:B------:R-:W-:Y:S02]  /*14310*/  SHF.R.S32.HI R11, RZ, 0x5, R11 ;  /* 0x00000005ff0b7819 */ /* 0x000fe4000001140b */
[----:B------:R-:W-:Y:S01]  /*14320*/  IADD3 R15, -R15, R10, RZ ;  /* 0x0000000a0f0f7210 */ /* 0x000fe20007ffe1ff */
[----:B------:R-:W-:Y:S01]  /*14330*/  STS.64 [R19+0x4800], R118 ;  /* 0x0048007613007388 */ /* 0x000fe20000000a00 */
[----:B------:R-:W-:-:S03]  /*14340*/  SHF.L.U32 R10, R9, 0x2, RZ ;  /* 0x00000002090a7819 */ /* 0x000fc600000006ff */
[----:B------:R-:W-:Y:S04]  /*14350*/  STS.64 [R13+0x4000], R112 ;  /* 0x004000700d007388 */ /* 0x000fe80000000a00 */
[----:B------:R1:W-:Y:S04]  /*14360*/  STS.64 [R13+0x4800], R114 ;  /* 0x004800720d007388 */ /* 0x0003e80000000a00 */
[----:B------:R-:W-:Y:S06]  /*14370*/  BAR.SYNC.DEFER_BLOCKING 0x0 ;  /* 0x0000000000007b1d */ /* 0x000fec0000010000 */
[----:B------:R-:W2:Y:S04]  /*14380*/  S2R R6, SR_CTAID.Y ;  /* 0x0000000000067919 */ /* 0x000ea80000002600 */
[----:B------:R-:W3:Y:S04]  /*14390*/  S2R R8, SR_CTAID.Z ;  /* 0x0000000000087919 */ /* 0x000ee80000002700 */
[----:B------:R-:W4:Y:S01]  /*143a0*/  S2R R7, SR_CTAID.X ;  /* 0x0000000000077919 */ /* 0x000f220000002500 */
[----:B-1----:R-:W-:-:S03]  /*143b0*/  IADD3 R13, -R233, RZ, RZ ;  /* 0x000000ffe90d7210 */ /* 0x002fc60007ffe1ff */
[----:B------:R-:W1:Y:S04]  /*143c0*/  LDS.128 R72, [R5.X4] ;  /* 0x0000000005487984 */ /* 0x000e680000004c00 */
[----:B------:R-:W1:Y:S01]  /*143d0*/  LDS.128 R68, [R5.X4+0x800] ;  /* 0x0008000005447984 */ /* 0x000e620000004c00 */
[----:B--2---:R-:W-:Y:S01]  /*143e0*/  IMAD R233, R6, c[0x0][0x210], R233 ;  /* 0x0000840006e97a24 */ /* 0x004fe200078e02e9 */
[----:B------:R-:W-:Y:S02]  /*143f0*/  SHF.R.S32.HI R6, RZ, 0x1f, R11 ;  /* 0x0000001fff067819 */ /* 0x000fe4000001140b */
[----:B------:R-:W2:Y:S01]  /*14400*/  LDS.128 R64, [R5.X4+0x1000] ;  /* 0x0010000005407984 */ /* 0x000ea20000004c00 */
[----:B---3--:R-:W-:Y:S01]  /*14410*/  IMAD R8, R13, c[0x0][0x1c0], R8 ;  /* 0x000070000d087a24 */ /* 0x008fe200078e0208 */
[----:B------:R-:W-:-:S02]  /*14420*/  LEA.HI R6, R6, R11, RZ, 0x2 ;  /* 0x0000000b06067211 */ /* 0x000fc400078f10ff */
[----:B------:R-:W3:Y:S01]  /*14430*/  LDS.128 R60, [R5.X4+0x1800] ;  /* 0x00180000053c7984 */ /* 0x000ee20000004c00 */
[----:B----4-:R-:W-:Y:S01]  /*14440*/  SHF.L.U32 R7, R7, 0x6, RZ ;  /* 0x0000000607077819 */ /* 0x010fe200000006ff */
[----:B------:R-:W-:Y:S02]  /*14450*/  IMAD R8, R233, c[0x0][0x1c0], R8 ;  /* 0x00007000e9087a24 */ /* 0x000fe400078e0208 */
[----:B------:R-:W4:Y:S01]  /*14460*/  LDS.128 R56, [R5.X4+0x2000] ;  /* 0x0020000005387984 */ /* 0x000f220000004c00 */
[----:B------:R-:W-:Y:S01]  /*14470*/  LOP3.LUT R6, R6, 0xfffffffc, RZ, 0xc0, !PT ;  /* 0xfffffffc06067812 */ /* 0x000fe200078ec0ff */
[----:B------:R-:W-:Y:S02]  /*14480*/  IMAD R7, R8, c[0x0][0x214], R7 ;  /* 0x0000850008077a24 */ /* 0x000fe400078e0207 */
[----:B------:R-:W1:Y:S01]  /*14490*/  LDS.128 R52, [R5.X4+0x2800] ;  /* 0x0028000005347984 */ /* 0x000e620000004c00 */
[----:B------:R-:W-:Y:S02]  /*144a0*/  IADD3 R6, R11, -R6, RZ ;  /* 0x800000060b067210 */ /* 0x000fe40007ffe0ff */
[----:B------:R-:W-:Y:S01]  /*144b0*/  SHF.R.S32.HI R11, RZ, 0x1f, R10 ;  /* 0x0000001fff0b7819 */ /* 0x000fe2000001140a */
        /* <DEDUP_REMOVED lines=10> */
[----:B-----5:R-:W-:-:S02]  /*14560*/  LOP3.LUT R5, R0, 0xffffffe0, RZ, 0xc0, !PT ;  /* 0xffffffe000057812 */ /* 0x020fc400078ec0ff */
[----:B------:R-:W-:Y:S02]  /*14570*/  SHF.R.S32.HI R0, RZ, 0x1f, R15 ;  /* 0x0000001fff007819 */ /* 0x000fe4000001140f */
[----:B------:R-:W-:Y:S02]  /*14580*/  IADD3 R5, -R5, R2, RZ ;  /* 0x0000000205057210 */ /* 0x000fe40007ffe1ff */
[----:B------:R-:W-:Y:S02]  /*14590*/  LEA.HI R0, R0, R15, RZ, 0x2 ;  /* 0x0000000f00007211 */ /* 0x000fe400078f10ff */
[----:B------:R-:W-:Y:S02]  /*145a0*/  LOP3.LUT P0, RZ, R5, 0x3, RZ, 0xc0, !PT ;  /* 0x0000000305ff7812 */ /* 0x000fe4000780c0ff */
[----:B------:R-:W-:Y:S02]  /*145b0*/  SHF.R.S32.HI R9, RZ, 0x2, R0 ;  /* 0x00000002ff097819 */ /* 0x000fe40000011400 */
[----:B------:R-:W-:Y:S01]  /*145c0*/  MOV R2, 0xff800000 ;  /* 0xff80000000027802 */ /* 0x000fe20000000f00 */
[----:B------:R-:W-:Y:S01]  /*145d0*/  @P4 FFMA.FTZ R2, R133, c[0x0][0x238], R4 ;  /* 0x00008e0085024a23 */ /* 0x000fe20000010004 */
[----:B------:R-:W-:Y:S01]  /*145e0*/  MOV R5, 0xff800000 ;  /* 0xff80000000057802 */ /* 0x000fe20000000f00 */
[----:B------:R-:W-:Y:S01]  /*145f0*/  @P3 FFMA.FTZ R5, R132, c[0x0][0x238], R3 ;  /* 0x00008e0084053a23 */ /* 0x000fe20000010003 */
[----:B------:R-:W-:-:S05]  /*14600*/  LEA R8, R6, R9, 0x4 ;  /* 0x0000000906087211 */ /* 0x000fca00078e20ff */
[----:B------:R-:W-:Y:S05]  /*14610*/  @P0 BRA `(.L_x_3603) ;  /* 0x000000a000000947 */ /* 0x000fea0003800000 */
[C---:B-1234-:R-:W-:Y:S02]  /*14620*/  IADD3 R6, R8.reuse, 0x8, RZ ;  /* 0x0000000808067810 */ /* 0x05efe40007ffe0ff */
[----:B------:R-:W-:Y:S02]  /*14630*/  SHF.R.S32.HI R4, RZ, 0x1f, R8 ;  /* 0x0000001fff047819 */ /* 0x000fe40000011408 */
[C---:B------:R-:W-:Y:S02]  /*14640*/  IADD3 R0, P0, R7.reuse, R8, RZ ;  /* 0x0000000807007210 */ /* 0x040fe40007f1e0ff */
[-C--:B------:R-:W-:Y:S02]  /*14650*/  ISETP.GE.AND P2, PT, R8, R223.reuse, PT ;  /* 0x000000df0800720c */ /* 0x080fe40003f46270 */
[----:B------:R-:W-:Y:S02]  /*14660*/  ISETP.GE.AND P1, PT, R6, R223, PT ;  /* 0x000000df0600720c */ /* 0x000fe40003f26270 */
[----:B------:R-:W-:-:S02]  /*14670*/  LEA.HI.X.SX32 R3, R7, R4, 0x1, P0 ;  /* 0x0000000407037211 */ /* 0x000fc400000f0eff */
[----:B------:R-:W-:-:S04]  /*14680*/  LEA R8, P0, R0, c[0x0][0x208], 0x2 ;  /* 0x0000820000087a11 */ /* 0x000fc800078010ff */
[----:B------:R-:W-:-:S05]  /*14690*/  LEA.HI.X R9, R0, c[0x0][0x20c], R3, 0x2, P0 ;  /* 0x0000830000097a11 */ /* 0x000fca00000f1403 */
[----:B------:R1:W-:Y:S04]  /*146a0*/  @!P2 STG.E [R8.64], R2 ;  /* 0x000000020800a986 */ /* 0x0003e8000c10190e */
[----:B------:R1:W-:Y:S02]  /*146b0*/  @!P1 STG.E [R8.64+0x20], R5 ;  /* 0x0000200508009986 */ /* 0x0003e4000c10190e */
.L_x_3603:
[----:B-1234-:R-:W-:Y:S05]  /*146c0*/  BSYNC B0 ;  /* 0x0000000000007941 */ /* 0x01efea0003800000 */
.L_x_3602:
        /* <DEDUP_REMOVED lines=15> */
.L_x_3605:
[----:B------:R-:W-:Y:S05]  /*147c0*/  BSYNC B0 ;  /* 0x0000000000007941 */ /* 0x000fea0003800000 */
.L_x_3604:
        /* <DEDUP_REMOVED lines=8> */
.L_x_3607:
[----:B------:R-:W-:Y:S05]  /*14850*/  BSYNC B0 ;  /* 0x0000000000007941 */ /* 0x000fea0003800000 */
.L_x_3606:
        /* <DEDUP_REMOVED lines=8> */
.L_x_3609:
[----:B------:R-:W-:Y:S05]  /*148e0*/  BSYNC B0 ;  /* 0x0000000000007941 */ /* 0x000fea0003800000 */
.L_x_3608:
        /* <DEDUP_REMOVED lines=8> */
.L_x_3611:
[----:B------:R-:W-:Y:S05]  /*14970*/  BSYNC B0 ;  /* 0x0000000000007941 */ /* 0x000fea0003800000 */
.L_x_3610:
        /* <DEDUP_REMOVED lines=8> */
.L_x_3613:
[----:B------:R-:W-:Y:S05]  /*14a00*/  BSYNC B0 ;  /* 0x0000000000007941 */ /* 0x000fea0003800000 */
.L_x_3612:
        /* <DEDUP_REMOVED lines=8> */
.L_x_3615:
[----:B------:R-:W-:Y:S05]  /*14a90*/  BSYNC B0 ;  /* 0x0000000000007941 */ /* 0x000fea0003800000 */
.L_x_3614:
        /* <DEDUP_REMOVED lines=8> */
.L_x_3617:
[----:B------:R-:W-:Y:S05]  /*14b20*/  BSYNC B0 ;  /* 0x0000000000007941 */ /* 0x000fea0003800000 */
.L_x_3616:
        /* <DEDUP_REMOVED lines=9> */
.L_x_3618:
        /* <DEDUP_REMOVED lines=12> */
.L_x_8240:


//--------------------- .text._ZN5flash24flash_fwd_splitkv_kernelI23Flash_fwd_kernel_traitsILi128ELi64ELi128ELi4ELb0ELb0EN7cutlass6half_tE19Flash_kernel_traitsILi128ELi64ELi128ELi4ES3_EELb1ELb0ELb1ELb0ELb0ELb1ELb1ELb0EEEvNS_16Flash_fwd_paramsE --------------------------
	.section	.text._ZN5flash24flash_fwd_splitkv_kernelI23Flash_fwd_kernel_traitsILi128ELi64ELi128ELi4ELb0ELb0EN7cutlass6half_tE19Flash_kernel_traitsILi128ELi64ELi128ELi4ES3_EELb1ELb0ELb1ELb0ELb0ELb1ELb1ELb0EEEvNS_16Flash_fwd_paramsE,"ax",@progbits
	.sectioninfo	@"SHI_REGISTERS=255"
	.align	128
        .global         _ZN5flash24flash_fwd_splitkv_kernelI23Flash_fwd_kernel_traitsILi128ELi64ELi128ELi4ELb0ELb0EN7cutlass6half_tE19Flash_kernel_traitsILi128ELi64ELi128ELi4ES3_EELb1ELb0ELb1ELb0ELb0ELb1ELb1ELb0EEEvNS_16Flash_fwd_paramsE
        .type           _ZN5flash24flash_fwd_splitkv_kernelI23Flash_fwd_kernel_traitsILi128ELi64ELi128ELi4ELb0ELb0EN7cutlass6half_tE19Flash_kernel_traitsILi128ELi64ELi128ELi4ES3_EELb1ELb0ELb1ELb0ELb0ELb1ELb1ELb0EEEvNS_16Flash_fwd_paramsE,@function
        .size           _ZN5flash24flash_fwd_splitkv_kernelI23Flash_fwd_kernel_traitsILi128ELi64ELi128ELi4ELb0ELb0EN7cutlass6half_tE19Flash_kernel_traitsILi128ELi64ELi128ELi4ES3_EELb1ELb0ELb1ELb0ELb0ELb1ELb1ELb0EEEvNS_16Flash_fwd_paramsE,(.L_x_8241 - _ZN5flash24flash_fwd_splitkv_kernelI23Flash_fwd_kernel_traitsILi128ELi64ELi128ELi4ELb0ELb0EN7cutlass6half_tE19Flash_kernel_traitsILi128ELi64ELi128ELi4ES3_EELb1ELb0ELb1ELb0ELb0ELb1ELb1ELb0EEEvNS_16Flash_fwd_paramsE)
        .other          _ZN5flash24flash_fwd_splitkv_kernelI23Flash_fwd_kernel_traitsILi128ELi64ELi128ELi4ELb0ELb0EN7cutlass6half_tE19Flash_kernel_traitsILi128ELi64ELi128ELi4ES3_EELb1ELb0ELb1ELb0ELb0ELb1ELb1ELb0EEEvNS_16Flash_fwd_paramsE,@"STO_CUDA_ENTRY STV_DEFAULT"
_ZN5flash24flash_fwd_splitkv_kernelI23Flash_fwd_kernel_traitsILi128ELi64ELi128ELi4ELb0ELb0EN7cutlass6half_tE19Flash_kernel_traitsILi128ELi64ELi128ELi4ES3_EELb1ELb0ELb1ELb0ELb0ELb1ELb1ELb0EEEvNS_16Flash_fwd_paramsE:
.text._ZN5flash24flash_fwd_splitkv_kernelI23Flash_fwd_kernel_traitsILi128ELi64ELi128ELi4ELb0ELb0EN7cutlass6half_tE19Flash_kernel_traitsILi128ELi64ELi128ELi4ES3_EELb1ELb0ELb1ELb0ELb0ELb1ELb1ELb0EEEvNS_16Flash_fwd_paramsE:
        /* <DEDUP_REMOVED lines=34> */
[----:B------:R1:W2:Y:S04]  /*0220*/  @P2 LDG.E R12, [R2.64] ;  /* 0x0000000e020c2981 */ /* 0x0002a8000c1e1900 */
[----:B------:R1:W2:Y:S05]  /*0230*/  @P2 LDG.E R131, [R2.64+0x4] ;  /* 0x0000040e02832981 */ /* 0x0002aa000c1e1900 */
[----:B------:R3:W5:Y:S02]  /*0240*/  @!P1 LDG.E R11, [R6.64] ;  /* 0x0000000e060b9981 */ /* 0x000764000c1e1900 */
[----:B------:R-:W-:-:S02]  /*0250*/  @P0 IMAD.WIDE R4, R233, R227, c[0x0][0x250] ;  /* 0x00009400e9040625 */ /* 0x000fc400078e02e3 */
[----:B------:R-:W4:Y:S04]  /*0260*/  S2R R24, SR_CTAID.X ;  /* 0x0000000000187919 */ /* 0x000f280000002500 */
[----:B------:R-:W2:Y:S01]  /*0270*/  S2R R0, SR_CTAID.Y ;  /* 0x0000000000007919 */ /* 0x000ea20000002600 */
[----:B-1----:R-:W-:-:S06]  /*0280*/  MOV R3, RZ ;  /* 0x000000ff00037202 */ /* 0x002fcc0000000f00 */
[----:B------:R3:W5:Y:S01]  /*0290*/  @P0 LDG.E R3, [R4.64] ;  /* 0x0000000e04030981 */ /* 0x000762000c1e1900 */
[----:B------:R-:W-:-:S04]  /*02a0*/  ISETP.NE.U32.AND P0, PT, RZ, c[0x0][0x248], PT ;  /* 0x00009200ff007a0c */ /* 0x000fc80003f05070 */
[----:B------:R-:W-:Y:S01]  /*02b0*/  ISETP.NE.AND.EX P0, PT, RZ, c[0x0][0x24c], PT, P0 ;  /* 0x00009300ff007a0c */ /* 0x000fe20003f05300 */
[----:B------:R-:W-:-:S04]  /*02c0*/  IMAD.MOV R20, RZ, RZ, -R233 ;  /* 0x000000ffff147224 */ /* 0x000fc800078e0ae9 */
        /* <DEDUP_REMOVED lines=8> */
.L_x_3619:
[----:B---34-:R-:W-:Y:S02]  /*0350*/  MOV R4, c[0x0][0x218] ;  /* 0x0000860000047a02 */ /* 0x018fe40000000f00 */
.L_x_3620:
        /* <DEDUP_REMOVED lines=66> */
[--C-:B------:R-:W-:Y:S01]  /*0780*/  IMAD R2, R0, c[0x0][0x214], R130.reuse ;  /* 0x0000850000027a24 */ /* 0x100fe200078e0282 */
        /* <DEDUP_REMOVED lines=17> */
.L_x_3623:
[----:B------:R-:W-:Y:S05]  /*08a0*/  BSYNC B0 ;  /* 0x0000000000007941 */ /* 0x000fea0003800000 */
.L_x_3622:
        /* <DEDUP_REMOVED lines=8> */
.L_x_3625:
[----:B------:R-:W-:Y:S05]  /*0930*/  BSYNC B0 ;  /* 0x0000000000007941 */ /* 0x000fea0003800000 */
.L_x_3624:
        /* <DEDUP_REMOVED lines=8> */
.L_x_3627:
[----:B------:R-:W-:Y:S05]  /*09c0*/  BSYNC B0 ;  /* 0x0000000000007941 */ /* 0x000fea0003800000 */
.L_x_3626:
        /* <DEDUP_REMOVED lines=8> */
.L_x_3629:
[----:B------:R-:W-:Y:S05]  /*0a50*/  BSYNC B0 ;  /* 0x0000000000007941 */ /* 0x000fea0003800000 */
.L_x_3628:
        /* <DEDUP_REMOVED lines=8> */
.L_x_3631:
[----:B------:R-:W-:Y:S05]  /*0ae0*/  BSYNC B0 ;  /* 0x0000000000007941 */ /* 0x000fea0003800000 */
.L_x_3630:
        /* <DEDUP_REMOVED lines=8> */
.L_x_3633:
[----:B------:R-:W-:Y:S05]  /*0b70*/  BSYNC B0 ;  /* 0x0000000000007941 */ /* 0x000fea0003800000 */
.L_x_3632:
        /* <DEDUP_REMOVED lines=8> */
.L_x_3635:
[----:B------:R-:W-:Y:S05]  /*0c00*/  BSYNC B0 ;  /* 0x0000000000007941 */ /* 0x000fea0003800000 */
.L_x_3634:
        /* <DEDUP_REMOVED lines=8> */
.L_x_3637:
[----:B------:R-:W-:Y:S05]  /*0c90*/  BSYNC B0 ;  /* 0x0000000000007941 */ /* 0x000fea0003800000 */
.L_x_3636:
[----:B------:R-:W-:Y:S02]  /*0ca0*/  ISETP.NE.AND P6, PT, R229, RZ, PT ;  /* 0x000000ffe500720c */ /* 0x000fe40003fc5270 */
[----:B------:R-:W-:Y:S02]  /*0cb0*/  SHF.R.S32.HI R4, RZ, 0x1f, R2 ;  /* 0x0000001fff047819 */ /* 0x000fe40000011402 */
[----:B------:R-:W-:Y:S02]  /*0cc0*/  ISETP.GE.OR P0, PT, R0, R130, P6 ;  /* 0x000000820000720c */ /* 0x000fe40003706670 */
[----:B------:R-:W-:-:S02]  /*0cd0*/  IADD3 R2, P1, R2, R0, RZ ;  /* 0x0000000002027210 */ /* 0x000fc40007f3e0ff */
[----:B------:R-:W-:Y:S02]  /*0ce0*/  ISETP.GE.OR P5, PT, R11, R130, P6 ;  /* 0x000000820b00720c */ /* 0x000fe400037a6670 */
        /* <DEDUP_REMOVED lines=27> */
.L_x_3621:
        /* <DEDUP_REMOVED lines=18> */
[C---:B------:R-:W-:Y:S02]  /*0fc0*/  @P2 ISETP.NE.U32.AND P1, PT, R235.reuse, RZ, PT ;  /* 0x000000ffeb00220c */ /* 0x040fe40003f25070 */
[-C--:B------:R-:W-:Y:S02]  /*0fd0*/  LOP3.LUT R235, R235, R234.reuse, RZ, 0x3c, !PT ;  /* 0x000000eaebeb7212 */ /* 0x080fe400078e3cff */
[----:B------:R-:W-:Y:S02]  /*0fe0*/  @P2 ISETP.NE.AND.EX P0, PT, R234, RZ, PT, P1 ;  /* 0x000000ffea00220c */ /* 0x000fe40003f05310 */
[----:B------:R-:W-:-:S04]  /*0ff0*/  LOP3.LUT R234, R235, R234, RZ, 0x3c, !PT ;  /* 0x000000eaebea7212 */ /* 0x000fc800078e3cff */
[----:B------:R-:W-:-:S07]  /*1000*/  LOP3.LUT R235, R235, R234, RZ, 0x3c, !PT ;  /* 0x000000eaebeb7212 */ /* 0x000fce00078e3cff */
[----:B------:R-:W-:Y:S05]  /*1010*/  @!P0 BRA `(.L_x_3638) ;  /* 0x000004a000008947 */ /* 0x000fea0003800000 */
[----:B------:R-:W1:Y:S01]  /*1020*/  I2F.RP R8, R39 ;  /* 0x0000002700087306 */ /* 0x000e620000209400 */
[----:B------:R-:W-:-:S04]  /*1030*/  LEA R7, R37, 0xffffff80, 0x7 ;  /* 0xffffff8025077811 */ /* 0x000fc800078e38ff */
[----:B------:R-:W-:-:S03]  /*1040*/  IABS R2, R7 ;  /* 0x0000000700027213 */ /* 0x000fc60000000000 */
        /* <DEDUP_REMOVED lines=8> */
[----:B-----5:R-:W-:-:S05]  /*10d0*/  IADD3 R0, -R4, RZ, RZ ;  /* 0x000000ff04007210 */ /* 0x020fca0007ffe1ff */
        /* <DEDUP_REMOVED lines=13> */
[----:B------:R-:W-:-:S05]  /*11b0*/  IADD3 R4, -R4, RZ, RZ ;  /* 0x000000ff04047210 */ /* 0x000fca0007ffe1ff */
[----:B------:R-:W-:Y:S01]  /*11c0*/  IMAD R7, R4, c[0x0][0x2d0], R7 ;  /* 0x0000b40004077a24 */ /* 0x000fe200078e0207 */
[----:B-1----:R-:W-:-:S04]  /*11d0*/  IABS R3, c[0x0][0x1c8] ;  /* 0x0000720000037a13 */ /* 0x002fc80000000000 */
        /* <DEDUP_REMOVED lines=13> */
[----:B------:R-:W-:-:S04]  /*12b0*/  SHF.R.S32.HI R6, RZ, 0x1f, R7 ;  /* 0x0000001fff067819 */ /* 0x000fc80000011407 */
        /* <DEDUP_REMOVED lines=20> */
[----:B------:R-:W-:Y:S01]  /*1400*/  IMAD.MOV.U32 R4, RZ, RZ, R8 ;  /* 0x000000ffff047224 */ /* 0x000fe200078e0008 */
[----:B------:R-:W-:Y:S01]  /*1410*/  SHF.R.S32.HI R8, RZ, 0x1f, R2 ;  /* 0x0000001fff087819 */ /* 0x000fe20000011402 */
[----:B------:R-:W-:Y:S01]  /*1420*/  IMAD.MOV.U32 R18, RZ, RZ, R14 ;  /* 0x000000ffff127224 */ /* 0x000fe200078e000e */
[----:B------:R-:W-:Y:S01]  /*1430*/  IADD3 R11, R15, R11, RZ ;  /* 0x0000000b0f0b7210 */ /* 0x000fe20007ffe0ff */
[----:B------:R-:W-:-:S05]  /*1440*/  IMAD.WIDE.U32 R4, R7, c[0x0][0x198], R4 ;  /* 0x0000660007047a25 */ /* 0x000fca00078e0004 */
[----:B------:R-:W-:Y:S01]  /*1450*/  IADD3 R5, R5, R3, RZ ;  /* 0x0000000305057210 */ /* 0x000fe20007ffe0ff */
[----:B------:R-:W-:-:S04]  /*1460*/  IMAD R3, R8, c[0x0][0x1b0], RZ ;  /* 0x00006c0008037a24 */ /* 0x000fc800078e02ff */
[----:B------:R-:W-:-:S04]  /*1470*/  IMAD.WIDE.U32 R4, R2, c[0x0][0x1b0], R4 ;  /* 0x00006c0002047a25 */ /* 0x000fc800078e0004 */
[----:B------:R-:W-:Y:S01]  /*1480*/  IMAD R3, R2, c[0x0][0x1b4], R3 ;  /* 0x00006d0002037a24 */ /* 0x000fe200078e0203 */
[----:B------:R-:W-:-:S03]  /*1490*/  MOV R22, R4 ;  /* 0x0000000400167202 */ /* 0x000fc60000000f00 */
[----:B------:R-:W-:Y:S01]  /*14a0*/  IMAD.IADD R9, R5, 0x1, R3 ;  /* 0x0000000105097824 */ /* 0x000fe200078e0203 */
[----:B------:R-:W-:Y:S05]  /*14b0*/  BRA `(.L_x_3639) ;  /* 0x0000046000007947 */ /* 0x000fea0003800000 */
.L_x_3638:
        /* <DEDUP_REMOVED lines=17> */
.L_x_3640:
[----:B------:R-:W-:Y:S01]  /*15d0*/  IABS R6, c[0x0][0x1c8] ;  /* 0x0000720000067a13 */ /* 0x000fe20000000000 */
[----:B------:R-:W-:Y:S01]  /*15e0*/  @P4 IMAD.IADD R11, R3, 0x1, R11 ;  /* 0x00000001030b4824 */ /* 0x000fe200078e020b */
[----:B------:R-:W-:Y:S02]  /*15f0*/  MOV R9, R5 ;  /* 0x0000000500097202 */ /* 0x000fe40000000f00 */
[----:B------:R-:W1:Y:S01]  /*1600*/  I2F.RP R14, R6 ;  /* 0x00000006000e7306 */ /* 0x000e620000209400 */
[----:B------:R-:W-:-:S04]  /*1610*/  @P4 IMAD.WIDE.U32 R18, R11, c[0x0][0x1a0], RZ ;  /* 0x000068000b124a25 */ /* 0x000fc800078e00ff */
[----:B------:R-:W-:-:S03]  /*1620*/  @P4 IMAD R11, R11, c[0x0][0x1a4], R19 ;  /* 0x000069000b0b4a24 */ /* 0x000fc600078e0213 */
        /* <DEDUP_REMOVED lines=11> */
[----:B------:R-:W-:Y:S01]  /*16e0*/  IMAD R4, R6, R4, R7 ;  /* 0x0000000406047224 */ /* 0x000fe200078e0207 */
[----:B------:R-:W-:-:S04]  /*16f0*/  LEA R7, R37, 0xffffff80, 0x7 ;  /* 0xffffff8025077811 */ /* 0x000fc800078e38ff */
[----:B------:R-:W-:Y:S01]  /*1700*/  ISETP.GT.U32.AND P1, PT, R6, R4, PT ;  /* 0x000000040600720c */ /* 0x000fe20003f24070 */
[----:B------:R-:W-:-:S12]  /*1710*/  IMAD.WIDE.U32 R14, R7, c[0x0][0x198], R8 ;  /* 0x00006600070e7a25 */ /* 0x000fd800078e0008 */
        /* <DEDUP_REMOVED lines=11> */
[----:B------:R-:W-:Y:S02]  /*17d0*/  @!P1 LOP3.LUT R2, RZ, c[0x0][0x1c8], RZ, 0x33, !PT ;  /* 0x00007200ff029a12 */ /* 0x000fe400078e33ff */
[----:B------:R-:W-:Y:S01]  /*17e0*/  IADD3 R5, R15, R4, RZ ;  /* 0x000000040f057210 */ /* 0x000fe20007ffe0ff */
[----:B------:R-:W-:Y:S01]  /*17f0*/  IMAD.MOV.U32 R4, RZ, RZ, R14 ;  /* 0x000000ffff047224 */ /* 0x000fe200078e000e */
[----:B------:R-:W-:-:S03]  /*1800*/  SHF.R.S32.HI R8, RZ, 0x1f, R2 ;  /* 0x0000001fff087819 */ /* 0x000fc60000011402 */
        /* <DEDUP_REMOVED lines=17> */
.L_x_3639:
[----:B------:R-:W-:Y:S01]  /*1920*/  ISETP.NE.AND P1, PT, R12, -0x1, PT ;  /* 0xffffffff0c00780c */ /* 0x000fe20003f25270 */
[----:B------:R-:W-:Y:S01]  /*1930*/  IMAD R8, R8, c[0x0][0x1b8], RZ ;  /* 0x00006e0008087a24 */ /* 0x000fe200078e02ff */
[----:B-----5:R-:W-:Y:S01]  /*1940*/  SHF.R.S32.HI R0, RZ, 0x1f, R229 ;  /* 0x0000001fff007819 */ /* 0x020fe200000114e5 */
[----:B------:R-:W-:Y:S01]  /*1950*/  BSSY B0, `(.L_x_3641) ;  /* 0x0000060000007945 */ /* 0x000fe20003800000 */
[----:B------:R-:W-:Y:S01]  /*1960*/  IADD3 R223, -R130, R131, RZ ;  /* 0x0000008382df7210 */ /* 0x000fe20007ffe1ff */
[----:B------:R-:W-:Y:S01]  /*1970*/  IMAD R8, R2, c[0x0][0x1bc], R8 ;  /* 0x00006f0002087a24 */ /* 0x000fe200078e0208 */
[----:B------:R-:W-:Y:S02]  /*1980*/  LEA.HI R16, R0, R229, RZ, 0x3 ;  /* 0x000000e500107211 */ /* 0x000fe400078f18ff */
[----:B------:R-:W-:-:S05]  /*1990*/  SHF.R.S32.HI R21, RZ, 0x1f, R20 ;  /* 0x0000001fff157819 */ /* 0x000fca0000011414 */
[----:B------:R-:W-:Y:S01]  /*19a0*/  @P1 IMAD.WIDE.U32 R4, R12, c[0x0][0x190], RZ ;  /* 0x000064000c041a25 */ /* 0x000fe200078e00ff */
[----:B------:R-:W-:-:S03]  /*19b0*/  @!P1 SHF.R.S32.HI R3, RZ, 0x1f, R233 ;  /* 0x0000001fff039819 */ /* 0x000fc600000114e9 */
[----:B------:R-:W-:Y:S01]  /*19c0*/  @P1 IMAD.MOV.U32 R10, RZ, RZ, R4 ;  /* 0x000000ffff0a1224 */ /* 0x000fe200078e0004 */
[----:B------:R-:W-:Y:S01]  /*19d0*/  LOP3.LUT R4, R16, 0xfffffff8, RZ, 0xc0, !PT ;  /* 0xfffffff810047812 */ /* 0x000fe200078ec0ff */
[----:B------:R-:W-:Y:S01]  /*19e0*/  @!P1 IMAD R3, R3, c[0x0][0x178], RZ ;  /* 0x00005e0003039a24 */ /* 0x000fe200078e02ff */
[----:B------:R-:W-:Y:S01]  /*19f0*/  SHF.R.S32.HI R16, RZ, 0x3, R16 ;  /* 0x00000003ff107819 */ /* 0x000fe20000011410 */
[----:B------:R-:W-:-:S03]  /*1a00*/  @!P1 IMAD.WIDE.U32 R14, R233, c[0x0][0x178], RZ ;  /* 0x00005e00e90e9a25 */ /* 0x000fc600078e00ff */
[----:B------:R-:W-:Y:S01]  /*1a10*/  SHF.R.S32.HI R17, RZ, 0x1f, R16 ;  /* 0x0000001fff117819 */ /* 0x000fe20000011410 */
[----:B------:R-:W-:Y:S01]  /*1a20*/  @P1 IMAD R12, R12, c[0x0][0x194], R5 ;  /* 0x000065000c0c1a24 */ /* 0x000fe200078e0205 */
[----:B------:R-:W-:Y:S01]  /*1a30*/  LEA.HI R5, R0, R229, RZ, 0x4 ;  /* 0x000000e500057211 */ /* 0x000fe200078f20ff */
[----:B------:R-:W-:Y:S02]  /*1a40*/  @!P1 IMAD R3, R233, c[0x0][0x17c], R3 ;  /* 0x00005f00e9039a24 */ /* 0x000fe400078e0203 */
[----:B------:R-:W-:Y:S01]  /*1a50*/  @!P1 IMAD.MOV.U32 R10, RZ, RZ, R14 ;  /* 0x000000ffff0a9224 */ /* 0x000fe200078e000e */
[----:B------:R-:W-:Y:S01]  /*1a60*/  SHF.L.U32 R14, R16, 0x6, RZ ;  /* 0x00000006100e7819 */ /* 0x000fe200000006ff */
[----:B------:R-:W-:Y:S02]  /*1a70*/  IMAD.IADD R4, R229, 0x1, -R4 ;  /* 0x00000001e5047824 */ /* 0x000fe400078e0a04 */
[----:B------:R-:W-:Y:S01]  /*1a80*/  @!P1 IMAD.IADD R12, R15, 0x1, R3 ;  /* 0x000000010f0c9824 */ /* 0x000fe200078e0203 */
[----:B------:R-:W-:Y:S01]  /*1a90*/  LOP3.LUT R3, R5, 0xfffffff0, RZ, 0xc0, !PT ;  /* 0xfffffff005037812 */ /* 0x000fe200078ec0ff */
[----:B------:R-:W-:Y:S01]  /*1aa0*/  IMAD.SHL.U32 R232, R4, 0x8, RZ ;  /* 0x0000000804e87824 */ /* 0x000fe200078e00ff */
[----:B------:R-:W-:Y:S01]  /*1ab0*/  LOP3.LUT R14, R14, 0x1c0, RZ, 0xc0, !PT ;  /* 0x000001c00e0e7812 */ /* 0x000fe200078ec0ff */
[----:B------:R-:W-:Y:S01]  /*1ac0*/  IMAD.WIDE R24, R24, 0x40, R16 ;  /* 0x0000004018187825 */ /* 0x000fe200078e0210 */
[----:B------:R-:W-:-:S02]  /*1ad0*/  SHF.R.S32.HI R5, RZ, 0x4, R5 ;  /* 0x00000004ff057819 */ /* 0x000fc40000011405 */
[----:B------:R-:W-:Y:S01]  /*1ae0*/  LOP3.LUT R15, R14, 0x38, R232, 0xf8, !PT ;  /* 0x000000380e0f7812 */ /* 0x000fe200078ef8e8 */
[----:B------:R-:W-:Y:S01]  /*1af0*/  IMAD.IADD R3, R229, 0x1, -R3 ;  /* 0x00000001e5037824 */ /* 0x000fe200078e0a03 */
[----:B------:R-:W-:Y:S02]  /*1b00*/  SHF.R.U32.HI R14, RZ, 0x3, R14 ;  /* 0x00000003ff0e7819 */ /* 0x000fe4000001160e */
[C---:B------:R-:W-:Y:S02]  /*1b10*/  IADD3 R22, P3, R232.reuse, R22, RZ ;  /* 0x00000016e8167210 */ /* 0x040fe40007f7e0ff */
[----:B------:R-:W-:Y:S02]  /*1b20*/  SHF.R.S32.HI R13, RZ, 0x1f, R232 ;  /* 0x0000001fff0d7819 */ /* 0x000fe400000114e8 */
[C---:B------:R-:W-:Y:S02]  /*1b30*/  IADD3 R18, P2, R232.reuse, R18, RZ ;  /* 0x00000012e8127210 */ /* 0x040fe40007f5e0ff */
[----:B------:R-:W-:Y:S01]  /*1b40*/  LOP3.LUT R14, R15, R14, RZ, 0x3c, !PT ;  /* 0x0000000e0f0e7212 */ /* 0x000fe200078e3cff */
[C---:B------:R-:W-:Y:S01]  /*1b50*/  IMAD.X R23, R13.reuse, 0x1, R9, P3 ;  /* 0x000000010d177824 */ /* 0x040fe200018e0609 */
[----:B------:R-:W-:Y:S01]  /*1b60*/  SHF.R.S32.HI R15, RZ, 0x1f, R3 ;  /* 0x0000001fff0f7819 */ /* 0x000fe20000011403 */
[----:B------:R-:W-:Y:S01]  /*1b70*/  IMAD.X R19, R13, 0x1, R11, P2 ;  /* 0x000000010d137824 */ /* 0x000fe200010e060b */
[----:B------:R-:W-:Y:S01]  /*1b80*/  IADD3 R10, P1, R232, R10, RZ ;  /* 0x0000000ae80a7210 */ /* 0x000fe20007f3e0ff */
[----:B------:R-:W-:Y:S01]  /*1b90*/  IMAD.WIDE.U32 R22, R16, c[0x0][0x198], R22 ;  /* 0x0000660010167a25 */ /* 0x000fe200078e0016 */
[----:B------:R-:W-:-:S02]  /*1ba0*/  LEA.HI R9, R0, R229, RZ, 0x6 ;  /* 0x000000e500097211 */ /* 0x000fc400078f30ff */
[----:B------:R-:W-:Y:S01]  /*1bb0*/  LEA.HI R15, R15, R3, RZ, 0x3 ;  /* 0x000000030f0f7211 */ /* 0x000fe200078f18ff */
[----:B------:R-:W-:Y:S01]  /*1bc0*/  IMAD.WIDE.U32 R18, R2, c[0x0][0x1b8], R18 ;  /* 0x00006e0002127a25 */ /* 0x000fe200078e0012 */
[----:B------:R-:W-:Y:S02]  /*1bd0*/  IADD3.X R11, R13, R12, RZ, P1, !PT ;  /* 0x0000000c0d0b7210 */ /* 0x000fe40000ffe4ff */
[C---:B------:R-:W-:Y:S01]  /*1be0*/  IADD3 R7, P1, R16.reuse, R7, RZ ;  /* 0x0000000710077210 */ /* 0x040fe20007f3e0ff */
[----:B------:R-:W-:Y:S01]  /*1bf0*/  IMAD.SHL.U32 R9, R9, 0x8, RZ ;  /* 0x0000000809097824 */ /* 0x000fe200078e00ff */
[----:B------:R-:W-:Y:S01]  /*1c00*/  LOP3.LUT R2, R15, 0xfffffff8, RZ, 0xc0, !PT ;  /* 0xfffffff80f027812 */ /* 0x000fe200078ec0ff */
[----:B------:R-:W-:Y:S01]  /*1c10*/  IMAD.MOV.U32 R135, RZ, RZ, R22 ;  /* 0x000000ffff877224 */ /* 0x000fe200078e0016 */
[----:B------:R-:W-:Y:S01]  /*1c20*/  ISETP.GE.AND P3, PT, R16, R223, PT ;  /* 0x000000df1000720c */ /* 0x000fe20003f66270 */
[----:B------:R-:W-:Y:S01]  /*1c30*/  IMAD.X R6, R17, 0x1, R6, P1 ;  /* 0x0000000111067824 */ /* 0x000fe200008e0606 */
[----:B------:R-:W-:Y:S01]  /*1c40*/  LOP3.LUT R231, R14, 0xfffffe00, R9, 0xf8, !PT ;  /* 0xfffffe000ee77812 */ /* 0x000fe200078ef809 */
[----:B------:R-:W-:Y:S01]  /*1c50*/  IMAD.IADD R14, R3, 0x1, -R2 ;  /* 0x00000001030e7824 */ /* 0x000fe200078e0a02 */
[----:B------:R-:W-:Y:S01]  /*1c60*/  IADD3 R9, R19, R8, RZ ;  /* 0x0000000813097210 */ /* 0x000fe20007ffe0ff */
[----:B------:R-:W-:Y:S01]  /*1c70*/  IMAD R12, R17, c[0x0][0x198], RZ ;  /* 0x00006600110c7a24 */ /* 0x000fe200078e02ff */
[----:B------:R-:W-:Y:S01]  /*1c80*/  MOV R8, R18 ;  /* 0x0000001200087202 */ /* 0x000fe20000000f00 */
[----:B------:R-:W-:Y:S01]  /*1c90*/  IMAD R22, R21, c[0x0][0x1a8], RZ ;  /* 0x00006a0015167a24 */ /* 0x000fe200078e02ff */
[----:B------:R-:W-:Y:S01]  /*1ca0*/  LEA.HI R0, R0, R229, RZ, 0x5 ;  /* 0x000000e500007211 */ /* 0x000fe200078f28ff */
[----:B------:R-:W-:Y:S01]  /*1cb0*/  IMAD R6, R6, c[0x0][0x1a0], RZ ;  /* 0x0000680006067a24 */ /* 0x000fe200078e02ff */
[----:B------:R-:W-:Y:S01]  /*1cc0*/  R2P PR, R14, 0x6 ;  /* 0x000000060e007804 */ /* 0x000fe20000000000 */
[----:B------:R-:W-:Y:S01]  /*1cd0*/  IMAD R12, R16, c[0x0][0x19c], R12 ;  /* 0x00006700100c7a24 */ /* 0x000fe200078e020c */
[----:B------:R-:W-:Y:S01]  /*1ce0*/  LOP3.LUT R19, R0, 0xffffffe0, RZ, 0xc0, !PT ;  /* 0xffffffe000137812 */ /* 0x000fe200078ec0ff */
[----:B------:R-:W-:Y:S01]  /*1cf0*/  IMAD.MOV.U32 R3, RZ, RZ, 0x10 ;  /* 0x00000010ff037424 */ /* 0x000fe200078e00ff */
[----:B------:R-:W-:Y:S01]  /*1d00*/  SHF.R.S32.HI R129, RZ, 0x5, R0 ;  /* 0x00000005ff817819 */ /* 0x000fe20000011400 */
[----:B------:R-:W-:Y:S01]  /*1d10*/  IMAD.MOV.U32 R2, RZ, RZ, 0x20 ;  /* 0x00000020ff027424 */ /* 0x000fe200078e00ff */
[----:B------:R-:W-:Y:S01]  /*1d20*/  IADD3 R40, R232, 0x40, RZ ;  /* 0x00000040e8287810 */ /* 0x000fe20007ffe0ff */
[C---:B------:R-:W-:Y:S01]  /*1d30*/  IMAD R22, R20.reuse, c[0x0][0x1ac], R22 ;  /* 0x00006b0014167a24 */ /* 0x040fe200078e0216 */
[----:B------:R-:W-:Y:S01]  /*1d40*/  SEL R3, R3, 0xfffffff0, !P1 ;  /* 0xfffffff003037807 */ /* 0x000fe20004800000 */
[----:B------:R-:W-:Y:S01]  /*1d50*/  IMAD.WIDE.U32 R10, R20, c[0x0][0x1a8], R10 ;  /* 0x00006a00140a7a25 */ /* 0x000fe200078e000a */
[----:B------:R-:W-:-:S03]  /*1d60*/  SEL R2, R2, 0xffffffe0, !P2 ;  /* 0xffffffe002027807 */ /* 0x000fc60005000000 */
[C---:B------:R-:W-:Y:S02]  /*1d70*/  IMAD R36, R7.reuse, c[0x0][0x1a4], R6 ;  /* 0x0000690007247a24 */ /* 0x040fe400078e0206 */
[----:B------:R-:W-:-:S04]  /*1d80*/  IMAD.WIDE.U32 R42, R7, c[0x0][0x1a0], R8 ;  /* 0x00006800072a7a25 */ /* 0x000fc800078e0008 */
[----:B------:R-:W-:Y:S01]  /*1d90*/  IMAD.IADD R134, R23, 0x1, R12 ;  /* 0x0000000117867824 */ /* 0x000fe200078e020c */
[----:B------:R-:W-:Y:S01]  /*1da0*/  IADD3 R23, R11, R22, RZ ;  /* 0x000000160b177210 */ /* 0x000fe20007ffe0ff */
        /* <DEDUP_REMOVED lines=26> */
.L_x_3642:
[----:B------:R-:W-:Y:S05]  /*1f50*/  BSYNC B0 ;  /* 0x0000000000007941 */ /* 0x000fea0003800000 */
.L_x_3641:
        /* <DEDUP_REMOVED lines=29> */
.L_x_3644:
[----:B------:R-:W-:Y:S05]  /*2130*/  BSYNC B0 ;  /* 0x0000000000007941 */ /* 0x000fea0003800000 */
.L_x_3643:
        /* <DEDUP_REMOVED lines=29> */
.L_x_3646:
[----:B------:R-:W-:Y:S05]  /*2310*/  BSYNC B0 ;  /* 0x0000000000007941 */ /* 0x000fea0003800000 */
.L_x_3645:
        /* <DEDUP_REMOVED lines=28> */
.L_x_3648:
[----:B------:R-:W-:Y:S05]  /*24e0*/  BSYNC B0 ;  /* 0x0000000000007941 */ /* 0x000fea0003800000 */
.L_x_3647:
        /* <DEDUP_REMOVED lines=23> */
.L_x_3650:
[----:B------:R-:W-:Y:S05]  /*2660*/  BSYNC B0 ;  /* 0x0000000000007941 */ /* 0x000fea0003800000 */
.L_x_3649:
        /* <DEDUP_REMOVED lines=25> */
.L_x_3652:
[----:B------:R-:W-:Y:S05]  /*2800*/  BSYNC B0 ;  /* 0x0000000000007941 */ /* 0x000fea0003800000 */
.L_x_3651:
        /* <DEDUP_REMOVED lines=23> */
.L_x_3654:
[----:B------:R-:W-:Y:S05]  /*2980*/  BSYNC B0 ;  /* 0x0000000000007941 */ /* 0x000fea0003800000 */
.L_x_3653:
[----:B------:R-:W-:Y:S01]  /*2990*/  ISETP.GE.AND P1, PT, R13, R6, PT ;  /* 0x000000060d00720c */ /* 0x000fe20003f26270 */
[----:B------:R-:W-:-:S12]  /*29a0*/  BSSY B0, `(.L_x_3655) ;  /* 0x0000019000007945 */ /* 0x000fd80003800000 */
[----:B------:R-:W-:Y:S05]  /*29b0*/  @P1 BRA `(.L_x_3656) ;  /* 0x0000017000001947 */ /* 0x000fea0003800000 */
[----:B------:R-:W-:Y:S01]  /*29c0*/  ISETP.GE.AND P2, PT, R232, c[0x0][0x220], PT ;  /* 0x00008800e8007a0c */ /* 0x000fe20003f46270 */
[----:B---3--:R-:W-:Y:S01]  /*29d0*/  IMAD.MOV.U32 R10, RZ, RZ, R135 ;  /* 0x000000ffff0a7224 */ /* 0x008fe200078e0087 */
[----:B------:R-:W-:Y:S01]  /*29e0*/  ULDC UR4, c[0x0][0x19c] ;  /* 0x0000670000047ab9 */ /* 0x000fe20000000800 */
[----:B------:R-:W-:Y:S01]  /*29f0*/  IMAD.MOV.U32 R11, RZ, RZ, R134 ;  /* 0x000000ffff0b7224 */ /* 0x000fe200078e0086 */
[----:B------:R-:W-:Y:S01]  /*2a00*/  UIMAD UR4, UR4, 0x30, URZ ;  /* 0x00000030040478a4 */ /* 0x000fe2000f8e023f */
[----:B------:R-:W-:Y:S02]  /*2a10*/  ISETP.GE.AND P1, PT, R40, c[0x0][0x220], PT ;  /* 0x0000880028007a0c */ /* 0x000fe40003f26270 */
[----:B--2---:R-:W-:-:S05]  /*2a20*/  IMAD.WIDE.U32 R22, R124, 0x30, R10 ;  /* 0x000000307c167825 */ /* 0x004fca00078e000a */
        /* <DEDUP_REMOVED lines=16> */
.L_x_3656:
[----:B------:R-:W-:Y:S05]  /*2b30*/  BSYNC B0 ;  /* 0x0000000000007941 */ /* 0x000fea0003800000 */
.L_x_3655:
        /* <DEDUP_REMOVED lines=24> */
.L_x_3658:
[----:B------:R-:W-:Y:S05]  /*2cc0*/  BSYNC B0 ;  /* 0x0000000000007941 */ /* 0x000fea0003800000 */
.L_x_3657:
[----:B--23--:R-:W-:Y:S01]  /*2cd0*/  IADD3 R11, R16, 0x50, RZ ;  /* 0x00000050100b7810 */ /* 0x00cfe20007ffe0ff */
        /* <DEDUP_REMOVED lines=26> */
.L_x_3660:
[----:B------:R-:W-:Y:S05]  /*2e80*/  BSYNC B0 ;  /* 0x0000000000007941 */ /* 0x000fea0003800000 */
.L_x_3659:
[----:B------:R-:W-:Y:S01]  /*2e90*/  IADD3 R10, R16, 0x60, RZ ;  /* 0x00000060100a7810 */ /* 0x000fe20007ffe0ff */
[----:B------:R-:W-:Y:S03]  /*2ea0*/  BSSY B0, `(.L_x_3661) ;  /* 0x000001a000007945 */ /* 0x000fe60003800000 */
[----:B------:R-:W-:-:S13]  /*2eb0*/  ISETP.GE.AND P1, PT, R10, R6, PT ;  /* 0x000000060a00720c */ /* 0x000fda0003f26270 */
[----:B------:R-:W-:Y:S05]  /*2ec0*/  @P1 BRA `(.L_x_3662) ;  /* 0x0000017000001947 */ /* 0x000fea0003800000 */
[----:B------:R-:W-:Y:S01]  /*2ed0*/  ISETP.GE.AND P2, PT, R232, c[0x0][0x220], PT ;  /* 0x00008800e8007a0c */ /* 0x000fe20003f46270 */
[----:B--2---:R-:W-:Y:S01]  /*2ee0*/  IMAD.MOV.U32 R22, RZ, RZ, R135 ;  /* 0x000000ffff167224 */ /* 0x004fe200078e0087 */
        /* <DEDUP_REMOVED lines=21> */
.L_x_3662:
[----:B------:R-:W-:Y:S05]  /*3040*/  BSYNC B0 ;  /* 0x0000000000007941 */ /* 0x000fea0003800000 */
.L_x_3661:
[----:B------:R-:W-:Y:S01]  /*3050*/  IADD3 R9, R16, 0x70, RZ ;  /* 0x0000007010097810 */ /* 0x000fe20007ffe0ff */
[----:B------:R-:W-:Y:S03]  /*3060*/  BSSY B0, `(.L_x_3663) ;  /* 0x0000019000007945 */ /* 0x000fe60003800000 */
[----:B------:R-:W-:-:S13]  /*3070*/  ISETP.GE.AND P1, PT, R9, R6, PT ;  /* 0x000000060900720c */ /* 0x000fda0003f26270 */
[----:B------:R-:W-:Y:S05]  /*3080*/  @P1 BRA `(.L_x_3664) ;  /* 0x0000016000001947 */ /* 0x000fea0003800000 */
[----:B------:R-:W-:Y:S01]  /*3090*/  ISETP.GE.AND P3, PT, R232, c[0x0][0x220], PT ;  /* 0x00008800e8007a0c */ /* 0x000fe20003f66270 */
[----:B--2---:R-:W-:Y:S01]  /*30a0*/  IMAD.MOV.U32 R22, RZ, RZ, R135 ;  /* 0x000000ffff167224 */ /* 0x004fe200078e0087 */
[----:B------:R-:W-:Y:S01]  /*30b0*/  ISETP.GE.AND P2, PT, R40, c[0x0][0x220], PT ;  /* 0x0000880028007a0c */ /* 0x000fe20003f46270 */
[----:B------:R-:W-:Y:S01]  /*30c0*/  IMAD.MOV.U32 R23, RZ, RZ, R134 ;  /* 0x000000ffff177224 */ /* 0x000fe200078e0086 */
[----:B------:R-:W-:Y:S02]  /*30d0*/  ULDC UR4, c[0x0][0x19c] ;  /* 0x0000670000047ab9 */ /* 0x000fe40000000800 */
[----:B------:R-:W-:Y:S01]  /*30e0*/  UIMAD UR4, UR4, 0x70, URZ ;  /* 0x00000070040478a4 */ /* 0x000fe2000f8e023f */
[----:B------:R-:W-:-:S05]  /*30f0*/  IMAD.WIDE.U32 R24, R124, 0x70, R22 ;  /* 0x000000707c187825 */ /* 0x000fca00078e0016 */
[----:B------:R-:W-:Y:S01]  /*3100*/  IADD3 R0, R25, UR4, RZ ;  /* 0x0000000419007c10 */ /* 0x000fe2000fffe0ff */
[----:B------:R2:W-:Y:S01]  /*3110*/  @P3 STS.128 [R231+0x7800], RZ ;  /* 0x007800ffe7003388 */ /* 0x0005e20000000c00 */
[C---:B-1----:R-:W-:Y:S02]  /*3120*/  @!P3 LEA R26, P4, R24.reuse, c[0x0][0x168], 0x1 ;  /* 0x00005a00181aba11 */ /* 0x042fe400078808ff */
[C---:B------:R-:W-:Y:S02]  /*3130*/  @!P2 LEA R22, P1, R24.reuse, c[0x0][0x168], 0x1 ;  /* 0x00005a001816aa11 */ /* 0x040fe400078208ff */
        /* <DEDUP_REMOVED lines=11> */
.L_x_3664:
[----:B------:R-:W-:Y:S05]  /*31f0*/  BSYNC B0 ;  /* 0x0000000000007941 */ /* 0x000fea0003800000 */
.L_x_3663:
        /* <DEDUP_REMOVED lines=15> */
[----:B------:R-:W-:Y:S02]  /*32f0*/  LEA R137, P1, R42, c[0x0][0x170], 0x1 ;  /* 0x00005c002a897a11 */ /* 0x000fe400078208ff */
        /* <DEDUP_REMOVED lines=11> */
[----:B------:R-:W-:Y:S01]  /*33b0*/  @!P2 IMAD.MOV.U32 R18, RZ, RZ, R137 ;  /* 0x000000ffff12a224 */ /* 0x000fe200078e0089 */
        /* <DEDUP_REMOVED lines=8> */
[----:B--2---:R-:W-:Y:S02]  /*3440*/  MOV R18, R137 ;  /* 0x0000008900127202 */ /* 0x004fe40000000f00 */
[----:B------:R-:W-:-:S05]  /*3450*/  MOV R19, R136 ;  /* 0x0000008800137202 */ /* 0x000fca0000000f00 */
[----:B------:R-:W-:Y:S01]  /*3460*/  @!PT LDS RZ, [RZ] ;  /* 0x00000000fffff984 */ /* 0x000fe20000000800 */
[----:B------:R-:W-:Y:S01]  /*3470*/  @!PT LDS RZ, [RZ] ;  /* 0x00000000fffff984 */ /* 0x000fe20000000800 */
[----:B------:R-:W-:Y:S01]  /*3480*/  @!PT LDS RZ, [RZ] ;  /* 0x00000000fffff984 */ /* 0x000fe20000000800 */
[----:B------:R2:W-:Y:S02]  /*3490*/  LDGSTS.E.BYPASS.LTC128B.128 [R231+0x10000], [R18.64+0x80] ;  /* 0x1000008012e77fae */ /* 0x0005e4000b901d4e */
.L_x_3666:
[----:B---3--:R-:W-:Y:S05]  /*34a0*/  BSYNC B0 ;  /* 0x0000000000007941 */ /* 0x008fea0003800000 */
.L_x_3665:
        /* <DEDUP_REMOVED lines=19> */
[----:B--2---:R-:W-:-:S04]  /*35e0*/  LEA R18, P1, R228, R137, 0x1 ;  /* 0x00000089e4127211 */ /* 0x004fc800078208ff */
[----:B------:R-:W-:-:S05]  /*35f0*/  LEA.HI.X R19, R228, R136, R227, 0x1, P1 ;  /* 0x00000088e4137211 */ /* 0x000fca00008f0ce3 */
[----:B------:R-:W-:Y:S01]  /*3600*/  @!PT LDS RZ, [RZ] ;  /* 0x00000000fffff984 */ /* 0x000fe20000000800 */
[----:B------:R-:W-:Y:S01]  /*3610*/  @!PT LDS RZ, [RZ] ;  /* 0x00000000fffff984 */ /* 0x000fe20000000800 */
[----:B------:R-:W-:Y:S01]  /*3620*/  @!PT LDS RZ, [RZ] ;  /* 0x00000000fffff984 */ /* 0x000fe20000000800 */
[----:B------:R2:W-:Y:S04]  /*3630*/  LDGSTS.E.BYPASS.LTC128B.128 [R231+0x10800], [R18.64+0x80] ;  /* 0x1080008012e77fae */ /* 0x0005e8000b901d4e */
.L_x_3668:
[----:B------:R-:W-:Y:S05]  /*3640*/  BSYNC B0 ;  /* 0x0000000000007941 */ /* 0x000fea0003800000 */
.L_x_3667:
        /* <DEDUP_REMOVED lines=25> */
.L_x_3670:
[----:B------:R-:W-:Y:S05]  /*37e0*/  BSYNC B0 ;  /* 0x0000000000007941 */ /* 0x000fea0003800000 */
.L_x_3669:
[----:B------:R-:W-:Y:S01]  /*37f0*/  ISETP.GE.AND P1, PT, R13, R6, PT ;  /* 0x000000060d00720c */ /* 0x000fe20003f26270 */
[----:B------:R-:W-:-:S12]  /*3800*/  BSSY B0, `(.L_x_3671) ;  /* 0x000001d000007945 */ /* 0x000fd80003800000 */
[----:B------:R1:W-:Y:S04]  /*3810*/  @P1 STS.128 [R231+0xd800], RZ ;  /* 0x00d800ffe7001388 */ /* 0x0003e80000000c00 */
[----:B------:R1:W-:Y:S01]  /*3820*/  @P1 STS.128 [R231+0x11800], RZ ;  /* 0x011800ffe7001388 */ /* 0x0003e20000000c00 */
[----:B------:R-:W-:Y:S05]  /*3830*/  @P1 BRA `(.L_x_3672) ;  /* 0x0000019000001947 */ /* 0x000fea0003800000 */
[----:B------:R-:W-:Y:S02]  /*3840*/  ISETP.GE.AND P2, PT, R232, c[0x0][0x220], PT ;  /* 0x00008800e8007a0c */ /* 0x000fe40003f46270 */
[----:B------:R-:W-:-:S11]  /*3850*/  ISETP.GE.AND P1, PT, R40, c[0x0][0x220], PT ;  /* 0x0000880028007a0c */ /* 0x000fd60003f26270 */
[----:B--2---:R-:W-:Y:S01]  /*3860*/  @!P2 MOV R19, R136 ;  /* 0x000000880013a202 */ /* 0x004fe20000000f00 */
        /* <DEDUP_REMOVED lines=12> */
[----:B--2---:R-:W-:Y:S01]  /*3930*/  MOV R18, R137 ;  /* 0x0000008900127202 */ /* 0x004fe20000000f00 */
        /* <DEDUP_REMOVED lines=9> */
.L_x_3672:
[----:B------:R-:W-:Y:S05]  /*39d0*/  BSYNC B0 ;  /* 0x0000000000007941 */ /* 0x000fea0003800000 */
.L_x_3671:
        /* <DEDUP_REMOVED lines=25> */
.L_x_3674:
[----:B------:R-:W-:Y:S05]  /*3b70*/  BSYNC B0 ;  /* 0x0000000000007941 */ /* 0x000fea0003800000 */
.L_x_3673:
        /* <DEDUP_REMOVED lines=30> */
.L_x_3676:
[----:B------:R-:W-:Y:S05]  /*3d60*/  BSYNC B0 ;  /* 0x0000000000007941 */ /* 0x000fea0003800000 */
.L_x_3675:
[----:B------:R-:W-:Y:S01]  /*3d70*/  ISETP.GE.AND P1, PT, R10, R6, PT ;  /* 0x000000060a00720c */ /* 0x000fe20003f26270 */
[----:B------:R-:W-:-:S12]  /*3d80*/  BSSY B0, `(.L_x_3677) ;  /* 0x000001d000007945 */ /* 0x000fd80003800000 */
[----:B------:R1:W-:Y:S04]  /*3d90*/  @P1 STS.128 [R231+0xf000], RZ ;  /* 0x00f000ffe7001388 */ /* 0x0003e80000000c00 */
[----:B------:R1:W-:Y:S01]  /*3da0*/  @P1 STS.128 [R231+0x13000], RZ ;  /* 0x013000ffe7001388 */ /* 0x0003e20000000c00 */
[----:B------:R-:W-:Y:S05]  /*3db0*/  @P1 BRA `(.L_x_3678) ;  /* 0x0000019000001947 */ /* 0x000fea0003800000 */
[----:B------:R-:W-:Y:S02]  /*3dc0*/  ISETP.GE.AND P2, PT, R232, c[0x0][0x220], PT ;  /* 0x00008800e8007a0c */ /* 0x000fe40003f46270 */
[----:B------:R-:W-:-:S11]  /*3dd0*/  ISETP.GE.AND P1, PT, R40, c[0x0][0x220], PT ;  /* 0x0000880028007a0c */ /* 0x000fd60003f26270 */
[----:B------:R-:W-:Y:S01]  /*3de0*/  @!P2 MOV R11, R136 ;  /* 0x00000088000ba202 */ /* 0x000fe20000000f00 */
        /* <DEDUP_REMOVED lines=22> */
.L_x_3678:
[----:B------:R-:W-:Y:S05]  /*3f50*/  BSYNC B0 ;  /* 0x0000000000007941 */ /* 0x000fea0003800000 */
.L_x_3677:
        /* <DEDUP_REMOVED lines=31> */
.L_x_3680:
[----:B------:R-:W-:Y:S05]  /*4150*/  BSYNC B0 ;  /* 0x0000000000007941 */ /* 0x000fea0003800000 */
.L_x_3679:
        /* <DEDUP_REMOVED lines=20> */
[----:B------:R-:W-:Y:S01]  /*42a0*/  LOP3.LUT R6, R16, R6, RZ, 0x3c, !PT ;  /* 0x0000000610067212 */ /* 0x000fe200078e3cff */
[----:B------:R-:W-:Y:S01]  /*42b0*/  I2F R132, R133 ;  /* 0x0000008500847306 */ /* 0x000fe20000201400 */
[----:B------:R-:W-:-:S02]  /*42c0*/  LOP3.LUT R125, R7, R125, RZ, 0x3c, !PT ;  /* 0x0000007d077d7212 */ /* 0x000fc400078e3cff */
[----:B------:R-:W-:Y:S01]  /*42d0*/  IADD3 R143, R133, 0x9, RZ ;  /* 0x00000009858f7810 */ /* 0x000fe20007ffe0ff */
[----:B------:R-:W-:Y:S01]  /*42e0*/  IMAD R221, R5, 0x200, R6 ;  /* 0x0000020005dd7824 */ /* 0x000fe200078e0206 */
[----:B------:R-:W-:Y:S01]  /*42f0*/  IADD3 R139, R133, 0x1, RZ ;  /* 0x00000001858b7810 */ /* 0x000fe20007ffe0ff */
[----:B------:R-:W-:Y:S01]  /*4300*/  IMAD.IADD R222, R125, 0x1, R222 ;  /* 0x000000017dde7824 */ /* 0x000fe200078e02de */
[----:B------:R-:W-:Y:S01]  /*4310*/  IADD3 R128, R129, 0x1, R128 ;  /* 0x0000000181807810 */ /* 0x000fe20007ffe080 */
[----:B------:R-:W-:Y:S01]  /*4320*/  IMAD.SHL.U32 R221, R221, 0x2, RZ ;  /* 0x00000002dddd7824 */ /* 0x000fe200078e00ff */
[----:B------:R-:W-:Y:S01]  /*4330*/  I2F R142, R143 ;  /* 0x0000008f008e7306 */ /* 0x000fe20000201400 */
[----:B------:R-:W-:Y:S01]  /*4340*/  IMAD.SHL.U32 R222, R222, 0x2, RZ ;  /* 0x00000002dede7824 */ /* 0x000fe200078e00ff */
[----:B------:R-:W-:Y:S02]  /*4350*/  IADD3 R149, R133, 0x18, RZ ;  /* 0x0000001885957810 */ /* 0x000fe40007ffe0ff */
[----:B------:R-:W-:Y:S01]  /*4360*/  LDSM.16.M88.4 R96, [R221+0x4800] ;  /* 0x00480000dd60783b */ /* 0x000fe20000000200 */
[----:B------:R-:W-:Y:S01]  /*4370*/  IADD3 R4, R221, 0x4000, RZ ;  /* 0x00004000dd047810 */ /* 0x000fe20007ffe0ff */
[--C-:B------:R-:W-:Y:S01]  /*4380*/  IMAD R220, R3, 0x2, R222.reuse ;  /* 0x0000000203dc7824 */ /* 0x100fe200078e02de */
[----:B------:R-:W-:Y:S01]  /*4390*/  IADD3 R219, R221, 0x4020, RZ ;  /* 0x00004020dddb7810 */ /* 0x000fe20007ffe0ff */
[----:B------:R-:W1:Y:S01]  /*43a0*/  LDSM.16.M88.4 R104, [R222] ;  /* 0x00000000de68783b */ /* 0x000e620000000200 */
[----:B------:R-:W-:Y:S01]  /*43b0*/  @P1 IADD3 R219, R4, -0x20, RZ ;  /* 0xffffffe004db1810 */ /* 0x000fe20007ffe0ff */
[C---:B------:R-:W-:Y:S01]  /*43c0*/  IMAD R218, R2.reuse, 0x2, R222 ;  /* 0x0000000202da7824 */ /* 0x040fe200078e02de */
[----:B------:R-:W-:Y:S01]  /*43d0*/  I2F R138, R139 ;  /* 0x0000008b008a7306 */ /* 0x000fe20000201400 */
[----:B------:R-:W5:Y:S01]  /*43e0*/  LDSM.16.M88.4 R88, [R221+0x5000] ;  /* 0x00500000dd58783b */ /* 0x000f620000000200 */
[----:B------:R-:W-:Y:S01]  /*43f0*/  IMAD R217, R2, 0x2, R220 ;  /* 0x0000000202d97824 */ /* 0x000fe200078e02dc */
[----:B------:R-:W-:-:S02]  /*4400*/  IADD3 R145, R133, 0x10, RZ ;  /* 0x0000001085917810 */ /* 0x000fc40007ffe0ff */
[----:B------:R-:W2:Y:S01]  /*4410*/  LDSM.16.M88.4 R44, [R221+0x4000] ;  /* 0x00400000dd2c783b */ /* 0x000ea20000000200 */
[----:B------:R-:W-:Y:S02]  /*4420*/  IADD3 R181, R127, R128, -R131 ;  /* 0x000000807fb57210 */ /* 0x000fe40007ffe883 */
[----:B------:R-:W-:Y:S01]  /*4430*/  I2F R148, R149 ;  /* 0x0000009500947306 */ /* 0x000fe20000201400 */
[----:B------:R-:W3:Y:S01]  /*4440*/  LDSM.16.M88.4 R80, [R221+0x5800] ;  /* 0x00580000dd50783b */ /* 0x000ee20000000200 */
[C---:B------:R-:W-:Y:S02]  /*4450*/  IADD3 R141, R133.reuse, 0x8, RZ ;  /* 0x00000008858d7810 */ /* 0x040fe40007ffe0ff */
[----:B------:R-:W-:Y:S01]  /*4460*/  IADD3 R152, R133, 0x21, RZ ;  /* 0x0000002185987810 */ /* 0x000fe20007ffe0ff */
[----:B------:R-:W-:Y:S01]  /*4470*/  LDSM.16.M88.4 R8, [R220] ;  /* 0x00000000dc08783b */ /* 0x000fe20000000200 */
[----:B------:R-:W-:Y:S02]  /*4480*/  IADD3 R181, R181, c[0x0][0x2e8], RZ ;  /* 0x0000ba00b5b57a10 */ /* 0x000fe40007ffe0ff */
[----:B------:R-:W-:Y:S01]  /*4490*/  I2F R144, R145 ;  /* 0x0000009100907306 */ /* 0x000fe20000201400 */
[----:B------:R-:W4:Y:S01]  /*44a0*/  LDSM.16.M88.4 R12, [R219+0x800] ;  /* 0x00080000db0c783b */ /* 0x000f220000000200 */
[----:B------:R-:W-:-:S02]  /*44b0*/  IADD3 R151, R133, 0x19, RZ ;  /* 0x0000001985977810 */ /* 0x000fc40007ffe0ff */
[C---:B------:R-:W-:Y:S01]  /*44c0*/  IADD3 R147, R133.reuse, 0x11, RZ ;  /* 0x0000001185937810 */ /* 0x040fe20007ffe0ff */
[----:B------:R-:W2:Y:S01]  /*44d0*/  LDSM.16.M88.4 R4, [R219+0x1000] ;  /* 0x00100000db04783b */ /* 0x000ea20000000200 */
[----:B------:R-:W-:Y:S02]  /*44e0*/  IADD3 R161, R133, 0x30, RZ ;  /* 0x0000003085a17810 */ /* 0x000fe40007ffe0ff */
[----:B------:R-:W-:Y:S01]  /*44f0*/  I2F R140, R141 ;  /* 0x0000008d008c7306 */ /* 0x000fe20000201400 */
[----:B------:R-:W3:Y:S01]  /*4500*/  LDSM.16.M88.4 R72, [R221+0x6000] ;  /* 0x00600000dd48783b */ /* 0x000ee20000000200 */
[C---:B------:R-:W-:Y:S02]  /*4510*/  IADD3 R180, R181.reuse, 0x8, RZ ;  /* 0x00000008b5b47810 */ /* 0x040fe40007ffe0ff */
[----:B------:R-:W-:Y:S01]  /*4520*/  IMNMX R181, R181, R127, PT ;  /* 0x0000007fb5b57217 */ /* 0x000fe20003800200 */
[----:B------:R-:W3:Y:S01]  /*4530*/  LDSM.16.M88.4 R64, [R221+0x6800] ;  /* 0x00680000dd40783b */ /* 0x000ee20000000200 */
[----:B------:R-:W-:-:S02]  /*4540*/  IADD3 R155, R133, 0x28, RZ ;  /* 0x00000028859b7810 */ /* 0x000fc40007ffe0ff */
[----:B------:R-:W-:Y:S01]  /*4550*/  I2F R156, R152 ;  /* 0x00000098009c7306 */ /* 0x000fe20000201400 */
[----:B------:R-:W4:Y:S01]  /*4560*/  LDSM.16.M88.4 R24, [R221+0x7000] ;  /* 0x00700000dd18783b */ /* 0x000f220000000200 */
[C---:B------:R-:W-:Y:S02]  /*4570*/  IADD3 R154, R133.reuse, 0x20, RZ ;  /* 0x00000020859a7810 */ /* 0x040fe40007ffe0ff */
[----:B------:R-:W-:Y:S01]  /*4580*/  IADD3 R167, R133, 0x39, RZ ;  /* 0x0000003985a77810 */ /* 0x000fe20007ffe0ff */
[----:B-1----:R-:W-:Y:S01]  /*4590*/  HMMA.16816.F32 R52, R104, R96, RZ ;  /* 0x000000606834723c */ /* 0x002fe200000018ff */
[----:B------:R-:W1:Y:S01]  /*45a0*/  LDSM.16.M88.4 R48, [R221+0x7800] ;  /* 0x00780000dd30783b */ /* 0x000e620000000200 */
[----:B------:R-:W-:Y:S01]  /*45b0*/  IMNMX R180, R180, R127, PT ;  /* 0x0000007fb4b47217 */ /* 0x000fe20003800200 */
[----:B------:R-:W-:Y:S01]  /*45c0*/  I2F R150, R151 ;  /* 0x0000009700967306 */ /* 0x000fe20000201400 */
[----:B------:R-:W-:Y:S01]  /*45d0*/  ISETP.GE.AND P3, PT, R143, R181, PT ;  /* 0x000000b58f00720c */ /* 0x000fe20003f66270 */
[----:B------:R-:W1:Y:S01]  /*45e0*/  LDSM.16.M88.4 R32, [R219] ;  /* 0x00000000db20783b */ /* 0x000e620000000200 */
[----:B------:R-:W-:-:S02]  /*45f0*/  IADD3 R163, R133, 0x31, RZ ;  /* 0x0000003185a37810 */ /* 0x000fc40007ffe0ff */
[C---:B------:R-:W-:Y:S01]  /*4600*/  HMMA.16816.F32 R96, R104.reuse, R98, RZ ;  /* 0x000000626860723c */ /* 0x040fe200000018ff */
[----:B--2---:R-:W2:Y:S01]  /*4610*/  LDSM.16.M88.4 R16, [R219+0x1800] ;  /* 0x00180000db10783b */ /* 0x004ea20000000200 */
[C---:B------:R-:W-:Y:S01]  /*4620*/  ISETP.GE.AND P6, PT, R139.reuse, R181, PT ;  /* 0x000000b58b00720c */ /* 0x040fe20003fc6270 */
[----:B------:R-:W-:Y:S01]  /*4630*/  I2F R146, R147 ;  /* 0x0000009300927306 */ /* 0x000fe20000201400 */
[----:B------:R-:W-:Y:S01]  /*4640*/  ISETP.GE.AND P4, PT, R139, R180, PT ;  /* 0x000000b48b00720c */ /* 0x000fe20003f86270 */
[----:B------:R-:W1:Y:S01]  /*4650*/  LDSM.16.M88.4 R116, [R219+0x2000] ;  /* 0x00200000db74783b */ /* 0x000e620000000200 */
[C---:B------:R-:W-:Y:S02]  /*4660*/  IADD3 R159, R133.reuse, 0x29, RZ ;  /* 0x00000029859f7810 */ /* 0x040fe40007ffe0ff */
[----:B-----5:R-:W-:Y:S01]  /*4670*/  HMMA.16816.F32 R92, R104, R88, RZ ;  /* 0x00000058685c723c */ /* 0x020fe200000018ff */
[----:B------:R-:W5:Y:S01]  /*4680*/  LDSM.16.M88.4 R56, [R219+0x2800] ;  /* 0x00280000db38783b */ /* 0x000f620000000200 */
[C---:B------:R-:W-:Y:S01]  /*4690*/  IADD3 R173, R133.reuse, 0x48, RZ ;  /* 0x0000004885ad7810 */ /* 0x040fe20007ffe0ff */
[----:B------:R-:W-:Y:S01]  /*46a0*/  I2F R160, R161 ;  /* 0x000000a100a07306 */ /* 0x000fe20000201400 */
[C---:B------:R-:W-:Y:S01]  /*46b0*/  IADD3 R169, R133.reuse, 0x40, RZ ;  /* 0x0000004085a97810 */ /* 0x040fe20007ffe0ff */
[----:B------:R-:W-:Y:S01]  /*46c0*/  LDSM.16.M88.4 R112, [R219+0x3800] ;  /* 0x00380000db70783b */ /* 0x000fe20000000200 */
[----:B------:R-:W-:-:S02]  /*46d0*/  IADD3 R165, R133, 0x38, RZ ;  /* 0x0000003885a57810 */ /* 0x000fc40007ffe0ff */
[C---:B------:R-:W-:Y:S01]  /*46e0*/  HMMA.16816.F32 R28, R104.reuse, R44, RZ ;  /* 0x0000002c681c723c */ /* 0x040fe200000018ff */
[----:B------:R-:W-:Y:S02]  /*46f0*/  IADD3 R178, R133, 0x51, RZ ;  /* 0x0000005185b27810 */ /* 0x000fe40007ffe0ff */
[----:B------:R-:W-:Y:S01]  /*4700*/  I2F R157, R155 ;  /* 0x0000009b009d7306 */ /* 0x000fe20000201400 */
[C---:B------:R-:W-:Y:S02]  /*4710*/  ISETP.GE.AND P5, PT, R141.reuse, R181, PT ;  /* 0x000000b58d00720c */ /* 0x040fe40003fa6270 */
[----:B------:R-:W-:Y:S02]  /*4720*/  ISETP.GE.AND P1, PT, R141, R180, PT ;  /* 0x000000b48d00720c */ /* 0x000fe40003f26270 */
[----:B---3--:R-:W-:Y:S01]  /*4730*/  HMMA.16816.F32 R84, R104, R80, RZ ;  /* 0x000000506854723c */ /* 0x008fe200000018ff */
[C---:B------:R-:W-:Y:S02]  /*4740*/  IADD3 R171, R133.reuse, 0x41, RZ ;  /* 0x0000004185ab7810 */ /* 0x040fe40007ffe0ff */
[----:B------:R-:W-:Y:S01]  /*4750*/  I2F R153, R154 ;  /* 0x0000009a00997306 */ /* 0x000fe20000201400 */
[----:B------:R-:W-:-:S02]  /*4760*/  IADD3 R186, R133, 0x60, RZ ;  /* 0x0000006085ba7810 */ /* 0x000fc40007ffe0ff */
[C---:B------:R-:W-:Y:S02]  /*4770*/  IADD3 R175, R133.reuse, 0x49, RZ ;  /* 0x0000004985af7810 */ /* 0x040fe40007ffe0ff */
[C---:B------:R-:W-:Y:S01]  /*4780*/  HMMA.16816.F32 R44, R104.reuse, R46, RZ ;  /* 0x0000002e682c723c */ /* 0x040fe200000018ff */
[C---:B------:R-:W-:Y:S02]  /*4790*/  IADD3 R177, R133.reuse, 0x50, RZ ;  /* 0x0000005085b17810 */ /* 0x040fe40007ffe0ff */
[----:B------:R-:W-:Y:S01]  /*47a0*/  I2F R166, R167 ;  /* 0x000000a700a67306 */ /* 0x000fe20000201400 */
[C---:B------:R-:W-:Y:S02]  /*47b0*/  IADD3 R192, R133.reuse, 0x69, RZ ;  /* 0x0000006985c07810 */ /* 0x040fe40007ffe0ff */
[C---:B------:R-:W-:Y:S02]  /*47c0*/  IADD3 R182, R133.reuse, 0x58, RZ ;  /* 0x0000005885b67810 */ /* 0x040fe40007ffe0ff */
[----:B------:R-:W-:Y:S01]  /*47d0*/  HMMA.16816.F32 R80, R104, R82, RZ ;  /* 0x000000526850723c */ /* 0x000fe200000018ff */
[----:B------:R-:W-:-:S02]  /*47e0*/  IADD3 R184, R133, 0x59, RZ ;  /* 0x0000005985b87810 */ /* 0x000fc40007ffe0ff */
[----:B------:R-:W-:Y:S01]  /*47f0*/  I2F R162, R163 ;  /* 0x000000a300a27306 */ /* 0x000fe20000201400 */
[C---:B------:R-:W-:Y:S02]  /*4800*/  IADD3 R195, R133.reuse, 0x78, RZ ;  /* 0x0000007885c37810 */ /* 0x040fe40007ffe0ff */
[C---:B------:R-:W-:Y:S02]  /*4810*/  IADD3 R188, R133.reuse, 0x61, RZ ;  /* 0x0000006185bc7810 */ /* 0x040fe40007ffe0ff */
[----:B----4-:R-:W-:Y:S01]  /*4820*/  HMMA.16816.F32 R52, R8, R12, R52 ;  /* 0x0000000c0834723c */ /* 0x010fe20000001834 */
[C---:B------:R-:W-:Y:S02]  /*4830*/  IADD3 R189, R133.reuse, 0x68, RZ ;  /* 0x0000006885bd7810 */ /* 0x040fe40007ffe0ff */
[----:B------:R-:W-:Y:S01]  /*4840*/  I2F R158, R159 ;  /* 0x0000009f009e7306 */ /* 0x000fe20000201400 */
[C---:B------:R-:W-:Y:S02]  /*4850*/  IADD3 R193, R133.reuse, 0x70, RZ ;  /* 0x0000007085c17810 */ /* 0x040fe40007ffe0ff */
[----:B------:R-:W-:-:S02]  /*4860*/  IADD3 R194, R133, 0x71, RZ ;  /* 0x0000007185c27810 */ /* 0x000fc40007ffe0ff */
[C---:B------:R-:W-:Y:S01]  /*4870*/  HMMA.16816.F32 R96, R8.reuse, R14, R96 ;  /* 0x0000000e0860723c */ /* 0x040fe20000001860 */
[----:B------:R-:W3:Y:S01]  /*4880*/  LDSM.16.M88.4 R12, [R219+0x3000] ;  /* 0x00300000db0c783b */ /* 0x000ee20000000200 */
[----:B------:R-:W-:Y:S01]  /*4890*/  IADD3 R197, R133, 0x79, RZ ;  /* 0x0000007985c57810 */ /* 0x000fe20007ffe0ff */
[----:B------:R-:W-:Y:S01]  /*48a0*/  I2F R172, R173 ;  /* 0x000000ad00ac7306 */ /* 0x000fe20000201400 */
[C---:B------:R-:W-:Y:S02]  /*48b0*/  IADD3 R211, R219.reuse, 0x800, RZ ;  /* 0x00000800dbd37810 */ /* 0x040fe40007ffe0ff */
[C---:B------:R-:W-:Y:S02]  /*48c0*/  IADD3 R210, R219.reuse, 0x1000, RZ ;  /* 0x00001000dbd27810 */ /* 0x040fe40007ffe0ff */
[----:B------:R-:W-:Y:S01]  /*48d0*/  HMMA.16816.F32 R92, R8, R4, R92 ;  /* 0x00000004085c723c */ /* 0x000fe2000000185c */
[C---:B------:R-:W-:Y:S02]  /*48e0*/  IADD3 R209, R219.reuse, 0x1800, RZ ;  /* 0x00001800dbd17810 */ /* 0x040fe40007ffe0ff */
[----:B------:R-:W-:Y:S01]  /*48f0*/  I2F R168, R169 ;  /* 0x000000a900a87306 */ /* 0x000fe20000201400 */
[----:B------:R-:W-:-:S02]  /*4900*/  IADD3 R208, R219, 0x2000, RZ ;  /* 0x00002000dbd07810 */ /* 0x000fc40007ffe0ff */
[C---:B------:R-:W-:Y:S01]  /*4910*/  IADD3 R207, R219.reuse, 0x2800, RZ ;  /* 0x00002800dbcf7810 */ /* 0x040fe20007ffe0ff */
[----:B------:R-:W-:Y:S01]  /*4920*/  IMAD.MOV.U32 R4, RZ, RZ, 0x40 ;  /* 0x00000040ff047424 */ /* 0x000fe200078e00ff */
[C---:B------:R-:W-:Y:S01]  /*4930*/  HMMA.16816.F32 R76, R104.reuse, R72, RZ ;  /* 0x00000048684c723c */ /* 0x040fe200000018ff */
[----:B------:R-:W-:Y:S02]  /*4940*/  IADD3 R206, R219, 0x3000, RZ ;  /* 0x00003000dbce7810 */ /* 0x000fe40007ffe0ff */
[----:B------:R-:W-:Y:S01]  /*4950*/  I2F R164, R165 ;  /* 0x000000a500a47306 */ /* 0x000fe20000201400 */
[----:B------:R-:W-:Y:S02]  /*4960*/  SEL R4, R4, 0xffffffc0, !P2 ;  /* 0xffffffc004047807 */ /* 0x000fe40005000000 */
[----:B------:R-:W-:Y:S02]  /*4970*/  ISETP.GE.AND P2, PT, R143, R180, PT ;  /* 0x000000b48f00720c */ /* 0x000fe40003f46270 */
[----:B------:R-:W-:Y:S01]  /*4980*/  HMMA.16816.F32 R68, R104, R64, RZ ;  /* 0x000000406844723c */ /* 0x000fe200000018ff */
[----:B------:R-:W-:-:S02]  /*4990*/  IMAD.IADD R215, R221, 0x1, R4 ;  /* 0x00000001ddd77824 */ /* 0x000fc400078e0204 */
[----:B------:R-:W-:Y:S01]  /*49a0*/  IMAD.IADD R204, R4, 0x1, R219 ;  /* 0x0000000104cc7824 */ /* 0x000fe200078e02db */
[----:B------:R-:W-:Y:S02]  /*49b0*/  I2F R170, R171 ;  /* 0x000000ab00aa7306 */ /* 0x000fe40000201400 */
[----:B------:R-:W-:Y:S02]  /*49c0*/  LDSM.16.M88.4 R108, [R215+0x4000] ;  /* 0x00400000d76c783b */ /* 0x000fe40000000200 */
[C---:B------:R-:W-:Y:S02]  /*49d0*/  HMMA.16816.F32 R60, R104.reuse, R24, RZ ;  /* 0x00000018683c723c */ /* 0x040fe400000018ff */
[----:B------:R-:W-:Y:S02]  /*49e0*/  LDSM.16.M88.4 R100, [R215+0x4800] ;  /* 0x00480000d764783b */ /* 0x000fe40000000200 */
[----:B------:R-:W-:Y:S02]  /*49f0*/  I2F R183, R186 ;  /* 0x000000ba00b77306 */ /* 0x000fe40000201400 */
[----:B------:R-:W-:Y:S02]  /*4a00*/  LDSM.16.M88.4 R120, [R204+0x3800] ;  /* 0x00380000cc78783b */ /* 0x000fe40000000200 */
[C---:B------:R-:W-:Y:S04]  /*4a10*/  HMMA.16816.F32 R88, R104.reuse, R90, RZ ;  /* 0x0000005a6858723c */ /* 0x040fe800000018ff */
[----:B------:R-:W-:Y:S04]  /*4a20*/  I2F R174, R175 ;  /* 0x000000af00ae7306 */ /* 0x000fe80000201400 */
[C---:B------:R-:W-:Y:S04]  /*4a30*/  HMMA.16816.F32 R72, R104.reuse, R74, RZ ;  /* 0x0000004a6848723c */ /* 0x040fe800000018ff */
[----:B------:R-:W-:Y:S04]  /*4a40*/  I2F R176, R177 ;  /* 0x000000b100b07306 */ /* 0x000fe80000201400 */
[C---:B------:R-:W-:Y:S04]  /*4a50*/  HMMA.16816.F32 R64, R104.reuse, R66, RZ ;  /* 0x000000426840723c */ /* 0x040fe800000018ff */
[----:B------:R-:W-:Y:S04]  /*4a60*/  I2F R190, R192 ;  /* 0x000000c000be7306 */ /* 0x000fe80000201400 */
[C---:B------:R-:W-:Y:S04]  /*4a70*/  HMMA.16816.F32 R24, R104.reuse, R26, RZ ;  /* 0x0000001a6818723c */ /* 0x040fe800000018ff */
[----:B------:R-:W-:Y:S04]  /*4a80*/  I2F R179, R184 ;  /* 0x000000b800b37306 */ /* 0x000fe80000201400 */
[C---:B-1----:R-:W-:Y:S04]  /*4a90*/  HMMA.16816.F32 R20, R104.reuse, R48, RZ ;  /* 0x000000306814723c */ /* 0x042fe800000018ff */
[----:B------:R-:W-:Y:S04]  /*4aa0*/  I2F R185, R188 ;  /* 0x000000bc00b97306 */ /* 0x000fe80000201400 */
[----:B------:R-:W-:Y:S01]  /*4ab0*/  HMMA.16816.F32 R104, R104, R50, RZ ;  /* 0x000000326868723c */ /* 0x000fe200000018ff */
[----:B------:R-:W-:Y:S03]  /*4ac0*/  LDSM.16.M88.4 R48, [R215+0x5000] ;  /* 0x00500000d730783b */ /* 0x000fe60000000200 */
[----:B------:R-:W-:Y:S04]  /*4ad0*/  I2F R187, R189 ;  /* 0x000000bd00bb7306 */ /* 0x000fe80000201400 */
[C---:B------:R-:W-:Y:S04]  /*4ae0*/  HMMA.16816.F32 R28, R8.reuse, R32, R28 ;  /* 0x00000020081c723c */ /* 0x040fe8000000181c */
[----:B------:R-:W-:Y:S04]  /*4af0*/  I2F R191, R193 ;  /* 0x000000c100bf7306 */ /* 0x000fe80000201400 */
[C---:B------:R-:W-:Y:S01]  /*4b00*/  HMMA.16816.F32 R44, R8.reuse, R34, R44 ;  /* 0x00000022082c723c */ /* 0x040fe2000000182c */
[----:B------:R-:W1:Y:S03]  /*4b10*/  LDSM.16.M88.4 R32, [R218] ;  /* 0x00000000da20783b */ /* 0x000e660000000200 */
[----:B------:R-:W-:Y:S04]  /*4b20*/  I2F R196, R197 ;  /* 0x000000c500c47306 */ /* 0x000fe80000201400 */
[C---:B--2---:R-:W-:Y:S08]  /*4b30*/  HMMA.16816.F32 R84, R8.reuse, R16, R84 ;  /* 0x000000100854723c */ /* 0x044ff00000001854 */
[C---:B------:R-:W-:Y:S01]  /*4b40*/  HMMA.16816.F32 R80, R8.reuse, R18, R80 ;  /* 0x000000120850723c */ /* 0x040fe20000001850 */
[----:B------:R-:W2:Y:S07]  /*4b50*/  LDSM.16.M88.4 R16, [R215+0x5800] ;  /* 0x00580000d710783b */ /* 0x000eae0000000200 */
[C---:B------:R-:W-:Y:S08]  /*4b60*/  HMMA.16816.F32 R88, R8.reuse, R6, R88 ;  /* 0x000000060858723c */ /* 0x040ff00000001858 */
        /* <DEDUP_REMOVED lines=9> */
[C---:B------:R-:W-:Y:S08]  /*4c00*/  HMMA.16816.F32 R20, R8.reuse, R112, R20 ;  /* 0x000000700814723c */ /* 0x040ff00000001814 */
[----:B------:R-:W-:Y:S01]  /*4c10*/  HMMA.16816.F32 R104, R8, R114, R104 ;  /* 0x000000720868723c */ /* 0x000fe20000001868 */
[----:B------:R-:W3:Y:S04]  /*4c20*/  LDSM.16.M88.4 R8, [R215+0x7000] ;  /* 0x00700000d708783b */ /* 0x000ee80000000200 */
[----:B------:R-:W-:Y:S03]  /*4c30*/  LDSM.16.M88.4 R112, [R215+0x8000] ;  /* 0x00800000d770783b */ /* 0x000fe60000000200 */
[C---:B-1----:R-:W-:Y:S08]  /*4c40*/  HMMA.16816.F32 R28, R32.reuse, R108, R28 ;  /* 0x0000006c201c723c */ /* 0x042ff0000000181c */
[C---:B------:R-:W-:Y:S01]  /*4c50*/  HMMA.16816.F32 R44, R32.reuse, R110, R44 ;  /* 0x0000006e202c723c */ /* 0x040fe2000000182c */
[----:B------:R-:W-:Y:S07]  /*4c60*/  LDSM.16.M88.4 R108, [R217] ;  /* 0x00000000d96c783b */ /* 0x000fee0000000200 */
[C---:B------:R-:W-:Y:S08]  /*4c70*/  HMMA.16816.F32 R92, R32.reuse, R48, R92 ;  /* 0x00000030205c723c */ /* 0x040ff0000000185c */
[C---:B------:R-:W-:Y:S01]  /*4c80*/  HMMA.16816.F32 R88, R32.reuse, R50, R88 ;  /* 0x000000322058723c */ /* 0x040fe20000001858 */
[----:B------:R-:W1:Y:S07]  /*4c90*/  LDSM.16.M88.4 R48, [R215+0x7800] ;  /* 0x00780000d730783b */ /* 0x000e6e0000000200 */
[C---:B--2---:R-:W-:Y:S08]  /*4ca0*/  HMMA.16816.F32 R84, R32.reuse, R16, R84 ;  /* 0x000000102054723c */ /* 0x044ff00000001854 */
[C---:B------:R-:W-:Y:S01]  /*4cb0*/  HMMA.16816.F32 R80, R32.reuse, R18, R80 ;  /* 0x000000122050723c */ /* 0x040fe20000001850 */
[----:B------:R-:W2:Y:S07]  /*4cc0*/  LDSM.16.M88.4 R16, [R204] ;  /* 0x00000000cc10783b */ /* 0x000eae0000000200 */
[C---:B---3--:R-:W-:Y:S08]  /*4cd0*/  HMMA.16816.F32 R60, R32.reuse, R8, R60 ;  /* 0x00000008203c723c */ /* 0x048ff0000000183c */
        /* <DEDUP_REMOVED lines=8> */
[C---:B-1----:R-:W-:Y:S08]  /*4d60*/  HMMA.16816.F32 R20, R32.reuse, R48, R20 ;  /* 0x000000302014723c */ /* 0x042ff00000001814 */
[----:B------:R-:W-:Y:S01]  /*4d70*/  HMMA.16816.F32 R104, R32, R50, R104 ;  /* 0x000000322068723c */ /* 0x000fe20000001868 */
[----:B------:R-:W1:Y:S07]  /*4d80*/  LDSM.16.M88.4 R48, [R204+0x1800] ;  /* 0x00180000cc30783b */ /* 0x000e6e0000000200 */
[C---:B--2---:R-:W-:Y:S01]  /*4d90*/  HMMA.16816.F32 R4, R108.reuse, R16, R28 ;  /* 0x000000106c04723c */ /* 0x044fe2000000181c */
[----:B------:R-:W-:Y:S07]  /*4da0*/  LDSM.16.M88.4 R28, [R222+0x2000] ;  /* 0x00200000de1c783b */ /* 0x000fee0000000200 */
[----:B------:R-:W-:Y:S01]  /*4db0*/  HMMA.16816.F32 R44, R108, R18, R44 ;  /* 0x000000126c2c723c */ /* 0x000fe2000000182c */
[----:B------:R-:W2:Y:S07]  /*4dc0*/  LDSM.16.M88.4 R16, [R204+0x2000] ;  /* 0x00200000cc10783b */ /* 0x000eae0000000200 */
[C---:B------:R-:W-:Y:S08]  /*4dd0*/  HMMA.16816.F32 R76, R32.reuse, R56, R76 ;  /* 0x00000038204c723c */ /* 0x040ff0000000184c */
[----:B------:R-:W-:Y:S01]  /*4de0*/  HMMA.16816.F32 R72, R32, R58, R72 ;  /* 0x0000003a2048723c */ /* 0x000fe20000001848 */
[----:B------:R-:W-:Y:S04]  /*4df0*/  LDSM.16.M88.4 R32, [R204+0x2800] ;  /* 0x00280000cc20783b */ /* 0x000fe80000000200 */
        /* <DEDUP_REMOVED lines=9> */
[----:B------:R-:W-:Y:S07]  /*4e90*/  LDSM.16.M88.4 R48, [R219+0x4000] ;  /* 0x00400000db30783b */ /* 0x000fee0000000200 */
[C---:B--2---:R-:W-:Y:S08]  /*4ea0*/  HMMA.16816.F32 R76, R108.reuse, R16, R76 ;  /* 0x000000106c4c723c */ /* 0x044ff0000000184c */
[----:B------:R-:W-:Y:S01]  /*4eb0*/  HMMA.16816.F32 R72, R108, R18, R72 ;  /* 0x000000126c48723c */ /* 0x000fe20000001848 */
[----:B------:R-:W1:Y:S07]  /*4ec0*/  LDSM.16.M88.4 R16, [R220+0x2000] ;  /* 0x00200000dc10783b */ /* 0x000e6e0000000200 */
[----:B---3--:R-:W-:Y:S08]  /*4ed0*/  HMMA.16816.F32 R4, R28, R8, R4 ;  /* 0x000000081c04723c */ /* 0x008ff00000001804 */
[C---:B----4-:R-:W-:Y:S08]  /*4ee0*/  HMMA.16816.F32 R60, R108.reuse, R12, R60 ;  /* 0x0000000c6c3c723c */ /* 0x050ff0000000183c */
[----:B------:R-:W-:Y:S01]  /*4ef0*/  HMMA.16816.F32 R24, R108, R14, R24 ;  /* 0x0000000e6c18723c */ /* 0x000fe20000001818 */
[----:B------:R-:W2:Y:S07]  /*4f00*/  LDSM.16.M88.4 R12, [R218+0x2000] ;  /* 0x00200000da0c783b */ /* 0x000eae0000000200 */
[----:B------:R-:W-:Y:S01]  /*4f10*/  HMMA.16816.F32 R44, R28, R10, R44 ;  /* 0x0000000a1c2c723c */ /* 0x000fe2000000182c */
[----:B------:R-:W-:Y:S07]  /*4f20*/  LDSM.16.M88.4 R8, [R217+0x2000] ;  /* 0x00200000d908783b */ /* 0x000fee0000000200 */
[----:B------:R-:W-:Y:S08]  /*4f30*/  HMMA.16816.F32 R68, R108, R32, R68 ;  /* 0x000000206c44723c */ /* 0x000ff00000001844 */
[----:B-1----:R-:W-:Y:S08]  /*4f40*/  HMMA.16816.F32 R4, R16, R48, R4 ;  /* 0x000000301004723c */ /* 0x002ff00000001804 */
[----:B------:R-:W-:Y:S01]  /*4f50*/  HMMA.16816.F32 R64, R108, R34, R64 ;  /* 0x000000226c40723c */ /* 0x000fe20000001840 */
[----:B------:R-:W1:Y:S07]  /*4f60*/  LDSM.16.M88.4 R32, [R204+0x4000] ;  /* 0x00400000cc20783b */ /* 0x000e6e0000000200 */
[----:B------:R-:W-:Y:S01]  /*4f70*/  HMMA.16816.F32 R44, R16, R50, R44 ;  /* 0x00000032102c723c */ /* 0x000fe2000000182c */
[----:B------:R-:W-:Y:S07]  /*4f80*/  LDSM.16.M88.4 R48, [R215+0x8800] ;  /* 0x00880000d730783b */ /* 0x000fee0000000200 */
[----:B--2---:R-:W-:Y:S08]  /*4f90*/  HMMA.16816.F32 R4, R12, R112, R4 ;  /* 0x000000700c04723c */ /* 0x004ff00000001804 */
[C---:B------:R-:W-:Y:S08]  /*4fa0*/  HMMA.16816.F32 R52, R28.reuse, R116, R52 ;  /* 0x000000741c34723c */ /* 0x040ff00000001834 */
[----:B------:R-:W-:Y:S08]  /*4fb0*/  HMMA.16816.F32 R96, R28, R118, R96 ;  /* 0x000000761c60723c */ /* 0x000ff00000001860 */
[----:B------:R-:W-:Y:S01]  /*4fc0*/  HMMA.16816.F32 R44, R12, R114, R44 ;  /* 0x000000720c2c723c */ /* 0x000fe2000000182c */
[----:B------:R-:W2:Y:S07]  /*4fd0*/  LDSM.16.M88.4 R112, [R219+0x5000] ;  /* 0x00500000db70783b */ /* 0x000eae0000000200 */
[----:B-1----:R-:W-:Y:S08]  /*4fe0*/  HMMA.16816.F32 R4, R8, R32, R4 ;  /* 0x000000200804723c */ /* 0x002ff00000001804 */
[----:B------:R-:W-:Y:S01]  /*4ff0*/  HMMA.16816.F32 R116, R28, R100, R92 ;  /* 0x000000641c74723c */ /* 0x000fe2000000185c */
[----:B------:R-:W-:Y:S01]  /*5000*/  LDSM.16.M88.4 R92, [R204+0x4800] ;  /* 0x00480000cc5c783b */ /* 0x000fe20000000200 */
[----:B------:R-:W-:Y:S06]  /*5010*/  I2F R101, R195 ;  /* 0x000000c300657306 */ /* 0x000fec0000201400 */
[C---:B------:R-:W-:Y:S02]  /*5020*/  HMMA.16816.F32 R52, R16.reuse, R56, R52 ;  /* 0x000000381034723c */ /* 0x040fe40000001834 */
[----:B------:R-:W-:Y:S06]  /*5030*/  I2F R100, R194 ;  /* 0x000000c200647306 */ /* 0x000fec0000201400 */
[----:B------:R-:W-:Y:S01]  /*5040*/  HMMA.16816.F32 R96, R16, R58, R96 ;  /* 0x0000003a1060723c */ /* 0x000fe20000001860 */
[----:B------:R-:W1:Y:S01]  /*5050*/  LDSM.16.M88.4 R56, [R221+0x9800] ;  /* 0x00980000dd38783b */ /* 0x000e620000000200 */
[----:B------:R-:W-:-:S02]  /*5060*/  FMUL.FTZ R4, R4, c[0x0][0x2ec] ;  /* 0x0000bb0004047a20 */ /* 0x000fc40000410000 */
[----:B------:R-:W-:Y:S02]  /*5070*/  FMUL.FTZ R5, R5, c[0x0][0x2ec] ;  /* 0x0000bb0005057a20 */ /* 0x000fe40000410000 */
[----:B------:R-:W-:Y:S01]  /*5080*/  FMUL.FTZ R6, R6, c[0x0][0x2ec] ;  /* 0x0000bb0006067a20 */ /* 0x000fe20000410000 */
[----:B------:R-:W-:Y:S01]  /*5090*/  MUFU.TANH R198, R4 ;  /* 0x0000000400c67308 */ /* 0x000fe20000002400 */
[----:B------:R-:W-:Y:S07]  /*50a0*/  HMMA.16816.F32 R88, R28, R102, R88 ;  /* 0x000000661c58723c */ /* 0x000fee0000001858 */
[----:B------:R-:W-:Y:S01]  /*50b0*/  MUFU.TANH R103, R5 ;  /* 0x0000000500677308 */ /* 0x000fe20000002400 */
[----:B--2---:R-:W-:Y:S07]  /*50c0*/  HMMA.16816.F32 R116, R16, R112, R116 ;  /* 0x000000701074723c */ /* 0x004fee0000001874 */
[----:B------:R2:W-:Y:S01]  /*50d0*/  MUFU.TANH R102, R6 ;  /* 0x0000000600667308 */ /* 0x0005e20000002400 */
[----:B------:R-:W-:Y:S01]  /*50e0*/  HMMA.16816.F32 R44, R8, R34, R44 ;  /* 0x00000022082c723c */ /* 0x000fe2000000182c */
[----:B------:R-:W-:Y:S01]  /*50f0*/  FMUL.FTZ R112, R7, c[0x0][0x2ec] ;  /* 0x0000bb0007707a20 */ /* 0x000fe20000410000 */
[----:B------:R-:W3:Y:S05]  /*5100*/  LDSM.16.M88.4 R32, [R215+0x9000] ;  /* 0x00900000d720783b */ /* 0x000eea0000000200 */
[----:B------:R-:W4:Y:S01]  /*5110*/  MUFU.TANH R112, R112 ;  /* 0x0000007000707308 */ /* 0x000f220000002400 */
[----:B------:R-:W-:Y:S01]  /*5120*/  HMMA.16816.F32 R88, R16, R114, R88 ;  /* 0x000000721058723c */ /* 0x000fe20000001858 */
[----:B--2---:R-:W2:Y:S07]  /*5130*/  LDSM.16.M88.4 R4, [R219+0x5800] ;  /* 0x00580000db04783b */ /* 0x004eae0000000200 */
[----:B------:R-:W-:Y:S08]  /*5140*/  HMMA.16816.F32 R52, R12, R48, R52 ;  /* 0x000000300c34723c */ /* 0x000ff00000001834 */
[----:B-1----:R-:W-:Y:S01]  /*5150*/  HMMA.16816.F32 R84, R28, R56, R84 ;  /* 0x000000381c54723c */ /* 0x002fe20000001854 */
[----:B------:R-:W-:-:S02]  /*5160*/  FMUL.FTZ R44, R44, c[0x0][0x2ec] ;  /* 0x0000bb002c2c7a20 */ /* 0x000fc40000410000 */
[----:B------:R-:W-:Y:S02]  /*5170*/  FMUL.FTZ R45, R45, c[0x0][0x2ec] ;  /* 0x0000bb002d2d7a20 */ /* 0x000fe40000410000 */
[----:B------:R-:W-:Y:S01]  /*5180*/  FMUL.FTZ R46, R46, c[0x0][0x2ec] ;  /* 0x0000bb002e2e7a20 */ /* 0x000fe20000410000 */
[----:B------:R-:W-:Y:S01]  /*5190*/  MUFU.TANH R113, R44 ;  /* 0x0000002c00717308 */ /* 0x000fe20000002400 */
[----:B------:R-:W-:Y:S01]  /*51a0*/  FMUL.FTZ R47, R47, c[0x0][0x2ec] ;  /* 0x0000bb002f2f7a20 */ /* 0x000fe20000410000 */
[----:B------:R-:W-:Y:S01]  /*51b0*/  HMMA.16816.F32 R80, R28, R58, R80 ;  /* 0x0000003a1c50723c */ /* 0x000fe20000001850 */
[----:B------:R-:W1:Y:S05]  /*51c0*/  LDSM.16.M88.4 R56, [R221+0xa000] ;  /* 0x00a00000dd38783b */ /* 0x000e6a0000000200 */
[----:B------:R-:W-:Y:S02]  /*51d0*/  MUFU.TANH R199, R45 ;  /* 0x0000002d00c77308 */ /* 0x000fe40000002400 */
[C---:B------:R-:W-:Y:S01]  /*51e0*/  HMMA.16816.F32 R96, R12.reuse, R50, R96 ;  /* 0x000000320c60723c */ /* 0x040fe20000001860 */
[----:B------:R-:W5:Y:S05]  /*51f0*/  LDSM.16.M88.4 R48, [R204+0x5000] ;  /* 0x00500000cc30783b */ /* 0x000f6a0000000200 */
[----:B------:R-:W-:Y:S02]  /*5200*/  MUFU.TANH R115, R46 ;  /* 0x0000002e00737308 */ /* 0x000fe40000002400 */
[----:B---3--:R-:W-:Y:S06]  /*5210*/  HMMA.16816.F32 R116, R12, R32, R116 ;  /* 0x000000200c74723c */ /* 0x008fec0000001874 */
[----:B------:R3:W-:Y:S02]  /*5220*/  MUFU.TANH R114, R47 ;  /* 0x0000002f00727308 */ /* 0x0007e40000002400 */
[----:B--2---:R-:W-:Y:S08]  /*5230*/  HMMA.16816.F32 R84, R16, R4, R84 ;  /* 0x000000041054723c */ /* 0x004ff00000001854 */
[----:B------:R-:W-:Y:S01]  /*5240*/  HMMA.16816.F32 R88, R12, R34, R88 ;  /* 0x000000220c58723c */ /* 0x000fe20000001858 */
[----:B------:R-:W-:Y:S04]  /*5250*/  LDSM.16.M88.4 R32, [R204+0x5800] ;  /* 0x00580000cc20783b */ /* 0x000fe80000000200 */
[----:B---3--:R-:W2:Y:S03]  /*5260*/  LDSM.16.M88.4 R44, [R215+0x9800] ;  /* 0x00980000d72c783b */ /* 0x008ea60000000200 */
[----:B------:R-:W-:Y:S01]  /*5270*/  HMMA.16816.F32 R80, R16, R6, R80 ;  /* 0x000000061050723c */ /* 0x000fe20000001850 */
[----:B------:R-:W3:Y:S07]  /*5280*/  LDSM.16.M88.4 R4, [R219+0x6000] ;  /* 0x00600000db04783b */ /* 0x000eee0000000200 */
[----:B------:R-:W-:Y:S08]  /*5290*/  HMMA.16816.F32 R52, R8, R92, R52 ;  /* 0x0000005c0834723c */ /* 0x000ff00000001834 */
[C---:B-1----:R-:W-:Y:S08]  /*52a0*/  HMMA.16816.F32 R76, R28.reuse, R56, R76 ;  /* 0x000000381c4c723c */ /* 0x042ff0000000184c */
[----:B------:R-:W-:Y:S01]  /*52b0*/  HMMA.16816.F32 R72, R28, R58, R72 ;  /* 0x0000003a1c48723c */ /* 0x000fe20000001848 */
[----:B------:R-:W-:Y:S07]  /*52c0*/  LDSM.16.M88.4 R56, [R219+0x6800] ;  /* 0x00680000db38783b */ /* 0x000fee0000000200 */
[----:B-----5:R-:W-:Y:S01]  /*52d0*/  HMMA.16816.F32 R116, R8, R48, R116 ;  /* 0x000000300874723c */ /* 0x020fe20000001874 */
        /* <DEDUP_REMOVED lines=8> */
[C---:B--2---:R-:W-:Y:S06]  /*5360*/  HMMA.16816.F32 R84, R12.reuse, R44, R84 ;  /* 0x0000002c0c54723c */ /* 0x044fec0000001854 */
[----:B------:R-:W2:Y:S02]  /*5370*/  MUFU.TANH R202, R54 ;  /* 0x0000003600ca7308 */ /* 0x000ea40000002400 */
[----:B------:R-:W-:Y:S01]  /*5380*/  HMMA.16816.F32 R80, R12, R46, R80 ;  /* 0x0000002e0c50723c */ /* 0x000fe20000001850 */
[----:B------:R-:W5:Y:S05]  /*5390*/  LDSM.16.M88.4 R44, [R221+0xb000] ;  /* 0x00b00000dd2c783b */ /* 0x000f6a0000000200 */
[----:B------:R2:W-:Y:S02]  /*53a0*/  MUFU.TANH R203, R55 ;  /* 0x0000003700cb7308 */ /* 0x0005e40000002400 */
[----:B---3--:R-:W-:Y:S01]  /*53b0*/  HMMA.16816.F32 R76, R16, R4, R76 ;  /* 0x00000004104c723c */ /* 0x008fe2000000184c */
[----:B------:R-:W-:-:S07]  /*53c0*/  FMUL.FTZ R88, R88, c[0x0][0x2ec] ;  /* 0x0000bb0058587a20 */ /* 0x000fce0000410000 */
[----:B------:R-:W-:Y:S01]  /*53d0*/  HMMA.16816.F32 R72, R16, R6, R72 ;  /* 0x000000061048723c */ /* 0x000fe20000001848 */
[----:B------:R-:W-:Y:S04]  /*53e0*/  LDSM.16.M88.4 R4, [R215+0xa800] ;  /* 0x00a80000d704783b */ /* 0x000fe80000000200 */
[----:B--2---:R-:W2:Y:S03]  /*53f0*/  LDSM.16.M88.4 R52, [R221+0xa800] ;  /* 0x00a80000dd34783b */ /* 0x004ea60000000200 */
[----:B------:R-:W-:Y:S08]  /*5400*/  HMMA.16816.F32 R96, R8, R94, R96 ;  /* 0x0000005e0860723c */ /* 0x000ff00000001860 */
[C---:B-1----:R-:W-:Y:S08]  /*5410*/  HMMA.16816.F32 R76, R12.reuse, R48, R76 ;  /* 0x000000300c4c723c */ /* 0x042ff0000000184c */
[----:B------:R-:W-:Y:S01]  /*5420*/  HMMA.16816.F32 R72, R12, R50, R72 ;  /* 0x000000320c48723c */ /* 0x000fe20000001848 */
[----:B------:R-:W1:Y:S07]  /*5430*/  LDSM.16.M88.4 R48, [R219+0x7000] ;  /* 0x00700000db30783b */ /* 0x000e6e0000000200 */
[----:B-----5:R-:W-:Y:S01]  /*5440*/  HMMA.16816.F32 R60, R28, R44, R60 ;  /* 0x0000002c1c3c723c */ /* 0x020fe2000000183c */
[----:B------:R-:W-:-:S02]  /*5450*/  FMUL.FTZ R96, R96, c[0x0][0x2ec] ;  /* 0x0000bb0060607a20 */ /* 0x000fc40000410000 */
[----:B------:R-:W-:Y:S02]  /*5460*/  FMUL.FTZ R98, R98, c[0x0][0x2ec] ;  /* 0x0000bb0062627a20 */ /* 0x000fe40000410000 */
[----:B------:R3:W-:Y:S03]  /*5470*/  MUFU.TANH R205, R96 ;  /* 0x0000006000cd7308 */ /* 0x0007e60000002400 */
[C---:B------:R-:W-:Y:S01]  /*5480*/  HMMA.16816.F32 R24, R28.reuse, R46, R24 ;  /* 0x0000002e1c18723c */ /* 0x040fe20000001818 */
[----:B------:R-:W-:Y:S04]  /*5490*/  LDSM.16.M88.4 R44, [R215+0xb000] ;  /* 0x00b00000d72c783b */ /* 0x000fe80000000200 */
[----:B------:R-:W-:Y:S03]  /*54a0*/  MUFU.TANH R98, R98 ;  /* 0x0000006200627308 */ /* 0x000fe60000002400 */
[----:B--2---:R-:W-:Y:S01]  /*54b0*/  HMMA.16816.F32 R92, R28, R52, R68 ;  /* 0x000000341c5c723c */ /* 0x004fe20000001844 */
[----:B------:R-:W-:Y:S01]  /*54c0*/  LDSM.16.M88.4 R68, [R204+0x6000] ;  /* 0x00600000cc44783b */ /* 0x000fe20000000200 */
[----:B---3--:R-:W-:-:S02]  /*54d0*/  FMUL.FTZ R96, R97, c[0x0][0x2ec] ;  /* 0x0000bb0061607a20 */ /* 0x008fc40000410000 */
[----:B------:R-:W-:-:S04]  /*54e0*/  FMUL.FTZ R97, R99, c[0x0][0x2ec] ;  /* 0x0000bb0063617a20 */ /* 0x000fc80000410000 */
[----:B------:R-:W-:Y:S01]  /*54f0*/  HMMA.16816.F32 R64, R28, R54, R64 ;  /* 0x000000361c40723c */ /* 0x000fe20000001840 */
[----:B------:R-:W2:Y:S01]  /*5500*/  LDSM.16.M88.4 R52, [R221+0xb800] ;  /* 0x00b80000dd34783b */ /* 0x000ea20000000200 */
[----:B------:R-:W-:Y:S01]  /*5510*/  FMUL.FTZ R99, R116, c[0x0][0x2ec] ;  /* 0x0000bb0074637a20 */ /* 0x000fe20000410000 */
[----:B------:R-:W-:Y:S05]  /*5520*/  MUFU.TANH R96, R96 ;  /* 0x0000006000607308 */ /* 0x000fea0000002400 */
[----:B------:R-:W-:Y:S03]  /*5530*/  HMMA.16816.F32 R104, R108, R122, R104 ;  /* 0x0000007a6c68723c */ /* 0x000fe60000001868 */
[----:B------:R-:W-:Y:S05]  /*5540*/  MUFU.TANH R97, R97 ;  /* 0x0000006100617308 */ /* 0x000fea0000002400 */
[C---:B------:R-:W-:Y:S03]  /*5550*/  HMMA.16816.F32 R92, R16.reuse, R56, R92 ;  /* 0x00000038105c723c */ /* 0x040fe6000000185c */
[----:B------:R-:W3:Y:S04]  /*5560*/  MUFU.TANH R99, R99 ;  /* 0x0000006300637308 */ /* 0x000ee80000002400 */
[C---:B----4-:R-:W-:Y:S01]  /*5570*/  FFMA.FTZ R56, R0.reuse, R138, R112 ;  /* 0x0000008a00387223 */ /* 0x050fe20000010070 */
[----:B------:R-:W-:Y:S01]  /*5580*/  HMMA.16816.F32 R64, R16, R58, R64 ;  /* 0x0000003a1040723c */ /* 0x000fe20000001840 */
[----:B------:R-:W-:Y:S01]  /*5590*/  FFMA.FTZ R57, R0, R144, R202 ;  /* 0x0000009000397223 */ /* 0x000fe200000100ca */
[----:B------:R-:W-:-:S02]  /*55a0*/  IADD3 R202, R219, 0x4800, RZ ;  /* 0x00004800dbca7810 */ /* 0x000fc40007ffe0ff */
[----:B------:R-:W-:Y:S02]  /*55b0*/  FSEL R56, R56, -INF , !P4 ;  /* 0xff80000038387808 */ /* 0x000fe40006000000 */
[----:B------:R-:W-:Y:S01]  /*55c0*/  ISETP.GE.AND P4, PT, R145, R180, PT ;  /* 0x000000b49100720c */ /* 0x000fe20003f86270 */
[C---:B------:R-:W-:Y:S01]  /*55d0*/  FFMA.FTZ R59, R0.reuse, R138, R103 ;  /* 0x0000008a003b7223 */ /* 0x040fe20000010067 */
[----:B------:R-:W-:Y:S01]  /*55e0*/  HMMA.16816.F32 R84, R8, R32, R84 ;  /* 0x000000200854723c */ /* 0x000fe20000001854 */
[C---:B------:R-:W-:Y:S01]  /*55f0*/  FFMA.FTZ R58, R0.reuse, R140, R115 ;  /* 0x0000008c003a7223 */ /* 0x040fe20000010073 */
[----:B------:R-:W-:Y:S01]  /*5600*/  FSEL R57, R57, -INF , !P4 ;  /* 0xff80000039397808 */ /* 0x000fe20006000000 */
[----:B---3--:R-:W-:Y:S01]  /*5610*/  FFMA.FTZ R99, R0, R153, R99 ;  /* 0x0000009900637223 */ /* 0x008fe20000010063 */
[----:B------:R-:W-:Y:S02]  /*5620*/  FSEL R59, R59, -INF , !P6 ;  /* 0xff8000003b3b7808 */ /* 0x000fe40007000000 */
[----:B------:R-:W-:-:S02]  /*5630*/  ISETP.GE.AND P6, PT, R145, R181, PT ;  /* 0x000000b59100720c */ /* 0x000fc40003fc6270 */
[----:B------:R-:W-:Y:S01]  /*5640*/  HMMA.16816.F32 R80, R8, R34, R80 ;  /* 0x000000220850723c */ /* 0x000fe20000001850 */
[----:B------:R-:W3:Y:S01]  /*5650*/  LDSM.16.M88.4 R32, [R204+0x6800] ;  /* 0x00680000cc20783b */ /* 0x000ee20000000200 */
[-C--:B------:R-:W-:Y:S02]  /*5660*/  ISETP.GE.AND P4, PT, R151, R180.reuse, PT ;  /* 0x000000b49700720c */ /* 0x080fe40003f86270 */
[----:B------:R-:W-:Y:S02]  /*5670*/  FSEL R58, R58, -INF , !P1 ;  /* 0xff8000003a3a7808 */ /* 0x000fe40004800000 */
[----:B------:R-:W-:Y:S02]  /*5680*/  ISETP.GE.AND P1, PT, R147, R180, PT ;  /* 0x000000b49300720c */ /* 0x000fe40003f26270 */
[C---:B-1----:R-:W-:Y:S08]  /*5690*/  HMMA.16816.F32 R60, R16.reuse, R48, R60 ;  /* 0x00000030103c723c */ /* 0x042ff0000000183c */
[----:B------:R-:W-:Y:S01]  /*56a0*/  HMMA.16816.F32 R24, R16, R50, R24 ;  /* 0x000000321018723c */ /* 0x000fe20000001818 */
[----:B------:R-:W1:Y:S01]  /*56b0*/  LDSM.16.M88.4 R48, [R219+0x7800] ;  /* 0x00780000db30783b */ /* 0x000e620000000200 */
[----:B------:R-:W-:-:S02]  /*56c0*/  FMUL.FTZ R84, R84, c[0x0][0x2ec] ;  /* 0x0000bb0054547a20 */ /* 0x000fc40000410000 */
[----:B------:R-:W-:-:S04]  /*56d0*/  FMUL.FTZ R86, R86, c[0x0][0x2ec] ;  /* 0x0000bb0056567a20 */ /* 0x000fc80000410000 */
[----:B------:R-:W-:Y:S01]  /*56e0*/  HMMA.16816.F32 R20, R108, R120, R20 ;  /* 0x000000786c14723c */ /* 0x000fe20000001814 */
[----:B------:R4:W5:Y:S01]  /*56f0*/  MUFU.TANH R111, R88 ;  /* 0x00000058006f7308 */ /* 0x0009620000002400 */
[----:B------:R-:W-:Y:S02]  /*5700*/  FMUL.FTZ R80, R80, c[0x0][0x2ec] ;  /* 0x0000bb0050507a20 */ /* 0x000fe40000410000 */
[----:B------:R-:W-:-:S03]  /*5710*/  FMUL.FTZ R82, R82, c[0x0][0x2ec] ;  /* 0x0000bb0052527a20 */ /* 0x000fc60000410000 */
[----:B------:R-:W-:Y:S01]  /*5720*/  FMUL.FTZ R108, R117, c[0x0][0x2ec] ;  /* 0x0000bb00756c7a20 */ /* 0x000fe20000410000 */
[----:B------:R-:W-:Y:S01]  /*5730*/  HMMA.16816.F32 R92, R12, R4, R92 ;  /* 0x000000040c5c723c */ /* 0x000fe2000000185c */
[----:B------:R-:W-:Y:S01]  /*5740*/  FMUL.FTZ R109, R118, c[0x0][0x2ec] ;  /* 0x0000bb00766d7a20 */ /* 0x000fe20000410000 */
[----:B------:R-:W3:Y:S01]  /*5750*/  MUFU.TANH R82, R82 ;  /* 0x0000005200527308 */ /* 0x000ee20000002400 */
[----:B------:R-:W-:-:S04]  /*5760*/  FMUL.FTZ R110, R119, c[0x0][0x2ec] ;  /* 0x0000bb00776e7a20 */ /* 0x000fc80000410000 */
[----:B------:R-:W-:Y:S01]  /*5770*/  FFMA.FTZ R5, R0, R144, R201 ;  /* 0x0000009000057223 */ /* 0x000fe200000100c9 */
[----:B------:R-:W-:Y:S01]  /*5780*/  HMMA.16816.F32 R64, R12, R6, R64 ;  /* 0x000000060c40723c */ /* 0x000fe20000001840 */
[----:B----4-:R-:W-:Y:S01]  /*5790*/  FMUL.FTZ R88, R89, c[0x0][0x2ec] ;  /* 0x0000bb0059587a20 */ /* 0x010fe20000410000 */
[----:B------:R-:W4:Y:S01]  /*57a0*/  MUFU.TANH R108, R108 ;  /* 0x0000006c006c7308 */ /* 0x000f220000002400 */
[----:B------:R-:W-:Y:S01]  /*57b0*/  FMUL.FTZ R89, R90, c[0x0][0x2ec] ;  /* 0x0000bb005a597a20 */ /* 0x000fe20000410000 */
[----:B------:R-:W-:Y:S01]  /*57c0*/  FSEL R5, R5, -INF , !P6 ;  /* 0xff80000005057808 */ /* 0x000fe20007000000 */
[----:B------:R-:W-:Y:S01]  /*57d0*/  FMUL.FTZ R90, R91, c[0x0][0x2ec] ;  /* 0x0000bb005b5a7a20 */ /* 0x000fe20000410000 */
[----:B------:R-:W-:Y:S01]  /*57e0*/  ISETP.GE.AND P6, PT, R151, R181, PT ;  /* 0x000000b59700720c */ /* 0x000fe20003fc6270 */
[C---:B------:R-:W-:Y:S01]  /*57f0*/  FFMA.FTZ R7, R0.reuse, R148, R205 ;  /* 0x0000009400077223 */ /* 0x040fe200000100cd */
[----:B--2---:R-:W-:Y:S01]  /*5800*/  HMMA.16816.F32 R104, R28, R54, R104 ;  /* 0x000000361c68723c */ /* 0x004fe20000001868 */
[C---:B------:R-:W-:Y:S01]  /*5810*/  FFMA.FTZ R6, R0.reuse, R146, R200 ;  /* 0x0000009200067223 */ /* 0x040fe200000100c8 */
[----:B------:R2:W1:Y:S01]  /*5820*/  MUFU.TANH R91, R84 ;  /* 0x00000054005b7308 */ /* 0x0004620000002400 */
[C---:B-----5:R-:W-:Y:S01]  /*5830*/  FFMA.FTZ R111, R0.reuse, R157, R111 ;  /* 0x0000009d006f7223 */ /* 0x060fe2000001006f */
[----:B------:R-:W-:Y:S01]  /*5840*/  LOP3.LUT R4, R125, R126, RZ, 0xfc, !PT ;  /* 0x0000007e7d047212 */ /* 0x000fe200078efcff */
[----:B---3--:R-:W-:Y:S01]  /*5850*/  FFMA.FTZ R82, R0, R164, R82 ;  /* 0x000000a400527223 */ /* 0x008fe20000010052 */
[----:B------:R-:W-:-:S02]  /*5860*/  IADD3 R205, R219, 0x3800, RZ ;  /* 0x00003800dbcd7810 */ /* 0x000fc40007ffe0ff */
[----:B------:R-:W-:Y:S01]  /*5870*/  HMMA.16816.F32 R60, R12, R44, R60 ;  /* 0x0000002c0c3c723c */ /* 0x000fe2000000183c */
[C---:B------:R-:W-:Y:S01]  /*5880*/  IADD3 R201, R219.reuse, 0x5000, RZ ;  /* 0x00005000dbc97810 */ /* 0x040fe20007ffe0ff */
[----:B------:R-:W3:Y:S01]  /*5890*/  MUFU.TANH R89, R89 ;  /* 0x0000005900597308 */ /* 0x000ee20000002400 */
[----:B----4-:R-:W-:Y:S01]  /*58a0*/  FFMA.FTZ R108, R0, R156, R108 ;  /* 0x0000009c006c7223 */ /* 0x010fe2000001006c */
[----:B------:R-:W-:-:S04]  /*58b0*/  IADD3 R200, R219, 0x5800, RZ ;  /* 0x00005800dbc87810 */ /* 0x000fc80007ffe0ff */
[----:B------:R-:W-:Y:S01]  /*58c0*/  HMMA.16816.F32 R24, R12, R46, R24 ;  /* 0x0000002e0c18723c */ /* 0x000fe20000001818 */
[----:B------:R-:W4:Y:S01]  /*58d0*/  LDSM.16.M88.4 R44, [R215+0xb800] ;  /* 0x00b80000d72c783b */ /* 0x000f220000000200 */
[----:B--2---:R-:W-:Y:S01]  /*58e0*/  FMUL.FTZ R84, R85, c[0x0][0x2ec] ;  /* 0x0000bb0055547a20 */ /* 0x004fe20000410000 */
[----:B------:R-:W2:Y:S01]  /*58f0*/  MUFU.TANH R109, R109 ;  /* 0x0000006d006d7308 */ /* 0x000ea20000002400 */
[----:B------:R-:W-:Y:S02]  /*5900*/  FMUL.FTZ R85, R87, c[0x0][0x2ec] ;  /* 0x0000bb0057557a20 */ /* 0x000fe40000410000 */
[C---:B-1----:R-:W-:Y:S02]  /*5910*/  FFMA.FTZ R91, R0.reuse, R160, R91 ;  /* 0x000000a0005b7223 */ /* 0x042fe4000001005b */
[----:B------:R-:W-:Y:S01]  /*5920*/  HMMA.16816.F32 R20, R28, R52, R20 ;  /* 0x000000341c14723c */ /* 0x000fe20000001814 */
[----:B------:R-:W-:Y:S01]  /*5930*/  LDSM.16.M88.4 R28, [R204+0x7800] ;  /* 0x00780000cc1c783b */ /* 0x000fe20000000200 */
[C---:B---3--:R-:W-:Y:S01]  /*5940*/  FFMA.FTZ R89, R0.reuse, R157, R89 ;  /* 0x0000009d00597223 */ /* 0x048fe20000010059 */
[----:B------:R1:W-:Y:S05]  /*5950*/  MUFU.TANH R87, R80 ;  /* 0x0000005000577308 */ /* 0x0003ea0000002400 */
[----:B------:R-:W-:Y:S03]  /*5960*/  HMMA.16816.F32 R92, R8, R32, R92 ;  /* 0x00000020085c723c */ /* 0x000fe6000000185c */
[----:B------:R-:W3:Y:S01]  /*5970*/  MUFU.TANH R84, R84 ;  /* 0x0000005400547308 */ /* 0x000ee20000002400 */
[----:B--2---:R-:W-:-:S04]  /*5980*/  FFMA.FTZ R109, R0, R153, R109 ;  /* 0x00000099006d7223 */ /* 0x004fc8000001006d */
[----:B------:R-:W-:Y:S01]  /*5990*/  HMMA.16816.F32 R64, R8, R34, R64 ;  /* 0x000000220840723c */ /* 0x000fe20000001840 */
[----:B------:R-:W2:Y:S01]  /*59a0*/  LDSM.16.M88.4 R32, [R204+0x7000] ;  /* 0x00700000cc20783b */ /* 0x000ea20000000200 */
[----:B------:R-:W-:-:S04]  /*59b0*/  DEPBAR.LE SB0, 0x0 ;  /* 0x000080000000791a */ /* 0x000fc80000000000 */
[----:B-1----:R-:W-:Y:S01]  /*59c0*/  FMUL.FTZ R80, R81, c[0x0][0x2ec] ;  /* 0x0000bb0051507a20 */ /* 0x002fe20000410000 */
[----:B------:R-:W1:Y:S01]  /*59d0*/  MUFU.TANH R85, R85 ;  /* 0x0000005500557308 */ /* 0x000e620000002400 */
[C---:B------:R-:W-:Y:S01]  /*59e0*/  HMMA.16816.F32 R104, R16.reuse, R50, R104 ;  /* 0x000000321068723c */ /* 0x040fe20000001868 */
[----:B------:R-:W-:Y:S02]  /*59f0*/  FMUL.FTZ R81, R83, c[0x0][0x2ec] ;  /* 0x0000bb0053517a20 */ /* 0x000fe40000410000 */
[C---:B---3--:R-:W-:Y:S02]  /*5a00*/  FFMA.FTZ R84, R0.reuse, R162, R84 ;  /* 0x000000a200547223 */ /* 0x048fe40000010054 */
[----:B------:R-:W-:Y:S02]  /*5a10*/  FFMA.FTZ R87, R0, R164, R87 ;  /* 0x000000a400577223 */ /* 0x000fe40000010057 */
[----:B------:R-:W3:Y:S01]  /*5a20*/  MUFU.TANH R80, R80 ;  /* 0x0000005000507308 */ /* 0x000ee20000002400 */
[----:B------:R-:W-:Y:S01]  /*5a30*/  HMMA.16816.F32 R20, R16, R48, R20 ;  /* 0x000000301014723c */ /* 0x000fe20000001814 */
[----:B------:R-:W-:-:S02]  /*5a40*/  FMUL.FTZ R93, R93, c[0x0][0x2ec] ;  /* 0x0000bb005d5d7a20 */ /* 0x000fc40000410000 */
[----:B------:R-:W-:Y:S02]  /*5a50*/  FMUL.FTZ R92, R92, c[0x0][0x2ec] ;  /* 0x0000bb005c5c7a20 */ /* 0x000fe40000410000 */
[----:B------:R-:W-:Y:S02]  /*5a60*/  FMUL.FTZ R94, R94, c[0x0][0x2ec] ;  /* 0x0000bb005e5e7a20 */ /* 0x000fe40000410000 */
[----:B------:R-:W5:Y:S01]  /*5a70*/  MUFU.TANH R88, R88 ;  /* 0x0000005800587308 */ /* 0x000f620000002400 */
[----:B------:R-:W-:Y:S01]  /*5a80*/  HMMA.16816.F32 R76, R8, R68, R76 ;  /* 0x00000044084c723c */ /* 0x000fe2000000184c */
[----:B------:R-:W-:Y:S02]  /*5a90*/  FMUL.FTZ R53, R64, c[0x0][0x2ec] ;  /* 0x0000bb0040357a20 */ /* 0x000fe40000410000 */
[----:B-1----:R-:W-:Y:S02]  /*5aa0*/  FFMA.FTZ R85, R0, R162, R85 ;  /* 0x000000a200557223 */ /* 0x002fe40000010055 */
[----:B------:R-:W-:-:S02]  /*5ab0*/  FMUL.FTZ R52, R95, c[0x0][0x2ec] ;  /* 0x0000bb005f347a20 */ /* 0x000fc40000410000 */
[----:B------:R-:W1:Y:S01]  /*5ac0*/  MUFU.TANH R110, R110 ;  /* 0x0000006e006e7308 */ /* 0x000e620000002400 */
[----:B----4-:R-:W-:Y:S01]  /*5ad0*/  HMMA.16816.F32 R104, R12, R46, R104 ;  /* 0x0000002e0c68723c */ /* 0x010fe20000001868 */
[C---:B------:R-:W-:Y:S02]  /*5ae0*/  FFMA.FTZ R69, R0.reuse, R140, R113 ;  /* 0x0000008c00457223 */ /* 0x040fe40000010071 */
[C---:B------:R-:W-:Y:S02]  /*5af0*/  FFMA.FTZ R68, R0.reuse, R142, R114 ;  /* 0x0000008e00447223 */ /* 0x040fe40000010072 */
[----:B---3--:R-:W-:Y:S01]  /*5b00*/  FFMA.FTZ R80, R0, R166, R80 ;  /* 0x000000a600507223 */ /* 0x008fe20000010050 */
[----:B------:R-:W-:Y:S01]  /*5b10*/  FSEL R69, R69, -INF , !P5 ;  /* 0xff80000045457808 */ /* 0x000fe20006800000 */
[----:B------:R-:W3:Y:S01]  /*5b20*/  MUFU.TANH R90, R90 ;  /* 0x0000005a005a7308 */ /* 0x000ee20000002400 */
[----:B------:R-:W-:Y:S01]  /*5b30*/  HMMA.16816.F32 R72, R8, R70, R72 ;  /* 0x000000460848723c */ /* 0x000fe20000001848 */
[----:B------:R-:W-:Y:S01]  /*5b40*/  ISETP.GE.AND P5, PT, R147, R181, PT ;  /* 0x000000b59300720c */ /* 0x000fe20003fa6270 */
[----:B------:R-:W-:Y:S01]  /*5b50*/  FMUL.FTZ R48, R67, c[0x0][0x2ec] ;  /* 0x0000bb0043307a20 */ /* 0x000fe20000410000 */
[----:B------:R-:W-:Y:S01]  /*5b60*/  FSEL R68, R68, -INF , !P2 ;  /* 0xff80000044447808 */ /* 0x000fe20005000000 */
[----:B-----5:R-:W-:Y:S01]  /*5b70*/  FFMA.FTZ R88, R0, R158, R88 ;  /* 0x0000009e00587223 */ /* 0x020fe20000010058 */
[----:B------:R-:W-:-:S02]  /*5b80*/  FSEL R6, R6, -INF , !P5 ;  /* 0xff80000006067808 */ /* 0x000fc40006800000 */
[----:B------:R-:W-:Y:S01]  /*5b90*/  FFMA.FTZ R70, R0, R142, R199 ;  /* 0x0000008e00467223 */ /* 0x000fe200000100c7 */
[----:B------:R-:W-:Y:S01]  /*5ba0*/  HMMA.16816.F32 R20, R12, R44, R20 ;  /* 0x0000002c0c14723c */ /* 0x000fe20000001814 */
[----:B------:R-:W-:Y:S01]  /*5bb0*/  FMUL.FTZ R71, R77, c[0x0][0x2ec] ;  /* 0x0000bb004d477a20 */ /* 0x000fe20000410000 */
[----:B------:R-:W-:Y:S01]  /*5bc0*/  I2F R120, R178 ;  /* 0x000000b200787306 */ /* 0x000fe20000201400 */
[----:B------:R-:W-:Y:S01]  /*5bd0*/  FMUL.FTZ R76, R76, c[0x0][0x2ec] ;  /* 0x0000bb004c4c7a20 */ /* 0x000fe20000410000 */
[----:B------:R-:W-:Y:S01]  /*5be0*/  FSEL R70, R70, -INF , !P3 ;  /* 0xff80000046467808 */ /* 0x000fe20005800000 */
[----:B------:R-:W-:Y:S01]  /*5bf0*/  FMUL.FTZ R77, R78, c[0x0][0x2ec] ;  /* 0x0000bb004e4d7a20 */ /* 0x000fe20000410000 */
[-C--:B------:R-:W-:Y:S01]  /*5c00*/  ISETP.GE.AND P3, PT, R149, R181.reuse, PT ;  /* 0x000000b59500720c */ /* 0x080fe20003f66270 */
[----:B------:R-:W-:Y:S01]  /*5c10*/  FMUL.FTZ R78, R79, c[0x0][0x2ec] ;  /* 0x0000bb004f4e7a20 */ /* 0x000fe20000410000 */
[C---:B--2---:R-:W-:Y:S01]  /*5c20*/  HMMA.16816.F32 R60, R8.reuse, R32, R60 ;  /* 0x00000020083c723c */ /* 0x044fe2000000183c */
[-C--:B------:R-:W-:Y:S01]  /*5c30*/  ISETP.GE.AND P5, PT, R154, R181.reuse, PT ;  /* 0x000000b59a00720c */ /* 0x080fe20003fa6270 */
[----:B------:R-:W2:Y:S01]  /*5c40*/  MUFU.TANH R76, R76 ;  /* 0x0000004c004c7308 */ /* 0x000ea20000002400 */
[----:B------:R-:W-:Y:S01]  /*5c50*/  FSEL R7, R7, -INF , !P3 ;  /* 0xff80000007077808 */ /* 0x000fe20005800000 */
[----:B-1----:R-:W-:Y:S01]  /*5c60*/  FFMA.FTZ R110, R0, R156, R110 ;  /* 0x0000009c006e7223 */ /* 0x002fe2000001006e */
[-C--:B------:R-:W-:Y:S01]  /*5c70*/  ISETP.GE.AND P3, PT, R152, R181.reuse, PT ;  /* 0x000000b59800720c */ /* 0x080fe20003f66270 */
[----:B---3--:R-:W-:Y:S01]  /*5c80*/  FFMA.FTZ R90, R0, R158, R90 ;  /* 0x0000009e005a7223 */ /* 0x008fe2000001005a */
[----:B------:R-:W-:Y:S01]  /*5c90*/  ISETP.GE.AND P2, PT, R149, R180, PT ;  /* 0x000000b49500720c */ /* 0x000fe20003f46270 */
[C---:B------:R-:W-:Y:S01]  /*5ca0*/  HMMA.16816.F32 R24, R8.reuse, R34, R24 ;  /* 0x000000220818723c */ /* 0x040fe20000001818 */
[----:B------:R-:W-:Y:S01]  /*5cb0*/  FMUL.FTZ R72, R72, c[0x0][0x2ec] ;  /* 0x0000bb0048487a20 */ /* 0x000fe20000410000 */
[----:B------:R-:W1:Y:S01]  /*5cc0*/  MUFU.TANH R77, R77 ;  /* 0x0000004d004d7308 */ /* 0x000e620000002400 */
[----:B------:R-:W-:Y:S01]  /*5cd0*/  FMUL.FTZ R75, R75, c[0x0][0x2ec] ;  /* 0x0000bb004b4b7a20 */ /* 0x000fe20000410000 */
[----:B------:R-:W-:Y:S01]  /*5ce0*/  FSEL R241, R108, -INF , !P3 ;  /* 0xff8000006cf17808 */ /* 0x000fe20005800000 */
[----:B------:R-:W-:Y:S01]  /*5cf0*/  FMUL.FTZ R74, R74, c[0x0][0x2ec] ;  /* 0x0000bb004a4a7a20 */ /* 0x000fe20000410000 */
[-C--:B------:R-:W-:Y:S01]  /*5d00*/  ISETP.GE.AND P3, PT, R161, R181.reuse, PT ;  /* 0x000000b5a100720c */ /* 0x080fe20003f66270 */
[----:B------:R-:W-:Y:S01]  /*5d10*/  FMUL.FTZ R73, R73, c[0x0][0x2ec] ;  /* 0x0000bb0049497a20 */ /* 0x000fe20000410000 */
[C---:B------:R-:W-:Y:S01]  /*5d20*/  HMMA.16816.F32 R104, R8.reuse, R30, R104 ;  /* 0x0000001e0868723c */ /* 0x040fe20000001868 */
[----:B------:R-:W-:Y:S01]  /*5d30*/  FMUL.FTZ R32, R65, c[0x0][0x2ec] ;  /* 0x0000bb0041207a20 */ /* 0x000fe20000410000 */
[----:B------:R3:W4:Y:S01]  /*5d40*/  MUFU.TANH R79, R72 ;  /* 0x00000048004f7308 */ /* 0x0007220000002400 */
[----:B------:R-:W-:Y:S01]  /*5d50*/  FSEL R145, R91, -INF , !P3 ;  /* 0xff8000005b917808 */ /* 0x000fe20005800000 */
[----:B------:R-:W-:Y:S01]  /*5d60*/  FMUL.FTZ R33, R66, c[0x0][0x2ec] ;  /* 0x0000bb0042217a20 */ /* 0x000fe20000410000 */
[-C--:B------:R-:W-:Y:S01]  /*5d70*/  ISETP.GE.AND P3, PT, R167, R181.reuse, PT ;  /* 0x000000b5a700720c */ /* 0x080fe20003f66270 */
[-C--:B--2---:R-:W-:Y:S01]  /*5d80*/  FFMA.FTZ R76, R0, R168.reuse, R76 ;  /* 0x000000a8004c7223 */ /* 0x084fe2000001004c */
[----:B------:R-:W-:Y:S01]  /*5d90*/  FSEL R240, R99, -INF , !P5 ;  /* 0xff80000063f07808 */ /* 0x000fe20006800000 */
[----:B------:R-:W-:Y:S01]  /*5da0*/  HMMA.16816.F32 R20, R8, R28, R20 ;  /* 0x0000001c0814723c */ /* 0x000fe20000001814 */
[----:B------:R-:W-:Y:S01]  /*5db0*/  FMUL.FTZ R60, R60, c[0x0][0x2ec] ;  /* 0x0000bb003c3c7a20 */ /* 0x000fe20000410000 */
[----:B------:R2:W-:Y:S01]  /*5dc0*/  MUFU.TANH R112, R75 ;  /* 0x0000004b00707308 */ /* 0x0005e20000002400 */
[----:B------:R-:W-:Y:S01]  /*5dd0*/  FSEL R236, R80, -INF , !P3 ;  /* 0xff80000050ec7808 */ /* 0x000fe20005800000 */
[----:B------:R-:W-:Y:S01]  /*5de0*/  FMUL.FTZ R35, R61, c[0x0][0x2ec] ;  /* 0x0000bb003d237a20 */ /* 0x000fe20000410000 */
[-C--:B------:R-:W-:Y:S01]  /*5df0*/  ISETP.GE.AND P5, PT, R159, R181.reuse, PT ;  /* 0x000000b59f00720c */ /* 0x080fe20003fa6270 */
[----:B-1----:R-:W-:Y:S01]  /*5e00*/  FFMA.FTZ R77, R0, R168, R77 ;  /* 0x000000a8004d7223 */ /* 0x002fe2000001004d */
[-C--:B------:R-:W-:Y:S01]  /*5e10*/  ISETP.GE.AND P3, PT, R173, R181.reuse, PT ;  /* 0x000000b5ad00720c */ /* 0x080fe20003f66270 */
[----:B------:R-:W-:Y:S01]  /*5e20*/  FMUL.FTZ R25, R25, c[0x0][0x2ec] ;  /* 0x0000bb0019197a20 */ /* 0x000fe20000410000 */
[----:B------:R-:W-:Y:S01]  /*5e30*/  FSEL R242, R88, -INF , !P5 ;  /* 0xff80000058f27808 */ /* 0x000fe20006800000 */
[C---:B---3--:R-:W-:Y:S01]  /*5e40*/  FFMA.FTZ R72, R0.reuse, R150, R97 ;  /* 0x0000009600487223 */ /* 0x048fe20000010061 */
[----:B------:R-:W1:Y:S01]  /*5e50*/  MUFU.TANH R93, R93 ;  /* 0x0000005d005d7308 */ /* 0x000e620000002400 */
[----:B----4-:R-:W-:Y:S01]  /*5e60*/  FFMA.FTZ R79, R0, R172, R79 ;  /* 0x000000ac004f7223 */ /* 0x010fe2000001004f */
[-C--:B------:R-:W-:Y:S01]  /*5e70*/  ISETP.GE.AND P5, PT, R165, R181.reuse, PT ;  /* 0x000000b5a500720c */ /* 0x080fe20003fa6270 */
[----:B------:R-:W-:Y:S01]  /*5e80*/  FMUL.FTZ R18, R24, c[0x0][0x2ec] ;  /* 0x0000bb0018127a20 */ /* 0x000fe20000410000 */
[----:B------:R-:W-:Y:S01]  /*5e90*/  FSEL R72, R72, -INF , !P4 ;  /* 0xff80000048487808 */ /* 0x000fe20006000000 */
[----:B------:R-:W-:Y:S01]  /*5ea0*/  FMUL.FTZ R15, R104, c[0x0][0x2ec] ;  /* 0x0000bb00680f7a20 */ /* 0x000fe20000410000 */
[----:B------:R-:W-:Y:S01]  /*5eb0*/  ISETP.GE.AND P4, PT, R155, R180, PT ;  /* 0x000000b49b00720c */ /* 0x000fe20003f86270 */
[----:B--2---:R-:W-:Y:S01]  /*5ec0*/  FFMA.FTZ R75, R0, R150, R96 ;  /* 0x00000096004b7223 */ /* 0x004fe20000010060 */
[----:B------:R-:W2:Y:S01]  /*5ed0*/  MUFU.TANH R86, R86 ;  /* 0x0000005600567308 */ /* 0x000ea20000002400 */
[----:B------:R-:W-:Y:S01]  /*5ee0*/  FMUL.FTZ R17, R63, c[0x0][0x2ec] ;  /* 0x0000bb003f117a20 */ /* 0x000fe20000410000 */
[----:B------:R-:W-:Y:S01]  /*5ef0*/  FSEL R237, R89, -INF , !P4 ;  /* 0xff80000059ed7808 */ /* 0x000fe20006000000 */
[----:B------:R-:W-:Y:S01]  /*5f00*/  FMUL.FTZ R13, R26, c[0x0][0x2ec] ;  /* 0x0000bb001a0d7a20 */ /* 0x000fe20000410000 */
[----:B------:R-:W-:Y:S01]  /*5f10*/  FSEL R75, R75, -INF , !P6 ;  /* 0xff8000004b4b7808 */ /* 0x000fe20007000000 */
[----:B------:R-:W-:Y:S01]  /*5f20*/  FMUL.FTZ R62, R62, c[0x0][0x2ec] ;  /* 0x0000bb003e3e7a20 */ /* 0x000fe20000410000 */
[-C--:B------:R-:W-:Y:S01]  /*5f30*/  ISETP.GE.AND P6, PT, R155, R181.reuse, PT ;  /* 0x000000b59b00720c */ /* 0x080fe20003fc6270 */
[----:B------:R-:W-:Y:S01]  /*5f40*/  FMUL.FTZ R9, R21, c[0x0][0x2ec] ;  /* 0x0000bb0015097a20 */ /* 0x000fe20000410000 */
[----:B------:R3:W4:Y:S01]  /*5f50*/  MUFU.TANH R103, R74 ;  /* 0x0000004a00677308 */ /* 0x0007220000002400 */
[----:B------:R-:W-:Y:S01]  /*5f60*/  ISETP.GE.AND P4, PT, R163, R180, PT ;  /* 0x000000b4a300720c */ /* 0x000fe20003f86270 */
[----:B-1----:R-:W-:Y:S01]  /*5f70*/  FFMA.FTZ R93, R0, R120, R93 ;  /* 0x00000078005d7223 */ /* 0x002fe2000001005d */
[----:B------:R-:W-:Y:S01]  /*5f80*/  FSEL R243, R111, -INF , !P6 ;  /* 0xff8000006ff37808 */ /* 0x000fe20007000000 */
[----:B------:R-:W-:Y:S01]  /*5f90*/  FMUL.FTZ R14, R27, c[0x0][0x2ec] ;  /* 0x0000bb001b0e7a20 */ /* 0x000fe20000410000 */
[-C--:B------:R-:W-:Y:S01]  /*5fa0*/  ISETP.GE.AND P6, PT, R163, R181.reuse, PT ;  /* 0x000000b5a300720c */ /* 0x080fe20003fc6270 */
[----:B------:R-:W-:Y:S01]  /*5fb0*/  FMUL.FTZ R10, R22, c[0x0][0x2ec] ;  /* 0x0000bb00160a7a20 */ /* 0x000fe20000410000 */
[----:B------:R-:W-:Y:S01]  /*5fc0*/  FSEL R150, R85, -INF , !P4 ;  /* 0xff80000055967808 */ /* 0x000fe20006000000 */
[----:B------:R-:W1:Y:S01]  /*5fd0*/  MUFU.TANH R81, R81 ;  /* 0x0000005100517308 */ /* 0x000e620000002400 */
[----:B------:R-:W-:Y:S01]  /*5fe0*/  ISETP.GE.AND P4, PT, R169, R180, PT ;  /* 0x000000b4a900720c */ /* 0x000fe20003f86270 */
[----:B--2---:R-:W-:Y:S01]  /*5ff0*/  FFMA.FTZ R86, R0, R160, R86 ;  /* 0x000000a000567223 */ /* 0x004fe20000010056 */
[----:B------:R-:W-:Y:S01]  /*6000*/  FSEL R164, R79, -INF , !P3 ;  /* 0xff8000004fa47808 */ /* 0x000fe20005800000 */
[----:B------:R-:W-:Y:S01]  /*6010*/  FMUL.FTZ R11, R23, c[0x0][0x2ec] ;  /* 0x0000bb00170b7a20 */ /* 0x000fe20000410000 */
[-C--:B------:R-:W-:Y:S01]  /*6020*/  ISETP.GE.AND P3, PT, R178, R181.reuse, PT ;  /* 0x000000b5b200720c */ /* 0x080fe20003f66270 */
[----:B------:R-:W-:Y:S01]  /*6030*/  FMUL.FTZ R20, R20, c[0x0][0x2ec] ;  /* 0x0000bb0014147a20 */ /* 0x000fe20000410000 */
[----:B------:R-:W-:Y:S01]  /*6040*/  FSEL R147, R87, -INF , !P5 ;  /* 0xff80000057937808 */ /* 0x000fe20006800000 */
[----:B---3--:R-:W-:Y:S01]  /*6050*/  FFMA.FTZ R74, R0, R146, R203 ;  /* 0x00000092004a7223 */ /* 0x008fe200000100cb */
[----:B------:R-:W2:Y:S01]  /*6060*/  MUFU.TANH R71, R71 ;  /* 0x0000004700477308 */ /* 0x000ea20000002400 */
[----:B------:R-:W-:Y:S01]  /*6070*/  FSEL R146, R84, -INF , !P6 ;  /* 0xff80000054927808 */ /* 0x000fe20007000000 */
[----:B------:R-:W-:Y:S01]  /*6080*/  FMUL.FTZ R67, R106, c[0x0][0x2ec] ;  /* 0x0000bb006a437a20 */ /* 0x000fe20000410000 */
[----:B------:R-:W-:Y:S01]  /*6090*/  ISETP.GE.AND P6, PT, R169, R181, PT ;  /* 0x000000b5a900720c */ /* 0x000fe20003fc6270 */
[----:B------:R-:W-:Y:S01]  /*60a0*/  FMUL.FTZ R65, R107, c[0x0][0x2ec] ;  /* 0x0000bb006b417a20 */ /* 0x000fe20000410000 */
[----:B------:R-:W-:Y:S01]  /*60b0*/  FSEL R74, R74, -INF , !P1 ;  /* 0xff8000004a4a7808 */ /* 0x000fe20004800000 */
[----:B----4-:R-:W-:Y:S01]  /*60c0*/  FFMA.FTZ R103, R0, R172, R103 ;  /* 0x000000ac00677223 */ /* 0x010fe20000010067 */
[----:B------:R-:W-:Y:S01]  /*60d0*/  ISETP.GE.AND P1, PT, R154, R180, PT ;  /* 0x000000b49a00720c */ /* 0x000fe20003f26270 */
[----:B------:R-:W3:Y:S01]  /*60e0*/  MUFU.TANH R34, R60 ;  /* 0x0000003c00227308 */ /* 0x000ee20000002400 */
[C---:B-1----:R-:W-:Y:S01]  /*60f0*/  FFMA.FTZ R81, R0.reuse, R166, R81 ;  /* 0x000000a600517223 */ /* 0x042fe20000010051 */
[----:B------:R-:W-:Y:S01]  /*6100*/  FSEL R166, R77, -INF , !P4 ;  /* 0xff8000004da67808 */ /* 0x000fe20006000000 */
[----:B------:R-:W-:Y:S01]  /*6110*/  FFMA.FTZ R112, R0, R174, R112 ;  /* 0x000000ae00707223 */ /* 0x000fe20000010070 */
[----:B------:R-:W-:Y:S01]  /*6120*/  FSEL R238, R109, -INF , !P1 ;  /* 0xff8000006dee7808 */ /* 0x000fe20004800000 */
[----:B------:R-:W-:Y:S01]  /*6130*/  FMUL.FTZ R105, R105, c[0x0][0x2ec] ;  /* 0x0000bb0069697a20 */ /* 0x000fe20000410000 */
[----:B------:R-:W-:-:S02]  /*6140*/  ISETP.GE.AND P1, PT, R159, R180, PT ;  /* 0x000000b49f00720c */ /* 0x000fc40003f26270 */
[----:B------:R-:W1:Y:S01]  /*6150*/  MUFU.TANH R78, R78 ;  /* 0x0000004e004e7308 */ /* 0x000e620000002400 */
[----:B------:R-:W-:Y:S01]  /*6160*/  ISETP.GE.AND P4, PT, R175, R180, PT ;  /* 0x000000b4af00720c */ /* 0x000fe20003f86270 */
[C---:B--2---:R-:W-:Y:S01]  /*6170*/  FFMA.FTZ R71, R0.reuse, R170, R71 ;  /* 0x000000aa00477223 */ /* 0x044fe20000010047 */
[----:B------:R-:W-:Y:S02]  /*6180*/  ISETP.GE.AND P5, PT, R171, R181, PT ;  /* 0x000000b5ab00720c */ /* 0x000fe40003fa6270 */
[----:B------:R-:W-:Y:S02]  /*6190*/  IADD3 R203, R219, 0x4000, RZ ;  /* 0x00004000dbcb7810 */ /* 0x000fe40007ffe0ff */
[----:B------:R-:W-:Y:S01]  /*61a0*/  FSEL R162, R71, -INF , !P5 ;  /* 0xff80000047a27808 */ /* 0x000fe20006800000 */
[----:B------:R2:W4:Y:S01]  /*61b0*/  MUFU.TANH R83, R73 ;  /* 0x0000004900537308 */ /* 0x0005220000002400 */
[----:B---3--:R-:W-:Y:S01]  /*61c0*/  FFMA.FTZ R34, R0, R183, R34 ;  /* 0x000000b700227223 */ /* 0x008fe20000010022 */
[----:B------:R-:W-:-:S02]  /*61d0*/  ISETP.GE.AND P5, PT, R177, R181, PT ;  /* 0x000000b5b100720c */ /* 0x000fc40003fa6270 */
[----:B------:R-:W-:-:S04]  /*61e0*/  IADD3 R199, R219, 0x6000, RZ ;  /* 0x00006000dbc77810 */ /* 0x000fc80007ffe0ff */
[----:B------:R-:W3:Y:S01]  /*61f0*/  MUFU.TANH R92, R92 ;  /* 0x0000005c005c7308 */ /* 0x000ee20000002400 */
[----:B-1----:R-:W-:Y:S01]  /*6200*/  FFMA.FTZ R78, R0, R170, R78 ;  /* 0x000000aa004e7223 */ /* 0x002fe2000001004e */
[----:B------:R-:W-:Y:S02]  /*6210*/  FSEL R170, R112, -INF , !P4 ;  /* 0xff80000070aa7808 */ /* 0x000fe40006000000 */
[----:B------:R-:W-:Y:S01]  /*6220*/  ISETP.GE.AND P4, PT, R182, R180, PT ;  /* 0x000000b4b600720c */ /* 0x000fe20003f86270 */
[----:B--2---:R-:W-:-:S03]  /*6230*/  FFMA.FTZ R73, R0, R148, R98 ;  /* 0x0000009400497223 */ /* 0x004fc60000010062 */
[----:B------:R-:W1:Y:S01]  /*6240*/  MUFU.TANH R12, R25 ;  /* 0x00000019000c7308 */ /* 0x000e620000002400 */
[----:B------:R-:W-:Y:S01]  /*6250*/  FSEL R148, R90, -INF , !P1 ;  /* 0xff8000005a947808 */ /* 0x000fe20004800000 */
[----:B----4-:R-:W-:Y:S01]  /*6260*/  FFMA.FTZ R83, R0, R174, R83 ;  /* 0x000000ae00537223 */ /* 0x010fe20000010053 */
[-C--:B------:R-:W-:Y:S02]  /*6270*/  ISETP.GE.AND P1, PT, R165, R180.reuse, PT ;  /* 0x000000b4a500720c */ /* 0x080fe40003f26270 */
[----:B------:R-:W-:Y:S02]  /*6280*/  FSEL R73, R73, -INF , !P2 ;  /* 0xff80000049497808 */ /* 0x000fe40005000000 */
[----:B------:R-:W-:Y:S01]  /*6290*/  ISETP.GE.AND P2, PT, R152, R180, PT ;  /* 0x000000b49800720c */ /* 0x000fe20003f46270 */
[----:B------:R-:W2:Y:S01]  /*62a0*/  MUFU.TANH R94, R94 ;  /* 0x0000005e005e7308 */ /* 0x000ea20000002400 */
[----:B------:R-:W-:Y:S01]  /*62b0*/  FSEL R153, R82, -INF , !P1 ;  /* 0xff80000052997808 */ /* 0x000fe20004800000 */
[----:B---3--:R-:W-:Y:S01]  /*62c0*/  FFMA.FTZ R92, R0, R176, R92 ;  /* 0x000000b0005c7223 */ /* 0x008fe2000001005c */
[----:B------:R-:W-:-:S02]  /*62d0*/  FSEL R239, R110, -INF , !P2 ;  /* 0xff8000006eef7808 */ /* 0x000fc40005000000 */
[----:B------:R-:W-:Y:S02]  /*62e0*/  ISETP.GE.AND P2, PT, R161, R180, PT ;  /* 0x000000b4a100720c */ /* 0x000fe40003f46270 */
[----:B------:R-:W-:Y:S01]  /*62f0*/  FSEL R161, R76, -INF , !P6 ;  /* 0xff8000004ca17808 */ /* 0x000fe20007000000 */
[----:B------:R-:W-:Y:S01]  /*6300*/  I2F R121, R182 ;  /* 0x000000b600797306 */ /* 0x000fe20000201400 */
[-C--:B------:R-:W-:Y:S01]  /*6310*/  ISETP.GE.AND P6, PT, R175, R181.reuse, PT ;  /* 0x000000b5af00720c */ /* 0x080fe20003fc6270 */
[----:B-1----:R-:W-:Y:S01]  /*6320*/  FFMA.FTZ R12, R0, R190, R12 ;  /* 0x000000be000c7223 */ /* 0x002fe2000001000c */
[----:B------:R-:W-:Y:S02]  /*6330*/  FSEL R175, R93, -INF , !P3 ;  /* 0xff8000005daf7808 */ /* 0x000fe40005800000 */
[----:B------:R-:W-:Y:S02]  /*6340*/  FSEL R149, R86, -INF , !P2 ;  /* 0xff80000056957808 */ /* 0x000fe40005000000 */
[----:B------:R-:W-:Y:S01]  /*6350*/  ISETP.GE.AND P3, PT, R186, R181, PT ;  /* 0x000000b5ba00720c */ /* 0x000fe20003f66270 */
[----:B------:R-:W1:Y:S01]  /*6360*/  MUFU.TANH R53, R53 ;  /* 0x0000003500357308 */ /* 0x000e620000002400 */
[----:B------:R-:W-:Y:S01]  /*6370*/  ISETP.GE.AND P2, PT, R167, R180, PT ;  /* 0x000000b4a700720c */ /* 0x000fe20003f46270 */
[----:B--2---:R-:W-:Y:S01]  /*6380*/  FFMA.FTZ R94, R0, R176, R94 ;  /* 0x000000b0005e7223 */ /* 0x004fe2000001005e */
[----:B------:R-:W-:-:S02]  /*6390*/  ISETP.GE.AND P1, PT, R171, R180, PT ;  /* 0x000000b4ab00720c */ /* 0x000fc40003f26270 */
[----:B------:R-:W-:Y:S02]  /*63a0*/  FSEL R160, R34, -INF , !P3 ;  /* 0xff80000022a07808 */ /* 0x000fe40005800000 */
[----:B------:R-:W-:Y:S01]  /*63b0*/  FSEL R154, R81, -INF , !P2 ;  /* 0xff800000519a7808 */ /* 0x000fe20005000000 */
[----:B------:R-:W2:Y:S01]  /*63c0*/  MUFU.TANH R32, R32 ;  /* 0x0000002000207308 */ /* 0x000ea20000002400 */
[----:B------:R-:W-:Y:S02]  /*63d0*/  FSEL R167, R78, -INF , !P1 ;  /* 0xff8000004ea77808 */ /* 0x000fe40004800000 */
[----:B------:R-:W-:Y:S02]  /*63e0*/  ISETP.GE.AND P3, PT, R192, R181, PT ;  /* 0x000000b5c000720c */ /* 0x000fe40003f66270 */
[-C--:B------:R-:W-:Y:S02]  /*63f0*/  ISETP.GE.AND P2, PT, R173, R180.reuse, PT ;  /* 0x000000b4ad00720c */ /* 0x080fe40003f46270 */
[----:B------:R-:W-:Y:S01]  /*6400*/  ISETP.GE.AND P1, PT, R177, R180, PT ;  /* 0x000000b4b100720c */ /* 0x000fe20003f26270 */
[----:B------:R-:W3:Y:S01]  /*6410*/  MUFU.TANH R15, R15 ;  /* 0x0000000f000f7308 */ /* 0x000ee20000002400 */
[----:B------:R-:W-:Y:S01]  /*6420*/  FSEL R163, R83, -INF , !P6 ;  /* 0xff80000053a37808 */ /* 0x000fe20007000000 */
[----:B-1----:R-:W-:Y:S01]  /*6430*/  FFMA.FTZ R53, R0, R121, R53 ;  /* 0x0000007900357223 */ /* 0x002fe20000010035 */
[----:B------:R-:W-:-:S02]  /*6440*/  FSEL R176, R92, -INF , !P5 ;  /* 0xff8000005cb07808 */ /* 0x000fc40006800000 */
[----:B------:R-:W-:Y:S02]  /*6450*/  FSEL R157, R12, -INF , !P3 ;  /* 0xff8000000c9d7808 */ /* 0x000fe40005800000 */
[----:B------:R-:W-:Y:S01]  /*6460*/  FSEL R169, R103, -INF , !P2 ;  /* 0xff80000067a97808 */ /* 0x000fe20005000000 */
[----:B------:R-:W1:Y:S01]  /*6470*/  MUFU.TANH R52, R52 ;  /* 0x0000003400347308 */ /* 0x000e620000002400 */
[----:B--2---:R-:W-:Y:S01]  /*6480*/  FFMA.FTZ R32, R0, R179, R32 ;  /* 0x000000b300207223 */ /* 0x004fe20000010020 */
[-C--:B------:R-:W-:Y:S02]  /*6490*/  ISETP.GE.AND P6, PT, R182, R181.reuse, PT ;  /* 0x000000b5b600720c */ /* 0x080fe40003fc6270 */
[----:B------:R-:W-:Y:S02]  /*64a0*/  ISETP.GE.AND P5, PT, R184, R181, PT ;  /* 0x000000b5b800720c */ /* 0x000fe40003fa6270 */
[----:B------:R-:W-:Y:S02]  /*64b0*/  FSEL R172, R94, -INF , !P1 ;  /* 0xff8000005eac7808 */ /* 0x000fe40004800000 */
[----:B------:R-:W2:Y:S01]  /*64c0*/  MUFU.TANH R33, R33 ;  /* 0x0000002100217308 */ /* 0x000ea20000002400 */
[----:B---3--:R-:W-:Y:S01]  /*64d0*/  FFMA.FTZ R15, R0, R101, R15 ;  /* 0x00000065000f7223 */ /* 0x008fe2000001000f */
[----:B------:R-:W-:-:S02]  /*64e0*/  ISETP.GE.AND P3, PT, R195, R181, PT ;  /* 0x000000b5c300720c */ /* 0x000fc40003f66270 */
[-C--:B------:R-:W-:Y:S02]  /*64f0*/  ISETP.GE.AND P2, PT, R178, R180.reuse, PT ;  /* 0x000000b4b200720c */ /* 0x080fe40003f46270 */
[----:B------:R-:W-:Y:S02]  /*6500*/  ISETP.GE.AND P1, PT, R184, R180, PT ;  /* 0x000000b4b800720c */ /* 0x000fe40003f26270 */
[----:B------:R-:W3:Y:S01]  /*6510*/  MUFU.TANH R48, R48 ;  /* 0x0000003000307308 */ /* 0x000ee20000002400 */
[----:B-1----:R-:W-:Y:S01]  /*6520*/  FFMA.FTZ R52, R0, R120, R52 ;  /* 0x0000007800347223 */ /* 0x002fe20000010034 */
[----:B------:R-:W-:Y:S02]  /*6530*/  FSEL R174, R53, -INF , !P6 ;  /* 0xff80000035ae7808 */ /* 0x000fe40007000000 */
[----:B------:R-:W-:Y:S02]  /*6540*/  FSEL R173, R32, -INF , !P5 ;  /* 0xff80000020ad7808 */ /* 0x000fe40006800000 */
[----:B------:R-:W-:-:S02]  /*6550*/  FSEL R142, R15, -INF , !P3 ;  /* 0xff8000000f8e7808 */ /* 0x000fc40005800000 */
[----:B------:R-:W1:Y:S01]  /*6560*/  MUFU.TANH R35, R35 ;  /* 0x0000002300237308 */ /* 0x000e620000002400 */
[----:B--2---:R-:W-:Y:S01]  /*6570*/  FFMA.FTZ R33, R0, R121, R33 ;  /* 0x0000007900217223 */ /* 0x004fe20000010021 */
[----:B------:R-:W-:Y:S02]  /*6580*/  FSEL R171, R52, -INF , !P2 ;  /* 0xff80000034ab7808 */ /* 0x000fe40005000000 */
[----:B------:R-:W-:Y:S02]  /*6590*/  ISETP.GE.AND P6, PT, R188, R181, PT ;  /* 0x000000b5bc00720c */ /* 0x000fe40003fc6270 */
[----:B------:R-:W-:Y:S02]  /*65a0*/  FSEL R168, R33, -INF , !P4 ;  /* 0xff80000021a87808 */ /* 0x000fe40006000000 */
[----:B------:R-:W2:Y:S01]  /*65b0*/  MUFU.TANH R18, R18 ;  /* 0x0000001200127308 */ /* 0x000ea20000002400 */
[----:B---3--:R-:W-:Y:S01]  /*65c0*/  FFMA.FTZ R48, R0, R179, R48 ;  /* 0x000000b300307223 */ /* 0x008fe20000010030 */
[----:B------:R-:W-:-:S02]  /*65d0*/  ISETP.GE.AND P5, PT, R189, R181, PT ;  /* 0x000000b5bd00720c */ /* 0x000fc40003fa6270 */
[----:B------:R-:W-:Y:S02]  /*65e0*/  ISETP.GT.AND P3, PT, R230, R224, PT ;  /* 0x000000e0e600720c */ /* 0x000fe40003f64270 */
[----:B------:R-:W-:Y:S02]  /*65f0*/  FSEL R165, R48, -INF , !P1 ;  /* 0xff80000030a57808 */ /* 0x000fe40004800000 */
[----:B------:R-:W3:Y:S01]  /*6600*/  MUFU.TANH R16, R62 ;  /* 0x0000003e00107308 */ /* 0x000ee20000002400 */
[----:B-1----:R-:W-:Y:S01]  /*6610*/  FFMA.FTZ R35, R0, R185, R35 ;  /* 0x000000b900237223 */ /* 0x002fe20000010023 */
[-C--:B------:R-:W-:Y:S02]  /*6620*/  ISETP.GE.AND P2, PT, R186, R180.reuse, PT ;  /* 0x000000b4ba00720c */ /* 0x080fe40003f46270 */
[-C--:B------:R-:W-:Y:S02]  /*6630*/  ISETP.GE.AND P4, PT, R188, R180.reuse, PT ;  /* 0x000000b4bc00720c */ /* 0x080fe40003f86270 */
[----:B------:R-:W-:-:S02]  /*6640*/  ISETP.GE.AND P1, PT, R189, R180, PT ;  /* 0x000000b4bd00720c */ /* 0x000fc40003f26270 */
[----:B------:R-:W1:Y:S01]  /*6650*/  MUFU.TANH R17, R17 ;  /* 0x0000001100117308 */ /* 0x000e620000002400 */
[----:B--2---:R-:W-:Y:S01]  /*6660*/  FFMA.FTZ R18, R0, R187, R18 ;  /* 0x000000bb00127223 */ /* 0x004fe20000010012 */
[----:B------:R-:W-:Y:S02]  /*6670*/  FSEL R159, R35, -INF , !P6 ;  /* 0xff800000239f7808 */ /* 0x000fe40007000000 */
[----:B------:R-:W-:Y:S02]  /*6680*/  ISETP.GE.AND P6, PT, R193, R181, PT ;  /* 0x000000b5c100720c */ /* 0x000fe40003fc6270 */
[----:B------:R-:W-:Y:S02]  /*6690*/  FSEL R158, R18, -INF , !P5 ;  /* 0xff800000129e7808 */ /* 0x000fe40006800000 */
[----:B------:R-:W2:Y:S01]  /*66a0*/  MUFU.TANH R13, R13 ;  /* 0x0000000d000d7308 */ /* 0x000ea20000002400 */
[----:B---3--:R-:W-:Y:S01]  /*66b0*/  FFMA.FTZ R16, R0, R183, R16 ;  /* 0x000000b700107223 */ /* 0x008fe20000010010 */
[----:B------:R-:W-:-:S04]  /*66c0*/  ISETP.GE.AND P5, PT, R194, R181, PT ;  /* 0x000000b5c200720c */ /* 0x000fc80003fa6270 */
[----:B------:R-:W-:Y:S02]  /*66d0*/  FSEL R156, R16, -INF , !P2 ;  /* 0xff800000109c7808 */ /* 0x000fe40005000000 */
[----:B------:R-:W3:Y:S01]  /*66e0*/  MUFU.TANH R8, R20 ;  /* 0x0000001400087308 */ /* 0x000ee20000002400 */
        /* <DEDUP_REMOVED lines=8> */
[----:B---3--:R-:W-:Y:S01]  /*6770*/  FFMA.FTZ R8, R0, R191, R8 ;  /* 0x000000bf00087223 */ /* 0x008fe20000010008 */
[----:B------:R-:W-:-:S04]  /*6780*/  ISETP.GE.AND P1, PT, R194, R180, PT ;  /* 0x000000b4c200720c */ /* 0x000fc80003f26270 */
[----:B------:R-:W-:Y:S01]  /*6790*/  FSEL R144, R8, -INF , !P6 ;  /* 0xff80000008907808 */ /* 0x000fe20007000000 */
[C---:B------:R-:W-:Y:S01]  /*67a0*/  FFMA.FTZ R8, R0.reuse, R132, R102 ;  /* 0x0000008400087223 */ /* 0x040fe20000010066 */
[----:B------:R-:W3:Y:S01]  /*67b0*/  MUFU.TANH R10, R10 ;  /* 0x0000000a000a7308 */ /* 0x000ee20000002400 */
[----:B-1----:R-:W-:Y:S01]  /*67c0*/  FFMA.FTZ R9, R0, R100, R9 ;  /* 0x0000006400097223 */ /* 0x002fe20000010009 */
[----:B------:R-:W-:-:S04]  /*67d0*/  ISETP.GE.AND P6, PT, R133, R181, PT ;  /* 0x000000b58500720c */ /* 0x000fc80003fc6270 */
[----:B------:R-:W-:Y:S01]  /*67e0*/  FSEL R143, R9, -INF , !P5 ;  /* 0xff800000098f7808 */ /* 0x000fe20006800000 */
[C---:B------:R-:W-:Y:S01]  /*67f0*/  FFMA.FTZ R9, R0.reuse, R132, R198 ;  /* 0x0000008400097223 */ /* 0x040fe200000100c6 */
[----:B------:R-:W1:Y:S01]  /*6800*/  MUFU.TANH R11, R11 ;  /* 0x0000000b000b7308 */ /* 0x000e620000002400 */
[----:B--2---:R-:W-:Y:S01]  /*6810*/  FFMA.FTZ R14, R0, R190, R14 ;  /* 0x000000be000e7223 */ /* 0x004fe2000001000e */
[----:B------:R-:W-:Y:S02]  /*6820*/  ISETP.GE.AND P5, PT, R197, R181, PT ;  /* 0x000000b5c500720c */ /* 0x000fe40003fa6270 */
[----:B------:R-:W-:Y:S02]  /*6830*/  IADD3 R198, R219, 0x6800, RZ ;  /* 0x00006800dbc67810 */ /* 0x000fe40007ffe0ff */
[----:B------:R-:W-:Y:S02]  /*6840*/  FSEL R151, R14, -INF , !P2 ;  /* 0xff8000000e977808 */ /* 0x000fe40005000000 */
[----:B------:R-:W2:Y:S01]  /*6850*/  MUFU.TANH R140, R105 ;  /* 0x00000069008c7308 */ /* 0x000ea20000002400 */
[----:B---3--:R-:W-:Y:S01]  /*6860*/  FFMA.FTZ R10, R0, R191, R10 ;  /* 0x000000bf000a7223 */ /* 0x008fe2000001000a */
[----:B------:R-:W-:Y:S01]  /*6870*/  BAR.SYNC.DEFER_BLOCKING 0x0 ;  /* 0x0000000000007b1d */ /* 0x000fe20000010000 */
[----:B------:R-:W-:-:S02]  /*6880*/  ISETP.GE.AND P2, PT, R195, R180, PT ;  /* 0x000000b4c300720c */ /* 0x000fc40003f46270 */
[----:B------:R-:W-:Y:S02]  /*6890*/  FSEL R9, R9, -INF , !P6 ;  /* 0xff80000009097808 */ /* 0x000fe40007000000 */
[----:B------:R-:W-:Y:S01]  /*68a0*/  FSEL R139, R10, -INF , !P4 ;  /* 0xff8000000a8b7808 */ /* 0x000fe20006000000 */
[----:B------:R-:W3:Y:S01]  /*68b0*/  MUFU.TANH R67, R67 ;  /* 0x0000004300437308 */ /* 0x000ee20000002400 */
[----:B-1----:R-:W-:Y:S01]  /*68c0*/  FFMA.FTZ R11, R0, R100, R11 ;  /* 0x00000064000b7223 */ /* 0x002fe2000001000b */
[----:B------:R-:W-:-:S04]  /*68d0*/  ISETP.GE.AND P4, PT, R133, R180, PT ;  /* 0x000000b48500720c */ /* 0x000fc80003f86270 */
[----:B------:R-:W-:Y:S02]  /*68e0*/  FSEL R138, R11, -INF , !P1 ;  /* 0xff8000000b8a7808 */ /* 0x000fe40004800000 */
[----:B------:R-:W1:Y:S01]  /*68f0*/  MUFU.TANH R65, R65 ;  /* 0x0000004100417308 */ /* 0x000e620000002400 */
[----:B--2---:R-:W-:Y:S01]  /*6900*/  FFMA.FTZ R140, R0, R196, R140 ;  /* 0x000000c4008c7223 */ /* 0x004fe2000001008c */
[----:B------:R-:W-:Y:S02]  /*6910*/  ISETP.GE.AND P1, PT, R197, R180, PT ;  /* 0x000000b4c500720c */ /* 0x000fe40003f26270 */
[----:B------:R-:W-:Y:S02]  /*6920*/  IADD3 R197, R219, 0x7000, RZ ;  /* 0x00007000dbc57810 */ /* 0x000fe40007ffe0ff */
[----:B------:R-:W-:Y:S01]  /*6930*/  FSEL R8, R8, -INF , !P4 ;  /* 0xff80000008087808 */ /* 0x000fe20006000000 */
[----:B---3--:R-:W-:Y:S01]  /*6940*/  FFMA.FTZ R67, R0, R101, R67 ;  /* 0x0000006500437223 */ /* 0x008fe20000010043 */
[----:B------:R-:W-:-:S04]  /*6950*/  FSEL R140, R140, -INF , !P5 ;  /* 0xff8000008c8c7808 */ /* 0x000fc80006800000 */
[----:B------:R-:W-:Y:S01]  /*6960*/  FSEL R67, R67, -INF , !P2 ;  /* 0xff80000043437808 */ /* 0x000fe20005000000 */
[----:B-1----:R-:W-:Y:S01]  /*6970*/  FFMA.FTZ R65, R0, R196, R65 ;  /* 0x000000c400417223 */ /* 0x002fe20000010041 */
[----:B------:R-:W-:-:S04]  /*6980*/  IADD3 R196, R219, 0x7800, RZ ;  /* 0x00007800dbc47810 */ /* 0x000fc80007ffe0ff */
[----:B------:R-:W-:Y:S01]  /*6990*/  FSEL R65, R65, -INF , !P1 ;  /* 0xff80000041417808 */ /* 0x000fe20004800000 */
[----:B------:R-:W-:Y:S05]  /*69a0*/  @!P3 BRA `(.L_x_3681) ;  /* 0x00000e200000b947 */ /* 0x000fea0003800000 */
[----:B------:R-:W-:Y:S05]  /*69b0*/  @!P0 BRA `(.L_x_3682) ;  /* 0x0000039000008947 */ /* 0x000fea0003800000 */
[----:B------:R-:W1:Y:S01]  /*69c0*/  I2F.RP R16, R39 ;  /* 0x0000002700107306 */ /* 0x000e620000209400 */
[----:B------:R-:W-:Y:S02]  /*69d0*/  IABS R13, R41 ;  /* 0x00000029000d7213 */ /* 0x000fe40000000000 */
[C---:B------:R-:W-:Y:S02]  /*69e0*/  IADD3 R15, R41.reuse, -0x80, RZ ;  /* 0xffffff80290f7810 */ /* 0x040fe40007ffe0ff */
[----:B------:R-:W-:Y:S02]  /*69f0*/  LOP3.LUT R41, R41, c[0x0][0x2d0], RZ, 0x3c, !PT ;  /* 0x0000b40029297a12 */ /* 0x000fe400078e3cff */
[----:B------:R-:W-:Y:S02]  /*6a00*/  IABS R11, R15 ;  /* 0x0000000f000b7213 */ /* 0x000fe40000000000 */
        /* <DEDUP_REMOVED lines=52> */
.L_x_3682:
[----:B------:R-:W-:-:S04]  /*6d50*/  LEA R124, -R124, RZ, 0x7 ;  /* 0x000000ff7c7c7211 */ /* 0x000fc800078e39ff */
[----:B------:R-:W-:Y:S02]  /*6d60*/  SHF.R.S32.HI R14, RZ, 0x1f, R124 ;  /* 0x0000001fff0e7819 */ /* 0x000fe4000001147c */
.L_x_3683:
        /* <DEDUP_REMOVED lines=162> */
.L_x_3685:
[----:B------:R-:W-:Y:S05]  /*7790*/  BSYNC B0 ;  /* 0x0000000000007941 */ /* 0x000fea0003800000 */
.L_x_3684:
[----:B------:R-:W0:Y:S01]  /*77a0*/  LDGDEPBAR ;  /* 0x00000000000079af */ /* 0x000e220000000000 */
[----:B------:R-:W-:-:S04]  /*77b0*/  IADD3 R135, P1, R124, R135, RZ ;  /* 0x000000877c877210 */ /* 0x000fc80007f3e0ff */
[----:B------:R-:W-:Y:S02]  /*77c0*/  IADD3.X R134, R14, R134, RZ, P1, !PT ;  /* 0x000000860e867210 */ /* 0x000fe40000ffe4ff */
.L_x_3681:
[----:B------:R-:W-:Y:S02]  /*77d0*/  FMNMX.FTZ R10, R9, R59, !PT ;  /* 0x0000003b090a7209 */ /* 0x000fe40007810000 */
[----:B--2---:R-:W-:Y:S02]  /*77e0*/  FMNMX.FTZ R12, R8, R56, !PT ;  /* 0x00000038080c7209 */ /* 0x004fe40007810000 */
        /* <DEDUP_REMOVED lines=70> */
[----:B--2---:R-:W-:-:S03]  /*7c50*/  FMNMX.FTZ R11, R10, R11, !PT ;  /* 0x0000000b0a0b7209 */ /* 0x004fc60007810000 */
[----:B------:R-:W-:Y:S04]  /*7c60*/  LDSM.16.MT88.4 R84, [R214+0x10000] ;  /* 0x01000000d654783b */ /* 0x000fe80000004200 */
[----:B------:R-:W2:Y:S04]  /*7c70*/  SHFL.BFLY PT, R10, R12, 0x2, 0x1f ;  /* 0x0c401f000c0a7f89 */ /* 0x000ea800000e0000 */
[----:B------:R-:W3:Y:S04]  /*7c80*/  SHFL.BFLY PT, R133, R11, 0x1, 0x1f ;  /* 0x0c201f000b857f89 */ /* 0x000ee800000e0000 */
[----:B------:R-:W-:Y:S04]  /*7c90*/  LDSM.16.MT88.4 R76, [R213+0x10000] ;  /* 0x01000000d54c783b */ /* 0x000fe80000004200 */
[----:B-1----:R-:W-:Y:S04]  /*7ca0*/  LDSM.16.MT88.4 R24, [R216+0xc800] ;  /* 0x00c80000d818783b */ /* 0x002fe80000004200 */
[----:B------:R-:W-:Y:S04]  /*7cb0*/  LDSM.16.MT88.4 R20, [R214+0xc800] ;  /* 0x00c80000d614783b */ /* 0x000fe80000004200 */
[----:B------:R-:W-:Y:S01]  /*7cc0*/  LDSM.16.MT88.4 R16, [R213+0xc800] ;  /* 0x00c80000d510783b */ /* 0x000fe20000004200 */
[----:B--2---:R-:W-:-:S03]  /*7cd0*/  FMNMX.FTZ R10, R12, R10, !PT ;  /* 0x0000000a0c0a7209 */ /* 0x004fc60007810000 */
[----:B------:R-:W-:Y:S01]  /*7ce0*/  LDSM.16.MT88.4 R32, [R214+0x10800] ;  /* 0x01080000d620783b */ /* 0x000fe20000004200 */
[----:B---3--:R-:W-:-:S03]  /*7cf0*/  FMNMX.FTZ R133, R11, R133, !PT ;  /* 0x000000850b857209 */ /* 0x008fc60007810000 */
[----:B------:R-:W1:Y:S01]  /*7d00*/  SHFL.BFLY PT, R132, R10, 0x1, 0x1f ;  /* 0x0c201f000a847f89 */ /* 0x000e6200000e0000 */
[C---:B------:R-:W-:Y:S01]  /*7d10*/  FSETP.NEU.FTZ.AND P1, PT, R133.reuse, -INF , PT ;  /* 0xff8000008500780b */ /* 0x040fe20003f3d000 */
[----:B------:R-:W-:Y:S02]  /*7d20*/  FMUL.FTZ R141, R133, c[0x0][0x23c] ;  /* 0x00008f00858d7a20 */ /* 0x000fe40000410000 */
[----:B------:R-:W-:Y:S03]  /*7d30*/  LDSM.16.MT88.4 R12, [R212+0xc800] ;  /* 0x00c80000d40c783b */ /* 0x000fe60000004200 */
[----:B------:R-:W-:Y:S01]  /*7d40*/  FSEL R141, R141, RZ, P1 ;  /* 0x000000ff8d8d7208 */ /* 0x000fe20000800000 */
[----:B------:R-:W-:Y:S04]  /*7d50*/  LDSM.16.MT88.4 R28, [R213+0x10800] ;  /* 0x01080000d51c783b */ /* 0x000fe80000004200 */
[----:B------:R-:W-:-:S02]  /*7d60*/  FFMA.FTZ R60, R59, c[0x0][0x23c], -R141 ;  /* 0x00008f003b3c7a23 */ /* 0x000fc4000001088d */
[--C-:B------:R-:W-:Y:S02]  /*7d70*/  FFMA.FTZ R61, R9, c[0x0][0x23c], -R141.reuse ;  /* 0x00008f00093d7a23 */ /* 0x100fe4000001088d */
[--C-:B------:R-:W-:Y:S02]  /*7d80*/  FFMA.FTZ R59, R69, c[0x0][0x23c], -R141.reuse ;  /* 0x00008f00453b7a23 */ /* 0x100fe4000001088d */
[--C-:B------:R-:W-:Y:S01]  /*7d90*/  FFMA.FTZ R55, R70, c[0x0][0x23c], -R141.reuse ;  /* 0x00008f0046377a23 */ /* 0x100fe2000001088d */
[----:B------:R-:W-:Y:S01]  /*7da0*/  MUFU.EX2 R60, R60 ;  /* 0x0000003c003c7308 */ /* 0x000fe20000000800 */
[--C-:B------:R-:W-:Y:S01]  /*7db0*/  FFMA.FTZ R54, R6, c[0x0][0x23c], -R141.reuse ;  /* 0x00008f0006367a23 */ /* 0x100fe2000001088d */
[----:B-1----:R-:W-:Y:S01]  /*7dc0*/  FMNMX.FTZ R132, R10, R132, !PT ;  /* 0x000000840a847209 */ /* 0x002fe20007810000 */
[--C-:B------:R-:W-:Y:S02]  /*7dd0*/  FFMA.FTZ R53, R7, c[0x0][0x23c], -R141.reuse ;  /* 0x00008f0007357a23 */ /* 0x100fe4000001088d */
[--C-:B------:R-:W-:Y:S01]  /*7de0*/  FFMA.FTZ R50, R75, c[0x0][0x23c], -R141.reuse ;  /* 0x00008f004b327a23 */ /* 0x100fe2000001088d */
[C---:B------:R-:W-:Y:S01]  /*7df0*/  FSETP.NEU.FTZ.AND P1, PT, R132.reuse, -INF , PT ;  /* 0xff8000008400780b */ /* 0x040fe20003f3d000 */
[----:B------:R-:W-:Y:S01]  /*7e00*/  FMUL.FTZ R66, R132, c[0x0][0x23c] ;  /* 0x00008f0084427a20 */ /* 0x000fe20000410000 */
[----:B------:R-:W1:Y:S01]  /*7e10*/  MUFU.EX2 R61, R61 ;  /* 0x0000003d003d7308 */ /* 0x000e620000000800 */
[----:B------:R-:W-:-:S02]  /*7e20*/  FFMA.FTZ R49, R240, c[0x0][0x23c], -R141 ;  /* 0x00008f00f0317a23 */ /* 0x000fc4000001088d */
[--C-:B------:R-:W-:Y:S01]  /*7e30*/  FFMA.FTZ R46, R241, c[0x0][0x23c], -R141.reuse ;  /* 0x00008f00f12e7a23 */ /* 0x100fe2000001088d */
[----:B------:R-:W-:Y:S01]  /*7e40*/  FSEL R66, R66, RZ, P1 ;  /* 0x000000ff42427208 */ /* 0x000fe20000800000 */
[--C-:B------:R-:W-:Y:S02]  /*7e50*/  FFMA.FTZ R45, R243, c[0x0][0x23c], -R141.reuse ;  /* 0x00008f00f32d7a23 */ /* 0x100fe4000001088d */
[--C-:B------:R-:W-:Y:S01]  /*7e60*/  FFMA.FTZ R3, R242, c[0x0][0x23c], -R141.reuse ;  /* 0x00008f00f2037a23 */ /* 0x100fe2000001088d */
[----:B------:R-:W-:Y:S01]  /*7e70*/  MUFU.EX2 R59, R59 ;  /* 0x0000003b003b7308 */ /* 0x000fe20000000800 */
[--C-:B------:R-:W-:Y:S02]  /*7e80*/  FFMA.FTZ R63, R56, c[0x0][0x23c], -R66.reuse ;  /* 0x00008f00383f7a23 */ /* 0x100fe40000010842 */
[--C-:B------:R-:W-:Y:S02]  /*7e90*/  FFMA.FTZ R64, R8, c[0x0][0x23c], -R66.reuse ;  /* 0x00008f0008407a23 */ /* 0x100fe40000010842 */
[--C-:B------:R-:W-:Y:S01]  /*7ea0*/  FFMA.FTZ R62, R58, c[0x0][0x23c], -R66.reuse ;  /* 0x00008f003a3e7a23 */ /* 0x100fe20000010842 */
[----:B------:R-:W-:Y:S01]  /*7eb0*/  LDSM.16.MT88.4 R8, [R216+0x10800] ;  /* 0x01080000d808783b */ /* 0x000fe20000004200 */
[--C-:B------:R-:W-:Y:S01]  /*7ec0*/  FFMA.FTZ R56, R68, c[0x0][0x23c], -R66.reuse ;  /* 0x00008f0044387a23 */ /* 0x100fe20000010842 */
[----:B------:R-:W2:Y:S01]  /*7ed0*/  MUFU.EX2 R55, R55 ;  /* 0x0000003700377308 */ /* 0x000ea20000000800 */
[----:B------:R-:W-:Y:S01]  /*7ee0*/  FFMA.FTZ R58, R5, c[0x0][0x23c], -R141 ;  /* 0x00008f00053a7a23 */ /* 0x000fe2000001088d */
[----:B-1----:R-:W-:Y:S01]  /*7ef0*/  F2FP.PACK_AB R68, R60, R61 ;  /* 0x0000003d3c44723e */ /* 0x002fe200000000ff */
[----:B------:R-:W1:Y:S01]  /*7f00*/  LDSM.16.MT88.4 R4, [R212+0x10000] ;  /* 0x01000000d404783b */ /* 0x000e620000004200 */
[----:B------:R-:W-:-:S02]  /*7f10*/  FFMA.FTZ R57, R57, c[0x0][0x23c], -R66 ;  /* 0x00008f0039397a23 */ /* 0x000fc40000010842 */
[--C-:B------:R-:W-:Y:S02]  /*7f20*/  FFMA.FTZ R52, R74, c[0x0][0x23c], -R66.reuse ;  /* 0x00008f004a347a23 */ /* 0x100fe40000010842 */
[----:B------:R-:W-:Y:S01]  /*7f30*/  MUFU.EX2 R64, R64 ;  /* 0x0000004000407308 */ /* 0x000fe20000000800 */
[--C-:B------:R-:W-:Y:S02]  /*7f40*/  FFMA.FTZ R51, R73, c[0x0][0x23c], -R66.reuse ;  /* 0x00008f0049337a23 */ /* 0x100fe40000010842 */
[--C-:B------:R-:W-:Y:S02]  /*7f50*/  FFMA.FTZ R48, R72, c[0x0][0x23c], -R66.reuse ;  /* 0x00008f0048307a23 */ /* 0x100fe40000010842 */
[--C-:B------:R-:W-:Y:S02]  /*7f60*/  FFMA.FTZ R47, R238, c[0x0][0x23c], -R66.reuse ;  /* 0x00008f00ee2f7a23 */ /* 0x100fe40000010842 */
[--C-:B------:R-:W-:Y:S01]  /*7f70*/  FFMA.FTZ R44, R239, c[0x0][0x23c], -R66.reuse ;  /* 0x00008f00ef2c7a23 */ /* 0x100fe20000010842 */
[----:B------:R-:W3:Y:S01]  /*7f80*/  MUFU.EX2 R63, R63 ;  /* 0x0000003f003f7308 */ /* 0x000ee20000000800 */
[----:B--2---:R-:W-:Y:S01]  /*7f90*/  F2FP.PACK_AB R70, R55, R59 ;  /* 0x0000003b3746723e */ /* 0x004fe200000000ff */
[--C-:B------:R-:W-:Y:S01]  /*7fa0*/  FFMA.FTZ R41, R237, c[0x0][0x23c], -R66.reuse ;  /* 0x00008f00ed297a23 */ /* 0x100fe20000010842 */
[----:B------:R-:W-:Y:S01]  /*7fb0*/  LEA R239, P1, R135, c[0x0][0x168], 0x1 ;  /* 0x00005a0087ef7a11 */ /* 0x000fe200078208ff */
[----:B------:R-:W-:-:S02]  /*7fc0*/  FFMA.FTZ R2, R148, c[0x0][0x23c], -R66 ;  /* 0x00008f0094027a23 */ /* 0x000fc40000010842 */
[--C-:B------:R-:W-:Y:S01]  /*7fd0*/  FFMA.FTZ R148, R147, c[0x0][0x23c], -R141.reuse ;  /* 0x00008f0093947a23 */ /* 0x100fe2000001088d */
[----:B------:R-:W-:Y:S01]  /*7fe0*/  LEA.HI.X R238, R135, c[0x0][0x16c], R134, 0x1, P1 ;  /* 0x00005b0087ee7a11 */ /* 0x000fe200008f0c86 */
[----:B------:R-:W-:Y:S01]  /*7ff0*/  MUFU.EX2 R62, R62 ;  /* 0x0000003e003e7308 */ /* 0x000fe20000000800 */
[--C-:B------:R-:W-:Y:S02]  /*8000*/  FFMA.FTZ R145, R145, c[0x0][0x23c], -R141.reuse ;  /* 0x00008f0091917a23 */ /* 0x100fe4000001088d */
[--C-:B------:R-:W-:Y:S02]  /*8010*/  FFMA.FTZ R146, R146, c[0x0][0x23c], -R141.reuse ;  /* 0x00008f0092927a23 */ /* 0x100fe4000001088d */
[----:B------:R-:W-:Y:S02]  /*8020*/  FFMA.FTZ R147, R236, c[0x0][0x23c], -R141 ;  /* 0x00008f00ec937a23 */ /* 0x000fe4000001088d */
[--C-:B------:R-:W-:Y:S01]  /*8030*/  FFMA.FTZ R149, R149, c[0x0][0x23c], -R66.reuse ;  /* 0x00008f0095957a23 */ /* 0x100fe20000010842 */
        /* <DEDUP_REMOVED lines=10> */
[----:B--2---:R-:W-:Y:S01]  /*80e0*/  F2FP.PACK_AB R71, R56, R62 ;  /* 0x0000003e3847723e */ /* 0x004fe200000000ff */
        /* <DEDUP_REMOVED lines=24> */
[----:B------:R-:W3:Y:S01]  /*8270*/  MUFU.EX2 R52, R52 ;  /* 0x0000003400347308 */ /* 0x000ee20000000800 */
        /* <DEDUP_REMOVED lines=11> */
[----:B------:R-:W4:Y:S01]  /*8330*/  MUFU.EX2 R48, R48 ;  /* 0x0000003000307308 */ /* 0x000f220000000800 */
[----:B------:R-:W-:-:S02]  /*8340*/  FFMA.FTZ R240, R140, c[0x0][0x23c], -R141 ;  /* 0x00008f008cf07a23 */ /* 0x000fc4000001088d */
[----:B------:R-:W-:Y:S02]  /*8350*/  FFMA.FTZ R241, R65, c[0x0][0x23c], -R66 ;  /* 0x00008f0041f17a23 */ /* 0x000fe40000010842 */
[----:B------:R-:W-:Y:S01]  /*8360*/  FADD.FTZ R59, R55, R59 ;  /* 0x0000003b373b7221 */ /* 0x000fe20000010000 */
[C---:B------:R-:W-:Y:S01]  /*8370*/  HMMA.16816.F32 R112, R68.reuse, R108, RZ ;  /* 0x0000006c4470723c */ /* 0x040fe200000018ff */
[----:B------:R-:W-:Y:S01]  /*8380*/  FADD.FTZ R62, R56, R62 ;  /* 0x0000003e383e7221 */ /* 0x000fe20000010000 */
        /* <DEDUP_REMOVED lines=67> */
[C---:B--2---:R-:W-:Y:S02]  /*87c0*/  HMMA.16816.F32 R72, R4.reuse, R12, R72 ;  /* 0x0000000c0448723c */ /* 0x044fe40000001848 */
[----:B------:R-:W2:Y:S06]  /*87d0*/  MUFU.EX2 R175, R175 ;  /* 0x000000af00af7308 */ /* 0x000eac0000000800 */
[----:B------:R-:W-:Y:S01]  /*87e0*/  HMMA.16816.F32 R68, R4, R14, R68 ;  /* 0x0000000e0444723c */ /* 0x000fe20000001844 */
[----:B------:R-:W2:Y:S01]  /*87f0*/  LDSM.16.MT88.4 R12, [R216+0x11000] ;  /* 0x01100000d80c783b */ /* 0x000ea20000004200 */
        /* <DEDUP_REMOVED lines=23> */
[----:B------:R-:W1:Y:S05]  /*8970*/  LDSM.16.MT88.4 R16, [R213+0xd800] ;  /* 0x00d80000d510783b */ /* 0x000e6a0000004200 */
[----:B------:R-:W1:Y:S02]  /*8980*/  MUFU.EX2 R160, R160 ;  /* 0x000000a000a07308 */ /* 0x000e640000000800 */
        /* <DEDUP_REMOVED lines=99> */
[C---:B------:R-:W-:Y:S01]  /*8fc0*/  F2FP.PACK_AB R4, R175.reuse, R176 ;  /* 0x000000b0af04723e */ /* 0x040fe200000000ff */
        /* <DEDUP_REMOVED lines=45> */
[----:B-1----:R-:W-:Y:S02]  /*92a0*/  HMMA.16816.F32 R112, R4, R16, R112 ;  /* 0x000000100470723c */ /* 0x002fe40000001870 */
[----:B------:R-:W-:-:S06]  /*92b0*/  FADD.FTZ R152, R32, R152 ;  /* 0x0000009820987221 */ /* 0x000fcc0000010000 */
        /* <DEDUP_REMOVED lines=23> */
[----:B------:R-:W2:Y:S03]  /*9430*/  MUFU.EX2 R25, R25 ;  /* 0x0000001900197308 */ /* 0x000ea60000000800 */
[C---:B-1----:R-:W-:Y:S05]  /*9440*/  HMMA.16816.F32 R80, R4.reuse, R16, R80 ;  /* 0x000000100450723c */ /* 0x042fea0000001850 */
[----:B------:R-:W1:Y:S01]  /*9450*/  MUFU.EX2 R26, R26 ;  /* 0x0000001a001a7308 */ /* 0x000e620000000800 */
[----:B-----5:R-:W-:Y:S02]  /*9460*/  FADD.FTZ R157, R24, R157 ;  /* 0x0000009d189d7221 */ /* 0x020fe40000010000 */
[----:B------:R-:W-:Y:S01]  /*9470*/  HMMA.16816.F32 R76, R4, R18, R76 ;  /* 0x00000012044c723c */ /* 0x000fe2000000184c */
[----:B------:R-:W5:Y:S04]  /*9480*/  LDSM.16.MT88.4 R16, [R213+0xf800] ;  /* 0x00f80000d510783b */ /* 0x000f680000004200 */
[----:B------:R-:W3:Y:S01]  /*9490*/  MUFU.EX2 R27, R27 ;  /* 0x0000001b001b7308 */ /* 0x000ee20000000800 */
[----:B--2---:R-:W-:-:S02]  /*94a0*/  FADD.FTZ R157, R25, R157 ;  /* 0x0000009d199d7221 */ /* 0x004fc40000010000 */
[C---:B----4-:R-:W-:Y:S05]  /*94b0*/  HMMA.16816.F32 R72, R4.reuse, R20, R72 ;  /* 0x000000140448723c */ /* 0x050fea0000001848 */
[----:B------:R-:W2:Y:S01]  /*94c0*/  MUFU.EX2 R29, R29 ;  /* 0x0000001d001d7308 */ /* 0x000ea20000000800 */
[----:B-1----:R-:W-:Y:S02]  /*94d0*/  FADD.FTZ R157, R26, R157 ;  /* 0x0000009d1a9d7221 */ /* 0x002fe40000010000 */
[----:B------:R-:W-:Y:S01]  /*94e0*/  HMMA.16816.F32 R68, R4, R22, R68 ;  /* 0x000000160444723c */ /* 0x000fe20000001844 */
[----:B---3--:R-:W-:-:S06]  /*94f0*/  FADD.FTZ R152, R27, R152 ;  /* 0x000000981b987221 */ /* 0x008fcc0000010000 */
[----:B------:R-:W-:Y:S02]  /*9500*/  F2FP.PACK_AB R4, R25, R24 ;  /* 0x000000181904723e */ /* 0x000fe400000000ff */
[C---:B------:R-:W-:Y:S01]  /*9510*/  F2FP.PACK_AB R5, R28.reuse, R27 ;  /* 0x0000001b1c05723e */ /* 0x040fe200000000ff */
[----:B------:R-:W-:Y:S01]  /*9520*/  FADD.FTZ R152, R28, R152 ;  /* 0x000000981c987221 */ /* 0x000fe20000010000 */
[C---:B------:R-:W-:Y:S01]  /*9530*/  F2FP.PACK_AB R6, R240.reuse, R26 ;  /* 0x0000001af006723e */ /* 0x040fe200000000ff */
        /* <DEDUP_REMOVED lines=89> */
.L_x_3687:
[----:B------:R-:W-:-:S04]  /*9ad0*/  LEA R6, -R38, RZ, 0x7 ;  /* 0x000000ff26067211 */ /* 0x000fc800078e39ff */
[----:B------:R-:W-:Y:S02]  /*9ae0*/  SHF.R.S32.HI R5, RZ, 0x1f, R6 ;  /* 0x0000001fff057819 */ /* 0x000fe40000011406 */
.L_x_3688:
        /* <DEDUP_REMOVED lines=68> */
[-C--:B------:R-:W-:Y:S01]  /*9f30*/  @!P2 LEA R30, P5, R4, R137.reuse, 0x1 ;  /* 0x00000089041ea211 */ /* 0x080fe200078a08ff */
        /* <DEDUP_REMOVED lines=12> */
[C---:B------:R-:W-:Y:S01]  /*a000*/  @!P1 IADD3 R6, P5, R7.reuse, R42, RZ ;  /* 0x0000002a07069210 */ /* 0x040fe20007fbe0ff */
[----:B------:R-:W-:Y:S01]  /*a010*/  @P2 STS.128 [R231+0xd800], RZ ;  /* 0x00d800ffe7002388 */ /* 0x000fe20000000c00 */
[----:B------:R-:W-:Y:S02]  /*a020*/  IADD3 R4, P4, R228, R7, RZ ;  /* 0x00000007e4047210 */ /* 0x000fe40007f9e0ff */
[--C-:B------:R-:W-:Y:S01]  /*a030*/  @!P2 LEA.HI.X R9, R7, R136, R5.reuse, 0x1, P6 ;  /* 0x000000880709a211 */ /* 0x100fe200030f0c05 */
        /* <DEDUP_REMOVED lines=59> */
[----:B----4-:R-:W-:Y:S04]  /*a3f0*/  LDSM.16.M88.4 R20, [R222] ;  /* 0x00000000de14783b */ /* 0x010fe80000000200 */
[----:B------:R-:W4:Y:S04]  /*a400*/  LDSM.16.M88.4 R136, [R221+0x4800] ;  /* 0x00480000dd88783b */ /* 0x000f280000000200 */
[----:B------:R-:W2:Y:S04]  /*a410*/  LDSM.16.M88.4 R60, [R221+0x5000] ;  /* 0x00500000dd3c783b */ /* 0x000ea80000000200 */
[----:B------:R-:W2:Y:S04]  /*a420*/  LDSM.16.M88.4 R52, [R221+0x5800] ;  /* 0x00580000dd34783b */ /* 0x000ea80000000200 */
[----:B------:R-:W-:Y:S04]  /*a430*/  LDSM.16.M88.4 R144, [R220] ;  /* 0x00000000dc90783b */ /* 0x000fe80000000200 */
[----:B-----5:R-:W-:Y:S04]  /*a440*/  LDSM.16.M88.4 R16, [R219] ;  /* 0x00000000db10783b */ /* 0x020fe80000000200 */
[----:B-1----:R-:W1:Y:S04]  /*a450*/  LDSM.16.M88.4 R4, [R221+0x4000] ;  /* 0x00400000dd04783b */ /* 0x002e680000000200 */
[----:B------:R-:W5:Y:S04]  /*a460*/  LDSM.16.M88.4 R44, [R221+0x6000] ;  /* 0x00600000dd2c783b */ /* 0x000f680000000200 */
[----:B------:R-:W3:Y:S04]  /*a470*/  LDSM.16.M88.4 R36, [R221+0x6800] ;  /* 0x00680000dd24783b */ /* 0x000ee80000000200 */
[----:B------:R-:W3:Y:S04]  /*a480*/  LDSM.16.M88.4 R28, [R221+0x7000] ;  /* 0x00700000dd1c783b */ /* 0x000ee80000000200 */
[----:B------:R-:W3:Y:S04]  /*a490*/  LDSM.16.M88.4 R156, [R221+0x7800] ;  /* 0x00780000dd9c783b */ /* 0x000ee80000000200 */
[----:B------:R-:W3:Y:S01]  /*a4a0*/  LDSM.16.M88.4 R152, [R211] ;  /* 0x00000000d398783b */ /* 0x000ee20000000200 */
[C---:B----4-:R-:W-:Y:S03]  /*a4b0*/  HMMA.16816.F32 R140, R20.reuse, R136, RZ ;  /* 0x00000088148c723c */ /* 0x050fe600000018ff */
[----:B------:R-:W4:Y:S04]  /*a4c0*/  LDSM.16.M88.4 R148, [R210] ;  /* 0x00000000d294783b */ /* 0x000f280000000200 */
[----:B--2---:R-:W2:Y:S01]  /*a4d0*/  LDSM.16.M88.4 R12, [R209] ;  /* 0x00000000d10c783b */ /* 0x004ea20000000200 */
[C---:B------:R-:W-:Y:S03]  /*a4e0*/  HMMA.16816.F32 R64, R20.reuse, R60, RZ ;  /* 0x0000003c1440723c */ /* 0x040fe600000018ff */
[----:B------:R-:W-:Y:S04]  /*a4f0*/  LDSM.16.M88.4 R160, [R206] ;  /* 0x00000000cea0783b */ /* 0x000fe80000000200 */
        /* <DEDUP_REMOVED lines=8> */
[C---:B------:R-:W-:Y:S08]  /*a580*/  HMMA.16816.F32 R136, R20.reuse, R138, RZ ;  /* 0x0000008a1488723c */ /* 0x040ff000000018ff */
[C---:B------:R-:W-:Y:S08]  /*a590*/  HMMA.16816.F32 R60, R20.reuse, R62, RZ ;  /* 0x0000003e143c723c */ /* 0x040ff000000018ff */
[----:B------:R-:W-:Y:S08]  /*a5a0*/  HMMA.16816.F32 R52, R20, R54, RZ ;  /* 0x000000361434723c */ /* 0x000ff000000018ff */
[C---:B------:R-:W-:Y:S08]  /*a5b0*/  HMMA.16816.F32 R8, R144.reuse, R16, R8 ;  /* 0x000000109008723c */ /* 0x040ff00000001808 */
[----:B------:R-:W-:Y:S01]  /*a5c0*/  HMMA.16816.F32 R4, R144, R18, R4 ;  /* 0x000000129004723c */ /* 0x000fe20000001804 */
[----:B------:R-:W1:Y:S07]  /*a5d0*/  LDSM.16.M88.4 R16, [R208] ;  /* 0x00000000d010783b */ /* 0x000e6e0000000200 */
[C---:B-----5:R-:W-:Y:S08]  /*a5e0*/  HMMA.16816.F32 R48, R20.reuse, R44, RZ ;  /* 0x0000002c1430723c */ /* 0x060ff000000018ff */
[C---:B---3--:R-:W-:Y:S08]  /*a5f0*/  HMMA.16816.F32 R40, R20.reuse, R36, RZ ;  /* 0x000000241428723c */ /* 0x048ff000000018ff */
[C---:B------:R-:W-:Y:S08]  /*a600*/  HMMA.16816.F32 R32, R20.reuse, R28, RZ ;  /* 0x0000001c1420723c */ /* 0x040ff000000018ff */
[C---:B------:R-:W-:Y:S08]  /*a610*/  HMMA.16816.F32 R44, R20.reuse, R46, RZ ;  /* 0x0000002e142c723c */ /* 0x040ff000000018ff */
[C---:B------:R-:W-:Y:S08]  /*a620*/  HMMA.16816.F32 R36, R20.reuse, R38, RZ ;  /* 0x000000261424723c */ /* 0x040ff000000018ff */
[C---:B------:R-:W-:Y:S08]  /*a630*/  HMMA.16816.F32 R28, R20.reuse, R30, RZ ;  /* 0x0000001e141c723c */ /* 0x040ff000000018ff */
[C---:B------:R-:W-:Y:S08]  /*a640*/  HMMA.16816.F32 R24, R20.reuse, R156, RZ ;  /* 0x0000009c1418723c */ /* 0x040ff000000018ff */
[----:B------:R-:W-:Y:S01]  /*a650*/  HMMA.16816.F32 R20, R20, R158, RZ ;  /* 0x0000009e1414723c */ /* 0x000fe200000018ff */
[----:B------:R-:W3:Y:S07]  /*a660*/  LDSM.16.M88.4 R156, [R207] ;  /* 0x00000000cf9c783b */ /* 0x000eee0000000200 */
[C---:B------:R-:W-:Y:S08]  /*a670*/  HMMA.16816.F32 R140, R144.reuse, R152, R140 ;  /* 0x00000098908c723c */ /* 0x040ff0000000188c */
[C---:B------:R-:W-:Y:S01]  /*a680*/  HMMA.16816.F32 R136, R144.reuse, R154, R136 ;  /* 0x0000009a9088723c */ /* 0x040fe20000001888 */
[----:B------:R-:W-:Y:S07]  /*a690*/  LDSM.16.M88.4 R152, [R218] ;  /* 0x00000000da98783b */ /* 0x000fee0000000200 */
[C---:B----4-:R-:W-:Y:S08]  /*a6a0*/  HMMA.16816.F32 R64, R144.reuse, R148, R64 ;  /* 0x000000949040723c */ /* 0x050ff00000001840 */
[C---:B------:R-:W-:Y:S01]  /*a6b0*/  HMMA.16816.F32 R60, R144.reuse, R150, R60 ;  /* 0x00000096903c723c */ /* 0x040fe2000000183c */
[----:B------:R-:W4:Y:S07]  /*a6c0*/  LDSM.16.M88.4 R148, [R205] ;  /* 0x00000000cd94783b */ /* 0x000f2e0000000200 */
        /* <DEDUP_REMOVED lines=11> */
[----:B------:R-:W5:Y:S07]  /*a780*/  LDSM.16.M88.4 R160, [R215+0x7800] ;  /* 0x00780000d7a0783b */ /* 0x000f6e0000000200 */
[C---:B----4-:R-:W-:Y:S08]  /*a790*/  HMMA.16816.F32 R24, R144.reuse, R148, R24 ;  /* 0x000000949018723c */ /* 0x050ff00000001818 */
[----:B------:R-:W-:Y:S01]  /*a7a0*/  HMMA.16816.F32 R20, R144, R150, R20 ;  /* 0x000000969014723c */ /* 0x000fe20000001814 */
[----:B------:R-:W-:Y:S04]  /*a7b0*/  LDSM.16.M88.4 R148, [R204] ;  /* 0x00000000cc94783b */ /* 0x000fe80000000200 */
[----:B------:R-:W-:Y:S03]  /*a7c0*/  LDSM.16.M88.4 R144, [R204+0x800] ;  /* 0x00080000cc90783b */ /* 0x000fe60000000200 */
[C---:B--2---:R-:W-:Y:S08]  /*a7d0*/  HMMA.16816.F32 R8, R152.reuse, R12, R8 ;  /* 0x0000000c9808723c */ /* 0x044ff00000001808 */
[C---:B------:R-:W-:Y:S01]  /*a7e0*/  HMMA.16816.F32 R4, R152.reuse, R14, R4 ;  /* 0x0000000e9804723c */ /* 0x040fe20000001804 */
[----:B------:R-:W2:Y:S07]  /*a7f0*/  LDSM.16.M88.4 R12, [R217] ;  /* 0x00000000d90c783b */ /* 0x000eae0000000200 */
        /* <DEDUP_REMOVED lines=19> */
[----:B------:R-:W-:Y:S01]  /*a930*/  HMMA.16816.F32 R20, R152, R162, R20 ;  /* 0x000000a29814723c */ /* 0x000fe20000001814 */
[----:B------:R-:W4:Y:S04]  /*a940*/  LDSM.16.M88.4 R152, [R204+0x2000] ;  /* 0x00200000cc98783b */ /* 0x000f280000000200 */
[----:B------:R-:W-:Y:S03]  /*a950*/  LDSM.16.M88.4 R160, [R221+0x9800] ;  /* 0x00980000dda0783b */ /* 0x000fe60000000200 */
[C---:B--2---:R-:W-:Y:S08]  /*a960*/  HMMA.16816.F32 R8, R12.reuse, R148, R8 ;  /* 0x000000940c08723c */ /* 0x044ff00000001808 */
[C---:B------:R-:W-:Y:S01]  /*a970*/  HMMA.16816.F32 R4, R12.reuse, R150, R4 ;  /* 0x000000960c04723c */ /* 0x040fe20000001804 */
[----:B------:R-:W2:Y:S07]  /*a980*/  LDSM.16.M88.4 R148, [R204+0x2800] ;  /* 0x00280000cc94783b */ /* 0x000eae0000000200 */
[C---:B------:R-:W-:Y:S08]  /*a990*/  HMMA.16816.F32 R140, R12.reuse, R144, R140 ;  /* 0x000000900c8c723c */ /* 0x040ff0000000188c */
[C---:B------:R-:W-:Y:S01]  /*a9a0*/  HMMA.16816.F32 R136, R12.reuse, R146, R136 ;  /* 0x000000920c88723c */ /* 0x040fe20000001888 */
[----:B------:R-:W5:Y:S07]  /*a9b0*/  LDSM.16.M88.4 R144, [R204+0x3000] ;  /* 0x00300000cc90783b */ /* 0x000f6e0000000200 */
        /* <DEDUP_REMOVED lines=17> */
[----:B------:R-:W-:Y:S04]  /*aad0*/  LDSM.16.M88.4 R16, [R220+0x2000] ;  /* 0x00200000dc10783b */ /* 0x000fe80000000200 */
[----:B------:R-:W1:Y:S03]  /*aae0*/  LDSM.16.M88.4 R12, [R203] ;  /* 0x00000000cb0c783b */ /* 0x000e660000000200 */
[C---:B------:R-:W-:Y:S08]  /*aaf0*/  HMMA.16816.F32 R140, R172.reuse, R168, R140 ;  /* 0x000000a8ac8c723c */ /* 0x040ff0000000188c */
[C---:B------:R-:W-:Y:S01]  /*ab00*/  HMMA.16816.F32 R136, R172.reuse, R170, R136 ;  /* 0x000000aaac88723c */ /* 0x040fe20000001888 */
[----:B------:R-:W1:Y:S07]  /*ab10*/  LDSM.16.M88.4 R168, [R202] ;  /* 0x00000000caa8783b */ /* 0x000e6e0000000200 */
[C---:B------:R-:W-:Y:S08]  /*ab20*/  HMMA.16816.F32 R4, R172.reuse, R178, R4 ;  /* 0x000000b2ac04723c */ /* 0x040ff00000001804 */
[C---:B------:R-:W-:Y:S08]  /*ab30*/  HMMA.16816.F32 R8, R172.reuse, R176, R8 ;  /* 0x000000b0ac08723c */ /* 0x040ff00000001808 */
[C---:B------:R-:W-:Y:S07]  /*ab40*/  HMMA.16816.F32 R64, R172.reuse, R164, R64 ;  /* 0x000000a4ac40723c */ /* 0x040fee0000001840 */
[----:B------:R-:W-:Y:S01]  /*ab50*/  IMAD R164, R230, 0x80, R229 ;  /* 0x00000080e6a47824 */ /* 0x000fe200078e02e5 */
[----:B------:R-:W-:Y:S03]  /*ab60*/  HMMA.16816.F32 R60, R172, R166, R60 ;  /* 0x000000a6ac3c723c */ /* 0x000fe6000000183c */
[----:B------:R-:W-:Y:S01]  /*ab70*/  I2F R176, R164 ;  /* 0x000000a400b07306 */ /* 0x000fe20000201400 */
[----:B------:R-:W-:-:S02]  /*ab80*/  IADD3 R177, R164, 0x10, RZ ;  /* 0x00000010a4b17810 */ /* 0x000fc40007ffe0ff */
[C---:B------:R-:W-:Y:S02]  /*ab90*/  IADD3 R179, R164.reuse, 0x11, RZ ;  /* 0x00000011a4b37810 */ /* 0x040fe40007ffe0ff */
[C---:B------:R-:W-:Y:S01]  /*aba0*/  HMMA.16816.F32 R56, R172.reuse, R160, R56 ;  /* 0x000000a0ac38723c */ /* 0x040fe20000001838 */
[C---:B------:R-:W-:Y:S02]  /*abb0*/  IADD3 R166, R164.reuse, 0x1, RZ ;  /* 0x00000001a4a67810 */ /* 0x040fe40007ffe0ff */
[----:B------:R-:W-:Y:S01]  /*abc0*/  I2F R178, R179 ;  /* 0x000000b300b27306 */ /* 0x000fe20000201400 */
[C---:B------:R-:W-:Y:S02]  /*abd0*/  IADD3 R183, R164.reuse, 0x18, RZ ;  /* 0x00000018a4b77810 */ /* 0x040fe40007ffe0ff */
[C---:B------:R-:W-:Y:S02]  /*abe0*/  IADD3 R185, R164.reuse, 0x19, RZ ;  /* 0x00000019a4b97810 */ /* 0x040fe40007ffe0ff */
[----:B------:R-:W-:Y:S01]  /*abf0*/  HMMA.16816.F32 R52, R172, R162, R52 ;  /* 0x000000a2ac34723c */ /* 0x000fe20000001834 */
[----:B------:R-:W-:Y:S01]  /*ac00*/  LDSM.16.M88.4 R160, [R215+0x8800] ;  /* 0x00880000d7a0783b */ /* 0x000fe20000000200 */
[C---:B------:R-:W-:Y:S01]  /*ac10*/  IADD3 R187, R164.reuse, 0x20, RZ ;  /* 0x00000020a4bb7810 */ /* 0x040fe20007ffe0ff */
[----:B------:R-:W-:Y:S01]  /*ac20*/  I2F R165, R166 ;  /* 0x000000a600a57306 */ /* 0x000fe20000201400 */
[----:B------:R-:W-:-:S02]  /*ac30*/  IADD3 R189, R164, 0x21, RZ ;  /* 0x00000021a4bd7810 */ /* 0x000fc40007ffe0ff */
[C---:B------:R-:W-:Y:S02]  /*ac40*/  ISETP.GE.AND P3, PT, R166.reuse, R181, PT ;  /* 0x000000b5a600720c */ /* 0x040fe40003f66270 */
[C---:B---3--:R-:W-:Y:S01]  /*ac50*/  HMMA.16816.F32 R48, R172.reuse, R156, R48 ;  /* 0x0000009cac30723c */ /* 0x048fe20000001830 */
[----:B------:R-:W-:Y:S02]  /*ac60*/  ISETP.GE.AND P5, PT, R166, R180, PT ;  /* 0x000000b4a600720c */ /* 0x000fe40003fa6270 */
[----:B------:R-:W-:Y:S01]  /*ac70*/  I2F R182, R183 ;  /* 0x000000b700b67306 */ /* 0x000fe20000201400 */
[C---:B------:R-:W-:Y:S02]  /*ac80*/  IADD3 R194, R164.reuse, 0x29, RZ ;  /* 0x00000029a4c27810 */ /* 0x040fe40007ffe0ff */
[C---:B------:R-:W-:Y:S02]  /*ac90*/  IADD3 R191, R164.reuse, 0x28, RZ ;  /* 0x00000028a4bf7810 */ /* 0x040fe40007ffe0ff */
[----:B------:R-:W-:Y:S01]  /*aca0*/  HMMA.16816.F32 R44, R172, R158, R44 ;  /* 0x0000009eac2c723c */ /* 0x000fe2000000182c */
[----:B------:R-:W-:Y:S01]  /*acb0*/  LDSM.16.M88.4 R156, [R200] ;  /* 0x00000000c89c783b */ /* 0x000fe20000000200 */
[C---:B------:R-:W-:Y:S01]  /*acc0*/  IADD3 R192, R164.reuse, 0x30, RZ ;  /* 0x00000030a4c07810 */ /* 0x040fe20007ffe0ff */
[----:B------:R-:W-:Y:S01]  /*acd0*/  I2F R184, R185 ;  /* 0x000000b900b87306 */ /* 0x000fe20000201400 */
[----:B------:R-:W-:-:S02]  /*ace0*/  IADD3 R247, R164, 0x38, RZ ;  /* 0x00000038a4f77810 */ /* 0x000fc40007ffe0ff */
[C---:B------:R-:W-:Y:S02]  /*acf0*/  IADD3 R250, R164.reuse, 0x41, RZ ;  /* 0x00000041a4fa7810 */ /* 0x040fe40007ffe0ff */
[C---:B----4-:R-:W-:Y:S01]  /*ad00*/  HMMA.16816.F32 R40, R172.reuse, R152, R40 ;  /* 0x00000098ac28723c */ /* 0x050fe20000001828 */
[C---:B------:R-:W-:Y:S02]  /*ad10*/  IADD3 R251, R164.reuse, 0x48, RZ ;  /* 0x00000048a4fb7810 */ /* 0x040fe40007ffe0ff */
[----:B------:R-:W-:Y:S05]  /*ad20*/  I2F R186, R187 ;  /* 0x000000bb00ba7306 */ /* 0x000fea0000201400 */
[C---:B------:R-:W-:Y:S03]  /*ad30*/  HMMA.16816.F32 R36, R172.reuse, R154, R36 ;  /* 0x0000009aac24723c */ /* 0x040fe60000001824 */
[----:B------:R-:W-:Y:S05]  /*ad40*/  I2F R188, R189 ;  /* 0x000000bd00bc7306 */ /* 0x000fea0000201400 */
[C---:B--2---:R-:W-:Y:S03]  /*ad50*/  HMMA.16816.F32 R32, R172.reuse, R148, R32 ;  /* 0x00000094ac20723c */ /* 0x044fe60000001820 */
[----:B------:R-:W-:Y:S05]  /*ad60*/  I2F R193, R194 ;  /* 0x000000c200c17306 */ /* 0x000fea0000201400 */
[C---:B------:R-:W-:Y:S01]  /*ad70*/  HMMA.16816.F32 R28, R172.reuse, R150, R28 ;  /* 0x00000096ac1c723c */ /* 0x040fe2000000181c */
[----:B------:R-:W2:Y:S02]  /*ad80*/  LDSM.16.M88.4 R148, [R201] ;  /* 0x00000000c994783b */ /* 0x000ea40000000200 */
[----:B------:R-:W-:Y:S05]  /*ad90*/  I2F R190, R191 ;  /* 0x000000bf00be7306 */ /* 0x000fea0000201400 */
[C---:B-----5:R-:W-:Y:S03]  /*ada0*/  HMMA.16816.F32 R24, R172.reuse, R144, R24 ;  /* 0x00000090ac18723c */ /* 0x060fe60000001818 */
[----:B------:R-:W-:Y:S05]  /*adb0*/  I2F R195, R192 ;  /* 0x000000c000c37306 */ /* 0x000fea0000201400 */
[----:B------:R-:W-:Y:S01]  /*adc0*/  HMMA.16816.F32 R172, R172, R146, R20 ;  /* 0x00000092acac723c */ /* 0x000fe20000001814 */
[----:B------:R-:W-:Y:S02]  /*add0*/  LDSM.16.M88.4 R144, [R218+0x2000] ;  /* 0x00200000da90783b */ /* 0x000fe40000000200 */
[----:B------:R-:W-:Y:S02]  /*ade0*/  I2F R245, R247 ;  /* 0x000000f700f57306 */ /* 0x000fe40000201400 */
[----:B------:R-:W3:Y:S03]  /*adf0*/  LDSM.16.M88.4 R20, [R215+0x8000] ;  /* 0x00800000d714783b */ /* 0x000ee60000000200 */
[C---:B-1----:R-:W-:Y:S03]  /*ae00*/  HMMA.16816.F32 R4, R16.reuse, R14, R4 ;  /* 0x0000000e1004723c */ /* 0x042fe60000001804 */
[----:B------:R-:W-:Y:S05]  /*ae10*/  I2F R166, R250 ;  /* 0x000000fa00a67306 */ /* 0x000fea0000201400 */
[C---:B------:R-:W-:Y:S01]  /*ae20*/  HMMA.16816.F32 R8, R16.reuse, R12, R8 ;  /* 0x0000000c1008723c */ /* 0x040fe20000001808 */
[----:B------:R-:W-:Y:S02]  /*ae30*/  LDSM.16.M88.4 R12, [R204+0x4000] ;  /* 0x00400000cc0c783b */ /* 0x000fe40000000200 */
[----:B------:R-:W-:Y:S05]  /*ae40*/  I2F R252, R251 ;  /* 0x000000fb00fc7306 */ /* 0x000fea0000201400 */
[C---:B------:R-:W-:Y:S01]  /*ae50*/  HMMA.16816.F32 R152, R16.reuse, R168, R140 ;  /* 0x000000a81098723c */ /* 0x040fe2000000188c */
[----:B------:R-:W1:Y:S06]  /*ae60*/  LDSM.16.M88.4 R140, [R217+0x2000] ;  /* 0x00200000d98c783b */ /* 0x000e6c0000000200 */
[----:B------:R-:W-:Y:S01]  /*ae70*/  IADD3 R168, R164, 0x8, RZ ;  /* 0x00000008a4a87810 */ /* 0x000fe20007ffe0ff */
[----:B--2---:R-:W-:Y:S03]  /*ae80*/  HMMA.16816.F32 R64, R16, R148, R64 ;  /* 0x000000941040723c */ /* 0x004fe60000001840 */
[----:B------:R2:W-:Y:S01]  /*ae90*/  I2F R167, R168 ;  /* 0x000000a800a77306 */ /* 0x0005e20000201400 */
[----:B------:R-:W-:-:S02]  /*aea0*/  ISETP.GE.AND P6, PT, R168, R181, PT ;  /* 0x000000b5a800720c */ /* 0x000fc40003fc6270 */
[----:B------:R-:W-:Y:S02]  /*aeb0*/  ISETP.GE.AND P4, PT, R168, R180, PT ;  /* 0x000000b4a800720c */ /* 0x000fe40003f86270 */
[----:B------:R-:W-:Y:S01]  /*aec0*/  HMMA.16816.F32 R60, R16, R150, R60 ;  /* 0x00000096103c723c */ /* 0x000fe2000000183c */
[----:B------:R-:W4:Y:S07]  /*aed0*/  LDSM.16.M88.4 R148, [R199] ;  /* 0x00000000c794783b */ /* 0x000f2e0000000200 */
[----:B---3--:R-:W-:Y:S01]  /*aee0*/  HMMA.16816.F32 R4, R144, R22, R4 ;  /* 0x000000169004723c */ /* 0x008fe20000001804 */
[----:B--2---:R-:W-:-:S07]  /*aef0*/  IADD3 R168, R164, 0x49, RZ ;  /* 0x00000049a4a87810 */ /* 0x004fce0007ffe0ff */
[----:B------:R-:W-:Y:S01]  /*af00*/  HMMA.16816.F32 R8, R144, R20, R8 ;  /* 0x000000149008723c */ /* 0x000fe20000001808 */
[----:B------:R-:W-:Y:S07]  /*af10*/  LDSM.16.M88.4 R20, [R204+0x4800] ;  /* 0x00480000cc14783b */ /* 0x000fee0000000200 */
[----:B------:R-:W-:Y:S01]  /*af20*/  HMMA.16816.F32 R136, R16, R170, R136 ;  /* 0x000000aa1088723c */ /* 0x000fe20000001888 */
[----:B------:R-:W-:Y:S06]  /*af30*/  I2F R171, R177 ;  /* 0x000000b100ab7306 */ /* 0x000fec0000201400 */
[----:B------:R-:W-:Y:S01]  /*af40*/  IADD3 R170, R164, 0x9, RZ ;  /* 0x00000009a4aa7810 */ /* 0x000fe20007ffe0ff */
[C---:B-1----:R-:W-:Y:S03]  /*af50*/  HMMA.16816.F32 R4, R140.reuse, R14, R4 ;  /* 0x0000000e8c04723c */ /* 0x042fe60000001804 */
[----:B------:R-:W-:Y:S05]  /*af60*/  I2F R169, R170 ;  /* 0x000000aa00a97306 */ /* 0x000fea0000201400 */
[----:B------:R-:W-:Y:S01]  /*af70*/  HMMA.16816.F32 R8, R140, R12, R8 ;  /* 0x0000000c8c08723c */ /* 0x000fe20000001808 */
[----:B------:R-:W1:Y:S07]  /*af80*/  LDSM.16.M88.4 R12, [R215+0x9000] ;  /* 0x00900000d70c783b */ /* 0x000e6e0000000200 */
[----:B----4-:R-:W-:Y:S08]  /*af90*/  HMMA.16816.F32 R48, R16, R148, R48 ;  /* 0x000000941030723c */ /* 0x010ff00000001830 */
[----:B------:R-:W-:Y:S01]  /*afa0*/  FMUL.FTZ R4, R4, c[0x0][0x2ec] ;  /* 0x0000bb0004047a20 */ /* 0x000fe20000410000 */
[----:B------:R-:W-:Y:S01]  /*afb0*/  HMMA.16816.F32 R152, R144, R160, R152 ;  /* 0x000000a09098723c */ /* 0x000fe20000001898 */
[----:B------:R-:W-:-:S02]  /*afc0*/  FMUL.FTZ R5, R5, c[0x0][0x2ec] ;  /* 0x0000bb0005057a20 */ /* 0x000fc40000410000 */
[----:B------:R-:W-:Y:S01]  /*afd0*/  FMUL.FTZ R6, R6, c[0x0][0x2ec] ;  /* 0x0000bb0006067a20 */ /* 0x000fe20000410000 */
[----:B------:R-:W-:Y:S01]  /*afe0*/  MUFU.TANH R236, R4 ;  /* 0x0000000400ec7308 */ /* 0x000fe20000002400 */
[----:B------:R-:W-:Y:S02]  /*aff0*/  FMUL.FTZ R7, R7, c[0x0][0x2ec] ;  /* 0x0000bb0007077a20 */ /* 0x000fe40000410000 */
[----:B------:R-:W-:Y:S01]  /*b000*/  FMUL.FTZ R9, R9, c[0x0][0x2ec] ;  /* 0x0000bb0009097a20 */ /* 0x000fe20000410000 */
[----:B------:R-:W-:Y:S01]  /*b010*/  HMMA.16816.F32 R136, R144, R162, R136 ;  /* 0x000000a29088723c */ /* 0x000fe20000001888 */
[----:B------:R-:W-:Y:S01]  /*b020*/  LDSM.16.M88.4 R160, [R204+0x5000] ;  /* 0x00500000cca0783b */ /* 0x000fe20000000200 */
[----:B------:R-:W-:Y:S02]  /*b030*/  FMUL.FTZ R11, R11, c[0x0][0x2ec] ;  /* 0x0000bb000b0b7a20 */ /* 0x000fe40000410000 */
[----:B------:R-:W-:Y:S01]  /*b040*/  MUFU.TANH R148, R5 ;  /* 0x0000000500947308 */ /* 0x000fe20000002400 */
[----:B------:R-:W-:-:S03]  /*b050*/  FMUL.FTZ R8, R8, c[0x0][0x2ec] ;  /* 0x0000bb0008087a20 */ /* 0x000fc60000410000 */
[C---:B------:R-:W-:Y:S04]  /*b060*/  HMMA.16816.F32 R56, R16.reuse, R156, R56 ;  /* 0x0000009c1038723c */ /* 0x040fe80000001838 */
[----:B------:R-:W-:Y:S04]  /*b070*/  MUFU.TANH R149, R6 ;  /* 0x0000000600957308 */ /* 0x000fe80000002400 */
[----:B------:R-:W-:Y:S01]  /*b080*/  HMMA.16816.F32 R52, R16, R158, R52 ;  /* 0x0000009e1034723c */ /* 0x000fe20000001834 */
[----:B------:R-:W2:Y:S03]  /*b090*/  LDSM.16.M88.4 R156, [R198] ;  /* 0x00000000c69c783b */ /* 0x000ea60000000200 */
[----:B------:R3:W-:Y:S04]  /*b0a0*/  MUFU.TANH R237, R7 ;  /* 0x0000000700ed7308 */ /* 0x0007e80000002400 */
[C---:B-1----:R-:W-:Y:S04]  /*b0b0*/  HMMA.16816.F32 R64, R144.reuse, R12, R64 ;  /* 0x0000000c9040723c */ /* 0x042fe80000001840 */
[----:B------:R-:W1:Y:S04]  /*b0c0*/  MUFU.TANH R9, R9 ;  /* 0x0000000900097308 */ /* 0x000e680000002400 */
[----:B------:R-:W-:Y:S01]  /*b0d0*/  HMMA.16816.F32 R60, R144, R14, R60 ;  /* 0x0000000e903c723c */ /* 0x000fe2000000183c */
[----:B------:R-:W-:Y:S03]  /*b0e0*/  LDSM.16.M88.4 R12, [R197] ;  /* 0x00000000c50c783b */ /* 0x000fe60000000200 */
[----:B------:R-:W-:Y:S01]  /*b0f0*/  MUFU.TANH R11, R11 ;  /* 0x0000000b000b7308 */ /* 0x000fe20000002400 */
[----:B---3--:R-:W3:Y:S03]  /*b100*/  LDSM.16.M88.4 R4, [R215+0x9800] ;  /* 0x00980000d704783b */ /* 0x008ee60000000200 */
[----:B------:R-:W-:Y:S01]  /*b110*/  HMMA.16816.F32 R152, R140, R20, R152 ;  /* 0x000000148c98723c */ /* 0x000fe20000001898 */
[----:B-1----:R-:W-:-:S03]  /*b120*/  FFMA.FTZ R9, R0, R165, R9 ;  /* 0x000000a500097223 */ /* 0x002fc60000010009 */
[----:B------:R-:W1:Y:S04]  /*b130*/  MUFU.TANH R8, R8 ;  /* 0x0000000800087308 */ /* 0x000e680000002400 */
[----:B------:R-:W-:Y:S01]  /*b140*/  HMMA.16816.F32 R136, R140, R22, R136 ;  /* 0x000000168c88723c */ /* 0x000fe20000001888 */
[----:B------:R-:W4:Y:S01]  /*b150*/  LDSM.16.M88.4 R20, [R204+0x5800] ;  /* 0x00580000cc14783b */ /* 0x000f220000000200 */
[----:B------:R-:W-:Y:S02]  /*b160*/  FSEL R9, R9, -INF , !P3 ;  /* 0xff80000009097808 */ /* 0x000fe40005800000 */
[----:B------:R-:W-:-:S04]  /*b170*/  ISETP.GE.AND P3, PT, R170, R181, PT ;  /* 0x000000b5aa00720c */ /* 0x000fc80003f66270 */
[----:B------:R-:W-:Y:S01]  /*b180*/  HMMA.16816.F32 R44, R16, R150, R44 ;  /* 0x00000096102c723c */ /* 0x000fe2000000182c */
[----:B-1----:R-:W-:-:S07]  /*b190*/  FFMA.FTZ R8, R0, R176, R8 ;  /* 0x000000b000087223 */ /* 0x002fce0000010008 */
[C---:B--2---:R-:W-:Y:S01]  /*b1a0*/  HMMA.16816.F32 R40, R16.reuse, R156, R40 ;  /* 0x0000009c1028723c */ /* 0x044fe20000001828 */
[----:B------:R-:W-:Y:S02]  /*b1b0*/  FMUL.FTZ R152, R152, c[0x0][0x2ec] ;  /* 0x0000bb0098987a20 */ /* 0x000fe40000410000 */
[----:B------:R-:W-:Y:S02]  /*b1c0*/  FMUL.FTZ R153, R153, c[0x0][0x2ec] ;  /* 0x0000bb0099997a20 */ /* 0x000fe40000410000 */
[----:B------:R-:W-:Y:S01]  /*b1d0*/  FMUL.FTZ R150, R155, c[0x0][0x2ec] ;  /* 0x0000bb009b967a20 */ /* 0x000fe20000410000 */
[----:B------:R-:W-:Y:S01]  /*b1e0*/  IADD3 R155, R164, 0x31, RZ ;  /* 0x00000031a49b7810 */ /* 0x000fe20007ffe0ff */
[----:B------:R-:W-:Y:S01]  /*b1f0*/  FMUL.FTZ R154, R154, c[0x0][0x2ec] ;  /* 0x0000bb009a9a7a20 */ /* 0x000fe20000410000 */
[----:B------:R-:W-:Y:S01]  /*b200*/  HMMA.16816.F32 R36, R16, R158, R36 ;  /* 0x0000009e1024723c */ /* 0x000fe20000001824 */
[----:B------:R-:W-:Y:S01]  /*b210*/  FMUL.FTZ R136, R136, c[0x0][0x2ec] ;  /* 0x0000bb0088887a20 */ /* 0x000fe20000410000 */
[----:B------:R-:W1:Y:S01]  /*b220*/  MUFU.TANH R152, R152 ;  /* 0x0000009800987308 */ /* 0x000e620000002400 */
[----:B------:R-:W-:-:S02]  /*b230*/  FMUL.FTZ R137, R137, c[0x0][0x2ec] ;  /* 0x0000bb0089897a20 */ /* 0x000fc40000410000 */
[----:B------:R-:W-:Y:S02]  /*b240*/  FMUL.FTZ R138, R138, c[0x0][0x2ec] ;  /* 0x0000bb008a8a7a20 */ /* 0x000fe40000410000 */
[----:B------:R-:W-:Y:S01]  /*b250*/  FMUL.FTZ R139, R139, c[0x0][0x2ec] ;  /* 0x0000bb008b8b7a20 */ /* 0x000fe20000410000 */
[C---:B---3--:R-:W-:Y:S02]  /*b260*/  HMMA.16816.F32 R56, R144.reuse, R4, R56 ;  /* 0x000000049038723c */ /* 0x048fe40000001838 */
[----:B------:R-:W-:Y:S06]  /*b270*/  MUFU.TANH R153, R153 ;  /* 0x0000009900997308 */ /* 0x000fec0000002400 */
[----:B------:R-:W-:Y:S01]  /*b280*/  HMMA.16816.F32 R52, R144, R6, R52 ;  /* 0x000000069034723c */ /* 0x000fe20000001834 */
[----:B------:R-:W2:Y:S01]  /*b290*/  LDSM.16.M88.4 R4, [R215+0xa000] ;  /* 0x00a00000d704783b */ /* 0x000ea20000000200 */
[----:B------:R-:W-:Y:S06]  /*b2a0*/  MUFU.TANH R150, R150 ;  /* 0x0000009600967308 */ /* 0x000fec0000002400 */
[C---:B------:R-:W-:Y:S02]  /*b2b0*/  HMMA.16816.F32 R32, R16.reuse, R12, R32 ;  /* 0x0000000c1020723c */ /* 0x040fe40000001820 */
[----:B------:R-:W-:Y:S06]  /*b2c0*/  MUFU.TANH R154, R154 ;  /* 0x0000009a009a7308 */ /* 0x000fec0000002400 */
[----:B------:R-:W-:Y:S01]  /*b2d0*/  HMMA.16816.F32 R28, R16, R14, R28 ;  /* 0x0000000e101c723c */ /* 0x000fe2000000181c */
[----:B------:R-:W3:Y:S01]  /*b2e0*/  LDSM.16.M88.4 R12, [R215+0xa800] ;  /* 0x00a80000d70c783b */ /* 0x000ee20000000200 */
[----:B------:R-:W-:Y:S06]  /*b2f0*/  MUFU.TANH R136, R136 ;  /* 0x0000008800887308 */ /* 0x000fec0000002400 */
[C---:B------:R-:W-:Y:S02]  /*b300*/  HMMA.16816.F32 R60, R140.reuse, R162, R60 ;  /* 0x000000a28c3c723c */ /* 0x040fe4000000183c */
[----:B------:R-:W-:Y:S06]  /*b310*/  MUFU.TANH R151, R137 ;  /* 0x0000008900977308 */ /* 0x000fec0000002400 */
[C---:B----4-:R-:W-:Y:S02]  /*b320*/  HMMA.16816.F32 R56, R140.reuse, R20, R56 ;  /* 0x000000148c38723c */ /* 0x050fe40000001838 */
[----:B------:R-:W-:Y:S06]  /*b330*/  MUFU.TANH R156, R139 ;  /* 0x0000008b009c7308 */ /* 0x000fec0000002400 */
[----:B------:R-:W-:Y:S01]  /*b340*/  HMMA.16816.F32 R52, R140, R22, R52 ;  /* 0x000000168c34723c */ /* 0x000fe20000001834 */
[----:B------:R-:W4:Y:S01]  /*b350*/  LDSM.16.M88.4 R20, [R204+0x6000] ;  /* 0x00600000cc14783b */ /* 0x000f220000000200 */
[----:B------:R-:W5:Y:S06]  /*b360*/  MUFU.TANH R138, R138 ;  /* 0x0000008a008a7308 */ /* 0x000f6c0000002400 */
[----:B--2---:R-:W-:Y:S01]  /*b370*/  HMMA.16816.F32 R48, R144, R4, R48 ;  /* 0x000000049030723c */ /* 0x004fe20000001830 */
[----:B------:R-:W-:Y:S01]  /*b380*/  FMUL.FTZ R63, R63, c[0x0][0x2ec] ;  /* 0x0000bb003f3f7a20 */ /* 0x000fe20000410000 */
[----:B------:R-:W-:Y:S01]  /*b390*/  I2F R137, R155 ;  /* 0x0000009b00897306 */ /* 0x000fe20000201400 */
[----:B------:R-:W-:-:S02]  /*b3a0*/  FMUL.FTZ R61, R61, c[0x0][0x2ec] ;  /* 0x0000bb003d3d7a20 */ /* 0x000fc40000410000 */
[----:B------:R-:W-:Y:S02]  /*b3b0*/  FMUL.FTZ R60, R60, c[0x0][0x2ec] ;  /* 0x0000bb003c3c7a20 */ /* 0x000fe40000410000 */
[----:B------:R-:W-:Y:S01]  /*b3c0*/  FMUL.FTZ R62, R62, c[0x0][0x2ec] ;  /* 0x0000bb003e3e7a20 */ /* 0x000fe20000410000 */
[C---:B------:R-:W-:Y:S01]  /*b3d0*/  HMMA.16816.F32 R44, R144.reuse, R6, R44 ;  /* 0x00000006902c723c */ /* 0x040fe2000000182c */
[----:B------:R-:W2:Y:S01]  /*b3e0*/  LDSM.16.M88.4 R4, [R215+0xb000] ;  /* 0x00b00000d704783b */ /* 0x000ea20000000200 */
[----:B------:R-:W-:Y:S01]  /*b3f0*/  FMUL.FTZ R56, R56, c[0x0][0x2ec] ;  /* 0x0000bb0038387a20 */ /* 0x000fe20000410000 */
[----:B------:R-:W-:Y:S01]  /*b400*/  MUFU.TANH R61, R61 ;  /* 0x0000003d003d7308 */ /* 0x000fe20000002400 */
[----:B------:R-:W-:Y:S02]  /*b410*/  FMUL.FTZ R57, R57, c[0x0][0x2ec] ;  /* 0x0000bb0039397a20 */ /* 0x000fe40000410000 */
[----:B------:R-:W-:Y:S02]  /*b420*/  FMUL.FTZ R58, R58, c[0x0][0x2ec] ;  /* 0x0000bb003a3a7a20 */ /* 0x000fe40000410000 */
[----:B---3--:R-:W-:Y:S01]  /*b430*/  HMMA.16816.F32 R40, R144, R12, R40 ;  /* 0x0000000c9028723c */ /* 0x008fe20000001828 */
[----:B------:R-:W-:-:S02]  /*b440*/  FMUL.FTZ R59, R59, c[0x0][0x2ec] ;  /* 0x0000bb003b3b7a20 */ /* 0x000fc40000410000 */
[----:B------:R-:W-:Y:S01]  /*b450*/  MUFU.TANH R162, R58 ;  /* 0x0000003a00a27308 */ /* 0x000fe20000002400 */
[----:B------:R-:W-:Y:S02]  /*b460*/  FMUL.FTZ R55, R55, c[0x0][0x2ec] ;  /* 0x0000bb0037377a20 */ /* 0x000fe40000410000 */
[----:B------:R-:W-:Y:S02]  /*b470*/  FMUL.FTZ R52, R52, c[0x0][0x2ec] ;  /* 0x0000bb0034347a20 */ /* 0x000fe40000410000 */
[----:B------:R-:W-:Y:S01]  /*b480*/  HMMA.16816.F32 R36, R144, R14, R36 ;  /* 0x0000000e9024723c */ /* 0x000fe20000001824 */
[----:B------:R-:W3:Y:S01]  /*b490*/  LDSM.16.M88.4 R12, [R196] ;  /* 0x00000000c40c783b */ /* 0x000ee20000000200 */
[----:B------:R-:W-:Y:S01]  /*b4a0*/  FMUL.FTZ R54, R54, c[0x0][0x2ec] ;  /* 0x0000bb0036367a20 */ /* 0x000fe20000410000 */
[----:B------:R-:W-:Y:S01]  /*b4b0*/  MUFU.TANH R163, R59 ;  /* 0x0000003b00a37308 */ /* 0x000fe20000002400 */
[----:B------:R-:W-:-:S04]  /*b4c0*/  FMUL.FTZ R53, R53, c[0x0][0x2ec] ;  /* 0x0000bb0035357a20 */ /* 0x000fc80000410000 */
[C---:B------:R-:W-:Y:S03]  /*b4d0*/  HMMA.16816.F32 R64, R140.reuse, R160, R64 ;  /* 0x000000a08c40723c */ /* 0x040fe60000001840 */
[----:B------:R-:W-:Y:S05]  /*b4e0*/  MUFU.TANH R160, R63 ;  /* 0x0000003f00a07308 */ /* 0x000fea0000002400 */
[C---:B----4-:R-:W-:Y:S03]  /*b4f0*/  HMMA.16816.F32 R48, R140.reuse, R20, R48 ;  /* 0x000000148c30723c */ /* 0x050fe60000001830 */
[----:B------:R-:W-:Y:S05]  /*b500*/  MUFU.TANH R63, R56 ;  /* 0x00000038003f7308 */ /* 0x000fea0000002400 */
[----:B------:R-:W-:Y:S01]  /*b510*/  HMMA.16816.F32 R44, R140, R22, R44 ;  /* 0x000000168c2c723c */ /* 0x000fe2000000182c */
[----:B------:R-:W4:Y:S02]  /*b520*/  LDSM.16.M88.4 R20, [R204+0x7000] ;  /* 0x00700000cc14783b */ /* 0x000f240000000200 */
[----:B------:R1:W-:Y:S05]  /*b530*/  MUFU.TANH R161, R57 ;  /* 0x0000003900a17308 */ /* 0x0003ea0000002400 */
[----:B--2---:R-:W-:Y:S01]  /*b540*/  HMMA.16816.F32 R32, R144, R4, R32 ;  /* 0x000000049020723c */ /* 0x004fe20000001820 */
[----:B------:R-:W-:-:S02]  /*b550*/  FMUL.FTZ R67, R67, c[0x0][0x2ec] ;  /* 0x0000bb0043437a20 */ /* 0x000fc40000410000 */
[----:B------:R-:W-:Y:S01]  /*b560*/  FMUL.FTZ R64, R64, c[0x0][0x2ec] ;  /* 0x0000bb0040407a20 */ /* 0x000fe20000410000 */
[----:B------:R2:W-:Y:S01]  /*b570*/  MUFU.TANH R242, R55 ;  /* 0x0000003700f27308 */ /* 0x0005e20000002400 */
[----:B------:R-:W-:Y:S02]  /*b580*/  FMUL.FTZ R65, R65, c[0x0][0x2ec] ;  /* 0x0000bb0041417a20 */ /* 0x000fe40000410000 */
[----:B------:R-:W-:Y:S01]  /*b590*/  FMUL.FTZ R66, R66, c[0x0][0x2ec] ;  /* 0x0000bb0042427a20 */ /* 0x000fe20000410000 */
[----:B------:R-:W-:Y:S01]  /*b5a0*/  HMMA.16816.F32 R28, R144, R6, R28 ;  /* 0x00000006901c723c */ /* 0x000fe2000000181c */
[----:B------:R-:W4:Y:S01]  /*b5b0*/  LDSM.16.M88.4 R4, [R215+0xb800] ;  /* 0x00b80000d704783b */ /* 0x000f220000000200 */
[----:B------:R-:W-:Y:S02]  /*b5c0*/  FMUL.FTZ R48, R48, c[0x0][0x2ec] ;  /* 0x0000bb0030307a20 */ /* 0x000fe40000410000 */
[----:B------:R5:W5:Y:S01]  /*b5d0*/  MUFU.TANH R139, R64 ;  /* 0x00000040008b7308 */ /* 0x000b620000002400 */
[----:B-1----:R-:W1:Y:S01]  /*b5e0*/  LDSM.16.M88.4 R56, [R204+0x6800] ;  /* 0x00680000cc38783b */ /* 0x002e620000000200 */
[----:B------:R-:W-:-:S02]  /*b5f0*/  FMUL.FTZ R50, R50, c[0x0][0x2ec] ;  /* 0x0000bb0032327a20 */ /* 0x000fc40000410000 */
[----:B---3--:R-:W-:Y:S01]  /*b600*/  HMMA.16816.F32 R24, R16, R12, R24 ;  /* 0x0000000c1018723c */ /* 0x008fe20000001818 */
[----:B------:R-:W-:Y:S02]  /*b610*/  FMUL.FTZ R45, R45, c[0x0][0x2ec] ;  /* 0x0000bb002d2d7a20 */ /* 0x000fe40000410000 */
[----:B------:R-:W-:Y:S01]  /*b620*/  FMUL.FTZ R44, R44, c[0x0][0x2ec] ;  /* 0x0000bb002c2c7a20 */ /* 0x000fe20000410000 */
[----:B------:R3:W3:Y:S01]  /*b630*/  MUFU.TANH R157, R65 ;  /* 0x00000041009d7308 */ /* 0x0006e20000002400 */
[----:B--2---:R-:W-:Y:S01]  /*b640*/  FFMA.FTZ R55, R0, R171, R152 ;  /* 0x000000ab00377223 */ /* 0x004fe20000010098 */
[C---:B------:R-:W-:Y:S01]  /*b650*/  IADD3 R152, R164.reuse, 0x58, RZ ;  /* 0x00000058a4987810 */ /* 0x040fe20007ffe0ff */
[----:B------:R-:W-:Y:S01]  /*b660*/  FMUL.FTZ R49, R49, c[0x0][0x2ec] ;  /* 0x0000bb0031317a20 */ /* 0x000fe20000410000 */
[----:B------:R-:W-:Y:S01]  /*b670*/  IADD3 R13, R164, 0x40, RZ ;  /* 0x00000040a40d7810 */ /* 0x000fe20007ffe0ff */
[----:B------:R-:W-:Y:S02]  /*b680*/  FMUL.FTZ R51, R51, c[0x0][0x2ec] ;  /* 0x0000bb0033337a20 */ /* 0x000fe40000410000 */
[----:B------:R-:W-:Y:S01]  /*b690*/  FMUL.FTZ R46, R46, c[0x0][0x2ec] ;  /* 0x0000bb002e2e7a20 */ /* 0x000fe20000410000 */
[----:B------:R-:W2:Y:S01]  /*b6a0*/  MUFU.TANH R67, R67 ;  /* 0x0000004300437308 */ /* 0x000ea20000002400 */
[----:B-----5:R-:W-:-:S02]  /*b6b0*/  FFMA.FTZ R64, R0, R182, R138 ;  /* 0x000000b600407223 */ /* 0x020fc4000001008a */
[C---:B------:R-:W-:Y:S01]  /*b6c0*/  FFMA.FTZ R139, R0.reuse, R186, R139 ;  /* 0x000000ba008b7223 */ /* 0x040fe2000001008b */
[C---:B----4-:R-:W-:Y:S04]  /*b6d0*/  HMMA.16816.F32 R32, R140.reuse, R20, R32 ;  /* 0x000000148c20723c */ /* 0x050fe80000001820 */
[----:B------:R4:W-:Y:S01]  /*b6e0*/  MUFU.TANH R248, R44 ;  /* 0x0000002c00f87308 */ /* 0x0009e20000002400 */
[C---:B---3--:R-:W-:Y:S02]  /*b6f0*/  FFMA.FTZ R65, R0.reuse, R171, R154 ;  /* 0x000000ab00417223 */ /* 0x048fe4000001009a */
[CC--:B------:R-:W-:Y:S01]  /*b700*/  FFMA.FTZ R157, R0.reuse, R188.reuse, R157 ;  /* 0x000000bc009d7223 */ /* 0x0c0fe2000001009d */
[----:B------:R-:W-:Y:S04]  /*b710*/  HMMA.16816.F32 R28, R140, R22, R28 ;  /* 0x000000168c1c723c */ /* 0x000fe8000000181c */
[----:B------:R3:W5:Y:S01]  /*b720*/  MUFU.TANH R158, R66 ;  /* 0x00000042009e7308 */ /* 0x0007620000002400 */
[----:B--2---:R-:W-:Y:S01]  /*b730*/  FFMA.FTZ R188, R0, R188, R67 ;  /* 0x000000bc00bc7223 */ /* 0x004fe20000010043 */
[----:B------:R-:W-:-:S02]  /*b740*/  IADD3 R67, R164, 0x68, RZ ;  /* 0x00000068a4437810 */ /* 0x000fc40007ffe0ff */
[----:B------:R-:W-:Y:S01]  /*b750*/  HMMA.16816.F32 R24, R144, R4, R24 ;  /* 0x000000049018723c */ /* 0x000fe20000001818 */
[----:B----4-:R-:W-:-:S03]  /*b760*/  FFMA.FTZ R44, R0, R169, R148 ;  /* 0x000000a9002c7223 */ /* 0x010fc60000010094 */
[----:B------:R-:W2:Y:S01]  /*b770*/  MUFU.TANH R60, R60 ;  /* 0x0000003c003c7308 */ /* 0x000ea20000002400 */
[----:B------:R-:W-:Y:S02]  /*b780*/  IADD3 R148, R164, 0x50, RZ ;  /* 0x00000050a4947810 */ /* 0x000fe40007ffe0ff */
[C---:B------:R-:W-:Y:S01]  /*b790*/  FFMA.FTZ R4, R0.reuse, R165, R11 ;  /* 0x000000a500047223 */ /* 0x040fe2000001000b */
[C---:B-1----:R-:W-:Y:S01]  /*b7a0*/  HMMA.16816.F32 R40, R140.reuse, R56, R40 ;  /* 0x000000388c28723c */ /* 0x042fe20000001828 */
[----:B------:R-:W-:Y:S01]  /*b7b0*/  FFMA.FTZ R5, R0, R169, R237 ;  /* 0x000000a900057223 */ /* 0x000fe200000100ed */
[----:B------:R-:W-:Y:S01]  /*b7c0*/  FSEL R44, R44, -INF , !P3 ;  /* 0xff8000002c2c7808 */ /* 0x000fe20005800000 */
[----:B------:R-:W-:Y:S01]  /*b7d0*/  FFMA.FTZ R11, R0, R167, R149 ;  /* 0x000000a7000b7223 */ /* 0x000fe20000010095 */
[----:B------:R1:W-:Y:S01]  /*b7e0*/  MUFU.TANH R57, R45 ;  /* 0x0000002d00397308 */ /* 0x0003e20000002400 */
[----:B------:R-:W-:Y:S01]  /*b7f0*/  FSEL R4, R4, -INF , !P5 ;  /* 0xff80000004047808 */ /* 0x000fe20006800000 */
[----:B---3--:R-:W-:Y:S01]  /*b800*/  FFMA.FTZ R66, R0, R178, R150 ;  /* 0x000000b200427223 */ /* 0x008fe20000010096 */
[----:B------:R-:W-:Y:S01]  /*b810*/  ISETP.GE.AND P5, PT, R170, R180, PT ;  /* 0x000000b4aa00720c */ /* 0x000fe20003fa6270 */
[----:B------:R-:W-:Y:S01]  /*b820*/  HMMA.16816.F32 R36, R140, R58, R36 ;  /* 0x0000003a8c24723c */ /* 0x000fe20000001824 */
[----:B------:R-:W-:Y:S01]  /*b830*/  ISETP.GE.AND P3, PT, R179, R181, PT ;  /* 0x000000b5b300720c */ /* 0x000fe20003f66270 */
[C---:B-----5:R-:W-:Y:S01]  /*b840*/  FFMA.FTZ R138, R0.reuse, R186, R158 ;  /* 0x000000ba008a7223 */ /* 0x060fe2000001009e */
[----:B------:R-:W-:Y:S01]  /*b850*/  FSEL R5, R5, -INF , !P5 ;  /* 0xff80000005057808 */ /* 0x000fe20006800000 */
[----:B------:R3:W4:Y:S01]  /*b860*/  MUFU.TANH R159, R62 ;  /* 0x0000003e009f7308 */ /* 0x0007220000002400 */
[----:B------:R-:W-:Y:S01]  /*b870*/  ISETP.GE.AND P5, PT, R179, R180, PT ;  /* 0x000000b4b300720c */ /* 0x000fe20003fa6270 */
[C---:B--2---:R-:W-:Y:S01]  /*b880*/  FFMA.FTZ R154, R0.reuse, R190, R60 ;  /* 0x000000be009a7223 */ /* 0x044fe2000001003c */
[----:B------:R-:W-:Y:S01]  /*b890*/  FSEL R11, R11, -INF , !P4 ;  /* 0xff8000000b0b7808 */ /* 0x000fe20006000000 */
[C---:B------:R-:W-:Y:S01]  /*b8a0*/  FFMA.FTZ R59, R0.reuse, R178, R153 ;  /* 0x000000b2003b7223 */ /* 0x040fe20000010099 */
[----:B------:R-:W-:Y:S01]  /*b8b0*/  ISETP.GE.AND P4, PT, R177, R180, PT ;  /* 0x000000b4b100720c */ /* 0x000fe20003f86270 */
[----:B------:R-:W-:Y:S01]  /*b8c0*/  FFMA.FTZ R58, R0, R182, R136 ;  /* 0x000000b6003a7223 */ /* 0x000fe20000010088 */
[----:B------:R-:W-:Y:S01]  /*b8d0*/  FSEL R66, R66, -INF , !P5 ;  /* 0xff80000042427808 */ /* 0x000fe20006800000 */
[----:B-1----:R-:W-:Y:S01]  /*b8e0*/  FFMA.FTZ R45, R0, R167, R236 ;  /* 0x000000a7002d7223 */ /* 0x002fe200000100ec */
[----:B------:R-:W-:Y:S01]  /*b8f0*/  MUFU.TANH R244, R48 ;  /* 0x0000003000f47308 */ /* 0x000fe20000002400 */
[----:B------:R-:W-:Y:S01]  /*b900*/  FSEL R59, R59, -INF , !P3 ;  /* 0xff8000003b3b7808 */ /* 0x000fe20005800000 */
[----:B------:R-:W-:Y:S01]  /*b910*/  FMUL.FTZ R32, R32, c[0x0][0x2ec] ;  /* 0x0000bb0020207a20 */ /* 0x000fe20000410000 */
[-C--:B------:R-:W-:Y:S01]  /*b920*/  ISETP.GE.AND P3, PT, R185, R181.reuse, PT ;  /* 0x000000b5b900720c */ /* 0x080fe20003f66270 */
[----:B------:R-:W-:Y:S01]  /*b930*/  FMUL.FTZ R43, R43, c[0x0][0x2ec] ;  /* 0x0000bb002b2b7a20 */ /* 0x000fe20000410000 */
[----:B------:R-:W-:Y:S01]  /*b940*/  FSEL R45, R45, -INF , !P6 ;  /* 0xff8000002d2d7808 */ /* 0x000fe20007000000 */
[----:B------:R-:W-:Y:S01]  /*b950*/  FMUL.FTZ R40, R40, c[0x0][0x2ec] ;  /* 0x0000bb0028287a20 */ /* 0x000fe20000410000 */
[-C--:B------:R-:W-:Y:S01]  /*b960*/  ISETP.GE.AND P6, PT, R177, R181.reuse, PT ;  /* 0x000000b5b100720c */ /* 0x080fe20003fc6270 */
[----:B------:R-:W1:Y:S01]  /*b970*/  MUFU.TANH R48, R43 ;  /* 0x0000002b00307308 */ /* 0x000e620000002400 */
[----:B---3--:R-:W-:Y:S01]  /*b980*/  FFMA.FTZ R62, R0, R184, R151 ;  /* 0x000000b8003e7223 */ /* 0x008fe20000010097 */
[----:B------:R-:W-:Y:S01]  /*b990*/  ISETP.GE.AND P5, PT, R185, R180, PT ;  /* 0x000000b4b900720c */ /* 0x000fe20003fa6270 */
[----:B------:R-:W-:Y:S01]  /*b9a0*/  FMUL.FTZ R20, R36, c[0x0][0x2ec] ;  /* 0x0000bb0024147a20 */ /* 0x000fe20000410000 */
[----:B------:R-:W-:Y:S01]  /*b9b0*/  FSEL R55, R55, -INF , !P6 ;  /* 0xff80000037377808 */ /* 0x000fe20007000000 */
[C---:B------:R-:W-:Y:S01]  /*b9c0*/  FFMA.FTZ R36, R0.reuse, R184, R156 ;  /* 0x000000b800247223 */ /* 0x040fe2000001009c */
[----:B------:R-:W-:Y:S01]  /*b9d0*/  ISETP.GE.AND P6, PT, R183, R181, PT ;  /* 0x000000b5b700720c */ /* 0x000fe20003fc6270 */
[C---:B------:R-:W-:Y:S01]  /*b9e0*/  FFMA.FTZ R151, R0.reuse, R193, R61 ;  /* 0x000000c100977223 */ /* 0x040fe2000001003d */
[----:B------:R-:W-:Y:S01]  /*b9f0*/  MUFU.TANH R246, R50 ;  /* 0x0000003200f67308 */ /* 0x000fe20000002400 */
[----:B------:R-:W-:Y:S01]  /*ba00*/  FSEL R65, R65, -INF , !P4 ;  /* 0xff80000041417808 */ /* 0x000fe20006000000 */
[C---:B----4-:R-:W-:Y:S01]  /*ba10*/  FFMA.FTZ R150, R0.reuse, R190, R159 ;  /* 0x000000be00967223 */ /* 0x050fe2000001009f */
[-C--:B------:R-:W-:Y:S01]  /*ba20*/  ISETP.GE.AND P4, PT, R183, R180.reuse, PT ;  /* 0x000000b4b700720c */ /* 0x080fe20003f86270 */
[----:B------:R-:W-:Y:S01]  /*ba30*/  FFMA.FTZ R159, R0, R137, R163 ;  /* 0x00000089009f7223 */ /* 0x000fe200000100a3 */
[----:B------:R-:W-:Y:S01]  /*ba40*/  FSEL R58, R58, -INF , !P6 ;  /* 0xff8000003a3a7808 */ /* 0x000fe20007000000 */
[----:B------:R-:W-:Y:S01]  /*ba50*/  FMUL.FTZ R42, R42, c[0x0][0x2ec] ;  /* 0x0000bb002a2a7a20 */ /* 0x000fe20000410000 */
[----:B------:R-:W-:Y:S01]  /*ba60*/  ISETP.GE.AND P6, PT, R187, R181, PT ;  /* 0x000000b5bb00720c */ /* 0x000fe20003fc6270 */
[----:B------:R2:W3:Y:S01]  /*ba70*/  MUFU.TANH R50, R20 ;  /* 0x0000001400327308 */ /* 0x0004e20000002400 */
[----:B------:R-:W-:Y:S01]  /*ba80*/  FSEL R62, R62, -INF , !P3 ;  /* 0xff8000003e3e7808 */ /* 0x000fe20005800000 */
[----:B-1----:R-:W-:Y:S01]  /*ba90*/  IMAD.MOV.U32 R156, RZ, RZ, R48 ;  /* 0x000000ffff9c7224 */ /* 0x002fe200078e0030 */
[----:B------:R-:W-:Y:S01]  /*baa0*/  FSEL R36, R36, -INF , !P5 ;  /* 0xff80000024247808 */ /* 0x000fe20006800000 */
[----:B------:R-:W-:Y:S01]  /*bab0*/  FFMA.FTZ R48, R0, R137, R161 ;  /* 0x0000008900307223 */ /* 0x000fe200000100a1 */
[----:B------:R-:W-:Y:S01]  /*bac0*/  ISETP.GE.AND P3, PT, R189, R181, PT ;  /* 0x000000b5bd00720c */ /* 0x000fe20003f66270 */
[----:B------:R-:W-:Y:S01]  /*bad0*/  FMUL.FTZ R41, R41, c[0x0][0x2ec] ;  /* 0x0000bb0029297a20 */ /* 0x000fe20000410000 */
[-C--:B------:R-:W-:Y:S01]  /*bae0*/  ISETP.GE.AND P5, PT, R189, R180.reuse, PT ;  /* 0x000000b4bd00720c */ /* 0x080fe20003fa6270 */
[----:B------:R-:W-:Y:S01]  /*baf0*/  MUFU.TANH R52, R52 ;  /* 0x0000003400347308 */ /* 0x000fe20000002400 */
[----:B------:R-:W-:Y:S01]  /*bb00*/  FSEL R64, R64, -INF , !P4 ;  /* 0xff80000040407808 */ /* 0x000fe20006000000 */
[----:B------:R-:W-:Y:S01]  /*bb10*/  FMUL.FTZ R37, R37, c[0x0][0x2ec] ;  /* 0x0000bb0025257a20 */ /* 0x000fe20000410000 */
[-C--:B------:R-:W-:Y:S01]  /*bb20*/  ISETP.GE.AND P4, PT, R187, R180.reuse, PT ;  /* 0x000000b4bb00720c */ /* 0x080fe20003f86270 */
[----:B------:R-:W-:Y:S01]  /*bb30*/  FMUL.FTZ R38, R38, c[0x0][0x2ec] ;  /* 0x0000bb0026267a20 */ /* 0x000fe20000410000 */
[----:B------:R-:W-:Y:S01]  /*bb40*/  FSEL R178, R139, -INF , !P6 ;  /* 0xff8000008bb27808 */ /* 0x000fe20007000000 */
[----:B------:R-:W-:Y:S01]  /*bb50*/  FMUL.FTZ R39, R39, c[0x0][0x2ec] ;  /* 0x0000bb0027277a20 */ /* 0x000fe20000410000 */
[----:B------:R-:W-:Y:S01]  /*bb60*/  FSEL R177, R157, -INF , !P3 ;  /* 0xff8000009db17808 */ /* 0x000fe20005800000 */
[----:B------:R-:W-:Y:S01]  /*bb70*/  MUFU.TANH R54, R54 ;  /* 0x0000003600367308 */ /* 0x000fe20000002400 */
[----:B------:R-:W-:Y:S01]  /*bb80*/  FSEL R139, R188, -INF , !P5 ;  /* 0xff800000bc8b7808 */ /* 0x000fe20006800000 */
[----:B------:R-:W-:Y:S01]  /*bb90*/  FFMA.FTZ R157, R0, R195, R162 ;  /* 0x000000c3009d7223 */ /* 0x000fe200000100a2 */
[CC--:B------:R-:W-:Y:S01]  /*bba0*/  ISETP.GE.AND P3, PT, R194.reuse, R181.reuse, PT ;  /* 0x000000b5c200720c */ /* 0x0c0fe20003f66270 */
[----:B--2---:R-:W1:Y:S01]  /*bbb0*/  LDSM.16.M88.4 R20, [R204+0x7800] ;  /* 0x00780000cc14783b */ /* 0x004e620000000200 */
[-C--:B------:R-:W-:Y:S01]  /*bbc0*/  ISETP.GE.AND P5, PT, R194, R180.reuse, PT ;  /* 0x000000b4c200720c */ /* 0x080fe20003fa6270 */
[----:B------:R-:W-:Y:S01]  /*bbd0*/  FMUL.FTZ R33, R33, c[0x0][0x2ec] ;  /* 0x0000bb0021217a20 */ /* 0x000fe20000410000 */
[----:B------:R-:W-:Y:S01]  /*bbe0*/  FSEL R138, R138, -INF , !P4 ;  /* 0xff8000008a8a7808 */ /* 0x000fe20006000000 */
[----:B------:R2:W4:Y:S01]  /*bbf0*/  MUFU.TANH R243, R49 ;  /* 0x0000003100f37308 */ /* 0x0005220000002400 */
[C---:B------:R-:W-:Y:S01]  /*bc00*/  ISETP.GE.AND P6, PT, R191.reuse, R181, PT ;  /* 0x000000b5bf00720c */ /* 0x040fe20003fc6270 */
[----:B------:R-:W-:Y:S01]  /*bc10*/  FMUL.FTZ R34, R34, c[0x0][0x2ec] ;  /* 0x0000bb0022227a20 */ /* 0x000fe20000410000 */
[----:B------:R-:W-:Y:S01]  /*bc20*/  ISETP.GE.AND P4, PT, R191, R180, PT ;  /* 0x000000b4bf00720c */ /* 0x000fe20003f86270 */
[----:B---3--:R-:W-:Y:S01]  /*bc30*/  IMAD.MOV.U32 R191, RZ, RZ, R50 ;  /* 0x000000ffffbf7224 */ /* 0x008fe200078e0032 */
[----:B------:R-:W-:Y:S01]  /*bc40*/  FSEL R151, R151, -INF , !P3 ;  /* 0xff80000097977808 */ /* 0x000fe20005800000 */
[----:B------:R-:W-:Y:S01]  /*bc50*/  FFMA.FTZ R50, R0, R195, R63 ;  /* 0x000000c300327223 */ /* 0x000fe2000001003f */
[----:B------:R-:W-:Y:S01]  /*bc60*/  ISETP.GE.AND P3, PT, R155, R181, PT ;  /* 0x000000b59b00720c */ /* 0x000fe20003f66270 */
[----:B------:R3:W5:Y:S01]  /*bc70*/  MUFU.TANH R56, R51 ;  /* 0x0000003300387308 */ /* 0x0007620000002400 */
[----:B------:R-:W-:Y:S01]  /*bc80*/  FSEL R154, R154, -INF , !P6 ;  /* 0xff8000009a9a7808 */ /* 0x000fe20007000000 */
[----:B------:R-:W-:-:S04]  /*bc90*/  DEPBAR.LE SB0, 0x0 ;  /* 0x000080000000791a */ /* 0x000fc80000000000 */
[----:B------:R-:W-:Y:S02]  /*bca0*/  FSEL R150, R150, -INF , !P4 ;  /* 0xff80000096967808 */ /* 0x000fe40006000000 */
[----:B--2---:R-:W-:Y:S01]  /*bcb0*/  IADD3 R49, R164, 0x39, RZ ;  /* 0x00000039a4317810 */ /* 0x004fe20007ffe0ff */
[----:B------:R-:W-:Y:S01]  /*bcc0*/  MUFU.TANH R53, R53 ;  /* 0x0000003500357308 */ /* 0x000fe20000002400 */
[----:B------:R-:W-:Y:S01]  /*bcd0*/  ISETP.GE.AND P6, PT, R192, R181, PT ;  /* 0x000000b5c000720c */ /* 0x000fe20003fc6270 */
[----:B----4-:R-:W-:Y:S01]  /*bce0*/  FFMA.FTZ R171, R0, R166, R243 ;  /* 0x000000a600ab7223 */ /* 0x010fe200000100f3 */
[----:B------:R-:W-:Y:S02]  /*bcf0*/  ISETP.GE.AND P4, PT, R192, R180, PT ;  /* 0x000000b4c000720c */ /* 0x000fe40003f86270 */
[----:B------:R-:W-:Y:S01]  /*bd00*/  FSEL R48, R48, -INF , !P3 ;  /* 0xff80000030307808 */ /* 0x000fe20005800000 */
[C---:B---3--:R-:W-:Y:S02]  /*bd10*/  FFMA.FTZ R51, R0.reuse, R193, R160 ;  /* 0x000000c100337223 */ /* 0x048fe400000100a0 */
[----:B------:R2:W3:Y:S01]  /*bd20*/  I2F R12, R49 ;  /* 0x00000031000c7306 */ /* 0x0004e20000201400 */
[----:B------:R-:W-:Y:S01]  /*bd30*/  ISETP.GE.AND P3, PT, R49, R181, PT ;  /* 0x000000b53100720c */ /* 0x000fe20003f66270 */
[----:B------:R-:W-:Y:S01]  /*bd40*/  FFMA.FTZ R160, R0, R245, R54 ;  /* 0x000000f500a07223 */ /* 0x000fe20000010036 */
[----:B------:R-:W-:Y:S01]  /*bd50*/  FSEL R50, R50, -INF , !P6 ;  /* 0xff80000032327808 */ /* 0x000fe20007000000 */
[----:B-----5:R-:W-:Y:S01]  /*bd60*/  FFMA.FTZ R56, R0, R166, R56 ;  /* 0x000000a600387223 */ /* 0x020fe20000010038 */
[----:B------:R-:W-:-:S02]  /*bd70*/  FSEL R51, R51, -INF , !P5 ;  /* 0xff80000033337808 */ /* 0x000fc40006800000 */
[-C--:B------:R-:W-:Y:S01]  /*bd80*/  ISETP.GE.AND P5, PT, R155, R180.reuse, PT ;  /* 0x000000b49b00720c */ /* 0x080fe20003fa6270 */
[----:B------:R4:W5:Y:S01]  /*bd90*/  MUFU.TANH R249, R46 ;  /* 0x0000002e00f97308 */ /* 0x0009620000002400 */
[----:B------:R-:W-:Y:S02]  /*bda0*/  FSEL R157, R157, -INF , !P4 ;  /* 0xff8000009d9d7808 */ /* 0x000fe40006000000 */
[----:B------:R-:W-:Y:S01]  /*bdb0*/  FSEL R159, R159, -INF , !P5 ;  /* 0xff8000009f9f7808 */ /* 0x000fe20006800000 */
[----:B-1----:R-:W-:Y:S01]  /*bdc0*/  HMMA.16816.F32 R24, R140, R20, R24 ;  /* 0x000000148c18723c */ /* 0x002fe20000001818 */
[-C--:B------:R-:W-:Y:S02]  /*bdd0*/  ISETP.GE.AND P5, PT, R49, R180.reuse, PT ;  /* 0x000000b43100720c */ /* 0x080fe40003fa6270 */
[C---:B------:R-:W-:Y:S01]  /*bde0*/  ISETP.GE.AND P6, PT, R247.reuse, R181, PT ;  /* 0x000000b5f700720c */ /* 0x040fe20003fc6270 */
[C---:B--2---:R-:W-:Y:S01]  /*bdf0*/  FFMA.FTZ R49, R0.reuse, R245, R52 ;  /* 0x000000f500317223 */ /* 0x044fe20000010034 */
[----:B------:R-:W-:Y:S01]  /*be00*/  ISETP.GE.AND P4, PT, R247, R180, PT ;  /* 0x000000b4f700720c */ /* 0x000fe20003f86270 */
[CC--:B---3--:R-:W-:Y:S01]  /*be10*/  FFMA.FTZ R53, R0.reuse, R12.reuse, R53 ;  /* 0x0000000c00357223 */ /* 0x0c8fe20000010035 */
[----:B------:R-:W1:Y:S01]  /*be20*/  I2F R170, R168 ;  /* 0x000000a800aa7306 */ /* 0x000e620000201400 */
[----:B------:R-:W-:Y:S01]  /*be30*/  FFMA.FTZ R165, R0, R12, R242 ;  /* 0x0000000c00a57223 */ /* 0x000fe200000100f2 */
[----:B------:R-:W-:-:S02]  /*be40*/  FSEL R49, R49, -INF , !P6 ;  /* 0xff80000031317808 */ /* 0x000fc40007000000 */
[----:B------:R-:W-:Y:S01]  /*be50*/  FSEL R160, R160, -INF , !P4 ;  /* 0xff800000a0a07808 */ /* 0x000fe20006000000 */
[----:B----4-:R-:W-:Y:S01]  /*be60*/  FMUL.FTZ R46, R47, c[0x0][0x2ec] ;  /* 0x0000bb002f2e7a20 */ /* 0x010fe20000410000 */
[C---:B------:R-:W-:Y:S01]  /*be70*/  ISETP.GE.AND P6, PT, R13.reuse, R181, PT ;  /* 0x000000b50d00720c */ /* 0x040fe20003fc6270 */
[----:B-----5:R-:W-:Y:S01]  /*be80*/  FFMA.FTZ R166, R0, R252, R249 ;  /* 0x000000fc00a67223 */ /* 0x020fe200000100f9 */
[----:B------:R2:W3:Y:S01]  /*be90*/  I2F R47, R13 ;  /* 0x0000000d002f7306 */ /* 0x0004e20000201400 */
[----:B------:R-:W-:Y:S02]  /*bea0*/  ISETP.GE.AND P4, PT, R13, R180, PT ;  /* 0x000000b40d00720c */ /* 0x000fe40003f86270 */
[C---:B------:R-:W-:Y:S02]  /*beb0*/  IADD3 R43, R164.reuse, 0x59, RZ ;  /* 0x00000059a42b7810 */ /* 0x040fe40007ffe0ff */
[----:B------:R-:W-:Y:S02]  /*bec0*/  IADD3 R183, R164, 0x60, RZ ;  /* 0x00000060a4b77810 */ /* 0x000fe40007ffe0ff */
[----:B------:R-:W-:Y:S01]  /*bed0*/  FSEL R153, R53, -INF , !P3 ;  /* 0xff80000035997808 */ /* 0x000fe20005800000 */
[----:B------:R-:W4:Y:S01]  /*bee0*/  MUFU.TANH R46, R46 ;  /* 0x0000002e002e7308 */ /* 0x000f220000002400 */
[----:B-1----:R-:W-:Y:S01]  /*bef0*/  FFMA.FTZ R57, R0, R170, R57 ;  /* 0x000000aa00397223 */ /* 0x002fe20000010039 */
[----:B------:R-:W-:Y:S01]  /*bf00*/  FSEL R165, R165, -INF , !P5 ;  /* 0xff800000a5a57808 */ /* 0x000fe20006800000 */
[----:B------:R-:W-:Y:S01]  /*bf10*/  FMUL.FTZ R24, R24, c[0x0][0x2ec] ;  /* 0x0000bb0018187a20 */ /* 0x000fe20000410000 */
[----:B------:R-:W-:-:S02]  /*bf20*/  IADD3 R182, R164, 0x61, RZ ;  /* 0x00000061a4b67810 */ /* 0x000fc40007ffe0ff */
[----:B------:R-:W-:Y:S01]  /*bf30*/  IADD3 R61, R164, 0x70, RZ ;  /* 0x00000070a43d7810 */ /* 0x000fe20007ffe0ff */
[----:B--2---:R-:W-:Y:S01]  /*bf40*/  HMMA.16816.F32 R12, R16, R14, R172 ;  /* 0x0000000e100c723c */ /* 0x004fe200000018ac */
[CC--:B---3--:R-:W-:Y:S01]  /*bf50*/  FFMA.FTZ R244, R0.reuse, R47.reuse, R244 ;  /* 0x0000002f00f47223 */ /* 0x0c8fe200000100f4 */
[----:B------:R-:W-:Y:S01]  /*bf60*/  MUFU.TANH R40, R40 ;  /* 0x0000002800287308 */ /* 0x000fe20000002400 */
[----:B------:R-:W-:Y:S01]  /*bf70*/  FFMA.FTZ R169, R0, R47, R246 ;  /* 0x0000002f00a97223 */ /* 0x000fe200000100f6 */
[CC--:B------:R-:W-:Y:S02]  /*bf80*/  ISETP.GE.AND P3, PT, R164.reuse, R181.reuse, PT ;  /* 0x000000b5a400720c */ /* 0x0c0fe40003f66270 */
[----:B------:R-:W-:Y:S01]  /*bf90*/  ISETP.GE.AND P5, PT, R164, R180, PT ;  /* 0x000000b4a400720c */ /* 0x000fe20003fa6270 */
[----:B------:R-:W-:Y:S01]  /*bfa0*/  FFMA.FTZ R173, R0, R252, R248 ;  /* 0x000000fc00ad7223 */ /* 0x000fe200000100f8 */
[----:B------:R-:W-:Y:S01]  /*bfb0*/  FSEL R172, R244, -INF , !P6 ;  /* 0xff800000f4ac7808 */ /* 0x000fe20007000000 */
[----:B----4-:R-:W-:Y:S01]  /*bfc0*/  FFMA.FTZ R46, R0, R170, R46 ;  /* 0x000000aa002e7223 */ /* 0x010fe2000001002e */
[----:B------:R1:W-:Y:S01]  /*bfd0*/  MUFU.TANH R149, R42 ;  /* 0x0000002a00957308 */ /* 0x0003e20000002400 */
[-C--:B------:R-:W-:Y:S01]  /*bfe0*/  ISETP.GE.AND P6, PT, R250, R181.reuse, PT ;  /* 0x000000b5fa00720c */ /* 0x080fe20003fc6270 */
[----:B------:R-:W-:Y:S01]  /*bff0*/  FMUL.FTZ R17, R35, c[0x0][0x2ec] ;  /* 0x0000bb0023117a20 */ /* 0x000fe20000410000 */
[----:B------:R-:W-:Y:S01]  /*c000*/  FSEL R169, R169, -INF , !P4 ;  /* 0xff800000a9a97808 */ /* 0x000fe20006000000 */
[----:B------:R-:W-:Y:S01]  /*c010*/  FMUL.FTZ R18, R28, c[0x0][0x2ec] ;  /* 0x0000bb001c127a20 */ /* 0x000fe20000410000 */
[----:B------:R-:W-:Y:S01]  /*c020*/  FSEL R171, R171, -INF , !P6 ;  /* 0xff800000abab7808 */ /* 0x000fe20007000000 */
[----:B------:R-:W-:Y:S01]  /*c030*/  FMUL.FTZ R19, R29, c[0x0][0x2ec] ;  /* 0x0000bb001d137a20 */ /* 0x000fe20000410000 */
[----:B------:R-:W-:Y:S01]  /*c040*/  ISETP.GE.AND P4, PT, R250, R180, PT ;  /* 0x000000b4fa00720c */ /* 0x000fe20003f86270 */
[----:B------:R-:W2:Y:S01]  /*c050*/  I2F R236, R148 ;  /* 0x0000009400ec7306 */ /* 0x000ea20000201400 */
[----:B------:R-:W-:-:S02]  /*c060*/  ISETP.GE.AND P6, PT, R251, R181, PT ;  /* 0x000000b5fb00720c */ /* 0x000fc40003fc6270 */
[----:B------:R-:W-:Y:S02]  /*c070*/  FSEL R167, R56, -INF , !P4 ;  /* 0xff80000038a77808 */ /* 0x000fe40006000000 */
[----:B------:R-:W-:Y:S01]  /*c080*/  FSEL R173, R173, -INF , !P6 ;  /* 0xff800000adad7808 */ /* 0x000fe20007000000 */
[----:B------:R-:W-:Y:S01]  /*c090*/  HMMA.16816.F32 R12, R144, R6, R12 ;  /* 0x00000006900c723c */ /* 0x000fe2000000180c */
[----:B------:R-:W-:Y:S01]  /*c0a0*/  ISETP.GE.AND P4, PT, R251, R180, PT ;  /* 0x000000b4fb00720c */ /* 0x000fe20003f86270 */
[----:B------:R-:W-:Y:S01]  /*c0b0*/  MUFU.TANH R41, R41 ;  /* 0x0000002900297308 */ /* 0x000fe20000002400 */
[----:B-1----:R-:W-:Y:S02]  /*c0c0*/  IADD3 R42, R164, 0x51, RZ ;  /* 0x00000051a42a7810 */ /* 0x002fe40007ffe0ff */
[-C--:B------:R-:W-:Y:S02]  /*c0d0*/  ISETP.GE.AND P6, PT, R168, R181.reuse, PT ;  /* 0x000000b5a800720c */ /* 0x080fe40003fc6270 */
[----:B------:R-:W-:Y:S01]  /*c0e0*/  FSEL R166, R166, -INF , !P4 ;  /* 0xff800000a6a67808 */ /* 0x000fe20006000000 */
[----:B------:R-:W-:Y:S01]  /*c0f0*/  FMUL.FTZ R6, R30, c[0x0][0x2ec] ;  /* 0x0000bb001e067a20 */ /* 0x000fe20000410000 */
[----:B------:R-:W-:Y:S01]  /*c100*/  FSEL R170, R57, -INF , !P6 ;  /* 0xff80000039aa7808 */ /* 0x000fe20007000000 */
[----:B------:R-:W1:Y:S01]  /*c110*/  I2F R179, R42 ;  /* 0x0000002a00b37306 */ /* 0x000e620000201400 */
[----:B--2---:R-:W-:Y:S01]  /*c120*/  FFMA.FTZ R40, R0, R236, R40 ;  /* 0x000000ec00287223 */ /* 0x004fe20000010028 */
[----:B------:R-:W-:Y:S01]  /*c130*/  ISETP.GE.AND P4, PT, R168, R180, PT ;  /* 0x000000b4a800720c */ /* 0x000fe20003f86270 */
[----:B------:R-:W-:Y:S01]  /*c140*/  FFMA.FTZ R149, R0, R236, R149 ;  /* 0x000000ec00957223 */ /* 0x000fe20000010095 */
[----:B------:R-:W-:Y:S01]  /*c150*/  ISETP.GE.AND P6, PT, R148, R181, PT ;  /* 0x000000b59400720c */ /* 0x000fe20003fc6270 */
[----:B------:R-:W-:Y:S01]  /*c160*/  FMUL.FTZ R7, R31, c[0x0][0x2ec] ;  /* 0x0000bb001f077a20 */ /* 0x000fe20000410000 */
[----:B------:R-:W-:-:S02]  /*c170*/  FSEL R168, R46, -INF , !P4 ;  /* 0xff8000002ea87808 */ /* 0x000fc40006000000 */
[----:B------:R-:W2:Y:S01]  /*c180*/  I2F R237, R152 ;  /* 0x0000009800ed7306 */ /* 0x000ea20000201400 */
[----:B------:R-:W-:-:S04]  /*c190*/  ISETP.GE.AND P4, PT, R148, R180, PT ;  /* 0x000000b49400720c */ /* 0x000fc80003f86270 */
[----:B------:R-:W-:Y:S01]  /*c1a0*/  FSEL R158, R149, -INF , !P4 ;  /* 0xff800000959e7808 */ /* 0x000fe20006000000 */
[----:B------:R-:W-:Y:S01]  /*c1b0*/  HMMA.16816.F32 R20, R140, R22, R12 ;  /* 0x000000168c14723c */ /* 0x000fe2000000180c */
[-C--:B------:R-:W-:Y:S01]  /*c1c0*/  ISETP.GE.AND P4, PT, R42, R180.reuse, PT ;  /* 0x000000b42a00720c */ /* 0x080fe20003f86270 */
[----:B------:R-:W-:Y:S01]  /*c1d0*/  I2F R136, R43 ;  /* 0x0000002b00887306 */ /* 0x000fe20000201400 */
[CC--:B-1----:R-:W-:Y:S02]  /*c1e0*/  FFMA.FTZ R41, R0.reuse, R179.reuse, R41 ;  /* 0x000000b300297223 */ /* 0x0c2fe40000010029 */
[----:B------:R-:W-:Y:S02]  /*c1f0*/  FFMA.FTZ R156, R0, R179, R156 ;  /* 0x000000b3009c7223 */ /* 0x000fe4000001009c */
[----:B------:R-:W-:Y:S02]  /*c200*/  FMUL.FTZ R12, R25, c[0x0][0x2ec] ;  /* 0x0000bb00190c7a20 */ /* 0x000fe40000410000 */
[----:B------:R-:W-:Y:S01]  /*c210*/  FMUL.FTZ R14, R26, c[0x0][0x2ec] ;  /* 0x0000bb001a0e7a20 */ /* 0x000fe20000410000 */
[----:B------:R1:W3:Y:S01]  /*c220*/  MUFU.TANH R187, R37 ;  /* 0x0000002500bb7308 */ /* 0x0002e20000002400 */
[----:B--2---:R-:W-:Y:S01]  /*c230*/  FFMA.FTZ R162, R0, R237, R191 ;  /* 0x000000ed00a27223 */ /* 0x004fe200000100bf */
[----:B------:R-:W-:Y:S01]  /*c240*/  FSEL R156, R156, -INF , !P4 ;  /* 0xff8000009c9c7808 */ /* 0x000fe20006000000 */
[----:B------:R-:W-:Y:S01]  /*c250*/  FMUL.FTZ R13, R27, c[0x0][0x2ec] ;  /* 0x0000bb001b0d7a20 */ /* 0x000fe20000410000 */
[----:B------:R-:W-:Y:S01]  /*c260*/  ISETP.GE.AND P4, PT, R152, R180, PT ;  /* 0x000000b49800720c */ /* 0x000fe20003f86270 */
[----:B------:R-:W-:-:S03]  /*c270*/  FMUL.FTZ R15, R10, c[0x0][0x2ec] ;  /* 0x0000bb000a0f7a20 */ /* 0x000fc60000410000 */
[----:B------:R2:W4:Y:S06]  /*c280*/  MUFU.TANH R190, R38 ;  /* 0x0000002600be7308 */ /* 0x00052c0000002400 */
[----:B------:R-:W-:Y:S02]  /*c290*/  FMUL.FTZ R20, R20, c[0x0][0x2ec] ;  /* 0x0000bb0014147a20 */ /* 0x000fe40000410000 */
[----:B------:R5:W5:Y:S01]  /*c2a0*/  MUFU.TANH R63, R39 ;  /* 0x00000027003f7308 */ /* 0x000b620000002400 */
[----:B-1----:R-:W-:Y:S01]  /*c2b0*/  IADD3 R37, R164, 0x69, RZ ;  /* 0x00000069a4257810 */ /* 0x002fe20007ffe0ff */
[----:B---3--:R-:W-:-:S02]  /*c2c0*/  FFMA.FTZ R161, R0, R136, R187 ;  /* 0x0000008800a17223 */ /* 0x008fc400000100bb */
[----:B------:R-:W-:Y:S02]  /*c2d0*/  FMUL.FTZ R22, R22, c[0x0][0x2ec] ;  /* 0x0000bb0016167a20 */ /* 0x000fe40000410000 */
[----:B------:R-:W-:Y:S02]  /*c2e0*/  FMUL.FTZ R23, R23, c[0x0][0x2ec] ;  /* 0x0000bb0017177a20 */ /* 0x000fe40000410000 */
[----:B------:R1:W-:Y:S01]  /*c2f0*/  MUFU.TANH R54, R32 ;  /* 0x0000002000367308 */ /* 0x0003e20000002400 */
[----:B--2---:R-:W-:Y:S01]  /*c300*/  IADD3 R38, R164, 0x71, RZ ;  /* 0x00000071a4267810 */ /* 0x004fe20007ffe0ff */
[----:B----4-:R-:W-:Y:S02]  /*c310*/  FFMA.FTZ R155, R0, R237, R190 ;  /* 0x000000ed009b7223 */ /* 0x010fe400000100be */
[----:B------:R-:W-:-:S03]  /*c320*/  FMUL.FTZ R21, R21, c[0x0][0x2ec] ;  /* 0x0000bb0015157a20 */ /* 0x000fc60000410000 */
[----:B------:R-:W-:Y:S01]  /*c330*/  FSEL R155, R155, -INF , !P4 ;  /* 0xff8000009b9b7808 */ /* 0x000fe20006000000 */
[----:B------:R-:W2:Y:S01]  /*c340*/  I2F R185, R183 ;  /* 0x000000b700b97306 */ /* 0x000ea20000201400 */
[----:B-----5:R-:W-:Y:S01]  /*c350*/  IADD3 R39, R164, 0x78, RZ ;  /* 0x00000078a4277810 */ /* 0x020fe20007ffe0ff */
[----:B------:R-:W-:Y:S01]  /*c360*/  FFMA.FTZ R63, R0, R136, R63 ;  /* 0x00000088003f7223 */ /* 0x000fe2000001003f */
[----:B------:R-:W-:Y:S01]  /*c370*/  ISETP.GE.AND P4, PT, R43, R180, PT ;  /* 0x000000b42b00720c */ /* 0x000fe20003f86270 */
[----:B------:R-:W-:Y:S01]  /*c380*/  IMAD.MOV.U32 R136, RZ, RZ, R3 ;  /* 0x000000ffff887224 */ /* 0x000fe200078e0003 */
[----:B-1----:R-:W-:-:S03]  /*c390*/  IADD3 R32, R164, 0x79, RZ ;  /* 0x00000079a4207810 */ /* 0x002fc60007ffe0ff */
[----:B------:R-:W-:Y:S01]  /*c3a0*/  I2F R184, R182 ;  /* 0x000000b600b87306 */ /* 0x000fe20000201400 */
[----:B------:R-:W-:Y:S02]  /*c3b0*/  FSEL R164, R40, -INF , !P6 ;  /* 0xff80000028a47808 */ /* 0x000fe40007000000 */
[----:B------:R-:W-:-:S04]  /*c3c0*/  ISETP.GE.AND P6, PT, R42, R181, PT ;  /* 0x000000b52a00720c */ /* 0x000fc80003fc6270 */
[----:B------:R-:W-:Y:S01]  /*c3d0*/  FSEL R163, R41, -INF , !P6 ;  /* 0xff80000029a37808 */ /* 0x000fe20007000000 */
[----:B------:R-:W1:Y:S01]  /*c3e0*/  MUFU.TANH R52, R33 ;  /* 0x0000002100347308 */ /* 0x000e620000002400 */
[----:B------:R-:W-:Y:S01]  /*c3f0*/  ISETP.GE.AND P6, PT, R152, R181, PT ;  /* 0x000000b59800720c */ /* 0x000fe20003fc6270 */
[----:B--2---:R-:W-:Y:S01]  /*c400*/  FFMA.FTZ R54, R0, R185, R54 ;  /* 0x000000b900367223 */ /* 0x004fe20000010036 */
[----:B------:R-:W-:Y:S02]  /*c410*/  FSEL R152, R63, -INF , !P4 ;  /* 0xff8000003f987808 */ /* 0x000fe40006000000 */
[----:B------:R-:W-:Y:S02]  /*c420*/  FSEL R162, R162, -INF , !P6 ;  /* 0xff800000a2a27808 */ /* 0x000fe40007000000 */
[----:B------:R-:W-:Y:S01]  /*c430*/  ISETP.GE.AND P6, PT, R43, R181, PT ;  /* 0x000000b52b00720c */ /* 0x000fe20003fc6270 */
[----:B------:R-:W2:Y:S01]  /*c440*/  MUFU.TANH R16, R34 ;  /* 0x0000002200107308 */ /* 0x000ea20000002400 */
[----:B------:R-:W-:-:S02]  /*c450*/  ISETP.GE.AND P4, PT, R183, R180, PT ;  /* 0x000000b4b700720c */ /* 0x000fc40003f86270 */
[----:B------:R-:W-:Y:S02]  /*c460*/  FSEL R161, R161, -INF , !P6 ;  /* 0xff800000a1a17808 */ /* 0x000fe40007000000 */
[----:B------:R-:W-:-:S03]  /*c470*/  ISETP.GE.AND P6, PT, R183, R181, PT ;  /* 0x000000b5b700720c */ /* 0x000fc60003fc6270 */
[----:B------:R-:W-:Y:S01]  /*c480*/  I2F R186, R67 ;  /* 0x0000004300ba7306 */ /* 0x000fe20000201400 */
[----:B------:R-:W-:Y:S01]  /*c490*/  FSEL R149, R54, -INF , !P6 ;  /* 0xff80000036957808 */ /* 0x000fe20007000000 */
[----:B-1----:R-:W-:Y:S01]  /*c4a0*/  FFMA.FTZ R52, R0, R184, R52 ;  /* 0x000000b800347223 */ /* 0x002fe20000010034 */
[----:B------:R-:W-:-:S04]  /*c4b0*/  ISETP.GE.AND P6, PT, R182, R181, PT ;  /* 0x000000b5b600720c */ /* 0x000fc80003fc6270 */
[----:B------:R-:W-:Y:S01]  /*c4c0*/  FSEL R148, R52, -INF , !P6 ;  /* 0xff80000034947808 */ /* 0x000fe20007000000 */
[----:B------:R-:W1:Y:S01]  /*c4d0*/  MUFU.TANH R17, R17 ;  /* 0x0000001100117308 */ /* 0x000e620000002400 */
[----:B--2---:R-:W-:Y:S01]  /*c4e0*/  FFMA.FTZ R16, R0, R185, R16 ;  /* 0x000000b900107223 */ /* 0x004fe20000010010 */
[----:B------:R-:W-:-:S04]  /*c4f0*/  ISETP.GE.AND P6, PT, R67, R181, PT ;  /* 0x000000b54300720c */ /* 0x000fc80003fc6270 */
[----:B------:R-:W-:Y:S02]  /*c500*/  FSEL R145, R16, -INF , !P4 ;  /* 0xff80000010917808 */ /* 0x000fe40006000000 */
[----:B------:R-:W2:Y:S01]  /*c510*/  MUFU.TANH R18, R18 ;  /* 0x0000001200127308 */ /* 0x000ea20000002400 */
[----:B------:R-:W-:-:S07]  /*c520*/  ISETP.GE.AND P4, PT, R182, R180, PT ;  /* 0x000000b4b600720c */ /* 0x000fce0003f86270 */
[----:B------:R-:W3:Y:S01]  /*c530*/  MUFU.TANH R6, R6 ;  /* 0x0000000600067308 */ /* 0x000ee20000002400 */
[----:B-1----:R-:W-:-:S05]  /*c540*/  FFMA.FTZ R17, R0, R184, R17 ;  /* 0x000000b800117223 */ /* 0x002fca0000010011 */
[----:B------:R-:W-:Y:S02]  /*c550*/  FSEL R144, R17, -INF , !P4 ;  /* 0xff80000011907808 */ /* 0x000fe40006000000 */
[----:B------:R-:W-:Y:S01]  /*c560*/  I2F R60, R37 ;  /* 0x00000025003c7306 */ /* 0x000fe20000201400 */
[----:B--2---:R-:W-:Y:S01]  /*c570*/  FFMA.FTZ R18, R0, R186, R18 ;  /* 0x000000ba00127223 */ /* 0x004fe20000010012 */
[----:B------:R-:W-:-:S04]  /*c580*/  ISETP.GE.AND P4, PT, R67, R180, PT ;  /* 0x000000b44300720c */ /* 0x000fc80003f86270 */
[----:B------:R-:W-:Y:S02]  /*c590*/  FSEL R147, R18, -INF , !P6 ;  /* 0xff80000012937808 */ /* 0x000fe40007000000 */
[----:B------:R-:W1:Y:S01]  /*c5a0*/  MUFU.TANH R19, R19 ;  /* 0x0000001300137308 */ /* 0x000e620000002400 */
[----:B---3--:R-:W-:Y:S01]  /*c5b0*/  FFMA.FTZ R141, R0, R186, R6 ;  /* 0x000000ba008d7223 */ /* 0x008fe20000010006 */
[----:B------:R-:W-:-:S04]  /*c5c0*/  ISETP.GE.AND P6, PT, R37, R181, PT ;  /* 0x000000b52500720c */ /* 0x000fc80003fc6270 */
[----:B------:R-:W-:Y:S02]  /*c5d0*/  FSEL R141, R141, -INF , !P4 ;  /* 0xff8000008d8d7808 */ /* 0x000fe40006000000 */
[----:B------:R-:W-:Y:S01]  /*c5e0*/  I2F R189, R61 ;  /* 0x0000003d00bd7306 */ /* 0x000fe20000201400 */
[----:B------:R-:W-:-:S07]  /*c5f0*/  ISETP.GE.AND P4, PT, R37, R180, PT ;  /* 0x000000b42500720c */ /* 0x000fce0003f86270 */
[----:B------:R-:W2:Y:S01]  /*c600*/  MUFU.TANH R7, R7 ;  /* 0x0000000700077308 */ /* 0x000ea20000002400 */
[----:B-1----:R-:W-:-:S05]  /*c610*/  FFMA.FTZ R19, R0, R60, R19 ;  /* 0x0000003c00137223 */ /* 0x002fca0000010013 */
[----:B------:R-:W-:Y:S02]  /*c620*/  FSEL R146, R19, -INF , !P6 ;  /* 0xff80000013927808 */ /* 0x000fe40007000000 */
[----:B------:R-:W1:Y:S01]  /*c630*/  MUFU.TANH R24, R24 ;  /* 0x0000001800187308 */ /* 0x000e620000002400 */
[----:B------:R-:W-:-:S07]  /*c640*/  ISETP.GE.AND P6, PT, R61, R181, PT ;  /* 0x000000b53d00720c */ /* 0x000fce0003fc6270 */
[----:B------:R-:W-:Y:S01]  /*c650*/  I2F R188, R38 ;  /* 0x0000002600bc7306 */ /* 0x000fe20000201400 */
[----:B--2---:R-:W-:-:S05]  /*c660*/  FFMA.FTZ R142, R0, R60, R7 ;  /* 0x0000003c008e7223 */ /* 0x004fca0000010007 */
[----:B------:R-:W-:Y:S02]  /*c670*/  FSEL R142, R142, -INF , !P4 ;  /* 0xff8000008e8e7808 */ /* 0x000fe40006000000 */
[----:B------:R-:W2:Y:S01]  /*c680*/  MUFU.TANH R12, R12 ;  /* 0x0000000c000c7308 */ /* 0x000ea20000002400 */
[----:B-1----:R-:W-:Y:S01]  /*c690*/  FFMA.FTZ R24, R0, R189, R24 ;  /* 0x000000bd00187223 */ /* 0x002fe20000010018 */
[----:B------:R-:W-:-:S04]  /*c6a0*/  ISETP.GE.AND P4, PT, R61, R180, PT ;  /* 0x000000b43d00720c */ /* 0x000fc80003f86270 */
        /* <DEDUP_REMOVED lines=12> */
[----:B------:R-:W3:Y:S01]  /*c770*/  MUFU.TANH R10, R22 ;  /* 0x00000016000a7308 */ /* 0x000ee20000002400 */
[----:B--2---:R-:W-:-:S05]  /*c780*/  FFMA.FTZ R6, R0, R137, R6 ;  /* 0x0000008900067223 */ /* 0x004fca0000010006 */
[----:B------:R-:W-:Y:S02]  /*c790*/  FSEL R57, R6, -INF , !P6 ;  /* 0xff80000006397808 */ /* 0x000fe40007000000 */
[----:B------:R-:W-:Y:S01]  /*c7a0*/  I2F R33, R32 ;  /* 0x0000002000217306 */ /* 0x000fe20000201400 */
[----:B------:R-:W-:Y:S01]  /*c7b0*/  FSEL R6, R8, -INF , !P3 ;  /* 0xff80000008067808 */ /* 0x000fe20005800000 */
[----:B-1----:R-:W-:Y:S01]  /*c7c0*/  FFMA.FTZ R13, R0, R188, R13 ;  /* 0x000000bc000d7223 */ /* 0x002fe2000001000d */
[----:B------:R-:W-:Y:S01]  /*c7d0*/  BAR.SYNC.DEFER_BLOCKING 0x0 ;  /* 0x0000000000007b1d */ /* 0x000fe20000010000 */
[----:B------:R-:W-:Y:S02]  /*c7e0*/  ISETP.GT.AND P3, PT, R230, R224, PT ;  /* 0x000000e0e600720c */ /* 0x000fe40003f64270 */
[----:B------:R-:W-:Y:S01]  /*c7f0*/  ISETP.GE.AND P6, PT, R32, R181, PT ;  /* 0x000000b52000720c */ /* 0x000fe20003fc6270 */
[----:B---3--:R-:W-:Y:S02]  /*c800*/  FFMA.FTZ R10, R0, R137, R10 ;  /* 0x00000089000a7223 */ /* 0x008fe4000001000a */
[----:B------:R-:W1:Y:S01]  /*c810*/  MUFU.TANH R7, R15 ;  /* 0x0000000f00077308 */ /* 0x000e620000002400 */
[----:B------:R-:W-:Y:S01]  /*c820*/  FSEL R47, R13, -INF , !P4 ;  /* 0xff8000000d2f7808 */ /* 0x000fe20006000000 */
[----:B------:R-:W-:Y:S01]  /*c830*/  IMAD.MOV.U32 R137, RZ, RZ, R2 ;  /* 0x000000ffff897224 */ /* 0x000fe200078e0002 */
[----:B------:R-:W-:-:S04]  /*c840*/  ISETP.GE.AND P4, PT, R39, R180, PT ;  /* 0x000000b42700720c */ /* 0x000fc80003f86270 */
[----:B------:R-:W-:Y:S01]  /*c850*/  FSEL R52, R10, -INF , !P4 ;  /* 0xff8000000a347808 */ /* 0x000fe20006000000 */
[----:B------:R-:W2:Y:S01]  /*c860*/  MUFU.TANH R14, R21 ;  /* 0x00000015000e7308 */ /* 0x000ea20000002400 */
[----:B------:R-:W-:-:S07]  /*c870*/  ISETP.GE.AND P4, PT, R32, R180, PT ;  /* 0x000000b42000720c */ /* 0x000fce0003f86270 */
[----:B------:R-:W3:Y:S01]  /*c880*/  MUFU.TANH R23, R23 ;  /* 0x0000001700177308 */ /* 0x000ee20000002400 */
[----:B-1----:R-:W-:-:S05]  /*c890*/  FFMA.FTZ R7, R0, R176, R7 ;  /* 0x000000b000077223 */ /* 0x002fca0000010007 */
[----:B------:R-:W-:Y:S01]  /*c8a0*/  FSEL R2, R7, -INF , !P5 ;  /* 0xff80000007027808 */ /* 0x000fe20006800000 */
[----:B--2---:R-:W-:-:S05]  /*c8b0*/  FFMA.FTZ R14, R0, R33, R14 ;  /* 0x00000021000e7223 */ /* 0x004fca000001000e */
[----:B------:R-:W-:Y:S01]  /*c8c0*/  FSEL R56, R14, -INF , !P6 ;  /* 0xff8000000e387808 */ /* 0x000fe20007000000 */
[----:B---3--:R-:W-:-:S05]  /*c8d0*/  FFMA.FTZ R23, R0, R33, R23 ;  /* 0x0000002100177223 */ /* 0x008fca0000010017 */
        /* <DEDUP_REMOVED lines=62> */
.L_x_3690:
[----:B------:R-:W-:-:S05]  /*ccc0*/  IMAD.MOV.U32 R12, RZ, RZ, c[0x0][0x198] ;  /* 0x00006600ff0c7624 */ /* 0x000fca00078e00ff */
[----:B------:R-:W-:-:S04]  /*ccd0*/  LEA R12, -R12, RZ, 0x7 ;  /* 0x000000ff0c0c7211 */ /* 0x000fc800078e39ff */
[----:B------:R-:W-:Y:S02]  /*cce0*/  SHF.R.S32.HI R10, RZ, 0x1f, R12 ;  /* 0x0000001fff0a7819 */ /* 0x000fe4000001140c */
.L_x_3691:
        /* <DEDUP_REMOVED lines=71> */
[--C-:B------:R-:W-:Y:S01]  /*d160*/  @!P1 IMAD.X R3, R134, 0x1, R8.reuse, P4 ;  /* 0x0000000186039824 */ /* 0x100fe200020e0608 */
        /* <DEDUP_REMOVED lines=72> */
.L_x_3693:
[----:B------:R-:W-:Y:S05]  /*d5f0*/  BSYNC B0 ;  /* 0x0000000000007941 */ /* 0x000fea0003800000 */
.L_x_3692:
[----:B------:R-:W0:Y:S01]  /*d600*/  LDGDEPBAR ;  /* 0x00000000000079af */ /* 0x000e220000000000 */
[----:B------:R-:W-:-:S04]  /*d610*/  LEA R239, P1, R12, R239, 0x1 ;  /* 0x000000ef0cef7211 */ /* 0x000fc800078208ff */
[----:B------:R-:W-:Y:S02]  /*d620*/  LEA.HI.X R238, R12, R238, R10, 0x1, P1 ;  /* 0x000000ee0cee7211 */ /* 0x000fe400008f0c0a */
.L_x_3689:
        /* <DEDUP_REMOVED lines=80> */
[----:B------:R-:W-:Y:S01]  /*db30*/  FMUL.FTZ R60, R42, c[0x0][0x23c] ;  /* 0x00008f002a3c7a20 */ /* 0x000fe20000410000 */
[----:B------:R-:W-:-:S04]  /*db40*/  FSEL R53, R53, RZ, P1 ;  /* 0x000000ff35357208 */ /* 0x000fc80000800000 */
[----:B------:R-:W-:Y:S01]  /*db50*/  FSEL R60, R60, RZ, P2 ;  /* 0x000000ff3c3c7208 */ /* 0x000fe20001000000 */
[--C-:B------:R-:W-:Y:S01]  /*db60*/  FFMA.FTZ R3, R4, c[0x0][0x23c], -R53.reuse ;  /* 0x00008f0004037a23 */ /* 0x100fe20000010835 */
[----:B------:R-:W-:Y:S01]  /*db70*/  FSEL R4, R42, RZ, P2 ;  /* 0x000000ff2a047208 */ /* 0x000fe20001000000 */
[--C-:B------:R-:W-:Y:S01]  /*db80*/  FFMA.FTZ R43, R5, c[0x0][0x23c], -R53.reuse ;  /* 0x00008f00052b7a23 */ /* 0x100fe20000010835 */
[----:B------:R-:W-:Y:S01]  /*db90*/  FSEL R5, R41, RZ, P1 ;  /* 0x000000ff29057208 */ /* 0x000fe20000800000 */
[--C-:B------:R-:W-:Y:S02]  /*dba0*/  FFMA.FTZ R32, R2, c[0x0][0x23c], -R53.reuse ;  /* 0x00008f0002207a23 */ /* 0x100fe40000010835 */
[----:B------:R-:W-:Y:S01]  /*dbb0*/  FFMA.FTZ R35, R9, c[0x0][0x23c], -R60 ;  /* 0x00008f0009237a23 */ /* 0x000fe2000001083c */
[----:B------:R-:W-:Y:S01]  /*dbc0*/  MUFU.EX2 R3, R3 ;  /* 0x0000000300037308 */ /* 0x000fe20000000800 */
[----:B------:R-:W-:Y:S02]  /*dbd0*/  FFMA.FTZ R2, R11, c[0x0][0x23c], -R53 ;  /* 0x00008f000b027a23 */ /* 0x000fe40000010835 */
[----:B------:R-:W1:Y:S01]  /*dbe0*/  LDSM.16.MT88.4 R8, [R214+0xc000] ;  /* 0x00c00000d608783b */ /* 0x000e620000004200 */
[----:B------:R-:W-:-:S02]  /*dbf0*/  FADD.FTZ R4, R133, -R4 ;  /* 0x8000000485047221 */ /* 0x000fc40000010000 */
[----:B------:R-:W-:Y:S02]  /*dc00*/  FADD.FTZ R5, R132, -R5 ;  /* 0x8000000584057221 */ /* 0x000fe40000010000 */
[--C-:B------:R-:W-:Y:S01]  /*dc10*/  FFMA.FTZ R40, R6, c[0x0][0x23c], -R60.reuse ;  /* 0x00008f0006287a23 */ /* 0x100fe2000001083c */
[----:B------:R-:W-:Y:S01]  /*dc20*/  MUFU.EX2 R35, R35 ;  /* 0x0000002300237308 */ /* 0x000fe20000000800 */
        /* <DEDUP_REMOVED lines=8> */
[--C-:B------:R-:W-:Y:S01]  /*dcb0*/  FFMA.FTZ R58, R58, c[0x0][0x23c], -R60.reuse ;  /* 0x00008f003a3a7a23 */ /* 0x100fe2000001083c */
[----:B------:R-:W-:Y:S01]  /*dcc0*/  MUFU.EX2 R34, R34 ;  /* 0x0000002200227308 */ /* 0x000fe20000000800 */
[----:B------:R-:W-:Y:S02]  /*dcd0*/  FFMA.FTZ R62, R62, c[0x0][0x23c], -R60 ;  /* 0x00008f003e3e7a23 */ /* 0x000fe4000001083c */
[--C-:B------:R-:W-:Y:S02]  /*dce0*/  FFMA.FTZ R65, R65, c[0x0][0x23c], -R53.reuse ;  /* 0x00008f0041417a23 */ /* 0x100fe40000010835 */
[----:B------:R-:W-:-:S02]  /*dcf0*/  FFMA.FTZ R64, R64, c[0x0][0x23c], -R53 ;  /* 0x00008f0040407a23 */ /* 0x000fc40000010835 */
[--C-:B------:R-:W-:Y:S01]  /*dd00*/  FFMA.FTZ R66, R36, c[0x0][0x23c], -R53.reuse ;  /* 0x00008f0024427a23 */ /* 0x100fe20000010835 */
[----:B------:R-:W2:Y:S01]  /*dd10*/  MUFU.EX2 R33, R33 ;  /* 0x0000002100217308 */ /* 0x000ea20000000800 */
[----:B------:R-:W-:Y:S01]  /*dd20*/  LDSM.16.MT88.4 R36, [R214+0x10800] ;  /* 0x01080000d624783b */ /* 0x000fe20000004200 */
[--C-:B------:R-:W-:Y:S02]  /*dd30*/  FFMA.FTZ R135, R154, c[0x0][0x23c], -R60.reuse ;  /* 0x00008f009a877a23 */ /* 0x100fe4000001083c */
[----:B------:R-:W-:Y:S02]  /*dd40*/  FFMA.FTZ R134, R151, c[0x0][0x23c], -R60 ;  /* 0x00008f0097867a23 */ /* 0x000fe4000001083c */
[--C-:B------:R-:W-:Y:S02]  /*dd50*/  FFMA.FTZ R140, R150, c[0x0][0x23c], -R53.reuse ;  /* 0x00008f00968c7a23 */ /* 0x100fe40000010835 */
[----:B------:R-:W-:Y:S01]  /*dd60*/  MUFU.EX2 R32, R32 ;  /* 0x0000002000207308 */ /* 0x000fe20000000800 */
[----:B------:R-:W-:-:S02]  /*dd70*/  FFMA.FTZ R143, R51, c[0x0][0x23c], -R53 ;  /* 0x00008f00338f7a23 */ /* 0x000fc40000010835 */
[--C-:B------:R-:W-:Y:S02]  /*dd80*/  FFMA.FTZ R150, R50, c[0x0][0x23c], -R60.reuse ;  /* 0x00008f0032967a23 */ /* 0x100fe4000001083c */
[--C-:B------:R-:W-:Y:S02]  /*dd90*/  FFMA.FTZ R151, R48, c[0x0][0x23c], -R60.reuse ;  /* 0x00008f0030977a23 */ /* 0x100fe4000001083c */
[--C-:B------:R-:W-:Y:S01]  /*dda0*/  FFMA.FTZ R154, R49, c[0x0][0x23c], -R60.reuse ;  /* 0x00008f00319a7a23 */ /* 0x100fe2000001083c */
[----:B------:R-:W-:Y:S01]  /*ddb0*/  MUFU.EX2 R2, R2 ;  /* 0x0000000200027308 */ /* 0x000fe20000000800 */
[----:B--2---:R-:W-:Y:S01]  /*ddc0*/  F2FP.PACK_AB R6, R33, R34 ;  /* 0x000000222106723e */ /* 0x004fe200000000ff */
[--C-:B------:R-:W-:Y:S01]  /*ddd0*/  FFMA.FTZ R132, R178, c[0x0][0x23c], -R60.reuse ;  /* 0x00008f00b2847a23 */ /* 0x100fe2000001083c */
[----:B------:R-:W-:Y:S01]  /*dde0*/  LDSM.16.MT88.4 R48, [R213+0x11000] ;  /* 0x01100000d530783b */ /* 0x000fe20000004200 */
[----:B------:R-:W-:Y:S02]  /*ddf0*/  FFMA.FTZ R133, R177, c[0x0][0x23c], -R60 ;  /* 0x00008f00b1857a23 */ /* 0x000fe4000001083c */
[----:B------:R-:W-:-:S02]  /*de00*/  FFMA.FTZ R138, R138, c[0x0][0x23c], -R53 ;  /* 0x00008f008a8a7a23 */ /* 0x000fc40000010835 */
[----:B------:R-:W2:Y:S01]  /*de10*/  MUFU.EX2 R43, R43 ;  /* 0x0000002b002b7308 */ /* 0x000ea20000000800 */
[--C-:B------:R-:W-:Y:S02]  /*de20*/  FFMA.FTZ R139, R139, c[0x0][0x23c], -R53.reuse ;  /* 0x00008f008b8b7a23 */ /* 0x100fe40000010835 */
[----:B------:R-:W-:Y:S02]  /*de30*/  FFMA.FTZ R153, R153, c[0x0][0x23c], -R60 ;  /* 0x00008f0099997a23 */ /* 0x000fe4000001083c */
[--C-:B------:R-:W-:Y:S02]  /*de40*/  FFMA.FTZ R157, R157, c[0x0][0x23c], -R53.reuse ;  /* 0x00008f009d9d7a23 */ /* 0x100fe40000010835 */
[--C-:B------:R-:W-:Y:S01]  /*de50*/  FFMA.FTZ R159, R159, c[0x0][0x23c], -R53.reuse ;  /* 0x00008f009f9f7a23 */ /* 0x100fe20000010835 */
[----:B------:R3:W4:Y:S01]  /*de60*/  MUFU.EX2 R45, R4 ;  /* 0x00000004002d7308 */ /* 0x0007220000000800 */
[--C-:B------:R-:W-:Y:S02]  /*de70*/  FFMA.FTZ R160, R160, c[0x0][0x23c], -R53.reuse ;  /* 0x00008f00a0a07a23 */ /* 0x100fe40000010835 */
[----:B------:R-:W-:-:S02]  /*de80*/  FFMA.FTZ R165, R165, c[0x0][0x23c], -R53 ;  /* 0x00008f00a5a57a23 */ /* 0x000fc40000010835 */
[--C-:B------:R-:W-:Y:S02]  /*de90*/  FFMA.FTZ R172, R172, c[0x0][0x23c], -R60.reuse ;  /* 0x00008f00acac7a23 */ /* 0x100fe4000001083c */
[--C-:B------:R-:W-:Y:S01]  /*dea0*/  FFMA.FTZ R171, R171, c[0x0][0x23c], -R60.reuse ;  /* 0x00008f00abab7a23 */ /* 0x100fe2000001083c */
[----:B------:R5:W1:Y:S01]  /*deb0*/  MUFU.EX2 R44, R5 ;  /* 0x00000005002c7308 */ /* 0x000a620000000800 */
[----:B--2---:R-:W-:Y:S01]  /*dec0*/  F2FP.PACK_AB R7, R43, R2 ;  /* 0x000000022b07723e */ /* 0x004fe200000000ff */
[--C-:B------:R-:W-:Y:S02]  /*ded0*/  FFMA.FTZ R173, R173, c[0x0][0x23c], -R60.reuse ;  /* 0x00008f00adad7a23 */ /* 0x100fe4000001083c */
[----:B------:R-:W-:Y:S02]  /*dee0*/  FFMA.FTZ R170, R170, c[0x0][0x23c], -R60 ;  /* 0x00008f00aaaa7a23 */ /* 0x000fe4000001083c */
[----:B------:R-:W-:Y:S01]  /*def0*/  FFMA.FTZ R169, R169, c[0x0][0x23c], -R53 ;  /* 0x00008f00a9a97a23 */ /* 0x000fe20000010835 */
[----:B---3--:R-:W-:Y:S01]  /*df00*/  F2FP.PACK_AB R4, R35, R40 ;  /* 0x000000282304723e */ /* 0x008fe200000000ff */
[-C--:B----4-:R-:W-:Y:S01]  /*df10*/  FMUL.FTZ R128, R128, R45.reuse ;  /* 0x0000002d80807220 */ /* 0x090fe20000410000 */
[----:B------:R-:W-:Y:S01]  /*df20*/  MUFU.EX2 R55, R55 ;  /* 0x0000003700377308 */ /* 0x000fe20000000800 */
[----:B------:R-:W-:-:S02]  /*df30*/  FMUL.FTZ R129, R129, R45 ;  /* 0x0000002d81817220 */ /* 0x000fc40000410000 */
[-C--:B------:R-:W-:Y:S02]  /*df40*/  FMUL.FTZ R124, R124, R45.reuse ;  /* 0x0000002d7c7c7220 */ /* 0x080fe40000410000 */
[----:B------:R-:W-:Y:S01]  /*df50*/  FMUL.FTZ R125, R125, R45 ;  /* 0x0000002d7d7d7220 */ /* 0x000fe20000410000 */
[----:B-----5:R-:W-:Y:S01]  /*df60*/  F2FP.PACK_AB R5, R3, R32 ;  /* 0x000000200305723e */ /* 0x020fe200000000ff */
[-C--:B-1----:R-:W-:Y:S01]  /*df70*/  FMUL.FTZ R130, R130, R44.reuse ;  /* 0x0000002c82827220 */ /* 0x082fe20000410000 */
[----:B------:R-:W1:Y:S01]  /*df80*/  MUFU.EX2 R59, R59 ;  /* 0x0000003b003b7308 */ /* 0x000e620000000800 */
        /* <DEDUP_REMOVED lines=17> */
[C---:B------:R-:W-:Y:S01]  /*e0a0*/  HMMA.16816.F32 R120, R4.reuse, R8, R120 ;  /* 0x000000080478723c */ /* 0x040fe20000001878 */
        /* <DEDUP_REMOVED lines=9> */
[----:B------:R-:W4:Y:S01]  /*e140*/  MUFU.EX2 R67, R67 ;  /* 0x0000004300437308 */ /* 0x000f220000000800 */
[-C--:B------:R-:W-:Y:S02]  /*e150*/  FMUL.FTZ R111, R111, R44.reuse ;  /* 0x0000002c6f6f7220 */ /* 0x080fe40000410000 */
[-C--:B------:R-:W-:Y:S01]  /*e160*/  FMUL.FTZ R104, R104, R45.reuse ;  /* 0x0000002d68687220 */ /* 0x080fe20000410000 */
[----:B------:R-:W-:Y:S01]  /*e170*/  HMMA.16816.F32 R112, R4, R16, R112 ;  /* 0x000000100470723c */ /* 0x000fe20000001870 */
        /* <DEDUP_REMOVED lines=153> */
[----:B------:R-:W-:Y:S01]  /*eb10*/  FADD.FTZ R133, R135, R133 ;  /* 0x0000008587857221 */ /* 0x000fe20000010000 */
[----:B------:R-:W-:Y:S01]  /*eb20*/  MOV R132, R41 ;  /* 0x0000002900847202 */ /* 0x000fe20000000f00 */
[----:B------:R-:W-:-:S02]  /*eb30*/  FADD.FTZ R139, R140, R139 ;  /* 0x0000008b8c8b7221 */ /* 0x000fc40000010000 */
        /* <DEDUP_REMOVED lines=232> */
.L_x_3686:
        /* <DEDUP_REMOVED lines=12> */
.L_x_3698:
        /* <DEDUP_REMOVED lines=41> */
[----:B------:R-:W-:Y:S02]  /*fd10*/  ISETP.GE.U32.AND P6, PT, R9, R4, PT ;  /* 0x000000040900720c */ /* 0x000fe40003fc6070 */
[----:B------:R-:W-:Y:S09]  /*fd20*/  LOP3.LUT R4, RZ, c[0x0][0x2d0], RZ, 0x33, !PT ;  /* 0x0000b400ff047a12 */ /* 0x000ff200078e33ff */
[----:B------:R-:W-:Y:S02]  /*fd30*/  @P5 IADD3 R10, R10, 0x1, RZ ;  /* 0x000000010a0a5810 */ /* 0x000fe40007ffe0ff */
[----:B------:R-:W-:Y:S02]  /*fd40*/  @P6 IADD3 R11, R11, 0x1, RZ ;  /* 0x000000010b0b6810 */ /* 0x000fe40007ffe0ff */
[----:B------:R-:W-:Y:S03]  /*fd50*/  @!P1 IADD3 R10, -R10, RZ, RZ ;  /* 0x000000ff0a0a9210 */ /* 0x000fe60007ffe1ff */
[----:B------:R-:W-:Y:S01]  /*fd60*/  @!P3 IMAD.MOV R11, RZ, RZ, -R11 ;  /* 0x000000ffff0bb224 */ /* 0x000fe200078e0a0b */
[C---:B------:R-:W-:Y:S04]  /*fd70*/  SEL R10, R4.reuse, R10, !P2 ;  /* 0x0000000a040a7207 */ /* 0x040fe80005000000 */
[----:B------:R-:W-:Y:S02]  /*fd80*/  SEL R4, R4, R11, !P2 ;  /* 0x0000000b04047207 */ /* 0x000fe40005000000 */
[-C--:B------:R-:W-:Y:S02]  /*fd90*/  LEA R6, P2, R10, R234.reuse, 0x2 ;  /* 0x000000ea0a067211 */ /* 0x080fe400078410ff */
[----:B------:R-:W-:Y:S02]  /*fda0*/  LEA R8, P1, R4, R234, 0x2 ;  /* 0x000000ea04087211 */ /* 0x000fe400078210ff */
[-C--:B------:R-:W-:Y:S02]  /*fdb0*/  LEA.HI.X.SX32 R7, R10, R235.reuse, 0x2, P2 ;  /* 0x000000eb0a077211 */ /* 0x080fe400010f16ff */
[C---:B------:R-:W-:Y:S01]  /*fdc0*/  LEA.HI.X.SX32 R9, R4.reuse, R235, 0x2, P1 ;  /* 0x000000eb04097211 */ /* 0x040fe200008f16ff */
[----:B------:R-:W-:Y:S02]  /*fdd0*/  IMAD.IADD R4, R4, 0x1, -R10 ;  /* 0x0000000104047824 */ /* 0x000fe400078e0a0a */
[----:B------:R1:W2:Y:S04]  /*fde0*/  LDG.E R6, [R6.64] ;  /* 0x0000000e06067981 */ /* 0x0002a8000c1e1900 */
[----:B-1----:R1:W2:Y:S02]  /*fdf0*/  LDG.E R7, [R8.64] ;  /* 0x0000000e08077981 */ /* 0x0022a4000c1e1900 */
[----:B-1----:R-:W-:Y:S04]  /*fe00*/  IMAD.MOV.U32 R8, RZ, RZ, c[0x0][0x2d0] ;  /* 0x0000b400ff087624 */ /* 0x002fe800078e00ff */
[----:B------:R-:W-:Y:S04]  /*fe10*/  IMAD R8, R4, R8, -0x80 ;  /* 0xffffff8004087424 */ /* 0x000fe800078e0208 */
        /* <DEDUP_REMOVED lines=12> */
.L_x_3695:
[C---:B------:R-:W-:Y:S02]  /*fee0*/  ISETP.GE.AND P4, PT, R232.reuse, c[0x0][0x220], PT ;  /* 0x00008800e8007a0c */ /* 0x040fe40003f86270 */
[----:B------:R-:W-:Y:S02]  /*fef0*/  IADD3 R6, R232, 0x40, RZ ;  /* 0x00000040e8067810 */ /* 0x000fe40007ffe0ff */
[C---:B------:R-:W-:Y:S02]  /*ff00*/  LEA R242, P2, R5.reuse, R137, 0x1 ;  /* 0x0000008905f27211 */ /* 0x040fe400078408ff */
[----:B------:R-:W-:Y:S02]  /*ff10*/  ISETP.GE.AND P3, PT, R6, c[0x0][0x220], PT ;  /* 0x0000880006007a0c */ /* 0x000fe40003f66270 */
[----:B------:R-:W-:Y:S02]  /*ff20*/  LEA.HI.X R243, R5, R136, R4, 0x1, P2 ;  /* 0x0000008805f37211 */ /* 0x000fe400010f0c04 */
[----:B------:R-:W-:Y:S03]  /*ff30*/  IADD3 R8, P1, R228, R5, RZ ;  /* 0x00000005e4087210 */ /* 0x000fe60007f3e0ff */
        /* <DEDUP_REMOVED lines=10> */
[----:B------:R-:W-:Y:S02]  /*ffe0*/  @!P4 LEA R16, P6, R5, R137, 0x1 ;  /* 0x000000890510c211 */ /* 0x000fe400078c08ff */
[----:B------:R-:W-:Y:S01]  /*fff0*/  @P3 STS.128 [R231+0x10000], RZ ;  /* 0x010000ffe7003388 */ /* 0x000fe20000000c00 */
[-C--:B------:R-:W-:Y:S02]  /*10000*/  @!P3 LEA.HI.X R13, R8, R136.reuse, R7, 0x1, P2 ;  /* 0x00000088080db211 */ /* 0x080fe400010f0c07 */
[----:B------:R-:W-:Y:S02]  /*10010*/  IADD3.X R6, R227, R7, RZ, P1, !PT ;  /* 0x00000007e3067210 */ /* 0x000fe40000ffe4ff */
[C---:B------:R-:W-:Y:S02]  /*10020*/  @!P3 LEA R10, P1, R5.reuse, R137, 0x1 ;  /* 0x00000089050ab211 */ /* 0x040fe400078208ff */
        /* <DEDUP_REMOVED lines=17> */
[C---:B------:R-:W-:Y:S02]  /*10140*/  IADD3 R5, P2, R228.reuse, R4, RZ ;  /* 0x00000004e4057210 */ /* 0x040fe40007f5e0ff */
[----:B------:R-:W-:Y:S02]  /*10150*/  @P3 STS.128 [R231+0x10800], RZ ;  /* 0x010800ffe7003388 */ /* 0x000fe40000000c00 */
[-C--:B------:R-:W-:Y:S02]  /*10160*/  @!P4 LEA R22, P5, R5, R137.reuse, 0x1 ;  /* 0x000000890516c211 */ /* 0x080fe400078a08ff */
        /* <DEDUP_REMOVED lines=32> */
[-C--:B------:R-:W-:Y:S02]  /*10370*/  @!P4 LEA R28, P5, R5, R137.reuse, 0x1 ;  /* 0x00000089051cc211 */ /* 0x080fe400078a08ff */
        /* <DEDUP_REMOVED lines=264> */
[----:B-1----:R-:W-:Y:S02]  /*11400*/  FMUL.FTZ R12, R13, c[0x0][0x2ec] ;  /* 0x0000bb000d0c7a20 */ /* 0x002fe40000410000 */
[----:B------:R-:W-:Y:S02]  /*11410*/  FMUL.FTZ R13, R16, c[0x0][0x2ec] ;  /* 0x0000bb00100d7a20 */ /* 0x000fe40000410000 */
[----:B------:R-:W-:Y:S02]  /*11420*/  FMUL.FTZ R16, R19, c[0x0][0x2ec] ;  /* 0x0000bb0013107a20 */ /* 0x000fe40000410000 */
[----:B------:R-:W1:Y:S02]  /*11430*/  MUFU.TANH R12, R12 ;  /* 0x0000000c000c7308 */ /* 0x000e640000002400 */
[----:B--2---:R-:W-:Y:S02]  /*11440*/  FMUL.FTZ R14, R15, c[0x0][0x2ec] ;  /* 0x0000bb000f0e7a20 */ /* 0x004fe40000410000 */
[----:B------:R-:W-:Y:S02]  /*11450*/  FMUL.FTZ R15, R17, c[0x0][0x2ec] ;  /* 0x0000bb00110f7a20 */ /* 0x000fe40000410000 */
[----:B------:R-:W-:Y:S02]  /*11460*/  FMUL.FTZ R20, R20, c[0x0][0x2ec] ;  /* 0x0000bb0014147a20 */ /* 0x000fe40000410000 */
[----:B------:R-:W-:Y:S02]  /*11470*/  FMUL.FTZ R21, R21, c[0x0][0x2ec] ;  /* 0x0000bb0015157a20 */ /* 0x000fe40000410000 */
[----:B------:R-:W2:Y:S01]  /*11480*/  MUFU.TANH R168, R20 ;  /* 0x0000001400a87308 */ /* 0x000ea20000002400 */
[----:B------:R-:W-:Y:S02]  /*11490*/  FMUL.FTZ R17, R18, c[0x0][0x2ec] ;  /* 0x0000bb0012117a20 */ /* 0x000fe40000410000 */
[----:B------:R-:W-:Y:S02]  /*114a0*/  FMUL.FTZ R22, R22, c[0x0][0x2ec] ;  /* 0x0000bb0016167a20 */ /* 0x000fe40000410000 */
[----:B------:R-:W-:Y:S02]  /*114b0*/  FMUL.FTZ R23, R23, c[0x0][0x2ec] ;  /* 0x0000bb0017177a20 */ /* 0x000fe40000410000 */
[----:B------:R-:W-:Y:S02]  /*114c0*/  FMUL.FTZ R24, R24, c[0x0][0x2ec] ;  /* 0x0000bb0018187a20 */ /* 0x000fe40000410000 */
[----:B------:R-:W-:Y:S01]  /*114d0*/  FMUL.FTZ R25, R25, c[0x0][0x2ec] ;  /* 0x0000bb0019197a20 */ /* 0x000fe20000410000 */
[----:B------:R1:W1:Y:S01]  /*114e0*/  MUFU.TANH R169, R21 ;  /* 0x0000001500a97308 */ /* 0x0002620000002400 */
[C---:B-----5:R-:W-:Y:S03]  /*114f0*/  HMMA.16816.F32 R28, R188.reuse, R8, R28 ;  /* 0x00000008bc1c723c */ /* 0x060fe6000000181c */
[----:B------:R-:W-:Y:S02]  /*11500*/  FMUL.FTZ R26, R26, c[0x0][0x2ec] ;  /* 0x0000bb001a1a7a20 */ /* 0x000fe40000410000 */
[----:B------:R-:W-:Y:S03]  /*11510*/  FMUL.FTZ R27, R27, c[0x0][0x2ec] ;  /* 0x0000bb001b1b7a20 */ /* 0x000fe60000410000 */
[C---:B------:R-:W-:Y:S01]  /*11520*/  HMMA.16816.F32 R32, R188.reuse, R10, R32 ;  /* 0x0000000abc20723c */ /* 0x040fe20000001820 */
[----:B------:R-:W1:Y:S01]  /*11530*/  MUFU.TANH R14, R14 ;  /* 0x0000000e000e7308 */ /* 0x000e620000002400 */
[----:B------:R-:W5:Y:S06]  /*11540*/  LDSM.16.M88.4 R8, [R204+0x6800] ;  /* 0x00680000cc08783b */ /* 0x000f6c0000000200 */
[C---:B----4-:R-:W-:Y:S03]  /*11550*/  HMMA.16816.F32 R36, R188.reuse, R4, R36 ;  /* 0x00000004bc24723c */ /* 0x050fe60000001824 */
[----:B------:R-:W4:Y:S05]  /*11560*/  MUFU.TANH R13, R13 ;  /* 0x0000000d000d7308 */ /* 0x000f2a0000002400 */
[C---:B------:R-:W-:Y:S01]  /*11570*/  HMMA.16816.F32 R40, R188.reuse, R6, R40 ;  /* 0x00000006bc28723c */ /* 0x040fe20000001828 */
[----:B------:R-:W2:Y:S03]  /*11580*/  LDSM.16.M88.4 R4, [R204+0x7000] ;  /* 0x00700000cc04783b */ /* 0x000ea60000000200 */
[----:B------:R-:W-:Y:S01]  /*11590*/  FMUL.FTZ R28, R28, c[0x0][0x2ec] ;  /* 0x0000bb001c1c7a20 */ /* 0x000fe20000410000 */
[----:B------:R-:W2:Y:S01]  /*115a0*/  MUFU.TANH R15, R15 ;  /* 0x0000000f000f7308 */ /* 0x000ea20000002400 */
[----:B------:R-:W-:Y:S02]  /*115b0*/  FMUL.FTZ R29, R29, c[0x0][0x2ec] ;  /* 0x0000bb001d1d7a20 */ /* 0x000fe40000410000 */
[----:B------:R-:W-:Y:S04]  /*115c0*/  FMUL.FTZ R30, R30, c[0x0][0x2ec] ;  /* 0x0000bb001e1e7a20 */ /* 0x000fe80000410000 */
[----:B------:R-:W-:Y:S02]  /*115d0*/  FMUL.FTZ R31, R31, c[0x0][0x2ec] ;  /* 0x0000bb001f1f7a20 */ /* 0x000fe40000410000 */
[----:B------:R-:W-:Y:S01]  /*115e0*/  FMUL.FTZ R32, R32, c[0x0][0x2ec] ;  /* 0x0000bb0020207a20 */ /* 0x000fe20000410000 */
[----:B------:R-:W2:Y:S01]  /*115f0*/  MUFU.TANH R17, R17 ;  /* 0x0000001100117308 */ /* 0x000ea20000002400 */
[----:B------:R-:W-:Y:S02]  /*11600*/  FMUL.FTZ R19, R38, c[0x0][0x2ec] ;  /* 0x0000bb0026137a20 */ /* 0x000fe40000410000 */
[----:B------:R-:W-:Y:S02]  /*11610*/  FMUL.FTZ R18, R39, c[0x0][0x2ec] ;  /* 0x0000bb0027127a20 */ /* 0x000fe40000410000 */
[----:B------:R-:W-:Y:S02]  /*11620*/  FMUL.FTZ R33, R33, c[0x0][0x2ec] ;  /* 0x0000bb0021217a20 */ /* 0x000fe40000410000 */
[----:B------:R-:W-:Y:S02]  /*11630*/  FMUL.FTZ R34, R34, c[0x0][0x2ec] ;  /* 0x0000bb0022227a20 */ /* 0x000fe40000410000 */
[----:B-1----:R-:W-:Y:S01]  /*11640*/  FMUL.FTZ R21, R42, c[0x0][0x2ec] ;  /* 0x0000bb002a157a20 */ /* 0x002fe20000410000 */
[----:B------:R-:W1:Y:S01]  /*11650*/  MUFU.TANH R16, R16 ;  /* 0x0000001000107308 */ /* 0x000e620000002400 */
[C---:B-----5:R-:W-:Y:S03]  /*11660*/  HMMA.16816.F32 R44, R188.reuse, R8, R44 ;  /* 0x00000008bc2c723c */ /* 0x060fe6000000182c */
[----:B------:R-:W-:Y:S02]  /*11670*/  FMUL.FTZ R20, R43, c[0x0][0x2ec] ;  /* 0x0000bb002b147a20 */ /* 0x000fe40000410000 */
[----:B------:R-:W-:Y:S02]  /*11680*/  FMUL.FTZ R35, R35, c[0x0][0x2ec] ;  /* 0x0000bb0023237a20 */ /* 0x000fe40000410000 */
[----:B------:R-:W-:Y:S01]  /*11690*/  FMUL.FTZ R36, R36, c[0x0][0x2ec] ;  /* 0x0000bb0024247a20 */ /* 0x000fe20000410000 */
[C---:B------:R-:W-:Y:S01]  /*116a0*/  HMMA.16816.F32 R48, R188.reuse, R10, R48 ;  /* 0x0000000abc30723c */ /* 0x040fe20000001830 */
[----:B------:R1:W1:Y:S01]  /*116b0*/  MUFU.TANH R160, R22 ;  /* 0x0000001600a07308 */ /* 0x0002620000002400 */
[----:B------:R-:W5:Y:S01]  /*116c0*/  LDSM.16.M88.4 R8, [R204+0x7800] ;  /* 0x00780000cc08783b */ /* 0x000f620000000200 */
[----:B------:R-:W-:Y:S04]  /*116d0*/  DEPBAR.LE SB0, 0x0 ;  /* 0x000080000000791a */ /* 0x000fe80000000000 */
[----:B------:R-:W-:Y:S01]  /*116e0*/  FMUL.FTZ R37, R37, c[0x0][0x2ec] ;  /* 0x0000bb0025257a20 */ /* 0x000fe20000410000 */
[C---:B--2---:R-:W-:Y:S03]  /*116f0*/  HMMA.16816.F32 R52, R188.reuse, R4, R52 ;  /* 0x00000004bc34723c */ /* 0x044fe60000001834 */
[----:B------:R2:W1:Y:S01]  /*11700*/  MUFU.TANH R162, R23 ;  /* 0x0000001700a27308 */ /* 0x0004620000002400 */
[----:B------:R-:W-:Y:S01]  /*11710*/  BAR.SYNC.DEFER_BLOCKING 0x0 ;  /* 0x0000000000007b1d */ /* 0x000fe20000010000 */
[----:B------:R-:W-:Y:S02]  /*11720*/  FMUL.FTZ R40, R40, c[0x0][0x2ec] ;  /* 0x0000bb0028287a20 */ /* 0x000fe40000410000 */
[----:B------:R-:W-:Y:S01]  /*11730*/  FMUL.FTZ R41, R41, c[0x0][0x2ec] ;  /* 0x0000bb0029297a20 */ /* 0x000fe20000410000 */
[C---:B------:R-:W-:Y:S04]  /*11740*/  HMMA.16816.F32 R56, R188.reuse, R6, R56 ;  /* 0x00000006bc38723c */ /* 0x040fe80000001838 */
[----:B------:R-:W-:Y:S01]  /*11750*/  FMUL.FTZ R44, R44, c[0x0][0x2ec] ;  /* 0x0000bb002c2c7a20 */ /* 0x000fe20000410000 */
[----:B------:R2:W1:Y:S01]  /*11760*/  MUFU.TANH R170, R24 ;  /* 0x0000001800aa7308 */ /* 0x0004620000002400 */
        /* <DEDUP_REMOVED lines=13> */
[----:B------:R-:W-:Y:S02]  /*11840*/  FMUL.FTZ R55, R55, c[0x0][0x2ec] ;  /* 0x0000bb0037377a20 */ /* 0x000fe40000410000 */
[----:B------:R-:W-:Y:S01]  /*11850*/  FMUL.FTZ R56, R56, c[0x0][0x2ec] ;  /* 0x0000bb0038387a20 */ /* 0x000fe20000410000 */
[----:B------:R-:W-:Y:S01]  /*11860*/  HMMA.16816.F32 R64, R188, R10, R64 ;  /* 0x0000000abc40723c */ /* 0x000fe20000001840 */
[----:B------:R2:W1:Y:S03]  /*11870*/  MUFU.TANH R166, R27 ;  /* 0x0000001b00a67308 */ /* 0x0004660000002400 */
[----:B------:R-:W-:Y:S02]  /*11880*/  FMUL.FTZ R57, R57, c[0x0][0x2ec] ;  /* 0x0000bb0039397a20 */ /* 0x000fe40000410000 */
[----:B------:R-:W-:Y:S02]  /*11890*/  FMUL.FTZ R58, R58, c[0x0][0x2ec] ;  /* 0x0000bb003a3a7a20 */ /* 0x000fe40000410000 */
[----:B------:R-:W-:Y:S03]  /*118a0*/  FMUL.FTZ R59, R59, c[0x0][0x2ec] ;  /* 0x0000bb003b3b7a20 */ /* 0x000fe60000410000 */
[----:B------:R2:W1:Y:S05]  /*118b0*/  MUFU.TANH R179, R28 ;  /* 0x0000001c00b37308 */ /* 0x00046a0000002400 */
        /* <DEDUP_REMOVED lines=48> */
[----:B---34-:R-:W-:Y:S01]  /*11bc0*/  ULDC.64 UR8, c[0x0][0x198] ;  /* 0x0000660000087ab9 */ /* 0x018fe20000000a00 */
[----:B------:R-:W-:Y:S02]  /*11bd0*/  MOV R5, UR11 ;  /* 0x0000000b00057c02 */ /* 0x000fe40008000f00 */
[----:B------:R-:W-:Y:S01]  /*11be0*/  MOV R6, UR10 ;  /* 0x0000000a00067c02 */ /* 0x000fe20008000f00 */
[----:B------:R-:W-:-:S05]  /*11bf0*/  @!P0 BRA `(.L_x_3697) ;  /* 0x000003e000008947 */ /* 0x000fca0003800000 */
[----:B------:R-:W-:Y:S01]  /*11c00*/  IMAD.SHL.U32 R5, R230, 0x80, RZ ;  /* 0x00000080e6057824 */ /* 0x000fe200078e00ff */
[----:B------:R-:W-:Y:S01]  /*11c10*/  IABS R4, c[0x0][0x2d0] ;  /* 0x0000b40000047a13 */ /* 0x000fe20000000000 */
[----:B------:R-:W-:Y:S02]  /*11c20*/  UMOV UR8, UR6 ;  /* 0x0000000600087c82 */ /* 0x000fe40008000000 */
[----:B------:R-:W-:Y:S01]  /*11c30*/  UMOV UR9, UR7 ;  /* 0x0000000700097c82 */ /* 0x000fe20008000000 */
[----:B--2---:R-:W2:Y:S01]  /*11c40*/  I2F.RP R24, R4 ;  /* 0x0000000400187306 */ /* 0x004ea20000209400 */
        /* <DEDUP_REMOVED lines=8> */
[--C-:B-12---:R-:W-:Y:S02]  /*11cd0*/  IMAD.MOV R22, RZ, RZ, -R25.reuse ;  /* 0x000000ffff167224 */ /* 0x106fe400078e0a19 */
[----:B------:R-:W-:Y:S02]  /*11ce0*/  IMAD.MOV.U32 R24, RZ, RZ, RZ ;  /* 0x000000ffff187224 */ /* 0x000fe400078e00ff */
[----:B------:R-:W-:Y:S04]  /*11cf0*/  IMAD R22, R22, R4, RZ ;  /* 0x0000000416167224 */ /* 0x000fe800078e02ff */
[----:B------:R-:W-:Y:S06]  /*11d00*/  IMAD.HI.U32 R22, R25, R22, R24 ;  /* 0x0000001619167227 */ /* 0x000fec00078e0018 */
[C---:B------:R-:W-:Y:S04]  /*11d10*/  IMAD.HI.U32 R10, R22.reuse, R7, RZ ;  /* 0x00000007160a7227 */ /* 0x040fe800078e00ff */
[----:B------:R-:W-:Y:S02]  /*11d20*/  IMAD.MOV R6, RZ, RZ, -R10 ;  /* 0x000000ffff067224 */ /* 0x000fe400078e0a0a */
[----:B------:R-:W-:Y:S04]  /*11d30*/  IMAD.HI.U32 R22, R22, R9, RZ ;  /* 0x0000000916167227 */ /* 0x000fe800078e00ff */
[C---:B------:R-:W-:Y:S02]  /*11d40*/  IMAD R7, R4.reuse, R6, R7 ;  /* 0x0000000604077224 */ /* 0x040fe400078e0207 */
[----:B------:R-:W-:Y:S03]  /*11d50*/  IMAD.MOV R8, RZ, RZ, -R22 ;  /* 0x000000ffff087224 */ /* 0x000fe600078e0a16 */
[C---:B------:R-:W-:Y:S01]  /*11d60*/  ISETP.GT.U32.AND P1, PT, R4.reuse, R7, PT ;  /* 0x000000070400720c */ /* 0x040fe20003f24070 */
[C---:B------:R-:W-:Y:S05]  /*11d70*/  IMAD R9, R4.reuse, R8, R9 ;  /* 0x0000000804097224 */ /* 0x040fea00078e0209 */
[----:B------:R-:W-:Y:S07]  /*11d80*/  ISETP.GT.U32.AND P2, PT, R4, R9, PT ;  /* 0x000000090400720c */ /* 0x000fee0003f44070 */
[----:B------:R-:W-:Y:S01]  /*11d90*/  @!P1 IADD3 R10, R10, 0x1, RZ ;  /* 0x000000010a0a9810 */ /* 0x000fe20007ffe0ff */
[--C-:B------:R-:W-:Y:S01]  /*11da0*/  @!P1 IMAD.IADD R7, R7, 0x1, -R4.reuse ;  /* 0x0000000107079824 */ /* 0x100fe200078e0a04 */
[----:B------:R-:W-:Y:S04]  /*11db0*/  ISETP.GE.AND P1, PT, R11, RZ, PT ;  /* 0x000000ff0b00720c */ /* 0x000fe80003f26270 */
[-C--:B------:R-:W-:Y:S01]  /*11dc0*/  ISETP.GE.U32.AND P5, PT, R7, R4.reuse, PT ;  /* 0x000000040700720c */ /* 0x080fe20003fa6070 */
[----:B------:R-:W-:Y:S01]  /*11dd0*/  @!P2 IMAD.IADD R9, R9, 0x1, -R4 ;  /* 0x000000010909a824 */ /* 0x000fe200078e0a04 */
[----:B------:R-:W-:Y:S02]  /*11de0*/  @!P2 IADD3 R22, R22, 0x1, RZ ;  /* 0x000000011616a810 */ /* 0x000fe40007ffe0ff */
[----:B------:R-:W-:Y:S02]  /*11df0*/  ISETP.GE.AND P2, PT, R5, RZ, PT ;  /* 0x000000ff0500720c */ /* 0x000fe40003f46270 */
[----:B------:R-:W-:Y:S02]  /*11e00*/  ISETP.GE.U32.AND P6, PT, R9, R4, PT ;  /* 0x000000040900720c */ /* 0x000fe40003fc6070 */
[----:B------:R-:W-:Y:S05]  /*11e10*/  LOP3.LUT R4, RZ, c[0x0][0x2d0], RZ, 0x33, !PT ;  /* 0x0000b400ff047a12 */ /* 0x000fea00078e33ff */
[----:B------:R-:W-:Y:S02]  /*11e20*/  @P5 IADD3 R10, R10, 0x1, RZ ;  /* 0x000000010a0a5810 */ /* 0x000fe40007ffe0ff */
[----:B------:R-:W-:Y:S02]  /*11e30*/  ISETP.NE.AND P5, PT, RZ, c[0x0][0x2d0], PT ;  /* 0x0000b400ff007a0c */ /* 0x000fe40003fa5270 */
[----:B------:R-:W-:Y:S02]  /*11e40*/  @!P1 IADD3 R10, -R10, RZ, RZ ;  /* 0x000000ff0a0a9210 */ /* 0x000fe40007ffe1ff */
[----:B------:R-:W-:Y:S02]  /*11e50*/  @P6 IADD3 R22, R22, 0x1, RZ ;  /* 0x0000000116166810 */ /* 0x000fe40007ffe0ff */
[----:B------:R-:W-:Y:S03]  /*11e60*/  SEL R10, R4, R10, !P5 ;  /* 0x0000000a040a7207 */ /* 0x000fe60006800000 */
[----:B------:R-:W-:Y:S01]  /*11e70*/  @!P2 IMAD.MOV R22, RZ, RZ, -R22 ;  /* 0x000000ffff16a224 */ /* 0x000fe200078e0a16 */
[C---:B------:R-:W-:Y:S04]  /*11e80*/  LEA R6, P2, R10.reuse, R234, 0x2 ;  /* 0x000000ea0a067211 */ /* 0x040fe800078410ff */
[-C--:B------:R-:W-:Y:S02]  /*11e90*/  LEA.HI.X.SX32 R7, R10, R235.reuse, 0x2, P2 ;  /* 0x000000eb0a077211 */ /* 0x080fe400010f16ff */
[----:B------:R-:W-:Y:S03]  /*11ea0*/  SEL R4, R4, R22, !P5 ;  /* 0x0000001604047207 */ /* 0x000fe60006800000 */
[----:B------:R1:W2:Y:S01]  /*11eb0*/  LDG.E R6, [R6.64] ;  /* 0x0000000e06067981 */ /* 0x0002a2000c1e1900 */
[C---:B------:R-:W-:Y:S04]  /*11ec0*/  LEA R8, P1, R4.reuse, R234, 0x2 ;  /* 0x000000ea04087211 */ /* 0x040fe800078210ff */
[C---:B------:R-:W-:Y:S01]  /*11ed0*/  LEA.HI.X.SX32 R9, R4.reuse, R235, 0x2, P1 ;  /* 0x000000eb04097211 */ /* 0x040fe200008f16ff */
[----:B------:R-:W-:Y:S04]  /*11ee0*/  IMAD.IADD R4, R4, 0x1, -R10 ;  /* 0x0000000104047824 */ /* 0x000fe800078e0a0a */
        /* <DEDUP_REMOVED lines=15> */
.L_x_3697:
[----:B------:R3:W-:Y:S01]  /*11fe0*/  @P4 STS.128 [R231+0x4000], RZ ;  /* 0x004000ffe7004388 */ /* 0x0007e20000000c00 */
[C---:B--2---:R-:W-:Y:S01]  /*11ff0*/  LEA R28, P2, R5.reuse, R239, 0x1 ;  /* 0x000000ef051c7211 */ /* 0x044fe200078408ff */
[----:B------:R-:W-:Y:S01]  /*12000*/  UMOV UR6, UR8 ;  /* 0x0000000800067c82 */ /* 0x000fe20008000000 */
[----:B------:R-:W-:Y:S01]  /*12010*/  IADD3 R4, P1, R226, R5, RZ ;  /* 0x00000005e2047210 */ /* 0x000fe20007f3e0ff */
[----:B------:R-:W-:Y:S01]  /*12020*/  UMOV UR7, UR9 ;  /* 0x0000000900077c82 */ /* 0x000fe20008000000 */
[--C-:B------:R-:W-:Y:S02]  /*12030*/  LEA.HI.X R29, R5, R238, R6.reuse, 0x1, P2 ;  /* 0x000000ee051d7211 */ /* 0x100fe400010f0c06 */
[CC--:B------:R-:W-:Y:S01]  /*12040*/  @!P4 LEA R30, P5, R4.reuse, R239.reuse, 0x1 ;  /* 0x000000ef041ec211 */ /* 0x0c0fe200078a08ff */
[C---:B------:R-:W-:Y:S01]  /*12050*/  IMAD.X R6, R225.reuse, 0x1, R6, P1 ;  /* 0x00000001e1067824 */ /* 0x040fe200008e0606 */
[-C--:B-1----:R-:W-:Y:S01]  /*12060*/  @!P3 LEA R22, P1, R4, R239.reuse, 0x1 ;  /* 0x000000ef0416b211 */ /* 0x082fe200078208ff */
        /* <DEDUP_REMOVED lines=68> */
[C---:B-1----:R-:W-:Y:S02]  /*124b0*/  @!P3 LEA R30, P2, R7.reuse, R239, 0x1 ;  /* 0x000000ef071eb211 */ /* 0x042fe400078408ff */
        /* <DEDUP_REMOVED lines=8> */
[-C--:B------:R-:W-:Y:S01]  /*12540*/  @!P4 LEA R40, P5, R5, R239.reuse, 0x1 ;  /* 0x000000ef0528c211 */ /* 0x080fe200078a08ff */
        /* <DEDUP_REMOVED lines=42> */
.L_x_3696:
[----:B---34-:R-:W-:Y:S01]  /*127f0*/  LEA R4, R230, R229, 0x7 ;  /* 0x000000e5e6047211 */ /* 0x018fe200078e38ff */
[----:B--2---:R-:W-:Y:S01]  /*12800*/  LDSM.16.MT88.4 R36, [R212+0xc000] ;  /* 0x00c00000d424783b */ /* 0x004fe20000004200 */
[----:B------:R-:W-:Y:S02]  /*12810*/  UMOV UR8, UR13 ;  /* 0x0000000d00087c82 */ /* 0x000fe40008000000 */
[C---:B------:R-:W-:Y:S01]  /*12820*/  IADD3 R8, R4.reuse, 0x1, RZ ;  /* 0x0000000104087810 */ /* 0x040fe20007ffe0ff */
[----:B------:R-:W-:Y:S01]  /*12830*/  I2F R7, R4 ;  /* 0x0000000400077306 */ /* 0x000fe20000201400 */
[C---:B------:R-:W-:Y:S01]  /*12840*/  IADD3 R56, R4.reuse, 0x18, RZ ;  /* 0x0000001804387810 */ /* 0x040fe20007ffe0ff */
[----:B------:R-:W-:Y:S01]  /*12850*/  UMOV UR9, UR12 ;  /* 0x0000000c00097c82 */ /* 0x000fe20008000000 */
[C---:B-1----:R-:W-:Y:S01]  /*12860*/  IADD3 R22, R4.reuse, 0x8, RZ ;  /* 0x0000000804167810 */ /* 0x042fe20007ffe0ff */
[----:B------:R-:W-:Y:S01]  /*12870*/  LDSM.16.MT88.4 R44, [R216+0x10000] ;  /* 0x01000000d82c783b */ /* 0x000fe20000004200 */
        /* <DEDUP_REMOVED lines=24> */
[----:B------:R-:W-:Y:S09]  /*12a00*/  IADD3 R34, R4, 0x58, RZ ;  /* 0x0000005804227810 */ /* 0x000ff20007ffe0ff */
        /* <DEDUP_REMOVED lines=19> */
[C---:B------:R-:W-:Y:S02]  /*12b40*/  FFMA.FTZ R141, R0.reuse, R8, R141 ;  /* 0x00000008008d7223 */ /* 0x040fe4000001008d */
[C---:B------:R-:W-:Y:S02]  /*12b50*/  FFMA.FTZ R7, R0.reuse, R7, R138 ;  /* 0x0000000700077223 */ /* 0x040fe4000001008a */
[CC--:B------:R-:W-:Y:S02]  /*12b60*/  FFMA.FTZ R49, R0.reuse, R56.reuse, R17 ;  /* 0x0000003800317223 */ /* 0x0c0fe40000010011 */
[----:B------:R-:W-:Y:S01]  /*12b70*/  FFMA.FTZ R56, R0, R56, R13 ;  /* 0x0000003800387223 */ /* 0x000fe2000001000d */
[----:B------:R-:W-:Y:S01]  /*12b80*/  FMNMX.FTZ R13, R140, R2, !PT ;  /* 0x000000028c0d7209 */ /* 0x000fe20007810000 */
[C---:B------:R-:W-:Y:S02]  /*12b90*/  FFMA.FTZ R8, R0.reuse, R8, R139 ;  /* 0x0000000800087223 */ /* 0x040fe4000001008b */
[C---:B------:R-:W-:Y:S02]  /*12ba0*/  FFMA.FTZ R9, R0.reuse, R22, R133 ;  /* 0x0000001600097223 */ /* 0x040fe40000010085 */
[C---:B------:R-:W-:Y:S01]  /*12bb0*/  FFMA.FTZ R50, R0.reuse, R57, R14 ;  /* 0x0000003900327223 */ /* 0x040fe2000001000e */
[----:B------:R-:W-:Y:S01]  /*12bc0*/  FMNMX.FTZ R14, R141, R13, !PT ;  /* 0x0000000d8d0e7209 */ /* 0x000fe20007810000 */
[-C--:B------:R-:W-:Y:S01]  /*12bd0*/  FFMA.FTZ R48, R0, R64.reuse, R16 ;  /* 0x0000004000307223 */ /* 0x080fe20000010010 */
[----:B------:R-:W-:Y:S01]  /*12be0*/  IADD3 R13, R4, 0x60, RZ ;  /* 0x00000060040d7810 */ /* 0x000fe20007ffe0ff */
[C---:B------:R-:W-:Y:S01]  /*12bf0*/  FFMA.FTZ R64, R0.reuse, R64, R15 ;  /* 0x0000004000407223 */ /* 0x040fe2000001000f */
[----:B------:R-:W-:Y:S01]  /*12c00*/  FMNMX.FTZ R15, R7, R3, !PT ;  /* 0x00000003070f7209 */ /* 0x000fe20007810000 */
[C---:B------:R-:W-:Y:S01]  /*12c10*/  FFMA.FTZ R142, R0.reuse, R22, R142 ;  /* 0x00000016008e7223 */ /* 0x040fe2000001008e */
[----:B------:R-:W-:Y:S01]  /*12c20*/  FMNMX.FTZ R14, R9, R14, !PT ;  /* 0x0000000e090e7209 */ /* 0x000fe20007810000 */
[----:B------:R-:W-:Y:S01]  /*12c30*/  FFMA.FTZ R143, R0, R6, R143 ;  /* 0x00000006008f7223 */ /* 0x000fe2000001008f */
[----:B------:R-:W-:Y:S01]  /*12c40*/  FMNMX.FTZ R15, R8, R15, !PT ;  /* 0x0000000f080f7209 */ /* 0x000fe20007810000 */
[C---:B------:R-:W-:Y:S01]  /*12c50*/  FFMA.FTZ R40, R0.reuse, R58, R145 ;  /* 0x0000003a00287223 */ /* 0x040fe20000010091 */
[----:B------:R-:W1:Y:S01]  /*12c60*/  I2F R22, R34 ;  /* 0x0000002200167306 */ /* 0x000e620000201400 */
[C---:B------:R-:W-:Y:S01]  /*12c70*/  FFMA.FTZ R6, R0.reuse, R6, R132 ;  /* 0x0000000600067223 */ /* 0x040fe20000010084 */
[----:B------:R-:W-:Y:S01]  /*12c80*/  FMNMX.FTZ R14, R143, R14, !PT ;  /* 0x0000000e8f0e7209 */ /* 0x000fe20007810000 */
[----:B------:R-:W-:Y:S01]  /*12c90*/  FFMA.FTZ R58, R0, R58, R144 ;  /* 0x0000003a003a7223 */ /* 0x000fe20000010090 */
[----:B------:R-:W-:Y:S01]  /*12ca0*/  FMNMX.FTZ R16, R142, R15, !PT ;  /* 0x0000000f8e107209 */ /* 0x000fe20007810000 */
[----:B------:R-:W-:Y:S01]  /*12cb0*/  FFMA.FTZ R57, R0, R57, R12 ;  /* 0x0000003900397223 */ /* 0x000fe2000001000c */
[----:B------:R-:W-:Y:S01]  /*12cc0*/  FMNMX.FTZ R15, R40, R14, !PT ;  /* 0x0000000e280f7209 */ /* 0x000fe20007810000 */
[-C--:B------:R-:W-:Y:S01]  /*12cd0*/  FFMA.FTZ R160, R0, R33.reuse, R160 ;  /* 0x0000002100a07223 */ /* 0x080fe200000100a0 */
[----:B------:R-:W-:Y:S01]  /*12ce0*/  FMNMX.FTZ R16, R6, R16, !PT ;  /* 0x0000001006107209 */ /* 0x000fe20007810000 */
[----:B------:R-:W-:Y:S01]  /*12cf0*/  FFMA.FTZ R168, R0, R33, R168 ;  /* 0x0000002100a87223 */ /* 0x000fe200000100a8 */
[----:B------:R-:W-:Y:S01]  /*12d00*/  FMNMX.FTZ R15, R50, R15, !PT ;  /* 0x0000000f320f7209 */ /* 0x000fe20007810000 */
        /* <DEDUP_REMOVED lines=39> */
[----:B------:R-:W-:Y:S01]  /*12f80*/  IADD3 R12, R4, 0x59, RZ ;  /* 0x00000059040c7810 */ /* 0x000fe20007ffe0ff */
[----:B------:R-:W-:Y:S01]  /*12f90*/  FFMA.FTZ R193, R0, R25, R193 ;  /* 0x0000001900c17223 */ /* 0x000fe200000100c1 */
[----:B------:R-:W-:Y:S01]  /*12fa0*/  IADD3 R11, R4, 0x71, RZ ;  /* 0x00000071040b7810 */ /* 0x000fe20007ffe0ff */
[----:B------:R-:W2:Y:S01]  /*12fb0*/  I2F R13, R13 ;  /* 0x0000000d000d7306 */ /* 0x000ea20000201400 */
        /* <DEDUP_REMOVED lines=8> */
[----:B------:R-:W-:Y:S01]  /*13040*/  IADD3 R14, R4, 0x61, RZ ;  /* 0x00000061040e7810 */ /* 0x000fe20007ffe0ff */
[----:B------:R-:W3:Y:S01]  /*13050*/  I2F R10, R11 ;  /* 0x0000000b000a7306 */ /* 0x000ee20000201400 */
[----:B------:R-:W-:Y:S01]  /*13060*/  FMNMX.FTZ R19, R193, R19, !PT ;  /* 0x00000013c1137209 */ /* 0x000fe20007810000 */
[----:B-1----:R-:W-:Y:S01]  /*13070*/  FFMA.FTZ R185, R0, R22, R185 ;  /* 0x0000001600b97223 */ /* 0x002fe200000100b9 */
[----:B------:R-:W-:Y:S01]  /*13080*/  FMNMX.FTZ R18, R188, R18, !PT ;  /* 0x00000012bc127209 */ /* 0x000fe20007810000 */
[----:B------:R-:W-:Y:S01]  /*13090*/  FFMA.FTZ R177, R0, R22, R177 ;  /* 0x0000001600b17223 */ /* 0x000fe200000100b1 */
[----:B------:R-:W-:Y:S01]  /*130a0*/  IADD3 R15, R4, 0x68, RZ ;  /* 0x00000068040f7810 */ /* 0x000fe20007ffe0ff */
[----:B------:R-:W-:Y:S01]  /*130b0*/  LDSM.16.MT88.4 R20, [R214+0xc000] ;  /* 0x00c00000d614783b */ /* 0x000fe20000004200 */
[----:B------:R-:W-:Y:S02]  /*130c0*/  FMNMX.FTZ R19, R195, R19, !PT ;  /* 0x00000013c3137209 */ /* 0x000fe40007810000 */
[----:B------:R-:W-:Y:S01]  /*130d0*/  FMNMX.FTZ R18, R190, R18, !PT ;  /* 0x00000012be127209 */ /* 0x000fe20007810000 */
[----:B------:R-:W1:Y:S01]  /*130e0*/  I2F R12, R12 ;  /* 0x0000000c000c7306 */ /* 0x000e620000201400 */
[----:B------:R-:W-:Y:S02]  /*130f0*/  IADD3 R16, R4, 0x69, RZ ;  /* 0x0000006904107810 */ /* 0x000fe40007ffe0ff */
[----:B------:R-:W-:Y:S01]  /*13100*/  FMNMX.FTZ R5, R191, R18, !PT ;  /* 0x00000012bf057209 */ /* 0x000fe20007810000 */
[----:B--2---:R-:W-:Y:S01]  /*13110*/  FFMA.FTZ R167, R0, R13, R167 ;  /* 0x0000000d00a77223 */ /* 0x004fe200000100a7 */
[----:B------:R-:W-:Y:S01]  /*13120*/  FMNMX.FTZ R18, R194, R19, !PT ;  /* 0x00000013c2127209 */ /* 0x000fe20007810000 */
[----:B------:R-:W-:Y:S01]  /*13130*/  FFMA.FTZ R159, R0, R13, R159 ;  /* 0x0000000d009f7223 */ /* 0x000fe2000001009f */
[----:B------:R-:W-:Y:S01]  /*13140*/  IADD3 R17, R4, 0x70, RZ ;  /* 0x0000007004117810 */ /* 0x000fe20007ffe0ff */
[----:B------:R-:W-:Y:S01]  /*13150*/  LDSM.16.MT88.4 R28, [R213+0xc000] ;  /* 0x00c00000d51c783b */ /* 0x000fe20000004200 */
[----:B------:R-:W-:Y:S01]  /*13160*/  FMNMX.FTZ R5, R187, R5, !PT ;  /* 0x00000005bb057209 */ /* 0x000fe20007810000 */
[----:B------:R-:W2:Y:S01]  /*13170*/  I2F R14, R14 ;  /* 0x0000000e000e7306 */ /* 0x000ea20000201400 */
[----:B------:R-:W-:Y:S02]  /*13180*/  FMNMX.FTZ R18, R192, R18, !PT ;  /* 0x00000012c0127209 */ /* 0x000fe40007810000 */
[----:B------:R-:W-:Y:S01]  /*13190*/  FMNMX.FTZ R5, R186, R5, !PT ;  /* 0x00000005ba057209 */ /* 0x000fe20007810000 */
[C---:B---3--:R-:W-:Y:S01]  /*131a0*/  FFMA.FTZ R152, R0.reuse, R10, R152 ;  /* 0x0000000a00987223 */ /* 0x048fe20000010098 */
[----:B------:R-:W-:Y:S01]  /*131b0*/  FMNMX.FTZ R18, R181, R18, !PT ;  /* 0x00000012b5127209 */ /* 0x000fe20007810000 */
[----:B------:R-:W-:Y:S01]  /*131c0*/  FFMA.FTZ R149, R0, R10, R149 ;  /* 0x0000000a00957223 */ /* 0x000fe20000010095 */
[----:B------:R-:W-:Y:S02]  /*131d0*/  IADD3 R11, R4, 0x78, RZ ;  /* 0x00000078040b7810 */ /* 0x000fe40007ffe0ff */
[----:B------:R-:W-:Y:S01]  /*131e0*/  FMNMX.FTZ R5, R185, R5, !PT ;  /* 0x00000005b9057209 */ /* 0x000fe20007810000 */
[----:B------:R-:W3:Y:S01]  /*131f0*/  I2F R15, R15 ;  /* 0x0000000f000f7306 */ /* 0x000ee20000201400 */
[----:B------:R-:W-:Y:S02]  /*13200*/  FMNMX.FTZ R18, R178, R18, !PT ;  /* 0x00000012b2127209 */ /* 0x000fe40007810000 */
[----:B------:R-:W-:Y:S01]  /*13210*/  IADD3 R4, R4, 0x79, RZ ;  /* 0x0000007904047810 */ /* 0x000fe20007ffe0ff */
[C---:B-1----:R-:W-:Y:S01]  /*13220*/  FFMA.FTZ R183, R0.reuse, R12, R183 ;  /* 0x0000000c00b77223 */ /* 0x042fe200000100b7 */
[----:B------:R-:W-:Y:S01]  /*13230*/  FMNMX.FTZ R18, R177, R18, !PT ;  /* 0x00000012b1127209 */ /* 0x000fe20007810000 */
[----:B------:R-:W-:Y:S03]  /*13240*/  FFMA.FTZ R172, R0, R12, R172 ;  /* 0x0000000c00ac7223 */ /* 0x000fe600000100ac */
        /* <DEDUP_REMOVED lines=9> */
[----:B------:R-:W-:Y:S01]  /*132e0*/  FMNMX.FTZ R18, R158, R18, !PT ;  /* 0x000000129e127209 */ /* 0x000fe20007810000 */
[CC--:B---3--:R-:W-:Y:S02]  /*132f0*/  FFMA.FTZ R163, R0.reuse, R15.reuse, R163 ;  /* 0x0000000f00a37223 */ /* 0x0c8fe400000100a3 */
[C---:B------:R-:W-:Y:S02]  /*13300*/  FFMA.FTZ R157, R0.reuse, R15, R157 ;  /* 0x0000000f009d7223 */ /* 0x040fe4000001009d */
[----:B------:R-:W-:Y:S01]  /*13310*/  LDSM.16.MT88.4 R12, [R216+0xc000] ;  /* 0x00c00000d80c783b */ /* 0x000fe20000004200 */
[----:B------:R-:W-:Y:S03]  /*13320*/  FMNMX.FTZ R5, R163, R5, !PT ;  /* 0x00000005a3057209 */ /* 0x000fe60007810000 */
[----:B------:R-:W3:Y:S01]  /*13330*/  I2F R11, R11 ;  /* 0x0000000b000b7306 */ /* 0x000ee20000201400 */
[----:B------:R-:W-:Y:S01]  /*13340*/  FMNMX.FTZ R18, R157, R18, !PT ;  /* 0x000000129d127209 */ /* 0x000fe20007810000 */
[CC--:B-1----:R-:W-:Y:S02]  /*13350*/  FFMA.FTZ R161, R0.reuse, R16.reuse, R161 ;  /* 0x0000001000a17223 */ /* 0x0c2fe400000100a1 */
[C---:B------:R-:W-:Y:S03]  /*13360*/  FFMA.FTZ R155, R0.reuse, R16, R155 ;  /* 0x00000010009b7223 */ /* 0x040fe6000001009b */
[----:B------:R-:W-:Y:S03]  /*13370*/  FMNMX.FTZ R5, R161, R5, !PT ;  /* 0x00000005a1057209 */ /* 0x000fe60007810000 */
[----:B------:R-:W1:Y:S01]  /*13380*/  I2F R4, R4 ;  /* 0x0000000400047306 */ /* 0x000e620000201400 */
[----:B------:R-:W-:Y:S01]  /*13390*/  FMNMX.FTZ R18, R155, R18, !PT ;  /* 0x000000129b127209 */ /* 0x000fe20007810000 */
[CC--:B--2---:R-:W-:Y:S02]  /*133a0*/  FFMA.FTZ R153, R0.reuse, R17.reuse, R153 ;  /* 0x0000001100997223 */ /* 0x0c4fe40000010099 */
[----:B------:R-:W-:Y:S03]  /*133b0*/  FFMA.FTZ R150, R0, R17, R150 ;  /* 0x0000001100967223 */ /* 0x000fe60000010096 */
[----:B------:R-:W-:Y:S02]  /*133c0*/  FMNMX.FTZ R5, R153, R5, !PT ;  /* 0x0000000599057209 */ /* 0x000fe40007810000 */
[----:B------:R-:W-:Y:S02]  /*133d0*/  FMNMX.FTZ R18, R150, R18, !PT ;  /* 0x0000001296127209 */ /* 0x000fe40007810000 */
[----:B------:R-:W-:Y:S01]  /*133e0*/  FMNMX.FTZ R5, R152, R5, !PT ;  /* 0x0000000598057209 */ /* 0x000fe20007810000 */
[CC--:B---3--:R-:W-:Y:S01]  /*133f0*/  FFMA.FTZ R135, R0.reuse, R11.reuse, R135 ;  /* 0x0000000b00877223 */ /* 0x0c8fe20000010087 */
[----:B------:R-:W-:Y:S01]  /*13400*/  FMNMX.FTZ R18, R149, R18, !PT ;  /* 0x0000001295127209 */ /* 0x000fe20007810000 */
[----:B------:R-:W-:Y:S03]  /*13410*/  FFMA.FTZ R148, R0, R11, R148 ;  /* 0x0000000b00947223 */ /* 0x000fe60000010094 */
[----:B------:R-:W-:Y:S02]  /*13420*/  FMNMX.FTZ R5, R135, R5, !PT ;  /* 0x0000000587057209 */ /* 0x000fe40007810000 */
        /* <DEDUP_REMOVED lines=23> */
[----:B------:R-:W-:Y:S01]  /*135a0*/  FMUL.FTZ R3, R3, c[0x0][0x23c] ;  /* 0x00008f0003037a20 */ /* 0x000fe20000410000 */
[----:B------:R-:W1:Y:S01]  /*135b0*/  MUFU.EX2 R2, R2 ;  /* 0x0000000200027308 */ /* 0x000e620000000800 */
[----:B------:R-:W-:Y:S01]  /*135c0*/  FFMA.FTZ R138, R143, c[0x0][0x23c], -R151 ;  /* 0x00008f008f8a7a23 */ /* 0x000fe20000010897 */
[----:B------:R-:W-:Y:S01]  /*135d0*/  ISETP.GT.AND P1, PT, R230, R224, PT ;  /* 0x000000e0e600720c */ /* 0x000fe20003f24270 */
[----:B------:R-:W-:Y:S02]  /*135e0*/  FFMA.FTZ R143, R8, c[0x0][0x23c], -R147 ;  /* 0x00008f00088f7a23 */ /* 0x000fe40000010893 */
[--C-:B------:R-:W-:Y:S02]  /*135f0*/  FFMA.FTZ R145, R140, c[0x0][0x23c], -R151.reuse ;  /* 0x00008f008c917a23 */ /* 0x100fe40000010897 */
[----:B------:R-:W-:Y:S02]  /*13600*/  FFMA.FTZ R140, R141, c[0x0][0x23c], -R151 ;  /* 0x00008f008d8c7a23 */ /* 0x000fe40000010897 */
[--C-:B------:R-:W-:Y:S01]  /*13610*/  FFMA.FTZ R144, R7, c[0x0][0x23c], -R147.reuse ;  /* 0x00008f0007907a23 */ /* 0x100fe20000010893 */
[----:B------:R-:W2:Y:S01]  /*13620*/  MUFU.EX2 R3, R3 ;  /* 0x0000000300037308 */ /* 0x000ea20000000800 */
[--C-:B------:R-:W-:Y:S02]  /*13630*/  FFMA.FTZ R142, R142, c[0x0][0x23c], -R147.reuse ;  /* 0x00008f008e8e7a23 */ /* 0x100fe40000010893 */
[--C-:B------:R-:W-:Y:S02]  /*13640*/  FFMA.FTZ R141, R6, c[0x0][0x23c], -R147.reuse ;  /* 0x00008f00068d7a23 */ /* 0x100fe40000010893 */
[--C-:B------:R-:W-:Y:S02]  /*13650*/  FFMA.FTZ R154, R56, c[0x0][0x23c], -R147.reuse ;  /* 0x00008f00389a7a23 */ /* 0x100fe40000010893 */
[----:B------:R-:W-:Y:S02]  /*13660*/  FFMA.FTZ R156, R64, c[0x0][0x23c], -R147 ;  /* 0x00008f00409c7a23 */ /* 0x000fe40000010893 */
[--C-:B------:R-:W-:Y:S01]  /*13670*/  FFMA.FTZ R160, R160, c[0x0][0x23c], -R151.reuse ;  /* 0x00008f00a0a07a23 */ /* 0x100fe20000010897 */
[----:B------:R-:W-:Y:S01]  /*13680*/  MUFU.EX2 R145, R145 ;  /* 0x0000009100917308 */ /* 0x000fe20000000800 */
[--C-:B------:R-:W-:Y:S02]  /*13690*/  FFMA.FTZ R162, R162, c[0x0][0x23c], -R151.reuse ;  /* 0x00008f00a2a27a23 */ /* 0x100fe40000010897 */
[--C-:B------:R-:W-:Y:S02]  /*136a0*/  FFMA.FTZ R164, R164, c[0x0][0x23c], -R151.reuse ;  /* 0x00008f00a4a47a23 */ /* 0x100fe40000010897 */
        /* <DEDUP_REMOVED lines=42> */
[----:B------:R-:W-:Y:S02]  /*13950*/  FFMA.FTZ R166, R166, c[0x0][0x23c], -R151 ;  /* 0x00008f00a6a67a23 */ /* 0x000fe40000010897 */
[--C-:B------:R-:W-:Y:S01]  /*13960*/  FFMA.FTZ R168, R168, c[0x0][0x23c], -R147.reuse ;  /* 0x00008f00a8a87a23 */ /* 0x100fe20000010893 */
[----:B------:R-:W2:Y:S01]  /*13970*/  MUFU.EX2 R141, R141 ;  /* 0x0000008d008d7308 */ /* 0x000ea20000000800 */
[--C-:B------:R-:W-:Y:S02]  /*13980*/  FFMA.FTZ R169, R169, c[0x0][0x23c], -R147.reuse ;  /* 0x00008f00a9a97a23 */ /* 0x100fe40000010893 */
[--C-:B------:R-:W-:Y:S01]  /*13990*/  FFMA.FTZ R170, R170, c[0x0][0x23c], -R147.reuse ;  /* 0x00008f00aaaa7a23 */ /* 0x100fe20000010893 */
[----:B-1----:R-:W-:Y:S01]  /*139a0*/  F2FP.PACK_AB R128, R143, R144 ;  /* 0x000000908f80723e */ /* 0x002fe200000000ff */
[----:B------:R-:W-:Y:S02]  /*139b0*/  FFMA.FTZ R171, R171, c[0x0][0x23c], -R147 ;  /* 0x00008f00abab7a23 */ /* 0x000fe40000010893 */
[--C-:B------:R-:W-:Y:S02]  /*139c0*/  FFMA.FTZ R174, R174, c[0x0][0x23c], -R151.reuse ;  /* 0x00008f00aeae7a23 */ /* 0x100fe40000010897 */
[--C-:B------:R-:W-:Y:S01]  /*139d0*/  FFMA.FTZ R173, R173, c[0x0][0x23c], -R151.reuse ;  /* 0x00008f00adad7a23 */ /* 0x100fe20000010897 */
[----:B------:R-:W-:Y:S01]  /*139e0*/  MUFU.EX2 R154, R154 ;  /* 0x0000009a009a7308 */ /* 0x000fe20000000800 */
[--C-:B------:R-:W-:Y:S02]  /*139f0*/  FFMA.FTZ R175, R175, c[0x0][0x23c], -R151.reuse ;  /* 0x00008f00afaf7a23 */ /* 0x100fe40000010897 */
[----:B------:R-:W-:Y:S02]  /*13a00*/  FFMA.FTZ R176, R176, c[0x0][0x23c], -R151 ;  /* 0x00008f00b0b07a23 */ /* 0x000fe40000010897 */
[--C-:B------:R-:W-:Y:S02]  /*13a10*/  FFMA.FTZ R179, R179, c[0x0][0x23c], -R147.reuse ;  /* 0x00008f00b3b37a23 */ /* 0x100fe40000010893 */
[--C-:B------:R-:W-:Y:S02]  /*13a20*/  FFMA.FTZ R180, R180, c[0x0][0x23c], -R147.reuse ;  /* 0x00008f00b4b47a23 */ /* 0x100fe40000010893 */
[--C-:B------:R-:W-:Y:S01]  /*13a30*/  FFMA.FTZ R182, R182, c[0x0][0x23c], -R147.reuse ;  /* 0x00008f00b6b67a23 */ /* 0x100fe20000010893 */
[----:B------:R-:W1:Y:S01]  /*13a40*/  MUFU.EX2 R156, R156 ;  /* 0x0000009c009c7308 */ /* 0x000e620000000800 */
[----:B------:R-:W-:Y:S02]  /*13a50*/  FFMA.FTZ R184, R184, c[0x0][0x23c], -R147 ;  /* 0x00008f00b8b87a23 */ /* 0x000fe40000010893 */
[--C-:B------:R-:W-:Y:S01]  /*13a60*/  FFMA.FTZ R189, R189, c[0x0][0x23c], -R151.reuse ;  /* 0x00008f00bdbd7a23 */ /* 0x100fe20000010897 */
[----:B--2---:R-:W-:Y:S01]  /*13a70*/  F2FP.PACK_AB R130, R141, R142 ;  /* 0x0000008e8d82723e */ /* 0x004fe200000000ff */
[--C-:B------:R-:W-:Y:S02]  /*13a80*/  FFMA.FTZ R188, R188, c[0x0][0x23c], -R151.reuse ;  /* 0x00008f00bcbc7a23 */ /* 0x100fe40000010897 */
[--C-:B------:R-:W-:Y:S02]  /*13a90*/  FFMA.FTZ R190, R190, c[0x0][0x23c], -R151.reuse ;  /* 0x00008f00bebe7a23 */ /* 0x100fe40000010897 */
[----:B------:R-:W-:Y:S01]  /*13aa0*/  FFMA.FTZ R191, R191, c[0x0][0x23c], -R151 ;  /* 0x00008f00bfbf7a23 */ /* 0x000fe20000010897 */
[----:B------:R-:W-:Y:S01]  /*13ab0*/  MUFU.EX2 R160, R160 ;  /* 0x000000a000a07308 */ /* 0x000fe20000000800 */
[C---:B------:R-:W-:Y:S05]  /*13ac0*/  HMMA.16816.F32 R4, R128.reuse, R12, R4 ;  /* 0x0000000c8004723c */ /* 0x040fea0000001804 */
[--C-:B------:R-:W-:Y:S02]  /*13ad0*/  FFMA.FTZ R193, R193, c[0x0][0x23c], -R147.reuse ;  /* 0x00008f00c1c17a23 */ /* 0x100fe40000010893 */
[C---:B------:R-:W-:Y:S01]  /*13ae0*/  FMUL.FTZ R12, R3.reuse, R120 ;  /* 0x00000078030c7220 */ /* 0x040fe20000410000 */
[C---:B------:R-:W-:Y:S01]  /*13af0*/  HMMA.16816.F32 R8, R128.reuse, R14, R8 ;  /* 0x0000000e8008723c */ /* 0x040fe20000001808 */
[----:B------:R-:W-:Y:S03]  /*13b00*/  MUFU.EX2 R162, R162 ;  /* 0x000000a200a27308 */ /* 0x000fe60000000800 */
[----:B------:R-:W-:Y:S01]  /*13b10*/  FMUL.FTZ R13, R3, R121 ;  /* 0x00000079030d7220 */ /* 0x000fe20000410000 */
[----:B-1----:R-:W-:Y:S01]  /*13b20*/  F2FP.PACK_AB R70, R156, R154 ;  /* 0x0000009a9c46723e */ /* 0x002fe200000000ff */
[--C-:B------:R-:W-:Y:S02]  /*13b30*/  FFMA.FTZ R195, R195, c[0x0][0x23c], -R147.reuse ;  /* 0x00008f00c3c37a23 */ /* 0x100fe40000010893 */
[C---:B------:R-:W-:Y:S03]  /*13b40*/  FMUL.FTZ R14, R2.reuse, R122 ;  /* 0x0000007a020e7220 */ /* 0x040fe60000410000 */
[----:B------:R-:W-:Y:S01]  /*13b50*/  MUFU.EX2 R164, R164 ;  /* 0x000000a400a47308 */ /* 0x000fe20000000800 */
[----:B------:R-:W-:Y:S02]  /*13b60*/  FMUL.FTZ R15, R2, R123 ;  /* 0x0000007b020f7220 */ /* 0x000fe40000410000 */
[--C-:B------:R-:W-:Y:S02]  /*13b70*/  FFMA.FTZ R194, R194, c[0x0][0x23c], -R147.reuse ;  /* 0x00008f00c2c27a23 */ /* 0x100fe40000010893 */
[----:B------:R-:W-:Y:S02]  /*13b80*/  FFMA.FTZ R192, R192, c[0x0][0x23c], -R147 ;  /* 0x00008f00c0c07a23 */ /* 0x000fe40000010893 */
[--C-:B------:R-:W-:Y:S01]  /*13b90*/  FFMA.FTZ R187, R187, c[0x0][0x23c], -R151.reuse ;  /* 0x00008f00bbbb7a23 */ /* 0x100fe20000010897 */
[C---:B------:R-:W-:Y:S02]  /*13ba0*/  HMMA.16816.F32 R12, R128.reuse, R20, R12 ;  /* 0x00000014800c723c */ /* 0x040fe4000000180c */
[----:B------:R-:W-:Y:S01]  /*13bb0*/  MUFU.EX2 R166, R166 ;  /* 0x000000a600a67308 */ /* 0x000fe20000000800 */
[--C-:B------:R-:W-:Y:S02]  /*13bc0*/  FFMA.FTZ R186, R186, c[0x0][0x23c], -R151.reuse ;  /* 0x00008f00baba7a23 */ /* 0x100fe40000010897 */
[----:B------:R-:W-:Y:S02]  /*13bd0*/  FFMA.FTZ R185, R185, c[0x0][0x23c], -R151 ;  /* 0x00008f00b9b97a23 */ /* 0x000fe40000010897 */
[C---:B------:R-:W-:Y:S01]  /*13be0*/  FMUL.FTZ R20, R3.reuse, R112 ;  /* 0x0000007003147220 */ /* 0x040fe20000410000 */
[C---:B------:R-:W-:Y:S04]  /*13bf0*/  HMMA.16816.F32 R16, R128.reuse, R22, R16 ;  /* 0x000000168010723c */ /* 0x040fe80000001810 */
[----:B------:R-:W-:Y:S01]  /*13c00*/  FMUL.FTZ R21, R3, R113 ;  /* 0x0000007103157220 */ /* 0x000fe20000410000 */
[----:B------:R-:W-:Y:S01]  /*13c10*/  MUFU.EX2 R168, R168 ;  /* 0x000000a800a87308 */ /* 0x000fe20000000800 */
[--C-:B------:R-:W-:Y:S02]  /*13c20*/  FFMA.FTZ R112, R58, c[0x0][0x23c], -R147.reuse ;  /* 0x00008f003a707a23 */ /* 0x100fe40000010893 */
[C---:B------:R-:W-:Y:S04]  /*13c30*/  FMUL.FTZ R22, R2.reuse, R114 ;  /* 0x0000007202167220 */ /* 0x040fe80000410000 */
[C---:B------:R-:W-:Y:S02]  /*13c40*/  FMUL.FTZ R23, R2.reuse, R115 ;  /* 0x0000007302177220 */ /* 0x040fe40000410000 */
[----:B------:R-:W-:Y:S01]  /*13c50*/  FMUL.FTZ R58, R2, R78 ;  /* 0x0000004e023a7220 */ /* 0x000fe20000410000 */
[----:B------:R-:W-:Y:S01]  /*13c60*/  MUFU.EX2 R112, R112 ;  /* 0x0000007000707308 */ /* 0x000fe20000000800 */
[----:B------:R-:W-:Y:S02]  /*13c70*/  FFMA.FTZ R113, R57, c[0x0][0x23c], -R147 ;  /* 0x00008f0039717a23 */ /* 0x000fe40000010893 */
[----:B------:R-:W-:Y:S01]  /*13c80*/  FMUL.FTZ R57, R3, R77 ;  /* 0x0000004d03397220 */ /* 0x000fe20000410000 */
[C---:B------:R-:W-:Y:S01]  /*13c90*/  HMMA.16816.F32 R20, R128.reuse, R28, R20 ;  /* 0x0000001c8014723c */ /* 0x040fe20000001814 */
[----:B------:R-:W-:Y:S02]  /*13ca0*/  LDSM.16.MT88.4 R76, [R216+0xc800] ;  /* 0x00c80000d84c783b */ /* 0x000fe40000004200 */
[----:B------:R-:W-:Y:S02]  /*13cb0*/  FFMA.FTZ R183, R183, c[0x0][0x23c], -R151 ;  /* 0x00008f00b7b77a23 */ /* 0x000fe40000010897 */
[----:B------:R-:W-:Y:S01]  /*13cc0*/  FFMA.FTZ R181, R181, c[0x0][0x23c], -R147 ;  /* 0x00008f00b5b57a23 */ /* 0x000fe20000010893 */
[----:B------:R-:W1:Y:S01]  /*13cd0*/  MUFU.EX2 R113, R113 ;  /* 0x0000007100717308 */ /* 0x000e620000000800 */
[C---:B------:R-:W-:Y:S01]  /*13ce0*/  FMUL.FTZ R28, R3.reuse, R104 ;  /* 0x00000068031c7220 */ /* 0x040fe20000410000 */
[C---:B------:R-:W-:Y:S04]  /*13cf0*/  HMMA.16816.F32 R24, R128.reuse, R30, R24 ;  /* 0x0000001e8018723c */ /* 0x040fe80000001818 */
[C---:B------:R-:W-:Y:S02]  /*13d00*/  FMUL.FTZ R29, R3.reuse, R105 ;  /* 0x00000069031d7220 */ /* 0x040fe40000410000 */
[--C-:B------:R-:W-:Y:S02]  /*13d10*/  FFMA.FTZ R104, R40, c[0x0][0x23c], -R151.reuse ;  /* 0x00008f0028687a23 */ /* 0x100fe40000010897 */
[C---:B------:R-:W-:Y:S01]  /*13d20*/  FMUL.FTZ R30, R2.reuse, R106 ;  /* 0x0000006a021e7220 */ /* 0x040fe20000410000 */
[----:B------:R-:W-:Y:S03]  /*13d30*/  MUFU.EX2 R169, R169 ;  /* 0x000000a900a97308 */ /* 0x000fe60000000800 */
[----:B------:R-:W-:Y:S02]  /*13d40*/  FMUL.FTZ R31, R2, R107 ;  /* 0x0000006b021f7220 */ /* 0x000fe40000410000 */
[----:B------:R-:W-:Y:S02]  /*13d50*/  FMUL.FTZ R40, R3, R92 ;  /* 0x0000005c03287220 */ /* 0x000fe40000410000 */
[----:B------:R-:W-:Y:S01]  /*13d60*/  LDSM.16.MT88.4 R92, [R212+0x11000] ;  /* 0x01100000d45c783b */ /* 0x000fe20000004200 */
[--C-:B------:R-:W-:Y:S02]  /*13d70*/  FFMA.FTZ R105, R50, c[0x0][0x23c], -R151.reuse ;  /* 0x00008f0032697a23 */ /* 0x100fe40000010897 */
[C---:B------:R-:W-:Y:S01]  /*13d80*/  HMMA.16816.F32 R28, R128.reuse, R36, R28 ;  /* 0x00000024801c723c */ /* 0x040fe2000000181c */
[----:B------:R-:W-:Y:S02]  /*13d90*/  MUFU.EX2 R104, R104 ;  /* 0x0000006800687308 */ /* 0x000fe40000000800 */
[C---:B------:R-:W-:Y:S01]  /*13da0*/  FMUL.FTZ R50, R2.reuse, R86 ;  /* 0x0000005602327220 */ /* 0x040fe20000410000 */
[----:B-1----:R-:W-:Y:S01]  /*13db0*/  F2FP.PACK_AB R68, R113, R112 ;  /* 0x000000707144723e */ /* 0x002fe200000000ff */
[--C-:B------:R-:W-:Y:S02]  /*13dc0*/  FFMA.FTZ R106, R49, c[0x0][0x23c], -R151.reuse ;  /* 0x00008f00316a7a23 */ /* 0x100fe40000010897 */
        /* <DEDUP_REMOVED lines=50> */
[----:B------:R-:W-:Y:S02]  /*140f0*/  FMUL.FTZ R63, R2, R75 ;  /* 0x0000004b023f7220 */ /* 0x000fe40000410000 */
[----:B------:R-:W3:Y:S01]  /*14100*/  LDSM.16.MT88.4 R72, [R214+0xc800] ;  /* 0x00c80000d648783b */ /* 0x000ee20000004200 */
[----:B------:R-:W-:Y:S02]  /*14110*/  FFMA.FTZ R155, R155, c[0x0][0x23c], -R147 ;  /* 0x00008f009b9b7a23 */ /* 0x000fe40000010893 */
[--C-:B------:R-:W-:Y:S02]  /*14120*/  FFMA.FTZ R153, R153, c[0x0][0x23c], -R151.reuse ;  /* 0x00008f0099997a23 */ /* 0x100fe40000010897 */
[C---:B--2---:R-:W-:Y:S01]  /*14130*/  HMMA.16816.F32 R60, R128.reuse, R84, R60 ;  /* 0x00000054803c723c */ /* 0x044fe2000000183c */
[----:B------:R-:W2:Y:S02]  /*14140*/  MUFU.EX2 R179, R179 ;  /* 0x000000b300b37308 */ /* 0x000ea40000000800 */
[--C-:B------:R-:W-:Y:S02]  /*14150*/  FFMA.FTZ R152, R152, c[0x0][0x23c], -R151.reuse ;  /* 0x00008f0098987a23 */ /* 0x100fe40000010897 */
[--C-:B------:R-:W-:Y:S02]  /*14160*/  FFMA.FTZ R135, R135, c[0x0][0x23c], -R151.reuse ;  /* 0x00008f0087877a23 */ /* 0x100fe40000010897 */
[----:B------:R-:W-:Y:S01]  /*14170*/  FFMA.FTZ R151, R134, c[0x0][0x23c], -R151 ;  /* 0x00008f0086977a23 */ /* 0x000fe20000010897 */
[----:B------:R-:W-:Y:S01]  /*14180*/  HMMA.16816.F32 R64, R128, R86, R64 ;  /* 0x000000568040723c */ /* 0x000fe20000001840 */
[----:B------:R-:W4:Y:S02]  /*14190*/  LDSM.16.MT88.4 R84, [R212+0xc800] ;  /* 0x00c80000d454783b */ /* 0x000f240000004200 */
[----:B------:R-:W5:Y:S01]  /*141a0*/  MUFU.EX2 R180, R180 ;  /* 0x000000b400b47308 */ /* 0x000f620000000800 */
[--C-:B------:R-:W-:Y:S02]  /*141b0*/  FFMA.FTZ R134, R150, c[0x0][0x23c], -R147.reuse ;  /* 0x00008f0096867a23 */ /* 0x100fe40000010893 */
[--C-:B------:R-:W-:Y:S02]  /*141c0*/  FFMA.FTZ R149, R149, c[0x0][0x23c], -R147.reuse ;  /* 0x00008f0095957a23 */ /* 0x100fe40000010893 */
[C---:B------:R-:W-:Y:S05]  /*141d0*/  HMMA.16816.F32 R4, R68.reuse, R76, R4 ;  /* 0x0000004c4404723c */ /* 0x040fea0000001804 */
[----:B------:R-:W-:Y:S01]  /*141e0*/  MUFU.EX2 R182, R182 ;  /* 0x000000b600b67308 */ /* 0x000fe20000000800 */
[--C-:B------:R-:W-:Y:S02]  /*141f0*/  FFMA.FTZ R148, R148, c[0x0][0x23c], -R147.reuse ;  /* 0x00008f0094947a23 */ /* 0x100fe40000010893 */
[C---:B------:R-:W-:Y:S01]  /*14200*/  HMMA.16816.F32 R8, R68.reuse, R78, R8 ;  /* 0x0000004e4408723c */ /* 0x040fe20000001808 */
[----:B------:R-:W1:Y:S03]  /*14210*/  LDSM.16.MT88.4 R76, [R216+0x10800] ;  /* 0x01080000d84c783b */ /* 0x000e660000004200 */
[----:B------:R-:W-:Y:S02]  /*14220*/  FFMA.FTZ R147, R146, c[0x0][0x23c], -R147 ;  /* 0x00008f0092937a23 */ /* 0x000fe40000010893 */
        /* <DEDUP_REMOVED lines=278> */
.L_x_3694:
        /* <DEDUP_REMOVED lines=12> */
[CC--:B------:R-:W-:Y:S01]  /*15450*/  LEA.HI R11, R9.reuse, R2.reuse, RZ, 0x2 ;  /* 0x00000002090b7211 */ /* 0x0c0fe200078f10ff */
        /* <DEDUP_REMOVED lines=59> */
[----:B------:R-:W-:Y:S01]  /*15810*/  FMUL.FTZ R118, R6, R118 ;  /* 0x0000007606767220 */ /* 0x000fe20000410000 */
[----:B------:R-:W-:Y:S01]  /*15820*/  SEL R13, R13, 0xffffff80, !P2 ;  /* 0xffffff800d0d7807 */ /* 0x000fe20005000000 */
[C---:B------:R-:W-:Y:S01]  /*15830*/  FMUL.FTZ R112, R7.reuse, R112 ;  /* 0x0000007007707220 */ /* 0x040fe20000410000 */
[----:B------:R-:W-:Y:S01]  /*15840*/  LOP3.LUT R0, R0, 0xffffffe0, RZ, 0xc0, !PT ;  /* 0xffffffe000007812 */ /* 0x000fe200078ec0ff */
[----:B------:R-:W-:Y:S01]  /*15850*/  FMUL.FTZ R113, R7, R113 ;  /* 0x0000007107717220 */ /* 0x000fe20000410000 */
[----:B------:R-:W1:Y:S01]  /*15860*/  @P3 MUFU.LG2 R3, R3 ;  /* 0x0000000300033308 */ /* 0x000e620000000c00 */
[----:B------:R-:W-:Y:S01]  /*15870*/  FMUL.FTZ R115, R6, R115 ;  /* 0x0000007306737220 */ /* 0x000fe20000410000 */
        /* <DEDUP_REMOVED lines=115> */
[----:B------:R-:W-:Y:S01]  /*15fb0*/  SHF.L.U32 R10, R12, 0x2, RZ ;  /* 0x000000020c0a7819 */ /* 0x000fe200000006ff */
[----:B------:R-:W1:Y:S01]  /*15fc0*/  LDS.128 R40, [R5.X4+0x4000] ;  /* 0x0040000005287984 */ /* 0x000e620000004c00 */
[----:B------:R-:W-:Y:S02]  /*15fd0*/  IADD3 R4, R11, -R4, RZ ;  /* 0x800000040b047210 */ /* 0x000fe40007ffe0ff */
[----:B------:R-:W-:Y:S01]  /*15fe0*/  SHF.R.S32.HI R0, RZ, 0x2, R0 ;  /* 0x00000002ff007819 */ /* 0x000fe20000011400 */
[----:B------:R-:W1:Y:S01]  /*15ff0*/  LDS.128 R36, [R5.X4+0x4800] ;  /* 0x0048000005247984 */ /* 0x000e620000004c00 */
[----:B------:R-:W-:-:S03]  /*16000*/  SHF.R.S32.HI R11, RZ, 0x1f, R10 ;  /* 0x0000001fff0b7819 */ /* 0x000fc6000001140a */
        /* <DEDUP_REMOVED lines=12> */
[----:B------:R-:W-:Y:S01]  /*160d0*/  LEA R7, R4, R0, 0x4 ;  /* 0x0000000004077211 */ /* 0x000fe200078e20ff */
[----:B------:R-:W-:Y:S05]  /*160e0*/  @P0 BRA `(.L_x_3700) ;  /* 0x000000a000000947 */ /* 0x000fea0003800000 */
[----:B---34-:R-:W-:Y:S02]  /*160f0*/  IADD3 R4, R7, 0x8, RZ ;  /* 0x0000000807047810 */ /* 0x018fe40007ffe0ff */
[----:B------:R-:W-:Y:S02]  /*16100*/  SHF.R.S32.HI R3, RZ, 0x1f, R7 ;  /* 0x0000001fff037819 */ /* 0x000fe40000011407 */
[----:B------:R-:W-:-:S02]  /*16110*/  IADD3 R0, P0, R5, R7, RZ ;  /* 0x0000000705007210 */ /* 0x000fc40007f1e0ff */
[-C--:B------:R-:W-:Y:S02]  /*16120*/  ISETP.GE.AND P2, PT, R7, R223.reuse, PT ;  /* 0x000000df0700720c */ /* 0x080fe40003f46270 */
[----:B------:R-:W-:Y:S02]  /*16130*/  ISETP.GE.AND P1, PT, R4, R223, PT ;  /* 0x000000df0400720c */ /* 0x000fe40003f26270 */
[----:B------:R-:W-:Y:S02]  /*16140*/  LEA.HI.X.SX32 R3, R5, R3, 0x1, P0 ;  /* 0x0000000305037211 */ /* 0x000fe400000f0eff */
[----:B------:R-:W-:-:S04]  /*16150*/  LEA R12, P0, R0, c[0x0][0x208], 0x2 ;  /* 0x00008200000c7a11 */ /* 0x000fc800078010ff */
[----:B------:R-:W-:-:S05]  /*16160*/  LEA.HI.X R13, R0, c[0x0][0x20c], R3, 0x2, P0 ;  /* 0x00008300000d7a11 */ /* 0x000fca00000f1403 */
[----:B------:R1:W-:Y:S04]  /*16170*/  @!P2 STG.E [R12.64], R2 ;  /* 0x000000020c00a986 */ /* 0x0003e8000c10190e */
[----:B------:R1:W-:Y:S02]  /*16180*/  @!P1 STG.E [R12.64+0x20], R6 ;  /* 0x000020060c009986 */ /* 0x0003e4000c10190e */
.L_x_3700:
[----:B---34-:R-:W-:Y:S05]  /*16190*/  BSYNC B0 ;  /* 0x0000000000007941 */ /* 0x018fea0003800000 */
.L_x_3699:
        /* <DEDUP_REMOVED lines=15> */
.L_x_3702:
[----:B------:R-:W-:Y:S05]  /*16290*/  BSYNC B0 ;  /* 0x0000000000007941 */ /* 0x000fea0003800000 */
.L_x_3701:
        /* <DEDUP_REMOVED lines=8> */
.L_x_3704:
[----:B------:R-:W-:Y:S05]  /*16320*/  BSYNC B0 ;  /* 0x0000000000007941 */ /* 0x000fea0003800000 */
.L_x_3703:
        /* <DEDUP_REMOVED lines=8> */
.L_x_3706:
[----:B------:R-:W-:Y:S05]  /*163b0*/  BSYNC B0 ;  /* 0x0000000000007941 */ /* 0x000fea0003800000 */
.L_x_3705:
[----:B------:R-:W-:Y:S01]  /*163c0*/  IADD3 R2, R9, 0x18, RZ ;  /* 0x0000001809027810 */ /* 0x000fe20007ffe0ff */
[----:B------:R-:W-:Y:S03]  /*163d0*/  BSSY B0, `(.L_x_3707) ;  /* 0x0000007000007945 */ /* 0x000fe60003800000 */
[----:B------:R-:W-:-:S13]  /*163e0*/  ISETP.GE.AND P0, PT, R2, R223, PT ;  /* 0x000000df0200720c */ /* 0x000fda0003f06270 */
[----:B------:R-:W-:Y:S05]  /*163f0*/  @P0 BRA `(.L_x_3708) ;  /* 0x0000004000000947 */ /* 0x000fea0003800000 */
[----:B------:R-:W-:Y:S02]  /*16400*/  ISETP.GE.AND P1, PT, R10, c[0x0][0x220], PT ;  /* 0x000088000a007a0c */ /* 0x000fe40003f26270 */
[----:B------:R-:W-:-:S11]  /*16410*/  ISETP.GE.AND P0, PT, R0, c[0x0][0x220], PT ;  /* 0x0000880000007a0c */ /* 0x000fd60003f06270 */
[----:B--2---:R2:W-:Y:S04]  /*16420*/  @!P1 STG.E.128 [R4.64+0x3000], R60 ;  /* 0x0030003c04009986 */ /* 0x0045e8000c101d0e */
[----:B------:R2:W-:Y:S02]  /*16430*/  @!P0 STG.E.128 [R4.64+0x3100], R28 ;  /* 0x0031001c04008986 */ /* 0x0005e4000c101d0e */
.L_x_3708:
[----:B------:R-:W-:Y:S05]  /*16440*/  BSYNC B0 ;  /* 0x0000000000007941 */ /* 0x000fea0003800000 */
.L_x_3707:
        /* <DEDUP_REMOVED lines=8> */
.L_x_3710:
[----:B------:R-:W-:Y:S05]  /*164d0*/  BSYNC B0 ;  /* 0x0000000000007941 */ /* 0x000fea0003800000 */
.L_x_3709:
[----:B------:R-:W-:Y:S01]  /*164e0*/  IADD3 R2, R9, 0x28, RZ ;  /* 0x0000002809027810 */ /* 0x000fe20007ffe0ff */
[----:B------:R-:W-:Y:S03]  /*164f0*/  BSSY B0, `(.L_x_3711) ;  /* 0x0000007000007945 */ /* 0x000fe60003800000 */
[----:B------:R-:W-:-:S13]  /*16500*/  ISETP.GE.AND P0, PT, R2, R223, PT ;  /* 0x000000df0200720c */ /* 0x000fda0003f06270 */
[----:B------:R-:W-:Y:S05]  /*16510*/  @P0 BRA `(.L_x_3712) ;  /* 0x0000004000000947 */ /* 0x000fea0003800000 */
[----:B------:R-:W-:Y:S02]  /*16520*/  ISETP.GE.AND P1, PT, R10, c[0x0][0x220], PT ;  /* 0x000088000a007a0c */ /* 0x000fe40003f26270 */
[----:B------:R-:W-:-:S11]  /*16530*/  ISETP.GE.AND P0, PT, R0, c[0x0][0x220], PT ;  /* 0x0000880000007a0c */ /* 0x000fd60003f06270 */
[----:B------:R1:W-:Y:S04]  /*16540*/  @!P1 STG.E.128 [R4.64+0x5000], R52 ;  /* 0x0050003404009986 */ /* 0x0003e8000c101d0e */
[----:B--2---:R1:W-:Y:S02]  /*16550*/  @!P0 STG.E.128 [R4.64+0x5100], R20 ;  /* 0x0051001404008986 */ /* 0x0043e4000c101d0e */
.L_x_3712:
[----:B------:R-:W-:Y:S05]  /*16560*/  BSYNC B0 ;  /* 0x0000000000007941 */ /* 0x000fea0003800000 */
.L_x_3711:
        /* <DEDUP_REMOVED lines=8> */
.L_x_3714:
[----:B------:R-:W-:Y:S05]  /*165f0*/  BSYNC B0 ;  /* 0x0000000000007941 */ /* 0x000fea0003800000 */
.L_x_3713:
[----:B------:R-:W-:-:S04]  /*16600*/  IADD3 R9, R9, 0x38, RZ ;  /* 0x0000003809097810 */ /* 0x000fc80007ffe0ff */
[----:B------:R-:W-:-:S13]  /*16610*/  ISETP.GE.AND P0, PT, R9, R223, PT ;  /* 0x000000df0900720c */ /* 0x000fda0003f06270 */
[----:B------:R-:W-:Y:S05]  /*16620*/  @P0 EXIT ;  /* 0x000000000000094d */ /* 0x000fea0003800000 */
[----:B------:R-:W-:-:S13]  /*16630*/  ISETP.GE.AND P0, PT, R10, c[0x0][0x220], PT ;  /* 0x000088000a007a0c */ /* 0x000fda0003f06270 */
[----:B------:R1:W-:Y:S01]  /*16640*/  @!P0 STG.E.128 [R4.64+0x7000], R44 ;  /* 0x0070002c04008986 */ /* 0x0003e2000c101d0e */
[----:B------:R-:W-:-:S13]  /*16650*/  ISETP.GE.AND P0, PT, R0, c[0x0][0x220], PT ;  /* 0x0000880000007a0c */ /* 0x000fda0003f06270 */
[----:B------:R-:W-:Y:S05]  /*16660*/  @P0 EXIT ;  /* 0x000000000000094d */ /* 0x000fea0003800000 */
[----:B--2---:R-:W-:Y:S01]  /*16670*/  STG.E.128 [R4.64+0x7100], R76 ;  /* 0x0071004c04007986 */ /* 0x004fe2000c101d0e */
[----:B------:R-:W-:Y:S05]  /*16680*/  EXIT ;  /* 0x000000000000794d */ /* 0x000fea0003800000 */
.L_x_3715:
        /* <DEDUP_REMOVED lines=15> */
.L_x_8241:


//--------------------- .text._ZN5flash24flash_fwd_splitkv_kernelI23Flash_fwd_kernel_traitsILi128ELi64ELi128ELi4ELb0ELb0EN7cutlass6half_tE19Flash_kernel_traitsILi128ELi64ELi128ELi4ES3_EELb1ELb0ELb0ELb0ELb1ELb0ELb1ELb1EEEvNS_16Flash_fwd_paramsE --------------------------
	.section	.text._ZN5flash24flash_fwd_splitkv_kernelI23Flash_fwd_kernel_traitsILi128ELi64ELi128ELi4ELb0ELb0EN7cutlass6half_tE19Flash_kernel_traitsILi128ELi64ELi128ELi4ES3_EELb1ELb0ELb0ELb0ELb1ELb0ELb1ELb1EEEvNS_16Flash_fwd_paramsE,"ax",@progbits
	.sectioninfo	@"SHI_REGISTERS=246"
	.align	128
        .global         _ZN5flash24flash_fwd_splitkv_kernelI23Flash_fwd_kernel_traitsILi128ELi64ELi128ELi4ELb0ELb0EN7cutlass6half_tE19Flash_kernel_traitsILi128ELi64ELi128ELi4ES3_EELb1ELb0ELb0ELb0ELb1ELb0ELb1ELb1EEEvNS_16Flash_fwd_paramsE
        .type           _ZN5flash24flash_fwd_splitkv_kernelI23Flash_fwd_kernel_traitsILi128ELi64ELi128ELi4ELb0ELb0EN7cutlass6half_tE19Flash_kernel_traitsILi128ELi64ELi128ELi4ES3_EELb1ELb0ELb0ELb0ELb1ELb0ELb1ELb1EEEvNS_16Flash_fwd_paramsE,@function
        .size           _ZN5flash24flash_fwd_splitkv_kernelI23Flash_fwd_kernel_traitsILi128ELi64ELi128ELi4ELb0ELb0EN7cutlass6half_tE19Flash_kernel_traitsILi128ELi64ELi128ELi4ES3_EELb1ELb0ELb0ELb0ELb1ELb0ELb1ELb1EEEvNS_16Flash_fwd_paramsE,(.L_x_8242 - _ZN5flash24flash_fwd_splitkv_kernelI23Flash_fwd_kernel_traitsILi128ELi64ELi128ELi4ELb0ELb0EN7cutlass6half_tE19Flash_kernel_traitsILi128ELi64ELi128ELi4ES3_EELb1ELb0ELb0ELb0ELb1ELb0ELb1ELb1EEEvNS_16Flash_fwd_paramsE)
        .other          _ZN5flash24flash_fwd_splitkv_kernelI23Flash_fwd_kernel_traitsILi128ELi64ELi128ELi4ELb0ELb0EN7cutlass6half_tE19Flash_kernel_traitsILi128ELi64ELi128ELi4ES3_EELb1ELb0ELb0ELb0ELb1ELb0ELb1ELb1EEEvNS_16Flash_fwd_paramsE,@"STO_CUDA_ENTRY STV_DEFAULT"
_ZN5flash24flash_fwd_splitkv_kernelI23Flash_fwd_kernel_traitsILi128ELi64ELi128ELi4ELb0ELb0EN7cutlass6half_tE19Flash_kernel_traitsILi128ELi64ELi128ELi4ES3_EELb1ELb0ELb0ELb0ELb1ELb0ELb1ELb1EEEvNS_16Flash_fwd_paramsE:
.text._ZN5flash24flash_fwd_splitkv_kernelI23Flash_fwd_kernel_traitsILi128ELi64ELi128ELi4ELb0ELb0EN7cutlass6half_tE19Flash_kernel_traitsILi128ELi64ELi128ELi4ES3_EELb1ELb0ELb0ELb0ELb1ELb0ELb1ELb1EEEvNS_16Flash_fwd_paramsE:
[----:B------:R-:W-:Y:S02]  /*0000*/  MOV R1, c[0x0][0x28] ;  /* 0x00000a0000017a02 */ /* 0x000fe40000000f00 */
[----:B------:R-:W1:Y:S01]  /*0010*/  I2F.U32.RP R4, c[0x0][0x1c0] ;  /* 0x0000700000047b06 */ /* 0x000e620000209000 */
[----:B------:R-:W2:Y:S01]  /*0020*/  S2R R5, SR_CTAID.Z ;  /* 0x0000000000057919 */ /* 0x000ea20000002700 */
[----:B------:R-:W-:Y:S01]  /*0030*/  IMAD.MOV.U32 R2, RZ, RZ, RZ ;  /* 0x000000ffff027224 */ /* 0x000fe200078e00ff */
[----:B------:R-:W-:Y:S01]  /*0040*/  ISETP.NE.U32.AND P2, PT, RZ, c[0x0][0x1c0], PT ;  /* 0x00007000ff007a0c */ /* 0x000fe20003f45070 */
[----:B------:R-:W-:Y:S01]  /*0050*/  IMAD.MOV.U32 R96, RZ, RZ, 0x4 ;  /* 0x00000004ff607424 */ /* 0x000fe200078e00ff */
[----:B------:R-:W-:Y:S01]  /*0060*/  ULDC.64 UR6, c[0x0][0x118] ;  /* 0x0000460000067ab9 */ /* 0x000fe20000000a00 */
[----:B------:R-:W-:Y:S02]  /*0070*/  ISETP.EQ.U32.AND P3, PT, RZ, c[0x0][0x248], PT ;  /* 0x00009200ff007a0c */ /* 0x000fe40003f62070 */
[----:B-1----:R-:W1:Y:S02]  /*0080*/  MUFU.RCP R3, R4 ;  /* 0x0000000400037308 */ /* 0x002e640000001000 */
[----:B-1----:R-:W-:-:S06]  /*0090*/  IADD3 R3, R3, 0xffffffe, RZ ;  /* 0x0ffffffe03037810 */ /* 0x002fcc0007ffe0ff */
[----:B------:R-:W1:Y:S02]  /*00a0*/  F2I.FTZ.U32.TRUNC.NTZ R3, R3 ;  /* 0x0000000300037305 */ /* 0x000e64000021f000 */
[----:B-1----:R-:W-:-:S04]  /*00b0*/  IMAD.MOV R0, RZ, RZ, -R3 ;  /* 0x000000ffff007224 */ /* 0x002fc800078e0a03 */
[----:B------:R-:W-:Y:S02]  /*00c0*/  IMAD R7, R0, c[0x0][0x1c0], RZ ;  /* 0x0000700000077a24 */ /* 0x000fe400078e02ff */
[----:B------:R-:W-:Y:S01]  /*00d0*/  IMAD.MOV.U32 R10, RZ, RZ, RZ ;  /* 0x000000ffff0a7224 */ /* 0x000fe200078e00ff */
[----:B------:R-:W1:Y:S01]  /*00e0*/  LDC.U8 R0, c[0x0][0x312] ;  /* 0x0000c480ff007b82 */ /* 0x000e620000000000 */
[----:B------:R-:W-:-:S04]  /*00f0*/  IMAD.HI.U32 R2, R3, R7, R2 ;  /* 0x0000000703027227 */ /* 0x000fc800078e0002 */
[----:B------:R-:W-:Y:S02]  /*0100*/  IMAD.MOV.U32 R3, RZ, RZ, -0x1 ;  /* 0xffffffffff037424 */ /* 0x000fe400078e00ff */
[----:B--2---:R-:W-:-:S04]  /*0110*/  IMAD.HI.U32 R227, R2, R5, RZ ;  /* 0x0000000502e37227 */ /* 0x004fc800078e00ff */
[----:B------:R-:W-:-:S04]  /*0120*/  IMAD.MOV R2, RZ, RZ, -R227 ;  /* 0x000000ffff027224 */ /* 0x000fc800078e0ae3 */
[----:B------:R-:W-:-:S05]  /*0130*/  IMAD R2, R2, c[0x0][0x1c0], R5 ;  /* 0x0000700002027a24 */ /* 0x000fca00078e0205 */
[----:B------:R-:W-:-:S13]  /*0140*/  ISETP.GE.U32.AND P0, PT, R2, c[0x0][0x1c0], PT ;  /* 0x0000700002007a0c */ /* 0x000fda0003f06070 */
[----:B------:R-:W-:Y:S02]  /*0150*/  @P0 IADD3 R2, R2, -c[0x0][0x1c0], RZ ;  /* 0x8000700002020a10 */ /* 0x000fe40007ffe0ff */
[----:B------:R-:W-:Y:S02]  /*0160*/  @P0 IADD3 R227, R227, 0x1, RZ ;  /* 0x00000001e3e30810 */ /* 0x000fe40007ffe0ff */
[----:B------:R-:W-:Y:S02]  /*0170*/  ISETP.GE.U32.AND P1, PT, R2, c[0x0][0x1c0], PT ;  /* 0x0000700002007a0c */ /* 0x000fe40003f26070 */
[----:B------:R-:W-:-:S04]  /*0180*/  ISETP.NE.U32.AND P0, PT, RZ, c[0x0][0x240], PT ;  /* 0x00009000ff007a0c */ /* 0x000fc80003f05070 */
[----:B------:R-:W-:-:S07]  /*0190*/  ISETP.NE.AND.EX P0, PT, RZ, c[0x0][0x244], PT, P0 ;  /* 0x00009100ff007a0c */ /* 0x000fce0003f05300 */
[----:B------:R-:W-:Y:S02]  /*01a0*/  @P1 IADD3 R227, R227, 0x1, RZ ;  /* 0x00000001e3e31810 */ /* 0x000fe40007ffe0ff */
[----:B------:R-:W-:Y:S02]  /*01b0*/  @!P2 LOP3.LUT R227, RZ, c[0x0][0x1c0], RZ, 0x33, !PT ;  /* 0x00007000ffe3aa12 */ /* 0x000fe400078e33ff */
[----:B------:R-:W-:Y:S02]  /*01c0*/  ISETP.NE.U32.AND P2, PT, RZ, c[0x0][0x250], PT ;  /* 0x00009400ff007a0c */ /* 0x000fe40003f45070 */
[----:B-1----:R-:W-:Y:S01]  /*01d0*/  ISETP.NE.AND P1, PT, R0, RZ, PT ;  /* 0x000000ff0000720c */ /* 0x002fe20003f25270 */
[CC--:B------:R-:W-:Y:S01]  /*01e0*/  IMAD.WIDE R8, R227.reuse, R96.reuse, c[0x0][0x240] ;  /* 0x00009000e3087625 */ /* 0x0c0fe200078e0260 */
[----:B------:R-:W-:Y:S02]  /*01f0*/  ISETP.NE.AND.EX P4, PT, RZ, c[0x0][0x254], PT, P2 ;  /* 0x00009500ff007a0c */ /* 0x000fe40003f85320 */
[----:B------:R-:W-:Y:S01]  /*0200*/  ISETP.EQ.OR.EX P2, PT, RZ, c[0x0][0x24c], !P1, P3 ;  /* 0x00009300ff007a0c */ /* 0x000fe20004f42730 */
[CC--:B------:R-:W-:Y:S01]  /*0210*/  IMAD.WIDE R190, R227.reuse, R96.reuse, c[0x0][0x250] ;  /* 0x00009400e3be7625 */ /* 0x0c0fe200078e0260 */
[----:B------:R-:W2:Y:S04]  /*0220*/  @P0 LDG.E R3, [R8.64] ;  /* 0x0000000608030981 */ /* 0x000ea8000c1e1900 */
[----:B------:R-:W2:Y:S01]  /*0230*/  @P0 LDG.E R226, [R8.64+0x4] ;  /* 0x0000040608e20981 */ /* 0x000ea2000c1e1900 */
[----:B------:R-:W-:Y:S01]  /*0240*/  MOV R11, 0xffffffff ;  /* 0xffffffff000b7802 */ /* 0x000fe20000000f00 */
[----:B------:R-:W-:-:S03]  /*0250*/  IMAD.WIDE R6, R227, R96, c[0x0][0x248] ;  /* 0x00009200e3067625 */ /* 0x000fc600078e0260 */
[----:B------:R1:W5:Y:S04]  /*0260*/  @P4 LDG.E R10, [R190.64] ;  /* 0x00000006be0a4981 */ /* 0x000368000c1e1900 */
[----:B------:R1:W5:Y:S01]  /*0270*/  @!P2 LDG.E R11, [R6.64] ;  /* 0x00000006060ba981 */ /* 0x000362000c1e1900 */
[----:B------:R-:W-:Y:S01]  /*0280*/  ISETP.NE.U32.AND P2, PT, RZ, c[0x0][0x248], PT ;  /* 0x00009200ff007a0c */ /* 0x000fe20003f45070 */
[----:B------:R-:W-:Y:S02]  /*0290*/  IMAD.MOV R172, RZ, RZ, -R227 ;  /* 0x000000ffffac7224 */ /* 0x000fe400078e0ae3 */
[----:B------:R-:W3:Y:S01]  /*02a0*/  S2R R21, SR_CTAID.X ;  /* 0x0000000000157919 */ /* 0x000ee20000002500 */
[----:B------:R-:W-:Y:S01]  /*02b0*/  ISETP.NE.AND.EX P2, PT, RZ, c[0x0][0x24c], PT, P2 ;  /* 0x00009300ff007a0c */ /* 0x000fe20003f45320 */
[----:B------:R-:W-:-:S02]  /*02c0*/  IMAD R172, R172, c[0x0][0x1c0], R5 ;  /* 0x00007000acac7a24 */ /* 0x000fc400078e0205 */
[----:B------:R-:W4:Y:S01]  /*02d0*/  S2R R0, SR_CTAID.Y ;  /* 0x0000000000007919 */ /* 0x000f220000002600 */
[----:B--2---:R-:W-:Y:S01]  /*02e0*/  @P0 IADD3 R226, R226, -R3, RZ ;  /* 0x80000003e2e20210 */ /* 0x004fe20007ffe0ff */
[----:B------:R-:W-:-:S08]  /*02f0*/  @!P0 IMAD.MOV.U32 R226, RZ, RZ, c[0x0][0x214] ;  /* 0x00008500ffe28624 */ /* 0x000fd000078e00ff */
[----:B------:R-:W-:Y:S05]  /*0300*/  @!P2 BRA `(.L_x_3716) ;  /* 0x000000400000a947 */ /* 0x000fea0003800000 */
[----:B-1-34-:R-:W2:Y:S02]  /*0310*/  @P1 LDG.E R2, [R6.64+0x4] ;  /* 0x0000040606021981 */ /* 0x01aea4000c1e1900 */
[----:B--2--5:R-:W-:-:S06]  /*0320*/  @P1 IADD3 R5, R2, -R11, RZ ;  /* 0x8000000b02051210 */ /* 0x024fcc0007ffe0ff */
[----:B------:R1:W5:Y:S01]  /*0330*/  @!P1 LDG.E R5, [R6.64] ;  /* 0x0000000606059981 */ /* 0x000362000c1e1900 */
[----:B------:R-:W-:Y:S05]  /*0340*/  BRA `(.L_x_3717) ;  /* 0x0000001000007947 */ /* 0x000fea0003800000 */
.L_x_3716:
[----:B-1-34-:R-:W-:Y:S02]  /*0350*/  MOV R5, c[0x0][0x218] ;  /* 0x0000860000057a02 */ /* 0x01afe40000000f00 */
.L_x_3717:
[----:B------:R-:W-:-:S04]  /*0360*/  ISETP.NE.U32.AND P0, PT, RZ, c[0x0][0x258], PT ;  /* 0x00009600ff007a0c */ /* 0x000fc80003f05070 */
[----:B------:R-:W-:-:S13]  /*0370*/  ISETP.NE.AND.EX P1, PT, RZ, c[0x0][0x25c], PT, P0 ;  /* 0x00009700ff007a0c */ /* 0x000fda0003f25300 */
[----:B-1----:R-:W-:-:S06]  /*0380*/  @P1 IMAD.WIDE R6, R227, R96, c[0x0][0x258] ;  /* 0x00009600e3061625 */ /* 0x002fcc00078e0260 */
        /* <DEDUP_REMOVED lines=40> */
[----:B------:R-:W-:Y:S02]  /*0610*/  IADD3 R2, R5, c[0x0][0x2e8], R58 ;  /* 0x0000ba0005027a10 */ /* 0x000fe40007ffe03a */
[----:B------:R-:W-:Y:S02]  /*0620*/  SHF.R.S32.HI R5, RZ, 0x1f, R4 ;  /* 0x0000001fff057819 */ /* 0x000fe40000011404 */
[----:B------:R-:W-:Y:S02]  /*0630*/  SHF.R.S32.HI R53, RZ, 0x1f, R2 ;  /* 0x0000001fff357819 */ /* 0x000fe40000011402 */
[----:B------:R-:W-:Y:S02]  /*0640*/  LEA.HI R5, R5, R4, RZ, 0x7 ;  /* 0x0000000405057211 */ /* 0x000fe400078f38ff */
[----:B------:R-:W-:Y:S02]  /*0650*/  @P2 IADD3 R7, R7, 0x1, RZ ;  /* 0x0000000107072810 */ /* 0x000fe40007ffe0ff */
[----:B------:R-:W-:-:S02]  /*0660*/  LEA.HI R53, R53, R2, RZ, 0x7 ;  /* 0x0000000235357211 */ /* 0x000fc400078f38ff */
[----:B------:R-:W-:Y:S01]  /*0670*/  SHF.R.S32.HI R5, RZ, 0x7, R5 ;  /* 0x00000007ff057819 */ /* 0x000fe20000011405 */
[----:B------:R-:W-:Y:S01]  /*0680*/  @!P1 IMAD.MOV R7, RZ, RZ, -R7 ;  /* 0x000000ffff079224 */ /* 0x000fe200078e0a07 */
[----:B------:R-:W-:Y:S02]  /*0690*/  @!P0 LOP3.LUT R7, RZ, c[0x0][0x10], RZ, 0x33, !PT ;  /* 0x00000400ff078a12 */ /* 0x000fe400078e33ff */
[----:B------:R-:W-:-:S03]  /*06a0*/  SHF.R.S32.HI R53, RZ, 0x7, R53 ;  /* 0x00000007ff357819 */ /* 0x000fc60000011435 */
        /* <DEDUP_REMOVED lines=12> */
[--C-:B------:R-:W-:Y:S01]  /*0770*/  IMAD R3, R172, c[0x0][0x214], R59.reuse ;  /* 0x00008500ac037a24 */ /* 0x100fe200078e023b */
[----:B------:R-:W-:Y:S01]  /*0780*/  SHF.R.S32.HI R0, RZ, 0x4, R2 ;  /* 0x00000004ff007819 */ /* 0x000fe20000011402 */
[----:B------:R-:W-:Y:S02]  /*0790*/  IMAD.IADD R59, R226, 0x1, -R59 ;  /* 0x00000001e23b7824 */ /* 0x000fe400078e0a3b */
[----:B------:R-:W-:Y:S01]  /*07a0*/  IMAD.IADD R4, R55, 0x1, -R4 ;  /* 0x0000000137047824 */ /* 0x000fe200078e0a04 */
[C---:B------:R-:W-:Y:S01]  /*07b0*/  IADD3 R10, R0.reuse, 0x18, RZ ;  /* 0x00000018000a7810 */ /* 0x040fe20007ffe0ff */
[----:B------:R-:W-:Y:S01]  /*07c0*/  IMAD R5, R3, c[0x0][0x22c], RZ ;  /* 0x00008b0003057a24 */ /* 0x000fe200078e02ff */
[----:B------:R-:W-:Y:S01]  /*07d0*/  IADD3 R12, R0, 0x10, RZ ;  /* 0x00000010000c7810 */ /* 0x000fe20007ffe0ff */
[----:B------:R-:W-:Y:S01]  /*07e0*/  IMAD.SHL.U32 R6, R4, 0x4, RZ ;  /* 0x0000000404067824 */ /* 0x000fe200078e00ff */
[----:B------:R-:W-:-:S02]  /*07f0*/  IADD3 R4, R0, 0x8, RZ ;  /* 0x0000000800047810 */ /* 0x000fc40007ffe0ff */
[----:B------:R-:W-:Y:S02]  /*0800*/  IADD3 R8, R0, 0x20, RZ ;  /* 0x0000002000087810 */ /* 0x000fe40007ffe0ff */
[--C-:B------:R-:W-:Y:S02]  /*0810*/  SHF.R.S32.HI R7, RZ, 0x1f, R6.reuse ;  /* 0x0000001fff077819 */ /* 0x100fe40000011406 */
[-C--:B------:R-:W-:Y:S02]  /*0820*/  ISETP.GE.OR P6, PT, R4, R59.reuse, P2 ;  /* 0x0000003b0400720c */ /* 0x080fe400017c6670 */
[CC--:B------:R-:W-:Y:S01]  /*0830*/  ISETP.GE.AND P2, PT, R0.reuse, R59.reuse, PT ;  /* 0x0000003b0000720c */ /* 0x0c0fe20003f46270 */
[----:B------:R-:W-:Y:S01]  /*0840*/  IMAD.WIDE R6, R0, 0x80, R6 ;  /* 0x0000008000067825 */ /* 0x000fe200078e0206 */
[-C--:B------:R-:W-:Y:S02]  /*0850*/  ISETP.GE.AND P4, PT, R10, R59.reuse, PT ;  /* 0x0000003b0a00720c */ /* 0x080fe40003f86270 */
[----:B------:R-:W-:-:S02]  /*0860*/  ISETP.GE.AND P1, PT, R4, R59, PT ;  /* 0x0000003b0400720c */ /* 0x000fc40003f26270 */
[C---:B------:R-:W-:Y:S02]  /*0870*/  IADD3 R2, P0, R5.reuse, R6, RZ ;  /* 0x0000000605027210 */ /* 0x040fe40007f1e0ff */
[----:B------:R-:W-:Y:S02]  /*0880*/  IADD3 R4, R0, 0x30, RZ ;  /* 0x0000003000047810 */ /* 0x000fe40007ffe0ff */
[----:B------:R-:W-:Y:S02]  /*0890*/  LEA.HI.X.SX32 R5, R5, R7, 0x1, P0 ;  /* 0x0000000705057211 */ /* 0x000fe400000f0eff */
[----:B------:R-:W-:Y:S02]  /*08a0*/  LEA R14, P0, R2, c[0x0][0x1d8], 0x2 ;  /* 0x00007600020e7a11 */ /* 0x000fe400078010ff */
[----:B------:R-:W-:Y:S02]  /*08b0*/  ISETP.GE.AND P5, PT, R8, R59, PT ;  /* 0x0000003b0800720c */ /* 0x000fe40003fa6270 */
[----:B------:R-:W-:-:S02]  /*08c0*/  LEA.HI.X R15, R2, c[0x0][0x1dc], R5, 0x2, P0 ;  /* 0x00007700020f7a11 */ /* 0x000fc400000f1405 */
[-C--:B------:R-:W-:Y:S02]  /*08d0*/  ISETP.GE.AND P0, PT, R12, R59.reuse, PT ;  /* 0x0000003b0c00720c */ /* 0x080fe40003f06270 */
[----:B------:R-:W-:Y:S01]  /*08e0*/  SHF.R.S32.HI R5, RZ, 0x1f, R3 ;  /* 0x0000001fff057819 */ /* 0x000fe20000011403 */
[----:B------:R1:W-:Y:S01]  /*08f0*/  @!P2 STG.E.128 [R14.64], RZ ;  /* 0x000000ff0e00a986 */ /* 0x0003e2000c101d06 */
[C---:B------:R-:W-:Y:S02]  /*0900*/  IADD3 R6, R0.reuse, 0x28, RZ ;  /* 0x0000002800067810 */ /* 0x040fe40007ffe0ff */
[----:B------:R-:W-:Y:S01]  /*0910*/  IADD3 R2, R0, 0x38, RZ ;  /* 0x0000003800027810 */ /* 0x000fe20007ffe0ff */
[----:B------:R1:W-:Y:S01]  /*0920*/  @!P2 STG.E.128 [R14.64+0x100], RZ ;  /* 0x000100ff0e00a986 */ /* 0x0003e2000c101d06 */
[-C--:B------:R-:W-:Y:S02]  /*0930*/  ISETP.GE.AND P2, PT, R4, R59.reuse, PT ;  /* 0x0000003b0400720c */ /* 0x080fe40003f46270 */
[----:B------:R-:W-:Y:S01]  /*0940*/  ISETP.GE.AND P3, PT, R6, R59, PT ;  /* 0x0000003b0600720c */ /* 0x000fe20003f66270 */
[----:B------:R1:W-:Y:S04]  /*0950*/  @!P4 STG.E.128 [R14.64+0x3000], RZ ;  /* 0x003000ff0e00c986 */ /* 0x0003e8000c101d06 */
[----:B------:R1:W-:Y:S01]  /*0960*/  @!P4 STG.E.128 [R14.64+0x3100], RZ ;  /* 0x003100ff0e00c986 */ /* 0x0003e2000c101d06 */
[----:B------:R-:W-:-:S03]  /*0970*/  LOP3.LUT P4, RZ, R55, 0xf, RZ, 0xc0, !PT ;  /* 0x0000000f37ff7812 */ /* 0x000fc6000788c0ff */
[----:B------:R1:W-:Y:S04]  /*0980*/  @!P0 STG.E.128 [R14.64+0x2000], RZ ;  /* 0x002000ff0e008986 */ /* 0x0003e8000c101d06 */
[----:B------:R1:W-:Y:S01]  /*0990*/  @!P0 STG.E.128 [R14.64+0x2100], RZ ;  /* 0x002100ff0e008986 */ /* 0x0003e2000c101d06 */
[----:B------:R-:W-:-:S03]  /*09a0*/  IADD3 R3, P0, R3, R0, RZ ;  /* 0x0000000003037210 */ /* 0x000fc60007f1e0ff */
[----:B------:R1:W-:Y:S04]  /*09b0*/  @!P5 STG.E.128 [R14.64+0x4000], RZ ;  /* 0x004000ff0e00d986 */ /* 0x0003e8000c101d06 */
[----:B------:R1:W-:Y:S01]  /*09c0*/  @!P5 STG.E.128 [R14.64+0x4100], RZ ;  /* 0x004100ff0e00d986 */ /* 0x0003e2000c101d06 */
[----:B------:R-:W-:Y:S02]  /*09d0*/  ISETP.GE.OR P5, PT, R12, R59, P4 ;  /* 0x0000003b0c00720c */ /* 0x000fe400027a6670 */
[----:B------:R-:W-:Y:S01]  /*09e0*/  LEA.HI.X.SX32 R12, R0, R5, 0x1, P0 ;  /* 0x00000005000c7211 */ /* 0x000fe200000f0eff */
[----:B------:R1:W-:Y:S01]  /*09f0*/  @!P1 STG.E.128 [R14.64+0x1000], RZ ;  /* 0x001000ff0e009986 */ /* 0x0003e2000c101d06 */
[----:B------:R-:W-:-:S03]  /*0a00*/  LEA R16, P0, R3, c[0x0][0x208], 0x2 ;  /* 0x0000820003107a11 */ /* 0x000fc600078010ff */
[----:B------:R1:W-:Y:S01]  /*0a10*/  @!P1 STG.E.128 [R14.64+0x1100], RZ ;  /* 0x001100ff0e009986 */ /* 0x0003e2000c101d06 */
[----:B------:R-:W-:Y:S02]  /*0a20*/  ISETP.GE.AND P1, PT, R2, R59, PT ;  /* 0x0000003b0200720c */ /* 0x000fe40003f26270 */
[----:B------:R-:W-:Y:S01]  /*0a30*/  LEA.HI.X R17, R3, c[0x0][0x20c], R12, 0x2, P0 ;  /* 0x0000830003117a11 */ /* 0x000fe200000f140c */
[----:B------:R1:W-:Y:S01]  /*0a40*/  @!P2 STG.E.128 [R14.64+0x6000], RZ ;  /* 0x006000ff0e00a986 */ /* 0x0003e2000c101d06 */
[----:B------:R-:W-:Y:S02]  /*0a50*/  @!P6 IMAD.MOV.U32 R3, RZ, RZ, -0x800000 ;  /* 0xff800000ff03e424 */ /* 0x000fe400078e00ff */
[----:B------:R-:W-:Y:S01]  /*0a60*/  @!P5 IMAD.MOV.U32 R19, RZ, RZ, -0x800000 ;  /* 0xff800000ff13d424 */ /* 0x000fe200078e00ff */
[----:B------:R1:W-:Y:S01]  /*0a70*/  @!P2 STG.E.128 [R14.64+0x6100], RZ ;  /* 0x006100ff0e00a986 */ /* 0x0003e2000c101d06 */
[----:B------:R-:W-:-:S03]  /*0a80*/  LOP3.LUT P2, RZ, R55, 0xf, RZ, 0xc0, !PT ;  /* 0x0000000f37ff7812 */ /* 0x000fc6000784c0ff */
[----:B------:R1:W-:Y:S01]  /*0a90*/  @!P3 STG.E.128 [R14.64+0x5000], RZ ;  /* 0x005000ff0e00b986 */ /* 0x0003e2000c101d06 */
[-C--:B------:R-:W-:Y:S02]  /*0aa0*/  ISETP.GE.OR P0, PT, R4, R59.reuse, P2 ;  /* 0x0000003b0400720c */ /* 0x080fe40001706670 */
[-C--:B------:R-:W-:Y:S01]  /*0ab0*/  ISETP.GE.OR P4, PT, R10, R59.reuse, P2 ;  /* 0x0000003b0a00720c */ /* 0x080fe20001786670 */
[----:B------:R1:W-:Y:S01]  /*0ac0*/  @!P3 STG.E.128 [R14.64+0x5100], RZ ;  /* 0x005100ff0e00b986 */ /* 0x0003e2000c101d06 */
[----:B------:R-:W-:-:S03]  /*0ad0*/  ISETP.GE.OR P3, PT, R8, R59, P2 ;  /* 0x0000003b0800720c */ /* 0x000fc60001766670 */
[----:B------:R1:W-:Y:S04]  /*0ae0*/  @!P1 STG.E.128 [R14.64+0x7000], RZ ;  /* 0x007000ff0e009986 */ /* 0x0003e8000c101d06 */
[----:B------:R1:W-:Y:S01]  /*0af0*/  @!P1 STG.E.128 [R14.64+0x7100], RZ ;  /* 0x007100ff0e009986 */ /* 0x0003e2000c101d06 */
[----:B------:R-:W-:Y:S01]  /*0b00*/  ISETP.GE.OR P1, PT, R6, R59, P2 ;  /* 0x0000003b0600720c */ /* 0x000fe20001726670 */
[----:B------:R-:W-:Y:S02]  /*0b10*/  @!P0 IMAD.MOV.U32 R5, RZ, RZ, -0x800000 ;  /* 0xff800000ff058424 */ /* 0x000fe400078e00ff */
[----:B------:R1:W-:Y:S01]  /*0b20*/  @!P6 STG.E [R16.64+0x20], R3 ;  /* 0x000020031000e986 */ /* 0x0003e2000c101906 */
[----:B------:R-:W-:Y:S01]  /*0b30*/  LOP3.LUT P6, RZ, R55, 0xf, RZ, 0xc0, !PT ;  /* 0x0000000f37ff7812 */ /* 0x000fe200078cc0ff */
[----:B------:R-:W-:-:S02]  /*0b40*/  @!P4 IMAD.MOV.U32 R11, RZ, RZ, -0x800000 ;  /* 0xff800000ff0bc424 */ /* 0x000fc400078e00ff */
[----:B------:R1:W-:Y:S01]  /*0b50*/  @!P0 STG.E [R16.64+0xc0], R5 ;  /* 0x0000c00510008986 */ /* 0x0003e2000c101906 */
[-C--:B------:R-:W-:Y:S01]  /*0b60*/  ISETP.GE.OR P2, PT, R0, R59.reuse, P6 ;  /* 0x0000003b0000720c */ /* 0x080fe20003746670 */
[----:B------:R-:W-:Y:S01]  /*0b70*/  @!P3 IMAD.MOV.U32 R9, RZ, RZ, -0x800000 ;  /* 0xff800000ff09b424 */ /* 0x000fe200078e00ff */
[----:B------:R-:W-:Y:S01]  /*0b80*/  ISETP.GE.OR P0, PT, R2, R59, P6 ;  /* 0x0000003b0200720c */ /* 0x000fe20003706670 */
[----:B------:R1:W-:Y:S02]  /*0b90*/  @!P5 STG.E [R16.64+0x40], R19 ;  /* 0x000040131000d986 */ /* 0x0003e4000c101906 */
[----:B------:R-:W-:Y:S02]  /*0ba0*/  @!P1 IMAD.MOV.U32 R7, RZ, RZ, -0x800000 ;  /* 0xff800000ff079424 */ /* 0x000fe400078e00ff */
[----:B------:R1:W-:Y:S04]  /*0bb0*/  @!P4 STG.E [R16.64+0x60], R11 ;  /* 0x0000600b1000c986 */ /* 0x0003e8000c101906 */
[----:B------:R1:W-:Y:S02]  /*0bc0*/  @!P3 STG.E [R16.64+0x80], R9 ;  /* 0x000080091000b986 */ /* 0x0003e4000c101906 */
[----:B------:R-:W-:-:S02]  /*0bd0*/  @!P2 IMAD.MOV.U32 R13, RZ, RZ, -0x800000 ;  /* 0xff800000ff0da424 */ /* 0x000fc400078e00ff */
[----:B------:R1:W-:Y:S04]  /*0be0*/  @!P1 STG.E [R16.64+0xa0], R7 ;  /* 0x0000a00710009986 */ /* 0x0003e8000c101906 */
[----:B------:R1:W-:Y:S01]  /*0bf0*/  @!P2 STG.E [R16.64], R13 ;  /* 0x0000000d1000a986 */ /* 0x0003e2000c101906 */
[----:B------:R-:W-:Y:S05]  /*0c00*/  @P0 EXIT ;  /* 0x000000000000094d */ /* 0x000fea0003800000 */
[----:B-1----:R-:W-:-:S05]  /*0c10*/  MOV R3, 0xff800000 ;  /* 0xff80000000037802 */ /* 0x002fca0000000f00 */
[----:B------:R-:W-:Y:S01]  /*0c20*/  STG.E [R16.64+0xe0], R3 ;  /* 0x0000e00310007986 */ /* 0x000fe2000c101906 */
[----:B------:R-:W-:Y:S05]  /*0c30*/  EXIT ;  /* 0x000000000000794d */ /* 0x000fea0003800000 */
.L_x_3718:
[----:B-1----:R-:W-:Y:S01]  /*0c40*/  ISETP.NE.U32.AND P0, PT, RZ, c[0x0][0x2b8], PT ;  /* 0x0000ae00ff007a0c */ /* 0x002fe20003f05070 */
[----:B------:R-:W-:-:S03]  /*0c50*/  IMAD.MOV.U32 R6, RZ, RZ, R227 ;  /* 0x000000ffff067224 */ /* 0x000fc600078e00e3 */
[----:B------:R-:W-:-:S13]  /*0c60*/  ISETP.NE.AND.EX P0, PT, RZ, c[0x0][0x2bc], PT, P0 ;  /* 0x0000af00ff007a0c */ /* 0x000fda0003f05300 */
[----:B------:R-:W-:-:S05]  /*0c70*/  @P0 IMAD.WIDE R12, R227, R96, c[0x0][0x2b8] ;  /* 0x0000ae00e30c0625 */ /* 0x000fca00078e0260 */
[----:B------:R1:W5:Y:S01]  /*0c80*/  @P0 LDG.E R6, [R12.64] ;  /* 0x000000060c060981 */ /* 0x000362000c1e1900 */
[----:B------:R-:W-:Y:S01]  /*0c90*/  ISETP.NE.U32.AND P0, PT, RZ, c[0x0][0x2c0], PT ;  /* 0x0000b000ff007a0c */ /* 0x000fe20003f05070 */
[----:B------:R-:W-:Y:S01]  /*0ca0*/  CS2R R230, SRZ ;  /* 0x0000000000e67805 */ /* 0x000fe2000001ff00 */
[----:B------:R-:W-:Y:S02]  /*0cb0*/  SHF.R.S32.HI R4, RZ, 0x1f, R227 ;  /* 0x0000001fff047819 */ /* 0x000fe400000114e3 */
[----:B------:R-:W-:Y:S02]  /*0cc0*/  ISETP.NE.AND.EX P1, PT, RZ, c[0x0][0x2c4], PT, P0 ;  /* 0x0000b100ff007a0c */ /* 0x000fe40003f25300 */
[----:B------:R-:W-:Y:S02]  /*0cd0*/  PLOP3.LUT P2, PT, PT, PT, PT, 0x8, 0x0 ;  /* 0x000000000000781c */ /* 0x000fe40003f4e170 */
[----:B------:R-:W-:-:S09]  /*0ce0*/  LOP3.LUT R228, R228, 0xfffffffb, RZ, 0xc0, !PT ;  /* 0xfffffffbe4e47812 */ /* 0x000fd200078ec0ff */
        /* <DEDUP_REMOVED lines=16> */
[----:B------:R-:W1:Y:S02]  /*0df0*/  F2I.FTZ.U32.TRUNC.NTZ R9, R8 ;  /* 0x0000000800097305 */ /* 0x000e64000021f000 */
[----:B-1----:R-:W-:Y:S02]  /*0e00*/  IMAD.MOV R5, RZ, RZ, -R9 ;  /* 0x000000ffff057224 */ /* 0x002fe400078e0a09 */
[----:B------:R-:W-:Y:S02]  /*0e10*/  IMAD.MOV.U32 R8, RZ, RZ, RZ ;  /* 0x000000ffff087224 */ /* 0x000fe400078e00ff */
[----:B-----5:R-:W-:Y:S01]  /*0e20*/  IMAD R6, R5, R2, RZ ;  /* 0x0000000205067224 */ /* 0x020fe200078e02ff */
        /* <DEDUP_REMOVED lines=55> */
[----:B------:R-:W-:Y:S02]  /*11a0*/  IMAD R11, R6, c[0x0][0x18c], R11 ;  /* 0x00006300060b7a24 */ /* 0x000fe400078e020b */
[----:B------:R-:W-:-:S04]  /*11b0*/  IMAD.WIDE.U32 R12, R9, c[0x0][0x198], R14 ;  /* 0x00006600090c7a25 */ /* 0x000fc800078e000e */
[----:B------:R-:W-:Y:S01]  /*11c0*/  IMAD.MOV.U32 R14, RZ, RZ, R12 ;  /* 0x000000ffff0e7224 */ /* 0x000fe200078e000c */
[----:B------:R-:W-:Y:S01]  /*11d0*/  IADD3 R15, R13, R8, RZ ;  /* 0x000000080d0f7210 */ /* 0x000fe20007ffe0ff */
[----:B------:R-:W-:Y:S01]  /*11e0*/  IMAD R13, R2, c[0x0][0x1b0], RZ ;  /* 0x00006c00020d7a24 */ /* 0x000fe200078e02ff */
[----:B------:R-:W-:Y:S01]  /*11f0*/  MOV R8, R16 ;  /* 0x0000001000087202 */ /* 0x000fe20000000f00 */
[----:B------:R-:W-:Y:S02]  /*1200*/  IMAD.IADD R11, R17, 0x1, R11 ;  /* 0x00000001110b7824 */ /* 0x000fe400078e020b */
[C---:B------:R-:W-:Y:S02]  /*1210*/  IMAD R13, R0.reuse, c[0x0][0x1b4], R13 ;  /* 0x00006d00000d7a24 */ /* 0x040fe400078e020d */
[----:B------:R-:W-:-:S05]  /*1220*/  IMAD.WIDE.U32 R170, R0, c[0x0][0x1b0], R14 ;  /* 0x00006c0000aa7a25 */ /* 0x000fca00078e000e */
[----:B------:R-:W-:Y:S01]  /*1230*/  IADD3 R13, R171, R13, RZ ;  /* 0x0000000dab0d7210 */ /* 0x000fe20007ffe0ff */
[----:B------:R-:W-:Y:S05]  /*1240*/  BRA `(.L_x_3720) ;  /* 0x0000047000007947 */ /* 0x000fea0003800000 */
.L_x_3719:
        /* <DEDUP_REMOVED lines=17> */
.L_x_3721:
[----:B------:R-:W-:Y:S01]  /*1360*/  IABS R7, c[0x0][0x1c8] ;  /* 0x0000720000077a13 */ /* 0x000fe20000000000 */
[----:B------:R-:W-:Y:S01]  /*1370*/  @P0 IMAD.IADD R11, R10, 0x1, R11 ;  /* 0x000000010a0b0824 */ /* 0x000fe200078e020b */
[----:B------:R-:W-:Y:S02]  /*1380*/  MOV R12, RZ ;  /* 0x000000ff000c7202 */ /* 0x000fe40000000f00 */
[----:B------:R-:W1:Y:S08]  /*1390*/  I2F.RP R8, R7 ;  /* 0x0000000700087306 */ /* 0x000e700000209400 */
[----:B-1----:R-:W1:Y:S02]  /*13a0*/  MUFU.RCP R13, R8 ;  /* 0x00000008000d7308 */ /* 0x002e640000001000 */
[----:B-1----:R-:W-:-:S06]  /*13b0*/  IADD3 R13, R13, 0xffffffe, RZ ;  /* 0x0ffffffe0d0d7810 */ /* 0x002fcc0007ffe0ff */
[----:B------:R-:W1:Y:S02]  /*13c0*/  F2I.FTZ.U32.TRUNC.NTZ R13, R13 ;  /* 0x0000000d000d7305 */ /* 0x000e64000021f000 */
[----:B-1----:R-:W-:-:S04]  /*13d0*/  IMAD.MOV R0, RZ, RZ, -R13 ;  /* 0x000000ffff007224 */ /* 0x002fc800078e0a0d */
[----:B------:R-:W-:Y:S01]  /*13e0*/  IMAD R5, R0, R7, RZ ;  /* 0x0000000700057224 */ /* 0x000fe200078e02ff */
[----:B------:R-:W-:-:S03]  /*13f0*/  IABS R0, R172 ;  /* 0x000000ac00007213 */ /* 0x000fc60000000000 */
[----:B------:R-:W-:Y:S01]  /*1400*/  IMAD.HI.U32 R12, R13, R5, R12 ;  /* 0x000000050d0c7227 */ /* 0x000fe200078e000c */
[----:B------:R-:W-:-:S03]  /*1410*/  MOV R13, R9 ;  /* 0x00000009000d7202 */ /* 0x000fc60000000f00 */
[----:B------:R-:W-:-:S04]  /*1420*/  IMAD.MOV.U32 R5, RZ, RZ, R0 ;  /* 0x000000ffff057224 */ /* 0x000fc800078e0000 */
[----:B------:R-:W-:-:S04]  /*1430*/  IMAD.HI.U32 R0, R12, R5, RZ ;  /* 0x000000050c007227 */ /* 0x000fc800078e00ff */
[----:B------:R-:W-:Y:S01]  /*1440*/  IMAD.MOV.U32 R12, RZ, RZ, R2 ;  /* 0x000000ffff0c7224 */ /* 0x000fe200078e0002 */
        /* <DEDUP_REMOVED lines=13> */
[----:B------:R-:W-:Y:S01]  /*1520*/  @P3 IADD3 R0, R0, 0x1, RZ ;  /* 0x0000000100003810 */ /* 0x000fe20007ffe0ff */
[----:B------:R-:W-:Y:S02]  /*1530*/  IMAD.MOV.U32 R170, RZ, RZ, R12 ;  /* 0x000000ffffaa7224 */ /* 0x000fe400078e000c */
[----:B------:R-:W-:Y:S01]  /*1540*/  IMAD R8, R7, c[0x0][0x19c], R8 ;  /* 0x0000670007087a24 */ /* 0x000fe200078e0208 */
[----:B------:R-:W-:Y:S02]  /*1550*/  @!P2 IADD3 R0, -R0, RZ, RZ ;  /* 0x000000ff0000a210 */ /* 0x000fe40007ffe1ff */
[----:B------:R-:W-:Y:S02]  /*1560*/  @!P1 LOP3.LUT R0, RZ, c[0x0][0x1c8], RZ, 0x33, !PT ;  /* 0x00007200ff009a12 */ /* 0x000fe400078e33ff */
[----:B------:R-:W-:Y:S01]  /*1570*/  IADD3 R171, R13, R8, RZ ;  /* 0x000000080dab7210 */ /* 0x000fe20007ffe0ff */
[----:B------:R-:W-:Y:S01]  /*1580*/  @P0 IMAD.WIDE.U32 R8, R11, c[0x0][0x1a0], RZ ;  /* 0x000068000b080a25 */ /* 0x000fe200078e00ff */
[----:B------:R-:W-:-:S03]  /*1590*/  SHF.R.S32.HI R2, RZ, 0x1f, R0 ;  /* 0x0000001fff027819 */ /* 0x000fc60000011400 */
[----:B------:R-:W-:-:S04]  /*15a0*/  IMAD.WIDE.U32 R170, R0, c[0x0][0x1b0], R170 ;  /* 0x00006c0000aa7a25 */ /* 0x000fc800078e00aa */
[----:B------:R-:W-:Y:S02]  /*15b0*/  IMAD R13, R2, c[0x0][0x1b0], RZ ;  /* 0x00006c00020d7a24 */ /* 0x000fe400078e02ff */
[----:B------:R-:W-:Y:S02]  /*15c0*/  @P0 IMAD R11, R11, c[0x0][0x1a4], R9 ;  /* 0x000069000b0b0a24 */ /* 0x000fe400078e0209 */
        /* <DEDUP_REMOVED lines=15> */
.L_x_3720:
[----:B------:R1:W5:Y:S01]  /*16c0*/  @P4 LDG.E R120, [R190.64] ;  /* 0x00000006be784981 */ /* 0x000362000c1e1900 */
[----:B------:R-:W-:Y:S01]  /*16d0*/  ISETP.NE.AND P0, PT, R3, -0x1, PT ;  /* 0xffffffff0300780c */ /* 0x000fe20003f05270 */
[----:B------:R-:W-:Y:S01]  /*16e0*/  IMAD.MOV.U32 R15, RZ, RZ, 0x2 ;  /* 0x00000002ff0f7424 */ /* 0x000fe200078e00ff */
[----:B-----5:R-:W-:Y:S01]  /*16f0*/  SHF.R.S32.HI R6, RZ, 0x1f, R55 ;  /* 0x0000001fff067819 */ /* 0x020fe20000011437 */
[----:B------:R-:W-:Y:S01]  /*1700*/  IMAD.MOV.U32 R164, RZ, RZ, c[0x0][0x230] ;  /* 0x00008c00ffa47624 */ /* 0x000fe200078e00ff */
[----:B------:R-:W-:Y:S01]  /*1710*/  MOV R16, RZ ;  /* 0x000000ff00107202 */ /* 0x000fe20000000f00 */
[----:B------:R-:W-:Y:S01]  /*1720*/  IMAD.MOV.U32 R17, RZ, RZ, c[0x0][0x230] ;  /* 0x00008c00ff117624 */ /* 0x000fe200078e00ff */
[CC--:B------:R-:W-:Y:S01]  /*1730*/  LEA.HI R188, R6.reuse, R55.reuse, RZ, 0x3 ;  /* 0x0000003706bc7211 */ /* 0x0c0fe200078f18ff */
[----:B------:R-:W-:Y:S01]  /*1740*/  IMAD.MOV.U32 R185, RZ, RZ, c[0x0][0x198] ;  /* 0x00006600ffb97624 */ /* 0x000fe200078e00ff */
[----:B------:R-:W-:Y:S01]  /*1750*/  LEA.HI R56, R6, R55, RZ, 0x5 ;  /* 0x0000003706387211 */ /* 0x000fe200078f28ff */
[----:B------:R-:W-:Y:S01]  /*1760*/  IMAD.HI.U32 R164, R15, R164, R16 ;  /* 0x000000a40fa47227 */ /* 0x000fe200078e0010 */
[----:B------:R-:W-:-:S02]  /*1770*/  LOP3.LUT R60, R188, 0xfffffff8, RZ, 0xc0, !PT ;  /* 0xfffffff8bc3c7812 */ /* 0x000fc400078ec0ff */
[----:B------:R-:W-:Y:S01]  /*1780*/  SHF.R.S32.HI R188, RZ, 0x3, R188 ;  /* 0x00000003ffbc7819 */ /* 0x000fe200000114bc */
[----:B------:R-:W-:Y:S01]  /*1790*/  @P0 IMAD.WIDE.U32 R14, R3, c[0x0][0x190], RZ ;  /* 0x00006400030e0a25 */ /* 0x000fe200078e00ff */
[----:B------:R-:W-:Y:S02]  /*17a0*/  SHF.R.S32.HI R167, RZ, 0x1, R164 ;  /* 0x00000001ffa77819 */ /* 0x000fe400000114a4 */
[----:B------:R-:W-:Y:S01]  /*17b0*/  SHF.L.U32 R17, R188, 0x6, RZ ;  /* 0x00000006bc117819 */ /* 0x000fe200000006ff */
[----:B------:R-:W-:Y:S01]  /*17c0*/  @!P0 IMAD R10, R4, c[0x0][0x178], RZ ;  /* 0x00005e00040a8a24 */ /* 0x000fe200078e02ff */
[----:B------:R-:W-:Y:S01]  /*17d0*/  SHF.R.S32.HI R189, RZ, 0x1f, R188 ;  /* 0x0000001fffbd7819 */ /* 0x000fe200000114bc */
[----:B------:R-:W-:Y:S01]  /*17e0*/  IMAD.IADD R60, R55, 0x1, -R60 ;  /* 0x00000001373c7824 */ /* 0x000fe200078e0a3c */
[----:B------:R-:W-:Y:S01]  /*17f0*/  LOP3.LUT R17, R17, 0x1c0, RZ, 0xc0, !PT ;  /* 0x000001c011117812 */ /* 0x000fe200078ec0ff */
[----:B------:R-:W-:Y:S01]  /*1800*/  @P0 IMAD R15, R3, c[0x0][0x194], R15 ;  /* 0x00006500030f0a24 */ /* 0x000fe200078e020f */
[----:B------:R-:W-:Y:S01]  /*1810*/  LEA.HI R223, R6, R55, RZ, 0x4 ;  /* 0x0000003706df7211 */ /* 0x000fe200078f20ff */
[----:B------:R-:W-:Y:S01]  /*1820*/  @!P0 IMAD.WIDE.U32 R18, R227, c[0x0][0x178], RZ ;  /* 0x00005e00e3128a25 */ /* 0x000fe200078e00ff */
[----:B------:R-:W-:-:S02]  /*1830*/  SHF.L.U32 R16, R60, 0x3, RZ ;  /* 0x000000033c107819 */ /* 0x000fc400000006ff */
[----:B------:R-:W-:Y:S01]  /*1840*/  SHF.L.U32 R162, R60, 0x2, RZ ;  /* 0x000000023ca27819 */ /* 0x000fe200000006ff */
[----:B------:R-:W-:Y:S01]  /*1850*/  @!P0 IMAD R3, R227, c[0x0][0x17c], R10 ;  /* 0x00005f00e3038a24 */ /* 0x000fe200078e020a */
[----:B------:R-:W-:Y:S01]  /*1860*/  SHF.R.U32.HI R10, RZ, 0x3, R17 ;  /* 0x00000003ff0a7819 */ /* 0x000fe20000011611 */
[----:B------:R-:W-:Y:S01]  /*1870*/  @!P0 IMAD.MOV.U32 R14, RZ, RZ, R18 ;  /* 0x000000ffff0e8224 */ /* 0x000fe200078e0012 */
[----:B------:R-:W-:Y:S01]  /*1880*/  SHF.L.U64.HI R122, R185, R96, c[0x0][0x19c] ;  /* 0x00006700b97a7619 */ /* 0x000fe20000010260 */
[----:B------:R-:W-:Y:S01]  /*1890*/  @!P0 IMAD.IADD R15, R19, 0x1, R3 ;  /* 0x00000001130f8824 */ /* 0x000fe200078e0203 */
[--C-:B------:R-:W-:Y:S01]  /*18a0*/  LOP3.LUT R19, R17, 0x38, R16.reuse, 0xf8, !PT ;  /* 0x0000003811137812 */ /* 0x100fe200078ef810 */
[----:B------:R-:W-:Y:S01]  /*18b0*/  IMAD R3, R2, c[0x0][0x1b8], RZ ;  /* 0x00006e0002037a24 */ /* 0x000fe200078e02ff */
[----:B------:R-:W-:Y:S01]  /*18c0*/  SHF.R.S32.HI R17, RZ, 0x1f, R16 ;  /* 0x0000001fff117819 */ /* 0x000fe20000011410 */
[----:B------:R-:W-:Y:S01]  /*18d0*/  IMAD.WIDE R20, R21, 0x40, R188 ;  /* 0x0000004015147825 */ /* 0x000fe200078e02bc */
[----:B------:R-:W-:-:S02]  /*18e0*/  IADD3 R18, P0, R16, R8, RZ ;  /* 0x0000000810127210 */ /* 0x000fc40007f1e0ff */
[----:B------:R-:W-:Y:S01]  /*18f0*/  LEA.HI R8, R6, R55, RZ, 0x6 ;  /* 0x0000003706087211 */ /* 0x000fe200078f30ff */
[----:B------:R-:W-:Y:S01]  /*1900*/  IMAD R3, R0, c[0x0][0x1bc], R3 ;  /* 0x00006f0000037a24 */ /* 0x000fe200078e0203 */
[----:B------:R-:W-:Y:S01]  /*1910*/  LOP3.LUT R10, R19, R10, RZ, 0x3c, !PT ;  /* 0x0000000a130a7212 */ /* 0x000fe200078e3cff */
[----:B------:R-:W-:Y:S01]  /*1920*/  IMAD.X R19, R17, 0x1, R11, P0 ;  /* 0x0000000111137824 */ /* 0x000fe200000e060b */
[----:B------:R-:W-:Y:S01]  /*1930*/  SHF.L.U32 R11, R8, 0x3, RZ ;  /* 0x00000003080b7819 */ /* 0x000fe200000006ff */
[C---:B------:R-:W-:Y:S01]  /*1940*/  IMAD R163, R188.reuse, R167, R162 ;  /* 0x000000a7bca37224 */ /* 0x040fe200078e02a2 */
[----:B------:R-:W-:Y:S01]  /*1950*/  IADD3 R168, P0, R188, R9, RZ ;  /* 0x00000009bca87210 */ /* 0x000fe20007f1e0ff */
[----:B------:R-:W-:Y:S01]  /*1960*/  IMAD.WIDE.U32 R18, R0, c[0x0][0x1b8], R18 ;  /* 0x00006e0000127a25 */ /* 0x000fe200078e0012 */
[----:B------:R-:W-:Y:S02]  /*1970*/  LOP3.LUT R166, R10, 0xfffffe00, R11, 0xf8, !PT ;  /* 0xfffffe000aa67812 */ /* 0x000fe400078ef80b */
[----:B------:R-:W-:Y:S01]  /*1980*/  SHF.R.S32.HI R11, RZ, 0x1f, R64 ;  /* 0x0000001fff0b7819 */ /* 0x000fe20000011440 */
[----:B------:R-:W-:Y:S01]  /*1990*/  IMAD.X R5, R189, 0x1, R5, P0 ;  /* 0x00000001bd057824 */ /* 0x000fe200000e0605 */
[C---:B------:R-:W-:Y:S01]  /*19a0*/  IADD3 R14, P1, R16.reuse, R14, RZ ;  /* 0x0000000e100e7210 */ /* 0x040fe20007f3e0ff */
[----:B------:R-:W-:Y:S01]  /*19b0*/  IMAD R9, R21, c[0x0][0x190], RZ ;  /* 0x0000640015097a24 */ /* 0x000fe200078e02ff */
[----:B------:R-:W-:Y:S01]  /*19c0*/  LEA.HI R11, R11, R64, RZ, 0x7 ;  /* 0x000000400b0b7211 */ /* 0x000fe200078f38ff */
[----:B------:R-:W-:Y:S01]  /*19d0*/  IMAD.IADD R19, R19, 0x1, R3 ;  /* 0x0000000113137824 */ /* 0x000fe200078e0203 */
[----:B------:R-:W-:Y:S01]  /*19e0*/  IADD3 R170, P0, R16, R170, RZ ;  /* 0x000000aa10aa7210 */ /* 0x000fe20007f1e0ff */
[C---:B------:R-:W-:Y:S01]  /*19f0*/  IMAD.X R15, R17.reuse, 0x1, R15, P1 ;  /* 0x00000001110f7824 */ /* 0x040fe200008e060f */
[----:B------:R-:W-:Y:S01]  /*1a00*/  SHF.R.S32.HI R11, RZ, 0x7, R11 ;  /* 0x00000007ff0b7819 */ /* 0x000fe2000001140b */
[----:B------:R-:W-:Y:S01]  /*1a10*/  IMAD R9, R20, c[0x0][0x194], R9 ;  /* 0x0000650014097a24 */ /* 0x000fe200078e0209 */
[----:B------:R-:W-:Y:S01]  /*1a20*/  SHF.R.S32.HI R3, RZ, 0x1f, R172 ;  /* 0x0000001fff037819 */ /* 0x000fe200000114ac */
[----:B------:R-:W-:Y:S01]  /*1a30*/  IMAD.X R171, R17, 0x1, R13, P0 ;  /* 0x0000000111ab7824 */ /* 0x000fe200000e060d */
[----:B------:R-:W-:Y:S01]  /*1a40*/  IMNMX R62, R224, R11, !PT ;  /* 0x0000000be03e7217 */ /* 0x000fe20007800200 */
[----:B------:R-:W-:Y:S01]  /*1a50*/  IMAD.WIDE.U32 R14, R20, c[0x0][0x190], R14 ;  /* 0x00006400140e7a25 */ /* 0x000fe200078e000e */
[----:B------:R-:W-:-:S02]  /*1a60*/  LOP3.LUT R8, R56, 0xffffffe0, RZ, 0xc0, !PT ;  /* 0xffffffe038087812 */ /* 0x000fc400078ec0ff */
[----:B------:R-:W-:Y:S01]  /*1a70*/  ISETP.GT.AND P0, PT, R53, R62, PT ;  /* 0x0000003e3500720c */ /* 0x000fe20003f04270 */
[----:B------:R-:W-:Y:S01]  /*1a80*/  IMAD R3, R3, c[0x0][0x1a8], RZ ;  /* 0x00006a0003037a24 */ /* 0x000fe200078e02ff */
[----:B------:R-:W-:Y:S01]  /*1a90*/  IADD3 R15, R15, R9, RZ ;  /* 0x000000090f0f7210 */ /* 0x000fe20007ffe0ff */
[----:B------:R-:W-:Y:S01]  /*1aa0*/  IMAD R5, R5, c[0x0][0x1a0], RZ ;  /* 0x0000680005057a24 */ /* 0x000fe200078e02ff */
[----:B------:R-:W-:Y:S01]  /*1ab0*/  LOP3.LUT R6, R223, 0xfffffff0, RZ, 0xc0, !PT ;  /* 0xfffffff0df067812 */ /* 0x000fe200078ec0ff */
[----:B------:R-:W-:Y:S01]  /*1ac0*/  IMAD R9, R189, c[0x0][0x198], RZ ;  /* 0x00006600bd097a24 */ /* 0x000fe200078e02ff */
[----:B------:R-:W-:Y:S01]  /*1ad0*/  SHF.L.U32 R123, R185, 0x4, RZ ;  /* 0x00000004b97b7819 */ /* 0x000fe200000006ff */
[----:B------:R-:W-:Y:S01]  /*1ae0*/  IMAD R175, R172, c[0x0][0x1ac], R3 ;  /* 0x00006b00acaf7a24 */ /* 0x000fe200078e0203 */
[----:B------:R-:W-:Y:S01]  /*1af0*/  SHF.R.S32.HI R56, RZ, 0x5, R56 ;  /* 0x00000005ff387819 */ /* 0x000fe20000011438 */
[----:B------:R-:W-:Y:S01]  /*1b00*/  IMAD R5, R168, c[0x0][0x1a4], R5 ;  /* 0x00006900a8057a24 */ /* 0x000fe200078e0205 */
[----:B------:R-:W-:Y:S01]  /*1b10*/  SHF.R.S32.HI R223, RZ, 0x4, R223 ;  /* 0x00000004ffdf7819 */ /* 0x000fe200000114df */
[----:B------:R-:W-:Y:S01]  /*1b20*/  IMAD.WIDE.U32 R172, R172, c[0x0][0x1a8], R14 ;  /* 0x00006a00acac7a25 */ /* 0x000fe200078e000e */
[----:B------:R-:W-:-:S02]  /*1b30*/  IADD3 R225, -R6, R55, RZ ;  /* 0x0000003706e17210 */ /* 0x000fc40007ffe1ff */
[----:B------:R-:W-:Y:S01]  /*1b40*/  SHF.R.S32.HI R141, RZ, 0x1f, R163 ;  /* 0x0000001fff8d7819 */ /* 0x000fe200000114a3 */
[----:B------:R-:W-:Y:S01]  /*1b50*/  IMAD.MOV.U32 R3, RZ, RZ, c[0x0][0x1a0] ;  /* 0x00006800ff037624 */ /* 0x000fe200078e00ff */
[----:B------:R-:W-:Y:S01]  /*1b60*/  IADD3 R175, R173, R175, RZ ;  /* 0x000000afadaf7210 */ /* 0x000fe20007ffe0ff */
[----:B------:R-:W-:Y:S02]  /*1b70*/  IMAD R9, R188, c[0x0][0x19c], R9 ;  /* 0x00006700bc097a24 */ /* 0x000fe400078e0209 */
[----:B------:R-:W-:Y:S01]  /*1b80*/  IMAD.IADD R162, R162, 0x1, R163 ;  /* 0x00000001a2a27824 */ /* 0x000fe200078e02a3 */
[----:B------:R-:W-:Y:S01]  /*1b90*/  SHF.L.U64.HI R124, R3, R96, c[0x0][0x1a4] ;  /* 0x00006900037c7619 */ /* 0x000fe20000010260 */
[----:B------:R-:W-:-:S03]  /*1ba0*/  IMAD.WIDE.U32 R170, R188, c[0x0][0x198], R170 ;  /* 0x00006600bcaa7a25 */ /* 0x000fc600078e00aa */
[----:B------:R-:W-:Y:S01]  /*1bb0*/  SHF.R.S32.HI R140, RZ, 0x1f, R162 ;  /* 0x0000001fff8c7819 */ /* 0x000fe200000114a2 */
[----:B------:R-:W-:Y:S01]  /*1bc0*/  IMAD.WIDE.U32 R168, R168, c[0x0][0x1a0], R18 ;  /* 0x00006800a8a87a25 */ /* 0x000fe200078e0012 */
[----:B------:R-:W-:-:S03]  /*1bd0*/  IADD3 R54, R171, R9, RZ ;  /* 0x00000009ab367210 */ /* 0x000fc60007ffe0ff */
[----:B------:R-:W-:Y:S02]  /*1be0*/  IMAD.SHL.U32 R125, R3, 0x10, RZ ;  /* 0x00000010037d7824 */ /* 0x000fe400078e00ff */
[----:B------:R-:W-:Y:S02]  /*1bf0*/  IMAD.IADD R57, R55, 0x1, -R8 ;  /* 0x0000000137397824 */ /* 0x000fe400078e0a08 */
[----:B------:R-:W-:Y:S02]  /*1c00*/  IMAD.SHL.U32 R165, R167, 0x10, RZ ;  /* 0x00000010a7a57824 */ /* 0x000fe400078e00ff */
[----:B------:R-:W-:Y:S02]  /*1c10*/  IMAD.IADD R52, R169, 0x1, R5 ;  /* 0x00000001a9347824 */ /* 0x000fe400078e0205 */
[----:B------:R-:W-:Y:S01]  /*1c20*/  @!P4 IMAD.MOV.U32 R120, RZ, RZ, RZ ;  /* 0x000000ffff78c224 */ /* 0x000fe200078e00ff */
[----:B------:R-:W-:Y:S05]  /*1c30*/  @!P0 BRA `(.L_x_3722) ;  /* 0x0000bc0000008947 */ /* 0x000fea0003800000 */
[--C-:B-1----:R-:W-:Y:S01]  /*1c40*/  IMAD.IADD R120, R120, 0x1, R7.reuse ;  /* 0x0000000178787824 */ /* 0x102fe200078e0207 */
[----:B------:R-:W-:Y:S01]  /*1c50*/  SHF.R.S32.HI R5, RZ, 0x1f, R7 ;  /* 0x0000001fff057819 */ /* 0x000fe20000011407 */
[C---:B------:R-:W-:Y:S01]  /*1c60*/  IMAD R6, R4.reuse, c[0x0][0x280], RZ ;  /* 0x0000a00004067a24 */ /* 0x040fe200078e02ff */
[--C-:B------:R-:W-:Y:S01]  /*1c70*/  IADD3 R7, P1, P0, R7, R188, -R64.reuse ;  /* 0x000000bc07077210 */ /* 0x100fe2000783e840 */
[----:B------:R-:W-:Y:S01]  /*1c80*/  IMAD R4, R4, c[0x0][0x278], RZ ;  /* 0x00009e0004047a24 */ /* 0x000fe200078e02ff */
[----:B------:R-:W-:Y:S01]  /*1c90*/  SHF.R.S32.HI R8, RZ, 0x1f, R64 ;  /* 0x0000001fff087819 */ /* 0x000fe20000011440 */
[----:B------:R-:W-:Y:S01]  /*1ca0*/  IMAD R6, R227, c[0x0][0x284], R6 ;  /* 0x0000a100e3067a24 */ /* 0x000fe200078e0206 */
[----:B------:R-:W-:Y:S01]  /*1cb0*/  IADD3 R72, P3, P2, R123, 0x40, R123 ;  /* 0x000000407b487810 */ /* 0x000fe20007a7e07b */
[----:B------:R-:W-:Y:S01]  /*1cc0*/  IMAD.WIDE.U32 R10, R227, c[0x0][0x280], R16 ;  /* 0x0000a000e30a7a25 */ /* 0x000fe200078e0010 */
[----:B------:R-:W-:Y:S01]  /*1cd0*/  IADD3.X R5, R5, R189, ~R8, P1, P0 ;  /* 0x000000bd05057210 */ /* 0x000fe20000fe0c08 */
[----:B------:R-:W-:Y:S01]  /*1ce0*/  UMOV UR13, 0x40 ;  /* 0x00000040000d7882 */ /* 0x000fe20000000000 */
[----:B------:R-:W-:Y:S01]  /*1cf0*/  IADD3.X R71, R122, RZ, R122, P3, P2 ;  /* 0x000000ff7a477210 */ /* 0x000fe20001fe447a */
[----:B------:R-:W-:Y:S01]  /*1d00*/  IMAD.WIDE.U32 R12, R227, c[0x0][0x278], R16 ;  /* 0x00009e00e30c7a25 */ /* 0x000fe200078e0010 */
[----:B------:R-:W-:Y:S01]  /*1d10*/  IADD3 R76, P4, R123, R72, RZ ;  /* 0x000000487b4c7210 */ /* 0x000fe20007f9e0ff */
[----:B------:R-:W-:Y:S01]  /*1d20*/  ULDC.64 UR4, c[0x0][0x1a0] ;  /* 0x0000680000047ab9 */ /* 0x000fe20000000a00 */
[----:B------:R-:W-:Y:S01]  /*1d30*/  IADD3 R152, R165, 0x40, RZ ;  /* 0x00000040a5987810 */ /* 0x000fe20007ffe0ff */
[----:B------:R-:W-:Y:S01]  /*1d40*/  IMAD R4, R227, c[0x0][0x27c], R4 ;  /* 0x00009f00e3047a24 */ /* 0x000fe200078e0204 */
[----:B------:R-:W-:Y:S01]  /*1d50*/  UMOV UR12, 0x20 ;  /* 0x00000020000c7882 */ /* 0x000fe20000000000 */
[----:B------:R-:W-:Y:S01]  /*1d60*/  IMAD.IADD R11, R11, 0x1, R6 ;  /* 0x000000010b0b7824 */ /* 0x000fe200078e0206 */
[----:B------:R-:W-:Y:S01]  /*1d70*/  UIMAD UR17, UR13, UR5, URZ ;  /* 0x000000050d1172a4 */ /* 0x000fe2000f8e023f */
[----:B------:R-:W-:Y:S01]  /*1d80*/  IMAD.IADD R9, R13, 0x1, R4 ;  /* 0x000000010d097824 */ /* 0x000fe200078e0204 */
[----:B------:R-:W-:Y:S01]  /*1d90*/  UIMAD UR8, UR12, UR5, URZ ;  /* 0x000000050c0872a4 */ /* 0x000fe2000f8e023f */
[C---:B------:R-:W-:Y:S01]  /*1da0*/  IMAD R6, R5.reuse, c[0x0][0x290], RZ ;  /* 0x0000a40005067a24 */ /* 0x040fe200078e02ff */
[----:B------:R-:W-:Y:S01]  /*1db0*/  UMOV UR11, 0x60 ;  /* 0x00000060000b7882 */ /* 0x000fe20000000000 */
[----:B------:R-:W-:Y:S01]  /*1dc0*/  IMAD R4, R5, c[0x0][0x288], RZ ;  /* 0x0000a20005047a24 */ /* 0x000fe200078e02ff */
[----:B------:R-:W-:Y:S01]  /*1dd0*/  UMOV UR10, 0xa0 ;  /* 0x000000a0000a7882 */ /* 0x000fe20000000000 */
[----:B------:R-:W-:Y:S01]  /*1de0*/  IMAD.MOV.U32 R8, RZ, RZ, R12 ;  /* 0x000000ffff087224 */ /* 0x000fe200078e000c */
[----:B------:R-:W-:Y:S01]  /*1df0*/  UMOV UR9, 0xc0 ;  /* 0x000000c000097882 */ /* 0x000fe20000000000 */
[C---:B------:R-:W-:Y:S01]  /*1e00*/  IMAD R5, R7.reuse, c[0x0][0x294], R6 ;  /* 0x0000a50007057a24 */ /* 0x040fe200078e0206 */
[----:B------:R-:W-:Y:S01]  /*1e10*/  UIMAD UR16, UR11, UR5, URZ ;  /* 0x000000050b1072a4 */ /* 0x000fe2000f8e023f */
[C---:B------:R-:W-:Y:S01]  /*1e20*/  IMAD.WIDE.U32 R10, R7.reuse, c[0x0][0x290], R10 ;  /* 0x0000a400070a7a25 */ /* 0x040fe200078e000a */
[----:B------:R-:W-:Y:S01]  /*1e30*/  UIMAD UR15, UR10, UR5, URZ ;  /* 0x000000050a0f72a4 */ /* 0x000fe2000f8e023f */
[C---:B------:R-:W-:Y:S01]  /*1e40*/  IADD3 R161, R188.reuse, 0x10, RZ ;  /* 0x00000010bca17810 */ /* 0x040fe20007ffe0ff */
[----:B------:R-:W-:Y:S01]  /*1e50*/  UIMAD UR14, UR9, UR5, URZ ;  /* 0x00000005090e72a4 */ /* 0x000fe2000f8e023f */
[C---:B------:R-:W-:Y:S01]  /*1e60*/  IMAD R4, R7.reuse, c[0x0][0x28c], R4 ;  /* 0x0000a30007047a24 */ /* 0x040fe200078e0204 */
[----:B------:R-:W-:Y:S01]  /*1e70*/  UIMAD.WIDE.U32 UR24, UR11, UR4, URZ ;  /* 0x000000040b1872a5 */ /* 0x000fe2000f8e003f */
[----:B------:R-:W-:Y:S01]  /*1e80*/  IMAD.WIDE.U32 R6, R7, c[0x0][0x288], R8 ;  /* 0x0000a20007067a25 */ /* 0x000fe200078e0008 */
[----:B------:R-:W-:Y:S01]  /*1e90*/  UIMAD.WIDE.U32 UR22, UR10, UR4, URZ ;  /* 0x000000040a1672a5 */ /* 0x000fe2000f8e003f */
[C---:B------:R-:W-:Y:S01]  /*1ea0*/  IADD3 R160, R188.reuse, 0x20, RZ ;  /* 0x00000020bca07810 */ /* 0x040fe20007ffe0ff */
[----:B------:R-:W-:Y:S01]  /*1eb0*/  UIMAD.WIDE.U32 UR20, UR9, UR4, URZ ;  /* 0x00000004091472a5 */ /* 0x000fe2000f8e003f */
[----:B------:R-:W-:Y:S01]  /*1ec0*/  IMAD.IADD R7, R7, 0x1, R4 ;  /* 0x0000000107077824 */ /* 0x000fe200078e0204 */
[C---:B------:R-:W-:Y:S01]  /*1ed0*/  IADD3 R159, R188.reuse, 0x30, RZ ;  /* 0x00000030bc9f7810 */ /* 0x040fe20007ffe0ff */
[----:B------:R-:W-:Y:S01]  /*1ee0*/  IMAD.IADD R5, R11, 0x1, R5 ;  /* 0x000000010b057824 */ /* 0x000fe200078e0205 */
[C---:B------:R-:W-:Y:S01]  /*1ef0*/  IADD3 R158, R188.reuse, 0x40, RZ ;  /* 0x00000040bc9e7810 */ /* 0x040fe20007ffe0ff */
[----:B------:R-:W-:Y:S01]  /*1f00*/  IMAD.MOV.U32 R4, RZ, RZ, R10 ;  /* 0x000000ffff047224 */ /* 0x000fe200078e000a */
[----:B------:R-:W-:Y:S01]  /*1f10*/  IADD3 R157, R188, 0x50, RZ ;  /* 0x00000050bc9d7810 */ /* 0x000fe20007ffe0ff */
[----:B------:R-:W-:Y:S01]  /*1f20*/  IMAD R115, R2, c[0x0][0x2a0], RZ ;  /* 0x0000a80002737a24 */ /* 0x000fe200078e02ff */
[----:B------:R-:W-:Y:S01]  /*1f30*/  IADD3 R156, R188, 0x60, RZ ;  /* 0x00000060bc9c7810 */ /* 0x000fe20007ffe0ff */
[----:B------:R-:W-:Y:S01]  /*1f40*/  IMAD R117, R2, c[0x0][0x298], RZ ;  /* 0x0000a60002757a24 */ /* 0x000fe200078e02ff */
[----:B------:R-:W-:Y:S01]  /*1f50*/  IADD3 R154, R188, 0x70, RZ ;  /* 0x00000070bc9a7810 */ /* 0x000fe20007ffe0ff */
[C---:B------:R-:W-:Y:S01]  /*1f60*/  IMAD.WIDE.U32 R12, R3.reuse, 0x20, RZ ;  /* 0x00000020030c7825 */ /* 0x040fe200078e00ff */
[----:B------:R-:W-:Y:S01]  /*1f70*/  SHF.R.S32.HI R139, RZ, 0x1f, R165 ;  /* 0x0000001fff8b7819 */ /* 0x000fe200000114a5 */
[----:B------:R-:W-:Y:S01]  /*1f80*/  UIADD3 UR16, UR25, UR16, URZ ;  /* 0x0000001019107290 */ /* 0x000fe2000fffe03f */
[----:B------:R-:W-:Y:S01]  /*1f90*/  SHF.R.S32.HI R137, RZ, 0x1f, R152 ;  /* 0x0000001fff897819 */ /* 0x000fe20000011498 */
[----:B------:R-:W-:Y:S01]  /*1fa0*/  IMAD.WIDE.U32 R8, R3, 0x40, RZ ;  /* 0x0000004003087825 */ /* 0x000fe200078e00ff */
[----:B------:R-:W-:Y:S01]  /*1fb0*/  IADD3 R100, R13, UR8, RZ ;  /* 0x000000080d647c10 */ /* 0x000fe2000fffe0ff */
[----:B------:R-:W-:-:S02]  /*1fc0*/  UMOV UR8, 0xe0 ;  /* 0x000000e000087882 */ /* 0x000fc40000000000 */
[C---:B------:R-:W-:Y:S01]  /*1fd0*/  IMAD R115, R0.reuse, c[0x0][0x2a4], R115 ;  /* 0x0000a90000737a24 */ /* 0x040fe200078e0273 */
[----:B------:R-:W-:Y:S01]  /*1fe0*/  IADD3 R105, R9, UR17, RZ ;  /* 0x0000001109697c10 */ /* 0x000fe2000fffe0ff */
[C---:B------:R-:W-:Y:S01]  /*1ff0*/  IMAD R117, R0.reuse, c[0x0][0x29c], R117 ;  /* 0x0000a70000757a24 */ /* 0x040fe200078e0275 */
[----:B------:R-:W-:Y:S01]  /*2000*/  UIMAD UR18, UR8, UR5, URZ ;  /* 0x00000005081272a4 */ /* 0x000fe2000f8e023f */
[----:B------:R-:W-:Y:S01]  /*2010*/  IMAD.WIDE.U32 R4, R0, c[0x0][0x2a0], R4 ;  /* 0x0000a80000047a25 */ /* 0x000fe200078e0004 */
[----:B------:R-:W-:Y:S01]  /*2020*/  ULDC UR17, c[0x0][0x19c] ;  /* 0x0000670000117ab9 */ /* 0x000fe20000000800 */
[----:B------:R-:W-:Y:S01]  /*2030*/  SHF.L.U64.HI R100, R12, 0x1, R100 ;  /* 0x000000010c647819 */ /* 0x000fe20000010264 */
[----:B------:R-:W-:Y:S01]  /*2040*/  ULDC UR5, c[0x0][0x294] ;  /* 0x0000a50000057ab9 */ /* 0x000fe20000000800 */
[----:B------:R-:W-:Y:S01]  /*2050*/  IMAD.WIDE.U32 R2, R0, c[0x0][0x298], R6 ;  /* 0x0000a60000027a25 */ /* 0x000fe200078e0006 */
[----:B------:R-:W-:Y:S01]  /*2060*/  LEA R114, P1, R4, c[0x0][0x270], 0x1 ;  /* 0x00009c0004727a11 */ /* 0x000fe200078208ff */
[----:B------:R-:W-:Y:S01]  /*2070*/  UIMAD UR11, UR11, UR5, URZ ;  /* 0x000000050b0b72a4 */ /* 0x000fe2000f8e023f */
[----:B------:R-:W-:Y:S01]  /*2080*/  SHF.L.U64.HI R105, R8, 0x1, R105 ;  /* 0x0000000108697819 */ /* 0x000fe20000010269 */
[----:B------:R-:W-:Y:S01]  /*2090*/  IMAD R120, R167, R120, RZ ;  /* 0x00000078a7787224 */ /* 0x000fe200078e02ff */
[----:B------:R-:W-:Y:S01]  /*20a0*/  LEA R116, P0, R2, c[0x0][0x268], 0x1 ;  /* 0x00009a0002747a11 */ /* 0x000fe200078008ff */
[----:B------:R-:W-:Y:S01]  /*20b0*/  IMAD.IADD R115, R5, 0x1, R115 ;  /* 0x0000000105737824 */ /* 0x000fe200078e0273 */
[----:B------:R-:W-:Y:S01]  /*20c0*/  UIMAD UR10, UR10, UR5, URZ ;  /* 0x000000050a0a72a4 */ /* 0x000fe2000f8e023f */
[----:B------:R-:W-:Y:S01]  /*20d0*/  IMAD.IADD R117, R3, 0x1, R117 ;  /* 0x0000000103757824 */ /* 0x000fe200078e0275 */
[----:B------:R-:W-:Y:S01]  /*20e0*/  SHF.R.S32.HI R121, RZ, 0x1f, R120 ;  /* 0x0000001fff797819 */ /* 0x000fe20000011478 */
[----:B------:R-:W-:Y:S01]  /*20f0*/  IMAD.MOV.U32 R78, RZ, RZ, c[0x0][0x288] ;  /* 0x0000a200ff4e7624 */ /* 0x000fe200078e00ff */
[-C--:B------:R-:W-:Y:S01]  /*2100*/  IADD3 R44, P3, R163, R120.reuse, RZ ;  /* 0x00000078a32c7210 */ /* 0x080fe20007f7e0ff */
[----:B------:R-:W-:Y:S01]  /*2110*/  IMAD.X R75, R122, 0x1, R71, P4 ;  /* 0x000000017a4b7824 */ /* 0x000fe200020e0647 */
[----:B------:R-:W-:Y:S01]  /*2120*/  LEA.HI.X R115, R4, c[0x0][0x274], R115, 0x1, P1 ;  /* 0x00009d0004737a11 */ /* 0x000fe200008f0c73 */
[----:B------:R-:W-:Y:S01]  /*2130*/  IMAD.SHL.U32 R66, R78, 0x10, RZ ;  /* 0x000000104e427824 */ /* 0x000fe200078e00ff */
[----:B------:R-:W-:Y:S01]  /*2140*/  LEA.HI.X R117, R2, c[0x0][0x26c], R117, 0x1, P0 ;  /* 0x00009b0002757a11 */ /* 0x000fe200000f0c75 */
[--C-:B------:R-:W-:Y:S01]  /*2150*/  IMAD.X R43, R141, 0x1, R121.reuse, P3 ;  /* 0x000000018d2b7824 */ /* 0x100fe200018e0679 */
[----:B------:R-:W-:Y:S01]  /*2160*/  IADD3 R120, P2, R162, R120, RZ ;  /* 0x00000078a2787210 */ /* 0x000fe20007f5e0ff */
[C---:B------:R-:W-:Y:S01]  /*2170*/  IMAD.IADD R150, R165.reuse, 0x1, R152 ;  /* 0x00000001a5967824 */ /* 0x040fe200078e0298 */
[----:B------:R-:W-:Y:S01]  /*2180*/  LEA R110, P1, R170, c[0x0][0x168], 0x1 ;  /* 0x00005a00aa6e7a11 */ /* 0x000fe200078208ff */
[----:B------:R-:W-:Y:S01]  /*2190*/  IMAD.MOV.U32 R176, RZ, RZ, c[0x0][0x290] ;  /* 0x0000a400ffb07624 */ /* 0x000fe200078e00ff */
[----:B------:R-:W-:Y:S01]  /*21a0*/  LEA R112, P0, R168, c[0x0][0x170], 0x1 ;  /* 0x00005c00a8707a11 */ /* 0x000fe200078008ff */
[----:B------:R-:W-:Y:S01]  /*21b0*/  IMAD.X R121, R140, 0x1, R121, P2 ;  /* 0x000000018c797824 */ /* 0x000fe200010e0679 */
[----:B------:R-:W-:Y:S01]  /*21c0*/  LEA.HI.X R111, R170, c[0x0][0x16c], R54, 0x1, P1 ;  /* 0x00005b00aa6f7a11 */ /* 0x000fe200008f0c36 */
[----:B------:R-:W-:Y:S01]  /*21d0*/  IMAD.IADD R148, R165, 0x1, R150 ;  /* 0x00000001a5947824 */ /* 0x000fe200078e0296 */
[----:B------:R-:W-:Y:S01]  /*21e0*/  LEA.HI.X R113, R168, c[0x0][0x174], R52, 0x1, P0 ;  /* 0x00005d00a8717a11 */ /* 0x000fe200000f0c34 */
[----:B------:R-:W-:Y:S01]  /*21f0*/  IMAD.MOV.U32 R65, RZ, RZ, 0x5 ;  /* 0x00000005ff417424 */ /* 0x000fe200078e00ff */
[----:B------:R-:W-:Y:S01]  /*2200*/  IADD3 R83, P4, R123, R76, RZ ;  /* 0x0000004c7b537210 */ /* 0x000fe20007f9e0ff */
[----:B------:R-:W-:Y:S01]  /*2210*/  IMAD.IADD R146, R165, 0x1, R148 ;  /* 0x00000001a5927824 */ /* 0x000fe200078e0294 */
[----:B------:R-:W-:Y:S01]  /*2220*/  SHF.L.U64.HI R63, R78, R96, c[0x0][0x28c] ;  /* 0x0000a3004e3f7619 */ /* 0x000fe20000010260 */
[----:B------:R-:W-:Y:S01]  /*2230*/  IMAD.MOV.U32 R77, RZ, RZ, 0x6 ;  /* 0x00000006ff4d7424 */ /* 0x000fe200078e00ff */
[----:B------:R-:W-:Y:S01]  /*2240*/  IADD3 R69, P1, P0, R66, 0x40, R66 ;  /* 0x0000004042457810 */ /* 0x000fe2000783e042 */
[----:B------:R-:W-:Y:S01]  /*2250*/  IMAD.X R82, R122, 0x1, R75, P4 ;  /* 0x000000017a527824 */ /* 0x000fe200020e064b */
[C---:B------:R-:W-:Y:S01]  /*2260*/  SHF.L.U64.HI R43, R44.reuse, 0x1, R43 ;  /* 0x000000012c2b7819 */ /* 0x040fe2000001022b */
[----:B------:R-:W-:Y:S01]  /*2270*/  IMAD.SHL.U32 R44, R44, 0x2, RZ ;  /* 0x000000022c2c7824 */ /* 0x000fe200078e00ff */
[----:B------:R-:W-:Y:S01]  /*2280*/  IADD3 R87, P2, R123, R83, RZ ;  /* 0x000000537b577210 */ /* 0x000fe20007f5e0ff */
[----:B------:R-:W-:Y:S01]  /*2290*/  IMAD.IADD R144, R165, 0x1, R146 ;  /* 0x00000001a5907824 */ /* 0x000fe200078e0292 */
[C---:B------:R-:W-:Y:S01]  /*22a0*/  SHF.L.U64.HI R121, R120.reuse, 0x1, R121 ;  /* 0x0000000178797819 */ /* 0x040fe20000010279 */
[----:B------:R-:W-:Y:S01]  /*22b0*/  IMAD.SHL.U32 R120, R120, 0x2, RZ ;  /* 0x0000000278787824 */ /* 0x000fe200078e00ff */
[--C-:B------:R-:W-:Y:S01]  /*22c0*/  IADD3.X R70, R63, RZ, R63.reuse, P1, P0 ;  /* 0x000000ff3f467210 */ /* 0x100fe20000fe043f */
[----:B------:R-:W-:Y:S01]  /*22d0*/  IMAD.X R86, R122, 0x1, R82, P2 ;  /* 0x000000017a567824 */ /* 0x000fe200010e0652 */
[-C--:B------:R-:W-:Y:S01]  /*22e0*/  IADD3 R73, P0, R69, R66.reuse, RZ ;  /* 0x0000004245497210 */ /* 0x080fe20007f1e0ff */
[----:B------:R-:W-:Y:S01]  /*22f0*/  IMAD.IADD R143, R165, 0x1, R144 ;  /* 0x00000001a58f7824 */ /* 0x000fe200078e0290 */
[----:B------:R-:W-:Y:S01]  /*2300*/  IADD3 R10, P3, R44, c[0x0][0x2b0], RZ ;  /* 0x0000ac002c0a7a10 */ /* 0x000fe20007f7e0ff */
[----:B------:R-:W-:Y:S01]  /*2310*/  UIMAD UR9, UR9, UR5, URZ ;  /* 0x00000005090972a4 */ /* 0x000fe2000f8e023f */
[-C--:B------:R-:W-:Y:S01]  /*2320*/  IADD3 R81, P2, R73, R66.reuse, RZ ;  /* 0x0000004249517210 */ /* 0x080fe20007f5e0ff */
[--C-:B------:R-:W-:Y:S01]  /*2330*/  IMAD.X R74, R70, 0x1, R63.reuse, P0 ;  /* 0x00000001464a7824 */ /* 0x100fe200000e063f */
[----:B------:R-:W-:Y:S01]  /*2340*/  IADD3 R118, P1, R120, c[0x0][0x2b0], RZ ;  /* 0x0000ac0078767a10 */ /* 0x000fe20007f3e0ff */
[----:B------:R-:W-:Y:S01]  /*2350*/  IMAD.WIDE.U32 R186, R185, 0x40, RZ ;  /* 0x00000040b9ba7825 */ /* 0x000fe200078e00ff */
[----:B------:R-:W-:Y:S01]  /*2360*/  IADD3.X R9, R43, c[0x0][0x2b4], RZ, P3, !PT ;  /* 0x0000ad002b097a10 */ /* 0x000fe20001ffe4ff */
[----:B------:R-:W-:Y:S01]  /*2370*/  UIMAD UR13, UR13, UR17, URZ ;  /* 0x000000110d0d72a4 */ /* 0x000fe2000f8e023f */
[-C--:B------:R-:W-:Y:S01]  /*2380*/  IADD3 R85, P3, R81, R66.reuse, RZ ;  /* 0x0000004251557210 */ /* 0x080fe20007f7e0ff */
[--C-:B------:R-:W-:Y:S01]  /*2390*/  IMAD.X R80, R74, 0x1, R63.reuse, P2 ;  /* 0x000000014a507824 */ /* 0x100fe200010e063f */
[----:B------:R-:W-:Y:S01]  /*23a0*/  IADD3.X R119, R121, c[0x0][0x2b4], RZ, P1, !PT ;  /* 0x0000ad0079777a10 */ /* 0x000fe20000ffe4ff */
[----:B------:R-:W-:Y:S01]  /*23b0*/  UIMAD UR12, UR12, UR17, URZ ;  /* 0x000000110c0c72a4 */ /* 0x000fe2000f8e023f */
[----:B------:R-:W-:Y:S01]  /*23c0*/  IADD3 R91, P1, R123, R87, RZ ;  /* 0x000000577b5b7210 */ /* 0x000fe20007f3e0ff */
[----:B------:R-:W-:Y:S01]  /*23d0*/  IMAD.X R84, R80, 0x1, R63, P3 ;  /* 0x0000000150547824 */ /* 0x000fe200018e063f */
[----:B------:R-:W-:Y:S01]  /*23e0*/  IADD3 R44, P0, R44, c[0x0][0x2a8], RZ ;  /* 0x0000aa002c2c7a10 */ /* 0x000fe20007f1e0ff */
[----:B------:R-:W-:Y:S01]  /*23f0*/  UIMAD UR5, UR8, UR5, URZ ;  /* 0x00000005080572a4 */ /* 0x000fe2000f8e023f */
[----:B------:R-:W-:Y:S01]  /*2400*/  IADD3 R89, P2, R85, R66, RZ ;  /* 0x0000004255597210 */ /* 0x000fe20007f5e0ff */
[C---:B------:R-:W-:Y:S01]  /*2410*/  IMAD.SHL.U32 R99, R176.reuse, 0x20, RZ ;  /* 0x00000020b0637824 */ /* 0x040fe200078e00ff */
[C---:B------:R-:W-:Y:S01]  /*2420*/  SHF.L.U64.HI R96, R176.reuse, R96, c[0x0][0x294] ;  /* 0x0000a500b0607619 */ /* 0x040fe20000010260 */
[C---:B------:R-:W-:Y:S01]  /*2430*/  IMAD.SHL.U32 R104, R176.reuse, 0x40, RZ ;  /* 0x00000040b0687824 */ /* 0x040fe200078e00ff */
[C---:B------:R-:W-:Y:S01]  /*2440*/  SHF.L.U64.HI R98, R176.reuse, R65, c[0x0][0x294] ;  /* 0x0000a500b0627619 */ /* 0x040fe20000010241 */
[C---:B------:R-:W-:Y:S01]  /*2450*/  IMAD.SHL.U32 R97, R176.reuse, 0x10, RZ ;  /* 0x00000010b0617824 */ /* 0x040fe200078e00ff */
[C---:B------:R-:W-:Y:S01]  /*2460*/  SHF.L.U64.HI R103, R176.reuse, R77, c[0x0][0x294] ;  /* 0x0000a500b0677619 */ /* 0x040fe2000001024d */
[C---:B------:R-:W-:Y:S01]  /*2470*/  IMAD.WIDE.U32 R182, R176.reuse, 0x60, RZ ;  /* 0x00000060b0b67825 */ /* 0x040fe200078e00ff */
[----:B------:R-:W-:Y:S01]  /*2480*/  IADD3.X R43, R43, c[0x0][0x2ac], RZ, P0, !PT ;  /* 0x0000ab002b2b7a10 */ /* 0x000fe200007fe4ff */
[----:B------:R-:W-:Y:S01]  /*2490*/  UIMAD.WIDE.U32 UR26, UR8, UR4, URZ ;  /* 0x00000004081a72a5 */ /* 0x000fe2000f8e003f */
[----:B------:R-:W-:Y:S01]  /*24a0*/  IADD3 R95, P0, R123, R91, RZ ;  /* 0x0000005b7b5f7210 */ /* 0x000fe20007f1e0ff */
[----:B------:R-:W-:Y:S01]  /*24b0*/  IMAD.WIDE.U32 R180, R176, 0xa0, RZ ;  /* 0x000000a0b0b47825 */ /* 0x000fe200078e00ff */
[----:B------:R-:W-:Y:S01]  /*24c0*/  IADD3 R120, P4, R120, c[0x0][0x2a8], RZ ;  /* 0x0000aa0078787a10 */ /* 0x000fe20007f9e0ff */
[----:B------:R-:W-:Y:S01]  /*24d0*/  ULDC UR4, c[0x0][0x230] ;  /* 0x00008c0000047ab9 */ /* 0x000fe20000000800 */
[----:B------:R-:W-:Y:S01]  /*24e0*/  SHF.L.U64.HI R65, R78, R65, c[0x0][0x28c] ;  /* 0x0000a3004e417619 */ /* 0x000fe20000010241 */
[----:B------:R-:W-:Y:S01]  /*24f0*/  IMAD.WIDE.U32 R178, R176, 0xc0, RZ ;  /* 0x000000c0b0b27825 */ /* 0x000fe200078e00ff */
[----:B------:R-:W-:Y:S01]  /*2500*/  SHF.L.U64.HI R77, R78, R77, c[0x0][0x28c] ;  /* 0x0000a3004e4d7619 */ /* 0x000fe2000001024d */
[----:B------:R-:W-:Y:S01]  /*2510*/  UIADD3 UR15, UR23, UR15, URZ ;  /* 0x0000000f170f7290 */ /* 0x000fe2000fffe03f */
[----:B------:R-:W-:Y:S01]  /*2520*/  SHF.L.U64.HI R98, R99, 0x1, R98 ;  /* 0x0000000163627819 */ /* 0x000fe20000010262 */
[----:B------:R-:W-:Y:S01]  /*2530*/  IMAD.X R90, R122, 0x1, R86, P1 ;  /* 0x000000017a5a7824 */ /* 0x000fe200008e0656 */
[----:B------:R-:W-:Y:S01]  /*2540*/  IADD3 R93, P1, R89, R66, RZ ;  /* 0x00000042595d7210 */ /* 0x000fe20007f3e0ff */
[----:B------:R-:W-:Y:S01]  /*2550*/  IMAD.WIDE.U32 R184, R185, 0x20, RZ ;  /* 0x00000020b9b87825 */ /* 0x000fe200078e00ff */
[----:B------:R-:W-:Y:S01]  /*2560*/  SHF.L.U64.HI R103, R104, 0x1, R103 ;  /* 0x0000000168677819 */ /* 0x000fe20000010267 */
[----:B------:R-:W-:Y:S01]  /*2570*/  UIADD3 UR14, UR21, UR14, URZ ;  /* 0x0000000e150e7290 */ /* 0x000fe2000fffe03f */
[----:B------:R-:W-:Y:S01]  /*2580*/  SHF.L.U64.HI R96, R97, 0x1, R96 ;  /* 0x0000000161607819 */ /* 0x000fe20000010260 */
[----:B------:R-:W-:Y:S01]  /*2590*/  IMAD.SHL.U32 R155, R167, 0x20, RZ ;  /* 0x00000020a79b7824 */ /* 0x000fe200078e00ff */
[----:B------:R-:W-:Y:S01]  /*25a0*/  IADD3 R79, R187, UR13, RZ ;  /* 0x0000000dbb4f7c10 */ /* 0x000fe2000fffe0ff */
[----:B------:R-:W-:Y:S01]  /*25b0*/  IMAD R153, R167, 0x30, RZ ;  /* 0x00000030a7997824 */ /* 0x000fe200078e02ff */
[----:B------:R-:W-:Y:S01]  /*25c0*/  IADD3 R67, R185, UR12, RZ ;  /* 0x0000000cb9437c10 */ /* 0x000fe2000fffe0ff */
[C---:B------:R-:W-:Y:S01]  /*25d0*/  IMAD.SHL.U32 R151, R167.reuse, 0x40, RZ ;  /* 0x00000040a7977824 */ /* 0x040fe200078e00ff */
[----:B------:R-:W-:Y:S01]  /*25e0*/  SHF.R.S32.HI R138, RZ, 0x1f, R155 ;  /* 0x0000001fff8a7819 */ /* 0x000fe2000001149b */
[C---:B------:R-:W-:Y:S01]  /*25f0*/  IMAD R149, R167.reuse, 0x50, RZ ;  /* 0x00000050a7957824 */ /* 0x040fe200078e02ff */
[----:B------:R-:W-:Y:S01]  /*2600*/  SHF.R.S32.HI R136, RZ, 0x1f, R153 ;  /* 0x0000001fff887819 */ /* 0x000fe20000011499 */
[C---:B------:R-:W-:Y:S01]  /*2610*/  IMAD R147, R167.reuse, 0x60, RZ ;  /* 0x00000060a7937824 */ /* 0x040fe200078e02ff */
[----:B------:R-:W-:Y:S01]  /*2620*/  SHF.R.S32.HI R134, RZ, 0x1f, R151 ;  /* 0x0000001fff867819 */ /* 0x000fe20000011497 */
[----:B------:R-:W-:Y:S01]  /*2630*/  IMAD R145, R167, 0x70, RZ ;  /* 0x00000070a7917824 */ /* 0x000fe200078e02ff */
[----:B------:R-:W-:Y:S01]  /*2640*/  SHF.R.S32.HI R132, RZ, 0x1f, R149 ;  /* 0x0000001fff847819 */ /* 0x000fe20000011495 */
[----:B------:R-:W-:Y:S01]  /*2650*/  IMAD.WIDE.U32 R176, R176, 0xe0, RZ ;  /* 0x000000e0b0b07825 */ /* 0x000fe200078e00ff */
[----:B------:R-:W-:Y:S01]  /*2660*/  SHF.R.S32.HI R130, RZ, 0x1f, R147 ;  /* 0x0000001fff827819 */ /* 0x000fe20000011493 */
[----:B------:R-:W-:Y:S01]  /*2670*/  UIADD3 UR18, UR27, UR18, URZ ;  /* 0x000000121b127290 */ /* 0x000fe2000fffe03f */
[----:B------:R-:W-:Y:S01]  /*2680*/  SHF.R.S32.HI R128, RZ, 0x1f, R145 ;  /* 0x0000001fff807819 */ /* 0x000fe20000011491 */
[----:B------:R-:W-:Y:S01]  /*2690*/  IMAD.IADD R142, R165, 0x1, R143 ;  /* 0x00000001a58e7824 */ /* 0x000fe200078e028f */
[----:B------:R-:W-:Y:S01]  /*26a0*/  SHF.R.S32.HI R135, RZ, 0x1f, R150 ;  /* 0x0000001fff877819 */ /* 0x000fe20000011496 */
[----:B------:R-:W-:Y:S01]  /*26b0*/  IMAD.X R88, R84, 0x1, R63, P2 ;  /* 0x0000000154587824 */ /* 0x000fe200010e063f */
[----:B------:R-:W-:Y:S01]  /*26c0*/  IADD3 R102, R183, UR11, RZ ;  /* 0x0000000bb7667c10 */ /* 0x000fe2000fffe0ff */
[----:B------:R-:W-:Y:S01]  /*26d0*/  IMAD.MOV.U32 R61, RZ, RZ, c[0x0][0x290] ;  /* 0x0000a400ff3d7624 */ /* 0x000fe200078e00ff */
[----:B------:R-:W-:Y:S01]  /*26e0*/  IADD3 R107, R181, UR10, RZ ;  /* 0x0000000ab56b7c10 */ /* 0x000fe2000fffe0ff */
[----:B------:R-:W-:Y:S01]  /*26f0*/  IMAD.SHL.U32 R101, R12, 0x2, RZ ;  /* 0x000000020c657824 */ /* 0x000fe200078e00ff */
[----:B------:R-:W-:Y:S01]  /*2700*/  IADD3 R12, R16, 0x40, RZ ;  /* 0x00000040100c7810 */ /* 0x000fe20007ffe0ff */
[----:B------:R-:W-:Y:S01]  /*2710*/  IMAD.SHL.U32 R68, R78, 0x20, RZ ;  /* 0x000000204e447824 */ /* 0x000fe200078e00ff */
[----:B------:R-:W-:Y:S01]  /*2720*/  IADD3 R108, R179, UR9, RZ ;  /* 0x00000009b36c7c10 */ /* 0x000fe2000fffe0ff */
[----:B------:R-:W-:Y:S01]  /*2730*/  IMAD.SHL.U32 R106, R8, 0x2, RZ ;  /* 0x00000002086a7824 */ /* 0x000fe200078e00ff */
[----:B------:R-:W-:Y:S01]  /*2740*/  IADD3 R109, R177, UR5, RZ ;  /* 0x00000005b16d7c10 */ /* 0x000fe2000fffe0ff */
[----:B------:R-:W-:Y:S01]  /*2750*/  IMAD.MOV.U32 R11, RZ, RZ, R53 ;  /* 0x000000ffff0b7224 */ /* 0x000fe200078e0035 */
[----:B------:R-:W-:Y:S01]  /*2760*/  SHF.R.S32.HI R133, RZ, 0x1f, R148 ;  /* 0x0000001fff857819 */ /* 0x000fe20000011494 */
[----:B------:R-:W-:Y:S01]  /*2770*/  IMAD.SHL.U32 R78, R78, 0x40, RZ ;  /* 0x000000404e4e7824 */ /* 0x000fe200078e00ff */
[----:B------:R-:W-:Y:S01]  /*2780*/  SHF.R.S32.HI R131, RZ, 0x1f, R146 ;  /* 0x0000001fff837819 */ /* 0x000fe20000011492 */
[----:B------:R-:W-:Y:S01]  /*2790*/  IMAD.SHL.U32 R99, R99, 0x2, RZ ;  /* 0x0000000263637824 */ /* 0x000fe200078e00ff */
[----:B------:R-:W-:Y:S01]  /*27a0*/  IADD3.X R121, R121, c[0x0][0x2ac], RZ, P4, !PT ;  /* 0x0000ab0079797a10 */ /* 0x000fe200027fe4ff */
[----:B------:R-:W-:Y:S01]  /*27b0*/  IMAD.SHL.U32 R104, R104, 0x2, RZ ;  /* 0x0000000268687824 */ /* 0x000fe200078e00ff */
[----:B------:R-:W-:Y:S01]  /*27c0*/  SHF.R.S32.HI R129, RZ, 0x1f, R144 ;  /* 0x0000001fff817819 */ /* 0x000fe20000011490 */
[----:B------:R-:W-:Y:S01]  /*27d0*/  IMAD.SHL.U32 R97, R97, 0x2, RZ ;  /* 0x0000000261617824 */ /* 0x000fe200078e00ff */
[----:B------:R-:W-:Y:S01]  /*27e0*/  SHF.R.S32.HI R127, RZ, 0x1f, R143 ;  /* 0x0000001fff7f7819 */ /* 0x000fe2000001148f */
[----:B------:R-:W-:Y:S01]  /*27f0*/  IMAD.X R94, R122, 0x1, R90, P0 ;  /* 0x000000017a5e7824 */ /* 0x000fe200000e065a */
[----:B------:R-:W-:Y:S01]  /*2800*/  SHF.R.S32.HI R126, RZ, 0x1f, R142 ;  /* 0x0000001fff7e7819 */ /* 0x000fe2000001148e */
[----:B------:R-:W-:Y:S01]  /*2810*/  IMAD.X R92, R88, 0x1, R63, P1 ;  /* 0x00000001585c7824 */ /* 0x000fe200008e063f */
[----:B------:R-:W-:Y:S01]  /*2820*/  ULDC.U8 UR8, c[0x0][0x313] ;  /* 0x0000c4c000087ab9 */ /* 0x000fe20000000000 */
[----:B------:R-:W-:-:S02]  /*2830*/  IMAD.U32 R61, R61, -0x80, RZ ;  /* 0xffffff803d3d7824 */ /* 0x000fc400078e00ff */
.L_x_3792:
[----:B------:R-:W-:Y:S02]  /*2840*/  IMAD.SHL.U32 R14, R11, 0x80, RZ ;  /* 0x000000800b0e7824 */ /* 0x000fe400078e00ff */
[----:B------:R-:W-:Y:S02]  /*2850*/  IMAD.MOV.U32 R210, RZ, RZ, R114 ;  /* 0x000000ffffd27224 */ /* 0x000fe400078e0072 */
[----:B------:R-:W-:Y:S01]  /*2860*/  IMAD.MOV.U32 R211, RZ, RZ, R115 ;  /* 0x000000ffffd37224 */ /* 0x000fe200078e0073 */
[----:B------:R-:W-:Y:S05]  /*2870*/  IADD3 R13, R14, -0x80, RZ ;  /* 0xffffff800e0d7810 */ /* 0x000fea0007ffe0ff */
[--C-:B------:R-:W-:Y:S02]  /*2880*/  IMAD.IADD R7, R58, 0x1, -R13.reuse ;  /* 0x000000013a077824 */ /* 0x100fe400078e0a0d */
[----:B------:R-:W-:Y:S03]  /*2890*/  IMAD.IADD R5, R64, 0x1, -R13 ;  /* 0x0000000140057824 */ /* 0x000fe600078e0a0d */
[CC--:B------:R-:W-:Y:S02]  /*28a0*/  ISETP.GE.AND P0, PT, R161.reuse, R7.reuse, PT ;  /* 0x00000007a100720c */ /* 0x0c0fe40003f06270 */
[----:B------:R-:W-:Y:S02]  /*28b0*/  ISETP.GE.AND P2, PT, R158, R7, PT ;  /* 0x000000079e00720c */ /* 0x000fe40003f46270 */
[----:B------:R-:W-:Y:S02]  /*28c0*/  ISETP.GE.AND P3, PT, R161, R5, !P0 ;  /* 0x00000005a100720c */ /* 0x000fe40004766270 */
[----:B------:R-:W-:Y:S02]  /*28d0*/  ISETP.GE.AND P0, PT, R160, R7, PT ;  /* 0x00000007a000720c */ /* 0x000fe40003f06270 */
        /* <DEDUP_REMOVED lines=11> */
[----:B----4-:R-:W-:Y:S03]  /*2990*/  @P4 IADD3 R200, P0, R114, R182, RZ ;  /* 0x000000b672c84210 */ /* 0x010fe60007f1e0ff */
        /* <DEDUP_REMOVED lines=41> */
[----:B------:R-:W4:Y:S04]  /*2c30*/  @P3 LDG.E.128 R4, [R208.64+0x80] ;  /* 0x00008006d0043981 */ /* 0x000f28000c1e1d00 */
        /* <DEDUP_REMOVED lines=38> */
[----:B------:R-:W-:Y:S02]  /*2ea0*/  @!P0 MOV R8, R10 ;  /* 0x0000000a00088202 */ /* 0x000fe40000000f00 */
[----:B------:R-:W-:Y:S03]  /*2eb0*/  @!P0 MOV R42, R44 ;  /* 0x0000002c002a8202 */ /* 0x000fe60000000f00 */
        /* <DEDUP_REMOVED lines=49> */
[----:B------:R-:W-:Y:S02]  /*31d0*/  @!P0 MOV R8, R10 ;  /* 0x0000000a00088202 */ /* 0x000fe40000000f00 */
[----:B------:R-:W-:Y:S04]  /*31e0*/  @!P0 MOV R42, R44 ;  /* 0x0000002c002a8202 */ /* 0x000fe80000000f00 */
        /* <DEDUP_REMOVED lines=47> */
.L_x_3726:
[----:B------:R-:W-:Y:S05]  /*34e0*/  BSYNC B0 ;  /* 0x0000000000007941 */ /* 0x000fea0003800000 */
.L_x_3725:
[----:B------:R-:W-:Y:S01]  /*34f0*/  BSSY B0, `(.L_x_3727) ;  /* 0x000006f000007945 */ /* 0x000fe20003800000 */
[----:B------:R-:W-:-:S05]  /*3500*/  @!P3 BRA `(.L_x_3728) ;  /* 0x000006d00000b947 */ /* 0x000fca0003800000 */
[C---:B------:R-:W-:Y:S02]  /*3510*/  LEA R48, P0, R66.reuse, R116, 0x1 ;  /* 0x0000007442307211 */ /* 0x040fe400078008ff */
        /* <DEDUP_REMOVED lines=108> */
.L_x_3728:
[----:B------:R-:W-:Y:S05]  /*3be0*/  BSYNC B0 ;  /* 0x0000000000007941 */ /* 0x000fea0003800000 */
.L_x_3727:
[----:B------:R-:W-:Y:S01]  /*3bf0*/  BSSY B0, `(.L_x_3729) ;  /* 0x0000074000007945 */ /* 0x000fe20003800000 */
[----:B------:R-:W-:-:S05]  /*3c00*/  @!P5 BRA `(.L_x_3730) ;  /* 0x000007200000d947 */ /* 0x000fca0003800000 */
[C---:B------:R-:W-:Y:S02]  /*3c10*/  LEA R48, P0, R68.reuse, R116, 0x1 ;  /* 0x0000007444307211 */ /* 0x040fe400078008ff */
[C---:B-1----:R-:W-:Y:S02]  /*3c20*/  SHF.L.U32 R41, R155.reuse, 0x1, RZ ;  /* 0x000000019b297819 */ /* 0x042fe400000006ff */
        /* <DEDUP_REMOVED lines=112> */
.L_x_3730:
[----:B------:R-:W-:Y:S05]  /*4330*/  BSYNC B0 ;  /* 0x0000000000007941 */ /* 0x000fea0003800000 */
.L_x_3729:
        /* <DEDUP_REMOVED lines=16> */
[----:B------:R-:W-:Y:S01]  /*4440*/  LEA R48, P1, R73, R116, 0x1 ;  /* 0x0000007449307211 */ /* 0x000fe200078208ff */
        /* <DEDUP_REMOVED lines=100> */
.L_x_3732:
[----:B------:R-:W-:Y:S05]  /*4a90*/  BSYNC B0 ;  /* 0x0000000000007941 */ /* 0x000fea0003800000 */
.L_x_3731:
        /* <DEDUP_REMOVED lines=114> */
.L_x_3734:
[----:B------:R-:W-:Y:S05]  /*51c0*/  BSYNC B0 ;  /* 0x0000000000007941 */ /* 0x000fea0003800000 */
.L_x_3733:
        /* <DEDUP_REMOVED lines=117> */
.L_x_3736:
[----:B------:R-:W-:Y:S05]  /*5920*/  BSYNC B0 ;  /* 0x0000000000007941 */ /* 0x000fea0003800000 */
.L_x_3735:
        /* <DEDUP_REMOVED lines=119> */
.L_x_3738:
[----:B------:R-:W-:Y:S05]  /*60a0*/  BSYNC B0 ;  /* 0x0000000000007941 */ /* 0x000fea0003800000 */
.L_x_3737:
        /* <DEDUP_REMOVED lines=119> */
.L_x_3740:
[----:B------:R-:W-:Y:S05]  /*6820*/  BSYNC B0 ;  /* 0x0000000000007941 */ /* 0x000fea0003800000 */
.L_x_3739:
[----:B------:R-:W-:Y:S01]  /*6830*/  IMAD.MOV.U32 R0, RZ, RZ, c[0x0][0x230] ;  /* 0x00008c00ff007624 */ /* 0x000fe200078e00ff */
[----:B------:R-:W-:Y:S01]  /*6840*/  ULDC UR4, c[0x0][0x230] ;  /* 0x00008c0000047ab9 */ /* 0x000fe20000000800 */
[----:B------:R-:W-:Y:S02]  /*6850*/  IMAD.MOV.U32 R42, RZ, RZ, R44 ;  /* 0x000000ffff2a7224 */ /* 0x000fe400078e002c */
[----:B-1----:R-:W-:Y:S02]  /*6860*/  IMAD.U32 R3, R0, -0x40, RZ ;  /* 0xffffffc000037824 */ /* 0x002fe400078e00ff */
[----:B------:R-:W-:Y:S03]  /*6870*/  IMAD.MOV.U32 R8, RZ, RZ, R10 ;  /* 0x000000ffff087224 */ /* 0x000fe600078e000a */
[C---:B------:R-:W-:Y:S02]  /*6880*/  LEA R44, P1, R3.reuse, R42, 0x1 ;  /* 0x0000002a032c7211 */ /* 0x040fe400078208ff */
[C---:B------:R-:W-:Y:S02]  /*6890*/  LEA R10, P0, R3.reuse, R8, 0x1 ;  /* 0x00000008030a7211 */ /* 0x040fe400078008ff */
[C---:B------:R-:W-:Y:S02]  /*68a0*/  LEA.HI.X.SX32 R43, R3.reuse, R43, 0x1, P1 ;  /* 0x0000002b032b7211 */ /* 0x040fe400008f0eff */
[----:B------:R-:W-:Y:S01]  /*68b0*/  LEA.HI.X.SX32 R9, R3, R9, 0x1, P0 ;  /* 0x0000000903097211 */ /* 0x000fe200000f0eff */
[----:B------:R-:W-:-:S05]  /*68c0*/  BRA `(.L_x_3741) ;  /* 0x000069a000007947 */ /* 0x000fca0003800000 */
.L_x_3724:
        /* <DEDUP_REMOVED lines=89> */
.L_x_3745:
[----:B------:R-:W-:Y:S05]  /*6e60*/  BSYNC B0 ;  /* 0x0000000000007941 */ /* 0x000fea0003800000 */
.L_x_3744:
        /* <DEDUP_REMOVED lines=89> */
.L_x_3747:
[----:B------:R-:W-:Y:S05]  /*7400*/  BSYNC B0 ;  /* 0x0000000000007941 */ /* 0x000fea0003800000 */
.L_x_3746:
[----:B-----5:R4:W-:Y:S02]  /*7410*/  STG.E.128 [R110.64+0x80], R36 ;  /* 0x000080246e007986 */ /* 0x0209e4000c101d06 */
.L_x_3743:
[----:B------:R-:W-:Y:S05]  /*7420*/  BSYNC B1 ;  /* 0x0000000000017941 */ /* 0x000fea0003800000 */
.L_x_3742:
[----:B------:R-:W-:Y:S01]  /*7430*/  BSSY B1, `(.L_x_3748) ;  /* 0x00000bf000017945 */ /* 0x000fe20003800000 */
[----:B------:R-:W-:-:S05]  /*7440*/  @!P3 BRA `(.L_x_3749) ;  /* 0x00000bd00000b947 */ /* 0x000fca0003800000 */
[C---:B------:R-:W-:Y:S01]  /*7450*/  LEA R200, P0, R66.reuse, R116, 0x1 ;  /* 0x0000007442c87211 */ /* 0x040fe200078008ff */
[----:B------:R-:W-:Y:S03]  /*7460*/  BSSY B0, `(.L_x_3750) ;  /* 0x000005a000007945 */ /* 0x000fe60003800000 */
[----:B------:R-:W-:Y:S02]  /*7470*/  LEA.HI.X R201, R66, R117, R63, 0x1, P0 ;  /* 0x0000007542c97211 */ /* 0x000fe400000f0c3f */
[----:B------:R-:W-:Y:S03]  /*7480*/  ISETP.GE.AND P0, PT, R16, UR4, PT ;  /* 0x0000000410007c0c */ /* 0x000fe6000bf06270 */
[----:B----4-:R4:W5:Y:S10]  /*7490*/  LDG.E.128 R36, [R200.64] ;  /* 0x00000006c8247981 */ /* 0x010974000c1e1d00 */
[----:B------:R-:W-:-:S05]  /*74a0*/  @P0 BRA `(.L_x_3751) ;  /* 0x0000055000000947 */ /* 0x000fca0003800000 */
[--C-:B-----5:R-:W-:Y:S01]  /*74b0*/  HADD2.F32 R35, -RZ, R36.reuse.H1_H1 ;  /* 0x30000024ff237230 */ /* 0x120fe20000004100 */
[----:B------:R-:W-:Y:S01]  /*74c0*/  ULEA.HI UR5, UR4, UR4, URZ, 0x1 ;  /* 0x0000000404057291 */ /* 0x000fe2000f8f083f */
[----:B------:R-:W-:Y:S02]  /*74d0*/  MOV R196, RZ ;  /* 0x000000ff00c47202 */ /* 0x000fe40000000f00 */
[----:B------:R-:W-:Y:S01]  /*74e0*/  MOV R194, RZ ;  /* 0x000000ff00c27202 */ /* 0x000fe20000000f00 */
[----:B------:R-:W-:Y:S01]  /*74f0*/  USHF.R.S32.HI UR5, URZ, 0x1, UR5 ;  /* 0x000000013f057899 */ /* 0x000fe20008011405 */
[----:B------:R-:W-:Y:S02]  /*7500*/  MOV R45, R37 ;  /* 0x00000025002d7202 */ /* 0x000fe40000000f00 */
[----:B------:R-:W-:Y:S02]  /*7510*/  MOV R46, R38 ;  /* 0x00000026002e7202 */ /* 0x000fe40000000f00 */
[----:B-1----:R-:W-:Y:S01]  /*7520*/  MOV R41, R39 ;  /* 0x0000002700297202 */ /* 0x002fe20000000f00 */
[----:B------:R-:W-:Y:S01]  /*7530*/  HADD2.F32 R34, -RZ, R45.H0_H0 ;  /* 0x2000002dff227230 */ /* 0x000fe20000004100 */
        /* <DEDUP_REMOVED lines=76> */
.L_x_3751:
[----:B------:R-:W-:Y:S05]  /*7a00*/  BSYNC B0 ;  /* 0x0000000000007941 */ /* 0x000fea0003800000 */
.L_x_3750:
[C---:B------:R-:W-:Y:S01]  /*7a10*/  LEA R194, P0, R123.reuse, R110, 0x1 ;  /* 0x0000006e7bc27211 */ /* 0x040fe200078008ff */
[----:B------:R-:W-:Y:S03]  /*7a20*/  BSSY B0, `(.L_x_3752) ;  /* 0x000005e000007945 */ /* 0x000fe60003800000 */
[----:B------:R-:W-:Y:S02]  /*7a30*/  LEA.HI.X R195, R123, R111, R122, 0x1, P0 ;  /* 0x0000006f7bc37211 */ /* 0x000fe400000f0c7a */
[----:B------:R-:W-:Y:S03]  /*7a40*/  IADD3 R196, P0, R200, 0x80, RZ ;  /* 0x00000080c8c47810 */ /* 0x000fe60007f1e0ff */
[----:B-----5:R1:W-:Y:S02]  /*7a50*/  STG.E.128 [R194.64], R36 ;  /* 0x00000024c2007986 */ /* 0x0203e4000c101d06 */
[----:B------:R-:W-:Y:S01]  /*7a60*/  IMAD.X R197, RZ, RZ, R201, P0 ;  /* 0x000000ffffc57224 */ /* 0x000fe200000e06c9 */
[----:B------:R-:W-:Y:S01]  /*7a70*/  ISETP.GE.AND P0, PT, R12, UR4, PT ;  /* 0x000000040c007c0c */ /* 0x000fe2000bf06270 */
[----:B------:R1:W5:Y:S11]  /*7a80*/  LDG.E.128 R32, [R200.64+0x80] ;  /* 0x00008006c8207981 */ /* 0x000376000c1e1d00 */
[----:B------:R-:W-:Y:S01]  /*7a90*/  @!UPT UIADD3 URZ, URZ, URZ, URZ ;  /* 0x0000003f3f3ff290 */ /* 0x000fe2000fffe03f */
[----:B------:R-:W-:-:S05]  /*7aa0*/  @P0 BRA `(.L_x_3753) ;  /* 0x0000055000000947 */ /* 0x000fca0003800000 */
[----:B------:R-:W-:Y:S01]  /*7ab0*/  ULEA.HI UR5, UR4, UR4, URZ, 0x1 ;  /* 0x0000000404057291 */ /* 0x000fe2000f8f083f */
[----:B------:R-:W-:Y:S02]  /*7ac0*/  MOV R198, RZ ;  /* 0x000000ff00c67202 */ /* 0x000fe40000000f00 */
[----:B-----5:R-:W-:Y:S01]  /*7ad0*/  MOV R45, R33 ;  /* 0x00000021002d7202 */ /* 0x020fe20000000f00 */
[--C-:B------:R-:W-:Y:S01]  /*7ae0*/  HADD2.F32 R33, -RZ, R32.reuse.H0_H0 ;  /* 0x20000020ff217230 */ /* 0x100fe20000004100 */
[----:B------:R-:W-:Y:S01]  /*7af0*/  USHF.R.S32.HI UR5, URZ, 0x1, UR5 ;  /* 0x000000013f057899 */ /* 0x000fe20008011405 */
[----:B-1----:R-:W-:Y:S01]  /*7b00*/  MOV R41, R35 ;  /* 0x0000002300297202 */ /* 0x002fe20000000f00 */
[----:B------:R-:W-:Y:S01]  /*7b10*/  HADD2.F32 R35, -RZ, R32.H1_H1 ;  /* 0x30000020ff237230 */ /* 0x000fe20000004100 */
[----:B------:R-:W-:Y:S01]  /*7b20*/  MOV R46, R34 ;  /* 0x00000022002e7202 */ /* 0x000fe20000000f00 */
[----:B------:R-:W-:Y:S02]  /*7b30*/  HADD2.F32 R34, -RZ, R45.H0_H0 ;  /* 0x2000002dff227230 */ /* 0x000fe40000004100 */
[----:B------:R-:W-:Y:S02]  /*7b40*/  ISETP.GE.AND P0, PT, R12, UR5, PT ;  /* 0x000000050c007c0c */ /* 0x000fe4000bf06270 */
[----:B------:R-:W-:Y:S11]  /*7b50*/  MOV R47, UR5 ;  /* 0x00000005002f7c02 */ /* 0x000ff60008000f00 */
[----:B------:R-:W-:Y:S02]  /*7b60*/  @P0 IADD3 R47, RZ, -UR5, RZ ;  /* 0x80000005ff2f0c10 */ /* 0x000fe4000fffe0ff */
[----:B------:R-:W-:Y:S02]  /*7b70*/  @P0 IADD3 R198, RZ, -UR5, RZ ;  /* 0x80000005ffc60c10 */ /* 0x000fe4000fffe0ff */
[C---:B------:R-:W-:Y:S02]  /*7b80*/  LEA R22, P1, R47.reuse, R196, 0x1 ;  /* 0x000000c42f167211 */ /* 0x040fe400078208ff */
[----:B------:R-:W-:Y:S02]  /*7b90*/  MOV R196, RZ ;  /* 0x000000ff00c47202 */ /* 0x000fe40000000f00 */
[----:B------:R-:W-:Y:S02]  /*7ba0*/  LEA.HI.X.SX32 R23, R47, R197, 0x1, P1 ;  /* 0x000000c52f177211 */ /* 0x000fe400008f0eff */
[----:B------:R-:W-:Y:S02]  /*7bb0*/  IADD3 R197, P1, R152, R198, RZ ;  /* 0x000000c698c57210 */ /* 0x000fe40007f3e0ff */
[----:B------:R-:W-:Y:S02]  /*7bc0*/  @P0 IADD3 R196, RZ, -UR5, RZ ;  /* 0x80000005ffc40c10 */ /* 0x000fe4000fffe0ff */
[-C--:B------:R-:W-:Y:S01]  /*7bd0*/  LEA.HI.X.SX32 R198, R198, R137.reuse, 0x1, P1 ;  /* 0x00000089c6c67211 */ /* 0x080fe200008f0eff */
[----:B--2---:R-:W2:Y:S01]  /*7be0*/  LDG.E.128 R20, [R22.64] ;  /* 0x0000000616147981 */ /* 0x004ea2000c1e1d00 */
[----:B------:R-:W-:Y:S04]  /*7bf0*/  IADD3 R47, P1, R152, R196, RZ ;  /* 0x000000c4982f7210 */ /* 0x000fe80007f3e0ff */
[----:B------:R-:W-:Y:S02]  /*7c00*/  LEA.HI.X.SX32 R196, R196, R137, 0x1, P1 ;  /* 0x00000089c4c47211 */ /* 0x000fe400008f0eff */
[C---:B----4-:R-:W-:Y:S04]  /*7c10*/  LEA R200, P1, R197.reuse, R118, 0x1 ;  /* 0x00000076c5c87211 */ /* 0x050fe800078208ff */
[----:B------:R-:W-:Y:S02]  /*7c20*/  LEA.HI.X R201, R197, R119, R198, 0x1, P1 ;  /* 0x00000077c5c97211 */ /* 0x000fe400008f0cc6 */
[C---:B------:R-:W-:Y:S04]  /*7c30*/  LEA R36, P1, R47.reuse, R120, 0x1 ;  /* 0x000000782f247211 */ /* 0x040fe800078208ff */
[----:B------:R-:W-:Y:S02]  /*7c40*/  LEA.HI.X R37, R47, R121, R196, 0x1, P1 ;  /* 0x000000792f257211 */ /* 0x000fe400008f0cc4 */
[----:B------:R-:W4:Y:S08]  /*7c50*/  LDG.E.128 R196, [R200.64] ;  /* 0x00000006c8c47981 */ /* 0x000f30000c1e1d00 */
[----:B---3--:R-:W3:Y:S01]  /*7c60*/  LDG.E.128 R48, [R36.64] ;  /* 0x0000000624307981 */ /* 0x008ee2000c1e1d00 */
[--C-:B--2---:R-:W-:Y:S02]  /*7c70*/  HADD2.F32 R31, -RZ, R20.reuse.H0_H0 ;  /* 0x20000014ff1f7230 */ /* 0x104fe40000004100 */
[----:B------:R-:W-:Y:S02]  /*7c80*/  HADD2.F32 R29, -RZ, R21.H0_H0 ;  /* 0x20000015ff1d7230 */ /* 0x000fe40000004100 */
[----:B------:R-:W-:Y:S02]  /*7c90*/  HADD2.F32 R20, -RZ, R20.H1_H1 ;  /* 0x30000014ff147230 */ /* 0x000fe40000004100 */
[--C-:B----4-:R-:W-:Y:S02]  /*7ca0*/  HADD2.F32 R28, -RZ, R196.reuse.H0_H0 ;  /* 0x200000c4ff1c7230 */ /* 0x110fe40000004100 */
[--C-:B------:R-:W-:Y:S02]  /*7cb0*/  HADD2.F32 R26, -RZ, R197.reuse.H0_H0 ;  /* 0x200000c5ff1a7230 */ /* 0x100fe40000004100 */
[----:B------:R-:W-:Y:S01]  /*7cc0*/  HADD2.F32 R27, -RZ, R196.H1_H1 ;  /* 0x300000c4ff1b7230 */ /* 0x000fe20000004100 */
[----:B------:R-:W-:Y:S01]  /*7cd0*/  @!P0 FADD.FTZ R28, -R28, -RZ ;  /* 0x800000ff1c1c8221 */ /* 0x000fe20000010100 */
[----:B------:R-:W-:Y:S01]  /*7ce0*/  HADD2.F32 R25, -RZ, R197.H1_H1 ;  /* 0x300000c5ff197230 */ /* 0x000fe20000004100 */
[----:B------:R-:W-:Y:S01]  /*7cf0*/  @!P0 FADD.FTZ R26, -R26, -RZ ;  /* 0x800000ff1a1a8221 */ /* 0x000fe20000010100 */
[----:B------:R-:W-:Y:S01]  /*7d00*/  HADD2.F32 R24, -RZ, R198.H0_H0 ;  /* 0x200000c6ff187230 */ /* 0x000fe20000004100 */
[----:B------:R-:W-:Y:S01]  /*7d10*/  @!P0 FADD.FTZ R27, -R27, -RZ ;  /* 0x800000ff1b1b8221 */ /* 0x000fe20000010100 */
[----:B---3--:R-:W-:Y:S01]  /*7d20*/  HADD2.F32 R30, -RZ, R48.H0_H0 ;  /* 0x20000030ff1e7230 */ /* 0x008fe20000004100 */
        /* <DEDUP_REMOVED lines=37> */
[----:B------:R-:W-:Y:S01]  /*7f80*/  FFMA.FTZ R6, R35, R39, R6 ;  /* 0x0000002723067223 */ /* 0x000fe20000010006 */
[----:B------:R-:W-:Y:S02]  /*7f90*/  HADD2.F32 R42, -RZ, R51.H1_H1 ;  /* 0x30000033ff2a7230 */ /* 0x000fe40000004100 */
[----:B------:R-:W-:Y:S01]  /*7fa0*/  HADD2.F32 R41, -RZ, R41.H1_H1 ;  /* 0x30000029ff297230 */ /* 0x000fe20000004100 */
[----:B------:R-:W-:Y:S01]  /*7fb0*/  FFMA.FTZ R7, R32, R40, R7 ;  /* 0x0000002820077223 */ /* 0x000fe20000010007 */
[----:B------:R-:W-:Y:S02]  /*7fc0*/  F2FP.PACK_AB R32, R2, R0 ;  /* 0x000000000220723e */ /* 0x000fe400000000ff */
[----:B------:R-:W-:Y:S01]  /*7fd0*/  F2FP.PACK_AB R34, R6, R5 ;  /* 0x000000050622723e */ /* 0x000fe200000000ff */
[----:B------:R-:W-:Y:S05]  /*7fe0*/  FFMA.FTZ R8, R41, R42, R8 ;  /* 0x0000002a29087223 */ /* 0x000fea0000010008 */
[----:B------:R-:W-:Y:S02]  /*7ff0*/  F2FP.PACK_AB R35, R8, R7 ;  /* 0x000000070823723e */ /* 0x000fe400000000ff */
.L_x_3753:
[----:B------:R-:W-:Y:S05]  /*8000*/  BSYNC B0 ;  /* 0x0000000000007941 */ /* 0x000fea0003800000 */
.L_x_3752:
[----:B-----5:R1:W-:Y:S02]  /*8010*/  STG.E.128 [R194.64+0x80], R32 ;  /* 0x00008020c2007986 */ /* 0x0203e4000c101d06 */
.L_x_3749:
[----:B------:R-:W-:Y:S05]  /*8020*/  BSYNC B1 ;  /* 0x0000000000017941 */ /* 0x000fea0003800000 */
.L_x_3748:
        /* <DEDUP_REMOVED lines=96> */
.L_x_3757:
[----:B------:R-:W-:Y:S05]  /*8630*/  BSYNC B0 ;  /* 0x0000000000007941 */ /* 0x000fea0003800000 */
.L_x_3756:
        /* <DEDUP_REMOVED lines=100> */
.L_x_3759:
[----:B------:R-:W-:Y:S05]  /*8c80*/  BSYNC B0 ;  /* 0x0000000000007941 */ /* 0x000fea0003800000 */
.L_x_3758:
[C---:B-1----:R-:W-:Y:S04]  /*8c90*/  LEA R2, P0, R72.reuse, R110, 0x1 ;  /* 0x0000006e48027211 */ /* 0x042fe800078008ff */
[----:B------:R-:W-:Y:S05]  /*8ca0*/  LEA.HI.X R3, R72, R111, R71, 0x1, P0 ;  /* 0x0000006f48037211 */ /* 0x000fea00000f0c47 */
[----:B-----5:R1:W-:Y:S04]  /*8cb0*/  STG.E.128 [R2.64], R4 ;  /* 0x0000000402007986 */ /* 0x0203e8000c101d06 */
.L_x_3755:
[----:B------:R-:W-:Y:S05]  /*8cc0*/  BSYNC B1 ;  /* 0x0000000000017941 */ /* 0x000fea0003800000 */
.L_x_3754:
        /* <DEDUP_REMOVED lines=99> */
.L_x_3763:
[----:B------:R-:W-:Y:S05]  /*9300*/  BSYNC B0 ;  /* 0x0000000000007941 */ /* 0x000fea0003800000 */
.L_x_3762:
        /* <DEDUP_REMOVED lines=101> */
.L_x_3765:
[----:B------:R-:W-:Y:S05]  /*9960*/  BSYNC B0 ;  /* 0x0000000000007941 */ /* 0x000fea0003800000 */
.L_x_3764:
[C---:B-1----:R-:W-:Y:S04]  /*9970*/  LEA R2, P0, R76.reuse, R110, 0x1 ;  /* 0x0000006e4c027211 */ /* 0x042fe800078008ff */
[----:B------:R-:W-:Y:S05]  /*9980*/  LEA.HI.X R3, R76, R111, R75, 0x1, P0 ;  /* 0x0000006f4c037211 */ /* 0x000fea00000f0c4b */
[----:B-----5:R1:W-:Y:S04]  /*9990*/  STG.E.128 [R2.64], R4 ;  /* 0x0000000402007986 */ /* 0x0203e8000c101d06 */
.L_x_3761:
[----:B------:R-:W-:Y:S05]  /*99a0*/  BSYNC B1 ;  /* 0x0000000000017941 */ /* 0x000fea0003800000 */
.L_x_3760:
        /* <DEDUP_REMOVED lines=97> */
.L_x_3769:
[----:B------:R-:W-:Y:S05]  /*9fc0*/  BSYNC B0 ;  /* 0x0000000000007941 */ /* 0x000fea0003800000 */
.L_x_3768:
[C---:B------:R-:W-:Y:S01]  /*9fd0*/  LEA R18, P1, R186.reuse, R110, 0x1 ;  /* 0x0000006eba127211 */ /* 0x040fe200078208ff */
[----:B------:R-:W-:Y:S01]  /*9fe0*/  BSSY B0, `(.L_x_3770) ;  /* 0x0000063000007945 */ /* 0x000fe20003800000 */
[C---:B-1----:R-:W-:Y:S02]  /*9ff0*/  LEA R2, P0, R81.reuse, R116, 0x1 ;  /* 0x0000007451027211 */ /* 0x042fe400078008ff */
        /* <DEDUP_REMOVED lines=97> */
.L_x_3771:
[----:B------:R-:W-:Y:S05]  /*a610*/  BSYNC B0 ;  /* 0x0000000000007941 */ /* 0x000fea0003800000 */
.L_x_3770:
[C---:B-1----:R-:W-:Y:S04]  /*a620*/  LEA R2, P0, R83.reuse, R110, 0x1 ;  /* 0x0000006e53027211 */ /* 0x042fe800078008ff */
[----:B------:R-:W-:Y:S05]  /*a630*/  LEA.HI.X R3, R83, R111, R82, 0x1, P0 ;  /* 0x0000006f53037211 */ /* 0x000fea00000f0c52 */
[----:B-----5:R1:W-:Y:S04]  /*a640*/  STG.E.128 [R2.64], R4 ;  /* 0x0000000402007986 */ /* 0x0203e8000c101d06 */
.L_x_3767:
[----:B------:R-:W-:Y:S05]  /*a650*/  BSYNC B1 ;  /* 0x0000000000017941 */ /* 0x000fea0003800000 */
.L_x_3766:
        /* <DEDUP_REMOVED lines=99> */
.L_x_3775:
[----:B------:R-:W-:Y:S05]  /*ac90*/  BSYNC B0 ;  /* 0x0000000000007941 */ /* 0x000fea0003800000 */
.L_x_3774:
        /* <DEDUP_REMOVED lines=101> */
.L_x_3777:
[----:B------:R-:W-:Y:S05]  /*b2f0*/  BSYNC B0 ;  /* 0x0000000000007941 */ /* 0x000fea0003800000 */
.L_x_3776:
[C---:B-1----:R-:W-:Y:S04]  /*b300*/  LEA R2, P0, R87.reuse, R110, 0x1 ;  /* 0x0000006e57027211 */ /* 0x042fe800078008ff */
[----:B------:R-:W-:Y:S05]  /*b310*/  LEA.HI.X R3, R87, R111, R86, 0x1, P0 ;  /* 0x0000006f57037211 */ /* 0x000fea00000f0c56 */
[----:B-----5:R1:W-:Y:S04]  /*b320*/  STG.E.128 [R2.64], R4 ;  /* 0x0000000402007986 */ /* 0x0203e8000c101d06 */
.L_x_3773:
[----:B------:R-:W-:Y:S05]  /*b330*/  BSYNC B1 ;  /* 0x0000000000017941 */ /* 0x000fea0003800000 */
.L_x_3772:
        /* <DEDUP_REMOVED lines=101> */
.L_x_3781:
[----:B------:R-:W-:Y:S05]  /*b990*/  BSYNC B0 ;  /* 0x0000000000007941 */ /* 0x000fea0003800000 */
.L_x_3780:
        /* <DEDUP_REMOVED lines=101> */
.L_x_3783:
[----:B------:R-:W-:Y:S05]  /*bff0*/  BSYNC B0 ;  /* 0x0000000000007941 */ /* 0x000fea0003800000 */
.L_x_3782:
[C---:B-1----:R-:W-:Y:S04]  /*c000*/  LEA R2, P0, R91.reuse, R110, 0x1 ;  /* 0x0000006e5b027211 */ /* 0x042fe800078008ff */
[----:B------:R-:W-:Y:S05]  /*c010*/  LEA.HI.X R3, R91, R111, R90, 0x1, P0 ;  /* 0x0000006f5b037211 */ /* 0x000fea00000f0c5a */
[----:B-----5:R1:W-:Y:S04]  /*c020*/  STG.E.128 [R2.64], R4 ;  /* 0x0000000402007986 */ /* 0x0203e8000c101d06 */
.L_x_3779:
[----:B------:R-:W-:Y:S05]  /*c030*/  BSYNC B1 ;  /* 0x0000000000017941 */ /* 0x000fea0003800000 */
.L_x_3778:
        /* <DEDUP_REMOVED lines=101> */
.L_x_3787:
[----:B------:R-:W-:Y:S05]  /*c690*/  BSYNC B0 ;  /* 0x0000000000007941 */ /* 0x000fea0003800000 */
.L_x_3786:
        /* <DEDUP_REMOVED lines=101> */
.L_x_3789:
[----:B------:R-:W-:Y:S05]  /*ccf0*/  BSYNC B0 ;  /* 0x0000000000007941 */ /* 0x000fea0003800000 */
.L_x_3788:
[C---:B-1----:R-:W-:Y:S04]  /*cd00*/  LEA R2, P0, R95.reuse, R110, 0x1 ;  /* 0x0000006e5f027211 */ /* 0x042fe800078008ff */
[----:B------:R-:W-:Y:S05]  /*cd10*/  LEA.HI.X R3, R95, R111, R94, 0x1, P0 ;  /* 0x0000006f5f037211 */ /* 0x000fea00000f0c5e */
[----:B-----5:R1:W-:Y:S04]  /*cd20*/  STG.E.128 [R2.64], R4 ;  /* 0x0000000402007986 */ /* 0x0203e8000c101d06 */
.L_x_3785:
[----:B------:R-:W-:Y:S05]  /*cd30*/  BSYNC B1 ;  /* 0x0000000000017941 */ /* 0x000fea0003800000 */
.L_x_3784:
        /* <DEDUP_REMOVED lines=8> */
.L_x_3723:
        /* <DEDUP_REMOVED lines=8> */
[C---:B------:R-:W-:Y:S01]  /*ce40*/  @P4 IMAD.WIDE.U32 R40, R3.reuse, c[0x0][0x198], R110 ;  /* 0x0000660003284a25 */ /* 0x040fe200078e006e */
[C---:B------:R-:W-:Y:S03]  /*ce50*/  @P5 LEA R36, P0, R68.reuse, R116, 0x1 ;  /* 0x0000007444245211 */ /* 0x040fe600078008ff */
[C---:B------:R-:W-:Y:S01]  /*ce60*/  @P4 IMAD R0, R3.reuse, c[0x0][0x28c], RZ ;  /* 0x0000a30003004a24 */ /* 0x040fe200078e02ff */
        /* <DEDUP_REMOVED lines=64> */
.L_x_3741:
        /* <DEDUP_REMOVED lines=81> */
.L_x_3790:
        /* <DEDUP_REMOVED lines=8> */
.L_x_3791:
[----:B------:R-:W-:Y:S04]  /*d800*/  IADD3 R11, R11, -0x1, RZ ;  /* 0xffffffff0b0b7810 */ /* 0x000fe80007ffe0ff */
[----:B------:R-:W-:Y:S11]  /*d810*/  ISETP.GT.AND P0, PT, R11, R62, PT ;  /* 0x0000003e0b00720c */ /* 0x000ff60003f04270 */
[----:B------:R-:W-:Y:S02]  /*d820*/  @!UPT UIADD3 URZ, URZ, URZ, URZ ;  /* 0x0000003f3f3ff290 */ /* 0x000fe4000fffe03f */
[----:B------:R-:W-:-:S05]  /*d830*/  @P0 BRA `(.L_x_3792) ;  /* 0xffff500000000947 */ /* 0x000fca000383ffff */
.L_x_3722:
        /* <DEDUP_REMOVED lines=57> */
[----:B-----5:R-:W-:-:S02]  /*dbd0*/  HADD2.F32 R23, -RZ, R25.H1_H1 ;  /* 0x30000019ff177230 */ /* 0x020fc40000004100 */
[----:B------:R-:W-:Y:S02]  /*dbe0*/  HADD2.F32 R20, -RZ, R27.H1_H1 ;  /* 0x3000001bff147230 */ /* 0x000fe40000004100 */
[----:B------:R-:W-:Y:S02]  /*dbf0*/  HADD2.F32 R22, -RZ, R25.H0_H0 ;  /* 0x20000019ff167230 */ /* 0x000fe40000004100 */
        /* <DEDUP_REMOVED lines=24> */
[----:B------:R-:W-:-:S02]  /*dd80*/  FMUL.FTZ R4, R26, R5 ;  /* 0x000000051a047220 */ /* 0x000fc40000410000 */
[C---:B------:R-:W-:Y:S02]  /*dd90*/  FMUL.FTZ R5, R0.reuse, R5 ;  /* 0x0000000500057220 */ /* 0x040fe40000410000 */
[-C--:B------:R-:W-:Y:S02]  /*dda0*/  FFMA.FTZ R7, R21, R6.reuse, -R7 ;  /* 0x0000000615077223 */ /* 0x080fe40000010807 */
[----:B------:R-:W-:Y:S02]  /*ddb0*/  FFMA.FTZ R12, R23, R6, R12 ;  /* 0x00000006170c7223 */ /* 0x000fe4000001000c */
[-C--:B------:R-:W-:Y:S02]  /*ddc0*/  FFMA.FTZ R4, R0, R25.reuse, -R4 ;  /* 0x0000001900047223 */ /* 0x080fe40000010804 */
[----:B------:R-:W-:Y:S01]  /*ddd0*/  FFMA.FTZ R5, R26, R25, R5 ;  /* 0x000000191a057223 */ /* 0x000fe20000010005 */
[----:B------:R-:W-:Y:S02]  /*dde0*/  F2FP.PACK_AB R25, R10, R11 ;  /* 0x0000000b0a19723e */ /* 0x000fe400000000ff */
[----:B------:R-:W-:-:S02]  /*ddf0*/  F2FP.PACK_AB R24, R12, R7 ;  /* 0x000000070c18723e */ /* 0x000fc400000000ff */
[----:B------:R-:W-:Y:S02]  /*de00*/  F2FP.PACK_AB R26, R5, R4 ;  /* 0x00000004051a723e */ /* 0x000fe400000000ff */
.L_x_3799:
[----:B------:R-:W-:Y:S05]  /*de10*/  BSYNC B0 ;  /* 0x0000000000007941 */ /* 0x000fea0003800000 */
.L_x_3798:
        /* <DEDUP_REMOVED lines=8> */
[----:B------:R-:W-:Y:S02]  /*dea0*/  MOV R0, R21 ;  /* 0x0000001500007202 */ /* 0x000fe40000000f00 */
[----:B------:R-:W-:Y:S02]  /*deb0*/  MOV R21, R23 ;  /* 0x0000001700157202 */ /* 0x000fe40000000f00 */
[----:B--2---:R-:W-:Y:S01]  /*dec0*/  MOV R24, R22 ;  /* 0x0000001600187202 */ /* 0x004fe20000000f00 */
[----:B------:R-:W-:-:S02]  /*ded0*/  HADD2.F32 R25, -RZ, R0.H0_H0 ;  /* 0x20000000ff197230 */ /* 0x000fc40000004100 */
[----:B------:R-:W-:Y:S02]  /*dee0*/  HADD2.F32 R23, -RZ, R0.H1_H1 ;  /* 0x30000000ff177230 */ /* 0x000fe40000004100 */
[--C-:B------:R-:W-:Y:S02]  /*def0*/  HADD2.F32 R22, -RZ, R21.reuse.H0_H0 ;  /* 0x20000015ff167230 */ /* 0x100fe40000004100 */
[----:B------:R-:W-:Y:S02]  /*df00*/  HADD2.F32 R21, -RZ, R21.H1_H1 ;  /* 0x30000015ff157230 */ /* 0x000fe40000004100 */
[----:B---3--:R-:W-:Y:S02]  /*df10*/  HADD2.F32 R10, -RZ, R4.H1_H1 ;  /* 0x30000004ff0a7230 */ /* 0x008fe40000004100 */
[----:B------:R-:W-:Y:S02]  /*df20*/  HADD2.F32 R0, -RZ, R5.H1_H1 ;  /* 0x30000005ff007230 */ /* 0x000fe40000004100 */
[----:B-----5:R-:W-:Y:S01]  /*df30*/  HADD2.F32 R13, -RZ, R7.H1_H1 ;  /* 0x30000007ff0d7230 */ /* 0x020fe20000004100 */
        /* <DEDUP_REMOVED lines=29> */
.L_x_3801:
[----:B------:R-:W-:Y:S05]  /*e110*/  BSYNC B0 ;  /* 0x0000000000007941 */ /* 0x000fea0003800000 */
.L_x_3800:
[----:B------:R3:W-:Y:S02]  /*e120*/  STS.128 [R229+0x2000], R20 ;  /* 0x00200014e5007388 */ /* 0x0007e40000000c00 */
.L_x_3797:
[----:B------:R-:W-:Y:S05]  /*e130*/  BSYNC B1 ;  /* 0x0000000000017941 */ /* 0x000fea0003800000 */
.L_x_3796:
        /* <DEDUP_REMOVED lines=20> */
[--C-:B------:R-:W-:Y:S01]  /*e280*/  HADD2.F32 R26, -RZ, R21.reuse.H1_H1 ;  /* 0x30000015ff1a7230 */ /* 0x100fe20000004100 */
[----:B------:R-:W-:Y:S01]  /*e290*/  MOV R24, R22 ;  /* 0x0000001600187202 */ /* 0x000fe20000000f00 */
[----:B------:R-:W-:Y:S02]  /*e2a0*/  HADD2.F32 R25, -RZ, R21.H0_H0 ;  /* 0x20000015ff197230 */ /* 0x000fe40000004100 */
[----:B------:R-:W-:-:S02]  /*e2b0*/  HADD2.F32 R23, -RZ, R0.H0_H0 ;  /* 0x20000000ff177230 */ /* 0x000fc40000004100 */
[----:B------:R-:W-:Y:S02]  /*e2c0*/  HADD2.F32 R22, -RZ, R0.H1_H1 ;  /* 0x30000000ff167230 */ /* 0x000fe40000004100 */
[----:B--2---:R-:W-:Y:S02]  /*e2d0*/  HADD2.F32 R11, -RZ, R4.H1_H1 ;  /* 0x30000004ff0b7230 */ /* 0x004fe40000004100 */
[----:B------:R-:W-:Y:S02]  /*e2e0*/  HADD2.F32 R0, -RZ, R5.H1_H1 ;  /* 0x30000005ff007230 */ /* 0x000fe40000004100 */
[----:B---3--:R-:W-:Y:S01]  /*e2f0*/  HADD2.F32 R13, -RZ, R7.H1_H1 ;  /* 0x30000007ff0d7230 */ /* 0x008fe20000004100 */
[-C--:B------:R-:W-:Y:S01]  /*e300*/  FMUL.FTZ R12, R26, R11.reuse ;  /* 0x0000000b1a0c7220 */ /* 0x080fe20000410000 */
[----:B------:R-:W-:Y:S01]  /*e310*/  HADD2.F32 R21, -RZ, R6.H1_H1 ;  /* 0x30000006ff157230 */ /* 0x000fe20000004100 */
[-C--:B------:R-:W-:Y:S01]  /*e320*/  FMUL.FTZ R10, R22, R0.reuse ;  /* 0x00000000160a7220 */ /* 0x080fe20000410000 */
[----:B------:R-:W-:Y:S01]  /*e330*/  HADD2.F32 R4, -RZ, R4.H0_H0 ;  /* 0x20000004ff047230 */ /* 0x000fe20000004100 */
[----:B------:R-:W-:Y:S01]  /*e340*/  FMUL.FTZ R11, R25, R11 ;  /* 0x0000000b190b7220 */ /* 0x000fe20000410000 */
[----:B------:R-:W-:Y:S01]  /*e350*/  HADD2.F32 R5, -RZ, R5.H0_H0 ;  /* 0x20000005ff057230 */ /* 0x000fe20000004100 */
[C---:B------:R-:W-:Y:S01]  /*e360*/  FMUL.FTZ R0, R23.reuse, R0 ;  /* 0x0000000017007220 */ /* 0x040fe20000410000 */
[----:B------:R-:W-:Y:S01]  /*e370*/  HADD2.F32 R6, -RZ, R6.H0_H0 ;  /* 0x20000006ff067230 */ /* 0x000fe20000004100 */
[----:B------:R-:W-:Y:S01]  /*e380*/  FFMA.FTZ R10, R23, R13, -R10 ;  /* 0x0000000d170a7223 */ /* 0x000fe2000001080a */
[--C-:B------:R-:W-:Y:S01]  /*e390*/  HADD2.F32 R23, -RZ, R20.reuse.H1_H1 ;  /* 0x30000014ff177230 */ /* 0x100fe20000004100 */
[-C--:B------:R-:W-:Y:S01]  /*e3a0*/  FFMA.FTZ R12, R25, R21.reuse, -R12 ;  /* 0x00000015190c7223 */ /* 0x080fe2000001080c */
[----:B------:R-:W-:Y:S01]  /*e3b0*/  HADD2.F32 R25, -RZ, R7.H0_H0 ;  /* 0x20000007ff197230 */ /* 0x000fe20000004100 */
[----:B------:R-:W-:Y:S01]  /*e3c0*/  FFMA.FTZ R11, R26, R21, R11 ;  /* 0x000000151a0b7223 */ /* 0x000fe2000001000b */
[----:B------:R-:W-:Y:S01]  /*e3d0*/  HADD2.F32 R21, -RZ, R20.H0_H0 ;  /* 0x20000014ff157230 */ /* 0x000fe20000004100 */
[----:B------:R-:W-:Y:S01]  /*e3e0*/  FFMA.FTZ R13, R22, R13, R0 ;  /* 0x0000000d160d7223 */ /* 0x000fe20000010000 */
[--C-:B------:R-:W-:Y:S01]  /*e3f0*/  HADD2.F32 R0, -RZ, R24.reuse.H0_H0 ;  /* 0x20000018ff007230 */ /* 0x100fe20000004100 */
[-C--:B------:R-:W-:Y:S01]  /*e400*/  FMUL.FTZ R7, R23, R4.reuse ;  /* 0x0000000417077220 */ /* 0x080fe20000410000 */
[----:B------:R-:W-:Y:S01]  /*e410*/  HADD2.F32 R24, -RZ, R24.H1_H1 ;  /* 0x30000018ff187230 */ /* 0x000fe20000004100 */
[----:B------:R-:W-:-:S02]  /*e420*/  FMUL.FTZ R20, R21, R4 ;  /* 0x0000000415147220 */ /* 0x000fc40000410000 */
[----:B------:R-:W-:Y:S01]  /*e430*/  FFMA.FTZ R7, R21, R6, -R7 ;  /* 0x0000000615077223 */ /* 0x000fe20000010807 */
[----:B------:R-:W-:Y:S01]  /*e440*/  F2FP.PACK_AB R21, R11, R12 ;  /* 0x0000000c0b15723e */ /* 0x000fe200000000ff */
[-C--:B------:R-:W-:Y:S02]  /*e450*/  FMUL.FTZ R4, R24, R5.reuse ;  /* 0x0000000518047220 */ /* 0x080fe40000410000 */
[C---:B------:R-:W-:Y:S02]  /*e460*/  FMUL.FTZ R5, R0.reuse, R5 ;  /* 0x0000000500057220 */ /* 0x040fe40000410000 */
[----:B------:R-:W-:Y:S01]  /*e470*/  FFMA.FTZ R20, R23, R6, R20 ;  /* 0x0000000617147223 */ /* 0x000fe20000010014 */
[----:B------:R-:W-:Y:S01]  /*e480*/  F2FP.PACK_AB R23, R13, R10 ;  /* 0x0000000a0d17723e */ /* 0x000fe200000000ff */
[-C--:B------:R-:W-:Y:S02]  /*e490*/  FFMA.FTZ R4, R0, R25.reuse, -R4 ;  /* 0x0000001900047223 */ /* 0x080fe40000010804 */
[----:B------:R-:W-:Y:S01]  /*e4a0*/  FFMA.FTZ R5, R24, R25, R5 ;  /* 0x0000001918057223 */ /* 0x000fe20000010005 */
[----:B------:R-:W-:-:S04]  /*e4b0*/  F2FP.PACK_AB R20, R20, R7 ;  /* 0x000000071414723e */ /* 0x000fc800000000ff */
[----:B------:R-:W-:Y:S02]  /*e4c0*/  F2FP.PACK_AB R22, R5, R4 ;  /* 0x000000040516723e */ /* 0x000fe400000000ff */
.L_x_3805:
[----:B------:R-:W-:Y:S05]  /*e4d0*/  BSYNC B0 ;  /* 0x0000000000007941 */ /* 0x000fea0003800000 */
.L_x_3804:
        /* <DEDUP_REMOVED lines=8> */
[--C-:B-1----:R-:W-:Y:S02]  /*e560*/  HADD2.F32 R23, -RZ, R25.reuse.H0_H0 ;  /* 0x20000019ff177230 */ /* 0x102fe40000004100 */
[----:B------:R-:W-:Y:S02]  /*e570*/  HADD2.F32 R21, -RZ, R25.H1_H1 ;  /* 0x30000019ff157230 */ /* 0x000fe40000004100 */
[--C-:B---3--:R-:W-:Y:S02]  /*e580*/  HADD2.F32 R19, -RZ, R27.reuse.H1_H1 ;  /* 0x3000001bff137230 */ /* 0x108fe40000004100 */
[----:B------:R-:W-:-:S02]  /*e590*/  HADD2.F32 R20, -RZ, R27.H0_H0 ;  /* 0x2000001bff147230 */ /* 0x000fc40000004100 */
[----:B--2---:R-:W-:Y:S02]  /*e5a0*/  HADD2.F32 R10, -RZ, R4.H1_H1 ;  /* 0x30000004ff0a7230 */ /* 0x004fe40000004100 */
[----:B------:R-:W-:Y:S02]  /*e5b0*/  HADD2.F32 R0, -RZ, R5.H1_H1 ;  /* 0x30000005ff007230 */ /* 0x000fe40000004100 */
[----:B-----5:R-:W-:Y:S01]  /*e5c0*/  HADD2.F32 R13, -RZ, R7.H1_H1 ;  /* 0x30000007ff0d7230 */ /* 0x020fe20000004100 */
        /* <DEDUP_REMOVED lines=29> */
.L_x_3807:
[----:B------:R-:W-:Y:S05]  /*e7a0*/  BSYNC B0 ;  /* 0x0000000000007941 */ /* 0x000fea0003800000 */
.L_x_3806:
[----:B------:R2:W-:Y:S02]  /*e7b0*/  STS.128 [R229+0x2800], R24 ;  /* 0x00280018e5007388 */ /* 0x0005e40000000c00 */
.L_x_3803:
[----:B------:R-:W-:Y:S05]  /*e7c0*/  BSYNC B1 ;  /* 0x0000000000017941 */ /* 0x000fea0003800000 */
.L_x_3802:
        /* <DEDUP_REMOVED lines=20> */
[----:B-----5:R-:W-:Y:S02]  /*e910*/  MOV R26, R21 ;  /* 0x00000015001a7202 */ /* 0x020fe40000000f00 */
[----:B------:R-:W-:Y:S02]  /*e920*/  MOV R21, R23 ;  /* 0x0000001700157202 */ /* 0x000fe40000000f00 */
[----:B------:R-:W-:Y:S01]  /*e930*/  MOV R24, R22 ;  /* 0x0000001600187202 */ /* 0x000fe20000000f00 */
[----:B------:R-:W-:-:S02]  /*e940*/  HADD2.F32 R23, -RZ, R26.H0_H0 ;  /* 0x2000001aff177230 */ /* 0x000fc40000004100 */
[--C-:B------:R-:W-:Y:S02]  /*e950*/  HADD2.F32 R22, -RZ, R21.reuse.H0_H0 ;  /* 0x20000015ff167230 */ /* 0x100fe40000004100 */
[----:B------:R-:W-:Y:S02]  /*e960*/  HADD2.F32 R26, -RZ, R26.H1_H1 ;  /* 0x3000001aff1a7230 */ /* 0x000fe40000004100 */
[----:B------:R-:W-:Y:S02]  /*e970*/  HADD2.F32 R21, -RZ, R21.H1_H1 ;  /* 0x30000015ff157230 */ /* 0x000fe40000004100 */
[----:B---3--:R-:W-:Y:S02]  /*e980*/  HADD2.F32 R11, -RZ, R4.H1_H1 ;  /* 0x30000004ff0b7230 */ /* 0x008fe40000004100 */
[----:B------:R-:W-:Y:S02]  /*e990*/  HADD2.F32 R0, -RZ, R5.H1_H1 ;  /* 0x30000005ff007230 */ /* 0x000fe40000004100 */
[----:B--2---:R-:W-:Y:S01]  /*e9a0*/  HADD2.F32 R13, -RZ, R7.H1_H1 ;  /* 0x30000007ff0d7230 */ /* 0x004fe20000004100 */
        /* <DEDUP_REMOVED lines=8> */
[----:B------:R-:W-:-:S02]  /*ea30*/  FFMA.FTZ R10, R22, R13, -R10 ;  /* 0x0000000d160a7223 */ /* 0x000fc4000001080a */
[-C--:B------:R-:W-:Y:S01]  /*ea40*/  FFMA.FTZ R12, R23, R19.reuse, -R12 ;  /* 0x00000013170c7223 */ /* 0x080fe2000001080c */
[----:B------:R-:W-:Y:S01]  /*ea50*/  HADD2.F32 R23, -RZ, R7.H0_H0 ;  /* 0x20000007ff177230 */ /* 0x000fe20000004100 */
[----:B------:R-:W-:Y:S01]  /*ea60*/  FFMA.FTZ R11, R26, R19, R11 ;  /* 0x000000131a0b7223 */ /* 0x000fe2000001000b */
[--C-:B------:R-:W-:Y:S01]  /*ea70*/  HADD2.F32 R19, -RZ, R20.reuse.H0_H0 ;  /* 0x20000014ff137230 */ /* 0x100fe20000004100 */
[----:B------:R-:W-:Y:S01]  /*ea80*/  FFMA.FTZ R13, R21, R13, R0 ;  /* 0x0000000d150d7223 */ /* 0x000fe20000010000 */
[----:B------:R-:W-:Y:S02]  /*ea90*/  HADD2.F32 R21, -RZ, R20.H1_H1 ;  /* 0x30000014ff157230 */ /* 0x000fe40000004100 */
[--C-:B------:R-:W-:Y:S01]  /*eaa0*/  HADD2.F32 R0, -RZ, R24.reuse.H0_H0 ;  /* 0x20000018ff007230 */ /* 0x100fe20000004100 */
[-C--:B------:R-:W-:Y:S01]  /*eab0*/  FMUL.FTZ R20, R19, R4.reuse ;  /* 0x0000000413147220 */ /* 0x080fe20000410000 */
[----:B------:R-:W-:Y:S01]  /*eac0*/  HADD2.F32 R24, -RZ, R24.H1_H1 ;  /* 0x30000018ff187230 */ /* 0x000fe20000004100 */
[----:B------:R-:W-:-:S02]  /*ead0*/  FMUL.FTZ R7, R21, R4 ;  /* 0x0000000415077220 */ /* 0x000fc40000410000 */
[----:B------:R-:W-:Y:S01]  /*eae0*/  FFMA.FTZ R20, R21, R6, R20 ;  /* 0x0000000615147223 */ /* 0x000fe20000010014 */
        /* <DEDUP_REMOVED lines=9> */
.L_x_3811:
[----:B-1----:R-:W-:Y:S05]  /*eb80*/  BSYNC B0 ;  /* 0x0000000000007941 */ /* 0x002fea0003800000 */
.L_x_3810:
        /* <DEDUP_REMOVED lines=8> */
[----:B-1----:R-:W-:Y:S02]  /*ec10*/  HADD2.F32 R22, -RZ, R29.H1_H1 ;  /* 0x3000001dff167230 */ /* 0x002fe40000004100 */
[----:B------:R-:W-:Y:S02]  /*ec20*/  HADD2.F32 R20, -RZ, R31.H1_H1 ;  /* 0x3000001fff147230 */ /* 0x000fe40000004100 */
[----:B------:R-:W-:Y:S02]  /*ec30*/  HADD2.F32 R23, -RZ, R29.H0_H0 ;  /* 0x2000001dff177230 */ /* 0x000fe40000004100 */
[----:B------:R-:W-:-:S02]  /*ec40*/  HADD2.F32 R21, -RZ, R31.H0_H0 ;  /* 0x2000001fff157230 */ /* 0x000fc40000004100 */
        /* <DEDUP_REMOVED lines=21> */
[----:B------:R-:W-:Y:S01]  /*eda0*/  FMUL.FTZ R20, R19, R4 ;  /* 0x0000000413147220 */ /* 0x000fe20000410000 */
[----:B------:R-:W-:Y:S01]  /*edb0*/  F2FP.PACK_AB R29, R11, R12 ;  /* 0x0000000c0b1d723e */ /* 0x000fe200000000ff */
[----:B------:R-:W-:Y:S01]  /*edc0*/  FFMA.FTZ R7, R19, R6, -R7 ;  /* 0x0000000613077223 */ /* 0x000fe20000010807 */
[----:B------:R-:W-:Y:S01]  /*edd0*/  F2FP.PACK_AB R31, R13, R10 ;  /* 0x0000000a0d1f723e */ /* 0x000fe200000000ff */
[----:B------:R-:W-:-:S02]  /*ede0*/  FMUL.FTZ R4, R30, R5 ;  /* 0x000000051e047220 */ /* 0x000fc40000410000 */
[C---:B------:R-:W-:Y:S02]  /*edf0*/  FMUL.FTZ R5, R0.reuse, R5 ;  /* 0x0000000500057220 */ /* 0x040fe40000410000 */
[----:B------:R-:W-:Y:S02]  /*ee00*/  FFMA.FTZ R20, R21, R6, R20 ;  /* 0x0000000615147223 */ /* 0x000fe40000010014 */
[-C--:B------:R-:W-:Y:S02]  /*ee10*/  FFMA.FTZ R4, R0, R23.reuse, -R4 ;  /* 0x0000001700047223 */ /* 0x080fe40000010804 */
[----:B------:R-:W-:Y:S01]  /*ee20*/  FFMA.FTZ R5, R30, R23, R5 ;  /* 0x000000171e057223 */ /* 0x000fe20000010005 */
[----:B------:R-:W-:-:S04]  /*ee30*/  F2FP.PACK_AB R28, R20, R7 ;  /* 0x00000007141c723e */ /* 0x000fc800000000ff */
[----:B------:R-:W-:Y:S02]  /*ee40*/  F2FP.PACK_AB R30, R5, R4 ;  /* 0x00000004051e723e */ /* 0x000fe400000000ff */
.L_x_3813:
[----:B------:R-:W-:Y:S05]  /*ee50*/  BSYNC B0 ;  /* 0x0000000000007941 */ /* 0x000fea0003800000 */
.L_x_3812:
[----:B------:R2:W-:Y:S02]  /*ee60*/  STS.128 [R229+0x3000], R28 ;  /* 0x0030001ce5007388 */ /* 0x0005e40000000c00 */
.L_x_3809:
[----:B------:R-:W-:Y:S05]  /*ee70*/  BSYNC B1 ;  /* 0x0000000000017941 */ /* 0x000fea0003800000 */
.L_x_3808:
        /* <DEDUP_REMOVED lines=19> */
[----:B-----5:R-:W-:Y:S02]  /*efb0*/  HADD2.F32 R19, -RZ, R21.H1_H1 ;  /* 0x30000015ff137230 */ /* 0x020fe40000004100 */
[----:B------:R-:W-:Y:S02]  /*efc0*/  HADD2.F32 R13, -RZ, R23.H1_H1 ;  /* 0x30000017ff0d7230 */ /* 0x000fe40000004100 */
[----:B------:R-:W-:Y:S02]  /*efd0*/  HADD2.F32 R24, -RZ, R21.H0_H0 ;  /* 0x20000015ff187230 */ /* 0x000fe40000004100 */
        /* <DEDUP_REMOVED lines=20> */
[--C-:B------:R-:W-:Y:S01]  /*f120*/  HADD2.F32 R10, -RZ, R22.reuse.H0_H0 ;  /* 0x20000016ff0a7230 */ /* 0x100fe20000004100 */
[----:B------:R-:W-:Y:S01]  /*f130*/  F2FP.PACK_AB R21, R8, R9 ;  /* 0x000000090815723e */ /* 0x000fe200000000ff */
[----:B------:R-:W-:Y:S01]  /*f140*/  HADD2.F32 R22, -RZ, R22.H1_H1 ;  /* 0x30000016ff167230 */ /* 0x000fe20000004100 */
[C---:B------:R-:W-:Y:S01]  /*f150*/  FMUL.FTZ R7, R13.reuse, R4 ;  /* 0x000000040d077220 */ /* 0x040fe20000410000 */
[----:B------:R-:W-:Y:S01]  /*f160*/  F2FP.PACK_AB R23, R0, R3 ;  /* 0x000000030017723e */ /* 0x000fe200000000ff */
[----:B------:R-:W-:-:S02]  /*f170*/  FFMA.FTZ R12, R13, R6, R12 ;  /* 0x000000060d0c7223 */ /* 0x000fc4000001000c */
[-C--:B------:R-:W-:Y:S02]  /*f180*/  FMUL.FTZ R4, R22, R5.reuse ;  /* 0x0000000516047220 */ /* 0x080fe40000410000 */
[C---:B------:R-:W-:Y:S02]  /*f190*/  FMUL.FTZ R5, R10.reuse, R5 ;  /* 0x000000050a057220 */ /* 0x040fe40000410000 */
[----:B------:R-:W-:Y:S02]  /*f1a0*/  FFMA.FTZ R7, R11, R6, -R7 ;  /* 0x000000060b077223 */ /* 0x000fe40000010807 */
[-C--:B------:R-:W-:Y:S02]  /*f1b0*/  FFMA.FTZ R4, R10, R19.reuse, -R4 ;  /* 0x000000130a047223 */ /* 0x080fe40000010804 */
[----:B------:R-:W-:Y:S01]  /*f1c0*/  FFMA.FTZ R5, R22, R19, R5 ;  /* 0x0000001316057223 */ /* 0x000fe20000010005 */
[----:B------:R-:W-:-:S04]  /*f1d0*/  F2FP.PACK_AB R20, R12, R7 ;  /* 0x000000070c14723e */ /* 0x000fc800000000ff */
[----:B------:R-:W-:Y:S02]  /*f1e0*/  F2FP.PACK_AB R22, R5, R4 ;  /* 0x000000040516723e */ /* 0x000fe400000000ff */
.L_x_3816:
[----:B-1----:R-:W-:Y:S05]  /*f1f0*/  BSYNC B0 ;  /* 0x0000000000007941 */ /* 0x002fea0003800000 */
.L_x_3815:
        /* <DEDUP_REMOVED lines=11> */
[----:B-1----:R-:W-:-:S02]  /*f2b0*/  HADD2.F32 R20, -RZ, R0.H0_H0 ;  /* 0x20000000ff147230 */ /* 0x002fc40000004100 */
        /* <DEDUP_REMOVED lines=35> */
.L_x_3818:
[----:B------:R-:W-:Y:S05]  /*f4f0*/  BSYNC B0 ;  /* 0x0000000000007941 */ /* 0x000fea0003800000 */
.L_x_3817:
[----:B------:R2:W-:Y:S01]  /*f500*/  STS.128 [R229+0x3800], R12 ;  /* 0x0038000ce5007388 */ /* 0x0005e20000000c00 */
[----:B------:R-:W-:Y:S05]  /*f510*/  BRA `(.L_x_3814) ;  /* 0x0000302000007947 */ /* 0x000fea0003800000 */
.L_x_3795:
        /* <DEDUP_REMOVED lines=86> */
.L_x_3822:
[----:B------:R-:W-:Y:S05]  /*fa80*/  BSYNC B0 ;  /* 0x0000000000007941 */ /* 0x000fea0003800000 */
.L_x_3821:
        /* <DEDUP_REMOVED lines=86> */
.L_x_3824:
[----:B------:R-:W-:Y:S05]  /*fff0*/  BSYNC B0 ;  /* 0x0000000000007941 */ /* 0x000fea0003800000 */
.L_x_3823:
[----:B------:R3:W-:Y:S02]  /*10000*/  STS.128 [R229+0x2000], R24 ;  /* 0x00200018e5007388 */ /* 0x0007e40000000c00 */
.L_x_3820:
[----:B------:R-:W-:Y:S05]  /*10010*/  BSYNC B1 ;  /* 0x0000000000017941 */ /* 0x000fea0003800000 */
.L_x_3819:
        /* <DEDUP_REMOVED lines=91> */
.L_x_3828:
[----:B------:R-:W-:Y:S05]  /*105d0*/  BSYNC B0 ;  /* 0x0000000000007941 */ /* 0x000fea0003800000 */
.L_x_3827:
        /* <DEDUP_REMOVED lines=89> */
.L_x_3830:
[----:B------:R-:W-:Y:S05]  /*10b70*/  BSYNC B0 ;  /* 0x0000000000007941 */ /* 0x000fea0003800000 */
.L_x_3829:
[----:B------:R1:W-:Y:S02]  /*10b80*/  STS.128 [R229+0x2800], R20 ;  /* 0x00280014e5007388 */ /* 0x0003e40000000c00 */
.L_x_3826:
[----:B------:R-:W-:Y:S05]  /*10b90*/  BSYNC B1 ;  /* 0x0000000000017941 */ /* 0x000fea0003800000 */
.L_x_3825:
[----:B--23--:R-:W-:Y:S01]  /*10ba0*/  IADD3 R18, R188, 0x20, RZ ;  /* 0x00000020bc127810 */ /* 0x00cfe20007ffe0ff */
[----:B------:R-:W-:Y:S03]  /*10bb0*/  BSSY B1, `(.L_x_3831) ;  /* 0x00000b7000017945 */ /* 0x000fe60003800000 */
[----:B------:R-:W-:-:S04]  /*10bc0*/  ISETP.GE.AND P0, PT, R18, R3, PT ;  /* 0x000000031200720c */ /* 0x000fc80003f06270 */
[----:B------:R-:W-:-:S13]  /*10bd0*/  ISETP.LT.OR P0, PT, R55, -0x107, P0 ;  /* 0xfffffef93700780c */ /* 0x000fda0000701670 */
[----:B------:R-:W-:Y:S05]  /*10be0*/  @P0 BRA `(.L_x_3832) ;  /* 0x00000b3000000947 */ /* 0x000fea0003800000 */
        /* <DEDUP_REMOVED lines=15> */
[----:B-1----:R-:W-:Y:S01]  /*10ce0*/  IMAD.WIDE R20, R7, 0x2, R28 ;  /* 0x0000000207147825 */ /* 0x002fe200078e021c */
[----:B------:R-:W-:-:S02]  /*10cf0*/  @P0 IADD3 R10, -R167, RZ, RZ ;  /* 0x000000ffa70a0210 */ /* 0x000fc40007ffe1ff */
[----:B------:R-:W-:Y:S02]  /*10d00*/  LEA.HI.X.SX32 R4, R4, R8, 0x1, P1 ;  /* 0x0000000804047211 */ /* 0x000fe400008f0eff */
[C---:B------:R-:W-:Y:S01]  /*10d10*/  LEA R6, P1, R5.reuse, c[0x0][0x2b0], 0x1 ;  /* 0x0000ac0005067a11 */ /* 0x040fe200078208ff */
[----:B------:R-:W3:Y:S03]  /*10d20*/  LDG.E.128 R20, [R20.64] ;  /* 0x0000000614147981 */ /* 0x000ee6000c1e1d00 */
[----:B------:R-:W-:Y:S02]  /*10d30*/  LEA.HI.X R7, R5, c[0x0][0x2b4], R4, 0x1, P1 ;  /* 0x0000ad0005077a11 */ /* 0x000fe400008f0c04 */
[----:B------:R-:W-:-:S04]  /*10d40*/  IADD3 R9, P1, R10, R9, RZ ;  /* 0x000000090a097210 */ /* 0x000fc80007f3e0ff */
[----:B--2---:R-:W2:Y:S01]  /*10d50*/  LDG.E.128 R4, [R6.64] ;  /* 0x0000000606047981 */ /* 0x004ea2000c1e1d00 */
[----:B------:R-:W-:Y:S02]  /*10d60*/  LEA.HI.X.SX32 R8, R10, R8, 0x1, P1 ;  /* 0x000000080a087211 */ /* 0x000fe400008f0eff */
[----:B------:R-:W-:-:S04]  /*10d70*/  LEA R10, P1, R9, c[0x0][0x2a8], 0x1 ;  /* 0x0000aa00090a7a11 */ /* 0x000fc800078208ff */
[----:B------:R-:W-:-:S06]  /*10d80*/  LEA.HI.X R11, R9, c[0x0][0x2ac], R8, 0x1, P1 ;  /* 0x0000ab00090b7a11 */ /* 0x000fcc00008f0c08 */
[----:B----4-:R-:W4:Y:S01]  /*10d90*/  LDG.E.128 R8, [R10.64] ;  /* 0x000000060a087981 */ /* 0x010f22000c1e1d00 */
        /* <DEDUP_REMOVED lines=60> */
.L_x_3834:
[----:B------:R-:W-:Y:S05]  /*11160*/  BSYNC B0 ;  /* 0x0000000000007941 */ /* 0x000fea0003800000 */
.L_x_3833:
[----:B-1----:R1:W5:Y:S01]  /*11170*/  LDG.E.128 R20, [R28.64+0x80] ;  /* 0x000080061c147981 */ /* 0x002362000c1e1d00 */
        /* <DEDUP_REMOVED lines=20> */
[----:B------:R-:W3:Y:S03]  /*112c0*/  LDG.E.128 R24, [R24.64+0x80] ;  /* 0x0000800618187981 */ /* 0x000ee6000c1e1d00 */
[----:B------:R-:W-:Y:S02]  /*112d0*/  LEA.HI.X R7, R5, c[0x0][0x2b4], R4, 0x1, P1 ;  /* 0x0000ad0005077a11 */ /* 0x000fe400008f0c04 */
[----:B------:R-:W-:-:S04]  /*112e0*/  IADD3 R9, P1, R10, R9, RZ ;  /* 0x000000090a097210 */ /* 0x000fc80007f3e0ff */
[----:B------:R-:W5:Y:S01]  /*112f0*/  LDG.E.128 R4, [R6.64] ;  /* 0x0000000606047981 */ /* 0x000f62000c1e1d00 */
[----:B------:R-:W-:Y:S02]  /*11300*/  LEA.HI.X.SX32 R8, R10, R8, 0x1, P1 ;  /* 0x000000080a087211 */ /* 0x000fe400008f0eff */
[----:B------:R-:W-:-:S04]  /*11310*/  LEA R10, P1, R9, c[0x0][0x2a8], 0x1 ;  /* 0x0000aa00090a7a11 */ /* 0x000fc800078208ff */
[----:B------:R-:W-:-:S06]  /*11320*/  LEA.HI.X R11, R9, c[0x0][0x2ac], R8, 0x1, P1 ;  /* 0x0000ab00090b7a11 */ /* 0x000fcc00008f0c08 */
[----:B--2---:R-:W2:Y:S01]  /*11330*/  LDG.E.128 R8, [R10.64] ;  /* 0x000000060a087981 */ /* 0x004ea2000c1e1d00 */
[----:B---3--:R-:W-:Y:S02]  /*11340*/  HADD2.F32 R30, -RZ, R24.H0_H0 ;  /* 0x20000018ff1e7230 */ /* 0x008fe40000004100 */
[----:B------:R-:W-:Y:S02]  /*11350*/  HADD2.F32 R31, -RZ, R25.H0_H0 ;  /* 0x20000019ff1f7230 */ /* 0x000fe40000004100 */
        /* <DEDUP_REMOVED lines=24> */
[----:B------:R-:W-:Y:S01]  /*114e0*/  HADD2.F32 R13, -RZ, R20.H0_H0 ;  /* 0x20000014ff0d7230 */ /* 0x000fe20000004100 */
[----:B------:R-:W-:Y:S01]  /*114f0*/  FMUL.FTZ R7, R4, R7 ;  /* 0x0000000704077220 */ /* 0x000fe20000410000 */
[----:B--2---:R-:W-:Y:S01]  /*11500*/  HADD2.F32 R4, -RZ, R8.H0_H0 ;  /* 0x20000008ff047230 */ /* 0x004fe20000004100 */
        /* <DEDUP_REMOVED lines=31> */
.L_x_3836:
[----:B------:R-:W-:Y:S05]  /*11700*/  BSYNC B0 ;  /* 0x0000000000007941 */ /* 0x000fea0003800000 */
.L_x_3835:
[----:B------:R3:W-:Y:S02]  /*11710*/  STS.128 [R229+0x3000], R20 ;  /* 0x00300014e5007388 */ /* 0x0007e40000000c00 */
.L_x_3832:
[----:B------:R-:W-:Y:S05]  /*11720*/  BSYNC B1 ;  /* 0x0000000000017941 */ /* 0x000fea0003800000 */
.L_x_3831:
[----:B-12---:R-:W-:-:S04]  /*11730*/  IADD3 R28, R188, 0x30, RZ ;  /* 0x00000030bc1c7810 */ /* 0x006fc80007ffe0ff */
        /* <DEDUP_REMOVED lines=17> */
[----:B---3--:R-:W-:-:S03]  /*11850*/  IMAD.WIDE R20, R7, 0x2, R14 ;  /* 0x0000000207147825 */ /* 0x008fc600078e020e */
        /* <DEDUP_REMOVED lines=72> */
.L_x_3838:
[----:B------:R-:W-:Y:S05]  /*11ce0*/  BSYNC B0 ;  /* 0x0000000000007941 */ /* 0x000fea0003800000 */
.L_x_3837:
[----:B---3--:R2:W5:Y:S01]  /*11cf0*/  LDG.E.128 R20, [R14.64+0x80] ;  /* 0x000080060e147981 */ /* 0x008562000c1e1d00 */
        /* <DEDUP_REMOVED lines=91> */
.L_x_3840:
[----:B------:R-:W-:Y:S05]  /*122b0*/  BSYNC B0 ;  /* 0x0000000000007941 */ /* 0x000fea0003800000 */
.L_x_3839:
[----:B------:R3:W-:Y:S01]  /*122c0*/  STS.128 [R229+0x3800], R20 ;  /* 0x00380014e5007388 */ /* 0x0007e20000000c00 */
[----:B------:R-:W-:Y:S05]  /*122d0*/  BRA `(.L_x_3814) ;  /* 0x0000026000007947 */ /* 0x000fea0003800000 */
.L_x_3794:
        /* <DEDUP_REMOVED lines=38> */
.L_x_3814:
[----:B------:R-:W-:Y:S05]  /*12540*/  BSYNC B2 ;  /* 0x0000000000027941 */ /* 0x000fea0003800000 */
.L_x_3793:
[----:B------:R-:W-:Y:S01]  /*12550*/  IADD3 R235, R53, -0x1, RZ ;  /* 0xffffffff35eb7810 */ /* 0x000fe20007ffe0ff */
[----:B------:R-:W-:Y:S01]  /*12560*/  IMAD R59, R56, 0x10, R59 ;  /* 0x00000010383b7824 */ /* 0x000fe200078e023b */
        /* <DEDUP_REMOVED lines=14> */
[----:B------:R-:W-:-:S03]  /*12650*/  LOP3.LUT R134, R134, 0x6, RZ, 0xc0, !PT ;  /* 0x0000000686867812 */ /* 0x000fc600078ec0ff */
[C---:B--2---:R-:W-:Y:S02]  /*12660*/  @!P4 LEA R12, P0, R123.reuse, R232, 0x1 ;  /* 0x000000e87b0cc211 */ /* 0x044fe400078008ff */
[----:B------:R-:W-:Y:S02]  /*12670*/  @!P5 IMAD.MOV.U32 R7, RZ, RZ, c[0x0][0x198] ;  /* 0x00006600ff07d624 */ /* 0x000fe400078e00ff */
[----:B------:R-:W-:Y:S01]  /*12680*/  @!P4 LEA.HI.X R13, R123, R233, R122, 0x1, P0 ;  /* 0x000000e97b0dc211 */ /* 0x000fe200000f0c7a */
[----:B------:R-:W-:Y:S01]  /*12690*/  @!PT LDS RZ, [RZ] ;  /* 0x00000000fffff984 */ /* 0x000fe20000000800 */
[----:B------:R-:W-:Y:S01]  /*126a0*/  @!PT LDS RZ, [RZ] ;  /* 0x00000000fffff984 */ /* 0x000fe20000000800 */
[----:B------:R-:W-:Y:S01]  /*126b0*/  @!PT LDS RZ, [RZ] ;  /* 0x00000000fffff984 */ /* 0x000fe20000000800 */
[----:B------:R1:W-:Y:S01]  /*126c0*/  @!P1 LDGSTS.E.BYPASS.LTC128B.128 [R229+0x4000], [R232.64] ;  /* 0x04000000e8e59fae */ /* 0x0003e2000b901d46 */
[----:B------:R-:W-:Y:S01]  /*126d0*/  @!P5 IMAD.MOV.U32 R10, RZ, RZ, c[0x0][0x19c] ;  /* 0x00006700ff0ad624 */ /* 0x000fe200078e00ff */
[-C--:B------:R-:W-:Y:S01]  /*126e0*/  ISETP.GE.AND P0, PT, R0, R5.reuse, PT ;  /* 0x000000050000720c */ /* 0x080fe20003f06270 */
[----:B---3--:R-:W-:Y:S01]  /*126f0*/  @!P3 IMAD.MOV.U32 R22, RZ, RZ, c[0x0][0x198] ;  /* 0x00006600ff16b624 */ /* 0x008fe200078e00ff */
[----:B------:R1:W-:Y:S01]  /*12700*/  @!P1 LDGSTS.E.BYPASS.LTC128B.128 [R229+0x8000], [R232.64+0x80] ;  /* 0x08000080e8e59fae */ /* 0x0003e2000b901d46 */
[----:B------:R-:W-:Y:S01]  /*12710*/  ISETP.GE.AND P1, PT, R4, R5, PT ;  /* 0x000000050400720c */ /* 0x000fe20003f26270 */
[----:B------:R-:W-:-:S02]  /*12720*/  @!P2 IMAD.MOV.U32 R20, RZ, RZ, c[0x0][0x198] ;  /* 0x00006600ff14a624 */ /* 0x000fc400078e00ff */
[----:B------:R2:W-:Y:S01]  /*12730*/  @!P4 LDGSTS.E.BYPASS.LTC128B.128 [R229+0x4800], [R12.64] ;  /* 0x048000000ce5cfae */ /* 0x0005e2000b901d46 */
[----:B------:R-:W-:-:S03]  /*12740*/  @!P3 IMAD.WIDE.U32 R22, R22, 0x60, R232 ;  /* 0x000000601616b825 */ /* 0x000fc600078e00e8 */
[----:B------:R2:W-:Y:S01]  /*12750*/  @!P4 LDGSTS.E.BYPASS.LTC128B.128 [R229+0x8800], [R12.64+0x80] ;  /* 0x088000800ce5cfae */ /* 0x0005e2000b901d46 */
[----:B------:R-:W-:Y:S01]  /*12760*/  @!P5 LEA R24, P4, R7, R232, 0x6 ;  /* 0x000000e80718d211 */ /* 0x000fe200078830ff */
[----:B------:R-:W-:-:S03]  /*12770*/  @!P2 IMAD.WIDE.U32 R20, R20, 0xa0, R232 ;  /* 0x000000a01414a825 */ /* 0x000fc600078e00e8 */
[----:B------:R-:W-:Y:S01]  /*12780*/  @!P5 LEA.HI.X R25, R7, R233, R10, 0x6, P4 ;  /* 0x000000e90719d211 */ /* 0x000fe200020f340a */
[----:B------:R-:W-:Y:S01]  /*12790*/  @!P2 IMAD.MOV.U32 R10, RZ, RZ, c[0x0][0x19c] ;  /* 0x00006700ff0aa624 */ /* 0x000fe200078e00ff */
[----:B------:R-:W-:Y:S01]  /*127a0*/  ISETP.GE.AND P4, PT, R8, R5, PT ;  /* 0x000000050800720c */ /* 0x000fe20003f86270 */
[----:B------:R-:W-:Y:S02]  /*127b0*/  @!P1 IMAD.MOV.U32 R16, RZ, RZ, c[0x0][0x198] ;  /* 0x00006600ff109624 */ /* 0x000fe400078e00ff */
[----:B------:R3:W-:Y:S01]  /*127c0*/  @!P5 LDGSTS.E.BYPASS.LTC128B.128 [R229+0x5000], [R24.64] ;  /* 0x0500000018e5dfae */ /* 0x0007e2000b901d46 */
[----:B------:R-:W-:Y:S02]  /*127d0*/  @!P1 IMAD.MOV.U32 R9, RZ, RZ, c[0x0][0x19c] ;  /* 0x00006700ff099624 */ /* 0x000fe400078e00ff */
[----:B------:R-:W-:Y:S01]  /*127e0*/  @!P0 IMAD.MOV.U32 R14, RZ, RZ, c[0x0][0x198] ;  /* 0x00006600ff0e8624 */ /* 0x000fe200078e00ff */
[----:B------:R3:W-:Y:S01]  /*127f0*/  @!P5 LDGSTS.E.BYPASS.LTC128B.128 [R229+0x9000], [R24.64+0x80] ;  /* 0x0900008018e5dfae */ /* 0x0007e2000b901d46 */
[----:B------:R-:W-:-:S02]  /*12800*/  @!P0 IMAD.MOV.U32 R7, RZ, RZ, c[0x0][0x19c] ;  /* 0x00006700ff078624 */ /* 0x000fc400078e00ff */
[----:B------:R-:W-:Y:S02]  /*12810*/  @!P2 IMAD R10, R10, 0xa0, RZ ;  /* 0x000000a00a0aa824 */ /* 0x000fe400078e02ff */
[----:B------:R-:W-:-:S04]  /*12820*/  @!P1 IMAD.WIDE.U32 R16, R16, 0xc0, R232 ;  /* 0x000000c010109825 */ /* 0x000fc800078e00e8 */
[----:B------:R-:W-:Y:S02]  /*12830*/  @!P4 IMAD.MOV.U32 R11, RZ, RZ, c[0x0][0x198] ;  /* 0x00006600ff0bc624 */ /* 0x000fe400078e00ff */
[----:B------:R-:W-:Y:S02]  /*12840*/  @!P1 IMAD R9, R9, 0xc0, RZ ;  /* 0x000000c009099824 */ /* 0x000fe400078e02ff */
[----:B--2---:R-:W-:Y:S02]  /*12850*/  @!P3 IMAD.MOV.U32 R13, RZ, RZ, c[0x0][0x19c] ;  /* 0x00006700ff0db624 */ /* 0x004fe400078e00ff */
[----:B------:R-:W-:Y:S02]  /*12860*/  @!P4 IMAD.MOV.U32 R12, RZ, RZ, c[0x0][0x19c] ;  /* 0x00006700ff0cc624 */ /* 0x000fe400078e00ff */
[----:B------:R-:W-:Y:S02]  /*12870*/  @!P3 IMAD R13, R13, 0x60, RZ ;  /* 0x000000600d0db824 */ /* 0x000fe400078e02ff */
[----:B------:R-:W-:-:S04]  /*12880*/  @!P0 IMAD.WIDE.U32 R14, R14, 0xe0, R232 ;  /* 0x000000e00e0e8825 */ /* 0x000fc800078e00e8 */
[----:B------:R-:W-:Y:S02]  /*12890*/  @!P3 IMAD.IADD R23, R23, 0x1, R13 ;  /* 0x000000011717b824 */ /* 0x000fe400078e020d */
[----:B------:R-:W-:Y:S01]  /*128a0*/  @!P0 IMAD R7, R7, 0xe0, RZ ;  /* 0x000000e007078824 */ /* 0x000fe200078e02ff */
[----:B---3--:R-:W-:Y:S01]  /*128b0*/  @!P4 LEA R24, P5, R11, R232, 0x7 ;  /* 0x000000e80b18c211 */ /* 0x008fe200078a38ff */
[----:B------:R-:W-:Y:S01]  /*128c0*/  @!P2 IMAD.IADD R21, R21, 0x1, R10 ;  /* 0x000000011515a824 */ /* 0x000fe200078e020a */
[----:B------:R2:W-:Y:S01]  /*128d0*/  @!P3 LDGSTS.E.BYPASS.LTC128B.128 [R229+0x5800], [R22.64] ;  /* 0x0580000016e5bfae */ /* 0x0005e2000b901d46 */
[----:B------:R-:W-:Y:S01]  /*128e0*/  @!P1 IMAD.IADD R17, R17, 0x1, R9 ;  /* 0x0000000111119824 */ /* 0x000fe200078e0209 */
[----:B------:R-:W-:Y:S01]  /*128f0*/  @!P4 LEA.HI.X R25, R11, R233, R12, 0x7, P5 ;  /* 0x000000e90b19c211 */ /* 0x000fe200028f3c0c */
[----:B------:R-:W-:Y:S01]  /*12900*/  @!P0 IMAD.IADD R15, R15, 0x1, R7 ;  /* 0x000000010f0f8824 */ /* 0x000fe200078e0207 */
[----:B------:R2:W-:Y:S01]  /*12910*/  @!P3 LDGSTS.E.BYPASS.LTC128B.128 [R229+0x9800], [R22.64+0x80] ;  /* 0x0980008016e5bfae */ /* 0x0005e2000b901d46 */
[-C--:B------:R-:W-:Y:S01]  /*12920*/  ISETP.GE.AND P5, PT, R18, R5.reuse, PT ;  /* 0x000000051200720c */ /* 0x080fe20003fa6270 */
[----:B------:R-:W-:Y:S01]  /*12930*/  IMAD.SHL.U32 R7, R60, 0x40, RZ ;  /* 0x000000403c077824 */ /* 0x000fe200078e00ff */
[-C--:B------:R-:W-:Y:S01]  /*12940*/  ISETP.GE.AND P3, PT, R28, R5.reuse, PT ;  /* 0x000000051c00720c */ /* 0x080fe20003f66270 */
[----:B------:R3:W-:Y:S03]  /*12950*/  @!P4 LDGSTS.E.BYPASS.LTC128B.128 [R229+0x6000], [R24.64] ;  /* 0x0600000018e5cfae */ /* 0x0007e6000b901d46 */
[----:B------:R-:W-:Y:S01]  /*12960*/  LOP3.LUT R7, R7, 0x1c0, RZ, 0xc0, !PT ;  /* 0x000001c007077812 */ /* 0x000fe200078ec0ff */
[----:B------:R3:W-:Y:S01]  /*12970*/  @!P4 LDGSTS.E.BYPASS.LTC128B.128 [R229+0xa000], [R24.64+0x80] ;  /* 0x0a00008018e5cfae */ /* 0x0007e2000b901d46 */
[----:B------:R-:W-:-:S02]  /*12980*/  ISETP.GE.AND P4, PT, R2, R5, PT ;  /* 0x000000050200720c */ /* 0x000fc40003f86270 */
[----:B------:R-:W-:Y:S01]  /*12990*/  SHF.R.U32.HI R221, RZ, 0x3, R7 ;  /* 0x00000003ffdd7819 */ /* 0x000fe20000011607 */
[----:B------:R5:W-:Y:S02]  /*129a0*/  @!P2 LDGSTS.E.BYPASS.LTC128B.128 [R229+0x6800], [R20.64] ;  /* 0x0680000014e5afae */ /* 0x000be4000b901d46 */
[----:B------:R-:W-:Y:S02]  /*129b0*/  @!P5 IMAD.MOV.U32 R2, RZ, RZ, c[0x0][0x1a0] ;  /* 0x00006800ff02d624 */ /* 0x000fe400078e00ff */
[----:B------:R5:W-:Y:S01]  /*129c0*/  @!P2 LDGSTS.E.BYPASS.LTC128B.128 [R229+0xa800], [R20.64+0x80] ;  /* 0x0a80008014e5afae */ /* 0x000be2000b901d46 */
[----:B------:R-:W-:Y:S01]  /*129d0*/  ISETP.GE.AND P2, PT, R6, R5, PT ;  /* 0x000000050600720c */ /* 0x000fe20003f46270 */
[----:B------:R-:W-:Y:S02]  /*129e0*/  @!P3 IMAD.MOV.U32 R6, RZ, RZ, c[0x0][0x1a0] ;  /* 0x00006800ff06b624 */ /* 0x000fe400078e00ff */
[----:B------:R4:W-:Y:S01]  /*129f0*/  @!P1 LDGSTS.E.BYPASS.LTC128B.128 [R229+0x7000], [R16.64] ;  /* 0x0700000010e59fae */ /* 0x0009e2000b901d46 */
[----:B------:R-:W-:-:S03]  /*12a00*/  @!P3 IMAD.MOV.U32 R12, RZ, RZ, c[0x0][0x1a4] ;  /* 0x00006900ff0cb624 */ /* 0x000fc600078e00ff */
[----:B------:R4:W-:Y:S01]  /*12a10*/  @!P1 LDGSTS.E.BYPASS.LTC128B.128 [R229+0xb000], [R16.64+0x80] ;  /* 0x0b00008010e59fae */ /* 0x0009e2000b901d46 */
[----:B------:R-:W-:Y:S01]  /*12a20*/  LEA R236, P1, R168, c[0x0][0x170], 0x1 ;  /* 0x00005c00a8ec7a11 */ /* 0x000fe200078208ff */
[----:B------:R-:W-:Y:S02]  /*12a30*/  @!P3 IMAD R12, R12, 0x60, RZ ;  /* 0x000000600c0cb824 */ /* 0x000fe400078e02ff */
[----:B------:R1:W-:Y:S01]  /*12a40*/  @!P0 LDGSTS.E.BYPASS.LTC128B.128 [R229+0x7800], [R14.64] ;  /* 0x078000000ee58fae */ /* 0x0003e2000b901d46 */
[----:B------:R-:W-:Y:S01]  /*12a50*/  LEA.HI.X R237, R168, c[0x0][0x174], R52, 0x1, P1 ;  /* 0x00005d00a8ed7a11 */ /* 0x000fe200008f0c34 */
[----:B------:R-:W-:Y:S01]  /*12a60*/  @!P2 IMAD.MOV.U32 R18, RZ, RZ, c[0x0][0x1a0] ;  /* 0x00006800ff12a624 */ /* 0x000fe200078e00ff */
[C---:B------:R-:W-:Y:S01]  /*12a70*/  @!P4 LEA R10, P1, R125.reuse, R236, 0x1 ;  /* 0x000000ec7d0ac211 */ /* 0x040fe200078208ff */
[----:B------:R1:W-:Y:S01]  /*12a80*/  @!P0 LDGSTS.E.BYPASS.LTC128B.128 [R229+0xb800], [R14.64+0x80] ;  /* 0x0b8000800ee58fae */ /* 0x0003e2000b901d46 */
[C---:B------:R-:W-:Y:S01]  /*12a90*/  ISETP.GE.AND P0, PT, R188.reuse, R5, PT ;  /* 0x00000005bc00720c */ /* 0x040fe20003f06270 */
[----:B------:R-:W-:Y:S01]  /*12aa0*/  IMAD.SHL.U32 R188, R188, 0x8, RZ ;  /* 0x00000008bcbc7824 */ /* 0x000fe200078e00ff */
[----:B------:R-:W-:Y:S01]  /*12ab0*/  @!P4 LEA.HI.X R11, R125, R237, R124, 0x1, P1 ;  /* 0x000000ed7d0bc211 */ /* 0x000fe200008f0c7c */
[----:B------:R-:W0:Y:S01]  /*12ac0*/  LDGDEPBAR ;  /* 0x00000000000079af */ /* 0x000e220000000000 */
[----:B------:R-:W-:Y:S01]  /*12ad0*/  ISETP.GE.AND P1, PT, R4, R5, PT ;  /* 0x000000050400720c */ /* 0x000fe20003f26270 */
[----:B------:R-:W-:Y:S01]  /*12ae0*/  @!P5 IMAD.MOV.U32 R4, RZ, RZ, c[0x0][0x1a4] ;  /* 0x00006900ff04d624 */ /* 0x000fe200078e00ff */
[----:B------:R-:W-:Y:S01]  /*12af0*/  LOP3.LUT R188, R7, 0x8, R188, 0xf8, !PT ;  /* 0x0000000807bc7812 */ /* 0x000fe200078ef8bc */
[----:B------:R-:W-:-:S03]  /*12b00*/  @!P3 IMAD.WIDE.U32 R6, R6, 0x60, R236 ;  /* 0x000000600606b825 */ /* 0x000fc600078e00ec */
[----:B------:R-:W-:Y:S01]  /*12b10*/  LOP3.LUT R221, R188, R221, RZ, 0x3c, !PT ;  /* 0x000000ddbcdd7212 */ /* 0x000fe200078e3cff */
[----:B------:R-:W-:Y:S02]  /*12b20*/  @!P3 IMAD.IADD R13, R7, 0x1, R12 ;  /* 0x00000001070db824 */ /* 0x000fe400078e020c */
[----:B------:R-:W-:Y:S02]  /*12b30*/  @!P3 IMAD.MOV.U32 R12, RZ, RZ, R6 ;  /* 0x000000ffff0cb224 */ /* 0x000fe400078e0006 */
[----:B------:R-:W-:Y:S02]  /*12b40*/  @!P2 IMAD.MOV.U32 R6, RZ, RZ, c[0x0][0x1a4] ;  /* 0x00006900ff06a624 */ /* 0x000fe400078e00ff */
[----:B------:R-:W-:-:S04]  /*12b50*/  @!P2 IMAD.WIDE.U32 R18, R18, 0xa0, R236 ;  /* 0x000000a01212a825 */ /* 0x000fc800078e00ec */
[----:B----4-:R-:W-:Y:S02]  /*12b60*/  @!P1 IMAD.MOV.U32 R16, RZ, RZ, c[0x0][0x1a0] ;  /* 0x00006800ff109624 */ /* 0x010fe400078e00ff */
[----:B------:R-:W-:Y:S02]  /*12b70*/  @!P2 IMAD R6, R6, 0xa0, RZ ;  /* 0x000000a00606a824 */ /* 0x000fe400078e02ff */
[----:B------:R-:W-:Y:S01]  /*12b80*/  @!P1 IMAD.WIDE.U32 R16, R16, 0xc0, R236 ;  /* 0x000000c010109825 */ /* 0x000fe200078e00ec */
[----:B------:R-:W-:-:S04]  /*12b90*/  DEPBAR.LE SB0, 0x0 ;  /* 0x000080000000791a */ /* 0x000fc80000000000 */
[----:B------:R-:W-:Y:S01]  /*12ba0*/  BAR.SYNC.DEFER_BLOCKING 0x0 ;  /* 0x0000000000007b1d */ /* 0x000fe20000010000 */
[----:B------:R-:W-:Y:S02]  /*12bb0*/  @!P2 IMAD.IADD R19, R19, 0x1, R6 ;  /* 0x000000011313a824 */ /* 0x000fe400078e0206 */
[----:B------:R-:W-:-:S03]  /*12bc0*/  IMAD.IADD R6, R3, 0x1, R134 ;  /* 0x0000000103067824 */ /* 0x000fc600078e0286 */
[----:B------:R-:W-:Y:S04]  /*12bd0*/  @P0 STS.128 [R229+0xc000], RZ ;  /* 0x00c000ffe5000388 */ /* 0x000fe80000000c00 */
[----:B------:R-:W-:Y:S04]  /*12be0*/  @P0 STS.128 [R229+0x10000], RZ ;  /* 0x010000ffe5000388 */ /* 0x000fe80000000c00 */
[----:B------:R-:W-:Y:S01]  /*12bf0*/  @!PT LDS RZ, [RZ] ;  /* 0x00000000fffff984 */ /* 0x000fe20000000800 */
[----:B------:R-:W-:Y:S01]  /*12c00*/  @!PT LDS RZ, [RZ] ;  /* 0x00000000fffff984 */ /* 0x000fe20000000800 */
[----:B------:R-:W-:Y:S01]  /*12c10*/  @!PT LDS RZ, [RZ] ;  /* 0x00000000fffff984 */ /* 0x000fe20000000800 */
[----:B------:R4:W-:Y:S04]  /*12c20*/  @!P0 LDGSTS.E.BYPASS.LTC128B.128 [R229+0xc000], [R236.64] ;  /* 0x0c000000ece58fae */ /* 0x0009e8000b901d46 */
[----:B------:R4:W-:Y:S01]  /*12c30*/  @!P0 LDGSTS.E.BYPASS.LTC128B.128 [R229+0x10000], [R236.64+0x80] ;  /* 0x10000080ece58fae */ /* 0x0009e2000b901d46 */
[----:B-----5:R-:W-:-:S03]  /*12c40*/  @!P5 LEA R20, P0, R2, R236, 0x6 ;  /* 0x000000ec0214d211 */ /* 0x020fc600078030ff */
[----:B------:R-:W-:Y:S01]  /*12c50*/  @P4 STS.128 [R229+0xc800], RZ ;  /* 0x00c800ffe5004388 */ /* 0x000fe20000000c00 */
[----:B------:R-:W-:Y:S02]  /*12c60*/  @!P5 LEA.HI.X R21, R2, R237, R4, 0x6, P0 ;  /* 0x000000ed0215d211 */ /* 0x000fe400000f3404 */
[----:B------:R-:W-:Y:S01]  /*12c70*/  SHF.R.S32.HI R2, RZ, 0x1f, R225 ;  /* 0x0000001fff027819 */ /* 0x000fe200000114e1 */
[----:B------:R-:W-:Y:S01]  /*12c80*/  @P4 STS.128 [R229+0x10800], RZ ;  /* 0x010800ffe5004388 */ /* 0x000fe20000000c00 */
[----:B------:R-:W-:Y:S02]  /*12c90*/  ISETP.GE.AND P0, PT, R0, R5, PT ;  /* 0x000000050000720c */ /* 0x000fe40003f06270 */
[----:B------:R-:W-:Y:S01]  /*12ca0*/  LEA.HI R2, R2, R225, RZ, 0x3 ;  /* 0x000000e102027211 */ /* 0x000fe200078f18ff */
[----:B------:R-:W-:Y:S01]  /*12cb0*/  @!PT LDS RZ, [RZ] ;  /* 0x00000000fffff984 */ /* 0x000fe20000000800 */
[----:B------:R-:W-:Y:S01]  /*12cc0*/  @!PT LDS RZ, [RZ] ;  /* 0x00000000fffff984 */ /* 0x000fe20000000800 */
[----:B------:R-:W-:Y:S01]  /*12cd0*/  @!PT LDS RZ, [RZ] ;  /* 0x00000000fffff984 */ /* 0x000fe20000000800 */
[----:B------:R5:W-:Y:S03]  /*12ce0*/  @!P4 LDGSTS.E.BYPASS.LTC128B.128 [R229+0xc800], [R10.64] ;  /* 0x0c8000000ae5cfae */ /* 0x000be6000b901d46 */
[----:B------:R-:W-:Y:S01]  /*12cf0*/  LOP3.LUT R0, R2, 0xfffffff8, RZ, 0xc0, !PT ;  /* 0xfffffff802007812 */ /* 0x000fe200078ec0ff */
[----:B------:R5:W-:Y:S01]  /*12d00*/  @!P4 LDGSTS.E.BYPASS.LTC128B.128 [R229+0x10800], [R10.64+0x80] ;  /* 0x108000800ae5cfae */ /* 0x000be2000b901d46 */
[----:B------:R-:W-:Y:S01]  /*12d10*/  ISETP.GE.AND P4, PT, R8, R5, PT ;  /* 0x000000050800720c */ /* 0x000fe20003f86270 */
[----:B------:R-:W-:Y:S01]  /*12d20*/  IMAD.SHL.U32 R125, R2, 0x40, RZ ;  /* 0x00000040027d7824 */ /* 0x000fe200078e00ff */
[----:B------:R-:W-:Y:S01]  /*12d30*/  LEA.HI R8, R223, R223, RZ, 0x1 ;  /* 0x000000dfdf087211 */ /* 0x000fe200078f08ff */
[----:B------:R-:W-:Y:S01]  /*12d40*/  @P5 STS.128 [R229+0xd000], RZ ;  /* 0x00d000ffe5005388 */ /* 0x000fe20000000c00 */
[----:B------:R-:W-:-:S02]  /*12d50*/  IMAD.IADD R0, R225, 0x1, -R0 ;  /* 0x00000001e1007824 */ /* 0x000fc400078e0a00 */
[----:B------:R-:W-:Y:S01]  /*12d60*/  LOP3.LUT R8, R8, 0xfffffffe, RZ, 0xc0, !PT ;  /* 0xfffffffe08087812 */ /* 0x000fe200078ec0ff */
[----:B------:R-:W-:Y:S01]  /*12d70*/  @P5 STS.128 [R229+0x11000], RZ ;  /* 0x011000ffe5005388 */ /* 0x000fe20000000c00 */
[----:B-1----:R-:W-:Y:S01]  /*12d80*/  @!P0 IMAD.MOV.U32 R14, RZ, RZ, c[0x0][0x1a0] ;  /* 0x00006800ff0e8624 */ /* 0x002fe200078e00ff */
[----:B------:R-:W-:Y:S01]  /*12d90*/  LOP3.LUT R125, R125, 0xfffffe00, RZ, 0xc0, !PT ;  /* 0xfffffe007d7d7812 */ /* 0x000fe200078ec0ff */
[----:B------:R-:W-:Y:S01]  /*12da0*/  IMAD.SHL.U32 R7, R0, 0x40, RZ ;  /* 0x0000004000077824 */ /* 0x000fe200078e00ff */
[----:B------:R-:W-:Y:S01]  /*12db0*/  @!PT LDS RZ, [RZ] ;  /* 0x00000000fffff984 */ /* 0x000fe20000000800 */
[----:B------:R-:W-:Y:S01]  /*12dc0*/  @!PT LDS RZ, [RZ] ;  /* 0x00000000fffff984 */ /* 0x000fe20000000800 */
[----:B------:R-:W-:Y:S01]  /*12dd0*/  @!PT LDS RZ, [RZ] ;  /* 0x00000000fffff984 */ /* 0x000fe20000000800 */
[----:B------:R2:W-:Y:S01]  /*12de0*/  @!P5 LDGSTS.E.BYPASS.LTC128B.128 [R229+0xd000], [R20.64] ;  /* 0x0d00000014e5dfae */ /* 0x0005e2000b901d46 */
[----:B------:R-:W-:Y:S02]  /*12df0*/  IMAD.IADD R8, R223, 0x1, -R8 ;  /* 0x00000001df087824 */ /* 0x000fe400078e0a08 */
[----:B------:R-:W-:Y:S01]  /*12e00*/  @!P4 IMAD.MOV.U32 R5, RZ, RZ, c[0x0][0x1a0] ;  /* 0x00006800ff05c624 */ /* 0x000fe200078e00ff */
[----:B------:R2:W-:Y:S01]  /*12e10*/  @!P5 LDGSTS.E.BYPASS.LTC128B.128 [R229+0x11000], [R20.64+0x80] ;  /* 0x1100008014e5dfae */ /* 0x0005e2000b901d46 */
[----:B------:R-:W-:Y:S01]  /*12e20*/  @!P4 IMAD.MOV.U32 R4, RZ, RZ, c[0x0][0x1a4] ;  /* 0x00006900ff04c624 */ /* 0x000fe200078e00ff */
[----:B------:R-:W-:Y:S01]  /*12e30*/  LOP3.LUT R7, R7, 0x1c0, RZ, 0xc0, !PT ;  /* 0x000001c007077812 */ /* 0x000fe200078ec0ff */
[----:B------:R-:W-:Y:S01]  /*12e40*/  IMAD R221, R8, 0x200, R221 ;  /* 0x0000020008dd7824 */ /* 0x000fe200078e02dd */
[----:B------:R-:W-:Y:S01]  /*12e50*/  @P3 STS.128 [R229+0xd800], RZ ;  /* 0x00d800ffe5003388 */ /* 0x000fe20000000c00 */
[----:B------:R-:W-:-:S03]  /*12e60*/  @!P0 IMAD.WIDE.U32 R14, R14, 0xe0, R236 ;  /* 0x000000e00e0e8825 */ /* 0x000fc600078e00ec */
[----:B------:R-:W-:Y:S01]  /*12e70*/  @P3 STS.128 [R229+0x11800], RZ ;  /* 0x011800ffe5003388 */ /* 0x000fe20000000c00 */
[----:B------:R-:W-:Y:S01]  /*12e80*/  IMAD.SHL.U32 R8, R8, 0x8, RZ ;  /* 0x0000000808087824 */ /* 0x000fe200078e00ff */
[----:B-----5:R-:W-:Y:S02]  /*12e90*/  @!P4 LEA R10, P5, R5, R236, 0x7 ;  /* 0x000000ec050ac211 */ /* 0x020fe400078a38ff */
[----:B------:R-:W-:Y:S01]  /*12ea0*/  @!PT LDS RZ, [RZ] ;  /* 0x00000000fffff984 */ /* 0x000fe20000000800 */
[----:B------:R-:W-:Y:S01]  /*12eb0*/  @!PT LDS RZ, [RZ] ;  /* 0x00000000fffff984 */ /* 0x000fe20000000800 */
[----:B------:R-:W-:Y:S01]  /*12ec0*/  @!PT LDS RZ, [RZ] ;  /* 0x00000000fffff984 */ /* 0x000fe20000000800 */
[----:B------:R1:W-:Y:S01]  /*12ed0*/  @!P3 LDGSTS.E.BYPASS.LTC128B.128 [R229+0xd800], [R12.64] ;  /* 0x0d8000000ce5bfae */ /* 0x0003e2000b901d46 */
[----:B------:R-:W-:Y:S01]  /*12ee0*/  IMAD.SHL.U32 R221, R221, 0x2, RZ ;  /* 0x00000002dddd7824 */ /* 0x000fe200078e00ff */
[----:B------:R-:W-:Y:S01]  /*12ef0*/  @!P4 LEA.HI.X R11, R5, R237, R4, 0x7, P5 ;  /* 0x000000ed050bc211 */ /* 0x000fe200028f3c04 */
[----:B------:R-:W-:Y:S01]  /*12f00*/  @!P0 IMAD.MOV.U32 R4, RZ, RZ, c[0x0][0x1a4] ;  /* 0x00006900ff048624 */ /* 0x000fe200078e00ff */
[----:B------:R1:W-:Y:S01]  /*12f10*/  @!P3 LDGSTS.E.BYPASS.LTC128B.128 [R229+0x11800], [R12.64+0x80] ;  /* 0x118000800ce5bfae */ /* 0x0003e2000b901d46 */
[----:B------:R-:W-:Y:S01]  /*12f20*/  @!P1 IMAD.MOV.U32 R5, RZ, RZ, c[0x0][0x1a4] ;  /* 0x00006900ff059624 */ /* 0x000fe200078e00ff */
[----:B------:R-:W-:Y:S01]  /*12f30*/  IADD3 R219, R221, 0x4020, RZ ;  /* 0x00004020dddb7810 */ /* 0x000fe20007ffe0ff */
[----:B------:R-:W-:Y:S01]  /*12f40*/  @!P0 IMAD R4, R4, 0xe0, RZ ;  /* 0x000000e004048824 */ /* 0x000fe200078e02ff */
[----:B------:R-:W-:Y:S01]  /*12f50*/  @P4 STS.128 [R229+0xe000], RZ ;  /* 0x00e000ffe5004388 */ /* 0x000fe20000000c00 */
[----:B------:R-:W-:-:S02]  /*12f60*/  @!P1 IMAD R5, R5, 0xc0, RZ ;  /* 0x000000c005059824 */ /* 0x000fc400078e02ff */
[----:B------:R-:W-:Y:S01]  /*12f70*/  @!P0 IMAD.IADD R9, R15, 0x1, R4 ;  /* 0x000000010f098824 */ /* 0x000fe200078e0204 */
[----:B------:R-:W-:Y:S01]  /*12f80*/  LOP3.LUT R4, R7, 0x8, R8, 0xf8, !PT ;  /* 0x0000000807047812 */ /* 0x000fe200078ef808 */
[----:B------:R-:W-:Y:S01]  /*12f90*/  @!P1 IMAD.IADD R17, R17, 0x1, R5 ;  /* 0x0000000111119824 */ /* 0x000fe200078e0205 */
[----:B------:R-:W-:Y:S01]  /*12fa0*/  SHF.R.U32.HI R7, RZ, 0x3, R7 ;  /* 0x00000003ff077819 */ /* 0x000fe20000011607 */
[----:B------:R-:W-:Y:S01]  /*12fb0*/  IMAD R5, R56, 0x400, R125 ;  /* 0x0000040038057824 */ /* 0x000fe200078e027d */
[----:B------:R-:W-:Y:S01]  /*12fc0*/  @P4 STS.128 [R229+0x12000], RZ ;  /* 0x012000ffe5004388 */ /* 0x000fe20000000c00 */
[----:B------:R-:W-:Y:S01]  /*12fd0*/  @!P0 IMAD.MOV.U32 R8, RZ, RZ, R14 ;  /* 0x000000ffff088224 */ /* 0x000fe200078e000e */
[----:B------:R-:W-:Y:S01]  /*12fe0*/  LOP3.LUT R4, R4, R7, RZ, 0x3c, !PT ;  /* 0x0000000704047212 */ /* 0x000fe200078e3cff */
[----:B------:R-:W-:Y:S01]  /*12ff0*/  IMAD.MOV.U32 R7, RZ, RZ, 0x10 ;  /* 0x00000010ff077424 */ /* 0x000fe200078e00ff */
[----:B------:R-:W-:Y:S01]  /*13000*/  @!PT LDS RZ, [RZ] ;  /* 0x00000000fffff984 */ /* 0x000fe20000000800 */
[----:B------:R-:W-:Y:S01]  /*13010*/  @!PT LDS RZ, [RZ] ;  /* 0x00000000fffff984 */ /* 0x000fe20000000800 */
[----:B------:R-:W-:Y:S01]  /*13020*/  @!PT LDS RZ, [RZ] ;  /* 0x00000000fffff984 */ /* 0x000fe20000000800 */
[----:B------:R5:W-:Y:S03]  /*13030*/  @!P4 LDGSTS.E.BYPASS.LTC128B.128 [R229+0xe000], [R10.64] ;  /* 0x0e0000000ae5cfae */ /* 0x000be6000b901d46 */
[----:B------:R-:W-:Y:S01]  /*13040*/  IMAD.IADD R222, R4, 0x1, R5 ;  /* 0x0000000104de7824 */ /* 0x000fe200078e0205 */
[----:B------:R5:W-:Y:S01]  /*13050*/  @!P4 LDGSTS.E.BYPASS.LTC128B.128 [R229+0x12000], [R10.64+0x80] ;  /* 0x120000800ae5cfae */ /* 0x000be2000b901d46 */
[----:B------:R-:W-:-:S02]  /*13060*/  IMAD.MOV.U32 R5, RZ, RZ, 0x20 ;  /* 0x00000020ff057424 */ /* 0x000fc400078e00ff */
[----:B------:R-:W-:Y:S01]  /*13070*/  IMAD.SHL.U32 R222, R222, 0x2, RZ ;  /* 0x00000002dede7824 */ /* 0x000fe200078e00ff */
        /* <DEDUP_REMOVED lines=14> */
[----:B------:R-:W-:-:S02]  /*13160*/  R2P PR, R0, 0x6 ;  /* 0x0000000600007804 */ /* 0x000fc40000000000 */
[----:B------:R-:W-:Y:S01]  /*13170*/  IADD3 R0, R221, 0x4000, RZ ;  /* 0x00004000dd007810 */ /* 0x000fe20007ffe0ff */
[----:B------:R-:W-:Y:S02]  /*13180*/  @P0 STS.128 [R229+0xf800], RZ ;  /* 0x00f800ffe5000388 */ /* 0x000fe40000000c00 */
[----:B------:R-:W-:Y:S02]  /*13190*/  SEL R7, R7, 0xfffffff0, !P1 ;  /* 0xfffffff007077807 */ /* 0x000fe40004800000 */
[----:B------:R-:W-:Y:S01]  /*131a0*/  @P0 STS.128 [R229+0x13800], RZ ;  /* 0x013800ffe5000388 */ /* 0x000fe20000000c00 */
[----:B------:R-:W-:Y:S02]  /*131b0*/  SEL R5, R5, 0xffffffe0, !P2 ;  /* 0xffffffe005057807 */ /* 0x000fe40005000000 */
[----:B------:R-:W-:Y:S01]  /*131c0*/  R2P PR, R60, 0x6 ;  /* 0x000000063c007804 */ /* 0x000fe20000000000 */
[----:B------:R-:W-:Y:S01]  /*131d0*/  @!PT LDS RZ, [RZ] ;  /* 0x00000000fffff984 */ /* 0x000fe20000000800 */
[----:B------:R-:W-:Y:S01]  /*131e0*/  @!PT LDS RZ, [RZ] ;  /* 0x00000000fffff984 */ /* 0x000fe20000000800 */
[----:B------:R-:W-:Y:S01]  /*131f0*/  @!PT LDS RZ, [RZ] ;  /* 0x00000000fffff984 */ /* 0x000fe20000000800 */
[----:B------:R5:W-:Y:S01]  /*13200*/  @!P0 LDGSTS.E.BYPASS.LTC128B.128 [R229+0xf800], [R8.64] ;  /* 0x0f80000008e58fae */ /* 0x000be2000b901d46 */
[----:B------:R-:W-:-:S02]  /*13210*/  IMAD R220, R7, 0x2, R222 ;  /* 0x0000000207dc7824 */ /* 0x000fc400078e02de */
[C---:B------:R-:W-:Y:S01]  /*13220*/  IMAD R218, R5.reuse, 0x2, R222 ;  /* 0x0000000205da7824 */ /* 0x040fe200078e02de */
[----:B------:R5:W-:Y:S01]  /*13230*/  @!P0 LDGSTS.E.BYPASS.LTC128B.128 [R229+0x13800], [R8.64+0x80] ;  /* 0x1380008008e58fae */ /* 0x000be2000b901d46 */
[----:B------:R-:W-:-:S03]  /*13240*/  IMAD R217, R5, 0x2, R220 ;  /* 0x0000000205d97824 */ /* 0x000fc600078e02dc */
[----:B-1----:R-:W-:Y:S04]  /*13250*/  LDSM.16.M88.4 R12, [R222] ;  /* 0x00000000de0c783b */ /* 0x002fe80000000200 */
[----:B------:R-:W1:Y:S01]  /*13260*/  LDSM.16.M88.4 R84, [R221+0x4800] ;  /* 0x00480000dd54783b */ /* 0x000e620000000200 */
[----:B------:R-:W-:Y:S01]  /*13270*/  @P1 IADD3 R219, R0, -0x20, RZ ;  /* 0xffffffe000db1810 */ /* 0x000fe20007ffe0ff */
[----:B------:R-:W-:Y:S02]  /*13280*/  IMAD.MOV.U32 R0, RZ, RZ, 0x40 ;  /* 0x00000040ff007424 */ /* 0x000fe400078e00ff */
[----:B------:R-:W3:Y:S01]  /*13290*/  LDSM.16.M88.4 R92, [R221+0x4000] ;  /* 0x00400000dd5c783b */ /* 0x000ee20000000200 */
[C---:B------:R-:W-:Y:S02]  /*132a0*/  IADD3 R211, R219.reuse, 0x800, RZ ;  /* 0x00000800dbd37810 */ /* 0x040fe40007ffe0ff */
[----:B------:R-:W-:Y:S01]  /*132b0*/  SEL R0, R0, 0xffffffc0, !P2 ;  /* 0xffffffc000007807 */ /* 0x000fe20005000000 */
[----:B------:R-:W3:Y:S01]  /*132c0*/  LDSM.16.M88.4 R76, [R221+0x5000] ;  /* 0x00500000dd4c783b */ /* 0x000ee20000000200 */
[----:B------:R-:W-:-:S02]  /*132d0*/  IADD3 R210, R219, 0x1000, RZ ;  /* 0x00001000dbd27810 */ /* 0x000fc40007ffe0ff */
[----:B------:R-:W-:Y:S01]  /*132e0*/  IADD3 R209, R219, 0x1800, RZ ;  /* 0x00001800dbd17810 */ /* 0x000fe20007ffe0ff */
[----:B------:R-:W3:Y:S01]  /*132f0*/  LDSM.16.M88.4 R68, [R221+0x5800] ;  /* 0x00580000dd44783b */ /* 0x000ee20000000200 */
[----:B------:R-:W-:Y:S01]  /*13300*/  IMAD.IADD R215, R221, 0x1, R0 ;  /* 0x00000001ddd77824 */ /* 0x000fe200078e0200 */
[C---:B------:R-:W-:Y:S01]  /*13310*/  IADD3 R208, R219.reuse, 0x2000, RZ ;  /* 0x00002000dbd07810 */ /* 0x040fe20007ffe0ff */
[----:B------:R-:W-:Y:S01]  /*13320*/  IMAD.IADD R204, R0, 0x1, R219 ;  /* 0x0000000100cc7824 */ /* 0x000fe200078e02db */
[----:B------:R-:W3:Y:S01]  /*13330*/  LDSM.16.M88.4 R60, [R221+0x6000] ;  /* 0x00600000dd3c783b */ /* 0x000ee20000000200 */
[----:B------:R-:W-:Y:S02]  /*13340*/  SHF.R.S32.HI R0, RZ, 0x1f, R57 ;  /* 0x0000001fff007819 */ /* 0x000fe40000011439 */
[----:B------:R-:W-:Y:S01]  /*13350*/  IADD3 R207, R219, 0x2800, RZ ;  /* 0x00002800dbcf7810 */ /* 0x000fe20007ffe0ff */
[----:B------:R-:W4:Y:S01]  /*13360*/  LDSM.16.M88.4 R44, [R221+0x6800] ;  /* 0x00680000dd2c783b */ /* 0x000f220000000200 */
[----:B------:R-:W-:-:S02]  /*13370*/  LEA.HI R0, R0, R57, RZ, 0x2 ;  /* 0x0000003900007211 */ /* 0x000fc400078f10ff */
[C---:B------:R-:W-:Y:S01]  /*13380*/  IADD3 R206, R219.reuse, 0x3000, RZ ;  /* 0x00003000dbce7810 */ /* 0x040fe20007ffe0ff */
[----:B------:R-:W4:Y:S01]  /*13390*/  LDSM.16.M88.4 R36, [R221+0x7000] ;  /* 0x00700000dd24783b */ /* 0x000f220000000200 */
[----:B------:R-:W-:Y:S02]  /*133a0*/  SHF.R.S32.HI R234, RZ, 0x2, R0 ;  /* 0x00000002ffea7819 */ /* 0x000fe40000011400 */
[----:B------:R-:W-:Y:S01]  /*133b0*/  LOP3.LUT R0, R4, R125, RZ, 0xfc, !PT ;  /* 0x0000007d04007212 */ /* 0x000fe200078efcff */
[----:B--2---:R-:W2:Y:S01]  /*133c0*/  LDSM.16.M88.4 R20, [R221+0x7800] ;  /* 0x00780000dd14783b */ /* 0x004ea20000000200 */
[----:B------:R-:W-:Y:S02]  /*133d0*/  IADD3 R4, R6, 0x8, RZ ;  /* 0x0000000806047810 */ /* 0x000fe40007ffe0ff */
[C---:B------:R-:W-:Y:S01]  /*133e0*/  IADD3 R205, R219.reuse, 0x3800, RZ ;  /* 0x00003800dbcd7810 */ /* 0x040fe20007ffe0ff */
[----:B------:R-:W-:Y:S01]  /*133f0*/  LDSM.16.M88.4 R104, [R220] ;  /* 0x00000000dc68783b */ /* 0x000fe20000000200 */
[----:B------:R-:W-:-:S02]  /*13400*/  IADD3 R203, R219, 0x4000, RZ ;  /* 0x00004000dbcb7810 */ /* 0x000fc40007ffe0ff */
[C---:B------:R-:W-:Y:S01]  /*13410*/  IADD3 R202, R219.reuse, 0x4800, RZ ;  /* 0x00004800dbca7810 */ /* 0x040fe20007ffe0ff */
[----:B-----5:R-:W5:Y:S01]  /*13420*/  LDSM.16.M88.4 R8, [R219+0x800] ;  /* 0x00080000db08783b */ /* 0x020f620000000200 */
[C---:B------:R-:W-:Y:S02]  /*13430*/  IADD3 R201, R219.reuse, 0x5000, RZ ;  /* 0x00005000dbc97810 */ /* 0x040fe40007ffe0ff */
[C---:B------:R-:W-:Y:S01]  /*13440*/  IADD3 R200, R219.reuse, 0x5800, RZ ;  /* 0x00005800dbc87810 */ /* 0x040fe20007ffe0ff */
[----:B-1----:R-:W-:Y:S01]  /*13450*/  HMMA.16816.F32 R88, R12, R84, RZ ;  /* 0x000000540c58723c */ /* 0x002fe200000018ff */
[----:B------:R-:W1:Y:S01]  /*13460*/  LDSM.16.M88.4 R16, [R219] ;  /* 0x00000000db10783b */ /* 0x000e620000000200 */
[C---:B------:R-:W-:Y:S02]  /*13470*/  IADD3 R199, R219.reuse, 0x6000, RZ ;  /* 0x00006000dbc77810 */ /* 0x040fe40007ffe0ff */
[C---:B------:R-:W-:Y:S01]  /*13480*/  IADD3 R198, R219.reuse, 0x6800, RZ ;  /* 0x00006800dbc67810 */ /* 0x040fe20007ffe0ff */
[----:B------:R-:W1:Y:S01]  /*13490*/  LDSM.16.M88.4 R120, [R219+0x1000] ;  /* 0x00100000db78783b */ /* 0x000e620000000200 */
[----:B------:R-:W-:-:S02]  /*134a0*/  IADD3 R197, R219, 0x7000, RZ ;  /* 0x00007000dbc57810 */ /* 0x000fc40007ffe0ff */
[----:B------:R-:W-:Y:S01]  /*134b0*/  HMMA.16816.F32 R84, R12, R86, RZ ;  /* 0x000000560c54723c */ /* 0x000fe200000018ff */
[----:B------:R-:W1:Y:S01]  /*134c0*/  LDSM.16.M88.4 R28, [R219+0x2800] ;  /* 0x00280000db1c783b */ /* 0x000e620000000200 */
[----:B------:R-:W-:-:S03]  /*134d0*/  IADD3 R196, R219, 0x7800, RZ ;  /* 0x00007800dbc47810 */ /* 0x000fc60007ffe0ff */
[----:B------:R-:W-:Y:S03]  /*134e0*/  LDSM.16.M88.4 R96, [R218] ;  /* 0x00000000da60783b */ /* 0x000fe60000000200 */
[C---:B---3--:R-:W-:Y:S01]  /*134f0*/  HMMA.16816.F32 R24, R12.reuse, R92, RZ ;  /* 0x0000005c0c18723c */ /* 0x048fe200000018ff */
        /* <DEDUP_REMOVED lines=10> */
[C---:B----4-:R-:W-:Y:S08]  /*135a0*/  HMMA.16816.F32 R48, R12.reuse, R44, RZ ;  /* 0x0000002c0c30723c */ /* 0x050ff000000018ff */
[C---:B------:R-:W-:Y:S08]  /*135b0*/  HMMA.16816.F32 R40, R12.reuse, R36, RZ ;  /* 0x000000240c28723c */ /* 0x040ff000000018ff */
[C---:B------:R-:W-:Y:S08]  /*135c0*/  HMMA.16816.F32 R68, R12.reuse, R70, RZ ;  /* 0x000000460c44723c */ /* 0x040ff000000018ff */
[C---:B------:R-:W-:Y:S08]  /*135d0*/  HMMA.16816.F32 R60, R12.reuse, R62, RZ ;  /* 0x0000003e0c3c723c */ /* 0x040ff000000018ff */
[C---:B------:R-:W-:Y:S08]  /*135e0*/  HMMA.16816.F32 R44, R12.reuse, R46, RZ ;  /* 0x0000002e0c2c723c */ /* 0x040ff000000018ff */
[C---:B------:R-:W-:Y:S08]  /*135f0*/  HMMA.16816.F32 R36, R12.reuse, R38, RZ ;  /* 0x000000260c24723c */ /* 0x040ff000000018ff */
[C---:B--2---:R-:W-:Y:S08]  /*13600*/  HMMA.16816.F32 R32, R12.reuse, R20, RZ ;  /* 0x000000140c20723c */ /* 0x044ff000000018ff */
[----:B------:R-:W-:Y:S01]  /*13610*/  HMMA.16816.F32 R12, R12, R22, RZ ;  /* 0x000000160c0c723c */ /* 0x000fe200000018ff */
[----:B------:R-:W2:Y:S07]  /*13620*/  LDSM.16.M88.4 R20, [R219+0x3000] ;  /* 0x00300000db14783b */ /* 0x000eae0000000200 */
[C---:B-----5:R-:W-:Y:S08]  /*13630*/  HMMA.16816.F32 R88, R104.reuse, R8, R88 ;  /* 0x000000086858723c */ /* 0x060ff00000001858 */
        /* <DEDUP_REMOVED lines=10> */
[----:B------:R-:W4:Y:S07]  /*136e0*/  LDSM.16.M88.4 R28, [R215+0x5800] ;  /* 0x00580000d71c783b */ /* 0x000f2e0000000200 */
[C---:B--2---:R-:W-:Y:S08]  /*136f0*/  HMMA.16816.F32 R40, R104.reuse, R20, R40 ;  /* 0x000000146828723c */ /* 0x044ff00000001828 */
[----:B------:R-:W-:Y:S01]  /*13700*/  HMMA.16816.F32 R36, R104, R22, R36 ;  /* 0x000000166824723c */ /* 0x000fe20000001824 */
[----:B------:R-:W2:Y:S07]  /*13710*/  LDSM.16.M88.4 R20, [R215+0x6000] ;  /* 0x00600000d714783b */ /* 0x000eae0000000200 */
[C---:B---3--:R-:W-:Y:S08]  /*13720*/  HMMA.16816.F32 R80, R96.reuse, R8, R80 ;  /* 0x000000086050723c */ /* 0x048ff00000001850 */
[----:B------:R-:W-:Y:S01]  /*13730*/  HMMA.16816.F32 R76, R96, R10, R76 ;  /* 0x0000000a604c723c */ /* 0x000fe2000000184c */
[----:B------:R-:W3:Y:S07]  /*13740*/  LDSM.16.M88.4 R8, [R215+0x7000] ;  /* 0x00700000d708783b */ /* 0x000eee0000000200 */
        /* <DEDUP_REMOVED lines=11> */
[----:B------:R-:W-:Y:S04]  /*13800*/  LDSM.16.M88.4 R108, [R217] ;  /* 0x00000000d96c783b */ /* 0x000fe80000000200 */
[----:B------:R-:W-:Y:S03]  /*13810*/  LDSM.16.M88.4 R104, [R221+0x8800] ;  /* 0x00880000dd68783b */ /* 0x000fe60000000200 */
[C---:B----4-:R-:W-:Y:S08]  /*13820*/  HMMA.16816.F32 R72, R96.reuse, R28, R72 ;  /* 0x0000001c6048723c */ /* 0x050ff00000001848 */
        /* <DEDUP_REMOVED lines=11> */
[C---:B-1----:R-:W-:Y:S08]  /*138e0*/  HMMA.16816.F32 R48, R96.reuse, R16, R48 ;  /* 0x000000106030723c */ /* 0x042ff00000001830 */
[----:B------:R-:W-:Y:S01]  /*138f0*/  HMMA.16816.F32 R44, R96, R18, R44 ;  /* 0x00000012602c723c */ /* 0x000fe2000000182c */
[----:B------:R-:W1:Y:S07]  /*13900*/  LDSM.16.M88.4 R16, [R204+0x1000] ;  /* 0x00100000cc10783b */ /* 0x000e6e0000000200 */
[C---:B----4-:R-:W-:Y:S08]  /*13910*/  HMMA.16816.F32 R24, R108.reuse, R28, R24 ;  /* 0x0000001c6c18723c */ /* 0x050ff00000001818 */
        /* <DEDUP_REMOVED lines=8> */
[C---:B-----5:R-:W-:Y:S08]  /*139a0*/  HMMA.16816.F32 R32, R96.reuse, R100, R32 ;  /* 0x000000646020723c */ /* 0x060ff00000001820 */
[----:B------:R-:W-:Y:S01]  /*139b0*/  HMMA.16816.F32 R12, R96, R102, R12 ;  /* 0x00000066600c723c */ /* 0x000fe2000000180c */
[----:B------:R-:W4:Y:S04]  /*139c0*/  LDSM.16.M88.4 R100, [R204+0x2800] ;  /* 0x00280000cc64783b */ /* 0x000f280000000200 */
[----:B------:R-:W5:Y:S03]  /*139d0*/  LDSM.16.M88.4 R96, [R221+0x8000] ;  /* 0x00800000dd60783b */ /* 0x000f660000000200 */
[C---:B-1----:R-:W-:Y:S08]  /*139e0*/  HMMA.16816.F32 R80, R108.reuse, R16, R80 ;  /* 0x000000106c50723c */ /* 0x042ff00000001850 */
[C---:B------:R-:W-:Y:S01]  /*139f0*/  HMMA.16816.F32 R76, R108.reuse, R18, R76 ;  /* 0x000000126c4c723c */ /* 0x040fe2000000184c */
[----:B------:R-:W1:Y:S07]  /*13a00*/  LDSM.16.M88.4 R16, [R221+0xa000] ;  /* 0x00a00000dd10783b */ /* 0x000e6e0000000200 */
[C---:B------:R-:W-:Y:S08]  /*13a10*/  HMMA.16816.F32 R64, R108.reuse, R120, R64 ;  /* 0x000000786c40723c */ /* 0x040ff00000001840 */
[----:B------:R-:W-:Y:S01]  /*13a20*/  HMMA.16816.F32 R60, R108, R122, R60 ;  /* 0x0000007a6c3c723c */ /* 0x000fe2000000183c */
[----:B------:R-:W-:Y:S07]  /*13a30*/  LDSM.16.M88.4 R120, [R215+0x8000] ;  /* 0x00800000d778783b */ /* 0x000fee0000000200 */
[C---:B--2---:R-:W-:Y:S08]  /*13a40*/  HMMA.16816.F32 R80, R28.reuse, R20, R80 ;  /* 0x000000141c50723c */ /* 0x044ff00000001850 */
[C---:B------:R-:W-:Y:S01]  /*13a50*/  HMMA.16816.F32 R76, R28.reuse, R22, R76 ;  /* 0x000000161c4c723c */ /* 0x040fe2000000184c */
[----:B------:R-:W-:Y:S07]  /*13a60*/  LDSM.16.M88.4 R20, [R219+0x4000] ;  /* 0x00400000db14783b */ /* 0x000fee0000000200 */
[C---:B---3--:R-:W-:Y:S08]  /*13a70*/  HMMA.16816.F32 R72, R28.reuse, R8, R72 ;  /* 0x000000081c48723c */ /* 0x048ff00000001848 */
[----:B------:R-:W-:Y:S01]  /*13a80*/  HMMA.16816.F32 R68, R28, R10, R68 ;  /* 0x0000000a1c44723c */ /* 0x000fe20000001844 */
[----:B------:R-:W2:Y:S07]  /*13a90*/  LDSM.16.M88.4 R8, [R220+0x2000] ;  /* 0x00200000dc08783b */ /* 0x000eae0000000200 */
[C---:B----4-:R-:W-:Y:S08]  /*13aa0*/  HMMA.16816.F32 R48, R108.reuse, R100, R48 ;  /* 0x000000646c30723c */ /* 0x050ff00000001830 */
[C---:B------:R-:W-:Y:S01]  /*13ab0*/  HMMA.16816.F32 R44, R108.reuse, R102, R44 ;  /* 0x000000666c2c723c */ /* 0x040fe2000000182c */
[----:B------:R-:W3:Y:S07]  /*13ac0*/  LDSM.16.M88.4 R100, [R221+0xa800] ;  /* 0x00a80000dd64783b */ /* 0x000eee0000000200 */
[C---:B------:R-:W-:Y:S08]  /*13ad0*/  HMMA.16816.F32 R32, R108.reuse, R112, R32 ;  /* 0x000000706c20723c */ /* 0x040ff00000001820 */
[----:B------:R-:W-:Y:S01]  /*13ae0*/  HMMA.16816.F32 R12, R108, R114, R12 ;  /* 0x000000726c0c723c */ /* 0x000fe2000000180c */
[----:B------:R-:W-:Y:S07]  /*13af0*/  LDSM.16.M88.4 R112, [R221+0xb800] ;  /* 0x00b80000dd70783b */ /* 0x000fee0000000200 */
[C---:B-----5:R-:W-:Y:S08]  /*13b00*/  HMMA.16816.F32 R24, R28.reuse, R96, R24 ;  /* 0x000000601c18723c */ /* 0x060ff00000001818 */
[----:B------:R-:W-:Y:S01]  /*13b10*/  HMMA.16816.F32 R92, R28, R98, R92 ;  /* 0x000000621c5c723c */ /* 0x000fe2000000185c */
[----:B------:R-:W4:Y:S07]  /*13b20*/  LDSM.16.M88.4 R96, [R221+0xb000] ;  /* 0x00b00000dd60783b */ /* 0x000f2e0000000200 */
[C---:B------:R-:W-:Y:S08]  /*13b30*/  HMMA.16816.F32 R40, R108.reuse, R116, R40 ;  /* 0x000000746c28723c */ /* 0x040ff00000001828 */
[----:B------:R-:W-:Y:S01]  /*13b40*/  HMMA.16816.F32 R36, R108, R118, R36 ;  /* 0x000000766c24723c */ /* 0x000fe20000001824 */
[----:B------:R-:W-:Y:S04]  /*13b50*/  LDSM.16.M88.4 R108, [R219+0x4800] ;  /* 0x00480000db6c783b */ /* 0x000fe80000000200 */
[----:B------:R-:W-:Y:S03]  /*13b60*/  LDSM.16.M88.4 R116, [R215+0x8800] ;  /* 0x00880000d774783b */ /* 0x000fe60000000200 */
[C---:B-1----:R-:W-:Y:S08]  /*13b70*/  HMMA.16816.F32 R64, R28.reuse, R16, R64 ;  /* 0x000000101c40723c */ /* 0x042ff00000001840 */
[----:B------:R-:W-:Y:S01]  /*13b80*/  HMMA.16816.F32 R60, R28, R18, R60 ;  /* 0x000000121c3c723c */ /* 0x000fe2000000183c */
[----:B------:R-:W1:Y:S07]  /*13b90*/  LDSM.16.M88.4 R16, [R219+0x5800] ;  /* 0x00580000db10783b */ /* 0x000e6e0000000200 */
[C---:B--2---:R-:W-:Y:S08]  /*13ba0*/  HMMA.16816.F32 R24, R8.reuse, R20, R24 ;  /* 0x000000140818723c */ /* 0x044ff00000001818 */
[----:B------:R-:W-:Y:S01]  /*13bb0*/  HMMA.16816.F32 R92, R8, R22, R92 ;  /* 0x00000016085c723c */ /* 0x000fe2000000185c */
[----:B------:R-:W2:Y:S07]  /*13bc0*/  LDSM.16.M88.4 R20, [R219+0x7800] ;  /* 0x00780000db14783b */ /* 0x000eae0000000200 */
[C---:B------:R-:W-:Y:S08]  /*13bd0*/  HMMA.16816.F32 R88, R28.reuse, R104, R88 ;  /* 0x000000681c58723c */ /* 0x040ff00000001858 */
[C---:B------:R-:W-:Y:S01]  /*13be0*/  HMMA.16816.F32 R84, R28.reuse, R106, R84 ;  /* 0x0000006a1c54723c */ /* 0x040fe20000001854 */
[----:B------:R-:W5:Y:S07]  /*13bf0*/  LDSM.16.M88.4 R104, [R219+0x5000] ;  /* 0x00500000db68783b */ /* 0x000f6e0000000200 */
        /* <DEDUP_REMOVED lines=30> */
[----:B------:R-:W-:Y:S04]  /*13de0*/  LDSM.16.M88.4 R8, [R217+0x2000] ;  /* 0x00200000d908783b */ /* 0x000fe80000000200 */
[----:B------:R-:W3:Y:S03]  /*13df0*/  LDSM.16.M88.4 R28, [R204+0x4000] ;  /* 0x00400000cc1c783b */ /* 0x000ee60000000200 */
[C---:B-1----:R-:W-:Y:S08]  /*13e00*/  HMMA.16816.F32 R24, R16.reuse, R120, R24 ;  /* 0x000000781018723c */ /* 0x042ff00000001818 */
[C---:B------:R-:W-:Y:S08]  /*13e10*/  HMMA.16816.F32 R92, R16.reuse, R122, R92 ;  /* 0x0000007a105c723c */ /* 0x040ff0000000185c */
[C---:B------:R-:W-:Y:S08]  /*13e20*/  HMMA.16816.F32 R80, R16.reuse, R112, R80 ;  /* 0x000000701050723c */ /* 0x040ff00000001850 */
[C---:B------:R-:W-:Y:S01]  /*13e30*/  HMMA.16816.F32 R76, R16.reuse, R114, R76 ;  /* 0x00000072104c723c */ /* 0x040fe2000000184c */
[----:B------:R-:W1:Y:S07]  /*13e40*/  LDSM.16.M88.4 R112, [R204+0x4800] ;  /* 0x00480000cc70783b */ /* 0x000e6e0000000200 */
[----:B--2---:R-:W-:Y:S07]  /*13e50*/  HMMA.16816.F32 R32, R16, R20, R32 ;  /* 0x000000141020723c */ /* 0x004fee0000001820 */
[----:B------:R-:W-:Y:S01]  /*13e60*/  IADD3 R21, R59, 0x1, R234 ;  /* 0x000000013b157810 */ /* 0x000fe20007ffe0ea */
[----:B---3--:R-:W-:Y:S01]  /*13e70*/  HMMA.16816.F32 R24, R8, R28, R24 ;  /* 0x0000001c0818723c */ /* 0x008fe20000001818 */
[----:B------:R-:W-:-:S02]  /*13e80*/  IADD3 R20, R6, 0x1, RZ ;  /* 0x0000000106147810 */ /* 0x000fc40007ffe0ff */
[----:B------:R-:W-:-:S04]  /*13e90*/  IADD3 R21, R58, R21, -R226 ;  /* 0x000000153a157210 */ /* 0x000fc80007ffe8e2 */
[----:B------:R-:W-:Y:S01]  /*13ea0*/  IADD3 R21, R21, c[0x0][0x2e8], RZ ;  /* 0x0000ba0015157a10 */ /* 0x000fe20007ffe0ff */
[----:B------:R-:W-:Y:S01]  /*13eb0*/  HMMA.16816.F32 R92, R8, R30, R92 ;  /* 0x0000001e085c723c */ /* 0x000fe2000000185c */
[----:B------:R-:W-:Y:S02]  /*13ec0*/  IADD3 R28, R6, 0x21, RZ ;  /* 0x00000021061c7810 */ /* 0x000fe40007ffe0ff */
[C---:B------:R-:W-:Y:S02]  /*13ed0*/  IADD3 R133, R21.reuse, 0x8, RZ ;  /* 0x0000000815857810 */ /* 0x040fe40007ffe0ff */
[-C--:B------:R-:W-:Y:S02]  /*13ee0*/  IMNMX R2, R21, R58.reuse, PT ;  /* 0x0000003a15027217 */ /* 0x080fe40003800200 */
[----:B------:R-:W-:Y:S01]  /*13ef0*/  IMNMX R133, R133, R58, PT ;  /* 0x0000003a85857217 */ /* 0x000fe20003800200 */
[----:B------:R-:W-:Y:S01]  /*13f00*/  HMMA.16816.F32 R40, R16, R96, R40 ;  /* 0x000000601028723c */ /* 0x000fe20000001828 */
[----:B------:R-:W-:-:S02]  /*13f10*/  ISETP.GE.AND P1, PT, R20, R2, PT ;  /* 0x000000021400720c */ /* 0x000fc40003f26270 */
[-C--:B------:R-:W-:Y:S02]  /*13f20*/  ISETP.GE.AND P0, PT, R20, R133.reuse, PT ;  /* 0x000000851400720c */ /* 0x080fe40003f06270 */
[----:B------:R-:W-:Y:S02]  /*13f30*/  IADD3 R20, R6, 0x9, RZ ;  /* 0x0000000906147810 */ /* 0x000fe40007ffe0ff */
[-C--:B------:R-:W-:Y:S01]  /*13f40*/  ISETP.GE.AND P2, PT, R4, R133.reuse, PT ;  /* 0x000000850400720c */ /* 0x080fe20003f46270 */
[----:B------:R-:W-:Y:S01]  /*13f50*/  HMMA.16816.F32 R36, R16, R98, R36 ;  /* 0x000000621024723c */ /* 0x000fe20000001824 */
[----:B------:R-:W2:Y:S01]  /*13f60*/  LDSM.16.M88.4 R96, [R204+0x5000] ;  /* 0x00500000cc60783b */ /* 0x000ea20000000200 */
[C---:B------:R-:W-:Y:S02]  /*13f70*/  ISETP.GE.AND P3, PT, R20.reuse, R2, PT ;  /* 0x000000021400720c */ /* 0x040fe40003f66270 */
[----:B------:R-:W-:Y:S02]  /*13f80*/  ISETP.GE.AND P4, PT, R20, R133, PT ;  /* 0x000000851400720c */ /* 0x000fe40003f86270 */
[----:B------:R-:W-:-:S02]  /*13f90*/  IADD3 R20, R6, 0x11, RZ ;  /* 0x0000001106147810 */ /* 0x000fc40007ffe0ff */
[----:B------:R-:W-:Y:S01]  /*13fa0*/  HMMA.16816.F32 R88, R16, R116, R88 ;  /* 0x000000741058723c */ /* 0x000fe20000001858 */
[----:B------:R-:W-:Y:S02]  /*13fb0*/  FSEL R94, R94, -INF , !P2 ;  /* 0xff8000005e5e7808 */ /* 0x000fe40005000000 */
[----:B------:R-:W-:Y:S02]  /*13fc0*/  ISETP.GE.AND P2, PT, R20, R133, PT ;  /* 0x000000851400720c */ /* 0x000fe40003f46270 */
[----:B------:R-:W-:-:S03]  /*13fd0*/  FSEL R93, R93, -INF , !P3 ;  /* 0xff8000005d5d7808 */ /* 0x000fc60005800000 */
[C---:B------:R-:W-:Y:S08]  /*13fe0*/  HMMA.16816.F32 R84, R16.reuse, R118, R84 ;  /* 0x000000761054723c */ /* 0x040ff00000001854 */
[C---:B------:R-:W-:Y:S08]  /*13ff0*/  HMMA.16816.F32 R72, R16.reuse, R108, R72 ;  /* 0x0000006c1048723c */ /* 0x040ff00000001848 */
[C---:B------:R-:W-:Y:S08]  /*14000*/  HMMA.16816.F32 R68, R16.reuse, R110, R68 ;  /* 0x0000006e1044723c */ /* 0x040ff00000001844 */
[C---:B------:R-:W-:Y:S08]  /*14010*/  HMMA.16816.F32 R64, R16.reuse, R104, R64 ;  /* 0x000000681040723c */ /* 0x040ff00000001840 */
[C---:B------:R-:W-:Y:S08]  /*14020*/  HMMA.16816.F32 R60, R16.reuse, R106, R60 ;  /* 0x0000006a103c723c */ /* 0x040ff0000000183c */
[C---:B------:R-:W-:Y:S07]  /*14030*/  HMMA.16816.F32 R48, R16.reuse, R100, R48 ;  /* 0x000000641030723c */ /* 0x040fee0000001830 */
[----:B------:R-:W-:Y:S01]  /*14040*/  P2R R100, PR, RZ, 0x1 ;  /* 0x00000001ff647803 */ /* 0x000fe20000000000 */
[----:B------:R-:W-:Y:S01]  /*14050*/  HMMA.16816.F32 R44, R16, R102, R44 ;  /* 0x00000066102c723c */ /* 0x000fe2000000182c */
[----:B------:R-:W-:-:S02]  /*14060*/  ISETP.GE.AND P0, PT, R4, R2, PT ;  /* 0x000000020400720c */ /* 0x000fc40003f06270 */
[----:B------:R-:W-:Y:S02]  /*14070*/  IADD3 R4, R6, 0x10, RZ ;  /* 0x0000001006047810 */ /* 0x000fe40007ffe0ff */
[----:B------:R-:W-:Y:S02]  /*14080*/  FSEL R101, R92, -INF , !P0 ;  /* 0xff8000005c657808 */ /* 0x000fe40004000000 */
[----:B------:R-:W-:Y:S01]  /*14090*/  FSEL R103, R25, -INF , !P1 ;  /* 0xff80000019677808 */ /* 0x000fe20004800000 */
[----:B------:R-:W-:Y:S01]  /*140a0*/  HMMA.16816.F32 R12, R16, R22, R12 ;  /* 0x00000016100c723c */ /* 0x000fe2000000180c */
[----:B------:R-:W3:Y:S01]  /*140b0*/  LDSM.16.M88.4 R16, [R204+0x5800] ;  /* 0x00580000cc10783b */ /* 0x000ee20000000200 */
[-C--:B------:R-:W-:Y:S02]  /*140c0*/  ISETP.GE.AND P1, PT, R20, R2.reuse, PT ;  /* 0x000000021400720c */ /* 0x080fe40003f26270 */
[----:B------:R-:W-:Y:S02]  /*140d0*/  IADD3 R20, R6, 0x18, RZ ;  /* 0x0000001806147810 */ /* 0x000fe40007ffe0ff */
[----:B------:R-:W-:-:S02]  /*140e0*/  ISETP.GE.AND P5, PT, R4, R2, PT ;  /* 0x000000020400720c */ /* 0x000fc40003fa6270 */
[-C--:B------:R-:W-:Y:S01]  /*140f0*/  ISETP.GE.AND P0, PT, R4, R133.reuse, PT ;  /* 0x000000850400720c */ /* 0x080fe20003f06270 */
[C---:B-1----:R-:W-:Y:S01]  /*14100*/  HMMA.16816.F32 R88, R8.reuse, R112, R88 ;  /* 0x000000700858723c */ /* 0x042fe20000001858 */
[----:B------:R-:W-:Y:S02]  /*14110*/  FSEL R4, R95, -INF , !P4 ;  /* 0xff8000005f047808 */ /* 0x000fe40006000000 */
[C---:B------:R-:W-:Y:S02]  /*14120*/  ISETP.GE.AND P3, PT, R20.reuse, R2, PT ;  /* 0x000000021400720c */ /* 0x040fe40003f66270 */
[----:B------:R-:W-:Y:S02]  /*14130*/  ISETP.GE.AND P4, PT, R20, R133, PT ;  /* 0x000000851400720c */ /* 0x000fe40003f86270 */
[----:B------:R-:W1:Y:S01]  /*14140*/  LDSM.16.M88.4 R20, [R204+0x6000] ;  /* 0x00600000cc14783b */ /* 0x000e620000000200 */
[----:B------:R-:W-:Y:S01]  /*14150*/  HMMA.16816.F32 R84, R8, R114, R84 ;  /* 0x000000720854723c */ /* 0x000fe20000001854 */
[----:B------:R-:W-:-:S07]  /*14160*/  IADD3 R25, R6, 0x19, RZ ;  /* 0x0000001906197810 */ /* 0x000fce0007ffe0ff */
[C---:B--2---:R-:W-:Y:S08]  /*14170*/  HMMA.16816.F32 R80, R8.reuse, R96, R80 ;  /* 0x000000600850723c */ /* 0x044ff00000001850 */
[----:B------:R-:W-:Y:S01]  /*14180*/  HMMA.16816.F32 R76, R8, R98, R76 ;  /* 0x00000062084c723c */ /* 0x000fe2000000184c */
[----:B------:R-:W-:Y:S02]  /*14190*/  FSEL R55, R88, -INF , !P5 ;  /* 0xff80000058377808 */ /* 0x000fe40006800000 */
[----:B------:R-:W-:-:S02]  /*141a0*/  FSEL R96, R90, -INF , !P0 ;  /* 0xff8000005a607808 */ /* 0x000fc40004000000 */
[CC--:B------:R-:W-:Y:S02]  /*141b0*/  ISETP.GE.AND P5, PT, R25.reuse, R2.reuse, PT ;  /* 0x000000021900720c */ /* 0x0c0fe40003fa6270 */
[----:B------:R-:W-:Y:S01]  /*141c0*/  ISETP.GE.AND P0, PT, R25, R133, PT ;  /* 0x000000851900720c */ /* 0x000fe20003f06270 */
[C---:B---3--:R-:W-:Y:S01]  /*141d0*/  HMMA.16816.F32 R72, R8.reuse, R16, R72 ;  /* 0x000000100848723c */ /* 0x048fe20000001848 */
[----:B------:R-:W-:Y:S02]  /*141e0*/  IADD3 R25, R6, 0x20, RZ ;  /* 0x0000002006197810 */ /* 0x000fe40007ffe0ff */
[----:B------:R-:W-:Y:S02]  /*141f0*/  FSEL R98, R91, -INF , !P2 ;  /* 0xff8000005b627808 */ /* 0x000fe40005000000 */
[----:B------:R-:W-:Y:S02]  /*14200*/  FSEL R91, R84, -INF , !P3 ;  /* 0xff800000545b7808 */ /* 0x000fe40005800000 */
[----:B------:R-:W-:Y:S01]  /*14210*/  FSEL R106, R86, -INF , !P4 ;  /* 0xff800000566a7808 */ /* 0x000fe20006000000 */
[----:B------:R-:W-:Y:S01]  /*14220*/  HMMA.16816.F32 R68, R8, R18, R68 ;  /* 0x000000120844723c */ /* 0x000fe20000001844 */
[----:B------:R-:W-:-:S02]  /*14230*/  ISETP.GE.AND P3, PT, R28, R2, PT ;  /* 0x000000021c00720c */ /* 0x000fc40003f66270 */
[-C--:B------:R-:W-:Y:S02]  /*14240*/  ISETP.GE.AND P4, PT, R28, R133.reuse, PT ;  /* 0x000000851c00720c */ /* 0x080fe40003f86270 */
[----:B------:R-:W-:Y:S02]  /*14250*/  FSEL R89, R89, -INF , !P1 ;  /* 0xff80000059597808 */ /* 0x000fe40004800000 */
[C---:B------:R-:W-:Y:S01]  /*14260*/  IADD3 R28, R6.reuse, 0x28, RZ ;  /* 0x00000028061c7810 */ /* 0x040fe20007ffe0ff */
[----:B-1----:R-:W-:Y:S01]  /*14270*/  HMMA.16816.F32 R56, R8, R20, R64 ;  /* 0x000000140838723c */ /* 0x002fe20000001840 */
[C---:B------:R-:W-:Y:S02]  /*14280*/  ISETP.GE.AND P1, PT, R25.reuse, R2, PT ;  /* 0x000000021900720c */ /* 0x040fe40003f26270 */
[----:B------:R-:W-:Y:S02]  /*14290*/  ISETP.GE.AND P2, PT, R25, R133, PT ;  /* 0x000000851900720c */ /* 0x000fe40003f46270 */
[----:B------:R-:W-:-:S02]  /*142a0*/  IADD3 R16, R6, 0x29, RZ ;  /* 0x0000002906107810 */ /* 0x000fc40007ffe0ff */
[----:B------:R-:W-:Y:S01]  /*142b0*/  FSEL R25, R85, -INF , !P5 ;  /* 0xff80000055197808 */ /* 0x000fe20006800000 */
[----:B------:R-:W-:Y:S01]  /*142c0*/  HMMA.16816.F32 R60, R8, R22, R60 ;  /* 0x00000016083c723c */ /* 0x000fe2000000183c */
[----:B------:R-:W-:Y:S02]  /*142d0*/  FSEL R104, R87, -INF , !P0 ;  /* 0xff80000057687808 */ /* 0x000fe40004000000 */
[-C--:B------:R-:W-:Y:S02]  /*142e0*/  ISETP.GE.AND P5, PT, R28, R2.reuse, PT ;  /* 0x000000021c00720c */ /* 0x080fe40003fa6270 */
[----:B------:R-:W-:Y:S02]  /*142f0*/  FSEL R179, R80, -INF , !P1 ;  /* 0xff80000050b37808 */ /* 0x000fe40004800000 */
[----:B------:R-:W-:Y:S02]  /*14300*/  ISETP.GE.AND P0, PT, R28, R133, PT ;  /* 0x000000851c00720c */ /* 0x000fe40003f06270 */
[----:B------:R-:W-:Y:S01]  /*14310*/  FSEL R178, R82, -INF , !P2 ;  /* 0xff80000052b27808 */ /* 0x000fe20005000000 */
[----:B------:R-:W1:Y:S01]  /*14320*/  LDSM.16.M88.4 R28, [R204+0x6800] ;  /* 0x00680000cc1c783b */ /* 0x000e620000000200 */
[----:B------:R-:W-:-:S02]  /*14330*/  ISETP.GE.AND P1, PT, R16, R2, PT ;  /* 0x000000021000720c */ /* 0x000fc40003f26270 */
[-C--:B------:R-:W-:Y:S02]  /*14340*/  ISETP.GE.AND P2, PT, R16, R133.reuse, PT ;  /* 0x000000851000720c */ /* 0x080fe40003f46270 */
[----:B------:R-:W-:Y:S02]  /*14350*/  IADD3 R16, R6, 0x30, RZ ;  /* 0x0000003006107810 */ /* 0x000fe40007ffe0ff */
[----:B------:R-:W-:Y:S02]  /*14360*/  FSEL R177, R81, -INF , !P3 ;  /* 0xff80000051b17808 */ /* 0x000fe40005800000 */
[----:B------:R-:W-:Y:S02]  /*14370*/  FSEL R180, R83, -INF , !P4 ;  /* 0xff80000053b47808 */ /* 0x000fe40006000000 */
[C---:B------:R-:W-:Y:S02]  /*14380*/  ISETP.GE.AND P3, PT, R16.reuse, R2, PT ;  /* 0x000000021000720c */ /* 0x040fe40003f66270 */
[----:B------:R-:W-:-:S02]  /*14390*/  ISETP.GE.AND P4, PT, R16, R133, PT ;  /* 0x000000851000720c */ /* 0x000fc40003f86270 */
[C---:B------:R-:W-:Y:S02]  /*143a0*/  IADD3 R17, R6.reuse, 0x31, RZ ;  /* 0x0000003106117810 */ /* 0x040fe40007ffe0ff */
        /* <DEDUP_REMOVED lines=11> */
[-C--:B------:R-:W-:Y:S01]  /*14460*/  ISETP.GE.AND P0, PT, R17, R133.reuse, PT ;  /* 0x000000851100720c */ /* 0x080fe20003f06270 */
[C---:B-1----:R-:W-:Y:S01]  /*14470*/  HMMA.16816.F32 R48, R8.reuse, R28, R48 ;  /* 0x0000001c0830723c */ /* 0x042fe20000001830 */
[C---:B------:R-:W-:Y:S02]  /*14480*/  ISETP.GE.AND P1, PT, R16.reuse, R2, PT ;  /* 0x000000021000720c */ /* 0x040fe40003f26270 */
[----:B------:R-:W-:Y:S02]  /*14490*/  ISETP.GE.AND P2, PT, R16, R133, PT ;  /* 0x000000851000720c */ /* 0x000fe40003f46270 */
[C---:B------:R-:W-:Y:S01]  /*144a0*/  IADD3 R20, R6.reuse, 0x40, RZ ;  /* 0x0000004006147810 */ /* 0x040fe20007ffe0ff */
[----:B------:R-:W1:Y:S01]  /*144b0*/  LDSM.16.M88.4 R16, [R204+0x7000] ;  /* 0x00700000cc10783b */ /* 0x000e620000000200 */
[----:B------:R-:W-:Y:S01]  /*144c0*/  IADD3 R21, R6, 0x41, RZ ;  /* 0x0000004106157810 */ /* 0x000fe20007ffe0ff */
[----:B------:R-:W-:Y:S01]  /*144d0*/  HMMA.16816.F32 R44, R8, R30, R44 ;  /* 0x0000001e082c723c */ /* 0x000fe2000000182c */
[----:B------:R-:W-:-:S02]  /*144e0*/  FSEL R143, R73, -INF , !P5 ;  /* 0xff800000498f7808 */ /* 0x000fc40006800000 */
[----:B------:R-:W-:Y:S02]  /*144f0*/  FSEL R156, R75, -INF , !P0 ;  /* 0xff8000004b9c7808 */ /* 0x000fe40004000000 */
[----:B------:R-:W-:Y:S02]  /*14500*/  FSEL R145, R68, -INF , !P1 ;  /* 0xff80000044917808 */ /* 0x000fe40004800000 */
[----:B------:R-:W-:Y:S02]  /*14510*/  FSEL R154, R70, -INF , !P2 ;  /* 0xff800000469a7808 */ /* 0x000fe40005000000 */
[CC--:B------:R-:W-:Y:S02]  /*14520*/  ISETP.GE.AND P5, PT, R20.reuse, R2.reuse, PT ;  /* 0x000000021400720c */ /* 0x0c0fe40003fa6270 */
[----:B------:R-:W-:Y:S02]  /*14530*/  ISETP.GE.AND P0, PT, R20, R133, PT ;  /* 0x000000851400720c */ /* 0x000fe40003f06270 */
[----:B------:R-:W-:-:S02]  /*14540*/  ISETP.GE.AND P1, PT, R21, R2, PT ;  /* 0x000000021500720c */ /* 0x000fc40003f26270 */
        /* <DEDUP_REMOVED lines=12> */
[C---:B-1----:R-:W-:Y:S01]  /*14610*/  HMMA.16816.F32 R40, R8.reuse, R16, R40 ;  /* 0x000000100828723c */ /* 0x042fe20000001828 */
[C---:B------:R-:W-:Y:S02]  /*14620*/  ISETP.GE.AND P1, PT, R28.reuse, R2, PT ;  /* 0x000000021c00720c */ /* 0x040fe40003f26270 */
[-C--:B------:R-:W-:Y:S02]  /*14630*/  ISETP.GE.AND P2, PT, R28, R133.reuse, PT ;  /* 0x000000851c00720c */ /* 0x080fe40003f46270 */
[----:B------:R-:W-:Y:S02]  /*14640*/  IADD3 R28, R6, 0x58, RZ ;  /* 0x00000058061c7810 */ /* 0x000fe40007ffe0ff */
[----:B------:R-:W-:Y:S01]  /*14650*/  FSEL R148, R71, -INF , !P4 ;  /* 0xff80000047947808 */ /* 0x000fe20006000000 */
[----:B------:R-:W-:Y:S01]  /*14660*/  HMMA.16816.F32 R36, R8, R18, R36 ;  /* 0x000000120824723c */ /* 0x000fe20000001824 */
[----:B------:R-:W-:-:S02]  /*14670*/  ISETP.GE.AND P4, PT, R64, R133, PT ;  /* 0x000000854000720c */ /* 0x000fc40003f86270 */
[C---:B------:R-:W-:Y:S02]  /*14680*/  IADD3 R29, R6.reuse, 0x51, RZ ;  /* 0x00000051061d7810 */ /* 0x040fe40007ffe0ff */
[----:B------:R-:W-:Y:S02]  /*14690*/  IADD3 R16, R6, 0x59, RZ ;  /* 0x0000005906107810 */ /* 0x000fe40007ffe0ff */
[----:B------:R-:W-:Y:S02]  /*146a0*/  FSEL R173, R48, -INF , !P1 ;  /* 0xff80000030ad7808 */ /* 0x000fe40004800000 */
[----:B------:R-:W-:Y:S01]  /*146b0*/  ISETP.GE.AND P1, PT, R28, R133, PT ;  /* 0x000000851c00720c */ /* 0x000fe20003f26270 */
[----:B--2---:R-:W-:Y:S01]  /*146c0*/  HMMA.16816.F32 R32, R8, R20, R32 ;  /* 0x000000140820723c */ /* 0x004fe20000001820 */
[----:B------:R-:W-:Y:S02]  /*146d0*/  FSEL R159, R61, -INF , !P5 ;  /* 0xff8000003d9f7808 */ /* 0x000fe40006800000 */
[----:B------:R-:W-:-:S02]  /*146e0*/  IADD3 R17, R6, 0x61, RZ ;  /* 0x0000006106117810 */ /* 0x000fc40007ffe0ff */
[----:B------:R-:W-:Y:S02]  /*146f0*/  FSEL R164, R62, -INF , !P4 ;  /* 0xff8000003ea47808 */ /* 0x000fe40006000000 */
[----:B------:R-:W-:Y:S01]  /*14700*/  FSEL R174, R63, -INF , !P0 ;  /* 0xff8000003fae7808 */ /* 0x000fe20004000000 */
[----:B------:R-:W-:Y:S01]  /*14710*/  HMMA.16816.F32 R12, R8, R22, R12 ;  /* 0x00000016080c723c */ /* 0x000fe2000000180c */
[-C--:B------:R-:W-:Y:S02]  /*14720*/  ISETP.GE.AND P5, PT, R28, R2.reuse, PT ;  /* 0x000000021c00720c */ /* 0x080fe40003fa6270 */
[----:B------:R-:W-:Y:S02]  /*14730*/  FSEL R172, R50, -INF , !P2 ;  /* 0xff80000032ac7808 */ /* 0x000fe40005000000 */
[----:B------:R-:W-:Y:S02]  /*14740*/  ISETP.GE.AND P4, PT, R29, R133, PT ;  /* 0x000000851d00720c */ /* 0x000fe40003f86270 */
[----:B------:R-:W-:-:S02]  /*14750*/  ISETP.GE.AND P2, PT, R16, R2, PT ;  /* 0x000000021000720c */ /* 0x000fc40003f46270 */
[----:B------:R-:W-:Y:S02]  /*14760*/  ISETP.GE.AND P0, PT, R16, R133, PT ;  /* 0x000000851000720c */ /* 0x000fe40003f06270 */
[----:B------:R-:W-:Y:S02]  /*14770*/  IADD3 R16, R6, 0x60, RZ ;  /* 0x0000006006107810 */ /* 0x000fe40007ffe0ff */
[----:B------:R-:W-:Y:S02]  /*14780*/  FSEL R162, R46, -INF , !P1 ;  /* 0xff8000002ea27808 */ /* 0x000fe40004800000 */
[----:B------:R-:W-:Y:S02]  /*14790*/  ISETP.GE.AND P1, PT, R17, R2, PT ;  /* 0x000000021100720c */ /* 0x000fe40003f26270 */
[----:B------:R-:W-:Y:S02]  /*147a0*/  FSEL R165, R44, -INF , !P5 ;  /* 0xff8000002ca57808 */ /* 0x000fe40006800000 */
[----:B------:R-:W-:-:S02]  /*147b0*/  FSEL R135, R69, -INF , !P3 ;  /* 0xff80000045877808 */ /* 0x000fc40005800000 */
[----:B------:R-:W-:Y:S02]  /*147c0*/  FSEL R166, R51, -INF , !P4 ;  /* 0xff80000033a67808 */ /* 0x000fe40006000000 */
[-C--:B------:R-:W-:Y:S02]  /*147d0*/  ISETP.GE.AND P5, PT, R17, R133.reuse, PT ;  /* 0x000000851100720c */ /* 0x080fe40003fa6270 */
[-C--:B------:R-:W-:Y:S02]  /*147e0*/  ISETP.GE.AND P3, PT, R64, R2.reuse, PT ;  /* 0x000000024000720c */ /* 0x080fe40003f66270 */
[C---:B------:R-:W-:Y:S02]  /*147f0*/  ISETP.GE.AND P4, PT, R16.reuse, R2, PT ;  /* 0x000000021000720c */ /* 0x040fe40003f86270 */
[----:B------:R-:W-:Y:S02]  /*14800*/  ISETP.GE.AND P6, PT, R16, R133, PT ;  /* 0x000000851000720c */ /* 0x000fe40003fc6270 */
[----:B------:R-:W-:-:S02]  /*14810*/  IADD3 R8, R6, 0x71, RZ ;  /* 0x0000007106087810 */ /* 0x000fc40007ffe0ff */
[----:B------:R-:W-:Y:S02]  /*14820*/  P2R R17, PR, RZ, 0x2 ;  /* 0x00000002ff117803 */ /* 0x000fe40000000000 */
[----:B------:R-:W-:Y:S02]  /*14830*/  IADD3 R16, R6, 0x68, RZ ;  /* 0x0000006806107810 */ /* 0x000fe40007ffe0ff */
[----:B------:R-:W-:Y:S02]  /*14840*/  FSEL R150, R43, -INF , !P5 ;  /* 0xff8000002b967808 */ /* 0x000fe40006800000 */
[----:B------:R-:W-:Y:S02]  /*14850*/  FSEL R157, R60, -INF , !P3 ;  /* 0xff8000003c9d7808 */ /* 0x000fe40005800000 */
[----:B------:R-:W-:Y:S02]  /*14860*/  FSEL R158, R47, -INF , !P0 ;  /* 0xff8000002f9e7808 */ /* 0x000fe40004000000 */
[----:B------:R-:W-:-:S02]  /*14870*/  ISETP.GE.AND P5, PT, R8, R2, PT ;  /* 0x000000020800720c */ /* 0x000fc40003fa6270 */
[----:B------:R-:W-:Y:S02]  /*14880*/  ISETP.GE.AND P3, PT, R29, R2, PT ;  /* 0x000000021d00720c */ /* 0x000fe40003f66270 */
[----:B------:R-:W-:Y:S02]  /*14890*/  ISETP.NE.AND P0, PT, R17, RZ, PT ;  /* 0x000000ff1100720c */ /* 0x000fe40003f05270 */
[----:B------:R-:W-:Y:S02]  /*148a0*/  ISETP.GE.AND P1, PT, R16, R133, PT ;  /* 0x000000851000720c */ /* 0x000fe40003f26270 */
[----:B------:R-:W-:Y:S02]  /*148b0*/  IADD3 R17, R6, 0x69, RZ ;  /* 0x0000006906117810 */ /* 0x000fe40007ffe0ff */
[----:B------:R-:W-:Y:S02]  /*148c0*/  FSEL R139, R33, -INF , !P5 ;  /* 0xff800000218b7808 */ /* 0x000fe40006800000 */
[----:B------:R-:W-:-:S02]  /*148d0*/  FSEL R167, R49, -INF , !P3 ;  /* 0xff80000031a77808 */ /* 0x000fc40005800000 */
[----:B------:R-:W-:Y:S02]  /*148e0*/  FSEL R153, R40, -INF , !P4 ;  /* 0xff80000028997808 */ /* 0x000fe40006000000 */
[----:B------:R-:W-:Y:S02]  /*148f0*/  FSEL R151, R41, -INF , !P0 ;  /* 0xff80000029977808 */ /* 0x000fe40004000000 */
[----:B------:R-:W-:Y:S02]  /*14900*/  FSEL R144, R38, -INF , !P1 ;  /* 0xff80000026907808 */ /* 0x000fe40004800000 */
[----:B------:R-:W-:Y:S01]  /*14910*/  ISETP.GT.AND P5, PT, R235, R224, PT ;  /* 0x000000e0eb00720c */ /* 0x000fe20003fa4270 */
[----:B------:R-:W-:Y:S01]  /*14920*/  BAR.SYNC.DEFER_BLOCKING 0x0 ;  /* 0x0000000000007b1d */ /* 0x000fe20000010000 */
[----:B------:R-:W-:Y:S02]  /*14930*/  ISETP.GE.AND P3, PT, R16, R2, PT ;  /* 0x000000021000720c */ /* 0x000fe40003f66270 */
[----:B------:R-:W-:-:S02]  /*14940*/  ISETP.NE.AND P4, PT, R100, RZ, PT ;  /* 0x000000ff6400720c */ /* 0x000fc40003f85270 */
        /* <DEDUP_REMOVED lines=8> */
[----:B------:R-:W-:Y:S02]  /*149d0*/  FSEL R8, R27, -INF , !P4 ;  /* 0xff8000001b087808 */ /* 0x000fe40006000000 */
[----:B------:R-:W-:Y:S02]  /*149e0*/  P2R R10, PR, RZ, 0x2 ;  /* 0x00000002ff0a7803 */ /* 0x000fe40000000000 */
[-C--:B------:R-:W-:Y:S02]  /*149f0*/  ISETP.GE.AND P2, PT, R17, R2.reuse, PT ;  /* 0x000000021100720c */ /* 0x080fe40003f46270 */
[----:B------:R-:W-:-:S02]  /*14a00*/  ISETP.GE.AND P6, PT, R16, R2, PT ;  /* 0x000000021000720c */ /* 0x000fc40003fc6270 */
[-C--:B------:R-:W-:Y:S02]  /*14a10*/  ISETP.GE.AND P3, PT, R16, R133.reuse, PT ;  /* 0x000000851000720c */ /* 0x080fe40003f66270 */
[CC--:B------:R-:W-:Y:S02]  /*14a20*/  ISETP.GE.AND P4, PT, R9.reuse, R2.reuse, PT ;  /* 0x000000020900720c */ /* 0x0c0fe40003f86270 */
[----:B------:R-:W-:Y:S02]  /*14a30*/  ISETP.GE.AND P1, PT, R9, R133, PT ;  /* 0x000000850900720c */ /* 0x000fe40003f26270 */
[C---:B------:R-:W-:Y:S02]  /*14a40*/  ISETP.GE.AND P0, PT, R6.reuse, R2, PT ;  /* 0x000000020600720c */ /* 0x040fe40003f06270 */
[----:B------:R-:W-:Y:S02]  /*14a50*/  IADD3 R9, R6, 0x79, RZ ;  /* 0x0000007906097810 */ /* 0x000fe40007ffe0ff */
[----:B------:R-:W-:-:S02]  /*14a60*/  FSEL R147, R37, -INF , !P2 ;  /* 0xff80000025937808 */ /* 0x000fc40005000000 */
[----:B------:R-:W-:Y:S02]  /*14a70*/  FSEL R141, R32, -INF , !P6 ;  /* 0xff800000208d7808 */ /* 0x000fe40007000000 */
[----:B------:R-:W-:Y:S02]  /*14a80*/  FSEL R66, R34, -INF , !P3 ;  /* 0xff80000022427808 */ /* 0x000fe40005800000 */
[----:B------:R-:W-:Y:S02]  /*14a90*/  FSEL R24, R24, -INF , !P0 ;  /* 0xff80000018187808 */ /* 0x000fe40004000000 */
[----:B------:R-:W-:Y:S02]  /*14aa0*/  ISETP.NE.AND P6, PT, R10, RZ, PT ;  /* 0x000000ff0a00720c */ /* 0x000fe40003fc5270 */
[----:B------:R-:W-:Y:S02]  /*14ab0*/  ISETP.GE.AND P2, PT, R6, R133, PT ;  /* 0x000000850600720c */ /* 0x000fe40003f46270 */
[----:B------:R-:W-:-:S02]  /*14ac0*/  ISETP.GE.AND P3, PT, R9, R2, PT ;  /* 0x000000020900720c */ /* 0x000fc40003f66270 */
[----:B------:R-:W-:Y:S02]  /*14ad0*/  ISETP.GE.AND P0, PT, R9, R133, PT ;  /* 0x000000850900720c */ /* 0x000fe40003f06270 */
[----:B------:R-:W-:Y:S02]  /*14ae0*/  FSEL R26, R26, -INF , !P2 ;  /* 0xff8000001a1a7808 */ /* 0x000fe40005000000 */
[----:B------:R-:W-:Y:S02]  /*14af0*/  FSEL R64, R35, -INF , !P6 ;  /* 0xff80000023407808 */ /* 0x000fe40007000000 */
[----:B------:R-:W-:Y:S02]  /*14b00*/  FSEL R137, R12, -INF , !P4 ;  /* 0xff8000000c897808 */ /* 0x000fe40006000000 */
[----:B------:R-:W-:Y:S02]  /*14b10*/  FSEL R62, R14, -INF , !P1 ;  /* 0xff8000000e3e7808 */ /* 0x000fe40004800000 */
[----:B------:R-:W-:-:S02]  /*14b20*/  FSEL R65, R13, -INF , !P3 ;  /* 0xff8000000d417808 */ /* 0x000fc40005800000 */
        /* <DEDUP_REMOVED lines=24> */
[C---:B------:R-:W-:Y:S01]  /*14cb0*/  IMAD R9, R6.reuse, R9, R10 ;  /* 0x0000000906097224 */ /* 0x040fe200078e020a */
[----:B------:R-:W-:Y:S02]  /*14cc0*/  LOP3.LUT R10, RZ, c[0x0][0x2d0], RZ, 0x33, !PT ;  /* 0x0000b400ff0a7a12 */ /* 0x000fe400078e33ff */
        /* <DEDUP_REMOVED lines=36> */
.L_x_3842:
[----:B------:R-:W-:-:S05]  /*14f10*/  IMAD.MOV.U32 R3, RZ, RZ, c[0x0][0x198] ;  /* 0x00006600ff037624 */ /* 0x000fca00078e00ff */
[----:B------:R-:W-:-:S04]  /*14f20*/  LEA R3, -R3, RZ, 0x7 ;  /* 0x000000ff03037211 */ /* 0x000fc800078e39ff */
[----:B------:R-:W-:Y:S02]  /*14f30*/  SHF.R.S32.HI R6, RZ, 0x1f, R3 ;  /* 0x0000001fff067819 */ /* 0x000fe40000011403 */
.L_x_3843:
        /* <DEDUP_REMOVED lines=44> */
.L_x_3841:
        /* <DEDUP_REMOVED lines=93> */
[--C-:B------:R-:W-:Y:S01]  /*157d0*/  FFMA.FTZ R59, R94, c[0x0][0x23c], -R63.reuse ;  /* 0x00008f005e3b7a23 */ /* 0x100fe2000001083f */
[----:B------:R-:W-:Y:S01]  /*157e0*/  LDSM.16.MT88.4 R100, [R216+0x10000] ;  /* 0x01000000d864783b */ /* 0x000fe20000004200 */
[----:B------:R-:W-:Y:S01]  /*157f0*/  FFMA.FTZ R57, R24, c[0x0][0x23c], -R136 ;  /* 0x00008f0018397a23 */ /* 0x000fe20000010888 */
[----:B------:R-:W-:Y:S01]  /*15800*/  MUFU.EX2 R56, R56 ;  /* 0x0000003800387308 */ /* 0x000fe20000000800 */
[--C-:B------:R-:W-:Y:S01]  /*15810*/  FFMA.FTZ R61, R26, c[0x0][0x23c], -R63.reuse ;  /* 0x00008f001a3d7a23 */ /* 0x100fe2000001083f */
[----:B------:R-:W1:Y:S01]  /*15820*/  LDSM.16.MT88.4 R92, [R212+0xc000] ;  /* 0x00c00000d45c783b */ /* 0x000e620000004200 */
[----:B------:R-:W-:-:S02]  /*15830*/  FFMA.FTZ R58, R8, c[0x0][0x23c], -R63 ;  /* 0x00008f00083a7a23 */ /* 0x000fc4000001083f */
[--C-:B------:R-:W-:Y:S01]  /*15840*/  FFMA.FTZ R50, R4, c[0x0][0x23c], -R63.reuse ;  /* 0x00008f0004327a23 */ /* 0x100fe2000001083f */
[----:B------:R-:W-:Y:S01]  /*15850*/  LDSM.16.MT88.4 R8, [R216+0x10800] ;  /* 0x01080000d808783b */ /* 0x000fe20000004200 */
[--C-:B------:R-:W-:Y:S01]  /*15860*/  FFMA.FTZ R55, R55, c[0x0][0x23c], -R136.reuse ;  /* 0x00008f0037377a23 */ /* 0x100fe20000010888 */
[----:B------:R-:W2:Y:S01]  /*15870*/  MUFU.EX2 R57, R57 ;  /* 0x0000003900397308 */ /* 0x000ea20000000800 */
[--C-:B------:R-:W-:Y:S01]  /*15880*/  FFMA.FTZ R48, R89, c[0x0][0x23c], -R136.reuse ;  /* 0x00008f0059307a23 */ /* 0x100fe20000010888 */
[----:B------:R-:W3:Y:S01]  /*15890*/  LDSM.16.MT88.4 R4, [R212+0x10000] ;  /* 0x01000000d404783b */ /* 0x000ee20000004200 */
[--C-:B------:R-:W-:Y:S02]  /*158a0*/  FFMA.FTZ R47, R91, c[0x0][0x23c], -R136.reuse ;  /* 0x00008f005b2f7a23 */ /* 0x100fe40000010888 */
[----:B------:R-:W-:Y:S02]  /*158b0*/  FFMA.FTZ R44, R25, c[0x0][0x23c], -R136 ;  /* 0x00008f00192c7a23 */ /* 0x000fe40000010888 */
[--C-:B------:R-:W-:Y:S01]  /*158c0*/  FFMA.FTZ R51, R96, c[0x0][0x23c], -R63.reuse ;  /* 0x00008f0060337a23 */ /* 0x100fe2000001083f */
[----:B------:R-:W-:Y:S01]  /*158d0*/  MUFU.EX2 R54, R54 ;  /* 0x0000003600367308 */ /* 0x000fe20000000800 */
[--C-:B------:R-:W-:Y:S01]  /*158e0*/  FFMA.FTZ R46, R98, c[0x0][0x23c], -R63.reuse ;  /* 0x00008f00622e7a23 */ /* 0x100fe2000001083f */
[----:B------:R-:W4:Y:S01]  /*158f0*/  LDSM.16.MT88.4 R24, [R216+0xc800] ;  /* 0x00c80000d818783b */ /* 0x000f220000004200 */
[----:B------:R-:W-:-:S02]  /*15900*/  FFMA.FTZ R45, R106, c[0x0][0x23c], -R63 ;  /* 0x00008f006a2d7a23 */ /* 0x000fc4000001083f */
[--C-:B------:R-:W-:Y:S02]  /*15910*/  FFMA.FTZ R42, R104, c[0x0][0x23c], -R63.reuse ;  /* 0x00008f00682a7a23 */ /* 0x100fe4000001083f */
[--C-:B------:R-:W-:Y:S01]  /*15920*/  FFMA.FTZ R43, R179, c[0x0][0x23c], -R136.reuse ;  /* 0x00008f00b32b7a23 */ /* 0x100fe20000010888 */
[----:B------:R-:W5:Y:S01]  /*15930*/  MUFU.EX2 R49, R49 ;  /* 0x0000003100317308 */ /* 0x000f620000000800 */
[----:B--2---:R-:W-:Y:S01]  /*15940*/  F2FP.PACK_AB R116, R56, R57 ;  /* 0x000000393874723e */ /* 0x004fe200000000ff */
[--C-:B------:R-:W-:Y:S02]  /*15950*/  FFMA.FTZ R40, R177, c[0x0][0x23c], -R136.reuse ;  /* 0x00008f00b1287a23 */ /* 0x100fe40000010888 */
[--C-:B------:R-:W-:Y:S02]  /*15960*/  FFMA.FTZ R39, R181, c[0x0][0x23c], -R136.reuse ;  /* 0x00008f00b5277a23 */ /* 0x100fe40000010888 */
[----:B------:R-:W-:Y:S02]  /*15970*/  FFMA.FTZ R36, R175, c[0x0][0x23c], -R136 ;  /* 0x00008f00af247a23 */ /* 0x000fe40000010888 */
[----:B------:R-:W-:Y:S01]  /*15980*/  MUFU.EX2 R61, R61 ;  /* 0x0000003d003d7308 */ /* 0x000fe20000000800 */
[----:B------:R-:W-:-:S02]  /*15990*/  FFMA.FTZ R41, R178, c[0x0][0x23c], -R63 ;  /* 0x00008f00b2297a23 */ /* 0x000fc4000001083f */
[--C-:B------:R-:W-:Y:S02]  /*159a0*/  FFMA.FTZ R38, R180, c[0x0][0x23c], -R63.reuse ;  /* 0x00008f00b4267a23 */ /* 0x100fe4000001083f */
[--C-:B------:R-:W-:Y:S02]  /*159b0*/  FFMA.FTZ R37, R140, c[0x0][0x23c], -R63.reuse ;  /* 0x00008f008c257a23 */ /* 0x100fe4000001083f */
[--C-:B------:R-:W-:Y:S01]  /*159c0*/  FFMA.FTZ R0, R138, c[0x0][0x23c], -R63.reuse ;  /* 0x00008f008a007a23 */ /* 0x100fe2000001083f */
[----:B------:R-:W2:Y:S01]  /*159d0*/  MUFU.EX2 R58, R58 ;  /* 0x0000003a003a7308 */ /* 0x000ea20000000800 */
[----:B-----5:R-:W-:Y:S01]  /*159e0*/  F2FP.PACK_AB R118, R49, R54 ;  /* 0x000000363176723e */ /* 0x020fe200000000ff */
        /* <DEDUP_REMOVED lines=19> */
[----:B------:R-:W2:Y:S01]  /*15b20*/  MUFU.EX2 R48, R48 ;  /* 0x0000003000307308 */ /* 0x000ea20000000800 */
[----:B------:R-:W-:-:S02]  /*15b30*/  FFMA.FTZ R160, R160, c[0x0][0x23c], -R63 ;  /* 0x00008f00a0a07a23 */ /* 0x000fc4000001083f */
[--C-:B------:R-:W-:Y:S02]  /*15b40*/  FFMA.FTZ R164, R174, c[0x0][0x23c], -R63.reuse ;  /* 0x00008f00aea47a23 */ /* 0x100fe4000001083f */
[--C-:B------:R-:W-:Y:S01]  /*15b50*/  FFMA.FTZ R174, R163, c[0x0][0x23c], -R136.reuse ;  /* 0x00008f00a3ae7a23 */ /* 0x100fe20000010888 */
[C---:B-1----:R-:W-:Y:S01]  /*15b60*/  HMMA.16816.F32 R88, R116.reuse, R92, RZ ;  /* 0x0000005c7458723c */ /* 0x042fe200000018ff */
        /* <DEDUP_REMOVED lines=19> */
[----:B------:R-:W1:Y:S01]  /*15ca0*/  MUFU.EX2 R46, R46 ;  /* 0x0000002e002e7308 */ /* 0x000e620000000800 */
[----:B------:R-:W-:-:S02]  /*15cb0*/  FFMA.FTZ R144, R144, c[0x0][0x23c], -R63 ;  /* 0x00008f0090907a23 */ /* 0x000fc4000001083f */
[----:B------:R-:W-:Y:S02]  /*15cc0*/  FFMA.FTZ R142, R142, c[0x0][0x23c], -R63 ;  /* 0x00008f008e8e7a23 */ /* 0x000fe4000001083f */
[----:B------:R-:W-:Y:S01]  /*15cd0*/  FADD.FTZ R57, R57, R56 ;  /* 0x0000003839397221 */ /* 0x000fe20000010000 */
[C---:B------:R-:W-:Y:S01]  /*15ce0*/  HMMA.16816.F32 R128, R116.reuse, R68, RZ ;  /* 0x000000447480723c */ /* 0x040fe200000018ff */
[----:B------:R-:W-:Y:S01]  /*15cf0*/  FADD.FTZ R58, R61, R58 ;  /* 0x0000003a3d3a7221 */ /* 0x000fe20000010000 */
[----:B------:R-:W-:Y:S01]  /*15d00*/  MUFU.EX2 R45, R45 ;  /* 0x0000002d002d7308 */ /* 0x000fe20000000800 */
[----:B------:R-:W-:Y:S02]  /*15d10*/  FADD.FTZ R54, R54, R57 ;  /* 0x0000003936367221 */ /* 0x000fe40000010000 */
[----:B------:R-:W-:Y:S02]  /*15d20*/  FADD.FTZ R59, R59, R58 ;  /* 0x0000003a3b3b7221 */ /* 0x000fe40000010000 */
[----:B------:R-:W-:Y:S01]  /*15d30*/  FFMA.FTZ R243, R65, c[0x0][0x23c], -R136 ;  /* 0x00008f0041f37a23 */ /* 0x000fe20000010888 */
[----:B------:R-:W-:Y:S01]  /*15d40*/  HMMA.16816.F32 R72, R116, R76, RZ ;  /* 0x0000004c7448723c */ /* 0x000fe200000018ff */
[----:B------:R-:W-:Y:S01]  /*15d50*/  FADD.FTZ R54, R49, R54 ;  /* 0x0000003631367221 */ /* 0x000fe20000010000 */
[----:B------:R-:W5:Y:S01]  /*15d60*/  MUFU.EX2 R42, R42 ;  /* 0x0000002a002a7308 */ /* 0x000f620000000800 */
[----:B------:R-:W-:-:S05]  /*15d70*/  FADD.FTZ R50, R50, R59 ;  /* 0x0000003b32327221 */ /* 0x000fca0000010000 */
        /* <DEDUP_REMOVED lines=376> */
.L_x_3845:
[----:B------:R-:W-:-:S05]  /*17500*/  IMAD.MOV.U32 R0, RZ, RZ, c[0x0][0x1a0] ;  /* 0x00006800ff007624 */ /* 0x000fca00078e00ff */
[----:B------:R-:W-:-:S04]  /*17510*/  LEA R0, -R0, RZ, 0x7 ;  /* 0x000000ff00007211 */ /* 0x000fc800078e39ff */
[----:B------:R-:W-:Y:S02]  /*17520*/  SHF.R.S32.HI R5, RZ, 0x1f, R0 ;  /* 0x0000001fff057819 */ /* 0x000fe40000011400 */
.L_x_3846:
[----:B------:R-:W-:Y:S01]  /*17530*/  ULDC.64 UR4, c[0x0][0x1a0] ;  /* 0x0000680000047ab9 */ /* 0x000fe20000000a00 */
[C---:B------:R-:W-:Y:S01]  /*17540*/  LEA R236, P0, R0.reuse, R236, 0x1 ;  /* 0x000000ec00ec7211 */ /* 0x040fe200078008ff */
        /* <DEDUP_REMOVED lines=40> */
[CC--:B------:R-:W-:Y:S02]  /*177d0*/  ISETP.GE.AND P3, PT, R0.reuse, R2.reuse, PT ;  /* 0x000000020000720c */ /* 0x0c0fe40003f66270 */
        /* <DEDUP_REMOVED lines=108> */
[----:B------:R-:W-:Y:S01]  /*17ea0*/  HMMA.16816.F32 R144, R28, R162, R144 ;  /* 0x000000a21c90723c */ /* 0x000fe20000001890 */
[----:B------:R-:W4:Y:S07]  /*17eb0*/  LDSM.16.M88.4 R160, [R221+0xa800] ;  /* 0x00a80000dda0783b */ /* 0x000f2e0000000200 */
[C---:B--2---:R-:W-:Y:S08]  /*17ec0*/  HMMA.16816.F32 R16, R32.reuse, R24, R16 ;  /* 0x000000182010723c */ /* 0x044ff00000001810 */
[C---:B------:R-:W-:Y:S01]  /*17ed0*/  HMMA.16816.F32 R12, R32.reuse, R26, R12 ;  /* 0x0000001a200c723c */ /* 0x040fe2000000180c */
[----:B------:R-:W-:Y:S07]  /*17ee0*/  LDSM.16.M88.4 R24, [R220+0x2000] ;  /* 0x00200000dc18783b */ /* 0x000fee0000000200 */
[C---:B---3--:R-:W-:Y:S08]  /*17ef0*/  HMMA.16816.F32 R8, R32.reuse, R20, R8 ;  /* 0x000000142008723c */ /* 0x048ff00000001808 */
[----:B------:R-:W-:Y:S01]  /*17f00*/  HMMA.16816.F32 R4, R32, R22, R4 ;  /* 0x000000162004723c */ /* 0x000fe20000001804 */
[----:B------:R-:W2:Y:S07]  /*17f10*/  LDSM.16.M88.4 R20, [R202] ;  /* 0x00000000ca14783b */ /* 0x000eae0000000200 */
[C---:B------:R-:W-:Y:S08]  /*17f20*/  HMMA.16816.F32 R64, R28.reuse, R36, R64 ;  /* 0x000000241c40723c */ /* 0x040ff00000001840 */
[C---:B------:R-:W-:Y:S01]  /*17f30*/  HMMA.16816.F32 R60, R28.reuse, R38, R60 ;  /* 0x000000261c3c723c */ /* 0x040fe2000000183c */
[----:B------:R-:W3:Y:S07]  /*17f40*/  LDSM.16.M88.4 R36, [R221+0xb800] ;  /* 0x00b80000dd24783b */ /* 0x000eee0000000200 */
[C---:B------:R-:W-:Y:S08]  /*17f50*/  HMMA.16816.F32 R156, R28.reuse, R164, R156 ;  /* 0x000000a41c9c723c */ /* 0x040ff0000000189c */
[C---:B------:R-:W-:Y:S01]  /*17f60*/  HMMA.16816.F32 R152, R28.reuse, R166, R152 ;  /* 0x000000a61c98723c */ /* 0x040fe20000001898 */
[----:B------:R-:W5:Y:S07]  /*17f70*/  LDSM.16.M88.4 R164, [R221+0xa000] ;  /* 0x00a00000dda4783b */ /* 0x000f6e0000000200 */
[C---:B------:R-:W-:Y:S08]  /*17f80*/  HMMA.16816.F32 R56, R28.reuse, R180, R56 ;  /* 0x000000b41c38723c */ /* 0x040ff00000001838 */
[C---:B------:R-:W-:Y:S01]  /*17f90*/  HMMA.16816.F32 R52, R28.reuse, R182, R52 ;  /* 0x000000b61c34723c */ /* 0x040fe20000001834 */
[----:B------:R-:W-:Y:S07]  /*17fa0*/  LDSM.16.M88.4 R180, [R215+0x9000] ;  /* 0x00900000d7b4783b */ /* 0x000fee0000000200 */
[C---:B------:R-:W-:Y:S08]  /*17fb0*/  HMMA.16816.F32 R48, R28.reuse, R176, R48 ;  /* 0x000000b01c30723c */ /* 0x040ff00000001830 */
[----:B------:R-:W-:Y:S01]  /*17fc0*/  HMMA.16816.F32 R44, R28, R178, R44 ;  /* 0x000000b21c2c723c */ /* 0x000fe2000000182c */
[----:B------:R-:W3:Y:S04]  /*17fd0*/  LDSM.16.M88.4 R28, [R203] ;  /* 0x00000000cb1c783b */ /* 0x000ee80000000200 */
[----:B------:R-:W-:Y:S03]  /*17fe0*/  LDSM.16.M88.4 R176, [R215+0x9800] ;  /* 0x00980000d7b0783b */ /* 0x000fe60000000200 */
[C---:B-1----:R-:W-:Y:S08]  /*17ff0*/  HMMA.16816.F32 R56, R32.reuse, R40, R56 ;  /* 0x000000282038723c */ /* 0x042ff00000001838 */
[C---:B------:R-:W-:Y:S01]  /*18000*/  HMMA.16816.F32 R52, R32.reuse, R42, R52 ;  /* 0x0000002a2034723c */ /* 0x040fe20000001834 */
[----:B------:R-:W1:Y:S07]  /*18010*/  LDSM.16.M88.4 R40, [R199] ;  /* 0x00000000c728783b */ /* 0x000e6e0000000200 */
[C---:B----4-:R-:W-:Y:S08]  /*18020*/  HMMA.16816.F32 R64, R32.reuse, R160, R64 ;  /* 0x000000a02040723c */ /* 0x050ff00000001840 */
[----:B------:R-:W-:Y:S01]  /*18030*/  HMMA.16816.F32 R60, R32, R162, R60 ;  /* 0x000000a2203c723c */ /* 0x000fe2000000183c */
[----:B------:R-:W4:Y:S07]  /*18040*/  LDSM.16.M88.4 R160, [R200] ;  /* 0x00000000c8a0783b */ /* 0x000f2e0000000200 */
[C---:B--2---:R-:W-:Y:S08]  /*18050*/  HMMA.16816.F32 R8, R24.reuse, R20, R8 ;  /* 0x000000141808723c */ /* 0x044ff00000001808 */
[----:B------:R-:W-:Y:S01]  /*18060*/  HMMA.16816.F32 R4, R24, R22, R4 ;  /* 0x000000161804723c */ /* 0x000fe20000001804 */
[----:B------:R-:W2:Y:S07]  /*18070*/  LDSM.16.M88.4 R20, [R215+0x8000] ;  /* 0x00800000d714783b */ /* 0x000eae0000000200 */
        /* <DEDUP_REMOVED lines=11> */
[----:B------:R-:W5:Y:S04]  /*18130*/  LDSM.16.M88.4 R164, [R201] ;  /* 0x00000000c9a4783b */ /* 0x000f680000000200 */
[----:B------:R-:W2:Y:S03]  /*18140*/  LDSM.16.M88.4 R32, [R197] ;  /* 0x00000000c520783b */ /* 0x000ea60000000200 */
[C---:B------:R-:W-:Y:S08]  /*18150*/  HMMA.16816.F32 R16, R24.reuse, R28, R16 ;  /* 0x0000001c1810723c */ /* 0x040ff00000001810 */
[C---:B------:R-:W-:Y:S01]  /*18160*/  HMMA.16816.F32 R12, R24.reuse, R30, R12 ;  /* 0x0000001e180c723c */ /* 0x040fe2000000180c */
[----:B------:R-:W3:Y:S07]  /*18170*/  LDSM.16.M88.4 R28, [R196] ;  /* 0x00000000c41c783b */ /* 0x000eee0000000200 */
[C---:B-1----:R-:W-:Y:S08]  /*18180*/  HMMA.16816.F32 R140, R24.reuse, R40, R140 ;  /* 0x00000028188c723c */ /* 0x042ff0000000188c */
[C---:B----4-:R-:W-:Y:S08]  /*18190*/  HMMA.16816.F32 R148, R24.reuse, R160, R148 ;  /* 0x000000a01894723c */ /* 0x050ff00000001894 */
[C---:B------:R-:W-:Y:S01]  /*181a0*/  HMMA.16816.F32 R144, R24.reuse, R162, R144 ;  /* 0x000000a21890723c */ /* 0x040fe20000001890 */
[----:B------:R-:W-:Y:S07]  /*181b0*/  LDSM.16.M88.4 R160, [R215+0xb800] ;  /* 0x00b80000d7a0783b */ /* 0x000fee0000000200 */
[----:B------:R-:W-:Y:S01]  /*181c0*/  HMMA.16816.F32 R136, R24, R42, R136 ;  /* 0x0000002a1888723c */ /* 0x000fe20000001888 */
[----:B------:R-:W-:Y:S07]  /*181d0*/  LDSM.16.M88.4 R40, [R217+0x2000] ;  /* 0x00200000d928783b */ /* 0x000fee0000000200 */
[C---:B--2---:R-:W-:Y:S08]  /*181e0*/  HMMA.16816.F32 R16, R184.reuse, R20, R16 ;  /* 0x00000014b810723c */ /* 0x044ff00000001810 */
[----:B------:R-:W-:Y:S01]  /*181f0*/  HMMA.16816.F32 R12, R184, R22, R12 ;  /* 0x00000016b80c723c */ /* 0x000fe2000000180c */
[----:B------:R-:W1:Y:S07]  /*18200*/  LDSM.16.M88.4 R20, [R204+0x6000] ;  /* 0x00600000cc14783b */ /* 0x000e6e0000000200 */
[C---:B---3--:R-:W-:Y:S08]  /*18210*/  HMMA.16816.F32 R64, R24.reuse, R36, R64 ;  /* 0x000000241840723c */ /* 0x048ff00000001840 */
[C---:B------:R-:W-:Y:S01]  /*18220*/  HMMA.16816.F32 R60, R24.reuse, R38, R60 ;  /* 0x00000026183c723c */ /* 0x040fe2000000183c */
[----:B------:R-:W2:Y:S07]  /*18230*/  LDSM.16.M88.4 R36, [R204+0x4000] ;  /* 0x00400000cc24783b */ /* 0x000eae0000000200 */
[C---:B-----5:R-:W-:Y:S08]  /*18240*/  HMMA.16816.F32 R156, R24.reuse, R164, R156 ;  /* 0x000000a4189c723c */ /* 0x060ff0000000189c */
[C---:B------:R-:W-:Y:S01]  /*18250*/  HMMA.16816.F32 R152, R24.reuse, R166, R152 ;  /* 0x000000a61898723c */ /* 0x040fe20000001898 */
[----:B------:R-:W-:Y:S07]  /*18260*/  LDSM.16.M88.4 R164, [R215+0xb000] ;  /* 0x00b00000d7a4783b */ /* 0x000fee0000000200 */
[C---:B------:R-:W-:Y:S08]  /*18270*/  HMMA.16816.F32 R56, R24.reuse, R32, R56 ;  /* 0x000000201838723c */ /* 0x040ff00000001838 */
[C---:B------:R-:W-:Y:S01]  /*18280*/  HMMA.16816.F32 R52, R24.reuse, R34, R52 ;  /* 0x000000221834723c */ /* 0x040fe20000001834 */
[----:B------:R-:W-:Y:S07]  /*18290*/  LDSM.16.M88.4 R32, [R204+0x4800] ;  /* 0x00480000cc20783b */ /* 0x000fee0000000200 */
[C---:B------:R-:W-:Y:S08]  /*182a0*/  HMMA.16816.F32 R48, R24.reuse, R28, R48 ;  /* 0x0000001c1830723c */ /* 0x040ff00000001830 */
[----:B------:R-:W-:Y:S01]  /*182b0*/  HMMA.16816.F32 R44, R24, R30, R44 ;  /* 0x0000001e182c723c */ /* 0x000fe2000000182c */
[----:B------:R-:W3:Y:S04]  /*182c0*/  LDSM.16.M88.4 R24, [R204+0x5800] ;  /* 0x00580000cc18783b */ /* 0x000ee80000000200 */
[----:B------:R-:W4:Y:S03]  /*182d0*/  LDSM.16.M88.4 R28, [R204+0x5000] ;  /* 0x00500000cc1c783b */ /* 0x000f260000000200 */
[C---:B------:R-:W-:Y:S08]  /*182e0*/  HMMA.16816.F32 R140, R184.reuse, R172, R140 ;  /* 0x000000acb88c723c */ /* 0x040ff0000000188c */
[C---:B------:R-:W-:Y:S08]  /*182f0*/  HMMA.16816.F32 R148, R184.reuse, R176, R148 ;  /* 0x000000b0b894723c */ /* 0x040ff00000001894 */
[C---:B------:R-:W-:Y:S08]  /*18300*/  HMMA.16816.F32 R144, R184.reuse, R178, R144 ;  /* 0x000000b2b890723c */ /* 0x040ff00000001890 */
[C---:B------:R-:W-:Y:S01]  /*18310*/  HMMA.16816.F32 R136, R184.reuse, R174, R136 ;  /* 0x000000aeb888723c */ /* 0x040fe20000001888 */
[----:B------:R-:W5:Y:S07]  /*18320*/  LDSM.16.M88.4 R172, [R204+0x6800] ;  /* 0x00680000ccac783b */ /* 0x000f6e0000000200 */
[----:B------:R-:W-:Y:S08]  /*18330*/  HMMA.16816.F32 R8, R184, R188, R8 ;  /* 0x000000bcb808723c */ /* 0x000ff00000001808 */
[----:B-1----:R-:W-:Y:S07]  /*18340*/  HMMA.16816.F32 R140, R40, R20, R140 ;  /* 0x00000014288c723c */ /* 0x002fee000000188c */
[----:B------:R-:W-:Y:S01]  /*18350*/  IADD3 R20, R134, 0x9, RZ ;  /* 0x0000000986147810 */ /* 0x000fe20007ffe0ff */
[----:B------:R-:W-:Y:S03]  /*18360*/  HMMA.16816.F32 R4, R184, R190, R4 ;  /* 0x000000beb804723c */ /* 0x000fe60000001804 */
[----:B------:R-:W-:-:S02]  /*18370*/  ISETP.GE.AND P4, PT, R20, R2, PT ;  /* 0x000000021400720c */ /* 0x000fc40003f86270 */
[----:B------:R-:W-:-:S03]  /*18380*/  ISETP.GE.AND P5, PT, R20, R133, PT ;  /* 0x000000851400720c */ /* 0x000fc60003fa6270 */
[----:B--2---:R-:W-:Y:S07]  /*18390*/  HMMA.16816.F32 R16, R40, R36, R16 ;  /* 0x000000242810723c */ /* 0x004fee0000001810 */
[C---:B------:R-:W-:Y:S01]  /*183a0*/  IADD3 R37, R134.reuse, 0x31, RZ ;  /* 0x0000003186257810 */ /* 0x040fe20007ffe0ff */
[----:B------:R-:W-:Y:S01]  /*183b0*/  HMMA.16816.F32 R156, R184, R180, R156 ;  /* 0x000000b4b89c723c */ /* 0x000fe2000000189c */
[----:B------:R-:W-:-:S07]  /*183c0*/  IADD3 R36, R134, 0x38, RZ ;  /* 0x0000003886247810 */ /* 0x000fce0007ffe0ff */
[C---:B---3--:R-:W-:Y:S08]  /*183d0*/  HMMA.16816.F32 R148, R40.reuse, R24, R148 ;  /* 0x000000182894723c */ /* 0x048ff00000001894 */
[----:B------:R-:W-:Y:S01]  /*183e0*/  HMMA.16816.F32 R144, R40, R26, R144 ;  /* 0x0000001a2890723c */ /* 0x000fe20000001890 */
[----:B------:R-:W1:Y:S01]  /*183f0*/  LDSM.16.M88.4 R24, [R204+0x7000] ;  /* 0x00700000cc18783b */ /* 0x000e620000000200 */
[----:B------:R-:W-:-:S02]  /*18400*/  FSEL R0, R17, -INF , !P0 ;  /* 0xff80000011007808 */ /* 0x000fc40004000000 */
[----:B------:R-:W-:Y:S02]  /*18410*/  ISETP.GE.AND P0, PT, R134, R133, PT ;  /* 0x000000858600720c */ /* 0x000fe40003f06270 */
[----:B------:R-:W-:Y:S02]  /*18420*/  FSEL R16, R16, -INF , !P1 ;  /* 0xff80000010107808 */ /* 0x000fe40004800000 */
[----:B------:R-:W-:Y:S01]  /*18430*/  HMMA.16816.F32 R136, R40, R22, R136 ;  /* 0x000000162888723c */ /* 0x000fe20000001888 */
[----:B------:R-:W2:Y:S01]  /*18440*/  LDSM.16.M88.4 R20, [R204+0x7800] ;  /* 0x00780000cc14783b */ /* 0x000ea20000000200 */
[----:B------:R-:W-:Y:S01]  /*18450*/  FSEL R18, R18, -INF , !P0 ;  /* 0xff80000012127808 */ /* 0x000fe20004000000 */
[----:B------:R-:W-:-:S04]  /*18460*/  DEPBAR.LE SB0, 0x0 ;  /* 0x000080000000791a */ /* 0x000fc80000000000 */
[----:B------:R-:W-:Y:S01]  /*18470*/  IADD3 R17, R134, 0x11, RZ ;  /* 0x0000001186117810 */ /* 0x000fe20007ffe0ff */
[----:B------:R-:W-:Y:S01]  /*18480*/  HMMA.16816.F32 R12, R40, R38, R12 ;  /* 0x00000026280c723c */ /* 0x000fe2000000180c */
[----:B------:R-:W-:-:S06]  /*18490*/  FSEL R19, R19, -INF , !P2 ;  /* 0xff80000013137808 */ /* 0x000fcc0005000000 */
[----:B------:R-:W-:Y:S01]  /*184a0*/  IADD3 R38, R134, 0x30, RZ ;  /* 0x0000003086267810 */ /* 0x000fe20007ffe0ff */
[C---:B------:R-:W-:Y:S08]  /*184b0*/  HMMA.16816.F32 R152, R184.reuse, R182, R152 ;  /* 0x000000b6b898723c */ /* 0x040ff00000001898 */
[C---:B------:R-:W-:Y:S08]  /*184c0*/  HMMA.16816.F32 R64, R184.reuse, R168, R64 ;  /* 0x000000a8b840723c */ /* 0x040ff00000001840 */
[----:B------:R-:W-:Y:S01]  /*184d0*/  HMMA.16816.F32 R60, R184, R170, R60 ;  /* 0x000000aab83c723c */ /* 0x000fe2000000183c */
[----:B------:R-:W-:-:S02]  /*184e0*/  FSEL R12, R12, -INF , !P3 ;  /* 0xff8000000c0c7808 */ /* 0x000fc40005800000 */
[----:B------:R-:W-:-:S05]  /*184f0*/  ISETP.GE.AND P3, PT, R17, R2, PT ;  /* 0x000000021100720c */ /* 0x000fca0003f66270 */
[----:B------:R-:W-:Y:S08]  /*18500*/  HMMA.16816.F32 R8, R40, R32, R8 ;  /* 0x000000202808723c */ /* 0x000ff00000001808 */
[C---:B------:R-:W-:Y:S08]  /*18510*/  HMMA.16816.F32 R56, R184.reuse, R164, R56 ;  /* 0x000000a4b838723c */ /* 0x040ff00000001838 */
[C---:B------:R-:W-:Y:S08]  /*18520*/  HMMA.16816.F32 R52, R184.reuse, R166, R52 ;  /* 0x000000a6b834723c */ /* 0x040ff00000001834 */
[----:B------:R-:W-:Y:S01]  /*18530*/  HMMA.16816.F32 R48, R184, R160, R48 ;  /* 0x000000a0b830723c */ /* 0x000fe20000001830 */
[----:B------:R-:W-:-:S02]  /*18540*/  FSEL R188, R9, -INF , !P3 ;  /* 0xff80000009bc7808 */ /* 0x000fc40005800000 */
[----:B------:R-:W-:-:S05]  /*18550*/  IADD3 R9, R134, 0x21, RZ ;  /* 0x0000002186097810 */ /* 0x000fca0007ffe0ff */
[C---:B------:R-:W-:Y:S08]  /*18560*/  HMMA.16816.F32 R4, R40.reuse, R34, R4 ;  /* 0x000000222804723c */ /* 0x040ff00000001804 */
[C---:B----4-:R-:W-:Y:S07]  /*18570*/  HMMA.16816.F32 R156, R40.reuse, R28, R156 ;  /* 0x0000001c289c723c */ /* 0x050fee000000189c */
[C---:B------:R-:W-:Y:S01]  /*18580*/  IADD3 R28, R134.reuse, 0x10, RZ ;  /* 0x00000010861c7810 */ /* 0x040fe20007ffe0ff */
[----:B------:R-:W-:Y:S01]  /*18590*/  HMMA.16816.F32 R152, R40, R30, R152 ;  /* 0x0000001e2898723c */ /* 0x000fe20000001898 */
[----:B------:R-:W-:-:S02]  /*185a0*/  IADD3 R29, R134, 0x18, RZ ;  /* 0x00000018861d7810 */ /* 0x000fc40007ffe0ff */
[C---:B------:R-:W-:Y:S02]  /*185b0*/  ISETP.GE.AND P0, PT, R28.reuse, R133, PT ;  /* 0x000000851c00720c */ /* 0x040fe40003f06270 */
[----:B------:R-:W-:Y:S02]  /*185c0*/  ISETP.GE.AND P1, PT, R28, R2, PT ;  /* 0x000000021c00720c */ /* 0x000fe40003f26270 */
[----:B------:R-:W-:Y:S01]  /*185d0*/  FSEL R28, R13, -INF , !P4 ;  /* 0xff8000000d1c7808 */ /* 0x000fe20006000000 */
[----:B-----5:R-:W-:Y:S01]  /*185e0*/  HMMA.16816.F32 R64, R40, R172, R64 ;  /* 0x000000ac2840723c */ /* 0x020fe20000001840 */
[----:B------:R-:W-:Y:S02]  /*185f0*/  P2R R13, PR, RZ, 0x1 ;  /* 0x00000001ff0d7803 */ /* 0x000fe40000000000 */
[----:B------:R-:W-:Y:S02]  /*18600*/  FSEL R190, R8, -INF , !P1 ;  /* 0xff80000008be7808 */ /* 0x000fe40004800000 */
[----:B------:R-:W-:-:S02]  /*18610*/  ISETP.NE.AND P4, PT, R13, RZ, PT ;  /* 0x000000ff0d00720c */ /* 0x000fc40003f85270 */
[----:B------:R-:W-:Y:S01]  /*18620*/  FSEL R13, R14, -INF , !P6 ;  /* 0xff8000000e0d7808 */ /* 0x000fe20007000000 */
[C---:B------:R-:W-:Y:S01]  /*18630*/  HMMA.16816.F32 R60, R40.reuse, R174, R60 ;  /* 0x000000ae283c723c */ /* 0x040fe2000000183c */
[----:B------:R-:W-:Y:S02]  /*18640*/  IADD3 R14, R134, 0x19, RZ ;  /* 0x00000019860e7810 */ /* 0x000fe40007ffe0ff */
[----:B------:R-:W-:Y:S02]  /*18650*/  ISETP.GE.AND P0, PT, R17, R133, PT ;  /* 0x000000851100720c */ /* 0x000fe40003f06270 */
[-C--:B------:R-:W-:Y:S02]  /*18660*/  ISETP.GE.AND P1, PT, R14, R2.reuse, PT ;  /* 0x000000020e00720c */ /* 0x080fe40003f26270 */
[----:B------:R-:W-:Y:S01]  /*18670*/  ISETP.GE.AND P2, PT, R29, R2, PT ;  /* 0x000000021d00720c */ /* 0x000fe20003f46270 */
[----:B-1----:R-:W-:Y:S01]  /*18680*/  HMMA.16816.F32 R56, R40, R24, R56 ;  /* 0x000000182838723c */ /* 0x002fe20000001838 */
[----:B------:R-:W-:-:S02]  /*18690*/  IADD3 R8, R134, 0x20, RZ ;  /* 0x0000002086087810 */ /* 0x000fc40007ffe0ff */
[----:B------:R-:W-:Y:S02]  /*186a0*/  FSEL R135, R10, -INF , !P4 ;  /* 0xff8000000a877808 */ /* 0x000fe40006000000 */
[-C--:B------:R-:W-:Y:S02]  /*186b0*/  ISETP.GE.AND P3, PT, R14, R133.reuse, PT ;  /* 0x000000850e00720c */ /* 0x080fe40003f66270 */
[----:B------:R-:W-:Y:S01]  /*186c0*/  FSEL R25, R11, -INF , !P0 ;  /* 0xff8000000b197808 */ /* 0x000fe20004000000 */
[----:B------:R-:W-:Y:S01]  /*186d0*/  HMMA.16816.F32 R52, R40, R26, R52 ;  /* 0x0000001a2834723c */ /* 0x000fe20000001834 */
[----:B------:R-:W-:Y:S02]  /*186e0*/  FSEL R24, R5, -INF , !P1 ;  /* 0xff80000005187808 */ /* 0x000fe40004800000 */
[----:B------:R-:W-:Y:S02]  /*186f0*/  FSEL R182, R4, -INF , !P2 ;  /* 0xff80000004b67808 */ /* 0x000fe40005000000 */
[----:B------:R-:W-:-:S02]  /*18700*/  ISETP.GE.AND P4, PT, R8, R133, PT ;  /* 0x000000850800720c */ /* 0x000fc40003f86270 */
[C---:B------:R-:W-:Y:S01]  /*18710*/  ISETP.GE.AND P1, PT, R9.reuse, R2, PT ;  /* 0x000000020900720c */ /* 0x040fe20003f26270 */
[----:B--2---:R-:W-:Y:S01]  /*18720*/  HMMA.16816.F32 R48, R40, R20, R48 ;  /* 0x000000142830723c */ /* 0x004fe20000001830 */
[-C--:B------:R-:W-:Y:S02]  /*18730*/  ISETP.GE.AND P0, PT, R9, R133.reuse, PT ;  /* 0x000000850900720c */ /* 0x080fe40003f06270 */
[C---:B------:R-:W-:Y:S02]  /*18740*/  IADD3 R5, R134.reuse, 0x28, RZ ;  /* 0x0000002886057810 */ /* 0x040fe40007ffe0ff */
[C---:B------:R-:W-:Y:S02]  /*18750*/  IADD3 R4, R134.reuse, 0x29, RZ ;  /* 0x0000002986047810 */ /* 0x040fe40007ffe0ff */
[----:B------:R-:W-:Y:S01]  /*18760*/  IADD3 R31, R134, 0x39, RZ ;  /* 0x00000039861f7810 */ /* 0x000fe20007ffe0ff */
[----:B------:R-:W-:Y:S01]  /*18770*/  HMMA.16816.F32 R184, R184, R162, R44 ;  /* 0x000000a2b8b8723c */ /* 0x000fe2000000182c */
[----:B------:R-:W-:-:S02]  /*18780*/  ISETP.GE.AND P6, PT, R29, R133, PT ;  /* 0x000000851d00720c */ /* 0x000fc40003fc6270 */
[----:B------:R-:W-:Y:S02]  /*18790*/  FSEL R33, R7, -INF , !P3 ;  /* 0xff80000007217808 */ /* 0x000fe40005800000 */
[----:B------:R-:W-:Y:S02]  /*187a0*/  FSEL R32, R157, -INF , !P1 ;  /* 0xff8000009d207808 */ /* 0x000fe40004800000 */
[----:B------:R-:W-:Y:S02]  /*187b0*/  FSEL R181, R158, -INF , !P4 ;  /* 0xff8000009eb57808 */ /* 0x000fe40006000000 */
[----:B------:R-:W-:Y:S02]  /*187c0*/  FSEL R179, R159, -INF , !P0 ;  /* 0xff8000009fb37808 */ /* 0x000fe40004000000 */
[-C--:B------:R-:W-:Y:S02]  /*187d0*/  ISETP.GE.AND P3, PT, R5, R133.reuse, PT ;  /* 0x000000850500720c */ /* 0x080fe40003f66270 */
[----:B------:R-:W-:-:S02]  /*187e0*/  ISETP.GE.AND P1, PT, R4, R133, PT ;  /* 0x000000850400720c */ /* 0x000fc40003f26270 */
[-C--:B------:R-:W-:Y:S02]  /*187f0*/  ISETP.GE.AND P0, PT, R37, R2.reuse, PT ;  /* 0x000000022500720c */ /* 0x080fe40003f06270 */
[----:B------:R-:W-:Y:S02]  /*18800*/  ISETP.GE.AND P4, PT, R31, R2, PT ;  /* 0x000000021f00720c */ /* 0x000fe40003f86270 */
[C---:B------:R-:W-:Y:S02]  /*18810*/  IADD3 R29, R134.reuse, 0x41, RZ ;  /* 0x00000041861d7810 */ /* 0x040fe40007ffe0ff */
[C---:B------:R-:W-:Y:S02]  /*18820*/  IADD3 R21, R134.reuse, 0x50, RZ ;  /* 0x0000005086157810 */ /* 0x040fe40007ffe0ff */
[----:B------:R-:W-:Y:S01]  /*18830*/  IADD3 R14, R134, 0x59, RZ ;  /* 0x00000059860e7810 */ /* 0x000fe20007ffe0ff */
[----:B------:R-:W-:Y:S01]  /*18840*/  HMMA.16816.F32 R184, R40, R22, R184 ;  /* 0x0000001628b8723c */ /* 0x000fe200000018b8 */
[----:B------:R-:W-:-:S02]  /*18850*/  FSEL R17, R15, -INF , !P5 ;  /* 0xff8000000f117808 */ /* 0x000fc40006800000 */
[----:B------:R-:W-:Y:S02]  /*18860*/  FSEL R35, R6, -INF , !P6 ;  /* 0xff80000006237808 */ /* 0x000fe40007000000 */
[-C--:B------:R-:W-:Y:S02]  /*18870*/  ISETP.GE.AND P5, PT, R8, R2.reuse, PT ;  /* 0x000000020800720c */ /* 0x080fe40003fa6270 */
[----:B------:R-:W-:Y:S02]  /*18880*/  ISETP.GE.AND P6, PT, R4, R2, PT ;  /* 0x000000020400720c */ /* 0x000fe40003fc6270 */
[----:B------:R-:W-:Y:S02]  /*18890*/  P2R R39, PR, RZ, 0x2 ;  /* 0x00000002ff277803 */ /* 0x000fe40000000000 */
[----:B------:R-:W-:Y:S02]  /*188a0*/  FSEL R177, R154, -INF , !P3 ;  /* 0xff8000009ab17808 */ /* 0x000fe40005800000 */
[----:B------:R-:W-:-:S02]  /*188b0*/  FSEL R176, R149, -INF , !P0 ;  /* 0xff80000095b07808 */ /* 0x000fc40004000000 */
[----:B------:R-:W-:Y:S02]  /*188c0*/  FSEL R172, R145, -INF , !P4 ;  /* 0xff80000091ac7808 */ /* 0x000fe40006000000 */
[-C--:B------:R-:W-:Y:S02]  /*188d0*/  ISETP.GE.AND P2, PT, R5, R2.reuse, PT ;  /* 0x000000020500720c */ /* 0x080fe40003f46270 */
[----:B------:R-:W-:Y:S02]  /*188e0*/  IADD3 R30, R134, 0x40, RZ ;  /* 0x00000040861e7810 */ /* 0x000fe40007ffe0ff */
[-C--:B------:R-:W-:Y:S02]  /*188f0*/  ISETP.GE.AND P1, PT, R38, R2.reuse, PT ;  /* 0x000000022600720c */ /* 0x080fe40003f26270 */
[-C--:B------:R-:W-:Y:S02]  /*18900*/  ISETP.GE.AND P3, PT, R29, R2.reuse, PT ;  /* 0x000000021d00720c */ /* 0x080fe40003f66270 */
[----:B------:R-:W-:-:S02]  /*18910*/  ISETP.GE.AND P0, PT, R21, R2, PT ;  /* 0x000000021500720c */ /* 0x000fc40003f06270 */
[----:B------:R-:W-:Y:S02]  /*18920*/  ISETP.GE.AND P4, PT, R14, R2, PT ;  /* 0x000000020e00720c */ /* 0x000fe40003f86270 */
        /* <DEDUP_REMOVED lines=26> */
[-C--:B------:R-:W-:Y:S02]  /*18ad0*/  ISETP.GE.AND P4, PT, R7, R2.reuse, PT ;  /* 0x000000020700720c */ /* 0x080fe40003f86270 */
[----:B------:R-:W-:Y:S02]  /*18ae0*/  FSEL R174, R144, -INF , !P5 ;  /* 0xff80000090ae7808 */ /* 0x000fe40006800000 */
[----:B------:R-:W-:Y:S02]  /*18af0*/  FSEL R170, R140, -INF , !P6 ;  /* 0xff8000008caa7808 */ /* 0x000fe40007000000 */
[----:B------:R-:W-:-:S02]  /*18b00*/  ISETP.GE.AND P5, PT, R15, R2, PT ;  /* 0x000000020f00720c */ /* 0x000fc40003fa6270 */
[----:B------:R-:W-:Y:S02]  /*18b10*/  FSEL R168, R136, -INF , !P2 ;  /* 0xff80000088a87808 */ /* 0x000fe40005000000 */
[----:B------:R-:W-:Y:S02]  /*18b20*/  FSEL R164, R137, -INF , !P1 ;  /* 0xff80000089a47808 */ /* 0x000fe40004800000 */
[----:B------:R-:W-:Y:S02]  /*18b30*/  FSEL R152, R56, -INF , !P3 ;  /* 0xff80000038987808 */ /* 0x000fe40005800000 */
[----:B------:R-:W-:Y:S02]  /*18b40*/  FSEL R140, R53, -INF , !P0 ;  /* 0xff800000358c7808 */ /* 0x000fe40004000000 */
[----:B------:R-:W-:Y:S02]  /*18b50*/  FSEL R48, R48, -INF , !P4 ;  /* 0xff80000030307808 */ /* 0x000fe40006000000 */
[----:B------:R-:W-:-:S02]  /*18b60*/  ISETP.GE.AND P2, PT, R10, R2, PT ;  /* 0x000000020a00720c */ /* 0x000fc40003f46270 */
[-C--:B------:R-:W-:Y:S02]  /*18b70*/  ISETP.GE.AND P1, PT, R9, R2.reuse, PT ;  /* 0x000000020900720c */ /* 0x080fe40003f26270 */
[-C--:B------:R-:W-:Y:S02]  /*18b80*/  ISETP.GE.AND P3, PT, R6, R2.reuse, PT ;  /* 0x000000020600720c */ /* 0x080fe40003f66270 */
[-C--:B------:R-:W-:Y:S02]  /*18b90*/  ISETP.GE.AND P0, PT, R38, R133.reuse, PT ;  /* 0x000000852600720c */ /* 0x080fe40003f06270 */
[----:B------:R-:W-:Y:S02]  /*18ba0*/  ISETP.GE.AND P4, PT, R31, R133, PT ;  /* 0x000000851f00720c */ /* 0x000fe40003f86270 */
[----:B------:R-:W-:Y:S02]  /*18bb0*/  ISETP.GE.AND P6, PT, R20, R2, PT ;  /* 0x000000021400720c */ /* 0x000fe40003fc6270 */
[----:B------:R-:W-:-:S02]  /*18bc0*/  FSEL R156, R60, -INF , !P5 ;  /* 0xff8000003c9c7808 */ /* 0x000fc40006800000 */
[----:B------:R-:W-:Y:S02]  /*18bd0*/  ISETP.NE.AND P5, PT, R39, RZ, PT ;  /* 0x000000ff2700720c */ /* 0x000fe40003fa5270 */
[----:B------:R-:W-:Y:S02]  /*18be0*/  FSEL R148, R57, -INF , !P2 ;  /* 0xff80000039947808 */ /* 0x000fe40005000000 */
[----:B------:R-:W-:Y:S02]  /*18bf0*/  FSEL R144, R52, -INF , !P1 ;  /* 0xff80000034907808 */ /* 0x000fe40004800000 */
[----:B------:R-:W-:Y:S02]  /*18c00*/  FSEL R46, R49, -INF , !P3 ;  /* 0xff800000312e7808 */ /* 0x000fe40005800000 */
[----:B------:R-:W-:Y:S02]  /*18c10*/  FSEL R175, R150, -INF , !P0 ;  /* 0xff80000096af7808 */ /* 0x000fe40004000000 */
[----:B------:R-:W-:-:S02]  /*18c20*/  FSEL R163, R147, -INF , !P4 ;  /* 0xff80000093a37808 */ /* 0x000fc40006000000 */
[----:B------:R-:W-:Y:S02]  /*18c30*/  ISETP.GE.AND P2, PT, R5, R2, PT ;  /* 0x000000020500720c */ /* 0x000fe40003f46270 */
[-C--:B------:R-:W-:Y:S02]  /*18c40*/  ISETP.GE.AND P1, PT, R37, R133.reuse, PT ;  /* 0x000000852500720c */ /* 0x080fe40003f26270 */
[-C--:B------:R-:W-:Y:S02]  /*18c50*/  ISETP.GE.AND P3, PT, R36, R133.reuse, PT ;  /* 0x000000852400720c */ /* 0x080fe40003f66270 */
[-C--:B------:R-:W-:Y:S02]  /*18c60*/  ISETP.GE.AND P0, PT, R30, R133.reuse, PT ;  /* 0x000000851e00720c */ /* 0x080fe40003f06270 */
[----:B------:R-:W-:Y:S02]  /*18c70*/  ISETP.GE.AND P4, PT, R26, R133, PT ;  /* 0x000000851a00720c */ /* 0x000fe40003f86270 */
[----:B------:R-:W-:-:S02]  /*18c80*/  FSEL R158, R65, -INF , !P6 ;  /* 0xff800000419e7808 */ /* 0x000fc40007000000 */
[----:B------:R-:W-:Y:S02]  /*18c90*/  ISETP.GE.AND P6, PT, R4, R2, PT ;  /* 0x000000020400720c */ /* 0x000fe40003fc6270 */
[----:B------:R-:W-:Y:S02]  /*18ca0*/  FSEL R155, R155, -INF , !P5 ;  /* 0xff8000009b9b7808 */ /* 0x000fe40006800000 */
[----:B------:R-:W-:Y:S02]  /*18cb0*/  P2R R2, PR, RZ, 0x4 ;  /* 0x00000004ff027803 */ /* 0x000fe40000000000 */
[----:B------:R-:W-:Y:S02]  /*18cc0*/  FSEL R161, R151, -INF , !P1 ;  /* 0xff80000097a17808 */ /* 0x000fe40004800000 */
[----:B------:R-:W-:Y:S02]  /*18cd0*/  FSEL R173, R146, -INF , !P3 ;  /* 0xff80000092ad7808 */ /* 0x000fe40005800000 */
[----:B------:R-:W-:-:S02]  /*18ce0*/  FSEL R171, R142, -INF , !P0 ;  /* 0xff8000008eab7808 */ /* 0x000fc40004000000 */
[----:B------:R-:W-:Y:S02]  /*18cf0*/  FSEL R167, R139, -INF , !P4 ;  /* 0xff8000008ba77808 */ /* 0x000fe40006000000 */
[----:B------:R-:W-:Y:S02]  /*18d00*/  ISETP.GT.AND P5, PT, R235, R224, PT ;  /* 0x000000e0eb00720c */ /* 0x000fe40003fa4270 */
[-C--:B------:R-:W-:Y:S02]  /*18d10*/  ISETP.GE.AND P2, PT, R29, R133.reuse, PT ;  /* 0x000000851d00720c */ /* 0x080fe40003f46270 */
[-C--:B------:R-:W-:Y:S02]  /*18d20*/  ISETP.GE.AND P3, PT, R27, R133.reuse, PT ;  /* 0x000000851b00720c */ /* 0x080fe40003f66270 */
[-C--:B------:R-:W-:Y:S02]  /*18d30*/  ISETP.GE.AND P1, PT, R21, R133.reuse, PT ;  /* 0x000000851500720c */ /* 0x080fe40003f26270 */
        /* <DEDUP_REMOVED lines=9> */
[-C--:B------:R-:W-:Y:S02]  /*18dd0*/  ISETP.GE.AND P1, PT, R10, R133.reuse, PT ;  /* 0x000000850a00720c */ /* 0x080fe40003f26270 */
[-C--:B------:R-:W-:Y:S02]  /*18de0*/  ISETP.GE.AND P0, PT, R9, R133.reuse, PT ;  /* 0x000000850900720c */ /* 0x080fe40003f06270 */
[----:B------:R-:W-:Y:S02]  /*18df0*/  ISETP.GE.AND P4, PT, R8, R133, PT ;  /* 0x000000850800720c */ /* 0x000fe40003f86270 */
        /* <DEDUP_REMOVED lines=8> */
[----:B------:R-:W-:Y:S02]  /*18e80*/  ISETP.NE.AND P4, PT, R2, RZ, PT ;  /* 0x000000ff0200720c */ /* 0x000fe40003f85270 */
[----:B------:R-:W-:Y:S02]  /*18e90*/  ISETP.GE.AND P0, PT, R4, R133, PT ;  /* 0x000000850400720c */ /* 0x000fe40003f06270 */
[----:B------:R-:W-:Y:S02]  /*18ea0*/  FSEL R57, R50, -INF , !P3 ;  /* 0xff80000032397808 */ /* 0x000fe40005800000 */
[----:B------:R-:W-:Y:S02]  /*18eb0*/  FSEL R49, R51, -INF , !P2 ;  /* 0xff80000033317808 */ /* 0x000fe40005000000 */
[----:B------:R-:W-:-:S02]  /*18ec0*/  FSEL R60, R184, -INF , !P4 ;  /* 0xff800000b83c7808 */ /* 0x000fc40006000000 */
        /* <DEDUP_REMOVED lines=64> */
.L_x_3848:
[----:B------:R-:W-:-:S05]  /*192d0*/  IMAD.MOV.U32 R6, RZ, RZ, c[0x0][0x198] ;  /* 0x00006600ff067624 */ /* 0x000fca00078e00ff */
[----:B------:R-:W-:-:S04]  /*192e0*/  LEA R6, -R6, RZ, 0x7 ;  /* 0x000000ff06067211 */ /* 0x000fc800078e39ff */
[----:B------:R-:W-:Y:S02]  /*192f0*/  SHF.R.S32.HI R2, RZ, 0x1f, R6 ;  /* 0x0000001fff027819 */ /* 0x000fe40000011406 */
.L_x_3849:
[----:B------:R-:W-:Y:S01]  /*19300*/  ULDC.64 UR4, c[0x0][0x198] ;  /* 0x0000660000047ab9 */ /* 0x000fe20000000a00 */
[C---:B------:R-:W-:Y:S01]  /*19310*/  LEA R232, P0, R6.reuse, R232, 0x1 ;  /* 0x000000e806e87211 */ /* 0x040fe200078008ff */
[----:B------:R-:W-:Y:S02]  /*19320*/  USHF.L.U32 UR9, UR4, 0x5, URZ ;  /* 0x0000000504097899 */ /* 0x000fe4000800063f */
[----:B------:R-:W-:Y:S01]  /*19330*/  USHF.L.U64.HI UR5, UR4, UR8, UR5 ;  /* 0x0000000804057299 */ /* 0x000fe20008010205 */
[----:B------:R-:W-:-:S03]  /*19340*/  LEA.HI.X R233, R6, R233, R2, 0x1, P0 ;  /* 0x000000e906e97211 */ /* 0x000fc600000f0c02 */
        /* <DEDUP_REMOVED lines=34> */
.L_x_3847:
        /* <DEDUP_REMOVED lines=569> */
.L_x_3844:
        /* <DEDUP_REMOVED lines=13> */
.L_x_3854:
[----:B------:R-:W-:Y:S04]  /*1b9d0*/  DEPBAR.LE SB0, 0x0 ;  /* 0x000080000000791a */ /* 0x000fe80000000000 */
[----:B------:R-:W-:Y:S01]  /*1b9e0*/  BAR.SYNC.DEFER_BLOCKING 0x0 ;  /* 0x0000000000007b1d */ /* 0x000fe20000010000 */
[----:B------:R-:W-:Y:S01]  /*1b9f0*/  LOP3.LUT P6, RZ, R228, 0x4, RZ, 0xc0, !PT ;  /* 0x00000004e4ff7812 */ /* 0x000fe200078cc0ff */
[----:B------:R-:W-:Y:S01]  /*1ba00*/  IMAD.MOV.U32 R6, RZ, RZ, R239 ;  /* 0x000000ffff067224 */ /* 0x000fe200078e00ef */
[----:B------:R-:W-:Y:S01]  /*1ba10*/  IADD3 R235, R235, -0x1, RZ ;  /* 0xffffffffebeb7810 */ /* 0x000fe20007ffe0ff */
[----:B------:R-:W-:Y:S10]  /*1ba20*/  IMAD.MOV.U32 R2, RZ, RZ, R238 ;  /* 0x000000ffff027224 */ /* 0x000ff400078e00ee */
        /* <DEDUP_REMOVED lines=60> */
.L_x_3851:
        /* <DEDUP_REMOVED lines=305> */
.L_x_3853:
        /* <DEDUP_REMOVED lines=38> */
.L_x_3852:
        /* <DEDUP_REMOVED lines=568> */
.L_x_3850:
        /* <DEDUP_REMOVED lines=8> */
[----:B------:R-:W-:Y:S02]  /*1f760*/  MOV R6, 0x3f800000 ;  /* 0x3f80000000067802 */ /* 0x000fe40000000f00 */
[----:B------:R-:W-:Y:S01]  /*1f770*/  IADD3 R12, R225, -R12, RZ ;  /* 0x8000000ce10c7210 */ /* 0x000fe20007ffe0ff */
[----:B-1----:R-:W-:Y:S02]  /*1f780*/  FADD.FTZ R11, R0, R241 ;  /* 0x000000f1000b7221 */ /* 0x002fe40000010000 */
[----:B------:R-:W1:Y:S01]  /*1f790*/  S2R R0, SR_TID.X ;  /* 0x0000000000007919 */ /* 0x000e620000002100 */
[----:B--2---:R-:W-:-:S03]  /*1f7a0*/  FADD.FTZ R5, R2, R243 ;  /* 0x000000f302057221 */ /* 0x004fc60000010000 */
[----:B------:R-:W2:Y:S04]  /*1f7b0*/  SHFL.BFLY PT, R2, R11, 0x1, 0x1f ;  /* 0x0c201f000b027f89 */ /* 0x000ea800000e0000 */
[----:B------:R-:W3:Y:S01]  /*1f7c0*/  SHFL.BFLY PT, R4, R5, 0x1, 0x1f ;  /* 0x0c201f0005047f89 */ /* 0x000ee200000e0000 */
[----:B-1----:R-:W-:-:S04]  /*1f7d0*/  SHF.R.S32.HI R9, RZ, 0x1f, R0 ;  /* 0x0000001fff097819 */ /* 0x002fc80000011400 */
[-C--:B------:R-:W-:Y:S01]  /*1f7e0*/  LEA.HI R10, R9, R0.reuse, RZ, 0x2 ;  /* 0x00000000090a7211 */ /* 0x080fe200078f10ff */
[----:B--2---:R-:W-:Y:S01]  /*1f7f0*/  FADD.FTZ R2, R11, R2 ;  /* 0x000000020b027221 */ /* 0x004fe20000010000 */
[----:B------:R-:W-:Y:S01]  /*1f800*/  LEA.HI R9, R9, R0, RZ, 0x5 ;  /* 0x0000000009097211 */ /* 0x000fe200078f28ff */
[----:B---3--:R-:W-:Y:S01]  /*1f810*/  FADD.FTZ R4, R5, R4 ;  /* 0x0000000405047221 */ /* 0x008fe20000010000 */
[----:B------:R-:W-:Y:S02]  /*1f820*/  SHF.L.U32 R5, R223, 0x6, RZ ;  /* 0x00000006df057819 */ /* 0x000fe400000006ff */
[--C-:B------:R-:W-:Y:S02]  /*1f830*/  SHF.R.S32.HI R8, RZ, 0x2, R10.reuse ;  /* 0x00000002ff087819 */ /* 0x100fe4000001140a */
[----:B------:R-:W-:Y:S02]  /*1f840*/  SHF.R.S32.HI R11, RZ, 0x1f, R10 ;  /* 0x0000001fff0b7819 */ /* 0x000fe4000001140a */
[----:B------:R-:W-:-:S02]  /*1f850*/  FSETP.NE.FTZ.AND P3, PT, R4, RZ, PT ;  /* 0x000000ff0400720b */ /* 0x000fc40003f75000 */
[----:B------:R-:W-:Y:S02]  /*1f860*/  LOP3.LUT R5, R5, 0x1c0, RZ, 0xc0, !PT ;  /* 0x000001c005057812 */ /* 0x000fe400078ec0ff */
[----:B------:R-:W-:Y:S02]  /*1f870*/  FSETP.NE.FTZ.AND P0, PT, R2, RZ, PT ;  /* 0x000000ff0200720b */ /* 0x000fe40003f15000 */
[----:B------:R-:W-:Y:S02]  /*1f880*/  LEA.HI R11, R11, R8, RZ, 0x3 ;  /* 0x000000080b0b7211 */ /* 0x000fe400078f18ff */
[----:B------:R-:W-:Y:S02]  /*1f890*/  LOP3.LUT R14, R5, 0x38, R14, 0xf8, !PT ;  /* 0x00000038050e7812 */ /* 0x000fe400078ef80e */
[----:B------:R-:W-:Y:S02]  /*1f8a0*/  SHF.R.U32.HI R5, RZ, 0x3, R5 ;  /* 0x00000003ff057819 */ /* 0x000fe40000011605 */
[----:B------:R-:W-:Y:S01]  /*1f8b0*/  LOP3.LUT R11, R11, 0xfffffff8, RZ, 0xc0, !PT ;  /* 0xfffffff80b0b7812 */ /* 0x000fe200078ec0ff */
[----:B------:R-:W1:Y:S01]  /*1f8c0*/  @P3 MUFU.RCP R7, R4 ;  /* 0x0000000400073308 */ /* 0x000e620000001000 */
[----:B------:R-:W-:-:S02]  /*1f8d0*/  LOP3.LUT R5, R14, R5, RZ, 0x3c, !PT ;  /* 0x000000050e057212 */ /* 0x000fc400078e3cff */
[----:B------:R-:W-:Y:S02]  /*1f8e0*/  IADD3 R8, R8, -R11, RZ ;  /* 0x8000000b08087210 */ /* 0x000fe40007ffe0ff */
[----:B------:R-:W-:Y:S02]  /*1f8f0*/  LEA R5, R12, R5, 0x2 ;  /* 0x000000050c057211 */ /* 0x000fe400078e10ff */
[----:B------:R-:W-:Y:S01]  /*1f900*/  LOP3.LUT R11, R10, 0x1ffffffc, RZ, 0xc0, !PT ;  /* 0x1ffffffc0a0b7812 */ /* 0x000fe200078ec0ff */
[----:B------:R-:W2:Y:S01]  /*1f910*/  @P0 MUFU.RCP R6, R2 ;  /* 0x0000000200060308 */ /* 0x000ea20000001000 */
[----:B------:R-:W-:Y:S02]  /*1f920*/  SHF.L.U32 R12, R8, 0x6, RZ ;  /* 0x00000006080c7819 */ /* 0x000fe400000006ff */
[----:B------:R-:W-:Y:S02]  /*1f930*/  SHF.R.S32.HI R10, RZ, 0x5, R9 ;  /* 0x00000005ff0a7819 */ /* 0x000fe40000011409 */
[----:B------:R-:W-:-:S02]  /*1f940*/  IADD3 R11, -R11, R0, RZ ;  /* 0x000000000b0b7210 */ /* 0x000fc40007ffe1ff */
[----:B------:R-:W-:Y:S01]  /*1f950*/  LOP3.LUT R12, R12, 0x1c0, RZ, 0xc0, !PT ;  /* 0x000001c00c0c7812 */ /* 0x000fe200078ec0ff */
[C---:B-1----:R-:W-:Y:S01]  /*1f960*/  FMUL.FTZ R128, R7.reuse, R128 ;  /* 0x0000008007807220 */ /* 0x042fe20000410000 */
        /* <DEDUP_REMOVED lines=27> */
[----:B------:R-:W-:-:S02]  /*1fb20*/  FMUL.FTZ R92, R7, R92 ;  /* 0x0000005c075c7220 */ /* 0x000fc40000410000 */
[C---:B------:R-:W-:Y:S01]  /*1fb30*/  FMUL.FTZ R93, R7.reuse, R93 ;  /* 0x0000005d075d7220 */ /* 0x040fe20000410000 */
[----:B------:R-:W3:Y:S01]  /*1fb40*/  @P0 MUFU.LG2 R2, R2 ;  /* 0x0000000200020308 */ /* 0x000ee20000000c00 */
        /* <DEDUP_REMOVED lines=20> */
[C---:B------:R-:W-:Y:S01]  /*1fc90*/  FMUL.FTZ R71, R6.reuse, R71 ;  /* 0x0000004706477220 */ /* 0x040fe20000410000 */
[----:B------:R-:W-:Y:S01]  /*1fca0*/  LOP3.LUT P1, RZ, R9, 0x3, RZ, 0xc0, !PT ;  /* 0x0000000309ff7812 */ /* 0x000fe2000782c0ff */
        /* <DEDUP_REMOVED lines=40> */
[----:B-1----:R-:W-:Y:S02]  /*1ff30*/  @P3 FMUL.FTZ R9, R4, 0.69314718246459960938 ;  /* 0x3f31721804093820 */ /* 0x002fe40000410000 */
[----:B---3--:R-:W-:Y:S01]  /*1ff40*/  @P0 FMUL.FTZ R2, R2, 0.69314718246459960938 ;  /* 0x3f31721802020820 */ /* 0x008fe20000410000 */
[----:B------:R-:W-:Y:S01]  /*1ff50*/  SEL R15, R6, 0xffffff80, !P2 ;  /* 0xffffff80060f7807 */ /* 0x000fe20005000000 */
[----:B------:R-:W-:Y:S01]  /*1ff60*/  @P3 FFMA.FTZ R0, R132, c[0x0][0x238], R9 ;  /* 0x00008e0084003a23 */ /* 0x000fe20000010009 */
[----:B------:R-:W1:Y:S02]  /*1ff70*/  S2R R6, SR_CTAID.Y ;  /* 0x0000000000067919 */ /* 0x000e640000002600 */
[-C--:B------:R-:W-:Y:S02]  /*1ff80*/  IADD3 R16, R8, R15.reuse, RZ ;  /* 0x0000000f08107210 */ /* 0x080fe40007ffe0ff */
[----:B------:R-:W-:Y:S01]  /*1ff90*/  IADD3 R17, R15, R12, RZ ;  /* 0x0000000c0f117210 */ /* 0x000fe20007ffe0ff */
[----:B------:R-:W3:Y:S01]  /*1ffa0*/  S2R R8, SR_CTAID.Z ;  /* 0x0000000000087919 */ /* 0x000ee20000002700 */
        /* <DEDUP_REMOVED lines=18> */
[----:B----4-:R-:W-:-:S03]  /*200d0*/  IADD3 R11, -R227, RZ, RZ ;  /* 0x000000ffe30b7210 */ /* 0x010fc60007ffe1ff */
[----:B------:R-:W-:Y:S01]  /*200e0*/  STS.64 [R16+0x4000], R108 ;  /* 0x0040006c10007388 */ /* 0x000fe20000000a00 */
[----:B-1----:R-:W-:Y:S01]  /*200f0*/  IMAD R227, R6, c[0x0][0x210], R227 ;  /* 0x0000840006e37a24 */ /* 0x002fe200078e02e3 */
[----:B------:R-:W-:Y:S01]  /*20100*/  MOV R6, 0xff800000 ;  /* 0xff80000000067802 */ /* 0x000fe20000000f00 */
[----:B------:R-:W-:Y:S01]  /*20110*/  @P0 FFMA.FTZ R6, R3, c[0x0][0x238], R2 ;  /* 0x00008e0003060a23 */ /* 0x000fe20000010002 */
[----:B------:R-:W-:Y:S01]  /*20120*/  STS.64 [R16+0x4800], R110 ;  /* 0x0048006e10007388 */ /* 0x000fe20000000a00 */
[----:B---3--:R-:W-:Y:S01]  /*20130*/  IMAD R8, R11, c[0x0][0x1c0], R8 ;  /* 0x000070000b087a24 */ /* 0x008fe200078e0208 */
[----:B------:R-:W-:Y:S02]  /*20140*/  SHF.R.S32.HI R11, RZ, 0x1f, R10 ;  /* 0x0000001fff0b7819 */ /* 0x000fe4000001140a */
[----:B------:R-:W-:Y:S01]  /*20150*/  STS.64 [R17+0x4000], R112 ;  /* 0x0040007011007388 */ /* 0x000fe20000000a00 */
[----:B------:R-:W-:Y:S01]  /*20160*/  IMAD R8, R227, c[0x0][0x1c0], R8 ;  /* 0x00007000e3087a24 */ /* 0x000fe200078e0208 */
[----:B------:R-:W-:-:S02]  /*20170*/  LEA.HI R11, R11, R10, RZ, 0x2 ;  /* 0x0000000a0b0b7211 */ /* 0x000fc400078f10ff */
[----:B------:R-:W-:Y:S02]  /*20180*/  STS.64 [R17+0x4800], R114 ;  /* 0x0048007211007388 */ /* 0x000fe40000000a00 */
[----:B------:R-:W-:Y:S02]  /*20190*/  LOP3.LUT R11, R11, 0xffffffc, RZ, 0xc0, !PT ;  /* 0x0ffffffc0b0b7812 */ /* 0x000fe400078ec0ff */
[----:B------:R-:W-:Y:S02]  /*201a0*/  STS.64 [R18+0x4000], R120 ;  /* 0x0040007812007388 */ /* 0x000fe40000000a00 */
[----:B------:R-:W-:Y:S02]  /*201b0*/  IADD3 R11, R10, -R11, RZ ;  /* 0x8000000b0a0b7210 */ /* 0x000fe40007ffe0ff */
[----:B------:R-:W-:Y:S02]  /*201c0*/  STS.64 [R18+0x4800], R122 ;  /* 0x0048007a12007388 */ /* 0x000fe40000000a00 */
[----:B------:R-:W-:-:S02]  /*201d0*/  LEA R11, R11, R234, 0x4 ;  /* 0x000000ea0b0b7211 */ /* 0x000fc400078e20ff */
[----:B------:R-:W-:Y:S04]  /*201e0*/  STS.64 [R15+0x4000], R116 ;  /* 0x004000740f007388 */ /* 0x000fe80000000a00 */
[----:B------:R-:W-:Y:S04]  /*201f0*/  STS.64 [R15+0x4800], R118 ;  /* 0x004800760f007388 */ /* 0x000fe80000000a00 */
[----:B------:R-:W-:Y:S06]  /*20200*/  BAR.SYNC.DEFER_BLOCKING 0x0 ;  /* 0x0000000000007b1d */ /* 0x000fec0000010000 */
[----:B------:R-:W1:Y:S04]  /*20210*/  LDS.128 R68, [R5.X4] ;  /* 0x0000000005447984 */ /* 0x000e680000004c00 */
        /* <DEDUP_REMOVED lines=15> */
[----:B--2---:R-:W-:-:S05]  /*20310*/  SHF.L.U32 R5, R7, 0x6, RZ ;  /* 0x0000000607057819 */ /* 0x004fca00000006ff */
[----:B------:R-:W-:Y:S01]  /*20320*/  IMAD R5, R8, c[0x0][0x214], R5 ;  /* 0x0000850008057a24 */ /* 0x000fe200078e0205 */
[----:B------:R-:W-:Y:S05]  /*20330*/  @P1 BRA `(.L_x_3856) ;  /* 0x000000b000001947 */ /* 0x000fea0003800000 */
[----:B---34-:R-:W-:Y:S01]  /*20340*/  IMAD R2, R7, -0x40, R226 ;  /* 0xffffffc007027824 */ /* 0x018fe200078e02e2 */
[----:B------:R-:W-:Y:S02]  /*20350*/  IADD3 R9, R11, 0x8, RZ ;  /* 0x000000080b097810 */ /* 0x000fe40007ffe0ff */
[----:B------:R-:W-:Y:S02]  /*20360*/  SHF.R.S32.HI R4, RZ, 0x1f, R11 ;  /* 0x0000001fff047819 */ /* 0x000fe4000001140b */
[----:B------:R-:W-:Y:S02]  /*20370*/  IADD3 R3, P0, R5, R11, RZ ;  /* 0x0000000b05037210 */ /* 0x000fe40007f1e0ff */
[-C--:B------:R-:W-:Y:S02]  /*20380*/  ISETP.GE.AND P2, PT, R11, R2.reuse, PT ;  /* 0x000000020b00720c */ /* 0x080fe40003f46270 */
[----:B------:R-:W-:-:S02]  /*20390*/  ISETP.GE.AND P1, PT, R9, R2, PT ;  /* 0x000000020900720c */ /* 0x000fc40003f26270 */
[----:B------:R-:W-:Y:S02]  /*203a0*/  LEA.HI.X.SX32 R4, R5, R4, 0x1, P0 ;  /* 0x0000000405047211 */ /* 0x000fe400000f0eff */
[----:B------:R-:W-:-:S04]  /*203b0*/  LEA R2, P0, R3, c[0x0][0x208], 0x2 ;  /* 0x0000820003027a11 */ /* 0x000fc800078010ff */
[----:B------:R-:W-:-:S05]  /*203c0*/  LEA.HI.X R3, R3, c[0x0][0x20c], R4, 0x2, P0 ;  /* 0x0000830003037a11 */ /* 0x000fca00000f1404 */
[----:B------:R2:W-:Y:S04]  /*203d0*/  @!P2 STG.E [R2.64], R0 ;  /* 0x000000000200a986 */ /* 0x0005e8000c101906 */
[----:B------:R2:W-:Y:S02]  /*203e0*/  @!P1 STG.E [R2.64+0x20], R6 ;  /* 0x0000200602009986 */ /* 0x0005e4000c101906 */
.L_x_3856:
[----:B---34-:R-:W-:Y:S05]  /*203f0*/  BSYNC B0 ;  /* 0x0000000000007941 */ /* 0x018fea0003800000 */
.L_x_3855:
[----:B------:R-:W-:Y:S01]  /*20400*/  IMAD.SHL.U32 R8, R225, 0x4, RZ ;  /* 0x00000004e1087824 */ /* 0x000fe200078e00ff */
[----:B--2---:R-:W-:Y:S01]  /*20410*/  IADD3 R3, R223, 0x10, RZ ;  /* 0x00000010df037810 */ /* 0x004fe20007ffe0ff */
[----:B------:R-:W-:Y:S02]  /*20420*/  IMAD R226, R7, -0x40, R226 ;  /* 0xffffffc007e27824 */ /* 0x000fe400078e02e2 */
[----:B------:R-:W-:Y:S01]  /*20430*/  IMAD R0, R5, c[0x0][0x22c], RZ ;  /* 0x00008b0005007a24 */ /* 0x000fe200078e02ff */
[----:B------:R-:W-:Y:S02]  /*20440*/  SHF.R.S32.HI R9, RZ, 0x1f, R8 ;  /* 0x0000001fff097819 */ /* 0x000fe40000011408 */
[----:B------:R-:W-:-:S02]  /*20450*/  IADD3 R5, R223, 0x8, RZ ;  /* 0x00000008df057810 */ /* 0x000fc40007ffe0ff */
[-C--:B------:R-:W-:Y:S01]  /*20460*/  ISETP.GE.AND P5, PT, R3, R226.reuse, PT ;  /* 0x000000e20300720c */ /* 0x080fe20003fa6270 */
[----:B------:R-:W-:Y:S01]  /*20470*/  IMAD.WIDE R6, R223, 0x80, R8 ;  /* 0x00000080df067825 */ /* 0x000fe200078e0208 */
[----:B------:R-:W-:Y:S02]  /*20480*/  ISETP.GE.AND P6, PT, R5, R226, PT ;  /* 0x000000e20500720c */ /* 0x000fe40003fc6270 */
[----:B------:R-:W-:Y:S02]  /*20490*/  IADD3 R5, R223, 0x18, RZ ;  /* 0x00000018df057810 */ /* 0x000fe40007ffe0ff */
[C---:B------:R-:W-:Y:S02]  /*204a0*/  IADD3 R2, P0, R0.reuse, R6, RZ ;  /* 0x0000000600027210 */ /* 0x040fe40007f1e0ff */
[----:B------:R-:W-:Y:S02]  /*204b0*/  ISETP.GE.AND P4, PT, R5, R226, PT ;  /* 0x000000e20500720c */ /* 0x000fe40003f86270 */
[----:B------:R-:W-:-:S02]  /*204c0*/  LEA.HI.X.SX32 R7, R0, R7, 0x1, P0 ;  /* 0x0000000700077211 */ /* 0x000fc400000f0eff */
[C---:B------:R-:W-:Y:S02]  /*204d0*/  LEA R6, P0, R2.reuse, c[0x0][0x1d8], 0x2 ;  /* 0x0000760002067a11 */ /* 0x040fe400078010ff */
[----:B------:R-:W-:Y:S02]  /*204e0*/  IADD3 R5, R223, 0x30, RZ ;  /* 0x00000030df057810 */ /* 0x000fe40007ffe0ff */
[----:B------:R-:W-:Y:S02]  /*204f0*/  LEA.HI.X R7, R2, c[0x0][0x1dc], R7, 0x2, P0 ;  /* 0x0000770002077a11 */ /* 0x000fe400000f1407 */
[-C--:B------:R-:W-:Y:S02]  /*20500*/  ISETP.GE.AND P0, PT, R5, R226.reuse, PT ;  /* 0x000000e20500720c */ /* 0x080fe40003f06270 */
[C---:B------:R-:W-:Y:S01]  /*20510*/  IADD3 R3, R223.reuse, 0x20, RZ ;  /* 0x00000020df037810 */ /* 0x040fe20007ffe0ff */
[----:B------:R2:W-:Y:S01]  /*20520*/  @!P6 STG.E.128 [R6.64+0x1000], R64 ;  /* 0x001000400600e986 */ /* 0x0005e2000c101d06 */
[----:B------:R-:W-:-:S02]  /*20530*/  ISETP.GE.AND P2, PT, R223, R226, PT ;  /* 0x000000e2df00720c */ /* 0x000fc40003f46270 */
[-C--:B------:R-:W-:Y:S01]  /*20540*/  ISETP.GE.AND P3, PT, R3, R226.reuse, PT ;  /* 0x000000e20300720c */ /* 0x080fe20003f66270 */
[----:B-1----:R2:W-:Y:S01]  /*20550*/  @!P6 STG.E.128 [R6.64+0x1100], R32 ;  /* 0x001100200600e986 */ /* 0x0025e2000c101d06 */
[C---:B------:R-:W-:Y:S02]  /*20560*/  IADD3 R3, R223.reuse, 0x28, RZ ;  /* 0x00000028df037810 */ /* 0x040fe40007ffe0ff */
[----:B------:R-:W-:Y:S01]  /*20570*/  IADD3 R223, R223, 0x38, RZ ;  /* 0x00000038dfdf7810 */ /* 0x000fe20007ffe0ff */
[----:B------:R2:W-:Y:S01]  /*20580*/  @!P5 STG.E.128 [R6.64+0x2000], R60 ;  /* 0x0020003c0600d986 */ /* 0x0005e2000c101d06 */
[----:B------:R-:W-:-:S03]  /*20590*/  ISETP.GE.AND P1, PT, R3, R226, PT ;  /* 0x000000e20300720c */ /* 0x000fc60003f26270 */
        /* <DEDUP_REMOVED lines=17> */
.L_x_3857:
        /* <DEDUP_REMOVED lines=13> */
.L_x_8242:


//--------------------- .text._ZN5flash24flash_fwd_splitkv_kernelI23Flash_fwd_kernel_traitsILi128ELi64ELi128ELi4ELb0ELb0EN7cutlass6half_tE19Flash_kernel_traitsILi128ELi64ELi128ELi4ES3_EELb1ELb0ELb0ELb0ELb1ELb1ELb1ELb1EEEvNS_16Flash_fwd_paramsE --------------------------
	.section	.text._ZN5flash24flash_fwd_splitkv_kernelI23Flash_fwd_kernel_traitsILi128ELi64ELi128ELi4ELb0ELb0EN7cutlass6half_tE19Flash_kernel_traitsILi128ELi64ELi128ELi4ES3_EELb1ELb0ELb0ELb0ELb1ELb1ELb1ELb1EEEvNS_16Flash_fwd_paramsE,"ax",@progbits
	.sectioninfo	@"SHI_REGISTERS=255"
	.align	128
        .global         _ZN5flash24flash_fwd_splitkv_kernelI23Flash_fwd_kernel_traitsILi128ELi64ELi128ELi4ELb0ELb0EN7cutlass6half_tE19Flash_kernel_traitsILi128ELi64ELi128ELi4ES3_EELb1ELb0ELb0ELb0ELb1ELb1ELb1ELb1EEEvNS_16Flash_fwd_paramsE
        .type           _ZN5flash24flash_fwd_splitkv_kernelI23Flash_fwd_kernel_traitsILi128ELi64ELi128ELi4ELb0ELb0EN7cutlass6half_tE19Flash_kernel_traitsILi128ELi64ELi128ELi4ES3_EELb1ELb0ELb0ELb0ELb1ELb1ELb1ELb1EEEvNS_16Flash_fwd_paramsE,@function
        .size           _ZN5flash24flash_fwd_splitkv_kernelI23Flash_fwd_kernel_traitsILi128ELi64ELi128ELi4ELb0ELb0EN7cutlass6half_tE19Flash_kernel_traitsILi128ELi64ELi128ELi4ES3_EELb1ELb0ELb0ELb0ELb1ELb1ELb1ELb1EEEvNS_16Flash_fwd_paramsE,(.L_x_8243 - _ZN5flash24flash_fwd_splitkv_kernelI23Flash_fwd_kernel_traitsILi128ELi64ELi128ELi4ELb0ELb0EN7cutlass6half_tE19Flash_kernel_traitsILi128ELi64ELi128ELi4ES3_EELb1ELb0ELb0ELb0ELb1ELb1ELb1ELb1EEEvNS_16Flash_fwd_paramsE)
        .other          _ZN5flash24flash_fwd_splitkv_kernelI23Flash_fwd_kernel_traitsILi128ELi64ELi128ELi4ELb0ELb0EN7cutlass6half_tE19Flash_kernel_traitsILi128ELi64ELi128ELi4ES3_EELb1ELb0ELb0ELb0ELb1ELb1ELb1ELb1EEEvNS_16Flash_fwd_paramsE,@"STO_CUDA_ENTRY STV_DEFAULT"
_ZN5flash24flash_fwd_splitkv_kernelI23Flash_fwd_kernel_traitsILi128ELi64ELi128ELi4ELb0ELb0EN7cutlass6half_tE19Flash_kernel_traitsILi128ELi64ELi128ELi4ES3_EELb1ELb0ELb0ELb0ELb1ELb1ELb1ELb1EEEvNS_16Flash_fwd_paramsE:
.text._ZN5flash24flash_fwd_splitkv_kernelI23Flash_fwd_kernel_traitsILi128ELi64ELi128ELi4ELb0ELb0EN7cutlass6half_tE19Flash_kernel_traitsILi128ELi64ELi128ELi4ES3_EELb1ELb0ELb0ELb0ELb1ELb1ELb1ELb1EEEvNS_16Flash_fwd_paramsE:
        /* <DEDUP_REMOVED lines=53> */
.L_x_3858:
[----:B-1-34-:R-:W-:Y:S02]  /*0350*/  MOV R5, c[0x0][0x218] ;  /* 0x0000860000057a02 */ /* 0x01afe40000000f00 */
.L_x_3859:
        /* <DEDUP_REMOVED lines=142> */
.L_x_3860:
        /* <DEDUP_REMOVED lines=97> */
.L_x_3861:
        /* <DEDUP_REMOVED lines=17> */
.L_x_3863:
        /* <DEDUP_REMOVED lines=54> */
.L_x_3862:
        /* <DEDUP_REMOVED lines=280> */
.L_x_3934:
        /* <DEDUP_REMOVED lines=202> */
.L_x_3868:
[----:B------:R-:W-:Y:S05]  /*34e0*/  BSYNC B0 ;  /* 0x0000000000007941 */ /* 0x000fea0003800000 */
.L_x_3867:
        /* <DEDUP_REMOVED lines=111> */
.L_x_3870:
[----:B------:R-:W-:Y:S05]  /*3be0*/  BSYNC B0 ;  /* 0x0000000000007941 */ /* 0x000fea0003800000 */
.L_x_3869:
        /* <DEDUP_REMOVED lines=116> */
.L_x_3872:
[----:B------:R-:W-:Y:S05]  /*4330*/  BSYNC B0 ;  /* 0x0000000000007941 */ /* 0x000fea0003800000 */
.L_x_3871:
        /* <DEDUP_REMOVED lines=117> */
.L_x_3874:
[----:B------:R-:W-:Y:S05]  /*4a90*/  BSYNC B0 ;  /* 0x0000000000007941 */ /* 0x000fea0003800000 */
.L_x_3873:
        /* <DEDUP_REMOVED lines=114> */
.L_x_3876:
[----:B------:R-:W-:Y:S05]  /*51c0*/  BSYNC B0 ;  /* 0x0000000000007941 */ /* 0x000fea0003800000 */
.L_x_3875:
        /* <DEDUP_REMOVED lines=117> */
.L_x_3878:
[----:B------:R-:W-:Y:S05]  /*5920*/  BSYNC B0 ;  /* 0x0000000000007941 */ /* 0x000fea0003800000 */
.L_x_3877:
        /* <DEDUP_REMOVED lines=119> */
.L_x_3880:
[----:B------:R-:W-:Y:S05]  /*60a0*/  BSYNC B0 ;  /* 0x0000000000007941 */ /* 0x000fea0003800000 */
.L_x_3879:
        /* <DEDUP_REMOVED lines=119> */
.L_x_3882:
[----:B------:R-:W-:Y:S05]  /*6820*/  BSYNC B0 ;  /* 0x0000000000007941 */ /* 0x000fea0003800000 */
.L_x_3881:
        /* <DEDUP_REMOVED lines=10> */
.L_x_3866:
        /* <DEDUP_REMOVED lines=89> */
.L_x_3887:
[----:B------:R-:W-:Y:S05]  /*6e60*/  BSYNC B0 ;  /* 0x0000000000007941 */ /* 0x000fea0003800000 */
.L_x_3886:
        /* <DEDUP_REMOVED lines=89> */
.L_x_3889:
[----:B------:R-:W-:Y:S05]  /*7400*/  BSYNC B0 ;  /* 0x0000000000007941 */ /* 0x000fea0003800000 */
.L_x_3888:
[----:B-----5:R4:W-:Y:S02]  /*7410*/  STG.E.128 [R110.64+0x80], R36 ;  /* 0x000080246e007986 */ /* 0x0209e4000c101d06 */
.L_x_3885:
[----:B------:R-:W-:Y:S05]  /*7420*/  BSYNC B1 ;  /* 0x0000000000017941 */ /* 0x000fea0003800000 */
.L_x_3884:
        /* <DEDUP_REMOVED lines=93> */
.L_x_3893:
[----:B------:R-:W-:Y:S05]  /*7a00*/  BSYNC B0 ;  /* 0x0000000000007941 */ /* 0x000fea0003800000 */
.L_x_3892:
        /* <DEDUP_REMOVED lines=95> */
.L_x_3895:
[----:B------:R-:W-:Y:S05]  /*8000*/  BSYNC B0 ;  /* 0x0000000000007941 */ /* 0x000fea0003800000 */
.L_x_3894:
[----:B-----5:R1:W-:Y:S02]  /*8010*/  STG.E.128 [R194.64+0x80], R32 ;  /* 0x00008020c2007986 */ /* 0x0203e4000c101d06 */
.L_x_3891:
[----:B------:R-:W-:Y:S05]  /*8020*/  BSYNC B1 ;  /* 0x0000000000017941 */ /* 0x000fea0003800000 */
.L_x_3890:
        /* <DEDUP_REMOVED lines=96> */
.L_x_3899:
[----:B------:R-:W-:Y:S05]  /*8630*/  BSYNC B0 ;  /* 0x0000000000007941 */ /* 0x000fea0003800000 */
.L_x_3898:
        /* <DEDUP_REMOVED lines=100> */
.L_x_3901:
[----:B------:R-:W-:Y:S05]  /*8c80*/  BSYNC B0 ;  /* 0x0000000000007941 */ /* 0x000fea0003800000 */
.L_x_3900:
[C---:B-1----:R-:W-:Y:S04]  /*8c90*/  LEA R2, P0, R72.reuse, R110, 0x1 ;  /* 0x0000006e48027211 */ /* 0x042fe800078008ff */
[----:B------:R-:W-:Y:S05]  /*8ca0*/  LEA.HI.X R3, R72, R111, R71, 0x1, P0 ;  /* 0x0000006f48037211 */ /* 0x000fea00000f0c47 */
[----:B-----5:R1:W-:Y:S04]  /*8cb0*/  STG.E.128 [R2.64], R4 ;  /* 0x0000000402007986 */ /* 0x0203e8000c101d06 */
.L_x_3897:
[----:B------:R-:W-:Y:S05]  /*8cc0*/  BSYNC B1 ;  /* 0x0000000000017941 */ /* 0x000fea0003800000 */
.L_x_3896:
        /* <DEDUP_REMOVED lines=99> */
.L_x_3905:
[----:B------:R-:W-:Y:S05]  /*9300*/  BSYNC B0 ;  /* 0x0000000000007941 */ /* 0x000fea0003800000 */
.L_x_3904:
        /* <DEDUP_REMOVED lines=101> */
.L_x_3907:
[----:B------:R-:W-:Y:S05]  /*9960*/  BSYNC B0 ;  /* 0x0000000000007941 */ /* 0x000fea0003800000 */
.L_x_3906:
[C---:B-1----:R-:W-:Y:S04]  /*9970*/  LEA R2, P0, R76.reuse, R110, 0x1 ;  /* 0x0000006e4c027211 */ /* 0x042fe800078008ff */
[----:B------:R-:W-:Y:S05]  /*9980*/  LEA.HI.X R3, R76, R111, R75, 0x1, P0 ;  /* 0x0000006f4c037211 */ /* 0x000fea00000f0c4b */
[----:B-----5:R1:W-:Y:S04]  /*9990*/  STG.E.128 [R2.64], R4 ;  /* 0x0000000402007986 */ /* 0x0203e8000c101d06 */
.L_x_3903:
[----:B------:R-:W-:Y:S05]  /*99a0*/  BSYNC B1 ;  /* 0x0000000000017941 */ /* 0x000fea0003800000 */
.L_x_3902:
        /* <DEDUP_REMOVED lines=97> */
.L_x_3911:
[----:B------:R-:W-:Y:S05]  /*9fc0*/  BSYNC B0 ;  /* 0x0000000000007941 */ /* 0x000fea0003800000 */
.L_x_3910:
        /* <DEDUP_REMOVED lines=100> */
.L_x_3913:
[----:B------:R-:W-:Y:S05]  /*a610*/  BSYNC B0 ;  /* 0x0000000000007941 */ /* 0x000fea0003800000 */
.L_x_3912:
[C---:B-1----:R-:W-:Y:S04]  /*a620*/  LEA R2, P0, R83.reuse, R110, 0x1 ;  /* 0x0000006e53027211 */ /* 0x042fe800078008ff */
[----:B------:R-:W-:Y:S05]  /*a630*/  LEA.HI.X R3, R83, R111, R82, 0x1, P0 ;  /* 0x0000006f53037211 */ /* 0x000fea00000f0c52 */
[----:B-----5:R1:W-:Y:S04]  /*a640*/  STG.E.128 [R2.64], R4 ;  /* 0x0000000402007986 */ /* 0x0203e8000c101d06 */
.L_x_3909:
[----:B------:R-:W-:Y:S05]  /*a650*/  BSYNC B1 ;  /* 0x0000000000017941 */ /* 0x000fea0003800000 */
.L_x_3908:
        /* <DEDUP_REMOVED lines=99> */
.L_x_3917:
[----:B------:R-:W-:Y:S05]  /*ac90*/  BSYNC B0 ;  /* 0x0000000000007941 */ /* 0x000fea0003800000 */
.L_x_3916:
        /* <DEDUP_REMOVED lines=101> */
.L_x_3919:
[----:B------:R-:W-:Y:S05]  /*b2f0*/  BSYNC B0 ;  /* 0x0000000000007941 */ /* 0x000fea0003800000 */
.L_x_3918:
[C---:B-1----:R-:W-:Y:S04]  /*b300*/  LEA R2, P0, R87.reuse, R110, 0x1 ;  /* 0x0000006e57027211 */ /* 0x042fe800078008ff */
[----:B------:R-:W-:Y:S05]  /*b310*/  LEA.HI.X R3, R87, R111, R86, 0x1, P0 ;  /* 0x0000006f57037211 */ /* 0x000fea00000f0c56 */
[----:B-----5:R1:W-:Y:S04]  /*b320*/  STG.E.128 [R2.64], R4 ;  /* 0x0000000402007986 */ /* 0x0203e8000c101d06 */
.L_x_3915:
[----:B------:R-:W-:Y:S05]  /*b330*/  BSYNC B1 ;  /* 0x0000000000017941 */ /* 0x000fea0003800000 */
.L_x_3914:
        /* <DEDUP_REMOVED lines=101> */
.L_x_3923:
[----:B------:R-:W-:Y:S05]  /*b990*/  BSYNC B0 ;  /* 0x0000000000007941 */ /* 0x000fea0003800000 */
.L_x_3922:
        /* <DEDUP_REMOVED lines=101> */
.L_x_3925:
[----:B------:R-:W-:Y:S05]  /*bff0*/  BSYNC B0 ;  /* 0x0000000000007941 */ /* 0x000fea0003800000 */
.L_x_3924:
[C---:B-1----:R-:W-:Y:S04]  /*c000*/  LEA R2, P0, R91.reuse, R110, 0x1 ;  /* 0x0000006e5b027211 */ /* 0x042fe800078008ff */
[----:B------:R-:W-:Y:S05]  /*c010*/  LEA.HI.X R3, R91, R111, R90, 0x1, P0 ;  /* 0x0000006f5b037211 */ /* 0x000fea00000f0c5a */
[----:B-----5:R1:W-:Y:S04]  /*c020*/  STG.E.128 [R2.64], R4 ;  /* 0x0000000402007986 */ /* 0x0203e8000c101d06 */
.L_x_3921:
[----:B------:R-:W-:Y:S05]  /*c030*/  BSYNC B1 ;  /* 0x0000000000017941 */ /* 0x000fea0003800000 */
.L_x_3920:
        /* <DEDUP_REMOVED lines=101> */
.L_x_3929:
[----:B------:R-:W-:Y:S05]  /*c690*/  BSYNC B0 ;  /* 0x0000000000007941 */ /* 0x000fea0003800000 */
.L_x_3928:
        /* <DEDUP_REMOVED lines=101> */
.L_x_3931:
[----:B------:R-:W-:Y:S05]  /*ccf0*/  BSYNC B0 ;  /* 0x0000000000007941 */ /* 0x000fea0003800000 */
.L_x_3930:
[C---:B-1----:R-:W-:Y:S04]  /*cd00*/  LEA R2, P0, R95.reuse, R110, 0x1 ;  /* 0x0000006e5f027211 */ /* 0x042fe800078008ff */
[----:B------:R-:W-:Y:S05]  /*cd10*/  LEA.HI.X R3, R95, R111, R94, 0x1, P0 ;  /* 0x0000006f5f037211 */ /* 0x000fea00000f0c5e */
[----:B-----5:R1:W-:Y:S04]  /*cd20*/  STG.E.128 [R2.64], R4 ;  /* 0x0000000402007986 */ /* 0x0203e8000c101d06 */
.L_x_3927:
[----:B------:R-:W-:Y:S05]  /*cd30*/  BSYNC B1 ;  /* 0x0000000000017941 */ /* 0x000fea0003800000 */
.L_x_3926:
        /* <DEDUP_REMOVED lines=8> */
.L_x_3865:
        /* <DEDUP_REMOVED lines=75> */
.L_x_3883:
        /* <DEDUP_REMOVED lines=81> */
.L_x_3932:
        /* <DEDUP_REMOVED lines=8> */
.L_x_3933:
[----:B------:R-:W-:Y:S04]  /*d800*/  IADD3 R11, R11, -0x1, RZ ;  /* 0xffffffff0b0b7810 */ /* 0x000fe80007ffe0ff */
[----:B------:R-:W-:Y:S11]  /*d810*/  ISETP.GT.AND P0, PT, R11, R62, PT ;  /* 0x0000003e0b00720c */ /* 0x000ff60003f04270 */
[----:B------:R-:W-:Y:S02]  /*d820*/  @!UPT UIADD3 URZ, URZ, URZ, URZ ;  /* 0x0000003f3f3ff290 */ /* 0x000fe4000fffe03f */
[----:B------:R-:W-:-:S05]  /*d830*/  @P0 BRA `(.L_x_3934) ;  /* 0xffff500000000947 */ /* 0x000fca000383ffff */
.L_x_3864:
        /* <DEDUP_REMOVED lines=93> */
.L_x_3941:
[----:B------:R-:W-:Y:S05]  /*de10*/  BSYNC B0 ;  /* 0x0000000000007941 */ /* 0x000fea0003800000 */
.L_x_3940:
        /* <DEDUP_REMOVED lines=47> */
.L_x_3943:
[----:B------:R-:W-:Y:S05]  /*e110*/  BSYNC B0 ;  /* 0x0000000000007941 */ /* 0x000fea0003800000 */
.L_x_3942:
[----:B------:R3:W-:Y:S02]  /*e120*/  STS.128 [R233+0x2000], R20 ;  /* 0x00200014e9007388 */ /* 0x0007e40000000c00 */
.L_x_3939:
[----:B------:R-:W-:Y:S05]  /*e130*/  BSYNC B1 ;  /* 0x0000000000017941 */ /* 0x000fea0003800000 */
.L_x_3938:
        /* <DEDUP_REMOVED lines=57> */
.L_x_3947:
[----:B------:R-:W-:Y:S05]  /*e4d0*/  BSYNC B0 ;  /* 0x0000000000007941 */ /* 0x000fea0003800000 */
.L_x_3946:
        /* <DEDUP_REMOVED lines=44> */
.L_x_3949:
[----:B------:R-:W-:Y:S05]  /*e7a0*/  BSYNC B0 ;  /* 0x0000000000007941 */ /* 0x000fea0003800000 */
.L_x_3948:
[----:B------:R2:W-:Y:S02]  /*e7b0*/  STS.128 [R233+0x2800], R24 ;  /* 0x00280018e9007388 */ /* 0x0005e40000000c00 */
.L_x_3945:
[----:B------:R-:W-:Y:S05]  /*e7c0*/  BSYNC B1 ;  /* 0x0000000000017941 */ /* 0x000fea0003800000 */
.L_x_3944:
        /* <DEDUP_REMOVED lines=59> */
.L_x_3953:
[----:B-1----:R-:W-:Y:S05]  /*eb80*/  BSYNC B0 ;  /* 0x0000000000007941 */ /* 0x002fea0003800000 */
.L_x_3952:
        /* <DEDUP_REMOVED lines=44> */
.L_x_3955:
[----:B------:R-:W-:Y:S05]  /*ee50*/  BSYNC B0 ;  /* 0x0000000000007941 */ /* 0x000fea0003800000 */
.L_x_3954:
[----:B------:R2:W-:Y:S02]  /*ee60*/  STS.128 [R233+0x3000], R28 ;  /* 0x0030001ce9007388 */ /* 0x0005e40000000c00 */
.L_x_3951:
[----:B------:R-:W-:Y:S05]  /*ee70*/  BSYNC B1 ;  /* 0x0000000000017941 */ /* 0x000fea0003800000 */
.L_x_3950:
        /* <DEDUP_REMOVED lines=55> */
.L_x_3958:
[----:B-1----:R-:W-:Y:S05]  /*f1f0*/  BSYNC B0 ;  /* 0x0000000000007941 */ /* 0x002fea0003800000 */
.L_x_3957:
        /* <DEDUP_REMOVED lines=47> */
.L_x_3960:
[----:B------:R-:W-:Y:S05]  /*f4f0*/  BSYNC B0 ;  /* 0x0000000000007941 */ /* 0x000fea0003800000 */
.L_x_3959:
[----:B------:R2:W-:Y:S01]  /*f500*/  STS.128 [R233+0x3800], R12 ;  /* 0x0038000ce9007388 */ /* 0x0005e20000000c00 */
[----:B------:R-:W-:Y:S05]  /*f510*/  BRA `(.L_x_3956) ;  /* 0x0000302000007947 */ /* 0x000fea0003800000 */
.L_x_3937:
        /* <DEDUP_REMOVED lines=86> */
.L_x_3964:
[----:B------:R-:W-:Y:S05]  /*fa80*/  BSYNC B0 ;  /* 0x0000000000007941 */ /* 0x000fea0003800000 */
.L_x_3963:
        /* <DEDUP_REMOVED lines=86> */
.L_x_3966:
[----:B------:R-:W-:Y:S05]  /*fff0*/  BSYNC B0 ;  /* 0x0000000000007941 */ /* 0x000fea0003800000 */
.L_x_3965:
[----:B------:R3:W-:Y:S02]  /*10000*/  STS.128 [R233+0x2000], R24 ;  /* 0x00200018e9007388 */ /* 0x0007e40000000c00 */
.L_x_3962:
[----:B------:R-:W-:Y:S05]  /*10010*/  BSYNC B1 ;  /* 0x0000000000017941 */ /* 0x000fea0003800000 */
.L_x_3961:
        /* <DEDUP_REMOVED lines=91> */
.L_x_3970:
[----:B------:R-:W-:Y:S05]  /*105d0*/  BSYNC B0 ;  /* 0x0000000000007941 */ /* 0x000fea0003800000 */
.L_x_3969:
        /* <DEDUP_REMOVED lines=89> */
.L_x_3972:
[----:B------:R-:W-:Y:S05]  /*10b70*/  BSYNC B0 ;  /* 0x0000000000007941 */ /* 0x000fea0003800000 */
.L_x_3971:
[----:B------:R1:W-:Y:S02]  /*10b80*/  STS.128 [R233+0x2800], R20 ;  /* 0x00280014e9007388 */ /* 0x0003e40000000c00 */
.L_x_3968:
[----:B------:R-:W-:Y:S05]  /*10b90*/  BSYNC B1 ;  /* 0x0000000000017941 */ /* 0x000fea0003800000 */
.L_x_3967:
        /* <DEDUP_REMOVED lines=92> */
.L_x_3976:
[----:B------:R-:W-:Y:S05]  /*11160*/  BSYNC B0 ;  /* 0x0000000000007941 */ /* 0x000fea0003800000 */
.L_x_3975:
        /* <DEDUP_REMOVED lines=89> */
.L_x_3978:
[----:B------:R-:W-:Y:S05]  /*11700*/  BSYNC B0 ;  /* 0x0000000000007941 */ /* 0x000fea0003800000 */
.L_x_3977:
[----:B------:R3:W-:Y:S02]  /*11710*/  STS.128 [R233+0x3000], R20 ;  /* 0x00300014e9007388 */ /* 0x0007e40000000c00 */
.L_x_3974:
[----:B------:R-:W-:Y:S05]  /*11720*/  BSYNC B1 ;  /* 0x0000000000017941 */ /* 0x000fea0003800000 */
.L_x_3973:
        /* <DEDUP_REMOVED lines=91> */
.L_x_3980:
[----:B------:R-:W-:Y:S05]  /*11ce0*/  BSYNC B0 ;  /* 0x0000000000007941 */ /* 0x000fea0003800000 */
.L_x_3979:
        /* <DEDUP_REMOVED lines=92> */
.L_x_3982:
[----:B------:R-:W-:Y:S05]  /*122b0*/  BSYNC B0 ;  /* 0x0000000000007941 */ /* 0x000fea0003800000 */
.L_x_3981:
[----:B------:R3:W-:Y:S01]  /*122c0*/  STS.128 [R233+0x3800], R20 ;  /* 0x00380014e9007388 */ /* 0x0007e20000000c00 */
[----:B------:R-:W-:Y:S05]  /*122d0*/  BRA `(.L_x_3956) ;  /* 0x0000026000007947 */ /* 0x000fea0003800000 */
.L_x_3936:
        /* <DEDUP_REMOVED lines=38> */
.L_x_3956:
[----:B------:R-:W-:Y:S05]  /*12540*/  BSYNC B2 ;  /* 0x0000000000027941 */ /* 0x000fea0003800000 */
.L_x_3935:
        /* <DEDUP_REMOVED lines=16> */
[----:B------:R-:W-:Y:S02]  /*12650*/  SHF.R.S32.HI R238, RZ, 0x1f, R57 ;  /* 0x0000001fffee7819 */ /* 0x000fe40000011439 */
[----:B------:R-:W-:Y:S02]  /*12660*/  LOP3.LUT R134, R134, 0x6, RZ, 0xc0, !PT ;  /* 0x0000000686867812 */ /* 0x000fe400078ec0ff */
[C---:B--2---:R-:W-:Y:S01]  /*12670*/  @!P4 LEA R12, P0, R123.reuse, R236, 0x1 ;  /* 0x000000ec7b0cc211 */ /* 0x044fe200078008ff */
[----:B------:R-:W-:Y:S01]  /*12680*/  @!P5 IMAD.MOV.U32 R7, RZ, RZ, c[0x0][0x198] ;  /* 0x00006600ff07d624 */ /* 0x000fe200078e00ff */
[----:B------:R-:W-:Y:S01]  /*12690*/  LEA.HI R238, R238, R57, RZ, 0x2 ;  /* 0x00000039eeee7211 */ /* 0x000fe200078f10ff */
[----:B------:R-:W-:Y:S01]  /*126a0*/  @!PT LDS RZ, [RZ] ;  /* 0x00000000fffff984 */ /* 0x000fe20000000800 */
[----:B------:R-:W-:Y:S01]  /*126b0*/  @!PT LDS RZ, [RZ] ;  /* 0x00000000fffff984 */ /* 0x000fe20000000800 */
[----:B------:R-:W-:Y:S01]  /*126c0*/  @!PT LDS RZ, [RZ] ;  /* 0x00000000fffff984 */ /* 0x000fe20000000800 */
[----:B------:R1:W-:Y:S01]  /*126d0*/  @!P1 LDGSTS.E.BYPASS.LTC128B.128 [R233+0x4000], [R236.64] ;  /* 0x04000000ece99fae */ /* 0x0003e2000b901d46 */
[----:B------:R-:W-:Y:S01]  /*126e0*/  @!P4 LEA.HI.X R13, R123, R237, R122, 0x1, P0 ;  /* 0x000000ed7b0dc211 */ /* 0x000fe200000f0c7a */
[----:B------:R-:W-:Y:S01]  /*126f0*/  @!P5 IMAD.MOV.U32 R10, RZ, RZ, c[0x0][0x19c] ;  /* 0x00006700ff0ad624 */ /* 0x000fe200078e00ff */
[-C--:B------:R-:W-:Y:S01]  /*12700*/  ISETP.GE.AND P0, PT, R0, R5.reuse, PT ;  /* 0x000000050000720c */ /* 0x080fe20003f06270 */
[----:B------:R1:W-:Y:S01]  /*12710*/  @!P1 LDGSTS.E.BYPASS.LTC128B.128 [R233+0x8000], [R236.64+0x80] ;  /* 0x08000080ece99fae */ /* 0x0003e2000b901d46 */
[----:B------:R-:W-:Y:S01]  /*12720*/  ISETP.GE.AND P1, PT, R4, R5, PT ;  /* 0x000000050400720c */ /* 0x000fe20003f26270 */
[----:B---3--:R-:W-:Y:S01]  /*12730*/  @!P3 IMAD.MOV.U32 R22, RZ, RZ, c[0x0][0x198] ;  /* 0x00006600ff16b624 */ /* 0x008fe200078e00ff */
[----:B------:R-:W-:Y:S01]  /*12740*/  SHF.R.S32.HI R238, RZ, 0x2, R238 ;  /* 0x00000002ffee7819 */ /* 0x000fe200000114ee */
[----:B------:R2:W-:Y:S01]  /*12750*/  @!P4 LDGSTS.E.BYPASS.LTC128B.128 [R233+0x4800], [R12.64] ;  /* 0x048000000ce9cfae */ /* 0x0005e2000b901d46 */
[----:B------:R-:W-:-:S02]  /*12760*/  @!P2 IMAD.MOV.U32 R20, RZ, RZ, c[0x0][0x198] ;  /* 0x00006600ff14a624 */ /* 0x000fc400078e00ff */
[--C-:B------:R-:W-:Y:S01]  /*12770*/  @!P3 IMAD.WIDE.U32 R22, R22, 0x60, R236.reuse ;  /* 0x000000601616b825 */ /* 0x100fe200078e00ec */
[----:B------:R2:W-:Y:S01]  /*12780*/  @!P4 LDGSTS.E.BYPASS.LTC128B.128 [R233+0x8800], [R12.64+0x80] ;  /* 0x088000800ce9cfae */ /* 0x0005e2000b901d46 */
[----:B------:R-:W-:Y:S02]  /*12790*/  @!P5 LEA R24, P4, R7, R236, 0x6 ;  /* 0x000000ec0718d211 */ /* 0x000fe400078830ff */
[----:B------:R-:W-:Y:S01]  /*127a0*/  @!P2 IMAD.WIDE.U32 R20, R20, 0xa0, R236 ;  /* 0x000000a01414a825 */ /* 0x000fe200078e00ec */
[----:B------:R-:W-:Y:S02]  /*127b0*/  IADD3 R59, R59, 0x1, R238 ;  /* 0x000000013b3b7810 */ /* 0x000fe40007ffe0ee */
        /* <DEDUP_REMOVED lines=8> */
[----:B------:R-:W-:Y:S02]  /*12840*/  @!P0 IMAD.MOV.U32 R7, RZ, RZ, c[0x0][0x19c] ;  /* 0x00006700ff078624 */ /* 0x000fe400078e00ff */
        /* <DEDUP_REMOVED lines=58> */
[----:B------:R-:W-:-:S05]  /*12bf0*/  @!P2 IMAD.IADD R19, R19, 0x1, R6 ;  /* 0x000000011313a824 */ /* 0x000fca00078e0206 */
        /* <DEDUP_REMOVED lines=104> */
[----:B------:R-:W-:Y:S04]  /*13280*/  LDSM.16.M88.4 R92, [R226] ;  /* 0x00000000e25c783b */ /* 0x000fe80000000200 */
[----:B------:R-:W3:Y:S01]  /*13290*/  LDSM.16.M88.4 R36, [R225+0x4000] ;  /* 0x00400000e124783b */ /* 0x000ee20000000200 */
[----:B------:R-:W-:Y:S01]  /*132a0*/  @P1 IADD3 R223, R0, -0x20, RZ ;  /* 0xffffffe000df1810 */ /* 0x000fe20007ffe0ff */
[----:B------:R-:W-:Y:S02]  /*132b0*/  IMAD.MOV.U32 R0, RZ, RZ, 0x40 ;  /* 0x00000040ff007424 */ /* 0x000fe400078e00ff */
[----:B------:R-:W4:Y:S01]  /*132c0*/  LDSM.16.M88.4 R28, [R225+0x4800] ;  /* 0x00480000e11c783b */ /* 0x000f220000000200 */
[C---:B------:R-:W-:Y:S02]  /*132d0*/  IADD3 R215, R223.reuse, 0x800, RZ ;  /* 0x00000800dfd77810 */ /* 0x040fe40007ffe0ff */
[----:B------:R-:W-:Y:S01]  /*132e0*/  SEL R0, R0, 0xffffffc0, !P2 ;  /* 0xffffffc000007807 */ /* 0x000fe20005000000 */
[----:B--2---:R-:W2:Y:S01]  /*132f0*/  LDSM.16.M88.4 R20, [R225+0x5000] ;  /* 0x00500000e114783b */ /* 0x004ea20000000200 */
[----:B------:R-:W-:-:S02]  /*13300*/  IADD3 R214, R223, 0x1000, RZ ;  /* 0x00001000dfd67810 */ /* 0x000fc40007ffe0ff */
[----:B------:R-:W-:Y:S01]  /*13310*/  IADD3 R213, R223, 0x1800, RZ ;  /* 0x00001800dfd57810 */ /* 0x000fe20007ffe0ff */
[----:B-1----:R-:W1:Y:S01]  /*13320*/  LDSM.16.M88.4 R12, [R225+0x5800] ;  /* 0x00580000e10c783b */ /* 0x002e620000000200 */
[----:B------:R-:W-:Y:S01]  /*13330*/  IMAD.IADD R219, R225, 0x1, R0 ;  /* 0x00000001e1db7824 */ /* 0x000fe200078e0200 */
[C---:B------:R-:W-:Y:S01]  /*13340*/  IADD3 R212, R223.reuse, 0x2000, RZ ;  /* 0x00002000dfd47810 */ /* 0x040fe20007ffe0ff */
[----:B------:R-:W-:Y:S01]  /*13350*/  IMAD.IADD R208, R0, 0x1, R223 ;  /* 0x0000000100d07824 */ /* 0x000fe200078e02df */
[----:B------:R-:W5:Y:S01]  /*13360*/  LDSM.16.M88.4 R84, [R225+0x6000] ;  /* 0x00600000e154783b */ /* 0x000f620000000200 */
[----:B------:R-:W-:Y:S02]  /*13370*/  LOP3.LUT R0, R4, R125, RZ, 0xfc, !PT ;  /* 0x0000007d04007212 */ /* 0x000fe400078efcff */
        /* <DEDUP_REMOVED lines=8> */
[C---:B------:R-:W-:Y:S02]  /*13400*/  IADD3 R205, R223.reuse, 0x5000, RZ ;  /* 0x00005000dfcd7810 */ /* 0x040fe40007ffe0ff */
[C---:B------:R-:W-:Y:S01]  /*13410*/  IADD3 R204, R223.reuse, 0x5800, RZ ;  /* 0x00005800dfcc7810 */ /* 0x040fe20007ffe0ff */
[----:B------:R-:W-:Y:S01]  /*13420*/  LDSM.16.M88.4 R108, [R224] ;  /* 0x00000000e06c783b */ /* 0x000fe20000000200 */
[----:B------:R-:W-:-:S02]  /*13430*/  IADD3 R203, R223, 0x6000, RZ ;  /* 0x00006000dfcb7810 */ /* 0x000fc40007ffe0ff */
[C---:B------:R-:W-:Y:S01]  /*13440*/  IADD3 R202, R223.reuse, 0x6800, RZ ;  /* 0x00006800dfca7810 */ /* 0x040fe20007ffe0ff */
[----:B------:R-:W1:Y:S01]  /*13450*/  LDSM.16.M88.4 R88, [R223] ;  /* 0x00000000df58783b */ /* 0x000e620000000200 */
[C---:B------:R-:W-:Y:S02]  /*13460*/  IADD3 R201, R223.reuse, 0x7000, RZ ;  /* 0x00007000dfc97810 */ /* 0x040fe40007ffe0ff */
[----:B------:R-:W-:Y:S01]  /*13470*/  IADD3 R200, R223, 0x7800, RZ ;  /* 0x00007800dfc87810 */ /* 0x000fe20007ffe0ff */
[----:B------:R-:W1:Y:S01]  /*13480*/  LDSM.16.M88.4 R48, [R223+0x800] ;  /* 0x00080000df30783b */ /* 0x000e620000000200 */
[C---:B---3--:R-:W-:Y:S03]  /*13490*/  HMMA.16816.F32 R40, R92.reuse, R36, RZ ;  /* 0x000000245c28723c */ /* 0x048fe600000018ff */
[----:B------:R-:W3:Y:S04]  /*134a0*/  LDSM.16.M88.4 R44, [R223+0x1000] ;  /* 0x00100000df2c783b */ /* 0x000ee80000000200 */
[----:B------:R-:W1:Y:S01]  /*134b0*/  LDSM.16.M88.4 R96, [R223+0x1800] ;  /* 0x00180000df60783b */ /* 0x000e620000000200 */
        /* <DEDUP_REMOVED lines=8> */
[----:B------:R-:W0:Y:S01]  /*13540*/  LDGDEPBAR ;  /* 0x00000000000079af */ /* 0x000e220000000000 */
[C---:B------:R-:W-:Y:S08]  /*13550*/  HMMA.16816.F32 R28, R92.reuse, R30, RZ ;  /* 0x0000001e5c1c723c */ /* 0x040ff000000018ff */
[C---:B------:R-:W-:Y:S08]  /*13560*/  HMMA.16816.F32 R20, R92.reuse, R22, RZ ;  /* 0x000000165c14723c */ /* 0x040ff000000018ff */
[C---:B-1----:R-:W-:Y:S08]  /*13570*/  HMMA.16816.F32 R16, R92.reuse, R12, RZ ;  /* 0x0000000c5c10723c */ /* 0x042ff000000018ff */
        /* <DEDUP_REMOVED lines=18> */
[----:B------:R-:W2:Y:S07]  /*136a0*/  LDSM.16.M88.4 R44, [R222] ;  /* 0x00000000de2c783b */ /* 0x000eae0000000200 */
[C---:B------:R-:W-:Y:S08]  /*136b0*/  HMMA.16816.F32 R16, R108.reuse, R96, R16 ;  /* 0x000000606c10723c */ /* 0x040ff00000001810 */
[C---:B------:R-:W-:Y:S01]  /*136c0*/  HMMA.16816.F32 R12, R108.reuse, R98, R12 ;  /* 0x000000626c0c723c */ /* 0x040fe2000000180c */
[----:B------:R-:W3:Y:S07]  /*136d0*/  LDSM.16.M88.4 R96, [R219+0x6000] ;  /* 0x00600000db60783b */ /* 0x000eee0000000200 */
[C---:B-1----:R-:W-:Y:S08]  /*136e0*/  HMMA.16816.F32 R80, R108.reuse, R92, R80 ;  /* 0x0000005c6c50723c */ /* 0x042ff00000001850 */
[C---:B------:R-:W-:Y:S01]  /*136f0*/  HMMA.16816.F32 R76, R108.reuse, R94, R76 ;  /* 0x0000005e6c4c723c */ /* 0x040fe2000000184c */
[----:B------:R-:W1:Y:S07]  /*13700*/  LDSM.16.M88.4 R92, [R219+0x6800] ;  /* 0x00680000db5c783b */ /* 0x000e6e0000000200 */
[C---:B------:R-:W-:Y:S08]  /*13710*/  HMMA.16816.F32 R8, R108.reuse, R120, R8 ;  /* 0x000000786c08723c */ /* 0x040ff00000001808 */
[----:B------:R-:W-:Y:S08]  /*13720*/  HMMA.16816.F32 R84, R108, R122, R84 ;  /* 0x0000007a6c54723c */ /* 0x000ff00000001854 */
[C---:B--2---:R-:W-:Y:S08]  /*13730*/  HMMA.16816.F32 R32, R44.reuse, R88, R32 ;  /* 0x000000582c20723c */ /* 0x044ff00000001820 */
[C---:B------:R-:W-:Y:S01]  /*13740*/  HMMA.16816.F32 R28, R44.reuse, R90, R28 ;  /* 0x0000005a2c1c723c */ /* 0x040fe2000000181c */
[----:B------:R-:W2:Y:S07]  /*13750*/  LDSM.16.M88.4 R88, [R219+0x7000] ;  /* 0x00700000db58783b */ /* 0x000eae0000000200 */
        /* <DEDUP_REMOVED lines=9> */
[----:B------:R-:W2:Y:S03]  /*137f0*/  LDSM.16.M88.4 R108, [R208+0x800] ;  /* 0x00080000d06c783b */ /* 0x000ea60000000200 */
[C---:B------:R-:W-:Y:S08]  /*13800*/  HMMA.16816.F32 R40, R44.reuse, R104, R40 ;  /* 0x000000682c28723c */ /* 0x040ff00000001828 */
        /* <DEDUP_REMOVED lines=13> */
[----:B------:R-:W-:Y:S07]  /*138e0*/  LDSM.16.M88.4 R88, [R208+0x3000] ;  /* 0x00300000d058783b */ /* 0x000fee0000000200 */
[C---:B----4-:R-:W-:Y:S08]  /*138f0*/  HMMA.16816.F32 R64, R44.reuse, R48, R64 ;  /* 0x000000302c40723c */ /* 0x050ff00000001840 */
[----:B------:R-:W-:Y:S01]  /*13900*/  HMMA.16816.F32 R60, R44, R50, R60 ;  /* 0x000000322c3c723c */ /* 0x000fe2000000183c */
[----:B------:R-:W-:Y:S04]  /*13910*/  LDSM.16.M88.4 R48, [R226+0x2000] ;  /* 0x00200000e230783b */ /* 0x000fe80000000200 */
[----:B------:R-:W2:Y:S03]  /*13920*/  LDSM.16.M88.4 R44, [R225+0x8000] ;  /* 0x00800000e12c783b */ /* 0x000ea60000000200 */
        /* <DEDUP_REMOVED lines=10> */
[C---:B-1----:R-:W-:Y:S08]  /*139d0*/  HMMA.16816.F32 R80, R116.reuse, R92, R80 ;  /* 0x0000005c7450723c */ /* 0x042ff00000001850 */
        /* <DEDUP_REMOVED lines=8> */
[C---:B------:R-:W-:Y:S08]  /*13a60*/  HMMA.16816.F32 R84, R116.reuse, R98, R84 ;  /* 0x000000627454723c */ /* 0x040ff00000001854 */
[C---:B------:R-:W-:Y:S08]  /*13a70*/  HMMA.16816.F32 R72, R116.reuse, R88, R72 ;  /* 0x000000587448723c */ /* 0x040ff00000001848 */
[----:B------:R-:W-:Y:S01]  /*13a80*/  HMMA.16816.F32 R96, R116, R90, R68 ;  /* 0x0000005a7460723c */ /* 0x000fe20000001844 */
[----:B------:R-:W-:Y:S04]  /*13a90*/  LDSM.16.M88.4 R68, [R222+0x2000] ;  /* 0x00200000de44783b */ /* 0x000fe80000000200 */
[----:B------:R-:W2:Y:S03]  /*13aa0*/  LDSM.16.M88.4 R88, [R219+0x8000] ;  /* 0x00800000db58783b */ /* 0x000ea60000000200 */
[----:B---3--:R-:W-:Y:S08]  /*13ab0*/  HMMA.16816.F32 R36, R8, R106, R36 ;  /* 0x0000006a0824723c */ /* 0x008ff00000001824 */
[----:B-1----:R-:W-:Y:S08]  /*13ac0*/  HMMA.16816.F32 R32, R48, R92, R32 ;  /* 0x0000005c3020723c */ /* 0x002ff00000001820 */
[----:B------:R-:W-:Y:S01]  /*13ad0*/  HMMA.16816.F32 R120, R8, R104, R40 ;  /* 0x000000680878723c */ /* 0x000fe20000001828 */
[----:B------:R-:W-:Y:S04]  /*13ae0*/  LDSM.16.M88.4 R40, [R221+0x2000] ;  /* 0x00200000dd28783b */ /* 0x000fe80000000200 */
[----:B------:R-:W-:Y:S03]  /*13af0*/  LDSM.16.M88.4 R104, [R219+0x8800] ;  /* 0x00880000db68783b */ /* 0x000fe60000000200 */
[C---:B----4-:R-:W-:Y:S08]  /*13b00*/  HMMA.16816.F32 R64, R116.reuse, R100, R64 ;  /* 0x000000647440723c */ /* 0x050ff00000001840 */
[----:B------:R-:W-:Y:S01]  /*13b10*/  HMMA.16816.F32 R100, R116, R102, R60 ;  /* 0x000000667464723c */ /* 0x000fe2000000183c */
[----:B------:R-:W1:Y:S04]  /*13b20*/  LDSM.16.M88.4 R60, [R208+0x4000] ;  /* 0x00400000d03c783b */ /* 0x000e680000000200 */
[----:B------:R-:W3:Y:S03]  /*13b30*/  LDSM.16.M88.4 R116, [R225+0x9800] ;  /* 0x00980000e174783b */ /* 0x000ee60000000200 */
[----:B--2---:R-:W-:Y:S08]  /*13b40*/  HMMA.16816.F32 R36, R68, R90, R36 ;  /* 0x0000005a4424723c */ /* 0x004ff00000001824 */
[----:B------:R-:W-:Y:S08]  /*13b50*/  HMMA.16816.F32 R32, R8, R44, R32 ;  /* 0x0000002c0820723c */ /* 0x000ff00000001820 */
[----:B------:R-:W-:Y:S01]  /*13b60*/  HMMA.16816.F32 R120, R68, R88, R120 ;  /* 0x000000584478723c */ /* 0x000fe20000001878 */
[----:B------:R-:W-:Y:S07]  /*13b70*/  LDSM.16.M88.4 R88, [R208+0x4800] ;  /* 0x00480000d058783b */ /* 0x000fee0000000200 */
        /* <DEDUP_REMOVED lines=8> */
[----:B------:R-:W1:Y:S07]  /*13c00*/  LDSM.16.M88.4 R60, [R223+0x5800] ;  /* 0x00580000df3c783b */ /* 0x000e6e0000000200 */
[----:B------:R-:W-:Y:S01]  /*13c10*/  HMMA.16816.F32 R28, R8, R46, R28 ;  /* 0x0000002e081c723c */ /* 0x000fe2000000181c */
[----:B------:R-:W5:Y:S01]  /*13c20*/  LDSM.16.M88.4 R44, [R219+0x9000] ;  /* 0x00900000db2c783b */ /* 0x000f620000000200 */
[----:B------:R-:W-:-:S06]  /*13c30*/  FMUL.FTZ R36, R36, c[0x0][0x2ec] ;  /* 0x0000bb0024247a20 */ /* 0x000fcc0000410000 */
[----:B---3--:R-:W-:Y:S08]  /*13c40*/  HMMA.16816.F32 R16, R48, R116, R16 ;  /* 0x000000743010723c */ /* 0x008ff00000001810 */
[----:B--2---:R-:W-:Y:S01]  /*13c50*/  HMMA.16816.F32 R20, R8, R94, R20 ;  /* 0x0000005e0814723c */ /* 0x004fe20000001814 */
[----:B------:R-:W-:Y:S02]  /*13c60*/  FMUL.FTZ R117, R123, c[0x0][0x2ec] ;  /* 0x0000bb007b757a20 */ /* 0x000fe40000410000 */
[----:B------:R-:W-:-:S02]  /*13c70*/  FMUL.FTZ R116, R121, c[0x0][0x2ec] ;  /* 0x0000bb0079747a20 */ /* 0x000fc40000410000 */
[----:B------:R-:W-:Y:S02]  /*13c80*/  FMUL.FTZ R6, R120, c[0x0][0x2ec] ;  /* 0x0000bb0078067a20 */ /* 0x000fe40000410000 */
[----:B------:R-:W2:Y:S01]  /*13c90*/  MUFU.TANH R117, R117 ;  /* 0x0000007500757308 */ /* 0x000ea20000002400 */
[----:B------:R-:W-:Y:S01]  /*13ca0*/  HMMA.16816.F32 R32, R40, R88, R32 ;  /* 0x000000582820723c */ /* 0x000fe20000001820 */
[----:B------:R-:W-:-:S06]  /*13cb0*/  FMUL.FTZ R122, R122, c[0x0][0x2ec] ;  /* 0x0000bb007a7a7a20 */ /* 0x000fcc0000410000 */
[----:B------:R3:W-:Y:S01]  /*13cc0*/  MUFU.TANH R88, R36 ;  /* 0x0000002400587308 */ /* 0x0007e20000002400 */
[----:B----4-:R-:W-:Y:S01]  /*13cd0*/  HMMA.16816.F32 R108, R48, R112, R108 ;  /* 0x00000070306c723c */ /* 0x010fe2000000186c */
[----:B------:R-:W-:-:S06]  /*13ce0*/  FMUL.FTZ R89, R37, c[0x0][0x2ec] ;  /* 0x0000bb0025597a20 */ /* 0x000fcc0000410000 */
[----:B------:R-:W-:Y:S01]  /*13cf0*/  FMUL.FTZ R112, R38, c[0x0][0x2ec] ;  /* 0x0000bb0026707a20 */ /* 0x000fe20000410000 */
[----:B------:R-:W-:Y:S01]  /*13d00*/  HMMA.16816.F32 R24, R8, R92, R24 ;  /* 0x0000005c0818723c */ /* 0x000fe20000001818 */
[----:B------:R-:W-:Y:S01]  /*13d10*/  FMUL.FTZ R113, R39, c[0x0][0x2ec] ;  /* 0x0000bb0027717a20 */ /* 0x000fe20000410000 */
[----:B------:R-:W-:Y:S01]  /*13d20*/  LDSM.16.M88.4 R92, [R225+0xa800] ;  /* 0x00a80000e15c783b */ /* 0x000fe20000000200 */
[----:B------:R-:W-:Y:S03]  /*13d30*/  MUFU.TANH R116, R116 ;  /* 0x0000007400747308 */ /* 0x000fe60000002400 */
[----:B---3--:R-:W3:Y:S02]  /*13d40*/  LDSM.16.M88.4 R36, [R219+0x9800] ;  /* 0x00980000db24783b */ /* 0x008ee40000000200 */
[----:B------:R-:W-:Y:S02]  /*13d50*/  HMMA.16816.F32 R28, R68, R106, R28 ;  /* 0x0000006a441c723c */ /* 0x000fe4000000181c */
[----:B------:R-:W4:Y:S01]  /*13d60*/  LDSM.16.M88.4 R104, [R208+0x5000] ;  /* 0x00500000d068783b */ /* 0x000f220000000200 */
[----:B------:R-:W2:Y:S05]  /*13d70*/  MUFU.TANH R112, R112 ;  /* 0x0000007000707308 */ /* 0x000eaa0000002400 */
[----:B-1----:R-:W-:Y:S03]  /*13d80*/  HMMA.16816.F32 R16, R8, R60, R16 ;  /* 0x0000003c0810723c */ /* 0x002fe60000001810 */
[----:B------:R-:W-:Y:S05]  /*13d90*/  MUFU.TANH R89, R89 ;  /* 0x0000005900597308 */ /* 0x000fea0000002400 */
[C---:B-----5:R-:W-:Y:S03]  /*13da0*/  HMMA.16816.F32 R20, R68.reuse, R46, R20 ;  /* 0x0000002e4414723c */ /* 0x060fe60000001814 */
[----:B------:R-:W-:Y:S05]  /*13db0*/  MUFU.TANH R113, R113 ;  /* 0x0000007100717308 */ /* 0x000fea0000002400 */
[----:B------:R-:W-:Y:S01]  /*13dc0*/  HMMA.16816.F32 R24, R68, R44, R24 ;  /* 0x0000002c4418723c */ /* 0x000fe20000001818 */
[----:B------:R-:W1:Y:S02]  /*13dd0*/  LDSM.16.M88.4 R44, [R208+0x5800] ;  /* 0x00580000d02c783b */ /* 0x000e640000000200 */
[----:B------:R-:W-:Y:S05]  /*13de0*/  MUFU.TANH R6, R6 ;  /* 0x0000000600067308 */ /* 0x000fea0000002400 */
[----:B------:R-:W-:Y:S08]  /*13df0*/  HMMA.16816.F32 R12, R48, R118, R12 ;  /* 0x00000076300c723c */ /* 0x000ff0000000180c */
[----:B---3--:R-:W-:Y:S08]  /*13e00*/  HMMA.16816.F32 R16, R68, R36, R16 ;  /* 0x000000244410723c */ /* 0x008ff00000001810 */
[----:B----4-:R-:W-:Y:S08]  /*13e10*/  HMMA.16816.F32 R20, R40, R106, R20 ;  /* 0x0000006a2814723c */ /* 0x010ff00000001814 */
[----:B------:R-:W-:Y:S01]  /*13e20*/  HMMA.16816.F32 R12, R8, R62, R12 ;  /* 0x0000003e080c723c */ /* 0x000fe2000000180c */
[----:B------:R-:W-:Y:S07]  /*13e30*/  LDSM.16.M88.4 R60, [R225+0xb000] ;  /* 0x00b00000e13c783b */ /* 0x000fee0000000200 */
[C---:B------:R-:W-:Y:S07]  /*13e40*/  HMMA.16816.F32 R28, R40.reuse, R90, R28 ;  /* 0x0000005a281c723c */ /* 0x040fee000000181c */
[----:B------:R-:W-:Y:S01]  /*13e50*/  FMUL.FTZ R91, R32, c[0x0][0x2ec] ;  /* 0x0000bb00205b7a20 */ /* 0x000fe20000410000 */
[----:B-1----:R-:W-:Y:S01]  /*13e60*/  HMMA.16816.F32 R16, R40, R44, R16 ;  /* 0x0000002c2810723c */ /* 0x002fe20000001810 */
[----:B------:R-:W-:-:S02]  /*13e70*/  FMUL.FTZ R175, R20, c[0x0][0x2ec] ;  /* 0x0000bb0014af7a20 */ /* 0x000fc40000410000 */
[----:B------:R-:W-:Y:S02]  /*13e80*/  FMUL.FTZ R140, R22, c[0x0][0x2ec] ;  /* 0x0000bb00168c7a20 */ /* 0x000fe40000410000 */
[----:B------:R-:W-:Y:S01]  /*13e90*/  FMUL.FTZ R138, R23, c[0x0][0x2ec] ;  /* 0x0000bb00178a7a20 */ /* 0x000fe20000410000 */
[----:B------:R-:W1:Y:S01]  /*13ea0*/  MUFU.TANH R91, R91 ;  /* 0x0000005b005b7308 */ /* 0x000e620000002400 */
[----:B------:R-:W-:Y:S01]  /*13eb0*/  FMUL.FTZ R44, R21, c[0x0][0x2ec] ;  /* 0x0000bb00152c7a20 */ /* 0x000fe20000410000 */
[----:B------:R-:W-:Y:S01]  /*13ec0*/  HMMA.16816.F32 R12, R68, R38, R12 ;  /* 0x00000026440c723c */ /* 0x000fe2000000180c */
[----:B------:R-:W3:Y:S01]  /*13ed0*/  LDSM.16.M88.4 R20, [R223+0x6800] ;  /* 0x00680000df14783b */ /* 0x000ee20000000200 */
[----:B------:R-:W-:-:S03]  /*13ee0*/  FMUL.FTZ R90, R33, c[0x0][0x2ec] ;  /* 0x0000bb00215a7a20 */ /* 0x000fc60000410000 */
[----:B------:R-:W-:Y:S01]  /*13ef0*/  LDSM.16.M88.4 R36, [R208+0x6000] ;  /* 0x00600000d024783b */ /* 0x000fe20000000200 */
[----:B------:R-:W-:Y:S02]  /*13f00*/  MUFU.TANH R175, R175 ;  /* 0x000000af00af7308 */ /* 0x000fe40000002400 */
[----:B------:R-:W-:Y:S01]  /*13f10*/  HMMA.16816.F32 R84, R48, R114, R84 ;  /* 0x000000723054723c */ /* 0x000fe20000001854 */
[----:B------:R-:W-:-:S05]  /*13f20*/  FMUL.FTZ R28, R28, c[0x0][0x2ec] ;  /* 0x0000bb001c1c7a20 */ /* 0x000fca0000410000 */
[----:B------:R-:W-:Y:S01]  /*13f30*/  MUFU.TANH R90, R90 ;  /* 0x0000005a005a7308 */ /* 0x000fe20000002400 */
[----:B------:R-:W-:Y:S01]  /*13f40*/  FMUL.FTZ R115, R34, c[0x0][0x2ec] ;  /* 0x0000bb0022737a20 */ /* 0x000fe20000410000 */
[----:B------:R-:W-:Y:S01]  /*13f50*/  HMMA.16816.F32 R80, R48, R92, R80 ;  /* 0x0000005c3050723c */ /* 0x000fe20000001850 */
[----:B------:R-:W-:Y:S02]  /*13f60*/  FMUL.FTZ R114, R35, c[0x0][0x2ec] ;  /* 0x0000bb0023727a20 */ /* 0x000fe40000410000 */
[----:B------:R-:W4:Y:S01]  /*13f70*/  LDSM.16.M88.4 R32, [R223+0x6000] ;  /* 0x00600000df20783b */ /* 0x000f220000000200 */
[----:B------:R-:W-:Y:S02]  /*13f80*/  FMUL.FTZ R16, R16, c[0x0][0x2ec] ;  /* 0x0000bb0010107a20 */ /* 0x000fe40000410000 */
[----:B------:R-:W-:Y:S01]  /*13f90*/  FMUL.FTZ R145, R17, c[0x0][0x2ec] ;  /* 0x0000bb0011917a20 */ /* 0x000fe20000410000 */
[----:B------:R-:W5:Y:S01]  /*13fa0*/  MUFU.TANH R115, R115 ;  /* 0x0000007300737308 */ /* 0x000f620000002400 */
[----:B------:R-:W-:Y:S01]  /*13fb0*/  FMUL.FTZ R156, R18, c[0x0][0x2ec] ;  /* 0x0000bb00129c7a20 */ /* 0x000fe20000410000 */
[----:B------:R-:W-:Y:S01]  /*13fc0*/  HMMA.16816.F32 R12, R40, R46, R12 ;  /* 0x0000002e280c723c */ /* 0x000fe2000000180c */
[----:B------:R-:W-:-:S02]  /*13fd0*/  FMUL.FTZ R146, R19, c[0x0][0x2ec] ;  /* 0x0000bb0013927a20 */ /* 0x000fc40000410000 */
[----:B------:R-:W-:Y:S02]  /*13fe0*/  FMUL.FTZ R92, R29, c[0x0][0x2ec] ;  /* 0x0000bb001d5c7a20 */ /* 0x000fe40000410000 */
[----:B------:R-:W-:Y:S01]  /*13ff0*/  FMUL.FTZ R93, R30, c[0x0][0x2ec] ;  /* 0x0000bb001e5d7a20 */ /* 0x000fe20000410000 */
[----:B------:R1:W-:Y:S01]  /*14000*/  MUFU.TANH R45, R16 ;  /* 0x00000010002d7308 */ /* 0x0003e20000002400 */
[----:B------:R-:W-:Y:S01]  /*14010*/  IMAD.IADD R47, R3, 0x1, R134 ;  /* 0x00000001032f7824 */ /* 0x000fe200078e0286 */
[----:B------:R-:W-:Y:S04]  /*14020*/  HMMA.16816.F32 R24, R40, R104, R24 ;  /* 0x000000682818723c */ /* 0x000fe80000001818 */
[----:B------:R-:W-:Y:S02]  /*14030*/  IADD3 R4, R47, 0x8, RZ ;  /* 0x000000082f047810 */ /* 0x000fe40007ffe0ff */
[----:B------:R2:W2:Y:S01]  /*14040*/  MUFU.TANH R104, R28 ;  /* 0x0000001c00687308 */ /* 0x0004a20000002400 */
[----:B------:R-:W-:Y:S01]  /*14050*/  FMUL.FTZ R105, R31, c[0x0][0x2ec] ;  /* 0x0000bb001f697a20 */ /* 0x000fe20000410000 */
[----:B------:R-:W-:Y:S01]  /*14060*/  HMMA.16816.F32 R76, R48, R94, R76 ;  /* 0x0000005e304c723c */ /* 0x000fe2000000184c */
[----:B-1----:R-:W1:Y:S05]  /*14070*/  LDSM.16.M88.4 R16, [R219+0xa800] ;  /* 0x00a80000db10783b */ /* 0x002e6a0000000200 */
[----:B------:R-:W1:Y:S02]  /*14080*/  MUFU.TANH R114, R114 ;  /* 0x0000007200727308 */ /* 0x000e640000002400 */
[----:B---3--:R-:W-:Y:S01]  /*14090*/  HMMA.16816.F32 R80, R8, R20, R80 ;  /* 0x000000140850723c */ /* 0x008fe20000001850 */
[----:B------:R-:W-:-:S02]  /*140a0*/  FMUL.FTZ R12, R12, c[0x0][0x2ec] ;  /* 0x0000bb000c0c7a20 */ /* 0x000fc40000410000 */
[----:B------:R-:W-:Y:S02]  /*140b0*/  FMUL.FTZ R135, R13, c[0x0][0x2ec] ;  /* 0x0000bb000d877a20 */ /* 0x000fe40000410000 */
[----:B------:R-:W-:Y:S01]  /*140c0*/  FMUL.FTZ R154, R14, c[0x0][0x2ec] ;  /* 0x0000bb000e9a7a20 */ /* 0x000fe20000410000 */
[----:B--2---:R-:W2:Y:S01]  /*140d0*/  LDSM.16.M88.4 R28, [R219+0xa000] ;  /* 0x00a00000db1c783b */ /* 0x004ea20000000200 */
[----:B------:R3:W-:Y:S01]  /*140e0*/  MUFU.TANH R143, R12 ;  /* 0x0000000c008f7308 */ /* 0x0007e20000002400 */
[----:B------:R-:W-:Y:S01]  /*140f0*/  FMUL.FTZ R106, R24, c[0x0][0x2ec] ;  /* 0x0000bb00186a7a20 */ /* 0x000fe20000410000 */
[----:B------:R-:W-:Y:S01]  /*14100*/  HMMA.16816.F32 R72, R48, R60, R72 ;  /* 0x0000003c3048723c */ /* 0x000fe20000001848 */
[----:B------:R-:W-:Y:S02]  /*14110*/  FMUL.FTZ R177, R25, c[0x0][0x2ec] ;  /* 0x0000bb0019b17a20 */ /* 0x000fe40000410000 */
[----:B------:R-:W-:Y:S02]  /*14120*/  FMUL.FTZ R94, R26, c[0x0][0x2ec] ;  /* 0x0000bb001a5e7a20 */ /* 0x000fe40000410000 */
[----:B------:R-:W-:Y:S01]  /*14130*/  FMUL.FTZ R178, R27, c[0x0][0x2ec] ;  /* 0x0000bb001bb27a20 */ /* 0x000fe20000410000 */
[----:B------:R-:W1:Y:S01]  /*14140*/  MUFU.TANH R92, R92 ;  /* 0x0000005c005c7308 */ /* 0x000e620000002400 */
[----:B------:R-:W-:Y:S01]  /*14150*/  LDSM.16.M88.4 R24, [R225+0xb800] ;  /* 0x00b80000e118783b */ /* 0x000fe20000000200 */
[----:B----4-:R-:W-:Y:S01]  /*14160*/  HMMA.16816.F32 R108, R8, R32, R108 ;  /* 0x00000020086c723c */ /* 0x010fe2000000186c */
[----:B------:R-:W-:-:S02]  /*14170*/  FMUL.FTZ R148, R15, c[0x0][0x2ec] ;  /* 0x0000bb000f947a20 */ /* 0x000fc40000410000 */
[----:B---3--:R-:W-:Y:S03]  /*14180*/  LDSM.16.M88.4 R12, [R208+0x6800] ;  /* 0x00680000d00c783b */ /* 0x008fe60000000200 */
[----:B------:R-:W3:Y:S02]  /*14190*/  MUFU.TANH R105, R105 ;  /* 0x0000006900697308 */ /* 0x000ee40000002400 */
[C---:B------:R-:W-:Y:S01]  /*141a0*/  HMMA.16816.F32 R84, R8.reuse, R34, R84 ;  /* 0x000000220854723c */ /* 0x040fe20000001854 */
[----:B------:R-:W4:Y:S05]  /*141b0*/  LDSM.16.M88.4 R32, [R223+0x7000] ;  /* 0x00700000df20783b */ /* 0x000f2a0000000200 */
[----:B------:R-:W2:Y:S02]  /*141c0*/  MUFU.TANH R106, R106 ;  /* 0x0000006a006a7308 */ /* 0x000ea40000002400 */
[----:B------:R-:W-:Y:S01]  /*141d0*/  HMMA.16816.F32 R76, R8, R22, R76 ;  /* 0x00000016084c723c */ /* 0x000fe2000000184c */
[----:B------:R-:W3:Y:S05]  /*141e0*/  LDSM.16.M88.4 R20, [R219+0xb000] ;  /* 0x00b00000db14783b */ /* 0x000eea0000000200 */
[----:B------:R-:W2:Y:S02]  /*141f0*/  MUFU.TANH R94, R94 ;  /* 0x0000005e005e7308 */ /* 0x000ea40000002400 */
[----:B-1----:R-:W-:Y:S07]  /*14200*/  HMMA.16816.F32 R80, R68, R16, R80 ;  /* 0x000000104450723c */ /* 0x002fee0000001850 */
[----:B------:R-:W-:Y:S01]  /*14210*/  IADD3 R17, R58, R59, -R230 ;  /* 0x0000003b3a117210 */ /* 0x000fe20007ffe8e6 */
[----:B------:R-:W-:Y:S01]  /*14220*/  HMMA.16816.F32 R96, R48, R62, R96 ;  /* 0x0000003e3060723c */ /* 0x000fe20000001860 */
[----:B------:R-:W-:Y:S01]  /*14230*/  IADD3 R16, R47, 0x1, RZ ;  /* 0x000000012f107810 */ /* 0x000fe20007ffe0ff */
[----:B------:R-:W1:Y:S01]  /*14240*/  MUFU.TANH R93, R93 ;  /* 0x0000005d005d7308 */ /* 0x000e620000002400 */
[----:B------:R-:W-:-:S04]  /*14250*/  IADD3 R17, R17, c[0x0][0x2e8], RZ ;  /* 0x0000ba0011117a10 */ /* 0x000fc80007ffe0ff */
[C---:B------:R-:W-:Y:S01]  /*14260*/  IADD3 R133, R17.reuse, 0x8, RZ ;  /* 0x0000000811857810 */ /* 0x040fe20007ffe0ff */
[C---:B------:R-:W-:Y:S01]  /*14270*/  HMMA.16816.F32 R76, R68.reuse, R18, R76 ;  /* 0x00000012444c723c */ /* 0x040fe2000000184c */
[-C--:B------:R-:W-:Y:S01]  /*14280*/  IMNMX R2, R17, R58.reuse, PT ;  /* 0x0000003a11027217 */ /* 0x080fe20003800200 */
[----:B------:R-:W1:Y:S01]  /*14290*/  MUFU.TANH R178, R178 ;  /* 0x000000b200b27308 */ /* 0x000e620000002400 */
[----:B------:R-:W-:Y:S02]  /*142a0*/  IMNMX R133, R133, R58, PT ;  /* 0x0000003a85857217 */ /* 0x000fe40003800200 */
[CC--:B------:R-:W-:Y:S02]  /*142b0*/  ISETP.GE.AND P1, PT, R16.reuse, R2.reuse, PT ;  /* 0x000000021000720c */ /* 0x0c0fe40003f26270 */
[-C--:B------:R-:W-:Y:S01]  /*142c0*/  ISETP.GE.AND P0, PT, R16, R133.reuse, PT ;  /* 0x000000851000720c */ /* 0x080fe20003f06270 */
[----:B--2---:R-:W-:Y:S01]  /*142d0*/  HMMA.16816.F32 R108, R68, R28, R108 ;  /* 0x0000001c446c723c */ /* 0x004fe2000000186c */
[----:B------:R-:W2:Y:S01]  /*142e0*/  LDSM.16.M88.4 R16, [R223+0x7800] ;  /* 0x00780000df10783b */ /* 0x000ea20000000200 */
[C---:B------:R-:W-:Y:S01]  /*142f0*/  ISETP.GE.AND P2, PT, R4.reuse, R2, PT ;  /* 0x000000020400720c */ /* 0x040fe20003f46270 */
[----:B------:R-:W1:Y:S01]  /*14300*/  MUFU.TANH R177, R177 ;  /* 0x000000b100b17308 */ /* 0x000e620000002400 */
[----:B------:R-:W-:-:S02]  /*14310*/  ISETP.GE.AND P3, PT, R4, R133, PT ;  /* 0x000000850400720c */ /* 0x000fc40003f66270 */
[----:B------:R-:W-:Y:S02]  /*14320*/  FSEL R4, R117, -INF , !P0 ;  /* 0xff80000075047808 */ /* 0x000fe40004000000 */
[----:B----4-:R-:W-:Y:S01]  /*14330*/  HMMA.16816.F32 R72, R8, R32, R72 ;  /* 0x000000200848723c */ /* 0x010fe20000001848 */
[----:B------:R-:W-:Y:S02]  /*14340*/  FSEL R112, R112, -INF , !P3 ;  /* 0xff80000070707808 */ /* 0x000fe40005800000 */
[----:B------:R-:W4:Y:S05]  /*14350*/  MUFU.TANH R140, R140 ;  /* 0x0000008c008c7308 */ /* 0x000f2a0000002400 */
[----:B------:R-:W-:Y:S03]  /*14360*/  HMMA.16816.F32 R64, R48, R24, R64 ;  /* 0x000000183040723c */ /* 0x000fe60000001840 */
[----:B------:R-:W1:Y:S05]  /*14370*/  MUFU.TANH R138, R138 ;  /* 0x0000008a008a7308 */ /* 0x000e6a0000002400 */
[----:B------:R-:W-:Y:S03]  /*14380*/  HMMA.16816.F32 R80, R40, R12, R80 ;  /* 0x0000000c2850723c */ /* 0x000fe60000001850 */
[----:B------:R-:W1:Y:S04]  /*14390*/  MUFU.TANH R156, R156 ;  /* 0x0000009c009c7308 */ /* 0x000e680000002400 */
[C---:B------:R-:W-:Y:S01]  /*143a0*/  IADD3 R12, R47.reuse, 0x9, RZ ;  /* 0x000000092f0c7810 */ /* 0x040fe20007ffe0ff */
[----:B------:R-:W-:Y:S01]  /*143b0*/  HMMA.16816.F32 R100, R48, R26, R100 ;  /* 0x0000001a3064723c */ /* 0x000fe20000001864 */
[----:B------:R-:W1:Y:S01]  /*143c0*/  LDSM.16.M88.4 R24, [R208+0x7000] ;  /* 0x00700000d018783b */ /* 0x000e620000000200 */
[----:B------:R-:W-:Y:S01]  /*143d0*/  IADD3 R13, R47, 0x10, RZ ;  /* 0x000000102f0d7810 */ /* 0x000fe20007ffe0ff */
[----:B------:R-:W1:Y:S01]  /*143e0*/  MUFU.TANH R44, R44 ;  /* 0x0000002c002c7308 */ /* 0x000e620000002400 */
[----:B------:R-:W-:-:S02]  /*143f0*/  ISETP.GE.AND P4, PT, R12, R2, PT ;  /* 0x000000020c00720c */ /* 0x000fc40003f86270 */
[-C--:B------:R-:W-:Y:S02]  /*14400*/  ISETP.GE.AND P5, PT, R12, R133.reuse, PT ;  /* 0x000000850c00720c */ /* 0x080fe40003fa6270 */
[----:B------:R-:W-:Y:S01]  /*14410*/  IADD3 R12, R47, 0x11, RZ ;  /* 0x000000112f0c7810 */ /* 0x000fe20007ffe0ff */
[C---:B------:R-:W-:Y:S01]  /*14420*/  HMMA.16816.F32 R84, R68.reuse, R30, R84 ;  /* 0x0000001e4454723c */ /* 0x040fe20000001854 */
[----:B------:R-:W-:Y:S01]  /*14430*/  FSEL R49, R88, -INF , !P2 ;  /* 0xff80000058317808 */ /* 0x000fe20005000000 */
[----:B------:R-:W1:Y:S01]  /*14440*/  MUFU.TANH R146, R146 ;  /* 0x0000009200927308 */ /* 0x000e620000002400 */
[-C--:B------:R-:W-:Y:S02]  /*14450*/  ISETP.GE.AND P6, PT, R13, R2.reuse, PT ;  /* 0x000000020d00720c */ /* 0x080fe40003fc6270 */
[CC--:B------:R-:W-:Y:S02]  /*14460*/  ISETP.GE.AND P2, PT, R12.reuse, R2.reuse, PT ;  /* 0x000000020c00720c */ /* 0x0c0fe40003f46270 */
[-C--:B------:R-:W-:Y:S01]  /*14470*/  ISETP.GE.AND P0, PT, R12, R133.reuse, PT ;  /* 0x000000850c00720c */ /* 0x080fe20003f06270 */
[----:B---3--:R-:W-:Y:S01]  /*14480*/  HMMA.16816.F32 R72, R68, R20, R72 ;  /* 0x000000144448723c */ /* 0x008fe20000001848 */
[----:B------:R-:W-:Y:S01]  /*14490*/  IADD3 R12, R47, 0x19, RZ ;  /* 0x000000192f0c7810 */ /* 0x000fe20007ffe0ff */
[----:B------:R-:W-:Y:S01]  /*144a0*/  MUFU.TANH R135, R135 ;  /* 0x0000008700877308 */ /* 0x000fe20000002400 */
[----:B------:R-:W-:Y:S01]  /*144b0*/  FSEL R51, R116, -INF , !P1 ;  /* 0xff80000074337808 */ /* 0x000fe20004800000 */
[----:B------:R-:W-:Y:S01]  /*144c0*/  FMUL.FTZ R80, R80, c[0x0][0x2ec] ;  /* 0x0000bb0050507a20 */ /* 0x000fe20000410000 */
[----:B------:R-:W-:Y:S01]  /*144d0*/  ISETP.GE.AND P1, PT, R13, R133, PT ;  /* 0x000000850d00720c */ /* 0x000fe20003f26270 */
[----:B------:R-:W-:Y:S01]  /*144e0*/  FMUL.FTZ R83, R83, c[0x0][0x2ec] ;  /* 0x0000bb0053537a20 */ /* 0x000fe20000410000 */
[----:B------:R-:W-:Y:S01]  /*144f0*/  IADD3 R13, R47, 0x18, RZ ;  /* 0x000000182f0d7810 */ /* 0x000fe20007ffe0ff */
[----:B------:R-:W-:Y:S01]  /*14500*/  HMMA.16816.F32 R108, R40, R36, R108 ;  /* 0x00000024286c723c */ /* 0x000fe2000000186c */
[----:B------:R-:W-:Y:S01]  /*14510*/  FSEL R91, R91, -INF , !P6 ;  /* 0xff8000005b5b7808 */ /* 0x000fe20007000000 */
[----:B------:R-:W3:Y:S01]  /*14520*/  MUFU.TANH R154, R154 ;  /* 0x0000009a009a7308 */ /* 0x000ee20000002400 */
[-C--:B------:R-:W-:Y:S01]  /*14530*/  ISETP.GE.AND P6, PT, R12, R2.reuse, PT ;  /* 0x000000020c00720c */ /* 0x080fe20003fc6270 */
[----:B------:R-:W-:Y:S01]  /*14540*/  FMUL.FTZ R81, R81, c[0x0][0x2ec] ;  /* 0x0000bb0051517a20 */ /* 0x000fe20000410000 */
[----:B------:R-:W-:Y:S01]  /*14550*/  ISETP.GE.AND P3, PT, R13, R2, PT ;  /* 0x000000020d00720c */ /* 0x000fe20003f66270 */
[----:B------:R-:W-:Y:S01]  /*14560*/  FMUL.FTZ R82, R82, c[0x0][0x2ec] ;  /* 0x0000bb0052527a20 */ /* 0x000fe20000410000 */
[----:B------:R-:W-:Y:S01]  /*14570*/  P2R R20, PR, RZ, 0x40 ;  /* 0x00000040ff147803 */ /* 0x000fe20000000000 */
[----:B------:R-:W-:Y:S01]  /*14580*/  HMMA.16816.F32 R96, R8, R34, R96 ;  /* 0x000000220860723c */ /* 0x000fe20000001860 */
[----:B------:R-:W-:Y:S01]  /*14590*/  IADD3 R21, R47, 0x20, RZ ;  /* 0x000000202f157810 */ /* 0x000fe20007ffe0ff */
[----:B------:R-:W1:Y:S01]  /*145a0*/  MUFU.TANH R148, R148 ;  /* 0x0000009400947308 */ /* 0x000e620000002400 */
[----:B------:R-:W-:-:S02]  /*145b0*/  FSEL R89, R89, -INF , !P4 ;  /* 0xff80000059597808 */ /* 0x000fc40006000000 */
[----:B------:R-:W-:Y:S02]  /*145c0*/  FSEL R46, R113, -INF , !P5 ;  /* 0xff800000712e7808 */ /* 0x000fe40006800000 */
[-C--:B------:R-:W-:Y:S01]  /*145d0*/  ISETP.GE.AND P5, PT, R13, R133.reuse, PT ;  /* 0x000000850d00720c */ /* 0x080fe20003fa6270 */
[----:B--2---:R-:W-:Y:S01]  /*145e0*/  HMMA.16816.F32 R64, R8, R16, R64 ;  /* 0x000000100840723c */ /* 0x004fe20000001840 */
[----:B-----5:R-:W-:Y:S01]  /*145f0*/  FSEL R36, R115, -INF , !P1 ;  /* 0xff80000073247808 */ /* 0x020fe20004800000 */
[----:B------:R-:W2:Y:S01]  /*14600*/  MUFU.TANH R145, R145 ;  /* 0x0000009100917308 */ /* 0x000ea20000002400 */
[-C--:B------:R-:W-:Y:S02]  /*14610*/  ISETP.GE.AND P4, PT, R12, R133.reuse, PT ;  /* 0x000000850c00720c */ /* 0x080fe40003f86270 */
[----:B------:R-:W-:Y:S02]  /*14620*/  FSEL R35, R104, -INF , !P3 ;  /* 0xff80000068237808 */ /* 0x000fe40005800000 */
[----:B------:R-:W-:Y:S01]  /*14630*/  IADD3 R17, R47, 0x21, RZ ;  /* 0x000000212f117810 */ /* 0x000fe20007ffe0ff */
[C---:B------:R-:W-:Y:S01]  /*14640*/  HMMA.16816.F32 R76, R40.reuse, R14, R76 ;  /* 0x0000000e284c723c */ /* 0x040fe2000000184c */
[----:B------:R-:W5:Y:S01]  /*14650*/  LDSM.16.M88.4 R12, [R219+0xb800] ;  /* 0x00b80000db0c783b */ /* 0x000f620000000200 */
[CC--:B------:R-:W-:Y:S01]  /*14660*/  ISETP.GE.AND P6, PT, R21.reuse, R2.reuse, PT ;  /* 0x000000021500720c */ /* 0x0c0fe20003fc6270 */
[----:B------:R-:W-:Y:S01]  /*14670*/  FMUL.FTZ R110, R110, c[0x0][0x2ec] ;  /* 0x0000bb006e6e7a20 */ /* 0x000fe20000410000 */
[-C--:B------:R-:W-:Y:S01]  /*14680*/  ISETP.GE.AND P1, PT, R21, R133.reuse, PT ;  /* 0x000000851500720c */ /* 0x080fe20003f26270 */
[----:B------:R-:W-:Y:S01]  /*14690*/  FMUL.FTZ R108, R108, c[0x0][0x2ec] ;  /* 0x0000bb006c6c7a20 */ /* 0x000fe20000410000 */
[----:B------:R-:W-:Y:S01]  /*146a0*/  ISETP.NE.AND P3, PT, R20, RZ, PT ;  /* 0x000000ff1400720c */ /* 0x000fe20003f65270 */
[----:B------:R-:W2:Y:S01]  /*146b0*/  MUFU.TANH R176, R110 ;  /* 0x0000006e00b07308 */ /* 0x000ea20000002400 */
[----:B------:R-:W-:Y:S01]  /*146c0*/  IADD3 R21, R47, 0x28, RZ ;  /* 0x000000282f157810 */ /* 0x000fe20007ffe0ff */
[C---:B------:R-:W-:Y:S01]  /*146d0*/  HMMA.16816.F32 R84, R40.reuse, R38, R84 ;  /* 0x000000262854723c */ /* 0x040fe20000001854 */
[----:B------:R-:W-:Y:S01]  /*146e0*/  FSEL R33, R90, -INF , !P2 ;  /* 0xff8000005a217808 */ /* 0x000fe20005000000 */
[----:B------:R-:W-:Y:S01]  /*146f0*/  FMUL.FTZ R111, R111, c[0x0][0x2ec] ;  /* 0x0000bb006f6f7a20 */ /* 0x000fe20000410000 */
[----:B------:R-:W-:Y:S01]  /*14700*/  FSEL R16, R114, -INF , !P0 ;  /* 0xff80000072107808 */ /* 0x000fe20004000000 */
[----:B------:R-:W-:Y:S01]  /*14710*/  FMUL.FTZ R109, R109, c[0x0][0x2ec] ;  /* 0x0000bb006d6d7a20 */ /* 0x000fe20000410000 */
[C---:B------:R-:W-:Y:S01]  /*14720*/  ISETP.GE.AND P2, PT, R17.reuse, R2, PT ;  /* 0x000000021100720c */ /* 0x040fe20003f46270 */
[----:B------:R-:W2:Y:S01]  /*14730*/  MUFU.TANH R161, R108 ;  /* 0x0000006c00a17308 */ /* 0x000ea20000002400 */
[----:B------:R-:W-:Y:S01]  /*14740*/  ISETP.GE.AND P0, PT, R17, R133, PT ;  /* 0x000000851100720c */ /* 0x000fe20003f06270 */
[----:B-1----:R-:W-:Y:S01]  /*14750*/  HMMA.16816.F32 R72, R40, R24, R72 ;  /* 0x000000182848723c */ /* 0x002fe20000001848 */
[----:B------:R-:W-:-:S02]  /*14760*/  FSEL R17, R92, -INF , !P3 ;  /* 0xff8000005c117808 */ /* 0x000fc40005800000 */
[-C--:B------:R-:W-:Y:S02]  /*14770*/  ISETP.GE.AND P3, PT, R21, R2.reuse, PT ;  /* 0x000000021500720c */ /* 0x080fe40003f66270 */
[----:B------:R-:W-:Y:S01]  /*14780*/  FSEL R32, R105, -INF , !P4 ;  /* 0xff80000069207808 */ /* 0x000fe20006000000 */
[----:B------:R-:W1:Y:S01]  /*14790*/  MUFU.TANH R160, R111 ;  /* 0x0000006f00a07308 */ /* 0x000e620000002400 */
[-C--:B------:R-:W-:Y:S01]  /*147a0*/  ISETP.GE.AND P4, PT, R21, R133.reuse, PT ;  /* 0x000000851500720c */ /* 0x080fe20003f86270 */
[----:B------:R-:W-:Y:S01]  /*147b0*/  HMMA.16816.F32 R96, R68, R22, R96 ;  /* 0x000000164460723c */ /* 0x000fe20000001860 */
[----:B------:R-:W-:Y:S01]  /*147c0*/  IADD3 R20, R47, 0x29, RZ ;  /* 0x000000292f147810 */ /* 0x000fe20007ffe0ff */
[----:B------:R-:W-:Y:S01]  /*147d0*/  FMUL.FTZ R76, R76, c[0x0][0x2ec] ;  /* 0x0000bb004c4c7a20 */ /* 0x000fe20000410000 */
[----:B------:R-:W-:Y:S01]  /*147e0*/  P2R R21, PR, RZ, 0x8 ;  /* 0x00000008ff157803 */ /* 0x000fe20000000000 */
[----:B------:R-:W-:Y:S01]  /*147f0*/  FMUL.FTZ R77, R77, c[0x0][0x2ec] ;  /* 0x0000bb004d4d7a20 */ /* 0x000fe20000410000 */
[----:B------:R-:W-:Y:S01]  /*14800*/  FSEL R39, R106, -INF , !P6 ;  /* 0xff8000006a277808 */ /* 0x000fe20007000000 */
[----:B------:R-:W1:Y:S01]  /*14810*/  MUFU.TANH R155, R109 ;  /* 0x0000006d009b7308 */ /* 0x000e620000002400 */
[----:B------:R-:W-:Y:S01]  /*14820*/  FSEL R38, R94, -INF , !P1 ;  /* 0xff8000005e267808 */ /* 0x000fe20004800000 */
[----:B------:R-:W-:Y:S01]  /*14830*/  HMMA.16816.F32 R100, R8, R18, R100 ;  /* 0x000000120864723c */ /* 0x000fe20000001864 */
[-C--:B------:R-:W-:Y:S01]  /*14840*/  ISETP.GE.AND P6, PT, R20, R2.reuse, PT ;  /* 0x000000021400720c */ /* 0x080fe20003fc6270 */
[----:B------:R-:W-:Y:S01]  /*14850*/  FMUL.FTZ R86, R86, c[0x0][0x2ec] ;  /* 0x0000bb0056567a20 */ /* 0x000fe20000410000 */
[----:B------:R-:W-:Y:S01]  /*14860*/  ISETP.NE.AND P1, PT, R21, RZ, PT ;  /* 0x000000ff1500720c */ /* 0x000fe20003f25270 */
[----:B------:R-:W-:Y:S01]  /*14870*/  FMUL.FTZ R85, R85, c[0x0][0x2ec] ;  /* 0x0000bb0055557a20 */ /* 0x000fe20000410000 */
[-C--:B------:R-:W-:Y:S01]  /*14880*/  ISETP.GE.AND P3, PT, R20, R133.reuse, PT ;  /* 0x000000851400720c */ /* 0x080fe20003f66270 */
[----:B------:R-:W-:Y:S01]  /*14890*/  FMUL.FTZ R87, R87, c[0x0][0x2ec] ;  /* 0x0000bb0057577a20 */ /* 0x000fe20000410000 */
[----:B------:R-:W-:Y:S01]  /*148a0*/  IADD3 R20, R47, 0x31, RZ ;  /* 0x000000312f147810 */ /* 0x000fe20007ffe0ff */
[----:B-----5:R-:W-:Y:S01]  /*148b0*/  HMMA.16816.F32 R28, R68, R12, R64 ;  /* 0x0000000c441c723c */ /* 0x020fe20000001840 */
[----:B------:R-:W-:Y:S01]  /*148c0*/  FSEL R175, R175, -INF , !P1 ;  /* 0xff800000afaf7808 */ /* 0x000fe20004800000 */
[----:B------:R-:W5:Y:S01]  /*148d0*/  MUFU.TANH R164, R86 ;  /* 0x0000005600a47308 */ /* 0x000f620000002400 */
[----:B------:R-:W-:Y:S01]  /*148e0*/  IADD3 R21, R47, 0x30, RZ ;  /* 0x000000302f157810 */ /* 0x000fe20007ffe0ff */
[----:B------:R-:W-:Y:S01]  /*148f0*/  FMUL.FTZ R84, R84, c[0x0][0x2ec] ;  /* 0x0000bb0054547a20 */ /* 0x000fe20000410000 */
[-C--:B------:R-:W-:Y:S01]  /*14900*/  ISETP.GE.AND P1, PT, R20, R2.reuse, PT ;  /* 0x000000021400720c */ /* 0x080fe20003f26270 */
[----:B------:R-:W-:Y:S01]  /*14910*/  FMUL.FTZ R74, R74, c[0x0][0x2ec] ;  /* 0x0000bb004a4a7a20 */ /* 0x000fe20000410000 */
[----:B------:R-:W-:Y:S01]  /*14920*/  FSEL R34, R93, -INF , !P5 ;  /* 0xff8000005d227808 */ /* 0x000fe20006800000 */
[----:B------:R-:W-:Y:S01]  /*14930*/  HMMA.16816.F32 R96, R40, R26, R96 ;  /* 0x0000001a2860723c */ /* 0x000fe20000001860 */
[----:B------:R-:W-:Y:S01]  /*14940*/  FSEL R178, R178, -INF , !P0 ;  /* 0xff800000b2b27808 */ /* 0x000fe20004000000 */
[----:B------:R-:W1:Y:S01]  /*14950*/  MUFU.TANH R159, R85 ;  /* 0x00000055009f7308 */ /* 0x000e620000002400 */
[----:B------:R-:W-:Y:S01]  /*14960*/  P2R R24, PR, RZ, 0x2 ;  /* 0x00000002ff187803 */ /* 0x000fe20000000000 */
[----:B------:R-:W-:Y:S01]  /*14970*/  FMUL.FTZ R78, R78, c[0x0][0x2ec] ;  /* 0x0000bb004e4e7a20 */ /* 0x000fe20000410000 */
[CC--:B------:R-:W-:Y:S01]  /*14980*/  ISETP.GE.AND P5, PT, R21.reuse, R2.reuse, PT ;  /* 0x000000021500720c */ /* 0x0c0fe20003fa6270 */
[----:B------:R-:W-:Y:S01]  /*14990*/  FMUL.FTZ R72, R72, c[0x0][0x2ec] ;  /* 0x0000bb0048487a20 */ /* 0x000fe20000410000 */
[-C--:B------:R-:W-:Y:S01]  /*149a0*/  ISETP.GE.AND P0, PT, R21, R133.reuse, PT ;  /* 0x000000851500720c */ /* 0x080fe20003f06270 */
[----:B------:R-:W-:Y:S01]  /*149b0*/  HMMA.16816.F32 R100, R68, R14, R100 ;  /* 0x0000000e4464723c */ /* 0x000fe20000001864 */
[----:B------:R-:W-:Y:S01]  /*149c0*/  ISETP.GE.AND P1, PT, R20, R133, PT ;  /* 0x000000851400720c */ /* 0x000fe20003f26270 */
[----:B------:R-:W1:Y:S01]  /*149d0*/  MUFU.TANH R174, R87 ;  /* 0x0000005700ae7308 */ /* 0x000e620000002400 */
[----:B------:R-:W1:Y:S01]  /*149e0*/  LDSM.16.M88.4 R20, [R208+0x7800] ;  /* 0x00780000d014783b */ /* 0x000e620000000200 */
[----:B------:R-:W-:Y:S01]  /*149f0*/  IADD3 R13, R47, 0x38, RZ ;  /* 0x000000382f0d7810 */ /* 0x000fe20007ffe0ff */
[----:B------:R-:W-:Y:S01]  /*14a00*/  FMUL.FTZ R79, R79, c[0x0][0x2ec] ;  /* 0x0000bb004f4f7a20 */ /* 0x000fe20000410000 */
[----:B------:R-:W-:Y:S01]  /*14a10*/  FSEL R177, R177, -INF , !P2 ;  /* 0xff800000b1b17808 */ /* 0x000fe20005000000 */
[----:B------:R-:W-:Y:S01]  /*14a20*/  FMUL.FTZ R75, R75, c[0x0][0x2ec] ;  /* 0x0000bb004b4b7a20 */ /* 0x000fe20000410000 */
[----:B----4-:R-:W-:Y:S01]  /*14a30*/  FSEL R140, R140, -INF , !P4 ;  /* 0xff8000008c8c7808 */ /* 0x010fe20006000000 */
[----:B------:R-:W-:Y:S01]  /*14a40*/  FMUL.FTZ R73, R73, c[0x0][0x2ec] ;  /* 0x0000bb0049497a20 */ /* 0x000fe20000410000 */
[----:B------:R-:W-:Y:S01]  /*14a50*/  IADD3 R12, R47, 0x39, RZ ;  /* 0x000000392f0c7810 */ /* 0x000fe20007ffe0ff */
[----:B------:R-:W4:Y:S01]  /*14a60*/  MUFU.TANH R157, R84 ;  /* 0x00000054009d7308 */ /* 0x000f220000002400 */
[----:B------:R-:W-:Y:S01]  /*14a70*/  ISETP.GE.AND P4, PT, R13, R2, PT ;  /* 0x000000020d00720c */ /* 0x000fe20003f86270 */
[----:B------:R-:W-:-:S04]  /*14a80*/  DEPBAR.LE SB0, 0x0 ;  /* 0x000080000000791a */ /* 0x000fc80000000000 */
[-C--:B------:R-:W-:Y:S01]  /*14a90*/  ISETP.GE.AND P2, PT, R13, R133.reuse, PT ;  /* 0x000000850d00720c */ /* 0x080fe20003f46270 */
        /* <DEDUP_REMOVED lines=9> */
[C---:B------:R-:W-:Y:S01]  /*14b30*/  ISETP.GE.AND P3, PT, R12.reuse, R2, PT ;  /* 0x000000020c00720c */ /* 0x040fe20003f66270 */
[----:B------:R-:W2:Y:S01]  /*14b40*/  MUFU.TANH R166, R83 ;  /* 0x0000005300a67308 */ /* 0x000ea20000002400 */
[----:B------:R-:W-:-:S02]  /*14b50*/  ISETP.GE.AND P0, PT, R12, R133, PT ;  /* 0x000000850c00720c */ /* 0x000fc40003f06270 */
[----:B------:R-:W-:Y:S02]  /*14b60*/  FSEL R146, R146, -INF , !P1 ;  /* 0xff80000092927808 */ /* 0x000fe40004800000 */
[----:B------:R-:W-:Y:S02]  /*14b70*/  ISETP.NE.AND P6, PT, R24, RZ, PT ;  /* 0x000000ff1800720c */ /* 0x000fe40003fc5270 */
[----:B------:R-:W-:Y:S01]  /*14b80*/  IADD3 R12, R47, 0x41, RZ ;  /* 0x000000412f0c7810 */ /* 0x000fe20007ffe0ff */
[----:B------:R-:W-:Y:S01]  /*14b90*/  MUFU.TANH R167, R81 ;  /* 0x0000005100a77308 */ /* 0x000fe20000002400 */
[----:B------:R-:W-:Y:S02]  /*14ba0*/  ISETP.GE.AND P1, PT, R13, R133, PT ;  /* 0x000000850d00720c */ /* 0x000fe40003f26270 */
[C---:B------:R-:W-:Y:S02]  /*14bb0*/  IADD3 R9, R47.reuse, 0x48, RZ ;  /* 0x000000482f097810 */ /* 0x040fe40007ffe0ff */
[----:B------:R-:W-:Y:S01]  /*14bc0*/  IADD3 R8, R47, 0x49, RZ ;  /* 0x000000492f087810 */ /* 0x000fe20007ffe0ff */
[----:B-1----:R-:W-:Y:S02]  /*14bd0*/  HMMA.16816.F32 R28, R40, R20, R28 ;  /* 0x00000014281c723c */ /* 0x002fe4000000181c */
[----:B------:R-:W1:Y:S01]  /*14be0*/  MUFU.TANH R172, R82 ;  /* 0x0000005200ac7308 */ /* 0x000e620000002400 */
[----:B------:R-:W-:-:S02]  /*14bf0*/  FSEL R67, R45, -INF , !P5 ;  /* 0xff8000002d437808 */ /* 0x000fc40006800000 */
[----:B---3--:R-:W-:Y:S02]  /*14c00*/  FSEL R154, R154, -INF , !P2 ;  /* 0xff8000009a9a7808 */ /* 0x008fe40005000000 */
[----:B------:R-:W-:Y:S02]  /*14c10*/  FSEL R135, R135, -INF , !P3 ;  /* 0xff80000087877808 */ /* 0x000fe40005800000 */
[----:B------:R-:W-:Y:S01]  /*14c20*/  FSEL R148, R148, -INF , !P0 ;  /* 0xff80000094947808 */ /* 0x000fe20004000000 */
[----:B------:R-:W3:Y:S01]  /*14c30*/  MUFU.TANH R165, R76 ;  /* 0x0000004c00a57308 */ /* 0x000ee20000002400 */
[----:B--2---:R-:W-:Y:S01]  /*14c40*/  FSEL R145, R145, -INF , !P6 ;  /* 0xff80000091917808 */ /* 0x004fe20007000000 */
[----:B------:R-:W-:Y:S01]  /*14c50*/  HMMA.16816.F32 R20, R40, R22, R100 ;  /* 0x000000162814723c */ /* 0x000fe20000001864 */
[----:B------:R-:W-:Y:S02]  /*14c60*/  ISETP.GE.AND P5, PT, R13, R2, PT ;  /* 0x000000020d00720c */ /* 0x000fe40003fa6270 */
[----:B------:R-:W-:-:S02]  /*14c70*/  FSEL R143, R143, -INF , !P4 ;  /* 0xff8000008f8f7808 */ /* 0x000fc40006000000 */
[-C--:B------:R-:W-:Y:S01]  /*14c80*/  ISETP.GE.AND P2, PT, R12, R133.reuse, PT ;  /* 0x000000850c00720c */ /* 0x080fe20003f46270 */
[----:B------:R-:W2:Y:S01]  /*14c90*/  MUFU.TANH R152, R74 ;  /* 0x0000004a00987308 */ /* 0x000ea20000002400 */
[CC--:B------:R-:W-:Y:S02]  /*14ca0*/  ISETP.GE.AND P3, PT, R9.reuse, R2.reuse, PT ;  /* 0x000000020900720c */ /* 0x0c0fe40003f66270 */
[-C--:B------:R-:W-:Y:S02]  /*14cb0*/  ISETP.GE.AND P0, PT, R9, R133.reuse, PT ;  /* 0x000000850900720c */ /* 0x080fe40003f06270 */
[----:B------:R-:W-:Y:S02]  /*14cc0*/  FSEL R176, R176, -INF , !P1 ;  /* 0xff800000b0b07808 */ /* 0x000fe40004800000 */
[-C--:B------:R-:W-:Y:S01]  /*14cd0*/  ISETP.GE.AND P4, PT, R12, R2.reuse, PT ;  /* 0x000000020c00720c */ /* 0x080fe20003f86270 */
[----:B------:R-:W-:Y:S01]  /*14ce0*/  MUFU.TANH R163, R77 ;  /* 0x0000004d00a37308 */ /* 0x000fe20000002400 */
[CC--:B------:R-:W-:Y:S01]  /*14cf0*/  ISETP.GE.AND P6, PT, R8.reuse, R2.reuse, PT ;  /* 0x000000020800720c */ /* 0x0c0fe20003fc6270 */
[----:B------:R-:W-:Y:S01]  /*14d00*/  FMUL.FTZ R31, R31, c[0x0][0x2ec] ;  /* 0x0000bb001f1f7a20 */ /* 0x000fe20000410000 */
[-C--:B------:R-:W-:Y:S01]  /*14d10*/  ISETP.GE.AND P1, PT, R8, R133.reuse, PT ;  /* 0x000000850800720c */ /* 0x080fe20003f26270 */
[----:B------:R-:W-:Y:S01]  /*14d20*/  FMUL.FTZ R28, R28, c[0x0][0x2ec] ;  /* 0x0000bb001c1c7a20 */ /* 0x000fe20000410000 */
[----:B------:R-:W-:Y:S01]  /*14d30*/  IADD3 R9, R47, 0x50, RZ ;  /* 0x000000502f097810 */ /* 0x000fe20007ffe0ff */
        /* <DEDUP_REMOVED lines=10> */
[----:B------:R-:W1:Y:S01]  /*14de0*/  MUFU.TANH R153, R72 ;  /* 0x0000004800997308 */ /* 0x000e620000002400 */
[----:B------:R-:W-:Y:S01]  /*14df0*/  ISETP.GE.AND P2, PT, R9, R133, PT ;  /* 0x000000850900720c */ /* 0x000fe20003f46270 */
[----:B------:R-:W-:Y:S01]  /*14e00*/  FMUL.FTZ R22, R22, c[0x0][0x2ec] ;  /* 0x0000bb0016167a20 */ /* 0x000fe20000410000 */
[----:B-----5:R-:W-:Y:S01]  /*14e10*/  FSEL R164, R164, -INF , !P0 ;  /* 0xff800000a4a47808 */ /* 0x020fe20004000000 */
[----:B------:R-:W-:Y:S01]  /*14e20*/  FMUL.FTZ R23, R23, c[0x0][0x2ec] ;  /* 0x0000bb0017177a20 */ /* 0x000fe20000410000 */
[----:B------:R-:W-:-:S02]  /*14e30*/  ISETP.GE.AND P4, PT, R8, R2, PT ;  /* 0x000000020800720c */ /* 0x000fc40003f86270 */
[----:B------:R-:W-:Y:S01]  /*14e40*/  ISETP.GE.AND P0, PT, R8, R133, PT ;  /* 0x000000850800720c */ /* 0x000fe20003f06270 */
[----:B------:R-:W5:Y:S01]  /*14e50*/  MUFU.TANH R158, R79 ;  /* 0x0000004f009e7308 */ /* 0x000f620000002400 */
[C---:B------:R-:W-:Y:S02]  /*14e60*/  IADD3 R9, R47.reuse, 0x58, RZ ;  /* 0x000000582f097810 */ /* 0x040fe40007ffe0ff */
[----:B------:R-:W-:Y:S02]  /*14e70*/  IADD3 R8, R47, 0x59, RZ ;  /* 0x000000592f087810 */ /* 0x000fe40007ffe0ff */
[----:B------:R-:W-:Y:S02]  /*14e80*/  FSEL R159, R159, -INF , !P6 ;  /* 0xff8000009f9f7808 */ /* 0x000fe40007000000 */
[----:B------:R-:W-:Y:S01]  /*14e90*/  FSEL R174, R174, -INF , !P1 ;  /* 0xff800000aeae7808 */ /* 0x000fe20004800000 */
[----:B------:R-:W1:Y:S01]  /*14ea0*/  MUFU.TANH R149, R96 ;  /* 0x0000006000957308 */ /* 0x000e620000002400 */
[----:B----4-:R-:W-:-:S02]  /*14eb0*/  FSEL R157, R157, -INF , !P3 ;  /* 0xff8000009d9d7808 */ /* 0x010fc40005800000 */
[CC--:B------:R-:W-:Y:S02]  /*14ec0*/  ISETP.GE.AND P6, PT, R9.reuse, R2.reuse, PT ;  /* 0x000000020900720c */ /* 0x0c0fe40003fc6270 */
[-C--:B------:R-:W-:Y:S02]  /*14ed0*/  ISETP.GE.AND P1, PT, R9, R133.reuse, PT ;  /* 0x000000850900720c */ /* 0x080fe40003f26270 */
[----:B------:R-:W-:Y:S01]  /*14ee0*/  FSEL R173, R173, -INF , !P5 ;  /* 0xff800000adad7808 */ /* 0x000fe20006800000 */
[----:B------:R-:W4:Y:S01]  /*14ef0*/  MUFU.TANH R147, R97 ;  /* 0x0000006100937308 */ /* 0x000f220000002400 */
[C---:B------:R-:W-:Y:S02]  /*14f00*/  ISETP.GE.AND P5, PT, R8.reuse, R2, PT ;  /* 0x000000020800720c */ /* 0x040fe40003fa6270 */
[----:B------:R-:W-:Y:S02]  /*14f10*/  ISETP.GE.AND P3, PT, R8, R133, PT ;  /* 0x000000850800720c */ /* 0x000fe40003f66270 */
[----:B------:R-:W-:-:S02]  /*14f20*/  IADD3 R9, R47, 0x60, RZ ;  /* 0x000000602f097810 */ /* 0x000fc40007ffe0ff */
[----:B------:R-:W-:Y:S01]  /*14f30*/  IADD3 R8, R47, 0x61, RZ ;  /* 0x000000612f087810 */ /* 0x000fe20007ffe0ff */
[----:B------:R-:W2:Y:S01]  /*14f40*/  MUFU.TANH R64, R31 ;  /* 0x0000001f00407308 */ /* 0x000ea20000002400 */
[----:B------:R-:W-:Y:S02]  /*14f50*/  FSEL R166, R166, -INF , !P0 ;  /* 0xff800000a6a67808 */ /* 0x000fe40004000000 */
[----:B-1----:R-:W-:Y:S02]  /*14f60*/  FSEL R172, R172, -INF , !P2 ;  /* 0xff800000acac7808 */ /* 0x002fe40005000000 */
[----:B------:R-:W-:Y:S02]  /*14f70*/  FSEL R167, R167, -INF , !P4 ;  /* 0xff800000a7a77808 */ /* 0x000fe40006000000 */
[----:B------:R-:W-:Y:S01]  /*14f80*/  ISETP.GE.AND P0, PT, R9, R133, PT ;  /* 0x000000850900720c */ /* 0x000fe20003f06270 */
[----:B------:R-:W1:Y:S01]  /*14f90*/  MUFU.TANH R150, R75 ;  /* 0x0000004b00967308 */ /* 0x000e620000002400 */
[----:B---3--:R-:W-:-:S02]  /*14fa0*/  FSEL R165, R165, -INF , !P6 ;  /* 0xff800000a5a57808 */ /* 0x008fc40007000000 */
[-C--:B------:R-:W-:Y:S02]  /*14fb0*/  ISETP.GE.AND P4, PT, R9, R2.reuse, PT ;  /* 0x000000020900720c */ /* 0x080fe40003f86270 */
[C---:B------:R-:W-:Y:S02]  /*14fc0*/  ISETP.GE.AND P6, PT, R8.reuse, R2, PT ;  /* 0x000000020800720c */ /* 0x040fe40003fc6270 */
[----:B------:R-:W-:Y:S01]  /*14fd0*/  ISETP.GE.AND P2, PT, R8, R133, PT ;  /* 0x000000850800720c */ /* 0x000fe20003f46270 */
[----:B------:R-:W3:Y:S01]  /*14fe0*/  MUFU.TANH R151, R73 ;  /* 0x0000004900977308 */ /* 0x000ee20000002400 */
[C---:B------:R-:W-:Y:S02]  /*14ff0*/  IADD3 R10, R47.reuse, 0x70, RZ ;  /* 0x000000702f0a7810 */ /* 0x040fe40007ffe0ff */
[C---:B------:R-:W-:Y:S02]  /*15000*/  IADD3 R9, R47.reuse, 0x68, RZ ;  /* 0x000000682f097810 */ /* 0x040fe40007ffe0ff */
[----:B------:R-:W-:-:S02]  /*15010*/  IADD3 R8, R47, 0x69, RZ ;  /* 0x000000692f087810 */ /* 0x000fc40007ffe0ff */
[----:B--2---:R-:W-:Y:S01]  /*15020*/  FSEL R152, R152, -INF , !P0 ;  /* 0xff80000098987808 */ /* 0x004fe20004000000 */
[----:B------:R-:W2:Y:S01]  /*15030*/  MUFU.TANH R144, R98 ;  /* 0x0000006200907308 */ /* 0x000ea20000002400 */
[----:B------:R-:W-:Y:S02]  /*15040*/  FSEL R162, R162, -INF , !P1 ;  /* 0xff800000a2a27808 */ /* 0x000fe40004800000 */
[----:B------:R-:W-:Y:S02]  /*15050*/  FSEL R163, R163, -INF , !P5 ;  /* 0xff800000a3a37808 */ /* 0x000fe40006800000 */
[----:B------:R-:W-:Y:S02]  /*15060*/  FSEL R153, R153, -INF , !P4 ;  /* 0xff80000099997808 */ /* 0x000fe40006000000 */
[-C--:B------:R-:W-:Y:S01]  /*15070*/  ISETP.GE.AND P0, PT, R10, R2.reuse, PT ;  /* 0x000000020a00720c */ /* 0x080fe20003f06270 */
[----:B------:R-:W1:Y:S01]  /*15080*/  MUFU.TANH R141, R28 ;  /* 0x0000001c008d7308 */ /* 0x000e620000002400 */
[----:B------:R-:W-:-:S02]  /*15090*/  ISETP.GE.AND P5, PT, R9, R2, PT ;  /* 0x000000020900720c */ /* 0x000fc40003fa6270 */
[C---:B------:R-:W-:Y:S02]  /*150a0*/  ISETP.GE.AND P4, PT, R8.reuse, R2, PT ;  /* 0x000000020800720c */ /* 0x040fe40003f86270 */
[-C--:B------:R-:W-:Y:S02]  /*150b0*/  ISETP.GE.AND P1, PT, R8, R133.reuse, PT ;  /* 0x000000850800720c */ /* 0x080fe40003f26270 */
[----:B-----5:R-:W-:Y:S01]  /*150c0*/  FSEL R158, R158, -INF , !P3 ;  /* 0xff8000009e9e7808 */ /* 0x020fe20005800000 */
[----:B------:R-:W5:Y:S01]  /*150d0*/  MUFU.TANH R142, R99 ;  /* 0x00000063008e7308 */ /* 0x000f620000002400 */
[----:B------:R-:W-:Y:S02]  /*150e0*/  IADD3 R8, R47, 0x71, RZ ;  /* 0x000000712f087810 */ /* 0x000fe40007ffe0ff */
[----:B------:R-:W-:Y:S02]  /*150f0*/  ISETP.GE.AND P3, PT, R9, R133, PT ;  /* 0x000000850900720c */ /* 0x000fe40003f66270 */
[----:B------:R-:W-:-:S02]  /*15100*/  P2R R9, PR, RZ, 0x1 ;  /* 0x00000001ff097803 */ /* 0x000fc40000000000 */
[----:B------:R-:W-:Y:S01]  /*15110*/  FSEL R149, R149, -INF , !P5 ;  /* 0xff80000095957808 */ /* 0x000fe20006800000 */
[----:B------:R-:W-:Y:S01]  /*15120*/  MUFU.TANH R139, R29 ;  /* 0x0000001d008b7308 */ /* 0x000fe20000002400 */
[----:B------:R-:W-:Y:S02]  /*15130*/  ISETP.GE.AND P5, PT, R8, R133, PT ;  /* 0x000000850800720c */ /* 0x000fe40003fa6270 */
[----:B----4-:R-:W-:Y:S02]  /*15140*/  FSEL R147, R147, -INF , !P4 ;  /* 0xff80000093937808 */ /* 0x010fe40006000000 */
[----:B------:R-:W-:Y:S02]  /*15150*/  ISETP.NE.AND P4, PT, R9, RZ, PT ;  /* 0x000000ff0900720c */ /* 0x000fe40003f85270 */
[----:B------:R-:W-:Y:S01]  /*15160*/  FSEL R64, R64, -INF , !P5 ;  /* 0xff80000040407808 */ /* 0x000fe20006800000 */
[----:B------:R-:W4:Y:S01]  /*15170*/  MUFU.TANH R66, R30 ;  /* 0x0000001e00427308 */ /* 0x000f220000002400 */
[----:B-1----:R-:W-:-:S02]  /*15180*/  FSEL R150, R150, -INF , !P2 ;  /* 0xff80000096967808 */ /* 0x002fc40005000000 */
[----:B------:R-:W-:Y:S02]  /*15190*/  ISETP.GT.AND P5, PT, R239, R228, PT ;  /* 0x000000e4ef00720c */ /* 0x000fe40003fa4270 */
[----:B------:R-:W-:Y:S02]  /*151a0*/  ISETP.GE.AND P2, PT, R8, R2, PT ;  /* 0x000000020800720c */ /* 0x000fe40003f46270 */
[----:B------:R-:W-:Y:S01]  /*151b0*/  IADD3 R8, R47, 0x78, RZ ;  /* 0x000000782f087810 */ /* 0x000fe20007ffe0ff */
[----:B------:R-:W1:Y:S01]  /*151c0*/  MUFU.TANH R137, R20 ;  /* 0x0000001400897308 */ /* 0x000e620000002400 */
[----:B---3--:R-:W-:Y:S02]  /*151d0*/  FSEL R151, R151, -INF , !P6 ;  /* 0xff80000097977808 */ /* 0x008fe40007000000 */
[----:B--2---:R-:W-:Y:S02]  /*151e0*/  FSEL R144, R144, -INF , !P3 ;  /* 0xff80000090907808 */ /* 0x004fe40005800000 */
[----:B------:R-:W-:-:S02]  /*151f0*/  ISETP.GE.AND P0, PT, R10, R133, PT ;  /* 0x000000850a00720c */ /* 0x000fc40003f06270 */
[CC--:B------:R-:W-:Y:S01]  /*15200*/  ISETP.GE.AND P6, PT, R8.reuse, R2.reuse, PT ;  /* 0x000000020800720c */ /* 0x0c0fe20003fc6270 */
[----:B------:R-:W2:Y:S01]  /*15210*/  MUFU.TANH R9, R122 ;  /* 0x0000007a00097308 */ /* 0x000ea20000002400 */
[----:B------:R-:W-:Y:S02]  /*15220*/  ISETP.GE.AND P3, PT, R8, R133, PT ;  /* 0x000000850800720c */ /* 0x000fe40003f66270 */
[----:B------:R-:W-:Y:S02]  /*15230*/  IADD3 R8, R47, 0x79, RZ ;  /* 0x000000792f087810 */ /* 0x000fe40007ffe0ff */
[----:B------:R-:W-:Y:S02]  /*15240*/  FSEL R141, R141, -INF , !P4 ;  /* 0xff8000008d8d7808 */ /* 0x000fe40006000000 */
[----:B-----5:R-:W-:Y:S01]  /*15250*/  FSEL R142, R142, -INF , !P1 ;  /* 0xff8000008e8e7808 */ /* 0x020fe20004800000 */
[----:B------:R-:W3:Y:S01]  /*15260*/  MUFU.TANH R65, R21 ;  /* 0x0000001500417308 */ /* 0x000ee20000002400 */
[----:B------:R-:W-:Y:S01]  /*15270*/  BAR.SYNC.DEFER_BLOCKING 0x0 ;  /* 0x0000000000007b1d */ /* 0x000fe20000010000 */
[----:B------:R-:W-:-:S02]  /*15280*/  ISETP.GE.AND P4, PT, R47, R2, PT ;  /* 0x000000022f00720c */ /* 0x000fc40003f86270 */
[----:B----4-:R-:W-:Y:S02]  /*15290*/  FSEL R66, R66, -INF , !P0 ;  /* 0xff80000042427808 */ /* 0x010fe40004000000 */
[----:B------:R-:W-:Y:S02]  /*152a0*/  FSEL R139, R139, -INF , !P2 ;  /* 0xff8000008b8b7808 */ /* 0x000fe40005000000 */
[----:B------:R-:W4:Y:S01]  /*152b0*/  MUFU.TANH R62, R22 ;  /* 0x00000016003e7308 */ /* 0x000f220000002400 */
[-C--:B------:R-:W-:Y:S02]  /*152c0*/  ISETP.GE.AND P1, PT, R47, R133.reuse, PT ;  /* 0x000000852f00720c */ /* 0x080fe40003f26270 */
[C---:B------:R-:W-:Y:S02]  /*152d0*/  ISETP.GE.AND P2, PT, R8.reuse, R2, PT ;  /* 0x000000020800720c */ /* 0x040fe40003f46270 */
[----:B------:R-:W-:Y:S02]  /*152e0*/  ISETP.GE.AND P0, PT, R8, R133, PT ;  /* 0x000000850800720c */ /* 0x000fe40003f06270 */
[----:B------:R-:W-:Y:S01]  /*152f0*/  FSEL R8, R6, -INF , !P4 ;  /* 0xff80000006087808 */ /* 0x000fe20006000000 */
[----:B------:R-:W5:Y:S01]  /*15300*/  MUFU.TANH R60, R23 ;  /* 0x00000017003c7308 */ /* 0x000f620000002400 */
[----:B-1----:R-:W-:-:S02]  /*15310*/  FSEL R137, R137, -INF , !P6 ;  /* 0xff80000089897808 */ /* 0x002fc40007000000 */
[----:B--2---:R-:W-:Y:S02]  /*15320*/  FSEL R6, R9, -INF , !P1 ;  /* 0xff80000009067808 */ /* 0x004fe40004800000 */
[----:B---3--:R-:W-:Y:S02]  /*15330*/  FSEL R65, R65, -INF , !P2 ;  /* 0xff80000041417808 */ /* 0x008fe40005000000 */
[----:B----4-:R-:W-:Y:S02]  /*15340*/  FSEL R62, R62, -INF , !P3 ;  /* 0xff8000003e3e7808 */ /* 0x010fe40005800000 */
[----:B-----5:R-:W-:Y:S01]  /*15350*/  FSEL R60, R60, -INF , !P0 ;  /* 0xff8000003c3c7808 */ /* 0x020fe20004000000 */
        /* <DEDUP_REMOVED lines=61> */
.L_x_3984:
[----:B------:R-:W-:-:S05]  /*15730*/  IMAD.MOV.U32 R3, RZ, RZ, c[0x0][0x198] ;  /* 0x00006600ff037624 */ /* 0x000fca00078e00ff */
[----:B------:R-:W-:-:S04]  /*15740*/  LEA R3, -R3, RZ, 0x7 ;  /* 0x000000ff03037211 */ /* 0x000fc800078e39ff */
[----:B------:R-:W-:Y:S02]  /*15750*/  SHF.R.S32.HI R10, RZ, 0x1f, R3 ;  /* 0x0000001fff0a7819 */ /* 0x000fe40000011403 */
.L_x_3985:
        /* <DEDUP_REMOVED lines=44> */
.L_x_3983:
        /* <DEDUP_REMOVED lines=88> */
[----:B------:R-:W-:Y:S02]  /*15fa0*/  FSEL R136, R136, RZ, P0 ;  /* 0x000000ff88887208 */ /* 0x000fe40000000000 */
[----:B------:R-:W-:-:S03]  /*15fb0*/  FSETP.NEU.FTZ.AND P0, PT, R3, -INF , PT ;  /* 0xff8000000300780b */ /* 0x000fc60003f1d000 */
[--C-:B------:R-:W-:Y:S01]  /*15fc0*/  FFMA.FTZ R54, R49, c[0x0][0x23c], -R136.reuse ;  /* 0x00008f0031367a23 */ /* 0x100fe20000010888 */
[----:B------:R-:W-:Y:S01]  /*15fd0*/  FSEL R63, R63, RZ, P0 ;  /* 0x000000ff3f3f7208 */ /* 0x000fe20000000000 */
[--C-:B------:R-:W-:Y:S02]  /*15fe0*/  FFMA.FTZ R57, R8, c[0x0][0x23c], -R136.reuse ;  /* 0x00008f0008397a23 */ /* 0x100fe40000010888 */
[--C-:B------:R-:W-:Y:S01]  /*15ff0*/  FFMA.FTZ R56, R51, c[0x0][0x23c], -R136.reuse ;  /* 0x00008f0033387a23 */ /* 0x100fe20000010888 */
[----:B------:R-:W-:Y:S01]  /*16000*/  LDSM.16.MT88.4 R8, [R220+0x10800] ;  /* 0x01080000dc08783b */ /* 0x000fe20000004200 */
[----:B------:R-:W-:Y:S01]  /*16010*/  FFMA.FTZ R49, R89, c[0x0][0x23c], -R136 ;  /* 0x00008f0059317a23 */ /* 0x000fe20000010888 */
[----:B------:R-:W-:Y:S01]  /*16020*/  MUFU.EX2 R54, R54 ;  /* 0x0000003600367308 */ /* 0x000fe20000000800 */
[--C-:B------:R-:W-:Y:S02]  /*16030*/  FFMA.FTZ R61, R6, c[0x0][0x23c], -R63.reuse ;  /* 0x00008f00063d7a23 */ /* 0x100fe4000001083f */
        /* <DEDUP_REMOVED lines=12> */
[--C-:B------:R-:W-:Y:S01]  /*16100*/  FFMA.FTZ R45, R34, c[0x0][0x23c], -R63.reuse ;  /* 0x00008f00222d7a23 */ /* 0x100fe2000001083f */
[----:B------:R-:W5:Y:S01]  /*16110*/  LDSM.16.MT88.4 R16, [R217+0xc800] ;  /* 0x00c80000d910783b */ /* 0x000f620000004200 */
[--C-:B------:R-:W-:Y:S01]  /*16120*/  FFMA.FTZ R42, R32, c[0x0][0x23c], -R63.reuse ;  /* 0x00008f00202a7a23 */ /* 0x100fe2000001083f */
[----:B------:R-:W3:Y:S01]  /*16130*/  MUFU.EX2 R49, R49 ;  /* 0x0000003100317308 */ /* 0x000ee20000000800 */
[--C-:B------:R-:W-:Y:S01]  /*16140*/  FFMA.FTZ R43, R39, c[0x0][0x23c], -R136.reuse ;  /* 0x00008f00272b7a23 */ /* 0x100fe20000010888 */
[----:B------:R-:W1:Y:S01]  /*16150*/  LDSM.16.MT88.4 R32, [R218+0x10800] ;  /* 0x01080000da20783b */ /* 0x000e620000004200 */
[----:B------:R-:W-:Y:S02]  /*16160*/  FFMA.FTZ R36, R37, c[0x0][0x23c], -R136 ;  /* 0x00008f0025247a23 */ /* 0x000fe40000010888 */
[----:B------:R-:W-:-:S02]  /*16170*/  FFMA.FTZ R41, R38, c[0x0][0x23c], -R63 ;  /* 0x00008f0026297a23 */ /* 0x000fc4000001083f */
[--C-:B------:R-:W-:Y:S01]  /*16180*/  FFMA.FTZ R40, R177, c[0x0][0x23c], -R136.reuse ;  /* 0x00008f00b1287a23 */ /* 0x100fe20000010888 */
[----:B------:R-:W-:Y:S01]  /*16190*/  MUFU.EX2 R61, R61 ;  /* 0x0000003d003d7308 */ /* 0x000fe20000000800 */
[----:B--2---:R-:W-:Y:S01]  /*161a0*/  F2FP.PACK_AB R68, R56, R57 ;  /* 0x000000393844723e */ /* 0x004fe200000000ff */
[----:B------:R-:W-:Y:S02]  /*161b0*/  FFMA.FTZ R39, R175, c[0x0][0x23c], -R136 ;  /* 0x00008f00af277a23 */ /* 0x000fe40000010888 */
        /* <DEDUP_REMOVED lines=438> */
.L_x_3987:
[----:B------:R-:W-:-:S05]  /*17d20*/  IMAD.MOV.U32 R0, RZ, RZ, c[0x0][0x1a0] ;  /* 0x00006800ff007624 */ /* 0x000fca00078e00ff */
[----:B------:R-:W-:-:S04]  /*17d30*/  LEA R0, -R0, RZ, 0x7 ;  /* 0x000000ff00007211 */ /* 0x000fc800078e39ff */
[----:B------:R-:W-:Y:S02]  /*17d40*/  SHF.R.S32.HI R5, RZ, 0x1f, R0 ;  /* 0x0000001fff057819 */ /* 0x000fe40000011400 */
.L_x_3988:
        /* <DEDUP_REMOVED lines=50> */
[----:B----4-:R-:W4:Y:S04]  /*18070*/  LDSM.16.M88.4 R12, [R225+0x6800] ;  /* 0x00680000e10c783b */ /* 0x010f280000000200 */
[----:B------:R-:W4:Y:S04]  /*18080*/  LDSM.16.M88.4 R172, [R225+0x7000] ;  /* 0x00700000e1ac783b */ /* 0x000f280000000200 */
[----:B------:R-:W4:Y:S04]  /*18090*/  LDSM.16.M88.4 R64, [R225+0x7800] ;  /* 0x00780000e140783b */ /* 0x000f280000000200 */
[----:B------:R-:W-:Y:S04]  /*180a0*/  LDSM.16.M88.4 R144, [R224] ;  /* 0x00000000e090783b */ /* 0x000fe80000000200 */
[----:B------:R-:W4:Y:S04]  /*180b0*/  LDSM.16.M88.4 R60, [R214] ;  /* 0x00000000d63c783b */ /* 0x000f280000000200 */
[----:B--2---:R-:W2:Y:S01]  /*180c0*/  LDSM.16.M88.4 R8, [R213] ;  /* 0x00000000d508783b */ /* 0x004ea20000000200 */
        /* <DEDUP_REMOVED lines=30> */
[----:B------:R-:W-:Y:S07]  /*182b0*/  LDSM.16.M88.4 R60, [R219+0x5800] ;  /* 0x00580000db3c783b */ /* 0x000fee0000000200 */
        /* <DEDUP_REMOVED lines=45> */
[----:B------:R-:W2:Y:S07]  /*18590*/  LDSM.16.M88.4 R148, [R225+0x8800] ;  /* 0x00880000e194783b */ /* 0x000eae0000000200 */
[C---:B----4-:R-:W-:Y:S08]  /*185a0*/  HMMA.16816.F32 R176, R160.reuse, R64, R176 ;  /* 0x00000040a0b0723c */ /* 0x050ff000000018b0 */
[C---:B------:R-:W-:Y:S01]  /*185b0*/  HMMA.16816.F32 R172, R160.reuse, R66, R172 ;  /* 0x00000042a0ac723c */ /* 0x040fe200000018ac */
[----:B------:R-:W3:Y:S07]  /*185c0*/  LDSM.16.M88.4 R64, [R225+0xa800] ;  /* 0x00a80000e140783b */ /* 0x000eee0000000200 */
        /* <DEDUP_REMOVED lines=16> */
[C---:B--2---:R-:W-:Y:S08]  /*186d0*/  HMMA.16816.F32 R48, R8.reuse, R148, R48 ;  /* 0x000000940830723c */ /* 0x044ff00000001830 */
[----:B------:R-:W-:Y:S01]  /*186e0*/  HMMA.16816.F32 R44, R8, R150, R44 ;  /* 0x00000096082c723c */ /* 0x000fe2000000182c */
[----:B------:R-:W2:Y:S07]  /*186f0*/  LDSM.16.M88.4 R148, [R225+0xb000] ;  /* 0x00b00000e194783b */ /* 0x000eae0000000200 */
[----:B------:R-:W-:Y:S01]  /*18700*/  HMMA.16816.F32 R28, R160, R146, R28 ;  /* 0x00000092a01c723c */ /* 0x000fe2000000181c */
[----:B------:R-:W1:Y:S07]  /*18710*/  LDSM.16.M88.4 R144, [R225+0xb800] ;  /* 0x00b80000e190783b */ /* 0x000e6e0000000200 */
[----:B---3--:R-:W-:Y:S08]  /*18720*/  HMMA.16816.F32 R16, R8, R64, R16 ;  /* 0x000000400810723c */ /* 0x008ff00000001810 */
[C---:B------:R-:W-:Y:S08]  /*18730*/  HMMA.16816.F32 R24, R160.reuse, R140, R24 ;  /* 0x0000008ca018723c */ /* 0x040ff00000001818 */
[----:B------:R-:W-:Y:S01]  /*18740*/  HMMA.16816.F32 R20, R160, R142, R20 ;  /* 0x0000008ea014723c */ /* 0x000fe20000001814 */
[----:B------:R-:W-:Y:S07]  /*18750*/  LDSM.16.M88.4 R140, [R222+0x2000] ;  /* 0x00200000de8c783b */ /* 0x000fee0000000200 */
[----:B------:R-:W-:Y:S01]  /*18760*/  HMMA.16816.F32 R64, R8, R66, R12 ;  /* 0x000000420840723c */ /* 0x000fe2000000180c */
[----:B------:R-:W3:Y:S07]  /*18770*/  LDSM.16.M88.4 R12, [R219+0x8800] ;  /* 0x00880000db0c783b */ /* 0x000eee0000000200 */
        /* <DEDUP_REMOVED lines=16> */
[C---:B------:R-:W-:Y:S07]  /*18880*/  HMMA.16816.F32 R20, R8.reuse, R138, R20 ;  /* 0x0000008a0814723c */ /* 0x040fee0000001814 */
[----:B------:R-:W-:Y:S01]  /*18890*/  IADD3 R139, R134, 0x41, RZ ;  /* 0x00000041868b7810 */ /* 0x000fe20007ffe0ff */
[C---:B--2---:R-:W-:Y:S08]  /*188a0*/  HMMA.16816.F32 R176, R8.reuse, R148, R176 ;  /* 0x0000009408b0723c */ /* 0x044ff000000018b0 */
[C---:B------:R-:W-:Y:S08]  /*188b0*/  HMMA.16816.F32 R172, R8.reuse, R150, R172 ;  /* 0x0000009608ac723c */ /* 0x040ff000000018ac */
[C---:B------:R-:W-:Y:S08]  /*188c0*/  HMMA.16816.F32 R168, R8.reuse, R144, R168 ;  /* 0x0000009008a8723c */ /* 0x040ff000000018a8 */
[----:B------:R-:W-:Y:S01]  /*188d0*/  HMMA.16816.F32 R164, R8, R146, R164 ;  /* 0x0000009208a4723c */ /* 0x000fe200000018a4 */
[----:B------:R-:W2:Y:S07]  /*188e0*/  LDSM.16.M88.4 R8, [R219+0x9000] ;  /* 0x00900000db08783b */ /* 0x000eae0000000200 */
[C---:B---3--:R-:W-:Y:S08]  /*188f0*/  HMMA.16816.F32 R48, R140.reuse, R12, R48 ;  /* 0x0000000c8c30723c */ /* 0x048ff00000001830 */
[C---:B------:R-:W-:Y:S01]  /*18900*/  HMMA.16816.F32 R44, R140.reuse, R14, R44 ;  /* 0x0000000e8c2c723c */ /* 0x040fe2000000182c */
[----:B------:R-:W-:Y:S07]  /*18910*/  LDSM.16.M88.4 R12, [R203] ;  /* 0x00000000cb0c783b */ /* 0x000fee0000000200 */
[C---:B----4-:R-:W-:Y:S08]  /*18920*/  HMMA.16816.F32 R56, R140.reuse, R60, R56 ;  /* 0x0000003c8c38723c */ /* 0x050ff00000001838 */
[----:B------:R-:W-:Y:S01]  /*18930*/  HMMA.16816.F32 R52, R140, R62, R52 ;  /* 0x0000003e8c34723c */ /* 0x000fe20000001834 */
[----:B------:R-:W3:Y:S07]  /*18940*/  LDSM.16.M88.4 R60, [R204] ;  /* 0x00000000cc3c783b */ /* 0x000eee0000000200 */
[C---:B-----5:R-:W-:Y:S08]  /*18950*/  HMMA.16816.F32 R40, R152.reuse, R32, R40 ;  /* 0x000000209828723c */ /* 0x060ff00000001828 */
[----:B------:R-:W-:Y:S01]  /*18960*/  HMMA.16816.F32 R36, R152, R34, R36 ;  /* 0x000000229824723c */ /* 0x000fe20000001824 */
[----:B------:R-:W-:Y:S07]  /*18970*/  LDSM.16.M88.4 R32, [R200] ;  /* 0x00000000c820783b */ /* 0x000fee0000000200 */
[C---:B-1----:R-:W-:Y:S08]  /*18980*/  HMMA.16816.F32 R48, R160.reuse, R4, R48 ;  /* 0x00000004a030723c */ /* 0x042ff00000001830 */
[----:B------:R-:W-:Y:S01]  /*18990*/  HMMA.16816.F32 R44, R160, R6, R44 ;  /* 0x00000006a02c723c */ /* 0x000fe2000000182c */
[----:B------:R-:W1:Y:S07]  /*189a0*/  LDSM.16.M88.4 R4, [R208+0x5000] ;  /* 0x00500000d004783b */ /* 0x000e6e0000000200 */
[C---:B--2---:R-:W-:Y:S08]  /*189b0*/  HMMA.16816.F32 R40, R140.reuse, R8, R40 ;  /* 0x000000088c28723c */ /* 0x044ff00000001828 */
[----:B------:R-:W-:Y:S01]  /*189c0*/  HMMA.16816.F32 R36, R140, R10, R36 ;  /* 0x0000000a8c24723c */ /* 0x000fe20000001824 */
[----:B------:R-:W2:Y:S01]  /*189d0*/  LDSM.16.M88.4 R8, [R219+0x9800] ;  /* 0x00980000db08783b */ /* 0x000ea20000000200 */
[----:B------:R-:W-:-:S02]  /*189e0*/  FMUL.FTZ R48, R48, c[0x0][0x2ec] ;  /* 0x0000bb0030307a20 */ /* 0x000fc40000410000 */
[----:B------:R-:W-:Y:S02]  /*189f0*/  FMUL.FTZ R49, R49, c[0x0][0x2ec] ;  /* 0x0000bb0031317a20 */ /* 0x000fe40000410000 */
[----:B------:R-:W-:Y:S02]  /*18a00*/  FMUL.FTZ R50, R50, c[0x0][0x2ec] ;  /* 0x0000bb0032327a20 */ /* 0x000fe40000410000 */
[C---:B---3--:R-:W-:Y:S01]  /*18a10*/  HMMA.16816.F32 R156, R152.reuse, R60, R156 ;  /* 0x0000003c989c723c */ /* 0x048fe2000000189c */
        /* <DEDUP_REMOVED lines=16> */
[----:B------:R-:W3:Y:S01]  /*18b20*/  LDSM.16.M88.4 R28, [R202] ;  /* 0x00000000ca1c783b */ /* 0x000ee20000000200 */
[----:B------:R-:W-:Y:S01]  /*18b30*/  FMUL.FTZ R56, R56, c[0x0][0x2ec] ;  /* 0x0000bb0038387a20 */ /* 0x000fe20000410000 */
[----:B------:R-:W-:Y:S01]  /*18b40*/  MUFU.TANH R45, R45 ;  /* 0x0000002d002d7308 */ /* 0x000fe20000002400 */
[----:B------:R-:W-:-:S02]  /*18b50*/  FMUL.FTZ R57, R57, c[0x0][0x2ec] ;  /* 0x0000bb0039397a20 */ /* 0x000fc40000410000 */
[----:B------:R-:W-:Y:S02]  /*18b60*/  FMUL.FTZ R0, R58, c[0x0][0x2ec] ;  /* 0x0000bb003a007a20 */ /* 0x000fe40000410000 */
[C---:B--2---:R-:W-:Y:S01]  /*18b70*/  HMMA.16816.F32 R156, R140.reuse, R8, R156 ;  /* 0x000000088c9c723c */ /* 0x044fe2000000189c */
[----:B------:R-:W-:Y:S02]  /*18b80*/  FMUL.FTZ R58, R59, c[0x0][0x2ec] ;  /* 0x0000bb003b3a7a20 */ /* 0x000fe40000410000 */
[----:B------:R-:W2:Y:S01]  /*18b90*/  MUFU.TANH R56, R56 ;  /* 0x0000003800387308 */ /* 0x000ea20000002400 */
        /* <DEDUP_REMOVED lines=10> */
[----:B------:R-:W-:Y:S01]  /*18c40*/  MUFU.TANH R0, R0 ;  /* 0x0000000000007308 */ /* 0x000fe20000002400 */
[----:B------:R-:W-:Y:S02]  /*18c50*/  FMUL.FTZ R54, R54, c[0x0][0x2ec] ;  /* 0x0000bb0036367a20 */ /* 0x000fe40000410000 */
[----:B------:R-:W-:Y:S02]  /*18c60*/  FMUL.FTZ R52, R52, c[0x0][0x2ec] ;  /* 0x0000bb0034347a20 */ /* 0x000fe40000410000 */
[----:B------:R-:W-:Y:S01]  /*18c70*/  HMMA.16816.F32 R20, R152, R14, R20 ;  /* 0x0000000e9814723c */ /* 0x000fe20000001814 */
[----:B------:R-:W5:Y:S01]  /*18c80*/  LDSM.16.M88.4 R12, [R219+0xa000] ;  /* 0x00a00000db0c783b */ /* 0x000f620000000200 */
[----:B------:R-:W-:Y:S01]  /*18c90*/  FMUL.FTZ R55, R55, c[0x0][0x2ec] ;  /* 0x0000bb0037377a20 */ /* 0x000fe20000410000 */
[----:B------:R-:W-:Y:S01]  /*18ca0*/  MUFU.TANH R53, R53 ;  /* 0x0000003500357308 */ /* 0x000fe20000002400 */
[----:B------:R-:W-:-:S02]  /*18cb0*/  FMUL.FTZ R43, R43, c[0x0][0x2ec] ;  /* 0x0000bb002b2b7a20 */ /* 0x000fc40000410000 */
[----:B------:R-:W-:Y:S02]  /*18cc0*/  FMUL.FTZ R42, R42, c[0x0][0x2ec] ;  /* 0x0000bb002a2a7a20 */ /* 0x000fe40000410000 */
[C---:B-1----:R-:W-:Y:S03]  /*18cd0*/  HMMA.16816.F32 R156, R160.reuse, R4, R156 ;  /* 0x00000004a09c723c */ /* 0x042fe6000000189c */
[----:B------:R-:W-:Y:S05]  /*18ce0*/  MUFU.TANH R58, R58 ;  /* 0x0000003a003a7308 */ /* 0x000fea0000002400 */
[----:B------:R-:W-:Y:S01]  /*18cf0*/  HMMA.16816.F32 R180, R160, R6, R180 ;  /* 0x00000006a0b4723c */ /* 0x000fe200000018b4 */
[----:B------:R-:W1:Y:S02]  /*18d00*/  LDSM.16.M88.4 R4, [R219+0xa800] ;  /* 0x00a80000db04783b */ /* 0x000e640000000200 */
[----:B------:R-:W-:Y:S05]  /*18d10*/  MUFU.TANH R54, R54 ;  /* 0x0000003600367308 */ /* 0x000fea0000002400 */
[C---:B---3--:R-:W-:Y:S03]  /*18d20*/  HMMA.16816.F32 R16, R152.reuse, R28, R16 ;  /* 0x0000001c9810723c */ /* 0x048fe60000001810 */
[----:B------:R-:W3:Y:S05]  /*18d30*/  MUFU.TANH R52, R52 ;  /* 0x0000003400347308 */ /* 0x000eea0000002400 */
[C---:B------:R-:W-:Y:S01]  /*18d40*/  HMMA.16816.F32 R64, R152.reuse, R30, R64 ;  /* 0x0000001e9840723c */ /* 0x040fe20000001840 */
[----:B------:R-:W2:Y:S01]  /*18d50*/  LDSM.16.M88.4 R28, [R208+0x6000] ;  /* 0x00600000d01c783b */ /* 0x000ea20000000200 */
[----:B------:R-:W-:Y:S01]  /*18d60*/  FMUL.FTZ R148, R156, c[0x0][0x2ec] ;  /* 0x0000bb009c947a20 */ /* 0x000fe20000410000 */
[----:B------:R-:W1:Y:S05]  /*18d70*/  MUFU.TANH R55, R55 ;  /* 0x0000003700377308 */ /* 0x000e6a0000002400 */
[----:B----4-:R-:W-:Y:S01]  /*18d80*/  HMMA.16816.F32 R176, R152, R8, R176 ;  /* 0x0000000898b0723c */ /* 0x010fe200000018b0 */
[----:B------:R-:W-:-:S02]  /*18d90*/  FMUL.FTZ R182, R182, c[0x0][0x2ec] ;  /* 0x0000bb00b6b67a20 */ /* 0x000fc40000410000 */
[----:B------:R-:W4:Y:S05]  /*18da0*/  MUFU.TANH R46, R46 ;  /* 0x0000002e002e7308 */ /* 0x000f2a0000002400 */
[----:B------:R-:W-:Y:S01]  /*18db0*/  HMMA.16816.F32 R172, R152, R10, R172 ;  /* 0x0000000a98ac723c */ /* 0x000fe200000018ac */
[----:B------:R-:W3:Y:S02]  /*18dc0*/  LDSM.16.M88.4 R8, [R219+0xb000] ;  /* 0x00b00000db08783b */ /* 0x000ee40000000200 */
[----:B------:R-:W1:Y:S05]  /*18dd0*/  MUFU.TANH R47, R47 ;  /* 0x0000002f002f7308 */ /* 0x000e6a0000002400 */
[C---:B-----5:R-:W-:Y:S03]  /*18de0*/  HMMA.16816.F32 R24, R140.reuse, R12, R24 ;  /* 0x0000000c8c18723c */ /* 0x060fe60000001818 */
[----:B------:R-:W5:Y:S05]  /*18df0*/  MUFU.TANH R41, R41 ;  /* 0x0000002900297308 */ /* 0x000f6a0000002400 */
[C---:B------:R-:W-:Y:S01]  /*18e00*/  HMMA.16816.F32 R20, R140.reuse, R14, R20 ;  /* 0x0000000e8c14723c */ /* 0x040fe20000001814 */
[----:B------:R-:W4:Y:S02]  /*18e10*/  LDSM.16.M88.4 R12, [R208+0x6800] ;  /* 0x00680000d00c783b */ /* 0x000f240000000200 */
[----:B------:R-:W3:Y:S05]  /*18e20*/  MUFU.TANH R38, R38 ;  /* 0x0000002600267308 */ /* 0x000eea0000002400 */
[----:B-1----:R-:W-:Y:S03]  /*18e30*/  HMMA.16816.F32 R16, R140, R4, R16 ;  /* 0x000000048c10723c */ /* 0x002fe60000001810 */
[----:B------:R-:W1:Y:S05]  /*18e40*/  MUFU.TANH R40, R40 ;  /* 0x0000002800287308 */ /* 0x000e6a0000002400 */
[C---:B--2---:R-:W-:Y:S03]  /*18e50*/  HMMA.16816.F32 R24, R160.reuse, R28, R24 ;  /* 0x0000001ca018723c */ /* 0x044fe60000001818 */
[----:B------:R2:W1:Y:S05]  /*18e60*/  MUFU.TANH R136, R37 ;  /* 0x0000002500887308 */ /* 0x00046a0000002400 */
[----:B------:R-:W-:Y:S01]  /*18e70*/  HMMA.16816.F32 R20, R160, R30, R20 ;  /* 0x0000001ea014723c */ /* 0x000fe20000001814 */
[----:B------:R-:W1:Y:S02]  /*18e80*/  LDSM.16.M88.4 R28, [R219+0xb800] ;  /* 0x00b80000db1c783b */ /* 0x000e640000000200 */
[----:B------:R-:W1:Y:S05]  /*18e90*/  MUFU.TANH R59, R36 ;  /* 0x00000024003b7308 */ /* 0x000e6a0000002400 */
[----:B------:R-:W-:Y:S01]  /*18ea0*/  HMMA.16816.F32 R64, R140, R6, R64 ;  /* 0x000000068c40723c */ /* 0x000fe20000001840 */
[----:B------:R-:W1:Y:S02]  /*18eb0*/  LDSM.16.M88.4 R4, [R208+0x7000] ;  /* 0x00700000d004783b */ /* 0x000e640000000200 */
[----:B------:R4:W-:Y:S01]  /*18ec0*/  MUFU.TANH R137, R43 ;  /* 0x0000002b00897308 */ /* 0x0009e20000002400 */
[----:B--2---:R-:W-:-:S04]  /*18ed0*/  FMUL.FTZ R37, R158, c[0x0][0x2ec] ;  /* 0x0000bb009e257a20 */ /* 0x004fc80000410000 */
[----:B---3--:R-:W-:Y:S01]  /*18ee0*/  HMMA.16816.F32 R176, R140, R8, R176 ;  /* 0x000000088cb0723c */ /* 0x008fe200000018b0 */
[----:B------:R-:W-:Y:S02]  /*18ef0*/  FMUL.FTZ R24, R24, c[0x0][0x2ec] ;  /* 0x0000bb0018187a20 */ /* 0x000fe40000410000 */
[----:B------:R-:W-:Y:S01]  /*18f00*/  FMUL.FTZ R25, R25, c[0x0][0x2ec] ;  /* 0x0000bb0019197a20 */ /* 0x000fe20000410000 */
[----:B------:R2:W-:Y:S01]  /*18f10*/  MUFU.TANH R135, R42 ;  /* 0x0000002a00877308 */ /* 0x0005e20000002400 */
[----:B------:R-:W-:Y:S02]  /*18f20*/  FMUL.FTZ R26, R26, c[0x0][0x2ec] ;  /* 0x0000bb001a1a7a20 */ /* 0x000fe40000410000 */
[----:B------:R-:W-:Y:S01]  /*18f30*/  IADD3 R8, R134, 0x1, RZ ;  /* 0x0000000186087810 */ /* 0x000fe20007ffe0ff */
[----:B------:R-:W-:Y:S01]  /*18f40*/  HMMA.16816.F32 R168, R152, R32, R168 ;  /* 0x0000002098a8723c */ /* 0x000fe200000018a8 */
[----:B------:R-:W-:Y:S02]  /*18f50*/  FMUL.FTZ R21, R21, c[0x0][0x2ec] ;  /* 0x0000bb0015157a20 */ /* 0x000fe40000410000 */
[----:B------:R-:W-:Y:S01]  /*18f60*/  ISETP.GE.AND P1, PT, R8, R133, PT ;  /* 0x000000850800720c */ /* 0x000fe20003f26270 */
[----:B------:R-:W-:Y:S01]  /*18f70*/  FMUL.FTZ R20, R20, c[0x0][0x2ec] ;  /* 0x0000bb0014147a20 */ /* 0x000fe20000410000 */
[-C--:B------:R-:W-:Y:S01]  /*18f80*/  ISETP.GE.AND P0, PT, R8, R2.reuse, PT ;  /* 0x000000020800720c */ /* 0x080fe20003f06270 */
[----:B------:R3:W-:Y:S01]  /*18f90*/  MUFU.TANH R138, R21 ;  /* 0x00000015008a7308 */ /* 0x0007e20000002400 */
[----:B------:R-:W-:Y:S01]  /*18fa0*/  P2R R9, PR, RZ, 0x2 ;  /* 0x00000002ff097803 */ /* 0x000fe20000000000 */
[----:B------:R-:W-:Y:S01]  /*18fb0*/  HMMA.16816.F32 R172, R140, R10, R172 ;  /* 0x0000000a8cac723c */ /* 0x000fe200000018ac */
[C---:B------:R-:W-:Y:S01]  /*18fc0*/  ISETP.GE.AND P1, PT, R134.reuse, R2, PT ;  /* 0x000000028600720c */ /* 0x040fe20003f26270 */
[----:B------:R-:W-:Y:S01]  /*18fd0*/  FMUL.FTZ R23, R23, c[0x0][0x2ec] ;  /* 0x0000bb0017177a20 */ /* 0x000fe20000410000 */
[----:B------:R-:W-:Y:S01]  /*18fe0*/  IADD3 R8, R134, 0x9, RZ ;  /* 0x0000000986087810 */ /* 0x000fe20007ffe0ff */
[----:B----4-:R-:W-:-:S02]  /*18ff0*/  FMUL.FTZ R43, R181, c[0x0][0x2ec] ;  /* 0x0000bb00b52b7a20 */ /* 0x010fc40000410000 */
[----:B------:R-:W-:Y:S01]  /*19000*/  MUFU.TANH R63, R20 ;  /* 0x00000014003f7308 */ /* 0x000fe20000002400 */
[----:B------:R-:W-:Y:S01]  /*19010*/  IADD3 R10, R134, 0x8, RZ ;  /* 0x00000008860a7810 */ /* 0x000fe20007ffe0ff */
[----:B------:R-:W-:Y:S01]  /*19020*/  HMMA.16816.F32 R16, R160, R12, R16 ;  /* 0x0000000ca010723c */ /* 0x000fe20000001810 */
[-C--:B------:R-:W-:Y:S01]  /*19030*/  ISETP.GE.AND P4, PT, R8, R2.reuse, PT ;  /* 0x000000020800720c */ /* 0x080fe20003f86270 */
[----:B--2---:R-:W-:Y:S01]  /*19040*/  FMUL.FTZ R42, R180, c[0x0][0x2ec] ;  /* 0x0000bb00b42a7a20 */ /* 0x004fe20000410000 */
[CC--:B------:R-:W-:Y:S01]  /*19050*/  ISETP.GE.AND P2, PT, R10.reuse, R2.reuse, PT ;  /* 0x000000020a00720c */ /* 0x0c0fe20003f46270 */
[----:B------:R-:W-:Y:S01]  /*19060*/  FMUL.FTZ R36, R39, c[0x0][0x2ec] ;  /* 0x0000bb0027247a20 */ /* 0x000fe20000410000 */
[-C--:B------:R-:W-:Y:S01]  /*19070*/  ISETP.GE.AND P6, PT, R10, R133.reuse, PT ;  /* 0x000000850a00720c */ /* 0x080fe20003fc6270 */
[----:B------:R2:W4:Y:S01]  /*19080*/  MUFU.TANH R60, R24 ;  /* 0x00000018003c7308 */ /* 0x0005220000002400 */
[----:B------:R-:W-:Y:S01]  /*19090*/  FSEL R12, R56, -INF , !P1 ;  /* 0xff800000380c7808 */ /* 0x000fe20004800000 */
[----:B------:R-:W-:Y:S01]  /*190a0*/  HMMA.16816.F32 R164, R152, R34, R164 ;  /* 0x0000002298a4723c */ /* 0x000fe200000018a4 */
[----:B------:R-:W-:Y:S01]  /*190b0*/  ISETP.NE.AND P1, PT, R9, RZ, PT ;  /* 0x000000ff0900720c */ /* 0x000fe20003f25270 */
[----:B------:R-:W-:Y:S01]  /*190c0*/  FMUL.FTZ R13, R22, c[0x0][0x2ec] ;  /* 0x0000bb00160d7a20 */ /* 0x000fe20000410000 */
[-C--:B------:R-:W-:Y:S01]  /*190d0*/  ISETP.GE.AND P5, PT, R8, R133.reuse, PT ;  /* 0x000000850800720c */ /* 0x080fe20003fa6270 */
[----:B------:R-:W-:Y:S01]  /*190e0*/  FMUL.FTZ R39, R157, c[0x0][0x2ec] ;  /* 0x0000bb009d277a20 */ /* 0x000fe20000410000 */
[----:B------:R-:W4:Y:S01]  /*190f0*/  LDSM.16.M88.4 R8, [R208+0x7800] ;  /* 0x00780000d008783b */ /* 0x000f220000000200 */
[----:B---3--:R-:W-:Y:S01]  /*19100*/  IADD3 R21, R134, 0x11, RZ ;  /* 0x0000001186157810 */ /* 0x008fe20007ffe0ff */
[----:B------:R-:W-:Y:S01]  /*19110*/  MUFU.TANH R62, R25 ;  /* 0x00000019003e7308 */ /* 0x000fe20000002400 */
[----:B-1----:R-:W-:Y:S01]  /*19120*/  HMMA.16816.F32 R168, R140, R28, R168 ;  /* 0x0000001c8ca8723c */ /* 0x002fe200000018a8 */
[----:B------:R-:W-:Y:S01]  /*19130*/  FSEL R52, R52, -INF , !P2 ;  /* 0xff80000034347808 */ /* 0x000fe20005000000 */
[----:B------:R-:W-:Y:S01]  /*19140*/  FMUL.FTZ R27, R27, c[0x0][0x2ec] ;  /* 0x0000bb001b1b7a20 */ /* 0x000fe20000410000 */
[----:B------:R-:W-:Y:S01]  /*19150*/  ISETP.GE.AND P2, PT, R21, R2, PT ;  /* 0x000000021500720c */ /* 0x000fe20003f46270 */
[----:B------:R-:W-:Y:S01]  /*19160*/  FMUL.FTZ R157, R159, c[0x0][0x2ec] ;  /* 0x0000bb009f9d7a20 */ /* 0x000fe20000410000 */
[----:B------:R-:W-:Y:S01]  /*19170*/  IADD3 R56, R134, 0x39, RZ ;  /* 0x0000003986387810 */ /* 0x000fe20007ffe0ff */
[----:B------:R-:W-:Y:S01]  /*19180*/  FMUL.FTZ R159, R183, c[0x0][0x2ec] ;  /* 0x0000bb00b79f7a20 */ /* 0x000fe20000410000 */
[----:B------:R-:W-:Y:S01]  /*19190*/  MUFU.TANH R61, R26 ;  /* 0x0000001a003d7308 */ /* 0x000fe20000002400 */
[----:B------:R-:W-:Y:S01]  /*191a0*/  FMUL.FTZ R29, R16, c[0x0][0x2ec] ;  /* 0x0000bb00101d7a20 */ /* 0x000fe20000410000 */
[----:B------:R-:W-:Y:S01]  /*191b0*/  FSEL R16, R57, -INF , !P0 ;  /* 0xff80000039107808 */ /* 0x000fe20004000000 */
[----:B------:R-:W-:Y:S01]  /*191c0*/  HMMA.16816.F32 R64, R160, R14, R64 ;  /* 0x0000000ea040723c */ /* 0x000fe20000001840 */
[-C--:B------:R-:W-:Y:S01]  /*191d0*/  ISETP.GE.AND P0, PT, R134, R133.reuse, PT ;  /* 0x000000858600720c */ /* 0x080fe20003f06270 */
[----:B------:R-:W-:Y:S01]  /*191e0*/  FMUL.FTZ R17, R17, c[0x0][0x2ec] ;  /* 0x0000bb0011117a20 */ /* 0x000fe20000410000 */
[----:B--2---:R-:W-:Y:S01]  /*191f0*/  FSEL R24, R49, -INF , !P2 ;  /* 0xff80000031187808 */ /* 0x004fe20005000000 */
[----:B------:R-:W-:Y:S01]  /*19200*/  FMUL.FTZ R155, R19, c[0x0][0x2ec] ;  /* 0x0000bb00139b7a20 */ /* 0x000fe20000410000 */
[----:B------:R-:W-:Y:S01]  /*19210*/  FSEL R0, R0, -INF , !P0 ;  /* 0xff80000000007808 */ /* 0x000fe20004000000 */
[----:B------:R-:W-:Y:S01]  /*19220*/  MUFU.TANH R28, R23 ;  /* 0x00000017001c7308 */ /* 0x000fe20000002400 */
[----:B------:R-:W-:Y:S01]  /*19230*/  IADD3 R15, R134, 0x10, RZ ;  /* 0x00000010860f7810 */ /* 0x000fe20007ffe0ff */
[----:B------:R-:W-:Y:S01]  /*19240*/  HMMA.16816.F32 R164, R140, R30, R164 ;  /* 0x0000001e8ca4723c */ /* 0x000fe200000018a4 */
[----:B------:R-:W-:Y:S01]  /*19250*/  ISETP.GE.AND P0, PT, R21, R133, PT ;  /* 0x000000851500720c */ /* 0x000fe20003f06270 */
[----:B------:R-:W-:Y:S01]  /*19260*/  FMUL.FTZ R18, R18, c[0x0][0x2ec] ;  /* 0x0000bb0012127a20 */ /* 0x000fe20000410000 */
[----:B------:R-:W-:Y:S01]  /*19270*/  FSEL R14, R53, -INF , !P4 ;  /* 0xff800000350e7808 */ /* 0x000fe20006000000 */
[----:B------:R-:W-:-:S04]  /*19280*/  DEPBAR.LE SB0, 0x0 ;  /* 0x000080000000791a */ /* 0x000fc80000000000 */
[C---:B------:R-:W-:Y:S01]  /*19290*/  HMMA.16816.F32 R176, R160.reuse, R4, R176 ;  /* 0x00000004a0b0723c */ /* 0x040fe200000018b0 */
[C---:B------:R-:W-:Y:S01]  /*192a0*/  ISETP.GE.AND P4, PT, R15.reuse, R133, PT ;  /* 0x000000850f00720c */ /* 0x040fe20003f86270 */
[----:B------:R1:W-:Y:S01]  /*192b0*/  MUFU.TANH R30, R17 ;  /* 0x00000011001e7308 */ /* 0x0003e20000002400 */
[-C--:B------:R-:W-:Y:S02]  /*192c0*/  ISETP.GE.AND P3, PT, R15, R2.reuse, PT ;  /* 0x000000020f00720c */ /* 0x080fe40003f66270 */
[----:B------:R-:W-:Y:S02]  /*192d0*/  FSEL R15, R58, -INF , !P1 ;  /* 0xff8000003a0f7808 */ /* 0x000fe40004800000 */
[----:B------:R-:W-:Y:S01]  /*192e0*/  IADD3 R5, R134, 0x18, RZ ;  /* 0x0000001886057810 */ /* 0x000fe20007ffe0ff */
[----:B------:R-:W-:Y:S01]  /*192f0*/  HMMA.16816.F32 R172, R160, R6, R172 ;  /* 0x00000006a0ac723c */ /* 0x000fe200000018ac */
[----:B------:R-:W-:Y:S01]  /*19300*/  P2R R20, PR, RZ, 0x10 ;  /* 0x00000010ff147803 */ /* 0x000fe20000000000 */
[----:B------:R-:W2:Y:S01]  /*19310*/  MUFU.TANH R148, R148 ;  /* 0x0000009400947308 */ /* 0x000ea20000002400 */
[-C--:B------:R-:W-:Y:S01]  /*19320*/  ISETP.GE.AND P1, PT, R5, R2.reuse, PT ;  /* 0x000000020500720c */ /* 0x080fe20003f26270 */
[----:B------:R-:W-:Y:S01]  /*19330*/  FMUL.FTZ R64, R64, c[0x0][0x2ec] ;  /* 0x0000bb0040407a20 */ /* 0x000fe20000410000 */
[----:B------:R-:W-:Y:S01]  /*19340*/  IADD3 R4, R134, 0x19, RZ ;  /* 0x0000001986047810 */ /* 0x000fe20007ffe0ff */
[----:B------:R-:W-:Y:S01]  /*19350*/  FMUL.FTZ R65, R65, c[0x0][0x2ec] ;  /* 0x0000bb0041417a20 */ /* 0x000fe20000410000 */
[----:B------:R-:W-:Y:S01]  /*19360*/  FSEL R19, R54, -INF , !P6 ;  /* 0xff80000036137808 */ /* 0x000fe20007000000 */
[----:B------:R-:W-:Y:S01]  /*19370*/  FMUL.FTZ R66, R66, c[0x0][0x2ec] ;  /* 0x0000bb0042427a20 */ /* 0x000fe20000410000 */
[----:B------:R-:W-:Y:S01]  /*19380*/  FSEL R22, R44, -INF , !P1 ;  /* 0xff8000002c167808 */ /* 0x000fe20004800000 */
[----:B------:R-:W3:Y:S01]  /*19390*/  MUFU.TANH R43, R43 ;  /* 0x0000002b002b7308 */ /* 0x000ee20000002400 */
[----:B-1----:R-:W-:Y:S01]  /*193a0*/  P2R R17, PR, RZ, 0x1 ;  /* 0x00000001ff117803 */ /* 0x002fe20000000000 */
[----:B------:R-:W-:Y:S01]  /*193b0*/  FMUL.FTZ R67, R67, c[0x0][0x2ec] ;  /* 0x0000bb0043437a20 */ /* 0x000fe20000410000 */
[----:B------:R-:W-:-:S02]  /*193c0*/  ISETP.GE.AND P0, PT, R4, R2, PT ;  /* 0x000000020400720c */ /* 0x000fc40003f06270 */
[----:B------:R-:W-:Y:S01]  /*193d0*/  ISETP.NE.AND P6, PT, R17, RZ, PT ;  /* 0x000000ff1100720c */ /* 0x000fe20003fc5270 */
[----:B------:R-:W-:Y:S01]  /*193e0*/  FMUL.FTZ R144, R177, c[0x0][0x2ec] ;  /* 0x0000bb00b1907a20 */ /* 0x000fe20000410000 */
[----:B------:R-:W-:Y:S01]  /*193f0*/  FSEL R17, R55, -INF , !P5 ;  /* 0xff80000037117808 */ /* 0x000fe20006800000 */
[----:B------:R-:W1:Y:S01]  /*19400*/  MUFU.TANH R42, R42 ;  /* 0x0000002a002a7308 */ /* 0x000e620000002400 */
[-C--:B------:R-:W-:Y:S01]  /*19410*/  ISETP.GE.AND P5, PT, R5, R133.reuse, PT ;  /* 0x000000850500720c */ /* 0x080fe20003fa6270 */
[----:B------:R-:W-:Y:S01]  /*19420*/  FMUL.FTZ R146, R176, c[0x0][0x2ec] ;  /* 0x0000bb00b0927a20 */ /* 0x000fe20000410000 */
[-C--:B------:R-:W-:Y:S01]  /*19430*/  ISETP.GE.AND P4, PT, R4, R133.reuse, PT ;  /* 0x000000850400720c */ /* 0x080fe20003f86270 */
[----:B------:R-:W-:Y:S01]  /*19440*/  FMUL.FTZ R145, R178, c[0x0][0x2ec] ;  /* 0x0000bb00b2917a20 */ /* 0x000fe20000410000 */
[----:B------:R-:W-:Y:S01]  /*19450*/  ISETP.NE.AND P1, PT, R20, RZ, PT ;  /* 0x000000ff1400720c */ /* 0x000fe20003f25270 */
        /* <DEDUP_REMOVED lines=10> */
[----:B------:R-:W1:Y:S01]  /*19500*/  MUFU.TANH R39, R39 ;  /* 0x0000002700277308 */ /* 0x000e620000002400 */
[----:B------:R-:W-:Y:S01]  /*19510*/  ISETP.GE.AND P3, PT, R5, R2, PT ;  /* 0x000000020500720c */ /* 0x000fe20003f66270 */
[----:B------:R-:W-:Y:S01]  /*19520*/  FMUL.FTZ R175, R175, c[0x0][0x2ec] ;  /* 0x0000bb00afaf7a20 */ /* 0x000fe20000410000 */
[----:B------:R-:W-:-:S02]  /*19530*/  ISETP.GE.AND P2, PT, R5, R133, PT ;  /* 0x000000850500720c */ /* 0x000fc40003f46270 */
[C---:B------:R-:W-:Y:S02]  /*19540*/  ISETP.GE.AND P1, PT, R4.reuse, R2, PT ;  /* 0x000000020400720c */ /* 0x040fe40003f26270 */
[----:B------:R-:W-:Y:S01]  /*19550*/  ISETP.GE.AND P6, PT, R4, R133, PT ;  /* 0x000000850400720c */ /* 0x000fe20003fc6270 */
[----:B------:R-:W-:Y:S01]  /*19560*/  MUFU.TANH R156, R65 ;  /* 0x00000041009c7308 */ /* 0x000fe20000002400 */
[----:B----4-:R-:W-:Y:S01]  /*19570*/  HMMA.16816.F32 R4, R160, R8, R168 ;  /* 0x00000008a004723c */ /* 0x010fe200000018a8 */
[----:B------:R-:W-:Y:S02]  /*19580*/  FSEL R20, R45, -INF , !P0 ;  /* 0xff8000002d147808 */ /* 0x000fe40004000000 */
[----:B------:R-:W-:Y:S02]  /*19590*/  FSEL R21, R46, -INF , !P5 ;  /* 0xff8000002e157808 */ /* 0x000fe40006800000 */
[----:B------:R-:W-:Y:S02]  /*195a0*/  FSEL R33, R47, -INF , !P4 ;  /* 0xff8000002f217808 */ /* 0x000fe40006000000 */
[C---:B------:R-:W-:Y:S01]  /*195b0*/  IADD3 R9, R134.reuse, 0x28, RZ ;  /* 0x0000002886097810 */ /* 0x040fe20007ffe0ff */
[----:B------:R-:W-:Y:S01]  /*195c0*/  MUFU.TANH R153, R66 ;  /* 0x0000004200997308 */ /* 0x000fe20000002400 */
[----:B------:R-:W-:-:S02]  /*195d0*/  IADD3 R8, R134, 0x29, RZ ;  /* 0x0000002986087810 */ /* 0x000fc40007ffe0ff */
[----:B-----5:R-:W-:Y:S02]  /*195e0*/  FSEL R32, R41, -INF , !P1 ;  /* 0xff80000029207808 */ /* 0x020fe40004800000 */
[CC--:B------:R-:W-:Y:S02]  /*195f0*/  ISETP.GE.AND P0, PT, R9.reuse, R2.reuse, PT ;  /* 0x000000020900720c */ /* 0x0c0fe40003f06270 */
[-C--:B------:R-:W-:Y:S01]  /*19600*/  ISETP.GE.AND P4, PT, R9, R133.reuse, PT ;  /* 0x000000850900720c */ /* 0x080fe20003f86270 */
[----:B------:R4:W-:Y:S01]  /*19610*/  MUFU.TANH R151, R67 ;  /* 0x0000004300977308 */ /* 0x0009e20000002400 */
[C---:B------:R-:W-:Y:S02]  /*19620*/  ISETP.GE.AND P5, PT, R8.reuse, R2, PT ;  /* 0x000000020800720c */ /* 0x040fe40003fa6270 */
[----:B------:R-:W-:Y:S02]  /*19630*/  ISETP.GE.AND P1, PT, R8, R133, PT ;  /* 0x000000850800720c */ /* 0x000fe40003f26270 */
[----:B------:R-:W-:Y:S01]  /*19640*/  HMMA.16816.F32 R8, R160, R10, R164 ;  /* 0x0000000aa008723c */ /* 0x000fe200000018a4 */
[----:B------:R-:W-:-:S02]  /*19650*/  IADD3 R49, R134, 0x40, RZ ;  /* 0x0000004086317810 */ /* 0x000fc40007ffe0ff */
[----:B-1----:R-:W-:Y:S01]  /*19660*/  IADD3 R64, R134, 0x30, RZ ;  /* 0x0000003086407810 */ /* 0x002fe20007ffe0ff */
[----:B------:R-:W1:Y:S01]  /*19670*/  MUFU.TANH R29, R29 ;  /* 0x0000001d001d7308 */ /* 0x000e620000002400 */
[----:B------:R-:W-:Y:S01]  /*19680*/  FSEL R51, R38, -INF , !P4 ;  /* 0xff80000026337808 */ /* 0x000fe20006000000 */
[----:B------:R-:W-:Y:S01]  /*19690*/  FMUL.FTZ R38, R5, c[0x0][0x2ec] ;  /* 0x0000bb0005267a20 */ /* 0x000fe20000410000 */
[----:B------:R-:W-:Y:S01]  /*196a0*/  FSEL R34, R40, -INF , !P3 ;  /* 0xff80000028227808 */ /* 0x000fe20005800000 */
[----:B------:R-:W-:Y:S01]  /*196b0*/  FMUL.FTZ R4, R4, c[0x0][0x2ec] ;  /* 0x0000bb0004047a20 */ /* 0x000fe20000410000 */
[----:B------:R-:W-:Y:S02]  /*196c0*/  FSEL R136, R136, -INF , !P5 ;  /* 0xff80000088887808 */ /* 0x000fe40006800000 */
[C---:B------:R-:W-:Y:S01]  /*196d0*/  IADD3 R141, R134.reuse, 0x31, RZ ;  /* 0x00000031868d7810 */ /* 0x040fe20007ffe0ff */
[----:B------:R-:W5:Y:S01]  /*196e0*/  MUFU.TANH R142, R142 ;  /* 0x0000008e008e7308 */ /* 0x000f620000002400 */
[----:B------:R-:W-:-:S02]  /*196f0*/  IADD3 R58, R134, 0x38, RZ ;  /* 0x00000038863a7810 */ /* 0x000fc40007ffe0ff */
[C---:B----4-:R-:W-:Y:S02]  /*19700*/  IADD3 R67, R134.reuse, 0x48, RZ ;  /* 0x0000004886437810 */ /* 0x050fe40007ffe0ff */
[C---:B------:R-:W-:Y:S02]  /*19710*/  IADD3 R66, R134.reuse, 0x49, RZ ;  /* 0x0000004986427810 */ /* 0x040fe40007ffe0ff */
[C---:B------:R-:W-:Y:S01]  /*19720*/  IADD3 R65, R134.reuse, 0x50, RZ ;  /* 0x0000005086417810 */ /* 0x040fe20007ffe0ff */
[----:B------:R-:W4:Y:S01]  /*19730*/  MUFU.TANH R140, R140 ;  /* 0x0000008c008c7308 */ /* 0x000f220000002400 */
[C---:B------:R-:W-:Y:S02]  /*19740*/  IADD3 R57, R134.reuse, 0x51, RZ ;  /* 0x0000005186397810 */ /* 0x040fe40007ffe0ff */
[----:B------:R-:W-:Y:S01]  /*19750*/  IADD3 R55, R134, 0x58, RZ ;  /* 0x0000005886377810 */ /* 0x000fe20007ffe0ff */
[----:B------:R-:W-:Y:S01]  /*19760*/  FMUL.FTZ R5, R8, c[0x0][0x2ec] ;  /* 0x0000bb0008057a20 */ /* 0x000fe20000410000 */
[C---:B------:R-:W-:Y:S01]  /*19770*/  IADD3 R54, R134.reuse, 0x59, RZ ;  /* 0x0000005986367810 */ /* 0x040fe20007ffe0ff */
[----:B------:R-:W-:Y:S01]  /*19780*/  FMUL.FTZ R8, R9, c[0x0][0x2ec] ;  /* 0x0000bb0009087a20 */ /* 0x000fe20000410000 */
[C---:B------:R-:W-:Y:S01]  /*19790*/  IADD3 R53, R134.reuse, 0x60, RZ ;  /* 0x0000006086357810 */ /* 0x040fe20007ffe0ff */
[----:B------:R-:W1:Y:S01]  /*197a0*/  MUFU.TANH R144, R144 ;  /* 0x0000009000907308 */ /* 0x000e620000002400 */
[----:B------:R-:W-:Y:S01]  /*197b0*/  IADD3 R47, R134, 0x61, RZ ;  /* 0x00000061862f7810 */ /* 0x000fe20007ffe0ff */
[----:B------:R-:W-:Y:S01]  /*197c0*/  FMUL.FTZ R10, R10, c[0x0][0x2ec] ;  /* 0x0000bb000a0a7a20 */ /* 0x000fe20000410000 */
[C---:B------:R-:W-:Y:S01]  /*197d0*/  IADD3 R46, R134.reuse, 0x68, RZ ;  /* 0x00000068862e7810 */ /* 0x040fe20007ffe0ff */
[----:B------:R-:W-:Y:S01]  /*197e0*/  FMUL.FTZ R11, R11, c[0x0][0x2ec] ;  /* 0x0000bb000b0b7a20 */ /* 0x000fe20000410000 */
[----:B------:R-:W-:-:S02]  /*197f0*/  IADD3 R45, R134, 0x69, RZ ;  /* 0x00000069862d7810 */ /* 0x000fc40007ffe0ff */
[C---:B------:R-:W-:Y:S01]  /*19800*/  IADD3 R44, R134.reuse, 0x70, RZ ;  /* 0x00000070862c7810 */ /* 0x040fe20007ffe0ff */
[----:B------:R-:W-:Y:S01]  /*19810*/  MUFU.TANH R146, R146 ;  /* 0x0000009200927308 */ /* 0x000fe20000002400 */
[C---:B------:R-:W-:Y:S02]  /*19820*/  IADD3 R41, R134.reuse, 0x71, RZ ;  /* 0x0000007186297810 */ /* 0x040fe40007ffe0ff */
[C---:B------:R-:W-:Y:S02]  /*19830*/  IADD3 R31, R134.reuse, 0x78, RZ ;  /* 0x00000078861f7810 */ /* 0x040fe40007ffe0ff */
[----:B------:R-:W-:Y:S02]  /*19840*/  IADD3 R40, R134, 0x79, RZ ;  /* 0x0000007986287810 */ /* 0x000fe40007ffe0ff */
[----:B------:R-:W-:Y:S01]  /*19850*/  ISETP.GE.AND P5, PT, R49, R2, PT ;  /* 0x000000023100720c */ /* 0x000fe20003fa6270 */
[----:B------:R-:W-:Y:S01]  /*19860*/  MUFU.TANH R8, R8 ;  /* 0x0000000800087308 */ /* 0x000fe20000002400 */
[----:B------:R-:W-:-:S02]  /*19870*/  FSEL R134, R59, -INF , !P0 ;  /* 0xff8000003b867808 */ /* 0x000fc40004000000 */
[-C--:B------:R-:W-:Y:S02]  /*19880*/  ISETP.GE.AND P0, PT, R64, R2.reuse, PT ;  /* 0x000000024000720c */ /* 0x080fe40003f06270 */
[----:B------:R-:W-:Y:S02]  /*19890*/  FSEL R166, R60, -INF , !P5 ;  /* 0xff8000003ca67808 */ /* 0x000fe40006800000 */
[----:B--2---:R-:W-:Y:S01]  /*198a0*/  FSEL R148, R148, -INF , !P0 ;  /* 0xff80000094947808 */ /* 0x004fe20004000000 */
[----:B------:R-:W2:Y:S01]  /*198b0*/  MUFU.TANH R60, R38 ;  /* 0x00000026003c7308 */ /* 0x000ea20000002400 */
[----:B------:R-:W-:Y:S02]  /*198c0*/  P2R R48, PR, RZ, 0x2 ;  /* 0x00000002ff307803 */ /* 0x000fe40000000000 */
[-C--:B------:R-:W-:Y:S02]  /*198d0*/  ISETP.GE.AND P4, PT, R56, R2.reuse, PT ;  /* 0x000000023800720c */ /* 0x080fe40003f86270 */
[----:B------:R-:W-:-:S02]  /*198e0*/  ISETP.GE.AND P0, PT, R139, R2, PT ;  /* 0x000000028b00720c */ /* 0x000fc40003f06270 */
[-C--:B------:R-:W-:Y:S01]  /*198f0*/  ISETP.GE.AND P3, PT, R58, R2.reuse, PT ;  /* 0x000000023a00720c */ /* 0x080fe20003f66270 */
[----:B------:R-:W1:Y:S01]  /*19900*/  MUFU.TANH R4, R4 ;  /* 0x0000000400047308 */ /* 0x000e620000002400 */
[-C--:B------:R-:W-:Y:S02]  /*19910*/  ISETP.GE.AND P5, PT, R57, R2.reuse, PT ;  /* 0x000000023900720c */ /* 0x080fe40003fa6270 */
[----:B------:R-:W-:Y:S02]  /*19920*/  FSEL R135, R135, -INF , !P2 ;  /* 0xff80000087877808 */ /* 0x000fe40005000000 */
[----:B------:R-:W-:Y:S02]  /*19930*/  ISETP.GE.AND P1, PT, R141, R2, PT ;  /* 0x000000028d00720c */ /* 0x000fe40003f26270 */
[----:B------:R-:W-:Y:S01]  /*19940*/  FSEL R137, R137, -INF , !P6 ;  /* 0xff80000089897808 */ /* 0x000fe20007000000 */
[----:B------:R-:W1:Y:S01]  /*19950*/  MUFU.TANH R5, R5 ;  /* 0x0000000500057308 */ /* 0x000e620000002400 */
[----:B------:R-:W-:-:S02]  /*19960*/  ISETP.NE.AND P6, PT, R48, RZ, PT ;  /* 0x000000ff3000720c */ /* 0x000fc40003fc5270 */
[-C--:B------:R-:W-:Y:S02]  /*19970*/  ISETP.GE.AND P2, PT, R67, R2.reuse, PT ;  /* 0x000000024300720c */ /* 0x080fe40003f46270 */
[----:B---3--:R-:W-:Y:S02]  /*19980*/  FSEL R152, R43, -INF , !P4 ;  /* 0xff8000002b987808 */ /* 0x008fe40006000000 */
[----:B------:R-:W-:Y:S01]  /*19990*/  FSEL R170, R62, -INF , !P0 ;  /* 0xff8000003eaa7808 */ /* 0x000fe20004000000 */
[----:B------:R-:W3:Y:S01]  /*199a0*/  MUFU.TANH R36, R36 ;  /* 0x0000002400247308 */ /* 0x000ee20000002400 */
[----:B------:R-:W-:Y:S02]  /*199b0*/  FSEL R48, R42, -INF , !P3 ;  /* 0xff8000002a307808 */ /* 0x000fe40005800000 */
[-C--:B------:R-:W-:Y:S02]  /*199c0*/  ISETP.GE.AND P4, PT, R65, R2.reuse, PT ;  /* 0x000000024100720c */ /* 0x080fe40003f86270 */
[----:B------:R-:W-:-:S02]  /*199d0*/  ISETP.GE.AND P0, PT, R54, R2, PT ;  /* 0x000000023600720c */ /* 0x000fc40003f06270 */
[-C--:B------:R-:W-:Y:S01]  /*199e0*/  ISETP.GE.AND P3, PT, R66, R2.reuse, PT ;  /* 0x000000024200720c */ /* 0x080fe20003f66270 */
[----:B------:R-:W2:Y:S01]  /*199f0*/  MUFU.TANH R13, R13 ;  /* 0x0000000d000d7308 */ /* 0x000ea20000002400 */
[----:B------:R-:W-:Y:S02]  /*19a00*/  FSEL R160, R30, -INF , !P5 ;  /* 0xff8000001ea07808 */ /* 0x000fe40006800000 */
[----:B------:R-:W-:Y:S02]  /*19a10*/  FSEL R50, R39, -INF , !P1 ;  /* 0xff80000027327808 */ /* 0x000fe40004800000 */
[-C--:B------:R-:W-:Y:S02]  /*19a20*/  ISETP.GE.AND P5, PT, R46, R2.reuse, PT ;  /* 0x000000022e00720c */ /* 0x080fe40003fa6270 */
[----:B------:R-:W-:Y:S01]  /*19a30*/  ISETP.GE.AND P1, PT, R55, R2, PT ;  /* 0x000000023700720c */ /* 0x000fe20003f26270 */
[----:B------:R-:W2:Y:S01]  /*19a40*/  MUFU.TANH R27, R27 ;  /* 0x0000001b001b7308 */ /* 0x000ea20000002400 */
[----:B------:R-:W-:-:S02]  /*19a50*/  FSEL R168, R63, -INF , !P2 ;  /* 0xff8000003fa87808 */ /* 0x000fc40005000000 */
[----:B-1----:R-:W-:Y:S02]  /*19a60*/  FSEL R162, R29, -INF , !P4 ;  /* 0xff8000001da27808 */ /* 0x002fe40006000000 */
[-C--:B------:R-:W-:Y:S02]  /*19a70*/  ISETP.GE.AND P2, PT, R45, R2.reuse, PT ;  /* 0x000000022d00720c */ /* 0x080fe40003f46270 */
[----:B------:R-:W-:Y:S01]  /*19a80*/  FSEL R156, R156, -INF , !P0 ;  /* 0xff8000009c9c7808 */ /* 0x000fe20004000000 */
[----:B------:R-:W-:Y:S01]  /*19a90*/  MUFU.TANH R157, R157 ;  /* 0x0000009d009d7308 */ /* 0x000fe20000002400 */
[----:B------:R-:W-:Y:S02]  /*19aa0*/  FSEL R164, R138, -INF , !P3 ;  /* 0xff8000008aa47808 */ /* 0x000fe40005800000 */
[-C--:B------:R-:W-:Y:S02]  /*19ab0*/  ISETP.GE.AND P4, PT, R47, R2.reuse, PT ;  /* 0x000000022f00720c */ /* 0x080fe40003f86270 */
[----:B------:R-:W-:-:S02]  /*19ac0*/  ISETP.GE.AND P0, PT, R41, R2, PT ;  /* 0x000000022900720c */ /* 0x000fc40003f06270 */
[-C--:B------:R-:W-:Y:S01]  /*19ad0*/  ISETP.GE.AND P3, PT, R53, R2.reuse, PT ;  /* 0x000000023500720c */ /* 0x080fe20003f66270 */
[----:B------:R-:W-:Y:S01]  /*19ae0*/  MUFU.TANH R35, R182 ;  /* 0x000000b600237308 */ /* 0x000fe20000002400 */
[----:B-----5:R-:W-:Y:S02]  /*19af0*/  FSEL R142, R142, -INF , !P5 ;  /* 0xff8000008e8e7808 */ /* 0x020fe40006800000 */
[----:B------:R-:W-:Y:S02]  /*19b00*/  FSEL R158, R158, -INF , !P1 ;  /* 0xff8000009e9e7808 */ /* 0x000fe40004800000 */
[-C--:B------:R-:W-:Y:S02]  /*19b10*/  ISETP.GE.AND P5, PT, R40, R2.reuse, PT ;  /* 0x000000022800720c */ /* 0x080fe40003fa6270 */
[----:B------:R-:W-:Y:S01]  /*19b20*/  ISETP.GE.AND P1, PT, R44, R2, PT ;  /* 0x000000022c00720c */ /* 0x000fe20003f26270 */
[----:B------:R-:W-:Y:S01]  /*19b30*/  MUFU.TANH R37, R37 ;  /* 0x0000002500257308 */ /* 0x000fe20000002400 */
[----:B----4-:R-:W-:-:S02]  /*19b40*/  FSEL R140, R140, -INF , !P2 ;  /* 0xff8000008c8c7808 */ /* 0x010fc40005000000 */
[----:B------:R-:W-:Y:S02]  /*19b50*/  FSEL R144, R144, -INF , !P4 ;  /* 0xff80000090907808 */ /* 0x000fe40006000000 */
[-C--:B------:R-:W-:Y:S02]  /*19b60*/  ISETP.GE.AND P2, PT, R141, R133.reuse, PT ;  /* 0x000000858d00720c */ /* 0x080fe40003f46270 */
[----:B--2---:R-:W-:Y:S01]  /*19b70*/  FSEL R60, R60, -INF , !P0 ;  /* 0xff8000003c3c7808 */ /* 0x004fe20004000000 */
[----:B------:R-:W1:Y:S01]  /*19b80*/  MUFU.TANH R141, R174 ;  /* 0x000000ae008d7308 */ /* 0x000e620000002400 */
[----:B------:R-:W-:Y:S02]  /*19b90*/  FSEL R146, R146, -INF , !P3 ;  /* 0xff80000092927808 */ /* 0x000fe40005800000 */
[----:B------:R-:W-:Y:S01]  /*19ba0*/  ISETP.GE.AND P4, PT, R31, R2, PT ;  /* 0x000000021f00720c */ /* 0x000fe20003f86270 */
[----:B------:R-:W-:Y:S01]  /*19bb0*/  FMUL.FTZ R2, R6, c[0x0][0x2ec] ;  /* 0x0000bb0006027a20 */ /* 0x000fe20000410000 */
[----:B------:R-:W-:-:S02]  /*19bc0*/  ISETP.GE.AND P0, PT, R56, R133, PT ;  /* 0x000000853800720c */ /* 0x000fc40003f06270 */
[-C--:B------:R-:W-:Y:S01]  /*19bd0*/  ISETP.GE.AND P3, PT, R64, R133.reuse, PT ;  /* 0x000000854000720c */ /* 0x080fe20003f66270 */
[----:B------:R-:W2:Y:S01]  /*19be0*/  MUFU.TANH R159, R159 ;  /* 0x0000009f009f7308 */ /* 0x000ea20000002400 */
[----:B------:R-:W-:Y:S02]  /*19bf0*/  FSEL R56, R8, -INF , !P5 ;  /* 0xff80000008387808 */ /* 0x000fe40006800000 */
[----:B------:R-:W-:Y:S01]  /*19c00*/  FSEL R64, R4, -INF , !P1 ;  /* 0xff80000004407808 */ /* 0x000fe20004800000 */
[----:B------:R-:W-:Y:S01]  /*19c10*/  FMUL.FTZ R4, R7, c[0x0][0x2ec] ;  /* 0x0000bb0007047a20 */ /* 0x000fe20000410000 */
[-C--:B------:R-:W-:Y:S02]  /*19c20*/  ISETP.GE.AND P5, PT, R49, R133.reuse, PT ;  /* 0x000000853100720c */ /* 0x080fe40003fa6270 */
[----:B------:R-:W-:Y:S01]  /*19c30*/  ISETP.GE.AND P1, PT, R58, R133, PT ;  /* 0x000000853a00720c */ /* 0x000fe20003f26270 */
[----:B------:R-:W4:Y:S01]  /*19c40*/  MUFU.TANH R18, R18 ;  /* 0x0000001200127308 */ /* 0x000f220000002400 */
[----:B------:R-:W-:-:S02]  /*19c50*/  FSEL R58, R5, -INF , !P4 ;  /* 0xff800000053a7808 */ /* 0x000fc40006000000 */
[-C--:B------:R-:W-:Y:S02]  /*19c60*/  ISETP.GE.AND P4, PT, R67, R133.reuse, PT ;  /* 0x000000854300720c */ /* 0x080fe40003f86270 */
[----:B------:R-:W-:Y:S02]  /*19c70*/  FSEL R169, R61, -INF , !P5 ;  /* 0xff8000003da97808 */ /* 0x000fe40006800000 */
[-C--:B------:R-:W-:Y:S01]  /*19c80*/  ISETP.GE.AND P5, PT, R54, R133.reuse, PT ;  /* 0x000000853600720c */ /* 0x080fe20003fa6270 */
[----:B------:R-:W5:Y:S01]  /*19c90*/  MUFU.TANH R155, R155 ;  /* 0x0000009b009b7308 */ /* 0x000f620000002400 */
[----:B---3--:R-:W-:Y:S02]  /*19ca0*/  FSEL R49, R36, -INF , !P6 ;  /* 0xff80000024317808 */ /* 0x008fe40007000000 */
[----:B------:R-:W-:Y:S02]  /*19cb0*/  FSEL R165, R13, -INF , !P4 ;  /* 0xff8000000da57808 */ /* 0x000fe40006000000 */
[----:B------:R-:W-:-:S02]  /*19cc0*/  ISETP.GE.AND P6, PT, R139, R133, PT ;  /* 0x000000858b00720c */ /* 0x000fc40003fc6270 */
[-C--:B------:R-:W-:Y:S01]  /*19cd0*/  ISETP.GE.AND P4, PT, R53, R133.reuse, PT ;  /* 0x000000853500720c */ /* 0x080fe20003f86270 */
[----:B------:R-:W3:Y:S01]  /*19ce0*/  MUFU.TANH R145, R145 ;  /* 0x0000009100917308 */ /* 0x000ee20000002400 */
[----:B------:R-:W-:Y:S02]  /*19cf0*/  P2R R5, PR, RZ, 0x20 ;  /* 0x00000020ff057803 */ /* 0x000fe40000000000 */
[-C--:B------:R-:W-:Y:S02]  /*19d00*/  ISETP.GE.AND P5, PT, R46, R133.reuse, PT ;  /* 0x000000852e00720c */ /* 0x080fe40003fa6270 */
[----:B------:R-:W-:Y:S02]  /*19d10*/  FSEL R167, R27, -INF , !P6 ;  /* 0xff8000001ba77808 */ /* 0x000fe40007000000 */
[----:B------:R-:W-:Y:S01]  /*19d20*/  P2R R6, PR, RZ, 0x10 ;  /* 0x00000010ff067803 */ /* 0x000fe20000000000 */
[----:B------:R-:W2:Y:S01]  /*19d30*/  MUFU.TANH R143, R179 ;  /* 0x000000b3008f7308 */ /* 0x000ea20000002400 */
[----:B------:R-:W-:-:S02]  /*19d40*/  ISETP.GE.AND P6, PT, R47, R133, PT ;  /* 0x000000852f00720c */ /* 0x000fc40003fc6270 */
[-C--:B------:R-:W-:Y:S02]  /*19d50*/  ISETP.GE.AND P4, PT, R45, R133.reuse, PT ;  /* 0x000000852d00720c */ /* 0x080fe40003f86270 */
[----:B-1----:R-:W-:Y:S02]  /*19d60*/  FSEL R141, R141, -INF , !P5 ;  /* 0xff8000008d8d7808 */ /* 0x002fe40006800000 */
[----:B------:R-:W-:Y:S01]  /*19d70*/  FSEL R157, R157, -INF , !P2 ;  /* 0xff8000009d9d7808 */ /* 0x000fe20005000000 */
[----:B------:R-:W1:Y:S01]  /*19d80*/  MUFU.TANH R139, R175 ;  /* 0x000000af008b7308 */ /* 0x000e620000002400 */
[----:B------:R-:W-:Y:S02]  /*19d90*/  FSEL R171, R35, -INF , !P1 ;  /* 0xff80000023ab7808 */ /* 0x000fe40004800000 */
[----:B------:R-:W-:Y:S02]  /*19da0*/  ISETP.GT.AND P5, PT, R239, R228, PT ;  /* 0x000000e4ef00720c */ /* 0x000fe40003fa4270 */
[----:B------:R-:W-:-:S02]  /*19db0*/  ISETP.GE.AND P2, PT, R65, R133, PT ;  /* 0x000000854100720c */ /* 0x000fc40003f46270 */
[-C--:B------:R-:W-:Y:S01]  /*19dc0*/  ISETP.GE.AND P1, PT, R57, R133.reuse, PT ;  /* 0x000000853900720c */ /* 0x080fe20003f26270 */
[----:B------:R-:W1:Y:S01]  /*19dd0*/  MUFU.TANH R2, R2 ;  /* 0x0000000200027308 */ /* 0x000e620000002400 */
[----:B------:R-:W-:Y:S02]  /*19de0*/  FSEL R173, R37, -INF , !P3 ;  /* 0xff80000025ad7808 */ /* 0x000fe40005800000 */
[----:B--2---:R-:W-:Y:S02]  /*19df0*/  FSEL R159, R159, -INF , !P0 ;  /* 0xff8000009f9f7808 */ /* 0x004fe40004000000 */
[----:B----4-:R-:W-:Y:S02]  /*19e00*/  FSEL R161, R18, -INF , !P2 ;  /* 0xff80000012a17808 */ /* 0x010fe40005000000 */
[----:B-----5:R-:W-:Y:S01]  /*19e10*/  FSEL R155, R155, -INF , !P1 ;  /* 0xff8000009b9b7808 */ /* 0x020fe20004800000 */
[----:B------:R-:W2:Y:S01]  /*19e20*/  MUFU.TANH R4, R4 ;  /* 0x0000000400047308 */ /* 0x000ea20000002400 */
[----:B------:R-:W-:-:S02]  /*19e30*/  ISETP.GE.AND P3, PT, R66, R133, PT ;  /* 0x000000854200720c */ /* 0x000fc40003f66270 */
[----:B------:R-:W-:Y:S02]  /*19e40*/  ISETP.GE.AND P0, PT, R55, R133, PT ;  /* 0x000000853700720c */ /* 0x000fe40003f06270 */
[----:B------:R-:W-:Y:S02]  /*19e50*/  ISETP.NE.AND P2, PT, R5, RZ, PT ;  /* 0x000000ff0500720c */ /* 0x000fe40003f45270 */
[----:B------:R-:W-:Y:S01]  /*19e60*/  ISETP.NE.AND P1, PT, R6, RZ, PT ;  /* 0x000000ff0600720c */ /* 0x000fe20003f25270 */
[----:B------:R-:W4:Y:S01]  /*19e70*/  MUFU.TANH R47, R10 ;  /* 0x0000000a002f7308 */ /* 0x000f220000002400 */
[----:B------:R-:W-:Y:S02]  /*19e80*/  FSEL R163, R28, -INF , !P3 ;  /* 0xff8000001ca37808 */ /* 0x000fe40005800000 */
[----:B------:R-:W-:Y:S02]  /*19e90*/  FSEL R153, R153, -INF , !P0 ;  /* 0xff80000099997808 */ /* 0x000fe40004000000 */
[----:B------:R-:W-:-:S02]  /*19ea0*/  FSEL R151, R151, -INF , !P2 ;  /* 0xff80000097977808 */ /* 0x000fc40005000000 */
[----:B---3--:R-:W-:Y:S01]  /*19eb0*/  FSEL R145, R145, -INF , !P1 ;  /* 0xff80000091917808 */ /* 0x008fe20004800000 */
[----:B------:R-:W3:Y:S01]  /*19ec0*/  MUFU.TANH R45, R11 ;  /* 0x0000000b002d7308 */ /* 0x000ee20000002400 */
[----:B------:R-:W-:Y:S01]  /*19ed0*/  BAR.SYNC.DEFER_BLOCKING 0x0 ;  /* 0x0000000000007b1d */ /* 0x000fe20000010000 */
[-C--:B------:R-:W-:Y:S02]  /*19ee0*/  ISETP.GE.AND P3, PT, R44, R133.reuse, PT ;  /* 0x000000852c00720c */ /* 0x080fe40003f66270 */
[-C--:B------:R-:W-:Y:S02]  /*19ef0*/  ISETP.GE.AND P2, PT, R41, R133.reuse, PT ;  /* 0x000000852900720c */ /* 0x080fe40003f46270 */
[-C--:B------:R-:W-:Y:S02]  /*19f00*/  ISETP.GE.AND P1, PT, R31, R133.reuse, PT ;  /* 0x000000851f00720c */ /* 0x080fe40003f26270 */
[----:B------:R-:W-:Y:S02]  /*19f10*/  ISETP.GE.AND P0, PT, R40, R133, PT ;  /* 0x000000852800720c */ /* 0x000fe40003f06270 */
[----:B------:R-:W-:-:S02]  /*19f20*/  FSEL R143, R143, -INF , !P6 ;  /* 0xff8000008f8f7808 */ /* 0x000fc40007000000 */
[----:B-1----:R-:W-:Y:S02]  /*19f30*/  FSEL R139, R139, -INF , !P4 ;  /* 0xff8000008b8b7808 */ /* 0x002fe40006000000 */
[----:B------:R-:W-:Y:S02]  /*19f40*/  FSEL R55, R2, -INF , !P3 ;  /* 0xff80000002377808 */ /* 0x000fe40005800000 */
[----:B--2---:R-:W-:Y:S02]  /*19f50*/  FSEL R53, R4, -INF , !P2 ;  /* 0xff80000004357808 */ /* 0x004fe40005000000 */
[----:B----4-:R-:W-:Y:S02]  /*19f60*/  FSEL R47, R47, -INF , !P1 ;  /* 0xff8000002f2f7808 */ /* 0x010fe40004800000 */
[----:B---3--:R-:W-:Y:S01]  /*19f70*/  FSEL R45, R45, -INF , !P0 ;  /* 0xff8000002d2d7808 */ /* 0x008fe20004000000 */
        /* <DEDUP_REMOVED lines=61> */
.L_x_3990:
[----:B------:R-:W-:-:S05]  /*1a350*/  IMAD.MOV.U32 R6, RZ, RZ, c[0x0][0x198] ;  /* 0x00006600ff067624 */ /* 0x000fca00078e00ff */
[----:B------:R-:W-:-:S04]  /*1a360*/  LEA R6, -R6, RZ, 0x7 ;  /* 0x000000ff06067211 */ /* 0x000fc800078e39ff */
[----:B------:R-:W-:Y:S02]  /*1a370*/  SHF.R.S32.HI R2, RZ, 0x1f, R6 ;  /* 0x0000001fff027819 */ /* 0x000fe40000011406 */
.L_x_3991:
        /* <DEDUP_REMOVED lines=39> */
.L_x_3989:
        /* <DEDUP_REMOVED lines=90> */
[--C-:B------:R-:W-:Y:S02]  /*1ab90*/  FFMA.FTZ R31, R16, c[0x0][0x23c], -R59.reuse ;  /* 0x00008f00101f7a23 */ /* 0x100fe4000001083b */
[----:B------:R-:W-:Y:S01]  /*1aba0*/  FFMA.FTZ R30, R52, c[0x0][0x23c], -R59 ;  /* 0x00008f00341e7a23 */ /* 0x000fe2000001083b */
        /* <DEDUP_REMOVED lines=35> */
[--C-:B------:R-:W-:Y:S01]  /*1ade0*/  FFMA.FTZ R134, R134, c[0x0][0x23c], -R59.reuse ;  /* 0x00008f0086867a23 */ /* 0x100fe2000001083b */
[----:B------:R-:W-:Y:S01]  /*1adf0*/  LDSM.16.MT88.4 R48, [R217+0x11000] ;  /* 0x01100000d930783b */ /* 0x000fe20000004200 */
[----:B------:R-:W-:Y:S02]  /*1ae00*/  FFMA.FTZ R135, R135, c[0x0][0x23c], -R46 ;  /* 0x00008f0087877a23 */ /* 0x000fe4000001082e */
        /* <DEDUP_REMOVED lines=439> */
.L_x_3986:
        /* <DEDUP_REMOVED lines=13> */
.L_x_3996:
        /* <DEDUP_REMOVED lines=66> */
.L_x_3993:
        /* <DEDUP_REMOVED lines=386> */
[----:B------:R-:W-:Y:S02]  /*1e690*/  LOP3.LUT R3, RZ, c[0x0][0x2d0], RZ, 0x33, !PT ;  /* 0x0000b400ff037a12 */ /* 0x000fe400078e33ff */
[----:B------:R-:W-:Y:S01]  /*1e6a0*/  ISETP.GE.AND P2, PT, R9, RZ, PT ;  /* 0x000000ff0900720c */ /* 0x000fe20003f46270 */
        /* <DEDUP_REMOVED lines=25> */
[-C--:B---3--:R-:W-:Y:S02]  /*1e840*/  LEA R14, P1, R7, R234.reuse, 0x2 ;  /* 0x000000ea070e7211 */ /* 0x088fe400078210ff */
        /* <DEDUP_REMOVED lines=19> */
.L_x_3995:
        /* <DEDUP_REMOVED lines=28> */
[----:B---3--:R-:W-:Y:S01]  /*1eb40*/  IADD3 R14, P0, R2, UR5, RZ ;  /* 0x00000005020e7c10 */ /* 0x008fe2000ff1e0ff */
        /* <DEDUP_REMOVED lines=9> */
.L_x_3994:
[----:B--2-4-:R-:W-:Y:S01]  /*1ebe0*/  FMNMX.FTZ R3, R143, R135, !PT ;  /* 0x000000878f037209 */ /* 0x014fe20007810000 */
        /* <DEDUP_REMOVED lines=15> */
[----:B------:R-:W-:Y:S03]  /*1ece0*/  LDSM.16.MT88.4 R36, [R216+0xc000] ;  /* 0x00c00000d824783b */ /* 0x000fe60000004200 */
        /* <DEDUP_REMOVED lines=77> */
[----:B------:R-:W2:Y:S01]  /*1f1c0*/  MUFU.EX2 R2, R6 ;  /* 0x0000000600027308 */ /* 0x000ea20000000800 */
[----:B------:R-:W-:Y:S02]  /*1f1d0*/  FFMA.FTZ R149, R149, c[0x0][0x23c], -R147 ;  /* 0x00008f0095957a23 */ /* 0x000fe40000010893 */
[--C-:B------:R-:W-:Y:S02]  /*1f1e0*/  FFMA.FTZ R136, R136, c[0x0][0x23c], -R145.reuse ;  /* 0x00008f0088887a23 */ /* 0x100fe40000010891 */
[--C-:B------:R-:W-:Y:S02]  /*1f1f0*/  FFMA.FTZ R139, R199, c[0x0][0x23c], -R145.reuse ;  /* 0x00008f00c78b7a23 */ /* 0x100fe40000010891 */
[----:B------:R-:W-:Y:S02]  /*1f200*/  FFMA.FTZ R138, R141, c[0x0][0x23c], -R145 ;  /* 0x00008f008d8a7a23 */ /* 0x000fe40000010891 */
[--C-:B------:R-:W-:Y:S01]  /*1f210*/  FFMA.FTZ R141, R140, c[0x0][0x23c], -R147.reuse ;  /* 0x00008f008c8d7a23 */ /* 0x100fe20000010893 */
[----:B------:R-:W-:Y:S01]  /*1f220*/  MUFU.EX2 R136, R136 ;  /* 0x0000008800887308 */ /* 0x000fe20000000800 */
[----:B------:R-:W-:Y:S02]  /*1f230*/  FFMA.FTZ R140, R249, c[0x0][0x23c], -R147 ;  /* 0x00008f00f98c7a23 */ /* 0x000fe40000010893 */
[----:B------:R-:W-:Y:S02]  /*1f240*/  FFMA.FTZ R137, R137, c[0x0][0x23c], -R145 ;  /* 0x00008f0089897a23 */ /* 0x000fe40000010891 */
[C---:B-1----:R-:W-:Y:S02]  /*1f250*/  FMUL.FTZ R7, R0.reuse, R131 ;  /* 0x0000008300077220 */ /* 0x042fe40000410000 */
[C---:B------:R-:W-:Y:S02]  /*1f260*/  FMUL.FTZ R10, R0.reuse, R126 ;  /* 0x0000007e000a7220 */ /* 0x040fe40000410000 */
[C---:B------:R-:W-:Y:S01]  /*1f270*/  FMUL.FTZ R11, R0.reuse, R127 ;  /* 0x0000007f000b7220 */ /* 0x040fe20000410000 */
[----:B------:R-:W-:Y:S01]  /*1f280*/  MUFU.EX2 R140, R140 ;  /* 0x0000008c008c7308 */ /* 0x000fe20000000800 */
        /* <DEDUP_REMOVED lines=12> */
[----:B------:R-:W1:Y:S01]  /*1f350*/  MUFU.EX2 R142, R142 ;  /* 0x0000008e008e7308 */ /* 0x000e620000000800 */
[----:B------:R-:W-:Y:S02]  /*1f360*/  FMUL.FTZ R25, R2, R109 ;  /* 0x0000006d02197220 */ /* 0x000fe40000410000 */
[C---:B------:R-:W-:Y:S01]  /*1f370*/  FMUL.FTZ R26, R0.reuse, R110 ;  /* 0x0000006e001a7220 */ /* 0x040fe20000410000 */
[----:B------:R-:W-:Y:S01]  /*1f380*/  LDSM.16.MT88.4 R116, [R218+0xf800] ;  /* 0x00f80000da74783b */ /* 0x000fe20000004200 */
        /* <DEDUP_REMOVED lines=18> */
[----:B------:R-:W1:Y:S01]  /*1f4b0*/  MUFU.EX2 R141, R141 ;  /* 0x0000008d008d7308 */ /* 0x000e620000000800 */
[----:B------:R-:W3:Y:S01]  /*1f4c0*/  LDSM.16.MT88.4 R84, [R216+0x10000] ;  /* 0x01000000d854783b */ /* 0x000ee20000004200 */
[C---:B------:R-:W-:Y:S02]  /*1f4d0*/  FMUL.FTZ R56, R2.reuse, R76 ;  /* 0x0000004c02387220 */ /* 0x040fe40000410000 */
[----:B------:R-:W-:Y:S02]  /*1f4e0*/  FMUL.FTZ R57, R2, R77 ;  /* 0x0000004d02397220 */ /* 0x000fe40000410000 */
[C---:B------:R-:W-:Y:S02]  /*1f4f0*/  FMUL.FTZ R58, R0.reuse, R78 ;  /* 0x0000004e003a7220 */ /* 0x040fe40000410000 */
[----:B------:R-:W-:Y:S01]  /*1f500*/  FMUL.FTZ R59, R0, R79 ;  /* 0x0000004f003b7220 */ /* 0x000fe20000410000 */
[----:B------:R-:W-:Y:S01]  /*1f510*/  LDSM.16.MT88.4 R92, [R217+0x11000] ;  /* 0x01100000d95c783b */ /* 0x000fe20000004200 */
[----:B------:R-:W4:Y:S01]  /*1f520*/  MUFU.EX2 R137, R137 ;  /* 0x0000008900897308 */ /* 0x000f220000000800 */
[C---:B------:R-:W-:Y:S02]  /*1f530*/  FMUL.FTZ R64, R2.reuse, R68 ;  /* 0x0000004402407220 */ /* 0x040fe40000410000 */
[----:B------:R-:W-:Y:S01]  /*1f540*/  FMUL.FTZ R65, R2, R69 ;  /* 0x0000004502417220 */ /* 0x000fe20000410000 */
[----:B--2---:R-:W-:Y:S01]  /*1f550*/  F2FP.PACK_AB R129, R138, R139 ;  /* 0x0000008b8a81723e */ /* 0x004fe200000000ff */
[C---:B------:R-:W-:Y:S02]  /*1f560*/  FMUL.FTZ R66, R0.reuse, R70 ;  /* 0x0000004600427220 */ /* 0x040fe40000410000 */
[----:B------:R-:W2:Y:S01]  /*1f570*/  LDSM.16.MT88.4 R76, [R220+0xc800] ;  /* 0x00c80000dc4c783b */ /* 0x000ea20000004200 */
[----:B------:R-:W-:Y:S02]  /*1f580*/  FMUL.FTZ R67, R0, R71 ;  /* 0x0000004700437220 */ /* 0x000fe40000410000 */
[----:B------:R-:W-:Y:S01]  /*1f590*/  FFMA.FTZ R143, R2, R247, R143 ;  /* 0x000000f7028f7223 */ /* 0x000fe2000001008f */
[----:B------:R-:W-:Y:S01]  /*1f5a0*/  MUFU.EX2 R149, R149 ;  /* 0x0000009500957308 */ /* 0x000fe20000000800 */
[----:B------:R-:W-:Y:S01]  /*1f5b0*/  FFMA.FTZ R139, R0, R245, R139 ;  /* 0x000000f5008b7223 */ /* 0x000fe2000001008b */
[----:B-1----:R-:W-:Y:S01]  /*1f5c0*/  F2FP.PACK_AB R130, R140, R141 ;  /* 0x0000008d8c82723e */ /* 0x002fe200000000ff */
[----:B------:R-:W-:Y:S02]  /*1f5d0*/  FADD.FTZ R142, R142, R143 ;  /* 0x0000008f8e8e7221 */ /* 0x000fe40000010000 */
[----:B------:R-:W-:Y:S02]  /*1f5e0*/  FADD.FTZ R138, R138, R139 ;  /* 0x0000008b8a8a7221 */ /* 0x000fe40000010000 */
[----:B------:R-:W-:Y:S02]  /*1f5f0*/  FFMA.FTZ R158, R158, c[0x0][0x23c], -R147 ;  /* 0x00008f009e9e7a23 */ /* 0x000fe40000010893 */
[--C-:B------:R-:W-:Y:S02]  /*1f600*/  FFMA.FTZ R151, R151, c[0x0][0x23c], -R145.reuse ;  /* 0x00008f0097977a23 */ /* 0x100fe40000010891 */
[----:B------:R-:W-:Y:S01]  /*1f610*/  FFMA.FTZ R170, R170, c[0x0][0x23c], -R145 ;  /* 0x00008f00aaaa7a23 */ /* 0x000fe20000010891 */
[----:B----4-:R-:W-:Y:S01]  /*1f620*/  F2FP.PACK_AB R131, R136, R137 ;  /* 0x000000898883723e */ /* 0x010fe200000000ff */
[----:B------:R-:W1:Y:S01]  /*1f630*/  MUFU.EX2 R158, R158 ;  /* 0x0000009e009e7308 */ /* 0x000e620000000800 */
[--C-:B------:R-:W-:Y:S02]  /*1f640*/  FFMA.FTZ R153, R153, c[0x0][0x23c], -R147.reuse ;  /* 0x00008f0099997a23 */ /* 0x100fe40000010893 */
[----:B------:R-:W-:Y:S02]  /*1f650*/  FFMA.FTZ R176, R176, c[0x0][0x23c], -R147 ;  /* 0x00008f00b0b07a23 */ /* 0x000fe40000010893 */
[--C-:B------:R-:W-:Y:S01]  /*1f660*/  FFMA.FTZ R155, R155, c[0x0][0x23c], -R145.reuse ;  /* 0x00008f009b9b7a23 */ /* 0x100fe20000010891 */
[C---:B------:R-:W-:Y:S04]  /*1f670*/  HMMA.16816.F32 R4, R128.reuse, R12, R4 ;  /* 0x0000000c8004723c */ /* 0x040fe80000001804 */
[----:B------:R-:W-:Y:S01]  /*1f680*/  MUFU.EX2 R151, R151 ;  /* 0x0000009700977308 */ /* 0x000fe20000000800 */
[--C-:B------:R-:W-:Y:S02]  /*1f690*/  FFMA.FTZ R178, R178, c[0x0][0x23c], -R145.reuse ;  /* 0x00008f00b2b27a23 */ /* 0x100fe40000010891 */
[C---:B------:R-:W-:Y:S01]  /*1f6a0*/  FMUL.FTZ R12, R2.reuse, R120 ;  /* 0x00000078020c7220 */ /* 0x040fe20000410000 */
[C---:B------:R-:W-:Y:S04]  /*1f6b0*/  HMMA.16816.F32 R8, R128.reuse, R14, R8 ;  /* 0x0000000e8008723c */ /* 0x040fe80000001808 */
[----:B------:R-:W-:Y:S02]  /*1f6c0*/  FMUL.FTZ R13, R2, R121 ;  /* 0x00000079020d7220 */ /* 0x000fe40000410000 */
[----:B------:R-:W4:Y:S01]  /*1f6d0*/  MUFU.EX2 R170, R170 ;  /* 0x000000aa00aa7308 */ /* 0x000f220000000800 */
[C---:B------:R-:W-:Y:S02]  /*1f6e0*/  FMUL.FTZ R14, R0.reuse, R122 ;  /* 0x0000007a000e7220 */ /* 0x040fe40000410000 */
[----:B------:R-:W-:Y:S03]  /*1f6f0*/  FMUL.FTZ R15, R0, R123 ;  /* 0x0000007b000f7220 */ /* 0x000fe60000410000 */
[----:B-1----:R-:W-:Y:S01]  /*1f700*/  F2FP.PACK_AB R70, R158, R149 ;  /* 0x000000959e46723e */ /* 0x002fe200000000ff */
[--C-:B------:R-:W-:Y:S02]  /*1f710*/  FFMA.FTZ R159, R159, c[0x0][0x23c], -R145.reuse ;  /* 0x00008f009f9f7a23 */ /* 0x100fe40000010891 */
[----:B------:R-:W-:Y:S01]  /*1f720*/  FFMA.FTZ R184, R184, c[0x0][0x23c], -R145 ;  /* 0x00008f00b8b87a23 */ /* 0x000fe20000010891 */
[C---:B------:R-:W-:Y:S01]  /*1f730*/  HMMA.16816.F32 R12, R128.reuse, R20, R12 ;  /* 0x00000014800c723c */ /* 0x040fe2000000180c */
[----:B------:R-:W-:Y:S02]  /*1f740*/  MUFU.EX2 R153, R153 ;  /* 0x0000009900997308 */ /* 0x000fe40000000800 */
[--C-:B------:R-:W-:Y:S02]  /*1f750*/  FFMA.FTZ R161, R161, c[0x0][0x23c], -R147.reuse ;  /* 0x00008f00a1a17a23 */ /* 0x100fe40000010893 */
[----:B------:R-:W-:Y:S02]  /*1f760*/  FFMA.FTZ R190, R190, c[0x0][0x23c], -R147 ;  /* 0x00008f00bebe7a23 */ /* 0x000fe40000010893 */
[C---:B------:R-:W-:Y:S01]  /*1f770*/  FMUL.FTZ R20, R2.reuse, R112 ;  /* 0x0000007002147220 */ /* 0x040fe20000410000 */
[C---:B------:R-:W-:Y:S03]  /*1f780*/  HMMA.16816.F32 R16, R128.reuse, R22, R16 ;  /* 0x000000168010723c */ /* 0x040fe60000001810 */
[----:B------:R-:W-:Y:S01]  /*1f790*/  MUFU.EX2 R176, R176 ;  /* 0x000000b000b07308 */ /* 0x000fe20000000800 */
[----:B------:R-:W-:Y:S01]  /*1f7a0*/  FMUL.FTZ R21, R2, R113 ;  /* 0x0000007102157220 */ /* 0x000fe20000410000 */
[----:B----4-:R-:W-:Y:S02]  /*1f7b0*/  F2FP.PACK_AB R71, R170, R151 ;  /* 0x00000097aa47723e */ /* 0x010fe400000000ff */
[C---:B------:R-:W-:Y:S02]  /*1f7c0*/  FMUL.FTZ R22, R0.reuse, R114 ;  /* 0x0000007200167220 */ /* 0x040fe40000410000 */
[----:B------:R-:W-:Y:S03]  /*1f7d0*/  FMUL.FTZ R23, R0, R115 ;  /* 0x0000007300177220 */ /* 0x000fe60000410000 */
[--C-:B------:R-:W-:Y:S01]  /*1f7e0*/  FFMA.FTZ R163, R163, c[0x0][0x23c], -R145.reuse ;  /* 0x00008f00a3a37a23 */ /* 0x100fe20000010891 */
[----:B------:R-:W-:Y:S01]  /*1f7f0*/  MUFU.EX2 R155, R155 ;  /* 0x0000009b009b7308 */ /* 0x000fe20000000800 */
[----:B------:R-:W-:Y:S02]  /*1f800*/  FFMA.FTZ R192, R185, c[0x0][0x23c], -R145 ;  /* 0x00008f00b9c07a23 */ /* 0x000fe40000010891 */
[C---:B------:R-:W-:Y:S03]  /*1f810*/  HMMA.16816.F32 R20, R128.reuse, R28, R20 ;  /* 0x0000001c8014723c */ /* 0x040fe60000001814 */
[--C-:B------:R-:W-:Y:S02]  /*1f820*/  FFMA.FTZ R165, R165, c[0x0][0x23c], -R147.reuse ;  /* 0x00008f00a5a57a23 */ /* 0x100fe40000010893 */
[--C-:B------:R-:W-:Y:S02]  /*1f830*/  FFMA.FTZ R194, R183, c[0x0][0x23c], -R147.reuse ;  /* 0x00008f00b7c27a23 */ /* 0x100fe40000010893 */
[C---:B------:R-:W-:Y:S01]  /*1f840*/  FMUL.FTZ R28, R2.reuse, R104 ;  /* 0x00000068021c7220 */ /* 0x040fe20000410000 */
[C---:B------:R-:W-:Y:S01]  /*1f850*/  HMMA.16816.F32 R24, R128.reuse, R30, R24 ;  /* 0x0000001e8018723c */ /* 0x040fe20000001818 */
[----:B------:R-:W-:Y:S03]  /*1f860*/  MUFU.EX2 R178, R178 ;  /* 0x000000b200b27308 */ /* 0x000fe60000000800 */
[----:B------:R-:W-:Y:S02]  /*1f870*/  FMUL.FTZ R29, R2, R105 ;  /* 0x00000069021d7220 */ /* 0x000fe40000410000 */
[----:B------:R-:W-:Y:S02]  /*1f880*/  FFMA.FTZ R104, R197, c[0x0][0x23c], -R147 ;  /* 0x00008f00c5687a23 */ /* 0x000fe40000010893 */
[C---:B------:R-:W-:Y:S03]  /*1f890*/  FMUL.FTZ R30, R0.reuse, R106 ;  /* 0x0000006a001e7220 */ /* 0x040fe60000410000 */
[----:B------:R-:W-:Y:S01]  /*1f8a0*/  MUFU.EX2 R159, R159 ;  /* 0x0000009f009f7308 */ /* 0x000fe20000000800 */
[----:B------:R-:W-:Y:S02]  /*1f8b0*/  FMUL.FTZ R31, R0, R107 ;  /* 0x0000006b001f7220 */ /* 0x000fe40000410000 */
[----:B------:R-:W-:Y:S02]  /*1f8c0*/  FFMA.FTZ R106, R189, c[0x0][0x23c], -R145 ;  /* 0x00008f00bd6a7a23 */ /* 0x000fe40000010891 */
[----:B------:R-:W-:Y:S02]  /*1f8d0*/  FFMA.FTZ R105, R191, c[0x0][0x23c], -R147 ;  /* 0x00008f00bf697a23 */ /* 0x000fe40000010893 */
[----:B------:R-:W-:Y:S01]  /*1f8e0*/  FFMA.FTZ R107, R157, c[0x0][0x23c], -R145 ;  /* 0x00008f009d6b7a23 */ /* 0x000fe20000010891 */
        /* <DEDUP_REMOVED lines=10> */
[----:B------:R-:W-:Y:S02]  /*1f990*/  FMUL.FTZ R39, R0, R99 ;  /* 0x0000006300277220 */ /* 0x000fe40000410000 */
[----:B------:R-:W-:Y:S01]  /*1f9a0*/  LDSM.16.MT88.4 R96, [R216+0x11000] ;  /* 0x01100000d860783b */ /* 0x000fe20000004200 */
[----:B------:R-:W1:Y:S01]  /*1f9b0*/  MUFU.EX2 R105, R105 ;  /* 0x0000006900697308 */ /* 0x000e620000000800 */
[----:B------:R-:W-:Y:S02]  /*1f9c0*/  FFMA.FTZ R250, R250, c[0x0][0x23c], -R145 ;  /* 0x00008f00fafa7a23 */ /* 0x000fe40000010891 */
[--C-:B------:R-:W-:Y:S01]  /*1f9d0*/  FFMA.FTZ R181, R181, c[0x0][0x23c], -R147.reuse ;  /* 0x00008f00b5b57a23 */ /* 0x100fe20000010893 */
[C---:B------:R-:W-:Y:S03]  /*1f9e0*/  HMMA.16816.F32 R36, R128.reuse, R44, R36 ;  /* 0x0000002c8024723c */ /* 0x040fe60000001824 */
[----:B------:R-:W-:Y:S02]  /*1f9f0*/  FFMA.FTZ R179, R179, c[0x0][0x23c], -R147 ;  /* 0x00008f00b3b37a23 */ /* 0x000fe40000010893 */
[--C-:B------:R-:W-:Y:S01]  /*1fa00*/  FFMA.FTZ R177, R177, c[0x0][0x23c], -R145.reuse ;  /* 0x00008f00b1b17a23 */ /* 0x100fe20000010891 */
[----:B------:R-:W4:Y:S01]  /*1fa10*/  MUFU.EX2 R107, R107 ;  /* 0x0000006b006b7308 */ /* 0x000f220000000800 */
[C---:B------:R-:W-:Y:S01]  /*1fa20*/  FMUL.FTZ R44, R2.reuse, R88 ;  /* 0x00000058022c7220 */ /* 0x040fe20000410000 */
[C---:B------:R-:W-:Y:S04]  /*1fa30*/  HMMA.16816.F32 R40, R128.reuse, R46, R40 ;  /* 0x0000002e8028723c */ /* 0x040fe80000001828 */
[----:B------:R-:W-:Y:S02]  /*1fa40*/  FMUL.FTZ R45, R2, R89 ;  /* 0x00000059022d7220 */ /* 0x000fe40000410000 */
[----:B------:R-:W-:Y:S02]  /*1fa50*/  FFMA.FTZ R175, R175, c[0x0][0x23c], -R145 ;  /* 0x00008f00afaf7a23 */ /* 0x000fe40000010891 */
[C---:B------:R-:W-:Y:S01]  /*1fa60*/  FMUL.FTZ R46, R0.reuse, R90 ;  /* 0x0000005a002e7220 */ /* 0x040fe20000410000 */
[----:B------:R-:W-:Y:S03]  /*1fa70*/  MUFU.EX2 R157, R157 ;  /* 0x0000009d009d7308 */ /* 0x000fe60000000800 */
[----:B------:R-:W-:Y:S01]  /*1fa80*/  FMUL.FTZ R47, R0, R91 ;  /* 0x0000005b002f7220 */ /* 0x000fe20000410000 */
[----:B-1----:R-:W-:Y:S01]  /*1fa90*/  F2FP.PACK_AB R68, R105, R104 ;  /* 0x000000686944723e */ /* 0x002fe200000000ff */
[----:B------:R-:W-:Y:S01]  /*1faa0*/  LDSM.16.MT88.4 R88, [R216+0xc800] ;  /* 0x00c80000d858783b */ /* 0x000fe20000004200 */
[--C-:B------:R-:W-:Y:S02]  /*1fab0*/  FFMA.FTZ R171, R171, c[0x0][0x23c], -R147.reuse ;  /* 0x00008f00abab7a23 */ /* 0x100fe40000010893 */
[----:B------:R-:W-:Y:S02]  /*1fac0*/  FFMA.FTZ R173, R173, c[0x0][0x23c], -R147 ;  /* 0x00008f00adad7a23 */ /* 0x000fe40000010893 */
[C---:B------:R-:W-:Y:S01]  /*1fad0*/  HMMA.16816.F32 R44, R128.reuse, R52, R44 ;  /* 0x00000034802c723c */ /* 0x040fe2000000182c */
[----:B------:R-:W1:Y:S02]  /*1fae0*/  MUFU.EX2 R180, R180 ;  /* 0x000000b400b47308 */ /* 0x000e640000000800 */
[----:B----4-:R-:W-:Y:S01]  /*1faf0*/  F2FP.PACK_AB R69, R107, R106 ;  /* 0x0000006a6b45723e */ /* 0x010fe200000000ff */
[--C-:B------:R-:W-:Y:S02]  /*1fb00*/  FFMA.FTZ R169, R169, c[0x0][0x23c], -R145.reuse ;  /* 0x00008f00a9a97a23 */ /* 0x100fe40000010891 */
[----:B------:R-:W-:Y:S02]  /*1fb10*/  FFMA.FTZ R252, R252, c[0x0][0x23c], -R145 ;  /* 0x00008f00fcfc7a23 */ /* 0x000fe40000010891 */
[C---:B------:R-:W-:Y:S03]  /*1fb20*/  HMMA.16816.F32 R48, R128.reuse, R54, R48 ;  /* 0x000000368030723c */ /* 0x040fe60000001830 */
[----:B------:R-:W4:Y:S01]  /*1fb30*/  MUFU.EX2 R184, R184 ;  /* 0x000000b800b87308 */ /* 0x000f220000000800 */
[C---:B------:R-:W-:Y:S02]  /*1fb40*/  FMUL.FTZ R52, R2.reuse, R80 ;  /* 0x0000005002347220 */ /* 0x040fe40000410000 */
[----:B------:R-:W-:Y:S02]  /*1fb50*/  FMUL.FTZ R53, R2, R81 ;  /* 0x0000005102357220 */ /* 0x000fe40000410000 */
[C---:B------:R-:W-:Y:S04]  /*1fb60*/  FMUL.FTZ R54, R0.reuse, R82 ;  /* 0x0000005200367220 */ /* 0x040fe80000410000 */
[----:B------:R-:W-:Y:S01]  /*1fb70*/  FMUL.FTZ R55, R0, R83 ;  /* 0x0000005300377220 */ /* 0x000fe20000410000 */
[----:B------:R-:W-:Y:S01]  /*1fb80*/  MUFU.EX2 R161, R161 ;  /* 0x000000a100a17308 */ /* 0x000fe20000000800 */
[----:B------:R-:W5:Y:S01]  /*1fb90*/  LDSM.16.MT88.4 R80, [R218+0xc800] ;  /* 0x00c80000da50783b */ /* 0x000f620000004200 */
[--C-:B------:R-:W-:Y:S02]  /*1fba0*/  FFMA.FTZ R183, R248, c[0x0][0x23c], -R147.reuse ;  /* 0x00008f00f8b77a23 */ /* 0x100fe40000010893 */
[----:B------:R-:W-:Y:S02]  /*1fbb0*/  FFMA.FTZ R246, R246, c[0x0][0x23c], -R147 ;  /* 0x00008f00f6f67a23 */ /* 0x000fe40000010893 */
[C---:B------:R-:W-:Y:S03]  /*1fbc0*/  HMMA.16816.F32 R52, R128.reuse, R60, R52 ;  /* 0x0000003c8034723c */ /* 0x040fe60000001834 */
[--C-:B------:R-:W-:Y:S01]  /*1fbd0*/  FFMA.FTZ R185, R244, c[0x0][0x23c], -R145.reuse ;  /* 0x00008f00f4b97a23 */ /* 0x100fe20000010891 */
[----:B------:R-:W1:Y:S01]  /*1fbe0*/  MUFU.EX2 R190, R190 ;  /* 0x000000be00be7308 */ /* 0x000e620000000800 */
[----:B------:R-:W-:Y:S02]  /*1fbf0*/  FFMA.FTZ R198, R198, c[0x0][0x23c], -R145 ;  /* 0x00008f00c6c67a23 */ /* 0x000fe40000010891 */
[C---:B------:R-:W-:Y:S01]  /*1fc00*/  FMUL.FTZ R60, R2.reuse, R72 ;  /* 0x00000048023c7220 */ /* 0x040fe20000410000 */
[C---:B------:R-:W-:Y:S04]  /*1fc10*/  HMMA.16816.F32 R56, R128.reuse, R62, R56 ;  /* 0x0000003e8038723c */ /* 0x040fe80000001838 */
[----:B------:R-:W-:Y:S02]  /*1fc20*/  FMUL.FTZ R61, R2, R73 ;  /* 0x00000049023d7220 */ /* 0x000fe40000410000 */
[----:B------:R-:W-:Y:S01]  /*1fc30*/  MUFU.EX2 R163, R163 ;  /* 0x000000a300a37308 */ /* 0x000fe20000000800 */
[C---:B------:R-:W-:Y:S02]  /*1fc40*/  FMUL.FTZ R62, R0.reuse, R74 ;  /* 0x0000004a003e7220 */ /* 0x040fe40000410000 */
[----:B------:R-:W-:Y:S02]  /*1fc50*/  FMUL.FTZ R63, R0, R75 ;  /* 0x0000004b003f7220 */ /* 0x000fe40000410000 */
[----:B------:R-:W1:Y:S01]  /*1fc60*/  LDSM.16.MT88.4 R72, [R217+0xc800] ;  /* 0x00c80000d948783b */ /* 0x000e620000004200 */
[--C-:B------:R-:W-:Y:S02]  /*1fc70*/  FFMA.FTZ R187, R196, c[0x0][0x23c], -R147.reuse ;  /* 0x00008f00c4bb7a23 */ /* 0x100fe40000010893 */
[----:B------:R-:W-:Y:S02]  /*1fc80*/  FFMA.FTZ R188, R188, c[0x0][0x23c], -R147 ;  /* 0x00008f00bcbc7a23 */ /* 0x000fe40000010893 */
[C---:B---3--:R-:W-:Y:S01]  /*1fc90*/  HMMA.16816.F32 R60, R128.reuse, R84, R60 ;  /* 0x00000054803c723c */ /* 0x048fe2000000183c */
[----:B------:R-:W3:Y:S02]  /*1fca0*/  MUFU.EX2 R192, R192 ;  /* 0x000000c000c07308 */ /* 0x000ee40000000800 */
[--C-:B------:R-:W-:Y:S02]  /*1fcb0*/  FFMA.FTZ R186, R186, c[0x0][0x23c], -R145.reuse ;  /* 0x00008f00baba7a23 */ /* 0x100fe40000010891 */
[----:B------:R-:W-:Y:S02]  /*1fcc0*/  FFMA.FTZ R189, R182, c[0x0][0x23c], -R145 ;  /* 0x00008f00b6bd7a23 */ /* 0x000fe40000010891 */
[--C-:B------:R-:W-:Y:S01]  /*1fcd0*/  FFMA.FTZ R174, R174, c[0x0][0x23c], -R147.reuse ;  /* 0x00008f00aeae7a23 */ /* 0x100fe20000010893 */
[----:B------:R-:W-:Y:S01]  /*1fce0*/  HMMA.16816.F32 R64, R128, R86, R64 ;  /* 0x000000568040723c */ /* 0x000fe20000001840 */
[----:B------:R-:W3:Y:S02]  /*1fcf0*/  LDSM.16.MT88.4 R84, [R220+0x10800] ;  /* 0x01080000dc54783b */ /* 0x000ee40000004200 */
[----:B------:R-:W-:Y:S01]  /*1fd00*/  MUFU.EX2 R165, R165 ;  /* 0x000000a500a57308 */ /* 0x000fe20000000800 */
[----:B------:R-:W-:Y:S02]  /*1fd10*/  FFMA.FTZ R191, R172, c[0x0][0x23c], -R147 ;  /* 0x00008f00acbf7a23 */ /* 0x000fe40000010893 */
[--C-:B------:R-:W-:Y:S02]  /*1fd20*/  FFMA.FTZ R168, R168, c[0x0][0x23c], -R145.reuse ;  /* 0x00008f00a8a87a23 */ /* 0x100fe40000010891 */
[C---:B--2---:R-:W-:Y:S05]  /*1fd30*/  HMMA.16816.F32 R4, R68.reuse, R76, R4 ;  /* 0x0000004c4404723c */ /* 0x044fea0000001804 */
[----:B------:R-:W2:Y:S01]  /*1fd40*/  MUFU.EX2 R194, R194 ;  /* 0x000000c200c27308 */ /* 0x000ea20000000800 */
[----:B------:R-:W-:Y:S02]  /*1fd50*/  FFMA.FTZ R193, R166, c[0x0][0x23c], -R145 ;  /* 0x00008f00a6c17a23 */ /* 0x000fe40000010891 */
[C---:B------:R-:W-:Y:S01]  /*1fd60*/  HMMA.16816.F32 R8, R68.reuse, R78, R8 ;  /* 0x0000004e4408723c */ /* 0x040fe20000001808 */
[----:B------:R-:W2:Y:S03]  /*1fd70*/  LDSM.16.MT88.4 R76, [R218+0x10800] ;  /* 0x01080000da4c783b */ /* 0x000ea60000004200 */
[--C-:B------:R-:W-:Y:S02]  /*1fd80*/  FFMA.FTZ R164, R164, c[0x0][0x23c], -R147.reuse ;  /* 0x00008f00a4a47a23 */ /* 0x100fe40000010893 */
[----:B------:R-:W-:Y:S01]  /*1fd90*/  FFMA.FTZ R195, R162, c[0x0][0x23c], -R147 ;  /* 0x00008f00a2c37a23 */ /* 0x000fe20000010893 */
[----:B------:R-:W-:Y:S01]  /*1fda0*/  MUFU.EX2 R167, R167 ;  /* 0x000000a700a77308 */ /* 0x000fe20000000800 */
[C---:B-----5:R-:W-:Y:S04]  /*1fdb0*/  HMMA.16816.F32 R12, R68.reuse, R80, R12 ;  /* 0x00000050440c723c */ /* 0x060fe8000000180c */
[--C-:B------:R-:W-:Y:S02]  /*1fdc0*/  FFMA.FTZ R160, R160, c[0x0][0x23c], -R145.reuse ;  /* 0x00008f00a0a07a23 */ /* 0x100fe40000010891 */
[----:B------:R-:W-:Y:S02]  /*1fdd0*/  FFMA.FTZ R197, R156, c[0x0][0x23c], -R145 ;  /* 0x00008f009cc57a23 */ /* 0x000fe40000010891 */
[C---:B------:R-:W-:Y:S01]  /*1fde0*/  HMMA.16816.F32 R16, R68.reuse, R82, R16 ;  /* 0x000000524410723c */ /* 0x040fe20000001810 */
[----:B------:R-:W-:Y:S01]  /*1fdf0*/  LDSM.16.MT88.4 R80, [R216+0x10800] ;  /* 0x01080000d850783b */ /* 0x000fe20000004200 */
[----:B------:R-:W5:Y:S02]  /*1fe00*/  MUFU.EX2 R250, R250 ;  /* 0x000000fa00fa7308 */ /* 0x000f640000000800 */
        /* <DEDUP_REMOVED lines=8> */
[--C-:B------:R-:W-:Y:S02]  /*1fe90*/  FFMA.FTZ R146, R146, c[0x0][0x23c], -R147.reuse ;  /* 0x00008f0092927a23 */ /* 0x100fe40000010893 */
[----:B------:R-:W1:Y:S01]  /*1fea0*/  MUFU.EX2 R179, R179 ;  /* 0x000000b300b37308 */ /* 0x000e620000000800 */
[----:B------:R-:W-:Y:S01]  /*1feb0*/  FFMA.FTZ R147, R144, c[0x0][0x23c], -R147 ;  /* 0x00008f0090937a23 */ /* 0x000fe20000010893 */
[C---:B------:R-:W-:Y:S04]  /*1fec0*/  HMMA.16816.F32 R28, R68.reuse, R88, R28 ;  /* 0x00000058441c723c */ /* 0x040fe8000000181c */
[--C-:B------:R-:W-:Y:S02]  /*1fed0*/  FFMA.FTZ R134, R134, c[0x0][0x23c], -R145.reuse ;  /* 0x00008f0086867a23 */ /* 0x100fe40000010891 */
[----:B------:R-:W-:Y:S02]  /*1fee0*/  FFMA.FTZ R145, R133, c[0x0][0x23c], -R145 ;  /* 0x00008f0085917a23 */ /* 0x000fe40000010891 */
[C---:B------:R-:W-:Y:S01]  /*1fef0*/  HMMA.16816.F32 R32, R68.reuse, R90, R32 ;  /* 0x0000005a4420723c */ /* 0x040fe20000001820 */
[----:B------:R-:W-:Y:S01]  /*1ff00*/  LDSM.16.MT88.4 R88, [R218+0x11000] ;  /* 0x01100000da58783b */ /* 0x000fe20000004200 */
[----:B------:R-:W-:Y:S06]  /*1ff10*/  MUFU.EX2 R177, R177 ;  /* 0x000000b100b17308 */ /* 0x000fec0000000800 */
[C---:B---3--:R-:W-:Y:S04]  /*1ff20*/  HMMA.16816.F32 R36, R68.reuse, R84, R36 ;  /* 0x000000544424723c */ /* 0x048fe80000001824 */
[----:B------:R-:W3:Y:S04]  /*1ff30*/  MUFU.EX2 R175, R175 ;  /* 0x000000af00af7308 */ /* 0x000ee80000000800 */
[C---:B------:R-:W-:Y:S01]  /*1ff40*/  HMMA.16816.F32 R40, R68.reuse, R86, R40 ;  /* 0x000000564428723c */ /* 0x040fe20000001828 */
[----:B------:R-:W-:Y:S05]  /*1ff50*/  LDSM.16.MT88.4 R84, [R216+0xd000] ;  /* 0x00d00000d854783b */ /* 0x000fea0000004200 */
[----:B------:R-:W-:Y:S02]  /*1ff60*/  MUFU.EX2 R171, R171 ;  /* 0x000000ab00ab7308 */ /* 0x000fe40000000800 */
[C---:B--2---:R-:W-:Y:S08]  /*1ff70*/  HMMA.16816.F32 R44, R68.reuse, R76, R44 ;  /* 0x0000004c442c723c */ /* 0x044ff0000000182c */
[C---:B------:R-:W-:Y:S01]  /*1ff80*/  HMMA.16816.F32 R48, R68.reuse, R78, R48 ;  /* 0x0000004e4430723c */ /* 0x040fe20000001830 */
[----:B------:R-:W2:Y:S01]  /*1ff90*/  LDSM.16.MT88.4 R76, [R220+0xd000] ;  /* 0x00d00000dc4c783b */ /* 0x000ea20000004200 */
[----:B------:R-:W2:Y:S06]  /*1ffa0*/  MUFU.EX2 R173, R173 ;  /* 0x000000ad00ad7308 */ /* 0x000eac0000000800 */
[C---:B-1----:R-:W-:Y:S04]  /*1ffb0*/  HMMA.16816.F32 R52, R68.reuse, R72, R52 ;  /* 0x000000484434723c */ /* 0x042fe80000001834 */
[----:B------:R-:W-:Y:S04]  /*1ffc0*/  MUFU.EX2 R169, R169 ;  /* 0x000000a900a97308 */ /* 0x000fe80000000800 */
[C---:B------:R-:W-:Y:S01]  /*1ffd0*/  HMMA.16816.F32 R56, R68.reuse, R74, R56 ;  /* 0x0000004a4438723c */ /* 0x040fe20000001838 */
[----:B------:R-:W1:Y:S05]  /*1ffe0*/  LDSM.16.MT88.4 R72, [R218+0xd000] ;  /* 0x00d00000da48783b */ /* 0x000e6a0000004200 */
[----:B------:R-:W1:Y:S02]  /*1fff0*/  MUFU.EX2 R252, R252 ;  /* 0x000000fc00fc7308 */ /* 0x000e640000000800 */
[C---:B------:R-:W-:Y:S08]  /*20000*/  HMMA.16816.F32 R60, R68.reuse, R80, R60 ;  /* 0x00000050443c723c */ /* 0x040ff0000000183c */
[----:B------:R-:W-:Y:S01]  /*20010*/  HMMA.16816.F32 R64, R68, R82, R64 ;  /* 0x000000524440723c */ /* 0x000fe20000001840 */
[----:B------:R-:W3:Y:S01]  /*20020*/  LDSM.16.MT88.4 R80, [R217+0xd000] ;  /* 0x00d00000d950783b */ /* 0x000ee20000004200 */
[----:B------:R-:W-:Y:S05]  /*20030*/  MUFU.EX2 R183, R183 ;  /* 0x000000b700b77308 */ /* 0x000fea0000000800 */
[----:B------:R-:W-:Y:S02]  /*20040*/  F2FP.PACK_AB R68, R176, R153 ;  /* 0x00000099b044723e */ /* 0x000fe400000000ff */
[----:B------:R-:W-:Y:S03]  /*20050*/  F2FP.PACK_AB R69, R178, R155 ;  /* 0x0000009bb245723e */ /* 0x000fe600000000ff */
[----:B------:R-:W-:Y:S01]  /*20060*/  F2FP.PACK_AB R70, R180, R157 ;  /* 0x0000009db446723e */ /* 0x000fe200000000ff */
[----:B------:R-:W1:Y:S01]  /*20070*/  MUFU.EX2 R246, R246 ;  /* 0x000000f600f67308 */ /* 0x000e620000000800 */
[----:B----4-:R-:W-:Y:S07]  /*20080*/  F2FP.PACK_AB R71, R184, R159 ;  /* 0x0000009fb847723e */ /* 0x010fee00000000ff */
[C---:B--2---:R-:W-:Y:S02]  /*20090*/  HMMA.16816.F32 R4, R68.reuse, R76, R4 ;  /* 0x0000004c4404723c */ /* 0x044fe40000001804 */
[----:B------:R-:W-:Y:S06]  /*200a0*/  MUFU.EX2 R185, R185 ;  /* 0x000000b900b97308 */ /* 0x000fec0000000800 */
[C---:B------:R-:W-:Y:S01]  /*200b0*/  HMMA.16816.F32 R8, R68.reuse, R78, R8 ;  /* 0x0000004e4408723c */ /* 0x040fe20000001808 */
[----:B------:R-:W2:Y:S03]  /*200c0*/  LDSM.16.MT88.4 R76, [R220+0x11000] ;  /* 0x01100000dc4c783b */ /* 0x000ea60000004200 */
[----:B------:R-:W4:Y:S04]  /*200d0*/  MUFU.EX2 R198, R198 ;  /* 0x000000c600c67308 */ /* 0x000f280000000800 */
[C---:B-1----:R-:W-:Y:S06]  /*200e0*/  HMMA.16816.F32 R12, R68.reuse, R72, R12 ;  /* 0x00000048440c723c */ /* 0x042fec000000180c */
[----:B------:R-:W-:Y:S02]  /*200f0*/  MUFU.EX2 R187, R187 ;  /* 0x000000bb00bb7308 */ /* 0x000fe40000000800 */
[C---:B------:R-:W-:Y:S01]  /*20100*/  HMMA.16816.F32 R16, R68.reuse, R74, R16 ;  /* 0x0000004a4410723c */ /* 0x040fe20000001810 */
[----:B------:R-:W1:Y:S07]  /*20110*/  LDSM.16.MT88.4 R72, [R220+0xd800] ;  /* 0x00d80000dc48783b */ /* 0x000e6e0000004200 */
[C---:B---3--:R-:W-:Y:S01]  /*20120*/  HMMA.16816.F32 R20, R68.reuse, R80, R20 ;  /* 0x000000504414723c */ /* 0x048fe20000001814 */
[----:B------:R-:W3:Y:S07]  /*20130*/  MUFU.EX2 R188, R188 ;  /* 0x000000bc00bc7308 */ /* 0x000eee0000000800 */
[C---:B------:R-:W-:Y:S01]  /*20140*/  HMMA.16816.F32 R24, R68.reuse, R82, R24 ;  /* 0x000000524418723c */ /* 0x040fe20000001818 */
[----:B------:R-:W1:Y:S02]  /*20150*/  LDSM.16.MT88.4 R80, [R217+0xd800] ;  /* 0x00d80000d950783b */ /* 0x000e640000004200 */
[----:B------:R-:W-:Y:S05]  /*20160*/  MUFU.EX2 R186, R186 ;  /* 0x000000ba00ba7308 */ /* 0x000fea0000000800 */
[C---:B------:R-:W-:Y:S05]  /*20170*/  HMMA.16816.F32 R28, R68.reuse, R84, R28 ;  /* 0x00000054441c723c */ /* 0x040fea000000181c */
[----:B------:R-:W1:Y:S03]  /*20180*/  MUFU.EX2 R189, R189 ;  /* 0x000000bd00bd7308 */ /* 0x000e660000000800 */
[C---:B------:R-:W-:Y:S01]  /*20190*/  HMMA.16816.F32 R32, R68.reuse, R86, R32 ;  /* 0x000000564420723c */ /* 0x040fe20000001820 */
[----:B------:R-:W-:Y:S06]  /*201a0*/  LDSM.16.MT88.4 R84, [R218+0x11800] ;  /* 0x01180000da54783b */ /* 0x000fec0000004200 */
[----:B------:R-:W-:Y:S01]  /*201b0*/  MUFU.EX2 R174, R174 ;  /* 0x000000ae00ae7308 */ /* 0x000fe20000000800 */
[C---:B--2---:R-:W-:Y:S08]  /*201c0*/  HMMA.16816.F32 R36, R68.reuse, R76, R36 ;  /* 0x0000004c4424723c */ /* 0x044ff00000001824 */
[C---:B------:R-:W-:Y:S01]  /*201d0*/  HMMA.16816.F32 R40, R68.reuse, R78, R40 ;  /* 0x0000004e4428723c */ /* 0x040fe20000001828 */
[----:B------:R-:W2:Y:S01]  /*201e0*/  LDSM.16.MT88.4 R76, [R216+0xd800] ;  /* 0x00d80000d84c783b */ /* 0x000ea20000004200 */
[----:B------:R-:W1:Y:S06]  /*201f0*/  MUFU.EX2 R191, R191 ;  /* 0x000000bf00bf7308 */ /* 0x000e6c0000000800 */
[C---:B------:R-:W-:Y:S04]  /*20200*/  HMMA.16816.F32 R44, R68.reuse, R88, R44 ;  /* 0x00000058442c723c */ /* 0x040fe8000000182c */
[----:B------:R-:W-:Y:S04]  /*20210*/  MUFU.EX2 R168, R168 ;  /* 0x000000a800a87308 */ /* 0x000fe80000000800 */
[C---:B------:R-:W-:Y:S01]  /*20220*/  HMMA.16816.F32 R48, R68.reuse, R90, R48 ;  /* 0x0000005a4430723c */ /* 0x040fe20000001830 */
[----:B------:R-:W-:Y:S05]  /*20230*/  LDSM.16.MT88.4 R88, [R218+0x12000] ;  /* 0x01200000da58783b */ /* 0x000fea0000004200 */
[----:B------:R-:W1:Y:S02]  /*20240*/  MUFU.EX2 R193, R193 ;  /* 0x000000c100c17308 */ /* 0x000e640000000800 */
[C---:B------:R-:W-:Y:S08]  /*20250*/  HMMA.16816.F32 R52, R68.reuse, R92, R52 ;  /* 0x0000005c4434723c */ /* 0x040ff00000001834 */
[C---:B------:R-:W-:Y:S01]  /*20260*/  HMMA.16816.F32 R56, R68.reuse, R94, R56 ;  /* 0x0000005e4438723c */ /* 0x040fe20000001838 */
[----:B------:R-:W-:Y:S01]  /*20270*/  LDSM.16.MT88.4 R92, [R217+0x12000] ;  /* 0x01200000d95c783b */ /* 0x000fe20000004200 */
        /* <DEDUP_REMOVED lines=9> */
[----:B-----5:R-:W-:Y:S02]  /*20310*/  F2FP.PACK_AB R71, R250, R167 ;  /* 0x000000a7fa47723e */ /* 0x020fe400000000ff */
[----:B------:R-:W5:Y:S05]  /*20320*/  MUFU.EX2 R197, R197 ;  /* 0x000000c500c57308 */ /* 0x000f6a0000000800 */
[C---:B-1----:R-:W-:Y:S05]  /*20330*/  HMMA.16816.F32 R4, R68.reuse, R72, R4 ;  /* 0x000000484404723c */ /* 0x042fea0000001804 */
[----:B------:R-:W-:Y:S03]  /*20340*/  MUFU.EX2 R152, R152 ;  /* 0x0000009800987308 */ /* 0x000fe60000000800 */
[C---:B------:R-:W-:Y:S01]  /*20350*/  HMMA.16816.F32 R8, R68.reuse, R74, R8 ;  /* 0x0000004a4408723c */ /* 0x040fe20000001808 */
[----:B------:R-:W1:Y:S06]  /*20360*/  LDSM.16.MT88.4 R72, [R220+0x11800] ;  /* 0x01180000dc48783b */ /* 0x000e6c0000004200 */
[----:B------:R-:W1:Y:S01]  /*20370*/  MUFU.EX2 R199, R199 ;  /* 0x000000c700c77308 */ /* 0x000e620000000800 */
[C---:B------:R-:W-:Y:S08]  /*20380*/  HMMA.16816.F32 R12, R68.reuse, R100, R12 ;  /* 0x00000064440c723c */ /* 0x040ff0000000180c */
[C---:B------:R-:W-:Y:S01]  /*20390*/  HMMA.16816.F32 R16, R68.reuse, R102, R16 ;  /* 0x000000664410723c */ /* 0x040fe20000001810 */
[----:B------:R-:W-:Y:S01]  /*203a0*/  LDSM.16.MT88.4 R100, [R216+0xf800] ;  /* 0x00f80000d864783b */ /* 0x000fe20000004200 */
[----:B------:R-:W-:Y:S06]  /*203b0*/  MUFU.EX2 R150, R150 ;  /* 0x0000009600967308 */ /* 0x000fec0000000800 */
[C---:B------:R-:W-:Y:S04]  /*203c0*/  HMMA.16816.F32 R20, R68.reuse, R80, R20 ;  /* 0x000000504414723c */ /* 0x040fe80000001814 */
[----:B------:R-:W1:Y:S04]  /*203d0*/  MUFU.EX2 R249, R249 ;  /* 0x000000f900f97308 */ /* 0x000e680000000800 */
[C---:B------:R-:W-:Y:S01]  /*203e0*/  HMMA.16816.F32 R24, R68.reuse, R82, R24 ;  /* 0x000000524418723c */ /* 0x040fe20000001818 */
[----:B------:R-:W3:Y:S05]  /*203f0*/  LDSM.16.MT88.4 R80, [R217+0x11800] ;  /* 0x01180000d950783b */ /* 0x000eea0000004200 */
        /* <DEDUP_REMOVED lines=11> */
[C---:B------:R-:W-:Y:S01]  /*204b0*/  HMMA.16816.F32 R48, R68.reuse, R86, R48 ;  /* 0x000000564430723c */ /* 0x040fe20000001830 */
[----:B------:R-:W1:Y:S07]  /*204c0*/  LDSM.16.MT88.4 R84, [R218+0xe000] ;  /* 0x00e00000da54783b */ /* 0x000e6e0000004200 */
[C---:B---3--:R-:W-:Y:S08]  /*204d0*/  HMMA.16816.F32 R52, R68.reuse, R80, R52 ;  /* 0x000000504434723c */ /* 0x048ff00000001834 */
        /* <DEDUP_REMOVED lines=30> */
[C---:B----4-:R-:W-:Y:S08]  /*206c0*/  HMMA.16816.F32 R60, R68.reuse, R84, R60 ;  /* 0x00000054443c723c */ /* 0x050ff0000000183c */
        /* <DEDUP_REMOVED lines=33> */
[----:B-----5:R-:W-:Y:S07]  /*208e0*/  F2FP.PACK_AB R71, R197, R160 ;  /* 0x000000a0c547723e */ /* 0x020fee00000000ff */
[C---:B---3--:R-:W-:Y:S08]  /*208f0*/  HMMA.16816.F32 R4, R68.reuse, R80, R4 ;  /* 0x000000504404723c */ /* 0x048ff00000001804 */
[C---:B------:R-:W-:Y:S01]  /*20900*/  HMMA.16816.F32 R8, R68.reuse, R82, R8 ;  /* 0x000000524408723c */ /* 0x040fe20000001808 */
[----:B------:R-:W3:Y:S07]  /*20910*/  LDSM.16.MT88.4 R80, [R220+0x13000] ;  /* 0x01300000dc50783b */ /* 0x000eee0000004200 */
[C---:B--2---:R-:W-:Y:S08]  /*20920*/  HMMA.16816.F32 R12, R68.reuse, R76, R12 ;  /* 0x0000004c440c723c */ /* 0x044ff0000000180c */
[C---:B------:R-:W-:Y:S01]  /*20930*/  HMMA.16816.F32 R16, R68.reuse, R78, R16 ;  /* 0x0000004e4410723c */ /* 0x040fe20000001810 */
[----:B------:R-:W-:Y:S07]  /*20940*/  LDSM.16.MT88.4 R76, [R217+0x13800] ;  /* 0x01380000d94c783b */ /* 0x000fee0000004200 */
[C---:B-1----:R-:W-:Y:S08]  /*20950*/  HMMA.16816.F32 R20, R68.reuse, R72, R20 ;  /* 0x000000484414723c */ /* 0x042ff00000001814 */
[C---:B------:R-:W-:Y:S08]  /*20960*/  HMMA.16816.F32 R24, R68.reuse, R74, R24 ;  /* 0x0000004a4418723c */ /* 0x040ff00000001818 */
[C---:B------:R-:W-:Y:S08]  /*20970*/  HMMA.16816.F32 R28, R68.reuse, R84, R28 ;  /* 0x00000054441c723c */ /* 0x040ff0000000181c */
[C---:B------:R-:W-:Y:S01]  /*20980*/  HMMA.16816.F32 R32, R68.reuse, R86, R32 ;  /* 0x000000564420723c */ /* 0x040fe20000001820 */
[----:B------:R-:W-:Y:S07]  /*20990*/  LDSM.16.MT88.4 R84, [R218+0x13800] ;  /* 0x01380000da54783b */ /* 0x000fee0000004200 */
[C---:B---3--:R-:W-:Y:S08]  /*209a0*/  HMMA.16816.F32 R36, R68.reuse, R80, R36 ;  /* 0x000000504424723c */ /* 0x048ff00000001824 */
        /* <DEDUP_REMOVED lines=91> */
.L_x_3992:
        /* <DEDUP_REMOVED lines=209> */
.L_x_3998:
[----:B---34-:R-:W-:Y:S05]  /*21c70*/  BSYNC B0 ;  /* 0x0000000000007941 */ /* 0x018fea0003800000 */
.L_x_3997:
        /* <DEDUP_REMOVED lines=43> */
.L_x_3999:
        /* <DEDUP_REMOVED lines=13> */
.L_x_8243:


//--------------------- .text._ZN5flash24flash_fwd_splitkv_kernelI23Flash_fwd_kernel_traitsILi128ELi64ELi128ELi4ELb0ELb0EN7cutlass6half_tE19Flash_kernel_traitsILi128ELi64ELi128ELi4ES3_EELb1ELb0ELb1ELb0ELb0ELb0ELb1ELb1EEEvNS_16Flash_fwd_paramsE --------------------------
	.section	.text._ZN5flash24flash_fwd_splitkv_kernelI23Flash_fwd_kernel_traitsILi128ELi64ELi128ELi4ELb0ELb0EN7cutlass6half_tE19Flash_kernel_traitsILi128ELi64ELi128ELi4ES3_EELb1ELb0ELb1ELb0ELb0ELb0ELb1ELb1EEEvNS_16Flash_fwd_paramsE,"ax",@progbits
	.sectioninfo	@"SHI_REGISTERS=250"
	.align	128
        .global         _ZN5flash24flash_fwd_splitkv_kernelI23Flash_fwd_kernel_traitsILi128ELi64ELi128ELi4ELb0ELb0EN7cutlass6half_tE19Flash_kernel_traitsILi128ELi64ELi128ELi4ES3_EELb1ELb0ELb1ELb0ELb0ELb0ELb1ELb1EEEvNS_16Flash_fwd_paramsE
        .type           _ZN5flash24flash_fwd_splitkv_kernelI23Flash_fwd_kernel_traitsILi128ELi64ELi128ELi4ELb0ELb0EN7cutlass6half_tE19Flash_kernel_traitsILi128ELi64ELi128ELi4ES3_EELb1ELb0ELb1ELb0ELb0ELb0ELb1ELb1EEEvNS_16Flash_fwd_paramsE,@function
        .size           _ZN5flash24flash_fwd_splitkv_kernelI23Flash_fwd_kernel_traitsILi128ELi64ELi128ELi4ELb0ELb0EN7cutlass6half_tE19Flash_kernel_traitsILi128ELi64ELi128ELi4ES3_EELb1ELb0ELb1ELb0ELb0ELb0ELb1ELb1EEEvNS_16Flash_fwd_paramsE,(.L_x_8187 - _ZN5flash24flash_fwd_splitkv_kernelI23Flash_fwd_kernel_traitsILi128ELi64ELi128ELi4ELb0ELb0EN7cutlass6half_tE19Flash_kernel_traitsILi128ELi64ELi128ELi4ES3_EELb1ELb0ELb1ELb0ELb0ELb0ELb1ELb1EEEvNS_16Flash_fwd_paramsE)
        .other          _ZN5flash24flash_fwd_splitkv_kernelI23Flash_fwd_kernel_traitsILi128ELi64ELi128ELi4ELb0ELb0EN7cutlass6half_tE19Flash_kernel_traitsILi128ELi64ELi128ELi4ES3_EELb1ELb0ELb1ELb0ELb0ELb0ELb1ELb1EEEvNS_16Flash_fwd_paramsE,@"STO_CUDA_ENTRY STV_DEFAULT"
_ZN5flash24flash_fwd_splitkv_kernelI23Flash_fwd_kernel_traitsILi128ELi64ELi128ELi4ELb0ELb0EN7cutlass6half_tE19Flash_kernel_traitsILi128ELi64ELi128ELi4ES3_EELb1ELb0ELb1ELb0ELb0ELb0ELb1ELb1EEEvNS_16Flash_fwd_paramsE:
.text._ZN5flash24flash_fwd_splitkv_kernelI23Flash_fwd_kernel_traitsILi128ELi64ELi128ELi4ELb0ELb0EN7cutlass6half_tE19Flash_kernel_traitsILi128ELi64ELi128ELi4ES3_EELb1ELb0ELb1ELb0ELb0ELb0ELb1ELb1EEEvNS_16Flash_fwd_paramsE:
        /* <DEDUP_REMOVED lines=29> */
[----:B---34-:R-:W-:Y:S05]  /*01d0*/  CALL.REL.NOINC `($_ZN5flash24flash_fwd_splitkv_kernelI23Flash_fwd_kernel_traitsILi128ELi64ELi128ELi4ELb0ELb0EN7cutlass6half_tE19Flash_kernel_traitsILi128ELi64ELi128ELi4ES3_EELb1ELb0ELb1ELb0ELb0ELb0ELb1ELb1EEEvNS_16Flash_fwd_paramsE$_ZN5flash30compute_attn_1rowblock_splitkvI23Flash_fwd_kernel_traitsILi128ELi64ELi128ELi4ELb0ELb0EN7cutlass6half_tE19Flash_kernel_traitsILi128ELi64ELi128ELi4ES3_EELb1ELb0ELb1ELb0ELb0ELb0ELb1ELb1ENS_16Flash_fwd_paramsEEEvRKT8_iiiii) ;  /* 0x0000002000007944 */ /* 0x018fea0003c00000 */
[----:B------:R-:W-:Y:S05]  /*01e0*/  BSYNC B4 ;  /* 0x0000000000047941 */ /* 0x000fea0003800000 */
.L_x_4000:
[----:B------:R-:W-:Y:S05]  /*01f0*/  EXIT ;  /* 0x000000000000794d */ /* 0x000fea0003800000 */
        .type           $_ZN5flash24flash_fwd_splitkv_kernelI23Flash_fwd_kernel_traitsILi128ELi64ELi128ELi4ELb0ELb0EN7cutlass6half_tE19Flash_kernel_traitsILi128ELi64ELi128ELi4ES3_EELb1ELb0ELb1ELb0ELb0ELb0ELb1ELb1EEEvNS_16Flash_fwd_paramsE$_ZN5flash30compute_attn_1rowblock_splitkvI23Flash_fwd_kernel_traitsILi128ELi64ELi128ELi4ELb0ELb0EN7cutlass6half_tE19Flash_kernel_traitsILi128ELi64ELi128ELi4ES3_EELb1ELb0ELb1ELb0ELb0ELb0ELb1ELb1ENS_16Flash_fwd_paramsEEEvRKT8_iiiii,@function
        .size           $_ZN5flash24flash_fwd_splitkv_kernelI23Flash_fwd_kernel_traitsILi128ELi64ELi128ELi4ELb0ELb0EN7cutlass6half_tE19Flash_kernel_traitsILi128ELi64ELi128ELi4ES3_EELb1ELb0ELb1ELb0ELb0ELb0ELb1ELb1EEEvNS_16Flash_fwd_paramsE$_ZN5flash30compute_attn_1rowblock_splitkvI23Flash_fwd_kernel_traitsILi128ELi64ELi128ELi4ELb0ELb0EN7cutlass6half_tE19Flash_kernel_traitsILi128ELi64ELi128ELi4ES3_EELb1ELb0ELb1ELb0ELb0ELb0ELb1ELb1ENS_16Flash_fwd_paramsEEEvRKT8_iiiii,($__internal_20_$__cuda_sm70_shflsync_bfly_p - $_ZN5flash24flash_fwd_splitkv_kernelI23Flash_fwd_kernel_traitsILi128ELi64ELi128ELi4ELb0ELb0EN7cutlass6half_tE19Flash_kernel_traitsILi128ELi64ELi128ELi4ES3_EELb1ELb0ELb1ELb0ELb0ELb0ELb1ELb1EEEvNS_16Flash_fwd_paramsE$_ZN5flash30compute_attn_1rowblock_splitkvI23Flash_fwd_kernel_traitsILi128ELi64ELi128ELi4ELb0ELb0EN7cutlass6half_tE19Flash_kernel_traitsILi128ELi64ELi128ELi4ES3_EELb1ELb0ELb1ELb0ELb0ELb0ELb1ELb1ENS_16Flash_fwd_paramsEEEvRKT8_iiiii)
$_ZN5flash24flash_fwd_splitkv_kernelI23Flash_fwd_kernel_traitsILi128ELi64ELi128ELi4ELb0ELb0EN7cutlass6half_tE19Flash_kernel_traitsILi128ELi64ELi128ELi4ES3_EELb1ELb0ELb1ELb0ELb0ELb0ELb1ELb1EEEvNS_16Flash_fwd_paramsE$_ZN5flash30compute_attn_1rowblock_splitkvI23Flash_fwd_kernel_traitsILi128ELi64ELi128ELi4ELb0ELb0EN7cutlass6half_tE19Flash_kernel_traitsILi128ELi64ELi128ELi4ES3_EELb1ELb0ELb1ELb0ELb0ELb0ELb1ELb1ENS_16Flash_fwd_paramsEEEvRKT8_iiiii:
        /* <DEDUP_REMOVED lines=20> */
.L_x_4002:
[----:B------:R-:W-:Y:S05]  /*0340*/  BSYNC B0 ;  /* 0x0000000000007941 */ /* 0x000fea0003800000 */
.L_x_4001:
        /* <DEDUP_REMOVED lines=13> */
[----:B-1----:R-:W4:Y:S02]  /*0420*/  @P0 LD.E R3, [R4.64+0x4] ;  /* 0x0000040604030980 */ /* 0x002f24000c101900 */
[----:B----4-:R-:W-:-:S06]  /*0430*/  @P0 IADD3 R88, R3, -R14, RZ ;  /* 0x8000000e03580210 */ /* 0x010fcc0007ffe0ff */
[----:B------:R1:W5:Y:S01]  /*0440*/  @!P0 LD.E R88, [R4.64] ;  /* 0x0000000604588980 */ /* 0x000362000c101900 */
[----:B------:R-:W-:Y:S05]  /*0450*/  BRA `(.L_x_4005) ;  /* 0x0000001000007947 */ /* 0x000fea0003800000 */
.L_x_4004:
[----:B------:R4:W5:Y:S02]  /*0460*/  LD.E R88, [R10.64+0xb8] ;  /* 0x0000b8060a587980 */ /* 0x000964000c101900 */
.L_x_4005:
[----:B------:R-:W-:Y:S05]  /*0470*/  BSYNC B0 ;  /* 0x0000000000007941 */ /* 0x000fea0003800000 */
.L_x_4003:
        /* <DEDUP_REMOVED lines=10> */
.L_x_4007:
[----:B------:R-:W2:Y:S01]  /*0520*/  LD.E.64 R2, [R10.64+0x108] ;  /* 0x000108060a027980 */ /* 0x000ea2000c101b00 */
[----:B------:R-:W-:Y:S01]  /*0530*/  BSSY B0, `(.L_x_4009) ;  /* 0x0000006000007945 */ /* 0x000fe20003800000 */
[----:B--2---:R-:W-:-:S04]  /*0540*/  ISETP.NE.U32.AND P0, PT, R2, RZ, PT ;  /* 0x000000ff0200720c */ /* 0x004fc80003f05070 */
[----:B------:R-:W-:Y:S01]  /*0550*/  ISETP.NE.AND.EX P0, PT, R3, RZ, PT, P0 ;  /* 0x000000ff0300720c */ /* 0x000fe20003f05300 */
[----:B------:R-:W-:-:S12]  /*0560*/  IMAD.MOV.U32 R3, RZ, RZ, RZ ;  /* 0x000000ffff037224 */ /* 0x000fd800078e00ff */
[----:B------:R-:W-:Y:S05]  /*0570*/  @!P0 BRA `(.L_x_4010) ;  /* 0x0000001000008947 */ /* 0x000fea0003800000 */
[----:B------:R1:W5:Y:S02]  /*0580*/  LD.E R3, [R10.64+0xbc] ;  /* 0x0000bc060a037980 */ /* 0x000364000c101900 */
.L_x_4010:
[----:B------:R-:W-:Y:S05]  /*0590*/  BSYNC B0 ;  /* 0x0000000000007941 */ /* 0x000fea0003800000 */
.L_x_4009:
[----:B-----5:R-:W-:Y:S02]  /*05a0*/  IADD3 R58, R88, R3, RZ ;  /* 0x00000003583a7210 */ /* 0x020fe40007ffe0ff */
.L_x_4008:
[----:B------:R-:W-:Y:S05]  /*05b0*/  BSYNC B1 ;  /* 0x0000000000017941 */ /* 0x000fea0003800000 */
.L_x_4006:
[----:B------:R-:W-:Y:S01]  /*05c0*/  IMAD.SHL.U32 R65, R231, 0x40, RZ ;  /* 0x00000040e7417824 */ /* 0x000fe200078e00ff */
[----:B------:R-:W-:Y:S01]  /*05d0*/  MOV R2, R230 ;  /* 0x000000e600027202 */ /* 0x000fe20000000f00 */
[----:B------:R-:W-:-:S03]  /*05e0*/  IMAD.MOV.U32 R3, RZ, RZ, 0x0 ;  /* 0x00000000ff037424 */ /* 0x000fc600078e00ff */
[----:B------:R-:W-:-:S13]  /*05f0*/  ISETP.GT.AND P0, PT, R232, R65, PT ;  /* 0x00000041e800720c */ /* 0x000fda0003f04270 */
[----:B------:R-:W-:Y:S05]  /*0600*/  @!P0 RET.REL.NODEC R2 `(_ZN5flash24flash_fwd_splitkv_kernelI23Flash_fwd_kernel_traitsILi128ELi64ELi128ELi4ELb0ELb0EN7cutlass6half_tE19Flash_kernel_traitsILi128ELi64ELi128ELi4ES3_EELb1ELb0ELb1ELb0ELb0ELb0ELb1ELb1EEEvNS_16Flash_fwd_paramsE) ;  /* 0xfffff9f002008950 */ /* 0x000fea0003c3ffff */
[----:B------:R-:W2:Y:S04]  /*0610*/  LD.E R7, [R10.64+0xb8] ;  /* 0x0000b8060a077980 */ /* 0x000ea8000c101900 */
[----:B------:R-:W5:Y:S01]  /*0620*/  LD.E R5, [R10.64+0x188] ;  /* 0x000188060a057980 */ /* 0x000f62000c101900 */
[----:B------:R-:W-:-:S03]  /*0630*/  IABS R3, c[0x0][0x10] ;  /* 0x0000040000037a13 */ /* 0x000fc60000000000 */
[----:B------:R-:W1:Y:S01]  /*0640*/  S2R R146, SR_TID.X ;  /* 0x0000000000927919 */ /* 0x000e620000002100 */
[----:B------:R-:W3:Y:S08]  /*0650*/  I2F.RP R0, R3 ;  /* 0x0000000300007306 */ /* 0x000ef00000209400 */
[----:B---3--:R-:W3:Y:S02]  /*0660*/  MUFU.RCP R8, R0 ;  /* 0x0000000000087308 */ /* 0x008ee40000001000 */
[----:B---3--:R-:W-:-:S02]  /*0670*/  IADD3 R8, R8, 0xffffffe, RZ ;  /* 0x0ffffffe08087810 */ /* 0x008fc40007ffe0ff */
[----:B------:R-:W-:-:S04]  /*0680*/  IABS R0, c[0x0][0x10] ;  /* 0x0000040000007a13 */ /* 0x000fc80000000000 */
[----:B------:R-:W3:Y:S01]  /*0690*/  F2I.FTZ.U32.TRUNC.NTZ R9, R8 ;  /* 0x0000000800097305 */ /* 0x000ee2000021f000 */
[----:B------:R-:W-:Y:S02]  /*06a0*/  IMAD.MOV R0, RZ, RZ, -R0 ;  /* 0x000000ffff007224 */ /* 0x000fe400078e0a00 */
[----:B---3--:R-:W-:Y:S02]  /*06b0*/  IMAD.MOV R4, RZ, RZ, -R9 ;  /* 0x000000ffff047224 */ /* 0x008fe400078e0a09 */
        /* <DEDUP_REMOVED lines=20> */
[----:B-----5:R-:W-:-:S02]  /*0800*/  IADD3 R5, R5, R0, R58 ;  /* 0x0000000005057210 */ /* 0x020fc40007ffe03a */
        /* <DEDUP_REMOVED lines=15> */
[----:B-1----:R1:W2:Y:S04]  /*0900*/  LD.E.64 R2, [R10.64+0xb0] ;  /* 0x0000b0060a027980 */ /* 0x0022a8000c101b00 */
[----:B------:R1:W3:Y:S04]  /*0910*/  LD.E R5, [R10.64+0x60] ;  /* 0x000060060a057980 */ /* 0x0002e8000c101900 */
[----:B----4-:R1:W4:Y:S04]  /*0920*/  LD.E R0, [R10.64+0xcc] ;  /* 0x0000cc060a007980 */ /* 0x010328000c101900 */
[----:B------:R1:W4:Y:S01]  /*0930*/  LD.E.64 R6, [R10.64+0x78] ;  /* 0x000078060a067980 */ /* 0x000322000c101b00 */
[----:B------:R-:W-:-:S03]  /*0940*/  SHF.R.S32.HI R9, RZ, 0x1f, R146 ;  /* 0x0000001fff097819 */ /* 0x000fc60000011492 */
[----:B------:R1:W5:Y:S01]  /*0950*/  LD.E R4, [R10.64+0xc0] ;  /* 0x0000c0060a047980 */ /* 0x000362000c101900 */
[----:B------:R-:W-:-:S03]  /*0960*/  LEA.HI R8, R9, R146, RZ, 0x4 ;  /* 0x0000009209087211 */ /* 0x000fc600078f20ff */
[----:B------:R1:W5:Y:S01]  /*0970*/  LD.E.64 R12, [R10.64+0xa8] ;  /* 0x0000a8060a0c7980 */ /* 0x000362000c101b00 */
[----:B------:R-:W-:Y:S01]  /*0980*/  LOP3.LUT R9, R8, 0xfffffff0, RZ, 0xc0, !PT ;  /* 0xfffffff008097812 */ /* 0x000fe200078ec0ff */
[----:B------:R-:W-:Y:S01]  /*0990*/  BSSY B0, `(.L_x_4012) ;  /* 0x0000016000007945 */ /* 0x000fe20003800000 */
[----:B------:R-:W-:-:S03]  /*09a0*/  SHF.R.S32.HI R8, RZ, 0x4, R8 ;  /* 0x00000004ff087819 */ /* 0x000fc60000011408 */
[----:B------:R-:W-:-:S04]  /*09b0*/  IMAD.IADD R146, R146, 0x1, -R9 ;  /* 0x0000000192927824 */ /* 0x000fc800078e0a09 */
[----:B------:R-:W-:-:S05]  /*09c0*/  IMAD.SHL.U32 R14, R146, 0x4, RZ ;  /* 0x00000004920e7824 */ /* 0x000fca00078e00ff */
[----:B------:R-:W-:-:S05]  /*09d0*/  SHF.R.S32.HI R15, RZ, 0x1f, R14 ;  /* 0x0000001fff0f7819 */ /* 0x000fca000001140e */
[----:B-1----:R-:W-:-:S04]  /*09e0*/  IMAD.WIDE R10, R8, 0x80, R14 ;  /* 0x00000080080a7825 */ /* 0x002fc800078e020e */
[----:B--2---:R-:W-:-:S04]  /*09f0*/  IMAD R2, R2, UR8, R233 ;  /* 0x0000000802027c24 */ /* 0x004fc8000f8e02e9 */
[----:B---3--:R-:W-:-:S04]  /*0a00*/  IMAD R2, R2, R5, R234 ;  /* 0x0000000502027224 */ /* 0x008fc800078e02ea */
[--C-:B------:R-:W-:Y:S02]  /*0a10*/  IMAD R3, R3, R2, R65.reuse ;  /* 0x0000000203037224 */ /* 0x100fe400078e0241 */
[----:B------:R-:W-:Y:S02]  /*0a20*/  IMAD.IADD R65, R232, 0x1, -R65 ;  /* 0x00000001e8417824 */ /* 0x000fe400078e0a41 */
[----:B----4-:R-:W-:-:S03]  /*0a30*/  IMAD R0, R3, R0, RZ ;  /* 0x0000000003007224 */ /* 0x010fc600078e02ff */
[----:B------:R-:W-:Y:S02]  /*0a40*/  ISETP.GE.AND P1, PT, R8, R65, PT ;  /* 0x000000410800720c */ /* 0x000fe40003f26270 */
        /* <DEDUP_REMOVED lines=10> */
.L_x_4013:
[----:B------:R-:W-:Y:S05]  /*0af0*/  BSYNC B0 ;  /* 0x0000000000007941 */ /* 0x000fea0003800000 */
.L_x_4012:
        /* <DEDUP_REMOVED lines=8> */
.L_x_4015:
[----:B------:R-:W-:Y:S05]  /*0b80*/  BSYNC B0 ;  /* 0x0000000000007941 */ /* 0x000fea0003800000 */
.L_x_4014:
        /* <DEDUP_REMOVED lines=8> */
.L_x_4017:
[----:B------:R-:W-:Y:S05]  /*0c10*/  BSYNC B0 ;  /* 0x0000000000007941 */ /* 0x000fea0003800000 */
.L_x_4016:
        /* <DEDUP_REMOVED lines=8> */
.L_x_4019:
[----:B------:R-:W-:Y:S05]  /*0ca0*/  BSYNC B0 ;  /* 0x0000000000007941 */ /* 0x000fea0003800000 */
.L_x_4018:
        /* <DEDUP_REMOVED lines=8> */
.L_x_4021:
[----:B------:R-:W-:Y:S05]  /*0d30*/  BSYNC B0 ;  /* 0x0000000000007941 */ /* 0x000fea0003800000 */
.L_x_4020:
        /* <DEDUP_REMOVED lines=8> */
.L_x_4023:
[----:B------:R-:W-:Y:S05]  /*0dc0*/  BSYNC B0 ;  /* 0x0000000000007941 */ /* 0x000fea0003800000 */
.L_x_4022:
        /* <DEDUP_REMOVED lines=8> */
.L_x_4025:
[----:B------:R-:W-:Y:S05]  /*0e50*/  BSYNC B0 ;  /* 0x0000000000007941 */ /* 0x000fea0003800000 */
.L_x_4024:
        /* <DEDUP_REMOVED lines=8> */
.L_x_4027:
[----:B------:R-:W-:Y:S05]  /*0ee0*/  BSYNC B0 ;  /* 0x0000000000007941 */ /* 0x000fea0003800000 */
.L_x_4026:
        /* <DEDUP_REMOVED lines=29> */
[----:B------:R-:W-:Y:S05]  /*10c0*/  @P6 RET.REL.NODEC R230 `(_ZN5flash24flash_fwd_splitkv_kernelI23Flash_fwd_kernel_traitsILi128ELi64ELi128ELi4ELb0ELb0EN7cutlass6half_tE19Flash_kernel_traitsILi128ELi64ELi128ELi4ES3_EELb1ELb0ELb1ELb0ELb0ELb0ELb1ELb1EEEvNS_16Flash_fwd_paramsE) ;  /* 0xffffef30e6006950 */ /* 0x000fea0003c3ffff */
[----:B-1----:R-:W-:Y:S02]  /*10d0*/  MOV R3, 0xff800000 ;  /* 0xff80000000037802 */ /* 0x002fe40000000f00 */
[----:B------:R-:W-:-:S03]  /*10e0*/  MOV R231, 0x0 ;  /* 0x0000000000e77802 */ /* 0x000fc60000000f00 */
[----:B------:R1:W-:Y:S01]  /*10f0*/  ST.E [R4.64+0xe0], R3 ;  /* 0x0000e00304007985 */ /* 0x0003e2000c101906 */
[----:B------:R-:W-:Y:S05]  /*1100*/  RET.REL.NODEC R230 `(_ZN5flash24flash_fwd_splitkv_kernelI23Flash_fwd_kernel_traitsILi128ELi64ELi128ELi4ELb0ELb0EN7cutlass6half_tE19Flash_kernel_traitsILi128ELi64ELi128ELi4ES3_EELb1ELb0ELb1ELb0ELb0ELb0ELb1ELb1EEEvNS_16Flash_fwd_paramsE) ;  /* 0xffffeef0e6007950 */ /* 0x000fea0003c3ffff */
.L_x_4011:
[----:B-1----:R-:W2:Y:S04]  /*1110*/  LD.E.64 R6, [R10.64+0x160] ;  /* 0x000160060a067980 */ /* 0x002ea8000c101b00 */
[----:B------:R-:W3:Y:S01]  /*1120*/  LD.E.64 R16, [R10.64+0x158] ;  /* 0x000158060a107980 */ /* 0x000ee2000c101b00 */
[----:B--2---:R-:W-:-:S04]  /*1130*/  ISETP.NE.U32.AND P1, PT, R6, RZ, PT ;  /* 0x000000ff0600720c */ /* 0x004fc80003f25070 */
[----:B------:R-:W-:-:S13]  /*1140*/  ISETP.NE.AND.EX P1, PT, R7, RZ, PT, P1 ;  /* 0x000000ff0700720c */ /* 0x000fda0003f25310 */
[----:B------:R-:W2:Y:S01]  /*1150*/  @P1 LD.E.64 R8, [R10.64+0x168] ;  /* 0x000168060a081980 */ /* 0x000ea2000c101b00 */
[----:B---3--:R-:W-:Y:S01]  /*1160*/  ISETP.NE.U32.AND P0, PT, R16, RZ, PT ;  /* 0x000000ff1000720c */ /* 0x008fe20003f05070 */
        /* <DEDUP_REMOVED lines=17> */
[----:B------:R-:W3:Y:S01]  /*1280*/  LD.E R3, [R10.64+0x68] ;  /* 0x000068060a037980 */ /* 0x000ee2000c101900 */
[----:B------:R-:W-:-:S03]  /*1290*/  LEA R5, R48, 0xffffff80, 0x7 ;  /* 0xffffff8030057811 */ /* 0x000fc600078e38ff */
[----:B----4-:R-:W4:Y:S01]  /*12a0*/  LD.E.64 R18, [R10.64+0x20] ;  /* 0x000020060a127980 */ /* 0x010f22000c101b00 */
[----:B------:R-:W-:-:S03]  /*12b0*/  IABS R2, R5 ;  /* 0x0000000500027213 */ /* 0x000fc60000000000 */
[----:B------:R-:W3:Y:S04]  /*12c0*/  LD.E.64 R62, [R10.64+0x38] ;  /* 0x000038060a3e7980 */ /* 0x000ee8000c101b00 */
[----:B------:R-:W3:Y:S04]  /*12d0*/  LD.E.64 R14, [R10.64+0x50] ;  /* 0x000050060a0e7980 */ /* 0x000ee8000c101b00 */
[----:B------:R1:W5:Y:S04]  /*12e0*/  LD.E.64 R26, [R10.64+0x58] ;  /* 0x000058060a1a7980 */ /* 0x000368000c101b00 */
[----:B------:R1:W5:Y:S01]  /*12f0*/  LD.E.64 R60, [R10.64+0x40] ;  /* 0x000040060a3c7980 */ /* 0x000362000c101b00 */
[----:B--2---:R-:W-:-:S04]  /*1300*/  IABS R4, R6 ;  /* 0x0000000600047213 */ /* 0x004fc80000000000 */
[----:B-----5:R-:W2:Y:S08]  /*1310*/  I2F.RP R12, R4 ;  /* 0x00000004000c7306 */ /* 0x020eb00000209400 */
[----:B--2---:R-:W2:Y:S02]  /*1320*/  MUFU.RCP R8, R12 ;  /* 0x0000000c00087308 */ /* 0x004ea40000001000 */
[----:B--2---:R-:W-:Y:S01]  /*1330*/  IADD3 R8, R8, 0xffffffe, RZ ;  /* 0x0ffffffe08087810 */ /* 0x004fe20007ffe0ff */
[----:B------:R-:W2:Y:S05]  /*1340*/  LD.E.64 R12, [R10.64+0x28] ;  /* 0x000028060a0c7980 */ /* 0x000eaa000c101b00 */
[----:B------:R-:W1:Y:S01]  /*1350*/  F2I.FTZ.U32.TRUNC.NTZ R9, R8 ;  /* 0x0000000800097305 */ /* 0x000e62000021f000 */
[----:B------:R-:W-:Y:S01]  /*1360*/  IABS R0, R6 ;  /* 0x0000000600007213 */ /* 0x000fe20000000000 */
[----:B-1----:R-:W-:-:S02]  /*1370*/  IMAD.MOV R7, RZ, RZ, -R9 ;  /* 0x000000ffff077224 */ /* 0x002fc400078e0a09 */
[----:B------:R-:W-:Y:S02]  /*1380*/  IMAD.MOV.U32 R8, RZ, RZ, RZ ;  /* 0x000000ffff087224 */ /* 0x000fe400078e00ff */
[----:B------:R-:W-:-:S04]  /*1390*/  IMAD R7, R7, R4, RZ ;  /* 0x0000000407077224 */ /* 0x000fc800078e02ff */
[----:B------:R-:W-:Y:S01]  /*13a0*/  IMAD.HI.U32 R7, R9, R7, R8 ;  /* 0x0000000709077227 */ /* 0x000fe200078e0008 */
[----:B------:R-:W-:-:S05]  /*13b0*/  IADD3 R0, RZ, -R0, RZ ;  /* 0x80000000ff007210 */ /* 0x000fca0007ffe0ff */
        /* <DEDUP_REMOVED lines=14> */
[----:B---3--:R-:W-:-:S04]  /*14a0*/  IABS R8, R3 ;  /* 0x0000000300087213 */ /* 0x008fc80000000000 */
[----:B------:R-:W3:Y:S08]  /*14b0*/  I2F.RP R16, R8 ;  /* 0x0000000800107306 */ /* 0x000ef00000209400 */
[----:B---3--:R-:W3:Y:S02]  /*14c0*/  MUFU.RCP R4, R16 ;  /* 0x0000001000047308 */ /* 0x008ee40000001000 */
[----:B---3--:R-:W-:-:S06]  /*14d0*/  IADD3 R4, R4, 0xffffffe, RZ ;  /* 0x0ffffffe04047810 */ /* 0x008fcc0007ffe0ff */
        /* <DEDUP_REMOVED lines=19> */
[----:B------:R-:W-:Y:S02]  /*1610*/  @P2 IADD3 R4, R4, 0x1, RZ ;  /* 0x0000000104042810 */ /* 0x000fe40007ffe0ff */
[----:B------:R-:W-:-:S04]  /*1620*/  SHF.R.S32.HI R25, RZ, 0x1f, R6 ;  /* 0x0000001fff197819 */ /* 0x000fc80000011406 */
[----:B------:R-:W-:Y:S02]  /*1630*/  @!P0 IADD3 R4, -R4, RZ, RZ ;  /* 0x000000ff04048210 */ /* 0x000fe40007ffe1ff */
[----:B------:R-:W-:Y:S02]  /*1640*/  @!P1 LOP3.LUT R4, RZ, R3, RZ, 0x33, !PT ;  /* 0x00000003ff049212 */ /* 0x000fe400078e33ff */
[----:B--2---:R-:W-:Y:S01]  /*1650*/  SHF.R.S32.HI R0, RZ, 0x1f, R2 ;  /* 0x0000001fff007819 */ /* 0x004fe20000011402 */
[-C--:B----4-:R-:W-:Y:S02]  /*1660*/  IMAD R7, R19, R2.reuse, RZ ;  /* 0x0000000213077224 */ /* 0x090fe400078e02ff */
[----:B------:R-:W-:-:S04]  /*1670*/  IMAD.WIDE.U32 R8, R18, R2, RZ ;  /* 0x0000000212087225 */ /* 0x000fc800078e00ff */
[----:B------:R-:W-:-:S04]  /*1680*/  IMAD R7, R18, R0, R7 ;  /* 0x0000000012077224 */ /* 0x000fc800078e0207 */
[----:B------:R-:W-:Y:S02]  /*1690*/  IMAD.IADD R9, R9, 0x1, R7 ;  /* 0x0000000109097824 */ /* 0x000fe400078e0207 */
[----:B------:R-:W-:Y:S02]  /*16a0*/  IMAD R7, R63, R6, RZ ;  /* 0x000000063f077224 */ /* 0x000fe400078e02ff */
[----:B------:R-:W-:-:S04]  /*16b0*/  IMAD.WIDE.U32 R8, R6, R62, R8 ;  /* 0x0000003e06087225 */ /* 0x000fc800078e0008 */
[----:B------:R-:W-:Y:S02]  /*16c0*/  IMAD R7, R62, R25, R7 ;  /* 0x000000193e077224 */ /* 0x000fe400078e0207 */
[-C--:B------:R-:W-:Y:S02]  /*16d0*/  IMAD R3, R13, R2.reuse, RZ ;  /* 0x000000020d037224 */ /* 0x080fe400078e02ff */
[----:B------:R-:W-:Y:S01]  /*16e0*/  IMAD.IADD R13, R9, 0x1, R7 ;  /* 0x00000001090d7824 */ /* 0x000fe200078e0207 */
[----:B------:R-:W-:Y:S01]  /*16f0*/  SHF.R.S32.HI R9, RZ, 0x1f, R4 ;  /* 0x0000001fff097819 */ /* 0x000fe20000011404 */
[----:B------:R-:W-:-:S04]  /*1700*/  IMAD.WIDE.U32 R16, R12, R2, RZ ;  /* 0x000000020c107225 */ /* 0x000fc800078e00ff */
[----:B------:R-:W-:Y:S01]  /*1710*/  IMAD R3, R12, R0, R3 ;  /* 0x000000000c037224 */ /* 0x000fe200078e0203 */
[----:B------:R-:W-:Y:S01]  /*1720*/  MOV R12, R8 ;  /* 0x00000008000c7202 */ /* 0x000fe20000000f00 */
[----:B------:R-:W-:-:S04]  /*1730*/  IMAD R7, R15, R4, RZ ;  /* 0x000000040f077224 */ /* 0x000fc800078e02ff */
[----:B------:R-:W-:Y:S02]  /*1740*/  IMAD R2, R14, R9, R7 ;  /* 0x000000090e027224 */ /* 0x000fe400078e0207 */
[----:B------:R-:W-:Y:S01]  /*1750*/  IMAD.WIDE.U32 R12, R4, R14, R12 ;  /* 0x0000000e040c7225 */ /* 0x000fe200078e000c */
[----:B------:R-:W-:-:S03]  /*1760*/  IADD3 R7, R17, R3, RZ ;  /* 0x0000000311077210 */ /* 0x000fc60007ffe0ff */
[----:B------:R-:W-:Y:S01]  /*1770*/  IMAD.IADD R3, R13, 0x1, R2 ;  /* 0x000000010d037824 */ /* 0x000fe200078e0202 */
[----:B------:R-:W-:Y:S01]  /*1780*/  MOV R2, R12 ;  /* 0x0000000c00027202 */ /* 0x000fe20000000f00 */
[----:B------:R-:W-:Y:S01]  /*1790*/  IMAD.MOV.U32 R0, RZ, RZ, R16 ;  /* 0x000000ffff007224 */ /* 0x000fe200078e0010 */
[----:B------:R-:W-:Y:S05]  /*17a0*/  BRA `(.L_x_4030) ;  /* 0x000004f000007947 */ /* 0x000fea0003800000 */
.L_x_4029:
[----:B-1----:R-:W2:Y:S01]  /*17b0*/  LD.E R7, [R10.64+0x68] ;  /* 0x000068060a077980 */ /* 0x002ea2000c101900 */
[----:B------:R-:W-:-:S03]  /*17c0*/  ISETP.NE.AND P3, PT, R14, -0x1, PT ;  /* 0xffffffff0e00780c */ /* 0x000fc60003f65270 */
[----:B------:R-:W3:Y:S04]  /*17d0*/  LD.E.64 R62, [R10.64+0x38] ;  /* 0x000038060a3e7980 */ /* 0x000ee8000c101b00 */
[----:B----4-:R-:W4:Y:S04]  /*17e0*/  LD.E.64 R60, [R10.64+0x40] ;  /* 0x000040060a3c7980 */ /* 0x010f28000c101b00 */
        /* <DEDUP_REMOVED lines=21> */
[-C--:B---3--:R-:W-:Y:S02]  /*1940*/  @!P3 IMAD R5, R63, R13.reuse, RZ ;  /* 0x0000000d3f05b224 */ /* 0x088fe400078e02ff */
[----:B------:R-:W-:-:S04]  /*1950*/  @!P3 IMAD.WIDE.U32 R24, R62, R13, RZ ;  /* 0x0000000d3e18b225 */ /* 0x000fc800078e00ff */
[----:B------:R-:W-:Y:S01]  /*1960*/  @!P3 IMAD R4, R4, R62, R5 ;  /* 0x0000003e0404b224 */ /* 0x000fe200078e0205 */
[----:B-----5:R-:W-:-:S04]  /*1970*/  @!P3 SHF.R.S32.HI R5, RZ, 0x1f, R12 ;  /* 0x0000001fff05b819 */ /* 0x020fc8000001140c */
[----:B------:R-:W-:Y:S02]  /*1980*/  @!P3 IADD3 R25, R25, R4, RZ ;  /* 0x000000041919b210 */ /* 0x000fe40007ffe0ff */
[----:B------:R-:W-:Y:S01]  /*1990*/  @!P0 IADD3 R0, R0, -R3, RZ ;  /* 0x8000000300008210 */ /* 0x000fe20007ffe0ff */
[----:B------:R-:W-:-:S03]  /*19a0*/  @!P3 IMAD R4, R23, R12, RZ ;  /* 0x0000000c1704b224 */ /* 0x000fc600078e02ff */
[----:B------:R-:W-:Y:S01]  /*19b0*/  ISETP.GE.U32.AND P2, PT, R0, R3, PT ;  /* 0x000000030000720c */ /* 0x000fe20003f46070 */
[----:B------:R-:W-:Y:S01]  /*19c0*/  @P3 IMAD.WIDE.U32 R28, R62, R6, RZ ;  /* 0x000000063e1c3225 */ /* 0x000fe200078e00ff */
[----:B------:R-:W-:-:S03]  /*19d0*/  LOP3.LUT R0, R234, R7, RZ, 0x3c, !PT ;  /* 0x00000007ea007212 */ /* 0x000fc600078e3cff */
[C---:B------:R-:W-:Y:S02]  /*19e0*/  @!P3 IMAD R4, R22.reuse, R5, R4 ;  /* 0x000000051604b224 */ /* 0x040fe400078e0204 */
[----:B------:R-:W-:Y:S01]  /*19f0*/  @!P3 IMAD.WIDE.U32 R22, R22, R12, R24 ;  /* 0x0000000c1616b225 */ /* 0x000fe200078e0018 */
[----:B------:R-:W-:-:S03]  /*1a00*/  @P3 MOV R8, R28 ;  /* 0x0000001c00083202 */ /* 0x000fc60000000f00 */
[----:B------:R-:W-:Y:S01]  /*1a10*/  @P3 IMAD R9, R63, R6, RZ ;  /* 0x000000063f093224 */ /* 0x000fe200078e02ff */
[----:B------:R-:W-:Y:S02]  /*1a20*/  LEA R5, R48, 0xffffff80, 0x7 ;  /* 0xffffff8030057811 */ /* 0x000fe400078e38ff */
[----:B------:R-:W-:Y:S01]  /*1a30*/  @!P3 MOV R8, R22 ;  /* 0x000000160008b202 */ /* 0x000fe20000000f00 */
[----:B------:R-:W-:Y:S01]  /*1a40*/  @P3 IMAD.IADD R9, R29, 0x1, R9 ;  /* 0x000000011d093824 */ /* 0x000fe200078e0209 */
[----:B------:R-:W-:Y:S01]  /*1a50*/  ISETP.GE.AND P1, PT, R0, RZ, PT ;  /* 0x000000ff0000720c */ /* 0x000fe20003f26270 */
[----:B------:R-:W-:Y:S01]  /*1a60*/  @!P3 IMAD.IADD R9, R23, 0x1, R4 ;  /* 0x000000011709b824 */ /* 0x000fe200078e0204 */
[----:B------:R-:W-:Y:S01]  /*1a70*/  @!P0 IADD3 R2, R2, 0x1, RZ ;  /* 0x0000000102028810 */ /* 0x000fe20007ffe0ff */
[----:B----4-:R-:W-:Y:S01]  /*1a80*/  @!P3 IMAD R4, R61, R13, RZ ;  /* 0x0000000d3d04b224 */ /* 0x010fe200078e02ff */
[----:B------:R-:W-:Y:S02]  /*1a90*/  @!P3 SHF.R.S32.HI R3, RZ, 0x1f, R13 ;  /* 0x0000001fff03b819 */ /* 0x000fe4000001140d */
[----:B------:R-:W-:Y:S01]  /*1aa0*/  ISETP.NE.AND P0, PT, R7, RZ, PT ;  /* 0x000000ff0700720c */ /* 0x000fe20003f05270 */
[----:B------:R-:W-:Y:S01]  /*1ab0*/  IMAD.WIDE.U32 R22, R62, R5, R8 ;  /* 0x000000053e167225 */ /* 0x000fe200078e0008 */
[----:B------:R-:W-:-:S03]  /*1ac0*/  @P2 IADD3 R2, R2, 0x1, RZ ;  /* 0x0000000102022810 */ /* 0x000fc60007ffe0ff */
[----:B------:R-:W-:Y:S02]  /*1ad0*/  @!P3 IMAD R3, R3, R60, R4 ;  /* 0x0000003c0303b224 */ /* 0x000fe400078e0204 */
[----:B------:R-:W-:Y:S01]  /*1ae0*/  @!P3 IMAD.WIDE.U32 R8, R60, R13, RZ ;  /* 0x0000000d3c08b225 */ /* 0x000fe200078e00ff */
[----:B------:R-:W-:Y:S02]  /*1af0*/  SHF.R.S32.HI R25, RZ, 0x1f, R5 ;  /* 0x0000001fff197819 */ /* 0x000fe40000011405 */
[----:B------:R-:W-:Y:S01]  /*1b00*/  MOV R4, R2 ;  /* 0x0000000200047202 */ /* 0x000fe20000000f00 */
[----:B------:R-:W-:Y:S02]  /*1b10*/  IMAD R6, R63, R5, RZ ;  /* 0x000000053f067224 */ /* 0x000fe400078e02ff */
[----:B------:R-:W-:Y:S01]  /*1b20*/  @!P3 IMAD.IADD R9, R9, 0x1, R3 ;  /* 0x000000010909b824 */ /* 0x000fe200078e0203 */
[----:B------:R-:W-:Y:S01]  /*1b30*/  @!P3 SHF.R.S32.HI R3, RZ, 0x1f, R12 ;  /* 0x0000001fff03b819 */ /* 0x000fe2000001140c */
[----:B------:R-:W-:Y:S01]  /*1b40*/  @!P3 IMAD R2, R19, R12, RZ ;  /* 0x0000000c1302b224 */ /* 0x000fe200078e02ff */
[----:B------:R-:W-:Y:S01]  /*1b50*/  @!P1 IADD3 R4, -R4, RZ, RZ ;  /* 0x000000ff04049210 */ /* 0x000fe20007ffe1ff */
[----:B------:R-:W-:Y:S01]  /*1b60*/  IMAD R6, R25, R62, R6 ;  /* 0x0000003e19067224 */ /* 0x000fe200078e0206 */
[----:B------:R-:W-:Y:S01]  /*1b70*/  @!P0 LOP3.LUT R4, RZ, R7, RZ, 0x33, !PT ;  /* 0x00000007ff048212 */ /* 0x000fe200078e33ff */
[C---:B------:R-:W-:Y:S01]  /*1b80*/  @!P3 IMAD R2, R18.reuse, R3, R2 ;  /* 0x000000031202b224 */ /* 0x040fe200078e0202 */
[----:B------:R-:W-:Y:S01]  /*1b90*/  @P3 IADD3 R13, R13, R14, RZ ;  /* 0x0000000e0d0d3210 */ /* 0x000fe20007ffe0ff */
[----:B------:R-:W-:Y:S01]  /*1ba0*/  @!P3 IMAD.WIDE.U32 R18, R18, R12, R8 ;  /* 0x0000000c1212b225 */ /* 0x000fe200078e0008 */
[----:B------:R-:W-:-:S02]  /*1bb0*/  IADD3 R15, R23, R6, RZ ;  /* 0x00000006170f7210 */ /* 0x000fc40007ffe0ff */
[----:B------:R-:W-:Y:S01]  /*1bc0*/  SHF.R.S32.HI R9, RZ, 0x1f, R4 ;  /* 0x0000001fff097819 */ /* 0x000fe20000011404 */
        /* <DEDUP_REMOVED lines=13> */
.L_x_4030:
[----:B-1----:R-:W-:Y:S05]  /*1ca0*/  BSYNC B0 ;  /* 0x0000000000007941 */ /* 0x002fea0003800000 */
.L_x_4028:
        /* <DEDUP_REMOVED lines=18> */
[----:B------:R-:W-:-:S04]  /*1dd0*/  IMAD R0, R25, R60, RZ ;  /* 0x0000003c19007224 */ /* 0x000fc800078e02ff */
[----:B------:R-:W-:Y:S01]  /*1de0*/  IMAD.X R29, R19, 0x1, R7, P0 ;  /* 0x00000001131d7824 */ /* 0x000fe200000e0607 */
[----:B------:R-:W-:Y:S01]  /*1df0*/  LOP3.LUT R7, R8, 0x1c0, RZ, 0xc0, !PT ;  /* 0x000001c008077812 */ /* 0x000fe200078ec0ff */
[----:B------:R-:W-:-:S03]  /*1e00*/  IMAD R0, R6, R61, R0 ;  /* 0x0000003d06007224 */ /* 0x000fc600078e0200 */
[----:B------:R-:W-:Y:S02]  /*1e10*/  LOP3.LUT R25, R7, 0x38, R18, 0xf8, !PT ;  /* 0x0000003807197812 */ /* 0x000fe400078ef812 */
[----:B------:R-:W-:Y:S02]  /*1e20*/  SHF.R.U32.HI R176, RZ, 0x3, R7 ;  /* 0x00000003ffb07819 */ /* 0x000fe40000011607 */
[----:B------:R-:W-:Y:S01]  /*1e30*/  LEA.HI R7, R13, R146, RZ, 0x6 ;  /* 0x000000920d077211 */ /* 0x000fe200078f30ff */
[----:B------:R-:W-:Y:S01]  /*1e40*/  IMAD.WIDE.U32 R28, R6, R60, R28 ;  /* 0x0000003c061c7225 */ /* 0x000fe200078e001c */
[----:B------:R-:W-:-:S03]  /*1e50*/  LOP3.LUT R176, R25, R176, RZ, 0x3c, !PT ;  /* 0x000000b019b07212 */ /* 0x000fc600078e3cff */
[----:B------:R-:W-:Y:S02]  /*1e60*/  IMAD.SHL.U32 R7, R7, 0x8, RZ ;  /* 0x0000000807077824 */ /* 0x000fe400078e00ff */
[----:B------:R-:W-:Y:S02]  /*1e70*/  IMAD R20, R27, R4, RZ ;  /* 0x000000041b147224 */ /* 0x000fe400078e02ff */
[----:B------:R-:W-:Y:S01]  /*1e80*/  IMAD.IADD R29, R29, 0x1, R0 ;  /* 0x000000011d1d7824 */ /* 0x000fe200078e0200 */
[----:B------:R-:W-:Y:S01]  /*1e90*/  LOP3.LUT R176, R176, 0xfffffe00, R7, 0xf8, !PT ;  /* 0xfffffe00b0b07812 */ /* 0x000fe200078ef807 */
[-C--:B------:R-:W-:Y:S01]  /*1ea0*/  IMAD R20, R9, R26.reuse, R20 ;  /* 0x0000001a09147224 */ /* 0x080fe200078e0214 */
[----:B------:R-:W-:Y:S01]  /*1eb0*/  SHF.R.S32.HI R70, RZ, 0x1f, R233 ;  /* 0x0000001fff467819 */ /* 0x000fe200000114e9 */
[----:B------:R-:W-:Y:S01]  /*1ec0*/  IMAD.WIDE.U32 R26, R4, R26, R28 ;  /* 0x0000001a041a7225 */ /* 0x000fe200078e001c */
[----:B------:R-:W-:Y:S02]  /*1ed0*/  LEA.HI R66, R13, R146, RZ, 0x4 ;  /* 0x000000920d427211 */ /* 0x000fe400078f20ff */
[----:B------:R-:W-:-:S02]  /*1ee0*/  SHF.R.S32.HI R235, RZ, 0x1f, R234 ;  /* 0x0000001fffeb7819 */ /* 0x000fc400000114ea */
[----:B------:R-:W-:-:S05]  /*1ef0*/  LOP3.LUT R67, R66, 0xfffffff0, RZ, 0xc0, !PT ;  /* 0xfffffff042437812 */ /* 0x000fca00078ec0ff */
[----:B------:R-:W-:Y:S01]  /*1f00*/  IMAD.IADD R67, R146, 0x1, -R67 ;  /* 0x0000000192437824 */ /* 0x000fe200078e0a43 */
[----:B------:R-:W-:Y:S01]  /*1f10*/  SHF.R.S32.HI R179, RZ, 0x1f, R178 ;  /* 0x0000001fffb37819 */ /* 0x000fe200000114b2 */
[----:B------:R-:W-:-:S03]  /*1f20*/  IMAD R149, R61, R178, RZ ;  /* 0x000000b23d957224 */ /* 0x000fc600078e02ff */
[----:B------:R-:W-:Y:S01]  /*1f30*/  SHF.R.S32.HI R68, RZ, 0x1f, R67 ;  /* 0x0000001fff447819 */ /* 0x000fe20000011443 */
[----:B------:R-:W-:-:S03]  /*1f40*/  IMAD R149, R179, R60, R149 ;  /* 0x0000003cb3957224 */ /* 0x000fc600078e0295 */
[----:B------:R-:W-:-:S04]  /*1f50*/  LEA.HI R68, R68, R67, RZ, 0x3 ;  /* 0x0000004344447211 */ /* 0x000fc800078f18ff */
[----:B------:R-:W-:-:S05]  /*1f60*/  LOP3.LUT R8, R68, 0xfffffff8, RZ, 0xc0, !PT ;  /* 0xfffffff844087812 */ /* 0x000fca00078ec0ff */
[----:B------:R-:W-:Y:S02]  /*1f70*/  IMAD.IADD R67, R67, 0x1, -R8 ;  /* 0x0000000143437824 */ /* 0x000fe400078e0a08 */
[----:B------:R-:W-:-:S04]  /*1f80*/  IMAD.WIDE R196, R231, 0x40, R178 ;  /* 0x00000040e7c47825 */ /* 0x000fc800078e02b2 */
[----:B------:R-:W-:Y:S01]  /*1f90*/  IMAD R177, R63, R178, RZ ;  /* 0x000000b23fb17224 */ /* 0x000fe200078e02ff */
[----:B------:R-:W-:-:S03]  /*1fa0*/  LEA.HI R56, R13, R146, RZ, 0x5 ;  /* 0x000000920d387211 */ /* 0x000fc600078f28ff */
[----:B------:R-:W-:Y:S01]  /*1fb0*/  IMAD R177, R179, R62, R177 ;  /* 0x0000003eb3b17224 */ /* 0x000fe200078e02b1 */
[----:B------:R-:W-:Y:S01]  /*1fc0*/  MOV R47, 0x20 ;  /* 0x00000020002f7802 */ /* 0x000fe20000000f00 */
[----:B------:R-:W-:Y:S01]  /*1fd0*/  IMAD.MOV.U32 R49, RZ, RZ, 0x10 ;  /* 0x00000010ff317424 */ /* 0x000fe200078e00ff */
[C---:B------:R-:W-:Y:S01]  /*1fe0*/  SHF.L.U64.HI R226, R62.reuse, 0x4, R63 ;  /* 0x000000043ee27819 */ /* 0x040fe2000001023f */
[----:B------:R-:W-:Y:S01]  /*1ff0*/  IMAD.SHL.U32 R225, R62, 0x10, RZ ;  /* 0x000000103ee17824 */ /* 0x000fe200078e00ff */
[C---:B------:R-:W-:Y:S01]  /*2000*/  SHF.L.U64.HI R224, R60.reuse, 0x4, R61 ;  /* 0x000000043ce07819 */ /* 0x040fe2000001023d */
[----:B------:R-:W-:Y:S01]  /*2010*/  IMAD.SHL.U32 R223, R60, 0x10, RZ ;  /* 0x000000103cdf7824 */ /* 0x000fe200078e00ff */
[----:B------:R-:W-:Y:S01]  /*2020*/  SHF.R.S32.HI R66, RZ, 0x4, R66 ;  /* 0x00000004ff427819 */ /* 0x000fe20000011442 */
[----:B------:R-:W-:Y:S02]  /*2030*/  IMAD.SHL.U32 R172, R64, 0x4, RZ ;  /* 0x0000000440ac7824 */ /* 0x000fe400078e00ff */
[----:B--2---:R-:W-:-:S04]  /*2040*/  @P1 IMAD.WIDE.U32 R24, R218, R21, RZ ;  /* 0x00000015da181225 */ /* 0x004fc800078e00ff */
[----:B------:R-:W-:Y:S02]  /*2050*/  @P1 IMAD.MOV.U32 R0, RZ, RZ, R24 ;  /* 0x000000ffff001224 */ /* 0x000fe400078e0018 */
[-C--:B---3--:R-:W-:Y:S02]  /*2060*/  @!P1 IMAD R7, R15, R233.reuse, RZ ;  /* 0x000000e90f079224 */ /* 0x088fe400078e02ff */
[----:B------:R-:W-:-:S04]  /*2070*/  @!P1 IMAD.WIDE.U32 R28, R14, R233, RZ ;  /* 0x000000e90e1c9225 */ /* 0x000fc800078e00ff */
[----:B------:R-:W-:Y:S02]  /*2080*/  @P1 IMAD R15, R219, R21, RZ ;  /* 0x00000015db0f1224 */ /* 0x000fe400078e02ff */
[----:B------:R-:W-:Y:S02]  /*2090*/  @!P1 IMAD R6, R14, R70, R7 ;  /* 0x000000460e069224 */ /* 0x000fe400078e0207 */
[----:B------:R-:W-:Y:S01]  /*20a0*/  @!P1 IMAD.MOV.U32 R0, RZ, RZ, R28 ;  /* 0x000000ffff009224 */ /* 0x000fe200078e001c */
[----:B------:R-:W-:Y:S01]  /*20b0*/  IADD3 R14, R18, 0x40, RZ ;  /* 0x00000040120e7810 */ /* 0x000fe20007ffe0ff */
[----:B------:R-:W-:Y:S01]  /*20c0*/  @P1 IMAD.IADD R15, R25, 0x1, R15 ;  /* 0x00000001190f1824 */ /* 0x000fe200078e020f */
[----:B------:R-:W-:Y:S02]  /*20d0*/  @!P1 IADD3 R15, R29, R6, RZ ;  /* 0x000000061d0f9210 */ /* 0x000fe40007ffe0ff */
[----:B------:R-:W-:Y:S01]  /*20e0*/  IADD3 R24, P0, R18, R0, RZ ;  /* 0x0000000012187210 */ /* 0x000fe20007f1e0ff */
[----:B------:R-:W-:Y:S01]  /*20f0*/  IMAD R7, R23, R234, RZ ;  /* 0x000000ea17077224 */ /* 0x000fe200078e02ff */
[----:B----4-:R-:W-:-:S03]  /*2100*/  ISETP.GE.AND P1, PT, R14, R175, PT ;  /* 0x000000af0e00720c */ /* 0x010fc60003f26270 */
[----:B------:R-:W-:Y:S01]  /*2110*/  IMAD.X R25, R19, 0x1, R15, P0 ;  /* 0x0000000113197824 */ /* 0x000fe200000e060f */
[----:B------:R-:W-:Y:S01]  /*2120*/  SEL R173, RZ, 0xffffffff, P1 ;  /* 0xffffffffffad7807 */ /* 0x000fe20000800000 */
[----:B------:R-:W-:Y:S01]  /*2130*/  IMAD R0, R22, R235, R7 ;  /* 0x000000eb16007224 */ /* 0x000fe200078e0207 */
[----:B------:R-:W-:Y:S01]  /*2140*/  ISETP.GE.AND P2, PT, R18, R175, PT ;  /* 0x000000af1200720c */ /* 0x000fe20003f46270 */
[----:B------:R-:W-:Y:S01]  /*2150*/  IMAD.WIDE.U32 R22, R234, R22, R24 ;  /* 0x00000016ea167225 */ /* 0x000fe200078e0018 */
[----:B------:R-:W-:-:S03]  /*2160*/  IADD3 R21, R27, R20, RZ ;  /* 0x000000141b157210 */ /* 0x000fc60007ffe0ff */
[----:B------:R-:W-:Y:S02]  /*2170*/  IMAD.MOV.U32 R20, RZ, RZ, R26 ;  /* 0x000000ffff147224 */ /* 0x000fe400078e001a */
[----:B------:R-:W-:Y:S01]  /*2180*/  IMAD.IADD R23, R23, 0x1, R0 ;  /* 0x0000000117177824 */ /* 0x000fe200078e0200 */
[----:B------:R-:W-:Y:S01]  /*2190*/  SEL R0, RZ, 0x1, P2 ;  /* 0x00000001ff007807 */ /* 0x000fe20001000000 */
[----:B------:R-:W-:Y:S01]  /*21a0*/  IMAD.SHL.U32 R173, R173, 0x2, RZ ;  /* 0x00000002adad7824 */ /* 0x000fe200078e00ff */
[----:B------:R-:W-:Y:S01]  /*21b0*/  SHF.R.S32.HI R7, RZ, 0x1f, R88 ;  /* 0x0000001fff077819 */ /* 0x000fe20000011458 */
[----:B------:R-:W-:-:S03]  /*21c0*/  IMAD.WIDE.U32 R20, R178, R60, R20 ;  /* 0x0000003cb2147225 */ /* 0x000fc600078e0014 */
[----:B------:R-:W-:Y:S01]  /*21d0*/  LOP3.LUT R173, R173, 0x2, R0, 0xe2, !PT ;  /* 0x00000002adad7812 */ /* 0x000fe200078ee200 */
[----:B------:R-:W-:Y:S01]  /*21e0*/  IMAD.IADD R149, R21, 0x1, R149 ;  /* 0x0000000115957824 */ /* 0x000fe200078e0295 */
[----:B------:R-:W-:Y:S02]  /*21f0*/  LEA.HI R0, R7, R88, RZ, 0x7 ;  /* 0x0000005807007211 */ /* 0x000fe400078f38ff */
[C---:B------:R-:W-:Y:S02]  /*2200*/  LEA R148, P0, R20.reuse, R16, 0x1 ;  /* 0x0000001014947211 */ /* 0x040fe400078008ff */
[----:B------:R-:W-:Y:S02]  /*2210*/  SHF.R.S32.HI R0, RZ, 0x7, R0 ;  /* 0x00000007ff007819 */ /* 0x000fe40000011400 */
[----:B------:R-:W-:Y:S02]  /*2220*/  LEA.HI.X R149, R20, R17, R149, 0x1, P0 ;  /* 0x0000001114957211 */ /* 0x000fe400000f0c95 */
[----:B------:R-:W-:-:S02]  /*2230*/  IADD3 R194, P0, R18, R2, RZ ;  /* 0x0000000212c27210 */ /* 0x000fc40007f1e0ff */
[----:B------:R-:W-:Y:S02]  /*2240*/  IMNMX R87, R227, R0, !PT ;  /* 0x00000000e3577217 */ /* 0x000fe40007800200 */
[----:B------:R-:W-:Y:S02]  /*2250*/  R2P PR, R67, 0x6 ;  /* 0x0000000643007804 */ /* 0x000fe40000000000 */
[----:B------:R-:W-:Y:S01]  /*2260*/  ISETP.GT.AND P3, PT, R48, R87, PT ;  /* 0x000000573000720c */ /* 0x000fe20003f64270 */
[----:B------:R-:W-:Y:S02]  /*2270*/  IMAD.X R195, R19, 0x1, R3, P0 ;  /* 0x0000000113c37824 */ /* 0x000fe400000e0603 */
[----:B------:R-:W-:Y:S02]  /*2280*/  IMAD R199, R197, R218, RZ ;  /* 0x000000dac5c77224 */ /* 0x000fe400078e02ff */
[----:B------:R-:W-:Y:S01]  /*2290*/  IMAD.WIDE.U32 R194, R178, R62, R194 ;  /* 0x0000003eb2c27225 */ /* 0x000fe200078e00c2 */
[----:B------:R-:W-:-:S03]  /*22a0*/  LOP3.LUT R3, R56, 0xffffffe0, RZ, 0xc0, !PT ;  /* 0xffffffe038037812 */ /* 0x000fc600078ec0ff */
[----:B------:R-:W-:Y:S01]  /*22b0*/  IMAD R199, R196, R219, R199 ;  /* 0x000000dbc4c77224 */ /* 0x000fe200078e02c7 */
[----:B------:R-:W-:Y:S01]  /*22c0*/  LEA R228, P0, R194, R216, 0x1 ;  /* 0x000000d8c2e47211 */ /* 0x000fe200078008ff */
[----:B------:R-:W-:Y:S02]  /*22d0*/  IMAD.IADD R177, R195, 0x1, R177 ;  /* 0x00000001c3b17824 */ /* 0x000fe400078e02b1 */
[----:B------:R-:W-:Y:S01]  /*22e0*/  IMAD.WIDE.U32 R196, R196, R218, R22 ;  /* 0x000000dac4c47225 */ /* 0x000fe200078e0016 */
[----:B------:R-:W-:Y:S02]  /*22f0*/  SHF.R.S32.HI R56, RZ, 0x5, R56 ;  /* 0x00000005ff387819 */ /* 0x000fe40000011438 */
[----:B------:R-:W-:Y:S01]  /*2300*/  IADD3 R174, -R3, R146, RZ ;  /* 0x0000009203ae7210 */ /* 0x000fe20007ffe1ff */
        /* <DEDUP_REMOVED lines=206> */
.L_x_4165:
        /* <DEDUP_REMOVED lines=17> */
.L_x_4033:
[----:B------:R-:W-:Y:S05]  /*3100*/  BSYNC B0 ;  /* 0x0000000000007941 */ /* 0x000fea0003800000 */
.L_x_4032:
        /* <DEDUP_REMOVED lines=15> */
.L_x_4035:
[----:B------:R-:W-:Y:S05]  /*3200*/  BSYNC B0 ;  /* 0x0000000000007941 */ /* 0x000fea0003800000 */
.L_x_4034:
        /* <DEDUP_REMOVED lines=15> */
.L_x_4037:
[----:B------:R-:W-:Y:S05]  /*3300*/  BSYNC B0 ;  /* 0x0000000000007941 */ /* 0x000fea0003800000 */
.L_x_4036:
        /* <DEDUP_REMOVED lines=15> */
.L_x_4039:
[----:B------:R-:W-:Y:S05]  /*3400*/  BSYNC B0 ;  /* 0x0000000000007941 */ /* 0x000fea0003800000 */
.L_x_4038:
        /* <DEDUP_REMOVED lines=15> */
.L_x_4041:
[----:B------:R-:W-:Y:S05]  /*3500*/  BSYNC B0 ;  /* 0x0000000000007941 */ /* 0x000fea0003800000 */
.L_x_4040:
        /* <DEDUP_REMOVED lines=15> */
.L_x_4043:
[----:B------:R-:W-:Y:S05]  /*3600*/  BSYNC B0 ;  /* 0x0000000000007941 */ /* 0x000fea0003800000 */
.L_x_4042:
        /* <DEDUP_REMOVED lines=15> */
.L_x_4045:
[----:B------:R-:W-:Y:S05]  /*3700*/  BSYNC B0 ;  /* 0x0000000000007941 */ /* 0x000fea0003800000 */
.L_x_4044:
        /* <DEDUP_REMOVED lines=15> */
.L_x_4047:
[----:B------:R-:W-:Y:S05]  /*3800*/  BSYNC B0 ;  /* 0x0000000000007941 */ /* 0x000fea0003800000 */
.L_x_4046:
        /* <DEDUP_REMOVED lines=71> */
.L_x_4054:
[----:B------:R-:W-:Y:S05]  /*3c80*/  BSYNC B0 ;  /* 0x0000000000007941 */ /* 0x000fea0003800000 */
.L_x_4053:
        /* <DEDUP_REMOVED lines=54> */
.L_x_4052:
[----:B------:R-:W-:Y:S05]  /*3ff0*/  BSYNC B1 ;  /* 0x0000000000017941 */ /* 0x000fea0003800000 */
.L_x_4051:
        /* <DEDUP_REMOVED lines=67> */
.L_x_4058:
[----:B------:R-:W-:Y:S05]  /*4430*/  BSYNC B0 ;  /* 0x0000000000007941 */ /* 0x000fea0003800000 */
.L_x_4057:
        /* <DEDUP_REMOVED lines=56> */
.L_x_4056:
[----:B------:R-:W-:Y:S05]  /*47c0*/  BSYNC B1 ;  /* 0x0000000000017941 */ /* 0x000fea0003800000 */
.L_x_4055:
        /* <DEDUP_REMOVED lines=67> */
.L_x_4062:
[----:B------:R-:W-:Y:S05]  /*4c00*/  BSYNC B0 ;  /* 0x0000000000007941 */ /* 0x000fea0003800000 */
.L_x_4061:
        /* <DEDUP_REMOVED lines=56> */
.L_x_4060:
[----:B------:R-:W-:Y:S05]  /*4f90*/  BSYNC B1 ;  /* 0x0000000000017941 */ /* 0x000fea0003800000 */
.L_x_4059:
        /* <DEDUP_REMOVED lines=69> */
.L_x_4066:
[----:B------:R-:W-:Y:S05]  /*53f0*/  BSYNC B0 ;  /* 0x0000000000007941 */ /* 0x000fea0003800000 */
.L_x_4065:
        /* <DEDUP_REMOVED lines=56> */
.L_x_4064:
[----:B------:R-:W-:Y:S05]  /*5780*/  BSYNC B1 ;  /* 0x0000000000017941 */ /* 0x000fea0003800000 */
.L_x_4063:
        /* <DEDUP_REMOVED lines=67> */
.L_x_4070:
[----:B------:R-:W-:Y:S05]  /*5bc0*/  BSYNC B0 ;  /* 0x0000000000007941 */ /* 0x000fea0003800000 */
.L_x_4069:
        /* <DEDUP_REMOVED lines=56> */
.L_x_4068:
[----:B------:R-:W-:Y:S05]  /*5f50*/  BSYNC B1 ;  /* 0x0000000000017941 */ /* 0x000fea0003800000 */
.L_x_4067:
        /* <DEDUP_REMOVED lines=69> */
.L_x_4074:
[----:B------:R-:W-:Y:S05]  /*63b0*/  BSYNC B0 ;  /* 0x0000000000007941 */ /* 0x000fea0003800000 */
.L_x_4073:
        /* <DEDUP_REMOVED lines=56> */
.L_x_4072:
[----:B------:R-:W-:Y:S05]  /*6740*/  BSYNC B1 ;  /* 0x0000000000017941 */ /* 0x000fea0003800000 */
.L_x_4071:
        /* <DEDUP_REMOVED lines=69> */
.L_x_4078:
[----:B------:R-:W-:Y:S05]  /*6ba0*/  BSYNC B0 ;  /* 0x0000000000007941 */ /* 0x000fea0003800000 */
.L_x_4077:
        /* <DEDUP_REMOVED lines=56> */
.L_x_4076:
[----:B------:R-:W-:Y:S05]  /*6f30*/  BSYNC B1 ;  /* 0x0000000000017941 */ /* 0x000fea0003800000 */
.L_x_4075:
        /* <DEDUP_REMOVED lines=69> */
.L_x_4082:
[----:B------:R-:W-:Y:S05]  /*7390*/  BSYNC B0 ;  /* 0x0000000000007941 */ /* 0x000fea0003800000 */
.L_x_4081:
        /* <DEDUP_REMOVED lines=56> */
.L_x_4080:
[----:B------:R-:W-:Y:S05]  /*7720*/  BSYNC B1 ;  /* 0x0000000000017941 */ /* 0x000fea0003800000 */
.L_x_4079:
        /* <DEDUP_REMOVED lines=8> */
.L_x_4050:
        /* <DEDUP_REMOVED lines=96> */
.L_x_4089:
[----:B------:R-:W-:Y:S05]  /*7db0*/  BSYNC B0 ;  /* 0x0000000000007941 */ /* 0x000fea0003800000 */
.L_x_4088:
[----:B-----5:R2:W-:Y:S02]  /*7dc0*/  ST.E.128 [R128.64], R36 ;  /* 0x0000002480007985 */ /* 0x0205e4000c101d06 */
.L_x_4087:
[----:B------:R-:W-:Y:S05]  /*7dd0*/  BSYNC B1 ;  /* 0x0000000000017941 */ /* 0x000fea0003800000 */
.L_x_4086:
        /* <DEDUP_REMOVED lines=93> */
.L_x_4091:
[----:B------:R-:W-:Y:S05]  /*83b0*/  BSYNC B0 ;  /* 0x0000000000007941 */ /* 0x000fea0003800000 */
.L_x_4090:
[----:B-----5:R3:W-:Y:S02]  /*83c0*/  ST.E.128 [R128.64+0x80], R36 ;  /* 0x0000802480007985 */ /* 0x0207e4000c101d06 */
.L_x_4085:
[----:B------:R-:W-:Y:S05]  /*83d0*/  BSYNC B2 ;  /* 0x0000000000027941 */ /* 0x000fea0003800000 */
.L_x_4084:
        /* <DEDUP_REMOVED lines=29> */
[----:B--2---:R-:W-:Y:S02]  /*85b0*/  MOV R244, RZ ;  /* 0x000000ff00f47202 */ /* 0x004fe40000000f00 */
[----:B------:R-:W-:Y:S02]  /*85c0*/  LEA.HI.X.SX32 R21, R241, R245, 0x1, P0 ;  /* 0x000000f5f1157211 */ /* 0x000fe400000f0eff */
[----:B------:R-:W-:Y:S02]  /*85d0*/  LEA.HI.X.SX32 R242, R242, R145, 0x1, P2 ;  /* 0x00000091f2f27211 */ /* 0x000fe400010f0eff */
[C---:B------:R-:W-:Y:S02]  /*85e0*/  LEA R246, P0, R240.reuse, R124, 0x1 ;  /* 0x0000007cf0f67211 */ /* 0x040fe400078008ff */
[----:B------:R-:W-:Y:S01]  /*85f0*/  @P1 IADD3 R244, -R239, RZ, RZ ;  /* 0x000000ffeff41210 */ /* 0x000fe20007ffe1ff */
[----:B------:R-:W2:Y:S01]  /*8600*/  LD.E.128 R20, [R20.64] ;  /* 0x0000000614147980 */ /* 0x000ea2000c101d00 */
[----:B------:R-:W-:Y:S02]  /*8610*/  LEA.HI.X R247, R240, R125, R242, 0x1, P0 ;  /* 0x0000007df0f77211 */ /* 0x000fe400000f0cf2 */
[----:B------:R-:W-:Y:S04]  /*8620*/  IADD3 R239, P0, R171, R244, RZ ;  /* 0x000000f4abef7210 */ /* 0x000fe80007f1e0ff */
[----:B------:R-:W-:Y:S01]  /*8630*/  LEA.HI.X.SX32 R244, R244, R145, 0x1, P0 ;  /* 0x00000091f4f47211 */ /* 0x000fe200000f0eff */
[----:B------:R-:W3:Y:S01]  /*8640*/  LD.E.128 R240, [R246.64] ;  /* 0x00000006f6f07980 */ /* 0x000ee2000c101d00 */
        /* <DEDUP_REMOVED lines=65> */
.L_x_4097:
[----:B------:R-:W-:Y:S05]  /*8a60*/  BSYNC B0 ;  /* 0x0000000000007941 */ /* 0x000fea0003800000 */
.L_x_4096:
[C---:B------:R-:W-:Y:S04]  /*8a70*/  LEA R2, P0, R225.reuse, R128, 0x1 ;  /* 0x00000080e1027211 */ /* 0x040fe800078008ff */
[----:B------:R-:W-:Y:S05]  /*8a80*/  LEA.HI.X R3, R225, R129, R226, 0x1, P0 ;  /* 0x00000081e1037211 */ /* 0x000fea00000f0ce2 */
[----:B-----5:R3:W-:Y:S04]  /*8a90*/  ST.E.128 [R2.64], R36 ;  /* 0x0000002402007985 */ /* 0x0207e8000c101d06 */
.L_x_4095:
[----:B------:R-:W-:Y:S05]  /*8aa0*/  BSYNC B1 ;  /* 0x0000000000017941 */ /* 0x000fea0003800000 */
.L_x_4094:
        /* <DEDUP_REMOVED lines=98> */
.L_x_4099:
[----:B------:R-:W-:Y:S05]  /*90d0*/  BSYNC B0 ;  /* 0x0000000000007941 */ /* 0x000fea0003800000 */
.L_x_4098:
[C---:B------:R-:W-:Y:S04]  /*90e0*/  LEA R2, P0, R84.reuse, R128, 0x1 ;  /* 0x0000008054027211 */ /* 0x040fe800078008ff */
[----:B------:R-:W-:Y:S05]  /*90f0*/  LEA.HI.X R3, R84, R129, R83, 0x1, P0 ;  /* 0x0000008154037211 */ /* 0x000fea00000f0c53 */
[----:B-----5:R3:W-:Y:S04]  /*9100*/  ST.E.128 [R2.64], R36 ;  /* 0x0000002402007985 */ /* 0x0207e8000c101d06 */
.L_x_4093:
[----:B------:R-:W-:Y:S05]  /*9110*/  BSYNC B2 ;  /* 0x0000000000027941 */ /* 0x000fea0003800000 */
.L_x_4092:
        /* <DEDUP_REMOVED lines=104> */
.L_x_4105:
[----:B------:R-:W-:Y:S05]  /*97a0*/  BSYNC B0 ;  /* 0x0000000000007941 */ /* 0x000fea0003800000 */
.L_x_4104:
[C---:B------:R-:W-:Y:S04]  /*97b0*/  LEA R2, P0, R85.reuse, R128, 0x1 ;  /* 0x0000008055027211 */ /* 0x040fe800078008ff */
[----:B------:R-:W-:Y:S05]  /*97c0*/  LEA.HI.X R3, R85, R129, R86, 0x1, P0 ;  /* 0x0000008155037211 */ /* 0x000fea00000f0c56 */
[----:B-----5:R3:W-:Y:S04]  /*97d0*/  ST.E.128 [R2.64], R36 ;  /* 0x0000002402007985 */ /* 0x0207e8000c101d06 */
.L_x_4103:
[----:B------:R-:W-:Y:S05]  /*97e0*/  BSYNC B1 ;  /* 0x0000000000017941 */ /* 0x000fea0003800000 */
.L_x_4102:
        /* <DEDUP_REMOVED lines=98> */
.L_x_4107:
[----:B------:R-:W-:Y:S05]  /*9e10*/  BSYNC B0 ;  /* 0x0000000000007941 */ /* 0x000fea0003800000 */
.L_x_4106:
[C---:B------:R-:W-:Y:S04]  /*9e20*/  LEA R2, P0, R212.reuse, R128, 0x1 ;  /* 0x00000080d4027211 */ /* 0x040fe800078008ff */
[----:B------:R-:W-:Y:S05]  /*9e30*/  LEA.HI.X R3, R212, R129, R213, 0x1, P0 ;  /* 0x00000081d4037211 */ /* 0x000fea00000f0cd5 */
[----:B-----5:R3:W-:Y:S04]  /*9e40*/  ST.E.128 [R2.64], R36 ;  /* 0x0000002402007985 */ /* 0x0207e8000c101d06 */
.L_x_4101:
[----:B------:R-:W-:Y:S05]  /*9e50*/  BSYNC B2 ;  /* 0x0000000000027941 */ /* 0x000fea0003800000 */
.L_x_4100:
        /* <DEDUP_REMOVED lines=105> */
.L_x_4113:
[----:B------:R-:W-:Y:S05]  /*a4f0*/  BSYNC B0 ;  /* 0x0000000000007941 */ /* 0x000fea0003800000 */
.L_x_4112:
[----:B------:R-:W-:Y:S02]  /*a500*/  IMAD R0, R63, 0x60, RZ ;  /* 0x000000603f007824 */ /* 0x000fe400078e02ff */
[----:B------:R-:W-:Y:S05]  /*a510*/  IMAD.WIDE.U32 R2, R62, 0x60, R128 ;  /* 0x000000603e027825 */ /* 0x000fea00078e0080 */
[----:B------:R-:W-:Y:S05]  /*a520*/  IADD3 R3, R3, R0, RZ ;  /* 0x0000000003037210 */ /* 0x000fea0007ffe0ff */
[----:B-----5:R3:W-:Y:S02]  /*a530*/  ST.E.128 [R2.64], R36 ;  /* 0x0000002402007985 */ /* 0x0207e4000c101d06 */
.L_x_4111:
[----:B------:R-:W-:Y:S05]  /*a540*/  BSYNC B1 ;  /* 0x0000000000017941 */ /* 0x000fea0003800000 */
.L_x_4110:
        /* <DEDUP_REMOVED lines=98> */
.L_x_4115:
[----:B------:R-:W-:Y:S05]  /*ab70*/  BSYNC B0 ;  /* 0x0000000000007941 */ /* 0x000fea0003800000 */
.L_x_4114:
[C---:B------:R-:W-:Y:S04]  /*ab80*/  LEA R2, P0, R210.reuse, R128, 0x1 ;  /* 0x00000080d2027211 */ /* 0x040fe800078008ff */
[----:B------:R-:W-:Y:S05]  /*ab90*/  LEA.HI.X R3, R210, R129, R211, 0x1, P0 ;  /* 0x00000081d2037211 */ /* 0x000fea00000f0cd3 */
[----:B-----5:R3:W-:Y:S04]  /*aba0*/  ST.E.128 [R2.64], R36 ;  /* 0x0000002402007985 */ /* 0x0207e8000c101d06 */
.L_x_4109:
[----:B------:R-:W-:Y:S05]  /*abb0*/  BSYNC B2 ;  /* 0x0000000000027941 */ /* 0x000fea0003800000 */
.L_x_4108:
        /* <DEDUP_REMOVED lines=104> */
.L_x_4121:
[----:B------:R-:W-:Y:S05]  /*b240*/  BSYNC B0 ;  /* 0x0000000000007941 */ /* 0x000fea0003800000 */
.L_x_4120:
[C---:B------:R-:W-:Y:S04]  /*b250*/  LEA R2, P0, R81.reuse, R128, 0x1 ;  /* 0x0000008051027211 */ /* 0x040fe800078008ff */
[----:B------:R-:W-:Y:S05]  /*b260*/  LEA.HI.X R3, R81, R129, R82, 0x1, P0 ;  /* 0x0000008151037211 */ /* 0x000fea00000f0c52 */
[----:B-----5:R3:W-:Y:S04]  /*b270*/  ST.E.128 [R2.64], R36 ;  /* 0x0000002402007985 */ /* 0x0207e8000c101d06 */
.L_x_4119:
[----:B------:R-:W-:Y:S05]  /*b280*/  BSYNC B1 ;  /* 0x0000000000017941 */ /* 0x000fea0003800000 */
.L_x_4118:
        /* <DEDUP_REMOVED lines=98> */
.L_x_4123:
[----:B------:R-:W-:Y:S05]  /*b8b0*/  BSYNC B0 ;  /* 0x0000000000007941 */ /* 0x000fea0003800000 */
.L_x_4122:
[C---:B------:R-:W-:Y:S04]  /*b8c0*/  LEA R2, P0, R208.reuse, R128, 0x1 ;  /* 0x00000080d0027211 */ /* 0x040fe800078008ff */
[----:B------:R-:W-:Y:S05]  /*b8d0*/  LEA.HI.X R3, R208, R129, R209, 0x1, P0 ;  /* 0x00000081d0037211 */ /* 0x000fea00000f0cd1 */
[----:B-----5:R3:W-:Y:S04]  /*b8e0*/  ST.E.128 [R2.64], R36 ;  /* 0x0000002402007985 */ /* 0x0207e8000c101d06 */
.L_x_4117:
[----:B------:R-:W-:Y:S05]  /*b8f0*/  BSYNC B2 ;  /* 0x0000000000027941 */ /* 0x000fea0003800000 */
.L_x_4116:
        /* <DEDUP_REMOVED lines=105> */
.L_x_4129:
[----:B------:R-:W-:Y:S05]  /*bf90*/  BSYNC B0 ;  /* 0x0000000000007941 */ /* 0x000fea0003800000 */
.L_x_4128:
[----:B------:R-:W-:Y:S02]  /*bfa0*/  IMAD R0, R63, 0xa0, RZ ;  /* 0x000000a03f007824 */ /* 0x000fe400078e02ff */
[----:B---3--:R-:W-:Y:S05]  /*bfb0*/  IMAD.WIDE.U32 R2, R62, 0xa0, R128 ;  /* 0x000000a03e027825 */ /* 0x008fea00078e0080 */
[----:B------:R-:W-:Y:S05]  /*bfc0*/  IADD3 R3, R3, R0, RZ ;  /* 0x0000000003037210 */ /* 0x000fea0007ffe0ff */
[----:B-----5:R3:W-:Y:S02]  /*bfd0*/  ST.E.128 [R2.64], R28 ;  /* 0x0000001c02007985 */ /* 0x0207e4000c101d06 */
.L_x_4127:
[----:B------:R-:W-:Y:S05]  /*bfe0*/  BSYNC B1 ;  /* 0x0000000000017941 */ /* 0x000fea0003800000 */
.L_x_4126:
        /* <DEDUP_REMOVED lines=98> */
.L_x_4131:
[----:B------:R-:W-:Y:S05]  /*c610*/  BSYNC B0 ;  /* 0x0000000000007941 */ /* 0x000fea0003800000 */
.L_x_4130:
[C---:B---3--:R-:W-:Y:S04]  /*c620*/  LEA R2, P0, R192.reuse, R128, 0x1 ;  /* 0x00000080c0027211 */ /* 0x048fe800078008ff */
[----:B------:R-:W-:Y:S05]  /*c630*/  LEA.HI.X R3, R192, R129, R80, 0x1, P0 ;  /* 0x00000081c0037211 */ /* 0x000fea00000f0c50 */
[----:B-----5:R3:W-:Y:S04]  /*c640*/  ST.E.128 [R2.64], R24 ;  /* 0x0000001802007985 */ /* 0x0207e8000c101d06 */
.L_x_4125:
[----:B------:R-:W-:Y:S05]  /*c650*/  BSYNC B2 ;  /* 0x0000000000027941 */ /* 0x000fea0003800000 */
.L_x_4124:
        /* <DEDUP_REMOVED lines=105> */
.L_x_4137:
[----:B------:R-:W-:Y:S05]  /*ccf0*/  BSYNC B0 ;  /* 0x0000000000007941 */ /* 0x000fea0003800000 */
.L_x_4136:
[----:B------:R-:W-:Y:S02]  /*cd00*/  IMAD R0, R63, 0xc0, RZ ;  /* 0x000000c03f007824 */ /* 0x000fe400078e02ff */
[----:B---3--:R-:W-:Y:S05]  /*cd10*/  IMAD.WIDE.U32 R2, R62, 0xc0, R128 ;  /* 0x000000c03e027825 */ /* 0x008fea00078e0080 */
[----:B------:R-:W-:Y:S05]  /*cd20*/  IADD3 R3, R3, R0, RZ ;  /* 0x0000000003037210 */ /* 0x000fea0007ffe0ff */
[----:B-----5:R3:W-:Y:S02]  /*cd30*/  ST.E.128 [R2.64], R24 ;  /* 0x0000001802007985 */ /* 0x0207e4000c101d06 */
.L_x_4135:
[----:B------:R-:W-:Y:S05]  /*cd40*/  BSYNC B1 ;  /* 0x0000000000017941 */ /* 0x000fea0003800000 */
.L_x_4134:
        /* <DEDUP_REMOVED lines=98> */
.L_x_4139:
[----:B------:R-:W-:Y:S05]  /*d370*/  BSYNC B0 ;  /* 0x0000000000007941 */ /* 0x000fea0003800000 */
.L_x_4138:
[C---:B---3--:R-:W-:Y:S04]  /*d380*/  LEA R2, P0, R190.reuse, R128, 0x1 ;  /* 0x00000080be027211 */ /* 0x048fe800078008ff */
[----:B------:R-:W-:Y:S05]  /*d390*/  LEA.HI.X R3, R190, R129, R79, 0x1, P0 ;  /* 0x00000081be037211 */ /* 0x000fea00000f0c4f */
[----:B-----5:R3:W-:Y:S04]  /*d3a0*/  ST.E.128 [R2.64], R24 ;  /* 0x0000001802007985 */ /* 0x0207e8000c101d06 */
.L_x_4133:
[----:B------:R-:W-:Y:S05]  /*d3b0*/  BSYNC B2 ;  /* 0x0000000000027941 */ /* 0x000fea0003800000 */
.L_x_4132:
        /* <DEDUP_REMOVED lines=105> */
.L_x_4145:
[----:B------:R-:W-:Y:S05]  /*da50*/  BSYNC B0 ;  /* 0x0000000000007941 */ /* 0x000fea0003800000 */
.L_x_4144:
[----:B------:R-:W-:Y:S02]  /*da60*/  IMAD R0, R63, 0xe0, RZ ;  /* 0x000000e03f007824 */ /* 0x000fe400078e02ff */
[----:B---3--:R-:W-:Y:S05]  /*da70*/  IMAD.WIDE.U32 R2, R62, 0xe0, R128 ;  /* 0x000000e03e027825 */ /* 0x008fea00078e0080 */
[----:B------:R-:W-:Y:S05]  /*da80*/  IADD3 R3, R3, R0, RZ ;  /* 0x0000000003037210 */ /* 0x000fea0007ffe0ff */
[----:B-----5:R3:W-:Y:S02]  /*da90*/  ST.E.128 [R2.64], R24 ;  /* 0x0000001802007985 */ /* 0x0207e4000c101d06 */
.L_x_4143:
[----:B------:R-:W-:Y:S05]  /*daa0*/  BSYNC B1 ;  /* 0x0000000000017941 */ /* 0x000fea0003800000 */
.L_x_4142:
        /* <DEDUP_REMOVED lines=100> */
.L_x_4147:
[----:B------:R-:W-:Y:S05]  /*e0f0*/  BSYNC B0 ;  /* 0x0000000000007941 */ /* 0x000fea0003800000 */
.L_x_4146:
[C---:B---3--:R-:W-:Y:S04]  /*e100*/  LEA R2, P0, R188.reuse, R128, 0x1 ;  /* 0x00000080bc027211 */ /* 0x048fe800078008ff */
[----:B------:R-:W-:Y:S05]  /*e110*/  LEA.HI.X R3, R188, R129, R78, 0x1, P0 ;  /* 0x00000081bc037211 */ /* 0x000fea00000f0c4e */
[----:B-----5:R3:W-:Y:S04]  /*e120*/  ST.E.128 [R2.64], R4 ;  /* 0x0000000402007985 */ /* 0x0207e8000c101d06 */
.L_x_4141:
[----:B------:R-:W-:Y:S05]  /*e130*/  BSYNC B2 ;  /* 0x0000000000027941 */ /* 0x000fea0003800000 */
.L_x_4140:
[----:B---3--:R-:W3:Y:S02]  /*e140*/  LD.E R3, [R10.64+0xd0] ;  /* 0x0000d0060a037980 */ /* 0x008ee4000c101900 */
[----:B---3--:R-:W-:Y:S05]  /*e150*/  IMAD.U32 R3, R3, -0x40, RZ ;  /* 0xffffffc003037824 */ /* 0x008fea00078e00ff */
[C---:B------:R-:W-:Y:S02]  /*e160*/  LEA R126, P1, R3.reuse, R126, 0x1 ;  /* 0x0000007e037e7211 */ /* 0x040fe400078208ff */
[C---:B------:R-:W-:Y:S02]  /*e170*/  LEA R124, P0, R3.reuse, R124, 0x1 ;  /* 0x0000007c037c7211 */ /* 0x040fe400078008ff */
[C---:B------:R-:W-:Y:S02]  /*e180*/  LEA.HI.X.SX32 R127, R3.reuse, R127, 0x1, P1 ;  /* 0x0000007f037f7211 */ /* 0x040fe400008f0eff */
[----:B------:R-:W-:Y:S01]  /*e190*/  LEA.HI.X.SX32 R125, R3, R125, 0x1, P0 ;  /* 0x0000007d037d7211 */ /* 0x000fe200000f0eff */
[----:B------:R-:W-:-:S05]  /*e1a0*/  BRA `(.L_x_4083) ;  /* 0x000009b000007947 */ /* 0x000fca0003800000 */
.L_x_4049:
        /* <DEDUP_REMOVED lines=8> */
.L_x_4149:
[----:B------:R-:W-:Y:S05]  /*e230*/  BSYNC B0 ;  /* 0x0000000000007941 */ /* 0x000fea0003800000 */
.L_x_4148:
        /* <DEDUP_REMOVED lines=19> */
.L_x_4151:
[----:B------:R-:W-:Y:S05]  /*e370*/  BSYNC B0 ;  /* 0x0000000000007941 */ /* 0x000fea0003800000 */
.L_x_4150:
        /* <DEDUP_REMOVED lines=19> */
.L_x_4153:
[----:B------:R-:W-:Y:S05]  /*e4b0*/  BSYNC B0 ;  /* 0x0000000000007941 */ /* 0x000fea0003800000 */
.L_x_4152:
        /* <DEDUP_REMOVED lines=21> */
.L_x_4155:
[----:B------:R-:W-:Y:S05]  /*e610*/  BSYNC B0 ;  /* 0x0000000000007941 */ /* 0x000fea0003800000 */
.L_x_4154:
        /* <DEDUP_REMOVED lines=19> */
.L_x_4157:
[----:B------:R-:W-:Y:S05]  /*e750*/  BSYNC B0 ;  /* 0x0000000000007941 */ /* 0x000fea0003800000 */
.L_x_4156:
        /* <DEDUP_REMOVED lines=21> */
.L_x_4159:
[----:B------:R-:W-:Y:S05]  /*e8b0*/  BSYNC B0 ;  /* 0x0000000000007941 */ /* 0x000fea0003800000 */
.L_x_4158:
        /* <DEDUP_REMOVED lines=21> */
.L_x_4161:
[----:B------:R-:W-:Y:S05]  /*ea10*/  BSYNC B0 ;  /* 0x0000000000007941 */ /* 0x000fea0003800000 */
.L_x_4160:
        /* <DEDUP_REMOVED lines=20> */
.L_x_4083:
[----:B------:R-:W-:Y:S05]  /*eb60*/  BSYNC B3 ;  /* 0x0000000000037941 */ /* 0x000fea0003800000 */
.L_x_4048:
        /* <DEDUP_REMOVED lines=89> */
.L_x_4163:
        /* <DEDUP_REMOVED lines=8> */
.L_x_4164:
[----:B------:R-:W-:Y:S05]  /*f180*/  BSYNC B0 ;  /* 0x0000000000007941 */ /* 0x000fea0003800000 */
.L_x_4162:
[----:B------:R-:W-:Y:S04]  /*f190*/  IADD3 R13, R13, -0x1, RZ ;  /* 0xffffffff0d0d7810 */ /* 0x000fe80007ffe0ff */
[----:B------:R-:W-:Y:S11]  /*f1a0*/  ISETP.GT.AND P0, PT, R13, R87, PT ;  /* 0x000000570d00720c */ /* 0x000ff60003f04270 */
[----:B------:R-:W-:Y:S02]  /*f1b0*/  @!UPT UIADD3 URZ, URZ, URZ, URZ ;  /* 0x0000003f3f3ff290 */ /* 0x000fe4000fffe03f */
[----:B------:R-:W-:-:S05]  /*f1c0*/  @P0 BRA `(.L_x_4165) ;  /* 0xffff3e2000000947 */ /* 0x000fca000383ffff */
.L_x_4031:
        /* <DEDUP_REMOVED lines=109> */
.L_x_4174:
[----:B------:R-:W-:Y:S05]  /*f8a0*/  BSYNC B0 ;  /* 0x0000000000007941 */ /* 0x000fea0003800000 */
.L_x_4173:
[----:B-----5:R3:W-:Y:S02]  /*f8b0*/  STS.128 [R238], R20 ;  /* 0x00000014ee007388 */ /* 0x0207e40000000c00 */
.L_x_4172:
[----:B------:R-:W-:Y:S05]  /*f8c0*/  BSYNC B1 ;  /* 0x0000000000017941 */ /* 0x000fea0003800000 */
.L_x_4171:
        /* <DEDUP_REMOVED lines=47> */
.L_x_4176:
[----:B------:R-:W-:Y:S05]  /*fbc0*/  BSYNC B0 ;  /* 0x0000000000007941 */ /* 0x000fea0003800000 */
.L_x_4175:
[----:B-----5:R1:W-:Y:S02]  /*fbd0*/  STS.128 [R238+0x2000], R20 ;  /* 0x00200014ee007388 */ /* 0x0203e40000000c00 */
.L_x_4170:
[----:B------:R-:W-:Y:S05]  /*fbe0*/  BSYNC B2 ;  /* 0x0000000000027941 */ /* 0x000fea0003800000 */
.L_x_4169:
        /* <DEDUP_REMOVED lines=62> */
.L_x_4182:
[----:B------:R-:W-:Y:S05]  /*ffd0*/  BSYNC B0 ;  /* 0x0000000000007941 */ /* 0x000fea0003800000 */
.L_x_4181:
[----:B-----5:R3:W-:Y:S02]  /*ffe0*/  STS.128 [R238+0x800], R20 ;  /* 0x00080014ee007388 */ /* 0x0207e40000000c00 */
.L_x_4180:
[----:B------:R-:W-:Y:S05]  /*fff0*/  BSYNC B1 ;  /* 0x0000000000017941 */ /* 0x000fea0003800000 */
.L_x_4179:
        /* <DEDUP_REMOVED lines=45> */
.L_x_4184:
[----:B------:R-:W-:Y:S05]  /*102d0*/  BSYNC B0 ;  /* 0x0000000000007941 */ /* 0x000fea0003800000 */
.L_x_4183:
[----:B-----5:R1:W-:Y:S02]  /*102e0*/  STS.128 [R238+0x2800], R40 ;  /* 0x00280028ee007388 */ /* 0x0203e40000000c00 */
.L_x_4178:
[----:B------:R-:W-:Y:S05]  /*102f0*/  BSYNC B2 ;  /* 0x0000000000027941 */ /* 0x000fea0003800000 */
.L_x_4177:
        /* <DEDUP_REMOVED lines=63> */
.L_x_4190:
[----:B------:R-:W-:Y:S05]  /*106f0*/  BSYNC B0 ;  /* 0x0000000000007941 */ /* 0x000fea0003800000 */
.L_x_4189:
[----:B-----5:R3:W-:Y:S02]  /*10700*/  STS.128 [R238+0x1000], R20 ;  /* 0x00100014ee007388 */ /* 0x0207e40000000c00 */
.L_x_4188:
[----:B------:R-:W-:Y:S05]  /*10710*/  BSYNC B1 ;  /* 0x0000000000017941 */ /* 0x000fea0003800000 */
.L_x_4187:
        /* <DEDUP_REMOVED lines=46> */
.L_x_4192:
[----:B------:R-:W-:Y:S05]  /*10a00*/  BSYNC B0 ;  /* 0x0000000000007941 */ /* 0x000fea0003800000 */
.L_x_4191:
[----:B-----5:R1:W-:Y:S02]  /*10a10*/  STS.128 [R238+0x3000], R20 ;  /* 0x00300014ee007388 */ /* 0x0203e40000000c00 */
.L_x_4186:
[----:B------:R-:W-:Y:S05]  /*10a20*/  BSYNC B2 ;  /* 0x0000000000027941 */ /* 0x000fea0003800000 */
.L_x_4185:
        /* <DEDUP_REMOVED lines=23> */
[--C-:B-----5:R-:W-:Y:S02]  /*10ba0*/  HADD2.F32 R19, -RZ, R21.reuse.H1_H1 ;  /* 0x30000015ff137230 */ /* 0x120fe40000004100 */
[----:B------:R-:W-:Y:S02]  /*10bb0*/  HADD2.F32 R16, -RZ, R21.H0_H0 ;  /* 0x20000015ff107230 */ /* 0x000fe40000004100 */
[--C-:B------:R-:W-:Y:S02]  /*10bc0*/  HADD2.F32 R15, -RZ, R23.reuse.H1_H1 ;  /* 0x30000017ff0f7230 */ /* 0x100fe40000004100 */
[----:B------:R-:W-:-:S02]  /*10bd0*/  HADD2.F32 R23, -RZ, R23.H0_H0 ;  /* 0x20000017ff177230 */ /* 0x000fc40000004100 */
[----:B---3--:R-:W-:Y:S02]  /*10be0*/  HADD2.F32 R8, -RZ, R4.H1_H1 ;  /* 0x30000004ff087230 */ /* 0x008fe40000004100 */
[----:B------:R-:W-:Y:S02]  /*10bf0*/  HADD2.F32 R0, -RZ, R5.H1_H1 ;  /* 0x30000005ff007230 */ /* 0x000fe40000004100 */
[--C-:B--2---:R-:W-:Y:S01]  /*10c00*/  HADD2.F32 R13, -RZ, R6.reuse.H1_H1 ;  /* 0x30000006ff0d7230 */ /* 0x104fe20000004100 */
        /* <DEDUP_REMOVED lines=29> */
.L_x_4197:
[----:B------:R-:W-:Y:S05]  /*10de0*/  BSYNC B0 ;  /* 0x0000000000007941 */ /* 0x000fea0003800000 */
.L_x_4196:
[----:B-----5:R3:W-:Y:S02]  /*10df0*/  STS.128 [R238+0x1800], R20 ;  /* 0x00180014ee007388 */ /* 0x0207e40000000c00 */
.L_x_4195:
[----:B------:R-:W-:Y:S05]  /*10e00*/  BSYNC B1 ;  /* 0x0000000000017941 */ /* 0x000fea0003800000 */
.L_x_4194:
        /* <DEDUP_REMOVED lines=45> */
.L_x_4199:
[----:B------:R-:W-:Y:S05]  /*110e0*/  BSYNC B0 ;  /* 0x0000000000007941 */ /* 0x000fea0003800000 */
.L_x_4198:
[----:B-----5:R1:W-:Y:S01]  /*110f0*/  STS.128 [R238+0x3800], R36 ;  /* 0x00380024ee007388 */ /* 0x0203e20000000c00 */
[----:B------:R-:W-:Y:S05]  /*11100*/  BRA `(.L_x_4193) ;  /* 0x000034b000007947 */ /* 0x000fea0003800000 */
.L_x_4168:
        /* <DEDUP_REMOVED lines=89> */
.L_x_4205:
[----:B------:R-:W-:Y:S05]  /*116a0*/  BSYNC B0 ;  /* 0x0000000000007941 */ /* 0x000fea0003800000 */
.L_x_4204:
[----:B-----5:R3:W-:Y:S02]  /*116b0*/  STS.128 [R238], R28 ;  /* 0x0000001cee007388 */ /* 0x0207e40000000c00 */
.L_x_4203:
[----:B------:R-:W-:Y:S05]  /*116c0*/  BSYNC B1 ;  /* 0x0000000000017941 */ /* 0x000fea0003800000 */
.L_x_4202:
        /* <DEDUP_REMOVED lines=86> */
.L_x_4207:
[----:B------:R-:W-:Y:S05]  /*11c30*/  BSYNC B0 ;  /* 0x0000000000007941 */ /* 0x000fea0003800000 */
.L_x_4206:
[----:B-----5:R1:W-:Y:S02]  /*11c40*/  STS.128 [R238+0x2000], R28 ;  /* 0x0020001cee007388 */ /* 0x0203e40000000c00 */
.L_x_4201:
[----:B------:R-:W-:Y:S05]  /*11c50*/  BSYNC B2 ;  /* 0x0000000000027941 */ /* 0x000fea0003800000 */
.L_x_4200:
        /* <DEDUP_REMOVED lines=94> */
.L_x_4213:
[----:B------:R-:W-:Y:S05]  /*12240*/  BSYNC B0 ;  /* 0x0000000000007941 */ /* 0x000fea0003800000 */
.L_x_4212:
[----:B-----5:R3:W-:Y:S02]  /*12250*/  STS.128 [R238+0x800], R28 ;  /* 0x0008001cee007388 */ /* 0x0207e40000000c00 */
.L_x_4211:
[----:B------:R-:W-:Y:S05]  /*12260*/  BSYNC B1 ;  /* 0x0000000000017941 */ /* 0x000fea0003800000 */
.L_x_4210:
        /* <DEDUP_REMOVED lines=89> */
.L_x_4215:
[----:B------:R-:W-:Y:S05]  /*12800*/  BSYNC B0 ;  /* 0x0000000000007941 */ /* 0x000fea0003800000 */
.L_x_4214:
[----:B-----5:R3:W-:Y:S02]  /*12810*/  STS.128 [R238+0x2800], R28 ;  /* 0x0028001cee007388 */ /* 0x0207e40000000c00 */
.L_x_4209:
[----:B------:R-:W-:Y:S05]  /*12820*/  BSYNC B2 ;  /* 0x0000000000027941 */ /* 0x000fea0003800000 */
.L_x_4208:
        /* <DEDUP_REMOVED lines=95> */
.L_x_4221:
[----:B------:R-:W-:Y:S05]  /*12e20*/  BSYNC B0 ;  /* 0x0000000000007941 */ /* 0x000fea0003800000 */
.L_x_4220:
[----:B-----5:R3:W-:Y:S02]  /*12e30*/  STS.128 [R238+0x1000], R28 ;  /* 0x0010001cee007388 */ /* 0x0207e40000000c00 */
.L_x_4219:
[----:B------:R-:W-:Y:S05]  /*12e40*/  BSYNC B1 ;  /* 0x0000000000017941 */ /* 0x000fea0003800000 */
.L_x_4218:
        /* <DEDUP_REMOVED lines=89> */
.L_x_4223:
[----:B------:R-:W-:Y:S05]  /*133e0*/  BSYNC B0 ;  /* 0x0000000000007941 */ /* 0x000fea0003800000 */
.L_x_4222:
[----:B-----5:R3:W-:Y:S02]  /*133f0*/  STS.128 [R238+0x3000], R28 ;  /* 0x0030001cee007388 */ /* 0x0207e40000000c00 */
.L_x_4217:
[----:B------:R-:W-:Y:S05]  /*13400*/  BSYNC B2 ;  /* 0x0000000000027941 */ /* 0x000fea0003800000 */
.L_x_4216:
        /* <DEDUP_REMOVED lines=94> */
.L_x_4227:
[----:B------:R-:W-:Y:S05]  /*139f0*/  BSYNC B0 ;  /* 0x0000000000007941 */ /* 0x000fea0003800000 */
.L_x_4226:
[----:B-----5:R1:W-:Y:S02]  /*13a00*/  STS.128 [R238+0x1800], R20 ;  /* 0x00180014ee007388 */ /* 0x0203e40000000c00 */
.L_x_4225:
[----:B------:R-:W-:Y:S05]  /*13a10*/  BSYNC B1 ;  /* 0x0000000000017941 */ /* 0x000fea0003800000 */
.L_x_4224:
        /* <DEDUP_REMOVED lines=92> */
.L_x_4229:
[----:B------:R-:W-:Y:S05]  /*13fe0*/  BSYNC B0 ;  /* 0x0000000000007941 */ /* 0x000fea0003800000 */
.L_x_4228:
[----:B-----5:R1:W-:Y:S01]  /*13ff0*/  STS.128 [R238+0x3800], R16 ;  /* 0x00380010ee007388 */ /* 0x0203e20000000c00 */
[----:B------:R-:W-:Y:S05]  /*14000*/  BRA `(.L_x_4193) ;  /* 0x000005b000007947 */ /* 0x000fea0003800000 */
.L_x_4167:
        /* <DEDUP_REMOVED lines=21> */
.L_x_4231:
[----:B------:R-:W-:Y:S05]  /*14160*/  BSYNC B0 ;  /* 0x0000000000007941 */ /* 0x000fea0003800000 */
.L_x_4230:
        /* <DEDUP_REMOVED lines=22> */
.L_x_4233:
[----:B------:R-:W-:Y:S05]  /*142d0*/  BSYNC B0 ;  /* 0x0000000000007941 */ /* 0x000fea0003800000 */
.L_x_4232:
        /* <DEDUP_REMOVED lines=22> */
.L_x_4235:
[----:B------:R-:W-:Y:S05]  /*14440*/  BSYNC B0 ;  /* 0x0000000000007941 */ /* 0x000fea0003800000 */
.L_x_4234:
        /* <DEDUP_REMOVED lines=23> */
.L_x_4193:
[----:B------:R-:W-:Y:S05]  /*145c0*/  BSYNC B3 ;  /* 0x0000000000037941 */ /* 0x000fea0003800000 */
.L_x_4166:
[----:B------:R-:W-:Y:S01]  /*145d0*/  IADD3 R240, R48, -0x1, RZ ;  /* 0xffffffff30f07810 */ /* 0x000fe20007ffe0ff */
[----:B------:R-:W-:Y:S01]  /*145e0*/  BSSY B0, `(.L_x_4236) ;  /* 0x0000015000007945 */ /* 0x000fe20003800000 */
[----:B------:R-:W-:-:S03]  /*145f0*/  LOP3.LUT R239, R173, 0xff, RZ, 0xc0, !PT ;  /* 0x000000ffadef7812 */ /* 0x000fc600078ec0ff */
[----:B-1----:R-:W-:-:S04]  /*14600*/  IMAD.SHL.U32 R9, R240, 0x80, RZ ;  /* 0x00000080f0097824 */ /* 0x002fc800078e00ff */
[----:B--2---:R-:W-:-:S05]  /*14610*/  IMAD.IADD R5, R58, 0x1, -R9 ;  /* 0x000000013a057824 */ /* 0x004fca00078e0a09 */
[----:B------:R-:W-:-:S13]  /*14620*/  ISETP.GE.AND P0, PT, R178, R5, PT ;  /* 0x00000005b200720c */ /* 0x000fda0003f06270 */
[----:B------:R-:W-:Y:S05]  /*14630*/  @P0 BRA `(.L_x_4237) ;  /* 0x000000f000000947 */ /* 0x000fea0003800000 */
[C---:B------:R-:W-:Y:S02]  /*14640*/  LOP3.LUT R0, R239.reuse, 0x1, RZ, 0xc0, !PT ;  /* 0x00000001ef007812 */ /* 0x040fe400078ec0ff */
[----:B------:R-:W-:Y:S02]  /*14650*/  LOP3.LUT P0, RZ, R239, 0x2, RZ, 0xc0, !PT ;  /* 0x00000002efff7812 */ /* 0x000fe4000780c0ff */
[----:B------:R-:W-:-:S13]  /*14660*/  ISETP.NE.U32.AND P1, PT, R0, 0x1, PT ;  /* 0x000000010000780c */ /* 0x000fda0003f25070 */
[----:B----4-:R-:W-:Y:S02]  /*14670*/  @!P1 IMAD.MOV.U32 R6, RZ, RZ, R228 ;  /* 0x000000ffff069224 */ /* 0x010fe400078e00e4 */
        /* <DEDUP_REMOVED lines=11> */
.L_x_4237:
[----:B------:R-:W-:Y:S05]  /*14730*/  BSYNC B0 ;  /* 0x0000000000007941 */ /* 0x000fea0003800000 */
.L_x_4236:
[----:B------:R-:W-:Y:S01]  /*14740*/  ISETP.GE.AND P0, PT, R2, R5, PT ;  /* 0x000000050200720c */ /* 0x000fe20003f06270 */
[----:B------:R-:W-:-:S12]  /*14750*/  BSSY B0, `(.L_x_4238) ;  /* 0x0000015000007945 */ /* 0x000fd80003800000 */
[----:B------:R-:W-:Y:S05]  /*14760*/  @P0 BRA `(.L_x_4239) ;  /* 0x0000013000000947 */ /* 0x000fea0003800000 */
[C---:B------:R-:W-:Y:S02]  /*14770*/  LOP3.LUT R0, R239.reuse, 0x1, RZ, 0xc0, !PT ;  /* 0x00000001ef007812 */ /* 0x040fe400078ec0ff */
[----:B------:R-:W-:Y:S02]  /*14780*/  LOP3.LUT P0, RZ, R239, 0x2, RZ, 0xc0, !PT ;  /* 0x00000002efff7812 */ /* 0x000fe4000780c0ff */
[----:B------:R-:W-:-:S11]  /*14790*/  ISETP.NE.U32.AND P1, PT, R0, 0x1, PT ;  /* 0x000000010000780c */ /* 0x000fd60003f25070 */
[C---:B-1--4-:R-:W-:Y:S02]  /*147a0*/  @P0 IADD3 R7, P2, R225.reuse, R194, RZ ;  /* 0x000000c2e1070210 */ /* 0x052fe40007f5e0ff */
[----:B-----5:R-:W-:-:S03]  /*147b0*/  @!P1 LEA R12, P3, R225, R228, 0x1 ;  /* 0x000000e4e10c9211 */ /* 0x020fc600078608ff */
        /* <DEDUP_REMOVED lines=14> */
.L_x_4239:
[----:B------:R-:W-:Y:S05]  /*148a0*/  BSYNC B0 ;  /* 0x0000000000007941 */ /* 0x000fea0003800000 */
.L_x_4238:
[----:B------:R-:W-:Y:S01]  /*148b0*/  ISETP.GE.AND P0, PT, R34, R5, PT ;  /* 0x000000052200720c */ /* 0x000fe20003f06270 */
[----:B------:R-:W-:-:S12]  /*148c0*/  BSSY B0, `(.L_x_4240) ;  /* 0x0000017000007945 */ /* 0x000fd80003800000 */
[----:B------:R-:W-:Y:S05]  /*148d0*/  @P0 BRA `(.L_x_4241) ;  /* 0x0000015000000947 */ /* 0x000fea0003800000 */
[C---:B------:R-:W-:Y:S01]  /*148e0*/  LOP3.LUT R0, R239.reuse, 0x1, RZ, 0xc0, !PT ;  /* 0x00000001ef007812 */ /* 0x040fe200078ec0ff */
[----:B------:R-:W-:Y:S01]  /*148f0*/  IMAD.SHL.U32 R3, R62, 0x20, RZ ;  /* 0x000000203e037824 */ /* 0x000fe200078e00ff */
[----:B------:R-:W-:Y:S02]  /*14900*/  LOP3.LUT P0, RZ, R239, 0x2, RZ, 0xc0, !PT ;  /* 0x00000002efff7812 */ /* 0x000fe4000780c0ff */
[----:B------:R-:W-:Y:S02]  /*14910*/  ISETP.NE.U32.AND P1, PT, R0, 0x1, PT ;  /* 0x000000010000780c */ /* 0x000fe40003f25070 */
[----:B------:R-:W-:-:S09]  /*14920*/  SHF.L.U64.HI R0, R62, 0x5, R63 ;  /* 0x000000053e007819 */ /* 0x000fd2000001023f */
[C---:B-1----:R-:W-:Y:S02]  /*14930*/  @P0 IADD3 R13, P2, R3.reuse, R194, RZ ;  /* 0x000000c2030d0210 */ /* 0x042fe40007f5e0ff */
        /* <DEDUP_REMOVED lines=15> */
.L_x_4241:
[----:B------:R-:W-:Y:S05]  /*14a30*/  BSYNC B0 ;  /* 0x0000000000007941 */ /* 0x000fea0003800000 */
.L_x_4240:
        /* <DEDUP_REMOVED lines=11> */
[----:B-----5:R-:W-:Y:S01]  /*14af0*/  @!P1 IMAD.WIDE.U32 R12, R62, 0x60, R228 ;  /* 0x000000603e0c9825 */ /* 0x020fe200078e00e4 */
        /* <DEDUP_REMOVED lines=13> */
.L_x_4243:
[----:B------:R-:W-:Y:S05]  /*14bd0*/  BSYNC B0 ;  /* 0x0000000000007941 */ /* 0x000fea0003800000 */
.L_x_4242:
[----:B-1---5:R-:W-:Y:S01]  /*14be0*/  IADD3 R12, R178, 0x40, RZ ;  /* 0x00000040b20c7810 */ /* 0x022fe20007ffe0ff */
        /* <DEDUP_REMOVED lines=24> */
.L_x_4245:
[----:B------:R-:W-:Y:S05]  /*14d70*/  BSYNC B0 ;  /* 0x0000000000007941 */ /* 0x000fea0003800000 */
.L_x_4244:
        /* <DEDUP_REMOVED lines=27> */
.L_x_4247:
[----:B------:R-:W-:Y:S05]  /*14f30*/  BSYNC B0 ;  /* 0x0000000000007941 */ /* 0x000fea0003800000 */
.L_x_4246:
        /* <DEDUP_REMOVED lines=13> */
[----:B---3--:R-:W-:Y:S01]  /*15010*/  @!P1 IMAD.WIDE.U32 R16, R62, 0xc0, R228 ;  /* 0x000000c03e109825 */ /* 0x008fe200078e00e4 */
        /* <DEDUP_REMOVED lines=13> */
.L_x_4249:
[----:B------:R-:W-:Y:S05]  /*150f0*/  BSYNC B0 ;  /* 0x0000000000007941 */ /* 0x000fea0003800000 */
.L_x_4248:
        /* <DEDUP_REMOVED lines=13> */
[----:B---3--:R-:W-:Y:S02]  /*151d0*/  @!P1 IMAD.WIDE.U32 R16, R62, 0xe0, R228 ;  /* 0x000000e03e109825 */ /* 0x008fe400078e00e4 */
        /* <DEDUP_REMOVED lines=13> */
.L_x_4251:
[----:B------:R-:W-:Y:S05]  /*152b0*/  BSYNC B0 ;  /* 0x0000000000007941 */ /* 0x000fea0003800000 */
.L_x_4250:
[----:B-1----:R-:W2:Y:S04]  /*152c0*/  LD.E.64 R18, [R10.64+0x1c0] ;  /* 0x0001c0060a127980 */ /* 0x002ea8000c101b00 */
[----:B------:R-:W4:Y:S04]  /*152d0*/  LD.E.64 R14, [R10.64+0x1b8] ;  /* 0x0001b8060a0e7980 */ /* 0x000f28000c101b00 */
[----:B---3--:R-:W3:Y:S04]  /*152e0*/  LD.E R7, [R10.64+0xd8] ;  /* 0x0000d8060a077980 */ /* 0x008ee8000c101900 */
[----:B------:R-:W0:Y:S01]  /*152f0*/  LDGDEPBAR ;  /* 0x00000000000079af */ /* 0x000e220000000000 */
[----:B--2---:R-:W-:-:S02]  /*15300*/  IMAD R3, R19, R233, RZ ;  /* 0x000000e913037224 */ /* 0x004fc400078e02ff */
[----:B------:R-:W-:-:S04]  /*15310*/  IMAD.WIDE.U32 R16, R233, R18, R234 ;  /* 0x00000012e9107225 */ /* 0x000fc800078e00ea */
[----:B------:R-:W-:Y:S01]  /*15320*/  IMAD R3, R18, R70, R3 ;  /* 0x0000004612037224 */ /* 0x000fe200078e0203 */
[----:B----4-:R-:W-:-:S03]  /*15330*/  LEA R14, P0, R16, R14, 0x2 ;  /* 0x0000000e100e7211 */ /* 0x010fc600078010ff */
[----:B------:R-:W-:-:S05]  /*15340*/  IMAD.IADD R3, R17, 0x1, R3 ;  /* 0x0000000111037824 */ /* 0x000fca00078e0203 */
[----:B------:R-:W-:Y:S02]  /*15350*/  LEA.HI.X R15, R16, R15, R3, 0x2, P0 ;  /* 0x0000000f100f7211 */ /* 0x000fe400000f1403 */
[----:B------:R1:W5:Y:S04]  /*15360*/  LD.E R3, [R10.64+0x188] ;  /* 0x000188060a037980 */ /* 0x000368000c101900 */
[----:B------:R-:W2:Y:S01]  /*15370*/  LD.E R0, [R14.64] ;  /* 0x000000060e007980 */ /* 0x000ea2000c101900 */
[----:B------:R-:W-:-:S04]  /*15380*/  DEPBAR.LE SB0, 0x0 ;  /* 0x000080000000791a */ /* 0x000fc80000000000 */
[----:B------:R-:W-:Y:S01]  /*15390*/  BAR.SYNC.DEFER_BLOCKING 0x0 ;  /* 0x0000000000007b1d */ /* 0x000fe20000010000 */
[----:B------:R-:W-:-:S05]  /*153a0*/  ISETP.GE.AND P0, PT, R178, R5, PT ;  /* 0x00000005b200720c */ /* 0x000fca0003f06270 */
[----:B---3--:R-:W2:Y:S01]  /*153b0*/  MUFU.RCP R7, R7 ;  /* 0x0000000700077308 */ /* 0x008ea20000001000 */
        /* <DEDUP_REMOVED lines=25> */
.L_x_4253:
[----:B-1----:R-:W-:Y:S05]  /*15550*/  BSYNC B0 ;  /* 0x0000000000007941 */ /* 0x002fea0003800000 */
.L_x_4252:
        /* <DEDUP_REMOVED lines=22> */
.L_x_4255:
[----:B------:R-:W-:Y:S05]  /*156c0*/  BSYNC B0 ;  /* 0x0000000000007941 */ /* 0x000fea0003800000 */
.L_x_4254:
        /* <DEDUP_REMOVED lines=24> */
.L_x_4257:
[----:B------:R-:W-:Y:S05]  /*15850*/  BSYNC B0 ;  /* 0x0000000000007941 */ /* 0x000fea0003800000 */
.L_x_4256:
        /* <DEDUP_REMOVED lines=24> */
.L_x_4259:
[----:B------:R-:W-:Y:S05]  /*159e0*/  BSYNC B0 ;  /* 0x0000000000007941 */ /* 0x000fea0003800000 */
.L_x_4258:
        /* <DEDUP_REMOVED lines=24> */
.L_x_4261:
[----:B------:R-:W-:Y:S05]  /*15b70*/  BSYNC B0 ;  /* 0x0000000000007941 */ /* 0x000fea0003800000 */
.L_x_4260:
        /* <DEDUP_REMOVED lines=24> */
.L_x_4263:
[----:B------:R-:W-:Y:S05]  /*15d00*/  BSYNC B0 ;  /* 0x0000000000007941 */ /* 0x000fea0003800000 */
.L_x_4262:
        /* <DEDUP_REMOVED lines=24> */
.L_x_4265:
[----:B------:R-:W-:Y:S05]  /*15e90*/  BSYNC B0 ;  /* 0x0000000000007941 */ /* 0x000fea0003800000 */
.L_x_4264:
        /* <DEDUP_REMOVED lines=24> */
.L_x_4267:
[----:B------:R-:W-:Y:S05]  /*16020*/  BSYNC B0 ;  /* 0x0000000000007941 */ /* 0x000fea0003800000 */
.L_x_4266:
        /* <DEDUP_REMOVED lines=45> */
[----:B------:R-:W3:Y:S01]  /*16300*/  LDSM.16.M88.4 R112, [R221+0x6000] ;  /* 0x00600000dd70783b */ /* 0x000ee20000000200 */
[----:B------:R-:W-:Y:S01]  /*16310*/  IMAD.IADD R204, R2, 0x1, R219 ;  /* 0x0000000102cc7824 */ /* 0x000fe200078e02db */
[----:B------:R-:W-:Y:S01]  /*16320*/  IADD3 R207, R219, 0x2800, RZ ;  /* 0x00002800dbcf7810 */ /* 0x000fe20007ffe0ff */
[----:B------:R-:W-:Y:S01]  /*16330*/  IMAD.IADD R2, R9, 0x1, R44 ;  /* 0x0000000109027824 */ /* 0x000fe200078e022c */
[----:B------:R-:W4:Y:S01]  /*16340*/  LDSM.16.M88.4 R104, [R221+0x6800] ;  /* 0x00680000dd68783b */ /* 0x000f220000000200 */
[----:B------:R-:W-:-:S02]  /*16350*/  IADD3 R44, R58, R65, -R232 ;  /* 0x000000413a2c7210 */ /* 0x000fc40007ffe8e8 */
[----:B------:R-:W-:Y:S01]  /*16360*/  I2F R67, R2 ;  /* 0x0000000200437306 */ /* 0x000fe20000201400 */
[----:B------:R-:W4:Y:S01]  /*16370*/  LDSM.16.M88.4 R96, [R221+0x7000] ;  /* 0x00700000dd60783b */ /* 0x000f220000000200 */
[C---:B------:R-:W-:Y:S01]  /*16380*/  IADD3 R50, R2.reuse, 0x18, RZ ;  /* 0x0000001802327810 */ /* 0x040fe20007ffe0ff */
[----:B-----5:R-:W-:Y:S01]  /*16390*/  IMAD.IADD R3, R3, 0x1, R44 ;  /* 0x0000000103037824 */ /* 0x020fe200078e022c */
[C---:B------:R-:W-:Y:S01]  /*163a0*/  IADD3 R66, R2.reuse, 0x19, RZ ;  /* 0x0000001902427810 */ /* 0x040fe20007ffe0ff */
[----:B------:R-:W4:Y:S01]  /*163b0*/  LDSM.16.M88.4 R24, [R221+0x7800] ;  /* 0x00780000dd18783b */ /* 0x000f220000000200 */
[----:B------:R-:W-:Y:S02]  /*163c0*/  IADD3 R64, R2, 0x20, RZ ;  /* 0x0000002002407810 */ /* 0x000fe40007ffe0ff */
[C---:B------:R-:W-:Y:S01]  /*163d0*/  IADD3 R206, R219.reuse, 0x3000, RZ ;  /* 0x00003000dbce7810 */ /* 0x040fe20007ffe0ff */
[----:B--2---:R-:W-:Y:S01]  /*163e0*/  LDSM.16.M88.4 R12, [R219] ;  /* 0x00000000db0c783b */ /* 0x004fe20000000200 */
[----:B------:R-:W-:-:S02]  /*163f0*/  IADD3 R205, R219, 0x3800, RZ ;  /* 0x00003800dbcd7810 */ /* 0x000fc40007ffe0ff */
[C---:B------:R-:W-:Y:S01]  /*16400*/  IADD3 R203, R219.reuse, 0x4000, RZ ;  /* 0x00004000dbcb7810 */ /* 0x040fe20007ffe0ff */
[----:B------:R-:W2:Y:S01]  /*16410*/  LDSM.16.M88.4 R28, [R220] ;  /* 0x00000000dc1c783b */ /* 0x000ea20000000200 */
[C---:B------:R-:W-:Y:S02]  /*16420*/  IADD3 R202, R219.reuse, 0x4800, RZ ;  /* 0x00004800dbca7810 */ /* 0x040fe40007ffe0ff */
[C---:B------:R-:W-:Y:S01]  /*16430*/  IADD3 R201, R219.reuse, 0x5000, RZ ;  /* 0x00005000dbc97810 */ /* 0x040fe20007ffe0ff */
[----:B-1----:R-:W-:Y:S01]  /*16440*/  HMMA.16816.F32 R72, R88, R68, RZ ;  /* 0x000000445848723c */ /* 0x002fe200000018ff */
[----:B------:R-:W1:Y:S01]  /*16450*/  LDSM.16.M88.4 R4, [R219+0x800] ;  /* 0x00080000db04783b */ /* 0x000e620000000200 */
[C---:B------:R-:W-:Y:S02]  /*16460*/  IADD3 R200, R219.reuse, 0x5800, RZ ;  /* 0x00005800dbc87810 */ /* 0x040fe40007ffe0ff */
[C---:B------:R-:W-:Y:S01]  /*16470*/  IADD3 R199, R219.reuse, 0x6000, RZ ;  /* 0x00006000dbc77810 */ /* 0x040fe20007ffe0ff */
[----:B------:R-:W1:Y:S01]  /*16480*/  LDSM.16.M88.4 R84, [R219+0x2000] ;  /* 0x00200000db54783b */ /* 0x000e620000000200 */
[----:B------:R-:W-:-:S02]  /*16490*/  IADD3 R198, R219, 0x6800, RZ ;  /* 0x00006800dbc67810 */ /* 0x000fc40007ffe0ff */
[C---:B------:R-:W-:Y:S01]  /*164a0*/  HMMA.16816.F32 R60, R88.reuse, R52, RZ ;  /* 0x00000034583c723c */ /* 0x040fe200000018ff */
[----:B------:R-:W-:Y:S01]  /*164b0*/  LDSM.16.M88.4 R76, [R219+0x3800] ;  /* 0x00380000db4c783b */ /* 0x000fe20000000200 */
[C---:B------:R-:W-:Y:S02]  /*164c0*/  IADD3 R197, R219.reuse, 0x7000, RZ ;  /* 0x00007000dbc57810 */ /* 0x040fe40007ffe0ff */
[----:B------:R-:W-:Y:S01]  /*164d0*/  IADD3 R196, R219, 0x7800, RZ ;  /* 0x00007800dbc47810 */ /* 0x000fe20007ffe0ff */
[----:B------:R-:W-:Y:S03]  /*164e0*/  LDSM.16.M88.4 R120, [R219+0x1000] ;  /* 0x00100000db78783b */ /* 0x000fe60000000200 */
[C---:B---3--:R-:W-:Y:S01]  /*164f0*/  HMMA.16816.F32 R40, R88.reuse, R36, RZ ;  /* 0x000000245828723c */ /* 0x048fe200000018ff */
[----:B------:R-:W-:Y:S04]  /*16500*/  LDSM.16.M88.4 R116, [R219+0x1800] ;  /* 0x00180000db74783b */ /* 0x000fe80000000200 */
[----:B------:R-:W-:Y:S03]  /*16510*/  LDSM.16.M88.4 R80, [R219+0x2800] ;  /* 0x00280000db50783b */ /* 0x000fe60000000200 */
[C---:B----4-:R-:W-:Y:S01]  /*16520*/  HMMA.16816.F32 R32, R88.reuse, R20, RZ ;  /* 0x000000145820723c */ /* 0x050fe200000018ff */
[----:B------:R-:W-:Y:S04]  /*16530*/  LDSM.16.M88.4 R124, [R215+0x4800] ;  /* 0x00480000d77c783b */ /* 0x000fe80000000200 */
[----:B------:R-:W-:Y:S03]  /*16540*/  LDSM.16.M88.4 R132, [R221+0x8800] ;  /* 0x00880000dd84783b */ /* 0x000fe60000000200 */
[C---:B------:R-:W-:Y:S01]  /*16550*/  HMMA.16816.F32 R16, R88.reuse, R112, RZ ;  /* 0x000000705810723c */ /* 0x040fe200000018ff */
        /* <DEDUP_REMOVED lines=17> */
[C---:B-1----:R-:W-:Y:S08]  /*16670*/  HMMA.16816.F32 R60, R28.reuse, R4, R60 ;  /* 0x000000041c3c723c */ /* 0x042ff0000000183c */
[C---:B------:R-:W-:Y:S01]  /*16680*/  HMMA.16816.F32 R52, R28.reuse, R6, R52 ;  /* 0x000000061c34723c */ /* 0x040fe20000001834 */
[----:B------:R-:W1:Y:S07]  /*16690*/  LDSM.16.M88.4 R4, [R218] ;  /* 0x00000000da04783b */ /* 0x000e6e0000000200 */
[C---:B------:R-:W-:Y:S08]  /*166a0*/  HMMA.16816.F32 R16, R28.reuse, R84, R16 ;  /* 0x000000541c10723c */ /* 0x040ff00000001810 */
[C---:B---3--:R-:W-:Y:S08]  /*166b0*/  HMMA.16816.F32 R100, R28.reuse, R24, R100 ;  /* 0x000000181c64723c */ /* 0x048ff00000001864 */
[C---:B------:R-:W-:Y:S01]  /*166c0*/  HMMA.16816.F32 R96, R28.reuse, R26, R96 ;  /* 0x0000001a1c60723c */ /* 0x040fe20000001860 */
[----:B------:R-:W2:Y:S07]  /*166d0*/  LDSM.16.M88.4 R24, [R215+0x6000] ;  /* 0x00600000d718783b */ /* 0x000eae0000000200 */
        /* <DEDUP_REMOVED lines=58> */
[C---:B-1----:R-:W-:Y:S08]  /*16a80*/  HMMA.16816.F32 R100, R12.reuse, R28, R100 ;  /* 0x0000001c0c64723c */ /* 0x042ff00000001864 */
[C---:B------:R-:W-:Y:S01]  /*16a90*/  HMMA.16816.F32 R96, R12.reuse, R30, R96 ;  /* 0x0000001e0c60723c */ /* 0x040fe20000001860 */
[----:B------:R-:W-:Y:S07]  /*16aa0*/  LDSM.16.M88.4 R28, [R219+0x4000] ;  /* 0x00400000db1c783b */ /* 0x000fee0000000200 */
[C---:B--2---:R-:W-:Y:S08]  /*16ab0*/  HMMA.16816.F32 R92, R12.reuse, R24, R92 ;  /* 0x000000180c5c723c */ /* 0x044ff0000000185c */
        /* <DEDUP_REMOVED lines=40> */
[C---:B------:R-:W-:Y:S08]  /*16d40*/  HMMA.16816.F32 R68, R12.reuse, R86, R68 ;  /* 0x000000560c44723c */ /* 0x040ff00000001844 */
[C---:B----4-:R-:W-:Y:S08]  /*16d50*/  HMMA.16816.F32 R40, R12.reuse, R76, R40 ;  /* 0x0000004c0c28723c */ /* 0x050ff00000001828 */
[C---:B------:R-:W-:Y:S01]  /*16d60*/  HMMA.16816.F32 R36, R12.reuse, R78, R36 ;  /* 0x0000004e0c24723c */ /* 0x040fe20000001824 */
[----:B------:R-:W1:Y:S07]  /*16d70*/  LDSM.16.M88.4 R76, [R204+0x4800] ;  /* 0x00480000cc4c783b */ /* 0x000e6e0000000200 */
[C---:B--2---:R-:W-:Y:S07]  /*16d80*/  HMMA.16816.F32 R32, R12.reuse, R24, R32 ;  /* 0x000000180c20723c */ /* 0x044fee0000001820 */
[----:B------:R-:W-:Y:S01]  /*16d90*/  IADD3 R25, R3, 0x8, RZ ;  /* 0x0000000803197810 */ /* 0x000fe20007ffe0ff */
[----:B------:R-:W-:Y:S01]  /*16da0*/  HMMA.16816.F32 R60, R12, R80, R60 ;  /* 0x000000500c3c723c */ /* 0x000fe2000000183c */
[----:B------:R-:W-:-:S02]  /*16db0*/  IADD3 R24, R2, 0x1, RZ ;  /* 0x0000000102187810 */ /* 0x000fc40007ffe0ff */
[----:B------:R-:W-:-:S04]  /*16dc0*/  IMNMX R3, R3, R58, PT ;  /* 0x0000003a03037217 */ /* 0x000fc80003800200 */
[C---:B------:R-:W-:Y:S01]  /*16dd0*/  ISETP.GE.AND P2, PT, R24.reuse, R3, PT ;  /* 0x000000031800720c */ /* 0x040fe20003f46270 */
[----:B------:R-:W-:Y:S01]  /*16de0*/  HMMA.16816.F32 R52, R12, R82, R52 ;  /* 0x000000520c34723c */ /* 0x000fe20000001834 */
[----:B------:R-:W-:Y:S07]  /*16df0*/  LDSM.16.M88.4 R80, [R215+0xa000] ;  /* 0x00a00000d750783b */ /* 0x000fee0000000200 */
[----:B---3--:R-:W-:Y:S01]  /*16e00*/  HMMA.16816.F32 R72, R4, R28, R72 ;  /* 0x0000001c0448723c */ /* 0x008fe20000001848 */
[----:B------:R2:W3:Y:S07]  /*16e10*/  I2F R28, R24 ;  /* 0x00000018001c7306 */ /* 0x0004ee0000201400 */
[----:B------:R-:W-:Y:S07]  /*16e20*/  HMMA.16816.F32 R112, R128, R134, R112 ;  /* 0x000000868070723c */ /* 0x000fee0000001870 */
[----:B------:R-:W-:Y:S01]  /*16e30*/  IMNMX R134, R25, R58, PT ;  /* 0x0000003a19867217 */ /* 0x000fe20003800200 */
[----:B------:R-:W-:Y:S01]  /*16e40*/  HMMA.16816.F32 R68, R4, R30, R68 ;  /* 0x0000001e0444723c */ /* 0x000fe20000001844 */
[----:B------:R-:W-:Y:S02]  /*16e50*/  LDSM.16.M88.4 R56, [R204+0x5800] ;  /* 0x00580000cc38783b */ /* 0x000fe40000000200 */
[----:B------:R-:W-:-:S04]  /*16e60*/  ISETP.GE.AND P0, PT, R24, R134, PT ;  /* 0x000000861800720c */ /* 0x000fc80003f06270 */
[C---:B------:R-:W-:Y:S01]  /*16e70*/  IADD3 R31, R2.reuse, 0x8, RZ ;  /* 0x00000008021f7810 */ /* 0x040fe20007ffe0ff */
[----:B------:R-:W-:Y:S01]  /*16e80*/  HMMA.16816.F32 R20, R12, R26, R20 ;  /* 0x0000001a0c14723c */ /* 0x000fe20000001814 */
[----:B--2---:R-:W2:Y:S01]  /*16e90*/  LDSM.16.M88.4 R24, [R204+0x5000] ;  /* 0x00500000cc18783b */ /* 0x004ea20000000200 */
[----:B------:R-:W-:Y:S01]  /*16ea0*/  IADD3 R30, R2, 0x9, RZ ;  /* 0x00000009021e7810 */ /* 0x000fe20007ffe0ff */
[----:B------:R-:W4:Y:S01]  /*16eb0*/  I2F R29, R31 ;  /* 0x0000001f001d7306 */ /* 0x000f220000201400 */
[CC--:B---3--:R-:W-:Y:S01]  /*16ec0*/  FFMA.FTZ R73, R0.reuse, R28.reuse, R73 ;  /* 0x0000001c00497223 */ /* 0x0c8fe20000010049 */
[CC--:B------:R-:W-:Y:S01]  /*16ed0*/  ISETP.GE.AND P1, PT, R31.reuse, R3.reuse, PT ;  /* 0x000000031f00720c */ /* 0x0c0fe20003f26270 */
[----:B------:R-:W-:Y:S01]  /*16ee0*/  FFMA.FTZ R28, R0, R28, R75 ;  /* 0x0000001c001c7223 */ /* 0x000fe2000001004b */
[----:B------:R-:W-:Y:S01]  /*16ef0*/  ISETP.GE.AND P3, PT, R31, R134, PT ;  /* 0x000000861f00720c */ /* 0x000fe20003f66270 */
[----:B-1----:R-:W-:Y:S01]  /*16f00*/  HMMA.16816.F32 R60, R4, R76, R60 ;  /* 0x0000004c043c723c */ /* 0x002fe2000000183c */
[----:B------:R-:W-:-:S02]  /*16f10*/  ISETP.GE.AND P6, PT, R30, R3, PT ;  /* 0x000000031e00720c */ /* 0x000fc40003fc6270 */
[----:B------:R-:W1:Y:S01]  /*16f20*/  I2F R44, R30 ;  /* 0x0000001e002c7306 */ /* 0x000e620000201400 */
[----:B------:R-:W-:Y:S02]  /*16f30*/  ISETP.GE.AND P4, PT, R30, R134, PT ;  /* 0x000000861e00720c */ /* 0x000fe40003f86270 */
[----:B------:R-:W-:Y:S02]  /*16f40*/  FSEL R73, R73, -INF , !P2 ;  /* 0xff80000049497808 */ /* 0x000fe40005000000 */
[----:B------:R-:W-:Y:S01]  /*16f50*/  HMMA.16816.F32 R52, R4, R78, R52 ;  /* 0x0000004e0434723c */ /* 0x000fe20000001834 */
[-C--:B----4-:R-:W-:Y:S01]  /*16f60*/  FFMA.FTZ R68, R0, R29.reuse, R68 ;  /* 0x0000001d00447223 */ /* 0x090fe20000010044 */
[----:B------:R-:W-:Y:S01]  /*16f70*/  IADD3 R31, R2, 0x10, RZ ;  /* 0x00000010021f7810 */ /* 0x000fe20007ffe0ff */
[----:B------:R-:W-:Y:S01]  /*16f80*/  FFMA.FTZ R75, R0, R29, R70 ;  /* 0x0000001d004b7223 */ /* 0x000fe20000010046 */
[----:B------:R-:W-:Y:S01]  /*16f90*/  FSEL R70, R28, -INF , !P0 ;  /* 0xff8000001c467808 */ /* 0x000fe20004000000 */
[----:B------:R-:W3:Y:S01]  /*16fa0*/  I2F R77, R50 ;  /* 0x00000032004d7306 */ /* 0x000ee20000201400 */
[----:B------:R-:W-:-:S02]  /*16fb0*/  FSEL R68, R68, -INF , !P1 ;  /* 0xff80000044447808 */ /* 0x000fc40004800000 */
[C---:B------:R-:W-:Y:S01]  /*16fc0*/  HMMA.16816.F32 R16, R128.reuse, R132, R16 ;  /* 0x000000848010723c */ /* 0x040fe20000001810 */
[CC--:B------:R-:W-:Y:S01]  /*16fd0*/  ISETP.GE.AND P5, PT, R31.reuse, R3.reuse, PT ;  /* 0x000000031f00720c */ /* 0x0c0fe20003fa6270 */
[-C--:B-1----:R-:W-:Y:S01]  /*16fe0*/  FFMA.FTZ R69, R0, R44.reuse, R69 ;  /* 0x0000002c00457223 */ /* 0x082fe20000010045 */
[----:B------:R-:W-:Y:S01]  /*16ff0*/  IADD3 R30, R2, 0x11, RZ ;  /* 0x00000011021e7810 */ /* 0x000fe20007ffe0ff */
[----:B------:R-:W-:Y:S01]  /*17000*/  FFMA.FTZ R71, R0, R44, R71 ;  /* 0x0000002c00477223 */ /* 0x000fe20000010047 */
[-C--:B------:R-:W-:Y:S01]  /*17010*/  ISETP.GE.AND P2, PT, R31, R134.reuse, PT ;  /* 0x000000861f00720c */ /* 0x080fe20003f46270 */
[----:B------:R-:W1:Y:S01]  /*17020*/  I2F R51, R31 ;  /* 0x0000001f00337306 */ /* 0x000e620000201400 */
[C---:B------:R-:W-:Y:S01]  /*17030*/  ISETP.GE.AND P0, PT, R30.reuse, R3, PT ;  /* 0x000000031e00720c */ /* 0x040fe20003f06270 */
[----:B------:R-:W-:Y:S01]  /*17040*/  HMMA.16816.F32 R108, R128, R124, R108 ;  /* 0x0000007c806c723c */ /* 0x000fe2000000186c */
[----:B------:R-:W-:Y:S02]  /*17050*/  ISETP.GE.AND P1, PT, R30, R134, PT ;  /* 0x000000861e00720c */ /* 0x000fe40003f26270 */
[----:B------:R-:W-:-:S02]  /*17060*/  FSEL R75, R75, -INF , !P3 ;  /* 0xff8000004b4b7808 */ /* 0x000fc40005800000 */
[----:B------:R-:W-:Y:S01]  /*17070*/  FSEL R69, R69, -INF , !P6 ;  /* 0xff80000045457808 */ /* 0x000fe20007000000 */
[----:B------:R4:W4:Y:S02]  /*17080*/  I2F R46, R30 ;  /* 0x0000001e002e7306 */ /* 0x0009240000201400 */
[----:B---3--:R-:W-:Y:S01]  /*17090*/  FFMA.FTZ R54, R0, R77, R54 ;  /* 0x0000004d00367223 */ /* 0x008fe20000010036 */
[----:B--2---:R-:W-:Y:S01]  /*170a0*/  HMMA.16816.F32 R40, R4, R24, R40 ;  /* 0x000000180428723c */ /* 0x004fe20000001828 */
[C---:B------:R-:W-:Y:S02]  /*170b0*/  ISETP.GE.AND P3, PT, R50.reuse, R3, PT ;  /* 0x000000033200720c */ /* 0x040fe40003f66270 */
[----:B------:R-:W-:Y:S02]  /*170c0*/  ISETP.GE.AND P6, PT, R50, R134, PT ;  /* 0x000000863200720c */ /* 0x000fe40003fc6270 */
[----:B------:R-:W2:Y:S01]  /*170d0*/  I2F R44, R66 ;  /* 0x00000042002c7306 */ /* 0x000ea20000201400 */
[CC--:B-1----:R-:W-:Y:S01]  /*170e0*/  FFMA.FTZ R65, R0.reuse, R51.reuse, R60 ;  /* 0x0000003300417223 */ /* 0x0c2fe2000001003c */
[----:B------:R-:W-:Y:S01]  /*170f0*/  FSEL R60, R71, -INF , !P4 ;  /* 0xff800000473c7808 */ /* 0x000fe20006000000 */
[----:B------:R-:W-:Y:S01]  /*17100*/  FFMA.FTZ R62, R0, R51, R62 ;  /* 0x00000033003e7223 */ /* 0x000fe2000001003e */
[----:B------:R-:W-:Y:S01]  /*17110*/  ISETP.GE.AND P4, PT, R66, R3, PT ;  /* 0x000000034200720c */ /* 0x000fe20003f86270 */
[----:B------:R-:W-:Y:S01]  /*17120*/  FFMA.FTZ R51, R0, R77, R52 ;  /* 0x0000004d00337223 */ /* 0x000fe20000010034 */
[----:B------:R-:W-:Y:S01]  /*17130*/  IADD3 R25, R2, 0x21, RZ ;  /* 0x0000002102197810 */ /* 0x000fe20007ffe0ff */
[----:B------:R-:W-:Y:S01]  /*17140*/  HMMA.16816.F32 R92, R128, R116, R92 ;  /* 0x00000074805c723c */ /* 0x000fe2000000185c */
[----:B----4-:R-:W1:Y:S01]  /*17150*/  LDSM.16.M88.4 R28, [R215+0xa800] ;  /* 0x00a80000d71c783b */ /* 0x010e620000000200 */
[-C--:B------:R-:W-:Y:S01]  /*17160*/  FFMA.FTZ R61, R0, R46.reuse, R61 ;  /* 0x0000002e003d7223 */ /* 0x080fe2000001003d */
[----:B------:R-:W-:Y:S01]  /*17170*/  IADD3 R24, R2, 0x28, RZ ;  /* 0x0000002802187810 */ /* 0x000fe20007ffe0ff */
[C---:B------:R-:W-:Y:S01]  /*17180*/  FFMA.FTZ R63, R0.reuse, R46, R63 ;  /* 0x0000002e003f7223 */ /* 0x040fe2000001003f */
[----:B------:R-:W-:Y:S01]  /*17190*/  FSEL R51, R51, -INF , !P3 ;  /* 0xff80000033337808 */ /* 0x000fe20005800000 */
[----:B------:R-:W3:Y:S01]  /*171a0*/  I2F R52, R25 ;  /* 0x0000001900347306 */ /* 0x000ee20000201400 */
[----:B------:R-:W-:Y:S01]  /*171b0*/  FSEL R116, R61, -INF , !P0 ;  /* 0xff8000003d747808 */ /* 0x000fe20004000000 */
[----:B------:R-:W-:Y:S01]  /*171c0*/  HMMA.16816.F32 R36, R4, R26, R36 ;  /* 0x0000001a0424723c */ /* 0x000fe20000001824 */
[CC--:B--2---:R-:W-:Y:S01]  /*171d0*/  FFMA.FTZ R46, R0.reuse, R44.reuse, R53 ;  /* 0x0000002c002e7223 */ /* 0x0c4fe20000010035 */
[----:B------:R-:W-:Y:S01]  /*171e0*/  FSEL R84, R63, -INF , !P1 ;  /* 0xff8000003f547808 */ /* 0x000fe20004800000 */
[----:B------:R-:W-:Y:S01]  /*171f0*/  FFMA.FTZ R44, R0, R44, R55 ;  /* 0x0000002c002c7223 */ /* 0x000fe20000010037 */
[----:B------:R-:W-:-:S02]  /*17200*/  FSEL R55, R54, -INF , !P6 ;  /* 0xff80000036377808 */ /* 0x000fc40007000000 */
[----:B------:R-:W-:Y:S01]  /*17210*/  FSEL R46, R46, -INF , !P4 ;  /* 0xff8000002e2e7808 */ /* 0x000fe20006000000 */
[----:B------:R2:W4:Y:S01]  /*17220*/  I2F R61, R24 ;  /* 0x00000018003d7306 */ /* 0x0005220000201400 */
[CC--:B------:R-:W-:Y:S01]  /*17230*/  ISETP.GE.AND P1, PT, R25.reuse, R3.reuse, PT ;  /* 0x000000031900720c */ /* 0x0c0fe20003f26270 */
[----:B------:R-:W-:Y:S01]  /*17240*/  HMMA.16816.F32 R16, R12, R80, R16 ;  /* 0x000000500c10723c */ /* 0x000fe20000001810 */
[-C--:B------:R-:W-:Y:S02]  /*17250*/  ISETP.GE.AND P3, PT, R25, R134.reuse, PT ;  /* 0x000000861900720c */ /* 0x080fe40003f66270 */
[C---:B------:R-:W-:Y:S02]  /*17260*/  ISETP.GE.AND P6, PT, R24.reuse, R3, PT ;  /* 0x000000031800720c */ /* 0x040fe40003fc6270 */
[----:B------:R-:W-:Y:S01]  /*17270*/  ISETP.GE.AND P4, PT, R24, R134, PT ;  /* 0x000000861800720c */ /* 0x000fe20003f86270 */
[-C--:B---3--:R-:W-:Y:S01]  /*17280*/  FFMA.FTZ R178, R0, R52.reuse, R41 ;  /* 0x0000003400b27223 */ /* 0x088fe20000010029 */
[----:B------:R-:W-:Y:S01]  /*17290*/  FSEL R50, R65, -INF , !P5 ;  /* 0xff80000041327808 */ /* 0x000fe20006800000 */
[----:B------:R-:W-:Y:S01]  /*172a0*/  HMMA.16816.F32 R104, R128, R126, R104 ;  /* 0x0000007e8068723c */ /* 0x000fe20000001868 */
[----:B------:R-:W3:Y:S01]  /*172b0*/  I2F R65, R64 ;  /* 0x0000004000417306 */ /* 0x000ee20000201400 */
[----:B------:R-:W-:Y:S01]  /*172c0*/  IADD3 R53, R2, 0x29, RZ ;  /* 0x0000002902357810 */ /* 0x000fe20007ffe0ff */
[----:B------:R-:W-:Y:S01]  /*172d0*/  FFMA.FTZ R179, R0, R52, R43 ;  /* 0x0000003400b37223 */ /* 0x000fe2000001002b */
[----:B------:R-:W-:Y:S01]  /*172e0*/  FSEL R76, R62, -INF , !P2 ;  /* 0xff8000003e4c7808 */ /* 0x000fe20005000000 */
[----:B--2---:R-:W2:Y:S01]  /*172f0*/  LDSM.16.M88.4 R24, [R204+0x6000] ;  /* 0x00600000cc18783b */ /* 0x004ea20000000200 */
[----:B------:R-:W-:-:S02]  /*17300*/  ISETP.GE.AND P5, PT, R66, R134, PT ;  /* 0x000000864200720c */ /* 0x000fc40003fa6270 */
[----:B------:R-:W-:Y:S01]  /*17310*/  HMMA.16816.F32 R32, R4, R56, R32 ;  /* 0x000000380420723c */ /* 0x000fe20000001820 */
[----:B------:R-:W-:Y:S01]  /*17320*/  ISETP.GE.AND P2, PT, R64, R3, PT ;  /* 0x000000034000720c */ /* 0x000fe20003f46270 */
[-C--:B----4-:R-:W-:Y:S01]  /*17330*/  FFMA.FTZ R36, R0, R61.reuse, R36 ;  /* 0x0000003d00247223 */ /* 0x090fe20000010024 */
[----:B------:R-:W-:Y:S01]  /*17340*/  ISETP.GE.AND P0, PT, R64, R134, PT ;  /* 0x000000864000720c */ /* 0x000fe20003f06270 */
[----:B------:R-:W-:Y:S01]  /*17350*/  FFMA.FTZ R181, R0, R61, R38 ;  /* 0x0000003d00b57223 */ /* 0x000fe20000010026 */
[----:B------:R-:W-:Y:S02]  /*17360*/  IADD3 R54, R2, 0x31, RZ ;  /* 0x0000003102367810 */ /* 0x000fe40007ffe0ff */
[----:B------:R-:W-:Y:S01]  /*17370*/  FSEL R44, R44, -INF , !P5 ;  /* 0xff8000002c2c7808 */ /* 0x000fe20006800000 */
[----:B-1----:R-:W-:Y:S01]  /*17380*/  HMMA.16816.F32 R108, R12, R28, R108 ;  /* 0x0000001c0c6c723c */ /* 0x002fe2000000186c */
[----:B------:R-:W1:Y:S01]  /*17390*/  I2F R28, R53 ;  /* 0x00000035001c7306 */ /* 0x000e620000201400 */
[C---:B---3--:R-:W-:Y:S01]  /*173a0*/  FFMA.FTZ R40, R0.reuse, R65, R40 ;  /* 0x0000004100287223 */ /* 0x048fe20000010028 */
[----:B------:R-:W-:Y:S01]  /*173b0*/  ISETP.GE.AND P5, PT, R53, R3, PT ;  /* 0x000000033500720c */ /* 0x000fe20003fa6270 */
[----:B------:R-:W-:Y:S01]  /*173c0*/  FFMA.FTZ R42, R0, R65, R42 ;  /* 0x00000041002a7223 */ /* 0x000fe2000001002a */
[----:B------:R-:W-:-:S02]  /*173d0*/  FSEL R178, R178, -INF , !P1 ;  /* 0xff800000b2b27808 */ /* 0x000fc40004800000 */
[----:B------:R-:W-:Y:S01]  /*173e0*/  IADD3 R29, R2, 0x30, RZ ;  /* 0x00000030021d7810 */ /* 0x000fe20007ffe0ff */
[----:B------:R-:W-:Y:S01]  /*173f0*/  HMMA.16816.F32 R20, R4, R58, R20 ;  /* 0x0000003a0414723c */ /* 0x000fe20000001814 */
[----:B------:R-:W-:Y:S01]  /*17400*/  FSEL R176, R40, -INF , !P2 ;  /* 0xff80000028b07808 */ /* 0x000fe20005000000 */
[----:B------:R-:W3:Y:S01]  /*17410*/  I2F R52, R54 ;  /* 0x0000003600347306 */ /* 0x000ee20000201400 */
[-C--:B------:R-:W-:Y:S02]  /*17420*/  ISETP.GE.AND P2, PT, R53, R134.reuse, PT ;  /* 0x000000863500720c */ /* 0x080fe40003f46270 */
[----:B------:R-:W-:Y:S02]  /*17430*/  FSEL R180, R42, -INF , !P0 ;  /* 0xff8000002ab47808 */ /* 0x000fe40004000000 */
[C---:B------:R-:W-:Y:S01]  /*17440*/  ISETP.GE.AND P0, PT, R29.reuse, R3, PT ;  /* 0x000000031d00720c */ /* 0x040fe20003f06270 */
[C---:B------:R-:W-:Y:S01]  /*17450*/  HMMA.16816.F32 R112, R12.reuse, R82, R112 ;  /* 0x000000520c70723c */ /* 0x040fe20000001870 */
[----:B------:R-:W-:Y:S01]  /*17460*/  ISETP.GE.AND P1, PT, R29, R134, PT ;  /* 0x000000861d00720c */ /* 0x000fe20003f26270 */
[----:B------:R4:W4:Y:S01]  /*17470*/  I2F R53, R29 ;  /* 0x0000001d00357306 */ /* 0x0009220000201400 */
[-C--:B-1----:R-:W-:Y:S01]  /*17480*/  FFMA.FTZ R175, R0, R28.reuse, R37 ;  /* 0x0000001c00af7223 */ /* 0x082fe20000010025 */
[----:B------:R-:W-:Y:S01]  /*17490*/  IADD3 R38, R2, 0x39, RZ ;  /* 0x0000003902267810 */ /* 0x000fe20007ffe0ff */
[----:B------:R-:W-:Y:S01]  /*174a0*/  FFMA.FTZ R39, R0, R28, R39 ;  /* 0x0000001c00277223 */ /* 0x000fe20000010027 */
[----:B------:R-:W-:Y:S01]  /*174b0*/  FSEL R177, R36, -INF , !P6 ;  /* 0xff80000024b17808 */ /* 0x000fe20007000000 */
[----:B------:R-:W1:Y:S01]  /*174c0*/  LDSM.16.M88.4 R40, [R215+0xb000] ;  /* 0x00b00000d728783b */ /* 0x000e620000000200 */
[----:B------:R-:W-:Y:S01]  /*174d0*/  FSEL R181, R181, -INF , !P4 ;  /* 0xff800000b5b57808 */ /* 0x000fe20006000000 */
[----:B------:R-:W-:Y:S01]  /*174e0*/  HMMA.16816.F32 R104, R12, R30, R104 ;  /* 0x0000001e0c68723c */ /* 0x000fe20000001868 */
[----:B------:R-:W4:Y:S01]  /*174f0*/  I2F R36, R38 ;  /* 0x0000002600247306 */ /* 0x000f220000201400 */
[----:B------:R-:W-:Y:S01]  /*17500*/  FSEL R175, R175, -INF , !P5 ;  /* 0xff800000afaf7808 */ /* 0x000fe20006800000 */
[CC--:B---3--:R-:W-:Y:S01]  /*17510*/  FFMA.FTZ R144, R0.reuse, R52.reuse, R33 ;  /* 0x0000003400907223 */ /* 0x0c8fe20000010021 */
[----:B------:R-:W-:Y:S01]  /*17520*/  FSEL R174, R39, -INF , !P2 ;  /* 0xff80000027ae7808 */ /* 0x000fe20005000000 */
[----:B------:R-:W-:Y:S01]  /*17530*/  FFMA.FTZ R35, R0, R52, R35 ;  /* 0x0000003400237223 */ /* 0x000fe20000010023 */
[----:B------:R-:W-:-:S02]  /*17540*/  ISETP.GE.AND P6, PT, R54, R134, PT ;  /* 0x000000863600720c */ /* 0x000fc40003fc6270 */
[C---:B--2---:R-:W-:Y:S01]  /*17550*/  HMMA.16816.F32 R16, R4.reuse, R24, R16 ;  /* 0x000000180410723c */ /* 0x044fe20000001810 */
[----:B----4-:R-:W-:Y:S01]  /*17560*/  IADD3 R29, R2, 0x38, RZ ;  /* 0x00000038021d7810 */ /* 0x010fe20007ffe0ff */
[----:B------:R-:W-:Y:S01]  /*17570*/  FFMA.FTZ R32, R0, R53, R32 ;  /* 0x0000003500207223 */ /* 0x000fe20000010020 */
[----:B------:R-:W-:Y:S01]  /*17580*/  ISETP.GE.AND P2, PT, R38, R3, PT ;  /* 0x000000032600720c */ /* 0x000fe20003f46270 */
[----:B------:R-:W-:Y:S01]  /*17590*/  FFMA.FTZ R140, R0, R53, R34 ;  /* 0x00000035008c7223 */ /* 0x000fe20000010022 */
[----:B------:R2:W3:Y:S01]  /*175a0*/  I2F R37, R29 ;  /* 0x0000001d00257306 */ /* 0x0004e20000201400 */
[C---:B------:R-:W-:Y:S02]  /*175b0*/  ISETP.GE.AND P4, PT, R29.reuse, R3, PT ;  /* 0x000000031d00720c */ /* 0x040fe40003f86270 */
[----:B------:R-:W-:Y:S01]  /*175c0*/  IADD3 R24, R2, 0x40, RZ ;  /* 0x0000004002187810 */ /* 0x000fe20007ffe0ff */
[----:B------:R-:W-:Y:S01]  /*175d0*/  HMMA.16816.F32 R112, R4, R26, R112 ;  /* 0x0000001a0470723c */ /* 0x000fe20000001870 */
[----:B------:R-:W-:Y:S01]  /*175e0*/  ISETP.GE.AND P5, PT, R29, R134, PT ;  /* 0x000000861d00720c */ /* 0x000fe20003fa6270 */
[-C--:B------:R-:W-:Y:S01]  /*175f0*/  FFMA.FTZ R21, R0, R36.reuse, R21 ;  /* 0x0000002400157223 */ /* 0x080fe20000010015 */
[----:B------:R-:W-:Y:S01]  /*17600*/  FSEL R143, R32, -INF , !P0 ;  /* 0xff800000208f7808 */ /* 0x000fe20004000000 */
[----:B------:R-:W4:Y:S01]  /*17610*/  I2F R33, R24 ;  /* 0x0000001800217306 */ /* 0x000f220000201400 */
[----:B------:R-:W-:Y:S01]  /*17620*/  FFMA.FTZ R23, R0, R36, R23 ;  /* 0x0000002400177223 */ /* 0x000fe20000010017 */
[----:B------:R-:W-:-:S02]  /*17630*/  ISETP.GE.AND P0, PT, R38, R134, PT ;  /* 0x000000862600720c */ /* 0x000fc40003f06270 */
[----:B------:R-:W-:Y:S01]  /*17640*/  IADD3 R34, R2, 0x41, RZ ;  /* 0x0000004102227810 */ /* 0x000fe20007ffe0ff */
[C---:B------:R-:W-:Y:S01]  /*17650*/  HMMA.16816.F32 R100, R128.reuse, R120, R100 ;  /* 0x000000788064723c */ /* 0x040fe20000001864 */
        /* <DEDUP_REMOVED lines=10> */
[-C--:B----4-:R-:W-:Y:S01]  /*17700*/  FFMA.FTZ R161, R0, R33.reuse, R16 ;  /* 0x0000002100a17223 */ /* 0x090fe20000010010 */
        /* <DEDUP_REMOVED lines=11> */
[-C--:B---3--:R-:W-:Y:S01]  /*177c0*/  FFMA.FTZ R162, R0, R32.reuse, R17 ;  /* 0x0000002000a27223 */ /* 0x088fe20000010011 */
[----:B------:R-:W-:Y:S01]  /*177d0*/  FSEL R144, R144, -INF , !P3 ;  /* 0xff80000090907808 */ /* 0x000fe20005800000 */
[----:B------:R-:W-:Y:S01]  /*177e0*/  FFMA.FTZ R19, R0, R32, R19 ;  /* 0x0000002000137223 */ /* 0x000fe20000010013 */
[CC--:B------:R-:W-:Y:S01]  /*177f0*/  ISETP.GE.AND P3, PT, R24.reuse, R134.reuse, PT ;  /* 0x000000861800720c */ /* 0x0c0fe20003f66270 */
[----:B-1----:R-:W-:Y:S01]  /*17800*/  HMMA.16816.F32 R100, R12, R40, R100 ;  /* 0x000000280c64723c */ /* 0x002fe20000001864 */
[----:B------:R-:W-:Y:S01]  /*17810*/  ISETP.GE.AND P1, PT, R24, R3, PT ;  /* 0x000000031800720c */ /* 0x000fe20003f26270 */
[----:B----4-:R-:W1:Y:S01]  /*17820*/  LDSM.16.M88.4 R20, [R215+0xb800] ;  /* 0x00b80000d714783b */ /* 0x010e620000000200 */
[----:B------:R-:W-:Y:S01]  /*17830*/  FSEL R158, R18, -INF , !P3 ;  /* 0xff800000129e7808 */ /* 0x000fe20005800000 */
[-C--:B------:R-:W-:Y:S01]  /*17840*/  FFMA.FTZ R112, R0, R35.reuse, R112 ;  /* 0x0000002300707223 */ /* 0x080fe20000010070 */
[----:B------:R-:W-:Y:S01]  /*17850*/  ISETP.GE.AND P4, PT, R34, R134, PT ;  /* 0x000000862200720c */ /* 0x000fe20003f86270 */
[----:B------:R-:W-:Y:S01]  /*17860*/  FFMA.FTZ R114, R0, R35, R114 ;  /* 0x0000002300727223 */ /* 0x000fe20000010072 */
[----:B------:R-:W-:Y:S01]  /*17870*/  ISETP.GE.AND P0, PT, R37, R3, PT ;  /* 0x000000032500720c */ /* 0x000fe20003f06270 */
[----:B------:R-:W3:Y:S01]  /*17880*/  LDSM.16.M88.4 R24, [R204+0x7000] ;  /* 0x00700000cc18783b */ /* 0x000ee20000000200 */
[----:B------:R-:W-:Y:S01]  /*17890*/  IADD3 R17, R2, 0x51, RZ ;  /* 0x0000005102117810 */ /* 0x000fe20007ffe0ff */
[-C--:B--2---:R-:W-:Y:S01]  /*178a0*/  FFMA.FTZ R113, R0, R16.reuse, R113 ;  /* 0x0000001000717223 */ /* 0x084fe20000010071 */
[----:B------:R-:W-:Y:S01]  /*178b0*/  IADD3 R18, R2, 0x58, RZ ;  /* 0x0000005802127810 */ /* 0x000fe20007ffe0ff */
[----:B------:R-:W-:Y:S01]  /*178c0*/  FFMA.FTZ R115, R0, R16, R115 ;  /* 0x0000001000737223 */ /* 0x000fe20000010073 */
[----:B------:R-:W-:Y:S01]  /*178d0*/  HMMA.16816.F32 R108, R4, R28, R108 ;  /* 0x0000001c046c723c */ /* 0x000fe2000000186c */
[----:B------:R-:W-:Y:S01]  /*178e0*/  FSEL R159, R19, -INF , !P4 ;  /* 0xff800000139f7808 */ /* 0x000fe20006000000 */
[----:B------:R-:W2:Y:S01]  /*178f0*/  I2F R28, R17 ;  /* 0x00000011001c7306 */ /* 0x000ea20000201400 */
[----:B------:R-:W-:-:S02]  /*17900*/  FSEL R164, R112, -INF , !P5 ;  /* 0xff80000070a47808 */ /* 0x000fc40006800000 */
[----:B------:R-:W-:Y:S02]  /*17910*/  FSEL R160, R114, -INF , !P2 ;  /* 0xff80000072a07808 */ /* 0x000fe40005000000 */
[----:B------:R-:W-:Y:S01]  /*17920*/  FSEL R165, R113, -INF , !P0 ;  /* 0xff80000071a57808 */ /* 0x000fe20004000000 */
[----:B------:R-:W-:Y:S01]  /*17930*/  HMMA.16816.F32 R96, R12, R42, R96 ;  /* 0x0000002a0c60723c */ /* 0x000fe20000001860 */
[CC--:B------:R-:W-:Y:S01]  /*17940*/  ISETP.GE.AND P4, PT, R17.reuse, R3.reuse, PT ;  /* 0x000000031100720c */ /* 0x0c0fe20003f86270 */
[----:B------:R4:W-:Y:S01]  /*17950*/  I2F R29, R18 ;  /* 0x00000012001d7306 */ /* 0x0009e20000201400 */
[-C--:B------:R-:W-:Y:S02]  /*17960*/  ISETP.GE.AND P5, PT, R17, R134.reuse, PT ;  /* 0x000000861100720c */ /* 0x080fe40003fa6270 */
[CC--:B------:R-:W-:Y:S02]  /*17970*/  ISETP.GE.AND P2, PT, R18.reuse, R3.reuse, PT ;  /* 0x000000031200720c */ /* 0x0c0fe40003f46270 */
[----:B------:R-:W-:Y:S01]  /*17980*/  ISETP.GE.AND P0, PT, R18, R134, PT ;  /* 0x000000861200720c */ /* 0x000fe20003f06270 */
[----:B------:R-:W-:Y:S01]  /*17990*/  HMMA.16816.F32 R104, R4, R30, R104 ;  /* 0x0000001e0468723c */ /* 0x000fe20000001868 */
[----:B------:R-:W-:-:S02]  /*179a0*/  ISETP.GE.AND P6, PT, R34, R3, PT ;  /* 0x000000032200720c */ /* 0x000fc40003fc6270 */
[----:B------:R-:W-:Y:S02]  /*179b0*/  IADD3 R34, R2, 0x50, RZ ;  /* 0x0000005002227810 */ /* 0x000fe40007ffe0ff */
[----:B------:R-:W-:Y:S02]  /*179c0*/  FSEL R161, R161, -INF , !P1 ;  /* 0xff800000a1a17808 */ /* 0x000fe40004800000 */
[----:B------:R-:W3:Y:S01]  /*179d0*/  I2F R33, R34 ;  /* 0x0000002200217306 */ /* 0x000ee20000201400 */
[----:B------:R-:W-:Y:S01]  /*179e0*/  ISETP.GE.AND P1, PT, R37, R134, PT ;  /* 0x000000862500720c */ /* 0x000fe20003f26270 */
[-C--:B--2---:R-:W-:Y:S01]  /*179f0*/  FFMA.FTZ R109, R0, R28.reuse, R109 ;  /* 0x0000001c006d7223 */ /* 0x084fe2000001006d */
[----:B----4-:R-:W2:Y:S01]  /*17a00*/  LDSM.16.M88.4 R16, [R204+0x7800] ;  /* 0x00780000cc10783b */ /* 0x010ea20000000200 */
[----:B------:R-:W-:Y:S01]  /*17a10*/  ISETP.GE.AND P3, PT, R34, R3, PT ;  /* 0x000000032200720c */ /* 0x000fe20003f66270 */
[----:B------:R-:W-:Y:S01]  /*17a20*/  FFMA.FTZ R111, R0, R28, R111 ;  /* 0x0000001c006f7223 */ /* 0x000fe2000001006f */
[----:B-1----:R-:W-:Y:S01]  /*17a30*/  HMMA.16816.F32 R92, R12, R20, R92 ;  /* 0x000000140c5c723c */ /* 0x002fe2000000185c */
[----:B------:R-:W-:Y:S01]  /*17a40*/  IADD3 R30, R2, 0x59, RZ ;  /* 0x00000059021e7810 */ /* 0x000fe20007ffe0ff */
[----:B------:R-:W-:-:S04]  /*17a50*/  DEPBAR.LE SB0, 0x0 ;  /* 0x000080000000791a */ /* 0x000fc80000000000 */
[----:B------:R-:W-:Y:S02]  /*17a60*/  FSEL R167, R115, -INF , !P1 ;  /* 0xff80000073a77808 */ /* 0x000fe40004800000 */
[----:B------:R-:W-:Y:S01]  /*17a70*/  HMMA.16816.F32 R88, R12, R22, R88 ;  /* 0x000000160c58723c */ /* 0x000fe20000001858 */
[----:B------:R-:W-:Y:S01]  /*17a80*/  ISETP.GE.AND P1, PT, R30, R3, PT ;  /* 0x000000031e00720c */ /* 0x000fe20003f26270 */
[----:B---3--:R-:W-:Y:S01]  /*17a90*/  FFMA.FTZ R108, R0, R33, R108 ;  /* 0x00000021006c7223 */ /* 0x008fe2000001006c */
[----:B------:R-:W-:Y:S01]  /*17aa0*/  IADD3 R28, R2, 0x68, RZ ;  /* 0x00000068021c7810 */ /* 0x000fe20007ffe0ff */
[----:B------:R-:W-:Y:S01]  /*17ab0*/  FFMA.FTZ R104, R0, R29, R104 ;  /* 0x0000001d00687223 */ /* 0x000fe20000010068 */
[----:B------:R-:W-:Y:S01]  /*17ac0*/  IADD3 R31, R2, 0x60, RZ ;  /* 0x00000060021f7810 */ /* 0x000fe20007ffe0ff */
[----:B------:R-:W-:Y:S01]  /*17ad0*/  FFMA.FTZ R110, R0, R33, R110 ;  /* 0x00000021006e7223 */ /* 0x000fe2000001006e */
[----:B------:R-:W-:Y:S01]  /*17ae0*/  FSEL R170, R108, -INF , !P3 ;  /* 0xff8000006caa7808 */ /* 0x000fe20005800000 */
[----:B------:R-:W-:Y:S01]  /*17af0*/  HMMA.16816.F32 R100, R4, R24, R100 ;  /* 0x000000180464723c */ /* 0x000fe20000001864 */
[----:B------:R1:W3:Y:S01]  /*17b00*/  I2F R24, R30 ;  /* 0x0000001e00187306 */ /* 0x0002e20000201400 */
[----:B------:R-:W-:Y:S01]  /*17b10*/  ISETP.GE.AND P3, PT, R30, R134, PT ;  /* 0x000000861e00720c */ /* 0x000fe20003f66270 */
[----:B------:R-:W-:Y:S01]  /*17b20*/  FFMA.FTZ R106, R0, R29, R106 ;  /* 0x0000001d006a7223 */ /* 0x000fe2000001006a */
[----:B------:R-:W-:-:S02]  /*17b30*/  IADD3 R13, R2, 0x70, RZ ;  /* 0x00000070020d7810 */ /* 0x000fc40007ffe0ff */
[----:B------:R-:W-:Y:S02]  /*17b40*/  FSEL R172, R111, -INF , !P5 ;  /* 0xff8000006fac7808 */ /* 0x000fe40006800000 */
[C---:B------:R-:W-:Y:S01]  /*17b50*/  HMMA.16816.F32 R96, R4.reuse, R26, R96 ;  /* 0x0000001a0460723c */ /* 0x040fe20000001860 */
[----:B------:R-:W4:Y:S01]  /*17b60*/  I2F R21, R28 ;  /* 0x0000001c00157306 */ /* 0x000f220000201400 */
[----:B------:R-:W-:Y:S02]  /*17b70*/  FSEL R168, R104, -INF , !P2 ;  /* 0xff80000068a87808 */ /* 0x000fe40005000000 */
[----:B------:R-:W-:Y:S02]  /*17b80*/  FSEL R162, R162, -INF , !P6 ;  /* 0xff800000a2a27808 */ /* 0x000fe40007000000 */
[----:B------:R-:W-:Y:S02]  /*17b90*/  ISETP.GE.AND P6, PT, R34, R134, PT ;  /* 0x000000862200720c */ /* 0x000fe40003fc6270 */
[C---:B------:R-:W-:Y:S01]  /*17ba0*/  IADD3 R26, R2.reuse, 0x69, RZ ;  /* 0x00000069021a7810 */ /* 0x040fe20007ffe0ff */
[----:B------:R-:W-:Y:S01]  /*17bb0*/  I2F R15, R13 ;  /* 0x0000000d000f7306 */ /* 0x000fe20000201400 */
[----:B-1----:R-:W-:Y:S01]  /*17bc0*/  IADD3 R30, R2, 0x61, RZ ;  /* 0x00000061021e7810 */ /* 0x002fe20007ffe0ff */
[-C--:B---3--:R-:W-:Y:S01]  /*17bd0*/  FFMA.FTZ R105, R0, R24.reuse, R105 ;  /* 0x0000001800697223 */ /* 0x088fe20000010069 */
[----:B------:R-:W-:Y:S01]  /*17be0*/  FSEL R173, R110, -INF , !P6 ;  /* 0xff8000006ead7808 */ /* 0x000fe20007000000 */
[----:B--2---:R-:W-:Y:S01]  /*17bf0*/  HMMA.16816.F32 R92, R4, R16, R92 ;  /* 0x00000010045c723c */ /* 0x004fe2000000185c */
[----:B------:R-:W-:Y:S01]  /*17c00*/  ISETP.GE.AND P5, PT, R30, R3, PT ;  /* 0x000000031e00720c */ /* 0x000fe20003fa6270 */
[----:B------:R-:W-:Y:S01]  /*17c10*/  FFMA.FTZ R107, R0, R24, R107 ;  /* 0x00000018006b7223 */ /* 0x000fe2000001006b */
[----:B------:R-:W-:Y:S01]  /*17c20*/  ISETP.GE.AND P2, PT, R30, R134, PT ;  /* 0x000000861e00720c */ /* 0x000fe20003f46270 */
[----:B------:R-:W1:Y:S01]  /*17c30*/  I2F R20, R30 ;  /* 0x0000001e00147306 */ /* 0x000e620000201400 */
[----:B------:R-:W-:-:S02]  /*17c40*/  FSEL R166, R105, -INF , !P1 ;  /* 0xff80000069a67808 */ /* 0x000fc40004800000 */
[----:B------:R-:W-:Y:S01]  /*17c50*/  IADD3 R16, R2, 0x71, RZ ;  /* 0x0000007102107810 */ /* 0x000fe20007ffe0ff */
[----:B------:R-:W-:Y:S01]  /*17c60*/  HMMA.16816.F32 R88, R4, R18, R88 ;  /* 0x000000120458723c */ /* 0x000fe20000001858 */
[----:B------:R-:W-:Y:S02]  /*17c70*/  ISETP.GE.AND P1, PT, R28, R134, PT ;  /* 0x000000861c00720c */ /* 0x000fe40003f26270 */
[CC--:B----4-:R-:W-:Y:S01]  /*17c80*/  FFMA.FTZ R98, R0.reuse, R21.reuse, R98 ;  /* 0x0000001500627223 */ /* 0x0d0fe20000010062 */
[----:B------:R-:W2:Y:S01]  /*17c90*/  I2F R14, R16 ;  /* 0x00000010000e7306 */ /* 0x000ea20000201400 */
[----:B------:R-:W-:Y:S01]  /*17ca0*/  FSEL R169, R109, -INF , !P4 ;  /* 0xff8000006da97808 */ /* 0x000fe20006000000 */
[----:B------:R-:W-:Y:S01]  /*17cb0*/  FFMA.FTZ R96, R0, R21, R96 ;  /* 0x0000001500607223 */ /* 0x000fe20000010060 */
[C---:B------:R-:W-:Y:S02]  /*17cc0*/  IADD3 R6, R2.reuse, 0x78, RZ ;  /* 0x0000007802067810 */ /* 0x040fe40007ffe0ff */
[----:B------:R-:W-:-:S02]  /*17cd0*/  IADD3 R4, R2, 0x79, RZ ;  /* 0x0000007902047810 */ /* 0x000fc40007ffe0ff */
[----:B------:R-:W-:Y:S01]  /*17ce0*/  FSEL R155, R98, -INF , !P1 ;  /* 0xff800000629b7808 */ /* 0x000fe20004800000 */
[----:B------:R-:W3:Y:S01]  /*17cf0*/  I2F R5, R6 ;  /* 0x0000000600057306 */ /* 0x000ee20000201400 */
[-C--:B-1----:R-:W-:Y:S01]  /*17d00*/  FFMA.FTZ R101, R0, R20.reuse, R101 ;  /* 0x0000001400657223 */ /* 0x082fe20000010065 */
[----:B------:R-:W-:Y:S01]  /*17d10*/  ISETP.GE.AND P1, PT, R6, R3, PT ;  /* 0x000000030600720c */ /* 0x000fe20003f26270 */
[----:B------:R-:W-:Y:S01]  /*17d20*/  FFMA.FTZ R103, R0, R20, R103 ;  /* 0x0000001400677223 */ /* 0x000fe20000010067 */
[----:B------:R-:W-:Y:S01]  /*17d30*/  FSEL R171, R106, -INF , !P0 ;  /* 0xff8000006aab7808 */ /* 0x000fe20004000000 */
[CC--:B------:R-:W-:Y:S01]  /*17d40*/  FFMA.FTZ R94, R0.reuse, R15.reuse, R94 ;  /* 0x0000000f005e7223 */ /* 0x0c0fe2000001005e */
[----:B------:R-:W-:Y:S01]  /*17d50*/  FSEL R153, R101, -INF , !P5 ;  /* 0xff80000065997808 */ /* 0x000fe20006800000 */
[C---:B------:R-:W-:Y:S01]  /*17d60*/  FFMA.FTZ R92, R0.reuse, R15, R92 ;  /* 0x0000000f005c7223 */ /* 0x040fe2000001005c */
[----:B------:R-:W1:Y:S01]  /*17d70*/  I2F R25, R31 ;  /* 0x0000001f00197306 */ /* 0x000e620000201400 */
[----:B------:R-:W-:Y:S01]  /*17d80*/  FSEL R156, R103, -INF , !P2 ;  /* 0xff800000679c7808 */ /* 0x000fe20005000000 */
[C---:B--2---:R-:W-:Y:S01]  /*17d90*/  FFMA.FTZ R66, R0.reuse, R14, R93 ;  /* 0x0000000e00427223 */ /* 0x044fe2000001005d */
[----:B------:R-:W-:Y:S01]  /*17da0*/  ISETP.GE.AND P5, PT, R13, R134, PT ;  /* 0x000000860d00720c */ /* 0x000fe20003fa6270 */
[----:B------:R-:W-:Y:S01]  /*17db0*/  FFMA.FTZ R95, R0, R14, R95 ;  /* 0x0000000e005f7223 */ /* 0x000fe2000001005f */
[----:B------:R-:W-:-:S02]  /*17dc0*/  ISETP.GE.AND P2, PT, R16, R3, PT ;  /* 0x000000031000720c */ /* 0x000fc40003f46270 */
[----:B------:R-:W-:Y:S01]  /*17dd0*/  FSEL R139, R94, -INF , !P5 ;  /* 0xff8000005e8b7808 */ /* 0x000fe20006800000 */
[----:B------:R-:W2:Y:S01]  /*17de0*/  I2F R12, R26 ;  /* 0x0000001a000c7306 */ /* 0x000ea20000201400 */
[-C--:B---3--:R-:W-:Y:S01]  /*17df0*/  FFMA.FTZ R88, R0, R5.reuse, R88 ;  /* 0x0000000500587223 */ /* 0x088fe20000010058 */
[----:B------:R-:W-:Y:S01]  /*17e00*/  FSEL R66, R66, -INF , !P2 ;  /* 0xff80000042427808 */ /* 0x000fe20005000000 */
[----:B------:R-:W-:Y:S01]  /*17e10*/  FFMA.FTZ R90, R0, R5, R90 ;  /* 0x00000005005a7223 */ /* 0x000fe2000001005a */
[----:B------:R-:W-:Y:S01]  /*17e20*/  ISETP.GE.AND P5, PT, R4, R3, PT ;  /* 0x000000030400720c */ /* 0x000fe20003fa6270 */
[----:B------:R-:W-:Y:S01]  /*17e30*/  FFMA.FTZ R5, R0, R67, R74 ;  /* 0x0000004300057223 */ /* 0x000fe2000001004a */
[-C--:B------:R-:W-:Y:S02]  /*17e40*/  ISETP.GE.AND P2, PT, R4, R134.reuse, PT ;  /* 0x000000860400720c */ /* 0x080fe40003f46270 */
[----:B------:R3:W4:Y:S01]  /*17e50*/  I2F R62, R4 ;  /* 0x00000004003e7306 */ /* 0x0007220000201400 */
[C---:B-1----:R-:W-:Y:S01]  /*17e60*/  FFMA.FTZ R100, R0.reuse, R25, R100 ;  /* 0x0000001900647223 */ /* 0x042fe20000010064 */
[C---:B------:R-:W-:Y:S01]  /*17e70*/  ISETP.GE.AND P6, PT, R31.reuse, R3, PT ;  /* 0x000000031f00720c */ /* 0x040fe20003fc6270 */
[----:B------:R-:W-:Y:S01]  /*17e80*/  FFMA.FTZ R102, R0, R25, R102 ;  /* 0x0000001900667223 */ /* 0x000fe20000010066 */
[----:B------:R-:W-:-:S02]  /*17e90*/  ISETP.GE.AND P4, PT, R31, R134, PT ;  /* 0x000000861f00720c */ /* 0x000fc40003f86270 */
[----:B------:R-:W-:Y:S02]  /*17ea0*/  ISETP.GE.AND P0, PT, R28, R3, PT ;  /* 0x000000031c00720c */ /* 0x000fe40003f06270 */
[----:B------:R-:W-:Y:S01]  /*17eb0*/  FSEL R163, R107, -INF , !P3 ;  /* 0xff8000006ba37808 */ /* 0x000fe20005800000 */
[-C--:B--2---:R-:W-:Y:S01]  /*17ec0*/  FFMA.FTZ R97, R0, R12.reuse, R97 ;  /* 0x0000000c00617223 */ /* 0x084fe20000010061 */
[----:B------:R-:W-:Y:S01]  /*17ed0*/  FSEL R154, R100, -INF , !P6 ;  /* 0xff800000649a7808 */ /* 0x000fe20007000000 */
[----:B------:R-:W-:Y:S01]  /*17ee0*/  FFMA.FTZ R99, R0, R12, R99 ;  /* 0x0000000c00637223 */ /* 0x000fe20000010063 */
[----:B------:R-:W-:Y:S02]  /*17ef0*/  FSEL R157, R102, -INF , !P4 ;  /* 0xff800000669d7808 */ /* 0x000fe40006000000 */
[----:B------:R-:W-:Y:S01]  /*17f00*/  FSEL R152, R96, -INF , !P0 ;  /* 0xff80000060987808 */ /* 0x000fe20004000000 */
[----:B---3--:R-:W-:Y:S01]  /*17f10*/  FFMA.FTZ R4, R0, R67, R72 ;  /* 0x0000004300047223 */ /* 0x008fe20000010048 */
[----:B------:R-:W-:Y:S01]  /*17f20*/  FSEL R67, R88, -INF , !P1 ;  /* 0xff80000058437808 */ /* 0x000fe20004800000 */
[-C--:B----4-:R-:W-:Y:S01]  /*17f30*/  FFMA.FTZ R65, R0, R62.reuse, R89 ;  /* 0x0000003e00417223 */ /* 0x090fe20000010059 */
[----:B------:R-:W-:Y:S01]  /*17f40*/  BAR.SYNC.DEFER_BLOCKING 0x0 ;  /* 0x0000000000007b1d */ /* 0x000fe20000010000 */
[----:B------:R-:W-:Y:S01]  /*17f50*/  ISETP.GT.AND P1, PT, R240, R227, PT ;  /* 0x000000e3f000720c */ /* 0x000fe20003f24270 */
[----:B------:R-:W-:Y:S01]  /*17f60*/  FFMA.FTZ R62, R0, R62, R91 ;  /* 0x0000003e003e7223 */ /* 0x000fe2000001005b */
[----:B------:R-:W-:-:S02]  /*17f70*/  ISETP.GE.AND P3, PT, R26, R3, PT ;  /* 0x000000031a00720c */ /* 0x000fc40003f66270 */
[-C--:B------:R-:W-:Y:S02]  /*17f80*/  ISETP.GE.AND P6, PT, R26, R134.reuse, PT ;  /* 0x000000861a00720c */ /* 0x080fe40003fc6270 */
[----:B------:R-:W-:Y:S02]  /*17f90*/  ISETP.GE.AND P4, PT, R13, R3, PT ;  /* 0x000000030d00720c */ /* 0x000fe40003f86270 */
[----:B------:R-:W-:Y:S02]  /*17fa0*/  ISETP.GE.AND P0, PT, R16, R134, PT ;  /* 0x000000861000720c */ /* 0x000fe40003f06270 */
        /* <DEDUP_REMOVED lines=77> */
.L_x_4271:
[----:B------:R-:W2:Y:S02]  /*18480*/  LD.E R8, [R10.64+0x38] ;  /* 0x000038060a087980 */ /* 0x000ea4000c101900 */
[----:B--2---:R-:W-:-:S04]  /*18490*/  LEA R8, -R8, RZ, 0x7 ;  /* 0x000000ff08087211 */ /* 0x004fc800078e39ff */
[----:B------:R-:W-:Y:S02]  /*184a0*/  SHF.R.S32.HI R6, RZ, 0x1f, R8 ;  /* 0x0000001fff067819 */ /* 0x000fe40000011408 */
.L_x_4272:
[----:B------:R-:W-:Y:S05]  /*184b0*/  BSYNC B0 ;  /* 0x0000000000007941 */ /* 0x000fea0003800000 */
.L_x_4270:
        /* <DEDUP_REMOVED lines=129> */
.L_x_4269:
[----:B------:R-:W-:Y:S05]  /*18cd0*/  BSYNC B1 ;  /* 0x0000000000017941 */ /* 0x000fea0003800000 */
.L_x_4268:
        /* <DEDUP_REMOVED lines=105> */
[----:B------:R-:W-:Y:S01]  /*19370*/  MUFU.EX2 R59, R59 ;  /* 0x0000003b003b7308 */ /* 0x000fe20000000800 */
[-C--:B------:R-:W-:Y:S02]  /*19380*/  FFMA.FTZ R47, R55, R64.reuse, -R63 ;  /* 0x00000040372f7223 */ /* 0x080fe4000001083f */
[-C--:B------:R-:W-:Y:S02]  /*19390*/  FFMA.FTZ R55, R50, R64.reuse, -R135 ;  /* 0x0000004032377223 */ /* 0x080fe40000010887 */
[-CC-:B------:R-:W-:Y:S02]  /*193a0*/  FFMA.FTZ R54, R76, R64.reuse, -R63.reuse ;  /* 0x000000404c367223 */ /* 0x180fe4000001083f */
[-C--:B------:R-:W-:Y:S01]  /*193b0*/  FFMA.FTZ R49, R84, R64.reuse, -R63 ;  /* 0x0000004054317223 */ /* 0x080fe2000001083f */
        /* <DEDUP_REMOVED lines=453> */
.L_x_4275:
[----:B------:R-:W2:Y:S02]  /*1b010*/  LD.E R4, [R10.64+0x40] ;  /* 0x000040060a047980 */ /* 0x000ea4000c101900 */
[----:B--2---:R-:W-:-:S04]  /*1b020*/  LEA R4, -R4, RZ, 0x7 ;  /* 0x000000ff04047211 */ /* 0x004fc800078e39ff */
[----:B------:R-:W-:Y:S02]  /*1b030*/  SHF.R.S32.HI R2, RZ, 0x1f, R4 ;  /* 0x0000001fff027819 */ /* 0x000fe40000011404 */
.L_x_4276:
[----:B------:R-:W-:Y:S05]  /*1b040*/  BSYNC B0 ;  /* 0x0000000000007941 */ /* 0x000fea0003800000 */
.L_x_4274:
        /* <DEDUP_REMOVED lines=137> */
[----:B------:R-:W1:Y:S04]  /*1b8e0*/  LDSM.16.M88.4 R36, [R221+0x5000] ;  /* 0x00500000dd24783b */ /* 0x000e680000000200 */
[----:B--2---:R-:W2:Y:S04]  /*1b8f0*/  LDSM.16.M88.4 R28, [R221+0x5800] ;  /* 0x00580000dd1c783b */ /* 0x004ea80000000200 */
[----:B---3--:R-:W3:Y:S04]  /*1b900*/  LDSM.16.M88.4 R20, [R221+0x6000] ;  /* 0x00600000dd14783b */ /* 0x008ee80000000200 */
[----:B----4-:R-:W4:Y:S04]  /*1b910*/  LDSM.16.M88.4 R12, [R221+0x6800] ;  /* 0x00680000dd0c783b */ /* 0x010f280000000200 */
[----:B------:R-:W1:Y:S04]  /*1b920*/  LDSM.16.M88.4 R152, [R221+0x7000] ;  /* 0x00700000dd98783b */ /* 0x000e680000000200 */
[----:B------:R-:W2:Y:S01]  /*1b930*/  LDSM.16.M88.4 R136, [R221+0x7800] ;  /* 0x00780000dd88783b */ /* 0x000ea20000000200 */
[C---:B-----5:R-:W-:Y:S03]  /*1b940*/  HMMA.16816.F32 R56, R144.reuse, R52, RZ ;  /* 0x000000349038723c */ /* 0x060fe600000018ff */
[----:B------:R-:W5:Y:S04]  /*1b950*/  LDSM.16.M88.4 R8, [R211] ;  /* 0x00000000d308783b */ /* 0x000f680000000200 */
[----:B------:R-:W2:Y:S01]  /*1b960*/  LDSM.16.M88.4 R64, [R210] ;  /* 0x00000000d240783b */ /* 0x000ea20000000200 */
[C---:B------:R-:W-:Y:S03]  /*1b970*/  HMMA.16816.F32 R52, R144.reuse, R54, RZ ;  /* 0x000000369034723c */ /* 0x040fe600000018ff */
[----:B------:R-:W2:Y:S04]  /*1b980*/  LDSM.16.M88.4 R60, [R209] ;  /* 0x00000000d13c783b */ /* 0x000ea80000000200 */
[----:B------:R-:W-:Y:S01]  /*1b990*/  LDSM.16.M88.4 R168, [R207] ;  /* 0x00000000cfa8783b */ /* 0x000fe20000000200 */
[C---:B------:R-:W-:Y:S03]  /*1b9a0*/  HMMA.16816.F32 R48, R144.reuse, R44, RZ ;  /* 0x0000002c9030723c */ /* 0x040fe600000018ff */
[----:B------:R-:W-:Y:S04]  /*1b9b0*/  LDSM.16.M88.4 R164, [R206] ;  /* 0x00000000cea4783b */ /* 0x000fe80000000200 */
[----:B------:R-:W-:Y:S01]  /*1b9c0*/  LDSM.16.M88.4 R160, [R205] ;  /* 0x00000000cda0783b */ /* 0x000fe20000000200 */
[----:B------:R-:W-:Y:S03]  /*1b9d0*/  HMMA.16816.F32 R44, R144, R46, RZ ;  /* 0x0000002e902c723c */ /* 0x000fe600000018ff */
[----:B------:R-:W-:Y:S04]  /*1b9e0*/  LDSM.16.M88.4 R172, [R221+0xb000] ;  /* 0x00b00000ddac783b */ /* 0x000fe80000000200 */
[----:B------:R-:W2:Y:S01]  /*1b9f0*/  S2R R2, SR_TID.X ;  /* 0x0000000000027919 */ /* 0x000ea20000002100 */
[C---:B-1----:R-:W-:Y:S03]  /*1ba00*/  HMMA.16816.F32 R56, R140.reuse, R4, R56 ;  /* 0x000000048c38723c */ /* 0x042fe60000001838 */
[----:B------:R-:W0:Y:S05]  /*1ba10*/  LDGDEPBAR ;  /* 0x00000000000079af */ /* 0x000e2a0000000000 */
[----:B------:R-:W-:Y:S01]  /*1ba20*/  HMMA.16816.F32 R52, R140, R6, R52 ;  /* 0x000000068c34723c */ /* 0x000fe20000001834 */
[----:B------:R-:W1:Y:S07]  /*1ba30*/  LDSM.16.M88.4 R4, [R208] ;  /* 0x00000000d004783b */ /* 0x000e6e0000000200 */
[----:B------:R-:W-:Y:S01]  /*1ba40*/  HMMA.16816.F32 R40, R144, R36, RZ ;  /* 0x000000249028723c */ /* 0x000fe200000018ff */
[----:B--2---:R-:W-:-:S07]  /*1ba50*/  IMAD.SHL.U32 R2, R2, 0x2, RZ ;  /* 0x0000000202027824 */ /* 0x004fce00078e00ff */
        /* <DEDUP_REMOVED lines=12> */
[C---:B-----5:R-:W-:Y:S08]  /*1bb20*/  HMMA.16816.F32 R48, R140.reuse, R8, R48 ;  /* 0x000000088c30723c */ /* 0x060ff00000001830 */
[C---:B------:R-:W-:Y:S01]  /*1bb30*/  HMMA.16816.F32 R44, R140.reuse, R10, R44 ;  /* 0x0000000a8c2c723c */ /* 0x040fe2000000182c */
[----:B------:R-:W2:Y:S07]  /*1bb40*/  LDSM.16.M88.4 R8, [R218] ;  /* 0x00000000da08783b */ /* 0x000eae0000000200 */
[C---:B------:R-:W-:Y:S08]  /*1bb50*/  HMMA.16816.F32 R40, R140.reuse, R64, R40 ;  /* 0x000000408c28723c */ /* 0x040ff00000001828 */
[C---:B------:R-:W-:Y:S01]  /*1bb60*/  HMMA.16816.F32 R36, R140.reuse, R66, R36 ;  /* 0x000000428c24723c */ /* 0x040fe20000001824 */
[----:B------:R-:W3:Y:S07]  /*1bb70*/  LDSM.16.M88.4 R64, [R215+0x4800] ;  /* 0x00480000d740783b */ /* 0x000eee0000000200 */
[C---:B------:R-:W-:Y:S08]  /*1bb80*/  HMMA.16816.F32 R32, R140.reuse, R60, R32 ;  /* 0x0000003c8c20723c */ /* 0x040ff00000001820 */
        /* <DEDUP_REMOVED lines=13> */
[----:B------:R-:W-:Y:S07]  /*1bc60*/  LDSM.16.M88.4 R164, [R204] ;  /* 0x00000000cca4783b */ /* 0x000fee0000000200 */
        /* <DEDUP_REMOVED lines=8> */
[----:B------:R-:W1:Y:S07]  /*1bcf0*/  LDSM.16.M88.4 R4, [R217] ;  /* 0x00000000d904783b */ /* 0x000e6e0000000200 */
[C---:B------:R-:W-:Y:S08]  /*1bd00*/  HMMA.16816.F32 R148, R140.reuse, R160, R148 ;  /* 0x000000a08c94723c */ /* 0x040ff00000001894 */
[----:B------:R-:W-:Y:S01]  /*1bd10*/  HMMA.16816.F32 R144, R140, R162, R144 ;  /* 0x000000a28c90723c */ /* 0x000fe20000001890 */
[----:B------:R-:W5:Y:S04]  /*1bd20*/  LDSM.16.M88.4 R160, [R204+0x800] ;  /* 0x00080000cca0783b */ /* 0x000f680000000200 */
[----:B------:R-:W1:Y:S03]  /*1bd30*/  LDSM.16.M88.4 R140, [R204+0x1000] ;  /* 0x00100000cc8c783b */ /* 0x000e660000000200 */
        /* <DEDUP_REMOVED lines=9> */
[C---:B----4-:R-:W-:Y:S08]  /*1bdd0*/  HMMA.16816.F32 R148, R8.reuse, R60, R148 ;  /* 0x0000003c0894723c */ /* 0x050ff00000001894 */
[----:B------:R-:W-:Y:S01]  /*1bde0*/  HMMA.16816.F32 R144, R8, R62, R144 ;  /* 0x0000003e0890723c */ /* 0x000fe20000001890 */
[----:B------:R-:W4:Y:S04]  /*1bdf0*/  LDSM.16.M88.4 R60, [R204+0x2800] ;  /* 0x00280000cc3c783b */ /* 0x000f280000000200 */
[----:B------:R-:W2:Y:S03]  /*1be00*/  LDSM.16.M88.4 R8, [R204+0x3000] ;  /* 0x00300000cc08783b */ /* 0x000ea60000000200 */
[C---:B-1----:R-:W-:Y:S08]  /*1be10*/  HMMA.16816.F32 R56, R4.reuse, R164, R56 ;  /* 0x000000a40438723c */ /* 0x042ff00000001838 */
[C---:B------:R-:W-:Y:S01]  /*1be20*/  HMMA.16816.F32 R52, R4.reuse, R166, R52 ;  /* 0x000000a60434723c */ /* 0x040fe20000001834 */
[----:B------:R-:W1:Y:S07]  /*1be30*/  LDSM.16.M88.4 R164, [R204+0x3800] ;  /* 0x00380000cca4783b */ /* 0x000e6e0000000200 */
[C---:B-----5:R-:W-:Y:S08]  /*1be40*/  HMMA.16816.F32 R48, R4.reuse, R160, R48 ;  /* 0x000000a00430723c */ /* 0x060ff00000001830 */
[C---:B------:R-:W-:Y:S01]  /*1be50*/  HMMA.16816.F32 R44, R4.reuse, R162, R44 ;  /* 0x000000a2042c723c */ /* 0x040fe2000000182c */
[----:B------:R-:W-:Y:S07]  /*1be60*/  LDSM.16.M88.4 R160, [R222+0x2000] ;  /* 0x00200000dea0783b */ /* 0x000fee0000000200 */
        /* <DEDUP_REMOVED lines=15> */
[C---:B-1----:R-:W-:Y:S08]  /*1bf60*/  HMMA.16816.F32 R148, R4.reuse, R164, R148 ;  /* 0x000000a40494723c */ /* 0x042ff00000001894 */
[----:B------:R-:W-:Y:S01]  /*1bf70*/  HMMA.16816.F32 R144, R4, R166, R144 ;  /* 0x000000a60490723c */ /* 0x000fe20000001890 */
[----:B------:R-:W1:Y:S04]  /*1bf80*/  LDSM.16.M88.4 R4, [R221+0xa800] ;  /* 0x00a80000dd04783b */ /* 0x000e680000000200 */
[----:B------:R-:W-:Y:S03]  /*1bf90*/  LDSM.16.M88.4 R164, [R221+0xb800] ;  /* 0x00b80000dda4783b */ /* 0x000fe60000000200 */
[C---:B-----5:R-:W-:Y:S08]  /*1bfa0*/  HMMA.16816.F32 R56, R160.reuse, R140, R56 ;  /* 0x0000008ca038723c */ /* 0x060ff00000001838 */
[C---:B------:R-:W-:Y:S01]  /*1bfb0*/  HMMA.16816.F32 R52, R160.reuse, R142, R52 ;  /* 0x0000008ea034723c */ /* 0x040fe20000001834 */
[----:B------:R-:W4:Y:S07]  /*1bfc0*/  LDSM.16.M88.4 R140, [R203] ;  /* 0x00000000cb8c783b */ /* 0x000f2e0000000200 */
[C---:B--2---:R-:W-:Y:S08]  /*1bfd0*/  HMMA.16816.F32 R48, R160.reuse, R136, R48 ;  /* 0x00000088a030723c */ /* 0x044ff00000001830 */
[C---:B------:R-:W-:Y:S01]  /*1bfe0*/  HMMA.16816.F32 R44, R160.reuse, R138, R44 ;  /* 0x0000008aa02c723c */ /* 0x040fe2000000182c */
[----:B------:R-:W2:Y:S07]  /*1bff0*/  LDSM.16.M88.4 R136, [R202] ;  /* 0x00000000ca88783b */ /* 0x000eae0000000200 */
[C---:B---3--:R-:W-:Y:S08]  /*1c000*/  HMMA.16816.F32 R24, R160.reuse, R8, R24 ;  /* 0x00000008a018723c */ /* 0x048ff00000001818 */
[C---:B------:R-:W-:Y:S01]  /*1c010*/  HMMA.16816.F32 R20, R160.reuse, R10, R20 ;  /* 0x0000000aa014723c */ /* 0x040fe20000001814 */
[----:B------:R-:W3:Y:S07]  /*1c020*/  LDSM.16.M88.4 R8, [R199] ;  /* 0x00000000c708783b */ /* 0x000eee0000000200 */
[C---:B-1----:R-:W-:Y:S08]  /*1c030*/  HMMA.16816.F32 R16, R160.reuse, R4, R16 ;  /* 0x00000004a010723c */ /* 0x042ff00000001810 */
[C---:B------:R-:W-:Y:S01]  /*1c040*/  HMMA.16816.F32 R12, R160.reuse, R6, R12 ;  /* 0x00000006a00c723c */ /* 0x040fe2000000180c */
[----:B------:R-:W1:Y:S07]  /*1c050*/  LDSM.16.M88.4 R4, [R198] ;  /* 0x00000000c604783b */ /* 0x000e6e0000000200 */
[C---:B------:R-:W-:Y:S08]  /*1c060*/  HMMA.16816.F32 R40, R160.reuse, R64, R40 ;  /* 0x00000040a028723c */ /* 0x040ff00000001828 */
[----:B------:R-:W-:Y:S01]  /*1c070*/  HMMA.16816.F32 R36, R160, R66, R36 ;  /* 0x00000042a024723c */ /* 0x000fe20000001824 */
[----:B------:R-:W5:Y:S07]  /*1c080*/  LDSM.16.M88.4 R64, [R201] ;  /* 0x00000000c940783b */ /* 0x000f6e0000000200 */
[C---:B----4-:R-:W-:Y:S08]  /*1c090*/  HMMA.16816.F32 R56, R168.reuse, R140, R56 ;  /* 0x0000008ca838723c */ /* 0x050ff00000001838 */
[C---:B------:R-:W-:Y:S01]  /*1c0a0*/  HMMA.16816.F32 R52, R168.reuse, R142, R52 ;  /* 0x0000008ea834723c */ /* 0x040fe20000001834 */
[----:B------:R-:W-:Y:S07]  /*1c0b0*/  LDSM.16.M88.4 R140, [R218+0x2000] ;  /* 0x00200000da8c783b */ /* 0x000fee0000000200 */
[C---:B--2---:R-:W-:Y:S08]  /*1c0c0*/  HMMA.16816.F32 R48, R168.reuse, R136, R48 ;  /* 0x00000088a830723c */ /* 0x044ff00000001830 */
[----:B------:R-:W-:Y:S01]  /*1c0d0*/  HMMA.16816.F32 R44, R168, R138, R44 ;  /* 0x0000008aa82c723c */ /* 0x000fe2000000182c */
[----:B------:R-:W2:Y:S07]  /*1c0e0*/  LDSM.16.M88.4 R136, [R215+0x8000] ;  /* 0x00800000d788783b */ /* 0x000eae0000000200 */
[C---:B------:R-:W-:Y:S08]  /*1c0f0*/  HMMA.16816.F32 R32, R160.reuse, R60, R32 ;  /* 0x0000003ca020723c */ /* 0x040ff00000001820 */
[C---:B------:R-:W-:Y:S01]  /*1c100*/  HMMA.16816.F32 R28, R160.reuse, R62, R28 ;  /* 0x0000003ea01c723c */ /* 0x040fe2000000181c */
[----:B------:R-:W-:Y:S07]  /*1c110*/  LDSM.16.M88.4 R60, [R200] ;  /* 0x00000000c83c783b */ /* 0x000fee0000000200 */
[C---:B------:R-:W-:Y:S08]  /*1c120*/  HMMA.16816.F32 R156, R160.reuse, R172, R156 ;  /* 0x000000aca09c723c */ /* 0x040ff0000000189c */
[C---:B------:R-:W-:Y:S08]  /*1c130*/  HMMA.16816.F32 R152, R160.reuse, R174, R152 ;  /* 0x000000aea098723c */ /* 0x040ff00000001898 */
[C---:B------:R-:W-:Y:S08]  /*1c140*/  HMMA.16816.F32 R148, R160.reuse, R164, R148 ;  /* 0x000000a4a094723c */ /* 0x040ff00000001894 */
[----:B------:R-:W-:Y:S01]  /*1c150*/  HMMA.16816.F32 R144, R160, R166, R144 ;  /* 0x000000a6a090723c */ /* 0x000fe20000001890 */
[----:B------:R-:W4:Y:S04]  /*1c160*/  LDSM.16.M88.4 R160, [R196] ;  /* 0x00000000c4a0783b */ /* 0x000f280000000200 */
[----:B------:R-:W-:Y:S03]  /*1c170*/  LDSM.16.M88.4 R164, [R197] ;  /* 0x00000000c5a4783b */ /* 0x000fe60000000200 */
[C---:B---3--:R-:W-:Y:S08]  /*1c180*/  HMMA.16816.F32 R24, R168.reuse, R8, R24 ;  /* 0x00000008a818723c */ /* 0x048ff00000001818 */
[C---:B------:R-:W-:Y:S01]  /*1c190*/  HMMA.16816.F32 R20, R168.reuse, R10, R20 ;  /* 0x0000000aa814723c */ /* 0x040fe20000001814 */
[----:B------:R-:W-:Y:S07]  /*1c1a0*/  LDSM.16.M88.4 R8, [R217+0x2000] ;  /* 0x00200000d908783b */ /* 0x000fee0000000200 */
[C---:B-1----:R-:W-:Y:S08]  /*1c1b0*/  HMMA.16816.F32 R16, R168.reuse, R4, R16 ;  /* 0x00000004a810723c */ /* 0x042ff00000001810 */
[C---:B------:R-:W-:Y:S01]  /*1c1c0*/  HMMA.16816.F32 R12, R168.reuse, R6, R12 ;  /* 0x00000006a80c723c */ /* 0x040fe2000000180c */
[----:B------:R-:W1:Y:S07]  /*1c1d0*/  LDSM.16.M88.4 R4, [R204+0x4000] ;  /* 0x00400000cc04783b */ /* 0x000e6e0000000200 */
[C---:B-----5:R-:W-:Y:S08]  /*1c1e0*/  HMMA.16816.F32 R40, R168.reuse, R64, R40 ;  /* 0x00000040a828723c */ /* 0x060ff00000001828 */
[----:B------:R-:W-:Y:S01]  /*1c1f0*/  HMMA.16816.F32 R36, R168, R66, R36 ;  /* 0x00000042a824723c */ /* 0x000fe20000001824 */
[----:B------:R-:W3:Y:S07]  /*1c200*/  LDSM.16.M88.4 R64, [R215+0x8800] ;  /* 0x00880000d740783b */ /* 0x000eee0000000200 */
[----:B--2---:R-:W-:Y:S08]  /*1c210*/  HMMA.16816.F32 R56, R140, R136, R56 ;  /* 0x000000888c38723c */ /* 0x004ff00000001838 */
[C---:B----4-:R-:W-:Y:S08]  /*1c220*/  HMMA.16816.F32 R148, R168.reuse, R160, R148 ;  /* 0x000000a0a894723c */ /* 0x050ff00000001894 */
[C---:B------:R-:W-:Y:S01]  /*1c230*/  HMMA.16816.F32 R144, R168.reuse, R162, R144 ;  /* 0x000000a2a890723c */ /* 0x040fe20000001890 */
[----:B------:R-:W2:Y:S07]  /*1c240*/  LDSM.16.M88.4 R160, [R204+0x4800] ;  /* 0x00480000cca0783b */ /* 0x000eae0000000200 */
[C---:B------:R-:W-:Y:S08]  /*1c250*/  HMMA.16816.F32 R32, R168.reuse, R60, R32 ;  /* 0x0000003ca820723c */ /* 0x040ff00000001820 */
[----:B------:R-:W-:Y:S01]  /*1c260*/  HMMA.16816.F32 R28, R168, R62, R28 ;  /* 0x0000003ea81c723c */ /* 0x000fe2000000181c */
[----:B------:R-:W4:Y:S07]  /*1c270*/  LDSM.16.M88.4 R60, [R215+0x9000] ;  /* 0x00900000d73c783b */ /* 0x000f2e0000000200 */
[----:B------:R-:W-:Y:S01]  /*1c280*/  HMMA.16816.F32 R52, R140, R138, R52 ;  /* 0x0000008a8c34723c */ /* 0x000fe20000001834 */
[----:B------:R-:W-:Y:S07]  /*1c290*/  LDSM.16.M88.4 R136, [R215+0x9800] ;  /* 0x00980000d788783b */ /* 0x000fee0000000200 */
[----:B-1----:R-:W-:Y:S07]  /*1c2a0*/  HMMA.16816.F32 R56, R8, R4, R56 ;  /* 0x000000040838723c */ /* 0x002fee0000001838 */
[----:B------:R-:W-:Y:S01]  /*1c2b0*/  LOP3.LUT R5, R2, 0x6, RZ, 0xc0, !PT ;  /* 0x0000000602057812 */ /* 0x000fe200078ec0ff */
[----:B---3--:R-:W-:Y:S04]  /*1c2c0*/  HMMA.16816.F32 R48, R140, R64, R48 ;  /* 0x000000408c30723c */ /* 0x008fe80000001830 */
[----:B------:R-:W-:-:S04]  /*1c2d0*/  IMAD R2, R240, 0x80, R5 ;  /* 0x00000080f0027824 */ /* 0x000fc800078e0205 */
[----:B------:R-:W-:Y:S01]  /*1c2e0*/  HMMA.16816.F32 R52, R8, R6, R52 ;  /* 0x000000060834723c */ /* 0x000fe20000001834 */
[C---:B------:R-:W-:Y:S01]  /*1c2f0*/  IADD3 R64, R2.reuse, 0x1, RZ ;  /* 0x0000000102407810 */ /* 0x040fe20007ffe0ff */
[----:B------:R-:W1:Y:S01]  /*1c300*/  LDSM.16.M88.4 R4, [R215+0xa000] ;  /* 0x00a00000d704783b */ /* 0x000e620000000200 */
[----:B------:R-:W-:Y:S02]  /*1c310*/  IADD3 R135, R2, 0x9, RZ ;  /* 0x0000000902877810 */ /* 0x000fe40007ffe0ff */
[----:B------:R-:W3:Y:S01]  /*1c320*/  I2F R65, R64 ;  /* 0x0000004000417306 */ /* 0x000ee20000201400 */
[CC--:B------:R-:W-:Y:S02]  /*1c330*/  ISETP.GE.AND P3, PT, R64.reuse, R3.reuse, PT ;  /* 0x000000034000720c */ /* 0x0c0fe40003f66270 */
[----:B------:R-:W-:Y:S01]  /*1c340*/  HMMA.16816.F32 R44, R140, R66, R44 ;  /* 0x000000428c2c723c */ /* 0x000fe2000000182c */
[----:B------:R-:W-:Y:S02]  /*1c350*/  ISETP.GE.AND P1, PT, R64, R134, PT ;  /* 0x000000864000720c */ /* 0x000fe40003f26270 */
[----:B------:R-:W-:-:S02]  /*1c360*/  ISETP.GE.AND P4, PT, R135, R3, PT ;  /* 0x000000038700720c */ /* 0x000fc40003f86270 */
[----:B------:R-:W5:Y:S02]  /*1c370*/  I2F R64, R135 ;  /* 0x0000008700407306 */ /* 0x000f640000201400 */
[----:B------:R-:W-:Y:S01]  /*1c380*/  IADD3 R66, R2, 0x8, RZ ;  /* 0x0000000802427810 */ /* 0x000fe20007ffe0ff */
[----:B--2---:R-:W-:Y:S03]  /*1c390*/  HMMA.16816.F32 R48, R8, R160, R48 ;  /* 0x000000a00830723c */ /* 0x004fe60000001830 */
[----:B------:R-:W-:Y:S01]  /*1c3a0*/  ISETP.GE.AND P5, PT, R66, R3, PT ;  /* 0x000000034200720c */ /* 0x000fe20003fa6270 */
[CC--:B---3--:R-:W-:Y:S01]  /*1c3b0*/  FFMA.FTZ R57, R0.reuse, R65.reuse, R57 ;  /* 0x0000004100397223 */ /* 0x0c8fe20000010039 */
[----:B------:R2:W3:Y:S01]  /*1c3c0*/  I2F R67, R66 ;  /* 0x0000004200437306 */ /* 0x0004e20000201400 */
[----:B------:R-:W-:Y:S02]  /*1c3d0*/  FFMA.FTZ R59, R0, R65, R59 ;  /* 0x00000041003b7223 */ /* 0x000fe4000001003b */
[----:B----4-:R-:W-:Y:S01]  /*1c3e0*/  HMMA.16816.F32 R40, R140, R60, R40 ;  /* 0x0000003c8c28723c */ /* 0x010fe20000001828 */
[----:B------:R-:W-:-:S02]  /*1c3f0*/  IADD3 R65, R2, 0x10, RZ ;  /* 0x0000001002417810 */ /* 0x000fc40007ffe0ff */
[----:B------:R-:W-:Y:S02]  /*1c400*/  FSEL R185, R57, -INF , !P3 ;  /* 0xff80000039b97808 */ /* 0x000fe40005800000 */
[----:B------:R-:W-:Y:S01]  /*1c410*/  ISETP.GE.AND P6, PT, R66, R134, PT ;  /* 0x000000864200720c */ /* 0x000fe20003fc6270 */
[----:B------:R-:W4:Y:S01]  /*1c420*/  I2F R57, R65 ;  /* 0x0000004100397306 */ /* 0x000f220000201400 */
[----:B------:R-:W-:Y:S01]  /*1c430*/  FSEL R188, R59, -INF , !P1 ;  /* 0xff8000003bbc7808 */ /* 0x000fe20004800000 */
[----:B------:R-:W-:Y:S01]  /*1c440*/  HMMA.16816.F32 R36, R140, R62, R36 ;  /* 0x0000003e8c24723c */ /* 0x000fe20000001824 */
[----:B------:R-:W1:Y:S01]  /*1c450*/  LDSM.16.M88.4 R60, [R204+0x5000] ;  /* 0x00500000cc3c783b */ /* 0x000e620000000200 */
[----:B------:R-:W-:Y:S01]  /*1c460*/  ISETP.GE.AND P1, PT, R65, R3, PT ;  /* 0x000000034100720c */ /* 0x000fe20003f26270 */
[C---:B-----5:R-:W-:Y:S01]  /*1c470*/  FFMA.FTZ R53, R0.reuse, R64, R53 ;  /* 0x0000004000357223 */ /* 0x060fe20000010035 */
[----:B------:R-:W-:Y:S01]  /*1c480*/  ISETP.GE.AND P3, PT, R135, R134, PT ;  /* 0x000000868700720c */ /* 0x000fe20003f66270 */
[----:B------:R-:W-:Y:S01]  /*1c490*/  FFMA.FTZ R190, R0, R64, R55 ;  /* 0x0000004000be7223 */ /* 0x000fe20000010037 */
[----:B--2---:R-:W-:Y:S01]  /*1c4a0*/  IADD3 R66, R2, 0x11, RZ ;  /* 0x0000001102427810 */ /* 0x004fe20007ffe0ff */
[CC--:B---3--:R-:W-:Y:S01]  /*1c4b0*/  FFMA.FTZ R52, R0.reuse, R67.reuse, R52 ;  /* 0x0000004300347223 */ /* 0x0c8fe20000010034 */
[----:B------:R-:W-:Y:S01]  /*1c4c0*/  HMMA.16816.F32 R44, R8, R162, R44 ;  /* 0x000000a2082c723c */ /* 0x000fe2000000182c */
[----:B------:R-:W-:Y:S01]  /*1c4d0*/  FFMA.FTZ R54, R0, R67, R54 ;  /* 0x0000004300367223 */ /* 0x000fe20000010036 */
[----:B------:R-:W2:Y:S01]  /*1c4e0*/  I2F R59, R66 ;  /* 0x00000042003b7306 */ /* 0x000ea20000201400 */
[----:B------:R-:W-:-:S02]  /*1c4f0*/  IADD3 R135, R2, 0x18, RZ ;  /* 0x0000001802877810 */ /* 0x000fc40007ffe0ff */
[----:B------:R-:W-:Y:S01]  /*1c500*/  FSEL R186, R52, -INF , !P5 ;  /* 0xff80000034ba7808 */ /* 0x000fe20006800000 */
[-C--:B----4-:R-:W-:Y:S01]  /*1c510*/  FFMA.FTZ R48, R0, R57.reuse, R48 ;  /* 0x0000003900307223 */ /* 0x090fe20000010030 */
[----:B------:R-:W-:Y:S01]  /*1c520*/  FSEL R189, R54, -INF , !P6 ;  /* 0xff80000036bd7808 */ /* 0x000fe20007000000 */
[C---:B-1----:R-:W-:Y:S01]  /*1c530*/  HMMA.16816.F32 R24, R140.reuse, R4, R24 ;  /* 0x000000048c18723c */ /* 0x042fe20000001818 */
[----:B------:R-:W-:Y:S01]  /*1c540*/  FSEL R187, R53, -INF , !P4 ;  /* 0xff80000035bb7808 */ /* 0x000fe20006000000 */
[----:B------:R-:W1:Y:S01]  /*1c550*/  I2F R5, R135 ;  /* 0x0000008700057306 */ /* 0x000e620000201400 */
[----:B------:R-:W-:Y:S01]  /*1c560*/  FSEL R184, R48, -INF , !P1 ;  /* 0xff80000030b87808 */ /* 0x000fe20004800000 */
[----:B------:R-:W-:Y:S01]  /*1c570*/  FFMA.FTZ R57, R0, R57, R50 ;  /* 0x0000003900397223 */ /* 0x000fe20000010032 */
[----:B------:R-:W-:Y:S01]  /*1c580*/  IADD3 R48, R2, 0x19, RZ ;  /* 0x0000001902307810 */ /* 0x000fe20007ffe0ff */
[----:B------:R-:W-:Y:S01]  /*1c590*/  LDSM.16.M88.4 R52, [R215+0xa800] ;  /* 0x00a80000d734783b */ /* 0x000fe20000000200 */
[-C--:B------:R-:W-:Y:S01]  /*1c5a0*/  ISETP.GE.AND P5, PT, R65, R134.reuse, PT ;  /* 0x000000864100720c */ /* 0x080fe20003fa6270 */
[----:B------:R-:W-:Y:S01]  /*1c5b0*/  HMMA.16816.F32 R32, R140, R136, R32 ;  /* 0x000000888c20723c */ /* 0x000fe20000001820 */
[C---:B------:R-:W-:Y:S01]  /*1c5c0*/  ISETP.GE.AND P6, PT, R66.reuse, R3, PT ;  /* 0x000000034200720c */ /* 0x040fe20003fc6270 */
[----:B------:R-:W3:Y:S01]  /*1c5d0*/  I2F R4, R48 ;  /* 0x0000003000047306 */ /* 0x000ee20000201400 */
[----:B------:R-:W-:Y:S01]  /*1c5e0*/  ISETP.GE.AND P4, PT, R66, R134, PT ;  /* 0x000000864200720c */ /* 0x000fe20003f86270 */
[----:B--2---:R-:W-:Y:S01]  /*1c5f0*/  FFMA.FTZ R49, R0, R59, R49 ;  /* 0x0000003b00317223 */ /* 0x004fe20000010031 */
[----:B------:R-:W2:Y:S01]  /*1c600*/  LDSM.16.M88.4 R64, [R204+0x5800] ;  /* 0x00580000cc40783b */ /* 0x000ea20000000200 */
[----:B------:R-:W-:-:S02]  /*1c610*/  FSEL R190, R190, -INF , !P3 ;  /* 0xff800000bebe7808 */ /* 0x000fc40005800000 */
[----:B------:R-:W-:Y:S01]  /*1c620*/  ISETP.GE.AND P3, PT, R135, R3, PT ;  /* 0x000000038700720c */ /* 0x000fe20003f66270 */
[----:B------:R-:W-:Y:S01]  /*1c630*/  HMMA.16816.F32 R20, R140, R6, R20 ;  /* 0x000000068c14723c */ /* 0x000fe20000001814 */
[----:B------:R-:W-:Y:S01]  /*1c640*/  FSEL R181, R49, -INF , !P6 ;  /* 0xff80000031b57808 */ /* 0x000fe20007000000 */
[-C--:B-1----:R-:W-:Y:S01]  /*1c650*/  FFMA.FTZ R44, R0, R5.reuse, R44 ;  /* 0x00000005002c7223 */ /* 0x082fe2000001002c */
[----:B------:R-:W-:Y:S01]  /*1c660*/  IADD3 R49, R2, 0x20, RZ ;  /* 0x0000002002317810 */ /* 0x000fe20007ffe0ff */
[----:B------:R-:W-:Y:S01]  /*1c670*/  FFMA.FTZ R46, R0, R5, R46 ;  /* 0x00000005002e7223 */ /* 0x000fe2000001002e */
[----:B------:R-:W-:Y:S02]  /*1c680*/  FSEL R57, R57, -INF , !P5 ;  /* 0xff80000039397808 */ /* 0x000fe40006800000 */
[----:B------:R-:W-:Y:S01]  /*1c690*/  FSEL R183, R44, -INF , !P3 ;  /* 0xff8000002cb77808 */ /* 0x000fe20005800000 */
[----:B------:R-:W-:Y:S01]  /*1c6a0*/  HMMA.16816.F32 R40, R8, R60, R40 ;  /* 0x0000003c0828723c */ /* 0x000fe20000001828 */
[-C--:B---3--:R-:W-:Y:S01]  /*1c6b0*/  FFMA.FTZ R45, R0, R4.reuse, R45 ;  /* 0x00000004002d7223 */ /* 0x088fe2000001002d */
[----:B------:R-:W-:Y:S01]  /*1c6c0*/  IADD3 R44, R2, 0x21, RZ ;  /* 0x00000021022c7810 */ /* 0x000fe20007ffe0ff */
[----:B------:R-:W-:Y:S01]  /*1c6d0*/  FFMA.FTZ R47, R0, R4, R47 ;  /* 0x00000004002f7223 */ /* 0x000fe2000001002f */
[-C--:B------:R-:W-:Y:S01]  /*1c6e0*/  ISETP.GE.AND P1, PT, R135, R134.reuse, PT ;  /* 0x000000868700720c */ /* 0x080fe20003f26270 */
[----:B------:R-:W1:Y:S01]  /*1c6f0*/  LDSM.16.M88.4 R4, [R215+0xb000] ;  /* 0x00b00000d704783b */ /* 0x000e620000000200 */
[----:B------:R-:W-:Y:S01]  /*1c700*/  ISETP.GE.AND P5, PT, R48, R3, PT ;  /* 0x000000033000720c */ /* 0x000fe20003fa6270 */
[----:B------:R-:W-:Y:S01]  /*1c710*/  FFMA.FTZ R60, R0, R59, R51 ;  /* 0x0000003b003c7223 */ /* 0x000fe20000010033 */
[----:B------:R-:W-:Y:S01]  /*1c720*/  ISETP.GE.AND P6, PT, R48, R134, PT ;  /* 0x000000863000720c */ /* 0x000fe20003fc6270 */
[----:B------:R-:W3:Y:S01]  /*1c730*/  I2F R51, R49 ;  /* 0x0000003100337306 */ /* 0x000ee20000201400 */
[----:B------:R-:W-:Y:S01]  /*1c740*/  HMMA.16816.F32 R28, R140, R138, R28 ;  /* 0x0000008a8c1c723c */ /* 0x000fe2000000181c */
[----:B------:R-:W-:-:S02]  /*1c750*/  FSEL R59, R46, -INF , !P1 ;  /* 0xff8000002e3b7808 */ /* 0x000fc40004800000 */
[----:B------:R-:W-:Y:S02]  /*1c760*/  FSEL R182, R45, -INF , !P5 ;  /* 0xff8000002db67808 */ /* 0x000fe40006800000 */
[CC--:B------:R-:W-:Y:S02]  /*1c770*/  ISETP.GE.AND P1, PT, R44.reuse, R3.reuse, PT ;  /* 0x000000032c00720c */ /* 0x0c0fe40003f26270 */
[----:B------:R4:W5:Y:S01]  /*1c780*/  I2F R48, R44 ;  /* 0x0000002c00307306 */ /* 0x0009620000201400 */
[----:B------:R-:W-:Y:S01]  /*1c790*/  ISETP.GE.AND P5, PT, R44, R134, PT ;  /* 0x000000862c00720c */ /* 0x000fe20003fa6270 */
[----:B------:R-:W-:Y:S01]  /*1c7a0*/  HMMA.16816.F32 R156, R168, R164, R156 ;  /* 0x000000a4a89c723c */ /* 0x000fe2000000189c */
[----:B------:R-:W-:Y:S02]  /*1c7b0*/  FSEL R180, R47, -INF , !P6 ;  /* 0xff8000002fb47808 */ /* 0x000fe40007000000 */
[----:B------:R-:W-:Y:S02]  /*1c7c0*/  FSEL R60, R60, -INF , !P4 ;  /* 0xff8000003c3c7808 */ /* 0x000fe40006000000 */
[----:B------:R-:W-:Y:S01]  /*1c7d0*/  ISETP.GE.AND P4, PT, R49, R3, PT ;  /* 0x000000033100720c */ /* 0x000fe20003f86270 */
[-C--:B---3--:R-:W-:Y:S01]  /*1c7e0*/  FFMA.FTZ R40, R0, R51.reuse, R40 ;  /* 0x0000003300287223 */ /* 0x088fe20000010028 */
[----:B------:R-:W-:Y:S01]  /*1c7f0*/  IADD3 R50, R2, 0x28, RZ ;  /* 0x0000002802327810 */ /* 0x000fe20007ffe0ff */
[----:B------:R-:W-:Y:S01]  /*1c800*/  HMMA.16816.F32 R36, R8, R62, R36 ;  /* 0x0000003e0824723c */ /* 0x000fe20000001824 */
[----:B------:R-:W-:Y:S01]  /*1c810*/  FFMA.FTZ R135, R0, R51, R42 ;  /* 0x0000003300877223 */ /* 0x000fe2000001002a */
[----:B------:R-:W-:-:S02]  /*1c820*/  IADD3 R42, R2, 0x29, RZ ;  /* 0x00000029022a7810 */ /* 0x000fc40007ffe0ff */
[----:B------:R-:W-:Y:S01]  /*1c830*/  ISETP.GE.AND P3, PT, R49, R134, PT ;  /* 0x000000863100720c */ /* 0x000fe20003f66270 */
[----:B----4-:R-:W3:Y:S01]  /*1c840*/  LDSM.16.M88.4 R44, [R204+0x6000] ;  /* 0x00600000cc2c783b */ /* 0x010ee20000000200 */
[----:B------:R-:W-:Y:S02]  /*1c850*/  FSEL R136, R40, -INF , !P4 ;  /* 0xff80000028887808 */ /* 0x000fe40006000000 */
[----:B--2---:R-:W-:Y:S01]  /*1c860*/  HMMA.16816.F32 R32, R8, R64, R32 ;  /* 0x000000400820723c */ /* 0x004fe20000001820 */
[CC--:B-----5:R-:W-:Y:S01]  /*1c870*/  FFMA.FTZ R41, R0.reuse, R48.reuse, R41 ;  /* 0x0000003000297223 */ /* 0x0e0fe20000010029 */
[----:B------:R2:W4:Y:S01]  /*1c880*/  I2F R49, R50 ;  /* 0x0000003200317306 */ /* 0x0005220000201400 */
[----:B------:R-:W-:Y:S01]  /*1c890*/  FFMA.FTZ R178, R0, R48, R43 ;  /* 0x0000003000b27223 */ /* 0x000fe2000001002b */
[----:B------:R-:W-:Y:S02]  /*1c8a0*/  IADD3 R43, R2, 0x30, RZ ;  /* 0x00000030022b7810 */ /* 0x000fe40007ffe0ff */
[----:B------:R-:W-:-:S02]  /*1c8b0*/  FSEL R137, R41, -INF , !P1 ;  /* 0xff80000029897808 */ /* 0x000fc40004800000 */
[----:B------:R-:W-:Y:S01]  /*1c8c0*/  FSEL R135, R135, -INF , !P3 ;  /* 0xff80000087877808 */ /* 0x000fe20005800000 */
[----:B------:R-:W-:Y:S01]  /*1c8d0*/  HMMA.16816.F32 R28, R8, R66, R28 ;  /* 0x00000042081c723c */ /* 0x000fe2000000181c */
[----:B------:R5:W1:Y:S01]  /*1c8e0*/  I2F R40, R42 ;  /* 0x0000002a00287306 */ /* 0x000a620000201400 */
[CC--:B------:R-:W-:Y:S02]  /*1c8f0*/  ISETP.GE.AND P3, PT, R42.reuse, R3.reuse, PT ;  /* 0x000000032a00720c */ /* 0x0c0fe40003f66270 */
[-C--:B------:R-:W-:Y:S02]  /*1c900*/  ISETP.GE.AND P1, PT, R42, R134.reuse, PT ;  /* 0x000000862a00720c */ /* 0x080fe40003f26270 */
[C---:B------:R-:W-:Y:S02]  /*1c910*/  ISETP.GE.AND P6, PT, R50.reuse, R3, PT ;  /* 0x000000033200720c */ /* 0x040fe40003fc6270 */
[----:B------:R-:W-:Y:S01]  /*1c920*/  ISETP.GE.AND P4, PT, R50, R134, PT ;  /* 0x000000863200720c */ /* 0x000fe20003f86270 */
[----:B------:R-:W3:Y:S01]  /*1c930*/  I2F R41, R43 ;  /* 0x0000002b00297306 */ /* 0x000ee20000201400 */
[----:B--2---:R-:W-:Y:S01]  /*1c940*/  IADD3 R50, R2, 0x38, RZ ;  /* 0x0000003802327810 */ /* 0x004fe20007ffe0ff */
[----:B------:R-:W-:Y:S01]  /*1c950*/  HMMA.16816.F32 R152, R168, R166, R152 ;  /* 0x000000a6a898723c */ /* 0x000fe20000001898 */
[-C--:B----4-:R-:W-:Y:S01]  /*1c960*/  FFMA.FTZ R36, R0, R49.reuse, R36 ;  /* 0x0000003100247223 */ /* 0x090fe20000010024 */
[----:B------:R-:W-:Y:S01]  /*1c970*/  FSEL R178, R178, -INF , !P5 ;  /* 0xff800000b2b27808 */ /* 0x000fe20006800000 */
[----:B------:R-:W-:Y:S01]  /*1c980*/  FFMA.FTZ R38, R0, R49, R38 ;  /* 0x0000003100267223 */ /* 0x000fe20000010026 */
[----:B------:R-:W-:-:S02]  /*1c990*/  ISETP.GE.AND P5, PT, R43, R3, PT ;  /* 0x000000032b00720c */ /* 0x000fc40003fa6270 */
[----:B-----5:R-:W-:Y:S01]  /*1c9a0*/  IADD3 R42, R2, 0x31, RZ ;  /* 0x00000031022a7810 */ /* 0x020fe20007ffe0ff */
[-C--:B-1----:R-:W-:Y:S01]  /*1c9b0*/  FFMA.FTZ R37, R0, R40.reuse, R37 ;  /* 0x0000002800257223 */ /* 0x082fe20000010025 */
[----:B------:R-:W-:Y:S01]  /*1c9c0*/  HMMA.16816.F32 R156, R140, R4, R156 ;  /* 0x000000048c9c723c */ /* 0x000fe2000000189c */
[----:B------:R-:W1:Y:S01]  /*1c9d0*/  I2F R5, R50 ;  /* 0x0000003200057306 */ /* 0x000e620000201400 */
[----:B------:R-:W-:Y:S01]  /*1c9e0*/  FSEL R138, R36, -INF , !P6 ;  /* 0xff800000248a7808 */ /* 0x000fe20007000000 */
[----:B------:R-:W-:Y:S01]  /*1c9f0*/  FFMA.FTZ R51, R0, R40, R39 ;  /* 0x0000002800337223 */ /* 0x000fe20000010027 */
[----:B------:R-:W-:Y:S02]  /*1ca00*/  FSEL R179, R38, -INF , !P4 ;  /* 0xff80000026b37808 */ /* 0x000fe40006000000 */
[----:B------:R-:W-:Y:S01]  /*1ca10*/  FSEL R139, R37, -INF , !P3 ;  /* 0xff800000258b7808 */ /* 0x000fe20005800000 */
[----:B---3--:R-:W-:Y:S01]  /*1ca20*/  FFMA.FTZ R32, R0, R41, R32 ;  /* 0x0000002900207223 */ /* 0x008fe20000010020 */
[-C--:B------:R-:W-:Y:S01]  /*1ca30*/  ISETP.GE.AND P6, PT, R43, R134.reuse, PT ;  /* 0x000000862b00720c */ /* 0x080fe20003fc6270 */
[----:B------:R2:W3:Y:S01]  /*1ca40*/  I2F R48, R42 ;  /* 0x0000002a00307306 */ /* 0x0004e20000201400 */
[----:B------:R-:W-:Y:S01]  /*1ca50*/  ISETP.GE.AND P4, PT, R42, R3, PT ;  /* 0x000000032a00720c */ /* 0x000fe20003f86270 */
[----:B------:R-:W-:Y:S01]  /*1ca60*/  FFMA.FTZ R49, R0, R41, R34 ;  /* 0x0000002900317223 */ /* 0x000fe20000010022 */
[----:B------:R-:W-:Y:S01]  /*1ca70*/  ISETP.GE.AND P3, PT, R42, R134, PT ;  /* 0x000000862a00720c */ /* 0x000fe20003f66270 */
[----:B------:R-:W-:Y:S01]  /*1ca80*/  HMMA.16816.F32 R24, R8, R44, R24 ;  /* 0x0000002c0818723c */ /* 0x000fe20000001818 */
[----:B------:R-:W-:Y:S01]  /*1ca90*/  IADD3 R34, R2, 0x39, RZ ;  /* 0x0000003902227810 */ /* 0x000fe20007ffe0ff */
[----:B------:R-:W4:Y:S01]  /*1caa0*/  LDSM.16.M88.4 R36, [R215+0xb800] ;  /* 0x00b80000d724783b */ /* 0x000f220000000200 */
[----:B------:R-:W-:Y:S01]  /*1cab0*/  FSEL R162, R32, -INF , !P5 ;  /* 0xff80000020a27808 */ /* 0x000fe20006800000 */
[----:B-1----:R-:W-:Y:S01]  /*1cac0*/  FFMA.FTZ R175, R0, R5, R28 ;  /* 0x0000000500af7223 */ /* 0x002fe2000001001c */
[----:B------:R-:W1:Y:S01]  /*1cad0*/  I2F R32, R34 ;  /* 0x0000002200207306 */ /* 0x000e620000201400 */
[----:B------:R-:W-:-:S02]  /*1cae0*/  IADD3 R4, R2, 0x40, RZ ;  /* 0x0000004002047810 */ /* 0x000fc40007ffe0ff */
[----:B------:R-:W-:Y:S01]  /*1caf0*/  FSEL R51, R51, -INF , !P1 ;  /* 0xff80000033337808 */ /* 0x000fe20004800000 */
[C---:B------:R-:W-:Y:S01]  /*1cb00*/  HMMA.16816.F32 R16, R140.reuse, R52, R16 ;  /* 0x000000348c10723c */ /* 0x040fe20000001810 */
[----:B------:R-:W-:Y:S01]  /*1cb10*/  ISETP.GE.AND P1, PT, R50, R3, PT ;  /* 0x000000033200720c */ /* 0x000fe20003f26270 */
[----:B--2---:R-:W2:Y:S01]  /*1cb20*/  LDSM.16.M88.4 R40, [R204+0x6800] ;  /* 0x00680000cc28783b */ /* 0x004ea20000000200 */
[----:B---3--:R-:W-:Y:S01]  /*1cb30*/  FFMA.FTZ R33, R0, R48, R33 ;  /* 0x0000003000217223 */ /* 0x008fe20000010021 */
[----:B------:R-:W-:Y:S01]  /*1cb40*/  ISETP.GE.AND P5, PT, R50, R134, PT ;  /* 0x000000863200720c */ /* 0x000fe20003fa6270 */
[C---:B------:R-:W-:Y:S01]  /*1cb50*/  FFMA.FTZ R48, R0.reuse, R48, R35 ;  /* 0x0000003000307223 */ /* 0x040fe20000010023 */
[----:B------:R-:W-:Y:S02]  /*1cb60*/  FSEL R175, R175, -INF , !P1 ;  /* 0xff800000afaf7808 */ /* 0x000fe40004800000 */
[----:B------:R-:W-:Y:S01]  /*1cb70*/  HMMA.16816.F32 R152, R140, R6, R152 ;  /* 0x000000068c98723c */ /* 0x000fe20000001898 */
[----:B------:R-:W-:Y:S01]  /*1cb80*/  FSEL R163, R33, -INF , !P4 ;  /* 0xff80000021a37808 */ /* 0x000fe20006000000 */
[----:B------:R-:W-:Y:S01]  /*1cb90*/  FFMA.FTZ R50, R0, R5, R30 ;  /* 0x0000000500327223 */ /* 0x000fe2000001001e */
[----:B------:R3:W5:Y:S01]  /*1cba0*/  I2F R33, R4 ;  /* 0x0000000400217306 */ /* 0x0007620000201400 */
[----:B------:R-:W-:Y:S01]  /*1cbb0*/  FSEL R48, R48, -INF , !P3 ;  /* 0xff80000030307808 */ /* 0x000fe20005800000 */
[-C--:B-1----:R-:W-:Y:S01]  /*1cbc0*/  FFMA.FTZ R29, R0, R32.reuse, R29 ;  /* 0x00000020001d7223 */ /* 0x082fe2000001001d */
[----:B------:R-:W-:Y:S01]  /*1cbd0*/  ISETP.GE.AND P3, PT, R4, R3, PT ;  /* 0x000000030400720c */ /* 0x000fe20003f66270 */
[----:B------:R-:W-:Y:S01]  /*1cbe0*/  FFMA.FTZ R31, R0, R32, R31 ;  /* 0x00000020001f7223 */ /* 0x000fe2000001001f */
[----:B------:R-:W-:Y:S01]  /*1cbf0*/  ISETP.GE.AND P1, PT, R4, R134, PT ;  /* 0x000000860400720c */ /* 0x000fe20003f26270 */
[----:B------:R-:W-:Y:S01]  /*1cc00*/  HMMA.16816.F32 R20, R8, R46, R20 ;  /* 0x0000002e0814723c */ /* 0x000fe20000001814 */
[----:B------:R-:W-:-:S02]  /*1cc10*/  IADD3 R28, R2, 0x41, RZ ;  /* 0x00000041021c7810 */ /* 0x000fc40007ffe0ff */
[----:B------:R-:W-:Y:S02]  /*1cc20*/  FSEL R49, R49, -INF , !P6 ;  /* 0xff80000031317808 */ /* 0x000fe40007000000 */
[C---:B------:R-:W-:Y:S01]  /*1cc30*/  ISETP.GE.AND P6, PT, R34.reuse, R3, PT ;  /* 0x000000032200720c */ /* 0x040fe20003fc6270 */
[----:B------:R-:W1:Y:S01]  /*1cc40*/  I2F R30, R28 ;  /* 0x0000001c001e7306 */ /* 0x000e620000201400 */
[-C--:B------:R-:W-:Y:S01]  /*1cc50*/  ISETP.GE.AND P4, PT, R34, R134.reuse, PT ;  /* 0x000000862200720c */ /* 0x080fe20003f86270 */
[C---:B------:R-:W-:Y:S01]  /*1cc60*/  HMMA.16816.F32 R12, R140.reuse, R54, R12 ;  /* 0x000000368c0c723c */ /* 0x040fe2000000180c */
[----:B------:R-:W-:Y:S01]  /*1cc70*/  IADD3 R34, R2, 0x48, RZ ;  /* 0x0000004802227810 */ /* 0x000fe20007ffe0ff */
[----:B---3--:R-:W3:Y:S01]  /*1cc80*/  LDSM.16.M88.4 R4, [R204+0x7000] ;  /* 0x00700000cc04783b */ /* 0x008ee20000000200 */
[----:B------:R-:W-:Y:S01]  /*1cc90*/  FSEL R166, R29, -INF , !P6 ;  /* 0xff8000001da67808 */ /* 0x000fe20007000000 */
[-C--:B-----5:R-:W-:Y:S01]  /*1cca0*/  FFMA.FTZ R165, R0, R33.reuse, R24 ;  /* 0x0000002100a57223 */ /* 0x0a0fe20000010018 */
[----:B------:R-:W-:Y:S01]  /*1ccb0*/  IADD3 R24, R2, 0x49, RZ ;  /* 0x0000004902187810 */ /* 0x000fe20007ffe0ff */
[----:B------:R-:W5:Y:S01]  /*1ccc0*/  I2F R29, R34 ;  /* 0x00000022001d7306 */ /* 0x000f620000201400 */
[----:B------:R-:W-:Y:S01]  /*1ccd0*/  FSEL R50, R50, -INF , !P5 ;  /* 0xff80000032327808 */ /* 0x000fe20006800000 */
[----:B------:R-:W-:Y:S01]  /*1cce0*/  FFMA.FTZ R26, R0, R33, R26 ;  /* 0x00000021001a7223 */ /* 0x000fe2000001001a */
[C---:B------:R-:W-:Y:S01]  /*1ccf0*/  ISETP.GE.AND P5, PT, R28.reuse, R3, PT ;  /* 0x000000031c00720c */ /* 0x040fe20003fa6270 */
[----:B----4-:R-:W-:Y:S01]  /*1cd00*/  HMMA.16816.F32 R148, R140, R36, R148 ;  /* 0x000000248c94723c */ /* 0x010fe20000001894 */
[----:B------:R-:W-:-:S02]  /*1cd10*/  ISETP.GE.AND P6, PT, R28, R134, PT ;  /* 0x000000861c00720c */ /* 0x000fc40003fc6270 */
[----:B------:R-:W-:Y:S01]  /*1cd20*/  FSEL R171, R31, -INF , !P4 ;  /* 0xff8000001fab7808 */ /* 0x000fe20006000000 */
[----:B------:R-:W4:Y:S01]  /*1cd30*/  I2F R28, R24 ;  /* 0x00000018001c7306 */ /* 0x000f220000201400 */
[-C--:B-1----:R-:W-:Y:S01]  /*1cd40*/  FFMA.FTZ R169, R0, R30.reuse, R25 ;  /* 0x0000001e00a97223 */ /* 0x082fe20000010019 */
[----:B------:R-:W-:Y:S01]  /*1cd50*/  FSEL R172, R26, -INF , !P1 ;  /* 0xff8000001aac7808 */ /* 0x000fe20004800000 */
[----:B------:R-:W-:Y:S01]  /*1cd60*/  FFMA.FTZ R27, R0, R30, R27 ;  /* 0x0000001e001b7223 */ /* 0x000fe2000001001b */
[C---:B--2---:R-:W-:Y:S01]  /*1cd70*/  HMMA.16816.F32 R16, R8.reuse, R40, R16 ;  /* 0x000000280810723c */ /* 0x044fe20000001810 */
[----:B------:R-:W-:Y:S02]  /*1cd80*/  ISETP.GE.AND P4, PT, R34, R3, PT ;  /* 0x000000032200720c */ /* 0x000fe40003f86270 */
[----:B------:R-:W-:Y:S01]  /*1cd90*/  FSEL R169, R169, -INF , !P5 ;  /* 0xff800000a9a97808 */ /* 0x000fe20006800000 */
[----:B-----5:R-:W-:Y:S01]  /*1cda0*/  FFMA.FTZ R20, R0, R29, R20 ;  /* 0x0000001d00147223 */ /* 0x020fe20000010014 */
[----:B------:R-:W-:Y:S01]  /*1cdb0*/  ISETP.GE.AND P1, PT, R24, R3, PT ;  /* 0x000000031800720c */ /* 0x000fe20003f26270 */
[----:B------:R-:W-:Y:S01]  /*1cdc0*/  FFMA.FTZ R22, R0, R29, R22 ;  /* 0x0000001d00167223 */ /* 0x000fe20000010016 */
[----:B------:R-:W-:Y:S01]  /*1cdd0*/  ISETP.GE.AND P5, PT, R24, R134, PT ;  /* 0x000000861800720c */ /* 0x000fe20003fa6270 */
[----:B------:R-:W-:Y:S01]  /*1cde0*/  HMMA.16816.F32 R40, R8, R42, R12 ;  /* 0x0000002a0828723c */ /* 0x000fe2000000180c */
[----:B------:R-:W-:Y:S01]  /*1cdf0*/  IADD3 R25, R2, 0x50, RZ ;  /* 0x0000005002197810 */ /* 0x000fe20007ffe0ff */
[----:B------:R-:W1:Y:S01]  /*1ce00*/  LDSM.16.M88.4 R12, [R204+0x7800] ;  /* 0x00780000cc0c783b */ /* 0x000e620000000200 */
[----:B------:R-:W-:Y:S01]  /*1ce10*/  FSEL R168, R20, -INF , !P4 ;  /* 0xff80000014a87808 */ /* 0x000fe20006000000 */
[----:B----4-:R-:W-:Y:S01]  /*1ce20*/  FFMA.FTZ R167, R0, R28, R21 ;  /* 0x0000001c00a77223 */ /* 0x010fe20000010015 */
[----:B------:R-:W-:Y:S01]  /*1ce30*/  IADD3 R24, R2, 0x51, RZ ;  /* 0x0000005102187810 */ /* 0x000fe20007ffe0ff */
[----:B------:R-:W2:Y:S01]  /*1ce40*/  I2F R31, R25 ;  /* 0x00000019001f7306 */ /* 0x000ea20000201400 */
[----:B------:R-:W-:Y:S01]  /*1ce50*/  FSEL R165, R165, -INF , !P3 ;  /* 0xff800000a5a57808 */ /* 0x000fe20005800000 */
[----:B------:R-:W-:Y:S01]  /*1ce60*/  HMMA.16816.F32 R36, R140, R38, R144 ;  /* 0x000000268c24723c */ /* 0x000fe20000001890 */
[----:B------:R-:W-:Y:S01]  /*1ce70*/  ISETP.GE.AND P3, PT, R34, R134, PT ;  /* 0x000000862200720c */ /* 0x000fe20003f66270 */
[----:B------:R-:W-:Y:S01]  /*1ce80*/  FFMA.FTZ R23, R0, R28, R23 ;  /* 0x0000001c00177223 */ /* 0x000fe20000010017 */
[----:B------:R-:W-:Y:S01]  /*1ce90*/  FSEL R173, R27, -INF , !P6 ;  /* 0xff8000001bad7808 */ /* 0x000fe20007000000 */
[----:B------:R-:W-:-:S04]  /*1cea0*/  DEPBAR.LE SB0, 0x0 ;  /* 0x000080000000791a */ /* 0x000fc80000000000 */
[----:B------:R3:W4:Y:S01]  /*1ceb0*/  I2F R20, R24 ;  /* 0x0000001800147306 */ /* 0x0007220000201400 */
[----:B------:R-:W-:Y:S02]  /*1cec0*/  FSEL R174, R22, -INF , !P3 ;  /* 0xff80000016ae7808 */ /* 0x000fe40005800000 */
[----:B------:R-:W-:Y:S02]  /*1ced0*/  FSEL R167, R167, -INF , !P1 ;  /* 0xff800000a7a77808 */ /* 0x000fe40004800000 */
[C---:B------:R-:W-:Y:S01]  /*1cee0*/  ISETP.GE.AND P6, PT, R25.reuse, R3, PT ;  /* 0x000000031900720c */ /* 0x040fe20003fc6270 */
[----:B--2---:R-:W-:Y:S01]  /*1cef0*/  FFMA.FTZ R18, R0, R31, R18 ;  /* 0x0000001f00127223 */ /* 0x004fe20000010012 */
[-C--:B------:R-:W-:Y:S02]  /*1cf00*/  ISETP.GE.AND P4, PT, R25, R134.reuse, PT ;  /* 0x000000861900720c */ /* 0x080fe40003f86270 */
[C---:B------:R-:W-:Y:S02]  /*1cf10*/  ISETP.GE.AND P3, PT, R24.reuse, R3, PT ;  /* 0x000000031800720c */ /* 0x040fe40003f66270 */
[----:B------:R-:W-:-:S02]  /*1cf20*/  ISETP.GE.AND P1, PT, R24, R134, PT ;  /* 0x000000861800720c */ /* 0x000fc40003f26270 */
[----:B------:R-:W-:Y:S02]  /*1cf30*/  IADD3 R29, R2, 0x58, RZ ;  /* 0x00000058021d7810 */ /* 0x000fe40007ffe0ff */
[----:B------:R-:W-:Y:S01]  /*1cf40*/  FSEL R164, R18, -INF , !P4 ;  /* 0xff80000012a47808 */ /* 0x000fe20006000000 */
[C---:B---3--:R-:W-:Y:S01]  /*1cf50*/  HMMA.16816.F32 R24, R8.reuse, R4, R156 ;  /* 0x000000040818723c */ /* 0x048fe2000000189c */
[----:B------:R-:W2:Y:S01]  /*1cf60*/  I2F R21, R29 ;  /* 0x0000001d00157306 */ /* 0x000ea20000201400 */
[-C--:B----4-:R-:W-:Y:S01]  /*1cf70*/  FFMA.FTZ R17, R0, R20.reuse, R17 ;  /* 0x0000001400117223 */ /* 0x090fe20000010011 */
[----:B------:R-:W-:Y:S01]  /*1cf80*/  IADD3 R28, R2, 0x68, RZ ;  /* 0x00000068021c7810 */ /* 0x000fe20007ffe0ff */
[----:B------:R-:W-:Y:S01]  /*1cf90*/  FFMA.FTZ R19, R0, R20, R19 ;  /* 0x0000001400137223 */ /* 0x000fe20000010013 */
[----:B------:R-:W-:Y:S02]  /*1cfa0*/  FSEL R170, R23, -INF , !P5 ;  /* 0xff80000017aa7808 */ /* 0x000fe40006800000 */
[----:B------:R-:W-:Y:S01]  /*1cfb0*/  IADD3 R4, R2, 0x59, RZ ;  /* 0x0000005902047810 */ /* 0x000fe20007ffe0ff */
[----:B------:R-:W-:Y:S01]  /*1cfc0*/  FFMA.FTZ R158, R0, R31, R16 ;  /* 0x0000001f009e7223 */ /* 0x000fe20000010010 */
[----:B------:R-:W-:Y:S01]  /*1cfd0*/  FSEL R157, R17, -INF , !P3 ;  /* 0xff800000119d7808 */ /* 0x000fe20005800000 */
[----:B-1----:R-:W-:Y:S01]  /*1cfe0*/  HMMA.16816.F32 R36, R8, R14, R36 ;  /* 0x0000000e0824723c */ /* 0x002fe20000001824 */
[----:B------:R1:W3:Y:S01]  /*1cff0*/  I2F R22, R4 ;  /* 0x0000000400167306 */ /* 0x0002e20000201400 */
[----:B------:R-:W-:-:S02]  /*1d000*/  ISETP.GE.AND P4, PT, R4, R3, PT ;  /* 0x000000030400720c */ /* 0x000fc40003f86270 */
[-C--:B------:R-:W-:Y:S02]  /*1d010*/  ISETP.GE.AND P3, PT, R4, R134.reuse, PT ;  /* 0x000000860400720c */ /* 0x080fe40003f66270 */
[----:B------:R-:W-:Y:S01]  /*1d020*/  FSEL R158, R158, -INF , !P6 ;  /* 0xff8000009e9e7808 */ /* 0x000fe20007000000 */
[C---:B--2---:R-:W-:Y:S01]  /*1d030*/  FFMA.FTZ R40, R0.reuse, R21, R40 ;  /* 0x0000001500287223 */ /* 0x044fe20000010028 */
[C---:B------:R-:W-:Y:S01]  /*1d040*/  ISETP.GE.AND P5, PT, R29.reuse, R3, PT ;  /* 0x000000031d00720c */ /* 0x040fe20003fa6270 */
[----:B------:R-:W-:Y:S01]  /*1d050*/  FFMA.FTZ R42, R0, R21, R42 ;  /* 0x00000015002a7223 */ /* 0x000fe2000001002a */
[----:B------:R-:W-:Y:S01]  /*1d060*/  ISETP.GE.AND P6, PT, R29, R134, PT ;  /* 0x000000861d00720c */ /* 0x000fe20003fc6270 */
[----:B------:R-:W-:Y:S01]  /*1d070*/  I2F R21, R28 ;  /* 0x0000001c00157306 */ /* 0x000fe20000201400 */
[C---:B------:R-:W-:Y:S02]  /*1d080*/  IADD3 R16, R2.reuse, 0x60, RZ ;  /* 0x0000006002107810 */ /* 0x040fe40007ffe0ff */
[----:B------:R-:W-:-:S02]  /*1d090*/  IADD3 R17, R2, 0x61, RZ ;  /* 0x0000006102117810 */ /* 0x000fc40007ffe0ff */
[----:B------:R-:W-:Y:S01]  /*1d0a0*/  IADD3 R29, R2, 0x69, RZ ;  /* 0x00000069021d7810 */ /* 0x000fe20007ffe0ff */
[----:B-1----:R-:W-:Y:S01]  /*1d0b0*/  HMMA.16816.F32 R4, R8, R6, R152 ;  /* 0x000000060804723c */ /* 0x002fe20000001898 */
[-C--:B---3--:R-:W-:Y:S01]  /*1d0c0*/  FFMA.FTZ R41, R0, R22.reuse, R41 ;  /* 0x0000001600297223 */ /* 0x088fe20000010029 */
[----:B------:R-:W-:Y:S01]  /*1d0d0*/  FSEL R161, R19, -INF , !P1 ;  /* 0xff80000013a17808 */ /* 0x000fe20004800000 */
[----:B------:R-:W1:Y:S01]  /*1d0e0*/  I2F R23, R16 ;  /* 0x0000001000177306 */ /* 0x000e620000201400 */
[----:B------:R-:W-:Y:S01]  /*1d0f0*/  FSEL R160, R42, -INF , !P6 ;  /* 0xff8000002aa07808 */ /* 0x000fe20007000000 */
[----:B------:R-:W-:Y:S01]  /*1d100*/  FFMA.FTZ R43, R0, R22, R43 ;  /* 0x00000016002b7223 */ /* 0x000fe2000001002b */
[----:B------:R-:W-:Y:S02]  /*1d110*/  ISETP.GE.AND P1, PT, R16, R3, PT ;  /* 0x000000031000720c */ /* 0x000fe40003f26270 */
[----:B------:R-:W-:Y:S02]  /*1d120*/  FSEL R154, R40, -INF , !P5 ;  /* 0xff800000289a7808 */ /* 0x000fe40006800000 */
[----:B------:R-:W-:Y:S01]  /*1d130*/  FSEL R153, R41, -INF , !P4 ;  /* 0xff80000029997808 */ /* 0x000fe20006000000 */
[----:B------:R2:W3:Y:S01]  /*1d140*/  I2F R20, R17 ;  /* 0x0000001100147306 */ /* 0x0004e20000201400 */
[----:B------:R-:W-:-:S02]  /*1d150*/  ISETP.GE.AND P5, PT, R16, R134, PT ;  /* 0x000000861000720c */ /* 0x000fc40003fa6270 */
[C---:B------:R-:W-:Y:S02]  /*1d160*/  ISETP.GE.AND P6, PT, R17.reuse, R3, PT ;  /* 0x000000031100720c */ /* 0x040fe40003fc6270 */
[----:B------:R-:W-:Y:S02]  /*1d170*/  ISETP.GE.AND P4, PT, R17, R134, PT ;  /* 0x000000861100720c */ /* 0x000fe40003f86270 */
[----:B------:R-:W-:Y:S01]  /*1d180*/  IADD3 R22, R2, 0x70, RZ ;  /* 0x0000007002167810 */ /* 0x000fe20007ffe0ff */
[CC--:B-1----:R-:W-:Y:S02]  /*1d190*/  FFMA.FTZ R24, R0.reuse, R23.reuse, R24 ;  /* 0x0000001700187223 */ /* 0x0c2fe40000010018 */
[----:B------:R-:W-:-:S03]  /*1d1a0*/  FFMA.FTZ R26, R0, R23, R26 ;  /* 0x00000017001a7223 */ /* 0x000fc6000001001a */
[-C--:B------:R-:W-:Y:S01]  /*1d1b0*/  FFMA.FTZ R146, R0, R21.reuse, R6 ;  /* 0x0000001500927223 */ /* 0x080fe20000010006 */
[----:B------:R-:W-:Y:S01]  /*1d1c0*/  FSEL R145, R24, -INF , !P1 ;  /* 0xff80000018917808 */ /* 0x000fe20004800000 */
[----:B------:R-:W-:Y:S01]  /*1d1d0*/  FFMA.FTZ R143, R0, R21, R4 ;  /* 0x00000015008f7223 */ /* 0x000fe20000010004 */
[----:B--2---:R-:W-:Y:S01]  /*1d1e0*/  HMMA.16816.F32 R16, R8, R12, R148 ;  /* 0x0000000c0810723c */ /* 0x004fe20000001894 */
[----:B------:R-:W1:Y:S01]  /*1d1f0*/  I2F R12, R29 ;  /* 0x0000001d000c7306 */ /* 0x000e620000201400 */
[----:B------:R-:W-:Y:S01]  /*1d200*/  IADD3 R4, R2, 0x78, RZ ;  /* 0x0000007802047810 */ /* 0x000fe20007ffe0ff */
[----:B---3--:R-:W-:Y:S01]  /*1d210*/  FFMA.FTZ R25, R0, R20, R25 ;  /* 0x0000001400197223 */ /* 0x008fe20000010019 */
[----:B------:R-:W-:Y:S01]  /*1d220*/  ISETP.GE.AND P1, PT, R28, R134, PT ;  /* 0x000000861c00720c */ /* 0x000fe20003f26270 */
[----:B------:R-:W-:Y:S02]  /*1d230*/  FFMA.FTZ R27, R0, R20, R27 ;  /* 0x00000014001b7223 */ /* 0x000fe4000001001b */
[----:B------:R-:W-:Y:S01]  /*1d240*/  IADD3 R8, R2, 0x71, RZ ;  /* 0x0000007102087810 */ /* 0x000fe20007ffe0ff */
[----:B------:R-:W-:Y:S01]  /*1d250*/  IMAD.U32 R9, RZ, RZ, UR5 ;  /* 0x00000005ff097e24 */ /* 0x000fe2000f8e00ff */
[----:B------:R-:W2:Y:S01]  /*1d260*/  I2F R13, R22 ;  /* 0x00000016000d7306 */ /* 0x000ea20000201400 */
[----:B------:R-:W-:Y:S01]  /*1d270*/  FSEL R151, R43, -INF , !P3 ;  /* 0xff8000002b977808 */ /* 0x000fe20005800000 */
[----:B------:R-:W-:Y:S01]  /*1d280*/  IMAD.MOV.U32 R148, RZ, RZ, R176 ;  /* 0x000000ffff947224 */ /* 0x000fe200078e00b0 */
[----:B------:R-:W-:Y:S01]  /*1d290*/  ISETP.GE.AND P3, PT, R28, R3, PT ;  /* 0x000000031c00720c */ /* 0x000fe20003f66270 */
[----:B------:R-:W-:Y:S01]  /*1d2a0*/  IMAD.MOV.U32 R149, RZ, RZ, R177 ;  /* 0x000000ffff957224 */ /* 0x000fe200078e00b1 */
[----:B------:R-:W-:-:S02]  /*1d2b0*/  FSEL R144, R25, -INF , !P6 ;  /* 0xff80000019907808 */ /* 0x000fc40007000000 */
[----:B------:R-:W-:Y:S01]  /*1d2c0*/  FSEL R143, R143, -INF , !P3 ;  /* 0xff8000008f8f7808 */ /* 0x000fe20005800000 */
[----:B------:R-:W3:Y:S01]  /*1d2d0*/  I2F R6, R8 ;  /* 0x0000000800067306 */ /* 0x000ee20000201400 */
[-C--:B-1----:R-:W-:Y:S01]  /*1d2e0*/  FFMA.FTZ R141, R0, R12.reuse, R5 ;  /* 0x0000000c008d7223 */ /* 0x082fe20000010005 */
[----:B------:R-:W-:Y:S01]  /*1d2f0*/  FSEL R146, R146, -INF , !P1 ;  /* 0xff80000092927808 */ /* 0x000fe20004800000 */
[----:B------:R-:W-:Y:S01]  /*1d300*/  FFMA.FTZ R7, R0, R12, R7 ;  /* 0x0000000c00077223 */ /* 0x000fe20000010007 */
[-C--:B------:R-:W-:Y:S02]  /*1d310*/  ISETP.GE.AND P6, PT, R29, R134.reuse, PT ;  /* 0x000000861d00720c */ /* 0x080fe40003fc6270 */
[----:B------:R-:W-:Y:S02]  /*1d320*/  ISETP.GE.AND P3, PT, R22, R134, PT ;  /* 0x000000861600720c */ /* 0x000fe40003f66270 */
[----:B------:R-:W1:Y:S01]  /*1d330*/  I2F R5, R4 ;  /* 0x0000000400057306 */ /* 0x000e620000201400 */
[----:B--2---:R-:W-:Y:S01]  /*1d340*/  FFMA.FTZ R18, R0, R13, R18 ;  /* 0x0000000d00127223 */ /* 0x004fe20000010012 */
[----:B------:R-:W-:Y:S01]  /*1d350*/  ISETP.GE.AND P1, PT, R8, R3, PT ;  /* 0x000000030800720c */ /* 0x000fe20003f26270 */
[----:B------:R-:W-:Y:S01]  /*1d360*/  FFMA.FTZ R16, R0, R13, R16 ;  /* 0x0000000d00107223 */ /* 0x000fe20000010010 */
[----:B------:R-:W-:-:S02]  /*1d370*/  FSEL R140, R7, -INF , !P6 ;  /* 0xff800000078c7808 */ /* 0x000fc40007000000 */
[----:B------:R-:W-:Y:S01]  /*1d380*/  FSEL R63, R18, -INF , !P3 ;  /* 0xff800000123f7808 */ /* 0x000fe20005800000 */
[CC--:B---3--:R-:W-:Y:S01]  /*1d390*/  FFMA.FTZ R17, R0.reuse, R6.reuse, R17 ;  /* 0x0000000600117223 */ /* 0x0c8fe20000010011 */
[----:B------:R-:W2:Y:S01]  /*1d3a0*/  I2F R7, R2 ;  /* 0x0000000200077306 */ /* 0x000ea20000201400 */
[----:B------:R-:W-:Y:S01]  /*1d3b0*/  FFMA.FTZ R19, R0, R6, R19 ;  /* 0x0000000600137223 */ /* 0x000fe20000010013 */
[----:B------:R-:W-:Y:S02]  /*1d3c0*/  IADD3 R6, R2, 0x79, RZ ;  /* 0x0000007902067810 */ /* 0x000fe40007ffe0ff */
[----:B------:R-:W-:Y:S02]  /*1d3d0*/  FSEL R54, R17, -INF , !P1 ;  /* 0xff80000011367808 */ /* 0x000fe40004800000 */
[----:B------:R-:W-:Y:S01]  /*1d3e0*/  ISETP.GE.AND P3, PT, R4, R3, PT ;  /* 0x000000030400720c */ /* 0x000fe20003f66270 */
[-C--:B-1----:R-:W-:Y:S01]  /*1d3f0*/  FFMA.FTZ R38, R0, R5.reuse, R38 ;  /* 0x0000000500267223 */ /* 0x082fe20000010026 */
[----:B------:R-:W-:Y:S01]  /*1d400*/  BAR.SYNC.DEFER_BLOCKING 0x0 ;  /* 0x0000000000007b1d */ /* 0x000fe20000010000 */
[----:B------:R-:W-:Y:S01]  /*1d410*/  ISETP.GE.AND P1, PT, R4, R134, PT ;  /* 0x000000860400720c */ /* 0x000fe20003f26270 */
[----:B------:R-:W-:Y:S01]  /*1d420*/  FFMA.FTZ R36, R0, R5, R36 ;  /* 0x0000000500247223 */ /* 0x000fe20000010024 */
[----:B------:R-:W-:-:S02]  /*1d430*/  FSEL R150, R26, -INF , !P5 ;  /* 0xff8000001a967808 */ /* 0x000fc40006800000 */
[----:B------:R-:W-:Y:S01]  /*1d440*/  ISETP.GE.AND P5, PT, R29, R3, PT ;  /* 0x000000031d00720c */ /* 0x000fe20003fa6270 */
[----:B------:R-:W1:Y:S01]  /*1d450*/  I2F R4, R6 ;  /* 0x0000000600047306 */ /* 0x000e620000201400 */
[----:B------:R-:W-:Y:S01]  /*1d460*/  FSEL R61, R38, -INF , !P1 ;  /* 0xff800000263d7808 */ /* 0x000fe20004800000 */
[----:B--2---:R-:W-:Y:S01]  /*1d470*/  FFMA.FTZ R56, R0, R7, R56 ;  /* 0x0000000700387223 */ /* 0x004fe20000010038 */
[----:B------:R-:W-:Y:S02]  /*1d480*/  ISETP.GT.AND P1, PT, R240, R227, PT ;  /* 0x000000e3f000720c */ /* 0x000fe40003f24270 */
[----:B------:R-:W-:Y:S02]  /*1d490*/  FSEL R141, R141, -INF , !P5 ;  /* 0xff8000008d8d7808 */ /* 0x000fe40006800000 */
[----:B------:R-:W-:Y:S01]  /*1d4a0*/  ISETP.GE.AND P5, PT, R8, R134, PT ;  /* 0x000000860800720c */ /* 0x000fe20003fa6270 */
[----:B------:R-:W-:Y:S01]  /*1d4b0*/  IMAD.U32 R8, RZ, RZ, UR4 ;  /* 0x00000004ff087e24 */ /* 0x000fe2000f8e00ff */
[----:B------:R-:W-:Y:S01]  /*1d4c0*/  FSEL R147, R27, -INF , !P4 ;  /* 0xff8000001b937808 */ /* 0x000fe20006000000 */
[----:B------:R-:W-:Y:S01]  /*1d4d0*/  ULDC.64 UR4, c[0x0][0x118] ;  /* 0x0000460000047ab9 */ /* 0x000fe20000000a00 */
[----:B------:R-:W-:-:S02]  /*1d4e0*/  ISETP.GE.AND P4, PT, R22, R3, PT ;  /* 0x000000031600720c */ /* 0x000fc40003f86270 */
[----:B------:R-:W-:Y:S02]  /*1d4f0*/  FSEL R62, R19, -INF , !P5 ;  /* 0xff800000133e7808 */ /* 0x000fe40006800000 */
[-C--:B------:R-:W-:Y:S01]  /*1d500*/  ISETP.GE.AND P6, PT, R2, R3.reuse, PT ;  /* 0x000000030200720c */ /* 0x080fe20003fc6270 */
[-C--:B-1----:R-:W-:Y:S01]  /*1d510*/  FFMA.FTZ R37, R0, R4.reuse, R37 ;  /* 0x0000000400257223 */ /* 0x082fe20000010025 */
[----:B------:R-:W-:Y:S01]  /*1d520*/  ISETP.GE.AND P5, PT, R6, R3, PT ;  /* 0x000000030600720c */ /* 0x000fe20003fa6270 */
[----:B------:R-:W-:Y:S01]  /*1d530*/  FFMA.FTZ R3, R0, R7, R58 ;  /* 0x0000000700037223 */ /* 0x000fe2000001003a */
[----:B------:R-:W-:Y:S01]  /*1d540*/  FSEL R55, R16, -INF , !P4 ;  /* 0xff80000010377808 */ /* 0x000fe20006000000 */
[----:B------:R-:W-:Y:S01]  /*1d550*/  FFMA.FTZ R39, R0, R4, R39 ;  /* 0x0000000400277223 */ /* 0x000fe20000010027 */
[----:B------:R-:W-:Y:S02]  /*1d560*/  FSEL R46, R36, -INF , !P3 ;  /* 0xff800000242e7808 */ /* 0x000fe40005800000 */
[----:B------:R-:W-:-:S02]  /*1d570*/  ISETP.GE.AND P4, PT, R2, R134, PT ;  /* 0x000000860200720c */ /* 0x000fc40003f86270 */
        /* <DEDUP_REMOVED lines=39> */
[----:B------:R-:W-:Y:S02]  /*1d7f0*/  ISETP.GE.AND P0, PT, R12, RZ, PT ;  /* 0x000000ff0c00720c */ /* 0x000fe40003f06270 */
[----:B------:R-:W-:-:S02]  /*1d800*/  @!P3 IADD3 R11, R11, 0x1, RZ ;  /* 0x000000010b0bb810 */ /* 0x000fc40007ffe0ff */
[----:B------:R-:W-:-:S05]  /*1d810*/  ISETP.NE.AND P3, PT, R15, RZ, PT ;  /* 0x000000ff0f00720c */ /* 0x000fca0003f65270 */
        /* <DEDUP_REMOVED lines=26> */
.L_x_4280:
[----:B------:R-:W2:Y:S02]  /*1d9c0*/  LD.E R6, [R8.64+0x38] ;  /* 0x0000380408067980 */ /* 0x000ea4000c101900 */
[----:B--2---:R-:W-:-:S04]  /*1d9d0*/  LEA R6, -R6, RZ, 0x7 ;  /* 0x000000ff06067211 */ /* 0x004fc800078e39ff */
[----:B------:R-:W-:Y:S02]  /*1d9e0*/  SHF.R.S32.HI R11, RZ, 0x1f, R6 ;  /* 0x0000001fff0b7819 */ /* 0x000fe40000011406 */
.L_x_4281:
[----:B------:R-:W-:Y:S05]  /*1d9f0*/  BSYNC B0 ;  /* 0x0000000000007941 */ /* 0x000fea0003800000 */
.L_x_4279:
        /* <DEDUP_REMOVED lines=73> */
[CC--:B------:R-:W-:Y:S01]  /*1de90*/  @P2 LEA R32, P0, R5.reuse, R228.reuse, 0x1 ;  /* 0x000000e405202211 */ /* 0x0c0fe200078008ff */
        /* <DEDUP_REMOVED lines=57> */
.L_x_4278:
[----:B------:R-:W-:Y:S05]  /*1e230*/  BSYNC B1 ;  /* 0x0000000000017941 */ /* 0x000fea0003800000 */
.L_x_4277:
[----:B------:R2:W3:Y:S01]  /*1e240*/  LD.E R53, [R8.64+0xdc] ;  /* 0x0000dc0408357980 */ /* 0x0004e2000c101900 */
[----:B------:R-:W-:-:S02]  /*1e250*/  FMNMX.FTZ R5, R132, R3, !PT ;  /* 0x0000000384057209 */ /* 0x000fc40007810000 */
        /* <DEDUP_REMOVED lines=18> */
[----:B--2---:R-:W-:Y:S01]  /*1e380*/  LDSM.16.MT88.4 R8, [R214+0xc000] ;  /* 0x00c00000d608783b */ /* 0x004fe20000004200 */
[----:B------:R-:W-:-:S04]  /*1e390*/  FMNMX.FTZ R2, R180, R5, !PT ;  /* 0x00000005b4027209 */ /* 0x000fc80007810000 */
[----:B------:R-:W-:-:S04]  /*1e3a0*/  FMNMX.FTZ R5, R135, R2, !PT ;  /* 0x0000000287057209 */ /* 0x000fc80007810000 */
        /* <DEDUP_REMOVED lines=55> */
[----:B-1----:R-:W-:-:S04]  /*1e720*/  FMNMX.FTZ R41, R2, R41, !PT ;  /* 0x0000002902297209 */ /* 0x002fc80007810000 */
[----:B------:R-:W-:Y:S02]  /*1e730*/  FSETP.NEU.FTZ.AND P0, PT, R41, -INF , PT ;  /* 0xff8000002900780b */ /* 0x000fe40003f1d000 */
[----:B--2---:R-:W-:Y:S02]  /*1e740*/  FMNMX.FTZ R42, R5, R42, !PT ;  /* 0x0000002a052a7209 */ /* 0x004fe40007810000 */
[----:B------:R-:W-:Y:S02]  /*1e750*/  FSEL R5, R41, RZ, P0 ;  /* 0x000000ff29057208 */ /* 0x000fe40000000000 */
[----:B------:R-:W-:-:S04]  /*1e760*/  FSETP.NEU.FTZ.AND P2, PT, R42, -INF , PT ;  /* 0xff8000002a00780b */ /* 0x000fc80003f5d000 */
[----:B------:R-:W-:-:S05]  /*1e770*/  FSEL R6, R42, RZ, P2 ;  /* 0x000000ff2a067208 */ /* 0x000fca0001000000 */
[----:B------:R-:W-:Y:S02]  /*1e780*/  FADD.FTZ R6, R133, -R6 ;  /* 0x8000000685067221 */ /* 0x000fe40000010000 */
[C---:B---3--:R-:W-:Y:S02]  /*1e790*/  FMUL.FTZ R58, R53.reuse, R42 ;  /* 0x0000002a353a7220 */ /* 0x048fe40000410000 */
[C---:B------:R-:W-:Y:S02]  /*1e7a0*/  FMUL.FTZ R52, R53.reuse, R41 ;  /* 0x0000002935347220 */ /* 0x040fe40000410000 */
[----:B------:R-:W-:Y:S01]  /*1e7b0*/  FMUL.FTZ R45, R53, R6 ;  /* 0x00000006352d7220 */ /* 0x000fe20000410000 */
[----:B------:R-:W-:Y:S02]  /*1e7c0*/  FSEL R58, R58, RZ, P2 ;  /* 0x000000ff3a3a7208 */ /* 0x000fe40001000000 */
[----:B------:R-:W-:-:S03]  /*1e7d0*/  FSEL R52, R52, RZ, P0 ;  /* 0x000000ff34347208 */ /* 0x000fc60000000000 */
[-C--:B------:R-:W-:Y:S01]  /*1e7e0*/  FFMA.FTZ R40, R4, R53.reuse, -R58 ;  /* 0x0000003504287223 */ /* 0x080fe2000001083a */
[----:B------:R-:W1:Y:S01]  /*1e7f0*/  MUFU.EX2 R45, R45 ;  /* 0x0000002d002d7308 */ /* 0x000e620000000800 */
[----:B------:R-:W-:Y:S02]  /*1e800*/  FADD.FTZ R4, R132, -R5 ;  /* 0x8000000584047221 */ /* 0x000fe40000010000 */
[-CC-:B------:R-:W-:Y:S02]  /*1e810*/  FFMA.FTZ R33, R3, R53.reuse, -R52.reuse ;  /* 0x0000003503217223 */ /* 0x180fe40000010834 */
[-CC-:B------:R-:W-:Y:S02]  /*1e820*/  FFMA.FTZ R32, R188, R53.reuse, -R52.reuse ;  /* 0x00000035bc207223 */ /* 0x180fe40000010834 */
[-CC-:B------:R-:W-:Y:S01]  /*1e830*/  FFMA.FTZ R3, R189, R53.reuse, -R52.reuse ;  /* 0x00000035bd037223 */ /* 0x180fe20000010834 */
[----:B------:R-:W-:Y:S01]  /*1e840*/  MUFU.EX2 R40, R40 ;  /* 0x0000002800287308 */ /* 0x000fe20000000800 */
[----:B------:R-:W-:-:S02]  /*1e850*/  FFMA.FTZ R2, R190, R53, -R52 ;  /* 0x00000035be027223 */ /* 0x000fc40000010834 */
[-CC-:B------:R-:W-:Y:S02]  /*1e860*/  FFMA.FTZ R35, R185, R53.reuse, -R58.reuse ;  /* 0x00000035b9237223 */ /* 0x180fe4000001083a */
[-CC-:B------:R-:W-:Y:S02]  /*1e870*/  FFMA.FTZ R34, R186, R53.reuse, -R58.reuse ;  /* 0x00000035ba227223 */ /* 0x180fe4000001083a */
[----:B------:R-:W-:Y:S01]  /*1e880*/  FFMA.FTZ R43, R187, R53, -R58 ;  /* 0x00000035bb2b7223 */ /* 0x000fe2000001083a */
[----:B------:R-:W-:Y:S01]  /*1e890*/  MUFU.EX2 R33, R33 ;  /* 0x0000002100217308 */ /* 0x000fe20000000800 */
[----:B------:R-:W-:Y:S02]  /*1e8a0*/  FMUL.FTZ R44, R53, R4 ;  /* 0x00000004352c7220 */ /* 0x000fe40000410000 */
[-C--:B-1----:R-:W-:Y:S02]  /*1e8b0*/  FMUL.FTZ R128, R128, R45.reuse ;  /* 0x0000002d80807220 */ /* 0x082fe40000410000 */
[----:B------:R-:W-:-:S02]  /*1e8c0*/  FMUL.FTZ R129, R129, R45 ;  /* 0x0000002d81817220 */ /* 0x000fc40000410000 */
[-C--:B------:R-:W-:Y:S01]  /*1e8d0*/  FMUL.FTZ R124, R124, R45.reuse ;  /* 0x0000002d7c7c7220 */ /* 0x080fe20000410000 */
[----:B------:R-:W1:Y:S01]  /*1e8e0*/  MUFU.EX2 R32, R32 ;  /* 0x0000002000207308 */ /* 0x000e620000000800 */
[-C--:B------:R-:W-:Y:S02]  /*1e8f0*/  FMUL.FTZ R125, R125, R45.reuse ;  /* 0x0000002d7d7d7220 */ /* 0x080fe40000410000 */
[-C--:B------:R-:W-:Y:S02]  /*1e900*/  FMUL.FTZ R68, R68, R45.reuse ;  /* 0x0000002d44447220 */ /* 0x080fe40000410000 */
[-C--:B------:R-:W-:Y:S02]  /*1e910*/  FMUL.FTZ R69, R69, R45.reuse ;  /* 0x0000002d45457220 */ /* 0x080fe40000410000 */
[-C--:B------:R-:W-:Y:S01]  /*1e920*/  FMUL.FTZ R72, R72, R45.reuse ;  /* 0x0000002d48487220 */ /* 0x080fe20000410000 */
[----:B------:R-:W-:Y:S01]  /*1e930*/  MUFU.EX2 R3, R3 ;  /* 0x0000000300037308 */ /* 0x000fe20000000800 */
[----:B------:R-:W-:-:S02]  /*1e940*/  FMUL.FTZ R73, R73, R45 ;  /* 0x0000002d49497220 */ /* 0x000fc40000410000 */
[-C--:B------:R-:W-:Y:S02]  /*1e950*/  FMUL.FTZ R76, R76, R45.reuse ;  /* 0x0000002d4c4c7220 */ /* 0x080fe40000410000 */
[-C--:B------:R-:W-:Y:S02]  /*1e960*/  FMUL.FTZ R77, R77, R45.reuse ;  /* 0x0000002d4d4d7220 */ /* 0x080fe40000410000 */
[----:B------:R-:W-:Y:S01]  /*1e970*/  FMUL.FTZ R80, R80, R45 ;  /* 0x0000002d50507220 */ /* 0x000fe20000410000 */
[----:B------:R-:W2:Y:S01]  /*1e980*/  MUFU.EX2 R2, R2 ;  /* 0x0000000200027308 */ /* 0x000ea20000000800 */
[----:B-1----:R-:W-:Y:S01]  /*1e990*/  F2FP.PACK_AB R5, R32, R33 ;  /* 0x000000212005723e */ /* 0x002fe200000000ff */
[-C--:B------:R-:W-:Y:S02]  /*1e9a0*/  FMUL.FTZ R81, R81, R45.reuse ;  /* 0x0000002d51517220 */ /* 0x080fe40000410000 */
[-C--:B------:R-:W-:Y:S02]  /*1e9b0*/  FMUL.FTZ R84, R84, R45.reuse ;  /* 0x0000002d54547220 */ /* 0x080fe40000410000 */
[----:B------:R-:W-:-:S02]  /*1e9c0*/  FMUL.FTZ R85, R85, R45 ;  /* 0x0000002d55557220 */ /* 0x000fc40000410000 */
[----:B------:R-:W1:Y:S01]  /*1e9d0*/  MUFU.EX2 R35, R35 ;  /* 0x0000002300237308 */ /* 0x000e620000000800 */
[-C--:B------:R-:W-:Y:S02]  /*1e9e0*/  FMUL.FTZ R88, R88, R45.reuse ;  /* 0x0000002d58587220 */ /* 0x080fe40000410000 */
[-C--:B------:R-:W-:Y:S02]  /*1e9f0*/  FMUL.FTZ R89, R89, R45.reuse ;  /* 0x0000002d59597220 */ /* 0x080fe40000410000 */
[-C--:B------:R-:W-:Y:S02]  /*1ea00*/  FMUL.FTZ R92, R92, R45.reuse ;  /* 0x0000002d5c5c7220 */ /* 0x080fe40000410000 */
[----:B------:R-:W-:Y:S01]  /*1ea10*/  FMUL.FTZ R93, R93, R45 ;  /* 0x0000002d5d5d7220 */ /* 0x000fe20000410000 */
[----:B------:R-:W-:Y:S01]  /*1ea20*/  MUFU.EX2 R34, R34 ;  /* 0x0000002200227308 */ /* 0x000fe20000000800 */
[----:B--2---:R-:W-:Y:S01]  /*1ea30*/  F2FP.PACK_AB R7, R2, R3 ;  /* 0x000000030207723e */ /* 0x004fe200000000ff */
[----:B------:R-:W-:-:S02]  /*1ea40*/  FMUL.FTZ R96, R96, R45 ;  /* 0x0000002d60607220 */ /* 0x000fc40000410000 */
[-C--:B------:R-:W-:Y:S02]  /*1ea50*/  FMUL.FTZ R97, R97, R45.reuse ;  /* 0x0000002d61617220 */ /* 0x080fe40000410000 */
[-C--:B------:R-:W-:Y:S02]  /*1ea60*/  FMUL.FTZ R100, R100, R45.reuse ;  /* 0x0000002d64647220 */ /* 0x080fe40000410000 */
        /* <DEDUP_REMOVED lines=9> */
[-C--:B------:R-:W-:Y:S01]  /*1eb00*/  FMUL.FTZ R121, R121, R45.reuse ;  /* 0x0000002d79797220 */ /* 0x080fe20000410000 */
[----:B--2---:R-:W-:Y:S01]  /*1eb10*/  F2FP.PACK_AB R6, R43, R34 ;  /* 0x000000222b06723e */ /* 0x004fe200000000ff */
[-C--:B------:R-:W-:Y:S02]  /*1eb20*/  FMUL.FTZ R116, R116, R45.reuse ;  /* 0x0000002d74747220 */ /* 0x080fe40000410000 */
[----:B------:R-:W-:-:S02]  /*1eb30*/  FMUL.FTZ R117, R117, R45 ;  /* 0x0000002d75757220 */ /* 0x000fc40000410000 */
[-C--:B------:R-:W-:Y:S02]  /*1eb40*/  FMUL.FTZ R112, R112, R45.reuse ;  /* 0x0000002d70707220 */ /* 0x080fe40000410000 */
[----:B------:R-:W-:Y:S02]  /*1eb50*/  FMUL.FTZ R113, R113, R45 ;  /* 0x0000002d71717220 */ /* 0x000fe40000410000 */
[-C--:B-1----:R-:W-:Y:S02]  /*1eb60*/  FMUL.FTZ R130, R130, R44.reuse ;  /* 0x0000002c82827220 */ /* 0x082fe40000410000 */
[-C--:B------:R-:W-:Y:S02]  /*1eb70*/  FMUL.FTZ R131, R131, R44.reuse ;  /* 0x0000002c83837220 */ /* 0x080fe40000410000 */
[-C--:B------:R-:W-:Y:S02]  /*1eb80*/  FMUL.FTZ R126, R126, R44.reuse ;  /* 0x0000002c7e7e7220 */ /* 0x080fe40000410000 */
        /* <DEDUP_REMOVED lines=42> */
[-CC-:B------:R-:W-:Y:S02]  /*1ee30*/  FFMA.FTZ R60, R60, R53.reuse, -R52.reuse ;  /* 0x000000353c3c7223 */ /* 0x180fe40000010834 */
[----:B--2---:R-:W-:Y:S01]  /*1ee40*/  HMMA.16816.F32 R92, R4, R8, R92 ;  /* 0x00000008045c723c */ /* 0x004fe2000000185c */
[-C--:B------:R-:W-:Y:S01]  /*1ee50*/  FFMA.FTZ R59, R59, R53.reuse, -R52 ;  /* 0x000000353b3b7223 */ /* 0x080fe20000010834 */
[----:B------:R-:W-:Y:S01]  /*1ee60*/  MUFU.EX2 R57, R57 ;  /* 0x0000003900397308 */ /* 0x000fe20000000800 */
[----:B------:R-:W-:-:S02]  /*1ee70*/  FFMA.FTZ R64, R184, R53, -R58 ;  /* 0x00000035b8407223 */ /* 0x000fc4000001083a */
[-CC-:B------:R-:W-:Y:S02]  /*1ee80*/  FFMA.FTZ R67, R181, R53.reuse, -R58.reuse ;  /* 0x00000035b5437223 */ /* 0x180fe4000001083a */
[-CC-:B------:R-:W-:Y:S01]  /*1ee90*/  FFMA.FTZ R66, R183, R53.reuse, -R58.reuse ;  /* 0x00000035b7427223 */ /* 0x180fe2000001083a */
[C---:B------:R-:W-:Y:S01]  /*1eea0*/  HMMA.16816.F32 R96, R4.reuse, R10, R96 ;  /* 0x0000000a0460723c */ /* 0x040fe20000001860 */
[----:B------:R-:W2:Y:S01]  /*1eeb0*/  LDSM.16.MT88.4 R8, [R212+0x10000] ;  /* 0x01000000d408783b */ /* 0x000ea20000004200 */
[-C--:B------:R-:W-:Y:S01]  /*1eec0*/  FFMA.FTZ R65, R182, R53.reuse, -R58 ;  /* 0x00000035b6417223 */ /* 0x080fe2000001083a */
[----:B------:R-:W-:Y:S01]  /*1eed0*/  MUFU.EX2 R60, R60 ;  /* 0x0000003c003c7308 */ /* 0x000fe20000000800 */
[-CC-:B------:R-:W-:Y:S02]  /*1eee0*/  FFMA.FTZ R132, R180, R53.reuse, -R52.reuse ;  /* 0x00000035b4847223 */ /* 0x180fe40000010834 */
[-CC-:B------:R-:W-:Y:S02]  /*1eef0*/  FFMA.FTZ R133, R135, R53.reuse, -R52.reuse ;  /* 0x0000003587857223 */ /* 0x180fe40000010834 */
[----:B---3--:R-:W-:Y:S01]  /*1ef00*/  HMMA.16816.F32 R100, R4, R16, R100 ;  /* 0x000000100464723c */ /* 0x008fe20000001864 */
[----:B------:R-:W-:-:S02]  /*1ef10*/  FFMA.FTZ R142, R51, R53, -R52 ;  /* 0x00000035338e7223 */ /* 0x000fc40000010834 */
[----:B------:R-:W-:Y:S01]  /*1ef20*/  MUFU.EX2 R59, R59 ;  /* 0x0000003b003b7308 */ /* 0x000fe20000000800 */
[-CC-:B------:R-:W-:Y:S02]  /*1ef30*/  FFMA.FTZ R152, R49, R53.reuse, -R52.reuse ;  /* 0x0000003531987223 */ /* 0x180fe40000010834 */
[-CC-:B------:R-:W-:Y:S02]  /*1ef40*/  FFMA.FTZ R155, R48, R53.reuse, -R52.reuse ;  /* 0x00000035309b7223 */ /* 0x180fe40000010834 */
[----:B------:R-:W-:Y:S01]  /*1ef50*/  HMMA.16816.F32 R104, R4, R18, R104 ;  /* 0x000000120468723c */ /* 0x000fe20000001868 */
[----:B------:R-:W3:Y:S01]  /*1ef60*/  LDSM.16.MT88.4 R16, [R213+0xc800] ;  /* 0x00c80000d510783b */ /* 0x000ee20000004200 */
[-CC-:B------:R-:W-:Y:S01]  /*1ef70*/  FFMA.FTZ R156, R50, R53.reuse, -R52.reuse ;  /* 0x00000035329c7223 */ /* 0x180fe20000010834 */
[----:B------:R-:W-:Y:S01]  /*1ef80*/  MUFU.EX2 R64, R64 ;  /* 0x0000004000407308 */ /* 0x000fe20000000800 */
[-CC-:B------:R-:W-:Y:S01]  /*1ef90*/  FFMA.FTZ R134, R178, R53.reuse, -R52.reuse ;  /* 0x00000035b2867223 */ /* 0x180fe20000010834 */
[----:B------:R-:W-:Y:S01]  /*1efa0*/  LDSM.16.MT88.4 R48, [R213+0x11000] ;  /* 0x01100000d530783b */ /* 0x000fe20000004200 */
[----:B------:R-:W-:-:S02]  /*1efb0*/  FFMA.FTZ R135, R179, R53, -R52 ;  /* 0x00000035b3877223 */ /* 0x000fc40000010834 */
[-CC-:B------:R-:W-:Y:S01]  /*1efc0*/  FFMA.FTZ R136, R136, R53.reuse, -R58.reuse ;  /* 0x0000003588887223 */ /* 0x180fe2000001083a */
[C---:B-1----:R-:W-:Y:S01]  /*1efd0*/  HMMA.16816.F32 R108, R4.reuse, R12, R108 ;  /* 0x0000000c046c723c */ /* 0x042fe2000000186c */
[-CC-:B------:R-:W-:Y:S01]  /*1efe0*/  FFMA.FTZ R137, R137, R53.reuse, -R58.reuse ;  /* 0x0000003589897223 */ /* 0x180fe2000001083a */
[----:B------:R-:W1:Y:S01]  /*1eff0*/  MUFU.EX2 R67, R67 ;  /* 0x0000004300437308 */ /* 0x000e620000000800 */
[-CC-:B------:R-:W-:Y:S02]  /*1f000*/  FFMA.FTZ R138, R138, R53.reuse, -R58.reuse ;  /* 0x000000358a8a7223 */ /* 0x180fe4000001083a */
[-CC-:B------:R-:W-:Y:S02]  /*1f010*/  FFMA.FTZ R139, R139, R53.reuse, -R58.reuse ;  /* 0x000000358b8b7223 */ /* 0x180fe4000001083a */
[-CC-:B------:R-:W-:Y:S01]  /*1f020*/  FFMA.FTZ R159, R162, R53.reuse, -R58.reuse ;  /* 0x00000035a29f7223 */ /* 0x180fe2000001083a */
[----:B------:R-:W-:Y:S01]  /*1f030*/  HMMA.16816.F32 R120, R4, R14, R120 ;  /* 0x0000000e0478723c */ /* 0x000fe20000001878 */
[----:B------:R-:W4:Y:S01]  /*1f040*/  LDSM.16.MT88.4 R12, [R212+0xc800] ;  /* 0x00c80000d40c783b */ /* 0x000f220000004200 */
[----:B------:R-:W-:Y:S01]  /*1f050*/  MUFU.EX2 R66, R66 ;  /* 0x0000004200427308 */ /* 0x000fe20000000800 */
[----:B------:R-:W-:-:S02]  /*1f060*/  FFMA.FTZ R162, R163, R53, -R58 ;  /* 0x00000035a3a27223 */ /* 0x000fc4000001083a */
[-CC-:B------:R-:W-:Y:S02]  /*1f070*/  FFMA.FTZ R163, R175, R53.reuse, -R58.reuse ;  /* 0x00000035afa37223 */ /* 0x180fe4000001083a */
[-C--:B------:R-:W-:Y:S01]  /*1f080*/  FFMA.FTZ R166, R166, R53.reuse, -R58 ;  /* 0x00000035a6a67223 */ /* 0x080fe2000001083a */
[C---:B--2---:R-:W-:Y:S01]  /*1f090*/  HMMA.16816.F32 R116, R4.reuse, R8, R116 ;  /* 0x000000080474723c */ /* 0x044fe20000001874 */
[-CC-:B------:R-:W-:Y:S01]  /*1f0a0*/  FFMA.FTZ R171, R171, R53.reuse, -R52.reuse ;  /* 0x00000035abab7223 */ /* 0x180fe20000010834 */
[----:B------:R-:W2:Y:S01]  /*1f0b0*/  MUFU.EX2 R65, R65 ;  /* 0x0000004100417308 */ /* 0x000ea20000000800 */
[-CC-:B------:R-:W-:Y:S02]  /*1f0c0*/  FFMA.FTZ R172, R172, R53.reuse, -R52.reuse ;  /* 0x00000035acac7223 */ /* 0x180fe40000010834 */
[-CC-:B------:R-:W-:Y:S02]  /*1f0d0*/  FFMA.FTZ R173, R173, R53.reuse, -R52.reuse ;  /* 0x00000035adad7223 */ /* 0x180fe40000010834 */
[-C--:B------:R-:W-:Y:S01]  /*1f0e0*/  FFMA.FTZ R174, R174, R53.reuse, -R52 ;  /* 0x00000035aeae7223 */ /* 0x080fe20000010834 */
[----:B------:R-:W-:Y:S01]  /*1f0f0*/  HMMA.16816.F32 R112, R4, R10, R112 ;  /* 0x0000000a0470723c */ /* 0x000fe20000001870 */
[----:B------:R-:W5:Y:S01]  /*1f100*/  LDSM.16.MT88.4 R8, [R216+0x10800] ;  /* 0x01080000d808783b */ /* 0x000f620000004200 */
[----:B------:R-:W3:Y:S01]  /*1f110*/  MUFU.EX2 R132, R132 ;  /* 0x0000008400847308 */ /* 0x000ee20000000800 */
[----:B------:R-:W-:-:S02]  /*1f120*/  FFMA.FTZ R165, R165, R53, -R58 ;  /* 0x00000035a5a57223 */ /* 0x000fc4000001083a */
[-CC-:B------:R-:W-:Y:S02]  /*1f130*/  FFMA.FTZ R176, R169, R53.reuse, -R58.reuse ;  /* 0x00000035a9b07223 */ /* 0x180fe4000001083a */
[----:B-1----:R-:W-:Y:S01]  /*1f140*/  F2FP.PACK_AB R4, R67, R64 ;  /* 0x000000404304723e */ /* 0x002fe200000000ff */
[----:B------:R-:W-:Y:S01]  /*1f150*/  FFMA.FTZ R168, R168, R53, -R58 ;  /* 0x00000035a8a87223 */ /* 0x000fe2000001083a */
[----:B------:R-:W-:Y:S01]  /*1f160*/  F2FP.PACK_AB R5, R60, R57 ;  /* 0x000000393c05723e */ /* 0x000fe200000000ff */
[----:B------:R-:W-:Y:S01]  /*1f170*/  MUFU.EX2 R133, R133 ;  /* 0x0000008500857308 */ /* 0x000fe20000000800 */
[----:B--2---:R-:W-:Y:S01]  /*1f180*/  F2FP.PACK_AB R6, R65, R66 ;  /* 0x000000424106723e */ /* 0x004fe200000000ff */
[-CC-:B------:R-:W-:Y:S02]  /*1f190*/  FFMA.FTZ R170, R170, R53.reuse, -R52.reuse ;  /* 0x00000035aaaa7223 */ /* 0x180fe40000010834 */
[-C--:B------:R-:W-:Y:S02]  /*1f1a0*/  FFMA.FTZ R161, R161, R53.reuse, -R52 ;  /* 0x00000035a1a17223 */ /* 0x080fe40000010834 */
[--C-:B------:R-:W-:Y:S01]  /*1f1b0*/  FFMA.FTZ R158, R158, R53, -R58.reuse ;  /* 0x000000359e9e7223 */ /* 0x100fe2000001083a */
[----:B---3--:R-:W-:Y:S01]  /*1f1c0*/  F2FP.PACK_AB R7, R132, R59 ;  /* 0x0000003b8407723e */ /* 0x008fe200000000ff */
[----:B------:R-:W-:Y:S01]  /*1f1d0*/  MUFU.EX2 R134, R134 ;  /* 0x0000008600867308 */ /* 0x000fe20000000800 */
[----:B------:R-:W-:-:S02]  /*1f1e0*/  FFMA.FTZ R157, R157, R53, -R58 ;  /* 0x000000359d9d7223 */ /* 0x000fc4000001083a */
[-CC-:B------:R-:W-:Y:S02]  /*1f1f0*/  FFMA.FTZ R154, R154, R53.reuse, -R58.reuse ;  /* 0x000000359a9a7223 */ /* 0x180fe4000001083a */
[-C--:B------:R-:W-:Y:S01]  /*1f200*/  FFMA.FTZ R153, R153, R53.reuse, -R58 ;  /* 0x0000003599997223 */ /* 0x080fe2000001083a */
[C---:B------:R-:W-:Y:S01]  /*1f210*/  HMMA.16816.F32 R68, R4.reuse, R20, R68 ;  /* 0x000000140444723c */ /* 0x040fe20000001844 */
[-CC-:B------:R-:W-:Y:S01]  /*1f220*/  FFMA.FTZ R151, R151, R53.reuse, -R52.reuse ;  /* 0x0000003597977223 */ /* 0x180fe20000010834 */
[----:B------:R-:W-:Y:S01]  /*1f230*/  MUFU.EX2 R135, R135 ;  /* 0x0000008700877308 */ /* 0x000fe20000000800 */
[-CC-:B------:R-:W-:Y:S02]  /*1f240*/  FFMA.FTZ R150, R150, R53.reuse, -R52.reuse ;  /* 0x0000003596967223 */ /* 0x180fe40000010834 */
[-CC-:B------:R-:W-:Y:S02]  /*1f250*/  FFMA.FTZ R147, R147, R53.reuse, -R52.reuse ;  /* 0x0000003593937223 */ /* 0x180fe40000010834 */
[-C--:B------:R-:W-:Y:S01]  /*1f260*/  FFMA.FTZ R146, R146, R53.reuse, -R52 ;  /* 0x0000003592927223 */ /* 0x080fe20000010834 */
[----:B------:R-:W-:Y:S01]  /*1f270*/  HMMA.16816.F32 R72, R4, R22, R72 ;  /* 0x000000160448723c */ /* 0x000fe20000001848 */
[----:B------:R-:W1:Y:S01]  /*1f280*/  LDSM.16.MT88.4 R20, [R212+0x10800] ;  /* 0x01080000d414783b */ /* 0x000e620000004200 */
[----:B------:R-:W-:Y:S01]  /*1f290*/  MUFU.EX2 R136, R136 ;  /* 0x0000008800887308 */ /* 0x000fe20000000800 */
[----:B------:R-:W-:-:S02]  /*1f2a0*/  FFMA.FTZ R145, R145, R53, -R58 ;  /* 0x0000003591917223 */ /* 0x000fc4000001083a */
[-CC-:B------:R-:W-:Y:S02]  /*1f2b0*/  FFMA.FTZ R144, R144, R53.reuse, -R58.reuse ;  /* 0x0000003590907223 */ /* 0x180fe4000001083a */
[-C--:B------:R-:W-:Y:S01]  /*1f2c0*/  FFMA.FTZ R143, R143, R53.reuse, -R58 ;  /* 0x000000358f8f7223 */ /* 0x080fe2000001083a */
[C---:B------:R-:W-:Y:S01]  /*1f2d0*/  HMMA.16816.F32 R76, R4.reuse, R16, R76 ;  /* 0x00000010044c723c */ /* 0x040fe2000000184c */
[----:B------:R-:W-:Y:S01]  /*1f2e0*/  FFMA.FTZ R140, R140, R53, -R52 ;  /* 0x000000358c8c7223 */ /* 0x000fe20000010834 */
[----:B------:R-:W2:Y:S01]  /*1f2f0*/  MUFU.EX2 R137, R137 ;  /* 0x0000008900897308 */ /* 0x000ea20000000800 */
[----:B------:R-:W-:Y:S02]  /*1f300*/  FFMA.FTZ R33, R235, R44, R33 ;  /* 0x0000002ceb217223 */ /* 0x000fe40000010021 */
[----:B------:R-:W-:Y:S02]  /*1f310*/  FFMA.FTZ R40, R242, R45, R40 ;  /* 0x0000002df2287223 */ /* 0x000fe40000010028 */
[----:B------:R-:W-:Y:S01]  /*1f320*/  FADD.FTZ R32, R32, R33 ;  /* 0x0000002120207221 */ /* 0x000fe20000010000 */
[----:B------:R-:W-:Y:S01]  /*1f330*/  HMMA.16816.F32 R80, R4, R18, R80 ;  /* 0x000000120450723c */ /* 0x000fe20000001850 */
[----:B------:R-:W3:Y:S01]  /*1f340*/  LDSM.16.MT88.4 R16, [R214+0xd000] ;  /* 0x00d00000d610783b */ /* 0x000ee20000004200 */
[----:B------:R-:W-:Y:S01]  /*1f350*/  MUFU.EX2 R138, R138 ;  /* 0x0000008a008a7308 */ /* 0x000fe20000000800 */
[----:B------:R-:W-:-:S02]  /*1f360*/  FADD.FTZ R35, R35, R40 ;  /* 0x0000002823237221 */ /* 0x000fc40000010000 */
[----:B------:R-:W-:Y:S02]  /*1f370*/  FADD.FTZ R3, R3, R32 ;  /* 0x0000002003037221 */ /* 0x000fe40000010000 */
[----:B------:R-:W-:Y:S01]  /*1f380*/  FADD.FTZ R34, R34, R35 ;  /* 0x0000002322227221 */ /* 0x000fe20000010000 */
[C---:B----4-:R-:W-:Y:S01]  /*1f390*/  HMMA.16816.F32 R84, R4.reuse, R12, R84 ;  /* 0x0000000c0454723c */ /* 0x050fe20000001854 */
[----:B------:R-:W-:Y:S01]  /*1f3a0*/  FADD.FTZ R2, R2, R3 ;  /* 0x0000000302027221 */ /* 0x000fe20000010000 */
[----:B------:R-:W4:Y:S01]  /*1f3b0*/  MUFU.EX2 R139, R139 ;  /* 0x0000008b008b7308 */ /* 0x000f220000000800 */
        /* <DEDUP_REMOVED lines=9> */
[----:B-----5:R-:W-:Y:S01]  /*1f450*/  HMMA.16816.F32 R92, R4, R8, R92 ;  /* 0x00000008045c723c */ /* 0x020fe2000000185c */
[----:B------:R-:W-:Y:S01]  /*1f460*/  FADD.FTZ R66, R66, R67 ;  /* 0x0000004342427221 */ /* 0x000fe20000010000 */
[----:B------:R-:W-:Y:S01]  /*1f470*/  MUFU.EX2 R152, R152 ;  /* 0x0000009800987308 */ /* 0x000fe20000000800 */
[----:B------:R-:W-:Y:S02]  /*1f480*/  FADD.FTZ R132, R132, R59 ;  /* 0x0000003b84847221 */ /* 0x000fe40000010000 */
[----:B------:R-:W-:-:S03]  /*1f490*/  FADD.FTZ R65, R65, R66 ;  /* 0x0000004241417221 */ /* 0x000fc60000010000 */
        /* <DEDUP_REMOVED lines=16> */
[----:B------:R-:W5:Y:S01]  /*1f5a0*/  LDSM.16.MT88.4 R24, [R216+0xd000] ;  /* 0x00d00000d818783b */ /* 0x000f620000004200 */
[----:B------:R-:W2:Y:S06]  /*1f5b0*/  MUFU.EX2 R171, R171 ;  /* 0x000000ab00ab7308 */ /* 0x000eac0000000800 */
[C---:B-1----:R-:W-:Y:S02]  /*1f5c0*/  HMMA.16816.F32 R116, R4.reuse, R20, R116 ;  /* 0x000000140474723c */ /* 0x042fe40000001874 */
[----:B------:R-:W-:Y:S06]  /*1f5d0*/  MUFU.EX2 R172, R172 ;  /* 0x000000ac00ac7308 */ /* 0x000fec0000000800 */
[----:B------:R-:W-:Y:S01]  /*1f5e0*/  HMMA.16816.F32 R112, R4, R22, R112 ;  /* 0x000000160470723c */ /* 0x000fe20000001870 */
[----:B------:R-:W1:Y:S01]  /*1f5f0*/  LDSM.16.MT88.4 R20, [R216+0x11000] ;  /* 0x01100000d814783b */ /* 0x000e620000004200 */
[----:B------:R-:W-:Y:S05]  /*1f600*/  MUFU.EX2 R173, R173 ;  /* 0x000000ad00ad7308 */ /* 0x000fea0000000800 */
[----:B--2---:R-:W-:Y:S01]  /*1f610*/  F2FP.PACK_AB R4, R137, R136 ;  /* 0x000000888904723e */ /* 0x004fe200000000ff */
[----:B------:R-:W-:Y:S01]  /*1f620*/  FADD.FTZ R136, R136, R65 ;  /* 0x0000004188887221 */ /* 0x000fe20000010000 */
[----:B------:R-:W-:Y:S01]  /*1f630*/  F2FP.PACK_AB R5, R134, R133 ;  /* 0x000000858605723e */ /* 0x000fe200000000ff */
[----:B------:R-:W-:Y:S01]  /*1f640*/  MUFU.EX2 R174, R174 ;  /* 0x000000ae00ae7308 */ /* 0x000fe20000000800 */
[----:B----4-:R-:W-:Y:S01]  /*1f650*/  F2FP.PACK_AB R6, R139, R138 ;  /* 0x0000008a8b06723e */ /* 0x010fe200000000ff */
[----:B------:R-:W-:Y:S01]  /*1f660*/  FADD.FTZ R133, R133, R132 ;  /* 0x0000008485857221 */ /* 0x000fe20000010000 */
[----:B------:R-:W-:Y:S01]  /*1f670*/  F2FP.PACK_AB R7, R142, R135 ;  /* 0x000000878e07723e */ /* 0x000fe200000000ff */
[----:B------:R-:W-:Y:S01]  /*1f680*/  FADD.FTZ R137, R137, R136 ;  /* 0x0000008889897221 */ /* 0x000fe20000010000 */
[----:B------:R-:W-:Y:S01]  /*1f690*/  MOV R132, R41 ;  /* 0x0000002900847202 */ /* 0x000fe20000000f00 */
[----:B------:R-:W-:Y:S01]  /*1f6a0*/  FADD.FTZ R134, R134, R133 ;  /* 0x0000008586867221 */ /* 0x000fe20000010000 */
[----:B------:R-:W-:Y:S01]  /*1f6b0*/  MOV R133, R42 ;  /* 0x0000002a00857202 */ /* 0x000fe20000000f00 */
[----:B------:R-:W2:Y:S01]  /*1f6c0*/  MUFU.EX2 R165, R165 ;  /* 0x000000a500a57308 */ /* 0x000ea20000000800 */
[----:B------:R-:W-:Y:S01]  /*1f6d0*/  FADD.FTZ R2, R138, R137 ;  /* 0x000000898a027221 */ /* 0x000fe20000010000 */
[----:B---3--:R-:W-:Y:S01]  /*1f6e0*/  HMMA.16816.F32 R68, R4, R16, R68 ;  /* 0x000000100444723c */ /* 0x008fe20000001844 */
[----:B------:R-:W-:-:S02]  /*1f6f0*/  FADD.FTZ R3, R135, R134 ;  /* 0x0000008687037221 */ /* 0x000fc40000010000 */
[----:B------:R-:W-:Y:S02]  /*1f700*/  FADD.FTZ R2, R139, R2 ;  /* 0x000000028b027221 */ /* 0x000fe40000010000 */
[----:B------:R-:W-:Y:S01]  /*1f710*/  FADD.FTZ R3, R142, R3 ;  /* 0x000000038e037221 */ /* 0x000fe20000010000 */
[----:B------:R-:W3:Y:S02]  /*1f720*/  MUFU.EX2 R176, R176 ;  /* 0x000000b000b07308 */ /* 0x000ee40000000800 */
[C---:B------:R-:W-:Y:S01]  /*1f730*/  HMMA.16816.F32 R72, R4.reuse, R18, R72 ;  /* 0x000000120448723c */ /* 0x040fe20000001848 */
[----:B------:R-:W4:Y:S05]  /*1f740*/  LDSM.16.MT88.4 R16, [R214+0xd800] ;  /* 0x00d80000d610783b */ /* 0x000f2a0000004200 */
[----:B------:R-:W-:Y:S02]  /*1f750*/  MUFU.EX2 R168, R168 ;  /* 0x000000a800a87308 */ /* 0x000fe40000000800 */
[C---:B------:R-:W-:Y:S06]  /*1f760*/  HMMA.16816.F32 R76, R4.reuse, R12, R76 ;  /* 0x0000000c044c723c */ /* 0x040fec000000184c */
[----:B------:R-:W-:Y:S02]  /*1f770*/  MUFU.EX2 R161, R161 ;  /* 0x000000a100a17308 */ /* 0x000fe40000000800 */
[C---:B------:R-:W-:Y:S01]  /*1f780*/  HMMA.16816.F32 R80, R4.reuse, R14, R80 ;  /* 0x0000000e0450723c */ /* 0x040fe20000001850 */
[----:B------:R-:W1:Y:S05]  /*1f790*/  LDSM.16.MT88.4 R12, [R213+0xd800] ;  /* 0x00d80000d50c783b */ /* 0x000e6a0000004200 */
        /* <DEDUP_REMOVED lines=9> */
[----:B------:R-:W2:Y:S05]  /*1f830*/  LDSM.16.MT88.4 R48, [R214+0x11800] ;  /* 0x01180000d630783b */ /* 0x000eaa0000004200 */
[----:B------:R-:W-:Y:S02]  /*1f840*/  MUFU.EX2 R151, R151 ;  /* 0x0000009700977308 */ /* 0x000fe40000000800 */
[C---:B------:R-:W-:Y:S06]  /*1f850*/  HMMA.16816.F32 R100, R4.reuse, R36, R100 ;  /* 0x000000240464723c */ /* 0x040fec0000001864 */
[----:B------:R-:W-:Y:S02]  /*1f860*/  MUFU.EX2 R150, R150 ;  /* 0x0000009600967308 */ /* 0x000fe40000000800 */
[C---:B------:R-:W-:Y:S06]  /*1f870*/  HMMA.16816.F32 R128, R4.reuse, R24, R128 ;  /* 0x000000180480723c */ /* 0x040fec0000001880 */
        /* <DEDUP_REMOVED lines=9> */
[C---:B------:R-:W-:Y:S01]  /*1f910*/  HMMA.16816.F32 R104, R4.reuse, R38, R104 ;  /* 0x000000260468723c */ /* 0x040fe20000001868 */
[----:B------:R-:W1:Y:S05]  /*1f920*/  LDSM.16.MT88.4 R36, [R213+0x11800] ;  /* 0x01180000d524783b */ /* 0x000e6a0000004200 */
[----:B------:R-:W-:Y:S02]  /*1f930*/  MUFU.EX2 R143, R143 ;  /* 0x0000008f008f7308 */ /* 0x000fe40000000800 */
        /* <DEDUP_REMOVED lines=15> */
[----:B------:R-:W-:Y:S02]  /*1fa30*/  FADD.FTZ R171, R171, R156 ;  /* 0x0000009cabab7221 */ /* 0x000fe40000010000 */
[----:B--2---:R-:W-:-:S03]  /*1fa40*/  FADD.FTZ R3, R165, R166 ;  /* 0x000000a6a5037221 */ /* 0x004fc60000010000 */
[----:B------:R-:W-:Y:S01]  /*1fa50*/  HMMA.16816.F32 R72, R4, R18, R72 ;  /* 0x000000120448723c */ /* 0x000fe20000001848 */
[----:B------:R-:W2:Y:S01]  /*1fa60*/  LDSM.16.MT88.4 R16, [R214+0xe000] ;  /* 0x00e00000d610783b */ /* 0x000ea20000004200 */
[----:B---3--:R-:W-:-:S06]  /*1fa70*/  FADD.FTZ R3, R176, R3 ;  /* 0x00000003b0037221 */ /* 0x008fcc0000010000 */
[C---:B------:R-:W-:Y:S08]  /*1fa80*/  HMMA.16816.F32 R76, R4.reuse, R12, R76 ;  /* 0x0000000c044c723c */ /* 0x040ff0000000184c */
[C---:B------:R-:W-:Y:S01]  /*1fa90*/  HMMA.16816.F32 R80, R4.reuse, R14, R80 ;  /* 0x0000000e0450723c */ /* 0x040fe20000001850 */
[----:B------:R-:W3:Y:S07]  /*1faa0*/  LDSM.16.MT88.4 R12, [R213+0xe000] ;  /* 0x00e00000d50c783b */ /* 0x000eee0000004200 */
[C---:B-----5:R-:W-:Y:S08]  /*1fab0*/  HMMA.16816.F32 R84, R4.reuse, R8, R84 ;  /* 0x000000080454723c */ /* 0x060ff00000001854 */
[C---:B------:R-:W-:Y:S01]  /*1fac0*/  HMMA.16816.F32 R88, R4.reuse, R10, R88 ;  /* 0x0000000a0458723c */ /* 0x040fe20000001858 */
[----:B------:R-:W4:Y:S07]  /*1fad0*/  LDSM.16.MT88.4 R8, [R212+0xe000] ;  /* 0x00e00000d408783b */ /* 0x000f2e0000004200 */
[C---:B------:R-:W-:Y:S07]  /*1fae0*/  HMMA.16816.F32 R100, R4.reuse, R48, R100 ;  /* 0x000000300464723c */ /* 0x040fee0000001864 */
[-C--:B------:R-:W-:Y:S01]  /*1faf0*/  FFMA.FTZ R49, R167, R53.reuse, -R58 ;  /* 0x00000035a7317223 */ /* 0x080fe2000001083a */
[----:B------:R-:W-:Y:S01]  /*1fb00*/  HMMA.16816.F32 R104, R4, R50, R104 ;  /* 0x000000320468723c */ /* 0x000fe20000001868 */
[----:B------:R-:W-:Y:S01]  /*1fb10*/  MUFU.EX2 R51, R170 ;  /* 0x000000aa00337308 */ /* 0x000fe20000000800 */
[----:B------:R-:W-:-:S05]  /*1fb20*/  FFMA.FTZ R48, R164, R53, -R52 ;  /* 0x00000035a4307223 */ /* 0x000fca0000010834 */
[-C--:B------:R-:W-:Y:S01]  /*1fb30*/  FFMA.FTZ R50, R160, R53.reuse, -R52 ;  /* 0x00000035a0327223 */ /* 0x080fe20000010834 */
[----:B------:R-:W-:Y:S01]  /*1fb40*/  HMMA.16816.F32 R128, R4, R24, R128 ;  /* 0x000000180480723c */ /* 0x000fe20000001880 */
[----:B------:R-:W5:Y:S01]  /*1fb50*/  MUFU.EX2 R49, R49 ;  /* 0x0000003100317308 */ /* 0x000f620000000800 */
[----:B------:R-:W-:-:S06]  /*1fb60*/  FFMA.FTZ R160, R141, R53, -R58 ;  /* 0x000000358da07223 */ /* 0x000fcc000001083a */
[C---:B------:R-:W-:Y:S01]  /*1fb70*/  HMMA.16816.F32 R124, R4.reuse, R26, R124 ;  /* 0x0000001a047c723c */ /* 0x040fe2000000187c */
[----:B------:R-:W2:Y:S01]  /*1fb80*/  LDSM.16.MT88.4 R24, [R216+0xe000] ;  /* 0x00e00000d818783b */ /* 0x000ea20000004200 */
[----:B------:R-:W2:Y:S06]  /*1fb90*/  MUFU.EX2 R48, R48 ;  /* 0x0000003000307308 */ /* 0x000eac0000000800 */
[C---:B-1----:R-:W-:Y:S02]  /*1fba0*/  HMMA.16816.F32 R92, R4.reuse, R20, R92 ;  /* 0x00000014045c723c */ /* 0x042fe4000000185c */
[----:B------:R-:W1:Y:S06]  /*1fbb0*/  MUFU.EX2 R50, R50 ;  /* 0x0000003200327308 */ /* 0x000e6c0000000800 */
[C---:B------:R-:W-:Y:S01]  /*1fbc0*/  HMMA.16816.F32 R96, R4.reuse, R22, R96 ;  /* 0x000000160460723c */ /* 0x040fe20000001860 */
[----:B------:R-:W1:Y:S01]  /*1fbd0*/  LDSM.16.MT88.4 R20, [R216+0x12000] ;  /* 0x01200000d814783b */ /* 0x000e620000004200 */
[----:B------:R-:W1:Y:S06]  /*1fbe0*/  MUFU.EX2 R160, R160 ;  /* 0x000000a000a07308 */ /* 0x000e6c0000000800 */
[C---:B------:R-:W-:Y:S08]  /*1fbf0*/  HMMA.16816.F32 R108, R4.reuse, R36, R108 ;  /* 0x00000024046c723c */ /* 0x040ff0000000186c */
[C---:B------:R-:W-:Y:S01]  /*1fc00*/  HMMA.16816.F32 R120, R4.reuse, R38, R120 ;  /* 0x000000260478723c */ /* 0x040fe20000001878 */
[----:B------:R-:W-:Y:S07]  /*1fc10*/  LDSM.16.MT88.4 R36, [R213+0x12800] ;  /* 0x01280000d524783b */ /* 0x000fee0000004200 */
[C---:B------:R-:W-:Y:S08]  /*1fc20*/  HMMA.16816.F32 R116, R4.reuse, R28, R116 ;  /* 0x0000001c0474723c */ /* 0x040ff00000001874 */
[----:B------:R-:W-:Y:S01]  /*1fc30*/  HMMA.16816.F32 R112, R4, R30, R112 ;  /* 0x0000001e0470723c */ /* 0x000fe20000001870 */
[----:B------:R-:W1:Y:S06]  /*1fc40*/  LDSM.16.MT88.4 R28, [R214+0x12000] ;  /* 0x01200000d61c783b */ /* 0x000e6c0000004200 */
[----:B------:R-:W-:-:S02]  /*1fc50*/  F2FP.PACK_AB R4, R176, R165 ;  /* 0x000000a5b004723e */ /* 0x000fc400000000ff */
[----:B------:R-:W-:Y:S01]  /*1fc60*/  F2FP.PACK_AB R5, R173, R172 ;  /* 0x000000acad05723e */ /* 0x000fe200000000ff */
[----:B------:R-:W-:Y:S01]  /*1fc70*/  FADD.FTZ R172, R172, R171 ;  /* 0x000000abacac7221 */ /* 0x000fe20000010000 */
[----:B-----5:R-:W-:Y:S01]  /*1fc80*/  F2FP.PACK_AB R6, R49, R168 ;  /* 0x000000a83106723e */ /* 0x020fe200000000ff */
        /* <DEDUP_REMOVED lines=147> */
[----:B------:R-:W-:Y:S11]  /*205c0*/  HMMA.16816.F32 R112, R4, R14, R112 ;  /* 0x0000000e0470723c */ /* 0x000ff60000001870 */
[----:B------:R-:W-:Y:S08]  /*205d0*/  @!UPT UIADD3 URZ, URZ, URZ, URZ ;  /* 0x0000003f3f3ff290 */ /* 0x000ff0000fffe03f */
.L_x_4273:
[----:B------:R-:W-:Y:S05]  /*205e0*/  @!P1 BRA `(.L_x_4282) ;  /* 0x000052a000009947 */ /* 0x000fea0003800000 */
[----:B------:R-:W-:Y:S02]  /*205f0*/  MOV R135, R132 ;  /* 0x0000008400877202 */ /* 0x000fe40000000f00 */
[----:B------:R-:W-:-:S02]  /*20600*/  MOV R3, R133 ;  /* 0x0000008500037202 */ /* 0x000fc40000000f00 */
.L_x_4291:
        /* <DEDUP_REMOVED lines=22> */
[----:B------:R-:W-:Y:S02]  /*20770*/  IABS R4, R2 ;  /* 0x0000000200047213 */ /* 0x000fe40000000000 */
[C---:B------:R-:W-:Y:S02]  /*20780*/  IADD3 R10, R2.reuse, 0x80, RZ ;  /* 0x00000080020a7810 */ /* 0x040fe40007ffe0ff */
[-C--:B------:R-:W-:Y:S04]  /*20790*/  LOP3.LUT R2, R2, R11.reuse, RZ, 0x3c, !PT ;  /* 0x0000000b02027212 */ /* 0x080fe800078e3cff */
[----:B------:R-:W-:Y:S02]  /*207a0*/  ISETP.GE.AND P1, PT, R2, RZ, PT ;  /* 0x000000ff0200720c */ /* 0x000fe40003f26270 */
[----:B------:R-:W-:Y:S01]  /*207b0*/  LOP3.LUT R2, RZ, R11, RZ, 0x33, !PT ;  /* 0x0000000bff027212 */ /* 0x000fe200078e33ff */
        /* <DEDUP_REMOVED lines=47> */
.L_x_4284:
[----:B------:R-:W-:Y:S02]  /*20ab0*/  ULDC.64 UR4, c[0x0][0x118] ;  /* 0x0000460000047ab9 */ /* 0x000fe40000000a00 */
[----:B------:R-:W2:Y:S02]  /*20ac0*/  LD.E R8, [R132.64+0x40] ;  /* 0x0000400484087980 */ /* 0x000ea4000c101900 */
[----:B--2---:R-:W-:Y:S04]  /*20ad0*/  LEA R8, -R8, RZ, 0x7 ;  /* 0x000000ff08087211 */ /* 0x004fe800078e39ff */
[----:B------:R-:W-:Y:S02]  /*20ae0*/  SHF.R.S32.HI R7, RZ, 0x1f, R8 ;  /* 0x0000001fff077819 */ /* 0x000fe40000011408 */
.L_x_4285:
[----:B------:R-:W-:Y:S05]  /*20af0*/  BSYNC B0 ;  /* 0x0000000000007941 */ /* 0x000fea0003800000 */
.L_x_4283:
[C---:B------:R-:W-:Y:S01]  /*20b00*/  LOP3.LUT P4, RZ, R239.reuse, 0x1, RZ, 0xc0, !PT ;  /* 0x00000001efff7812 */ /* 0x040fe2000788c0ff */
[----:B------:R-:W-:Y:S01]  /*20b10*/  ULDC.64 UR4, c[0x0][0x118] ;  /* 0x0000460000047ab9 */ /* 0x000fe20000000a00 */
[CC--:B------:R-:W-:Y:S01]  /*20b20*/  LEA R244, P2, R8.reuse, R148.reuse, 0x1 ;  /* 0x0000009408f47211 */ /* 0x0c0fe200078408ff */
[----:B------:R-:W-:Y:S01]  /*20b30*/  BSSY B1, `(.L_x_4286) ;  /* 0x0000218000017945 */ /* 0x000fe20003800000 */
[----:B------:R-:W-:Y:S01]  /*20b40*/  LOP3.LUT P3, RZ, R239, 0x2, RZ, 0xc0, !PT ;  /* 0x00000002efff7812 */ /* 0x000fe2000786c0ff */
[----:B------:R-:W-:Y:S01]  /*20b50*/  IMAD.X R133, RZ, RZ, c[0x0][0x44], P0 ;  /* 0x00001100ff857624 */ /* 0x000fe200000e06ff */
        /* <DEDUP_REMOVED lines=347> */
[C---:B------:R-:W-:Y:S02]  /*22110*/  IADD3 R140, R2.reuse, -0x80, RZ ;  /* 0xffffff80028c7810 */ /* 0x040fe40007ffe0ff */
        /* <DEDUP_REMOVED lines=50> */
.L_x_4289:
[----:B------:R-:W-:Y:S02]  /*22440*/  ULDC.64 UR4, c[0x0][0x118] ;  /* 0x0000460000047ab9 */ /* 0x000fe40000000a00 */
[----:B------:R-:W2:Y:S02]  /*22450*/  LD.E R140, [R132.64+0x38] ;  /* 0x00003804848c7980 */ /* 0x000ea4000c101900 */
[----:B--2---:R-:W-:Y:S04]  /*22460*/  LEA R140, -R140, RZ, 0x7 ;  /* 0x000000ff8c8c7211 */ /* 0x004fe800078e39ff */
[----:B------:R-:W-:Y:S02]  /*22470*/  SHF.R.S32.HI R139, RZ, 0x1f, R140 ;  /* 0x0000001fff8b7819 */ /* 0x000fe4000001148c */
.L_x_4290:
[----:B------:R-:W-:Y:S05]  /*22480*/  BSYNC B0 ;  /* 0x0000000000007941 */ /* 0x000fea0003800000 */
.L_x_4288:
        /* <DEDUP_REMOVED lines=130> */
.L_x_4287:
[----:B------:R-:W-:Y:S05]  /*22cb0*/  BSYNC B1 ;  /* 0x0000000000017941 */ /* 0x000fea0003800000 */
.L_x_4286:
[----:B------:R-:W-:Y:S01]  /*22cc0*/  ULDC.64 UR4, c[0x0][0x118] ;  /* 0x0000460000047ab9 */ /* 0x000fe20000000a00 */
[----:B-1----:R-:W1:Y:S08]  /*22cd0*/  S2R R139, SR_TID.X ;  /* 0x00000000008b7919 */ /* 0x002e700000002100 */
        /* <DEDUP_REMOVED lines=38> */
[----:B------:R-:W4:Y:S01]  /*22f40*/  I2F R150, R150 ;  /* 0x0000009600967306 */ /* 0x000f220000201400 */
[CC--:B-1----:R-:W-:Y:S02]  /*22f50*/  FFMA.FTZ R15, R0.reuse, R152.reuse, R15 ;  /* 0x00000098000f7223 */ /* 0x0c2fe4000001000f */
[----:B------:R-:W-:Y:S01]  /*22f60*/  FFMA.FTZ R13, R0, R152, R13 ;  /* 0x00000098000d7223 */ /* 0x000fe2000001000d */
[----:B------:R-:W-:Y:S06]  /*22f70*/  IADD3 R152, R2, 0x59, RZ ;  /* 0x0000005902987810 */ /* 0x000fec0007ffe0ff */
[----:B------:R-:W1:Y:S01]  /*22f80*/  I2F R143, R143 ;  /* 0x0000008f008f7306 */ /* 0x000e620000201400 */
[CC--:B--2---:R-:W-:Y:S02]  /*22f90*/  FFMA.FTZ R19, R0.reuse, R140.reuse, R19 ;  /* 0x0000008c00137223 */ /* 0x0c4fe40000010013 */
[C---:B------:R-:W-:Y:S07]  /*22fa0*/  FFMA.FTZ R17, R0.reuse, R140, R17 ;  /* 0x0000008c00117223 */ /* 0x040fee0000010011 */
[----:B------:R2:W5:Y:S01]  /*22fb0*/  I2F R137, R154 ;  /* 0x0000009a00897306 */ /* 0x0005620000201400 */
[CC--:B----4-:R-:W-:Y:S02]  /*22fc0*/  FFMA.FTZ R23, R0.reuse, R150.reuse, R23 ;  /* 0x0000009600177223 */ /* 0x0d0fe40000010017 */
[----:B------:R-:W-:Y:S01]  /*22fd0*/  FFMA.FTZ R21, R0, R150, R21 ;  /* 0x0000009600157223 */ /* 0x000fe20000010015 */
[----:B------:R-:W-:Y:S06]  /*22fe0*/  IADD3 R150, R2, 0x60, RZ ;  /* 0x0000006002967810 */ /* 0x000fec0007ffe0ff */
[----:B------:R-:W4:Y:S01]  /*22ff0*/  I2F R157, R157 ;  /* 0x0000009d009d7306 */ /* 0x000f220000201400 */
[CC--:B-1----:R-:W-:Y:S02]  /*23000*/  FFMA.FTZ R26, R0.reuse, R143.reuse, R26 ;  /* 0x0000008f001a7223 */ /* 0x0c2fe4000001001a */
[----:B------:R-:W-:Y:S07]  /*23010*/  FFMA.FTZ R24, R0, R143, R24 ;  /* 0x0000008f00187223 */ /* 0x000fee0000010018 */
[----:B------:R-:W1:Y:S01]  /*23020*/  I2F R151, R151 ;  /* 0x0000009700977306 */ /* 0x000e620000201400 */
[----:B--2---:R-:W-:Y:S01]  /*23030*/  FMNMX.FTZ R154, R6, R135, !PT ;  /* 0x00000087069a7209 */ /* 0x004fe20007810000 */
[CC--:B-----5:R-:W-:Y:S02]  /*23040*/  FFMA.FTZ R50, R0.reuse, R137.reuse, R50 ;  /* 0x0000008900327223 */ /* 0x0e0fe40000010032 */
[C---:B------:R-:W-:Y:S06]  /*23050*/  FFMA.FTZ R48, R0.reuse, R137, R48 ;  /* 0x0000008900307223 */ /* 0x040fec0000010030 */
[----:B------:R-:W2:Y:S01]  /*23060*/  I2F R155, R155 ;  /* 0x0000009b009b7306 */ /* 0x000ea20000201400 */
[CC--:B----4-:R-:W-:Y:S02]  /*23070*/  FFMA.FTZ R10, R0.reuse, R157.reuse, R10 ;  /* 0x0000009d000a7223 */ /* 0x0d0fe4000001000a */
[C---:B------:R-:W-:Y:S07]  /*23080*/  FFMA.FTZ R8, R0.reuse, R157, R8 ;  /* 0x0000009d00087223 */ /* 0x040fee0000010008 */
[----:B------:R-:W4:Y:S01]  /*23090*/  I2F R153, R153 ;  /* 0x0000009900997306 */ /* 0x000f220000201400 */
[CC--:B-1----:R-:W-:Y:S02]  /*230a0*/  FFMA.FTZ R22, R0.reuse, R151.reuse, R22 ;  /* 0x0000009700167223 */ /* 0x0c2fe40000010016 */
[----:B------:R-:W-:Y:S01]  /*230b0*/  FFMA.FTZ R20, R0, R151, R20 ;  /* 0x0000009700147223 */ /* 0x000fe20000010014 */
[----:B------:R-:W-:Y:S06]  /*230c0*/  FMNMX.FTZ R151, R7, R154, !PT ;  /* 0x0000009a07977209 */ /* 0x000fec0007810000 */
[----:B------:R-:W1:Y:S01]  /*230d0*/  I2F R146, R146 ;  /* 0x0000009200927306 */ /* 0x000e620000201400 */
[----:B------:R-:W-:Y:S02]  /*230e0*/  FMNMX.FTZ R154, R10, R151, !PT ;  /* 0x000000970a9a7209 */ /* 0x000fe40007810000 */
[----:B------:R-:W-:Y:S01]  /*230f0*/  FMNMX.FTZ R151, R5, R156, !PT ;  /* 0x0000009c05977209 */ /* 0x000fe20007810000 */
[CC--:B--2---:R-:W-:Y:S02]  /*23100*/  FFMA.FTZ R14, R0.reuse, R155.reuse, R14 ;  /* 0x0000009b000e7223 */ /* 0x0c4fe4000001000e */
[C---:B------:R-:W-:Y:S04]  /*23110*/  FFMA.FTZ R12, R0.reuse, R155, R12 ;  /* 0x0000009b000c7223 */ /* 0x040fe8000001000c */
[----:B------:R2:W5:Y:S01]  /*23120*/  I2F R140, R152 ;  /* 0x00000098008c7306 */ /* 0x0005620000201400 */
[CC--:B----4-:R-:W-:Y:S02]  /*23130*/  FFMA.FTZ R18, R0.reuse, R153.reuse, R18 ;  /* 0x0000009900127223 */ /* 0x0d0fe40000010012 */
[----:B------:R-:W-:Y:S01]  /*23140*/  FFMA.FTZ R16, R0, R153, R16 ;  /* 0x0000009900107223 */ /* 0x000fe20000010010 */
[----:B------:R-:W-:Y:S02]  /*23150*/  FMNMX.FTZ R153, R11, R154, !PT ;  /* 0x0000009a0b997209 */ /* 0x000fe40007810000 */
[----:B------:R-:W-:Y:S04]  /*23160*/  FMNMX.FTZ R154, R8, R151, !PT ;  /* 0x00000097089a7209 */ /* 0x000fe80007810000 */
[----:B------:R-:W4:Y:S01]  /*23170*/  I2F R145, R145 ;  /* 0x0000009100917306 */ /* 0x000f220000201400 */
[CC--:B-1----:R-:W-:Y:S02]  /*23180*/  FFMA.FTZ R31, R0.reuse, R146.reuse, R31 ;  /* 0x00000092001f7223 */ /* 0x0c2fe4000001001f */
[----:B------:R-:W-:Y:S01]  /*23190*/  FFMA.FTZ R29, R0, R146, R29 ;  /* 0x00000092001d7223 */ /* 0x000fe2000001001d */
[----:B------:R-:W-:Y:S06]  /*231a0*/  IADD3 R146, R2, 0x68, RZ ;  /* 0x0000006802927810 */ /* 0x000fec0007ffe0ff */
[----:B------:R1:W1:Y:S01]  /*231b0*/  I2F R143, R150 ;  /* 0x00000096008f7306 */ /* 0x0002620000201400 */
[----:B--2---:R-:W-:Y:S01]  /*231c0*/  FMNMX.FTZ R152, R14, R153, !PT ;  /* 0x000000990e987209 */ /* 0x004fe20007810000 */
[C---:B-----5:R-:W-:Y:S01]  /*231d0*/  FFMA.FTZ R51, R0.reuse, R140, R51 ;  /* 0x0000008c00337223 */ /* 0x060fe20000010033 */
[----:B------:R-:W-:Y:S01]  /*231e0*/  FMNMX.FTZ R153, R9, R154, !PT ;  /* 0x0000009a09997209 */ /* 0x000fe20007810000 */
[----:B------:R-:W-:Y:S01]  /*231f0*/  FFMA.FTZ R49, R0, R140, R49 ;  /* 0x0000008c00317223 */ /* 0x000fe20000010031 */
[----:B------:R-:W-:Y:S05]  /*23200*/  FMNMX.FTZ R151, R15, R152, !PT ;  /* 0x000000980f977209 */ /* 0x000fea0007810000 */
[----:B------:R-:W2:Y:S01]  /*23210*/  I2F R147, R147 ;  /* 0x0000009300937306 */ /* 0x000ea20000201400 */
[----:B------:R-:W-:Y:S01]  /*23220*/  FMNMX.FTZ R152, R18, R151, !PT ;  /* 0x0000009712987209 */ /* 0x000fe20007810000 */
[CC--:B----4-:R-:W-:Y:S02]  /*23230*/  FFMA.FTZ R34, R0.reuse, R145.reuse, R34 ;  /* 0x0000009100227223 */ /* 0x0d0fe40000010022 */
[----:B------:R-:W-:Y:S06]  /*23240*/  FFMA.FTZ R32, R0, R145, R32 ;  /* 0x0000009100207223 */ /* 0x000fec0000010020 */
[----:B------:R-:W4:Y:S01]  /*23250*/  I2F R142, R142 ;  /* 0x0000008e008e7306 */ /* 0x000f220000201400 */
[----:B-1----:R-:W-:Y:S01]  /*23260*/  FMNMX.FTZ R150, R12, R153, !PT ;  /* 0x000000990c967209 */ /* 0x002fe20007810000 */
[CC--:B------:R-:W-:Y:S02]  /*23270*/  FFMA.FTZ R54, R0.reuse, R143.reuse, R54 ;  /* 0x0000008f00367223 */ /* 0x0c0fe40000010036 */
[C---:B------:R-:W-:Y:S01]  /*23280*/  FFMA.FTZ R52, R0.reuse, R143, R52 ;  /* 0x0000008f00347223 */ /* 0x040fe20000010034 */
[----:B------:R-:W-:Y:S05]  /*23290*/  FMNMX.FTZ R151, R13, R150, !PT ;  /* 0x000000960d977209 */ /* 0x000fea0007810000 */
        /* <DEDUP_REMOVED lines=8> */
[C---:B----4-:R-:W-:Y:S01]  /*23320*/  FFMA.FTZ R35, R0.reuse, R142, R35 ;  /* 0x0000008e00237223 */ /* 0x050fe20000010023 */
[----:B------:R-:W-:Y:S01]  /*23330*/  FMNMX.FTZ R151, R23, R150, !PT ;  /* 0x0000009617977209 */ /* 0x000fe20007810000 */
[----:B------:R-:W-:Y:S01]  /*23340*/  FFMA.FTZ R33, R0, R142, R33 ;  /* 0x0000008e00217223 */ /* 0x000fe20000010021 */
[----:B------:R-:W-:Y:S02]  /*23350*/  FMNMX.FTZ R152, R20, R147, !PT ;  /* 0x0000009314987209 */ /* 0x000fe40007810000 */
[----:B------:R-:W-:Y:S01]  /*23360*/  IADD3 R142, R2, 0x69, RZ ;  /* 0x00000069028e7810 */ /* 0x000fe20007ffe0ff */
[----:B------:R-:W4:Y:S01]  /*23370*/  I2F R138, R138 ;  /* 0x0000008a008a7306 */ /* 0x000f220000201400 */
[----:B------:R-:W-:Y:S02]  /*23380*/  FMNMX.FTZ R150, R26, R151, !PT ;  /* 0x000000971a967209 */ /* 0x000fe40007810000 */
[----:B------:R-:W-:Y:S01]  /*23390*/  FMNMX.FTZ R151, R21, R152, !PT ;  /* 0x0000009815977209 */ /* 0x000fe20007810000 */
[CC--:B-1----:R-:W-:Y:S02]  /*233a0*/  FFMA.FTZ R38, R0.reuse, R141.reuse, R38 ;  /* 0x0000008d00267223 */ /* 0x0c2fe40000010026 */
[C---:B------:R-:W-:Y:S04]  /*233b0*/  FFMA.FTZ R36, R0.reuse, R141, R36 ;  /* 0x0000008d00247223 */ /* 0x040fe80000010024 */
[----:B------:R-:W1:Y:S01]  /*233c0*/  I2F R139, R139 ;  /* 0x0000008b008b7306 */ /* 0x000e620000201400 */
[CC--:B--2---:R-:W-:Y:S02]  /*233d0*/  FFMA.FTZ R27, R0.reuse, R144.reuse, R27 ;  /* 0x00000090001b7223 */ /* 0x0c4fe4000001001b */
[----:B------:R-:W-:Y:S01]  /*233e0*/  FFMA.FTZ R25, R0, R144, R25 ;  /* 0x0000009000197223 */ /* 0x000fe20000010019 */
[----:B------:R-:W-:Y:S02]  /*233f0*/  IADD3 R144, R2, 0x61, RZ ;  /* 0x0000006102907810 */ /* 0x000fe40007ffe0ff */
[----:B------:R-:W-:Y:S04]  /*23400*/  FMNMX.FTZ R147, R27, R150, !PT ;  /* 0x000000961b937209 */ /* 0x000fe80007810000 */
[----:B------:R2:W5:Y:S01]  /*23410*/  I2F R145, R146 ;  /* 0x0000009200917306 */ /* 0x0005620000201400 */
[----:B------:R-:W-:Y:S01]  /*23420*/  FMNMX.FTZ R150, R30, R147, !PT ;  /* 0x000000931e967209 */ /* 0x000fe20007810000 */
[CC--:B----4-:R-:W-:Y:S02]  /*23430*/  FFMA.FTZ R39, R0.reuse, R138.reuse, R39 ;  /* 0x0000008a00277223 */ /* 0x0d0fe40000010027 */
[----:B------:R-:W-:Y:S01]  /*23440*/  FFMA.FTZ R37, R0, R138, R37 ;  /* 0x0000008a00257223 */ /* 0x000fe20000010025 */
[----:B------:R-:W-:Y:S02]  /*23450*/  IADD3 R138, R2, 0x70, RZ ;  /* 0x00000070028a7810 */ /* 0x000fe40007ffe0ff */
[----:B------:R-:W-:Y:S03]  /*23460*/  FMNMX.FTZ R147, R31, R150, !PT ;  /* 0x000000961f937209 */ /* 0x000fe60007810000 */
[----:B------:R-:W4:Y:S01]  /*23470*/  I2F R141, R142 ;  /* 0x0000008e008d7306 */ /* 0x000f220000201400 */
[CC--:B-1----:R-:W-:Y:S02]  /*23480*/  FFMA.FTZ R42, R0.reuse, R139.reuse, R42 ;  /* 0x0000008b002a7223 */ /* 0x0c2fe4000001002a */
[----:B------:R-:W-:Y:S07]  /*23490*/  FFMA.FTZ R40, R0, R139, R40 ;  /* 0x0000008b00287223 */ /* 0x000fee0000010028 */
[----:B------:R-:W1:Y:S01]  /*234a0*/  I2F R132, R132 ;  /* 0x0000008400847306 */ /* 0x000e620000201400 */
[----:B--2---:R-:W-:Y:S01]  /*234b0*/  FMNMX.FTZ R146, R24, R151, !PT ;  /* 0x0000009718927209 */ /* 0x004fe20007810000 */
[CC--:B-----5:R-:W-:Y:S02]  /*234c0*/  FFMA.FTZ R58, R0.reuse, R145.reuse, R58 ;  /* 0x00000091003a7223 */ /* 0x0e0fe4000001003a */
[----:B------:R-:W-:Y:S01]  /*234d0*/  FFMA.FTZ R56, R0, R145, R56 ;  /* 0x0000009100387223 */ /* 0x000fe20000010038 */
[----:B------:R-:W-:Y:S05]  /*234e0*/  FMNMX.FTZ R151, R25, R146, !PT ;  /* 0x0000009219977209 */ /* 0x000fea0007810000 */
[----:B------:R2:W5:Y:S01]  /*234f0*/  I2F R139, R138 ;  /* 0x0000008a008b7306 */ /* 0x0005620000201400 */
[----:B------:R-:W-:Y:S02]  /*23500*/  FMNMX.FTZ R146, R34, R147, !PT ;  /* 0x0000009322927209 */ /* 0x000fe40007810000 */
[----:B------:R-:W-:Y:S01]  /*23510*/  FMNMX.FTZ R150, R28, R151, !PT ;  /* 0x000000971c967209 */ /* 0x000fe20007810000 */
[CC--:B----4-:R-:W-:Y:S01]  /*23520*/  FFMA.FTZ R59, R0.reuse, R141.reuse, R59 ;  /* 0x0000008d003b7223 */ /* 0x0d0fe2000001003b */
[----:B------:R-:W-:Y:S01]  /*23530*/  FMNMX.FTZ R151, R35, R146, !PT ;  /* 0x0000009223977209 */ /* 0x000fe20007810000 */
[----:B------:R-:W-:Y:S01]  /*23540*/  FFMA.FTZ R57, R0, R141, R57 ;  /* 0x0000008d00397223 */ /* 0x000fe20000010039 */
[----:B------:R-:W-:Y:S02]  /*23550*/  FMNMX.FTZ R147, R29, R150, !PT ;  /* 0x000000961d937209 */ /* 0x000fe40007810000 */
[----:B------:R-:W-:Y:S01]  /*23560*/  FMNMX.FTZ R142, R38, R151, !PT ;  /* 0x00000097268e7209 */ /* 0x000fe20007810000 */
[----:B------:R-:W4:Y:S01]  /*23570*/  I2F R136, R136 ;  /* 0x0000008800887306 */ /* 0x000f220000201400 */
[----:B------:R-:W-:Y:S02]  /*23580*/  FMNMX.FTZ R146, R32, R147, !PT ;  /* 0x0000009320927209 */ /* 0x000fe40007810000 */
[----:B------:R-:W-:Y:S01]  /*23590*/  FMNMX.FTZ R147, R39, R142, !PT ;  /* 0x0000008e27937209 */ /* 0x000fe20007810000 */
[C---:B-1----:R-:W-:Y:S01]  /*235a0*/  FFMA.FTZ R47, R0.reuse, R132, R47 ;  /* 0x00000084002f7223 */ /* 0x042fe2000001002f */
[----:B------:R-:W-:Y:S01]  /*235b0*/  FMNMX.FTZ R151, R33, R146, !PT ;  /* 0x0000009221977209 */ /* 0x000fe20007810000 */
[----:B------:R-:W-:Y:S01]  /*235c0*/  FFMA.FTZ R45, R0, R132, R45 ;  /* 0x00000084002d7223 */ /* 0x000fe2000001002d */
[----:B------:R-:W-:Y:S02]  /*235d0*/  IADD3 R132, R2, 0x78, RZ ;  /* 0x0000007802847810 */ /* 0x000fe40007ffe0ff */
[----:B------:R-:W-:Y:S01]  /*235e0*/  FMNMX.FTZ R142, R42, R147, !PT ;  /* 0x000000932a8e7209 */ /* 0x000fe20007810000 */
[----:B------:R-:W1:Y:S01]  /*235f0*/  I2F R133, R133 ;  /* 0x0000008500857306 */ /* 0x000e620000201400 */
[----:B--2---:R-:W-:Y:S01]  /*23600*/  FMNMX.FTZ R138, R36, R151, !PT ;  /* 0x00000097248a7209 */ /* 0x004fe20007810000 */
[CC--:B-----5:R-:W-:Y:S02]  /*23610*/  FFMA.FTZ R62, R0.reuse, R139.reuse, R62 ;  /* 0x0000008b003e7223 */ /* 0x0e0fe4000001003e */
[C---:B------:R-:W-:Y:S01]  /*23620*/  FFMA.FTZ R60, R0.reuse, R139, R60 ;  /* 0x0000008b003c7223 */ /* 0x040fe2000001003c */
[----:B------:R-:W-:Y:S05]  /*23630*/  FMNMX.FTZ R147, R37, R138, !PT ;  /* 0x0000008a25937209 */ /* 0x000fea0007810000 */
[----:B------:R-:W2:Y:S01]  /*23640*/  I2F R137, R132 ;  /* 0x0000008400897306 */ /* 0x000ea20000201400 */
[CC--:B----4-:R-:W-:Y:S02]  /*23650*/  FFMA.FTZ R43, R0.reuse, R136.reuse, R43 ;  /* 0x00000088002b7223 */ /* 0x0d0fe4000001002b */
[----:B------:R-:W-:Y:S01]  /*23660*/  FFMA.FTZ R41, R0, R136, R41 ;  /* 0x0000008800297223 */ /* 0x000fe20000010029 */
[C---:B------:R-:W-:Y:S02]  /*23670*/  IADD3 R136, R2.reuse, 0x71, RZ ;  /* 0x0000007102887810 */ /* 0x040fe40007ffe0ff */
[----:B------:R-:W-:Y:S04]  /*23680*/  IADD3 R2, R2, 0x79, RZ ;  /* 0x0000007902027810 */ /* 0x000fe80007ffe0ff */
        /* <DEDUP_REMOVED lines=8> */
[CC--:B--2---:R-:W-:Y:S01]  /*23710*/  FFMA.FTZ R66, R0.reuse, R137.reuse, R66 ;  /* 0x0000008900427223 */ /* 0x0c4fe20000010042 */
[----:B------:R-:W-:Y:S01]  /*23720*/  FMNMX.FTZ R147, R47, R138, !PT ;  /* 0x0000008a2f937209 */ /* 0x000fe20007810000 */
[----:B------:R-:W-:Y:S01]  /*23730*/  FFMA.FTZ R64, R0, R137, R64 ;  /* 0x0000008900407223 */ /* 0x000fe20000010040 */
[----:B------:R-:W-:Y:S02]  /*23740*/  FMNMX.FTZ R138, R44, R133, !PT ;  /* 0x000000852c8a7209 */ /* 0x000fe40007810000 */
[----:B------:R-:W-:Y:S01]  /*23750*/  FMNMX.FTZ R140, R50, R147, !PT ;  /* 0x00000093328c7209 */ /* 0x000fe20007810000 */
[----:B------:R-:W2:Y:S01]  /*23760*/  I2F R2, R2 ;  /* 0x0000000200027306 */ /* 0x000ea20000201400 */
[----:B------:R-:W-:Y:S02]  /*23770*/  FMNMX.FTZ R133, R45, R138, !PT ;  /* 0x0000008a2d857209 */ /* 0x000fe40007810000 */
[----:B------:R-:W-:Y:S01]  /*23780*/  FMNMX.FTZ R147, R51, R140, !PT ;  /* 0x0000008c33937209 */ /* 0x000fe20007810000 */
[-C--:B----4-:R-:W-:Y:S01]  /*23790*/  FFMA.FTZ R55, R0, R144.reuse, R55 ;  /* 0x0000009000377223 */ /* 0x090fe20000010037 */
[----:B------:R-:W-:Y:S01]  /*237a0*/  FMNMX.FTZ R132, R48, R133, !PT ;  /* 0x0000008530847209 */ /* 0x000fe20007810000 */
[----:B------:R-:W-:Y:S01]  /*237b0*/  FFMA.FTZ R53, R0, R144, R53 ;  /* 0x0000009000357223 */ /* 0x000fe20000010035 */
[----:B------:R-:W-:Y:S02]  /*237c0*/  FMNMX.FTZ R138, R54, R147, !PT ;  /* 0x00000093368a7209 */ /* 0x000fe40007810000 */
[----:B------:R-:W-:Y:S01]  /*237d0*/  FMNMX.FTZ R133, R49, R132, !PT ;  /* 0x0000008431857209 */ /* 0x000fe20007810000 */
[----:B------:R-:W-:Y:S01]  /*237e0*/  LDSM.16.MT88.4 R144, [R213+0xc000] ;  /* 0x00c00000d590783b */ /* 0x000fe20000004200 */
[----:B------:R-:W-:Y:S02]  /*237f0*/  FMNMX.FTZ R143, R55, R138, !PT ;  /* 0x0000008a378f7209 */ /* 0x000fe40007810000 */
[----:B------:R-:W-:Y:S01]  /*23800*/  FMNMX.FTZ R132, R52, R133, !PT ;  /* 0x0000008534847209 */ /* 0x000fe20007810000 */
[-C--:B-1----:R-:W-:Y:S01]  /*23810*/  FFMA.FTZ R63, R0, R136.reuse, R63 ;  /* 0x00000088003f7223 */ /* 0x082fe2000001003f */
[----:B------:R-:W-:Y:S01]  /*23820*/  FMNMX.FTZ R138, R58, R143, !PT ;  /* 0x0000008f3a8a7209 */ /* 0x000fe20007810000 */
[----:B------:R-:W-:Y:S01]  /*23830*/  FFMA.FTZ R61, R0, R136, R61 ;  /* 0x00000088003d7223 */ /* 0x000fe2000001003d */
[----:B------:R-:W-:Y:S02]  /*23840*/  FMNMX.FTZ R133, R53, R132, !PT ;  /* 0x0000008435857209 */ /* 0x000fe40007810000 */
[----:B------:R-:W-:Y:S02]  /*23850*/  FMNMX.FTZ R143, R59, R138, !PT ;  /* 0x0000008a3b8f7209 */ /* 0x000fe40007810000 */
[----:B------:R-:W-:Y:S02]  /*23860*/  FMNMX.FTZ R132, R56, R133, !PT ;  /* 0x0000008538847209 */ /* 0x000fe40007810000 */
[----:B------:R-:W-:Y:S01]  /*23870*/  FMNMX.FTZ R138, R62, R143, !PT ;  /* 0x0000008f3e8a7209 */ /* 0x000fe20007810000 */
[C---:B--2---:R-:W-:Y:S01]  /*23880*/  FFMA.FTZ R67, R0.reuse, R2, R67 ;  /* 0x0000000200437223 */ /* 0x044fe20000010043 */
[----:B------:R-:W-:Y:S01]  /*23890*/  FMNMX.FTZ R139, R57, R132, !PT ;  /* 0x00000084398b7209 */ /* 0x000fe20007810000 */
[----:B------:R-:W-:Y:S01]  /*238a0*/  FFMA.FTZ R65, R0, R2, R65 ;  /* 0x0000000200417223 */ /* 0x000fe20000010041 */
        /* <DEDUP_REMOVED lines=30> */
[----:B------:R-:W-:Y:S01]  /*23a90*/  ISETP.GT.AND P0, PT, R240, R227, PT ;  /* 0x000000e3f000720c */ /* 0x000fe20003f04270 */
[-CC-:B------:R-:W-:Y:S02]  /*23aa0*/  FFMA.FTZ R154, R8, R134.reuse, -R157.reuse ;  /* 0x00000086089a7223 */ /* 0x180fe4000001089d */
[-C--:B------:R-:W-:Y:S02]  /*23ab0*/  FFMA.FTZ R153, R9, R134.reuse, -R157 ;  /* 0x0000008609997223 */ /* 0x080fe4000001089d */
[-CC-:B------:R-:W-:Y:S02]  /*23ac0*/  FFMA.FTZ R152, R6, R134.reuse, -R163.reuse ;  /* 0x0000008606987223 */ /* 0x180fe400000108a3 */
[-C--:B------:R-:W-:Y:S01]  /*23ad0*/  FFMA.FTZ R151, R7, R134.reuse, -R163 ;  /* 0x0000008607977223 */ /* 0x080fe200000108a3 */
[----:B------:R-:W3:Y:S01]  /*23ae0*/  MUFU.EX2 R3, R3 ;  /* 0x0000000300037308 */ /* 0x000ee20000000800 */
        /* <DEDUP_REMOVED lines=8> */
[C---:B--2---:R-:W-:Y:S02]  /*23b70*/  FMUL.FTZ R6, R2.reuse, R130 ;  /* 0x0000008202067220 */ /* 0x044fe40000410000 */
[C---:B------:R-:W-:Y:S02]  /*23b80*/  FMUL.FTZ R7, R2.reuse, R131 ;  /* 0x0000008302077220 */ /* 0x040fe40000410000 */
[C---:B------:R-:W-:Y:S01]  /*23b90*/  FMUL.FTZ R10, R2.reuse, R126 ;  /* 0x0000007e020a7220 */ /* 0x040fe20000410000 */
        /* <DEDUP_REMOVED lines=34> */
[-C--:B------:R-:W-:Y:S02]  /*23dc0*/  FFMA.FTZ R175, R35, R134.reuse, -R163 ;  /* 0x0000008623af7223 */ /* 0x080fe400000108a3 */
[-CC-:B------:R-:W-:Y:S02]  /*23dd0*/  FFMA.FTZ R174, R28, R134.reuse, -R157.reuse ;  /* 0x000000861cae7223 */ /* 0x180fe4000001089d */
[-CC-:B------:R-:W-:Y:S02]  /*23de0*/  FFMA.FTZ R177, R29, R134.reuse, -R157.reuse ;  /* 0x000000861db17223 */ /* 0x180fe4000001089d */
[----:B------:R-:W-:Y:S01]  /*23df0*/  LDSM.16.MT88.4 R28, [R214+0xd800] ;  /* 0x00d80000d61c783b */ /* 0x000fe20000004200 */
[----:B------:R-:W4:Y:S01]  /*23e00*/  MUFU.EX2 R153, R153 ;  /* 0x0000009900997308 */ /* 0x000f220000000800 */
[-CC-:B------:R-:W-:Y:S02]  /*23e10*/  FFMA.FTZ R176, R32, R134.reuse, -R157.reuse ;  /* 0x0000008620b07223 */ /* 0x180fe4000001089d */
[----:B------:R-:W-:Y:S01]  /*23e20*/  FFMA.FTZ R179, R33, R134, -R157 ;  /* 0x0000008621b37223 */ /* 0x000fe2000001089d */
[----:B--2---:R-:W-:Y:S01]  /*23e30*/  F2FP.PACK_AB R128, R155, R156 ;  /* 0x0000009c9b80723e */ /* 0x004fe200000000ff */
[-CC-:B------:R-:W-:Y:S02]  /*23e40*/  FFMA.FTZ R178, R46, R134.reuse, -R163.reuse ;  /* 0x000000862eb27223 */ /* 0x180fe400000108a3 */
[----:B------:R-:W-:Y:S01]  /*23e50*/  LDSM.16.MT88.4 R32, [R213+0xd800] ;  /* 0x00d80000d520783b */ /* 0x000fe20000004200 */
[-CC-:B------:R-:W-:Y:S02]  /*23e60*/  FFMA.FTZ R181, R47, R134.reuse, -R163.reuse ;  /* 0x000000862fb57223 */ /* 0x180fe400000108a3 */
[-CC-:B------:R-:W-:Y:S01]  /*23e70*/  FFMA.FTZ R180, R50, R134.reuse, -R163.reuse ;  /* 0x0000008632b47223 */ /* 0x180fe200000108a3 */
[----:B------:R-:W-:Y:S01]  /*23e80*/  MUFU.EX2 R168, R168 ;  /* 0x000000a800a87308 */ /* 0x000fe20000000800 */
[-C--:B------:R-:W-:Y:S02]  /*23e90*/  FFMA.FTZ R183, R51, R134.reuse, -R163 ;  /* 0x0000008633b77223 */ /* 0x080fe400000108a3 */
[-CC-:B------:R-:W-:Y:S02]  /*23ea0*/  FFMA.FTZ R182, R44, R134.reuse, -R157.reuse ;  /* 0x000000862cb67223 */ /* 0x180fe4000001089d */
[-CC-:B------:R-:W-:Y:S02]  /*23eb0*/  FFMA.FTZ R185, R45, R134.reuse, -R157.reuse ;  /* 0x000000862db97223 */ /* 0x180fe4000001089d */
[----:B------:R-:W-:Y:S01]  /*23ec0*/  LDSM.16.MT88.4 R44, [R214+0xe800] ;  /* 0x00e80000d62c783b */ /* 0x000fe20000004200 */
[-CC-:B------:R-:W-:Y:S02]  /*23ed0*/  FFMA.FTZ R184, R48, R134.reuse, -R157.reuse ;  /* 0x0000008630b87223 */ /* 0x180fe4000001089d */
[----:B------:R-:W-:Y:S01]  /*23ee0*/  FFMA.FTZ R187, R49, R134, -R157 ;  /* 0x0000008631bb7223 */ /* 0x000fe2000001089d */
[----:B------:R-:W-:Y:S01]  /*23ef0*/  MUFU.EX2 R171, R171 ;  /* 0x000000ab00ab7308 */ /* 0x000fe20000000800 */
[C---:B------:R-:W-:Y:S01]  /*23f00*/  FMUL.FTZ R90, R2.reuse, R90 ;  /* 0x0000005a025a7220 */ /* 0x040fe20000410000 */
[----:B----4-:R-:W-:Y:S01]  /*23f10*/  F2FP.PACK_AB R130, R153, R154 ;  /* 0x0000009a9982723e */ /* 0x010fe200000000ff */
[C---:B------:R-:W-:Y:S01]  /*23f20*/  FMUL.FTZ R91, R2.reuse, R91 ;  /* 0x0000005b025b7220 */ /* 0x040fe20000410000 */
[----:B------:R-:W-:Y:S01]  /*23f30*/  LDSM.16.MT88.4 R48, [R212+0x13000] ;  /* 0x01300000d430783b */ /* 0x000fe20000004200 */
[C---:B------:R-:W-:Y:S02]  /*23f40*/  FMUL.FTZ R88, R3.reuse, R88 ;  /* 0x0000005803587220 */ /* 0x040fe40000410000 */
[C---:B------:R-:W-:Y:S02]  /*23f50*/  FMUL.FTZ R89, R3.reuse, R89 ;  /* 0x0000005903597220 */ /* 0x040fe40000410000 */
        /* <DEDUP_REMOVED lines=22> */
[----:B------:R-:W-:Y:S01]  /*240c0*/  LDSM.16.MT88.4 R144, [R212+0xc800] ;  /* 0x00c80000d490783b */ /* 0x000fe20000004200 */
[----:B------:R-:W-:Y:S02]  /*240d0*/  MUFU.EX2 R174, R174 ;  /* 0x000000ae00ae7308 */ /* 0x000fe40000000800 */
[C---:B------:R-:W-:Y:S02]  /*240e0*/  FMUL.FTZ R100, R3.reuse, R100 ;  /* 0x0000006403647220 */ /* 0x040fe40000410000 */
[C---:B------:R-:W-:Y:S02]  /*240f0*/  FMUL.FTZ R101, R3.reuse, R101 ;  /* 0x0000006503657220 */ /* 0x040fe40000410000 */
[C---:B---3--:R-:W-:Y:S04]  /*24100*/  HMMA.16816.F32 R84, R128.reuse, R124, R84 ;  /* 0x0000007c8054723c */ /* 0x048fe80000001854 */
[C---:B------:R-:W-:Y:S01]  /*24110*/  FMUL.FTZ R106, R2.reuse, R106 ;  /* 0x0000006a026a7220 */ /* 0x040fe20000410000 */
[----:B------:R-:W-:Y:S01]  /*24120*/  MUFU.EX2 R177, R177 ;  /* 0x000000b100b17308 */ /* 0x000fe20000000800 */
[----:B------:R-:W-:Y:S02]  /*24130*/  FMUL.FTZ R107, R2, R107 ;  /* 0x0000006b026b7220 */ /* 0x000fe40000410000 */
[C---:B------:R-:W-:Y:S01]  /*24140*/  HMMA.16816.F32 R88, R128.reuse, R126, R88 ;  /* 0x0000007e8058723c */ /* 0x040fe20000001858 */
[----:B------:R-:W3:Y:S03]  /*24150*/  LDSM.16.MT88.4 R124, [R213+0x10000] ;  /* 0x01000000d57c783b */ /* 0x000ee60000004200 */
[C---:B------:R-:W-:Y:S02]  /*24160*/  FMUL.FTZ R104, R3.reuse, R104 ;  /* 0x0000006803687220 */ /* 0x040fe40000410000 */
[----:B------:R-:W-:Y:S01]  /*24170*/  FMUL.FTZ R105, R3, R105 ;  /* 0x0000006903697220 */ /* 0x000fe20000410000 */
[----:B------:R-:W-:Y:S01]  /*24180*/  MUFU.EX2 R176, R176 ;  /* 0x000000b000b07308 */ /* 0x000fe20000000800 */
[C---:B-1----:R-:W-:Y:S04]  /*24190*/  HMMA.16816.F32 R92, R128.reuse, R136, R92 ;  /* 0x00000088805c723c */ /* 0x042fe8000000185c */
[--C-:B------:R-:W-:Y:S02]  /*241a0*/  FFMA.FTZ R158, R14, R134, -R163.reuse ;  /* 0x000000860e9e7223 */ /* 0x100fe400000108a3 */
[C---:B------:R-:W-:Y:S02]  /*241b0*/  FMUL.FTZ R14, R2.reuse, R122 ;  /* 0x0000007a020e7220 */ /* 0x040fe40000410000 */
[C---:B------:R-:W-:Y:S01]  /*241c0*/  HMMA.16816.F32 R96, R128.reuse, R138, R96 ;  /* 0x0000008a8060723c */ /* 0x040fe20000001860 */
[----:B------:R-:W1:Y:S01]  /*241d0*/  LDSM.16.MT88.4 R136, [R212+0x10000] ;  /* 0x01000000d488783b */ /* 0x000e620000004200 */
[----:B------:R-:W-:Y:S02]  /*241e0*/  MUFU.EX2 R158, R158 ;  /* 0x0000009e009e7308 */ /* 0x000fe40000000800 */
[-C--:B------:R-:W-:Y:S02]  /*241f0*/  FFMA.FTZ R159, R15, R134.reuse, -R163 ;  /* 0x000000860f9f7223 */ /* 0x080fe400000108a3 */
[----:B------:R-:W-:Y:S02]  /*24200*/  FMUL.FTZ R15, R2, R123 ;  /* 0x0000007b020f7220 */ /* 0x000fe40000410000 */
[C---:B--2---:R-:W-:Y:S04]  /*24210*/  HMMA.16816.F32 R100, R128.reuse, R140, R100 ;  /* 0x0000008c8064723c */ /* 0x044fe80000001864 */
[--C-:B------:R-:W-:Y:S01]  /*24220*/  FFMA.FTZ R162, R12, R134, -R157.reuse ;  /* 0x000000860ca27223 */ /* 0x100fe2000001089d */
[----:B------:R-:W2:Y:S01]  /*24230*/  MUFU.EX2 R159, R159 ;  /* 0x0000009f009f7308 */ /* 0x000ea20000000800 */
[----:B------:R-:W-:Y:S02]  /*24240*/  FMUL.FTZ R12, R3, R120 ;  /* 0x00000078030c7220 */ /* 0x000fe40000410000 */
[C---:B------:R-:W-:Y:S01]  /*24250*/  HMMA.16816.F32 R104, R128.reuse, R142, R104 ;  /* 0x0000008e8068723c */ /* 0x040fe20000001868 */
[----:B------:R-:W-:Y:S03]  /*24260*/  LDSM.16.MT88.4 R140, [R213+0xc800] ;  /* 0x00c80000d58c783b */ /* 0x000fe60000004200 */
[----:B------:R-:W-:Y:S02]  /*24270*/  FFMA.FTZ R165, R13, R134, -R157 ;  /* 0x000000860da57223 */ /* 0x000fe4000001089d */
[C---:B------:R-:W-:Y:S01]  /*24280*/  FMUL.FTZ R13, R3.reuse, R121 ;  /* 0x00000079030d7220 */ /* 0x040fe20000410000 */
[----:B------:R-:W-:Y:S01]  /*24290*/  MUFU.EX2 R162, R162 ;  /* 0x000000a200a27308 */ /* 0x000fe20000000800 */
[C---:B------:R-:W-:Y:S01]  /*242a0*/  FMUL.FTZ R110, R2.reuse, R110 ;  /* 0x0000006e026e7220 */ /* 0x040fe20000410000 */
[----:B------:R-:W4:Y:S03]  /*242b0*/  LDSM.16.MT88.4 R120, [R216+0xc800] ;  /* 0x00c80000d878783b */ /* 0x000f260000004200 */
[----:B------:R-:W-:Y:S02]  /*242c0*/  FMUL.FTZ R111, R2, R111 ;  /* 0x0000006f026f7220 */ /* 0x000fe40000410000 */
[C---:B------:R-:W-:Y:S02]  /*242d0*/  FMUL.FTZ R108, R3.reuse, R108 ;  /* 0x0000006c036c7220 */ /* 0x040fe40000410000 */
[----:B------:R-:W-:Y:S01]  /*242e0*/  FMUL.FTZ R109, R3, R109 ;  /* 0x0000006d036d7220 */ /* 0x000fe20000410000 */
[----:B------:R-:W5:Y:S01]  /*242f0*/  MUFU.EX2 R165, R165 ;  /* 0x000000a500a57308 */ /* 0x000f620000000800 */
[-CC-:B------:R-:W-:Y:S02]  /*24300*/  FFMA.FTZ R160, R18, R134.reuse, -R163.reuse ;  /* 0x0000008612a07223 */ /* 0x180fe400000108a3 */
[-C--:B------:R-:W-:Y:S02]  /*24310*/  FFMA.FTZ R161, R19, R134.reuse, -R163 ;  /* 0x0000008613a17223 */ /* 0x080fe400000108a3 */
[-CC-:B------:R-:W-:Y:S01]  /*24320*/  FFMA.FTZ R164, R16, R134.reuse, -R157.reuse ;  /* 0x0000008610a47223 */ /* 0x180fe2000001089d */
[C---:B---3--:R-:W-:Y:S03]  /*24330*/  HMMA.16816.F32 R108, R128.reuse, R124, R108 ;  /* 0x0000007c806c723c */ /* 0x048fe6000000186c */
[----:B------:R-:W-:Y:S01]  /*24340*/  FFMA.FTZ R167, R17, R134, -R157 ;  /* 0x0000008611a77223 */ /* 0x000fe2000001089d */
[----:B------:R-:W-:Y:S01]  /*24350*/  MUFU.EX2 R160, R160 ;  /* 0x000000a000a07308 */ /* 0x000fe20000000800 */
[C---:B------:R-:W-:Y:S02]  /*24360*/  FMUL.FTZ R18, R2.reuse, R118 ;  /* 0x0000007602127220 */ /* 0x040fe40000410000 */
[C---:B------:R-:W-:Y:S01]  /*24370*/  FMUL.FTZ R19, R2.reuse, R119 ;  /* 0x0000007702137220 */ /* 0x040fe20000410000 */
[C---:B------:R-:W-:Y:S01]  /*24380*/  HMMA.16816.F32 R12, R128.reuse, R126, R12 ;  /* 0x0000007e800c723c */ /* 0x040fe2000000180c */
[----:B------:R-:W3:Y:S03]  /*24390*/  LDSM.16.MT88.4 R124, [R214+0xc800] ;  /* 0x00c80000d67c783b */ /* 0x000ee60000004200 */
[C---:B------:R-:W-:Y:S02]  /*243a0*/  FMUL.FTZ R16, R3.reuse, R116 ;  /* 0x0000007403107220 */ /* 0x040fe40000410000 */
[----:B------:R-:W4:Y:S01]  /*243b0*/  MUFU.EX2 R161, R161 ;  /* 0x000000a100a17308 */ /* 0x000f220000000800 */
[----:B------:R-:W-:Y:S01]  /*243c0*/  FMUL.FTZ R17, R3, R117 ;  /* 0x0000007503117220 */ /* 0x000fe20000410000 */
[----:B--2---:R-:W-:Y:S01]  /*243d0*/  F2FP.PACK_AB R117, R159, R158 ;  /* 0x0000009e9f75723e */ /* 0x004fe200000000ff */
[C---:B------:R-:W-:Y:S03]  /*243e0*/  FMUL.FTZ R114, R2.reuse, R114 ;  /* 0x0000007202727220 */ /* 0x040fe60000410000 */
[----:B-----5:R-:W-:Y:S01]  /*243f0*/  F2FP.PACK_AB R116, R165, R162 ;  /* 0x000000a2a574723e */ /* 0x020fe200000000ff */
[----:B------:R-:W-:Y:S01]  /*24400*/  FMUL.FTZ R115, R2, R115 ;  /* 0x0000007302737220 */ /* 0x000fe20000410000 */
[C---:B-1----:R-:W-:Y:S02]  /*24410*/  HMMA.16816.F32 R16, R128.reuse, R136, R16 ;  /* 0x000000888010723c */ /* 0x042fe40000001810 */
[----:B------:R-:W-:Y:S01]  /*24420*/  MUFU.EX2 R164, R164 ;  /* 0x000000a400a47308 */ /* 0x000fe20000000800 */
[C---:B------:R-:W-:Y:S02]  /*24430*/  FMUL.FTZ R112, R3.reuse, R112 ;  /* 0x0000007003707220 */ /* 0x040fe40000410000 */
[----:B------:R-:W-:Y:S02]  /*24440*/  FMUL.FTZ R113, R3, R113 ;  /* 0x0000007103717220 */ /* 0x000fe40000410000 */
[--C-:B------:R-:W-:Y:S01]  /*24450*/  FFMA.FTZ R166, R22, R134, -R163.reuse ;  /* 0x0000008616a67223 */ /* 0x100fe200000108a3 */
[----:B------:R-:W-:Y:S01]  /*24460*/  F2FP.PACK_AB R22, R171, R168 ;  /* 0x000000a8ab16723e */ /* 0x000fe200000000ff */
[-CC-:B------:R-:W-:Y:S03]  /*24470*/  FFMA.FTZ R169, R23, R134.reuse, -R163.reuse ;  /* 0x0000008617a97223 */ /* 0x180fe600000108a3 */
[----:B------:R-:W-:Y:S01]  /*24480*/  HMMA.16816.F32 R112, R128, R138, R112 ;  /* 0x0000008a8070723c */ /* 0x000fe20000001870 */
[----:B------:R-:W1:Y:S01]  /*24490*/  MUFU.EX2 R167, R167 ;  /* 0x000000a700a77308 */ /* 0x000e620000000800 */
[----:B------:R-:W2:Y:S01]  /*244a0*/  LDSM.16.MT88.4 R128, [R216+0x10800] ;  /* 0x01080000d880783b */ /* 0x000ea20000004200 */
[--C-:B------:R-:W-:Y:S01]  /*244b0*/  FFMA.FTZ R54, R54, R134, -R163.reuse ;  /* 0x0000008636367223 */ /* 0x100fe200000108a3 */
[----:B----4-:R-:W-:Y:S01]  /*244c0*/  F2FP.PACK_AB R119, R161, R160 ;  /* 0x000000a0a177723e */ /* 0x010fe200000000ff */
[-CC-:B------:R-:W-:Y:S02]  /*244d0*/  FFMA.FTZ R55, R55, R134.reuse, -R163.reuse ;  /* 0x0000008637377223 */ /* 0x180fe400000108a3 */
[-CC-:B------:R-:W-:Y:S02]  /*244e0*/  FFMA.FTZ R58, R58, R134.reuse, -R163.reuse ;  /* 0x000000863a3a7223 */ /* 0x180fe400000108a3 */
[-C--:B------:R-:W-:Y:S01]  /*244f0*/  FFMA.FTZ R59, R59, R134.reuse, -R163 ;  /* 0x000000863b3b7223 */ /* 0x080fe200000108a3 */
[----:B------:R-:W-:Y:S01]  /*24500*/  LDSM.16.MT88.4 R136, [R212+0x10800] ;  /* 0x01080000d488783b */ /* 0x000fe20000004200 */
[----:B------:R-:W-:Y:S01]  /*24510*/  MUFU.EX2 R166, R166 ;  /* 0x000000a600a67308 */ /* 0x000fe20000000800 */
[-CC-:B------:R-:W-:Y:S02]  /*24520*/  FFMA.FTZ R52, R52, R134.reuse, -R157.reuse ;  /* 0x0000008634347223 */ /* 0x180fe4000001089d */
[-CC-:B------:R-:W-:Y:S02]  /*24530*/  FFMA.FTZ R53, R53, R134.reuse, -R157.reuse ;  /* 0x0000008635357223 */ /* 0x180fe4000001089d */
[-CC-:B------:R-:W-:Y:S02]  /*24540*/  FFMA.FTZ R56, R56, R134.reuse, -R157.reuse ;  /* 0x0000008638387223 */ /* 0x180fe4000001089d */
[-C--:B------:R-:W-:Y:S02]  /*24550*/  FFMA.FTZ R57, R57, R134.reuse, -R157 ;  /* 0x0000008639397223 */ /* 0x080fe4000001089d */
[-CC-:B------:R-:W-:Y:S01]  /*24560*/  FFMA.FTZ R62, R62, R134.reuse, -R163.reuse ;  /* 0x000000863e3e7223 */ /* 0x180fe200000108a3 */
[----:B------:R-:W4:Y:S01]  /*24570*/  MUFU.EX2 R169, R169 ;  /* 0x000000a900a97308 */ /* 0x000f220000000800 */
[-CC-:B------:R-:W-:Y:S02]  /*24580*/  FFMA.FTZ R63, R63, R134.reuse, -R163.reuse ;  /* 0x000000863f3f7223 */ /* 0x180fe400000108a3 */
[----:B------:R-:W-:Y:S01]  /*24590*/  FFMA.FTZ R66, R66, R134, -R163 ;  /* 0x0000008642427223 */ /* 0x000fe200000108a3 */
[----:B-1----:R-:W-:Y:S01]  /*245a0*/  F2FP.PACK_AB R118, R167, R164 ;  /* 0x000000a4a776723e */ /* 0x002fe200000000ff */
[----:B------:R-:W-:Y:S02]  /*245b0*/  FFMA.FTZ R152, R2, R235, R152 ;  /* 0x000000eb02987223 */ /* 0x000fe40000010098 */
[----:B------:R-:W-:Y:S01]  /*245c0*/  FFMA.FTZ R156, R3, R242, R156 ;  /* 0x000000f2039c7223 */ /* 0x000fe2000001009c */
[----:B------:R-:W-:Y:S01]  /*245d0*/  MOV R3, R133 ;  /* 0x0000008500037202 */ /* 0x000fe20000000f00 */
[----:B------:R-:W-:Y:S01]  /*245e0*/  FADD.FTZ R151, R151, R152 ;  /* 0x0000009897977221 */ /* 0x000fe20000010000 */
[----:B------:R-:W-:Y:S01]  /*245f0*/  MUFU.EX2 R179, R179 ;  /* 0x000000b300b37308 */ /* 0x000fe20000000800 */
[C---:B------:R-:W-:Y:S05]  /*24600*/  HMMA.16816.F32 R4, R116.reuse, R120, R4 ;  /* 0x000000787404723c */ /* 0x040fea0000001804 */
[----:B------:R-:W-:Y:S02]  /*24610*/  FADD.FTZ R155, R155, R156 ;  /* 0x0000009c9b9b7221 */ /* 0x000fe40000010000 */
[----:B------:R-:W-:Y:S01]  /*24620*/  FADD.FTZ R150, R150, R151 ;  /* 0x0000009796967221 */ /* 0x000fe20000010000 */
[C---:B------:R-:W-:Y:S01]  /*24630*/  HMMA.16816.F32 R8, R116.reuse, R122, R8 ;  /* 0x0000007a7408723c */ /* 0x040fe20000001808 */
[----:B------:R-:W1:Y:S01]  /*24640*/  LDSM.16.MT88.4 R120, [R214+0x10800] ;  /* 0x01080000d678783b */ /* 0x000e620000004200 */
[----:B------:R-:W-:Y:S02]  /*24650*/  MUFU.EX2 R178, R178 ;  /* 0x000000b200b27308 */ /* 0x000fe40000000800 */
[----:B------:R-:W-:Y:S02]  /*24660*/  FADD.FTZ R154, R154, R155 ;  /* 0x0000009b9a9a7221 */ /* 0x000fe40000010000 */
[----:B------:R-:W-:Y:S02]  /*24670*/  FADD.FTZ R135, R135, R150 ;  /* 0x0000009687877221 */ /* 0x000fe40000010000 */
[C---:B---3--:R-:W-:Y:S04]  /*24680*/  HMMA.16816.F32 R68, R116.reuse, R124, R68 ;  /* 0x0000007c7444723c */ /* 0x048fe80000001844 */
[----:B------:R-:W-:Y:S01]  /*24690*/  MUFU.EX2 R181, R181 ;  /* 0x000000b500b57308 */ /* 0x000fe20000000800 */
[----:B------:R-:W-:Y:S02]  /*246a0*/  FADD.FTZ R153, R153, R154 ;  /* 0x0000009a99997221 */ /* 0x000fe40000010000 */
[----:B------:R-:W-:Y:S01]  /*246b0*/  FADD.FTZ R158, R158, R135 ;  /* 0x000000879e9e7221 */ /* 0x000fe20000010000 */
[C---:B------:R-:W-:Y:S01]  /*246c0*/  HMMA.16816.F32 R72, R116.reuse, R126, R72 ;  /* 0x0000007e7448723c */ /* 0x040fe20000001848 */
[----:B------:R-:W3:Y:S03]  /*246d0*/  LDSM.16.MT88.4 R124, [R213+0x10800] ;  /* 0x01080000d57c783b */ /* 0x000ee60000004200 */
[----:B------:R-:W-:Y:S01]  /*246e0*/  FADD.FTZ R162, R162, R153 ;  /* 0x00000099a2a27221 */ /* 0x000fe20000010000 */
[----:B------:R-:W-:Y:S01]  /*246f0*/  MOV R135, R132 ;  /* 0x0000008400877202 */ /* 0x000fe20000000f00 */
[----:B------:R-:W-:Y:S01]  /*24700*/  MUFU.EX2 R180, R180 ;  /* 0x000000b400b47308 */ /* 0x000fe20000000800 */
[----:B------:R-:W-:Y:S01]  /*24710*/  FADD.FTZ R159, R159, R158 ;  /* 0x0000009e9f9f7221 */ /* 0x000fe20000010000 */
[C---:B------:R-:W-:Y:S04]  /*24720*/  HMMA.16816.F32 R76, R116.reuse, R140, R76 ;  /* 0x0000008c744c723c */ /* 0x040fe8000000184c */
[----:B------:R-:W-:Y:S02]  /*24730*/  FADD.FTZ R165, R165, R162 ;  /* 0x000000a2a5a57221 */ /* 0x000fe40000010000 */
[----:B------:R-:W-:Y:S02]  /*24740*/  FADD.FTZ R160, R160, R159 ;  /* 0x0000009fa0a07221 */ /* 0x000fe40000010000 */
[C---:B------:R-:W-:Y:S01]  /*24750*/  HMMA.16816.F32 R80, R116.reuse, R142, R80 ;  /* 0x0000008e7450723c */ /* 0x040fe20000001850 */
[----:B------:R-:W-:Y:S01]  /*24760*/  LDSM.16.MT88.4 R140, [R212+0x11000] ;  /* 0x01100000d48c783b */ /* 0x000fe20000004200 */
[----:B------:R-:W-:Y:S02]  /*24770*/  MUFU.EX2 R183, R183 ;  /* 0x000000b700b77308 */ /* 0x000fe40000000800 */
[----:B------:R-:W-:Y:S02]  /*24780*/  FADD.FTZ R164, R164, R165 ;  /* 0x000000a5a4a47221 */ /* 0x000fe40000010000 */
[----:B------:R-:W-:Y:S02]  /*24790*/  FADD.FTZ R161, R161, R160 ;  /* 0x000000a0a1a17221 */ /* 0x000fe40000010000 */
[C---:B------:R-:W-:Y:S04]  /*247a0*/  HMMA.16816.F32 R84, R116.reuse, R144, R84 ;  /* 0x000000907454723c */ /* 0x040fe80000001854 */
[----:B------:R-:W-:Y:S01]  /*247b0*/  MUFU.EX2 R182, R182 ;  /* 0x000000b600b67308 */ /* 0x000fe20000000800 */
[----:B------:R-:W-:Y:S02]  /*247c0*/  FADD.FTZ R167, R167, R164 ;  /* 0x000000a4a7a77221 */ /* 0x000fe40000010000 */
[-CC-:B------:R-:W-:Y:S01]  /*247d0*/  FFMA.FTZ R144, R26, R134.reuse, -R163.reuse ;  /* 0x000000861a907223 */ /* 0x180fe200000108a3 */
[C---:B------:R-:W-:Y:S04]  /*247e0*/  HMMA.16816.F32 R88, R116.reuse, R146, R88 ;  /* 0x000000927458723c */ /* 0x040fe80000001858 */
[-C--:B------:R-:W-:Y:S02]  /*247f0*/  FFMA.FTZ R145, R27, R134.reuse, -R163 ;  /* 0x000000861b917223 */ /* 0x080fe400000108a3 */
[----:B------:R-:W-:Y:S01]  /*24800*/  LDSM.16.MT88.4 R24, [R214+0xd000] ;  /* 0x00d00000d618783b */ /* 0x000fe20000004200 */
[-CC-:B------:R-:W-:Y:S01]  /*24810*/  FFMA.FTZ R146, R20, R134.reuse, -R157.reuse ;  /* 0x0000008614927223 */ /* 0x180fe2000001089d */
[C---:B--2---:R-:W-:Y:S01]  /*24820*/  HMMA.16816.F32 R92, R116.reuse, R128, R92 ;  /* 0x00000080745c723c */ /* 0x044fe2000000185c */
[----:B------:R-:W-:Y:S03]  /*24830*/  MUFU.EX2 R144, R144 ;  /* 0x0000009000907308 */ /* 0x000fe60000000800 */
[----:B------:R-:W-:Y:S01]  /*24840*/  FFMA.FTZ R147, R21, R134, -R157 ;  /* 0x0000008615937223 */ /* 0x000fe2000001089d */
[C---:B----4-:R-:W-:Y:S01]  /*24850*/  F2FP.PACK_AB R21, R169.reuse, R166 ;  /* 0x000000a6a915723e */ /* 0x050fe200000000ff */
[----:B------:R-:W-:Y:S02]  /*24860*/  FADD.FTZ R166, R166, R161 ;  /* 0x000000a1a6a67221 */ /* 0x000fe40000010000 */
[C---:B------:R-:W-:Y:S01]  /*24870*/  HMMA.16816.F32 R96, R116.reuse, R130, R96 ;  /* 0x000000827460723c */ /* 0x040fe20000001860 */
[----:B------:R-:W-:Y:S02]  /*24880*/  LDSM.16.MT88.4 R128, [R214+0x11000] ;  /* 0x01100000d680783b */ /* 0x000fe40000004200 */
[----:B------:R-:W2:Y:S01]  /*24890*/  MUFU.EX2 R145, R145 ;  /* 0x0000009100917308 */ /* 0x000ea20000000800 */
[----:B------:R-:W-:Y:S04]  /*248a0*/  FADD.FTZ R169, R169, R166 ;  /* 0x000000a6a9a97221 */ /* 0x000fe80000010000 */
[C---:B-1----:R-:W-:Y:S05]  /*248b0*/  HMMA.16816.F32 R100, R116.reuse, R120, R100 ;  /* 0x000000787464723c */ /* 0x042fea0000001864 */
[----:B------:R-:W-:Y:S03]  /*248c0*/  MUFU.EX2 R146, R146 ;  /* 0x0000009200927308 */ /* 0x000fe60000000800 */
[C---:B------:R-:W-:Y:S01]  /*248d0*/  HMMA.16816.F32 R104, R116.reuse, R122, R104 ;  /* 0x0000007a7468723c */ /* 0x040fe20000001868 */
[----:B------:R-:W1:Y:S06]  /*248e0*/  LDSM.16.MT88.4 R120, [R216+0xd000] ;  /* 0x00d00000d878783b */ /* 0x000e6c0000004200 */
[----:B------:R-:W4:Y:S01]  /*248f0*/  MUFU.EX2 R147, R147 ;  /* 0x0000009300937308 */ /* 0x000f220000000800 */
[C---:B---3--:R-:W-:Y:S04]  /*24900*/  HMMA.16816.F32 R108, R116.reuse, R124, R108 ;  /* 0x0000007c746c723c */ /* 0x048fe8000000186c */
[C---:B--2---:R-:W-:Y:S01]  /*24910*/  F2FP.PACK_AB R23, R145.reuse, R144 ;  /* 0x000000909117723e */ /* 0x044fe200000000ff */
[----:B------:R-:W-:Y:S03]  /*24920*/  FADD.FTZ R144, R144, R169 ;  /* 0x000000a990907221 */ /* 0x000fe60000010000 */
[C---:B------:R-:W-:Y:S01]  /*24930*/  HMMA.16816.F32 R12, R116.reuse, R126, R12 ;  /* 0x0000007e740c723c */ /* 0x040fe2000000180c */
[----:B------:R-:W-:Y:S01]  /*24940*/  LDSM.16.MT88.4 R124, [R212+0xd000] ;  /* 0x00d00000d47c783b */ /* 0x000fe20000004200 */
[----:B------:R-:W-:Y:S02]  /*24950*/  MUFU.EX2 R185, R185 ;  /* 0x000000b900b97308 */ /* 0x000fe40000000800 */
[----:B------:R-:W-:Y:S04]  /*24960*/  FADD.FTZ R145, R145, R144 ;  /* 0x0000009091917221 */ /* 0x000fe80000010000 */
[C---:B------:R-:W-:Y:S04]  /*24970*/  HMMA.16816.F32 R16, R116.reuse, R136, R16 ;  /* 0x000000887410723c */ /* 0x040fe80000001810 */
[----:B------:R-:W-:Y:S01]  /*24980*/  MUFU.EX2 R184, R184 ;  /* 0x000000b800b87308 */ /* 0x000fe20000000800 */
[C---:B----4-:R-:W-:Y:S03]  /*24990*/  F2FP.PACK_AB R20, R147.reuse, R146 ;  /* 0x000000929314723e */ /* 0x050fe600000000ff */
[----:B------:R-:W-:Y:S01]  /*249a0*/  HMMA.16816.F32 R112, R116, R138, R112 ;  /* 0x0000008a7470723c */ /* 0x000fe20000001870 */
[----:B------:R-:W2:Y:S03]  /*249b0*/  LDSM.16.MT88.4 R116, [R213+0xd000] ;  /* 0x00d00000d574783b */ /* 0x000ea60000004200 */
[----:B------:R-:W-:Y:S02]  /*249c0*/  FADD.FTZ R146, R146, R167 ;  /* 0x000000a792927221 */ /* 0x000fe40000010000 */
[----:B------:R-:W-:Y:S02]  /*249d0*/  MUFU.EX2 R187, R187 ;  /* 0x000000bb00bb7308 */ /* 0x000fe40000000800 */
[----:B------:R-:W-:Y:S01]  /*249e0*/  FADD.FTZ R147, R147, R146 ;  /* 0x0000009293937221 */ /* 0x000fe20000010000 */
[C---:B-1----:R-:W-:Y:S01]  /*249f0*/  HMMA.16816.F32 R4, R20.reuse, R120, R4 ;  /* 0x000000781404723c */ /* 0x042fe20000001804 */
[----:B------:R-:W-:Y:S04]  /*24a00*/  LDSM.16.MT88.4 R136, [R213+0x11000] ;  /* 0x01100000d588783b */ /* 0x000fe80000004200 */
[----:B------:R-:W-:Y:S02]  /*24a10*/  FADD.FTZ R168, R168, R147 ;  /* 0x00000093a8a87221 */ /* 0x000fe40000010000 */
[----:B------:R-:W-:Y:S01]  /*24a20*/  MUFU.EX2 R54, R54 ;  /* 0x0000003600367308 */ /* 0x000fe20000000800 */
[C---:B------:R-:W-:Y:S01]  /*24a30*/  HMMA.16816.F32 R8, R20.reuse, R122, R8 ;  /* 0x0000007a1408723c */ /* 0x040fe20000001808 */
[----:B------:R-:W1:Y:S03]  /*24a40*/  LDSM.16.MT88.4 R120, [R216+0x11000] ;  /* 0x01100000d878783b */ /* 0x000e660000004200 */
[----:B------:R-:W-:Y:S04]  /*24a50*/  FADD.FTZ R171, R171, R168 ;  /* 0x000000a8abab7221 */ /* 0x000fe80000010000 */
[C---:B------:R-:W-:Y:S01]  /*24a60*/  HMMA.16816.F32 R68, R20.reuse, R24, R68 ;  /* 0x000000181444723c */ /* 0x040fe20000001844 */
[----:B------:R-:W-:Y:S07]  /*24a70*/  MUFU.EX2 R55, R55 ;  /* 0x0000003700377308 */ /* 0x000fee0000000800 */
[C---:B------:R-:W-:Y:S01]  /*24a80*/  HMMA.16816.F32 R72, R20.reuse, R26, R72 ;  /* 0x0000001a1448723c */ /* 0x040fe20000001848 */
[----:B------:R-:W3:Y:S02]  /*24a90*/  LDSM.16.MT88.4 R24, [R216+0xd800] ;  /* 0x00d80000d818783b */ /* 0x000ee40000004200 */
[----:B------:R-:W-:Y:S05]  /*24aa0*/  MUFU.EX2 R58, R58 ;  /* 0x0000003a003a7308 */ /* 0x000fea0000000800 */
[C---:B--2---:R-:W-:Y:S05]  /*24ab0*/  HMMA.16816.F32 R76, R20.reuse, R116, R76 ;  /* 0x00000074144c723c */ /* 0x044fea000000184c */
[----:B------:R-:W-:Y:S03]  /*24ac0*/  MUFU.EX2 R59, R59 ;  /* 0x0000003b003b7308 */ /* 0x000fe60000000800 */
[C---:B------:R-:W-:Y:S01]  /*24ad0*/  HMMA.16816.F32 R80, R20.reuse, R118, R80 ;  /* 0x000000761450723c */ /* 0x040fe20000001850 */
[----:B------:R-:W2:Y:S06]  /*24ae0*/  LDSM.16.MT88.4 R116, [R212+0xd800] ;  /* 0x00d80000d474783b */ /* 0x000eac0000004200 */
[----:B------:R-:W-:Y:S01]  /*24af0*/  MUFU.EX2 R52, R52 ;  /* 0x0000003400347308 */ /* 0x000fe20000000800 */
[C---:B------:R-:W-:Y:S08]  /*24b00*/  HMMA.16816.F32 R84, R20.reuse, R124, R84 ;  /* 0x0000007c1454723c */ /* 0x040ff00000001854 */
        /* <DEDUP_REMOVED lines=10> */
[----:B------:R-:W-:Y:S07]  /*24bb0*/  MUFU.EX2 R62, R62 ;  /* 0x0000003e003e7308 */ /* 0x000fee0000000800 */
[C---:B------:R-:W-:Y:S03]  /*24bc0*/  HMMA.16816.F32 R108, R20.reuse, R136, R108 ;  /* 0x00000088146c723c */ /* 0x040fe6000000186c */
[----:B------:R-:W-:Y:S04]  /*24bd0*/  MUFU.EX2 R63, R63 ;  /* 0x0000003f003f7308 */ /* 0x000fe80000000800 */
[-CC-:B------:R-:W-:Y:S01]  /*24be0*/  FFMA.FTZ R136, R38, R134.reuse, -R163.reuse ;  /* 0x0000008626887223 */ /* 0x180fe200000108a3 */
[C---:B------:R-:W-:Y:S04]  /*24bf0*/  HMMA.16816.F32 R12, R20.reuse, R138, R12 ;  /* 0x0000008a140c723c */ /* 0x040fe8000000180c */
[-CC-:B------:R-:W-:Y:S01]  /*24c00*/  FFMA.FTZ R137, R39, R134.reuse, -R163.reuse ;  /* 0x0000008627897223 */ /* 0x180fe200000108a3 */
[----:B------:R-:W-:Y:S02]  /*24c10*/  MUFU.EX2 R136, R136 ;  /* 0x0000008800887308 */ /* 0x000fe40000000800 */
[-CC-:B------:R-:W-:Y:S01]  /*24c20*/  FFMA.FTZ R138, R42, R134.reuse, -R163.reuse ;  /* 0x000000862a8a7223 */ /* 0x180fe200000108a3 */
[C---:B------:R-:W-:Y:S04]  /*24c30*/  HMMA.16816.F32 R16, R20.reuse, R140, R16 ;  /* 0x0000008c1410723c */ /* 0x040fe80000001810 */
[-CC-:B------:R-:W-:Y:S02]  /*24c40*/  FFMA.FTZ R139, R43, R134.reuse, -R163.reuse ;  /* 0x000000862b8b7223 */ /* 0x180fe400000108a3 */
[-C--:B------:R-:W-:Y:S01]  /*24c50*/  FFMA.FTZ R163, R67, R134.reuse, -R163 ;  /* 0x0000008643a37223 */ /* 0x080fe200000108a3 */
[----:B------:R-:W1:Y:S01]  /*24c60*/  MUFU.EX2 R137, R137 ;  /* 0x0000008900897308 */ /* 0x000e620000000800 */
[----:B------:R-:W-:Y:S04]  /*24c70*/  HMMA.16816.F32 R112, R20, R142, R112 ;  /* 0x0000008e1470723c */ /* 0x000fe80000001870 */
[-CC-:B------:R-:W-:Y:S02]  /*24c80*/  FFMA.FTZ R140, R36, R134.reuse, -R157.reuse ;  /* 0x00000086248c7223 */ /* 0x180fe4000001089d */
[--C-:B------:R-:W-:Y:S01]  /*24c90*/  FFMA.FTZ R141, R37, R134, -R157.reuse ;  /* 0x00000086258d7223 */ /* 0x100fe2000001089d */
[----:B------:R-:W-:Y:S01]  /*24ca0*/  F2FP.PACK_AB R21, R173, R170 ;  /* 0x000000aaad15723e */ /* 0x000fe200000000ff */
[----:B------:R-:W-:Y:S01]  /*24cb0*/  LDSM.16.MT88.4 R36, [R212+0xe000] ;  /* 0x00e00000d424783b */ /* 0x000fe20000004200 */
[----:B------:R-:W-:Y:S01]  /*24cc0*/  F2FP.PACK_AB R23, R175, R172 ;  /* 0x000000acaf17723e */ /* 0x000fe200000000ff */
[----:B------:R-:W-:Y:S02]  /*24cd0*/  MUFU.EX2 R138, R138 ;  /* 0x0000008a008a7308 */ /* 0x000fe40000000800 */
[----:B------:R-:W-:Y:S01]  /*24ce0*/  F2FP.PACK_AB R20, R177, R174 ;  /* 0x000000aeb114723e */ /* 0x000fe200000000ff */
[--C-:B------:R-:W-:Y:S01]  /*24cf0*/  FFMA.FTZ R142, R40, R134, -R157.reuse ;  /* 0x00000086288e7223 */ /* 0x100fe2000001089d */
[----:B------:R-:W-:Y:S01]  /*24d00*/  F2FP.PACK_AB R22, R179, R176 ;  /* 0x000000b0b316723e */ /* 0x000fe200000000ff */
[----:B------:R-:W-:Y:S02]  /*24d10*/  FFMA.FTZ R143, R41, R134, -R157 ;  /* 0x00000086298f7223 */ /* 0x000fe4000001089d */
[----:B------:R-:W-:Y:S01]  /*24d20*/  LDSM.16.MT88.4 R40, [R214+0x12000] ;  /* 0x01200000d628783b */ /* 0x000fe20000004200 */
[----:B------:R-:W-:Y:S02]  /*24d30*/  FADD.FTZ R170, R170, R145 ;  /* 0x00000091aaaa7221 */ /* 0x000fe40000010000 */
[----:B------:R-:W4:Y:S01]  /*24d40*/  MUFU.EX2 R139, R139 ;  /* 0x0000008b008b7308 */ /* 0x000f220000000800 */
[C---:B---3--:R-:W-:Y:S03]  /*24d50*/  HMMA.16816.F32 R4, R20.reuse, R24, R4 ;  /* 0x000000181404723c */ /* 0x048fe60000001804 */
[----:B------:R-:W-:Y:S02]  /*24d60*/  FADD.FTZ R174, R174, R171 ;  /* 0x000000abaeae7221 */ /* 0x000fe40000010000 */
[----:B------:R-:W-:Y:S02]  /*24d70*/  FADD.FTZ R173, R173, R170 ;  /* 0x000000aaadad7221 */ /* 0x000fe40000010000 */
[----:B------:R-:W-:Y:S01]  /*24d80*/  FADD.FTZ R177, R177, R174 ;  /* 0x000000aeb1b17221 */ /* 0x000fe20000010000 */
[C---:B------:R-:W-:Y:S01]  /*24d90*/  HMMA.16816.F32 R8, R20.reuse, R26, R8 ;  /* 0x0000001a1408723c */ /* 0x040fe20000001808 */
[----:B------:R-:W3:Y:S01]  /*24da0*/  LDSM.16.MT88.4 R24, [R216+0x11800] ;  /* 0x01180000d818783b */ /* 0x000ee20000004200 */
[----:B------:R-:W-:Y:S02]  /*24db0*/  MUFU.EX2 R140, R140 ;  /* 0x0000008c008c7308 */ /* 0x000fe40000000800 */
[----:B------:R-:W-:Y:S02]  /*24dc0*/  FADD.FTZ R172, R172, R173 ;  /* 0x000000adacac7221 */ /* 0x000fe40000010000 */
[----:B------:R-:W-:Y:S02]  /*24dd0*/  FADD.FTZ R176, R176, R177 ;  /* 0x000000b1b0b07221 */ /* 0x000fe40000010000 */
[C---:B------:R-:W-:Y:S04]  /*24de0*/  HMMA.16816.F32 R68, R20.reuse, R28, R68 ;  /* 0x0000001c1444723c */ /* 0x040fe80000001844 */
[----:B------:R-:W5:Y:S01]  /*24df0*/  MUFU.EX2 R141, R141 ;  /* 0x0000008d008d7308 */ /* 0x000f620000000800 */
[----:B------:R-:W-:Y:S02]  /*24e00*/  FADD.FTZ R175, R175, R172 ;  /* 0x000000acafaf7221 */ /* 0x000fe40000010000 */
[----:B------:R-:W-:Y:S01]  /*24e10*/  FADD.FTZ R179, R179, R176 ;  /* 0x000000b0b3b37221 */ /* 0x000fe20000010000 */
[C---:B------:R-:W-:Y:S01]  /*24e20*/  HMMA.16816.F32 R72, R20.reuse, R30, R72 ;  /* 0x0000001e1448723c */ /* 0x040fe20000001848 */
[----:B------:R-:W1:Y:S05]  /*24e30*/  LDSM.16.MT88.4 R28, [R214+0x11800] ;  /* 0x01180000d61c783b */ /* 0x000e6a0000004200 */
[----:B------:R-:W-:Y:S02]  /*24e40*/  MUFU.EX2 R142, R142 ;  /* 0x0000008e008e7308 */ /* 0x000fe40000000800 */
[C---:B------:R-:W-:Y:S08]  /*24e50*/  HMMA.16816.F32 R76, R20.reuse, R32, R76 ;  /* 0x00000020144c723c */ /* 0x040ff0000000184c */
[C---:B------:R-:W-:Y:S01]  /*24e60*/  HMMA.16816.F32 R80, R20.reuse, R34, R80 ;  /* 0x000000221450723c */ /* 0x040fe20000001850 */
[----:B------:R-:W4:Y:S01]  /*24e70*/  LDSM.16.MT88.4 R32, [R213+0x11800] ;  /* 0x01180000d520783b */ /* 0x000f220000004200 */
[----:B------:R-:W1:Y:S06]  /*24e80*/  MUFU.EX2 R143, R143 ;  /* 0x0000008f008f7308 */ /* 0x000e6c0000000800 */
[C---:B--2---:R-:W-:Y:S04]  /*24e90*/  HMMA.16816.F32 R84, R20.reuse, R116, R84 ;  /* 0x000000741454723c */ /* 0x044fe80000001854 */
[----:B------:R-:W-:Y:S04]  /*24ea0*/  MUFU.EX2 R66, R66 ;  /* 0x0000004200427308 */ /* 0x000fe80000000800 */
[C---:B------:R-:W-:Y:S01]  /*24eb0*/  HMMA.16816.F32 R88, R20.reuse, R118, R88 ;  /* 0x000000761458723c */ /* 0x040fe20000001858 */
[----:B------:R-:W2:Y:S05]  /*24ec0*/  LDSM.16.MT88.4 R116, [R212+0x11800] ;  /* 0x01180000d474783b */ /* 0x000eaa0000004200 */
[----:B------:R-:W2:Y:S02]  /*24ed0*/  MUFU.EX2 R163, R163 ;  /* 0x000000a300a37308 */ /* 0x000ea40000000800 */
        /* <DEDUP_REMOVED lines=10> */
[----:B------:R-:W-:Y:S01]  /*24f80*/  HMMA.16816.F32 R112, R20, R118, R112 ;  /* 0x000000761470723c */ /* 0x000fe20000001870 */
[----:B------:R-:W-:Y:S06]  /*24f90*/  LDSM.16.MT88.4 R116, [R213+0x12000] ;  /* 0x01200000d574783b */ /* 0x000fec0000004200 */
[----:B------:R-:W-:Y:S01]  /*24fa0*/  F2FP.PACK_AB R21, R137, R136 ;  /* 0x000000888915723e */ /* 0x000fe200000000ff */
[----:B------:R-:W-:Y:S01]  /*24fb0*/  FADD.FTZ R136, R136, R175 ;  /* 0x000000af88887221 */ /* 0x000fe20000010000 */
[----:B------:R-:W-:Y:S03]  /*24fc0*/  F2FP.PACK_AB R23, R139, R138 ;  /* 0x0000008a8b17723e */ /* 0x000fe600000000ff */
[----:B-----5:R-:W-:Y:S01]  /*24fd0*/  F2FP.PACK_AB R20, R141, R140 ;  /* 0x0000008c8d14723e */ /* 0x020fe200000000ff */
        /* <DEDUP_REMOVED lines=10> */
[----:B------:R-:W2:Y:S07]  /*25080*/  LDSM.16.MT88.4 R24, [R216+0x12000] ;  /* 0x01200000d818783b */ /* 0x000eae0000004200 */
[C---:B-1----:R-:W-:Y:S08]  /*25090*/  HMMA.16816.F32 R68, R20.reuse, R28, R68 ;  /* 0x0000001c1444723c */ /* 0x042ff00000001844 */
[C---:B------:R-:W-:Y:S01]  /*250a0*/  HMMA.16816.F32 R72, R20.reuse, R30, R72 ;  /* 0x0000001e1448723c */ /* 0x040fe20000001848 */
[----:B------:R-:W1:Y:S07]  /*250b0*/  LDSM.16.MT88.4 R28, [R212+0x12000] ;  /* 0x01200000d41c783b */ /* 0x000e6e0000004200 */
[C---:B----4-:R-:W-:Y:S08]  /*250c0*/  HMMA.16816.F32 R76, R20.reuse, R32, R76 ;  /* 0x00000020144c723c */ /* 0x050ff0000000184c */
        /* <DEDUP_REMOVED lines=12> */
[C---:B------:R-:W-:Y:S08]  /*25190*/  HMMA.16816.F32 R12, R20.reuse, R118, R12 ;  /* 0x00000076140c723c */ /* 0x040ff0000000180c */
        /* <DEDUP_REMOVED lines=35> */
[----:B------:R-:W-:Y:S07]  /*253d0*/  LDSM.16.MT88.4 R36, [R212+0xf000] ;  /* 0x00f00000d424783b */ /* 0x000fee0000004200 */
        /* <DEDUP_REMOVED lines=45> */
[----:B--2---:R-:W-:Y:S01]  /*256b0*/  F2FP.PACK_AB R20, R33, R32 ;  /* 0x000000202114723e */ /* 0x004fe200000000ff */
[----:B------:R-:W-:Y:S01]  /*256c0*/  FADD.FTZ R32, R32, R57 ;  /* 0x0000003920207221 */ /* 0x000fe20000010000 */
[----:B----4-:R-:W-:Y:S01]  /*256d0*/  F2FP.PACK_AB R22, R157, R34 ;  /* 0x000000229d16723e */ /* 0x010fe200000000ff */
        /* <DEDUP_REMOVED lines=8> */
[C---:B------:R-:W-:Y:S01]  /*25760*/  HMMA.16816.F32 R124, R20.reuse, R126, R8 ;  /* 0x0000007e147c723c */ /* 0x040fe20000001808 */
[----:B------:R-:W4:Y:S07]  /*25770*/  LDSM.16.MT88.4 R8, [R216+0x13800] ;  /* 0x01380000d808783b */ /* 0x000f2e0000004200 */
[C---:B---3--:R-:W-:Y:S08]  /*25780*/  HMMA.16816.F32 R68, R20.reuse, R24, R68 ;  /* 0x000000181444723c */ /* 0x048ff00000001844 */
[C---:B------:R-:W-:Y:S01]  /*25790*/  HMMA.16816.F32 R72, R20.reuse, R26, R72 ;  /* 0x0000001a1448723c */ /* 0x040fe20000001848 */
[----:B------:R-:W3:Y:S07]  /*257a0*/  LDSM.16.MT88.4 R24, [R214+0x13800] ;  /* 0x01380000d618783b */ /* 0x000eee0000004200 */
[C---:B-1----:R-:W-:Y:S08]  /*257b0*/  HMMA.16816.F32 R76, R20.reuse, R28, R76 ;  /* 0x0000001c144c723c */ /* 0x042ff0000000184c */
[C---:B------:R-:W-:Y:S08]  /*257c0*/  HMMA.16816.F32 R80, R20.reuse, R30, R80 ;  /* 0x0000001e1450723c */ /* 0x040ff00000001850 */
[C---:B--2---:R-:W-:Y:S08]  /*257d0*/  HMMA.16816.F32 R84, R20.reuse, R4, R84 ;  /* 0x000000041454723c */ /* 0x044ff00000001854 */
[C---:B------:R-:W-:Y:S01]  /*257e0*/  HMMA.16816.F32 R88, R20.reuse, R6, R88 ;  /* 0x000000061458723c */ /* 0x040fe20000001858 */
[----:B------:R-:W1:Y:S07]  /*257f0*/  LDSM.16.MT88.4 R4, [R212+0x13800] ;  /* 0x01380000d404783b */ /* 0x000e6e0000004200 */
[C---:B----4-:R-:W-:Y:S08]  /*25800*/  HMMA.16816.F32 R92, R20.reuse, R8, R92 ;  /* 0x00000008145c723c */ /* 0x050ff0000000185c */
[C---:B------:R-:W-:Y:S08]  /*25810*/  HMMA.16816.F32 R96, R20.reuse, R10, R96 ;  /* 0x0000000a1460723c */ /* 0x040ff00000001860 */
[C---:B---3--:R-:W-:Y:S08]  /*25820*/  HMMA.16816.F32 R100, R20.reuse, R24, R100 ;  /* 0x000000181464723c */ /* 0x048ff00000001864 */
[C---:B------:R-:W-:Y:S08]  /*25830*/  HMMA.16816.F32 R104, R20.reuse, R26, R104 ;  /* 0x0000001a1468723c */ /* 0x040ff00000001868 */
[C---:B------:R-:W-:Y:S08]  /*25840*/  HMMA.16816.F32 R108, R20.reuse, R120, R108 ;  /* 0x00000078146c723c */ /* 0x040ff0000000186c */
[C---:B------:R-:W-:Y:S08]  /*25850*/  HMMA.16816.F32 R120, R20.reuse, R122, R12 ;  /* 0x0000007a1478723c */ /* 0x040ff0000000180c */
[C---:B-1----:R-:W-:Y:S08]  /*25860*/  HMMA.16816.F32 R116, R20.reuse, R4, R16 ;  /* 0x000000041474723c */ /* 0x042ff00000001810 */
[----:B------:R-:W-:Y:S01]  /*25870*/  HMMA.16816.F32 R112, R20, R6, R112 ;  /* 0x000000061470723c */ /* 0x000fe20000001870 */
[----:B------:R-:W-:-:S07]  /*25880*/  @P0 BRA `(.L_x_4291) ;  /* 0xffffad8000000947 */ /* 0x000fce000383ffff */
.L_x_4282:
        /* <DEDUP_REMOVED lines=11> */
.L_x_4310:
[----:B---3--:R-:W-:Y:S01]  /*25940*/  FADD.FTZ R9, R10, R242 ;  /* 0x000000f20a097221 */ /* 0x008fe20000010000 */
[----:B------:R-:W-:Y:S05]  /*25950*/  BRA.DIV ~URZ, `(.L_x_4293) ;  /* 0x000014327f007947 */ /* 0x000fea000b800000 */
[----:B------:R-:W3:Y:S04]  /*25960*/  SHFL.BFLY PT, R6, R235, 0x2, 0x1f ;  /* 0x0c401f00eb067f89 */ /* 0x000ee800000e0000 */
[----:B------:R-:W4:Y:S01]  /*25970*/  SHFL.BFLY PT, R4, R9, 0x1, 0x1f ;  /* 0x0c201f0009047f89 */ /* 0x000f2200000e0000 */
[----:B---3--:R-:W-:Y:S02]  /*25980*/  FADD.FTZ R11, R6, R235 ;  /* 0x000000eb060b7221 */ /* 0x008fe40000010000 */
[----:B----4-:R-:W-:-:S03]  /*25990*/  FADD.FTZ R4, R9, R4 ;  /* 0x0000000409047221 */ /* 0x010fc60000010000 */
[----:B------:R3:W4:Y:S04]  /*259a0*/  SHFL.BFLY PT, R10, R11, 0x1, 0x1f ;  /* 0x0c201f000b0a7f89 */ /* 0x00072800000e0000 */
.L_x_4311:
        /* <DEDUP_REMOVED lines=13> */
[----:B---3--:R-:W-:Y:S01]  /*25a80*/  SHF.R.S32.HI R11, RZ, 0x1f, R10 ;  /* 0x0000001fff0b7819 */ /* 0x008fe2000001140a */
        /* <DEDUP_REMOVED lines=96> */
[-C--:B------:R-:W-:Y:S02]  /*26090*/  IADD3 R12, R12, R17.reuse, RZ ;  /* 0x000000110c0c7210 */ /* 0x080fe40007ffe0ff */
[----:B------:R-:W-:Y:S02]  /*260a0*/  IADD3 R18, R17, R14, RZ ;  /* 0x0000000e11127210 */ /* 0x000fe40007ffe0ff */
[-C--:B------:R-:W-:Y:S01]  /*260b0*/  IADD3 R19, R15, R17.reuse, RZ ;  /* 0x000000110f137210 */ /* 0x080fe20007ffe0ff */
[----:B------:R-:W-:Y:S01]  /*260c0*/  STS.64 [R12], R76 ;  /* 0x0000004c0c007388 */ /* 0x000fe20000000a00 */
[----:B------:R-:W-:-:S03]  /*260d0*/  IADD3 R17, R16, R17, RZ ;  /* 0x0000001110117210 */ /* 0x000fc60007ffe0ff */
[----:B------:R1:W-:Y:S04]  /*260e0*/  STS.64 [R12+0x800], R78 ;  /* 0x0008004e0c007388 */ /* 0x0003e80000000a00 */
[----:B------:R-:W-:Y:S04]  /*260f0*/  STS.64 [R18], R80 ;  /* 0x0000005012007388 */ /* 0x000fe80000000a00 */
[----:B------:R-:W-:Y:S04]  /*26100*/  STS.64 [R18+0x800], R82 ;  /* 0x0008005212007388 */ /* 0x000fe80000000a00 */
[----:B------:R-:W-:Y:S04]  /*26110*/  STS.64 [R19], R84 ;  /* 0x0000005413007388 */ /* 0x000fe80000000a00 */
[----:B------:R3:W-:Y:S04]  /*26120*/  STS.64 [R19+0x800], R86 ;  /* 0x0008005613007388 */ /* 0x0007e80000000a00 */
        /* <DEDUP_REMOVED lines=18> */
[----:B------:R-:W2:Y:S04]  /*26250*/  LD.E.64 R6, [R2.64+0xb0] ;  /* 0x0000b00402067980 */ /* 0x000ea8000c101b00 */
[----:B-1----:R-:W2:Y:S04]  /*26260*/  LD.E R79, [R2.64+0x60] ;  /* 0x00006004024f7980 */ /* 0x002ea8000c101900 */
[----:B------:R-:W1:Y:S01]  /*26270*/  S2R R76, SR_TID.X ;  /* 0x00000000004c7919 */ /* 0x000e620000002100 */
[----:B------:R-:W-:-:S03]  /*26280*/  LEA.HI R9, R9, R8, RZ, 0x4 ;  /* 0x0000000809097211 */ /* 0x000fc600078f20ff */
[----:B------:R2:W5:Y:S01]  /*26290*/  LD.E R77, [R2.64+0xcc] ;  /* 0x0000cc04024d7980 */ /* 0x000562000c101900 */
[----:B------:R-:W-:-:S03]  /*262a0*/  LOP3.LUT R9, R9, 0xfffffff0, RZ, 0xc0, !PT ;  /* 0xfffffff009097812 */ /* 0x000fc600078ec0ff */
[----:B---3--:R3:W5:Y:S01]  /*262b0*/  LD.E.64 R86, [R2.64+0x78] ;  /* 0x0000780402567980 */ /* 0x008762000c101b00 */
[----:B------:R-:W-:-:S03]  /*262c0*/  IADD3 R80, -R9, R8, RZ ;  /* 0x0000000809507210 */ /* 0x000fc60007ffe1ff */
[----:B------:R3:W5:Y:S01]  /*262d0*/  LD.E.64 R84, [R2.64+0xa8] ;  /* 0x0000a80402547980 */ /* 0x000762000c101b00 */
[C---:B----4-:R-:W-:Y:S01]  /*262e0*/  LEA.HI R15, R80.reuse, R80, RZ, 0x1 ;  /* 0x00000050500f7211 */ /* 0x050fe200078f08ff */
[----:B------:R-:W4:Y:S01]  /*262f0*/  @P4 MUFU.LG2 R4, R4 ;  /* 0x0000000400044308 */ /* 0x000f220000000c00 */
[----:B------:R-:W-:Y:S01]  /*26300*/  LOP3.LUT R11, R11, 0xffffffe0, RZ, 0xc0, !PT ;  /* 0xffffffe00b0b7812 */ /* 0x000fe200078ec0ff */
[----:B------:R-:W-:Y:S01]  /*26310*/  BSSY B0, `(.L_x_4294) ;  /* 0x0000045000007945 */ /* 0x000fe20003800000 */
[C---:B------:R-:W-:Y:S02]  /*26320*/  SHF.L.U32 R12, R15.reuse, 0x2, RZ ;  /* 0x000000020f0c7819 */ /* 0x040fe400000006ff */
[----:B------:R-:W-:Y:S02]  /*26330*/  LOP3.LUT R15, R15, 0xffffffe, RZ, 0xc0, !PT ;  /* 0x0ffffffe0f0f7812 */ /* 0x000fe400078ec0ff */
[----:B------:R-:W-:Y:S01]  /*26340*/  IADD3 R11, -R11, R8, RZ ;  /* 0x000000080b0b7210 */ /* 0x000fe20007ffe1ff */
[----:B------:R-:W3:Y:S01]  /*26350*/  @P3 MUFU.LG2 R5, R5 ;  /* 0x0000000500053308 */ /* 0x000ee20000000c00 */
[----:B------:R-:W-:-:S02]  /*26360*/  IADD3 R82, R80, -R15, RZ ;  /* 0x8000000f50527210 */ /* 0x000fc40007ffe0ff */
[----:B-1----:R-:W-:Y:S02]  /*26370*/  SHF.R.S32.HI R13, RZ, 0x1f, R76 ;  /* 0x0000001fff0d7819 */ /* 0x002fe4000001144c */
[----:B------:R-:W-:Y:S02]  /*26380*/  SHF.R.S32.HI R81, RZ, 0x1f, R10 ;  /* 0x0000001fff517819 */ /* 0x000fe4000001140a */
[----:B------:R-:W-:Y:S01]  /*26390*/  LEA.HI R78, R13, R76, RZ, 0x4 ;  /* 0x0000004c0d4e7211 */ /* 0x000fe200078f20ff */
[----:B----4-:R-:W-:Y:S01]  /*263a0*/  @P4 FMUL.FTZ R4, R4, 0.69314718246459960938 ;  /* 0x3f31721804044820 */ /* 0x010fe20000410000 */
[----:B------:R-:W-:Y:S01]  /*263b0*/  BAR.SYNC.DEFER_BLOCKING 0x0 ;  /* 0x0000000000007b1d */ /* 0x000fe20000010000 */
[----:B------:R-:W-:Y:S02]  /*263c0*/  LOP3.LUT P0, RZ, R11, 0x3, RZ, 0xc0, !PT ;  /* 0x000000030bff7812 */ /* 0x000fe4000780c0ff */
[----:B------:R-:W-:Y:S02]  /*263d0*/  SHF.R.S32.HI R78, RZ, 0x4, R78 ;  /* 0x00000004ff4e7819 */ /* 0x000fe4000001144e */
[----:B------:R-:W-:-:S02]  /*263e0*/  LEA.HI R81, R81, R10, RZ, 0x2 ;  /* 0x0000000a51517211 */ /* 0x000fc400078f10ff */
[----:B------:R-:W-:Y:S01]  /*263f0*/  SHF.L.U32 R9, R78, 0x6, RZ ;  /* 0x000000064e097819 */ /* 0x000fe200000006ff */
[----:B---3--:R-:W-:Y:S01]  /*26400*/  @P3 FMUL.FTZ R5, R5, 0.69314718246459960938 ;  /* 0x3f31721805053820 */ /* 0x008fe20000410000 */
[----:B------:R-:W-:Y:S02]  /*26410*/  LOP3.LUT R81, R81, 0xffffffc, RZ, 0xc0, !PT ;  /* 0x0ffffffc51517812 */ /* 0x000fe400078ec0ff */
[----:B------:R-:W-:Y:S02]  /*26420*/  LOP3.LUT R9, R9, 0x1c0, RZ, 0xc0, !PT ;  /* 0x000001c009097812 */ /* 0x000fe400078ec0ff */
[----:B------:R-:W-:Y:S02]  /*26430*/  IADD3 R81, R10, -R81, RZ ;  /* 0x800000510a517210 */ /* 0x000fe40007ffe0ff */
[----:B------:R-:W-:Y:S02]  /*26440*/  LOP3.LUT R12, R9, 0x38, R12, 0xf8, !PT ;  /* 0x00000038090c7812 */ /* 0x000fe400078ef80c */
[----:B------:R-:W-:-:S02]  /*26450*/  SHF.R.U32.HI R9, RZ, 0x3, R9 ;  /* 0x00000003ff097819 */ /* 0x000fc40000011609 */
[----:B------:R-:W-:Y:S01]  /*26460*/  MOV R10, 0xff800000 ;  /* 0xff800000000a7802 */ /* 0x000fe20000000f00 */
[-C--:B-----5:R-:W-:Y:S01]  /*26470*/  @P4 FFMA.FTZ R10, R133, R0.reuse, R4 ;  /* 0x00000000850a4223 */ /* 0x0a0fe20000010004 */
[----:B------:R-:W-:Y:S02]  /*26480*/  LOP3.LUT R9, R12, R9, RZ, 0x3c, !PT ;  /* 0x000000090c097212 */ /* 0x000fe400078e3cff */
[----:B------:R-:W-:Y:S01]  /*26490*/  MOV R11, 0xff800000 ;  /* 0xff800000000b7802 */ /* 0x000fe20000000f00 */
[----:B------:R-:W-:Y:S01]  /*264a0*/  @P3 FFMA.FTZ R11, R132, R0, R5 ;  /* 0x00000000840b3223 */ /* 0x000fe20000010005 */
[----:B------:R-:W-:Y:S02]  /*264b0*/  LEA R82, R82, R9, 0x2 ;  /* 0x0000000952527211 */ /* 0x000fe400078e10ff */
[----:B------:R-:W-:-:S03]  /*264c0*/  LEA.HI R9, R13, R76, RZ, 0x5 ;  /* 0x0000004c0d097211 */ /* 0x000fc600078f28ff */
[----:B------:R-:W1:Y:S01]  /*264d0*/  LDS.128 R72, [R82.X4] ;  /* 0x0000000052487984 */ /* 0x000e620000004c00 */
[----:B------:R-:W-:-:S03]  /*264e0*/  LOP3.LUT R9, R9, 0xffffffe0, RZ, 0xc0, !PT ;  /* 0xffffffe009097812 */ /* 0x000fc600078ec0ff */
[----:B------:R-:W3:Y:S01]  /*264f0*/  LDS.128 R68, [R82.X4+0x800] ;  /* 0x0008000052447984 */ /* 0x000ee20000004c00 */
[----:B------:R-:W-:-:S03]  /*26500*/  IADD3 R9, -R9, R76, RZ ;  /* 0x0000004c09097210 */ /* 0x000fc60007ffe1ff */
[----:B------:R-:W4:Y:S01]  /*26510*/  LDS.128 R64, [R82.X4+0x1000] ;  /* 0x0010000052407984 */ /* 0x000f220000004c00 */
[----:B------:R-:W-:-:S03]  /*26520*/  SHF.R.S32.HI R8, RZ, 0x1f, R9 ;  /* 0x0000001fff087819 */ /* 0x000fc60000011409 */
[----:B------:R-:W1:Y:S01]  /*26530*/  LDS.128 R60, [R82.X4+0x1800] ;  /* 0x00180000523c7984 */ /* 0x000e620000004c00 */
[----:B------:R-:W-:Y:S02]  /*26540*/  LEA.HI R8, R8, R9, RZ, 0x2 ;  /* 0x0000000908087211 */ /* 0x000fe400078f10ff */
[----:B------:R-:W-:Y:S01]  /*26550*/  SHF.L.U32 R9, R231, 0x6, RZ ;  /* 0x00000006e7097819 */ /* 0x000fe200000006ff */
[----:B------:R-:W1:Y:S01]  /*26560*/  LDS.128 R56, [R82.X4+0x2000] ;  /* 0x0020000052387984 */ /* 0x000e620000004c00 */
[----:B------:R-:W-:-:S03]  /*26570*/  SHF.R.S32.HI R8, RZ, 0x2, R8 ;  /* 0x00000002ff087819 */ /* 0x000fc60000011408 */
        /* <DEDUP_REMOVED lines=12> */
[----:B---3--:R-:W-:-:S04]  /*26640*/  SHF.L.U32 R82, R80, 0x2, RZ ;  /* 0x0000000250527819 */ /* 0x008fc800000006ff */
[----:B------:R-:W-:Y:S01]  /*26650*/  SHF.R.S32.HI R83, RZ, 0x1f, R82 ;  /* 0x0000001fff537819 */ /* 0x000fe20000011452 */
[----:B--2---:R-:W-:-:S04]  /*26660*/  IMAD R6, R6, UR8, R233 ;  /* 0x0000000806067c24 */ /* 0x004fc8000f8e02e9 */
[----:B------:R-:W-:-:S04]  /*26670*/  IMAD R6, R6, R79, R234 ;  /* 0x0000004f06067224 */ /* 0x000fc800078e02ea */
[----:B------:R-:W-:Y:S01]  /*26680*/  IMAD R6, R7, R6, R9 ;  /* 0x0000000607067224 */ /* 0x000fe200078e0209 */
[----:B------:R-:W-:Y:S05]  /*26690*/  @P0 BRA `(.L_x_4295) ;  /* 0x000000c000000947 */ /* 0x000fea0003800000 */
[----:B-1--4-:R-:W-:Y:S01]  /*266a0*/  IMAD R5, R231, -0x40, R232 ;  /* 0xffffffc0e7057824 */ /* 0x012fe200078e02e8 */
        /* <DEDUP_REMOVED lines=11> */
.L_x_4295:
[----:B-1--4-:R-:W-:Y:S05]  /*26760*/  BSYNC B0 ;  /* 0x0000000000007941 */ /* 0x012fea0003800000 */
.L_x_4294:
        /* <DEDUP_REMOVED lines=19> */
.L_x_4297:
[----:B------:R-:W-:Y:S05]  /*268a0*/  BSYNC B0 ;  /* 0x0000000000007941 */ /* 0x000fea0003800000 */
.L_x_4296:
        /* <DEDUP_REMOVED lines=9> */
.L_x_4299:
[----:B------:R-:W-:Y:S05]  /*26940*/  BSYNC B0 ;  /* 0x0000000000007941 */ /* 0x000fea0003800000 */
.L_x_4298:
        /* <DEDUP_REMOVED lines=9> */
.L_x_4301:
[----:B------:R-:W-:Y:S05]  /*269e0*/  BSYNC B0 ;  /* 0x0000000000007941 */ /* 0x000fea0003800000 */
.L_x_4300:
        /* <DEDUP_REMOVED lines=9> */
.L_x_4303:
[----:B------:R-:W-:Y:S05]  /*26a80*/  BSYNC B0 ;  /* 0x0000000000007941 */ /* 0x000fea0003800000 */
.L_x_4302:
        /* <DEDUP_REMOVED lines=9> */
.L_x_4305:
[----:B------:R-:W-:Y:S05]  /*26b20*/  BSYNC B0 ;  /* 0x0000000000007941 */ /* 0x000fea0003800000 */
.L_x_4304:
        /* <DEDUP_REMOVED lines=9> */
.L_x_4307:
[----:B------:R-:W-:Y:S05]  /*26bc0*/  BSYNC B0 ;  /* 0x0000000000007941 */ /* 0x000fea0003800000 */
.L_x_4306:
        /* <DEDUP_REMOVED lines=9> */
.L_x_4309:
[----:B------:R-:W-:Y:S05]  /*26c60*/  BSYNC B0 ;  /* 0x0000000000007941 */ /* 0x000fea0003800000 */
.L_x_4308:
[----:B------:R-:W-:-:S04]  /*26c70*/  IADD3 R78, R78, 0x38, RZ ;  /* 0x000000384e4e7810 */ /* 0x000fc80007ffe0ff */
[----:B------:R-:W-:Y:S01]  /*26c80*/  ISETP.GE.AND P0, PT, R78, R231, PT ;  /* 0x000000e74e00720c */ /* 0x000fe20003f06270 */
[----:B------:R-:W-:-:S12]  /*26c90*/  IMAD.MOV.U32 R231, RZ, RZ, 0x0 ;  /* 0x00000000ffe77424 */ /* 0x000fd800078e00ff */
[----:B------:R-:W-:Y:S05]  /*26ca0*/  @P0 RET.REL.NODEC R230 `(_ZN5flash24flash_fwd_splitkv_kernelI23Flash_fwd_kernel_traitsILi128ELi64ELi128ELi4ELb0ELb0EN7cutlass6half_tE19Flash_kernel_traitsILi128ELi64ELi128ELi4ES3_EELb1ELb0ELb1ELb0ELb0ELb0ELb1ELb1EEEvNS_16Flash_fwd_paramsE) ;  /* 0xfffd9350e6000950 */ /* 0x000fea0003c3ffff */
[----:B-----5:R-:W-:Y:S01]  /*26cb0*/  ISETP.GE.AND P0, PT, R82, R2, PT ;  /* 0x000000025200720c */ /* 0x020fe20003f06270 */
[----:B------:R-:W-:Y:S01]  /*26cc0*/  ULDC.64 UR4, c[0x0][0x118] ;  /* 0x0000460000047ab9 */ /* 0x000fe20000000a00 */
[----:B------:R-:W-:-:S11]  /*26cd0*/  IMAD.MOV.U32 R231, RZ, RZ, 0x0 ;  /* 0x00000000ffe77424 */ /* 0x000fd600078e00ff */
[----:B------:R1:W-:Y:S01]  /*26ce0*/  @!P0 ST.E.128 [R6.64+0x7000], R44 ;  /* 0x0070002c06008985 */ /* 0x0003e2000c101d04 */
[----:B------:R-:W-:-:S13]  /*26cf0*/  ISETP.GE.AND P0, PT, R5, R2, PT ;  /* 0x000000020500720c */ /* 0x000fda0003f06270 */
[----:B------:R-:W-:Y:S05]  /*26d00*/  @P0 RET.REL.NODEC R230 `(_ZN5flash24flash_fwd_splitkv_kernelI23Flash_fwd_kernel_traitsILi128ELi64ELi128ELi4ELb0ELb0EN7cutlass6half_tE19Flash_kernel_traitsILi128ELi64ELi128ELi4ES3_EELb1ELb0ELb1ELb0ELb0ELb0ELb1ELb1EEEvNS_16Flash_fwd_paramsE) ;  /* 0xfffd92f0e6000950 */ /* 0x000fea0003c3ffff */
[----:B------:R-:W-:Y:S01]  /*26d10*/  MOV R231, 0x0 ;  /* 0x0000000000e77802 */ /* 0x000fe20000000f00 */
[----:B------:R-:W-:Y:S02]  /*26d20*/  ULDC.64 UR4, c[0x0][0x118] ;  /* 0x0000460000047ab9 */ /* 0x000fe40000000a00 */
[----:B------:R1:W-:Y:S01]  /*26d30*/  ST.E.128 [R6.64+0x7100], R12 ;  /* 0x0071000c06007985 */ /* 0x0003e2000c101d04 */
[----:B------:R-:W-:Y:S05]  /*26d40*/  RET.REL.NODEC R230 `(_ZN5flash24flash_fwd_splitkv_kernelI23Flash_fwd_kernel_traitsILi128ELi64ELi128ELi4ELb0ELb0EN7cutlass6half_tE19Flash_kernel_traitsILi128ELi64ELi128ELi4ES3_EELb1ELb0ELb1ELb0ELb0ELb0ELb1ELb1EEEvNS_16Flash_fwd_paramsE) ;  /* 0xfffd92b0e6007950 */ /* 0x000fea0003c3ffff */
.L_x_4292:
[----:B------:R-:W-:Y:S02]  /*26d50*/  MOV R7, 0x2 ;  /* 0x0000000200077802 */ /* 0x000fe40000000f00 */
[----:B------:R-:W-:Y:S02]  /*26d60*/  MOV R6, 0x26d80 ;  /* 0x00026d8000067802 */ /* 0x000fe40000000f00 */
[----:B-1---5:R-:W-:Y:S05]  /*26d70*/  CALL.REL.NOINC `($__internal_20_$__cuda_sm70_shflsync_bfly_p) ;  /* 0x0000010000007944 */ /* 0x022fea0003c00000 */
[----:B-12---:R-:W-:Y:S05]  /*26d80*/  BRA `(.L_x_4310) ;  /* 0xffffebb000007947 */ /* 0x006fea000383ffff */
.L_x_4293:
[----:B--2---:R-:W-:Y:S01]  /*26d90*/  IMAD.MOV.U32 R242, RZ, RZ, R9 ;  /* 0x000000fffff27224 */ /* 0x004fe200078e0009 */
[----:B------:R-:W-:Y:S02]  /*26da0*/  MOV R7, 0x1 ;  /* 0x0000000100077802 */ /* 0x000fe40000000f00 */
[----:B------:R-:W-:Y:S02]  /*26db0*/  MOV R6, 0x26dd0 ;  /* 0x00026dd000067802 */ /* 0x000fe40000000f00 */
[----:B-1---5:R-:W-:Y:S05]  /*26dc0*/  CALL.REL.NOINC `($__internal_20_$__cuda_sm70_shflsync_bfly_p) ;  /* 0x000000b000007944 */ /* 0x022fea0003c00000 */
[----:B--2---:R-:W-:Y:S01]  /*26dd0*/  FADD.FTZ R4, R9, R10 ;  /* 0x0000000a09047221 */ /* 0x004fe20000010000 */
[----:B-1----:R-:W-:-:S02]  /*26de0*/  MOV R242, R235 ;  /* 0x000000eb00f27202 */ /* 0x002fc40000000f00 */
[----:B------:R-:W-:Y:S02]  /*26df0*/  MOV R7, 0x2 ;  /* 0x0000000200077802 */ /* 0x000fe40000000f00 */
[----:B------:R-:W-:Y:S02]  /*26e00*/  MOV R6, 0x26e20 ;  /* 0x00026e2000067802 */ /* 0x000fe40000000f00 */
[----:B------:R-:W-:Y:S05]  /*26e10*/  CALL.REL.NOINC `($__internal_20_$__cuda_sm70_shflsync_bfly_p) ;  /* 0x0000006000007944 */ /* 0x000fea0003c00000 */
[----:B--2---:R-:W-:Y:S01]  /*26e20*/  FADD.FTZ R11, R235, R10 ;  /* 0x0000000aeb0b7221 */ /* 0x004fe20000010000 */
[----:B-1----:R-:W-:Y:S02]  /*26e30*/  MOV R7, 0x1 ;  /* 0x0000000100077802 */ /* 0x002fe40000000f00 */
[----:B------:R-:W-:Y:S02]  /*26e40*/  MOV R6, 0x26e70 ;  /* 0x00026e7000067802 */ /* 0x000fe40000000f00 */
[----:B------:R-:W-:Y:S02]  /*26e50*/  MOV R242, R11 ;  /* 0x0000000b00f27202 */ /* 0x000fe40000000f00 */
[----:B------:R-:W-:Y:S05]  /*26e60*/  CALL.REL.NOINC `($__internal_20_$__cuda_sm70_shflsync_bfly_p) ;  /* 0x0000001000007944 */ /* 0x000fea0003c00000 */
[----:B-12---:R-:W-:Y:S05]  /*26e70*/  BRA `(.L_x_4311) ;  /* 0xffffeb3000007947 */ /* 0x006fea000383ffff */
        .weak           $__internal_20_$__cuda_sm70_shflsync_bfly_p
        .type           $__internal_20_$__cuda_sm70_shflsync_bfly_p,@function
        .size           $__internal_20_$__cuda_sm70_shflsync_bfly_p,(.L_x_8187 - $__internal_20_$__cuda_sm70_shflsync_bfly_p)
$__internal_20_$__cuda_sm70_shflsync_bfly_p:
[----:B------:R-:W-:Y:S01]  /*26e80*/  MOV R12, R6 ;  /* 0x00000006000c7202 */ /* 0x000fe20000000f00 */
[----:B------:R-:W-:Y:S04]  /*26e90*/  WARPSYNC R5 ;  /* 0x0000000500007348 */ /* 0x000fe80003800000 */
[----:B------:R-:W-:Y:S01]  /*26ea0*/  MOV R13, 0x0 ;  /* 0x00000000000d7802 */ /* 0x000fe20000000f00 */
[----:B------:R1:W2:Y:S03]  /*26eb0*/  SHFL.BFLY PT, R10, R242, R7, R8 ;  /* 0x0c000007f20a7389 */ /* 0x0002a600000e0008 */
[----:B------:R-:W-:Y:S05]  /*26ec0*/  RET.REL.NODEC R12 `(_ZN5flash24flash_fwd_splitkv_kernelI23Flash_fwd_kernel_traitsILi128ELi64ELi128ELi4ELb0ELb0EN7cutlass6half_tE19Flash_kernel_traitsILi128ELi64ELi128ELi4ES3_EELb1ELb0ELb1ELb0ELb0ELb0ELb1ELb1EEEvNS_16Flash_fwd_paramsE) ;  /* 0xfffd91300c007950 */ /* 0x000fea0003c3ffff */
.L_x_4312:
        /* <DEDUP_REMOVED lines=11> */
.L_x_8187:


//--------------------- .text._ZN5flash24flash_fwd_splitkv_kernelI23Flash_fwd_kernel_traitsILi128ELi64ELi128ELi4ELb0ELb0EN7cutlass6half_tE19Flash_kernel_traitsILi128ELi64ELi128ELi4ES3_EELb1ELb0ELb1ELb0ELb0ELb1ELb1ELb1EEEvNS_16Flash_fwd_paramsE --------------------------
	.section	.text._ZN5flash24flash_fwd_splitkv_kernelI23Flash_fwd_kernel_traitsILi128ELi64ELi128ELi4ELb0ELb0EN7cutlass6half_tE19Flash_kernel_traitsILi128ELi64ELi128ELi4ES3_EELb1ELb0ELb1ELb0ELb0ELb1ELb1ELb1EEEvNS_16Flash_fwd_paramsE,"ax",@progbits
	.sectioninfo	@"SHI_REGISTERS=255"
	.align	128
        .global         _ZN5flash24flash_fwd_splitkv_kernelI23Flash_fwd_kernel_traitsILi128ELi64ELi128ELi4ELb0ELb0EN7cutlass6half_tE19Flash_kernel_traitsILi128ELi64ELi128ELi4ES3_EELb1ELb0ELb1ELb0ELb0ELb1ELb1ELb1EEEvNS_16Flash_fwd_paramsE
        .type           _ZN5flash24flash_fwd_splitkv_kernelI23Flash_fwd_kernel_traitsILi128ELi64ELi128ELi4ELb0ELb0EN7cutlass6half_tE19Flash_kernel_traitsILi128ELi64ELi128ELi4ES3_EELb1ELb0ELb1ELb0ELb0ELb1ELb1ELb1EEEvNS_16Flash_fwd_paramsE,@function
        .size           _ZN5flash24flash_fwd_splitkv_kernelI23Flash_fwd_kernel_traitsILi128ELi64ELi128ELi4ELb0ELb0EN7cutlass6half_tE19Flash_kernel_traitsILi128ELi64ELi128ELi4ES3_EELb1ELb0ELb1ELb0ELb0ELb1ELb1ELb1EEEvNS_16Flash_fwd_paramsE,(.L_x_8189 - _ZN5flash24flash_fwd_splitkv_kernelI23Flash_fwd_kernel_traitsILi128ELi64ELi128ELi4ELb0ELb0EN7cutlass6half_tE19Flash_kernel_traitsILi128ELi64ELi128ELi4ES3_EELb1ELb0ELb1ELb0ELb0ELb1ELb1ELb1EEEvNS_16Flash_fwd_paramsE)
        .other          _ZN5flash24flash_fwd_splitkv_kernelI23Flash_fwd_kernel_traitsILi128ELi64ELi128ELi4ELb0ELb0EN7cutlass6half_tE19Flash_kernel_traitsILi128ELi64ELi128ELi4ES3_EELb1ELb0ELb1ELb0ELb0ELb1ELb1ELb1EEEvNS_16Flash_fwd_paramsE,@"STO_CUDA_ENTRY STV_DEFAULT"
_ZN5flash24flash_fwd_splitkv_kernelI23Flash_fwd_kernel_traitsILi128ELi64ELi128ELi4ELb0ELb0EN7cutlass6half_tE19Flash_kernel_traitsILi128ELi64ELi128ELi4ES3_EELb1ELb0ELb1ELb0ELb0ELb1ELb1ELb1EEEvNS_16Flash_fwd_paramsE:
.text._ZN5flash24flash_fwd_splitkv_kernelI23Flash_fwd_kernel_traitsILi128ELi64ELi128ELi4ELb0ELb0EN7cutlass6half_tE19Flash_kernel_traitsILi128ELi64ELi128ELi4ES3_EELb1ELb0ELb1ELb0ELb0ELb1ELb1ELb1EEEvNS_16Flash_fwd_paramsE:
        /* <DEDUP_REMOVED lines=29> */
[----:B---34-:R-:W-:Y:S05]  /*01d0*/  CALL.REL.NOINC `($_ZN5flash24flash_fwd_splitkv_kernelI23Flash_fwd_kernel_traitsILi128ELi64ELi128ELi4ELb0ELb0EN7cutlass6half_tE19Flash_kernel_traitsILi128ELi64ELi128ELi4ES3_EELb1ELb0ELb1ELb0ELb0ELb1ELb1ELb1EEEvNS_16Flash_fwd_paramsE$_ZN5flash30compute_attn_1rowblock_splitkvI23Flash_fwd_kernel_traitsILi128ELi64ELi128ELi4ELb0ELb0EN7cutlass6half_tE19Flash_kernel_traitsILi128ELi64ELi128ELi4ES3_EELb1ELb0ELb1ELb0ELb0ELb1ELb1ELb1ENS_16Flash_fwd_paramsEEEvRKT8_iiiii) ;  /* 0x0000002000007944 */ /* 0x018fea0003c00000 */
[----:B------:R-:W-:Y:S05]  /*01e0*/  BSYNC B4 ;  /* 0x0000000000047941 */ /* 0x000fea0003800000 */
.L_x_4313:
[----:B------:R-:W-:Y:S05]  /*01f0*/  EXIT ;  /* 0x000000000000794d */ /* 0x000fea0003800000 */
        .type           $_ZN5flash24flash_fwd_splitkv_kernelI23Flash_fwd_kernel_traitsILi128ELi64ELi128ELi4ELb0ELb0EN7cutlass6half_tE19Flash_kernel_traitsILi128ELi64ELi128ELi4ES3_EELb1ELb0ELb1ELb0ELb0ELb1ELb1ELb1EEEvNS_16Flash_fwd_paramsE$_ZN5flash30compute_attn_1rowblock_splitkvI23Flash_fwd_kernel_traitsILi128ELi64ELi128ELi4ELb0ELb0EN7cutlass6half_tE19Flash_kernel_traitsILi128ELi64ELi128ELi4ES3_EELb1ELb0ELb1ELb0ELb0ELb1ELb1ELb1ENS_16Flash_fwd_paramsEEEvRKT8_iiiii,@function
        .size           $_ZN5flash24flash_fwd_splitkv_kernelI23Flash_fwd_kernel_traitsILi128ELi64ELi128ELi4ELb0ELb0EN7cutlass6half_tE19Flash_kernel_traitsILi128ELi64ELi128ELi4ES3_EELb1ELb0ELb1ELb0ELb0ELb1ELb1ELb1EEEvNS_16Flash_fwd_paramsE$_ZN5flash30compute_attn_1rowblock_splitkvI23Flash_fwd_kernel_traitsILi128ELi64ELi128ELi4ELb0ELb0EN7cutlass6half_tE19Flash_kernel_traitsILi128ELi64ELi128ELi4ES3_EELb1ELb0ELb1ELb0ELb0ELb1ELb1ELb1ENS_16Flash_fwd_paramsEEEvRKT8_iiiii,($__internal_21_$__cuda_sm70_shflsync_bfly_p - $_ZN5flash24flash_fwd_splitkv_kernelI23Flash_fwd_kernel_traitsILi128ELi64ELi128ELi4ELb0ELb0EN7cutlass6half_tE19Flash_kernel_traitsILi128ELi64ELi128ELi4ES3_EELb1ELb0ELb1ELb0ELb0ELb1ELb1ELb1EEEvNS_16Flash_fwd_paramsE$_ZN5flash30compute_attn_1rowblock_splitkvI23Flash_fwd_kernel_traitsILi128ELi64ELi128ELi4ELb0ELb0EN7cutlass6half_tE19Flash_kernel_traitsILi128ELi64ELi128ELi4ES3_EELb1ELb0ELb1ELb0ELb0ELb1ELb1ELb1ENS_16Flash_fwd_paramsEEEvRKT8_iiiii)
$_ZN5flash24flash_fwd_splitkv_kernelI23Flash_fwd_kernel_traitsILi128ELi64ELi128ELi4ELb0ELb0EN7cutlass6half_tE19Flash_kernel_traitsILi128ELi64ELi128ELi4ES3_EELb1ELb0ELb1ELb0ELb0ELb1ELb1ELb1EEEvNS_16Flash_fwd_paramsE$_ZN5flash30compute_attn_1rowblock_splitkvI23Flash_fwd_kernel_traitsILi128ELi64ELi128ELi4ELb0ELb0EN7cutlass6half_tE19Flash_kernel_traitsILi128ELi64ELi128ELi4ES3_EELb1ELb0ELb1ELb0ELb0ELb1ELb1ELb1ENS_16Flash_fwd_paramsEEEvRKT8_iiiii:
        /* <DEDUP_REMOVED lines=20> */
.L_x_4315:
[----:B------:R-:W-:Y:S05]  /*0340*/  BSYNC B0 ;  /* 0x0000000000007941 */ /* 0x000fea0003800000 */
.L_x_4314:
        /* <DEDUP_REMOVED lines=17> */
.L_x_4317:
[----:B------:R4:W5:Y:S02]  /*0460*/  LD.E R88, [R10.64+0xb8] ;  /* 0x0000b8060a587980 */ /* 0x000964000c101900 */
.L_x_4318:
[----:B------:R-:W-:Y:S05]  /*0470*/  BSYNC B0 ;  /* 0x0000000000007941 */ /* 0x000fea0003800000 */
.L_x_4316:
        /* <DEDUP_REMOVED lines=10> */
.L_x_4320:
[----:B------:R-:W2:Y:S01]  /*0520*/  LD.E.64 R2, [R10.64+0x108] ;  /* 0x000108060a027980 */ /* 0x000ea2000c101b00 */
[----:B------:R-:W-:Y:S01]  /*0530*/  BSSY B0, `(.L_x_4322) ;  /* 0x0000006000007945 */ /* 0x000fe20003800000 */
[----:B--2---:R-:W-:-:S04]  /*0540*/  ISETP.NE.U32.AND P0, PT, R2, RZ, PT ;  /* 0x000000ff0200720c */ /* 0x004fc80003f05070 */
[----:B------:R-:W-:Y:S01]  /*0550*/  ISETP.NE.AND.EX P0, PT, R3, RZ, PT, P0 ;  /* 0x000000ff0300720c */ /* 0x000fe20003f05300 */
[----:B------:R-:W-:-:S12]  /*0560*/  IMAD.MOV.U32 R3, RZ, RZ, RZ ;  /* 0x000000ffff037224 */ /* 0x000fd800078e00ff */
[----:B------:R-:W-:Y:S05]  /*0570*/  @!P0 BRA `(.L_x_4323) ;  /* 0x0000001000008947 */ /* 0x000fea0003800000 */
[----:B------:R1:W5:Y:S02]  /*0580*/  LD.E R3, [R10.64+0xbc] ;  /* 0x0000bc060a037980 */ /* 0x000364000c101900 */
.L_x_4323:
[----:B------:R-:W-:Y:S05]  /*0590*/  BSYNC B0 ;  /* 0x0000000000007941 */ /* 0x000fea0003800000 */
.L_x_4322:
[----:B-----5:R-:W-:Y:S02]  /*05a0*/  IADD3 R58, R88, R3, RZ ;  /* 0x00000003583a7210 */ /* 0x020fe40007ffe0ff */
.L_x_4321:
[----:B------:R-:W-:Y:S05]  /*05b0*/  BSYNC B1 ;  /* 0x0000000000017941 */ /* 0x000fea0003800000 */
.L_x_4319:
[----:B------:R-:W-:Y:S01]  /*05c0*/  IMAD.SHL.U32 R65, R237, 0x40, RZ ;  /* 0x00000040ed417824 */ /* 0x000fe200078e00ff */
[----:B------:R-:W-:Y:S01]  /*05d0*/  MOV R2, R236 ;  /* 0x000000ec00027202 */ /* 0x000fe20000000f00 */
[----:B------:R-:W-:-:S03]  /*05e0*/  IMAD.MOV.U32 R3, RZ, RZ, 0x0 ;  /* 0x00000000ff037424 */ /* 0x000fc600078e00ff */
[----:B------:R-:W-:-:S13]  /*05f0*/  ISETP.GT.AND P0, PT, R238, R65, PT ;  /* 0x00000041ee00720c */ /* 0x000fda0003f04270 */
[----:B------:R-:W-:Y:S05]  /*0600*/  @!P0 RET.REL.NODEC R2 `(_ZN5flash24flash_fwd_splitkv_kernelI23Flash_fwd_kernel_traitsILi128ELi64ELi128ELi4ELb0ELb0EN7cutlass6half_tE19Flash_kernel_traitsILi128ELi64ELi128ELi4ES3_EELb1ELb0ELb1ELb0ELb0ELb1ELb1ELb1EEEvNS_16Flash_fwd_paramsE) ;  /* 0xfffff9f002008950 */ /* 0x000fea0003c3ffff */
        /* <DEDUP_REMOVED lines=78> */
.L_x_4326:
[----:B------:R-:W-:Y:S05]  /*0af0*/  BSYNC B0 ;  /* 0x0000000000007941 */ /* 0x000fea0003800000 */
.L_x_4325:
        /* <DEDUP_REMOVED lines=8> */
.L_x_4328:
[----:B------:R-:W-:Y:S05]  /*0b80*/  BSYNC B0 ;  /* 0x0000000000007941 */ /* 0x000fea0003800000 */
.L_x_4327:
        /* <DEDUP_REMOVED lines=8> */
.L_x_4330:
[----:B------:R-:W-:Y:S05]  /*0c10*/  BSYNC B0 ;  /* 0x0000000000007941 */ /* 0x000fea0003800000 */
.L_x_4329:
        /* <DEDUP_REMOVED lines=8> */
.L_x_4332:
[----:B------:R-:W-:Y:S05]  /*0ca0*/  BSYNC B0 ;  /* 0x0000000000007941 */ /* 0x000fea0003800000 */
.L_x_4331:
        /* <DEDUP_REMOVED lines=8> */
.L_x_4334:
[----:B------:R-:W-:Y:S05]  /*0d30*/  BSYNC B0 ;  /* 0x0000000000007941 */ /* 0x000fea0003800000 */
.L_x_4333:
        /* <DEDUP_REMOVED lines=8> */
.L_x_4336:
[----:B------:R-:W-:Y:S05]  /*0dc0*/  BSYNC B0 ;  /* 0x0000000000007941 */ /* 0x000fea0003800000 */
.L_x_4335:
        /* <DEDUP_REMOVED lines=8> */
.L_x_4338:
[----:B------:R-:W-:Y:S05]  /*0e50*/  BSYNC B0 ;  /* 0x0000000000007941 */ /* 0x000fea0003800000 */
.L_x_4337:
        /* <DEDUP_REMOVED lines=8> */
.L_x_4340:
[----:B------:R-:W-:Y:S05]  /*0ee0*/  BSYNC B0 ;  /* 0x0000000000007941 */ /* 0x000fea0003800000 */
.L_x_4339:
        /* <DEDUP_REMOVED lines=29> */
[----:B------:R-:W-:Y:S05]  /*10c0*/  @P6 RET.REL.NODEC R236 `(_ZN5flash24flash_fwd_splitkv_kernelI23Flash_fwd_kernel_traitsILi128ELi64ELi128ELi4ELb0ELb0EN7cutlass6half_tE19Flash_kernel_traitsILi128ELi64ELi128ELi4ES3_EELb1ELb0ELb1ELb0ELb0ELb1ELb1ELb1EEEvNS_16Flash_fwd_paramsE) ;  /* 0xffffef30ec006950 */ /* 0x000fea0003c3ffff */
[----:B-1----:R-:W-:Y:S02]  /*10d0*/  MOV R3, 0xff800000 ;  /* 0xff80000000037802 */ /* 0x002fe40000000f00 */
[----:B------:R-:W-:-:S03]  /*10e0*/  MOV R237, 0x0 ;  /* 0x0000000000ed7802 */ /* 0x000fc60000000f00 */
[----:B------:R1:W-:Y:S01]  /*10f0*/  ST.E [R4.64+0xe0], R3 ;  /* 0x0000e00304007985 */ /* 0x0003e2000c101906 */
[----:B------:R-:W-:Y:S05]  /*1100*/  RET.REL.NODEC R236 `(_ZN5flash24flash_fwd_splitkv_kernelI23Flash_fwd_kernel_traitsILi128ELi64ELi128ELi4ELb0ELb0EN7cutlass6half_tE19Flash_kernel_traitsILi128ELi64ELi128ELi4ES3_EELb1ELb0ELb1ELb0ELb0ELb1ELb1ELb1EEEvNS_16Flash_fwd_paramsE) ;  /* 0xffffeef0ec007950 */ /* 0x000fea0003c3ffff */
.L_x_4324:
        /* <DEDUP_REMOVED lines=106> */
.L_x_4342:
        /* <DEDUP_REMOVED lines=79> */
.L_x_4343:
[----:B-1----:R-:W-:Y:S05]  /*1ca0*/  BSYNC B0 ;  /* 0x0000000000007941 */ /* 0x002fea0003800000 */
.L_x_4341:
        /* <DEDUP_REMOVED lines=308> */
.L_x_4478:
        /* <DEDUP_REMOVED lines=17> */
.L_x_4346:
[----:B------:R-:W-:Y:S05]  /*3100*/  BSYNC B0 ;  /* 0x0000000000007941 */ /* 0x000fea0003800000 */
.L_x_4345:
        /* <DEDUP_REMOVED lines=15> */
.L_x_4348:
[----:B------:R-:W-:Y:S05]  /*3200*/  BSYNC B0 ;  /* 0x0000000000007941 */ /* 0x000fea0003800000 */
.L_x_4347:
        /* <DEDUP_REMOVED lines=15> */
.L_x_4350:
[----:B------:R-:W-:Y:S05]  /*3300*/  BSYNC B0 ;  /* 0x0000000000007941 */ /* 0x000fea0003800000 */
.L_x_4349:
        /* <DEDUP_REMOVED lines=15> */
.L_x_4352:
[----:B------:R-:W-:Y:S05]  /*3400*/  BSYNC B0 ;  /* 0x0000000000007941 */ /* 0x000fea0003800000 */
.L_x_4351:
        /* <DEDUP_REMOVED lines=15> */
.L_x_4354:
[----:B------:R-:W-:Y:S05]  /*3500*/  BSYNC B0 ;  /* 0x0000000000007941 */ /* 0x000fea0003800000 */
.L_x_4353:
        /* <DEDUP_REMOVED lines=15> */
.L_x_4356:
[----:B------:R-:W-:Y:S05]  /*3600*/  BSYNC B0 ;  /* 0x0000000000007941 */ /* 0x000fea0003800000 */
.L_x_4355:
        /* <DEDUP_REMOVED lines=15> */
.L_x_4358:
[----:B------:R-:W-:Y:S05]  /*3700*/  BSYNC B0 ;  /* 0x0000000000007941 */ /* 0x000fea0003800000 */
.L_x_4357:
        /* <DEDUP_REMOVED lines=15> */
.L_x_4360:
[----:B------:R-:W-:Y:S05]  /*3800*/  BSYNC B0 ;  /* 0x0000000000007941 */ /* 0x000fea0003800000 */
.L_x_4359:
        /* <DEDUP_REMOVED lines=71> */
.L_x_4367:
[----:B------:R-:W-:Y:S05]  /*3c80*/  BSYNC B0 ;  /* 0x0000000000007941 */ /* 0x000fea0003800000 */
.L_x_4366:
        /* <DEDUP_REMOVED lines=54> */
.L_x_4365:
[----:B------:R-:W-:Y:S05]  /*3ff0*/  BSYNC B1 ;  /* 0x0000000000017941 */ /* 0x000fea0003800000 */
.L_x_4364:
        /* <DEDUP_REMOVED lines=67> */
.L_x_4371:
[----:B------:R-:W-:Y:S05]  /*4430*/  BSYNC B0 ;  /* 0x0000000000007941 */ /* 0x000fea0003800000 */
.L_x_4370:
        /* <DEDUP_REMOVED lines=56> */
.L_x_4369:
[----:B------:R-:W-:Y:S05]  /*47c0*/  BSYNC B1 ;  /* 0x0000000000017941 */ /* 0x000fea0003800000 */
.L_x_4368:
        /* <DEDUP_REMOVED lines=67> */
.L_x_4375:
[----:B------:R-:W-:Y:S05]  /*4c00*/  BSYNC B0 ;  /* 0x0000000000007941 */ /* 0x000fea0003800000 */
.L_x_4374:
        /* <DEDUP_REMOVED lines=56> */
.L_x_4373:
[----:B------:R-:W-:Y:S05]  /*4f90*/  BSYNC B1 ;  /* 0x0000000000017941 */ /* 0x000fea0003800000 */
.L_x_4372:
        /* <DEDUP_REMOVED lines=69> */
.L_x_4379:
[----:B------:R-:W-:Y:S05]  /*53f0*/  BSYNC B0 ;  /* 0x0000000000007941 */ /* 0x000fea0003800000 */
.L_x_4378:
        /* <DEDUP_REMOVED lines=56> */
.L_x_4377:
[----:B------:R-:W-:Y:S05]  /*5780*/  BSYNC B1 ;  /* 0x0000000000017941 */ /* 0x000fea0003800000 */
.L_x_4376:
        /* <DEDUP_REMOVED lines=67> */
.L_x_4383:
[----:B------:R-:W-:Y:S05]  /*5bc0*/  BSYNC B0 ;  /* 0x0000000000007941 */ /* 0x000fea0003800000 */
.L_x_4382:
        /* <DEDUP_REMOVED lines=56> */
.L_x_4381:
[----:B------:R-:W-:Y:S05]  /*5f50*/  BSYNC B1 ;  /* 0x0000000000017941 */ /* 0x000fea0003800000 */
.L_x_4380:
        /* <DEDUP_REMOVED lines=69> */
.L_x_4387:
[----:B------:R-:W-:Y:S05]  /*63b0*/  BSYNC B0 ;  /* 0x0000000000007941 */ /* 0x000fea0003800000 */
.L_x_4386:
        /* <DEDUP_REMOVED lines=56> */
.L_x_4385:
[----:B------:R-:W-:Y:S05]  /*6740*/  BSYNC B1 ;  /* 0x0000000000017941 */ /* 0x000fea0003800000 */
.L_x_4384:
        /* <DEDUP_REMOVED lines=69> */
.L_x_4391:
[----:B------:R-:W-:Y:S05]  /*6ba0*/  BSYNC B0 ;  /* 0x0000000000007941 */ /* 0x000fea0003800000 */
.L_x_4390:
        /* <DEDUP_REMOVED lines=56> */
.L_x_4389:
[----:B------:R-:W-:Y:S05]  /*6f30*/  BSYNC B1 ;  /* 0x0000000000017941 */ /* 0x000fea0003800000 */
.L_x_4388:
        /* <DEDUP_REMOVED lines=69> */
.L_x_4395:
[----:B------:R-:W-:Y:S05]  /*7390*/  BSYNC B0 ;  /* 0x0000000000007941 */ /* 0x000fea0003800000 */
.L_x_4394:
        /* <DEDUP_REMOVED lines=56> */
.L_x_4393:
[----:B------:R-:W-:Y:S05]  /*7720*/  BSYNC B1 ;  /* 0x0000000000017941 */ /* 0x000fea0003800000 */
.L_x_4392:
        /* <DEDUP_REMOVED lines=8> */
.L_x_4363:
        /* <DEDUP_REMOVED lines=96> */
.L_x_4402:
[----:B------:R-:W-:Y:S05]  /*7db0*/  BSYNC B0 ;  /* 0x0000000000007941 */ /* 0x000fea0003800000 */
.L_x_4401:
[----:B-----5:R2:W-:Y:S02]  /*7dc0*/  ST.E.128 [R128.64], R36 ;  /* 0x0000002480007985 */ /* 0x0205e4000c101d06 */
.L_x_4400:
[----:B------:R-:W-:Y:S05]  /*7dd0*/  BSYNC B1 ;  /* 0x0000000000017941 */ /* 0x000fea0003800000 */
.L_x_4399:
        /* <DEDUP_REMOVED lines=93> */
.L_x_4404:
[----:B------:R-:W-:Y:S05]  /*83b0*/  BSYNC B0 ;  /* 0x0000000000007941 */ /* 0x000fea0003800000 */
.L_x_4403:
[----:B-----5:R3:W-:Y:S02]  /*83c0*/  ST.E.128 [R128.64+0x80], R36 ;  /* 0x0000802480007985 */ /* 0x0207e4000c101d06 */
.L_x_4398:
[----:B------:R-:W-:Y:S05]  /*83d0*/  BSYNC B2 ;  /* 0x0000000000027941 */ /* 0x000fea0003800000 */
.L_x_4397:
        /* <DEDUP_REMOVED lines=104> */
.L_x_4410:
[----:B------:R-:W-:Y:S05]  /*8a60*/  BSYNC B0 ;  /* 0x0000000000007941 */ /* 0x000fea0003800000 */
.L_x_4409:
[C---:B------:R-:W-:Y:S04]  /*8a70*/  LEA R2, P0, R231.reuse, R128, 0x1 ;  /* 0x00000080e7027211 */ /* 0x040fe800078008ff */
[----:B------:R-:W-:Y:S05]  /*8a80*/  LEA.HI.X R3, R231, R129, R232, 0x1, P0 ;  /* 0x00000081e7037211 */ /* 0x000fea00000f0ce8 */
[----:B-----5:R3:W-:Y:S04]  /*8a90*/  ST.E.128 [R2.64], R36 ;  /* 0x0000002402007985 */ /* 0x0207e8000c101d06 */
.L_x_4408:
[----:B------:R-:W-:Y:S05]  /*8aa0*/  BSYNC B1 ;  /* 0x0000000000017941 */ /* 0x000fea0003800000 */
.L_x_4407:
        /* <DEDUP_REMOVED lines=98> */
.L_x_4412:
[----:B------:R-:W-:Y:S05]  /*90d0*/  BSYNC B0 ;  /* 0x0000000000007941 */ /* 0x000fea0003800000 */
.L_x_4411:
[C---:B------:R-:W-:Y:S04]  /*90e0*/  LEA R2, P0, R84.reuse, R128, 0x1 ;  /* 0x0000008054027211 */ /* 0x040fe800078008ff */
[----:B------:R-:W-:Y:S05]  /*90f0*/  LEA.HI.X R3, R84, R129, R83, 0x1, P0 ;  /* 0x0000008154037211 */ /* 0x000fea00000f0c53 */
[----:B-----5:R3:W-:Y:S04]  /*9100*/  ST.E.128 [R2.64], R36 ;  /* 0x0000002402007985 */ /* 0x0207e8000c101d06 */
.L_x_4406:
[----:B------:R-:W-:Y:S05]  /*9110*/  BSYNC B2 ;  /* 0x0000000000027941 */ /* 0x000fea0003800000 */
.L_x_4405:
        /* <DEDUP_REMOVED lines=104> */
.L_x_4418:
[----:B------:R-:W-:Y:S05]  /*97a0*/  BSYNC B0 ;  /* 0x0000000000007941 */ /* 0x000fea0003800000 */
.L_x_4417:
[C---:B------:R-:W-:Y:S04]  /*97b0*/  LEA R2, P0, R85.reuse, R128, 0x1 ;  /* 0x0000008055027211 */ /* 0x040fe800078008ff */
[----:B------:R-:W-:Y:S05]  /*97c0*/  LEA.HI.X R3, R85, R129, R86, 0x1, P0 ;  /* 0x0000008155037211 */ /* 0x000fea00000f0c56 */
[----:B-----5:R3:W-:Y:S04]  /*97d0*/  ST.E.128 [R2.64], R36 ;  /* 0x0000002402007985 */ /* 0x0207e8000c101d06 */
.L_x_4416:
[----:B------:R-:W-:Y:S05]  /*97e0*/  BSYNC B1 ;  /* 0x0000000000017941 */ /* 0x000fea0003800000 */
.L_x_4415:
        /* <DEDUP_REMOVED lines=98> */
.L_x_4420:
[----:B------:R-:W-:Y:S05]  /*9e10*/  BSYNC B0 ;  /* 0x0000000000007941 */ /* 0x000fea0003800000 */
.L_x_4419:
[C---:B------:R-:W-:Y:S04]  /*9e20*/  LEA R2, P0, R212.reuse, R128, 0x1 ;  /* 0x00000080d4027211 */ /* 0x040fe800078008ff */
[----:B------:R-:W-:Y:S05]  /*9e30*/  LEA.HI.X R3, R212, R129, R213, 0x1, P0 ;  /* 0x00000081d4037211 */ /* 0x000fea00000f0cd5 */
[----:B-----5:R3:W-:Y:S04]  /*9e40*/  ST.E.128 [R2.64], R36 ;  /* 0x0000002402007985 */ /* 0x0207e8000c101d06 */
.L_x_4414:
[----:B------:R-:W-:Y:S05]  /*9e50*/  BSYNC B2 ;  /* 0x0000000000027941 */ /* 0x000fea0003800000 */
.L_x_4413:
        /* <DEDUP_REMOVED lines=105> */
.L_x_4426:
[----:B------:R-:W-:Y:S05]  /*a4f0*/  BSYNC B0 ;  /* 0x0000000000007941 */ /* 0x000fea0003800000 */
.L_x_4425:
[----:B------:R-:W-:Y:S02]  /*a500*/  IMAD R0, R63, 0x60, RZ ;  /* 0x000000603f007824 */ /* 0x000fe400078e02ff */
[----:B------:R-:W-:Y:S05]  /*a510*/  IMAD.WIDE.U32 R2, R62, 0x60, R128 ;  /* 0x000000603e027825 */ /* 0x000fea00078e0080 */
[----:B------:R-:W-:Y:S05]  /*a520*/  IADD3 R3, R3, R0, RZ ;  /* 0x0000000003037210 */ /* 0x000fea0007ffe0ff */
[----:B-----5:R3:W-:Y:S02]  /*a530*/  ST.E.128 [R2.64], R36 ;  /* 0x0000002402007985 */ /* 0x0207e4000c101d06 */
.L_x_4424:
[----:B------:R-:W-:Y:S05]  /*a540*/  BSYNC B1 ;  /* 0x0000000000017941 */ /* 0x000fea0003800000 */
.L_x_4423:
        /* <DEDUP_REMOVED lines=98> */
.L_x_4428:
[----:B------:R-:W-:Y:S05]  /*ab70*/  BSYNC B0 ;  /* 0x0000000000007941 */ /* 0x000fea0003800000 */
.L_x_4427:
[C---:B------:R-:W-:Y:S04]  /*ab80*/  LEA R2, P0, R210.reuse, R128, 0x1 ;  /* 0x00000080d2027211 */ /* 0x040fe800078008ff */
[----:B------:R-:W-:Y:S05]  /*ab90*/  LEA.HI.X R3, R210, R129, R211, 0x1, P0 ;  /* 0x00000081d2037211 */ /* 0x000fea00000f0cd3 */
[----:B-----5:R3:W-:Y:S04]  /*aba0*/  ST.E.128 [R2.64], R36 ;  /* 0x0000002402007985 */ /* 0x0207e8000c101d06 */
.L_x_4422:
[----:B------:R-:W-:Y:S05]  /*abb0*/  BSYNC B2 ;  /* 0x0000000000027941 */ /* 0x000fea0003800000 */
.L_x_4421:
        /* <DEDUP_REMOVED lines=104> */
.L_x_4434:
[----:B------:R-:W-:Y:S05]  /*b240*/  BSYNC B0 ;  /* 0x0000000000007941 */ /* 0x000fea0003800000 */
.L_x_4433:
[C---:B------:R-:W-:Y:S04]  /*b250*/  LEA R2, P0, R81.reuse, R128, 0x1 ;  /* 0x0000008051027211 */ /* 0x040fe800078008ff */
[----:B------:R-:W-:Y:S05]  /*b260*/  LEA.HI.X R3, R81, R129, R82, 0x1, P0 ;  /* 0x0000008151037211 */ /* 0x000fea00000f0c52 */
[----:B-----5:R3:W-:Y:S04]  /*b270*/  ST.E.128 [R2.64], R36 ;  /* 0x0000002402007985 */ /* 0x0207e8000c101d06 */
.L_x_4432:
[----:B------:R-:W-:Y:S05]  /*b280*/  BSYNC B1 ;  /* 0x0000000000017941 */ /* 0x000fea0003800000 */
.L_x_4431:
        /* <DEDUP_REMOVED lines=98> */
.L_x_4436:
[----:B------:R-:W-:Y:S05]  /*b8b0*/  BSYNC B0 ;  /* 0x0000000000007941 */ /* 0x000fea0003800000 */
.L_x_4435:
[C---:B------:R-:W-:Y:S04]  /*b8c0*/  LEA R2, P0, R208.reuse, R128, 0x1 ;  /* 0x00000080d0027211 */ /* 0x040fe800078008ff */
[----:B------:R-:W-:Y:S05]  /*b8d0*/  LEA.HI.X R3, R208, R129, R209, 0x1, P0 ;  /* 0x00000081d0037211 */ /* 0x000fea00000f0cd1 */
[----:B-----5:R3:W-:Y:S04]  /*b8e0*/  ST.E.128 [R2.64], R36 ;  /* 0x0000002402007985 */ /* 0x0207e8000c101d06 */
.L_x_4430:
[----:B------:R-:W-:Y:S05]  /*b8f0*/  BSYNC B2 ;  /* 0x0000000000027941 */ /* 0x000fea0003800000 */
.L_x_4429:
        /* <DEDUP_REMOVED lines=105> */
.L_x_4442:
[----:B------:R-:W-:Y:S05]  /*bf90*/  BSYNC B0 ;  /* 0x0000000000007941 */ /* 0x000fea0003800000 */
.L_x_4441:
[----:B------:R-:W-:Y:S02]  /*bfa0*/  IMAD R0, R63, 0xa0, RZ ;  /* 0x000000a03f007824 */ /* 0x000fe400078e02ff */
[----:B---3--:R-:W-:Y:S05]  /*bfb0*/  IMAD.WIDE.U32 R2, R62, 0xa0, R128 ;  /* 0x000000a03e027825 */ /* 0x008fea00078e0080 */
[----:B------:R-:W-:Y:S05]  /*bfc0*/  IADD3 R3, R3, R0, RZ ;  /* 0x0000000003037210 */ /* 0x000fea0007ffe0ff */
[----:B-----5:R3:W-:Y:S02]  /*bfd0*/  ST.E.128 [R2.64], R28 ;  /* 0x0000001c02007985 */ /* 0x0207e4000c101d06 */
.L_x_4440:
[----:B------:R-:W-:Y:S05]  /*bfe0*/  BSYNC B1 ;  /* 0x0000000000017941 */ /* 0x000fea0003800000 */
.L_x_4439:
        /* <DEDUP_REMOVED lines=98> */
.L_x_4444:
[----:B------:R-:W-:Y:S05]  /*c610*/  BSYNC B0 ;  /* 0x0000000000007941 */ /* 0x000fea0003800000 */
.L_x_4443:
[C---:B---3--:R-:W-:Y:S04]  /*c620*/  LEA R2, P0, R192.reuse, R128, 0x1 ;  /* 0x00000080c0027211 */ /* 0x048fe800078008ff */
[----:B------:R-:W-:Y:S05]  /*c630*/  LEA.HI.X R3, R192, R129, R80, 0x1, P0 ;  /* 0x00000081c0037211 */ /* 0x000fea00000f0c50 */
[----:B-----5:R3:W-:Y:S04]  /*c640*/  ST.E.128 [R2.64], R24 ;  /* 0x0000001802007985 */ /* 0x0207e8000c101d06 */
.L_x_4438:
[----:B------:R-:W-:Y:S05]  /*c650*/  BSYNC B2 ;  /* 0x0000000000027941 */ /* 0x000fea0003800000 */
.L_x_4437:
        /* <DEDUP_REMOVED lines=105> */
.L_x_4450:
[----:B------:R-:W-:Y:S05]  /*ccf0*/  BSYNC B0 ;  /* 0x0000000000007941 */ /* 0x000fea0003800000 */
.L_x_4449:
[----:B------:R-:W-:Y:S02]  /*cd00*/  IMAD R0, R63, 0xc0, RZ ;  /* 0x000000c03f007824 */ /* 0x000fe400078e02ff */
[----:B---3--:R-:W-:Y:S05]  /*cd10*/  IMAD.WIDE.U32 R2, R62, 0xc0, R128 ;  /* 0x000000c03e027825 */ /* 0x008fea00078e0080 */
[----:B------:R-:W-:Y:S05]  /*cd20*/  IADD3 R3, R3, R0, RZ ;  /* 0x0000000003037210 */ /* 0x000fea0007ffe0ff */
[----:B-----5:R3:W-:Y:S02]  /*cd30*/  ST.E.128 [R2.64], R24 ;  /* 0x0000001802007985 */ /* 0x0207e4000c101d06 */
.L_x_4448:
[----:B------:R-:W-:Y:S05]  /*cd40*/  BSYNC B1 ;  /* 0x0000000000017941 */ /* 0x000fea0003800000 */
.L_x_4447:
        /* <DEDUP_REMOVED lines=98> */
.L_x_4452:
[----:B------:R-:W-:Y:S05]  /*d370*/  BSYNC B0 ;  /* 0x0000000000007941 */ /* 0x000fea0003800000 */
.L_x_4451:
[C---:B---3--:R-:W-:Y:S04]  /*d380*/  LEA R2, P0, R190.reuse, R128, 0x1 ;  /* 0x00000080be027211 */ /* 0x048fe800078008ff */
[----:B------:R-:W-:Y:S05]  /*d390*/  LEA.HI.X R3, R190, R129, R79, 0x1, P0 ;  /* 0x00000081be037211 */ /* 0x000fea00000f0c4f */
[----:B-----5:R3:W-:Y:S04]  /*d3a0*/  ST.E.128 [R2.64], R24 ;  /* 0x0000001802007985 */ /* 0x0207e8000c101d06 */
.L_x_4446:
[----:B------:R-:W-:Y:S05]  /*d3b0*/  BSYNC B2 ;  /* 0x0000000000027941 */ /* 0x000fea0003800000 */
.L_x_4445:
        /* <DEDUP_REMOVED lines=105> */
.L_x_4458:
[----:B------:R-:W-:Y:S05]  /*da50*/  BSYNC B0 ;  /* 0x0000000000007941 */ /* 0x000fea0003800000 */
.L_x_4457:
[----:B------:R-:W-:Y:S02]  /*da60*/  IMAD R0, R63, 0xe0, RZ ;  /* 0x000000e03f007824 */ /* 0x000fe400078e02ff */
[----:B---3--:R-:W-:Y:S05]  /*da70*/  IMAD.WIDE.U32 R2, R62, 0xe0, R128 ;  /* 0x000000e03e027825 */ /* 0x008fea00078e0080 */
[----:B------:R-:W-:Y:S05]  /*da80*/  IADD3 R3, R3, R0, RZ ;  /* 0x0000000003037210 */ /* 0x000fea0007ffe0ff */
[----:B-----5:R3:W-:Y:S02]  /*da90*/  ST.E.128 [R2.64], R24 ;  /* 0x0000001802007985 */ /* 0x0207e4000c101d06 */
.L_x_4456:
[----:B------:R-:W-:Y:S05]  /*daa0*/  BSYNC B1 ;  /* 0x0000000000017941 */ /* 0x000fea0003800000 */
.L_x_4455:
        /* <DEDUP_REMOVED lines=100> */
.L_x_4460:
[----:B------:R-:W-:Y:S05]  /*e0f0*/  BSYNC B0 ;  /* 0x0000000000007941 */ /* 0x000fea0003800000 */
.L_x_4459:
[C---:B---3--:R-:W-:Y:S04]  /*e100*/  LEA R2, P0, R188.reuse, R128, 0x1 ;  /* 0x00000080bc027211 */ /* 0x048fe800078008ff */
[----:B------:R-:W-:Y:S05]  /*e110*/  LEA.HI.X R3, R188, R129, R78, 0x1, P0 ;  /* 0x00000081bc037211 */ /* 0x000fea00000f0c4e */
[----:B-----5:R3:W-:Y:S04]  /*e120*/  ST.E.128 [R2.64], R4 ;  /* 0x0000000402007985 */ /* 0x0207e8000c101d06 */
.L_x_4454:
[----:B------:R-:W-:Y:S05]  /*e130*/  BSYNC B2 ;  /* 0x0000000000027941 */ /* 0x000fea0003800000 */
.L_x_4453:
[----:B---3--:R-:W3:Y:S02]  /*e140*/  LD.E R3, [R10.64+0xd0] ;  /* 0x0000d0060a037980 */ /* 0x008ee4000c101900 */
[----:B---3--:R-:W-:Y:S05]  /*e150*/  IMAD.U32 R3, R3, -0x40, RZ ;  /* 0xffffffc003037824 */ /* 0x008fea00078e00ff */
[C---:B------:R-:W-:Y:S02]  /*e160*/  LEA R126, P1, R3.reuse, R126, 0x1 ;  /* 0x0000007e037e7211 */ /* 0x040fe400078208ff */
[C---:B------:R-:W-:Y:S02]  /*e170*/  LEA R124, P0, R3.reuse, R124, 0x1 ;  /* 0x0000007c037c7211 */ /* 0x040fe400078008ff */
[C---:B------:R-:W-:Y:S02]  /*e180*/  LEA.HI.X.SX32 R127, R3.reuse, R127, 0x1, P1 ;  /* 0x0000007f037f7211 */ /* 0x040fe400008f0eff */
[----:B------:R-:W-:Y:S01]  /*e190*/  LEA.HI.X.SX32 R125, R3, R125, 0x1, P0 ;  /* 0x0000007d037d7211 */ /* 0x000fe200000f0eff */
[----:B------:R-:W-:-:S05]  /*e1a0*/  BRA `(.L_x_4396) ;  /* 0x000009b000007947 */ /* 0x000fca0003800000 */
.L_x_4362:
        /* <DEDUP_REMOVED lines=8> */
.L_x_4462:
[----:B------:R-:W-:Y:S05]  /*e230*/  BSYNC B0 ;  /* 0x0000000000007941 */ /* 0x000fea0003800000 */
.L_x_4461:
        /* <DEDUP_REMOVED lines=19> */
.L_x_4464:
[----:B------:R-:W-:Y:S05]  /*e370*/  BSYNC B0 ;  /* 0x0000000000007941 */ /* 0x000fea0003800000 */
.L_x_4463:
        /* <DEDUP_REMOVED lines=19> */
.L_x_4466:
[----:B------:R-:W-:Y:S05]  /*e4b0*/  BSYNC B0 ;  /* 0x0000000000007941 */ /* 0x000fea0003800000 */
.L_x_4465:
        /* <DEDUP_REMOVED lines=21> */
.L_x_4468:
[----:B------:R-:W-:Y:S05]  /*e610*/  BSYNC B0 ;  /* 0x0000000000007941 */ /* 0x000fea0003800000 */
.L_x_4467:
        /* <DEDUP_REMOVED lines=19> */
.L_x_4470:
[----:B------:R-:W-:Y:S05]  /*e750*/  BSYNC B0 ;  /* 0x0000000000007941 */ /* 0x000fea0003800000 */
.L_x_4469:
        /* <DEDUP_REMOVED lines=21> */
.L_x_4472:
[----:B------:R-:W-:Y:S05]  /*e8b0*/  BSYNC B0 ;  /* 0x0000000000007941 */ /* 0x000fea0003800000 */
.L_x_4471:
        /* <DEDUP_REMOVED lines=21> */
.L_x_4474:
[----:B------:R-:W-:Y:S05]  /*ea10*/  BSYNC B0 ;  /* 0x0000000000007941 */ /* 0x000fea0003800000 */
.L_x_4473:
        /* <DEDUP_REMOVED lines=20> */
.L_x_4396:
[----:B------:R-:W-:Y:S05]  /*eb60*/  BSYNC B3 ;  /* 0x0000000000037941 */ /* 0x000fea0003800000 */
.L_x_4361:
        /* <DEDUP_REMOVED lines=89> */
.L_x_4476:
        /* <DEDUP_REMOVED lines=8> */
.L_x_4477:
[----:B------:R-:W-:Y:S05]  /*f180*/  BSYNC B0 ;  /* 0x0000000000007941 */ /* 0x000fea0003800000 */
.L_x_4475:
[----:B------:R-:W-:Y:S04]  /*f190*/  IADD3 R13, R13, -0x1, RZ ;  /* 0xffffffff0d0d7810 */ /* 0x000fe80007ffe0ff */
[----:B------:R-:W-:Y:S11]  /*f1a0*/  ISETP.GT.AND P0, PT, R13, R87, PT ;  /* 0x000000570d00720c */ /* 0x000ff60003f04270 */
[----:B------:R-:W-:Y:S02]  /*f1b0*/  @!UPT UIADD3 URZ, URZ, URZ, URZ ;  /* 0x0000003f3f3ff290 */ /* 0x000fe4000fffe03f */
[----:B------:R-:W-:-:S05]  /*f1c0*/  @P0 BRA `(.L_x_4478) ;  /* 0xffff3e2000000947 */ /* 0x000fca000383ffff */
.L_x_4344:
        /* <DEDUP_REMOVED lines=109> */
.L_x_4487:
[----:B------:R-:W-:Y:S05]  /*f8a0*/  BSYNC B0 ;  /* 0x0000000000007941 */ /* 0x000fea0003800000 */
.L_x_4486:
[----:B-----5:R3:W-:Y:S02]  /*f8b0*/  STS.128 [R244], R20 ;  /* 0x00000014f4007388 */ /* 0x0207e40000000c00 */
.L_x_4485:
[----:B------:R-:W-:Y:S05]  /*f8c0*/  BSYNC B1 ;  /* 0x0000000000017941 */ /* 0x000fea0003800000 */
.L_x_4484:
        /* <DEDUP_REMOVED lines=47> */
.L_x_4489:
[----:B------:R-:W-:Y:S05]  /*fbc0*/  BSYNC B0 ;  /* 0x0000000000007941 */ /* 0x000fea0003800000 */
.L_x_4488:
[----:B-----5:R1:W-:Y:S02]  /*fbd0*/  STS.128 [R244+0x2000], R20 ;  /* 0x00200014f4007388 */ /* 0x0203e40000000c00 */
.L_x_4483:
[----:B------:R-:W-:Y:S05]  /*fbe0*/  BSYNC B2 ;  /* 0x0000000000027941 */ /* 0x000fea0003800000 */
.L_x_4482:
        /* <DEDUP_REMOVED lines=62> */
.L_x_4495:
[----:B------:R-:W-:Y:S05]  /*ffd0*/  BSYNC B0 ;  /* 0x0000000000007941 */ /* 0x000fea0003800000 */
.L_x_4494:
[----:B-----5:R3:W-:Y:S02]  /*ffe0*/  STS.128 [R244+0x800], R20 ;  /* 0x00080014f4007388 */ /* 0x0207e40000000c00 */
.L_x_4493:
[----:B------:R-:W-:Y:S05]  /*fff0*/  BSYNC B1 ;  /* 0x0000000000017941 */ /* 0x000fea0003800000 */
.L_x_4492:
        /* <DEDUP_REMOVED lines=45> */
.L_x_4497:
[----:B------:R-:W-:Y:S05]  /*102d0*/  BSYNC B0 ;  /* 0x0000000000007941 */ /* 0x000fea0003800000 */
.L_x_4496:
[----:B-----5:R1:W-:Y:S02]  /*102e0*/  STS.128 [R244+0x2800], R40 ;  /* 0x00280028f4007388 */ /* 0x0203e40000000c00 */
.L_x_4491:
[----:B------:R-:W-:Y:S05]  /*102f0*/  BSYNC B2 ;  /* 0x0000000000027941 */ /* 0x000fea0003800000 */
.L_x_4490:
        /* <DEDUP_REMOVED lines=63> */
.L_x_4503:
[----:B------:R-:W-:Y:S05]  /*106f0*/  BSYNC B0 ;  /* 0x0000000000007941 */ /* 0x000fea0003800000 */
.L_x_4502:
[----:B-----5:R3:W-:Y:S02]  /*10700*/  STS.128 [R244+0x1000], R20 ;  /* 0x00100014f4007388 */ /* 0x0207e40000000c00 */
.L_x_4501:
[----:B------:R-:W-:Y:S05]  /*10710*/  BSYNC B1 ;  /* 0x0000000000017941 */ /* 0x000fea0003800000 */
.L_x_4500:
        /* <DEDUP_REMOVED lines=46> */
.L_x_4505:
[----:B------:R-:W-:Y:S05]  /*10a00*/  BSYNC B0 ;  /* 0x0000000000007941 */ /* 0x000fea0003800000 */
.L_x_4504:
[----:B-----5:R1:W-:Y:S02]  /*10a10*/  STS.128 [R244+0x3000], R20 ;  /* 0x00300014f4007388 */ /* 0x0203e40000000c00 */
.L_x_4499:
[----:B------:R-:W-:Y:S05]  /*10a20*/  BSYNC B2 ;  /* 0x0000000000027941 */ /* 0x000fea0003800000 */
.L_x_4498:
        /* <DEDUP_REMOVED lines=59> */
.L_x_4510:
[----:B------:R-:W-:Y:S05]  /*10de0*/  BSYNC B0 ;  /* 0x0000000000007941 */ /* 0x000fea0003800000 */
.L_x_4509:
[----:B-----5:R3:W-:Y:S02]  /*10df0*/  STS.128 [R244+0x1800], R20 ;  /* 0x00180014f4007388 */ /* 0x0207e40000000c00 */
.L_x_4508:
[----:B------:R-:W-:Y:S05]  /*10e00*/  BSYNC B1 ;  /* 0x0000000000017941 */ /* 0x000fea0003800000 */
.L_x_4507:
        /* <DEDUP_REMOVED lines=45> */
.L_x_4512:
[----:B------:R-:W-:Y:S05]  /*110e0*/  BSYNC B0 ;  /* 0x0000000000007941 */ /* 0x000fea0003800000 */
.L_x_4511:
[----:B-----5:R1:W-:Y:S01]  /*110f0*/  STS.128 [R244+0x3800], R36 ;  /* 0x00380024f4007388 */ /* 0x0203e20000000c00 */
[----:B------:R-:W-:Y:S05]  /*11100*/  BRA `(.L_x_4506) ;  /* 0x000034b000007947 */ /* 0x000fea0003800000 */
.L_x_4481:
        /* <DEDUP_REMOVED lines=89> */
.L_x_4518:
[----:B------:R-:W-:Y:S05]  /*116a0*/  BSYNC B0 ;  /* 0x0000000000007941 */ /* 0x000fea0003800000 */
.L_x_4517:
[----:B-----5:R3:W-:Y:S02]  /*116b0*/  STS.128 [R244], R28 ;  /* 0x0000001cf4007388 */ /* 0x0207e40000000c00 */
.L_x_4516:
[----:B------:R-:W-:Y:S05]  /*116c0*/  BSYNC B1 ;  /* 0x0000000000017941 */ /* 0x000fea0003800000 */
.L_x_4515:
        /* <DEDUP_REMOVED lines=86> */
.L_x_4520:
[----:B------:R-:W-:Y:S05]  /*11c30*/  BSYNC B0 ;  /* 0x0000000000007941 */ /* 0x000fea0003800000 */
.L_x_4519:
[----:B-----5:R1:W-:Y:S02]  /*11c40*/  STS.128 [R244+0x2000], R28 ;  /* 0x0020001cf4007388 */ /* 0x0203e40000000c00 */
.L_x_4514:
[----:B------:R-:W-:Y:S05]  /*11c50*/  BSYNC B2 ;  /* 0x0000000000027941 */ /* 0x000fea0003800000 */
.L_x_4513:
        /* <DEDUP_REMOVED lines=94> */
.L_x_4526:
[----:B------:R-:W-:Y:S05]  /*12240*/  BSYNC B0 ;  /* 0x0000000000007941 */ /* 0x000fea0003800000 */
.L_x_4525:
[----:B-----5:R3:W-:Y:S02]  /*12250*/  STS.128 [R244+0x800], R28 ;  /* 0x0008001cf4007388 */ /* 0x0207e40000000c00 */
.L_x_4524:
[----:B------:R-:W-:Y:S05]  /*12260*/  BSYNC B1 ;  /* 0x0000000000017941 */ /* 0x000fea0003800000 */
.L_x_4523:
        /* <DEDUP_REMOVED lines=89> */
.L_x_4528:
[----:B------:R-:W-:Y:S05]  /*12800*/  BSYNC B0 ;  /* 0x0000000000007941 */ /* 0x000fea0003800000 */
.L_x_4527:
[----:B-----5:R3:W-:Y:S02]  /*12810*/  STS.128 [R244+0x2800], R28 ;  /* 0x0028001cf4007388 */ /* 0x0207e40000000c00 */
.L_x_4522:
[----:B------:R-:W-:Y:S05]  /*12820*/  BSYNC B2 ;  /* 0x0000000000027941 */ /* 0x000fea0003800000 */
.L_x_4521:
        /* <DEDUP_REMOVED lines=95> */
.L_x_4534:
[----:B------:R-:W-:Y:S05]  /*12e20*/  BSYNC B0 ;  /* 0x0000000000007941 */ /* 0x000fea0003800000 */
.L_x_4533:
[----:B-----5:R3:W-:Y:S02]  /*12e30*/  STS.128 [R244+0x1000], R28 ;  /* 0x0010001cf4007388 */ /* 0x0207e40000000c00 */
.L_x_4532:
[----:B------:R-:W-:Y:S05]  /*12e40*/  BSYNC B1 ;  /* 0x0000000000017941 */ /* 0x000fea0003800000 */
.L_x_4531:
        /* <DEDUP_REMOVED lines=89> */
.L_x_4536:
[----:B------:R-:W-:Y:S05]  /*133e0*/  BSYNC B0 ;  /* 0x0000000000007941 */ /* 0x000fea0003800000 */
.L_x_4535:
[----:B-----5:R3:W-:Y:S02]  /*133f0*/  STS.128 [R244+0x3000], R28 ;  /* 0x0030001cf4007388 */ /* 0x0207e40000000c00 */
.L_x_4530:
[----:B------:R-:W-:Y:S05]  /*13400*/  BSYNC B2 ;  /* 0x0000000000027941 */ /* 0x000fea0003800000 */
.L_x_4529:
        /* <DEDUP_REMOVED lines=94> */
.L_x_4540:
[----:B------:R-:W-:Y:S05]  /*139f0*/  BSYNC B0 ;  /* 0x0000000000007941 */ /* 0x000fea0003800000 */
.L_x_4539:
[----:B-----5:R1:W-:Y:S02]  /*13a00*/  STS.128 [R244+0x1800], R20 ;  /* 0x00180014f4007388 */ /* 0x0203e40000000c00 */
.L_x_4538:
[----:B------:R-:W-:Y:S05]  /*13a10*/  BSYNC B1 ;  /* 0x0000000000017941 */ /* 0x000fea0003800000 */
.L_x_4537:
        /* <DEDUP_REMOVED lines=92> */
.L_x_4542:
[----:B------:R-:W-:Y:S05]  /*13fe0*/  BSYNC B0 ;  /* 0x0000000000007941 */ /* 0x000fea0003800000 */
.L_x_4541:
[----:B-----5:R1:W-:Y:S01]  /*13ff0*/  STS.128 [R244+0x3800], R16 ;  /* 0x00380010f4007388 */ /* 0x0203e20000000c00 */
[----:B------:R-:W-:Y:S05]  /*14000*/  BRA `(.L_x_4506) ;  /* 0x000005b000007947 */ /* 0x000fea0003800000 */
.L_x_4480:
        /* <DEDUP_REMOVED lines=21> */
.L_x_4544:
[----:B------:R-:W-:Y:S05]  /*14160*/  BSYNC B0 ;  /* 0x0000000000007941 */ /* 0x000fea0003800000 */
.L_x_4543:
        /* <DEDUP_REMOVED lines=22> */
.L_x_4546:
[----:B------:R-:W-:Y:S05]  /*142d0*/  BSYNC B0 ;  /* 0x0000000000007941 */ /* 0x000fea0003800000 */
.L_x_4545:
        /* <DEDUP_REMOVED lines=22> */
.L_x_4548:
[----:B------:R-:W-:Y:S05]  /*14440*/  BSYNC B0 ;  /* 0x0000000000007941 */ /* 0x000fea0003800000 */
.L_x_4547:
        /* <DEDUP_REMOVED lines=23> */
.L_x_4506:
[----:B------:R-:W-:Y:S05]  /*145c0*/  BSYNC B3 ;  /* 0x0000000000037941 */ /* 0x000fea0003800000 */
.L_x_4479:
        /* <DEDUP_REMOVED lines=22> */
.L_x_4550:
[----:B------:R-:W-:Y:S05]  /*14730*/  BSYNC B0 ;  /* 0x0000000000007941 */ /* 0x000fea0003800000 */
.L_x_4549:
        /* <DEDUP_REMOVED lines=22> */
.L_x_4552:
[----:B------:R-:W-:Y:S05]  /*148a0*/  BSYNC B0 ;  /* 0x0000000000007941 */ /* 0x000fea0003800000 */
.L_x_4551:
        /* <DEDUP_REMOVED lines=24> */
.L_x_4554:
[----:B------:R-:W-:Y:S05]  /*14a30*/  BSYNC B0 ;  /* 0x0000000000007941 */ /* 0x000fea0003800000 */
.L_x_4553:
        /* <DEDUP_REMOVED lines=25> */
.L_x_4556:
[----:B------:R-:W-:Y:S05]  /*14bd0*/  BSYNC B0 ;  /* 0x0000000000007941 */ /* 0x000fea0003800000 */
.L_x_4555:
        /* <DEDUP_REMOVED lines=25> */
.L_x_4558:
[----:B------:R-:W-:Y:S05]  /*14d70*/  BSYNC B0 ;  /* 0x0000000000007941 */ /* 0x000fea0003800000 */
.L_x_4557:
        /* <DEDUP_REMOVED lines=27> */
.L_x_4560:
[----:B------:R-:W-:Y:S05]  /*14f30*/  BSYNC B0 ;  /* 0x0000000000007941 */ /* 0x000fea0003800000 */
.L_x_4559:
        /* <DEDUP_REMOVED lines=27> */
.L_x_4562:
[----:B------:R-:W-:Y:S05]  /*150f0*/  BSYNC B0 ;  /* 0x0000000000007941 */ /* 0x000fea0003800000 */
.L_x_4561:
        /* <DEDUP_REMOVED lines=27> */
.L_x_4564:
[----:B------:R-:W-:Y:S05]  /*152b0*/  BSYNC B0 ;  /* 0x0000000000007941 */ /* 0x000fea0003800000 */
.L_x_4563:
        /* <DEDUP_REMOVED lines=41> */
.L_x_4566:
[----:B-1----:R-:W-:Y:S05]  /*15550*/  BSYNC B0 ;  /* 0x0000000000007941 */ /* 0x002fea0003800000 */
.L_x_4565:
        /* <DEDUP_REMOVED lines=22> */
.L_x_4568:
[----:B------:R-:W-:Y:S05]  /*156c0*/  BSYNC B0 ;  /* 0x0000000000007941 */ /* 0x000fea0003800000 */
.L_x_4567:
        /* <DEDUP_REMOVED lines=24> */
.L_x_4570:
[----:B------:R-:W-:Y:S05]  /*15850*/  BSYNC B0 ;  /* 0x0000000000007941 */ /* 0x000fea0003800000 */
.L_x_4569:
        /* <DEDUP_REMOVED lines=24> */
.L_x_4572:
[----:B------:R-:W-:Y:S05]  /*159e0*/  BSYNC B0 ;  /* 0x0000000000007941 */ /* 0x000fea0003800000 */
.L_x_4571:
        /* <DEDUP_REMOVED lines=24> */
.L_x_4574:
[----:B------:R-:W-:Y:S05]  /*15b70*/  BSYNC B0 ;  /* 0x0000000000007941 */ /* 0x000fea0003800000 */
.L_x_4573:
        /* <DEDUP_REMOVED lines=24> */
.L_x_4576:
[----:B------:R-:W-:Y:S05]  /*15d00*/  BSYNC B0 ;  /* 0x0000000000007941 */ /* 0x000fea0003800000 */
.L_x_4575:
        /* <DEDUP_REMOVED lines=24> */
.L_x_4578:
[----:B------:R-:W-:Y:S05]  /*15e90*/  BSYNC B0 ;  /* 0x0000000000007941 */ /* 0x000fea0003800000 */
.L_x_4577:
        /* <DEDUP_REMOVED lines=24> */
.L_x_4580:
[----:B------:R-:W-:Y:S05]  /*16020*/  BSYNC B0 ;  /* 0x0000000000007941 */ /* 0x000fea0003800000 */
.L_x_4579:
[----:B-1----:R-:W-:Y:S01]  /*16030*/  LEA.HI R5, R66, R66, RZ, 0x1 ;  /* 0x0000004242057211 */ /* 0x002fe200078f08ff */
[C---:B------:R-:W-:Y:S01]  /*16040*/  IMAD.SHL.U32 R2, R64.reuse, 0x40, RZ ;  /* 0x0000004040027824 */ /* 0x040fe200078e00ff */
[----:B------:R-:W-:Y:S01]  /*16050*/  R2P PR, R64, 0x6 ;  /* 0x0000000640007804 */ /* 0x000fe20000000000 */
[----:B------:R-:W-:Y:S01]  /*16060*/  IMAD.SHL.U32 R67, R67, 0x40, RZ ;  /* 0x0000004043437824 */ /* 0x000fe200078e00ff */
[----:B------:R-:W-:Y:S01]  /*16070*/  LOP3.LUT R5, R5, 0xfffffffe, RZ, 0xc0, !PT ;  /* 0xfffffffe05057812 */ /* 0x000fe200078ec0ff */
[----:B------:R-:W-:Y:S01]  /*16080*/  IMAD.SHL.U32 R178, R178, 0x8, RZ ;  /* 0x00000008b2b27824 */ /* 0x000fe200078e00ff */
[----:B--2---:R-:W2:Y:S01]  /*16090*/  LD.E R44, [R10.64+0x18c] ;  /* 0x00018c060a2c7980 */ /* 0x004ea2000c101900 */
[----:B------:R-:W-:Y:S01]  /*160a0*/  IMAD.SHL.U32 R45, R68, 0x40, RZ ;  /* 0x00000040442d7824 */ /* 0x000fe200078e00ff */
[----:B------:R-:W-:Y:S01]  /*160b0*/  LOP3.LUT R67, R67, 0x1c0, RZ, 0xc0, !PT ;  /* 0x000001c043437812 */ /* 0x000fe200078ec0ff */
[----:B------:R-:W-:Y:S01]  /*160c0*/  IMAD.IADD R66, R66, 0x1, -R5 ;  /* 0x0000000142427824 */ /* 0x000fe200078e0a05 */
[----:B------:R-:W-:Y:S01]  /*160d0*/  LOP3.LUT R5, R2, 0x1c0, RZ, 0xc0, !PT ;  /* 0x000001c002057812 */ /* 0x000fe200078ec0ff */
[----:B------:R-:W-:Y:S01]  /*160e0*/  IMAD.IADD R46, R9, 0x1, R46 ;  /* 0x00000001092e7824 */ /* 0x000fe200078e022e */
[----:B------:R-:W-:Y:S01]  /*160f0*/  LOP3.LUT R45, R45, 0xfffffe00, RZ, 0xc0, !PT ;  /* 0xfffffe002d2d7812 */ /* 0x000fe200078ec0ff */
[----:B------:R-:W-:Y:S01]  /*16100*/  IMAD.SHL.U32 R2, R66, 0x8, RZ ;  /* 0x0000000842027824 */ /* 0x000fe200078e00ff */
[----:B------:R-:W-:Y:S01]  /*16110*/  LOP3.LUT R178, R5, 0x8, R178, 0xf8, !PT ;  /* 0x0000000805b27812 */ /* 0x000fe200078ef8b2 */
[----:B------:R-:W0:Y:S01]  /*16120*/  LDGDEPBAR ;  /* 0x00000000000079af */ /* 0x000e220000000000 */
[----:B------:R-:W-:-:S02]  /*16130*/  SHF.R.U32.HI R5, RZ, 0x3, R5 ;  /* 0x00000003ff057819 */ /* 0x000fc40000011605 */
[----:B------:R-:W-:Y:S02]  /*16140*/  LOP3.LUT R2, R67, 0x8, R2, 0xf8, !PT ;  /* 0x0000000843027812 */ /* 0x000fe400078ef802 */
[----:B------:R-:W-:Y:S02]  /*16150*/  SHF.R.U32.HI R67, RZ, 0x3, R67 ;  /* 0x00000003ff437819 */ /* 0x000fe40000011643 */
[----:B------:R-:W-:Y:S01]  /*16160*/  LOP3.LUT R227, R178, R5, RZ, 0x3c, !PT ;  /* 0x00000005b2e37212 */ /* 0x000fe200078e3cff */
[----:B------:R-:W-:Y:S01]  /*16170*/  IMAD R5, R56, 0x400, R45 ;  /* 0x0000040038057824 */ /* 0x000fe200078e022d */
        /* <DEDUP_REMOVED lines=12> */
[----:B------:R-:W3:Y:S01]  /*16240*/  LDSM.16.M88.4 R112, [R227+0x4800] ;  /* 0x00480000e370783b */ /* 0x000ee20000000200 */
[----:B------:R-:W-:Y:S02]  /*16250*/  IMAD R224, R47, 0x2, R228 ;  /* 0x000000022fe07824 */ /* 0x000fe400078e02e4 */
[----:B------:R-:W-:Y:S01]  /*16260*/  SEL R2, R2, 0xffffffc0, !P2 ;  /* 0xffffffc002027807 */ /* 0x000fe20005000000 */
[----:B------:R-:W4:Y:S04]  /*16270*/  LDSM.16.M88.4 R76, [R227+0x5000] ;  /* 0x00500000e34c783b */ /* 0x000f280000000200 */
[----:B------:R-:W4:Y:S01]  /*16280*/  LDSM.16.M88.4 R68, [R227+0x5800] ;  /* 0x00580000e344783b */ /* 0x000f220000000200 */
[----:B------:R-:W-:-:S03]  /*16290*/  IMAD.IADD R221, R227, 0x1, R2 ;  /* 0x00000001e3dd7824 */ /* 0x000fc600078e0202 */
[----:B------:R-:W4:Y:S04]  /*162a0*/  LDSM.16.M88.4 R52, [R227+0x6000] ;  /* 0x00600000e334783b */ /* 0x000f280000000200 */
[----:B------:R-:W4:Y:S04]  /*162b0*/  LDSM.16.M88.4 R36, [R227+0x6800] ;  /* 0x00680000e324783b */ /* 0x000f280000000200 */
[----:B------:R-:W4:Y:S04]  /*162c0*/  LDSM.16.M88.4 R28, [R227+0x7000] ;  /* 0x00700000e31c783b */ /* 0x000f280000000200 */
[----:B------:R-:W4:Y:S04]  /*162d0*/  LDSM.16.M88.4 R92, [R227+0x7800] ;  /* 0x00780000e35c783b */ /* 0x000f280000000200 */
[----:B------:R-:W-:Y:S04]  /*162e0*/  LDSM.16.M88.4 R84, [R225] ;  /* 0x00000000e154783b */ /* 0x000fe80000000200 */
[----:B------:R-:W4:Y:S01]  /*162f0*/  LDSM.16.M88.4 R88, [R226] ;  /* 0x00000000e258783b */ /* 0x000f220000000200 */
[C---:B-1----:R-:W-:Y:S03]  /*16300*/  HMMA.16816.F32 R16, R20.reuse, R12, RZ ;  /* 0x0000000c1410723c */ /* 0x042fe600000018ff */
[----:B------:R-:W1:Y:S04]  /*16310*/  LDSM.16.M88.4 R96, [R225+0x3000] ;  /* 0x00300000e160783b */ /* 0x000e680000000200 */
[----:B------:R-:W1:Y:S01]  /*16320*/  LDSM.16.M88.4 R124, [R225+0x800] ;  /* 0x00080000e17c783b */ /* 0x000e620000000200 */
[C---:B---3--:R-:W-:Y:S03]  /*16330*/  HMMA.16816.F32 R4, R20.reuse, R112, RZ ;  /* 0x000000701404723c */ /* 0x048fe600000018ff */
[----:B------:R-:W3:Y:S04]  /*16340*/  LDSM.16.M88.4 R116, [R225+0x1000] ;  /* 0x00100000e174783b */ /* 0x000ee80000000200 */
[----:B------:R-:W1:Y:S01]  /*16350*/  LDSM.16.M88.4 R120, [R225+0x1800] ;  /* 0x00180000e178783b */ /* 0x000e620000000200 */
[C---:B----4-:R-:W-:Y:S03]  /*16360*/  HMMA.16816.F32 R80, R20.reuse, R76, RZ ;  /* 0x0000004c1450723c */ /* 0x050fe600000018ff */
[----:B------:R-:W4:Y:S04]  /*16370*/  LDSM.16.M88.4 R104, [R225+0x2000] ;  /* 0x00200000e168783b */ /* 0x000f280000000200 */
[----:B------:R-:W1:Y:S01]  /*16380*/  LDSM.16.M88.4 R100, [R225+0x2800] ;  /* 0x00280000e164783b */ /* 0x000e620000000200 */
[C---:B------:R-:W-:Y:S03]  /*16390*/  HMMA.16816.F32 R72, R20.reuse, R68, RZ ;  /* 0x000000441448723c */ /* 0x040fe600000018ff */
[----:B------:R-:W-:Y:S05]  /*163a0*/  LDSM.16.M88.4 R108, [R224] ;  /* 0x00000000e06c783b */ /* 0x000fea0000000200 */
        /* <DEDUP_REMOVED lines=15> */
[----:B------:R-:W2:Y:S07]  /*164a0*/  LDSM.16.M88.4 R84, [R221+0x4000] ;  /* 0x00400000dd54783b */ /* 0x000eae0000000200 */
[C---:B-1----:R-:W-:Y:S08]  /*164b0*/  HMMA.16816.F32 R32, R88.reuse, R96, R32 ;  /* 0x000000605820723c */ /* 0x042ff00000001820 */
[C---:B------:R-:W-:Y:S01]  /*164c0*/  HMMA.16816.F32 R28, R88.reuse, R98, R28 ;  /* 0x00000062581c723c */ /* 0x040fe2000000181c */
[----:B------:R-:W1:Y:S07]  /*164d0*/  LDSM.16.M88.4 R96, [R221+0x6000] ;  /* 0x00600000dd60783b */ /* 0x000e6e0000000200 */
[C---:B------:R-:W-:Y:S08]  /*164e0*/  HMMA.16816.F32 R4, R88.reuse, R124, R4 ;  /* 0x0000007c5804723c */ /* 0x040ff00000001804 */
[C---:B------:R-:W-:Y:S08]  /*164f0*/  HMMA.16816.F32 R112, R88.reuse, R126, R112 ;  /* 0x0000007e5870723c */ /* 0x040ff00000001870 */
[C---:B---3--:R-:W-:Y:S08]  /*16500*/  HMMA.16816.F32 R80, R88.reuse, R116, R80 ;  /* 0x000000745850723c */ /* 0x048ff00000001850 */
[C---:B------:R-:W-:Y:S01]  /*16510*/  HMMA.16816.F32 R76, R88.reuse, R118, R76 ;  /* 0x00000076584c723c */ /* 0x040fe2000000184c */
[----:B------:R-:W-:Y:S07]  /*16520*/  LDSM.16.M88.4 R116, [R221+0x4800] ;  /* 0x00480000dd74783b */ /* 0x000fee0000000200 */
[C---:B------:R-:W-:Y:S08]  /*16530*/  HMMA.16816.F32 R72, R88.reuse, R120, R72 ;  /* 0x000000785848723c */ /* 0x040ff00000001848 */
[C---:B------:R-:W-:Y:S08]  /*16540*/  HMMA.16816.F32 R68, R88.reuse, R122, R68 ;  /* 0x0000007a5844723c */ /* 0x040ff00000001844 */
[C---:B----4-:R-:W-:Y:S08]  /*16550*/  HMMA.16816.F32 R60, R88.reuse, R104, R60 ;  /* 0x00000068583c723c */ /* 0x050ff0000000183c */
[C---:B------:R-:W-:Y:S01]  /*16560*/  HMMA.16816.F32 R52, R88.reuse, R106, R52 ;  /* 0x0000006a5834723c */ /* 0x040fe20000001834 */
[----:B------:R-:W-:Y:S07]  /*16570*/  LDSM.16.M88.4 R104, [R221+0x5000] ;  /* 0x00500000dd68783b */ /* 0x000fee0000000200 */
[C---:B------:R-:W-:Y:S08]  /*16580*/  HMMA.16816.F32 R40, R88.reuse, R100, R40 ;  /* 0x000000645828723c */ /* 0x040ff00000001828 */
[C---:B------:R-:W-:Y:S01]  /*16590*/  HMMA.16816.F32 R36, R88.reuse, R102, R36 ;  /* 0x000000665824723c */ /* 0x040fe20000001824 */
[----:B------:R-:W-:Y:S01]  /*165a0*/  IMAD.IADD R210, R2, 0x1, R225 ;  /* 0x0000000102d27824 */ /* 0x000fe200078e02e1 */
[----:B------:R-:W-:Y:S06]  /*165b0*/  LDSM.16.M88.4 R100, [R221+0x5800] ;  /* 0x00580000dd64783b */ /* 0x000fec0000000200 */
[C---:B--2---:R-:W-:Y:S08]  /*165c0*/  HMMA.16816.F32 R24, R88.reuse, R92, R24 ;  /* 0x0000005c5818723c */ /* 0x044ff00000001818 */
[----:B------:R-:W-:Y:S01]  /*165d0*/  HMMA.16816.F32 R20, R88, R94, R20 ;  /* 0x0000005e5814723c */ /* 0x000fe20000001814 */
[----:B------:R-:W2:Y:S04]  /*165e0*/  LDSM.16.M88.4 R88, [R221+0x7000] ;  /* 0x00700000dd58783b */ /* 0x000ea80000000200 */
[----:B------:R-:W3:Y:S03]  /*165f0*/  LDSM.16.M88.4 R92, [R221+0x6800] ;  /* 0x00680000dd5c783b */ /* 0x000ee60000000200 */
[C---:B------:R-:W-:Y:S08]  /*16600*/  HMMA.16816.F32 R16, R108.reuse, R84, R16 ;  /* 0x000000546c10723c */ /* 0x040ff00000001810 */
[----:B------:R-:W-:Y:S01]  /*16610*/  HMMA.16816.F32 R12, R108, R86, R12 ;  /* 0x000000566c0c723c */ /* 0x000fe2000000180c */
[----:B------:R-:W4:Y:S01]  /*16620*/  LDSM.16.M88.4 R84, [R221+0x7800] ;  /* 0x00780000dd54783b */ /* 0x000f220000000200 */
[----:B------:R-:W-:-:S05]  /*16630*/  IMAD R223, R47, 0x2, R226 ;  /* 0x000000022fdf7824 */ /* 0x000fca00078e02e2 */
[----:B------:R-:W-:Y:S01]  /*16640*/  LDSM.16.M88.4 R120, [R223] ;  /* 0x00000000df78783b */ /* 0x000fe20000000200 */
        /* <DEDUP_REMOVED lines=20> */
[----:B------:R-:W-:Y:S07]  /*16790*/  LDSM.16.M88.4 R108, [R221+0x8000] ;  /* 0x00800000dd6c783b */ /* 0x000fee0000000200 */
[C---:B-1----:R-:W-:Y:S08]  /*167a0*/  HMMA.16816.F32 R4, R120.reuse, R96, R4 ;  /* 0x000000607804723c */ /* 0x042ff00000001804 */
[C---:B------:R-:W-:Y:S01]  /*167b0*/  HMMA.16816.F32 R112, R120.reuse, R98, R112 ;  /* 0x000000627870723c */ /* 0x040fe20000001870 */
[----:B------:R-:W1:Y:S07]  /*167c0*/  LDSM.16.M88.4 R96, [R210+0x2800] ;  /* 0x00280000d260783b */ /* 0x000e6e0000000200 */
[C---:B--2---:R-:W-:Y:S08]  /*167d0*/  HMMA.16816.F32 R80, R120.reuse, R88, R80 ;  /* 0x000000587850723c */ /* 0x044ff00000001850 */
[C---:B------:R-:W-:Y:S01]  /*167e0*/  HMMA.16816.F32 R76, R120.reuse, R90, R76 ;  /* 0x0000005a784c723c */ /* 0x040fe2000000184c */
[----:B------:R-:W2:Y:S07]  /*167f0*/  LDSM.16.M88.4 R88, [R210+0x3000] ;  /* 0x00300000d258783b */ /* 0x000eae0000000200 */
[C---:B---3--:R-:W-:Y:S01]  /*16800*/  HMMA.16816.F32 R100, R120.reuse, R92, R60 ;  /* 0x0000005c7864723c */ /* 0x048fe2000000183c */
[----:B------:R-:W3:Y:S07]  /*16810*/  LDSM.16.M88.4 R60, [R228+0x2000] ;  /* 0x00200000e43c783b */ /* 0x000eee0000000200 */
[C---:B----4-:R-:W-:Y:S08]  /*16820*/  HMMA.16816.F32 R72, R120.reuse, R84, R72 ;  /* 0x000000547848723c */ /* 0x050ff00000001848 */
[C---:B------:R-:W-:Y:S01]  /*16830*/  HMMA.16816.F32 R68, R120.reuse, R86, R68 ;  /* 0x000000567844723c */ /* 0x040fe20000001844 */
[----:B------:R-:W4:Y:S07]  /*16840*/  LDSM.16.M88.4 R84, [R210+0x3800] ;  /* 0x00380000d254783b */ /* 0x000f2e0000000200 */
[C---:B------:R-:W-:Y:S08]  /*16850*/  HMMA.16816.F32 R16, R120.reuse, R116, R16 ;  /* 0x000000747810723c */ /* 0x040ff00000001810 */
[C---:B------:R-:W-:Y:S01]  /*16860*/  HMMA.16816.F32 R12, R120.reuse, R118, R12 ;  /* 0x00000076780c723c */ /* 0x040fe2000000180c */
[----:B------:R-:W-:Y:S07]  /*16870*/  LDSM.16.M88.4 R116, [R227+0x9000] ;  /* 0x00900000e374783b */ /* 0x000fee0000000200 */
[C---:B-1----:R-:W-:Y:S08]  /*16880*/  HMMA.16816.F32 R40, R120.reuse, R96, R40 ;  /* 0x000000607828723c */ /* 0x042ff00000001828 */
[C---:B------:R-:W-:Y:S08]  /*16890*/  HMMA.16816.F32 R36, R120.reuse, R98, R36 ;  /* 0x000000627824723c */ /* 0x040ff00000001824 */
[C---:B------:R-:W-:Y:S01]  /*168a0*/  HMMA.16816.F32 R52, R120.reuse, R94, R52 ;  /* 0x0000005e7834723c */ /* 0x040fe20000001834 */
[----:B------:R-:W-:Y:S07]  /*168b0*/  LDSM.16.M88.4 R92, [R225+0x4000] ;  /* 0x00400000e15c783b */ /* 0x000fee0000000200 */
[C---:B--2---:R-:W-:Y:S01]  /*168c0*/  HMMA.16816.F32 R96, R120.reuse, R88, R32 ;  /* 0x000000587860723c */ /* 0x044fe20000001820 */
[----:B------:R-:W1:Y:S07]  /*168d0*/  LDSM.16.M88.4 R32, [R226+0x2000] ;  /* 0x00200000e220783b */ /* 0x000e6e0000000200 */
[----:B------:R-:W-:Y:S01]  /*168e0*/  HMMA.16816.F32 R28, R120, R90, R28 ;  /* 0x0000005a781c723c */ /* 0x000fe2000000181c */
[----:B------:R-:W2:Y:S07]  /*168f0*/  LDSM.16.M88.4 R88, [R227+0x8800] ;  /* 0x00880000e358783b */ /* 0x000eae0000000200 */
[----:B---3--:R-:W-:Y:S08]  /*16900*/  HMMA.16816.F32 R16, R60, R104, R16 ;  /* 0x000000683c10723c */ /* 0x008ff00000001810 */
[----:B----4-:R-:W-:Y:S08]  /*16910*/  HMMA.16816.F32 R24, R120, R84, R24 ;  /* 0x000000547818723c */ /* 0x010ff00000001818 */
[----:B------:R-:W-:Y:S01]  /*16920*/  HMMA.16816.F32 R12, R60, R106, R12 ;  /* 0x0000006a3c0c723c */ /* 0x000fe2000000180c */
[----:B------:R-:W-:Y:S07]  /*16930*/  LDSM.16.M88.4 R104, [R225+0x4800] ;  /* 0x00480000e168783b */ /* 0x000fee0000000200 */
[----:B------:R-:W-:Y:S01]  /*16940*/  HMMA.16816.F32 R84, R120, R86, R20 ;  /* 0x000000567854723c */ /* 0x000fe20000001814 */
[----:B------:R-:W3:Y:S04]  /*16950*/  LDSM.16.M88.4 R20, [R224+0x2000] ;  /* 0x00200000e014783b */ /* 0x000ee80000000200 */
[----:B------:R-:W-:Y:S03]  /*16960*/  LDSM.16.M88.4 R120, [R210+0x4000] ;  /* 0x00400000d278783b */ /* 0x000fe60000000200 */
[C---:B-1----:R-:W-:Y:S08]  /*16970*/  HMMA.16816.F32 R16, R32.reuse, R92, R16 ;  /* 0x0000005c2010723c */ /* 0x042ff00000001810 */
[----:B------:R-:W-:Y:S01]  /*16980*/  HMMA.16816.F32 R12, R32, R94, R12 ;  /* 0x0000005e200c723c */ /* 0x000fe2000000180c */
[----:B------:R-:W-:Y:S07]  /*16990*/  LDSM.16.M88.4 R92, [R227+0x9800] ;  /* 0x00980000e35c783b */ /* 0x000fee0000000200 */
[C---:B--2---:R-:W-:Y:S01]  /*169a0*/  HMMA.16816.F32 R124, R60.reuse, R88, R4 ;  /* 0x000000583c7c723c */ /* 0x044fe20000001804 */
[----:B------:R-:W1:Y:S07]  /*169b0*/  LDSM.16.M88.4 R4, [R223+0x2000] ;  /* 0x00200000df04783b */ /* 0x000e6e0000000200 */
[----:B------:R-:W-:Y:S01]  /*169c0*/  HMMA.16816.F32 R112, R60, R90, R112 ;  /* 0x0000005a3c70723c */ /* 0x000fe20000001870 */
[----:B------:R-:W2:Y:S07]  /*169d0*/  LDSM.16.M88.4 R88, [R221+0x8800] ;  /* 0x00880000dd58783b */ /* 0x000eae0000000200 */
[C---:B---3--:R-:W-:Y:S08]  /*169e0*/  HMMA.16816.F32 R16, R20.reuse, R108, R16 ;  /* 0x0000006c1410723c */ /* 0x048ff00000001810 */
[----:B------:R-:W-:Y:S01]  /*169f0*/  HMMA.16816.F32 R12, R20, R110, R12 ;  /* 0x0000006e140c723c */ /* 0x000fe2000000180c */
[----:B------:R-:W3:Y:S07]  /*16a00*/  LDSM.16.M88.4 R108, [R225+0x5000] ;  /* 0x00500000e16c783b */ /* 0x000eee0000000200 */
[C---:B------:R-:W-:Y:S08]  /*16a10*/  HMMA.16816.F32 R124, R32.reuse, R104, R124 ;  /* 0x00000068207c723c */ /* 0x040ff0000000187c */
[----:B------:R-:W-:Y:S01]  /*16a20*/  HMMA.16816.F32 R112, R32, R106, R112 ;  /* 0x0000006a2070723c */ /* 0x000fe20000001870 */
[----:B------:R-:W-:Y:S07]  /*16a30*/  LDSM.16.M88.4 R104, [R221+0x9000] ;  /* 0x00900000dd68783b */ /* 0x000fee0000000200 */
[----:B------:R-:W-:Y:S08]  /*16a40*/  HMMA.16816.F32 R80, R60, R116, R80 ;  /* 0x000000743c50723c */ /* 0x000ff00000001850 */
[----:B-1----:R-:W-:Y:S08]  /*16a50*/  HMMA.16816.F32 R16, R4, R120, R16 ;  /* 0x000000780410723c */ /* 0x002ff00000001810 */
[----:B------:R-:W-:Y:S01]  /*16a60*/  HMMA.16816.F32 R116, R60, R118, R76 ;  /* 0x000000763c74723c */ /* 0x000fe2000000184c */
[----:B------:R-:W1:Y:S07]  /*16a70*/  LDSM.16.M88.4 R76, [R210+0x4800] ;  /* 0x00480000d24c783b */ /* 0x000e6e0000000200 */
[C---:B--2---:R-:W-:Y:S08]  /*16a80*/  HMMA.16816.F32 R124, R20.reuse, R88, R124 ;  /* 0x00000058147c723c */ /* 0x044ff0000000187c */
[----:B------:R-:W-:Y:S01]  /*16a90*/  HMMA.16816.F32 R112, R20, R90, R112 ;  /* 0x0000005a1470723c */ /* 0x000fe20000001870 */
[-C--:B------:R-:W-:Y:S01]  /*16aa0*/  FMUL.FTZ R190, R16, R44.reuse ;  /* 0x0000002c10be7220 */ /* 0x080fe20000410000 */
[----:B------:R-:W-:Y:S01]  /*16ab0*/  LDSM.16.M88.4 R88, [R210+0x5000] ;  /* 0x00500000d258783b */ /* 0x000fe20000000200 */
[----:B------:R-:W-:-:S05]  /*16ac0*/  FMUL.FTZ R163, R17, R44 ;  /* 0x0000002c11a37220 */ /* 0x000fca0000410000 */
[----:B---3--:R-:W-:Y:S07]  /*16ad0*/  HMMA.16816.F32 R80, R32, R108, R80 ;  /* 0x0000006c2050723c */ /* 0x008fee0000001850 */
[-C--:B------:R-:W-:Y:S02]  /*16ae0*/  FMUL.FTZ R108, R18, R44.reuse ;  /* 0x0000002c126c7220 */ /* 0x080fe40000410000 */
[-C--:B------:R-:W-:Y:S02]  /*16af0*/  FMUL.FTZ R109, R19, R44.reuse ;  /* 0x0000002c136d7220 */ /* 0x080fe40000410000 */
[----:B------:R-:W2:Y:S01]  /*16b00*/  LDSM.16.M88.4 R16, [R225+0x5800] ;  /* 0x00580000e110783b */ /* 0x000ea20000000200 */
[----:B------:R-:W-:Y:S03]  /*16b10*/  HMMA.16816.F32 R12, R4, R122, R12 ;  /* 0x0000007a040c723c */ /* 0x000fe6000000180c */
[----:B------:R-:W-:Y:S05]  /*16b20*/  LDSM.16.M88.4 R120, [R227+0xa000] ;  /* 0x00a00000e378783b */ /* 0x000fea0000000200 */
        /* <DEDUP_REMOVED lines=8> */
[----:B------:R3:W-:Y:S02]  /*16bb0*/  MUFU.TANH R164, R12 ;  /* 0x0000000c00a47308 */ /* 0x0007e40000002400 */
[C---:B------:R-:W-:Y:S07]  /*16bc0*/  HMMA.16816.F32 R116, R32.reuse, R110, R116 ;  /* 0x0000006e2074723c */ /* 0x040fee0000001874 */
[-C--:B------:R-:W-:Y:S01]  /*16bd0*/  FMUL.FTZ R110, R14, R44.reuse ;  /* 0x0000002c0e6e7220 */ /* 0x080fe20000410000 */
[----:B--2---:R-:W-:Y:S01]  /*16be0*/  HMMA.16816.F32 R72, R32, R16, R72 ;  /* 0x000000102048723c */ /* 0x004fe20000001848 */
[----:B------:R-:W-:-:S02]  /*16bf0*/  FMUL.FTZ R111, R15, R44 ;  /* 0x0000002c0f6f7220 */ /* 0x000fc40000410000 */
[----:B---3--:R-:W2:Y:S05]  /*16c00*/  LDSM.16.M88.4 R12, [R221+0x9800] ;  /* 0x00980000dd0c783b */ /* 0x008eaa0000000200 */
[----:B------:R-:W-:Y:S01]  /*16c10*/  HMMA.16816.F32 R68, R32, R18, R68 ;  /* 0x000000122044723c */ /* 0x000fe20000001844 */
[----:B------:R-:W3:Y:S07]  /*16c20*/  LDSM.16.M88.4 R16, [R227+0xb000] ;  /* 0x00b00000e310783b */ /* 0x000eee0000000200 */
[----:B------:R-:W-:Y:S08]  /*16c30*/  HMMA.16816.F32 R80, R20, R104, R80 ;  /* 0x000000681450723c */ /* 0x000ff00000001850 */
[C---:B-1----:R-:W-:Y:S08]  /*16c40*/  HMMA.16816.F32 R40, R60.reuse, R76, R40 ;  /* 0x0000004c3c28723c */ /* 0x042ff00000001828 */
[----:B------:R-:W-:Y:S01]  /*16c50*/  HMMA.16816.F32 R36, R60, R78, R36 ;  /* 0x0000004e3c24723c */ /* 0x000fe20000001824 */
[----:B------:R-:W1:Y:S07]  /*16c60*/  LDSM.16.M88.4 R76, [R225+0x6800] ;  /* 0x00680000e14c783b */ /* 0x000e6e0000000200 */
[----:B------:R-:W-:Y:S01]  /*16c70*/  HMMA.16816.F32 R116, R20, R106, R116 ;  /* 0x0000006a1474723c */ /* 0x000fe20000001874 */
[----:B------:R-:W4:Y:S07]  /*16c80*/  LDSM.16.M88.4 R104, [R210+0x5800] ;  /* 0x00580000d268783b */ /* 0x000f2e0000000200 */
[----:B------:R-:W-:Y:S08]  /*16c90*/  HMMA.16816.F32 R100, R60, R120, R100 ;  /* 0x000000783c64723c */ /* 0x000ff00000001864 */
[----:B--2---:R-:W-:Y:S08]  /*16ca0*/  HMMA.16816.F32 R72, R20, R12, R72 ;  /* 0x0000000c1448723c */ /* 0x004ff00000001848 */
[C---:B---3--:R-:W-:Y:S08]  /*16cb0*/  HMMA.16816.F32 R96, R60.reuse, R16, R96 ;  /* 0x000000103c60723c */ /* 0x048ff00000001860 */
[C---:B------:R-:W-:Y:S01]  /*16cc0*/  HMMA.16816.F32 R28, R60.reuse, R18, R28 ;  /* 0x000000123c1c723c */ /* 0x040fe2000000181c */
[----:B------:R-:W2:Y:S07]  /*16cd0*/  LDSM.16.M88.4 R16, [R221+0xa800] ;  /* 0x00a80000dd10783b */ /* 0x000eae0000000200 */
[----:B------:R-:W-:Y:S08]  /*16ce0*/  HMMA.16816.F32 R52, R60, R122, R52 ;  /* 0x0000007a3c34723c */ /* 0x000ff00000001834 */
[C---:B------:R-:W-:Y:S08]  /*16cf0*/  HMMA.16816.F32 R80, R4.reuse, R88, R80 ;  /* 0x000000580450723c */ /* 0x040ff00000001850 */
[----:B------:R-:W-:Y:S01]  /*16d00*/  HMMA.16816.F32 R116, R4, R90, R116 ;  /* 0x0000005a0474723c */ /* 0x000fe20000001874 */
[----:B------:R-:W3:Y:S07]  /*16d10*/  LDSM.16.M88.4 R88, [R221+0xa000] ;  /* 0x00a00000dd58783b */ /* 0x000eee0000000200 */
[C---:B-1----:R-:W-:Y:S08]  /*16d20*/  HMMA.16816.F32 R40, R32.reuse, R76, R40 ;  /* 0x0000004c2028723c */ /* 0x042ff00000001828 */
[C---:B------:R-:W-:Y:S01]  /*16d30*/  HMMA.16816.F32 R76, R32.reuse, R78, R36 ;  /* 0x0000004e204c723c */ /* 0x040fe20000001824 */
[----:B------:R-:W1:Y:S07]  /*16d40*/  LDSM.16.M88.4 R36, [R210+0x6800] ;  /* 0x00680000d224783b */ /* 0x000e6e0000000200 */
[----:B------:R-:W-:Y:S08]  /*16d50*/  HMMA.16816.F32 R100, R32, R92, R100 ;  /* 0x0000005c2064723c */ /* 0x000ff00000001864 */
[----:B----4-:R-:W-:Y:S08]  /*16d60*/  HMMA.16816.F32 R72, R4, R104, R72 ;  /* 0x000000680448723c */ /* 0x010ff00000001848 */
[----:B------:R-:W-:Y:S08]  /*16d70*/  HMMA.16816.F32 R52, R32, R94, R52 ;  /* 0x0000005e2034723c */ /* 0x000ff00000001834 */
[C---:B------:R-:W-:Y:S01]  /*16d80*/  HMMA.16816.F32 R68, R20.reuse, R14, R68 ;  /* 0x0000000e1444723c */ /* 0x040fe20000001844 */
[----:B------:R-:W4:Y:S07]  /*16d90*/  LDSM.16.M88.4 R12, [R210+0x6000] ;  /* 0x00600000d20c783b */ /* 0x000f2e0000000200 */
[----:B--2---:R-:W-:Y:S01]  /*16da0*/  HMMA.16816.F32 R40, R20, R16, R40 ;  /* 0x000000101428723c */ /* 0x004fe20000001828 */
[----:B------:R-:W-:-:S02]  /*16db0*/  FMUL.FTZ R72, R72, R44 ;  /* 0x0000002c48487220 */ /* 0x000fc40000410000 */
[-C--:B------:R-:W-:Y:S02]  /*16dc0*/  FMUL.FTZ R73, R73, R44.reuse ;  /* 0x0000002c49497220 */ /* 0x080fe40000410000 */
[----:B------:R-:W-:-:S03]  /*16dd0*/  FMUL.FTZ R74, R74, R44 ;  /* 0x0000002c4a4a7220 */ /* 0x000fc60000410000 */
[----:B------:R-:W-:Y:S01]  /*16de0*/  HMMA.16816.F32 R76, R20, R18, R76 ;  /* 0x00000012144c723c */ /* 0x000fe2000000184c */
[----:B------:R-:W2:Y:S01]  /*16df0*/  LDSM.16.M88.4 R16, [R227+0xb800] ;  /* 0x00b80000e310783b */ /* 0x000ea20000000200 */
[----:B------:R-:W-:Y:S01]  /*16e00*/  MUFU.TANH R105, R72 ;  /* 0x0000004800697308 */ /* 0x000fe20000002400 */
[----:B------:R-:W-:-:S05]  /*16e10*/  FMUL.FTZ R95, R75, R44 ;  /* 0x0000002c4b5f7220 */ /* 0x000fca0000410000 */
[C---:B---3--:R-:W-:Y:S01]  /*16e20*/  HMMA.16816.F32 R100, R20.reuse, R88, R100 ;  /* 0x000000581464723c */ /* 0x048fe20000001864 */
[----:B------:R-:W-:Y:S01]  /*16e30*/  IMAD R56, R56, 0x10, R51 ;  /* 0x0000001038387824 */ /* 0x000fe200078e0233 */
[----:B------:R-:W-:Y:S06]  /*16e40*/  MUFU.TANH R88, R73 ;  /* 0x0000004900587308 */ /* 0x000fec0000002400 */
[----:B------:R-:W-:Y:S02]  /*16e50*/  HMMA.16816.F32 R52, R20, R90, R52 ;  /* 0x0000005a1434723c */ /* 0x000fe40000001834 */
[----:B------:R3:W-:Y:S01]  /*16e60*/  MUFU.TANH R94, R74 ;  /* 0x0000004a005e7308 */ /* 0x0007e20000002400 */
[----:B------:R-:W-:-:S04]  /*16e70*/  IADD3 R65, R56, 0x1, R65 ;  /* 0x0000000138417810 */ /* 0x000fc80007ffe041 */
[----:B------:R-:W-:Y:S01]  /*16e80*/  IADD3 R2, R58, R65, -R238 ;  /* 0x000000413a027210 */ /* 0x000fe20007ffe8ee */
[----:B---3--:R-:W3:Y:S01]  /*16e90*/  LDSM.16.M88.4 R72, [R225+0x7000] ;  /* 0x00700000e148783b */ /* 0x008ee20000000200 */
[----:B------:R-:W-:Y:S03]  /*16ea0*/  HMMA.16816.F32 R68, R4, R106, R68 ;  /* 0x0000006a0444723c */ /* 0x000fe60000001844 */
[----:B-----5:R-:W-:-:S05]  /*16eb0*/  IMAD.IADD R3, R3, 0x1, R2 ;  /* 0x0000000103037824 */ /* 0x020fca00078e0202 */
[----:B-1----:R-:W-:Y:S01]  /*16ec0*/  HMMA.16816.F32 R40, R4, R36, R40 ;  /* 0x000000240428723c */ /* 0x002fe20000001828 */
[C---:B------:R-:W-:Y:S02]  /*16ed0*/  IADD3 R50, R46.reuse, 0x1, RZ ;  /* 0x000000012e327810 */ /* 0x040fe40007ffe0ff */
[----:B------:R-:W-:-:S05]  /*16ee0*/  IADD3 R64, R46, 0x8, RZ ;  /* 0x000000082e407810 */ /* 0x000fca0007ffe0ff */
[----:B------:R-:W-:Y:S01]  /*16ef0*/  HMMA.16816.F32 R76, R4, R38, R76 ;  /* 0x00000026044c723c */ /* 0x000fe2000000184c */
[----:B------:R-:W1:Y:S01]  /*16f00*/  LDSM.16.M88.4 R36, [R225+0x7800] ;  /* 0x00780000e124783b */ /* 0x000e620000000200 */
[----:B------:R-:W-:-:S06]  /*16f10*/  IMNMX R2, R3, R58, PT ;  /* 0x0000003a03027217 */ /* 0x000fcc0003800200 */
[C---:B----4-:R-:W-:Y:S01]  /*16f20*/  HMMA.16816.F32 R100, R4.reuse, R12, R100 ;  /* 0x0000000c0464723c */ /* 0x050fe20000001864 */
[----:B------:R-:W-:Y:S06]  /*16f30*/  I2F R59, R50 ;  /* 0x00000032003b7306 */ /* 0x000fec0000201400 */
[----:B------:R-:W-:Y:S01]  /*16f40*/  IADD3 R13, R3, 0x8, RZ ;  /* 0x00000008030d7810 */ /* 0x000fe20007ffe0ff */
[----:B------:R-:W-:Y:S01]  /*16f50*/  HMMA.16816.F32 R52, R4, R14, R52 ;  /* 0x0000000e0434723c */ /* 0x000fe20000001834 */
[----:B------:R-:W-:Y:S02]  /*16f60*/  I2F R67, R64 ;  /* 0x0000004000437306 */ /* 0x000fe40000201400 */
[----:B------:R-:W-:-:S02]  /*16f70*/  IMNMX R3, R13, R58, PT ;  /* 0x0000003a0d037217 */ /* 0x000fc40003800200 */
[----:B------:R-:W4:Y:S04]  /*16f80*/  LDSM.16.M88.4 R12, [R221+0xb000] ;  /* 0x00b00000dd0c783b */ /* 0x000f280000000200 */
[----:B------:R-:W1:Y:S08]  /*16f90*/  MUFU.TANH R109, R109 ;  /* 0x0000006d006d7308 */ /* 0x000e700000002400 */
[----:B------:R-:W4:Y:S01]  /*16fa0*/  MUFU.TANH R110, R110 ;  /* 0x0000006e006e7308 */ /* 0x000f220000002400 */
[----:B--2---:R-:W-:Y:S01]  /*16fb0*/  HMMA.16816.F32 R84, R60, R18, R84 ;  /* 0x000000123c54723c */ /* 0x004fe20000001854 */
[----:B------:R-:W-:-:S02]  /*16fc0*/  FMUL.FTZ R70, R70, R44 ;  /* 0x0000002c46467220 */ /* 0x000fc40000410000 */
[-C--:B------:R-:W-:Y:S02]  /*16fd0*/  FMUL.FTZ R40, R40, R44.reuse ;  /* 0x0000002c28287220 */ /* 0x080fe40000410000 */
[-C--:B------:R-:W-:Y:S02]  /*16fe0*/  FMUL.FTZ R41, R41, R44.reuse ;  /* 0x0000002c29297220 */ /* 0x080fe40000410000 */
[----:B------:R-:W-:Y:S01]  /*16ff0*/  FMUL.FTZ R42, R42, R44 ;  /* 0x0000002c2a2a7220 */ /* 0x000fe20000410000 */
[----:B------:R4:W-:Y:S01]  /*17000*/  MUFU.TANH R91, R70 ;  /* 0x00000046005b7308 */ /* 0x0009e20000002400 */
[C---:B-1----:R-:W-:Y:S01]  /*17010*/  FFMA.FTZ R58, R0.reuse, R59, R109 ;  /* 0x0000003b003a7223 */ /* 0x042fe2000001006d */
[----:B---3--:R-:W-:Y:S06]  /*17020*/  HMMA.16816.F32 R28, R32, R74, R28 ;  /* 0x0000004a201c723c */ /* 0x008fec000000181c */
[----:B------:R-:W1:Y:S02]  /*17030*/  MUFU.TANH R163, R163 ;  /* 0x000000a300a37308 */ /* 0x000e640000002400 */
[----:B------:R-:W-:Y:S01]  /*17040*/  HMMA.16816.F32 R24, R60, R16, R24 ;  /* 0x000000103c18723c */ /* 0x000fe20000001818 */
[----:B----4-:R-:W-:-:S05]  /*17050*/  FFMA.FTZ R70, R0, R67, R110 ;  /* 0x0000004300467223 */ /* 0x010fca000001006e */
[----:B------:R-:W-:Y:S02]  /*17060*/  MUFU.TANH R109, R40 ;  /* 0x00000028006d7308 */ /* 0x000fe40000002400 */
[----:B------:R-:W-:Y:S01]  /*17070*/  HMMA.16816.F32 R96, R32, R72, R96 ;  /* 0x000000482060723c */ /* 0x000fe20000001860 */
[----:B------:R-:W-:-:S05]  /*17080*/  FMUL.FTZ R16, R43, R44 ;  /* 0x0000002c2b107220 */ /* 0x000fca0000410000 */
[----:B------:R-:W-:Y:S08]  /*17090*/  MUFU.TANH R110, R41 ;  /* 0x00000029006e7308 */ /* 0x000ff00000002400 */
[----:B------:R2:W-:Y:S01]  /*170a0*/  MUFU.TANH R74, R42 ;  /* 0x0000002a004a7308 */ /* 0x0005e20000002400 */
[-C--:B------:R-:W-:Y:S01]  /*170b0*/  FMUL.FTZ R68, R68, R44.reuse ;  /* 0x0000002c44447220 */ /* 0x080fe20000410000 */
[----:B------:R-:W-:Y:S01]  /*170c0*/  IADD3 R66, R46, 0x9, RZ ;  /* 0x000000092e427810 */ /* 0x000fe20007ffe0ff */
[-C--:B------:R-:W-:Y:S01]  /*170d0*/  FMUL.FTZ R101, R101, R44.reuse ;  /* 0x0000002c65657220 */ /* 0x080fe20000410000 */
[----:B--2---:R-:W2:Y:S01]  /*170e0*/  LDSM.16.M88.4 R40, [R221+0xb800] ;  /* 0x00b80000dd28783b */ /* 0x004ea20000000200 */
[----:B------:R-:W-:-:S03]  /*170f0*/  FMUL.FTZ R103, R103, R44 ;  /* 0x0000002c67677220 */ /* 0x000fc60000410000 */
[----:B------:R1:W-:Y:S01]  /*17100*/  MUFU.TANH R106, R68 ;  /* 0x00000044006a7308 */ /* 0x0003e20000002400 */
[-C--:B------:R-:W-:Y:S02]  /*17110*/  FMUL.FTZ R52, R52, R44.reuse ;  /* 0x0000002c34347220 */ /* 0x080fe40000410000 */
[----:B------:R-:W-:Y:S01]  /*17120*/  FMUL.FTZ R53, R53, R44 ;  /* 0x0000002c35357220 */ /* 0x000fe20000410000 */
[C---:B------:R-:W-:Y:S01]  /*17130*/  ISETP.GE.AND P1, PT, R64.reuse, R2, PT ;  /* 0x000000024000720c */ /* 0x040fe20003f26270 */
[----:B------:R-:W-:Y:S01]  /*17140*/  HMMA.16816.F32 R84, R32, R38, R84 ;  /* 0x000000262054723c */ /* 0x000fe20000001854 */
[-C--:B------:R-:W-:Y:S01]  /*17150*/  ISETP.GE.AND P3, PT, R64, R3.reuse, PT ;  /* 0x000000034000720c */ /* 0x080fe20003f66270 */
[----:B------:R-:W-:Y:S01]  /*17160*/  FMUL.FTZ R65, R100, R44 ;  /* 0x0000002c64417220 */ /* 0x000fe20000410000 */
[----:B------:R3:W-:Y:S01]  /*17170*/  I2F R129, R66 ;  /* 0x0000004200817306 */ /* 0x0007e20000201400 */
[C---:B------:R-:W-:Y:S02]  /*17180*/  ISETP.GE.AND P6, PT, R66.reuse, R2, PT ;  /* 0x000000024200720c */ /* 0x040fe40003fc6270 */
[----:B------:R-:W-:Y:S01]  /*17190*/  ISETP.GE.AND P4, PT, R66, R3, PT ;  /* 0x000000034200720c */ /* 0x000fe20003f86270 */
[----:B-1----:R-:W-:-:S04]  /*171a0*/  FFMA.FTZ R68, R0, R59, R163 ;  /* 0x0000003b00447223 */ /* 0x002fc800000100a3 */
[----:B------:R-:W-:Y:S01]  /*171b0*/  MUFU.TANH R64, R101 ;  /* 0x0000006500407308 */ /* 0x000fe20000002400 */
[----:B------:R-:W-:Y:S02]  /*171c0*/  FFMA.FTZ R59, R0, R67, R164 ;  /* 0x00000043003b7223 */ /* 0x000fe400000100a4 */
[----:B---3--:R-:W-:-:S05]  /*171d0*/  FMUL.FTZ R66, R102, R44 ;  /* 0x0000002c66427220 */ /* 0x008fca0000410000 */
[----:B------:R1:W-:Y:S01]  /*171e0*/  MUFU.TANH R67, R103 ;  /* 0x0000006700437308 */ /* 0x0003e20000002400 */
[-C--:B------:R-:W-:Y:S01]  /*171f0*/  FMUL.FTZ R102, R54, R44.reuse ;  /* 0x0000002c36667220 */ /* 0x080fe20000410000 */
[C---:B------:R-:W-:Y:S06]  /*17200*/  HMMA.16816.F32 R96, R20.reuse, R12, R96 ;  /* 0x0000000c1460723c */ /* 0x040fec0000001860 */
[----:B------:R-:W-:Y:S02]  /*17210*/  MUFU.TANH R100, R52 ;  /* 0x0000003400647308 */ /* 0x000fe40000002400 */
[----:B------:R-:W-:Y:S01]  /*17220*/  HMMA.16816.F32 R28, R20, R14, R28 ;  /* 0x0000000e141c723c */ /* 0x000fe2000000181c */
[----:B------:R-:W3:Y:S05]  /*17230*/  LDSM.16.M88.4 R12, [R210+0x7800] ;  /* 0x00780000d20c783b */ /* 0x000eea0000000200 */
[----:B------:R4:W-:Y:S01]  /*17240*/  MUFU.TANH R101, R53 ;  /* 0x0000003500657308 */ /* 0x0009e20000002400 */
[-C--:B-1----:R-:W-:Y:S01]  /*17250*/  FMUL.FTZ R103, R55, R44.reuse ;  /* 0x0000002c37677220 */ /* 0x082fe20000410000 */
[----:B------:R-:W-:Y:S01]  /*17260*/  HMMA.16816.F32 R24, R32, R36, R24 ;  /* 0x000000242018723c */ /* 0x000fe20000001818 */
[----:B----4-:R-:W1:Y:S07]  /*17270*/  LDSM.16.M88.4 R52, [R210+0x7000] ;  /* 0x00700000d234783b */ /* 0x010e6e0000000200 */
[C---:B--2---:R-:W-:Y:S01]  /*17280*/  HMMA.16816.F32 R84, R20.reuse, R42, R84 ;  /* 0x0000002a1454723c */ /* 0x044fe20000001854 */
[-C--:B------:R-:W-:Y:S01]  /*17290*/  FMUL.FTZ R121, R127, R44.reuse ;  /* 0x0000002c7f797220 */ /* 0x080fe20000410000 */
[----:B------:R-:W-:Y:S01]  /*172a0*/  IADD3 R130, R46, 0x11, RZ ;  /* 0x000000112e827810 */ /* 0x000fe20007ffe0ff */
[-C--:B------:R-:W-:Y:S01]  /*172b0*/  FMUL.FTZ R124, R124, R44.reuse ;  /* 0x0000002c7c7c7220 */ /* 0x080fe20000410000 */
[----:B------:R-:W-:Y:S01]  /*172c0*/  IADD3 R128, R46, 0x10, RZ ;  /* 0x000000102e807810 */ /* 0x000fe20007ffe0ff */
[-C--:B------:R-:W-:Y:S01]  /*172d0*/  FMUL.FTZ R120, R125, R44.reuse ;  /* 0x0000002c7d787220 */ /* 0x080fe20000410000 */
[----:B------:R-:W-:Y:S10]  /*172e0*/  MUFU.TANH R166, R166 ;  /* 0x000000a600a67308 */ /* 0x000ff40000002400 */
[----:B------:R-:W-:Y:S01]  /*172f0*/  HMMA.16816.F32 R24, R20, R40, R24 ;  /* 0x000000281418723c */ /* 0x000fe20000001818 */
[----:B------:R-:W-:-:S02]  /*17300*/  FMUL.FTZ R125, R126, R44 ;  /* 0x0000002c7e7d7220 */ /* 0x000fc40000410000 */
        /* <DEDUP_REMOVED lines=8> */
[-C--:B------:R-:W-:Y:S01]  /*17390*/  FMUL.FTZ R81, R81, R44.reuse ;  /* 0x0000002c51517220 */ /* 0x080fe20000410000 */
[----:B------:R-:W-:Y:S02]  /*173a0*/  IADD3 R138, R46, 0x20, RZ ;  /* 0x000000202e8a7810 */ /* 0x000fe40007ffe0ff */
[----:B------:R-:W-:Y:S01]  /*173b0*/  MUFU.TANH R111, R111 ;  /* 0x0000006f006f7308 */ /* 0x000fe20000002400 */
[----:B------:R-:W-:-:S02]  /*173c0*/  FMUL.FTZ R82, R82, R44 ;  /* 0x0000002c52527220 */ /* 0x000fc40000410000 */
[-C--:B------:R-:W-:Y:S02]  /*173d0*/  FMUL.FTZ R83, R83, R44.reuse ;  /* 0x0000002c53537220 */ /* 0x080fe40000410000 */
[-C--:B------:R-:W-:Y:S01]  /*173e0*/  FMUL.FTZ R104, R116, R44.reuse ;  /* 0x0000002c74687220 */ /* 0x080fe20000410000 */
[----:B------:R-:W-:Y:S01]  /*173f0*/  IADD3 R142, R46, 0x28, RZ ;  /* 0x000000282e8e7810 */ /* 0x000fe20007ffe0ff */
[-C--:B------:R-:W-:Y:S01]  /*17400*/  FMUL.FTZ R80, R80, R44.reuse ;  /* 0x0000002c50507220 */ /* 0x080fe20000410000 */
[----:B------:R-:W2:Y:S01]  /*17410*/  MUFU.TANH R121, R121 ;  /* 0x0000007900797308 */ /* 0x000ea20000002400 */
[-C--:B------:R-:W-:Y:S01]  /*17420*/  FMUL.FTZ R93, R117, R44.reuse ;  /* 0x0000002c755d7220 */ /* 0x080fe20000410000 */
[C---:B---3--:R-:W-:Y:S01]  /*17430*/  HMMA.16816.F32 R84, R4.reuse, R14, R84 ;  /* 0x0000000e0454723c */ /* 0x048fe20000001854 */
[-C--:B------:R-:W-:Y:S01]  /*17440*/  FMUL.FTZ R116, R118, R44.reuse ;  /* 0x0000002c76747220 */ /* 0x080fe20000410000 */
[C---:B------:R-:W-:Y:S01]  /*17450*/  IADD3 R146, R46.reuse, 0x30, RZ ;  /* 0x000000302e927810 */ /* 0x040fe20007ffe0ff */
[-C--:B------:R-:W-:Y:S01]  /*17460*/  FMUL.FTZ R89, R119, R44.reuse ;  /* 0x0000002c77597220 */ /* 0x080fe20000410000 */
[C---:B------:R-:W-:Y:S01]  /*17470*/  IADD3 R144, R46.reuse, 0x29, RZ ;  /* 0x000000292e907810 */ /* 0x040fe20007ffe0ff */
[-C--:B------:R-:W-:Y:S01]  /*17480*/  FMUL.FTZ R69, R69, R44.reuse ;  /* 0x0000002c45457220 */ /* 0x080fe20000410000 */
[----:B------:R-:W-:Y:S01]  /*17490*/  I2F R131, R128 ;  /* 0x0000008000837306 */ /* 0x000fe20000201400 */
[C---:B------:R-:W-:Y:S01]  /*174a0*/  IADD3 R148, R46.reuse, 0x31, RZ ;  /* 0x000000312e947810 */ /* 0x040fe20007ffe0ff */
[----:B-1----:R-:W-:Y:S01]  /*174b0*/  HMMA.16816.F32 R28, R4, R54, R28 ;  /* 0x00000036041c723c */ /* 0x002fe2000000181c */
[C---:B------:R-:W-:Y:S01]  /*174c0*/  IADD3 R154, R46.reuse, 0x40, RZ ;  /* 0x000000402e9a7810 */ /* 0x040fe20007ffe0ff */
[----:B------:R-:W-:Y:S01]  /*174d0*/  FMUL.FTZ R71, R71, R44 ;  /* 0x0000002c47477220 */ /* 0x000fe20000410000 */
[----:B------:R-:W-:-:S02]  /*174e0*/  IADD3 R150, R46, 0x38, RZ ;  /* 0x000000382e967810 */ /* 0x000fc40007ffe0ff */
[----:B------:R-:W-:Y:S01]  /*174f0*/  IADD3 R152, R46, 0x39, RZ ;  /* 0x000000392e987810 */ /* 0x000fe20007ffe0ff */
[----:B------:R-:W1:Y:S01]  /*17500*/  MUFU.TANH R124, R124 ;  /* 0x0000007c007c7308 */ /* 0x000e620000002400 */
[----:B------:R-:W-:Y:S02]  /*17510*/  ISETP.GE.AND P0, PT, R50, R3, PT ;  /* 0x000000033200720c */ /* 0x000fe40003f06270 */
[----:B------:R-:W-:Y:S02]  /*17520*/  IADD3 R156, R46, 0x41, RZ ;  /* 0x000000412e9c7810 */ /* 0x000fe40007ffe0ff */
[----:B------:R-:W-:-:S03]  /*17530*/  ISETP.GE.AND P2, PT, R50, R2, PT ;  /* 0x000000023200720c */ /* 0x000fc60003f46270 */
[----:B------:R-:W-:Y:S01]  /*17540*/  MUFU.TANH R95, R95 ;  /* 0x0000005f005f7308 */ /* 0x000fe20000002400 */
[C---:B------:R-:W-:Y:S02]  /*17550*/  IADD3 R160, R46.reuse, 0x49, RZ ;  /* 0x000000492ea07810 */ /* 0x040fe40007ffe0ff */
[C---:B------:R-:W-:Y:S02]  /*17560*/  IADD3 R158, R46.reuse, 0x48, RZ ;  /* 0x000000482e9e7810 */ /* 0x040fe40007ffe0ff */
[C---:B------:R-:W-:Y:S02]  /*17570*/  IADD3 R161, R46.reuse, 0x50, RZ ;  /* 0x000000502ea17810 */ /* 0x040fe40007ffe0ff */
[C---:B------:R-:W-:Y:S01]  /*17580*/  IADD3 R170, R46.reuse, 0x59, RZ ;  /* 0x000000592eaa7810 */ /* 0x040fe20007ffe0ff */
[----:B------:R-:W3:Y:S01]  /*17590*/  MUFU.TANH R120, R120 ;  /* 0x0000007800787308 */ /* 0x000ee20000002400 */
[----:B------:R-:W-:Y:S02]  /*175a0*/  FSEL R59, R59, -INF , !P1 ;  /* 0xff8000003b3b7808 */ /* 0x000fe40004800000 */
[----:B------:R-:W-:Y:S01]  /*175b0*/  IADD3 R178, R46, 0x68, RZ ;  /* 0x000000682eb27810 */ /* 0x000fe20007ffe0ff */
[----:B------:R-:W-:Y:S01]  /*175c0*/  FMUL.FTZ R17, R76, R44 ;  /* 0x0000002c4c117220 */ /* 0x000fe20000410000 */
[----:B------:R-:W-:-:S02]  /*175d0*/  FSEL R70, R70, -INF , !P3 ;  /* 0xff80000046467808 */ /* 0x000fc40005800000 */
[C---:B------:R-:W-:Y:S01]  /*175e0*/  IADD3 R162, R46.reuse, 0x51, RZ ;  /* 0x000000512ea27810 */ /* 0x040fe20007ffe0ff */
[----:B------:R-:W4:Y:S01]  /*175f0*/  MUFU.TANH R125, R125 ;  /* 0x0000007d007d7308 */ /* 0x000f220000002400 */
[----:B------:R-:W-:Y:S01]  /*17600*/  HMMA.16816.F32 R96, R4, R52, R96 ;  /* 0x000000340460723c */ /* 0x000fe20000001860 */
[----:B------:R-:W-:Y:S01]  /*17610*/  IADD3 R186, R46, 0x78, RZ ;  /* 0x000000782eba7810 */ /* 0x000fe20007ffe0ff */
[-C--:B------:R-:W-:Y:S01]  /*17620*/  FMUL.FTZ R78, R78, R44.reuse ;  /* 0x0000002c4e4e7220 */ /* 0x080fe20000410000 */
[C---:B------:R-:W-:Y:S01]  /*17630*/  IADD3 R168, R46.reuse, 0x58, RZ ;  /* 0x000000582ea87810 */ /* 0x040fe20007ffe0ff */
[----:B------:R-:W-:Y:S01]  /*17640*/  FMUL.FTZ R79, R79, R44 ;  /* 0x0000002c4f4f7220 */ /* 0x000fe20000410000 */
[----:B------:R-:W-:Y:S01]  /*17650*/  IADD3 R174, R46, 0x60, RZ ;  /* 0x000000602eae7810 */ /* 0x000fe20007ffe0ff */
[----:B------:R-:W-:-:S04]  /*17660*/  DEPBAR.LE SB0, 0x0 ;  /* 0x000080000000791a */ /* 0x000fc80000000000 */
[----:B------:R-:W-:Y:S08]  /*17670*/  I2F R135, R132 ;  /* 0x0000008400877306 */ /* 0x000ff00000201400 */
[----:B------:R-:W1:Y:S08]  /*17680*/  MUFU.TANH R112, R112 ;  /* 0x0000007000707308 */ /* 0x000e700000002400 */
[----:B------:R-:W1:Y:S08]  /*17690*/  MUFU.TANH R122, R114 ;  /* 0x00000072007a7308 */ /* 0x000e700000002400 */
[----:B------:R-:W-:Y:S08]  /*176a0*/  I2F R143, R136 ;  /* 0x00000088008f7306 */ /* 0x000ff00000201400 */
[----:B------:R2:W1:Y:S08]  /*176b0*/  MUFU.TANH R114, R81 ;  /* 0x0000005100727308 */ /* 0x0004700000002400 */
[----:B------:R-:W-:Y:S08]  /*176c0*/  I2F R137, R134 ;  /* 0x0000008600897306 */ /* 0x000ff00000201400 */
[----:B------:R-:W1:Y:S08]  /*176d0*/  MUFU.TANH R113, R113 ;  /* 0x0000007100717308 */ /* 0x000e700000002400 */
[----:B------:R-:W1:Y:S08]  /*176e0*/  MUFU.TANH R115, R115 ;  /* 0x0000007300737308 */ /* 0x000e700000002400 */
[----:B------:R-:W-:Y:S08]  /*176f0*/  I2F R139, R138 ;  /* 0x0000008a008b7306 */ /* 0x000ff00000201400 */
[----:B------:R-:W1:Y:S08]  /*17700*/  MUFU.TANH R92, R82 ;  /* 0x00000052005c7308 */ /* 0x000e700000002400 */
[----:B------:R1:W1:Y:S01]  /*17710*/  MUFU.TANH R123, R80 ;  /* 0x00000050007b7308 */ /* 0x0002620000002400 */
[----:B--2---:R-:W-:-:S07]  /*17720*/  FFMA.FTZ R81, R0, R133, R121 ;  /* 0x0000008500517223 */ /* 0x004fce0000010079 */
[----:B------:R-:W-:Y:S01]  /*17730*/  I2F R145, R142 ;  /* 0x0000008e00917306 */ /* 0x000fe20000201400 */
[----:B------:R-:W-:Y:S07]  /*17740*/  HMMA.16816.F32 R24, R4, R12, R24 ;  /* 0x0000000c0418723c */ /* 0x000fee0000001818 */
[----:B------:R-:W2:Y:S08]  /*17750*/  MUFU.TANH R83, R83 ;  /* 0x0000005300537308 */ /* 0x000eb00000002400 */
[----:B------:R-:W2:Y:S01]  /*17760*/  MUFU.TANH R104, R104 ;  /* 0x0000006800687308 */ /* 0x000ea20000002400 */
[----:B------:R-:W-:-:S07]  /*17770*/  ISETP.GE.AND P1, PT, R130, R3, PT ;  /* 0x000000038200720c */ /* 0x000fce0003f26270 */
[----:B------:R-:W2:Y:S01]  /*17780*/  I2F R149, R146 ;  /* 0x0000009200957306 */ /* 0x000ea20000201400 */
[----:B-1----:R-:W-:-:S07]  /*17790*/  FFMA.FTZ R56, R0, R131, R124 ;  /* 0x0000008300387223 */ /* 0x002fce000001007c */
[----:B------:R-:W-:Y:S01]  /*177a0*/  I2F R147, R144 ;  /* 0x0000009000937306 */ /* 0x000fe20000201400 */
[----:B------:R-:W-:-:S07]  /*177b0*/  ISETP.GE.AND P5, PT, R128, R2, PT ;  /* 0x000000028000720c */ /* 0x000fce0003fa6270 */
[----:B------:R-:W-:Y:S01]  /*177c0*/  MUFU.TANH R93, R93 ;  /* 0x0000005d005d7308 */ /* 0x000fe20000002400 */
[----:B------:R-:W-:-:S07]  /*177d0*/  FSEL R58, R58, -INF , !P0 ;  /* 0xff8000003a3a7808 */ /* 0x000fce0004000000 */
[----:B------:R-:W1:Y:S01]  /*177e0*/  MUFU.TANH R116, R116 ;  /* 0x0000007400747308 */ /* 0x000e620000002400 */
[----:B---3--:R-:W-:Y:S01]  /*177f0*/  FFMA.FTZ R51, R0, R133, R120 ;  /* 0x0000008500337223 */ /* 0x008fe20000010078 */
[----:B------:R-:W-:-:S06]  /*17800*/  FSEL R68, R68, -INF , !P2 ;  /* 0xff80000044447808 */ /* 0x000fcc0005000000 */
[----:B------:R-:W3:Y:S01]  /*17810*/  MUFU.TANH R89, R89 ;  /* 0x0000005900597308 */ /* 0x000ee20000002400 */
[----:B------:R-:W-:Y:S01]  /*17820*/  ISETP.GE.AND P0, PT, R130, R2, PT ;  /* 0x000000028200720c */ /* 0x000fe20003f06270 */
[----:B----4-:R-:W-:-:S06]  /*17830*/  FFMA.FTZ R50, R0, R131, R125 ;  /* 0x0000008300327223 */ /* 0x010fcc000001007d */
[----:B------:R-:W4:Y:S01]  /*17840*/  I2F R151, R148 ;  /* 0x0000009400977306 */ /* 0x000f220000201400 */
[----:B------:R-:W-:Y:S01]  /*17850*/  FMUL.FTZ R52, R77, R44 ;  /* 0x0000002c4d347220 */ /* 0x000fe20000410000 */
[----:B------:R-:W-:-:S06]  /*17860*/  ISETP.GE.AND P2, PT, R128, R3, PT ;  /* 0x000000038000720c */ /* 0x000fcc0003f46270 */
[----:B------:R1:W-:Y:S01]  /*17870*/  MUFU.TANH R90, R69 ;  /* 0x00000045005a7308 */ /* 0x0003e20000002400 */
[-C--:B------:R-:W-:Y:S01]  /*17880*/  FFMA.FTZ R80, R0, R135.reuse, R112 ;  /* 0x0000008700507223 */ /* 0x080fe20000010070 */
[----:B------:R-:W-:Y:S01]  /*17890*/  ISETP.GE.AND P3, PT, R132, R2, PT ;  /* 0x000000028400720c */ /* 0x000fe20003f66270 */
[----:B------:R-:W-:-:S05]  /*178a0*/  FFMA.FTZ R82, R0, R135, R122 ;  /* 0x0000008700527223 */ /* 0x000fca000001007a */
[----:B------:R-:W-:Y:S01]  /*178b0*/  I2F R157, R154 ;  /* 0x0000009a009d7306 */ /* 0x000fe20000201400 */
[----:B------:R-:W-:Y:S01]  /*178c0*/  FSEL R81, R81, -INF , !P1 ;  /* 0xff80000051517808 */ /* 0x000fe20004800000 */
[----:B------:R-:W-:-:S06]  /*178d0*/  FFMA.FTZ R114, R0, R143, R114 ;  /* 0x0000008f00727223 */ /* 0x000fcc0000010072 */
[----:B------:R-:W2:Y:S01]  /*178e0*/  MUFU.TANH R65, R65 ;  /* 0x0000004100417308 */ /* 0x000ea20000002400 */
[----:B-1----:R-:W-:Y:S01]  /*178f0*/  FFMA.FTZ R69, R0, R129, R166 ;  /* 0x0000008100457223 */ /* 0x002fe200000100a6 */
[----:B------:R-:W-:-:S06]  /*17900*/  FSEL R56, R56, -INF , !P5 ;  /* 0xff80000038387808 */ /* 0x000fcc0006800000 */
[----:B------:R-:W1:Y:S01]  /*17910*/  I2F R153, R150 ;  /* 0x0000009600997306 */ /* 0x000e620000201400 */
[----:B------:R-:W-:Y:S01]  /*17920*/  FSEL R69, R69, -INF , !P6 ;  /* 0xff80000045457808 */ /* 0x000fe20007000000 */
[----:B------:R-:W-:Y:S01]  /*17930*/  FFMA.FTZ R73, R0, R137, R113 ;  /* 0x0000008900497223 */ /* 0x000fe20000010071 */
[----:B------:R-:W-:-:S05]  /*17940*/  ISETP.GE.AND P6, PT, R132, R3, PT ;  /* 0x000000038400720c */ /* 0x000fca0003fc6270 */
[----:B------:R1:W-:Y:S01]  /*17950*/  MUFU.TANH R107, R71 ;  /* 0x00000047006b7308 */ /* 0x0003e20000002400 */
[----:B------:R-:W-:Y:S01]  /*17960*/  ISETP.GE.AND P1, PT, R136, R2, PT ;  /* 0x000000028800720c */ /* 0x000fe20003f26270 */
[----:B------:R-:W-:-:S06]  /*17970*/  FFMA.FTZ R72, R0, R137, R115 ;  /* 0x0000008900487223 */ /* 0x000fcc0000010073 */
[----:B------:R-:W2:Y:S01]  /*17980*/  I2F R155, R152 ;  /* 0x00000098009b7306 */ /* 0x000ea20000201400 */
[----:B------:R-:W-:Y:S01]  /*17990*/  ISETP.GE.AND P5, PT, R134, R3, PT ;  /* 0x000000038600720c */ /* 0x000fe20003fa6270 */
[C---:B------:R-:W-:Y:S02]  /*179a0*/  FFMA.FTZ R92, R0.reuse, R139, R92 ;  /* 0x0000008b005c7223 */ /* 0x040fe4000001005c */
[----:B-1----:R-:W-:-:S04]  /*179b0*/  FFMA.FTZ R71, R0, R129, R111 ;  /* 0x0000008100477223 */ /* 0x002fc8000001006f */
[----:B------:R-:W-:Y:S01]  /*179c0*/  I2F R159, R156 ;  /* 0x0000009c009f7306 */ /* 0x000fe20000201400 */
[----:B------:R-:W-:Y:S01]  /*179d0*/  FSEL R51, R51, -INF , !P0 ;  /* 0xff80000033337808 */ /* 0x000fe20004000000 */
[----:B------:R-:W-:Y:S01]  /*179e0*/  FFMA.FTZ R123, R0, R139, R123 ;  /* 0x0000008b007b7223 */ /* 0x000fe2000001007b */
[----:B------:R-:W-:-:S05]  /*179f0*/  FSEL R71, R71, -INF , !P4 ;  /* 0xff80000047477808 */ /* 0x000fca0006000000 */
[----:B------:R-:W1:Y:S01]  /*17a00*/  MUFU.TANH R66, R66 ;  /* 0x0000004200427308 */ /* 0x000e620000002400 */
[----:B------:R-:W-:Y:S01]  /*17a10*/  ISETP.GE.AND P4, PT, R134, R2, PT ;  /* 0x000000028600720c */ /* 0x000fe20003f86270 */
[----:B------:R-:W-:Y:S01]  /*17a20*/  FMUL.FTZ R13, R30, R44 ;  /* 0x0000002c1e0d7220 */ /* 0x000fe20000410000 */
[----:B------:R-:W-:-:S05]  /*17a30*/  FSEL R50, R50, -INF , !P2 ;  /* 0xff80000032327808 */ /* 0x000fca0005000000 */
[----:B------:R-:W-:Y:S01]  /*17a40*/  I2F R167, R160 ;  /* 0x000000a000a77306 */ /* 0x000fe20000201400 */
[----:B------:R-:W-:Y:S01]  /*17a50*/  ISETP.GE.AND P0, PT, R138, R3, PT ;  /* 0x000000038a00720c */ /* 0x000fe20003f06270 */
[----:B--2---:R-:W-:Y:S01]  /*17a60*/  FFMA.FTZ R83, R0, R143, R83 ;  /* 0x0000008f00537223 */ /* 0x004fe20000010053 */
[----:B------:R-:W-:-:S05]  /*17a70*/  ISETP.GE.AND P2, PT, R138, R2, PT ;  /* 0x000000028a00720c */ /* 0x000fca0003f46270 */
[----:B------:R-:W2:Y:S01]  /*17a80*/  MUFU.TANH R103, R103 ;  /* 0x0000006700677308 */ /* 0x000ea20000002400 */
[----:B------:R-:W-:Y:S01]  /*17a90*/  FSEL R80, R80, -INF , !P3 ;  /* 0xff80000050507808 */ /* 0x000fe20005800000 */
[----:B------:R-:W-:Y:S01]  /*17aa0*/  FFMA.FTZ R104, R0, R145, R104 ;  /* 0x0000009100687223 */ /* 0x000fe20000010068 */
[----:B------:R-:W-:-:S05]  /*17ab0*/  FSEL R82, R82, -INF , !P6 ;  /* 0xff80000052527808 */ /* 0x000fca0007000000 */
[----:B------:R-:W1:Y:S01]  /*17ac0*/  I2F R165, R158 ;  /* 0x0000009e00a57306 */ /* 0x000e620000201400 */
[----:B------:R-:W-:Y:S01]  /*17ad0*/  ISETP.GE.AND P3, PT, R136, R3, PT ;  /* 0x000000038800720c */ /* 0x000fe20003f66270 */
[----:B------:R-:W-:Y:S01]  /*17ae0*/  FFMA.FTZ R94, R0, R149, R94 ;  /* 0x00000095005e7223 */ /* 0x000fe2000001005e */
[----:B------:R-:W-:Y:S01]  /*17af0*/  ISETP.GE.AND P6, PT, R142, R2, PT ;  /* 0x000000028e00720c */ /* 0x000fe20003fc6270 */
[----:B------:R-:W-:Y:S01]  /*17b00*/  FFMA.FTZ R116, R0, R145, R116 ;  /* 0x0000009100747223 */ /* 0x000fe20000010074 */
[----:B------:R-:W-:-:S03]  /*17b10*/  FSEL R197, R114, -INF , !P1 ;  /* 0xff80000072c57808 */ /* 0x000fc60004800000 */
[----:B------:R-:W1:Y:S01]  /*17b20*/  MUFU.TANH R102, R102 ;  /* 0x0000006600667308 */ /* 0x000e620000002400 */
[----:B------:R-:W-:Y:S01]  /*17b30*/  FSEL R73, R73, -INF , !P4 ;  /* 0xff80000049497808 */ /* 0x000fe20006000000 */
[----:B------:R-:W-:Y:S01]  /*17b40*/  FFMA.FTZ R93, R0, R147, R93 ;  /* 0x00000093005d7223 */ /* 0x000fe2000001005d */
[----:B------:R-:W-:Y:S01]  /*17b50*/  FSEL R72, R72, -INF , !P5 ;  /* 0xff80000048487808 */ /* 0x000fe20006800000 */
[----:B------:R-:W-:Y:S01]  /*17b60*/  FFMA.FTZ R105, R0, R149, R105 ;  /* 0x0000009500697223 */ /* 0x000fe20000010069 */
[----:B------:R-:W-:-:S03]  /*17b70*/  ISETP.GE.AND P1, PT, R146, R3, PT ;  /* 0x000000039200720c */ /* 0x000fc60003f26270 */
[----:B------:R-:W1:Y:S01]  /*17b80*/  I2F R169, R161 ;  /* 0x000000a100a97306 */ /* 0x000e620000201400 */
[----:B------:R-:W-:Y:S01]  /*17b90*/  ISETP.GE.AND P4, PT, R142, R3, PT ;  /* 0x000000038e00720c */ /* 0x000fe20003f86270 */
[----:B---3--:R-:W-:Y:S01]  /*17ba0*/  FFMA.FTZ R89, R0, R147, R89 ;  /* 0x0000009300597223 */ /* 0x008fe20000010059 */
[----:B------:R-:W-:Y:S01]  /*17bb0*/  ISETP.GE.AND P5, PT, R144, R2, PT ;  /* 0x000000029000720c */ /* 0x000fe20003fa6270 */
[----:B------:R-:W-:Y:S01]  /*17bc0*/  FMUL.FTZ R7, R84, R44 ;  /* 0x0000002c54077220 */ /* 0x000fe20000410000 */
[----:B------:R-:W-:-:S03]  /*17bd0*/  FSEL R199, R92, -INF , !P0 ;  /* 0xff8000005cc77808 */ /* 0x000fc60004000000 */
[----:B------:R-:W-:Y:S01]  /*17be0*/  I2F R179, R170 ;  /* 0x000000aa00b37306 */ /* 0x000fe20000201400 */
[----:B------:R-:W-:Y:S01]  /*17bf0*/  FSEL R192, R123, -INF , !P2 ;  /* 0xff8000007bc07808 */ /* 0x000fe20005000000 */
[----:B----4-:R-:W-:Y:S01]  /*17c00*/  FFMA.FTZ R88, R0, R151, R88 ;  /* 0x0000009700587223 */ /* 0x010fe20000010058 */
[----:B------:R-:W-:-:S05]  /*17c10*/  ISETP.GE.AND P0, PT, R146, R2, PT ;  /* 0x000000029200720c */ /* 0x000fca0003f06270 */
[----:B------:R-:W3:Y:S01]  /*17c20*/  MUFU.TANH R52, R52 ;  /* 0x0000003400347308 */ /* 0x000ee20000002400 */
[----:B------:R-:W-:Y:S01]  /*17c30*/  ISETP.GE.AND P2, PT, R144, R3, PT ;  /* 0x000000039000720c */ /* 0x000fe20003f46270 */
[C---:B------:R-:W-:Y:S01]  /*17c40*/  FFMA.FTZ R95, R0.reuse, R151, R95 ;  /* 0x00000097005f7223 */ /* 0x040fe2000001005f */
[----:B------:R-:W-:Y:S01]  /*17c50*/  FSEL R200, R83, -INF , !P3 ;  /* 0xff80000053c87808 */ /* 0x000fe20005800000 */
[----:B------:R-:W-:Y:S01]  /*17c60*/  FFMA.FTZ R65, R0, R157, R65 ;  /* 0x0000009d00417223 */ /* 0x000fe20000010041 */
[----:B------:R-:W-:Y:S01]  /*17c70*/  FSEL R198, R104, -INF , !P6 ;  /* 0xff80000068c67808 */ /* 0x000fe20007000000 */
[----:B------:R-:W-:Y:S01]  /*17c80*/  FFMA.FTZ R106, R0, R153, R106 ;  /* 0x00000099006a7223 */ /* 0x000fe2000001006a */
[C---:B------:R-:W-:Y:S01]  /*17c90*/  ISETP.GE.AND P3, PT, R148.reuse, R2, PT ;  /* 0x000000029400720c */ /* 0x040fe20003f66270 */
[----:B------:R-:W-:Y:S01]  /*17ca0*/  I2F R185, R178 ;  /* 0x000000b200b97306 */ /* 0x000fe20000201400 */
[----:B------:R-:W-:Y:S01]  /*17cb0*/  ISETP.GE.AND P6, PT, R148, R3, PT ;  /* 0x000000039400720c */ /* 0x000fe20003fc6270 */
[----:B------:R-:W-:Y:S01]  /*17cc0*/  FFMA.FTZ R91, R0, R153, R91 ;  /* 0x00000099005b7223 */ /* 0x000fe2000001005b */
[----:B------:R-:W-:Y:S01]  /*17cd0*/  FSEL R144, R94, -INF , !P1 ;  /* 0xff8000005e907808 */ /* 0x000fe20004800000 */
[----:B------:R-:W-:Y:S01]  /*17ce0*/  FFMA.FTZ R107, R0, R155, R107 ;  /* 0x0000009b006b7223 */ /* 0x000fe2000001006b */
[----:B------:R-:W-:-:S03]  /*17cf0*/  FSEL R201, R116, -INF , !P4 ;  /* 0xff80000074c97808 */ /* 0x000fc60006000000 */
[----:B------:R-:W4:Y:S01]  /*17d00*/  MUFU.TANH R13, R13 ;  /* 0x0000000d000d7308 */ /* 0x000f220000002400 */
[----:B------:R-:W-:Y:S02]  /*17d10*/  FSEL R194, R93, -INF , !P5 ;  /* 0xff8000005dc27808 */ /* 0x000fe40006800000 */
[-C--:B------:R-:W-:Y:S01]  /*17d20*/  ISETP.GE.AND P1, PT, R154, R2.reuse, PT ;  /* 0x000000029a00720c */ /* 0x080fe20003f26270 */
[----:B------:R-:W-:Y:S01]  /*17d30*/  FFMA.FTZ R90, R0, R155, R90 ;  /* 0x0000009b005a7223 */ /* 0x000fe2000001005a */
[C---:B------:R-:W-:Y:S02]  /*17d40*/  ISETP.GE.AND P4, PT, R150.reuse, R2, PT ;  /* 0x000000029600720c */ /* 0x040fe40003f86270 */
[-C--:B------:R-:W-:Y:S01]  /*17d50*/  ISETP.GE.AND P5, PT, R150, R3.reuse, PT ;  /* 0x000000039600720c */ /* 0x080fe20003fa6270 */
[----:B------:R2:W2:Y:S01]  /*17d60*/  I2F R173, R162 ;  /* 0x000000a200ad7306 */ /* 0x0004a20000201400 */
[----:B------:R-:W-:Y:S01]  /*17d70*/  FSEL R147, R105, -INF , !P0 ;  /* 0xff80000069937808 */ /* 0x000fe20004000000 */
[-C--:B------:R-:W-:Y:S01]  /*17d80*/  FMUL.FTZ R19, R96, R44.reuse ;  /* 0x0000002c60137220 */ /* 0x080fe20000410000 */
[----:B------:R-:W-:Y:S01]  /*17d90*/  FSEL R196, R89, -INF , !P2 ;  /* 0xff80000059c47808 */ /* 0x000fe20005000000 */
[-C--:B------:R-:W-:Y:S01]  /*17da0*/  FMUL.FTZ R37, R97, R44.reuse ;  /* 0x0000002c61257220 */ /* 0x080fe20000410000 */
[----:B------:R-:W-:Y:S01]  /*17db0*/  ISETP.GE.AND P0, PT, R152, R3, PT ;  /* 0x000000039800720c */ /* 0x000fe20003f06270 */
[----:B------:R-:W-:Y:S01]  /*17dc0*/  FMUL.FTZ R40, R98, R44 ;  /* 0x0000002c62287220 */ /* 0x000fe20000410000 */
[----:B------:R-:W-:Y:S01]  /*17dd0*/  ISETP.GE.AND P2, PT, R152, R2, PT ;  /* 0x000000029800720c */ /* 0x000fe20003f46270 */
[----:B------:R-:W-:Y:S01]  /*17de0*/  I2F R193, R186 ;  /* 0x000000ba00c17306 */ /* 0x000fe20000201400 */
[----:B------:R-:W-:Y:S01]  /*17df0*/  FSEL R148, R88, -INF , !P3 ;  /* 0xff80000058947808 */ /* 0x000fe20005800000 */
[----:B------:R-:W-:Y:S01]  /*17e00*/  FMUL.FTZ R32, R99, R44 ;  /* 0x0000002c63207220 */ /* 0x000fe20000410000 */
[----:B------:R-:W-:Y:S01]  /*17e10*/  FSEL R145, R95, -INF , !P6 ;  /* 0xff8000005f917808 */ /* 0x000fe20007000000 */
[----:B-1----:R-:W-:Y:S01]  /*17e20*/  FFMA.FTZ R66, R0, R157, R66 ;  /* 0x0000009d00427223 */ /* 0x002fe20000010042 */
[----:B------:R-:W-:Y:S01]  /*17e30*/  ISETP.GE.AND P3, PT, R154, R3, PT ;  /* 0x000000039a00720c */ /* 0x000fe20003f66270 */
[----:B------:R-:W-:Y:S01]  /*17e40*/  FFMA.FTZ R64, R0, R159, R64 ;  /* 0x0000009f00407223 */ /* 0x000fe20000010040 */
[----:B------:R-:W-:Y:S01]  /*17e50*/  ISETP.GE.AND P6, PT, R156, R2, PT ;  /* 0x000000029c00720c */ /* 0x000fe20003fc6270 */
[----:B------:R-:W-:Y:S01]  /*17e60*/  FMUL.FTZ R28, R28, R44 ;  /* 0x0000002c1c1c7220 */ /* 0x000fe20000410000 */
[----:B------:R-:W1:Y:S01]  /*17e70*/  MUFU.TANH R7, R7 ;  /* 0x0000000700077308 */ /* 0x000e620000002400 */
[----:B------:R-:W-:Y:S01]  /*17e80*/  FSEL R163, R65, -INF , !P1 ;  /* 0xff80000041a37808 */ /* 0x000fe20004800000 */
[----:B--2---:R-:W-:Y:S01]  /*17e90*/  FFMA.FTZ R103, R0, R167, R103 ;  /* 0x000000a700677223 */ /* 0x004fe20000010067 */
[----:B------:R-:W-:Y:S01]  /*17ea0*/  IADD3 R176, R46, 0x61, RZ ;  /* 0x000000612eb07810 */ /* 0x000fe20007ffe0ff */
[----:B------:R-:W-:Y:S01]  /*17eb0*/  FFMA.FTZ R67, R0, R159, R67 ;  /* 0x0000009f00437223 */ /* 0x000fe20000010043 */
[----:B------:R-:W-:Y:S01]  /*17ec0*/  FSEL R149, R106, -INF , !P4 ;  /* 0xff8000006a957808 */ /* 0x000fe20006000000 */
[----:B------:R-:W-:Y:S01]  /*17ed0*/  FFMA.FTZ R100, R0, R165, R100 ;  /* 0x000000a500647223 */ /* 0x000fe20000010064 */
[----:B------:R-:W-:Y:S01]  /*17ee0*/  FSEL R146, R91, -INF , !P5 ;  /* 0xff8000005b927808 */ /* 0x000fe20006800000 */
[----:B------:R2:W-:Y:S01]  /*17ef0*/  I2F R177, R168 ;  /* 0x000000a800b17306 */ /* 0x0005e20000201400 */
[----:B------:R-:W-:Y:S01]  /*17f00*/  ISETP.GE.AND P1, PT, R160, R3, PT ;  /* 0x00000003a000720c */ /* 0x000fe20003f26270 */
[----:B------:R-:W-:Y:S01]  /*17f10*/  FFMA.FTZ R102, R0, R165, R102 ;  /* 0x000000a500667223 */ /* 0x000fe20000010066 */
[----:B------:R-:W-:Y:S01]  /*17f20*/  ISETP.GE.AND P4, PT, R156, R3, PT ;  /* 0x000000039c00720c */ /* 0x000fe20003f86270 */
[----:B------:R-:W-:Y:S01]  /*17f30*/  FFMA.FTZ R101, R0, R167, R101 ;  /* 0x000000a700657223 */ /* 0x000fe20000010065 */
[----:B------:R-:W-:-:S03]  /*17f40*/  ISETP.GE.AND P5, PT, R158, R2, PT ;  /* 0x000000029e00720c */ /* 0x000fc60003fa6270 */
[----:B------:R-:W1:Y:S01]  /*17f50*/  MUFU.TANH R16, R16 ;  /* 0x0000001000107308 */ /* 0x000e620000002400 */
[----:B------:R-:W-:Y:S01]  /*17f60*/  FSEL R153, R107, -INF , !P0 ;  /* 0xff8000006b997808 */ /* 0x000fe20004000000 */
[-C--:B------:R-:W-:Y:S01]  /*17f70*/  FMUL.FTZ R12, R29, R44.reuse ;  /* 0x0000002c1d0c7220 */ /* 0x080fe20000410000 */
[----:B------:R-:W-:Y:S01]  /*17f80*/  FSEL R152, R90, -INF , !P2 ;  /* 0xff8000005a987808 */ /* 0x000fe20005000000 */
[----:B------:R-:W-:Y:S01]  /*17f90*/  FMUL.FTZ R20, R31, R44 ;  /* 0x0000002c1f147220 */ /* 0x000fe20000410000 */
[----:B------:R-:W-:-:S03]  /*17fa0*/  ISETP.GE.AND P0, PT, R160, R2, PT ;  /* 0x00000002a000720c */ /* 0x000fc60003f06270 */
[----:B------:R-:W1:Y:S01]  /*17fb0*/  MUFU.TANH R17, R17 ;  /* 0x0000001100117308 */ /* 0x000e620000002400 */
[----:B------:R-:W-:Y:S01]  /*17fc0*/  ISETP.GE.AND P2, PT, R158, R3, PT ;  /* 0x000000039e00720c */ /* 0x000fe20003f46270 */
[-C--:B------:R-:W-:Y:S01]  /*17fd0*/  FFMA.FTZ R109, R0, R169.reuse, R109 ;  /* 0x000000a9006d7223 */ /* 0x080fe2000001006d */
[----:B------:R-:W-:Y:S01]  /*17fe0*/  FSEL R160, R66, -INF , !P3 ;  /* 0xff80000042a07808 */ /* 0x000fe20005800000 */
[----:B------:R-:W-:-:S04]  /*17ff0*/  FFMA.FTZ R74, R0, R169, R74 ;  /* 0x000000a9004a7223 */ /* 0x000fc8000001004a */
[----:B------:R-:W1:Y:S01]  /*18000*/  MUFU.TANH R36, R78 ;  /* 0x0000004e00247308 */ /* 0x000e620000002400 */
[----:B------:R-:W-:Y:S01]  /*18010*/  FSEL R164, R64, -INF , !P6 ;  /* 0xff80000040a47808 */ /* 0x000fe20007000000 */
[----:B------:R-:W-:Y:S01]  /*18020*/  FMUL.FTZ R21, R24, R44 ;  /* 0x0000002c18157220 */ /* 0x000fe20000410000 */
[----:B------:R-:W-:Y:S01]  /*18030*/  ISETP.GE.AND P3, PT, R161, R2, PT ;  /* 0x00000002a100720c */ /* 0x000fe20003f66270 */
[-C--:B------:R-:W-:Y:S01]  /*18040*/  FMUL.FTZ R4, R25, R44.reuse ;  /* 0x0000002c19047220 */ /* 0x080fe20000410000 */
[----:B------:R-:W-:Y:S01]  /*18050*/  ISETP.GE.AND P6, PT, R161, R3, PT ;  /* 0x00000003a100720c */ /* 0x000fe20003fc6270 */
[-C--:B------:R-:W-:Y:S01]  /*18060*/  FMUL.FTZ R6, R26, R44.reuse ;  /* 0x0000002c1a067220 */ /* 0x080fe20000410000 */
[----:B------:R-:W-:Y:S01]  /*18070*/  FSEL R169, R103, -INF , !P1 ;  /* 0xff80000067a97808 */ /* 0x000fe20004800000 */
[----:B------:R-:W-:Y:S01]  /*18080*/  FMUL.FTZ R5, R27, R44 ;  /* 0x0000002c1b057220 */ /* 0x000fe20000410000 */
[----:B------:R-:W-:Y:S01]  /*18090*/  I2F R181, R174 ;  /* 0x000000ae00b57306 */ /* 0x000fe20000201400 */
[----:B---3--:R-:W-:Y:S01]  /*180a0*/  FFMA.FTZ R52, R0, R179, R52 ;  /* 0x000000b300347223 */ /* 0x008fe20000010034 */
[----:B------:R-:W-:-:S02]  /*180b0*/  IADD3 R180, R46, 0x69, RZ ;  /* 0x000000692eb47810 */ /* 0x000fc40007ffe0ff */
[C---:B------:R-:W-:Y:S02]  /*180c0*/  IADD3 R182, R46.reuse, 0x70, RZ ;  /* 0x000000702eb67810 */ /* 0x040fe40007ffe0ff */
[----:B------:R-:W-:Y:S02]  /*180d0*/  IADD3 R184, R46, 0x71, RZ ;  /* 0x000000712eb87810 */ /* 0x000fe40007ffe0ff */
[----:B------:R-:W-:Y:S01]  /*180e0*/  I2F R183, R176 ;  /* 0x000000b000b77306 */ /* 0x000fe20000201400 */
[----:B------:R-:W-:Y:S02]  /*180f0*/  FSEL R161, R67, -INF , !P4 ;  /* 0xff80000043a17808 */ /* 0x000fe40006000000 */
[----:B------:R-:W-:Y:S02]  /*18100*/  FSEL R166, R100, -INF , !P5 ;  /* 0xff80000064a67808 */ /* 0x000fe40006800000 */
[----:B------:R-:W-:-:S03]  /*18110*/  ISETP.GE.AND P1, PT, R170, R2, PT ;  /* 0x00000002aa00720c */ /* 0x000fc60003f26270 */
[----:B------:R-:W3:Y:S01]  /*18120*/  MUFU.TANH R18, R79 ;  /* 0x0000004f00127308 */ /* 0x000ee20000002400 */
[C---:B------:R-:W-:Y:S02]  /*18130*/  ISETP.GE.AND P4, PT, R162.reuse, R2, PT ;  /* 0x00000002a200720c */ /* 0x040fe40003f86270 */
[----:B------:R-:W-:Y:S01]  /*18140*/  ISETP.GE.AND P5, PT, R162, R3, PT ;  /* 0x00000003a200720c */ /* 0x000fe20003fa6270 */
[----:B------:R-:W-:Y:S01]  /*18150*/  FMUL.FTZ R63, R87, R44 ;  /* 0x0000002c573f7220 */ /* 0x000fe20000410000 */
[----:B------:R-:W-:-:S03]  /*18160*/  FSEL R162, R102, -INF , !P2 ;  /* 0xff80000066a27808 */ /* 0x000fc60005000000 */
[----:B------:R-:W1:Y:S01]  /*18170*/  MUFU.TANH R19, R19 ;  /* 0x0000001300137308 */ /* 0x000e620000002400 */
[----:B------:R-:W-:Y:S01]  /*18180*/  FSEL R167, R101, -INF , !P0 ;  /* 0xff80000065a77808 */ /* 0x000fe20004000000 */
[----:B----4-:R-:W-:Y:S01]  /*18190*/  FFMA.FTZ R157, R0, R185, R13 ;  /* 0x000000b9009d7223 */ /* 0x010fe2000001000d */
[----:B------:R-:W-:-:S05]  /*181a0*/  ISETP.GE.AND P2, PT, R168, R2, PT ;  /* 0x00000002a800720c */ /* 0x000fca0003f46270 */
[----:B------:R-:W-:Y:S01]  /*181b0*/  MUFU.TANH R37, R37 ;  /* 0x0000002500257308 */ /* 0x000fe20000002400 */
[----:B------:R-:W-:Y:S01]  /*181c0*/  ISETP.GE.AND P0, PT, R168, R3, PT ;  /* 0x00000003a800720c */ /* 0x000fe20003f06270 */
[----:B------:R-:W-:Y:S01]  /*181d0*/  FMUL.FTZ R85, R85, R44 ;  /* 0x0000002c55557220 */ /* 0x000fe20000410000 */
[----:B--2---:R-:W-:-:S05]  /*181e0*/  FSEL R168, R52, -INF , !P1 ;  /* 0xff80000034a87808 */ /* 0x004fca0004800000 */
[----:B------:R-:W2:Y:S01]  /*181f0*/  MUFU.TANH R40, R40 ;  /* 0x0000002800287308 */ /* 0x000ea20000002400 */
[----:B------:R-:W-:Y:S01]  /*18200*/  IADD3 R188, R46, 0x79, RZ ;  /* 0x000000792ebc7810 */ /* 0x000fe20007ffe0ff */
[----:B------:R-:W-:-:S06]  /*18210*/  FMUL.FTZ R86, R86, R44 ;  /* 0x0000002c56567220 */ /* 0x000fcc0000410000 */
[----:B------:R-:W4:Y:S01]  /*18220*/  MUFU.TANH R32, R32 ;  /* 0x0000002000207308 */ /* 0x000f220000002400 */
[----:B------:R-:W-:-:S07]  /*18230*/  ISETP.GE.AND P1, PT, R178, R3, PT ;  /* 0x00000003b200720c */ /* 0x000fce0003f26270 */
[----:B------:R-:W2:Y:S01]  /*18240*/  MUFU.TANH R28, R28 ;  /* 0x0000001c001c7308 */ /* 0x000ea20000002400 */
[C---:B------:R-:W-:Y:S01]  /*18250*/  FFMA.FTZ R110, R0.reuse, R173, R110 ;  /* 0x000000ad006e7223 */ /* 0x040fe2000001006e */
[----:B------:R-:W-:Y:S01]  /*18260*/  FSEL R157, R157, -INF , !P1 ;  /* 0xff8000009d9d7808 */ /* 0x000fe20004800000 */
[----:B-1----:R-:W-:-:S05]  /*18270*/  FFMA.FTZ R134, R0, R193, R7 ;  /* 0x000000c100867223 */ /* 0x002fca0000010007 */
[----:B------:R-:W-:Y:S01]  /*18280*/  I2F R187, R180 ;  /* 0x000000b400bb7306 */ /* 0x000fe20000201400 */
[----:B------:R-:W-:Y:S01]  /*18290*/  FFMA.FTZ R16, R0, R173, R16 ;  /* 0x000000ad00107223 */ /* 0x000fe20000010010 */
[----:B------:R-:W-:-:S06]  /*182a0*/  ISETP.GE.AND P1, PT, R186, R2, PT ;  /* 0x00000002ba00720c */ /* 0x000fcc0003f26270 */
[----:B------:R-:W-:Y:S01]  /*182b0*/  I2F R189, R182 ;  /* 0x000000b600bd7306 */ /* 0x000fe20000201400 */
[----:B------:R-:W-:-:S07]  /*182c0*/  FFMA.FTZ R17, R0, R177, R17 ;  /* 0x000000b100117223 */ /* 0x000fce0000010011 */
[----:B------:R-:W-:Y:S01]  /*182d0*/  I2F R191, R184 ;  /* 0x000000b800bf7306 */ /* 0x000fe20000201400 */
[----:B------:R-:W-:-:S07]  /*182e0*/  FFMA.FTZ R36, R0, R177, R36 ;  /* 0x000000b100247223 */ /* 0x000fce0000010024 */
[----:B------:R-:W1:Y:S08]  /*182f0*/  MUFU.TANH R12, R12 ;  /* 0x0000000c000c7308 */ /* 0x000e700000002400 */
[----:B------:R-:W1:Y:S08]  /*18300*/  MUFU.TANH R20, R20 ;  /* 0x0000001400147308 */ /* 0x000e700000002400 */
[----:B------:R-:W1:Y:S08]  /*18310*/  MUFU.TANH R21, R21 ;  /* 0x0000001500157308 */ /* 0x000e700000002400 */
[----:B------:R-:W-:Y:S08]  /*18320*/  MUFU.TANH R4, R4 ;  /* 0x0000000400047308 */ /* 0x000ff00000002400 */
[----:B------:R-:W1:Y:S08]  /*18330*/  MUFU.TANH R6, R6 ;  /* 0x0000000600067308 */ /* 0x000e700000002400 */
[----:B------:R-:W1:Y:S01]  /*18340*/  MUFU.TANH R5, R5 ;  /* 0x0000000500057308 */ /* 0x000e620000002400 */
[----:B------:R-:W-:-:S02]  /*18350*/  FSEL R172, R109, -INF , !P3 ;  /* 0xff8000006dac7808 */ /* 0x000fc40005800000 */
[----:B------:R-:W-:-:S05]  /*18360*/  FSEL R175, R74, -INF , !P6 ;  /* 0xff8000004aaf7808 */ /* 0x000fca0007000000 */
[----:B------:R-:W-:Y:S01]  /*18370*/  I2F R57, R46 ;  /* 0x0000002e00397306 */ /* 0x000fe20000201400 */
[----:B------:R-:W-:Y:S01]  /*18380*/  FSEL R171, R110, -INF , !P4 ;  /* 0xff8000006eab7808 */ /* 0x000fe20006000000 */
[----:B---3--:R-:W-:Y:S01]  /*18390*/  FFMA.FTZ R18, R0, R179, R18 ;  /* 0x000000b300127223 */ /* 0x008fe20000010012 */
[----:B------:R-:W-:-:S05]  /*183a0*/  ISETP.GE.AND P3, PT, R170, R3, PT ;  /* 0x00000003aa00720c */ /* 0x000fca0003f66270 */
[----:B------:R-:W-:Y:S01]  /*183b0*/  I2F R195, R188 ;  /* 0x000000bc00c37306 */ /* 0x000fe20000201400 */
[----:B------:R-:W-:Y:S01]  /*183c0*/  ISETP.GE.AND P6, PT, R174, R2, PT ;  /* 0x00000002ae00720c */ /* 0x000fe20003fc6270 */
[----:B------:R-:W-:Y:S01]  /*183d0*/  FFMA.FTZ R19, R0, R181, R19 ;  /* 0x000000b500137223 */ /* 0x000fe20000010013 */
[----:B------:R-:W-:-:S05]  /*183e0*/  ISETP.GE.AND P4, PT, R174, R3, PT ;  /* 0x00000003ae00720c */ /* 0x000fca0003f86270 */
[----:B------:R-:W-:Y:S01]  /*183f0*/  MUFU.TANH R190, R190 ;  /* 0x000000be00be7308 */ /* 0x000fe20000002400 */
[----:B------:R-:W-:Y:S01]  /*18400*/  FSEL R134, R134, -INF , !P1 ;  /* 0xff80000086867808 */ /* 0x000fe20004800000 */
[----:B--2---:R-:W-:-:S06]  /*18410*/  FFMA.FTZ R40, R0, R181, R40 ;  /* 0x000000b500287223 */ /* 0x004fcc0000010028 */
[----:B------:R-:W-:Y:S01]  /*18420*/  MUFU.TANH R108, R108 ;  /* 0x0000006c006c7308 */ /* 0x000fe20000002400 */
[----:B------:R-:W-:Y:S01]  /*18430*/  FSEL R174, R16, -INF , !P5 ;  /* 0xff80000010ae7808 */ /* 0x000fe20006800000 */
[----:B------:R-:W-:-:S06]  /*18440*/  FFMA.FTZ R37, R0, R183, R37 ;  /* 0x000000b700257223 */ /* 0x000fcc0000010025 */
[----:B------:R-:W-:Y:S01]  /*18450*/  MUFU.TANH R13, R85 ;  /* 0x00000055000d7308 */ /* 0x000fe20000002400 */
[----:B------:R-:W-:Y:S01]  /*18460*/  FSEL R170, R17, -INF , !P2 ;  /* 0xff80000011aa7808 */ /* 0x000fe20005000000 */
[----:B----4-:R-:W-:-:S06]  /*18470*/  FFMA.FTZ R32, R0, R183, R32 ;  /* 0x000000b700207223 */ /* 0x010fcc0000010020 */
[----:B------:R-:W2:Y:S01]  /*18480*/  MUFU.TANH R137, R86 ;  /* 0x0000005600897308 */ /* 0x000ea20000002400 */
[----:B------:R-:W-:Y:S01]  /*18490*/  FSEL R173, R36, -INF , !P0 ;  /* 0xff80000024ad7808 */ /* 0x000fe20004000000 */
[----:B------:R-:W-:-:S06]  /*184a0*/  FFMA.FTZ R28, R0, R185, R28 ;  /* 0x000000b9001c7223 */ /* 0x000fcc000001001c */
[----:B------:R-:W3:Y:S01]  /*184b0*/  MUFU.TANH R63, R63 ;  /* 0x0000003f003f7308 */ /* 0x000ee20000002400 */
[----:B------:R-:W-:Y:S02]  /*184c0*/  ISETP.GT.AND P1, PT, R246, R233, PT ;  /* 0x000000e9f600720c */ /* 0x000fe40003f24270 */
[CC--:B------:R-:W-:Y:S02]  /*184d0*/  ISETP.GE.AND P5, PT, R176.reuse, R2.reuse, PT ;  /* 0x00000002b000720c */ /* 0x0c0fe40003fa6270 */
[----:B------:R-:W-:Y:S02]  /*184e0*/  ISETP.GE.AND P2, PT, R176, R3, PT ;  /* 0x00000003b000720c */ /* 0x000fe40003f46270 */
[----:B------:R-:W-:Y:S01]  /*184f0*/  ISETP.GE.AND P0, PT, R178, R2, PT ;  /* 0x00000002b200720c */ /* 0x000fe20003f06270 */
[-C--:B-1----:R-:W-:Y:S01]  /*18500*/  FFMA.FTZ R12, R0, R187.reuse, R12 ;  /* 0x000000bb000c7223 */ /* 0x082fe2000001000c */
[----:B------:R-:W-:Y:S01]  /*18510*/  FSEL R165, R18, -INF , !P3 ;  /* 0xff80000012a57808 */ /* 0x000fe20005800000 */
[C---:B------:R-:W-:Y:S01]  /*18520*/  FFMA.FTZ R20, R0.reuse, R187, R20 ;  /* 0x000000bb00147223 */ /* 0x040fe20000010014 */
[----:B------:R-:W-:Y:S01]  /*18530*/  FSEL R156, R19, -INF , !P6 ;  /* 0xff800000139c7808 */ /* 0x000fe20007000000 */
[-C--:B------:R-:W-:Y:S01]  /*18540*/  FFMA.FTZ R21, R0, R189.reuse, R21 ;  /* 0x000000bd00157223 */ /* 0x080fe20000010015 */
[----:B------:R-:W-:Y:S01]  /*18550*/  FSEL R159, R40, -INF , !P4 ;  /* 0xff800000289f7808 */ /* 0x000fe20006000000 */
[C---:B------:R-:W-:Y:S01]  /*18560*/  FFMA.FTZ R6, R0.reuse, R189, R6 ;  /* 0x000000bd00067223 */ /* 0x040fe20000010006 */
[----:B------:R-:W-:Y:S01]  /*18570*/  FSEL R155, R37, -INF , !P5 ;  /* 0xff800000259b7808 */ /* 0x000fe20006800000 */
[-C--:B------:R-:W-:Y:S01]  /*18580*/  FFMA.FTZ R4, R0, R191.reuse, R4 ;  /* 0x000000bf00047223 */ /* 0x080fe20000010004 */
[----:B------:R-:W-:Y:S01]  /*18590*/  FSEL R158, R32, -INF , !P2 ;  /* 0xff800000209e7808 */ /* 0x000fe20005000000 */
[----:B------:R-:W-:Y:S01]  /*185a0*/  FFMA.FTZ R142, R0, R191, R5 ;  /* 0x000000bf008e7223 */ /* 0x000fe20000010005 */
[----:B------:R-:W-:-:S02]  /*185b0*/  FSEL R154, R28, -INF , !P0 ;  /* 0xff8000001c9a7808 */ /* 0x000fc40004000000 */
[CC--:B------:R-:W-:Y:S02]  /*185c0*/  ISETP.GE.AND P3, PT, R180.reuse, R2.reuse, PT ;  /* 0x00000002b400720c */ /* 0x0c0fe40003f66270 */
[-C--:B------:R-:W-:Y:S02]  /*185d0*/  ISETP.GE.AND P6, PT, R180, R3.reuse, PT ;  /* 0x00000003b400720c */ /* 0x080fe40003fc6270 */
[CC--:B------:R-:W-:Y:S02]  /*185e0*/  ISETP.GE.AND P4, PT, R182.reuse, R2.reuse, PT ;  /* 0x00000002b600720c */ /* 0x0c0fe40003f86270 */
[-C--:B------:R-:W-:Y:S02]  /*185f0*/  ISETP.GE.AND P5, PT, R182, R3.reuse, PT ;  /* 0x00000003b600720c */ /* 0x080fe40003fa6270 */
[C---:B------:R-:W-:Y:S02]  /*18600*/  ISETP.GE.AND P2, PT, R184.reuse, R2, PT ;  /* 0x00000002b800720c */ /* 0x040fe40003f46270 */
[----:B------:R-:W-:Y:S01]  /*18610*/  ISETP.GE.AND P0, PT, R184, R3, PT ;  /* 0x00000003b800720c */ /* 0x000fe20003f06270 */
[----:B--2---:R-:W-:Y:S01]  /*18620*/  FFMA.FTZ R137, R0, R193, R137 ;  /* 0x000000c100897223 */ /* 0x004fe20000010089 */
[----:B------:R-:W-:Y:S01]  /*18630*/  FSEL R151, R12, -INF , !P3 ;  /* 0xff8000000c977808 */ /* 0x000fe20005800000 */
[-C--:B------:R-:W-:Y:S01]  /*18640*/  FFMA.FTZ R5, R0, R57.reuse, R190 ;  /* 0x0000003900057223 */ /* 0x080fe200000100be */
[----:B------:R-:W-:Y:S01]  /*18650*/  FSEL R150, R20, -INF , !P6 ;  /* 0xff80000014967808 */ /* 0x000fe20007000000 */
[C---:B------:R-:W-:Y:S01]  /*18660*/  FFMA.FTZ R7, R0.reuse, R57, R108 ;  /* 0x0000003900077223 */ /* 0x040fe2000001006c */
[----:B------:R-:W-:Y:S01]  /*18670*/  FSEL R135, R21, -INF , !P4 ;  /* 0xff80000015877808 */ /* 0x000fe20006000000 */
[-C--:B------:R-:W-:Y:S01]  /*18680*/  FFMA.FTZ R13, R0, R195.reuse, R13 ;  /* 0x000000c3000d7223 */ /* 0x080fe2000001000d */
[----:B------:R-:W-:Y:S01]  /*18690*/  FSEL R143, R6, -INF , !P5 ;  /* 0xff800000068f7808 */ /* 0x000fe20006800000 */
[----:B---3--:R-:W-:Y:S01]  /*186a0*/  FFMA.FTZ R63, R0, R195, R63 ;  /* 0x000000c3003f7223 */ /* 0x008fe2000001003f */
        /* <DEDUP_REMOVED lines=68> */
[----:B------:R-:W-:-:S05]  /*18af0*/  ISETP.NE.AND P3, PT, R16, RZ, PT ;  /* 0x000000ff1000720c */ /* 0x000fca0003f65270 */
[----:B------:R-:W-:Y:S02]  /*18b00*/  @P6 IADD3 R15, R15, 0x1, RZ ;  /* 0x000000010f0f6810 */ /* 0x000fe40007ffe0ff */
[----:B------:R-:W-:-:S03]  /*18b10*/  @P5 IADD3 R12, R12, 0x1, RZ ;  /* 0x000000010c0c5810 */ /* 0x000fc60007ffe0ff */
[----:B------:R-:W-:Y:S02]  /*18b20*/  @!P4 IMAD.MOV R15, RZ, RZ, -R15 ;  /* 0x000000ffff0fc224 */ /* 0x000fe400078e0a0f */
[----:B------:R-:W-:-:S03]  /*18b30*/  @!P2 IMAD.MOV R12, RZ, RZ, -R12 ;  /* 0x000000ffff0ca224 */ /* 0x000fc600078e0a0c */
[C---:B------:R-:W-:Y:S02]  /*18b40*/  SEL R13, R9.reuse, R15, !P3 ;  /* 0x0000000f090d7207 */ /* 0x040fe40005800000 */
[----:B------:R-:W-:Y:S01]  /*18b50*/  SEL R6, R9, R12, !P3 ;  /* 0x0000000c09067207 */ /* 0x000fe20005800000 */
[----:B------:R-:W3:Y:S02]  /*18b60*/  LD.E.64 R14, [R10.64+0x38] ;  /* 0x000038060a0e7980 */ /* 0x000ee4000c101b00 */
        /* <DEDUP_REMOVED lines=19> */
.L_x_4584:
[----:B------:R-:W2:Y:S02]  /*18ca0*/  LD.E R6, [R10.64+0x38] ;  /* 0x000038060a067980 */ /* 0x000ea4000c101900 */
[----:B--2---:R-:W-:-:S04]  /*18cb0*/  LEA R6, -R6, RZ, 0x7 ;  /* 0x000000ff06067211 */ /* 0x004fc800078e39ff */
[----:B------:R-:W-:Y:S02]  /*18cc0*/  SHF.R.S32.HI R4, RZ, 0x1f, R6 ;  /* 0x0000001fff047819 */ /* 0x000fe40000011406 */
.L_x_4585:
[----:B------:R-:W-:Y:S05]  /*18cd0*/  BSYNC B0 ;  /* 0x0000000000007941 */ /* 0x000fea0003800000 */
.L_x_4583:
        /* <DEDUP_REMOVED lines=129> */
.L_x_4582:
[----:B------:R-:W-:Y:S05]  /*194f0*/  BSYNC B1 ;  /* 0x0000000000017941 */ /* 0x000fea0003800000 */
.L_x_4581:
[----:B------:R-:W2:Y:S01]  /*19500*/  LD.E R65, [R10.64+0xdc] ;  /* 0x0000dc060a417980 */ /* 0x000ea2000c101900 */
[----:B-1----:R-:W-:-:S02]  /*19510*/  FMNMX.FTZ R9, R7, R58, !PT ;  /* 0x0000003a07097209 */ /* 0x002fc40007810000 */
        /* <DEDUP_REMOVED lines=8> */
[----:B------:R-:W-:Y:S01]  /*195a0*/  LEA R219, R47, R222, 0x1 ;  /* 0x000000de2fdb7211 */ /* 0x000fe200078e08ff */
        /* <DEDUP_REMOVED lines=73> */
[----:B---3--:R-:W-:-:S03]  /*19a40*/  FMNMX.FTZ R4, R13, R4, !PT ;  /* 0x000000040d047209 */ /* 0x008fc60007810000 */
[----:B------:R-:W-:Y:S04]  /*19a50*/  LDSM.16.MT88.4 R12, [R222+0x10800] ;  /* 0x01080000de0c783b */ /* 0x000fe80000004200 */
        /* <DEDUP_REMOVED lines=16> */
[----:B------:R-:W1:Y:S01]  /*19b60*/  LDSM.16.MT88.4 R4, [R218+0x10000] ;  /* 0x01000000da04783b */ /* 0x000e620000004200 */
[----:B------:R-:W-:-:S02]  /*19b70*/  FFMA.FTZ R59, R59, R65, -R136 ;  /* 0x000000413b3b7223 */ /* 0x000fc40000010888 */
[-C--:B------:R-:W-:Y:S01]  /*19b80*/  FFMA.FTZ R54, R69, R65.reuse, -R136 ;  /* 0x0000004145367223 */ /* 0x080fe20000010888 */
        /* <DEDUP_REMOVED lines=75> */
[----:B------:R-:W-:Y:S01]  /*1a040*/  HMMA.16816.F32 R120, R68, R116, RZ ;  /* 0x000000744478723c */ /* 0x000fe200000018ff */
[-C--:B------:R-:W-:Y:S01]  /*1a050*/  FFMA.FTZ R248, R66, R65.reuse, -R136 ;  /* 0x0000004142f87223 */ /* 0x080fe20000010888 */
[----:B------:R-:W4:Y:S01]  /*1a060*/  MUFU.EX2 R44, R44 ;  /* 0x0000002c002c7308 */ /* 0x000f220000000800 */
        /* <DEDUP_REMOVED lines=18> */
[----:B------:R-:W3:Y:S06]  /*1a190*/  MUFU.EX2 R8, R8 ;  /* 0x0000000800087308 */ /* 0x000eec0000000800 */
[C---:B-1----:R-:W-:Y:S02]  /*1a1a0*/  HMMA.16816.F32 R72, R68.reuse, R4, RZ ;  /* 0x000000044448723c */ /* 0x042fe400000018ff */
        /* <DEDUP_REMOVED lines=309> */
[----:B------:R-:W-:Y:S02]  /*1b500*/  ISETP.GE.AND P1, PT, R4, RZ, PT ;  /* 0x000000ff0400720c */ /* 0x000fe40003f26270 */
        /* <DEDUP_REMOVED lines=10> */
[----:B------:R-:W-:Y:S02]  /*1b5b0*/  ISETP.GE.AND P3, PT, R14, RZ, PT ;  /* 0x000000ff0e00720c */ /* 0x000fe40003f66270 */
[----:B------:R-:W2:Y:S01]  /*1b5c0*/  LD.E.64 R14, [R10.64+0x28] ;  /* 0x000028060a0e7980 */ /* 0x000ea2000c101b00 */
        /* <DEDUP_REMOVED lines=38> */
.L_x_4588:
[----:B------:R-:W2:Y:S02]  /*1b830*/  LD.E R6, [R10.64+0x40] ;  /* 0x000040060a067980 */ /* 0x000ea4000c101900 */
[----:B--2---:R-:W-:-:S04]  /*1b840*/  LEA R6, -R6, RZ, 0x7 ;  /* 0x000000ff06067211 */ /* 0x004fc800078e39ff */
[----:B------:R-:W-:Y:S02]  /*1b850*/  SHF.R.S32.HI R4, RZ, 0x1f, R6 ;  /* 0x0000001fff047819 */ /* 0x000fe40000011406 */
.L_x_4589:
[----:B------:R-:W-:Y:S05]  /*1b860*/  BSYNC B0 ;  /* 0x0000000000007941 */ /* 0x000fea0003800000 */
.L_x_4587:
        /* <DEDUP_REMOVED lines=75> */
[CC--:B--2---:R-:W-:Y:S01]  /*1bd20*/  @P2 LEA R28, P3, R7.reuse, R140.reuse, 0x1 ;  /* 0x0000008c071c2211 */ /* 0x0c4fe200078608ff */
        /* <DEDUP_REMOVED lines=60> */
[----:B------:R-:W5:Y:S04]  /*1c0f0*/  LDSM.16.M88.4 R56, [R227+0x4800] ;  /* 0x00480000e338783b */ /* 0x000f680000000200 */
[----:B------:R-:W5:Y:S04]  /*1c100*/  LDSM.16.M88.4 R48, [R227+0x5000] ;  /* 0x00500000e330783b */ /* 0x000f680000000200 */
[----:B------:R-:W4:Y:S04]  /*1c110*/  LD.E R192, [R136.64+0x18c] ;  /* 0x00018c0488c07980 */ /* 0x000f28000c101900 */
[----:B------:R-:W5:Y:S04]  /*1c120*/  LDSM.16.M88.4 R40, [R227+0x5800] ;  /* 0x00580000e328783b */ /* 0x000f680000000200 */
[----:B-1----:R-:W1:Y:S04]  /*1c130*/  LDSM.16.M88.4 R32, [R227+0x6000] ;  /* 0x00600000e320783b */ /* 0x002e680000000200 */
[----:B------:R-:W1:Y:S04]  /*1c140*/  LDSM.16.M88.4 R24, [R227+0x6800] ;  /* 0x00680000e318783b */ /* 0x000e680000000200 */
[----:B--2---:R-:W2:Y:S04]  /*1c150*/  LDSM.16.M88.4 R16, [R227+0x7000] ;  /* 0x00700000e310783b */ /* 0x004ea80000000200 */
[----:B------:R-:W1:Y:S04]  /*1c160*/  LDSM.16.M88.4 R148, [R227+0x7800] ;  /* 0x00780000e394783b */ /* 0x000e680000000200 */
[----:B------:R-:W-:Y:S04]  /*1c170*/  LDSM.16.M88.4 R160, [R226] ;  /* 0x00000000e2a0783b */ /* 0x000fe80000000200 */
[----:B------:R-:W1:Y:S01]  /*1c180*/  LDSM.16.M88.4 R144, [R225] ;  /* 0x00000000e190783b */ /* 0x000e620000000200 */
[C---:B---3--:R-:W-:Y:S03]  /*1c190*/  HMMA.16816.F32 R140, R180.reuse, R64, RZ ;  /* 0x00000040b48c723c */ /* 0x048fe600000018ff */
[----:B-----5:R-:W3:Y:S04]  /*1c1a0*/  LDSM.16.M88.4 R8, [R217] ;  /* 0x00000000d908783b */ /* 0x020ee80000000200 */
[----:B------:R-:W5:Y:S01]  /*1c1b0*/  LDSM.16.M88.4 R4, [R216] ;  /* 0x00000000d804783b */ /* 0x000f620000000200 */
[C---:B------:R-:W-:Y:S03]  /*1c1c0*/  HMMA.16816.F32 R64, R180.reuse, R66, RZ ;  /* 0x00000042b440723c */ /* 0x040fe600000018ff */
[----:B------:R-:W-:Y:S04]  /*1c1d0*/  LDSM.16.M88.4 R184, [R224] ;  /* 0x00000000e0b8783b */ /* 0x000fe80000000200 */
[----:B------:R-:W-:Y:S01]  /*1c1e0*/  LDSM.16.M88.4 R156, [R221+0x4000] ;  /* 0x00400000dd9c783b */ /* 0x000fe20000000200 */
[C---:B------:R-:W-:Y:S03]  /*1c1f0*/  HMMA.16816.F32 R60, R180.reuse, R56, RZ ;  /* 0x00000038b43c723c */ /* 0x040fe600000018ff */
[----:B------:R-:W-:Y:S04]  /*1c200*/  LDSM.16.M88.4 R168, [R212] ;  /* 0x00000000d4a8783b */ /* 0x000fe80000000200 */
[----:B------:R-:W-:Y:S01]  /*1c210*/  LDSM.16.M88.4 R164, [R211] ;  /* 0x00000000d3a4783b */ /* 0x000fe20000000200 */
[C---:B------:R-:W-:Y:S03]  /*1c220*/  HMMA.16816.F32 R52, R180.reuse, R48, RZ ;  /* 0x00000030b434723c */ /* 0x040fe600000018ff */
[----:B------:R-:W-:Y:S04]  /*1c230*/  LDSM.16.M88.4 R152, [R221+0x4800] ;  /* 0x00480000dd98783b */ /* 0x000fe80000000200 */
[----:B------:R-:W-:Y:S01]  /*1c240*/  LDSM.16.M88.4 R188, [R221+0x7800] ;  /* 0x00780000ddbc783b */ /* 0x000fe20000000200 */
[C---:B------:R-:W-:Y:S03]  /*1c250*/  HMMA.16816.F32 R56, R180.reuse, R58, RZ ;  /* 0x0000003ab438723c */ /* 0x040fe600000018ff */
[----:B------:R-:W-:Y:S04]  /*1c260*/  LDSM.16.M88.4 R176, [R223] ;  /* 0x00000000dfb0783b */ /* 0x000fe80000000200 */
[----:B------:R-:W-:Y:S01]  /*1c270*/  LDSM.16.M88.4 R172, [R210] ;  /* 0x00000000d2ac783b */ /* 0x000fe20000000200 */
[C---:B------:R-:W-:Y:S03]  /*1c280*/  HMMA.16816.F32 R48, R180.reuse, R50, RZ ;  /* 0x00000032b430723c */ /* 0x040fe600000018ff */
[----:B------:R-:W0:Y:S05]  /*1c290*/  LDGDEPBAR ;  /* 0x00000000000079af */ /* 0x000e2a0000000000 */
[C---:B------:R-:W-:Y:S08]  /*1c2a0*/  HMMA.16816.F32 R44, R180.reuse, R40, RZ ;  /* 0x00000028b42c723c */ /* 0x040ff000000018ff */
[C---:B-1----:R-:W-:Y:S08]  /*1c2b0*/  HMMA.16816.F32 R36, R180.reuse, R32, RZ ;  /* 0x00000020b424723c */ /* 0x042ff000000018ff */
[C---:B------:R-:W-:Y:S08]  /*1c2c0*/  HMMA.16816.F32 R28, R180.reuse, R24, RZ ;  /* 0x00000018b41c723c */ /* 0x040ff000000018ff */
[C---:B--2---:R-:W-:Y:S08]  /*1c2d0*/  HMMA.16816.F32 R20, R180.reuse, R16, RZ ;  /* 0x00000010b414723c */ /* 0x044ff000000018ff */
[C---:B------:R-:W-:Y:S08]  /*1c2e0*/  HMMA.16816.F32 R40, R180.reuse, R42, RZ ;  /* 0x0000002ab428723c */ /* 0x040ff000000018ff */
[C---:B------:R-:W-:Y:S08]  /*1c2f0*/  HMMA.16816.F32 R32, R180.reuse, R34, RZ ;  /* 0x00000022b420723c */ /* 0x040ff000000018ff */
[C---:B------:R-:W-:Y:S08]  /*1c300*/  HMMA.16816.F32 R24, R180.reuse, R26, RZ ;  /* 0x0000001ab418723c */ /* 0x040ff000000018ff */
[C---:B------:R-:W-:Y:S08]  /*1c310*/  HMMA.16816.F32 R16, R180.reuse, R18, RZ ;  /* 0x00000012b410723c */ /* 0x040ff000000018ff */
[C---:B------:R-:W-:Y:S08]  /*1c320*/  HMMA.16816.F32 R12, R180.reuse, R148, RZ ;  /* 0x00000094b40c723c */ /* 0x040ff000000018ff */
        /* <DEDUP_REMOVED lines=8> */
[C---:B-----5:R-:W-:Y:S08]  /*1c3b0*/  HMMA.16816.F32 R52, R160.reuse, R4, R52 ;  /* 0x00000004a034723c */ /* 0x060ff00000001834 */
[C---:B------:R-:W-:Y:S01]  /*1c3c0*/  HMMA.16816.F32 R48, R160.reuse, R6, R48 ;  /* 0x00000006a030723c */ /* 0x040fe20000001830 */
[----:B------:R-:W5:Y:S07]  /*1c3d0*/  LDSM.16.M88.4 R4, [R221+0x5000] ;  /* 0x00500000dd04783b */ /* 0x000f6e0000000200 */
        /* <DEDUP_REMOVED lines=9> */
[C---:B-----5:R-:W-:Y:S08]  /*1c470*/  HMMA.16816.F32 R52, R184.reuse, R4, R52 ;  /* 0x00000004b834723c */ /* 0x060ff00000001834 */
[C---:B------:R-:W-:Y:S01]  /*1c480*/  HMMA.16816.F32 R48, R184.reuse, R6, R48 ;  /* 0x00000006b830723c */ /* 0x040fe20000001830 */
[----:B------:R-:W5:Y:S07]  /*1c490*/  LDSM.16.M88.4 R4, [R221+0x7000] ;  /* 0x00700000dd04783b */ /* 0x000f6e0000000200 */
        /* <DEDUP_REMOVED lines=8> */
[----:B------:R-:W3:Y:S04]  /*1c520*/  LDSM.16.M88.4 R160, [R210+0x1800] ;  /* 0x00180000d2a0783b */ /* 0x000ee80000000200 */
[----:B------:R-:W3:Y:S03]  /*1c530*/  LDSM.16.M88.4 R164, [R210+0x1000] ;  /* 0x00100000d2a4783b */ /* 0x000ee60000000200 */
        /* <DEDUP_REMOVED lines=11> */
[----:B------:R-:W-:Y:S07]  /*1c5f0*/  LDSM.16.M88.4 R8, [R228+0x2000] ;  /* 0x00200000e408783b */ /* 0x000fee0000000200 */
[C---:B-----5:R-:W-:Y:S08]  /*1c600*/  HMMA.16816.F32 R20, R184.reuse, R4, R20 ;  /* 0x00000004b814723c */ /* 0x060ff00000001814 */
[C---:B------:R-:W-:Y:S01]  /*1c610*/  HMMA.16816.F32 R16, R184.reuse, R6, R16 ;  /* 0x00000006b810723c */ /* 0x040fe20000001810 */
[----:B------:R-:W3:Y:S07]  /*1c620*/  LDSM.16.M88.4 R4, [R227+0x8000] ;  /* 0x00800000e304783b */ /* 0x000eee0000000200 */
[C---:B------:R-:W-:Y:S08]  /*1c630*/  HMMA.16816.F32 R12, R184.reuse, R188, R12 ;  /* 0x000000bcb80c723c */ /* 0x040ff0000000180c */
[----:B------:R-:W-:Y:S08]  /*1c640*/  HMMA.16816.F32 R180, R184, R190, R180 ;  /* 0x000000beb8b4723c */ /* 0x000ff000000018b4 */
        /* <DEDUP_REMOVED lines=22> */
[----:B------:R-:W-:Y:S01]  /*1c7b0*/  HMMA.16816.F32 R24, R176, R154, R24 ;  /* 0x0000009ab018723c */ /* 0x000fe20000001818 */
[----:B------:R-:W-:Y:S07]  /*1c7c0*/  LDSM.16.M88.4 R152, [R226+0x2000] ;  /* 0x00200000e298783b */ /* 0x000fee0000000200 */
[C---:B---3--:R-:W-:Y:S08]  /*1c7d0*/  HMMA.16816.F32 R140, R8.reuse, R4, R140 ;  /* 0x00000004088c723c */ /* 0x048ff0000000188c */
[C---:B------:R-:W-:Y:S01]  /*1c7e0*/  HMMA.16816.F32 R64, R8.reuse, R6, R64 ;  /* 0x000000060840723c */ /* 0x040fe20000001840 */
[----:B------:R-:W3:Y:S07]  /*1c7f0*/  LDSM.16.M88.4 R4, [R209] ;  /* 0x00000000d104783b */ /* 0x000eee0000000200 */
[C---:B-----5:R-:W-:Y:S08]  /*1c800*/  HMMA.16816.F32 R36, R8.reuse, R156, R36 ;  /* 0x0000009c0824723c */ /* 0x060ff00000001824 */
[C---:B------:R-:W-:Y:S01]  /*1c810*/  HMMA.16816.F32 R32, R8.reuse, R158, R32 ;  /* 0x0000009e0820723c */ /* 0x040fe20000001820 */
[----:B------:R-:W5:Y:S07]  /*1c820*/  LDSM.16.M88.4 R156, [R208] ;  /* 0x00000000d09c783b */ /* 0x000f6e0000000200 */
[C---:B------:R-:W-:Y:S01]  /*1c830*/  HMMA.16816.F32 R44, R8.reuse, R160, R44 ;  /* 0x000000a0082c723c */ /* 0x040fe2000000182c */
[----:B------:R-:W1:Y:S07]  /*1c840*/  S2R R160, SR_TID.X ;  /* 0x0000000000a07919 */ /* 0x000e6e0000002100 */
        /* <DEDUP_REMOVED lines=9> */
[C---:B--2---:R-:W-:Y:S08]  /*1c8e0*/  HMMA.16816.F32 R12, R8.reuse, R144, R12 ;  /* 0x00000090080c723c */ /* 0x044ff0000000180c */
[----:B------:R-:W-:Y:S01]  /*1c8f0*/  HMMA.16816.F32 R180, R8, R146, R180 ;  /* 0x0000009208b4723c */ /* 0x000fe200000018b4 */
[----:B------:R-:W-:Y:S04]  /*1c900*/  LDSM.16.M88.4 R144, [R224+0x2000] ;  /* 0x00200000e090783b */ /* 0x000fe80000000200 */
[----:B------:R-:W1:Y:S01]  /*1c910*/  LDSM.16.M88.4 R8, [R221+0x8000] ;  /* 0x00800000dd08783b */ /* 0x000e620000000200 */
[----:B------:R-:W-:-:S02]  /*1c920*/  IMAD.SHL.U32 R160, R160, 0x2, RZ ;  /* 0x00000002a0a07824 */ /* 0x000fc400078e00ff */
[C---:B---3--:R-:W-:Y:S01]  /*1c930*/  HMMA.16816.F32 R140, R152.reuse, R4, R140 ;  /* 0x00000004988c723c */ /* 0x048fe2000000188c */
[----:B------:R-:W-:Y:S02]  /*1c940*/  LDSM.16.M88.4 R148, [R207] ;  /* 0x00000000cf94783b */ /* 0x000fe40000000200 */
[----:B------:R-:W-:Y:S02]  /*1c950*/  LOP3.LUT R169, R160, 0x6, RZ, 0xc0, !PT ;  /* 0x00000006a0a97812 */ /* 0x000fe400078ec0ff */
[----:B------:R-:W-:Y:S03]  /*1c960*/  LDSM.16.M88.4 R164, [R221+0x8800] ;  /* 0x00880000dda4783b */ /* 0x000fe60000000200 */
[C---:B------:R-:W-:Y:S01]  /*1c970*/  HMMA.16816.F32 R64, R152.reuse, R6, R64 ;  /* 0x000000069840723c */ /* 0x040fe20000001840 */
[----:B------:R-:W-:Y:S07]  /*1c980*/  LDSM.16.M88.4 R4, [R210+0x4000] ;  /* 0x00400000d204783b */ /* 0x000fee0000000200 */
[C---:B-----5:R-:W-:Y:S01]  /*1c990*/  HMMA.16816.F32 R160, R152.reuse, R156, R60 ;  /* 0x0000009c98a0723c */ /* 0x060fe2000000183c */
[----:B------:R-:W2:Y:S07]  /*1c9a0*/  LDSM.16.M88.4 R60, [R223+0x2000] ;  /* 0x00200000df3c783b */ /* 0x000eae0000000200 */
[----:B------:R-:W-:Y:S01]  /*1c9b0*/  HMMA.16816.F32 R56, R152, R158, R56 ;  /* 0x0000009e9838723c */ /* 0x000fe20000001838 */
[----:B------:R-:W3:Y:S07]  /*1c9c0*/  LDSM.16.M88.4 R156, [R206] ;  /* 0x00000000ce9c783b */ /* 0x000eee0000000200 */
[C---:B-1----:R-:W-:Y:S08]  /*1c9d0*/  HMMA.16816.F32 R140, R144.reuse, R8, R140 ;  /* 0x00000008908c723c */ /* 0x042ff0000000188c */
[----:B------:R-:W-:Y:S01]  /*1c9e0*/  HMMA.16816.F32 R64, R144, R10, R64 ;  /* 0x0000000a9040723c */ /* 0x000fe20000001840 */
[----:B------:R-:W1:Y:S11]  /*1c9f0*/  LDSM.16.M88.4 R8, [R210+0x4800] ;  /* 0x00480000d208783b */ /* 0x000e760000000200 */
[----:B------:R-:W-:Y:S04]  /*1ca00*/  @!UPT UIADD3 URZ, URZ, URZ, URZ ;  /* 0x0000003f3f3ff290 */ /* 0x000fe8000fffe03f */
[----:B--2---:R-:W-:Y:S08]  /*1ca10*/  HMMA.16816.F32 R140, R60, R4, R140 ;  /* 0x000000043c8c723c */ /* 0x004ff0000000188c */
[C---:B---3--:R-:W-:Y:S08]  /*1ca20*/  HMMA.16816.F32 R44, R152.reuse, R156, R44 ;  /* 0x0000009c982c723c */ /* 0x048ff0000000182c */
[C---:B------:R-:W-:Y:S01]  /*1ca30*/  HMMA.16816.F32 R40, R152.reuse, R158, R40 ;  /* 0x0000009e9828723c */ /* 0x040fe20000001828 */
[----:B------:R-:W2:Y:S07]  /*1ca40*/  LDSM.16.M88.4 R156, [R221+0x9000] ;  /* 0x00900000dd9c783b */ /* 0x000eae0000000200 */
[----:B------:R-:W-:Y:S01]  /*1ca50*/  HMMA.16816.F32 R52, R152, R148, R52 ;  /* 0x000000949834723c */ /* 0x000fe20000001834 */
[----:B----4-:R-:W-:-:S02]  /*1ca60*/  FMUL.FTZ R140, R140, R192 ;  /* 0x000000c08c8c7220 */ /* 0x010fc40000410000 */
[-C--:B------:R-:W-:Y:S02]  /*1ca70*/  FMUL.FTZ R141, R141, R192.reuse ;  /* 0x000000c08d8d7220 */ /* 0x080fe40000410000 */
[----:B------:R-:W-:-:S03]  /*1ca80*/  FMUL.FTZ R142, R142, R192 ;  /* 0x000000c08e8e7220 */ /* 0x000fc60000410000 */
[----:B------:R-:W-:Y:S01]  /*1ca90*/  HMMA.16816.F32 R48, R152, R150, R48 ;  /* 0x000000969830723c */ /* 0x000fe20000001830 */
[----:B------:R-:W3:Y:S07]  /*1caa0*/  LDSM.16.M88.4 R148, [R205] ;  /* 0x00000000cd94783b */ /* 0x000eee0000000200 */
[C---:B------:R-:W-:Y:S01]  /*1cab0*/  HMMA.16816.F32 R160, R144.reuse, R164, R160 ;  /* 0x000000a490a0723c */ /* 0x040fe200000018a0 */
[----:B------:R-:W-:Y:S07]  /*1cac0*/  MUFU.TANH R179, R140 ;  /* 0x0000008c00b37308 */ /* 0x000fee0000002400 */
[----:B------:R-:W-:Y:S01]  /*1cad0*/  HMMA.16816.F32 R56, R144, R166, R56 ;  /* 0x000000a69038723c */ /* 0x000fe20000001838 */
[----:B------:R-:W-:Y:S06]  /*1cae0*/  MUFU.TANH R196, R141 ;  /* 0x0000008d00c47308 */ /* 0x000fec0000002400 */
[----:B------:R-:W-:-:S02]  /*1caf0*/  FMUL.FTZ R166, R143, R192 ;  /* 0x000000c08fa67220 */ /* 0x000fc40000410000 */
[----:B------:R4:W-:Y:S01]  /*1cb00*/  MUFU.TANH R184, R142 ;  /* 0x0000008e00b87308 */ /* 0x0009e20000002400 */
[C---:B------:R-:W-:Y:S01]  /*1cb10*/  HMMA.16816.F32 R64, R60.reuse, R6, R64 ;  /* 0x000000063c40723c */ /* 0x040fe20000001840 */
[----:B------:R-:W-:Y:S04]  /*1cb20*/  LDSM.16.M88.4 R4, [R204] ;  /* 0x00000000cc04783b */ /* 0x000fe80000000200 */
[----:B----4-:R-:W4:Y:S03]  /*1cb30*/  LDSM.16.M88.4 R140, [R210+0x5000] ;  /* 0x00500000d28c783b */ /* 0x010f260000000200 */
[----:B-1----:R-:W-:Y:S08]  /*1cb40*/  HMMA.16816.F32 R160, R60, R8, R160 ;  /* 0x000000083ca0723c */ /* 0x002ff000000018a0 */
[----:B--2---:R-:W-:Y:S08]  /*1cb50*/  HMMA.16816.F32 R52, R144, R156, R52 ;  /* 0x0000009c9034723c */ /* 0x004ff00000001834 */
[----:B------:R-:W-:Y:S01]  /*1cb60*/  HMMA.16816.F32 R56, R60, R10, R56 ;  /* 0x0000000a3c38723c */ /* 0x000fe20000001838 */
[----:B------:R-:W1:Y:S07]  /*1cb70*/  LDSM.16.M88.4 R8, [R221+0x9800] ;  /* 0x00980000dd08783b */ /* 0x000e6e0000000200 */
[----:B------:R-:W-:Y:S01]  /*1cb80*/  HMMA.16816.F32 R48, R144, R158, R48 ;  /* 0x0000009e9030723c */ /* 0x000fe20000001830 */
[----:B------:R-:W-:-:S02]  /*1cb90*/  FMUL.FTZ R64, R64, R192 ;  /* 0x000000c040407220 */ /* 0x000fc40000410000 */
[-C--:B------:R-:W-:Y:S02]  /*1cba0*/  FMUL.FTZ R65, R65, R192.reuse ;  /* 0x000000c041417220 */ /* 0x080fe40000410000 */
[-C--:B------:R-:W-:Y:S02]  /*1cbb0*/  FMUL.FTZ R66, R66, R192.reuse ;  /* 0x000000c042427220 */ /* 0x080fe40000410000 */
[-C--:B------:R-:W-:Y:S01]  /*1cbc0*/  FMUL.FTZ R67, R67, R192.reuse ;  /* 0x000000c043437220 */ /* 0x080fe20000410000 */
[----:B---3--:R-:W-:Y:S01]  /*1cbd0*/  HMMA.16816.F32 R36, R152, R148, R36 ;  /* 0x000000949824723c */ /* 0x008fe20000001824 */
[----:B------:R-:W-:Y:S07]  /*1cbe0*/  MUFU.TANH R167, R64 ;  /* 0x0000004000a77308 */ /* 0x000fee0000002400 */
[C---:B----4-:R-:W-:Y:S01]  /*1cbf0*/  HMMA.16816.F32 R52, R60.reuse, R140, R52 ;  /* 0x0000008c3c34723c */ /* 0x050fe20000001834 */
[----:B------:R-:W-:Y:S07]  /*1cc00*/  MUFU.TANH R148, R65 ;  /* 0x0000004100947308 */ /* 0x000fee0000002400 */
[----:B------:R-:W-:Y:S01]  /*1cc10*/  HMMA.16816.F32 R48, R60, R142, R48 ;  /* 0x0000008e3c30723c */ /* 0x000fe20000001830 */
[----:B------:R-:W-:Y:S01]  /*1cc20*/  MUFU.TANH R149, R66 ;  /* 0x0000004200957308 */ /* 0x000fe20000002400 */
[----:B------:R-:W2:Y:S07]  /*1cc30*/  LDSM.16.M88.4 R140, [R210+0x5800] ;  /* 0x00580000d28c783b */ /* 0x000eae0000000200 */
[----:B------:R3:W-:Y:S01]  /*1cc40*/  MUFU.TANH R156, R67 ;  /* 0x00000043009c7308 */ /* 0x0007e20000002400 */
[C---:B------:R-:W-:Y:S08]  /*1cc50*/  HMMA.16816.F32 R28, R152.reuse, R4, R28 ;  /* 0x00000004981c723c */ /* 0x040ff0000000181c */
[----:B------:R-:W-:Y:S01]  /*1cc60*/  HMMA.16816.F32 R24, R152, R6, R24 ;  /* 0x000000069818723c */ /* 0x000fe20000001818 */
[----:B------:R-:W4:Y:S04]  /*1cc70*/  LDSM.16.M88.4 R4, [R221+0xa000] ;  /* 0x00a00000dd04783b */ /* 0x000f280000000200 */
[----:B---3--:R-:W3:Y:S03]  /*1cc80*/  LDSM.16.M88.4 R64, [R139] ;  /* 0x000000008b40783b */ /* 0x008ee60000000200 */
[----:B-1----:R-:W-:Y:S08]  /*1cc90*/  HMMA.16816.F32 R44, R144, R8, R44 ;  /* 0x00000008902c723c */ /* 0x002ff0000000182c */
[----:B------:R-:W-:Y:S08]  /*1cca0*/  HMMA.16816.F32 R32, R152, R150, R32 ;  /* 0x000000969820723c */ /* 0x000ff00000001820 */
[----:B------:R-:W-:Y:S01]  /*1ccb0*/  HMMA.16816.F32 R40, R144, R10, R40 ;  /* 0x0000000a9028723c */ /* 0x000fe20000001828 */
[----:B------:R-:W1:Y:S01]  /*1ccc0*/  LDSM.16.M88.4 R8, [R221+0xa800] ;  /* 0x00a80000dd08783b */ /* 0x000e620000000200 */
[----:B------:R-:W-:-:S02]  /*1ccd0*/  FMUL.FTZ R52, R52, R192 ;  /* 0x000000c034347220 */ /* 0x000fc40000410000 */
[-C--:B------:R-:W-:Y:S02]  /*1cce0*/  FMUL.FTZ R53, R53, R192.reuse ;  /* 0x000000c035357220 */ /* 0x080fe40000410000 */
[-C--:B------:R-:W-:Y:S02]  /*1ccf0*/  FMUL.FTZ R54, R54, R192.reuse ;  /* 0x000000c036367220 */ /* 0x080fe40000410000 */
[-C--:B------:R-:W-:Y:S01]  /*1cd00*/  FMUL.FTZ R150, R163, R192.reuse ;  /* 0x000000c0a3967220 */ /* 0x080fe20000410000 */
[----:B--2---:R-:W-:Y:S01]  /*1cd10*/  HMMA.16816.F32 R44, R60, R140, R44 ;  /* 0x0000008c3c2c723c */ /* 0x004fe2000000182c */
[----:B------:R-:W-:Y:S08]  /*1cd20*/  MUFU.TANH R163, R52 ;  /* 0x0000003400a37308 */ /* 0x000ff00000002400 */
[----:B------:R-:W-:Y:S01]  /*1cd30*/  MUFU.TANH R198, R53 ;  /* 0x0000003500c67308 */ /* 0x000fe20000002400 */
[----:B----4-:R-:W-:Y:S07]  /*1cd40*/  HMMA.16816.F32 R36, R144, R4, R36 ;  /* 0x000000049024723c */ /* 0x010fee0000001824 */
[----:B------:R2:W-:Y:S01]  /*1cd50*/  MUFU.TANH R199, R54 ;  /* 0x0000003600c77308 */ /* 0x0005e20000002400 */
[----:B---3--:R-:W-:Y:S07]  /*1cd60*/  HMMA.16816.F32 R20, R152, R64, R20 ;  /* 0x000000409814723c */ /* 0x008fee0000001814 */
[-C--:B------:R-:W-:Y:S01]  /*1cd70*/  FMUL.FTZ R64, R55, R192.reuse ;  /* 0x000000c037407220 */ /* 0x080fe20000410000 */
[----:B------:R-:W-:Y:S01]  /*1cd80*/  HMMA.16816.F32 R32, R144, R6, R32 ;  /* 0x000000069020723c */ /* 0x000fe20000001820 */
[----:B------:R-:W-:Y:S04]  /*1cd90*/  LDSM.16.M88.4 R4, [R221+0xb000] ;  /* 0x00b00000dd04783b */ /* 0x000fe80000000200 */
[----:B--2---:R-:W2:Y:S03]  /*1cda0*/  LDSM.16.M88.4 R52, [R210+0x6000] ;  /* 0x00600000d234783b */ /* 0x004ea60000000200 */
[----:B------:R-:W-:Y:S01]  /*1cdb0*/  HMMA.16816.F32 R16, R152, R66, R16 ;  /* 0x000000429810723c */ /* 0x000fe20000001810 */
[----:B------:R-:W-:-:S02]  /*1cdc0*/  FMUL.FTZ R44, R44, R192 ;  /* 0x000000c02c2c7220 */ /* 0x000fc40000410000 */
[----:B------:R-:W-:-:S05]  /*1cdd0*/  FMUL.FTZ R45, R45, R192 ;  /* 0x000000c02d2d7220 */ /* 0x000fca0000410000 */
[----:B-1----:R-:W-:Y:S01]  /*1cde0*/  HMMA.16816.F32 R28, R144, R8, R28 ;  /* 0x00000008901c723c */ /* 0x002fe2000000181c */
[----:B------:R-:W-:-:S07]  /*1cdf0*/  FMUL.FTZ R140, R50, R192 ;  /* 0x000000c0328c7220 */ /* 0x000fce0000410000 */
[----:B------:R-:W-:Y:S01]  /*1ce00*/  HMMA.16816.F32 R24, R144, R10, R24 ;  /* 0x0000000a9018723c */ /* 0x000fe20000001818 */
[----:B------:R-:W1:Y:S01]  /*1ce10*/  LDSM.16.M88.4 R8, [R138] ;  /* 0x000000008a08783b */ /* 0x000e620000000200 */
[-C--:B------:R-:W-:Y:S01]  /*1ce20*/  FMUL.FTZ R50, R51, R192.reuse ;  /* 0x000000c033327220 */ /* 0x080fe20000410000 */
[----:B------:R-:W-:Y:S01]  /*1ce30*/  MUFU.TANH R141, R45 ;  /* 0x0000002d008d7308 */ /* 0x000fe20000002400 */
[----:B------:R-:W-:-:S04]  /*1ce40*/  FMUL.FTZ R200, R46, R192 ;  /* 0x000000c02ec87220 */ /* 0x000fc80000410000 */
[C---:B------:R-:W-:Y:S03]  /*1ce50*/  HMMA.16816.F32 R40, R60.reuse, R142, R40 ;  /* 0x0000008e3c28723c */ /* 0x040fe60000001828 */
[----:B------:R3:W-:Y:S04]  /*1ce60*/  MUFU.TANH R51, R44 ;  /* 0x0000002c00337308 */ /* 0x0007e80000002400 */
[----:B------:R-:W-:Y:S02]  /*1ce70*/  FMUL.FTZ R143, R47, R192 ;  /* 0x000000c02f8f7220 */ /* 0x000fe40000410000 */
[----:B---3--:R-:W3:Y:S01]  /*1ce80*/  LDSM.16.M88.4 R44, [R210+0x6800] ;  /* 0x00680000d22c783b */ /* 0x008ee20000000200 */
[----:B--2---:R-:W-:Y:S08]  /*1ce90*/  HMMA.16816.F32 R36, R60, R52, R36 ;  /* 0x000000343c24723c */ /* 0x004ff00000001824 */
[C---:B------:R-:W-:Y:S08]  /*1cea0*/  HMMA.16816.F32 R20, R144.reuse, R4, R20 ;  /* 0x000000049014723c */ /* 0x040ff00000001814 */
[----:B------:R-:W-:Y:S01]  /*1ceb0*/  HMMA.16816.F32 R16, R144, R6, R16 ;  /* 0x000000069010723c */ /* 0x000fe20000001810 */
[----:B------:R-:W2:Y:S01]  /*1cec0*/  LDSM.16.M88.4 R4, [R221+0xb800] ;  /* 0x00b80000dd04783b */ /* 0x000ea20000000200 */
[----:B------:R-:W-:-:S06]  /*1ced0*/  IMAD R169, R246, 0x80, R169 ;  /* 0x00000080f6a97824 */ /* 0x000fcc00078e02a9 */
[----:B------:R-:W-:Y:S01]  /*1cee0*/  HMMA.16816.F32 R32, R60, R54, R32 ;  /* 0x000000363c20723c */ /* 0x000fe20000001820 */
[----:B------:R-:W-:Y:S01]  /*1cef0*/  IADD3 R168, R169, 0x1, RZ ;  /* 0x00000001a9a87810 */ /* 0x000fe20007ffe0ff */
[----:B------:R-:W-:-:S06]  /*1cf00*/  FMUL.FTZ R36, R36, R192 ;  /* 0x000000c024247220 */ /* 0x000fcc0000410000 */
[----:B-1----:R-:W-:Y:S01]  /*1cf10*/  HMMA.16816.F32 R12, R152, R8, R12 ;  /* 0x00000008980c723c */ /* 0x002fe2000000180c */
[-C--:B------:R-:W-:Y:S01]  /*1cf20*/  FMUL.FTZ R37, R37, R192.reuse ;  /* 0x000000c025257220 */ /* 0x080fe20000410000 */
[----:B------:R-:W1:Y:S01]  /*1cf30*/  I2F R171, R168 ;  /* 0x000000a800ab7306 */ /* 0x000e620000201400 */
[-C--:B------:R-:W-:Y:S01]  /*1cf40*/  FMUL.FTZ R157, R160, R192.reuse ;  /* 0x000000c0a09d7220 */ /* 0x080fe20000410000 */
[C---:B------:R-:W-:Y:S01]  /*1cf50*/  IADD3 R170, R169.reuse, 0x8, RZ ;  /* 0x00000008a9aa7810 */ /* 0x040fe20007ffe0ff */
[-C--:B------:R-:W-:Y:S01]  /*1cf60*/  FMUL.FTZ R247, R38, R192.reuse ;  /* 0x000000c026f77220 */ /* 0x080fe20000410000 */
[C---:B------:R-:W-:Y:S02]  /*1cf70*/  IADD3 R172, R169.reuse, 0x9, RZ ;  /* 0x00000009a9ac7810 */ /* 0x040fe40007ffe0ff */
[----:B---3--:R-:W-:Y:S01]  /*1cf80*/  HMMA.16816.F32 R28, R60, R44, R28 ;  /* 0x0000002c3c1c723c */ /* 0x008fe2000000181c */
[----:B------:R-:W-:Y:S01]  /*1cf90*/  IADD3 R174, R169, 0x10, RZ ;  /* 0x00000010a9ae7810 */ /* 0x000fe20007ffe0ff */
[----:B------:R-:W3:Y:S01]  /*1cfa0*/  MUFU.TANH R166, R166 ;  /* 0x000000a600a67308 */ /* 0x000ee20000002400 */
[----:B------:R-:W-:-:S04]  /*1cfb0*/  FMUL.FTZ R158, R161, R192 ;  /* 0x000000c0a19e7220 */ /* 0x000fc80000410000 */
[----:B------:R-:W-:-:S03]  /*1cfc0*/  FMUL.FTZ R45, R39, R192 ;  /* 0x000000c0272d7220 */ /* 0x000fc60000410000 */
[----:B------:R-:W-:Y:S01]  /*1cfd0*/  MUFU.TANH R203, R36 ;  /* 0x0000002400cb7308 */ /* 0x000fe20000002400 */
[-C--:B------:R-:W-:Y:S01]  /*1cfe0*/  FMUL.FTZ R161, R58, R192.reuse ;  /* 0x000000c03aa17220 */ /* 0x080fe20000410000 */
[----:B------:R-:W-:Y:S01]  /*1cff0*/  IADD3 R176, R169, 0x11, RZ ;  /* 0x00000011a9b07810 */ /* 0x000fe20007ffe0ff */
[----:B------:R-:W-:-:S05]  /*1d000*/  FMUL.FTZ R56, R56, R192 ;  /* 0x000000c038387220 */ /* 0x000fca0000410000 */
[----:B------:R4:W-:Y:S01]  /*1d010*/  MUFU.TANH R55, R37 ;  /* 0x0000002500377308 */ /* 0x0009e20000002400 */
[----:B------:R-:W-:Y:S01]  /*1d020*/  IADD3 R178, R169, 0x18, RZ ;  /* 0x00000018a9b27810 */ /* 0x000fe20007ffe0ff */
[----:B------:R-:W-:Y:S01]  /*1d030*/  HMMA.16816.F32 R24, R60, R46, R24 ;  /* 0x0000002e3c18723c */ /* 0x000fe20000001818 */
[----:B------:R-:W-:-:S05]  /*1d040*/  FMUL.FTZ R159, R162, R192 ;  /* 0x000000c0a29f7220 */ /* 0x000fca0000410000 */
[----:B------:R-:W-:Y:S01]  /*1d050*/  I2F R173, R170 ;  /* 0x000000aa00ad7306 */ /* 0x000fe20000201400 */
[----:B----4-:R-:W4:Y:S07]  /*1d060*/  LDSM.16.M88.4 R36, [R210+0x7000] ;  /* 0x00700000d224783b */ /* 0x010f2e0000000200 */
[----:B------:R-:W-:Y:S01]  /*1d070*/  I2F R175, R172 ;  /* 0x000000ac00af7306 */ /* 0x000fe20000201400 */
[----:B------:R-:W-:Y:S01]  /*1d080*/  IADD3 R188, R169, 0x19, RZ ;  /* 0x00000019a9bc7810 */ /* 0x000fe20007ffe0ff */
[----:B------:R-:W-:-:S06]  /*1d090*/  FMUL.FTZ R59, R59, R192 ;  /* 0x000000c03b3b7220 */ /* 0x000fcc0000410000 */
[----:B------:R-:W-:Y:S01]  /*1d0a0*/  I2F R185, R174 ;  /* 0x000000ae00b97306 */ /* 0x000fe20000201400 */
[----:B------:R-:W-:-:S07]  /*1d0b0*/  IADD3 R186, R169, 0x20, RZ ;  /* 0x00000020a9ba7810 */ /* 0x000fce0007ffe0ff */
[----:B------:R-:W5:Y:S01]  /*1d0c0*/  MUFU.TANH R157, R157 ;  /* 0x0000009d009d7308 */ /* 0x000f620000002400 */
[----:B------:R-:W-:Y:S01]  /*1d0d0*/  IADD3 R190, R169, 0x21, RZ ;  /* 0x00000021a9be7810 */ /* 0x000fe20007ffe0ff */
[-C--:B------:R-:W-:Y:S02]  /*1d0e0*/  FMUL.FTZ R160, R57, R192.reuse ;  /* 0x000000c039a07220 */ /* 0x080fe40000410000 */
[----:B------:R-:W-:-:S04]  /*1d0f0*/  FMUL.FTZ R48, R48, R192 ;  /* 0x000000c030307220 */ /* 0x000fc80000410000 */
[----:B------:R-:W-:Y:S01]  /*1d100*/  I2F R187, R176 ;  /* 0x000000b000bb7306 */ /* 0x000fe20000201400 */
[----:B------:R-:W-:Y:S01]  /*1d110*/  FMUL.FTZ R49, R49, R192 ;  /* 0x000000c031317220 */ /* 0x000fe20000410000 */
[----:B------:R-:W-:-:S06]  /*1d120*/  IADD3 R194, R169, 0x28, RZ ;  /* 0x00000028a9c27810 */ /* 0x000fcc0007ffe0ff */
[----:B------:R-:W1:Y:S01]  /*1d130*/  MUFU.TANH R158, R158 ;  /* 0x0000009e009e7308 */ /* 0x000e620000002400 */
[----:B------:R-:W-:Y:S01]  /*1d140*/  IADD3 R164, R169, 0x29, RZ ;  /* 0x00000029a9a47810 */ /* 0x000fe20007ffe0ff */
[-C--:B------:R-:W-:Y:S01]  /*1d150*/  FMUL.FTZ R34, R34, R192.reuse ;  /* 0x000000c022227220 */ /* 0x080fe20000410000 */
[----:B--2---:R-:W-:Y:S05]  /*1d160*/  HMMA.16816.F32 R12, R144, R4, R12 ;  /* 0x00000004900c723c */ /* 0x004fea000000180c */
[----:B------:R-:W-:Y:S01]  /*1d170*/  I2F R189, R178 ;  /* 0x000000b200bd7306 */ /* 0x000fe20000201400 */
[----:B------:R-:W-:-:S07]  /*1d180*/  FMUL.FTZ R35, R35, R192 ;  /* 0x000000c023237220 */ /* 0x000fce0000410000 */
[----:B------:R-:W2:Y:S01]  /*1d190*/  MUFU.TANH R151, R56 ;  /* 0x0000003800977308 */ /* 0x000ea20000002400 */
[----:B-1----:R-:W-:-:S07]  /*1d1a0*/  FFMA.FTZ R4, R0, R171, R196 ;  /* 0x000000ab00047223 */ /* 0x002fce00000100c4 */
[----:B------:R-:W1:Y:S01]  /*1d1b0*/  MUFU.TANH R161, R161 ;  /* 0x000000a100a17308 */ /* 0x000e620000002400 */
[----:B---3--:R-:W-:Y:S01]  /*1d1c0*/  FFMA.FTZ R9, R0, R171, R166 ;  /* 0x000000ab00097223 */ /* 0x008fe200000100a6 */
[C---:B------:R-:W-:Y:S02]  /*1d1d0*/  ISETP.GE.AND P4, PT, R168.reuse, R2, PT ;  /* 0x00000002a800720c */ /* 0x040fe40003f86270 */
[----:B------:R-:W-:-:S04]  /*1d1e0*/  ISETP.GE.AND P3, PT, R168, R3, PT ;  /* 0x00000003a800720c */ /* 0x000fc80003f66270 */
[----:B------:R-:W-:Y:S01]  /*1d1f0*/  I2F R191, R188 ;  /* 0x000000bc00bf7306 */ /* 0x000fe20000201400 */
[----:B------:R-:W-:Y:S01]  /*1d200*/  FMUL.FTZ R40, R40, R192 ;  /* 0x000000c028287220 */ /* 0x000fe20000410000 */
[----:B------:R-:W-:-:S06]  /*1d210*/  IADD3 R58, R169, 0x30, RZ ;  /* 0x00000030a93a7810 */ /* 0x000fcc0007ffe0ff */
[----:B------:R-:W3:Y:S01]  /*1d220*/  MUFU.TANH R159, R159 ;  /* 0x0000009f009f7308 */ /* 0x000ee20000002400 */
[----:B------:R-:W-:-:S07]  /*1d230*/  FMUL.FTZ R53, R42, R192 ;  /* 0x000000c02a357220 */ /* 0x000fce0000410000 */
[----:B------:R-:W-:Y:S01]  /*1d240*/  MUFU.TANH R162, R59 ;  /* 0x0000003b00a27308 */ /* 0x000fe20000002400 */
[----:B------:R-:W-:Y:S01]  /*1d250*/  IADD3 R42, R169, 0x31, RZ ;  /* 0x00000031a92a7810 */ /* 0x000fe20007ffe0ff */
[----:B-----5:R-:W-:-:S06]  /*1d260*/  FFMA.FTZ R67, R0, R185, R157 ;  /* 0x000000b900437223 */ /* 0x020fcc000001009d */
[----:B------:R-:W-:Y:S01]  /*1d270*/  I2F R193, R186 ;  /* 0x000000ba00c17306 */ /* 0x000fe20000201400 */
[----:B------:R-:W-:-:S07]  /*1d280*/  IADD3 R250, R169, 0x38, RZ ;  /* 0x00000038a9fa7810 */ /* 0x000fce0007ffe0ff */
[----:B------:R-:W5:Y:S01]  /*1d290*/  I2F R195, R190 ;  /* 0x000000be00c37306 */ /* 0x000f620000201400 */
[----:B------:R-:W-:Y:S02]  /*1d2a0*/  ISETP.GE.AND P5, PT, R170, R3, PT ;  /* 0x00000003aa00720c */ /* 0x000fe40003fa6270 */
[----:B------:R-:W-:Y:S02]  /*1d2b0*/  FSEL R4, R4, -INF , !P4 ;  /* 0xff80000004047808 */ /* 0x000fe40006000000 */
[----:B------:R-:W-:-:S03]  /*1d2c0*/  FSEL R9, R9, -INF , !P3 ;  /* 0xff80000009097808 */ /* 0x000fc60005800000 */
[----:B------:R-:W-:Y:S01]  /*1d2d0*/  I2F R165, R194 ;  /* 0x000000c200a57306 */ /* 0x000fe20000201400 */
[----:B------:R-:W-:Y:S02]  /*1d2e0*/  ISETP.GE.AND P4, PT, R172, R3, PT ;  /* 0x00000003ac00720c */ /* 0x000fe40003f86270 */
[----:B------:R-:W-:-:S05]  /*1d2f0*/  ISETP.GE.AND P3, PT, R174, R2, PT ;  /* 0x00000002ae00720c */ /* 0x000fca0003f66270 */
[----:B------:R-:W-:Y:S01]  /*1d300*/  I2F R197, R164 ;  /* 0x000000a400c57306 */ /* 0x000fe20000201400 */
[----:B------:R-:W-:-:S07]  /*1d310*/  FFMA.FTZ R8, R0, R173, R167 ;  /* 0x000000ad00087223 */ /* 0x000fce00000100a7 */
[----:B------:R-:W1:Y:S01]  /*1d320*/  MUFU.TANH R160, R160 ;  /* 0x000000a000a07308 */ /* 0x000e620000002400 */
[----:B------:R-:W-:-:S07]  /*1d330*/  FMUL.FTZ R31, R31, R192 ;  /* 0x000000c01f1f7220 */ /* 0x000fce0000410000 */
[----:B------:R-:W1:Y:S01]  /*1d340*/  MUFU.TANH R48, R48 ;  /* 0x0000003000307308 */ /* 0x000e620000002400 */
[----:B------:R-:W-:-:S07]  /*1d350*/  FFMA.FTZ R66, R0, R187, R158 ;  /* 0x000000bb00427223 */ /* 0x000fce000001009e */
[----:B------:R-:W1:Y:S01]  /*1d360*/  MUFU.TANH R49, R49 ;  /* 0x0000003100317308 */ /* 0x000e620000002400 */
[----:B------:R-:W-:-:S07]  /*1d370*/  ISETP.GE.AND P1, PT, R170, R2, PT ;  /* 0x00000002aa00720c */ /* 0x000fce0003f26270 */
[----:B------:R1:W-:Y:S01]  /*1d380*/  MUFU.TANH R44, R34 ;  /* 0x00000022002c7308 */ /* 0x0003e20000002400 */
[----:B------:R-:W-:Y:S01]  /*1d390*/  FMUL.FTZ R30, R30, R192 ;  /* 0x000000c01e1e7220 */ /* 0x000fe20000410000 */
[----:B------:R-:W-:-:S06]  /*1d3a0*/  FSEL R67, R67, -INF , !P3 ;  /* 0xff80000043437808 */ /* 0x000fcc0005800000 */
[----:B------:R-:W3:Y:S01]  /*1d3b0*/  MUFU.TANH R50, R50 ;  /* 0x0000003200327308 */ /* 0x000ee20000002400 */
[----:B--2---:R-:W-:-:S07]  /*1d3c0*/  FFMA.FTZ R151, R0, R189, R151 ;  /* 0x000000bd00977223 */ /* 0x004fce0000010097 */
[----:B------:R2:W-:Y:S01]  /*1d3d0*/  MUFU.TANH R47, R35 ;  /* 0x00000023002f7308 */ /* 0x0005e20000002400 */
[----:B-1----:R-:W-:Y:S01]  /*1d3e0*/  FFMA.FTZ R34, R0, R173, R149 ;  /* 0x000000ad00227223 */ /* 0x002fe20000010095 */
[----:B------:R-:W-:Y:S01]  /*1d3f0*/  ISETP.GE.AND P3, PT, R178, R3, PT ;  /* 0x00000003b200720c */ /* 0x000fe20003f66270 */
[----:B------:R-:W-:-:S03]  /*1d400*/  FFMA.FTZ R59, R0, R189, R161 ;  /* 0x000000bd003b7223 */ /* 0x000fc600000100a1 */
[----:B------:R-:W-:Y:S02]  /*1d410*/  FSEL R34, R34, -INF , !P5 ;  /* 0xff80000022227808 */ /* 0x000fe40006800000 */
[----:B------:R-:W1:Y:S01]  /*1d420*/  I2F R57, R58 ;  /* 0x0000003a00397306 */ /* 0x000e620000201400 */
[----:B------:R-:W-:Y:S01]  /*1d430*/  ISETP.GE.AND P5, PT, R176, R2, PT ;  /* 0x00000002b000720c */ /* 0x000fe20003fa6270 */
[----:B--2---:R-:W-:-:S06]  /*1d440*/  FFMA.FTZ R35, R0, R175, R156 ;  /* 0x000000af00237223 */ /* 0x004fcc000001009c */
[----:B------:R-:W-:Y:S01]  /*1d450*/  MUFU.TANH R64, R64 ;  /* 0x0000004000407308 */ /* 0x000fe20000002400 */
[----:B------:R-:W-:Y:S01]  /*1d460*/  FFMA.FTZ R5, R0, R175, R148 ;  /* 0x000000af00057223 */ /* 0x000fe20000010094 */
[----:B------:R-:W-:-:S06]  /*1d470*/  FSEL R35, R35, -INF , !P4 ;  /* 0xff80000023237808 */ /* 0x000fcc0006000000 */
[----:B------:R-:W-:Y:S01]  /*1d480*/  MUFU.TANH R201, R40 ;  /* 0x0000002800c97308 */ /* 0x000fe20000002400 */
[----:B------:R-:W-:Y:S01]  /*1d490*/  ISETP.GE.AND P4, PT, R178, R2, PT ;  /* 0x00000002b200720c */ /* 0x000fe20003f86270 */
[----:B---3--:R-:W-:Y:S01]  /*1d4a0*/  FFMA.FTZ R56, R0, R185, R159 ;  /* 0x000000b900387223 */ /* 0x008fe2000001009f */
[----:B------:R-:W-:-:S05]  /*1d4b0*/  FSEL R8, R8, -INF , !P1 ;  /* 0xff80000008087808 */ /* 0x000fca0004800000 */
[----:B------:R-:W-:Y:S01]  /*1d4c0*/  MUFU.TANH R143, R143 ;  /* 0x0000008f008f7308 */ /* 0x000fe20000002400 */
[----:B------:R-:W-:Y:S01]  /*1d4d0*/  FSEL R66, R66, -INF , !P5 ;  /* 0xff80000042427808 */ /* 0x000fe20006800000 */
[----:B------:R-:W-:-:S06]  /*1d4e0*/  FMUL.FTZ R161, R24, R192 ;  /* 0x000000c018a17220 */ /* 0x000fcc0000410000 */
[----:B------:R-:W2:Y:S01]  /*1d4f0*/  I2F R40, R42 ;  /* 0x0000002a00287306 */ /* 0x000ea20000201400 */
[----:B------:R-:W-:Y:S01]  /*1d500*/  ISETP.GE.AND P1, PT, R174, R3, PT ;  /* 0x00000003ae00720c */ /* 0x000fe20003f26270 */
[----:B-----5:R-:W-:-:S06]  /*1d510*/  FFMA.FTZ R142, R0, R195, R198 ;  /* 0x000000c3008e7223 */ /* 0x020fcc00000100c6 */
[----:B------:R-:W3:Y:S01]  /*1d520*/  I2F R46, R250 ;  /* 0x000000fa002e7306 */ /* 0x000ee20000201400 */
[----:B------:R-:W-:Y:S02]  /*1d530*/  ISETP.GE.AND P5, PT, R188, R3, PT ;  /* 0x00000003bc00720c */ /* 0x000fe40003fa6270 */
[----:B------:R-:W-:Y:S02]  /*1d540*/  FSEL R24, R151, -INF , !P4 ;  /* 0xff80000097187808 */ /* 0x000fe40006000000 */
[----:B------:R-:W-:-:S03]  /*1d550*/  FSEL R59, R59, -INF , !P3 ;  /* 0xff8000003b3b7808 */ /* 0x000fc60005800000 */
[----:B------:R5:W-:Y:S01]  /*1d560*/  MUFU.TANH R148, R31 ;  /* 0x0000001f00947308 */ /* 0x000be20000002400 */
[----:B------:R-:W-:Y:S02]  /*1d570*/  ISETP.GE.AND P4, PT, R186, R3, PT ;  /* 0x00000003ba00720c */ /* 0x000fe40003f86270 */
[----:B------:R-:W-:-:S05]  /*1d580*/  ISETP.GE.AND P3, PT, R190, R2, PT ;  /* 0x00000002be00720c */ /* 0x000fca0003f66270 */
[----:B------:R1:W-:Y:S01]  /*1d590*/  MUFU.TANH R149, R30 ;  /* 0x0000001e00957308 */ /* 0x0003e20000002400 */
[----:B------:R-:W-:Y:S01]  /*1d5a0*/  FMUL.FTZ R29, R29, R192 ;  /* 0x000000c01d1d7220 */ /* 0x000fe20000410000 */
[----:B------:R-:W-:Y:S01]  /*1d5b0*/  FSEL R56, R56, -INF , !P1 ;  /* 0xff80000038387808 */ /* 0x000fe20004800000 */
[CC--:B------:R-:W-:Y:S02]  /*1d5c0*/  FFMA.FTZ R65, R0.reuse, R191.reuse, R160 ;  /* 0x000000bf00417223 */ /* 0x0c0fe400000100a0 */
[----:B-----5:R-:W-:Y:S01]  /*1d5d0*/  FFMA.FTZ R31, R0, R191, R162 ;  /* 0x000000bf001f7223 */ /* 0x020fe200000100a2 */
[-C--:B------:R-:W-:Y:S01]  /*1d5e0*/  ISETP.GE.AND P1, PT, R188, R2.reuse, PT ;  /* 0x00000002bc00720c */ /* 0x080fe20003f26270 */
[----:B------:R-:W-:Y:S01]  /*1d5f0*/  FFMA.FTZ R48, R0, R165, R48 ;  /* 0x000000a500307223 */ /* 0x000fe20000010030 */
[----:B------:R-:W-:Y:S01]  /*1d600*/  FSEL R142, R142, -INF , !P3 ;  /* 0xff8000008e8e7808 */ /* 0x000fe20005800000 */
[C---:B------:R-:W-:Y:S02]  /*1d610*/  FFMA.FTZ R49, R0.reuse, R197, R49 ;  /* 0x000000c500317223 */ /* 0x040fe40000010031 */
[C---:B-1----:R-:W-:Y:S01]  /*1d620*/  FFMA.FTZ R30, R0.reuse, R193, R199 ;  /* 0x000000c1001e7223 */ /* 0x042fe200000100c7 */
[----:B------:R-:W-:Y:S01]  /*1d630*/  FSEL R31, R31, -INF , !P5 ;  /* 0xff8000001f1f7808 */ /* 0x000fe20006800000 */
[----:B------:R-:W-:Y:S01]  /*1d640*/  FFMA.FTZ R197, R0, R197, R50 ;  /* 0x000000c500c57223 */ /* 0x000fe20000010032 */
[----:B------:R-:W-:-:S02]  /*1d650*/  ISETP.GE.AND P5, PT, R194, R2, PT ;  /* 0x00000002c200720c */ /* 0x000fc40003fa6270 */
[----:B------:R-:W-:Y:S02]  /*1d660*/  FSEL R30, R30, -INF , !P4 ;  /* 0xff8000001e1e7808 */ /* 0x000fe40006000000 */
[C---:B------:R-:W-:Y:S02]  /*1d670*/  ISETP.GE.AND P4, PT, R164.reuse, R2, PT ;  /* 0x00000002a400720c */ /* 0x040fe40003f86270 */
[----:B------:R-:W-:Y:S01]  /*1d680*/  ISETP.GE.AND P3, PT, R164, R3, PT ;  /* 0x00000003a400720c */ /* 0x000fe20003f66270 */
[----:B------:R1:W-:Y:S01]  /*1d690*/  MUFU.TANH R251, R29 ;  /* 0x0000001d00fb7308 */ /* 0x0003e20000002400 */
[----:B------:R-:W-:Y:S01]  /*1d6a0*/  FSEL R65, R65, -INF , !P1 ;  /* 0xff80000041417808 */ /* 0x000fe20004800000 */
[----:B------:R-:W-:Y:S01]  /*1d6b0*/  FFMA.FTZ R159, R0, R57, R51 ;  /* 0x00000039009f7223 */ /* 0x000fe20000010033 */
[----:B------:R-:W-:Y:S01]  /*1d6c0*/  FSEL R157, R48, -INF , !P5 ;  /* 0xff800000309d7808 */ /* 0x000fe20006800000 */
[----:B--2---:R-:W-:Y:S01]  /*1d6d0*/  FFMA.FTZ R48, R0, R40, R143 ;  /* 0x0000002800307223 */ /* 0x004fe2000001008f */
[----:B------:R-:W-:Y:S01]  /*1d6e0*/  ISETP.GE.AND P1, PT, R190, R3, PT ;  /* 0x00000003be00720c */ /* 0x000fe20003f26270 */
[----:B---3--:R-:W-:Y:S01]  /*1d6f0*/  FFMA.FTZ R162, R0, R46, R201 ;  /* 0x0000002e00a27223 */ /* 0x008fe200000100c9 */
[----:B------:R-:W-:Y:S01]  /*1d700*/  FSEL R156, R49, -INF , !P4 ;  /* 0xff800000319c7808 */ /* 0x000fe20006000000 */
[----:B----4-:R-:W-:Y:S01]  /*1d710*/  HMMA.16816.F32 R20, R60, R36, R20 ;  /* 0x000000243c14723c */ /* 0x010fe20000001814 */
[----:B------:R-:W-:-:S02]  /*1d720*/  FSEL R51, R197, -INF , !P3 ;  /* 0xff800000c5337808 */ /* 0x000fc40005800000 */
[----:B------:R-:W-:Y:S02]  /*1d730*/  ISETP.GE.AND P4, PT, R42, R3, PT ;  /* 0x000000032a00720c */ /* 0x000fe40003f86270 */
[----:B------:R-:W-:Y:S01]  /*1d740*/  ISETP.GE.AND P3, PT, R250, R2, PT ;  /* 0x00000002fa00720c */ /* 0x000fe20003f66270 */
[----:B-1----:R-:W-:Y:S01]  /*1d750*/  FFMA.FTZ R29, R0, R195, R64 ;  /* 0x000000c3001d7223 */ /* 0x002fe20000010040 */
[----:B------:R-:W-:Y:S01]  /*1d760*/  IADD3 R36, R169, 0x40, RZ ;  /* 0x00000040a9247810 */ /* 0x000fe20007ffe0ff */
[----:B------:R-:W-:Y:S01]  /*1d770*/  FMUL.FTZ R37, R26, R192 ;  /* 0x000000c01a257220 */ /* 0x000fe20000410000 */
[C---:B------:R-:W-:Y:S01]  /*1d780*/  ISETP.GE.AND P5, PT, R58.reuse, R3, PT ;  /* 0x000000033a00720c */ /* 0x040fe20003fa6270 */
[----:B------:R-:W-:Y:S01]  /*1d790*/  HMMA.16816.F32 R180, R152, R10, R180 ;  /* 0x0000000a98b4723c */ /* 0x000fe200000018b4 */
[----:B------:R-:W-:Y:S01]  /*1d7a0*/  FSEL R29, R29, -INF , !P1 ;  /* 0xff8000001d1d7808 */ /* 0x000fe20004800000 */
[----:B------:R-:W-:Y:S01]  /*1d7b0*/  I2F R168, R36 ;  /* 0x0000002400a87306 */ /* 0x000fe20000201400 */
[----:B------:R-:W-:-:S02]  /*1d7c0*/  ISETP.GE.AND P1, PT, R58, R2, PT ;  /* 0x000000023a00720c */ /* 0x000fc40003f26270 */
[----:B------:R-:W-:Y:S02]  /*1d7d0*/  FSEL R48, R48, -INF , !P4 ;  /* 0xff80000030307808 */ /* 0x000fe40006000000 */
[----:B------:R-:W-:Y:S02]  /*1d7e0*/  FSEL R162, R162, -INF , !P3 ;  /* 0xff800000a2a27808 */ /* 0x000fe40005800000 */
[CC--:B------:R-:W-:Y:S01]  /*1d7f0*/  ISETP.GE.AND P4, PT, R36.reuse, R2.reuse, PT ;  /* 0x000000022400720c */ /* 0x0c0fe20003f86270 */
[----:B------:R1:W-:Y:S01]  /*1d800*/  MUFU.TANH R58, R37 ;  /* 0x00000025003a7308 */ /* 0x0003e20000002400 */
[----:B------:R-:W-:Y:S02]  /*1d810*/  ISETP.GE.AND P3, PT, R36, R3, PT ;  /* 0x000000032400720c */ /* 0x000fe40003f66270 */
[----:B------:R-:W-:Y:S01]  /*1d820*/  ISETP.GE.AND P6, PT, R172, R2, PT ;  /* 0x00000002ac00720c */ /* 0x000fe20003fc6270 */
[----:B-1----:R-:W-:Y:S01]  /*1d830*/  HMMA.16816.F32 R36, R60, R38, R16 ;  /* 0x000000263c24723c */ /* 0x002fe20000001810 */
[----:B------:R-:W1:Y:S03]  /*1d840*/  LDSM.16.M88.4 R16, [R210+0x7800] ;  /* 0x00780000d210783b */ /* 0x000e660000000200 */
[----:B------:R-:W2:Y:S01]  /*1d850*/  MUFU.TANH R150, R150 ;  /* 0x0000009600967308 */ /* 0x000ea20000002400 */
[----:B------:R-:W-:-:S02]  /*1d860*/  IADD3 R172, R169, 0x41, RZ ;  /* 0x00000041a9ac7810 */ /* 0x000fc40007ffe0ff */
[----:B------:R-:W-:-:S05]  /*1d870*/  IADD3 R202, R169, 0x39, RZ ;  /* 0x00000039a9ca7810 */ /* 0x000fca0007ffe0ff */
[----:B------:R-:W3:Y:S01]  /*1d880*/  MUFU.TANH R53, R53 ;  /* 0x0000003500357308 */ /* 0x000ee20000002400 */
[-C--:B------:R-:W-:Y:S01]  /*1d890*/  FMUL.FTZ R41, R41, R192.reuse ;  /* 0x000000c029297220 */ /* 0x080fe20000410000 */
[----:B------:R-:W-:Y:S01]  /*1d8a0*/  IADD3 R166, R169, 0x48, RZ ;  /* 0x00000048a9a67810 */ /* 0x000fe20007ffe0ff */
[-C--:B------:R-:W-:Y:S01]  /*1d8b0*/  FMUL.FTZ R43, R43, R192.reuse ;  /* 0x000000c02b2b7220 */ /* 0x080fe20000410000 */
[----:B------:R-:W-:Y:S01]  /*1d8c0*/  HMMA.16816.F32 R180, R144, R6, R180 ;  /* 0x0000000690b4723c */ /* 0x000fe200000018b4 */
[-C--:B------:R-:W-:Y:S01]  /*1d8d0*/  FMUL.FTZ R28, R28, R192.reuse ;  /* 0x000000c01c1c7220 */ /* 0x080fe20000410000 */
[----:B------:R-:W-:Y:S01]  /*1d8e0*/  IADD3 R196, R169, 0x50, RZ ;  /* 0x00000050a9c47810 */ /* 0x000fe20007ffe0ff */
[-C--:B------:R-:W-:Y:S01]  /*1d8f0*/  FMUL.FTZ R249, R32, R192.reuse ;  /* 0x000000c020f97220 */ /* 0x080fe20000410000 */
[----:B------:R-:W4:Y:S01]  /*1d900*/  I2F R170, R172 ;  /* 0x000000ac00aa7306 */ /* 0x000f220000201400 */
[-C--:B------:R-:W-:Y:S01]  /*1d910*/  FMUL.FTZ R32, R33, R192.reuse ;  /* 0x000000c021207220 */ /* 0x080fe20000410000 */
[----:B------:R-:W-:Y:S01]  /*1d920*/  FSEL R5, R5, -INF , !P6 ;  /* 0xff80000005057808 */ /* 0x000fe20007000000 */
[----:B--2---:R-:W-:Y:S01]  /*1d930*/  FFMA.FTZ R185, R0, R187, R150 ;  /* 0x000000bb00b97223 */ /* 0x004fe20000010096 */
[----:B------:R-:W-:Y:S01]  /*1d940*/  IADD3 R158, R169, 0x51, RZ ;  /* 0x00000051a99e7810 */ /* 0x000fe20007ffe0ff */
[----:B------:R-:W-:Y:S01]  /*1d950*/  FMUL.FTZ R190, R25, R192 ;  /* 0x000000c019be7220 */ /* 0x000fe20000410000 */
[----:B------:R-:W-:-:S02]  /*1d960*/  FSEL R159, R159, -INF , !P1 ;  /* 0xff8000009f9f7808 */ /* 0x000fc40004800000 */
[----:B------:R-:W-:Y:S01]  /*1d970*/  MUFU.TANH R140, R140 ;  /* 0x0000008c008c7308 */ /* 0x000fe20000002400 */
[----:B------:R-:W-:Y:S02]  /*1d980*/  ISETP.GE.AND P6, PT, R176, R3, PT ;  /* 0x00000003b000720c */ /* 0x000fe40003fc6270 */
[----:B------:R-:W-:-:S05]  /*1d990*/  IADD3 R151, R169, 0x60, RZ ;  /* 0x00000060a9977810 */ /* 0x000fca0007ffe0ff */
[----:B------:R-:W-:Y:S01]  /*1d9a0*/  MUFU.TANH R200, R200 ;  /* 0x000000c800c87308 */ /* 0x000fe20000002400 */
[----:B---3--:R-:W-:Y:S01]  /*1d9b0*/  FFMA.FTZ R49, R0, R46, R53 ;  /* 0x0000002e00317223 */ /* 0x008fe20000010035 */
[----:B------:R-:W-:Y:S01]  /*1d9c0*/  IADD3 R64, R169, 0x68, RZ ;  /* 0x00000068a9407810 */ /* 0x000fe20007ffe0ff */
[----:B------:R-:W-:Y:S02]  /*1d9d0*/  FMUL.FTZ R11, R36, R192 ;  /* 0x000000c0240b7220 */ /* 0x000fe40000410000 */
[----:B------:R-:W-:-:S03]  /*1d9e0*/  FFMA.FTZ R163, R0, R193, R163 ;  /* 0x000000c100a37223 */ /* 0x000fc600000100a3 */
[----:B------:R-:W-:Y:S01]  /*1d9f0*/  MUFU.TANH R247, R247 ;  /* 0x000000f700f77308 */ /* 0x000fe20000002400 */
[----:B------:R-:W-:-:S07]  /*1da00*/  IADD3 R252, R169, 0x49, RZ ;  /* 0x00000049a9fc7810 */ /* 0x000fce0007ffe0ff */
[----:B------:R-:W-:Y:S01]  /*1da10*/  MUFU.TANH R45, R45 ;  /* 0x0000002d002d7308 */ /* 0x000fe20000002400 */
[----:B------:R-:W-:Y:S01]  /*1da20*/  IADD3 R167, R169, 0x39, RZ ;  /* 0x00000039a9a77810 */ /* 0x000fe20007ffe0ff */
[----:B------:R-:W-:Y:S02]  /*1da30*/  FFMA.FTZ R141, R0, R40, R141 ;  /* 0x00000028008d7223 */ /* 0x000fe4000001008d */
[-C--:B------:R-:W-:Y:S01]  /*1da40*/  FMUL.FTZ R164, R27, R192.reuse ;  /* 0x000000c01ba47220 */ /* 0x080fe20000410000 */
[----:B------:R-:W-:Y:S01]  /*1da50*/  IADD3 R26, R169, 0x69, RZ ;  /* 0x00000069a91a7810 */ /* 0x000fe20007ffe0ff */
[----:B------:R-:W-:Y:S01]  /*1da60*/  FMUL.FTZ R20, R20, R192 ;  /* 0x000000c014147220 */ /* 0x000fe20000410000 */
[----:B------:R-:W-:-:S04]  /*1da70*/  DEPBAR.LE SB0, 0x0 ;  /* 0x000080000000791a */ /* 0x000fc80000000000 */
[----:B------:R-:W-:Y:S01]  /*1da80*/  I2F R52, R202 ;  /* 0x000000ca00347306 */ /* 0x000fe20000201400 */
[----:B------:R-:W-:-:S07]  /*1da90*/  ISETP.GE.AND P1, PT, R250, R3, PT ;  /* 0x00000003fa00720c */ /* 0x000fce0003f26270 */
[----:B------:R-:W2:Y:S01]  /*1daa0*/  I2F R202, R166 ;  /* 0x000000a600ca7306 */ /* 0x000ea20000201400 */
[----:B------:R-:W-:-:S07]  /*1dab0*/  FSEL R185, R185, -INF , !P6 ;  /* 0xff800000b9b97808 */ /* 0x000fce0007000000 */
[----:B------:R-:W3:Y:S01]  /*1dac0*/  MUFU.TANH R41, R41 ;  /* 0x0000002900297308 */ /* 0x000ee20000002400 */
[----:B------:R-:W-:-:S07]  /*1dad0*/  ISETP.GE.AND P6, PT, R186, R2, PT ;  /* 0x00000002ba00720c */ /* 0x000fce0003fc6270 */
[----:B------:R-:W5:Y:S01]  /*1dae0*/  MUFU.TANH R43, R43 ;  /* 0x0000002b002b7308 */ /* 0x000f620000002400 */
[----:B------:R-:W-:Y:S01]  /*1daf0*/  IADD3 R186, R169, 0x59, RZ ;  /* 0x00000059a9ba7810 */ /* 0x000fe20007ffe0ff */
[----:B----4-:R-:W-:-:S06]  /*1db00*/  FFMA.FTZ R55, R0, R170, R55 ;  /* 0x000000aa00377223 */ /* 0x010fcc0000010037 */
[----:B------:R-:W-:Y:S01]  /*1db10*/  MUFU.TANH R33, R28 ;  /* 0x0000001c00217308 */ /* 0x000fe20000002400 */
[----:B------:R-:W-:-:S07]  /*1db20*/  FSEL R49, R49, -INF , !P1 ;  /* 0xff80000031317808 */ /* 0x000fce0004800000 */
[----:B------:R-:W4:Y:S01]  /*1db30*/  I2F R54, R196 ;  /* 0x000000c400367306 */ /* 0x000f220000201400 */
[----:B------:R-:W-:Y:S01]  /*1db40*/  ISETP.GE.AND P1, PT, R172, R2, PT ;  /* 0x00000002ac00720c */ /* 0x000fe20003f26270 */
[----:B------:R-:W-:-:S06]  /*1db50*/  FMUL.FTZ R53, R22, R192 ;  /* 0x000000c016357220 */ /* 0x000fcc0000410000 */
[----:B------:R-:W4:Y:S01]  /*1db60*/  I2F R188, R158 ;  /* 0x0000009e00bc7306 */ /* 0x000f220000201400 */
[----:B------:R-:W-:Y:S01]  /*1db70*/  FSEL R173, R55, -INF , !P1 ;  /* 0xff80000037ad7808 */ /* 0x000fe20004800000 */
[----:B--2---:R-:W-:Y:S01]  /*1db80*/  FFMA.FTZ R44, R0, R202, R44 ;  /* 0x000000ca002c7223 */ /* 0x004fe2000001002c */
[----:B------:R-:W-:Y:S01]  /*1db90*/  ISETP.GE.AND P1, PT, R166, R3, PT ;  /* 0x00000003a600720c */ /* 0x000fe20003f26270 */
[CC--:B---3--:R-:W-:Y:S01]  /*1dba0*/  FFMA.FTZ R41, R0.reuse, R52.reuse, R41 ;  /* 0x0000003400297223 */ /* 0x0c8fe20000010029 */
[----:B-1----:R-:W-:Y:S03]  /*1dbb0*/  HMMA.16816.F32 R12, R60, R16, R12 ;  /* 0x000000103c0c723c */ /* 0x002fe6000000180c */
[----:B------:R-:W-:Y:S01]  /*1dbc0*/  I2F R187, R186 ;  /* 0x000000ba00bb7306 */ /* 0x000fe20000201400 */
[----:B-----5:R-:W-:Y:S01]  /*1dbd0*/  FFMA.FTZ R52, R0, R52, R43 ;  /* 0x0000003400347223 */ /* 0x020fe2000001002b */
[----:B------:R-:W-:-:S06]  /*1dbe0*/  FSEL R176, R44, -INF , !P1 ;  /* 0xff8000002cb07808 */ /* 0x000fcc0004800000 */
[----:B------:R-:W1:Y:S01]  /*1dbf0*/  MUFU.TANH R190, R190 ;  /* 0x000000be00be7308 */ /* 0x000e620000002400 */
[----:B----4-:R-:W-:Y:S01]  /*1dc00*/  FFMA.FTZ R33, R0, R54, R33 ;  /* 0x0000003600217223 */ /* 0x010fe20000010021 */
[----:B------:R-:W-:Y:S01]  /*1dc10*/  ISETP.GE.AND P1, PT, R196, R2, PT ;  /* 0x00000002c400720c */ /* 0x000fe20003f26270 */
[----:B------:R-:W-:Y:S05]  /*1dc20*/  HMMA.16816.F32 R16, R60, R18, R180 ;  /* 0x000000123c10723c */ /* 0x000fea00000018b4 */
[----:B------:R-:W-:Y:S01]  /*1dc30*/  I2F R191, R151 ;  /* 0x0000009700bf7306 */ /* 0x000fe20000201400 */
[----:B------:R-:W-:Y:S01]  /*1dc40*/  FSEL R178, R163, -INF , !P6 ;  /* 0xff800000a3b27808 */ /* 0x000fe20007000000 */
[----:B------:R-:W-:-:S06]  /*1dc50*/  FFMA.FTZ R148, R0, R188, R148 ;  /* 0x000000bc00947223 */ /* 0x000fcc0000010094 */
[----:B------:R-:W2:Y:S01]  /*1dc60*/  MUFU.TANH R43, R53 ;  /* 0x00000035002b7308 */ /* 0x000ea20000002400 */
[----:B------:R-:W-:Y:S01]  /*1dc70*/  FSEL R163, R33, -INF , !P1 ;  /* 0xff80000021a37808 */ /* 0x000fe20004800000 */
[----:B------:R-:W-:Y:S01]  /*1dc80*/  FFMA.FTZ R28, R0, R165, R140 ;  /* 0x000000a5001c7223 */ /* 0x000fe2000001008c */
[----:B------:R-:W-:-:S05]  /*1dc90*/  ISETP.GE.AND P1, PT, R158, R3, PT ;  /* 0x000000039e00720c */ /* 0x000fca0003f26270 */
[----:B------:R-:W3:Y:S01]  /*1dca0*/  MUFU.TANH R249, R249 ;  /* 0x000000f900f97308 */ /* 0x000ee20000002400 */
[----:B------:R-:W-:Y:S01]  /*1dcb0*/  ISETP.GE.AND P6, PT, R194, R3, PT ;  /* 0x00000003c200720c */ /* 0x000fe20003fc6270 */
[----:B------:R-:W-:-:S06]  /*1dcc0*/  FFMA.FTZ R50, R0, R57, R200 ;  /* 0x0000003900327223 */ /* 0x000fcc00000100c8 */
[----:B------:R-:W-:Y:S01]  /*1dcd0*/  I2F R195, R64 ;  /* 0x0000004000c37306 */ /* 0x000fe20000201400 */
[----:B------:R-:W-:Y:S01]  /*1dce0*/  FSEL R165, R148, -INF , !P1 ;  /* 0xff80000094a57808 */ /* 0x000fe20004800000 */
[----:B-1----:R-:W-:-:S06]  /*1dcf0*/  FFMA.FTZ R155, R0, R187, R190 ;  /* 0x000000bb009b7223 */ /* 0x002fcc00000100be */
[----:B------:R-:W1:Y:S01]  /*1dd00*/  MUFU.TANH R11, R11 ;  /* 0x0000000b000b7308 */ /* 0x000e620000002400 */
[----:B------:R-:W-:-:S07]  /*1dd10*/  IADD3 R150, R169, 0x58, RZ ;  /* 0x00000058a9967810 */ /* 0x000fce0007ffe0ff */
[----:B------:R-:W-:Y:S01]  /*1dd20*/  MUFU.TANH R32, R32 ;  /* 0x0000002000207308 */ /* 0x000fe20000002400 */
[----:B------:R-:W-:-:S07]  /*1dd30*/  ISETP.GE.AND P1, PT, R186, R2, PT ;  /* 0x00000002ba00720c */ /* 0x000fce0003f26270 */
[----:B------:R-:W4:Y:S01]  /*1dd40*/  I2F R171, R252 ;  /* 0x000000fc00ab7306 */ /* 0x000f220000201400 */
[----:B------:R-:W-:Y:S01]  /*1dd50*/  FSEL R28, R28, -INF , !P6 ;  /* 0xff8000001c1c7808 */ /* 0x000fe20007000000 */
[----:B------:R-:W-:Y:S01]  /*1dd60*/  FFMA.FTZ R175, R0, R168, R247 ;  /* 0x000000a800af7223 */ /* 0x000fe200000100f7 */
[----:B------:R-:W-:Y:S01]  /*1dd70*/  ISETP.GE.AND P6, PT, R42, R2, PT ;  /* 0x000000022a00720c */ /* 0x000fe20003fc6270 */
[----:B--2---:R-:W-:Y:S01]  /*1dd80*/  FFMA.FTZ R43, R0, R191, R43 ;  /* 0x000000bf002b7223 */ /* 0x004fe2000001002b */
[----:B------:R-:W-:Y:S01]  /*1dd90*/  FSEL R50, R50, -INF , !P5 ;  /* 0xff80000032327808 */ /* 0x000fe20006800000 */
[C---:B------:R-:W-:Y:S01]  /*1dda0*/  FFMA.FTZ R45, R0.reuse, R170, R45 ;  /* 0x000000aa002d7223 */ /* 0x040fe2000001002d */
[----:B------:R-:W-:Y:S01]  /*1ddb0*/  ISETP.GE.AND P5, PT, R167, R2, PT ;  /* 0x00000002a700720c */ /* 0x000fe20003fa6270 */
[----:B------:R-:W-:Y:S01]  /*1ddc0*/  I2F R189, R150 ;  /* 0x0000009600bd7306 */ /* 0x000fe20000201400 */
[----:B------:R-:W-:Y:S01]  /*1ddd0*/  FSEL R155, R155, -INF , !P1 ;  /* 0xff8000009b9b7808 */ /* 0x000fe20004800000 */
[----:B------:R-:W-:Y:S01]  /*1dde0*/  FMUL.FTZ R7, R39, R192 ;  /* 0x000000c027077220 */ /* 0x000fe20000410000 */
[----:B------:R-:W-:Y:S01]  /*1ddf0*/  ISETP.GE.AND P1, PT, R151, R3, PT ;  /* 0x000000039700720c */ /* 0x000fe20003f26270 */
[----:B---3--:R-:W-:Y:S01]  /*1de00*/  FFMA.FTZ R170, R0, R202, R249 ;  /* 0x000000ca00aa7223 */ /* 0x008fe200000100f9 */
[----:B------:R-:W-:-:S03]  /*1de10*/  FSEL R160, R141, -INF , !P6 ;  /* 0xff8000008da07808 */ /* 0x000fc60007000000 */
[----:B------:R-:W2:Y:S01]  /*1de20*/  MUFU.TANH R161, R161 ;  /* 0x000000a100a17308 */ /* 0x000ea20000002400 */
[----:B------:R-:W-:Y:S01]  /*1de30*/  FSEL R175, R175, -INF , !P3 ;  /* 0xff800000afaf7808 */ /* 0x000fe20005800000 */
[----:B------:R-:W-:Y:S01]  /*1de40*/  FMUL.FTZ R6, R38, R192 ;  /* 0x000000c026067220 */ /* 0x000fe20000410000 */
[-C--:B------:R-:W-:Y:S02]  /*1de50*/  ISETP.GE.AND P6, PT, R167, R3.reuse, PT ;  /* 0x00000003a700720c */ /* 0x080fe40003fc6270 */
[----:B------:R-:W-:Y:S01]  /*1de60*/  ISETP.GE.AND P3, PT, R166, R2, PT ;  /* 0x00000002a600720c */ /* 0x000fe20003f66270 */
[----:B------:R-:W-:Y:S01]  /*1de70*/  FMUL.FTZ R10, R23, R192 ;  /* 0x000000c0170a7220 */ /* 0x000fe20000410000 */
[----:B------:R-:W-:Y:S01]  /*1de80*/  FSEL R167, R41, -INF , !P5 ;  /* 0xff80000029a77808 */ /* 0x000fe20006800000 */
[----:B------:R-:W3:Y:S01]  /*1de90*/  MUFU.TANH R164, R164 ;  /* 0x000000a400a47308 */ /* 0x000ee20000002400 */
[----:B------:R-:W-:Y:S01]  /*1dea0*/  ISETP.GE.AND P5, PT, R172, R3, PT ;  /* 0x00000003ac00720c */ /* 0x000fe20003fa6270 */
[C---:B-1----:R-:W-:Y:S01]  /*1deb0*/  FFMA.FTZ R11, R0.reuse, R195, R11 ;  /* 0x000000c3000b7223 */ /* 0x042fe2000001000b */
[----:B------:R-:W-:Y:S01]  /*1dec0*/  FSEL R152, R43, -INF , !P1 ;  /* 0xff8000002b987808 */ /* 0x000fe20004800000 */
[-C--:B----4-:R-:W-:Y:S01]  /*1ded0*/  FFMA.FTZ R32, R0, R171.reuse, R32 ;  /* 0x000000ab00207223 */ /* 0x090fe20000010020 */
[----:B------:R-:W-:Y:S01]  /*1dee0*/  ISETP.GE.AND P1, PT, R64, R2, PT ;  /* 0x000000024000720c */ /* 0x000fe20003f26270 */
[----:B------:R-:W-:Y:S01]  /*1def0*/  FMUL.FTZ R13, R13, R192 ;  /* 0x000000c00d0d7220 */ /* 0x000fe20000410000 */
[C---:B------:R-:W-:Y:S01]  /*1df00*/  IADD3 R25, R169.reuse, 0x61, RZ ;  /* 0x00000061a9197810 */ /* 0x040fe20007ffe0ff */
[----:B------:R1:W4:Y:S01]  /*1df10*/  MUFU.TANH R40, R20 ;  /* 0x0000001400287308 */ /* 0x0003220000002400 */
[----:B------:R-:W-:Y:S01]  /*1df20*/  FFMA.FTZ R172, R0, R168, R203 ;  /* 0x000000a800ac7223 */ /* 0x000fe200000100cb */
[----:B------:R-:W-:Y:S01]  /*1df30*/  FSEL R170, R170, -INF , !P3 ;  /* 0xff800000aaaa7808 */ /* 0x000fe20005800000 */
[----:B------:R-:W-:Y:S01]  /*1df40*/  FFMA.FTZ R171, R0, R171, R47 ;  /* 0x000000ab00ab7223 */ /* 0x000fe2000001002f */
[----:B------:R-:W-:Y:S01]  /*1df50*/  IADD3 R140, R169, 0x71, RZ ;  /* 0x00000071a98c7810 */ /* 0x000fe20007ffe0ff */
[----:B------:R-:W-:Y:S01]  /*1df60*/  FMUL.FTZ R141, R21, R192 ;  /* 0x000000c0158d7220 */ /* 0x000fe20000410000 */
[----:B------:R-:W-:-:S02]  /*1df70*/  ISETP.GE.AND P3, PT, R252, R3, PT ;  /* 0x00000003fc00720c */ /* 0x000fc40003f66270 */
[----:B------:R-:W-:Y:S01]  /*1df80*/  I2F R199, R26 ;  /* 0x0000001a00c77306 */ /* 0x000fe20000201400 */
[----:B------:R-:W-:Y:S01]  /*1df90*/  FSEL R174, R45, -INF , !P5 ;  /* 0xff8000002dae7808 */ /* 0x000fe20006800000 */
[----:B------:R-:W-:Y:S01]  /*1dfa0*/  FMUL.FTZ R23, R37, R192 ;  /* 0x000000c025177220 */ /* 0x000fe20000410000 */
[----:B------:R-:W-:Y:S02]  /*1dfb0*/  ISETP.GE.AND P5, PT, R252, R2, PT ;  /* 0x00000002fc00720c */ /* 0x000fe40003fa6270 */
[----:B------:R-:W-:-:S03]  /*1dfc0*/  FSEL R147, R11, -INF , !P1 ;  /* 0xff8000000b937808 */ /* 0x000fc60004800000 */
[----:B------:R-:W5:Y:S01]  /*1dfd0*/  MUFU.TANH R7, R7 ;  /* 0x0000000700077308 */ /* 0x000f620000002400 */
[----:B------:R-:W-:Y:S01]  /*1dfe0*/  FMUL.FTZ R11, R18, R192 ;  /* 0x000000c0120b7220 */ /* 0x000fe20000410000 */
[----:B------:R-:W-:Y:S01]  /*1dff0*/  FSEL R168, R52, -INF , !P6 ;  /* 0xff80000034a87808 */ /* 0x000fe20007000000 */
[----:B------:R-:W-:Y:S01]  /*1e000*/  FFMA.FTZ R251, R0, R188, R251 ;  /* 0x000000bc00fb7223 */ /* 0x000fe200000100fb */
[----:B------:R-:W-:-:S04]  /*1e010*/  FSEL R172, R172, -INF , !P4 ;  /* 0xff800000acac7808 */ /* 0x000fc80006000000 */
[----:B------:R-:W2:Y:S01]  /*1e020*/  MUFU.TANH R6, R6 ;  /* 0x0000000600067308 */ /* 0x000ea20000002400 */
[----:B------:R-:W-:Y:S01]  /*1e030*/  FSEL R171, R171, -INF , !P3 ;  /* 0xff800000abab7808 */ /* 0x000fe20005800000 */
[----:B------:R-:W-:Y:S01]  /*1e040*/  FFMA.FTZ R149, R0, R54, R149 ;  /* 0x0000003600957223 */ /* 0x000fe20000010095 */
[C---:B------:R-:W-:Y:S02]  /*1e050*/  IADD3 R42, R169.reuse, 0x70, RZ ;  /* 0x00000070a92a7810 */ /* 0x040fe40007ffe0ff */
[----:B-1----:R-:W-:-:S03]  /*1e060*/  IADD3 R20, R169, 0x78, RZ ;  /* 0x00000078a9147810 */ /* 0x002fc60007ffe0ff */
[----:B------:R-:W-:Y:S01]  /*1e070*/  I2F R193, R25 ;  /* 0x0000001900c17306 */ /* 0x000fe20000201400 */
[C---:B------:R-:W-:Y:S02]  /*1e080*/  IADD3 R22, R169.reuse, 0x79, RZ ;  /* 0x00000079a9167810 */ /* 0x040fe40007ffe0ff */
[C---:B------:R-:W-:Y:S02]  /*1e090*/  ISETP.GE.AND P6, PT, R169.reuse, R2, PT ;  /* 0x00000002a900720c */ /* 0x040fe40003fc6270 */
[----:B------:R-:W-:-:S03]  /*1e0a0*/  ISETP.GE.AND P4, PT, R169, R3, PT ;  /* 0x00000003a900720c */ /* 0x000fc60003f86270 */
[----:B------:R-:W1:Y:S01]  /*1e0b0*/  MUFU.TANH R10, R10 ;  /* 0x0000000a000a7308 */ /* 0x000e620000002400 */
[----:B------:R-:W-:Y:S01]  /*1e0c0*/  ISETP.GE.AND P3, PT, R158, R2, PT ;  /* 0x000000029e00720c */ /* 0x000fe20003f66270 */
[----:B------:R-:W-:Y:S02]  /*1e0d0*/  FMUL.FTZ R14, R14, R192 ;  /* 0x000000c00e0e7220 */ /* 0x000fe40000410000 */
[----:B--2---:R-:W-:-:S04]  /*1e0e0*/  FFMA.FTZ R158, R0, R189, R161 ;  /* 0x000000bd009e7223 */ /* 0x004fc800000100a1 */
[----:B------:R-:W-:Y:S01]  /*1e0f0*/  I2F R27, R140 ;  /* 0x0000008c001b7306 */ /* 0x000fe20000201400 */
[----:B------:R-:W-:Y:S01]  /*1e100*/  FSEL R161, R251, -INF , !P3 ;  /* 0xff800000fba17808 */ /* 0x000fe20005800000 */
[----:B------:R-:W-:-:S06]  /*1e110*/  FMUL.FTZ R12, R12, R192 ;  /* 0x000000c00c0c7220 */ /* 0x000fcc0000410000 */
[----:B------:R-:W2:Y:S01]  /*1e120*/  MUFU.TANH R13, R13 ;  /* 0x0000000d000d7308 */ /* 0x000ea20000002400 */
[----:B------:R-:W-:Y:S01]  /*1e130*/  FFMA.FTZ R58, R0, R189, R58 ;  /* 0x000000bd003a7223 */ /* 0x000fe2000001003a */
[----:B------:R-:W-:-:S06]  /*1e140*/  ISETP.GE.AND P3, PT, R150, R3, PT ;  /* 0x000000039600720c */ /* 0x000fcc0003f66270 */
[----:B------:R1:W-:Y:S08]  /*1e150*/  I2F R177, R169 ;  /* 0x000000a900b17306 */ /* 0x0003f00000201400 */
[----:B------:R-:W2:Y:S01]  /*1e160*/  MUFU.TANH R46, R141 ;  /* 0x0000008d002e7308 */ /* 0x000ea20000002400 */
[----:B---3--:R-:W-:Y:S01]  /*1e170*/  FFMA.FTZ R154, R0, R187, R164 ;  /* 0x000000bb009a7223 */ /* 0x008fe200000100a4 */
[----:B-1----:R-:W-:-:S06]  /*1e180*/  FSEL R169, R32, -INF , !P5 ;  /* 0xff80000020a97808 */ /* 0x002fcc0006800000 */
[----:B------:R-:W1:Y:S01]  /*1e190*/  MUFU.TANH R23, R23 ;  /* 0x0000001700177308 */ /* 0x000e620000002400 */
[----:B------:R-:W-:Y:S01]  /*1e1a0*/  ISETP.GE.AND P5, PT, R196, R3, PT ;  /* 0x00000003c400720c */ /* 0x000fe20003fa6270 */
[----:B----4-:R-:W-:-:S03]  /*1e1b0*/  FFMA.FTZ R40, R0, R191, R40 ;  /* 0x000000bf00287223 */ /* 0x010fc60000010028 */
[----:B------:R-:W-:-:S03]  /*1e1c0*/  FSEL R166, R149, -INF , !P5 ;  /* 0xff80000095a67808 */ /* 0x000fc60006800000 */
[----:B------:R-:W-:Y:S01]  /*1e1d0*/  I2F R21, R20 ;  /* 0x0000001400157306 */ /* 0x000fe20000201400 */
[----:B------:R-:W-:Y:S01]  /*1e1e0*/  ISETP.GE.AND P5, PT, R150, R2, PT ;  /* 0x000000029600720c */ /* 0x000fe20003fa6270 */
[----:B------:R-:W-:Y:S01]  /*1e1f0*/  FMUL.FTZ R16, R16, R192 ;  /* 0x000000c010107220 */ /* 0x000fe20000410000 */
[----:B------:R-:W-:-:S05]  /*1e200*/  FSEL R164, R58, -INF , !P3 ;  /* 0xff8000003aa47808 */ /* 0x000fca0005800000 */
[----:B------:R-:W3:Y:S01]  /*1e210*/  MUFU.TANH R11, R11 ;  /* 0x0000000b000b7308 */ /* 0x000ee20000002400 */
[----:B------:R-:W-:Y:S01]  /*1e220*/  ISETP.GE.AND P3, PT, R151, R2, PT ;  /* 0x000000029700720c */ /* 0x000fe20003f66270 */
[----:B-----5:R-:W-:Y:S01]  /*1e230*/  FFMA.FTZ R143, R0, R199, R7 ;  /* 0x000000c7008f7223 */ /* 0x020fe20000010007 */
[----:B------:R-:W-:Y:S01]  /*1e240*/  FSEL R158, R158, -INF , !P5 ;  /* 0xff8000009e9e7808 */ /* 0x000fe20006800000 */
[----:B------:R-:W-:Y:S01]  /*1e250*/  FMUL.FTZ R15, R15, R192 ;  /* 0x000000c00f0f7220 */ /* 0x000fe20000410000 */
[----:B------:R-:W-:-:S03]  /*1e260*/  ISETP.GE.AND P1, PT, R26, R3, PT ;  /* 0x000000031a00720c */ /* 0x000fc60003f26270 */
[----:B------:R-:W-:Y:S01]  /*1e270*/  I2F R57, R42 ;  /* 0x0000002a00397306 */ /* 0x000fe20000201400 */
[----:B------:R-:W-:Y:S01]  /*1e280*/  ISETP.GE.AND P5, PT, R186, R3, PT ;  /* 0x00000003ba00720c */ /* 0x000fe20003fa6270 */
[----:B------:R-:W-:-:S06]  /*1e290*/  FFMA.FTZ R150, R0, R195, R6 ;  /* 0x000000c300967223 */ /* 0x000fcc0000010006 */
[----:B------:R-:W4:Y:S01]  /*1e2a0*/  MUFU.TANH R14, R14 ;  /* 0x0000000e000e7308 */ /* 0x000f220000002400 */
[----:B------:R-:W-:Y:S01]  /*1e2b0*/  FSEL R149, R40, -INF , !P3 ;  /* 0xff80000028957808 */ /* 0x000fe20005800000 */
[----:B------:R-:W-:Y:S01]  /*1e2c0*/  FFMA.FTZ R151, R0, R193, R10 ;  /* 0x000000c100977223 */ /* 0x000fe2000001000a */
[----:B------:R-:W-:Y:S01]  /*1e2d0*/  ISETP.GE.AND P3, PT, R25, R3, PT ;  /* 0x000000031900720c */ /* 0x000fe20003f66270 */
[----:B------:R-:W-:-:S04]  /*1e2e0*/  FMUL.FTZ R7, R17, R192 ;  /* 0x000000c011077220 */ /* 0x000fc80000410000 */
[----:B------:R-:W5:Y:S01]  /*1e2f0*/  MUFU.TANH R12, R12 ;  /* 0x0000000c000c7308 */ /* 0x000f620000002400 */
[----:B------:R-:W-:Y:S01]  /*1e300*/  FMUL.FTZ R19, R19, R192 ;  /* 0x000000c013137220 */ /* 0x000fe20000410000 */
[----:B------:R-:W-:Y:S01]  /*1e310*/  FSEL R143, R143, -INF , !P1 ;  /* 0xff8000008f8f7808 */ /* 0x000fe20004800000 */
[----:B--2---:R-:W-:Y:S01]  /*1e320*/  FFMA.FTZ R13, R0, R27, R13 ;  /* 0x0000001b000d7223 */ /* 0x004fe2000001000d */
[----:B------:R-:W-:Y:S01]  /*1e330*/  FSEL R154, R154, -INF , !P5 ;  /* 0xff8000009a9a7808 */ /* 0x000fe20006800000 */
[----:B------:R-:W-:-:S03]  /*1e340*/  FFMA.FTZ R46, R0, R193, R46 ;  /* 0x000000c1002e7223 */ /* 0x000fc6000001002e */
[----:B------:R-:W2:Y:S01]  /*1e350*/  MUFU.TANH R6, R16 ;  /* 0x0000001000067308 */ /* 0x000ea20000002400 */
[-C--:B------:R-:W-:Y:S02]  /*1e360*/  ISETP.GE.AND P1, PT, R140, R2.reuse, PT ;  /* 0x000000028c00720c */ /* 0x080fe40003f26270 */
[----:B------:R-:W-:Y:S01]  /*1e370*/  ISETP.GE.AND P5, PT, R25, R2, PT ;  /* 0x000000021900720c */ /* 0x000fe20003fa6270 */
[----:B-1----:R-:W-:-:S04]  /*1e380*/  FFMA.FTZ R23, R0, R199, R23 ;  /* 0x000000c700177223 */ /* 0x002fc80000010017 */
[----:B------:R-:W1:Y:S01]  /*1e390*/  MUFU.TANH R10, R15 ;  /* 0x0000000f000a7308 */ /* 0x000e620000002400 */
[----:B------:R-:W-:Y:S01]  /*1e3a0*/  FSEL R151, R151, -INF , !P3 ;  /* 0xff80000097977808 */ /* 0x000fe20005800000 */
[----:B---3--:R-:W-:Y:S01]  /*1e3b0*/  FFMA.FTZ R11, R0, R21, R11 ;  /* 0x00000015000b7223 */ /* 0x008fe2000001000b */
[----:B------:R-:W-:Y:S02]  /*1e3c0*/  ISETP.GE.AND P3, PT, R26, R2, PT ;  /* 0x000000021a00720c */ /* 0x000fe40003f66270 */
[----:B------:R-:W-:Y:S02]  /*1e3d0*/  FSEL R54, R13, -INF , !P1 ;  /* 0xff8000000d367808 */ /* 0x000fe40004800000 */
[----:B------:R-:W-:Y:S01]  /*1e3e0*/  FSEL R148, R46, -INF , !P5 ;  /* 0xff8000002e947808 */ /* 0x000fe20006800000 */
[----:B------:R-:W-:Y:S01]  /*1e3f0*/  I2F R41, R22 ;  /* 0x0000001600297306 */ /* 0x000fe20000201400 */
[-C--:B------:R-:W-:Y:S02]  /*1e400*/  ISETP.GE.AND P1, PT, R20, R3.reuse, PT ;  /* 0x000000031400720c */ /* 0x080fe40003f26270 */
[----:B------:R-:W-:Y:S01]  /*1e410*/  ISETP.GE.AND P5, PT, R64, R3, PT ;  /* 0x000000034000720c */ /* 0x000fe20003fa6270 */
[----:B----4-:R-:W-:-:S04]  /*1e420*/  FFMA.FTZ R14, R0, R57, R14 ;  /* 0x00000039000e7223 */ /* 0x010fc8000001000e */
[----:B------:R-:W3:Y:S01]  /*1e430*/  MUFU.TANH R7, R7 ;  /* 0x0000000700077308 */ /* 0x000ee20000002400 */
[----:B------:R-:W-:Y:S01]  /*1e440*/  FSEL R145, R23, -INF , !P3 ;  /* 0xff80000017917808 */ /* 0x000fe20005800000 */
[----:B-----5:R-:W-:Y:S01]  /*1e450*/  FFMA.FTZ R12, R0, R57, R12 ;  /* 0x00000039000c7223 */ /* 0x020fe2000001000c */
[----:B------:R-:W-:-:S05]  /*1e460*/  ISETP.GE.AND P3, PT, R42, R3, PT ;  /* 0x000000032a00720c */ /* 0x000fca0003f66270 */
[----:B------:R-:W4:Y:S01]  /*1e470*/  MUFU.TANH R19, R19 ;  /* 0x0000001300137308 */ /* 0x000f220000002400 */
[----:B------:R-:W-:Y:S02]  /*1e480*/  FSEL R60, R11, -INF , !P1 ;  /* 0xff8000000b3c7808 */ /* 0x000fe40004800000 */
[----:B------:R-:W-:Y:S02]  /*1e490*/  FSEL R150, R150, -INF , !P5 ;  /* 0xff80000096967808 */ /* 0x000fe40006800000 */
[----:B------:R-:W-:Y:S02]  /*1e4a0*/  ISETP.GT.AND P1, PT, R246, R233, PT ;  /* 0x000000e9f600720c */ /* 0x000fe40003f24270 */
[-C--:B------:R-:W-:Y:S01]  /*1e4b0*/  ISETP.GE.AND P5, PT, R42, R2.reuse, PT ;  /* 0x000000022a00720c */ /* 0x080fe20003fa6270 */
[----:B--2---:R-:W-:Y:S01]  /*1e4c0*/  FFMA.FTZ R6, R0, R21, R6 ;  /* 0x0000001500067223 */ /* 0x004fe20000010006 */
[----:B------:R-:W-:Y:S01]  /*1e4d0*/  FSEL R64, R14, -INF , !P3 ;  /* 0xff8000000e407808 */ /* 0x000fe20005800000 */
[----:B-1----:R-:W-:Y:S01]  /*1e4e0*/  FFMA.FTZ R10, R0, R27, R10 ;  /* 0x0000001b000a7223 */ /* 0x002fe2000001000a */
[----:B------:R-:W-:Y:S01]  /*1e4f0*/  BAR.SYNC.DEFER_BLOCKING 0x0 ;  /* 0x0000000000007b1d */ /* 0x000fe20000010000 */
[----:B------:R-:W-:-:S02]  /*1e500*/  ISETP.GE.AND P3, PT, R20, R2, PT ;  /* 0x000000021400720c */ /* 0x000fc40003f66270 */
[----:B------:R-:W-:Y:S02]  /*1e510*/  FSEL R58, R12, -INF , !P5 ;  /* 0xff8000000c3a7808 */ /* 0x000fe40006800000 */
[----:B------:R-:W-:Y:S02]  /*1e520*/  ISETP.GE.AND P5, PT, R140, R3, PT ;  /* 0x000000038c00720c */ /* 0x000fe40003fa6270 */
[----:B------:R-:W-:Y:S01]  /*1e530*/  FSEL R53, R6, -INF , !P3 ;  /* 0xff80000006357808 */ /* 0x000fe20005800000 */
[----:B------:R-:W-:Y:S01]  /*1e540*/  FFMA.FTZ R6, R0, R177, R179 ;  /* 0x000000b100067223 */ /* 0x000fe200000100b3 */
[----:B------:R-:W-:Y:S01]  /*1e550*/  ISETP.GE.AND P3, PT, R22, R3, PT ;  /* 0x000000031600720c */ /* 0x000fe20003f66270 */
[----:B------:R-:W-:Y:S01]  /*1e560*/  FFMA.FTZ R3, R0, R177, R184 ;  /* 0x000000b100037223 */ /* 0x000fe200000100b8 */
[----:B------:R-:W-:Y:S01]  /*1e570*/  FSEL R62, R10, -INF , !P5 ;  /* 0xff8000000a3e7808 */ /* 0x000fe20006800000 */
[-C--:B---3--:R-:W-:Y:S01]  /*1e580*/  FFMA.FTZ R7, R0, R41.reuse, R7 ;  /* 0x0000002900077223 */ /* 0x088fe20000010007 */
[----:B------:R-:W-:Y:S01]  /*1e590*/  ISETP.GE.AND P5, PT, R22, R2, PT ;  /* 0x000000021600720c */ /* 0x000fe20003fa6270 */
[----:B----4-:R-:W-:Y:S01]  /*1e5a0*/  FFMA.FTZ R19, R0, R41, R19 ;  /* 0x0000002900137223 */ /* 0x010fe20000010013 */
        /* <DEDUP_REMOVED lines=70> */
.L_x_4593:
[----:B------:R-:W2:Y:S02]  /*1ea10*/  LD.E R10, [R136.64+0x38] ;  /* 0x00003804880a7980 */ /* 0x000ea4000c101900 */
[----:B--2---:R-:W-:-:S04]  /*1ea20*/  LEA R10, -R10, RZ, 0x7 ;  /* 0x000000ff0a0a7211 */ /* 0x004fc800078e39ff */
[----:B------:R-:W-:Y:S02]  /*1ea30*/  SHF.R.S32.HI R13, RZ, 0x1f, R10 ;  /* 0x0000001fff0d7819 */ /* 0x000fe4000001140a */
.L_x_4594:
[----:B------:R-:W-:Y:S05]  /*1ea40*/  BSYNC B0 ;  /* 0x0000000000007941 */ /* 0x000fea0003800000 */
.L_x_4592:
        /* <DEDUP_REMOVED lines=131> */
.L_x_4591:
[----:B------:R-:W-:Y:S05]  /*1f280*/  BSYNC B1 ;  /* 0x0000000000017941 */ /* 0x000fea0003800000 */
.L_x_4590:
[----:B------:R-:W2:Y:S01]  /*1f290*/  LD.E R52, [R136.64+0xdc] ;  /* 0x0000dc0488347980 */ /* 0x000ea2000c101900 */
[----:B------:R-:W-:-:S03]  /*1f2a0*/  FMNMX.FTZ R2, R132, R3, !PT ;  /* 0x0000000384027209 */ /* 0x000fc60007810000 */
[----:B-1----:R-:W-:Y:S01]  /*1f2b0*/  LDSM.16.MT88.4 R12, [R222+0xc000] ;  /* 0x00c00000de0c783b */ /* 0x002fe20000004200 */
[----:B------:R-:W-:-:S03]  /*1f2c0*/  FMNMX.FTZ R7, R9, R2, !PT ;  /* 0x0000000209077209 */ /* 0x000fc60007810000 */
[----:B------:R-:W-:Y:S01]  /*1f2d0*/  LDSM.16.MT88.4 R16, [R219+0xc000] ;  /* 0x00c00000db10783b */ /* 0x000fe20000004200 */
[----:B------:R-:W-:-:S03]  /*1f2e0*/  FMNMX.FTZ R2, R34, R7, !PT ;  /* 0x0000000722027209 */ /* 0x000fc60007810000 */
[----:B------:R-:W-:Y:S01]  /*1f2f0*/  LDSM.16.MT88.4 R20, [R220+0xc800] ;  /* 0x00c80000dc14783b */ /* 0x000fe20000004200 */
[----:B------:R-:W-:-:S03]  /*1f300*/  FMNMX.FTZ R7, R35, R2, !PT ;  /* 0x0000000223077209 */ /* 0x000fc60007810000 */
[----:B------:R-:W-:Y:S01]  /*1f310*/  LDSM.16.MT88.4 R36, [R220+0x10800] ;  /* 0x01080000dc24783b */ /* 0x000fe20000004200 */
        /* <DEDUP_REMOVED lines=69> */
[----:B------:R-:W-:Y:S02]  /*1f770*/  FSEL R7, R41, RZ, P0 ;  /* 0x000000ff29077208 */ /* 0x000fe40000000000 */
[----:B------:R-:W-:-:S03]  /*1f780*/  FSETP.NEU.FTZ.AND P2, PT, R42, -INF , PT ;  /* 0xff8000002a00780b */ /* 0x000fc60003f5d000 */
[----:B------:R-:W-:Y:S02]  /*1f790*/  FADD.FTZ R7, R132, -R7 ;  /* 0x8000000784077221 */ /* 0x000fe40000010000 */
[C---:B--2---:R-:W-:Y:S02]  /*1f7a0*/  FMUL.FTZ R47, R52.reuse, R41 ;  /* 0x00000029342f7220 */ /* 0x044fe40000410000 */
[C---:B------:R-:W-:Y:S02]  /*1f7b0*/  FMUL.FTZ R57, R52.reuse, R42 ;  /* 0x0000002a34397220 */ /* 0x040fe40000410000 */
[----:B------:R-:W-:Y:S01]  /*1f7c0*/  FMUL.FTZ R44, R52, R7 ;  /* 0x00000007342c7220 */ /* 0x000fe20000410000 */
[----:B------:R-:W-:Y:S02]  /*1f7d0*/  FSEL R47, R47, RZ, P0 ;  /* 0x000000ff2f2f7208 */ /* 0x000fe40000000000 */
[----:B------:R-:W-:-:S03]  /*1f7e0*/  FSEL R57, R57, RZ, P2 ;  /* 0x000000ff39397208 */ /* 0x000fc60001000000 */
[-C--:B------:R-:W-:Y:S01]  /*1f7f0*/  FFMA.FTZ R2, R35, R52.reuse, -R47 ;  /* 0x0000003423027223 */ /* 0x080fe2000001082f */
[----:B------:R-:W1:Y:S01]  /*1f800*/  MUFU.EX2 R44, R44 ;  /* 0x0000002c002c7308 */ /* 0x000e620000000800 */
[-C--:B------:R-:W-:Y:S01]  /*1f810*/  FFMA.FTZ R35, R4, R52.reuse, -R57 ;  /* 0x0000003404237223 */ /* 0x080fe20000010839 */
[----:B------:R-:W-:Y:S01]  /*1f820*/  FSEL R4, R42, RZ, P2 ;  /* 0x000000ff2a047208 */ /* 0x000fe20001000000 */
[-CC-:B------:R-:W-:Y:S02]  /*1f830*/  FFMA.FTZ R33, R3, R52.reuse, -R47.reuse ;  /* 0x0000003403217223 */ /* 0x180fe4000001082f */
[-C--:B------:R-:W-:Y:S02]  /*1f840*/  FFMA.FTZ R3, R34, R52.reuse, -R47 ;  /* 0x0000003422037223 */ /* 0x080fe4000001082f */
[-C--:B------:R-:W-:Y:S01]  /*1f850*/  FFMA.FTZ R43, R5, R52.reuse, -R57 ;  /* 0x00000034052b7223 */ /* 0x080fe20000010839 */
[----:B------:R-:W-:Y:S01]  /*1f860*/  MUFU.EX2 R2, R2 ;  /* 0x0000000200027308 */ /* 0x000fe20000000800 */
[----:B------:R-:W-:-:S02]  /*1f870*/  FFMA.FTZ R32, R9, R52, -R47 ;  /* 0x0000003409207223 */ /* 0x000fc4000001082f */
[-CC-:B------:R-:W-:Y:S02]  /*1f880*/  FFMA.FTZ R34, R8, R52.reuse, -R57.reuse ;  /* 0x0000003408227223 */ /* 0x180fe40000010839 */
[----:B------:R-:W-:Y:S01]  /*1f890*/  FADD.FTZ R5, R133, -R4 ;  /* 0x8000000485057221 */ /* 0x000fe20000010000 */
[----:B------:R-:W2:Y:S01]  /*1f8a0*/  LDSM.16.MT88.4 R8, [R220+0xc000] ;  /* 0x00c00000dc08783b */ /* 0x000ea20000004200 */
        /* <DEDUP_REMOVED lines=11> */
[----:B------:R-:W3:Y:S01]  /*1f960*/  MUFU.EX2 R3, R3 ;  /* 0x0000000300037308 */ /* 0x000ee20000000800 */
        /* <DEDUP_REMOVED lines=10> */
[----:B---3--:R-:W-:Y:S01]  /*1fa10*/  F2FP.PACK_AB R7, R2, R3 ;  /* 0x000000030207723e */ /* 0x008fe200000000ff */
[-C--:B------:R-:W-:Y:S02]  /*1fa20*/  FMUL.FTZ R102, R102, R44.reuse ;  /* 0x0000002c66667220 */ /* 0x080fe40000410000 */
[-C--:B------:R-:W-:Y:S02]  /*1fa30*/  FMUL.FTZ R103, R103, R44.reuse ;  /* 0x0000002c67677220 */ /* 0x080fe40000410000 */
[-C--:B------:R-:W-:Y:S02]  /*1fa40*/  FMUL.FTZ R98, R98, R44.reuse ;  /* 0x0000002c62627220 */ /* 0x080fe40000410000 */
[----:B------:R-:W-:Y:S01]  /*1fa50*/  MUFU.EX2 R34, R34 ;  /* 0x0000002200227308 */ /* 0x000fe20000000800 */
[-C--:B------:R-:W-:Y:S02]  /*1fa60*/  FMUL.FTZ R99, R99, R44.reuse ;  /* 0x0000002c63637220 */ /* 0x080fe40000410000 */
[----:B------:R-:W-:-:S02]  /*1fa70*/  FMUL.FTZ R94, R94, R44 ;  /* 0x0000002c5e5e7220 */ /* 0x000fc40000410000 */
[-C--:B------:R-:W-:Y:S02]  /*1fa80*/  FMUL.FTZ R95, R95, R44.reuse ;  /* 0x0000002c5f5f7220 */ /* 0x080fe40000410000 */
[----:B------:R-:W-:Y:S01]  /*1fa90*/  FMUL.FTZ R90, R90, R44 ;  /* 0x0000002c5a5a7220 */ /* 0x000fe20000410000 */
[----:B------:R-:W3:Y:S01]  /*1faa0*/  MUFU.EX2 R43, R43 ;  /* 0x0000002b002b7308 */ /* 0x000ee20000000800 */
        /* <DEDUP_REMOVED lines=8> */
[----:B------:R-:W-:Y:S01]  /*1fb30*/  FMUL.FTZ R79, R79, R44 ;  /* 0x0000002c4f4f7220 */ /* 0x000fe20000410000 */
[----:B---3--:R-:W-:Y:S01]  /*1fb40*/  F2FP.PACK_AB R6, R43, R34 ;  /* 0x000000222b06723e */ /* 0x008fe200000000ff */
[-C--:B------:R-:W-:Y:S02]  /*1fb50*/  FMUL.FTZ R74, R74, R44.reuse ;  /* 0x0000002c4a4a7220 */ /* 0x080fe40000410000 */
[-C--:B------:R-:W-:Y:S02]  /*1fb60*/  FMUL.FTZ R75, R75, R44.reuse ;  /* 0x0000002c4b4b7220 */ /* 0x080fe40000410000 */
[----:B------:R-:W-:-:S02]  /*1fb70*/  FMUL.FTZ R70, R70, R44 ;  /* 0x0000002c46467220 */ /* 0x000fc40000410000 */
[----:B------:R-:W-:Y:S02]  /*1fb80*/  FMUL.FTZ R71, R71, R44 ;  /* 0x0000002c47477220 */ /* 0x000fe40000410000 */
[-C--:B-1----:R-:W-:Y:S02]  /*1fb90*/  FMUL.FTZ R128, R128, R45.reuse ;  /* 0x0000002d80807220 */ /* 0x082fe40000410000 */
[-C--:B------:R-:W-:Y:S02]  /*1fba0*/  FMUL.FTZ R129, R129, R45.reuse ;  /* 0x0000002d81817220 */ /* 0x080fe40000410000 */
[-C--:B------:R-:W-:Y:S02]  /*1fbb0*/  FMUL.FTZ R124, R124, R45.reuse ;  /* 0x0000002d7c7c7220 */ /* 0x080fe40000410000 */
        /* <DEDUP_REMOVED lines=12> */
[C---:B--2---:R-:W-:Y:S01]  /*1fc80*/  HMMA.16816.F32 R120, R4.reuse, R8, R120 ;  /* 0x000000080478723c */ /* 0x044fe20000001878 */
        /* <DEDUP_REMOVED lines=40> */
[-CC-:B------:R-:W-:Y:S01]  /*1ff10*/  FFMA.FTZ R134, R31, R52.reuse, -R47.reuse ;  /* 0x000000341f867223 */ /* 0x180fe2000001082f */
[----:B------:R-:W-:Y:S01]  /*1ff20*/  LDSM.16.MT88.4 R24, [R222+0xc800] ;  /* 0x00c80000de18783b */ /* 0x000fe20000004200 */
[-CC-:B------:R-:W-:Y:S02]  /*1ff30*/  FFMA.FTZ R67, R30, R52.reuse, -R47.reuse ;  /* 0x000000341e437223 */ /* 0x180fe4000001082f */
[----:B---3--:R-:W-:Y:S01]  /*1ff40*/  HMMA.16816.F32 R88, R4, R16, R88 ;  /* 0x000000100458723c */ /* 0x008fe20000001858 */
[----:B------:R-:W-:-:S02]  /*1ff50*/  FFMA.FTZ R136, R29, R52, -R47 ;  /* 0x000000341d887223 */ /* 0x000fc4000001082f */
[----:B------:R-:W-:Y:S01]  /*1ff60*/  MUFU.EX2 R61, R61 ;  /* 0x0000003d003d7308 */ /* 0x000fe20000000800 */
[-C--:B------:R-:W-:Y:S02]  /*1ff70*/  FFMA.FTZ R133, R28, R52.reuse, -R47 ;  /* 0x000000341c857223 */ /* 0x080fe4000001082f */
[----:B------:R-:W-:Y:S01]  /*1ff80*/  LDSM.16.MT88.4 R28, [R219+0x10800] ;  /* 0x01080000db1c783b */ /* 0x000fe20000004200 */
[-CC-:B------:R-:W-:Y:S01]  /*1ff90*/  FFMA.FTZ R137, R157, R52.reuse, -R57.reuse ;  /* 0x000000349d897223 */ /* 0x180fe20000010839 */
[----:B------:R-:W-:Y:S01]  /*1ffa0*/  HMMA.16816.F32 R84, R4, R18, R84 ;  /* 0x000000120454723c */ /* 0x000fe20000001854 */
[-C--:B------:R-:W-:Y:S01]  /*1ffb0*/  FFMA.FTZ R144, R156, R52.reuse, -R57 ;  /* 0x000000349c907223 */ /* 0x080fe20000010839 */
[----:B------:R-:W3:Y:S01]  /*1ffc0*/  LDSM.16.MT88.4 R16, [R219+0xc800] ;  /* 0x00c80000db10783b */ /* 0x000ee20000004200 */
[----:B------:R-:W-:Y:S01]  /*1ffd0*/  MUFU.EX2 R59, R59 ;  /* 0x0000003b003b7308 */ /* 0x000fe20000000800 */
[-CC-:B------:R-:W-:Y:S02]  /*1ffe0*/  FFMA.FTZ R146, R51, R52.reuse, -R47.reuse ;  /* 0x0000003433927223 */ /* 0x180fe4000001082f */
[----:B------:R-:W-:-:S02]  /*1fff0*/  FFMA.FTZ R153, R50, R52, -R47 ;  /* 0x0000003432997223 */ /* 0x000fc4000001082f */
[-CC-:B------:R-:W-:Y:S01]  /*20000*/  FFMA.FTZ R156, R48, R52.reuse, -R47.reuse ;  /* 0x00000034309c7223 */ /* 0x180fe2000001082f */
[C---:B-1----:R-:W-:Y:S01]  /*20010*/  HMMA.16816.F32 R80, R4.reuse, R12, R80 ;  /* 0x0000000c0450723c */ /* 0x042fe20000001850 */
[-C--:B------:R-:W-:Y:S01]  /*20020*/  FFMA.FTZ R157, R49, R52.reuse, -R47 ;  /* 0x00000034319d7223 */ /* 0x080fe2000001082f */
[----:B------:R-:W1:Y:S01]  /*20030*/  MUFU.EX2 R63, R63 ;  /* 0x0000003f003f7308 */ /* 0x000e620000000800 */
[-CC-:B------:R-:W-:Y:S01]  /*20040*/  FFMA.FTZ R135, R178, R52.reuse, -R57.reuse ;  /* 0x00000034b2877223 */ /* 0x180fe20000010839 */
[----:B------:R-:W-:Y:S01]  /*20050*/  LDSM.16.MT88.4 R48, [R219+0x11000] ;  /* 0x01100000db30783b */ /* 0x000fe20000004200 */
        /* <DEDUP_REMOVED lines=26> */
[-CC-:B------:R-:W-:Y:S01]  /*20200*/  FFMA.FTZ R163, R163, R52.reuse, -R57.reuse ;  /* 0x00000034a3a37223 */ /* 0x180fe20000010839 */
[----:B---3--:R-:W-:Y:S01]  /*20210*/  F2FP.PACK_AB R7, R134, R59 ;  /* 0x0000003b8607723e */ /* 0x008fe200000000ff */
[----:B------:R-:W-:Y:S01]  /*20220*/  MUFU.EX2 R136, R136 ;  /* 0x0000008800887308 */ /* 0x000fe20000000800 */
[----:B------:R-:W-:-:S02]  /*20230*/  FFMA.FTZ R158, R158, R52, -R57 ;  /* 0x000000349e9e7223 */ /* 0x000fc40000010839 */
[-C--:B------:R-:W-:Y:S02]  /*20240*/  FFMA.FTZ R155, R155, R52.reuse, -R57 ;  /* 0x000000349b9b7223 */ /* 0x080fe40000010839 */
[-CC-:B------:R-:W-:Y:S01]  /*20250*/  FFMA.FTZ R152, R152, R52.reuse, -R47.reuse ;  /* 0x0000003498987223 */ /* 0x180fe2000001082f */
[C---:B------:R-:W-:Y:S01]  /*20260*/  HMMA.16816.F32 R120, R4.reuse, R20, R120 ;  /* 0x000000140478723c */ /* 0x040fe20000001878 */
[-CC-:B------:R-:W-:Y:S01]  /*20270*/  FFMA.FTZ R151, R151, R52.reuse, -R47.reuse ;  /* 0x0000003497977223 */ /* 0x180fe2000001082f */
[----:B------:R-:W-:Y:S01]  /*20280*/  MUFU.EX2 R133, R133 ;  /* 0x0000008500857308 */ /* 0x000fe20000000800 */
[-C--:B------:R-:W-:Y:S02]  /*20290*/  FFMA.FTZ R150, R150, R52.reuse, -R47 ;  /* 0x0000003496967223 */ /* 0x080fe4000001082f */
[-CC-:B------:R-:W-:Y:S02]  /*202a0*/  FFMA.FTZ R149, R149, R52.reuse, -R57.reuse ;  /* 0x0000003495957223 */ /* 0x180fe40000010839 */
[-CC-:B------:R-:W-:Y:S01]  /*202b0*/  FFMA.FTZ R148, R148, R52.reuse, -R57.reuse ;  /* 0x0000003494947223 */ /* 0x180fe20000010839 */
[----:B------:R-:W-:Y:S01]  /*202c0*/  HMMA.16816.F32 R116, R4, R22, R116 ;  /* 0x000000160474723c */ /* 0x000fe20000001874 */
[----:B------:R-:W1:Y:S01]  /*202d0*/  LDSM.16.MT88.4 R20, [R218+0x10800] ;  /* 0x01080000da14783b */ /* 0x000e620000004200 */
[----:B------:R-:W-:Y:S01]  /*202e0*/  MUFU.EX2 R135, R135 ;  /* 0x0000008700877308 */ /* 0x000fe20000000800 */
[----:B------:R-:W-:-:S02]  /*202f0*/  FFMA.FTZ R147, R147, R52, -R57 ;  /* 0x0000003493937223 */ /* 0x000fc40000010839 */
[----:B------:R-:W-:Y:S02]  /*20300*/  FFMA.FTZ R143, R143, R52, -R47 ;  /* 0x000000348f8f7223 */ /* 0x000fe4000001082f */
[----:B------:R-:W-:Y:S01]  /*20310*/  FFMA.FTZ R33, R241, R44, R33 ;  /* 0x0000002cf1217223 */ /* 0x000fe20000010021 */
[C---:B------:R-:W-:Y:S01]  /*20320*/  HMMA.16816.F32 R112, R4.reuse, R16, R112 ;  /* 0x000000100470723c */ /* 0x040fe20000001870 */
[----:B------:R-:W-:Y:S01]  /*20330*/  FFMA.FTZ R40, R248, R45, R40 ;  /* 0x0000002df8287223 */ /* 0x000fe20000010028 */
[----:B------:R-:W2:Y:S01]  /*20340*/  MUFU.EX2 R142, R142 ;  /* 0x0000008e008e7308 */ /* 0x000ea20000000800 */
        /* <DEDUP_REMOVED lines=18> */
[----:B------:R-:W-:Y:S01]  /*20470*/  FADD.FTZ R59, R59, R2 ;  /* 0x000000023b3b7221 */ /* 0x000fe20000010000 */
[----:B------:R-:W-:Y:S01]  /*20480*/  MOV R132, R41 ;  /* 0x0000002900847202 */ /* 0x000fe20000000f00 */
[----:B------:R-:W-:-:S02]  /*20490*/  FADD.FTZ R2, R66, R3 ;  /* 0x0000000342027221 */ /* 0x000fc40000010000 */
[----:B------:R-:W-:Y:S01]  /*204a0*/  FADD.FTZ R134, R134, R59 ;  /* 0x0000003b86867221 */ /* 0x000fe20000010000 */
[C---:B-----5:R-:W-:Y:S01]  /*204b0*/  HMMA.16816.F32 R96, R4.reuse, R8, R96 ;  /* 0x000000080460723c */ /* 0x060fe20000001860 */
[----:B------:R-:W-:Y:S01]  /*204c0*/  FADD.FTZ R2, R65, R2 ;  /* 0x0000000241027221 */ /* 0x000fe20000010000 */
        /* <DEDUP_REMOVED lines=20> */
[----:B------:R-:W1:Y:S06]  /*20610*/  MUFU.EX2 R175, R175 ;  /* 0x000000af00af7308 */ /* 0x000e6c0000000800 */
[----:B------:R-:W-:Y:S01]  /*20620*/  HMMA.16816.F32 R68, R4, R22, R68 ;  /* 0x000000160444723c */ /* 0x000fe20000001844 */
[----:B------:R-:W1:Y:S01]  /*20630*/  LDSM.16.MT88.4 R20, [R222+0x11000] ;  /* 0x01100000de14783b */ /* 0x000e620000004200 */
[----:B------:R-:W1:Y:S05]  /*20640*/  MUFU.EX2 R174, R174 ;  /* 0x000000ae00ae7308 */ /* 0x000e6a0000000800 */
[----:B--2---:R-:W-:Y:S01]  /*20650*/  F2FP.PACK_AB R4, R142, R135 ;  /* 0x000000878e04723e */ /* 0x004fe200000000ff */
[----:B------:R-:W-:Y:S01]  /*20660*/  FADD.FTZ R135, R135, R2 ;  /* 0x0000000287877221 */ /* 0x000fe20000010000 */
[----:B------:R-:W-:Y:S01]  /*20670*/  F2FP.PACK_AB R5, R136, R67 ;  /* 0x000000438805723e */ /* 0x000fe200000000ff */
[----:B------:R-:W-:Y:S01]  /*20680*/  MUFU.EX2 R176, R176 ;  /* 0x000000b000b07308 */ /* 0x000fe20000000800 */
[----:B----4-:R-:W-:Y:S01]  /*20690*/  F2FP.PACK_AB R6, R144, R137 ;  /* 0x000000899006723e */ /* 0x010fe200000000ff */
[----:B------:R-:W-:Y:S01]  /*206a0*/  FADD.FTZ R67, R67, R134 ;  /* 0x0000008643437221 */ /* 0x000fe20000010000 */
[----:B------:R-:W-:Y:S01]  /*206b0*/  F2FP.PACK_AB R7, R146, R133 ;  /* 0x000000859207723e */ /* 0x000fe200000000ff */
        /* <DEDUP_REMOVED lines=8> */
[----:B------:R-:W2:Y:S01]  /*20740*/  MUFU.EX2 R173, R173 ;  /* 0x000000ad00ad7308 */ /* 0x000ea20000000800 */
[----:B------:R-:W-:Y:S01]  /*20750*/  FADD.FTZ R3, R159, R144 ;  /* 0x000000909f037221 */ /* 0x000fe20000010000 */
[----:B------:R-:W-:Y:S01]  /*20760*/  HMMA.16816.F32 R116, R4, R18, R116 ;  /* 0x000000120474723c */ /* 0x000fe20000001874 */
[----:B------:R-:W3:Y:S01]  /*20770*/  LDSM.16.MT88.4 R16, [R220+0xd800] ;  /* 0x00d80000dc10783b */ /* 0x000ee20000004200 */
[----:B------:R-:W-:Y:S01]  /*20780*/  MOV R133, R42 ;  /* 0x0000002a00857202 */ /* 0x000fe20000000f00 */
[----:B------:R-:W-:-:S03]  /*20790*/  FADD.FTZ R3, R160, R3 ;  /* 0x00000003a0037221 */ /* 0x000fc60000010000 */
[----:B------:R-:W-:Y:S02]  /*207a0*/  MUFU.EX2 R170, R170 ;  /* 0x000000aa00aa7308 */ /* 0x000fe40000000800 */
[C---:B------:R-:W-:Y:S06]  /*207b0*/  HMMA.16816.F32 R112, R4.reuse, R12, R112 ;  /* 0x0000000c0470723c */ /* 0x040fec0000001870 */
[----:B------:R-:W-:Y:S02]  /*207c0*/  MUFU.EX2 R165, R165 ;  /* 0x000000a500a57308 */ /* 0x000fe40000000800 */
[C---:B------:R-:W-:Y:S01]  /*207d0*/  HMMA.16816.F32 R108, R4.reuse, R14, R108 ;  /* 0x0000000e046c723c */ /* 0x040fe2000000186c */
[----:B------:R-:W4:Y:S05]  /*207e0*/  LDSM.16.MT88.4 R12, [R219+0xd800] ;  /* 0x00d80000db0c783b */ /* 0x000f2a0000004200 */
        /* <DEDUP_REMOVED lines=28> */
[----:B------:R-:W-:Y:S01]  /*209b0*/  F2FP.PACK_AB R5, R156, R153 ;  /* 0x000000999c05723e */ /* 0x000fe200000000ff */
[----:B------:R-:W-:Y:S01]  /*209c0*/  FADD.FTZ R153, R153, R146 ;  /* 0x0000009299997221 */ /* 0x000fe20000010000 */
[C---:B------:R-:W-:Y:S01]  /*209d0*/  F2FP.PACK_AB R6, R167.reuse, R162 ;  /* 0x000000a2a706723e */ /* 0x040fe200000000ff */
[----:B------:R-:W-:Y:S01]  /*209e0*/  FADD.FTZ R162, R162, R3 ;  /* 0x00000003a2a27221 */ /* 0x000fe20000010000 */
[----:B------:R-:W-:Y:S01]  /*209f0*/  F2FP.PACK_AB R7, R168, R157 ;  /* 0x0000009da807723e */ /* 0x000fe200000000ff */
[----:B------:R-:W-:Y:S02]  /*20a00*/  FADD.FTZ R156, R156, R153 ;  /* 0x000000999c9c7221 */ /* 0x000fe40000010000 */
[----:B------:R-:W-:Y:S02]  /*20a10*/  FADD.FTZ R167, R167, R162 ;  /* 0x000000a2a7a77221 */ /* 0x000fe40000010000 */
        /* <DEDUP_REMOVED lines=10> */
[C---:B-----5:R-:W-:Y:S08]  /*20ac0*/  HMMA.16816.F32 R104, R4.reuse, R8, R104 ;  /* 0x000000080468723c */ /* 0x060ff00000001868 */
[C---:B------:R-:W-:Y:S01]  /*20ad0*/  HMMA.16816.F32 R100, R4.reuse, R10, R100 ;  /* 0x0000000a0464723c */ /* 0x040fe20000001864 */
[----:B------:R-:W5:Y:S07]  /*20ae0*/  LDSM.16.MT88.4 R8, [R218+0xe000] ;  /* 0x00e00000da08783b */ /* 0x000f6e0000004200 */
[C---:B--2---:R-:W-:Y:S07]  /*20af0*/  HMMA.16816.F32 R88, R4.reuse, R48, R88 ;  /* 0x000000300458723c */ /* 0x044fee0000001858 */
[-C--:B------:R-:W-:Y:S01]  /*20b00*/  FFMA.FTZ R49, R169, R52.reuse, -R57 ;  /* 0x00000034a9317223 */ /* 0x080fe20000010839 */
[----:B------:R-:W-:Y:S01]  /*20b10*/  HMMA.16816.F32 R84, R4, R50, R84 ;  /* 0x000000320454723c */ /* 0x000fe20000001854 */
[----:B------:R-:W-:Y:S01]  /*20b20*/  MUFU.EX2 R51, R171 ;  /* 0x000000ab00337308 */ /* 0x000fe20000000800 */
[----:B------:R-:W-:-:S05]  /*20b30*/  FFMA.FTZ R48, R166, R52, -R47 ;  /* 0x00000034a6307223 */ /* 0x000fca000001082f */
[-C--:B------:R-:W-:Y:S01]  /*20b40*/  FFMA.FTZ R50, R164, R52.reuse, -R47 ;  /* 0x00000034a4327223 */ /* 0x080fe2000001082f */
[C---:B------:R-:W-:Y:S01]  /*20b50*/  HMMA.16816.F32 R128, R4.reuse, R24, R128 ;  /* 0x000000180480723c */ /* 0x040fe20000001880 */
[----:B------:R-:W2:Y:S01]  /*20b60*/  MUFU.EX2 R49, R49 ;  /* 0x0000003100317308 */ /* 0x000ea20000000800 */
[-C--:B------:R-:W-:Y:S02]  /*20b70*/  FFMA.FTZ R164, R161, R52.reuse, -R57 ;  /* 0x00000034a1a47223 */ /* 0x080fe40000010839 */
[-C--:B------:R-:W-:Y:S02]  /*20b80*/  FFMA.FTZ R161, R154, R52.reuse, -R47 ;  /* 0x000000349aa17223 */ /* 0x080fe4000001082f */
[----:B------:R-:W-:Y:S02]  /*20b90*/  FFMA.FTZ R154, R145, R52, -R57 ;  /* 0x00000034919a7223 */ /* 0x000fe40000010839 */
[C---:B------:R-:W-:Y:S01]  /*20ba0*/  HMMA.16816.F32 R124, R4.reuse, R26, R124 ;  /* 0x0000001a047c723c */ /* 0x040fe2000000187c */
[----:B------:R-:W2:Y:S01]  /*20bb0*/  LDSM.16.MT88.4 R24, [R222+0xe000] ;  /* 0x00e00000de18783b */ /* 0x000ea20000004200 */
[----:B------:R-:W-:Y:S06]  /*20bc0*/  MUFU.EX2 R48, R48 ;  /* 0x0000003000307308 */ /* 0x000fec0000000800 */
[C---:B-1----:R-:W-:Y:S02]  /*20bd0*/  HMMA.16816.F32 R96, R4.reuse, R20, R96 ;  /* 0x000000140460723c */ /* 0x042fe40000001860 */
        /* <DEDUP_REMOVED lines=11> */
[----:B------:R-:W5:Y:S06]  /*20c90*/  LDSM.16.MT88.4 R28, [R220+0x12000] ;  /* 0x01200000dc1c783b */ /* 0x000f6c0000004200 */
[----:B------:R-:W-:Y:S01]  /*20ca0*/  F2FP.PACK_AB R4, R173, R172 ;  /* 0x000000acad04723e */ /* 0x000fe200000000ff */
[----:B------:R-:W-:Y:S01]  /*20cb0*/  FADD.FTZ R172, R172, R167 ;  /* 0x000000a7acac7221 */ /* 0x000fe20000010000 */
[----:B------:R-:W-:-:S02]  /*20cc0*/  F2FP.PACK_AB R5, R174, R175 ;  /* 0x000000afae05723e */ /* 0x000fc400000000ff */
[----:B--2---:R-:W-:Y:S01]  /*20cd0*/  F2FP.PACK_AB R6, R49, R170 ;  /* 0x000000aa3106723e */ /* 0x004fe200000000ff */
[----:B------:R-:W-:Y:S01]  /*20ce0*/  FADD.FTZ R173, R173, R172 ;  /* 0x000000acadad7221 */ /* 0x000fe20000010000 */
[C---:B------:R-:W-:Y:S01]  /*20cf0*/  F2FP.PACK_AB R7, R51.reuse, R176 ;  /* 0x000000b03307723e */ /* 0x040fe200000000ff */
[----:B------:R-:W-:Y:S02]  /*20d00*/  FADD.FTZ R176, R176, R3 ;  /* 0x00000003b0b07221 */ /* 0x000fe40000010000 */
[----:B------:R-:W-:Y:S02]  /*20d10*/  FADD.FTZ R2, R170, R173 ;  /* 0x000000adaa027221 */ /* 0x000fe40000010000 */
[----:B------:R-:W-:Y:S02]  /*20d20*/  FADD.FTZ R51, R51, R176 ;  /* 0x000000b033337221 */ /* 0x000fe40000010000 */
[----:B---3--:R-:W-:Y:S01]  /*20d30*/  HMMA.16816.F32 R120, R4, R16, R120 ;  /* 0x000000100478723c */ /* 0x008fe20000001878 */
[----:B------:R-:W-:-:S04]  /*20d40*/  FADD.FTZ R2, R49, R2 ;  /* 0x0000000231027221 */ /* 0x000fc80000010000 */
[----:B------:R-:W-:-:S03]  /*20d50*/  FADD.FTZ R3, R163, R2 ;  /* 0x00000002a3037221 */ /* 0x000fc60000010000 */
[----:B------:R-:W-:Y:S01]  /*20d60*/  HMMA.16816.F32 R116, R4, R18, R116 ;  /* 0x000000120474723c */ /* 0x000fe20000001874 */
[----:B------:R-:W2:Y:S01]  /*20d70*/  LDSM.16.MT88.4 R16, [R219+0x12000] ;  /* 0x01200000db10783b */ /* 0x000ea20000004200 */
[----:B-1----:R-:W-:-:S04]  /*20d80*/  FADD.FTZ R3, R164, R3 ;  /* 0x00000003a4037221 */ /* 0x002fc80000010000 */
[----:B------:R-:W-:Y:S02]  /*20d90*/  FADD.FTZ R2, R158, R3 ;  /* 0x000000039e027221 */ /* 0x000fe40000010000 */
[----:B----4-:R-:W-:Y:S02]  /*20da0*/  HMMA.16816.F32 R112, R4, R12, R112 ;  /* 0x0000000c0470723c */ /* 0x010fe40000001870 */
[----:B------:R-:W-:-:S06]  /*20db0*/  FADD.FTZ R2, R155, R2 ;  /* 0x000000029b027221 */ /* 0x000fcc0000010000 */
        /* <DEDUP_REMOVED lines=20> */
[----:B------:R-:W-:-:S02]  /*20f00*/  F2FP.PACK_AB R4, R164, R163 ;  /* 0x000000a3a404723e */ /* 0x000fc400000000ff */
[----:B------:R-:W-:Y:S01]  /*20f10*/  F2FP.PACK_AB R5, R165, R48 ;  /* 0x00000030a505723e */ /* 0x000fe200000000ff */
[----:B------:R-:W-:Y:S01]  /*20f20*/  FADD.FTZ R48, R48, R51 ;  /* 0x0000003330307221 */ /* 0x000fe20000010000 */
[----:B------:R-:W-:Y:S02]  /*20f30*/  F2FP.PACK_AB R6, R155, R158 ;  /* 0x0000009e9b06723e */ /* 0x000fe400000000ff */
[----:B------:R-:W-:Y:S01]  /*20f40*/  F2FP.PACK_AB R7, R161, R50 ;  /* 0x00000032a107723e */ /* 0x000fe200000000ff */
[----:B------:R-:W-:-:S04]  /*20f50*/  FADD.FTZ R165, R165, R48 ;  /* 0x00000030a5a57221 */ /* 0x000fc80000010000 */
[----:B------:R-:W-:Y:S02]  /*20f60*/  FADD.FTZ R50, R50, R165 ;  /* 0x000000a532327221 */ /* 0x000fe40000010000 */
[----:B---3--:R-:W-:Y:S02]  /*20f70*/  HMMA.16816.F32 R120, R4, R8, R120 ;  /* 0x000000080478723c */ /* 0x008fe40000001878 */
[----:B------:R-:W-:-:S06]  /*20f80*/  FADD.FTZ R161, R161, R50 ;  /* 0x00000032a1a17221 */ /* 0x000fcc0000010000 */
        /* <DEDUP_REMOVED lines=17> */
[C---:B------:R-:W-:Y:S01]  /*210a0*/  HMMA.16816.F32 R124, R4.reuse, R26, R124 ;  /* 0x0000001a047c723c */ /* 0x040fe2000000187c */
[----:B------:R-:W1:Y:S07]  /*210b0*/  LDSM.16.MT88.4 R24, [R220+0xf000] ;  /* 0x00f00000dc18783b */ /* 0x000e6e0000004200 */
[C---:B------:R-:W-:Y:S08]  /*210c0*/  HMMA.16816.F32 R76, R4.reuse, R38, R76 ;  /* 0x00000026044c723c */ /* 0x040ff0000000184c */
        /* <DEDUP_REMOVED lines=38> */
[----:B--2---:R-:W-:Y:S01]  /*21330*/  HMMA.16816.F32 R88, R4, R16, R88 ;  /* 0x000000100458723c */ /* 0x004fe20000001858 */
[----:B------:R-:W-:-:S04]  /*21340*/  FFMA.FTZ R27, R58, R52, -R57 ;  /* 0x000000343a1b7223 */ /* 0x000fc80000010839 */
[----:B------:R-:W-:Y:S03]  /*21350*/  MUFU.EX2 R25, R25 ;  /* 0x0000001900197308 */ /* 0x000fe60000000800 */
[C---:B------:R-:W-:Y:S01]  /*21360*/  HMMA.16816.F32 R84, R4.reuse, R18, R84 ;  /* 0x000000120454723c */ /* 0x040fe20000001854 */
[----:B------:R-:W2:Y:S04]  /*21370*/  LDSM.16.MT88.4 R16, [R220+0xf800] ;  /* 0x00f80000dc10783b */ /* 0x000ea80000004200 */
        /* <DEDUP_REMOVED lines=9> */
[----:B------:R-:W2:Y:S06]  /*21410*/  LDSM.16.MT88.4 R8, [R218+0xf800] ;  /* 0x00f80000da08783b */ /* 0x000eac0000004200 */
[----:B----4-:R-:W-:Y:S01]  /*21420*/  F2FP.PACK_AB R4, R28, R27 ;  /* 0x0000001b1c04723e */ /* 0x010fe200000000ff */
[----:B------:R-:W-:Y:S01]  /*21430*/  FADD.FTZ R27, R27, R154 ;  /* 0x0000009a1b1b7221 */ /* 0x000fe20000010000 */
[----:B------:R-:W-:Y:S01]  /*21440*/  F2FP.PACK_AB R5, R25, R24 ;  /* 0x000000181905723e */ /* 0x000fe200000000ff */
[----:B------:R-:W-:Y:S01]  /*21450*/  FADD.FTZ R24, R24, R37 ;  /* 0x0000002518187221 */ /* 0x000fe20000010000 */
[----:B-----5:R-:W-:Y:S01]  /*21460*/  F2FP.PACK_AB R6, R30, R29 ;  /* 0x0000001d1e06723e */ /* 0x020fe200000000ff */
[----:B------:R-:W-:Y:S01]  /*21470*/  FADD.FTZ R28, R28, R27 ;  /* 0x0000001b1c1c7221 */ /* 0x000fe20000010000 */
[----:B-1----:R-:W-:Y:S01]  /*21480*/  F2FP.PACK_AB R7, R31, R26 ;  /* 0x0000001a1f07723e */ /* 0x002fe200000000ff */
[----:B------:R-:W-:-:S02]  /*21490*/  FADD.FTZ R25, R25, R24 ;  /* 0x0000001819197221 */ /* 0x000fc40000010000 */
[----:B------:R-:W-:Y:S02]  /*214a0*/  FADD.FTZ R29, R29, R28 ;  /* 0x0000001c1d1d7221 */ /* 0x000fe40000010000 */
[----:B------:R-:W-:Y:S02]  /*214b0*/  FADD.FTZ R26, R26, R25 ;  /* 0x000000191a1a7221 */ /* 0x000fe40000010000 */
[----:B---3--:R-:W-:Y:S01]  /*214c0*/  HMMA.16816.F32 R128, R4, R12, R128 ;  /* 0x0000000c0480723c */ /* 0x008fe20000001880 */
[----:B------:R-:W-:Y:S02]  /*214d0*/  FADD.FTZ R248, R30, R29 ;  /* 0x0000001d1ef87221 */ /* 0x000fe40000010000 */
[----:B------:R-:W-:-:S05]  /*214e0*/  FADD.FTZ R241, R31, R26 ;  /* 0x0000001a1ff17221 */ /* 0x000fca0000010000 */
        /* <DEDUP_REMOVED lines=20> */
.L_x_4586:
[----:B------:R-:W-:Y:S05]  /*21630*/  @!P1 BRA `(.L_x_4595) ;  /* 0x00005ab000009947 */ /* 0x000fea0003800000 */
[----:B------:R-:W-:Y:S02]  /*21640*/  MOV R3, R132 ;  /* 0x0000008400037202 */ /* 0x000fe40000000f00 */
[----:B------:R-:W-:-:S02]  /*21650*/  MOV R136, R133 ;  /* 0x0000008500887202 */ /* 0x000fc40000000f00 */
.L_x_4604:
        /* <DEDUP_REMOVED lines=74> */
.L_x_4597:
[----:B------:R-:W-:Y:S02]  /*21b00*/  ULDC.64 UR4, c[0x0][0x118] ;  /* 0x0000460000047ab9 */ /* 0x000fe40000000a00 */
[----:B------:R-:W2:Y:S02]  /*21b10*/  LD.E R8, [R132.64+0x40] ;  /* 0x0000400484087980 */ /* 0x000ea4000c101900 */
[----:B--2---:R-:W-:Y:S04]  /*21b20*/  LEA R8, -R8, RZ, 0x7 ;  /* 0x000000ff08087211 */ /* 0x004fe800078e39ff */
[----:B------:R-:W-:Y:S02]  /*21b30*/  SHF.R.S32.HI R7, RZ, 0x1f, R8 ;  /* 0x0000001fff077819 */ /* 0x000fe40000011408 */
.L_x_4598:
[----:B------:R-:W-:Y:S05]  /*21b40*/  BSYNC B0 ;  /* 0x0000000000007941 */ /* 0x000fea0003800000 */
.L_x_4596:
[C---:B------:R-:W-:Y:S01]  /*21b50*/  LOP3.LUT P4, RZ, R245.reuse, 0x1, RZ, 0xc0, !PT ;  /* 0x00000001f5ff7812 */ /* 0x040fe2000788c0ff */
[----:B------:R-:W-:Y:S01]  /*21b60*/  ULDC.64 UR4, c[0x0][0x118] ;  /* 0x0000460000047ab9 */ /* 0x000fe20000000a00 */
[C---:B------:R-:W-:Y:S01]  /*21b70*/  LEA R250, P2, R8.reuse, R140, 0x1 ;  /* 0x0000008c08fa7211 */ /* 0x040fe200078408ff */
[----:B------:R-:W-:Y:S01]  /*21b80*/  BSSY B1, `(.L_x_4599) ;  /* 0x0000299000017945 */ /* 0x000fe20003800000 */
[----:B------:R-:W-:Y:S02]  /*21b90*/  LOP3.LUT P3, RZ, R245, 0x2, RZ, 0xc0, !PT ;  /* 0x00000002f5ff7812 */ /* 0x000fe4000786c0ff */
[C---:B------:R-:W-:Y:S02]  /*21ba0*/  LEA.HI.X R251, R8.reuse, R141, R7, 0x1, P2 ;  /* 0x0000008d08fb7211 */ /* 0x040fe400010f0c07 */
[-C--:B------:R-:W-:Y:S02]  /*21bb0*/  IADD3 R5, P1, R8, R229.reuse, RZ ;  /* 0x000000e508057210 */ /* 0x080fe40007f3e0ff */
[----:B------:R-:W-:Y:S02]  /*21bc0*/  IADD3.X R133, RZ, c[0x0][0x44], RZ, P0, !PT ;  /* 0x00001100ff857a10 */ /* 0x000fe400007fe4ff */
        /* <DEDUP_REMOVED lines=9> */
[-C--:B------:R-:W-:Y:S02]  /*21c60*/  @P3 LEA R12, P1, R5, R140.reuse, 0x1 ;  /* 0x0000008c050c3211 */ /* 0x080fe400078208ff */
[----:B------:R-:W-:Y:S02]  /*21c70*/  @P4 LEA R16, P5, R7, R140, 0x1 ;  /* 0x0000008c07104211 */ /* 0x000fe400078a08ff */
        /* <DEDUP_REMOVED lines=16> */
[C---:B------:R-:W-:Y:S02]  /*21d80*/  @P4 LEA R14, P5, R5.reuse, R140, 0x1 ;  /* 0x0000008c050e4211 */ /* 0x040fe400078a08ff */
        /* <DEDUP_REMOVED lines=21> */
[C---:B------:R-:W-:Y:S01]  /*21ee0*/  @P4 LEA R26, P5, R5.reuse, R140, 0x1 ;  /* 0x0000008c051a4211 */ /* 0x040fe200078a08ff */
        /* <DEDUP_REMOVED lines=13> */
[C---:B------:R-:W-:Y:S01]  /*21fc0*/  @P3 LEA R6, P2, R7.reuse, R140, 0x1 ;  /* 0x0000008c07063211 */ /* 0x040fe200078408ff */
[----:B------:R-:W-:Y:S01]  /*21fd0*/  @!PT LDS RZ, [RZ] ;  /* 0x00000000fffff984 */ /* 0x000fe20000000800 */
[----:B------:R-:W-:Y:S01]  /*21fe0*/  @!PT LDS RZ, [RZ] ;  /* 0x00000000fffff984 */ /* 0x000fe20000000800 */
[----:B------:R-:W-:Y:S01]  /*21ff0*/  @!PT LDS RZ, [RZ] ;  /* 0x00000000fffff984 */ /* 0x000fe20000000800 */
[----:B------:R3:W-:Y:S01]  /*22000*/  @P4 LDGSTS.E.BYPASS.LTC128B.128 [R244+0xd800], [R14.64] ;  /* 0x0d8000000ef44fae */ /* 0x0007e2000b901d44 */
[C-C-:B------:R-:W-:Y:S02]  /*22010*/  @P4 LEA.HI.X R31, R7.reuse, R141, R4.reuse, 0x1, P6 ;  /* 0x0000008d071f4211 */ /* 0x140fe400030f0c04 */
[C---:B------:R-:W-:Y:S02]  /*22020*/  IADD3 R5, P1, R7.reuse, R229, RZ ;  /* 0x000000e507057210 */ /* 0x040fe40007f3e0ff */
[-C--:B------:R-:W-:Y:S01]  /*22030*/  @P3 LEA.HI.X R7, R7, R141.reuse, R4, 0x1, P2 ;  /* 0x0000008d07073211 */ /* 0x080fe200010f0c04 */
[----:B------:R-:W-:Y:S01]  /*22040*/  @!P4 STS.128 [R244+0xd800], RZ ;  /* 0x00d800fff400c388 */ /* 0x000fe20000000c00 */
[----:B------:R-:W-:Y:S02]  /*22050*/  IADD3.X R2, R4, R230, RZ, P1, !PT ;  /* 0x000000e604027210 */ /* 0x000fe40000ffe4ff */
[CC--:B------:R-:W-:Y:S02]  /*22060*/  @P4 LEA R28, P5, R5.reuse, R140.reuse, 0x1 ;  /* 0x0000008c051c4211 */ /* 0x0c0fe400078a08ff */
[C---:B------:R-:W-:Y:S01]  /*22070*/  @P3 LEA R36, P1, R5.reuse, R140, 0x1 ;  /* 0x0000008c05243211 */ /* 0x040fe200078208ff */
[----:B------:R-:W-:Y:S01]  /*22080*/  @!PT LDS RZ, [RZ] ;  /* 0x00000000fffff984 */ /* 0x000fe20000000800 */
[----:B------:R-:W-:Y:S01]  /*22090*/  @!PT LDS RZ, [RZ] ;  /* 0x00000000fffff984 */ /* 0x000fe20000000800 */
[----:B------:R-:W-:Y:S01]  /*220a0*/  @!PT LDS RZ, [RZ] ;  /* 0x00000000fffff984 */ /* 0x000fe20000000800 */
[----:B------:R4:W-:Y:S01]  /*220b0*/  @P3 LDGSTS.E.BYPASS.LTC128B.128 [R244+0x11800], [R8.64+0x80] ;  /* 0x1180008008f43fae */ /* 0x0009e2000b901d44 */
[CCC-:B------:R-:W-:Y:S02]  /*220c0*/  @P4 LEA.HI.X R29, R5.reuse, R141.reuse, R2.reuse, 0x1, P5 ;  /* 0x0000008d051d4211 */ /* 0x1c0fe400028f0c02 */
[----:B------:R-:W-:Y:S03]  /*220d0*/  @P3 LEA.HI.X R37, R5, R141, R2, 0x1, P1 ;  /* 0x0000008d05253211 */ /* 0x000fe600008f0c02 */
        /* <DEDUP_REMOVED lines=42> */
[----:B----4-:R-:W4:Y:S06]  /*22380*/  LDSM.16.M88.4 R8, [R227+0x4000] ;  /* 0x00400000e308783b */ /* 0x010f2c0000000200 */
[----:B--2---:R-:W3:Y:S06]  /*22390*/  LDSM.16.M88.4 R16, [R227+0x4800] ;  /* 0x00480000e310783b */ /* 0x004eec0000000200 */
[----:B-1----:R-:W5:Y:S06]  /*223a0*/  LDSM.16.M88.4 R24, [R227+0x5000] ;  /* 0x00500000e318783b */ /* 0x002f6c0000000200 */
[----:B------:R-:W0:Y:S06]  /*223b0*/  LDGDEPBAR ;  /* 0x00000000000079af */ /* 0x000e2c0000000000 */
[----:B------:R-:W1:Y:S06]  /*223c0*/  LDSM.16.M88.4 R32, [R227+0x5800] ;  /* 0x00580000e320783b */ /* 0x000e6c0000000200 */
[----:B------:R-:W2:Y:S06]  /*223d0*/  LDSM.16.M88.4 R40, [R227+0x6000] ;  /* 0x00600000e328783b */ /* 0x000eac0000000200 */
[----:B------:R-:W1:Y:S01]  /*223e0*/  LDSM.16.M88.4 R48, [R227+0x6800] ;  /* 0x00680000e330783b */ /* 0x000e620000000200 */
[C---:B----4-:R-:W-:Y:S05]  /*223f0*/  HMMA.16816.F32 R4, R64.reuse, R8, RZ ;  /* 0x000000084004723c */ /* 0x050fea00000018ff */
[----:B------:R-:W4:Y:S03]  /*22400*/  LDSM.16.M88.4 R56, [R227+0x7000] ;  /* 0x00700000e338783b */ /* 0x000f260000000200 */
[C---:B------:R-:W-:Y:S03]  /*22410*/  HMMA.16816.F32 R8, R64.reuse, R10, RZ ;  /* 0x0000000a4008723c */ /* 0x040fe600000018ff */
[----:B------:R-:W2:Y:S06]  /*22420*/  LDSM.16.M88.4 R140, [R227+0x7800] ;  /* 0x00780000e38c783b */ /* 0x000eac0000000200 */
[----:B------:R-:W-:Y:S01]  /*22430*/  LDSM.16.M88.4 R144, [R226] ;  /* 0x00000000e290783b */ /* 0x000fe20000000200 */
[C---:B---3--:R-:W-:Y:S05]  /*22440*/  HMMA.16816.F32 R12, R64.reuse, R16, RZ ;  /* 0x00000010400c723c */ /* 0x048fea00000018ff */
[----:B------:R-:W3:Y:S03]  /*22450*/  LDSM.16.M88.4 R148, [R225] ;  /* 0x00000000e194783b */ /* 0x000ee60000000200 */
[C---:B------:R-:W-:Y:S03]  /*22460*/  HMMA.16816.F32 R16, R64.reuse, R18, RZ ;  /* 0x000000124010723c */ /* 0x040fe600000018ff */
[----:B------:R-:W3:Y:S05]  /*22470*/  LDSM.16.M88.4 R152, [R217] ;  /* 0x00000000d998783b */ /* 0x000eea0000000200 */
[C---:B-----5:R-:W-:Y:S01]  /*22480*/  HMMA.16816.F32 R20, R64.reuse, R24, RZ ;  /* 0x000000184014723c */ /* 0x060fe200000018ff */
[----:B------:R-:W5:Y:S06]  /*22490*/  LDSM.16.M88.4 R156, [R216] ;  /* 0x00000000d89c783b */ /* 0x000f6c0000000200 */
[----:B------:R-:W3:Y:S01]  /*224a0*/  LDSM.16.M88.4 R160, [R215] ;  /* 0x00000000d7a0783b */ /* 0x000ee20000000200 */
[C---:B------:R-:W-:Y:S05]  /*224b0*/  HMMA.16816.F32 R24, R64.reuse, R26, RZ ;  /* 0x0000001a4018723c */ /* 0x040fea00000018ff */
[----:B------:R-:W3:Y:S03]  /*224c0*/  LDSM.16.M88.4 R164, [R214] ;  /* 0x00000000d6a4783b */ /* 0x000ee60000000200 */
[C---:B-1----:R-:W-:Y:S03]  /*224d0*/  HMMA.16816.F32 R28, R64.reuse, R32, RZ ;  /* 0x00000020401c723c */ /* 0x042fe600000018ff */
[----:B------:R-:W1:Y:S05]  /*224e0*/  LDSM.16.M88.4 R168, [R213] ;  /* 0x00000000d5a8783b */ /* 0x000e6a0000000200 */
[C---:B------:R-:W-:Y:S01]  /*224f0*/  HMMA.16816.F32 R32, R64.reuse, R34, RZ ;  /* 0x000000224020723c */ /* 0x040fe200000018ff */
[----:B------:R-:W1:Y:S06]  /*22500*/  LDSM.16.M88.4 R172, [R212] ;  /* 0x00000000d4ac783b */ /* 0x000e6c0000000200 */
[----:B------:R-:W1:Y:S01]  /*22510*/  LDSM.16.M88.4 R176, [R211] ;  /* 0x00000000d3b0783b */ /* 0x000e620000000200 */
[C---:B--2---:R-:W-:Y:S05]  /*22520*/  HMMA.16816.F32 R36, R64.reuse, R40, RZ ;  /* 0x000000284024723c */ /* 0x044fea00000018ff */
[----:B------:R-:W-:Y:S03]  /*22530*/  LDSM.16.M88.4 R180, [R224] ;  /* 0x00000000e0b4783b */ /* 0x000fe60000000200 */
[C---:B------:R-:W-:Y:S03]  /*22540*/  HMMA.16816.F32 R40, R64.reuse, R42, RZ ;  /* 0x0000002a4028723c */ /* 0x040fe600000018ff */
[----:B------:R-:W3:Y:S05]  /*22550*/  LDSM.16.M88.4 R184, [R221+0x4000] ;  /* 0x00400000ddb8783b */ /* 0x000eea0000000200 */
[C---:B------:R-:W-:Y:S01]  /*22560*/  HMMA.16816.F32 R44, R64.reuse, R48, RZ ;  /* 0x00000030402c723c */ /* 0x040fe200000018ff */
[----:B------:R-:W-:Y:S06]  /*22570*/  LDSM.16.M88.4 R188, [R226+0x2000] ;  /* 0x00200000e2bc783b */ /* 0x000fec0000000200 */
[----:B------:R-:W-:Y:S01]  /*22580*/  LDSM.16.M88.4 R192, [R209] ;  /* 0x00000000d1c0783b */ /* 0x000fe20000000200 */
[C---:B------:R-:W-:Y:S05]  /*22590*/  HMMA.16816.F32 R48, R64.reuse, R50, RZ ;  /* 0x000000324030723c */ /* 0x040fea00000018ff */
[----:B------:R-:W2:Y:S03]  /*225a0*/  LD.E R2, [R132.64+0x18c] ;  /* 0x00018c0484027980 */ /* 0x000ea6000c101900 */
[C---:B----4-:R-:W-:Y:S03]  /*225b0*/  HMMA.16816.F32 R52, R64.reuse, R56, RZ ;  /* 0x000000384034723c */ /* 0x050fe600000018ff */
[----:B------:R-:W-:Y:S05]  /*225c0*/  LDSM.16.M88.4 R196, [R223+0x2000] ;  /* 0x00200000dfc4783b */ /* 0x000fea0000000200 */
[C---:B------:R-:W-:Y:S01]  /*225d0*/  HMMA.16816.F32 R56, R64.reuse, R58, RZ ;  /* 0x0000003a4038723c */ /* 0x040fe200000018ff */
[----:B------:R-:W-:Y:S07]  /*225e0*/  LDSM.16.M88.4 R200, [R210+0x4000] ;  /* 0x00400000d2c8783b */ /* 0x000fee0000000200 */
[C---:B------:R-:W-:Y:S08]  /*225f0*/  HMMA.16816.F32 R60, R64.reuse, R140, RZ ;  /* 0x0000008c403c723c */ /* 0x040ff000000018ff */
[----:B------:R-:W-:Y:S01]  /*22600*/  HMMA.16816.F32 R64, R64, R142, RZ ;  /* 0x0000008e4040723c */ /* 0x000fe200000018ff */
[----:B------:R-:W4:Y:S07]  /*22610*/  LDSM.16.M88.4 R140, [R221+0x4800] ;  /* 0x00480000dd8c783b */ /* 0x000f2e0000000200 */
        /* <DEDUP_REMOVED lines=34> */
[C---:B------:R-:W-:Y:S08]  /*22840*/  HMMA.16816.F32 R28, R180.reuse, R152, R28 ;  /* 0x00000098b41c723c */ /* 0x040ff0000000181c */
[C---:B------:R-:W-:Y:S01]  /*22850*/  HMMA.16816.F32 R32, R180.reuse, R154, R32 ;  /* 0x0000009ab420723c */ /* 0x040fe20000001820 */
[----:B------:R-:W2:Y:S07]  /*22860*/  LDSM.16.M88.4 R152, [R210+0x2800] ;  /* 0x00280000d298783b */ /* 0x000eae0000000200 */
        /* <DEDUP_REMOVED lines=22> */
[C---:B----4-:R-:W-:Y:S08]  /*229d0*/  HMMA.16816.F32 R28, R168.reuse, R140, R28 ;  /* 0x0000008ca81c723c */ /* 0x050ff0000000181c */
[C---:B------:R-:W-:Y:S01]  /*229e0*/  HMMA.16816.F32 R32, R168.reuse, R142, R32 ;  /* 0x0000008ea820723c */ /* 0x040fe20000001820 */
[----:B------:R-:W4:Y:S07]  /*229f0*/  LDSM.16.M88.4 R140, [R227+0xa000] ;  /* 0x00a00000e38c783b */ /* 0x000f2e0000000200 */
[C---:B---3--:R-:W-:Y:S08]  /*22a00*/  HMMA.16816.F32 R36, R168.reuse, R148, R36 ;  /* 0x00000094a824723c */ /* 0x048ff00000001824 */
[C---:B------:R-:W-:Y:S01]  /*22a10*/  HMMA.16816.F32 R40, R168.reuse, R150, R40 ;  /* 0x00000096a828723c */ /* 0x040fe20000001828 */
[----:B------:R-:W3:Y:S07]  /*22a20*/  LDSM.16.M88.4 R148, [R227+0xa800] ;  /* 0x00a80000e394783b */ /* 0x000eee0000000200 */
[C---:B--2---:R-:W-:Y:S08]  /*22a30*/  HMMA.16816.F32 R44, R168.reuse, R152, R44 ;  /* 0x00000098a82c723c */ /* 0x044ff0000000182c */
[C---:B------:R-:W-:Y:S01]  /*22a40*/  HMMA.16816.F32 R48, R168.reuse, R154, R48 ;  /* 0x0000009aa830723c */ /* 0x040fe20000001830 */
[----:B------:R-:W2:Y:S07]  /*22a50*/  LDSM.16.M88.4 R152, [R227+0xb000] ;  /* 0x00b00000e398783b */ /* 0x000eae0000000200 */
[C---:B-----5:R-:W-:Y:S08]  /*22a60*/  HMMA.16816.F32 R52, R168.reuse, R156, R52 ;  /* 0x0000009ca834723c */ /* 0x060ff00000001834 */
[C---:B------:R-:W-:Y:S01]  /*22a70*/  HMMA.16816.F32 R56, R168.reuse, R158, R56 ;  /* 0x0000009ea838723c */ /* 0x040fe20000001838 */
[----:B------:R-:W5:Y:S07]  /*22a80*/  LDSM.16.M88.4 R156, [R208] ;  /* 0x00000000d09c783b */ /* 0x000f6e0000000200 */
        /* <DEDUP_REMOVED lines=18> */
[----:B------:R-:W4:Y:S07]  /*22bb0*/  LDSM.16.M88.4 R140, [R205] ;  /* 0x00000000cd8c783b */ /* 0x000f2e0000000200 */
[C---:B---3--:R-:W-:Y:S08]  /*22bc0*/  HMMA.16816.F32 R44, R160.reuse, R148, R44 ;  /* 0x00000094a02c723c */ /* 0x048ff0000000182c */
[C---:B------:R-:W-:Y:S01]  /*22bd0*/  HMMA.16816.F32 R48, R160.reuse, R150, R48 ;  /* 0x00000096a030723c */ /* 0x040fe20000001830 */
[----:B------:R-:W3:Y:S07]  /*22be0*/  LDSM.16.M88.4 R148, [R204] ;  /* 0x00000000cc94783b */ /* 0x000eee0000000200 */
[C---:B--2---:R-:W-:Y:S08]  /*22bf0*/  HMMA.16816.F32 R52, R160.reuse, R152, R52 ;  /* 0x00000098a034723c */ /* 0x044ff00000001834 */
[C---:B------:R-:W-:Y:S01]  /*22c00*/  HMMA.16816.F32 R56, R160.reuse, R154, R56 ;  /* 0x0000009aa038723c */ /* 0x040fe20000001838 */
[----:B------:R-:W2:Y:S07]  /*22c10*/  LDSM.16.M88.4 R152, [R139] ;  /* 0x000000008b98783b */ /* 0x000eae0000000200 */
[C---:B------:R-:W-:Y:S08]  /*22c20*/  HMMA.16816.F32 R60, R160.reuse, R184, R60 ;  /* 0x000000b8a03c723c */ /* 0x040ff0000000183c */
[----:B------:R-:W-:Y:S01]  /*22c30*/  HMMA.16816.F32 R64, R160, R186, R64 ;  /* 0x000000baa040723c */ /* 0x000fe20000001840 */
[----:B------:R-:W-:Y:S06]  /*22c40*/  LDSM.16.M88.4 R160, [R224+0x2000] ;  /* 0x00200000e0a0783b */ /* 0x000fec0000000200 */
[----:B------:R-:W-:Y:S01]  /*22c50*/  LDSM.16.M88.4 R184, [R221+0xa800] ;  /* 0x00a80000ddb8783b */ /* 0x000fe20000000200 */
[C---:B------:R-:W-:Y:S08]  /*22c60*/  HMMA.16816.F32 R4, R188.reuse, R192, R4 ;  /* 0x000000c0bc04723c */ /* 0x040ff00000001804 */
[C---:B------:R-:W-:Y:S01]  /*22c70*/  HMMA.16816.F32 R8, R188.reuse, R194, R8 ;  /* 0x000000c2bc08723c */ /* 0x040fe20000001808 */
[----:B------:R-:W-:Y:S07]  /*22c80*/  LDSM.16.M88.4 R192, [R221+0xb000] ;  /* 0x00b00000ddc0783b */ /* 0x000fee0000000200 */
[C---:B-----5:R-:W-:Y:S08]  /*22c90*/  HMMA.16816.F32 R12, R188.reuse, R156, R12 ;  /* 0x0000009cbc0c723c */ /* 0x060ff0000000180c */
[C---:B------:R-:W-:Y:S01]  /*22ca0*/  HMMA.16816.F32 R16, R188.reuse, R158, R16 ;  /* 0x0000009ebc10723c */ /* 0x040fe20000001810 */
[----:B------:R-:W5:Y:S07]  /*22cb0*/  LDSM.16.M88.4 R156, [R138] ;  /* 0x000000008a9c783b */ /* 0x000f6e0000000200 */
[C---:B-1----:R-:W-:Y:S08]  /*22cc0*/  HMMA.16816.F32 R20, R188.reuse, R144, R20 ;  /* 0x00000090bc14723c */ /* 0x042ff00000001814 */
        /* <DEDUP_REMOVED lines=8> */
[C---:B---3--:R-:W-:Y:S08]  /*22d50*/  HMMA.16816.F32 R44, R188.reuse, R148, R44 ;  /* 0x00000094bc2c723c */ /* 0x048ff0000000182c */
[C---:B------:R-:W-:Y:S08]  /*22d60*/  HMMA.16816.F32 R48, R188.reuse, R150, R48 ;  /* 0x00000096bc30723c */ /* 0x040ff00000001830 */
[C---:B--2---:R-:W-:Y:S08]  /*22d70*/  HMMA.16816.F32 R52, R188.reuse, R152, R52 ;  /* 0x00000098bc34723c */ /* 0x044ff00000001834 */
        /* <DEDUP_REMOVED lines=21> */
[C---:B----4-:R-:W-:Y:S07]  /*22ed0*/  HMMA.16816.F32 R12, R196.reuse, R140, R12 ;  /* 0x0000008cc40c723c */ /* 0x050fee000000180c */
[----:B------:R-:W-:Y:S01]  /*22ee0*/  MOV R140, R250 ;  /* 0x000000fa008c7202 */ /* 0x000fe20000000f00 */
[-C--:B------:R-:W-:Y:S01]  /*22ef0*/  FMUL.FTZ R145, R4, R2.reuse ;  /* 0x0000000204917220 */ /* 0x080fe20000410000 */
[C---:B------:R-:W-:Y:S03]  /*22f00*/  HMMA.16816.F32 R16, R196.reuse, R142, R16 ;  /* 0x0000008ec410723c */ /* 0x040fe60000001810 */
[-C--:B------:R-:W-:Y:S01]  /*22f10*/  FMUL.FTZ R147, R5, R2.reuse ;  /* 0x0000000205937220 */ /* 0x080fe20000410000 */
[----:B------:R-:W-:Y:S01]  /*22f20*/  MOV R141, R251 ;  /* 0x000000fb008d7202 */ /* 0x000fe20000000f00 */
[----:B------:R-:W1:Y:S01]  /*22f30*/  MUFU.TANH R145, R145 ;  /* 0x0000009100917308 */ /* 0x000e620000002400 */
[-C--:B------:R-:W-:Y:S02]  /*22f40*/  FMUL.FTZ R149, R6, R2.reuse ;  /* 0x0000000206957220 */ /* 0x080fe40000410000 */
[-C--:B------:R-:W-:Y:S04]  /*22f50*/  FMUL.FTZ R9, R9, R2.reuse ;  /* 0x0000000209097220 */ /* 0x080fe80000410000 */
[-C--:B------:R-:W-:Y:S02]  /*22f60*/  FMUL.FTZ R10, R10, R2.reuse ;  /* 0x000000020a0a7220 */ /* 0x080fe40000410000 */
[-C--:B------:R-:W-:Y:S01]  /*22f70*/  FMUL.FTZ R11, R11, R2.reuse ;  /* 0x000000020b0b7220 */ /* 0x080fe20000410000 */
[----:B------:R-:W2:Y:S01]  /*22f80*/  MUFU.TANH R161, R9 ;  /* 0x0000000900a17308 */ /* 0x000ea20000002400 */
[-C--:B------:R-:W-:Y:S02]  /*22f90*/  FMUL.FTZ R157, R7, R2.reuse ;  /* 0x00000002079d7220 */ /* 0x080fe40000410000 */
[----:B------:R-:W3:Y:S01]  /*22fa0*/  LDSM.16.M88.4 R4, [R210+0x5000] ;  /* 0x00500000d204783b */ /* 0x000ee20000000200 */
[-C--:B------:R-:W-:Y:S02]  /*22fb0*/  FMUL.FTZ R159, R8, R2.reuse ;  /* 0x00000002089f7220 */ /* 0x080fe40000410000 */
[-C--:B------:R-:W-:Y:S02]  /*22fc0*/  FMUL.FTZ R143, R12, R2.reuse ;  /* 0x000000020c8f7220 */ /* 0x080fe40000410000 */
[-C--:B------:R-:W-:Y:S02]  /*22fd0*/  FMUL.FTZ R13, R13, R2.reuse ;  /* 0x000000020d0d7220 */ /* 0x080fe40000410000 */
[----:B------:R-:W4:Y:S01]  /*22fe0*/  MUFU.TANH R201, R10 ;  /* 0x0000000a00c97308 */ /* 0x000f220000002400 */
        /* <DEDUP_REMOVED lines=15> */
[-C--:B------:R-:W-:Y:S02]  /*230e0*/  FMUL.FTZ R21, R21, R2.reuse ;  /* 0x0000000215157220 */ /* 0x080fe40000410000 */
[-C--:B------:R-:W-:Y:S03]  /*230f0*/  FMUL.FTZ R23, R23, R2.reuse ;  /* 0x0000000217177220 */ /* 0x080fe60000410000 */
[----:B------:R-:W1:Y:S01]  /*23100*/  MUFU.TANH R143, R143 ;  /* 0x0000008f008f7308 */ /* 0x000e620000002400 */
[-C--:B------:R-:W-:Y:S02]  /*23110*/  FMUL.FTZ R170, R20, R2.reuse ;  /* 0x0000000214aa7220 */ /* 0x080fe40000410000 */
[-C--:B------:R-:W-:Y:S02]  /*23120*/  FMUL.FTZ R22, R22, R2.reuse ;  /* 0x0000000216167220 */ /* 0x080fe40000410000 */
[-C--:B------:R-:W-:Y:S02]  /*23130*/  FMUL.FTZ R25, R25, R2.reuse ;  /* 0x0000000219197220 */ /* 0x080fe40000410000 */
[-C--:B------:R-:W-:Y:S02]  /*23140*/  FMUL.FTZ R172, R24, R2.reuse ;  /* 0x0000000218ac7220 */ /* 0x080fe40000410000 */
[-C--:B------:R-:W-:Y:S01]  /*23150*/  FMUL.FTZ R26, R26, R2.reuse ;  /* 0x000000021a1a7220 */ /* 0x080fe20000410000 */
[----:B------:R1:W1:Y:S01]  /*23160*/  MUFU.TANH R173, R21 ;  /* 0x0000001500ad7308 */ /* 0x0002620000002400 */
[-C--:B------:R-:W-:Y:S01]  /*23170*/  FMUL.FTZ R27, R27, R2.reuse ;  /* 0x000000021b1b7220 */ /* 0x080fe20000410000 */
[C---:B---3--:R-:W-:Y:S08]  /*23180*/  HMMA.16816.F32 R28, R196.reuse, R8, R28 ;  /* 0x00000008c41c723c */ /* 0x048ff0000000181c */
[----:B------:R-:W3:Y:S01]  /*23190*/  MUFU.TANH R169, R23 ;  /* 0x0000001700a97308 */ /* 0x000ee20000002400 */
[C---:B------:R-:W-:Y:S01]  /*231a0*/  HMMA.16816.F32 R32, R196.reuse, R10, R32 ;  /* 0x0000000ac420723c */ /* 0x040fe20000001820 */
[----:B------:R-:W2:Y:S08]  /*231b0*/  LDSM.16.M88.4 R8, [R210+0x6800] ;  /* 0x00680000d208783b */ /* 0x000eb00000000200 */
[----:B------:R1:W1:Y:S01]  /*231c0*/  MUFU.TANH R175, R25 ;  /* 0x0000001900af7308 */ /* 0x0002620000002400 */
[C---:B-----5:R-:W-:Y:S05]  /*231d0*/  HMMA.16816.F32 R36, R196.reuse, R4, R36 ;  /* 0x00000004c424723c */ /* 0x060fea0000001824 */
[-C--:B------:R-:W-:Y:S03]  /*231e0*/  FMUL.FTZ R178, R28, R2.reuse ;  /* 0x000000021cb27220 */ /* 0x080fe60000410000 */
[C---:B------:R-:W-:Y:S01]  /*231f0*/  HMMA.16816.F32 R40, R196.reuse, R6, R40 ;  /* 0x00000006c428723c */ /* 0x040fe20000001828 */
[----:B------:R-:W3:Y:S01]  /*23200*/  MUFU.TANH R13, R13 ;  /* 0x0000000d000d7308 */ /* 0x000ee20000002400 */
[----:B------:R-:W5:Y:S02]  /*23210*/  LDSM.16.M88.4 R4, [R210+0x7000] ;  /* 0x00700000d204783b */ /* 0x000f640000000200 */
[-C--:B------:R-:W-:Y:S02]  /*23220*/  FMUL.FTZ R29, R29, R2.reuse ;  /* 0x000000021d1d7220 */ /* 0x080fe40000410000 */
[-C--:B------:R-:W-:Y:S02]  /*23230*/  FMUL.FTZ R30, R30, R2.reuse ;  /* 0x000000021e1e7220 */ /* 0x080fe40000410000 */
[-C--:B------:R-:W-:Y:S03]  /*23240*/  FMUL.FTZ R182, R32, R2.reuse ;  /* 0x0000000220b67220 */ /* 0x080fe60000410000 */
[----:B------:R3:W3:Y:S01]  /*23250*/  MUFU.TANH R249, R14 ;  /* 0x0000000e00f97308 */ /* 0x0006e20000002400 */
[-C--:B------:R-:W-:Y:S02]  /*23260*/  FMUL.FTZ R31, R31, R2.reuse ;  /* 0x000000021f1f7220 */ /* 0x080fe40000410000 */
[-C--:B------:R-:W-:Y:S02]  /*23270*/  FMUL.FTZ R33, R33, R2.reuse ;  /* 0x0000000221217220 */ /* 0x080fe40000410000 */
[-C--:B------:R-:W-:Y:S02]  /*23280*/  FMUL.FTZ R195, R36, R2.reuse ;  /* 0x0000000224c37220 */ /* 0x080fe40000410000 */
[-C--:B-1----:R-:W-:Y:S02]  /*23290*/  FMUL.FTZ R21, R39, R2.reuse ;  /* 0x0000000227157220 */ /* 0x082fe40000410000 */
[-C--:B------:R-:W-:Y:S01]  /*232a0*/  FMUL.FTZ R34, R34, R2.reuse ;  /* 0x0000000222227220 */ /* 0x080fe20000410000 */
[----:B------:R-:W1:Y:S01]  /*232b0*/  MUFU.TANH R247, R247 ;  /* 0x000000f700f77308 */ /* 0x000e620000002400 */
[-C--:B------:R-:W-:Y:S01]  /*232c0*/  FMUL.FTZ R35, R35, R2.reuse ;  /* 0x0000000223237220 */ /* 0x080fe20000410000 */
[C---:B--2---:R-:W-:Y:S03]  /*232d0*/  HMMA.16816.F32 R44, R196.reuse, R8, R44 ;  /* 0x00000008c42c723c */ /* 0x044fe6000000182c */
[-C--:B------:R-:W-:Y:S02]  /*232e0*/  FMUL.FTZ R192, R40, R2.reuse ;  /* 0x0000000228c07220 */ /* 0x080fe40000410000 */
[-C--:B------:R-:W-:Y:S03]  /*232f0*/  FMUL.FTZ R25, R42, R2.reuse ;  /* 0x000000022a197220 */ /* 0x080fe60000410000 */
[----:B------:R-:W2:Y:S01]  /*23300*/  MUFU.TANH R15, R15 ;  /* 0x0000000f000f7308 */ /* 0x000ea20000002400 */
[C---:B------:R-:W-:Y:S01]  /*23310*/  HMMA.16816.F32 R48, R196.reuse, R10, R48 ;  /* 0x0000000ac430723c */ /* 0x040fe20000001830 */
[----:B------:R-:W1:Y:S01]  /*23320*/  LDSM.16.M88.4 R8, [R210+0x7800] ;  /* 0x00780000d208783b */ /* 0x000e620000000200 */
[----:B------:R-:W-:Y:S04]  /*23330*/  DEPBAR.LE SB0, 0x0 ;  /* 0x000080000000791a */ /* 0x000fe80000000000 */
[-C--:B------:R-:W-:Y:S02]  /*23340*/  FMUL.FTZ R23, R43, R2.reuse ;  /* 0x000000022b177220 */ /* 0x080fe40000410000 */
[-C--:B------:R-:W-:Y:S01]  /*23350*/  FMUL.FTZ R37, R37, R2.reuse ;  /* 0x0000000225257220 */ /* 0x080fe20000410000 */
[----:B------:R-:W1:Y:S01]  /*23360*/  MUFU.TANH R17, R17 ;  /* 0x0000001100117308 */ /* 0x000e620000002400 */
[----:B------:R-:W-:Y:S01]  /*23370*/  BAR.SYNC.DEFER_BLOCKING 0x0 ;  /* 0x0000000000007b1d */ /* 0x000fe20000010000 */
[C---:B-----5:R-:W-:Y:S05]  /*23380*/  HMMA.16816.F32 R52, R196.reuse, R4, R52 ;  /* 0x00000004c434723c */ /* 0x060fea0000001834 */
[-C--:B------:R-:W-:Y:S02]  /*23390*/  FMUL.FTZ R186, R44, R2.reuse ;  /* 0x000000022cba7220 */ /* 0x080fe40000410000 */
[-C--:B------:R-:W-:Y:S01]  /*233a0*/  FMUL.FTZ R38, R38, R2.reuse ;  /* 0x0000000226267220 */ /* 0x080fe20000410000 */
[----:B------:R-:W2:Y:S01]  /*233b0*/  MUFU.TANH R12, R12 ;  /* 0x0000000c000c7308 */ /* 0x000ea20000002400 */
[C---:B------:R-:W-:Y:S03]  /*233c0*/  HMMA.16816.F32 R56, R196.reuse, R6, R56 ;  /* 0x00000006c438723c */ /* 0x040fe60000001838 */
[-C--:B------:R-:W-:Y:S02]  /*233d0*/  FMUL.FTZ R41, R41, R2.reuse ;  /* 0x0000000229297220 */ /* 0x080fe40000410000 */
[-C--:B------:R-:W-:Y:S02]  /*233e0*/  FMUL.FTZ R183, R48, R2.reuse ;  /* 0x0000000230b77220 */ /* 0x080fe40000410000 */
[-C--:B------:R-:W-:Y:S02]  /*233f0*/  FMUL.FTZ R45, R45, R2.reuse ;  /* 0x000000022d2d7220 */ /* 0x080fe40000410000 */
[----:B------:R-:W2:Y:S03]  /*23400*/  MUFU.TANH R19, R19 ;  /* 0x0000001300137308 */ /* 0x000ea60000002400 */
[-C--:B------:R-:W-:Y:S02]  /*23410*/  FMUL.FTZ R46, R46, R2.reuse ;  /* 0x000000022e2e7220 */ /* 0x080fe40000410000 */
[-C--:B------:R-:W-:Y:S02]  /*23420*/  FMUL.FTZ R47, R47, R2.reuse ;  /* 0x000000022f2f7220 */ /* 0x080fe40000410000 */
[-C--:B------:R-:W-:Y:S02]  /*23430*/  FMUL.FTZ R162, R52, R2.reuse ;  /* 0x0000000234a27220 */ /* 0x080fe40000410000 */
[-C--:B------:R-:W-:Y:S01]  /*23440*/  FMUL.FTZ R49, R49, R2.reuse ;  /* 0x0000000231317220 */ /* 0x080fe20000410000 */
[----:B------:R-:W2:Y:S01]  /*23450*/  MUFU.TANH R170, R170 ;  /* 0x000000aa00aa7308 */ /* 0x000ea20000002400 */
[-C--:B------:R-:W-:Y:S01]  /*23460*/  FMUL.FTZ R50, R50, R2.reuse ;  /* 0x0000000232327220 */ /* 0x080fe20000410000 */
[C---:B-1----:R-:W-:Y:S03]  /*23470*/  HMMA.16816.F32 R60, R196.reuse, R8, R60 ;  /* 0x00000008c43c723c */ /* 0x042fe6000000183c */
        /* <DEDUP_REMOVED lines=8> */
[----:B------:R-:W1:Y:S03]  /*23500*/  MUFU.TANH R172, R172 ;  /* 0x000000ac00ac7308 */ /* 0x000e660000002400 */
        /* <DEDUP_REMOVED lines=53> */
[----:B--234-:R-:W-:Y:S01]  /*23860*/  ISETP.NE.U32.AND P0, PT, R242, RZ, PT ;  /* 0x000000fff200720c */ /* 0x01cfe20003f05070 */
[----:B------:R-:W-:Y:S03]  /*23870*/  BSSY B0, `(.L_x_4601) ;  /* 0x0000047000007945 */ /* 0x000fe60003800000 */
[----:B------:R-:W-:Y:S11]  /*23880*/  ISETP.NE.AND.EX P0, PT, R243, RZ, PT, P0 ;  /* 0x000000fff300720c */ /* 0x000ff60003f05300 */
[----:B------:R-:W-:Y:S02]  /*23890*/  @!UPT UIADD3 URZ, URZ, URZ, URZ ;  /* 0x0000003f3f3ff290 */ /* 0x000fe4000fffe03f */
[----:B------:R-:W-:-:S05]  /*238a0*/  @!P0 BRA `(.L_x_4602) ;  /* 0x000003f000008947 */ /* 0x000fca0003800000 */
[----:B------:R-:W-:Y:S02]  /*238b0*/  ULDC.64 UR4, c[0x0][0x118] ;  /* 0x0000460000047ab9 */ /* 0x000fe40000000a00 */
[----:B------:R-:W2:Y:S02]  /*238c0*/  LD.E R11, [R132.64+0x170] ;  /* 0x00017004840b7980 */ /* 0x000ea4000c101900 */
[-C--:B--2---:R-:W-:Y:S02]  /*238d0*/  IABS R7, R11.reuse ;  /* 0x0000000b00077213 */ /* 0x084fe40000000000 */
[-C--:B------:R-:W-:Y:S02]  /*238e0*/  IABS R5, R11.reuse ;  /* 0x0000000b00057213 */ /* 0x080fe40000000000 */
[----:B------:R-:W2:Y:S03]  /*238f0*/  I2F.RP R8, R7 ;  /* 0x0000000700087306 */ /* 0x000ea60000209400 */
[----:B------:R-:W-:Y:S07]  /*23900*/  IMAD.MOV R5, RZ, RZ, -R5 ;  /* 0x000000ffff057224 */ /* 0x000fee00078e0a05 */
[----:B--2---:R-:W2:Y:S02]  /*23910*/  MUFU.RCP R2, R8 ;  /* 0x0000000800027308 */ /* 0x004ea40000001000 */
[----:B-12---:R-:W-:Y:S01]  /*23920*/  IADD3 R26, R2, 0xffffffe, RZ ;  /* 0x0ffffffe021a7810 */ /* 0x006fe20007ffe0ff */
        /* <DEDUP_REMOVED lines=55> */
.L_x_4602:
[----:B------:R-:W-:Y:S02]  /*23ca0*/  ULDC.64 UR4, c[0x0][0x118] ;  /* 0x0000460000047ab9 */ /* 0x000fe40000000a00 */
[----:B------:R-:W2:Y:S02]  /*23cb0*/  LD.E R10, [R132.64+0x38] ;  /* 0x00003804840a7980 */ /* 0x000ea4000c101900 */
[----:B--2---:R-:W-:Y:S04]  /*23cc0*/  LEA R10, -R10, RZ, 0x7 ;  /* 0x000000ff0a0a7211 */ /* 0x004fe800078e39ff */
[----:B------:R-:W-:Y:S02]  /*23cd0*/  SHF.R.S32.HI R7, RZ, 0x1f, R10 ;  /* 0x0000001fff077819 */ /* 0x000fe4000001140a */
.L_x_4603:
[----:B------:R-:W-:Y:S05]  /*23ce0*/  BSYNC B0 ;  /* 0x0000000000007941 */ /* 0x000fea0003800000 */
.L_x_4601:
[C---:B------:R-:W-:Y:S01]  /*23cf0*/  LOP3.LUT P0, RZ, R245.reuse, 0x1, RZ, 0xc0, !PT ;  /* 0x00000001f5ff7812 */ /* 0x040fe2000780c0ff */
[----:B------:R-:W-:Y:S01]  /*23d00*/  ULDC.64 UR4, c[0x0][0x118] ;  /* 0x0000460000047ab9 */ /* 0x000fe20000000a00 */
[CC--:B------:R-:W-:Y:S02]  /*23d10*/  LEA R32, P3, R10.reuse, R234.reuse, 0x1 ;  /* 0x000000ea0a207211 */ /* 0x0c0fe400078608ff */
[----:B------:R-:W-:Y:S02]  /*23d20*/  LOP3.LUT P1, RZ, R245, 0x2, RZ, 0xc0, !PT ;  /* 0x00000002f5ff7812 */ /* 0x000fe4000782c0ff */
[C---:B-1----:R-:W-:Y:S02]  /*23d30*/  LEA.HI.X R33, R10.reuse, R235, R7, 0x1, P3 ;  /* 0x000000eb0a217211 */ /* 0x042fe400018f0c07 */
        /* <DEDUP_REMOVED lines=125> */
.L_x_4600:
[----:B--234-:R-:W-:Y:S05]  /*24510*/  BSYNC B1 ;  /* 0x0000000000017941 */ /* 0x01cfea0003800000 */
.L_x_4599:
[----:B------:R-:W-:Y:S01]  /*24520*/  ULDC.64 UR4, c[0x0][0x118] ;  /* 0x0000460000047ab9 */ /* 0x000fe20000000a00 */
[----:B------:R-:W2:Y:S08]  /*24530*/  S2R R5, SR_TID.X ;  /* 0x0000000000057919 */ /* 0x000eb00000002100 */
[----:B------:R3:W4:Y:S04]  /*24540*/  LD.E R134, [R132.64+0xdc] ;  /* 0x0000dc0484867980 */ /* 0x000728000c101900 */
[----:B-1----:R-:W-:Y:S08]  /*24550*/  LDSM.16.MT88.4 R44, [R222+0x10000] ;  /* 0x01000000de2c783b */ /* 0x002ff00000004200 */
[----:B------:R-:W-:Y:S08]  /*24560*/  LDSM.16.MT88.4 R52, [R220+0x10000] ;  /* 0x01000000dc34783b */ /* 0x000ff00000004200 */
[----:B------:R-:W-:Y:S01]  /*24570*/  LDSM.16.MT88.4 R60, [R219+0x10000] ;  /* 0x01000000db3c783b */ /* 0x000fe20000004200 */
[----:B--2---:R-:W-:Y:S04]  /*24580*/  SHF.L.U32 R5, R5, 0x1, RZ ;  /* 0x0000000105057819 */ /* 0x004fe800000006ff */
        /* <DEDUP_REMOVED lines=9> */
[----:B------:R-:W2:Y:S01]  /*24620*/  I2F R20, R20 ;  /* 0x0000001400147306 */ /* 0x000ea20000201400 */
        /* <DEDUP_REMOVED lines=22> */
[----:B------:R-:W-:Y:S01]  /*24790*/  IADD3 R20, R2, 0x58, RZ ;  /* 0x0000005802147810 */ /* 0x000fe20007ffe0ff */
[C---:B-----5:R-:W-:Y:S01]  /*247a0*/  FFMA.FTZ R49, R0.reuse, R39, R12 ;  /* 0x0000002700317223 */ /* 0x060fe2000001000c */
[----:B------:R-:W-:Y:S01]  /*247b0*/  FMNMX.FTZ R12, R149, R3, !PT ;  /* 0x00000003950c7209 */ /* 0x000fe20007810000 */
[----:B------:R-:W-:Y:S01]  /*247c0*/  FFMA.FTZ R56, R0, R39, R15 ;  /* 0x0000002700387223 */ /* 0x000fe2000001000f */
[----:B------:R-:W-:Y:S02]  /*247d0*/  IADD3 R15, R2, 0x60, RZ ;  /* 0x00000060020f7810 */ /* 0x000fe40007ffe0ff */
[----:B------:R-:W-:Y:S03]  /*247e0*/  FMNMX.FTZ R12, R157, R12, !PT ;  /* 0x0000000c9d0c7209 */ /* 0x000fe60007810000 */
[----:B------:R-:W5:Y:S01]  /*247f0*/  I2F R18, R18 ;  /* 0x0000001200127306 */ /* 0x000f620000201400 */
[CC--:B-1----:R-:W-:Y:S02]  /*24800*/  FFMA.FTZ R201, R0.reuse, R6.reuse, R201 ;  /* 0x0000000600c97223 */ /* 0x0c2fe400000100c9 */
[C---:B------:R-:W-:Y:S03]  /*24810*/  FFMA.FTZ R6, R0.reuse, R6, R159 ;  /* 0x0000000600067223 */ /* 0x040fe6000001009f */
[----:B------:R-:W-:Y:S04]  /*24820*/  FMNMX.FTZ R12, R201, R12, !PT ;  /* 0x0000000cc90c7209 */ /* 0x000fe80007810000 */
[----:B------:R-:W1:Y:S01]  /*24830*/  I2F R58, R58 ;  /* 0x0000003a003a7306 */ /* 0x000e620000201400 */
[CC--:B--2---:R-:W-:Y:S02]  /*24840*/  FFMA.FTZ R203, R0.reuse, R11.reuse, R203 ;  /* 0x0000000b00cb7223 */ /* 0x0c4fe400000100cb */
[C---:B------:R-:W-:Y:S07]  /*24850*/  FFMA.FTZ R161, R0.reuse, R11, R161 ;  /* 0x0000000b00a17223 */ /* 0x040fee00000100a1 */
[----:B------:R-:W2:Y:S01]  /*24860*/  I2F R64, R64 ;  /* 0x0000004000407306 */ /* 0x000ea20000201400 */
[CC--:B-----5:R-:W-:Y:S02]  /*24870*/  FFMA.FTZ R169, R0.reuse, R18.reuse, R169 ;  /* 0x0000001200a97223 */ /* 0x0e0fe400000100a9 */
[C---:B------:R-:W-:Y:S01]  /*24880*/  FFMA.FTZ R173, R0.reuse, R18, R173 ;  /* 0x0000001200ad7223 */ /* 0x040fe200000100ad */
[----:B------:R-:W-:Y:S06]  /*24890*/  FMNMX.FTZ R18, R9, R136, !PT ;  /* 0x0000008809127209 */ /* 0x000fec0007810000 */
[----:B------:R-:W5:Y:S01]  /*248a0*/  I2F R57, R57 ;  /* 0x0000003900397306 */ /* 0x000f620000201400 */
[CC--:B-1----:R-:W-:Y:S02]  /*248b0*/  FFMA.FTZ R40, R0.reuse, R58.reuse, R249 ;  /* 0x0000003a00287223 */ /* 0x0c2fe400000100f9 */
[C---:B------:R-:W-:Y:S07]  /*248c0*/  FFMA.FTZ R58, R0.reuse, R58, R143 ;  /* 0x0000003a003a7223 */ /* 0x040fee000001008f */
[----:B------:R-:W1:Y:S01]  /*248d0*/  I2F R35, R35 ;  /* 0x0000002300237306 */ /* 0x000e620000201400 */
[C---:B--2---:R-:W-:Y:S01]  /*248e0*/  FFMA.FTZ R48, R0.reuse, R64, R19 ;  /* 0x0000004000307223 */ /* 0x044fe20000010013 */
[----:B------:R-:W-:Y:S01]  /*248f0*/  FMNMX.FTZ R19, R203, R12, !PT ;  /* 0x0000000ccb137209 */ /* 0x000fe20007810000 */
[----:B------:R-:W-:Y:S01]  /*24900*/  FFMA.FTZ R64, R0, R64, R17 ;  /* 0x0000004000407223 */ /* 0x000fe20000010011 */
[----:B------:R-:W-:Y:S06]  /*24910*/  FMNMX.FTZ R17, R147, R18, !PT ;  /* 0x0000001293117209 */ /* 0x000fec0007810000 */
[----:B------:R-:W2:Y:S01]  /*24920*/  I2F R16, R16 ;  /* 0x0000001000107306 */ /* 0x000ea20000201400 */
[----:B------:R-:W-:Y:S02]  /*24930*/  FMNMX.FTZ R12, R6, R17, !PT ;  /* 0x00000011060c7209 */ /* 0x000fe40007810000 */
[----:B------:R-:W-:Y:S01]  /*24940*/  IADD3 R17, R2, 0x61, RZ ;  /* 0x0000006102117810 */ /* 0x000fe20007ffe0ff */
[CC--:B-----5:R-:W-:Y:S02]  /*24950*/  FFMA.FTZ R50, R0.reuse, R57.reuse, R247 ;  /* 0x0000003900327223 */ /* 0x0e0fe400000100f7 */
[----:B------:R-:W-:Y:S01]  /*24960*/  FFMA.FTZ R57, R0, R57, R13 ;  /* 0x0000003900397223 */ /* 0x000fe2000001000d */
[----:B------:R-:W-:Y:S03]  /*24970*/  IADD3 R13, R2, 0x59, RZ ;  /* 0x00000059020d7810 */ /* 0x000fe60007ffe0ff */
[----:B------:R-:W5:Y:S01]  /*24980*/  I2F R37, R37 ;  /* 0x0000002500257306 */ /* 0x000f620000201400 */
[CC--:B-1----:R-:W-:Y:S02]  /*24990*/  FFMA.FTZ R168, R0.reuse, R35.reuse, R168 ;  /* 0x0000002300a87223 */ /* 0x0c2fe400000100a8 */
[----:B------:R-:W-:Y:S01]  /*249a0*/  FFMA.FTZ R172, R0, R35, R172 ;  /* 0x0000002300ac7223 */ /* 0x000fe200000100ac */
[----:B------:R-:W-:Y:S02]  /*249b0*/  FMNMX.FTZ R35, R40, R19, !PT ;  /* 0x0000001328237209 */ /* 0x000fe40007810000 */
[----:B------:R-:W-:Y:S04]  /*249c0*/  FMNMX.FTZ R19, R161, R12, !PT ;  /* 0x0000000ca1137209 */ /* 0x000fe80007810000 */
[----:B------:R-:W1:Y:S01]  /*249d0*/  I2F R14, R14 ;  /* 0x0000000e000e7306 */ /* 0x000e620000201400 */
[----:B------:R-:W-:Y:S01]  /*249e0*/  FMNMX.FTZ R12, R50, R35, !PT ;  /* 0x00000023320c7209 */ /* 0x000fe20007810000 */
[CC--:B--2---:R-:W-:Y:S02]  /*249f0*/  FFMA.FTZ R171, R0.reuse, R16.reuse, R171 ;  /* 0x0000001000ab7223 */ /* 0x0c4fe400000100ab */
[----:B------:R-:W-:Y:S01]  /*24a00*/  FFMA.FTZ R175, R0, R16, R175 ;  /* 0x0000001000af7223 */ /* 0x000fe200000100af */
[----:B------:R-:W-:Y:S02]  /*24a10*/  FMNMX.FTZ R16, R58, R19, !PT ;  /* 0x000000133a107209 */ /* 0x000fe40007810000 */
[----:B------:R-:W-:Y:S03]  /*24a20*/  FMNMX.FTZ R19, R49, R12, !PT ;  /* 0x0000000c31137209 */ /* 0x000fe60007810000 */
[----:B------:R-:W2:Y:S01]  /*24a30*/  I2F R33, R33 ;  /* 0x0000002100217306 */ /* 0x000ea20000201400 */
[----:B------:R-:W-:Y:S02]  /*24a40*/  IADD3 R12, R2, 0x68, RZ ;  /* 0x00000068020c7810 */ /* 0x000fe40007ffe0ff */
[----:B------:R-:W-:Y:S01]  /*24a50*/  FMNMX.FTZ R19, R48, R19, !PT ;  /* 0x0000001330137209 */ /* 0x000fe20007810000 */
[CC--:B-----5:R-:W-:Y:S02]  /*24a60*/  FFMA.FTZ R166, R0.reuse, R37.reuse, R166 ;  /* 0x0000002500a67223 */ /* 0x0e0fe400000100a6 */
[C---:B------:R-:W-:Y:S02]  /*24a70*/  FFMA.FTZ R170, R0.reuse, R37, R170 ;  /* 0x0000002500aa7223 */ /* 0x040fe400000100aa */
[----:B------:R-:W-:Y:S02]  /*24a80*/  LDSM.16.MT88.4 R36, [R218+0xc000] ;  /* 0x00c00000da24783b */ /* 0x000fe40000004200 */
[----:B------:R-:W5:Y:S01]  /*24a90*/  I2F R31, R31 ;  /* 0x0000001f001f7306 */ /* 0x000f620000201400 */
[CC--:B-1----:R-:W-:Y:S02]  /*24aa0*/  FFMA.FTZ R177, R0.reuse, R14.reuse, R177 ;  /* 0x0000000e00b17223 */ /* 0x0c2fe400000100b1 */
[----:B------:R-:W-:Y:S01]  /*24ab0*/  FFMA.FTZ R181, R0, R14, R181 ;  /* 0x0000000e00b57223 */ /* 0x000fe200000100b5 */
[----:B------:R-:W-:Y:S06]  /*24ac0*/  FMNMX.FTZ R14, R166, R19, !PT ;  /* 0x00000013a60e7209 */ /* 0x000fec0007810000 */
[----:B------:R-:W1:Y:S01]  /*24ad0*/  I2F R10, R10 ;  /* 0x0000000a000a7306 */ /* 0x000e620000201400 */
[CC--:B--2---:R-:W-:Y:S02]  /*24ae0*/  FFMA.FTZ R178, R0.reuse, R33.reuse, R178 ;  /* 0x0000002100b27223 */ /* 0x0c4fe400000100b2 */
[----:B------:R-:W-:Y:S01]  /*24af0*/  FFMA.FTZ R174, R0, R33, R174 ;  /* 0x0000002100ae7223 */ /* 0x000fe200000100ae */
[----:B------:R-:W-:Y:S06]  /*24b00*/  FMNMX.FTZ R33, R57, R16, !PT ;  /* 0x0000001039217209 */ /* 0x000fec0007810000 */
[----:B------:R2:W2:Y:S01]  /*24b10*/  I2F R19, R12 ;  /* 0x0000000c00137306 */ /* 0x0004a20000201400 */
[----:B------:R-:W-:Y:S01]  /*24b20*/  FMNMX.FTZ R33, R56, R33, !PT ;  /* 0x0000002138217209 */ /* 0x000fe20007810000 */
[----:B-----5:R-:W-:Y:S03]  /*24b30*/  FFMA.FTZ R176, R0, R31, R176 ;  /* 0x0000001f00b07223 */ /* 0x020fe600000100b0 */
[----:B------:R-:W-:Y:S01]  /*24b40*/  FMNMX.FTZ R33, R64, R33, !PT ;  /* 0x0000002140217209 */ /* 0x000fe20007810000 */
[----:B------:R-:W-:Y:S01]  /*24b50*/  FFMA.FTZ R182, R0, R31, R182 ;  /* 0x0000001f00b67223 */ /* 0x000fe200000100b6 */
[----:B------:R-:W-:Y:S02]  /*24b60*/  FMNMX.FTZ R31, R169, R14, !PT ;  /* 0x0000000ea91f7209 */ /* 0x000fe40007810000 */
[----:B------:R-:W-:Y:S01]  /*24b70*/  FMNMX.FTZ R16, R170, R33, !PT ;  /* 0x00000021aa107209 */ /* 0x000fe20007810000 */
[----:B------:R-:W5:Y:S01]  /*24b80*/  I2F R8, R8 ;  /* 0x0000000800087306 */ /* 0x000f620000201400 */
[----:B------:R-:W-:Y:S02]  /*24b90*/  FMNMX.FTZ R14, R168, R31, !PT ;  /* 0x0000001fa80e7209 */ /* 0x000fe40007810000 */
[----:B------:R-:W-:Y:S01]  /*24ba0*/  FMNMX.FTZ R35, R173, R16, !PT ;  /* 0x00000010ad237209 */ /* 0x000fe20007810000 */
[C---:B-1----:R-:W-:Y:S01]  /*24bb0*/  FFMA.FTZ R179, R0.reuse, R10, R179 ;  /* 0x0000000a00b37223 */ /* 0x042fe200000100b3 */
[----:B------:R-:W-:Y:S01]  /*24bc0*/  FMNMX.FTZ R33, R171, R14, !PT ;  /* 0x0000000eab217209 */ /* 0x000fe20007810000 */
[----:B------:R-:W-:Y:S01]  /*24bd0*/  FFMA.FTZ R185, R0, R10, R185 ;  /* 0x0000000a00b97223 */ /* 0x000fe200000100b9 */
[----:B------:R-:W-:Y:S03]  /*24be0*/  IADD3 R10, R2, 0x69, RZ ;  /* 0x00000069020a7810 */ /* 0x000fe60007ffe0ff */
[----:B------:R-:W1:Y:S01]  /*24bf0*/  I2F R29, R29 ;  /* 0x0000001d001d7306 */ /* 0x000e620000201400 */
[----:B--2---:R-:W-:Y:S01]  /*24c00*/  FMNMX.FTZ R12, R174, R33, !PT ;  /* 0x00000021ae0c7209 */ /* 0x004fe20007810000 */
[CC--:B------:R-:W-:Y:S02]  /*24c10*/  FFMA.FTZ R164, R0.reuse, R19.reuse, R164 ;  /* 0x0000001300a47223 */ /* 0x0c0fe400000100a4 */
[C---:B------:R-:W-:Y:S06]  /*24c20*/  FFMA.FTZ R158, R0.reuse, R19, R158 ;  /* 0x00000013009e7223 */ /* 0x040fec000001009e */
[----:B------:R-:W2:Y:S01]  /*24c30*/  I2F R27, R27 ;  /* 0x0000001b001b7306 */ /* 0x000ea20000201400 */
[CC--:B-----5:R-:W-:Y:S02]  /*24c40*/  FFMA.FTZ R193, R0.reuse, R8.reuse, R193 ;  /* 0x0000000800c17223 */ /* 0x0e0fe400000100c1 */
[----:B------:R-:W-:Y:S01]  /*24c50*/  FFMA.FTZ R195, R0, R8, R195 ;  /* 0x0000000800c37223 */ /* 0x000fe200000100c3 */
[----:B------:R-:W-:Y:S06]  /*24c60*/  FMNMX.FTZ R8, R172, R35, !PT ;  /* 0x00000023ac087209 */ /* 0x000fec0007810000 */
[----:B------:R-:W5:Y:S01]  /*24c70*/  I2F R4, R4 ;  /* 0x0000000400047306 */ /* 0x000f620000201400 */
[----:B------:R-:W-:Y:S01]  /*24c80*/  FMNMX.FTZ R33, R175, R8, !PT ;  /* 0x00000008af217209 */ /* 0x000fe20007810000 */
[-C--:B-1----:R-:W-:Y:S01]  /*24c90*/  FFMA.FTZ R196, R0, R29.reuse, R21 ;  /* 0x0000001d00c47223 */ /* 0x082fe20000010015 */
[----:B------:R-:W-:Y:S01]  /*24ca0*/  IADD3 R21, R2, 0x70, RZ ;  /* 0x0000007002157810 */ /* 0x000fe20007ffe0ff */
[----:B------:R-:W-:Y:S01]  /*24cb0*/  FFMA.FTZ R194, R0, R29, R194 ;  /* 0x0000001d00c27223 */ /* 0x000fe200000100c2 */
[----:B------:R-:W-:Y:S02]  /*24cc0*/  FMNMX.FTZ R29, R177, R12, !PT ;  /* 0x0000000cb11d7209 */ /* 0x000fe40007810000 */
[----:B------:R-:W-:Y:S03]  /*24cd0*/  FMNMX.FTZ R12, R178, R33, !PT ;  /* 0x00000021b20c7209 */ /* 0x000fe60007810000 */
[----:B------:R1:W1:Y:S01]  /*24ce0*/  I2F R31, R10 ;  /* 0x0000000a001f7306 */ /* 0x0002620000201400 */
[----:B------:R-:W-:Y:S01]  /*24cf0*/  FMNMX.FTZ R8, R176, R29, !PT ;  /* 0x0000001db0087209 */ /* 0x000fe20007810000 */
[CC--:B--2---:R-:W-:Y:S03]  /*24d00*/  FFMA.FTZ R197, R0.reuse, R27.reuse, R25 ;  /* 0x0000001b00c57223 */ /* 0x0c4fe60000010019 */
[----:B------:R-:W-:Y:S01]  /*24d10*/  FMNMX.FTZ R8, R179, R8, !PT ;  /* 0x00000008b3087209 */ /* 0x000fe20007810000 */
[C---:B------:R-:W-:Y:S01]  /*24d20*/  FFMA.FTZ R192, R0.reuse, R27, R192 ;  /* 0x0000001b00c07223 */ /* 0x040fe200000100c0 */
[----:B------:R-:W-:Y:S03]  /*24d30*/  FMNMX.FTZ R25, R181, R12, !PT ;  /* 0x0000000cb5197209 */ /* 0x000fe60007810000 */
[----:B------:R-:W2:Y:S01]  /*24d40*/  I2F R5, R5 ;  /* 0x0000000500057306 */ /* 0x000ea20000201400 */
[C---:B-----5:R-:W-:Y:S01]  /*24d50*/  FFMA.FTZ R198, R0.reuse, R4, R23 ;  /* 0x0000000400c67223 */ /* 0x060fe20000010017 */
[----:B------:R-:W-:Y:S01]  /*24d60*/  FMNMX.FTZ R23, R193, R8, !PT ;  /* 0x00000008c1177209 */ /* 0x000fe20007810000 */
[----:B------:R-:W-:Y:S01]  /*24d70*/  FFMA.FTZ R191, R0, R4, R191 ;  /* 0x0000000400bf7223 */ /* 0x000fe200000100bf */
[----:B------:R-:W-:Y:S02]  /*24d80*/  IADD3 R4, R2, 0x71, RZ ;  /* 0x0000007102047810 */ /* 0x000fe40007ffe0ff */
[----:B------:R-:W-:Y:S04]  /*24d90*/  FMNMX.FTZ R8, R196, R23, !PT ;  /* 0x00000017c4087209 */ /* 0x000fe80007810000 */
[----:B------:R-:W5:Y:S01]  /*24da0*/  I2F R7, R7 ;  /* 0x0000000700077306 */ /* 0x000f620000201400 */
[----:B-1----:R-:W-:Y:S01]  /*24db0*/  FMNMX.FTZ R10, R182, R25, !PT ;  /* 0x00000019b60a7209 */ /* 0x002fe20007810000 */
[CC--:B------:R-:W-:Y:S01]  /*24dc0*/  FFMA.FTZ R163, R0.reuse, R31.reuse, R163 ;  /* 0x0000001f00a37223 */ /* 0x0c0fe200000100a3 */
[----:B------:R-:W-:Y:S01]  /*24dd0*/  FMNMX.FTZ R25, R197, R8, !PT ;  /* 0x00000008c5197209 */ /* 0x000fe20007810000 */
[----:B------:R-:W-:Y:S01]  /*24de0*/  FFMA.FTZ R156, R0, R31, R156 ;  /* 0x0000001f009c7223 */ /* 0x000fe2000001009c */
[----:B------:R-:W-:Y:S01]  /*24df0*/  FMNMX.FTZ R10, R185, R10, !PT ;  /* 0x0000000ab90a7209 */ /* 0x000fe20007810000 */
[----:B------:R-:W-:Y:S04]  /*24e00*/  LDSM.16.MT88.4 R28, [R219+0xc000] ;  /* 0x00c00000db1c783b */ /* 0x000fe80000004200 */
[----:B------:R-:W1:Y:S01]  /*24e10*/  I2F R11, R20 ;  /* 0x00000014000b7306 */ /* 0x000e620000201400 */
[----:B------:R-:W-:Y:S02]  /*24e20*/  FMNMX.FTZ R25, R198, R25, !PT ;  /* 0x00000019c6197209 */ /* 0x000fe40007810000 */
[----:B------:R-:W-:Y:S01]  /*24e30*/  FMNMX.FTZ R23, R195, R10, !PT ;  /* 0x0000000ac3177209 */ /* 0x000fe20007810000 */
[CC--:B--2---:R-:W-:Y:S02]  /*24e40*/  FFMA.FTZ R189, R0.reuse, R5.reuse, R189 ;  /* 0x0000000500bd7223 */ /* 0x0c4fe400000100bd */
[----:B------:R-:W-:Y:S01]  /*24e50*/  FFMA.FTZ R184, R0, R5, R184 ;  /* 0x0000000500b87223 */ /* 0x000fe200000100b8 */
[C---:B------:R-:W-:Y:S02]  /*24e60*/  IADD3 R5, R2.reuse, 0x78, RZ ;  /* 0x0000007802057810 */ /* 0x040fe40007ffe0ff */
[----:B------:R-:W-:Y:S01]  /*24e70*/  IADD3 R2, R2, 0x79, RZ ;  /* 0x0000007902027810 */ /* 0x000fe20007ffe0ff */
[----:B------:R-:W2:Y:S01]  /*24e80*/  I2F R13, R13 ;  /* 0x0000000d000d7306 */ /* 0x000ea20000201400 */
[----:B------:R-:W-:Y:S01]  /*24e90*/  FMNMX.FTZ R23, R194, R23, !PT ;  /* 0x00000017c2177209 */ /* 0x000fe20007810000 */
[----:B-----5:R-:W-:Y:S03]  /*24ea0*/  FFMA.FTZ R190, R0, R7, R190 ;  /* 0x0000000700be7223 */ /* 0x020fe600000100be */
[----:B------:R-:W-:Y:S01]  /*24eb0*/  FMNMX.FTZ R10, R192, R23, !PT ;  /* 0x00000017c00a7209 */ /* 0x000fe20007810000 */
[----:B------:R-:W-:Y:S01]  /*24ec0*/  FFMA.FTZ R186, R0, R7, R186 ;  /* 0x0000000700ba7223 */ /* 0x000fe200000100ba */
[----:B------:R-:W-:Y:S03]  /*24ed0*/  FMNMX.FTZ R8, R190, R25, !PT ;  /* 0x00000019be087209 */ /* 0x000fe60007810000 */
[----:B------:R-:W5:Y:S01]  /*24ee0*/  I2F R15, R15 ;  /* 0x0000000f000f7306 */ /* 0x000f620000201400 */
[----:B------:R-:W-:Y:S01]  /*24ef0*/  FMNMX.FTZ R23, R189, R8, !PT ;  /* 0x00000008bd177209 */ /* 0x000fe20007810000 */
[CC--:B-1----:R-:W-:Y:S02]  /*24f00*/  FFMA.FTZ R188, R0.reuse, R11.reuse, R188 ;  /* 0x0000000b00bc7223 */ /* 0x0c2fe400000100bc */
[----:B------:R-:W-:Y:S01]  /*24f10*/  FFMA.FTZ R183, R0, R11, R183 ;  /* 0x0000000b00b77223 */ /* 0x000fe200000100b7 */
[----:B------:R-:W-:Y:S02]  /*24f20*/  FMNMX.FTZ R11, R191, R10, !PT ;  /* 0x0000000abf0b7209 */ /* 0x000fe40007810000 */
[----:B------:R-:W-:Y:S03]  /*24f30*/  FMNMX.FTZ R8, R188, R23, !PT ;  /* 0x00000017bc087209 */ /* 0x000fe60007810000 */
[----:B------:R-:W1:Y:S01]  /*24f40*/  I2F R17, R17 ;  /* 0x0000001100117306 */ /* 0x000e620000201400 */
[----:B------:R-:W-:Y:S01]  /*24f50*/  FMNMX.FTZ R11, R186, R11, !PT ;  /* 0x0000000bba0b7209 */ /* 0x000fe20007810000 */
[----:B--2---:R-:W-:Y:S03]  /*24f60*/  FFMA.FTZ R187, R0, R13, R187 ;  /* 0x0000000d00bb7223 */ /* 0x004fe600000100bb */
[----:B------:R-:W-:Y:S01]  /*24f70*/  FMNMX.FTZ R10, R184, R11, !PT ;  /* 0x0000000bb80a7209 */ /* 0x000fe20007810000 */
[C---:B------:R-:W-:Y:S01]  /*24f80*/  FFMA.FTZ R180, R0.reuse, R13, R180 ;  /* 0x0000000d00b47223 */ /* 0x040fe200000100b4 */
[----:B------:R-:W-:Y:S03]  /*24f90*/  FMNMX.FTZ R8, R187, R8, !PT ;  /* 0x00000008bb087209 */ /* 0x000fe60007810000 */
        /* <DEDUP_REMOVED lines=9> */
[----:B------:R-:W-:Y:S03]  /*25030*/  FFMA.FTZ R160, R0, R17, R160 ;  /* 0x0000001100a07223 */ /* 0x000fe600000100a0 */
[----:B------:R-:W-:Y:S03]  /*25040*/  FMNMX.FTZ R13, R165, R8, !PT ;  /* 0x00000008a50d7209 */ /* 0x000fe60007810000 */
[----:B------:R1:W1:Y:S01]  /*25050*/  I2F R5, R2 ;  /* 0x0000000200057306 */ /* 0x0002620000201400 */
[----:B------:R-:W-:Y:S01]  /*25060*/  FMNMX.FTZ R11, R160, R11, !PT ;  /* 0x0000000ba00b7209 */ /* 0x000fe20007810000 */
[----:B--2---:R-:W-:Y:S03]  /*25070*/  FFMA.FTZ R150, R0, R7, R150 ;  /* 0x0000000700967223 */ /* 0x004fe60000010096 */
[----:B------:R-:W-:Y:S01]  /*25080*/  FMNMX.FTZ R11, R158, R11, !PT ;  /* 0x0000000b9e0b7209 */ /* 0x000fe20007810000 */
[----:B------:R-:W-:Y:S03]  /*25090*/  FFMA.FTZ R155, R0, R7, R155 ;  /* 0x00000007009b7223 */ /* 0x000fe6000001009b */
[----:B------:R-:W-:Y:S01]  /*250a0*/  FMNMX.FTZ R11, R156, R11, !PT ;  /* 0x0000000b9c0b7209 */ /* 0x000fe20007810000 */
[----:B------:R-:W2:Y:S01]  /*250b0*/  I2F R21, R21 ;  /* 0x0000001500157306 */ /* 0x000ea20000201400 */
[CC--:B-----5:R-:W-:Y:S02]  /*250c0*/  FFMA.FTZ R137, R0.reuse, R4.reuse, R137 ;  /* 0x0000000400897223 */ /* 0x0e0fe40000010089 */
[----:B------:R-:W-:Y:S01]  /*250d0*/  FFMA.FTZ R153, R0, R4, R153 ;  /* 0x0000000400997223 */ /* 0x000fe20000010099 */
[----:B-1----:R-:W-:Y:S01]  /*250e0*/  FMNMX.FTZ R2, R164, R13, !PT ;  /* 0x0000000da4027209 */ /* 0x002fe20007810000 */
[CC--:B------:R-:W-:Y:S02]  /*250f0*/  FFMA.FTZ R135, R0.reuse, R5.reuse, R135 ;  /* 0x0000000500877223 */ /* 0x0c0fe40000010087 */
[C---:B------:R-:W-:Y:S01]  /*25100*/  FFMA.FTZ R151, R0.reuse, R5, R151 ;  /* 0x0000000500977223 */ /* 0x040fe20000010097 */
[----:B------:R-:W-:Y:S01]  /*25110*/  FMNMX.FTZ R13, R163, R2, !PT ;  /* 0x00000002a30d7209 */ /* 0x000fe20007810000 */
[CC--:B--2---:R-:W-:Y:S02]  /*25120*/  FFMA.FTZ R152, R0.reuse, R21.reuse, R152 ;  /* 0x0000001500987223 */ /* 0x0c4fe40000010098 */
[----:B------:R-:W-:Y:S02]  /*25130*/  FFMA.FTZ R148, R0, R21, R148 ;  /* 0x0000001500947223 */ /* 0x000fe40000010094 */
        /* <DEDUP_REMOVED lines=9> */
[----:B------:R-:W-:Y:S03]  /*251d0*/  FMNMX.FTZ R11, R151, R10, !PT ;  /* 0x0000000a970b7209 */ /* 0x000fe60007810000 */
[----:B------:R-:W1:Y:S08]  /*251e0*/  SHFL.BFLY PT, R7, R4, 0x2, 0x1f ;  /* 0x0c401f0004077f89 */ /* 0x000e7000000e0000 */
[----:B------:R-:W2:Y:S01]  /*251f0*/  SHFL.BFLY PT, R10, R11, 0x2, 0x1f ;  /* 0x0c401f000b0a7f89 */ /* 0x000ea200000e0000 */
[----:B-1----:R-:W-:Y:S07]  /*25200*/  FMNMX.FTZ R5, R4, R7, !PT ;  /* 0x0000000704057209 */ /* 0x002fee0007810000 */
[----:B---3--:R-:W1:Y:S01]  /*25210*/  SHFL.BFLY PT, R132, R5, 0x1, 0x1f ;  /* 0x0c201f0005847f89 */ /* 0x008e6200000e0000 */
[----:B--2---:R-:W-:Y:S07]  /*25220*/  FMNMX.FTZ R8, R11, R10, !PT ;  /* 0x0000000a0b087209 */ /* 0x004fee0007810000 */
[----:B------:R-:W2:Y:S01]  /*25230*/  SHFL.BFLY PT, R133, R8, 0x1, 0x1f ;  /* 0x0c201f0008857f89 */ /* 0x000ea200000e0000 */
[----:B-1----:R-:W-:Y:S04]  /*25240*/  FMNMX.FTZ R132, R5, R132, !PT ;  /* 0x0000008405847209 */ /* 0x002fe80007810000 */
[----:B------:R-:W-:Y:S01]  /*25250*/  FSETP.NEU.FTZ.AND P0, PT, R132, -INF , PT ;  /* 0xff8000008400780b */ /* 0x000fe20003f1d000 */
[----:B----4-:R-:W-:Y:S02]  /*25260*/  FMUL.FTZ R159, R134, R132 ;  /* 0x00000084869f7220 */ /* 0x010fe40000410000 */
[----:B------:R-:W-:Y:S01]  /*25270*/  FADD.FTZ R3, -R132, R3 ;  /* 0x0000000384037221 */ /* 0x000fe20000010100 */
[----:B--2---:R-:W-:Y:S02]  /*25280*/  FMNMX.FTZ R133, R8, R133, !PT ;  /* 0x0000008508857209 */ /* 0x004fe40007810000 */
[----:B------:R-:W-:Y:S01]  /*25290*/  FSEL R159, R159, RZ, P0 ;  /* 0x000000ff9f9f7208 */ /* 0x000fe20000000000 */
[C---:B------:R-:W-:Y:S01]  /*252a0*/  FMUL.FTZ R2, R134.reuse, R3 ;  /* 0x0000000386027220 */ /* 0x040fe20000410000 */
[C---:B------:R-:W-:Y:S01]  /*252b0*/  FSETP.NEU.FTZ.AND P0, PT, R133.reuse, -INF , PT ;  /* 0xff8000008500780b */ /* 0x040fe20003f1d000 */
[----:B------:R-:W-:Y:S02]  /*252c0*/  FADD.FTZ R3, -R133, R136 ;  /* 0x0000008885037221 */ /* 0x000fe40000010100 */
[-CC-:B------:R-:W-:Y:S02]  /*252d0*/  FFMA.FTZ R142, R157, R134.reuse, -R159.reuse ;  /* 0x000000869d8e7223 */ /* 0x180fe4000001089f */
[----:B------:R-:W-:Y:S01]  /*252e0*/  FMUL.FTZ R157, R134, R133 ;  /* 0x00000085869d7220 */ /* 0x000fe20000410000 */
[----:B------:R-:W1:Y:S01]  /*252f0*/  MUFU.EX2 R2, R2 ;  /* 0x0000000200027308 */ /* 0x000e620000000800 */
[-CC-:B------:R-:W-:Y:S02]  /*25300*/  FFMA.FTZ R145, R149, R134.reuse, -R159.reuse ;  /* 0x0000008695917223 */ /* 0x180fe4000001089f */
[-CC-:B------:R-:W-:Y:S01]  /*25310*/  FFMA.FTZ R143, R201, R134.reuse, -R159.reuse ;  /* 0x00000086c98f7223 */ /* 0x180fe2000001089f */
[----:B------:R-:W-:Y:S01]  /*25320*/  FSEL R157, R157, RZ, P0 ;  /* 0x000000ff9d9d7208 */ /* 0x000fe20000000000 */
[-C--:B------:R-:W-:Y:S01]  /*25330*/  FFMA.FTZ R136, R203, R134.reuse, -R159 ;  /* 0x00000086cb887223 */ /* 0x080fe2000001089f */
[----:B------:R-:W-:Y:S01]  /*25340*/  ISETP.GT.AND P0, PT, R246, R233, PT ;  /* 0x000000e9f600720c */ /* 0x000fe20003f04270 */
[----:B------:R-:W-:Y:S02]  /*25350*/  FMUL.FTZ R4, R134, R3 ;  /* 0x0000000386047220 */ /* 0x000fe40000410000 */
[-CC-:B------:R-:W-:Y:S01]  /*25360*/  FFMA.FTZ R149, R9, R134.reuse, -R157.reuse ;  /* 0x0000008609957223 */ /* 0x180fe2000001089d */
[----:B------:R-:W-:Y:S01]  /*25370*/  MUFU.EX2 R145, R145 ;  /* 0x0000009100917308 */ /* 0x000fe20000000800 */
[-CC-:B------:R-:W-:Y:S02]  /*25380*/  FFMA.FTZ R144, R161, R134.reuse, -R157.reuse ;  /* 0x00000086a1907223 */ /* 0x180fe4000001089d */
[-CC-:B------:R-:W-:Y:S02]  /*25390*/  FFMA.FTZ R146, R147, R134.reuse, -R157.reuse ;  /* 0x0000008693927223 */ /* 0x180fe4000001089d */
[-CC-:B------:R-:W-:Y:S02]  /*253a0*/  FFMA.FTZ R147, R6, R134.reuse, -R157.reuse ;  /* 0x0000008606937223 */ /* 0x180fe4000001089d */
[-CC-:B------:R-:W-:Y:S02]  /*253b0*/  FFMA.FTZ R154, R56, R134.reuse, -R157.reuse ;  /* 0x00000086389a7223 */ /* 0x180fe4000001089d */
[-C--:B------:R-:W-:Y:S01]  /*253c0*/  FFMA.FTZ R161, R64, R134.reuse, -R157 ;  /* 0x0000008640a17223 */ /* 0x080fe2000001089d */
[----:B------:R-:W2:Y:S01]  /*253d0*/  MUFU.EX2 R3, R4 ;  /* 0x0000000400037308 */ /* 0x000ea20000000800 */
[-CC-:B------:R-:W-:Y:S02]  /*253e0*/  FFMA.FTZ R166, R166, R134.reuse, -R159.reuse ;  /* 0x00000086a6a67223 */ /* 0x180fe4000001089f */
[--C-:B------:R-:W-:Y:S02]  /*253f0*/  FFMA.FTZ R169, R169, R134, -R159.reuse ;  /* 0x00000086a9a97223 */ /* 0x100fe4000001089f */
[C---:B-1----:R-:W-:Y:S02]  /*25400*/  FMUL.FTZ R6, R2.reuse, R130 ;  /* 0x0000008202067220 */ /* 0x042fe40000410000 */
        /* <DEDUP_REMOVED lines=22> */
[C---:B------:R-:W-:Y:S01]  /*25570*/  FMUL.FTZ R32, R3.reuse, R100 ;  /* 0x0000006403207220 */ /* 0x040fe20000410000 */
[----:B------:R-:W-:Y:S01]  /*25580*/  LDSM.16.MT88.4 R116, [R220+0xf800] ;  /* 0x00f80000dc74783b */ /* 0x000fe20000004200 */
[C---:B------:R-:W-:Y:S01]  /*25590*/  FMUL.FTZ R33, R3.reuse, R101 ;  /* 0x0000006503217220 */ /* 0x040fe20000410000 */
[----:B-1----:R-:W-:Y:S01]  /*255a0*/  F2FP.PACK_AB R129, R142, R145 ;  /* 0x000000918e81723e */ /* 0x002fe200000000ff */
[C---:B------:R-:W-:Y:S02]  /*255b0*/  FMUL.FTZ R42, R2.reuse, R94 ;  /* 0x0000005e022a7220 */ /* 0x040fe40000410000 */
[C---:B------:R-:W-:Y:S02]  /*255c0*/  FMUL.FTZ R43, R2.reuse, R95 ;  /* 0x0000005f022b7220 */ /* 0x040fe40000410000 */
[C---:B------:R-:W-:Y:S01]  /*255d0*/  FMUL.FTZ R41, R3.reuse, R93 ;  /* 0x0000005d03297220 */ /* 0x040fe20000410000 */
[----:B------:R-:W-:Y:S01]  /*255e0*/  MUFU.EX2 R149, R149 ;  /* 0x0000009500957308 */ /* 0x000fe20000000800 */
[----:B------:R-:W-:Y:S01]  /*255f0*/  LDSM.16.MT88.4 R100, [R220+0xd800] ;  /* 0x00d80000dc64783b */ /* 0x000fe20000004200 */
[C---:B------:R-:W-:Y:S02]  /*25600*/  FMUL.FTZ R51, R2.reuse, R87 ;  /* 0x0000005702337220 */ /* 0x040fe40000410000 */
[C---:B------:R-:W-:Y:S02]  /*25610*/  FMUL.FTZ R59, R2.reuse, R79 ;  /* 0x0000004f023b7220 */ /* 0x040fe40000410000 */
[C---:B------:R-:W-:Y:S02]  /*25620*/  FMUL.FTZ R56, R3.reuse, R76 ;  /* 0x0000004c03387220 */ /* 0x040fe40000410000 */
[C---:B------:R-:W-:Y:S01]  /*25630*/  FMUL.FTZ R66, R2.reuse, R70 ;  /* 0x0000004602427220 */ /* 0x040fe20000410000 */
[----:B------:R-:W-:Y:S01]  /*25640*/  LDSM.16.MT88.4 R108, [R219+0xf800] ;  /* 0x00f80000db6c783b */ /* 0x000fe20000004200 */
[----:B------:R-:W1:Y:S01]  /*25650*/  MUFU.EX2 R146, R146 ;  /* 0x0000009200927308 */ /* 0x000e620000000800 */
[----:B------:R-:W-:Y:S02]  /*25660*/  FMUL.FTZ R67, R2, R71 ;  /* 0x0000004702437220 */ /* 0x000fe40000410000 */
[C---:B------:R-:W-:Y:S01]  /*25670*/  FMUL.FTZ R64, R3.reuse, R68 ;  /* 0x0000004403407220 */ /* 0x040fe20000410000 */
[----:B--2---:R-:W-:Y:S01]  /*25680*/  F2FP.PACK_AB R131, R136, R143 ;  /* 0x0000008f8883723e */ /* 0x004fe200000000ff */
[----:B------:R-:W-:Y:S02]  /*25690*/  FMUL.FTZ R65, R3, R69 ;  /* 0x0000004503417220 */ /* 0x000fe40000410000 */
[-CC-:B------:R-:W-:Y:S02]  /*256a0*/  FFMA.FTZ R168, R168, R134.reuse, -R159.reuse ;  /* 0x00000086a8a87223 */ /* 0x180fe4000001089f */
[-C--:B------:R-:W-:Y:S01]  /*256b0*/  FFMA.FTZ R171, R171, R134.reuse, -R159 ;  /* 0x00000086abab7223 */ /* 0x080fe2000001089f */
        /* <DEDUP_REMOVED lines=8> */
[-CC-:B------:R-:W-:Y:S01]  /*25740*/  FFMA.FTZ R176, R176, R134.reuse, -R159.reuse ;  /* 0x00000086b0b07223 */ /* 0x180fe2000001089f */
[----:B-1----:R-:W-:Y:S01]  /*25750*/  F2FP.PACK_AB R128, R146, R149 ;  /* 0x000000959280723e */ /* 0x002fe200000000ff */
[-C--:B------:R-:W-:Y:S02]  /*25760*/  FFMA.FTZ R179, R179, R134.reuse, -R159 ;  /* 0x00000086b3b37223 */ /* 0x080fe4000001089f */
[-CC-:B------:R-:W-:Y:S02]  /*25770*/  FFMA.FTZ R178, R178, R134.reuse, -R157.reuse ;  /* 0x00000086b2b27223 */ /* 0x180fe4000001089d */
[-CC-:B------:R-:W-:Y:S01]  /*25780*/  FFMA.FTZ R181, R181, R134.reuse, -R157.reuse ;  /* 0x00000086b5b57223 */ /* 0x180fe2000001089d */
[----:B------:R-:W1:Y:S01]  /*25790*/  MUFU.EX2 R161, R161 ;  /* 0x000000a100a17308 */ /* 0x000e620000000800 */
[-CC-:B------:R-:W-:Y:S02]  /*257a0*/  FFMA.FTZ R182, R182, R134.reuse, -R157.reuse ;  /* 0x00000086b6b67223 */ /* 0x180fe4000001089d */
[-C--:B------:R-:W-:Y:S01]  /*257b0*/  FFMA.FTZ R185, R185, R134.reuse, -R157 ;  /* 0x00000086b9b97223 */ /* 0x080fe2000001089d */
[----:B--2---:R-:W-:Y:S01]  /*257c0*/  F2FP.PACK_AB R130, R144, R147 ;  /* 0x000000939082723e */ /* 0x004fe200000000ff */
[-CC-:B------:R-:W-:Y:S02]  /*257d0*/  FFMA.FTZ R193, R193, R134.reuse, -R159.reuse ;  /* 0x00000086c1c17223 */ /* 0x180fe4000001089f */
[-CC-:B------:R-:W-:Y:S02]  /*257e0*/  FFMA.FTZ R196, R196, R134.reuse, -R159.reuse ;  /* 0x00000086c4c47223 */ /* 0x180fe4000001089f */
        /* <DEDUP_REMOVED lines=14> */
[-CC-:B------:R-:W-:Y:S02]  /*258d0*/  FFMA.FTZ R192, R192, R134.reuse, -R157.reuse ;  /* 0x00000086c0c07223 */ /* 0x180fe4000001089d */
[-C--:B------:R-:W-:Y:S01]  /*258e0*/  FFMA.FTZ R191, R191, R134.reuse, -R157 ;  /* 0x00000086bfbf7223 */ /* 0x080fe2000001089d */
        /* <DEDUP_REMOVED lines=17> */
[-CC-:B------:R-:W-:Y:S02]  /*25a00*/  FFMA.FTZ R188, R188, R134.reuse, -R159.reuse ;  /* 0x00000086bcbc7223 */ /* 0x180fe4000001089f */
[--C-:B------:R-:W-:Y:S01]  /*25a10*/  FFMA.FTZ R187, R187, R134, -R159.reuse ;  /* 0x00000086bbbb7223 */ /* 0x100fe2000001089f */
        /* <DEDUP_REMOVED lines=40> */
[-CC-:B------:R-:W-:Y:S02]  /*25ca0*/  FFMA.FTZ R183, R183, R134.reuse, -R157.reuse ;  /* 0x00000086b7b77223 */ /* 0x180fe4000001089d */
[C---:B------:R-:W-:Y:S01]  /*25cb0*/  HMMA.16816.F32 R44, R128.reuse, R52, R44 ;  /* 0x00000034802c723c */ /* 0x040fe2000000182c */
[----:B------:R-:W1:Y:S02]  /*25cc0*/  MUFU.EX2 R175, R175 ;  /* 0x000000af00af7308 */ /* 0x000e640000000800 */
[----:B------:R-:W-:Y:S01]  /*25cd0*/  FFMA.FTZ R180, R180, R134, -R157 ;  /* 0x00000086b4b47223 */ /* 0x000fe2000001089d */
        /* <DEDUP_REMOVED lines=9> */
[----:B------:R-:W3:Y:S01]  /*25d70*/  MUFU.EX2 R177, R177 ;  /* 0x000000b100b17308 */ /* 0x000ee20000000800 */
[----:B------:R-:W4:Y:S01]  /*25d80*/  LDSM.16.MT88.4 R80, [R220+0xc800] ;  /* 0x00c80000dc50783b */ /* 0x000f220000004200 */
[-CC-:B------:R-:W-:Y:S02]  /*25d90*/  FFMA.FTZ R164, R164, R134.reuse, -R159.reuse ;  /* 0x00000086a4a47223 */ /* 0x180fe4000001089f */
[-C--:B------:R-:W-:Y:S02]  /*25da0*/  FFMA.FTZ R163, R163, R134.reuse, -R159 ;  /* 0x00000086a3a37223 */ /* 0x080fe4000001089f */
[C---:B------:R-:W-:Y:S03]  /*25db0*/  HMMA.16816.F32 R52, R128.reuse, R60, R52 ;  /* 0x0000003c8034723c */ /* 0x040fe60000001834 */
[-CC-:B------:R-:W-:Y:S01]  /*25dc0*/  FFMA.FTZ R162, R162, R134.reuse, -R157.reuse ;  /* 0x00000086a2a27223 */ /* 0x180fe2000001089d */
[----:B------:R-:W-:Y:S01]  /*25dd0*/  MUFU.EX2 R176, R176 ;  /* 0x000000b000b07308 */ /* 0x000fe20000000800 */
[--C-:B------:R-:W-:Y:S02]  /*25de0*/  FFMA.FTZ R165, R160, R134, -R157.reuse ;  /* 0x00000086a0a57223 */ /* 0x100fe4000001089d */
[C---:B------:R-:W-:Y:S01]  /*25df0*/  FMUL.FTZ R60, R3.reuse, R72 ;  /* 0x00000048033c7220 */ /* 0x040fe20000410000 */
[C---:B------:R-:W-:Y:S04]  /*25e00*/  HMMA.16816.F32 R56, R128.reuse, R62, R56 ;  /* 0x0000003e8038723c */ /* 0x040fe80000001838 */
[----:B------:R-:W-:Y:S02]  /*25e10*/  FMUL.FTZ R61, R3, R73 ;  /* 0x00000049033d7220 */ /* 0x000fe40000410000 */
[----:B------:R-:W5:Y:S01]  /*25e20*/  MUFU.EX2 R179, R179 ;  /* 0x000000b300b37308 */ /* 0x000f620000000800 */
[C---:B------:R-:W-:Y:S02]  /*25e30*/  FMUL.FTZ R62, R2.reuse, R74 ;  /* 0x0000004a023e7220 */ /* 0x040fe40000410000 */
[----:B------:R-:W-:Y:S02]  /*25e40*/  FMUL.FTZ R63, R2, R75 ;  /* 0x0000004b023f7220 */ /* 0x000fe40000410000 */
[----:B------:R-:W1:Y:S01]  /*25e50*/  LDSM.16.MT88.4 R72, [R219+0xc800] ;  /* 0x00c80000db48783b */ /* 0x000e620000004200 */
[-CC-:B------:R-:W-:Y:S02]  /*25e60*/  FFMA.FTZ R158, R158, R134.reuse, -R157.reuse ;  /* 0x000000869e9e7223 */ /* 0x180fe4000001089d */
[-C--:B------:R-:W-:Y:S02]  /*25e70*/  FFMA.FTZ R201, R156, R134.reuse, -R157 ;  /* 0x000000869cc97223 */ /* 0x080fe4000001089d */
[C---:B--2---:R-:W-:Y:S01]  /*25e80*/  HMMA.16816.F32 R60, R128.reuse, R84, R60 ;  /* 0x00000054803c723c */ /* 0x044fe2000000183c */
[----:B------:R-:W-:Y:S02]  /*25e90*/  MUFU.EX2 R178, R178 ;  /* 0x000000b200b27308 */ /* 0x000fe40000000800 */
[-CC-:B------:R-:W-:Y:S02]  /*25ea0*/  FFMA.FTZ R152, R152, R134.reuse, -R159.reuse ;  /* 0x0000008698987223 */ /* 0x180fe4000001089f */
[-CC-:B------:R-:W-:Y:S02]  /*25eb0*/  FFMA.FTZ R203, R150, R134.reuse, -R159.reuse ;  /* 0x0000008696cb7223 */ /* 0x180fe4000001089f */
[-CC-:B------:R-:W-:Y:S01]  /*25ec0*/  FFMA.FTZ R137, R137, R134.reuse, -R159.reuse ;  /* 0x0000008689897223 */ /* 0x180fe2000001089f */
[----:B------:R-:W-:Y:S01]  /*25ed0*/  HMMA.16816.F32 R64, R128, R86, R64 ;  /* 0x000000568040723c */ /* 0x000fe20000001840 */
[----:B------:R-:W2:Y:S02]  /*25ee0*/  LDSM.16.MT88.4 R84, [R222+0x10800] ;  /* 0x01080000de54783b */ /* 0x000ea40000004200 */
[----:B------:R-:W1:Y:S01]  /*25ef0*/  MUFU.EX2 R181, R181 ;  /* 0x000000b500b57308 */ /* 0x000e620000000800 */
[-C--:B------:R-:W-:Y:S02]  /*25f00*/  FFMA.FTZ R159, R135, R134.reuse, -R159 ;  /* 0x00000086879f7223 */ /* 0x080fe4000001089f */
[-CC-:B------:R-:W-:Y:S02]  /*25f10*/  FFMA.FTZ R135, R148, R134.reuse, -R157.reuse ;  /* 0x0000008694877223 */ /* 0x180fe4000001089d */
[C---:B------:R-:W-:Y:S05]  /*25f20*/  HMMA.16816.F32 R4, R68.reuse, R76, R4 ;  /* 0x0000004c4404723c */ /* 0x040fea0000001804 */
[----:B------:R-:W-:Y:S01]  /*25f30*/  MUFU.EX2 R182, R182 ;  /* 0x000000b600b67308 */ /* 0x000fe20000000800 */
[-CC-:B------:R-:W-:Y:S02]  /*25f40*/  FFMA.FTZ R148, R155, R134.reuse, -R157.reuse ;  /* 0x000000869b947223 */ /* 0x180fe4000001089d */
[C---:B------:R-:W-:Y:S01]  /*25f50*/  HMMA.16816.F32 R8, R68.reuse, R78, R8 ;  /* 0x0000004e4408723c */ /* 0x040fe20000001808 */
[----:B------:R-:W2:Y:S03]  /*25f60*/  LDSM.16.MT88.4 R76, [R220+0x10800] ;  /* 0x01080000dc4c783b */ /* 0x000ea60000004200 */
[-CC-:B------:R-:W-:Y:S02]  /*25f70*/  FFMA.FTZ R153, R153, R134.reuse, -R157.reuse ;  /* 0x0000008699997223 */ /* 0x180fe4000001089d */
[----:B------:R-:W-:Y:S01]  /*25f80*/  FFMA.FTZ R157, R151, R134, -R157 ;  /* 0x00000086979d7223 */ /* 0x000fe2000001089d */
[----:B------:R-:W2:Y:S01]  /*25f90*/  MUFU.EX2 R185, R185 ;  /* 0x000000b900b97308 */ /* 0x000ea20000000800 */
[C---:B----4-:R-:W-:Y:S04]  /*25fa0*/  HMMA.16816.F32 R12, R68.reuse, R80, R12 ;  /* 0x00000050440c723c */ /* 0x050fe8000000180c */
[----:B------:R-:W-:Y:S02]  /*25fb0*/  FFMA.FTZ R149, R3, R248, R149 ;  /* 0x000000f803957223 */ /* 0x000fe40000010095 */
[----:B------:R-:W-:Y:S02]  /*25fc0*/  FFMA.FTZ R145, R2, R241, R145 ;  /* 0x000000f102917223 */ /* 0x000fe40000010091 */
[C---:B------:R-:W-:Y:S01]  /*25fd0*/  HMMA.16816.F32 R16, R68.reuse, R82, R16 ;  /* 0x000000524410723c */ /* 0x040fe20000001810 */
[----:B------:R-:W-:Y:S01]  /*25fe0*/  LDSM.16.MT88.4 R80, [R218+0x10800] ;  /* 0x01080000da50783b */ /* 0x000fe20000004200 */
[----:B------:R-:W-:Y:S02]  /*25ff0*/  MUFU.EX2 R193, R193 ;  /* 0x000000c100c17308 */ /* 0x000fe40000000800 */
[----:B------:R-:W-:Y:S02]  /*26000*/  FADD.FTZ R146, R146, R149 ;  /* 0x0000009592927221 */ /* 0x000fe40000010000 */
[----:B------:R-:W-:Y:S02]  /*26010*/  FADD.FTZ R142, R142, R145 ;  /* 0x000000918e8e7221 */ /* 0x000fe40000010000 */
[C---:B-1----:R-:W-:Y:S04]  /*26020*/  HMMA.16816.F32 R20, R68.reuse, R72, R20 ;  /* 0x000000484414723c */ /* 0x042fe80000001814 */
[----:B------:R-:W1:Y:S01]  /*26030*/  MUFU.EX2 R196, R196 ;  /* 0x000000c400c47308 */ /* 0x000e620000000800 */
[----:B------:R-:W-:Y:S03]  /*26040*/  FADD.FTZ R3, R143, R142 ;  /* 0x0000008e8f037221 */ /* 0x000fe60000010000 */
[C---:B------:R-:W-:Y:S01]  /*26050*/  HMMA.16816.F32 R24, R68.reuse, R74, R24 ;  /* 0x0000004a4418723c */ /* 0x040fe20000001818 */
[----:B------:R-:W4:Y:S03]  /*26060*/  LDSM.16.MT88.4 R72, [R219+0x10800] ;  /* 0x01080000db48783b */ /* 0x000f260000004200 */
[----:B------:R-:W-:Y:S01]  /*26070*/  FADD.FTZ R3, R136, R3 ;  /* 0x0000000388037221 */ /* 0x000fe20000010000 */
[----:B------:R-:W-:Y:S01]  /*26080*/  MOV R136, R133 ;  /* 0x0000008500887202 */ /* 0x000fe20000000f00 */
[----:B------:R-:W-:Y:S02]  /*26090*/  MUFU.EX2 R197, R197 ;  /* 0x000000c500c57308 */ /* 0x000fe40000000800 */
[C---:B------:R-:W-:Y:S04]  /*260a0*/  HMMA.16816.F32 R28, R68.reuse, R88, R28 ;  /* 0x00000058441c723c */ /* 0x040fe8000000181c */
[----:B------:R-:W-:Y:S04]  /*260b0*/  FADD.FTZ R104, R104, R3 ;  /* 0x0000000368687221 */ /* 0x000fe80000010000 */
[C---:B------:R-:W-:Y:S01]  /*260c0*/  HMMA.16816.F32 R32, R68.reuse, R90, R32 ;  /* 0x0000005a4420723c */ /* 0x040fe20000001820 */
[----:B------:R-:W-:Y:S01]  /*260d0*/  LDSM.16.MT88.4 R88, [R220+0x11000] ;  /* 0x01100000dc58783b */ /* 0x000fe20000004200 */
[----:B------:R-:W1:Y:S02]  /*260e0*/  MUFU.EX2 R198, R198 ;  /* 0x000000c600c67308 */ /* 0x000e640000000800 */
[----:B------:R-:W-:Y:S04]  /*260f0*/  FADD.FTZ R105, R105, R104 ;  /* 0x0000006869697221 */ /* 0x000fe80000010000 */
[C---:B--2---:R-:W-:Y:S04]  /*26100*/  HMMA.16816.F32 R36, R68.reuse, R84, R36 ;  /* 0x000000544424723c */ /* 0x044fe80000001824 */
[----:B------:R-:W-:Y:S01]  /*26110*/  MUFU.EX2 R195, R195 ;  /* 0x000000c300c37308 */ /* 0x000fe20000000800 */
[----:B------:R-:W-:Y:S03]  /*26120*/  FADD.FTZ R106, R106, R105 ;  /* 0x000000696a6a7221 */ /* 0x000fe60000010000 */
[C---:B------:R-:W-:Y:S01]  /*26130*/  HMMA.16816.F32 R40, R68.reuse, R86, R40 ;  /* 0x000000564428723c */ /* 0x040fe20000001828 */
[----:B------:R-:W-:Y:S03]  /*26140*/  LDSM.16.MT88.4 R84, [R218+0xd000] ;  /* 0x00d00000da54783b */ /* 0x000fe60000004200 */
[----:B------:R-:W-:Y:S02]  /*26150*/  FADD.FTZ R107, R107, R106 ;  /* 0x0000006a6b6b7221 */ /* 0x000fe40000010000 */
[----:B------:R-:W2:Y:S02]  /*26160*/  MUFU.EX2 R194, R194 ;  /* 0x000000c200c27308 */ /* 0x000ea40000000800 */
[C---:B------:R-:W-:Y:S08]  /*26170*/  HMMA.16816.F32 R44, R68.reuse, R76, R44 ;  /* 0x0000004c442c723c */ /* 0x040ff0000000182c */
[C---:B------:R-:W-:Y:S01]  /*26180*/  HMMA.16816.F32 R48, R68.reuse, R78, R48 ;  /* 0x0000004e4430723c */ /* 0x040fe20000001830 */
[----:B------:R-:W1:Y:S01]  /*26190*/  LDSM.16.MT88.4 R76, [R222+0xd000] ;  /* 0x00d00000de4c783b */ /* 0x000e620000004200 */
[----:B------:R-:W-:Y:S06]  /*261a0*/  MUFU.EX2 R192, R192 ;  /* 0x000000c000c07308 */ /* 0x000fec0000000800 */
[C---:B----4-:R-:W-:Y:S04]  /*261b0*/  HMMA.16816.F32 R52, R68.reuse, R72, R52 ;  /* 0x000000484434723c */ /* 0x050fe80000001834 */
[----:B------:R-:W4:Y:S04]  /*261c0*/  MUFU.EX2 R191, R191 ;  /* 0x000000bf00bf7308 */ /* 0x000f280000000800 */
[C---:B------:R-:W-:Y:S01]  /*261d0*/  HMMA.16816.F32 R56, R68.reuse, R74, R56 ;  /* 0x0000004a4438723c */ /* 0x040fe20000001838 */
[----:B------:R-:W2:Y:S05]  /*261e0*/  LDSM.16.MT88.4 R72, [R220+0xd000] ;  /* 0x00d00000dc48783b */ /* 0x000eaa0000004200 */
[----:B------:R-:W-:Y:S02]  /*261f0*/  MUFU.EX2 R190, R190 ;  /* 0x000000be00be7308 */ /* 0x000fe40000000800 */
[C---:B------:R-:W-:Y:S08]  /*26200*/  HMMA.16816.F32 R60, R68.reuse, R80, R60 ;  /* 0x00000050443c723c */ /* 0x040ff0000000183c */
[----:B------:R-:W-:Y:S01]  /*26210*/  HMMA.16816.F32 R64, R68, R82, R64 ;  /* 0x000000524440723c */ /* 0x000fe20000001840 */
[----:B------:R-:W3:Y:S01]  /*26220*/  LDSM.16.MT88.4 R80, [R219+0xd000] ;  /* 0x00d00000db50783b */ /* 0x000ee20000004200 */
[----:B------:R-:W2:Y:S05]  /*26230*/  MUFU.EX2 R189, R189 ;  /* 0x000000bd00bd7308 */ /* 0x000eaa0000000800 */
[----:B------:R-:W-:Y:S01]  /*26240*/  F2FP.PACK_AB R69, R169, R166 ;  /* 0x000000a6a945723e */ /* 0x000fe200000000ff */
[----:B------:R-:W-:Y:S01]  /*26250*/  FADD.FTZ R166, R166, R107 ;  /* 0x0000006ba6a67221 */ /* 0x000fe20000010000 */
[----:B------:R-:W-:Y:S03]  /*26260*/  F2FP.PACK_AB R71, R171, R168 ;  /* 0x000000a8ab47723e */ /* 0x000fe600000000ff */
[----:B------:R-:W-:Y:S01]  /*26270*/  F2FP.PACK_AB R68, R173, R170 ;  /* 0x000000aaad44723e */ /* 0x000fe200000000ff */
[----:B------:R-:W-:Y:S01]  /*26280*/  MUFU.EX2 R188, R188 ;  /* 0x000000bc00bc7308 */ /* 0x000fe20000000800 */
[----:B------:R-:W-:Y:S01]  /*26290*/  F2FP.PACK_AB R70, R175, R172 ;  /* 0x000000acaf46723e */ /* 0x000fe200000000ff */
[----:B------:R-:W-:Y:S04]  /*262a0*/  FADD.FTZ R169, R169, R166 ;  /* 0x000000a6a9a97221 */ /* 0x000fe80000010000 */
[----:B------:R-:W-:Y:S02]  /*262b0*/  FADD.FTZ R168, R168, R169 ;  /* 0x000000a9a8a87221 */ /* 0x000fe40000010000 */
[C---:B-1----:R-:W-:Y:S02]  /*262c0*/  HMMA.16816.F32 R4, R68.reuse, R76, R4 ;  /* 0x0000004c4404723c */ /* 0x042fe40000001804 */
[----:B------:R-:W1:Y:S01]  /*262d0*/  MUFU.EX2 R187, R187 ;  /* 0x000000bb00bb7308 */ /* 0x000e620000000800 */
[----:B------:R-:W-:Y:S05]  /*262e0*/  FADD.FTZ R171, R171, R168 ;  /* 0x000000a8abab7221 */ /* 0x000fea0000010000 */
[C---:B------:R-:W-:Y:S01]  /*262f0*/  HMMA.16816.F32 R8, R68.reuse, R78, R8 ;  /* 0x0000004e4408723c */ /* 0x040fe20000001808 */
[----:B------:R-:W1:Y:S03]  /*26300*/  LDSM.16.MT88.4 R76, [R222+0x11000] ;  /* 0x01100000de4c783b */ /* 0x000e660000004200 */
[----:B------:R-:W-:Y:S04]  /*26310*/  MUFU.EX2 R186, R186 ;  /* 0x000000ba00ba7308 */ /* 0x000fe80000000800 */
[C---:B--2---:R-:W-:Y:S06]  /*26320*/  HMMA.16816.F32 R12, R68.reuse, R72, R12 ;  /* 0x00000048440c723c */ /* 0x044fec000000180c */
[----:B------:R-:W2:Y:S02]  /*26330*/  MUFU.EX2 R199, R199 ;  /* 0x000000c700c77308 */ /* 0x000ea40000000800 */
        /* <DEDUP_REMOVED lines=10> */
[----:B------:R-:W-:Y:S06]  /*263e0*/  LDSM.16.MT88.4 R84, [R220+0x11800] ;  /* 0x01180000dc54783b */ /* 0x000fec0000004200 */
[----:B------:R-:W2:Y:S01]  /*263f0*/  MUFU.EX2 R184, R184 ;  /* 0x000000b800b87308 */ /* 0x000ea20000000800 */
        /* <DEDUP_REMOVED lines=20> */
[----:B-----5:R-:W-:Y:S03]  /*26540*/  F2FP.PACK_AB R71, R179, R176 ;  /* 0x000000b0b347723e */ /* 0x020fe600000000ff */
[----:B------:R-:W-:Y:S01]  /*26550*/  F2FP.PACK_AB R68, R181, R178 ;  /* 0x000000b2b544723e */ /* 0x000fe200000000ff */
[----:B------:R-:W-:Y:S01]  /*26560*/  FADD.FTZ R177, R177, R174 ;  /* 0x000000aeb1b17221 */ /* 0x000fe20000010000 */
[----:B------:R-:W-:Y:S02]  /*26570*/  F2FP.PACK_AB R70, R185, R182 ;  /* 0x000000b6b946723e */ /* 0x000fe400000000ff */
[----:B------:R-:W-:Y:S01]  /*26580*/  MUFU.EX2 R152, R152 ;  /* 0x0000009800987308 */ /* 0x000fe20000000800 */
[----:B------:R-:W-:Y:S04]  /*26590*/  FADD.FTZ R2, R176, R177 ;  /* 0x000000b1b0027221 */ /* 0x000fe80000010000 */
[C---:B--2---:R-:W-:Y:S03]  /*265a0*/  HMMA.16816.F32 R4, R68.reuse, R72, R4 ;  /* 0x000000484404723c */ /* 0x044fe60000001804 */
[----:B------:R-:W-:Y:S02]  /*265b0*/  FADD.FTZ R2, R179, R2 ;  /* 0x00000002b3027221 */ /* 0x000fe40000010000 */
[----:B------:R-:W2:Y:S03]  /*265c0*/  MUFU.EX2 R203, R203 ;  /* 0x000000cb00cb7308 */ /* 0x000ea60000000800 */
[C---:B------:R-:W-:Y:S01]  /*265d0*/  HMMA.16816.F32 R8, R68.reuse, R74, R8 ;  /* 0x0000004a4408723c */ /* 0x040fe20000001808 */
[----:B------:R-:W5:Y:S06]  /*265e0*/  LDSM.16.MT88.4 R72, [R222+0x11800] ;  /* 0x01180000de48783b */ /* 0x000f6c0000004200 */
[----:B------:R-:W-:Y:S01]  /*265f0*/  MUFU.EX2 R137, R137 ;  /* 0x0000008900897308 */ /* 0x000fe20000000800 */
[C---:B------:R-:W-:Y:S08]  /*26600*/  HMMA.16816.F32 R12, R68.reuse, R100, R12 ;  /* 0x00000064440c723c */ /* 0x040ff0000000180c */
[C---:B------:R-:W-:Y:S01]  /*26610*/  HMMA.16816.F32 R16, R68.reuse, R102, R16 ;  /* 0x000000664410723c */ /* 0x040fe20000001810 */
[----:B------:R-:W-:Y:S01]  /*26620*/  LDSM.16.MT88.4 R100, [R218+0xf800] ;  /* 0x00f80000da64783b */ /* 0x000fe20000004200 */
[----:B------:R-:W2:Y:S06]  /*26630*/  MUFU.EX2 R150, R159 ;  /* 0x0000009f00967308 */ /* 0x000eac0000000800 */
[C---:B---3--:R-:W-:Y:S04]  /*26640*/  HMMA.16816.F32 R20, R68.reuse, R80, R20 ;  /* 0x000000504414723c */ /* 0x048fe80000001814 */
[----:B------:R-:W-:Y:S04]  /*26650*/  MUFU.EX2 R135, R135 ;  /* 0x0000008700877308 */ /* 0x000fe80000000800 */
[C---:B------:R-:W-:Y:S01]  /*26660*/  HMMA.16816.F32 R24, R68.reuse, R82, R24 ;  /* 0x000000524418723c */ /* 0x040fe20000001818 */
[----:B------:R-:W3:Y:S05]  /*26670*/  LDSM.16.MT88.4 R80, [R219+0x11800] ;  /* 0x01180000db50783b */ /* 0x000eea0000004200 */
[----:B------:R-:W2:Y:S02]  /*26680*/  MUFU.EX2 R148, R148 ;  /* 0x0000009400947308 */ /* 0x000ea40000000800 */
[C---:B-1----:R-:W-:Y:S08]  /*26690*/  HMMA.16816.F32 R28, R68.reuse, R76, R28 ;  /* 0x0000004c441c723c */ /* 0x042ff0000000181c */
[C---:B------:R-:W-:Y:S01]  /*266a0*/  HMMA.16816.F32 R32, R68.reuse, R78, R32 ;  /* 0x0000004e4420723c */ /* 0x040fe20000001820 */
[----:B------:R-:W1:Y:S01]  /*266b0*/  LDSM.16.MT88.4 R76, [R218+0x11800] ;  /* 0x01180000da4c783b */ /* 0x000e620000004200 */
[----:B------:R-:W-:Y:S06]  /*266c0*/  MUFU.EX2 R153, R153 ;  /* 0x0000009900997308 */ /* 0x000fec0000000800 */
[C---:B-----5:R-:W-:Y:S04]  /*266d0*/  HMMA.16816.F32 R36, R68.reuse, R72, R36 ;  /* 0x000000484424723c */ /* 0x060fe80000001824 */
[----:B------:R-:W5:Y:S04]  /*266e0*/  MUFU.EX2 R134, R157 ;  /* 0x0000009d00867308 */ /* 0x000f680000000800 */
        /* <DEDUP_REMOVED lines=16> */
[----:B----4-:R-:W-:Y:S03]  /*267f0*/  F2FP.PACK_AB R70, R191, R192 ;  /* 0x000000c0bf46723e */ /* 0x010fe600000000ff */
[----:B------:R-:W-:Y:S04]  /*26800*/  FADD.FTZ R197, R197, R196 ;  /* 0x000000c4c5c57221 */ /* 0x000fe80000010000 */
[C---:B--2---:R-:W-:Y:S08]  /*26810*/  HMMA.16816.F32 R4, R68.reuse, R72, R4 ;  /* 0x000000484404723c */ /* 0x044ff00000001804 */
[C---:B------:R-:W-:Y:S01]  /*26820*/  HMMA.16816.F32 R8, R68.reuse, R74, R8 ;  /* 0x0000004a4408723c */ /* 0x040fe20000001808 */
[----:B------:R-:W2:Y:S07]  /*26830*/  LDSM.16.MT88.4 R72, [R222+0x12000] ;  /* 0x01200000de48783b */ /* 0x000eae0000004200 */
[C---:B------:R-:W-:Y:S08]  /*26840*/  HMMA.16816.F32 R12, R68.reuse, R84, R12 ;  /* 0x00000054440c723c */ /* 0x040ff0000000180c */
[C---:B------:R-:W-:Y:S01]  /*26850*/  HMMA.16816.F32 R16, R68.reuse, R86, R16 ;  /* 0x000000564410723c */ /* 0x040fe20000001810 */
[----:B------:R-:W4:Y:S07]  /*26860*/  LDSM.16.MT88.4 R84, [R218+0x12000] ;  /* 0x01200000da54783b */ /* 0x000f2e0000004200 */
        /* <DEDUP_REMOVED lines=46> */
[----:B------:R-:W-:Y:S02]  /*26b50*/  F2FP.PACK_AB R69, R184, R167 ;  /* 0x000000a7b845723e */ /* 0x000fe400000000ff */
[----:B------:R-:W-:Y:S03]  /*26b60*/  F2FP.PACK_AB R71, R163, R164 ;  /* 0x000000a4a347723e */ /* 0x000fe600000000ff */
[----:B------:R-:W-:Y:S02]  /*26b70*/  F2FP.PACK_AB R68, R165, R162 ;  /* 0x000000a2a544723e */ /* 0x000fe400000000ff */
[----:B------:R-:W-:Y:S07]  /*26b80*/  F2FP.PACK_AB R70, R201, R158 ;  /* 0x0000009ec946723e */ /* 0x000fee00000000ff */
[C---:B---3--:R-:W-:Y:S08]  /*26b90*/  HMMA.16816.F32 R4, R68.reuse, R80, R4 ;  /* 0x000000504404723c */ /* 0x048ff00000001804 */
[C---:B------:R-:W-:Y:S01]  /*26ba0*/  HMMA.16816.F32 R8, R68.reuse, R82, R8 ;  /* 0x000000524408723c */ /* 0x040fe20000001808 */
[----:B------:R-:W3:Y:S07]  /*26bb0*/  LDSM.16.MT88.4 R80, [R222+0x13000] ;  /* 0x01300000de50783b */ /* 0x000eee0000004200 */
[C---:B-1----:R-:W-:Y:S08]  /*26bc0*/  HMMA.16816.F32 R12, R68.reuse, R76, R12 ;  /* 0x0000004c440c723c */ /* 0x042ff0000000180c */
[C---:B------:R-:W-:Y:S01]  /*26bd0*/  HMMA.16816.F32 R16, R68.reuse, R78, R16 ;  /* 0x0000004e4410723c */ /* 0x040fe20000001810 */
[----:B------:R-:W-:Y:S07]  /*26be0*/  LDSM.16.MT88.4 R76, [R219+0x13800] ;  /* 0x01380000db4c783b */ /* 0x000fee0000004200 */
[C---:B--2---:R-:W-:Y:S08]  /*26bf0*/  HMMA.16816.F32 R20, R68.reuse, R72, R20 ;  /* 0x000000484414723c */ /* 0x044ff00000001814 */
        /* <DEDUP_REMOVED lines=16> */
[----:B-----5:R-:W-:Y:S07]  /*26d00*/  F2FP.PACK_AB R70, R134, R153 ;  /* 0x000000998646723e */ /* 0x020fee00000000ff */
[C---:B------:R-:W-:Y:S07]  /*26d10*/  HMMA.16816.F32 R128, R68.reuse, R124, R4 ;  /* 0x0000007c4480723c */ /* 0x040fee0000001804 */
[----:B------:R-:W-:Y:S01]  /*26d20*/  FADD.FTZ R5, R147, R146 ;  /* 0x0000009293057221 */ /* 0x000fe20000010000 */
[C---:B------:R-:W-:Y:S04]  /*26d30*/  HMMA.16816.F32 R124, R68.reuse, R126, R8 ;  /* 0x0000007e447c723c */ /* 0x040fe80000001808 */
[----:B------:R-:W-:Y:S04]  /*26d40*/  FADD.FTZ R5, R144, R5 ;  /* 0x0000000590057221 */ /* 0x000fe80000010000 */
        /* <DEDUP_REMOVED lines=14> */
[C---:B-1----:R-:W-:Y:S03]  /*26e30*/  HMMA.16816.F32 R96, R68.reuse, R92, R36 ;  /* 0x0000005c4460723c */ /* 0x042fe60000001824 */
[----:B------:R-:W-:Y:S04]  /*26e40*/  FADD.FTZ R175, R175, R172 ;  /* 0x000000acafaf7221 */ /* 0x000fe80000010000 */
[----:B------:R-:W-:Y:S01]  /*26e50*/  FADD.FTZ R178, R178, R175 ;  /* 0x000000afb2b27221 */ /* 0x000fe20000010000 */
[C---:B------:R-:W-:Y:S04]  /*26e60*/  HMMA.16816.F32 R92, R68.reuse, R94, R40 ;  /* 0x0000005e445c723c */ /* 0x040fe80000001828 */
[----:B------:R-:W-:Y:S04]  /*26e70*/  FADD.FTZ R181, R181, R178 ;  /* 0x000000b2b5b57221 */ /* 0x000fe80000010000 */
[----:B------:R-:W-:Y:S01]  /*26e80*/  FADD.FTZ R8, R182, R181 ;  /* 0x000000b5b6087221 */ /* 0x000fe20000010000 */
[C---:B------:R-:W-:Y:S03]  /*26e90*/  HMMA.16816.F32 R88, R68.reuse, R84, R44 ;  /* 0x000000544458723c */ /* 0x040fe6000000182c */
[----:B------:R-:W-:Y:S04]  /*26ea0*/  FADD.FTZ R8, R185, R8 ;  /* 0x00000008b9087221 */ /* 0x000fe80000010000 */
[----:B------:R-:W-:Y:S01]  /*26eb0*/  FADD.FTZ R3, R195, R8 ;  /* 0x00000008c3037221 */ /* 0x000fe20000010000 */
[C---:B------:R-:W-:Y:S04]  /*26ec0*/  HMMA.16816.F32 R84, R68.reuse, R86, R48 ;  /* 0x000000564454723c */ /* 0x040fe80000001830 */
[----:B------:R-:W-:Y:S04]  /*26ed0*/  FADD.FTZ R3, R194, R3 ;  /* 0x00000003c2037221 */ /* 0x000fe80000010000 */
        /* <DEDUP_REMOVED lines=19> */
[----:B------:R-:W-:Y:S01]  /*27010*/  FADD.FTZ R164, R164, R3 ;  /* 0x00000003a4a47221 */ /* 0x000fe20000010000 */
[----:B------:R-:W-:Y:S01]  /*27020*/  MOV R3, R132 ;  /* 0x0000008400037202 */ /* 0x000fe20000000f00 */
        /* <DEDUP_REMOVED lines=12> */
.L_x_4595:
        /* <DEDUP_REMOVED lines=11> */
.L_x_4623:
[----:B---3--:R-:W-:Y:S01]  /*271a0*/  FADD.FTZ R9, R10, R248 ;  /* 0x000000f80a097221 */ /* 0x008fe20000010000 */
[----:B------:R-:W-:Y:S05]  /*271b0*/  BRA.DIV ~URZ, `(.L_x_4606) ;  /* 0x000014327f007947 */ /* 0x000fea000b800000 */
[----:B------:R-:W3:Y:S04]  /*271c0*/  SHFL.BFLY PT, R6, R241, 0x2, 0x1f ;  /* 0x0c401f00f1067f89 */ /* 0x000ee800000e0000 */
[----:B------:R-:W4:Y:S01]  /*271d0*/  SHFL.BFLY PT, R4, R9, 0x1, 0x1f ;  /* 0x0c201f0009047f89 */ /* 0x000f2200000e0000 */
[----:B---3--:R-:W-:Y:S02]  /*271e0*/  FADD.FTZ R11, R6, R241 ;  /* 0x000000f1060b7221 */ /* 0x008fe40000010000 */
[----:B----4-:R-:W-:-:S03]  /*271f0*/  FADD.FTZ R4, R9, R4 ;  /* 0x0000000409047221 */ /* 0x010fc60000010000 */
[----:B------:R3:W4:Y:S04]  /*27200*/  SHFL.BFLY PT, R10, R11, 0x1, 0x1f ;  /* 0x0c201f000b0a7f89 */ /* 0x00072800000e0000 */
.L_x_4624:
        /* <DEDUP_REMOVED lines=133> */
[----:B------:R4:W-:Y:S04]  /*27a60*/  STS.64 [R18+0x4800], R78 ;  /* 0x0048004e12007388 */ /* 0x0009e80000000a00 */
[----:B------:R2:W-:Y:S04]  /*27a70*/  STS.64 [R19+0x4000], R72 ;  /* 0x0040004813007388 */ /* 0x0005e80000000a00 */
[----:B------:R2:W-:Y:S04]  /*27a80*/  STS.64 [R19+0x4800], R74 ;  /* 0x0048004a13007388 */ /* 0x0005e80000000a00 */
[----:B------:R2:W-:Y:S04]  /*27a90*/  STS.64 [R17+0x4000], R68 ;  /* 0x0040004411007388 */ /* 0x0005e80000000a00 */
[----:B------:R2:W-:Y:S04]  /*27aa0*/  STS.64 [R17+0x4800], R70 ;  /* 0x0048004611007388 */ /* 0x0005e80000000a00 */
[----:B------:R-:W2:Y:S04]  /*27ab0*/  LD.E.64 R6, [R2.64+0xb0] ;  /* 0x0000b00402067980 */ /* 0x000ea8000c101b00 */
[----:B-1----:R-:W2:Y:S04]  /*27ac0*/  LD.E R85, [R2.64+0x60] ;  /* 0x0000600402557980 */ /* 0x002ea8000c101900 */
[----:B---3--:R-:W1:Y:S01]  /*27ad0*/  S2R R76, SR_TID.X ;  /* 0x00000000004c7919 */ /* 0x008e620000002100 */
[----:B------:R-:W-:-:S03]  /*27ae0*/  LEA.HI R13, R9, R8, RZ, 0x4 ;  /* 0x00000008090d7211 */ /* 0x000fc600078f20ff */
[----:B------:R3:W5:Y:S01]  /*27af0*/  LD.E R80, [R2.64+0xcc] ;  /* 0x0000cc0402507980 */ /* 0x000762000c101900 */
[----:B------:R-:W-:-:S03]  /*27b00*/  LOP3.LUT R13, R13, 0xfffffff0, RZ, 0xc0, !PT ;  /* 0xfffffff00d0d7812 */ /* 0x000fc600078ec0ff */
[----:B------:R3:W5:Y:S01]  /*27b10*/  LD.E.64 R86, [R2.64+0x78] ;  /* 0x0000780402567980 */ /* 0x000762000c101b00 */
[----:B----4-:R-:W-:-:S03]  /*27b20*/  IADD3 R78, -R13, R8, RZ ;  /* 0x000000080d4e7210 */ /* 0x010fc60007ffe1ff */
[----:B------:R3:W5:Y:S01]  /*27b30*/  LD.E.64 R82, [R2.64+0xa8] ;  /* 0x0000a80402527980 */ /* 0x000762000c101b00 */
[C---:B------:R-:W-:Y:S01]  /*27b40*/  LEA.HI R13, R78.reuse, R78, RZ, 0x1 ;  /* 0x0000004e4e0d7211 */ /* 0x040fe200078f08ff */
        /* <DEDUP_REMOVED lines=10> */
[CC--:B------:R-:W-:Y:S01]  /*27bf0*/  LEA.HI R9, R77.reuse, R76.reuse, RZ, 0x4 ;  /* 0x0000004c4d097211 */ /* 0x0c0fe200078f20ff */
[----:B----4-:R-:W-:Y:S01]  /*27c00*/  @P4 FMUL.FTZ R4, R4, 0.69314718246459960938 ;  /* 0x3f31721804044820 */ /* 0x010fe20000410000 */
[----:B------:R-:W-:Y:S02]  /*27c10*/  LEA.HI R77, R77, R76, RZ, 0x5 ;  /* 0x0000004c4d4d7211 */ /* 0x000fe400078f28ff */
[----:B------:R-:W-:Y:S02]  /*27c20*/  SHF.R.S32.HI R9, RZ, 0x4, R9 ;  /* 0x00000004ff097819 */ /* 0x000fe40000011409 */
[----:B------:R-:W-:-:S02]  /*27c30*/  LOP3.LUT R77, R77, 0xffffffe0, RZ, 0xc0, !PT ;  /* 0xffffffe04d4d7812 */ /* 0x000fc400078ec0ff */
[----:B------:R-:W-:Y:S01]  /*27c40*/  SHF.L.U32 R12, R9, 0x6, RZ ;  /* 0x00000006090c7819 */ /* 0x000fe200000006ff */
[----:B---3--:R-:W-:Y:S01]  /*27c50*/  @P3 FMUL.FTZ R5, R5, 0.69314718246459960938 ;  /* 0x3f31721805053820 */ /* 0x008fe20000410000 */
[----:B------:R-:W-:Y:S02]  /*27c60*/  IADD3 R77, -R77, R76, RZ ;  /* 0x0000004c4d4d7210 */ /* 0x000fe40007ffe1ff */
[----:B------:R-:W-:Y:S01]  /*27c70*/  LOP3.LUT R12, R12, 0x1c0, RZ, 0xc0, !PT ;  /* 0x000001c00c0c7812 */ /* 0x000fe200078ec0ff */
[----:B------:R-:W-:Y:S01]  /*27c80*/  BAR.SYNC.DEFER_BLOCKING 0x0 ;  /* 0x0000000000007b1d */ /* 0x000fe20000010000 */
[----:B------:R-:W-:Y:S02]  /*27c90*/  LOP3.LUT P0, RZ, R11, 0x3, RZ, 0xc0, !PT ;  /* 0x000000030bff7812 */ /* 0x000fe4000780c0ff */
[----:B------:R-:W-:Y:S02]  /*27ca0*/  LOP3.LUT R15, R12, 0x38, R15, 0xf8, !PT ;  /* 0x000000380c0f7812 */ /* 0x000fe400078ef80f */
[----:B------:R-:W-:-:S02]  /*27cb0*/  SHF.R.U32.HI R12, RZ, 0x3, R12 ;  /* 0x00000003ff0c7819 */ /* 0x000fc4000001160c */
[----:B------:R-:W-:Y:S02]  /*27cc0*/  LEA.HI R79, R79, R10, RZ, 0x2 ;  /* 0x0000000a4f4f7211 */ /* 0x000fe400078f10ff */
[----:B------:R-:W-:Y:S02]  /*27cd0*/  LOP3.LUT R12, R15, R12, RZ, 0x3c, !PT ;  /* 0x0000000c0f0c7212 */ /* 0x000fe400078e3cff */
[----:B------:R-:W-:Y:S02]  /*27ce0*/  SHF.R.S32.HI R8, RZ, 0x1f, R77 ;  /* 0x0000001fff087819 */ /* 0x000fe4000001144d */
[----:B------:R-:W-:Y:S02]  /*27cf0*/  LEA R81, R13, R12, 0x2 ;  /* 0x0000000c0d517211 */ /* 0x000fe400078e10ff */
[----:B------:R-:W-:Y:S02]  /*27d00*/  LOP3.LUT R79, R79, 0xffffffc, RZ, 0xc0, !PT ;  /* 0x0ffffffc4f4f7812 */ /* 0x000fe400078ec0ff */
[----:B------:R-:W-:-:S02]  /*27d10*/  LEA.HI R8, R8, R77, RZ, 0x2 ;  /* 0x0000004d08087211 */ /* 0x000fc400078f10ff */
[----:B------:R-:W-:Y:S02]  /*27d20*/  IADD3 R79, R10, -R79, RZ ;  /* 0x8000004f0a4f7210 */ /* 0x000fe40007ffe0ff */
[----:B------:R-:W-:Y:S02]  /*27d30*/  SHF.L.U32 R10, R237, 0x6, RZ ;  /* 0x00000006ed0a7819 */ /* 0x000fe400000006ff */
[----:B------:R-:W-:Y:S01]  /*27d40*/  SHF.R.S32.HI R8, RZ, 0x2, R8 ;  /* 0x00000002ff087819 */ /* 0x000fe20000011408 */
[----:B------:R1:W3:Y:S01]  /*27d50*/  LDS.128 R72, [R81.X4] ;  /* 0x0000000051487984 */ /* 0x0002e20000004c00 */
[----:B------:R-:W-:Y:S02]  /*27d60*/  SHF.L.U32 R84, R78, 0x2, RZ ;  /* 0x000000024e547819 */ /* 0x000fe400000006ff */
[----:B------:R-:W-:Y:S01]  /*27d70*/  MOV R11, 0xff800000 ;  /* 0xff800000000b7802 */ /* 0x000fe20000000f00 */
[----:B------:R1:W4:Y:S01]  /*27d80*/  LDS.128 R68, [R81.X4+0x800] ;  /* 0x0008000051447984 */ /* 0x0003220000004c00 */
[----:B------:R-:W-:Y:S01]  /*27d90*/  MOV R76, 0xff800000 ;  /* 0xff800000004c7802 */ /* 0x000fe20000000f00 */
[----:B-----5:R-:W-:Y:S01]  /*27da0*/  @P4 FFMA.FTZ R11, R133, R0, R4 ;  /* 0x00000000850b4223 */ /* 0x020fe20000010004 */
[----:B------:R-:W-:Y:S01]  /*27db0*/  LEA R8, R79, R8, 0x4 ;  /* 0x000000084f087211 */ /* 0x000fe200078e20ff */
[----:B------:R1:W1:Y:S01]  /*27dc0*/  LDS.128 R64, [R81.X4+0x1000] ;  /* 0x0010000051407984 */ /* 0x0002620000004c00 */
[----:B------:R-:W-:-:S03]  /*27dd0*/  @P3 FFMA.FTZ R76, R132, R0, R5 ;  /* 0x00000000844c3223 */ /* 0x000fc60000010005 */
        /* <DEDUP_REMOVED lines=15> */
[----:B------:R-:W-:-:S03]  /*27ed0*/  SHF.R.S32.HI R85, RZ, 0x1f, R84 ;  /* 0x0000001fff557819 */ /* 0x000fc60000011454 */
[----:B------:R-:W-:Y:S01]  /*27ee0*/  IMAD R79, R7, R6, R10 ;  /* 0x00000006074f7224 */ /* 0x000fe200078e020a */
        /* <DEDUP_REMOVED lines=13> */
.L_x_4608:
[----:B-1-34-:R-:W-:Y:S05]  /*27fc0*/  BSYNC B0 ;  /* 0x0000000000007941 */ /* 0x01afea0003800000 */
.L_x_4607:
        /* <DEDUP_REMOVED lines=19> */
.L_x_4610:
[----:B------:R-:W-:Y:S05]  /*28100*/  BSYNC B0 ;  /* 0x0000000000007941 */ /* 0x000fea0003800000 */
.L_x_4609:
[----:B-1----:R-:W-:Y:S01]  /*28110*/  IADD3 R3, R9, 0x8, RZ ;  /* 0x0000000809037810 */ /* 0x002fe20007ffe0ff */
        /* <DEDUP_REMOVED lines=8> */
.L_x_4612:
[----:B------:R-:W-:Y:S05]  /*281a0*/  BSYNC B0 ;  /* 0x0000000000007941 */ /* 0x000fea0003800000 */
.L_x_4611:
        /* <DEDUP_REMOVED lines=9> */
.L_x_4614:
[----:B------:R-:W-:Y:S05]  /*28240*/  BSYNC B0 ;  /* 0x0000000000007941 */ /* 0x000fea0003800000 */
.L_x_4613:
        /* <DEDUP_REMOVED lines=9> */
.L_x_4616:
[----:B------:R-:W-:Y:S05]  /*282e0*/  BSYNC B0 ;  /* 0x0000000000007941 */ /* 0x000fea0003800000 */
.L_x_4615:
        /* <DEDUP_REMOVED lines=9> */
.L_x_4618:
[----:B------:R-:W-:Y:S05]  /*28380*/  BSYNC B0 ;  /* 0x0000000000007941 */ /* 0x000fea0003800000 */
.L_x_4617:
        /* <DEDUP_REMOVED lines=9> */
.L_x_4620:
[----:B------:R-:W-:Y:S05]  /*28420*/  BSYNC B0 ;  /* 0x0000000000007941 */ /* 0x000fea0003800000 */
.L_x_4619:
        /* <DEDUP_REMOVED lines=9> */
.L_x_4622:
[----:B------:R-:W-:Y:S05]  /*284c0*/  BSYNC B0 ;  /* 0x0000000000007941 */ /* 0x000fea0003800000 */
.L_x_4621:
[----:B------:R-:W-:Y:S01]  /*284d0*/  IADD3 R9, R9, 0x38, RZ ;  /* 0x0000003809097810 */ /* 0x000fe20007ffe0ff */
[----:B------:R-:W-:-:S03]  /*284e0*/  IMAD.MOV.U32 R237, RZ, RZ, 0x0 ;  /* 0x00000000ffed7424 */ /* 0x000fc600078e00ff */
[----:B------:R-:W-:-:S13]  /*284f0*/  ISETP.GE.AND P0, PT, R9, R238, PT ;  /* 0x000000ee0900720c */ /* 0x000fda0003f06270 */
[----:B------:R-:W-:Y:S05]  /*28500*/  @P0 RET.REL.NODEC R236 `(_ZN5flash24flash_fwd_splitkv_kernelI23Flash_fwd_kernel_traitsILi128ELi64ELi128ELi4ELb0ELb0EN7cutlass6half_tE19Flash_kernel_traitsILi128ELi64ELi128ELi4ES3_EELb1ELb0ELb1ELb0ELb0ELb1ELb1ELb1EEEvNS_16Flash_fwd_paramsE) ;  /* 0xfffd7af0ec000950 */ /* 0x000fea0003c3ffff */
[----:B-----5:R-:W-:Y:S01]  /*28510*/  ISETP.GE.AND P0, PT, R84, R2, PT ;  /* 0x000000025400720c */ /* 0x020fe20003f06270 */
[----:B------:R-:W-:Y:S01]  /*28520*/  ULDC.64 UR4, c[0x0][0x118] ;  /* 0x0000460000047ab9 */ /* 0x000fe20000000a00 */
[----:B------:R-:W-:-:S11]  /*28530*/  IMAD.MOV.U32 R237, RZ, RZ, 0x0 ;  /* 0x00000000ffed7424 */ /* 0x000fd600078e00ff */
[----:B------:R1:W-:Y:S01]  /*28540*/  @!P0 ST.E.128 [R6.64+0x7000], R44 ;  /* 0x0070002c06008985 */ /* 0x0003e2000c101d04 */
[----:B------:R-:W-:-:S13]  /*28550*/  ISETP.GE.AND P0, PT, R5, R2, PT ;  /* 0x000000020500720c */ /* 0x000fda0003f06270 */
[----:B------:R-:W-:Y:S05]  /*28560*/  @P0 RET.REL.NODEC R236 `(_ZN5flash24flash_fwd_splitkv_kernelI23Flash_fwd_kernel_traitsILi128ELi64ELi128ELi4ELb0ELb0EN7cutlass6half_tE19Flash_kernel_traitsILi128ELi64ELi128ELi4ES3_EELb1ELb0ELb1ELb0ELb0ELb1ELb1ELb1EEEvNS_16Flash_fwd_paramsE) ;  /* 0xfffd7a90ec000950 */ /* 0x000fea0003c3ffff */
[----:B------:R-:W-:Y:S01]  /*28570*/  MOV R237, 0x0 ;  /* 0x0000000000ed7802 */ /* 0x000fe20000000f00 */
[----:B------:R-:W-:Y:S02]  /*28580*/  ULDC.64 UR4, c[0x0][0x118] ;  /* 0x0000460000047ab9 */ /* 0x000fe40000000a00 */
[----:B------:R1:W-:Y:S01]  /*28590*/  ST.E.128 [R6.64+0x7100], R12 ;  /* 0x0071000c06007985 */ /* 0x0003e2000c101d04 */
[----:B------:R-:W-:Y:S05]  /*285a0*/  RET.REL.NODEC R236 `(_ZN5flash24flash_fwd_splitkv_kernelI23Flash_fwd_kernel_traitsILi128ELi64ELi128ELi4ELb0ELb0EN7cutlass6half_tE19Flash_kernel_traitsILi128ELi64ELi128ELi4ES3_EELb1ELb0ELb1ELb0ELb0ELb1ELb1ELb1EEEvNS_16Flash_fwd_paramsE) ;  /* 0xfffd7a50ec007950 */ /* 0x000fea0003c3ffff */
.L_x_4605:
[----:B------:R-:W-:Y:S02]  /*285b0*/  MOV R7, 0x2 ;  /* 0x0000000200077802 */ /* 0x000fe40000000f00 */
[----:B------:R-:W-:Y:S02]  /*285c0*/  MOV R6, 0x285e0 ;  /* 0x000285e000067802 */ /* 0x000fe40000000f00 */
[----:B-1---5:R-:W-:Y:S05]  /*285d0*/  CALL.REL.NOINC `($__internal_21_$__cuda_sm70_shflsync_bfly_p) ;  /* 0x0000010000007944 */ /* 0x022fea0003c00000 */
[----:B-12---:R-:W-:Y:S05]  /*285e0*/  BRA `(.L_x_4623) ;  /* 0xffffebb000007947 */ /* 0x006fea000383ffff */
.L_x_4606:
[----:B--2---:R-:W-:Y:S01]  /*285f0*/  IMAD.MOV.U32 R248, RZ, RZ, R9 ;  /* 0x000000fffff87224 */ /* 0x004fe200078e0009 */
[----:B------:R-:W-:Y:S02]  /*28600*/  MOV R7, 0x1 ;  /* 0x0000000100077802 */ /* 0x000fe40000000f00 */
[----:B------:R-:W-:Y:S02]  /*28610*/  MOV R6, 0x28630 ;  /* 0x0002863000067802 */ /* 0x000fe40000000f00 */
[----:B-1---5:R-:W-:Y:S05]  /*28620*/  CALL.REL.NOINC `($__internal_21_$__cuda_sm70_shflsync_bfly_p) ;  /* 0x000000b000007944 */ /* 0x022fea0003c00000 */
[----:B--2---:R-:W-:Y:S01]  /*28630*/  FADD.FTZ R4, R9, R10 ;  /* 0x0000000a09047221 */ /* 0x004fe20000010000 */
[----:B-1----:R-:W-:-:S02]  /*28640*/  MOV R248, R241 ;  /* 0x000000f100f87202 */ /* 0x002fc40000000f00 */
[----:B------:R-:W-:Y:S02]  /*28650*/  MOV R7, 0x2 ;  /* 0x0000000200077802 */ /* 0x000fe40000000f00 */
[----:B------:R-:W-:Y:S02]  /*28660*/  MOV R6, 0x28680 ;  /* 0x0002868000067802 */ /* 0x000fe40000000f00 */
[----:B------:R-:W-:Y:S05]  /*28670*/  CALL.REL.NOINC `($__internal_21_$__cuda_sm70_shflsync_bfly_p) ;  /* 0x0000006000007944 */ /* 0x000fea0003c00000 */
[----:B--2---:R-:W-:Y:S01]  /*28680*/  FADD.FTZ R11, R241, R10 ;  /* 0x0000000af10b7221 */ /* 0x004fe20000010000 */
[----:B-1----:R-:W-:Y:S02]  /*28690*/  MOV R7, 0x1 ;  /* 0x0000000100077802 */ /* 0x002fe40000000f00 */
[----:B------:R-:W-:Y:S02]  /*286a0*/  MOV R6, 0x286d0 ;  /* 0x000286d000067802 */ /* 0x000fe40000000f00 */
[----:B------:R-:W-:Y:S02]  /*286b0*/  MOV R248, R11 ;  /* 0x0000000b00f87202 */ /* 0x000fe40000000f00 */
[----:B------:R-:W-:Y:S05]  /*286c0*/  CALL.REL.NOINC `($__internal_21_$__cuda_sm70_shflsync_bfly_p) ;  /* 0x0000001000007944 */ /* 0x000fea0003c00000 */
[----:B-12---:R-:W-:Y:S05]  /*286d0*/  BRA `(.L_x_4624) ;  /* 0xffffeb3000007947 */ /* 0x006fea000383ffff */
        .weak           $__internal_21_$__cuda_sm70_shflsync_bfly_p
        .type           $__internal_21_$__cuda_sm70_shflsync_bfly_p,@function
        .size           $__internal_21_$__cuda_sm70_shflsync_bfly_p,(.L_x_8189 - $__internal_21_$__cuda_sm70_shflsync_bfly_p)
$__internal_21_$__cuda_sm70_shflsync_bfly_p:
[----:B------:R-:W-:Y:S01]  /*286e0*/  MOV R12, R6 ;  /* 0x00000006000c7202 */ /* 0x000fe20000000f00 */
[----:B------:R-:W-:Y:S04]  /*286f0*/  WARPSYNC R5 ;  /* 0x0000000500007348 */ /* 0x000fe80003800000 */
[----:B------:R-:W-:Y:S01]  /*28700*/  MOV R13, 0x0 ;  /* 0x00000000000d7802 */ /* 0x000fe20000000f00 */
[----:B------:R1:W2:Y:S03]  /*28710*/  SHFL.BFLY PT, R10, R248, R7, R8 ;  /* 0x0c000007f80a7389 */ /* 0x0002a600000e0008 */
[----:B------:R-:W-:Y:S05]  /*28720*/  RET.REL.NODEC R12 `(_ZN5flash24flash_fwd_splitkv_kernelI23Flash_fwd_kernel_traitsILi128ELi64ELi128ELi4ELb0ELb0EN7cutlass6half_tE19Flash_kernel_traitsILi128ELi64ELi128ELi4ES3_EELb1ELb0ELb1ELb0ELb0ELb1ELb1ELb1EEEvNS_16Flash_fwd_paramsE) ;  /* 0xfffd78d00c007950 */ /* 0x000fea0003c3ffff */
.L_x_4625:
        /* <DEDUP_REMOVED lines=13> */
.L_x_8189:


//--------------------- .text._ZN5flash32flash_fwd_splitkv_combine_kernelI23Flash_fwd_kernel_traitsILi128ELi64ELi64ELi4ELb0ELb0EN7cutlass6half_tE19Flash_kernel_traitsILi128ELi64ELi64ELi4ES3_EELi4ELi7ELb0EEEvNS_16Flash_fwd_paramsE --------------------------
	.section	.text._ZN5flash32flash_fwd_splitkv_combine_kernelI23Flash_fwd_kernel_traitsILi128ELi64ELi64ELi4ELb0ELb0EN7cutlass6half_tE19Flash_kernel_traitsILi128ELi64ELi64ELi4ES3_EELi4ELi7ELb0EEEvNS_16Flash_fwd_paramsE,"ax",@progbits
	.sectioninfo	@"SHI_REGISTERS=62"
	.align	128
        .global         _ZN5flash32flash_fwd_splitkv_combine_kernelI23Flash_fwd_kernel_traitsILi128ELi64ELi64ELi4ELb0ELb0EN7cutlass6half_tE19Flash_kernel_traitsILi128ELi64ELi64ELi4ES3_EELi4ELi7ELb0EEEvNS_16Flash_fwd_paramsE
        .type           _ZN5flash32flash_fwd_splitkv_combine_kernelI23Flash_fwd_kernel_traitsILi128ELi64ELi64ELi4ELb0ELb0EN7cutlass6half_tE19Flash_kernel_traitsILi128ELi64ELi64ELi4ES3_EELi4ELi7ELb0EEEvNS_16Flash_fwd_paramsE,@function
        .size           _ZN5flash32flash_fwd_splitkv_combine_kernelI23Flash_fwd_kernel_traitsILi128ELi64ELi64ELi4ELb0ELb0EN7cutlass6half_tE19Flash_kernel_traitsILi128ELi64ELi64ELi4ES3_EELi4ELi7ELb0EEEvNS_16Flash_fwd_paramsE,(.L_x_8190 - _ZN5flash32flash_fwd_splitkv_combine_kernelI23Flash_fwd_kernel_traitsILi128ELi64ELi64ELi4ELb0ELb0EN7cutlass6half_tE19Flash_kernel_traitsILi128ELi64ELi64ELi4ES3_EELi4ELi7ELb0EEEvNS_16Flash_fwd_paramsE)
        .other          _ZN5flash32flash_fwd_splitkv_combine_kernelI23Flash_fwd_kernel_traitsILi128ELi64ELi64ELi4ELb0ELb0EN7cutlass6half_tE19Flash_kernel_traitsILi128ELi64ELi64ELi4ES3_EELi4ELi7ELb0EEEvNS_16Flash_fwd_paramsE,@"STO_CUDA_ENTRY STV_DEFAULT"
_ZN5flash32flash_fwd_splitkv_combine_kernelI23Flash_fwd_kernel_traitsILi128ELi64ELi64ELi4ELb0ELb0EN7cutlass6half_tE19Flash_kernel_traitsILi128ELi64ELi64ELi4ES3_EELi4ELi7ELb0EEEvNS_16Flash_fwd_paramsE:
.text._ZN5flash32flash_fwd_splitkv_combine_kernelI23Flash_fwd_kernel_traitsILi128ELi64ELi64ELi4ELb0ELb0EN7cutlass6half_tE19Flash_kernel_traitsILi128ELi64ELi64ELi4ES3_EELi4ELi7ELb0EEEvNS_16Flash_fwd_paramsE:
        /* <DEDUP_REMOVED lines=23> */
[----:B------:R-:W-:Y:S05]  /*0170*/  CALL.REL.NOINC `($__internal_22_$__cuda_sm20_div_s64) ;  /* 0x000045d000007944 */ /* 0x000fea0003c00000 */
[----:B------:R-:W-:Y:S05]  /*0180*/  BRA `(.L_x_4627) ;  /* 0x0000013000007947 */ /* 0x000fea0003800000 */
.L_x_4626:
        /* <DEDUP_REMOVED lines=19> */
.L_x_4627:
        /* <DEDUP_REMOVED lines=11> */
[----:B------:R-:W-:Y:S05]  /*0370*/  CALL.REL.NOINC `($__internal_22_$__cuda_sm20_div_s64) ;  /* 0x000043d000007944 */ /* 0x000fea0003c00000 */
[----:B------:R-:W-:Y:S02]  /*0380*/  MOV R32, R20 ;  /* 0x0000001400207202 */ /* 0x000fe40000000f00 */
[----:B------:R-:W-:Y:S01]  /*0390*/  MOV R33, R21 ;  /* 0x0000001500217202 */ /* 0x000fe20000000f00 */
[----:B------:R-:W-:Y:S05]  /*03a0*/  BRA `(.L_x_4630) ;  /* 0x0000013000007947 */ /* 0x000fea0003800000 */
.L_x_4629:
        /* <DEDUP_REMOVED lines=19> */
.L_x_4630:
[----:B------:R-:W-:Y:S05]  /*04e0*/  BSYNC B0 ;  /* 0x0000000000007941 */ /* 0x000fea0003800000 */
.L_x_4628:
        /* <DEDUP_REMOVED lines=54> */
[----:B------:R-:W-:Y:S02]  /*0850*/  MOV R8, R20 ;  /* 0x0000001400087202 */ /* 0x000fe40000000f00 */
[----:B------:R-:W-:Y:S01]  /*0860*/  MOV R9, R21 ;  /* 0x0000001500097202 */ /* 0x000fe20000000f00 */
[----:B------:R-:W-:Y:S05]  /*0870*/  BRA `(.L_x_4633) ;  /* 0x0000013000007947 */ /* 0x000fea0003800000 */
.L_x_4632:
        /* <DEDUP_REMOVED lines=19> */
.L_x_4633:
[----:B------:R-:W-:Y:S05]  /*09b0*/  BSYNC B0 ;  /* 0x0000000000007941 */ /* 0x000fea0003800000 */
.L_x_4631:
        /* <DEDUP_REMOVED lines=100> */
[----:B------:R-:W-:Y:S05]  /*1000*/  CALL.REL.NOINC `($__internal_22_$__cuda_sm20_div_s64) ;  /* 0x0000374000007944 */ /* 0x000fea0003c00000 */
[----:B------:R-:W-:Y:S02]  /*1010*/  MOV R40, R20 ;  /* 0x0000001400287202 */ /* 0x000fe40000000f00 */
[----:B------:R-:W-:Y:S01]  /*1020*/  MOV R41, R21 ;  /* 0x0000001500297202 */ /* 0x000fe20000000f00 */
[----:B------:R-:W-:Y:S05]  /*1030*/  BRA `(.L_x_4636) ;  /* 0x0000013000007947 */ /* 0x000fea0003800000 */
.L_x_4635:
        /* <DEDUP_REMOVED lines=19> */
.L_x_4636:
[----:B------:R-:W-:Y:S05]  /*1170*/  BSYNC B0 ;  /* 0x0000000000007941 */ /* 0x000fea0003800000 */
.L_x_4634:
        /* <DEDUP_REMOVED lines=103> */
[----:B------:R-:W-:Y:S05]  /*17f0*/  CALL.REL.NOINC `($__internal_22_$__cuda_sm20_div_s64) ;  /* 0x00002f5000007944 */ /* 0x000fea0003c00000 */
[----:B------:R-:W-:Y:S02]  /*1800*/  MOV R42, R20 ;  /* 0x00000014002a7202 */ /* 0x000fe40000000f00 */
[----:B------:R-:W-:Y:S01]  /*1810*/  MOV R43, R21 ;  /* 0x00000015002b7202 */ /* 0x000fe20000000f00 */
[----:B------:R-:W-:Y:S05]  /*1820*/  BRA `(.L_x_4639) ;  /* 0x0000013000007947 */ /* 0x000fea0003800000 */
.L_x_4638:
        /* <DEDUP_REMOVED lines=19> */
.L_x_4639:
[----:B------:R-:W-:Y:S05]  /*1960*/  BSYNC B0 ;  /* 0x0000000000007941 */ /* 0x000fea0003800000 */
.L_x_4637:
        /* <DEDUP_REMOVED lines=169> */
[----:B------:R-:W-:Y:S05]  /*2400*/  CALL.REL.NOINC `($__internal_22_$__cuda_sm20_div_s64) ;  /* 0x0000234000007944 */ /* 0x000fea0003c00000 */
        /* <DEDUP_REMOVED lines=9> */
.L_x_4644:
        /* <DEDUP_REMOVED lines=22> */
.L_x_4645:
[----:B------:R-:W-:Y:S05]  /*2600*/  BSYNC B0 ;  /* 0x0000000000007941 */ /* 0x000fea0003800000 */
.L_x_4643:
        /* <DEDUP_REMOVED lines=19> */
.L_x_4647:
        /* <DEDUP_REMOVED lines=22> */
.L_x_4648:
[----:B------:R-:W-:Y:S05]  /*28a0*/  BSYNC B0 ;  /* 0x0000000000007941 */ /* 0x000fea0003800000 */
.L_x_4646:
        /* <DEDUP_REMOVED lines=11> */
[----:B------:R-:W-:Y:S05]  /*2960*/  CALL.REL.NOINC `($__internal_22_$__cuda_sm20_div_s64) ;  /* 0x00001de000007944 */ /* 0x000fea0003c00000 */
[----:B------:R-:W-:-:S04]  /*2970*/  IADD3 R23, P0, RZ, -R20, RZ ;  /* 0x80000014ff177210 */ /* 0x000fc80007f1e0ff */
[----:B------:R-:W-:Y:S01]  /*2980*/  IADD3.X R19, RZ, ~R21, RZ, P0, !PT ;  /* 0x80000015ff137210 */ /* 0x000fe200007fe4ff */
[----:B------:R-:W-:-:S04]  /*2990*/  IMAD.WIDE.U32 R44, R4, R23, R44 ;  /* 0x00000017042c7225 */ /* 0x000fc800078e002c */
[----:B------:R-:W-:-:S04]  /*29a0*/  IMAD R19, R19, R4, RZ ;  /* 0x0000000413137224 */ /* 0x000fc800078e02ff */
[----:B------:R-:W-:-:S05]  /*29b0*/  IMAD R0, R0, R23, R19 ;  /* 0x0000001700007224 */ /* 0x000fca00078e0213 */
[----:B------:R-:W-:Y:S01]  /*29c0*/  IADD3 R0, R45, R0, RZ ;  /* 0x000000002d007210 */ /* 0x000fe20007ffe0ff */
[----:B------:R-:W-:Y:S05]  /*29d0*/  BRA `(.L_x_4651) ;  /* 0x0000016000007947 */ /* 0x000fea0003800000 */
.L_x_4650:
        /* <DEDUP_REMOVED lines=22> */
.L_x_4651:
[----:B------:R-:W-:Y:S05]  /*2b40*/  BSYNC B0 ;  /* 0x0000000000007941 */ /* 0x000fea0003800000 */
.L_x_4649:
        /* <DEDUP_REMOVED lines=38> */
[----:B------:R-:W-:Y:S05]  /*2db0*/  CALL.REL.NOINC `($__internal_22_$__cuda_sm20_div_s64) ;  /* 0x0000199000007944 */ /* 0x000fea0003c00000 */
        /* <DEDUP_REMOVED lines=12> */
.L_x_4653:
        /* <DEDUP_REMOVED lines=23> */
.L_x_4654:
[----:B------:R-:W-:Y:S05]  /*2ff0*/  BSYNC B0 ;  /* 0x0000000000007941 */ /* 0x000fea0003800000 */
.L_x_4652:
        /* <DEDUP_REMOVED lines=18> */
.L_x_4656:
        /* <DEDUP_REMOVED lines=22> */
.L_x_4657:
[----:B------:R-:W-:Y:S05]  /*3280*/  BSYNC B0 ;  /* 0x0000000000007941 */ /* 0x000fea0003800000 */
.L_x_4655:
        /* <DEDUP_REMOVED lines=22> */
.L_x_4659:
        /* <DEDUP_REMOVED lines=23> */
.L_x_4660:
[----:B------:R-:W-:Y:S05]  /*3560*/  BSYNC B0 ;  /* 0x0000000000007941 */ /* 0x000fea0003800000 */
.L_x_4658:
        /* <DEDUP_REMOVED lines=38> */
.L_x_4662:
        /* <DEDUP_REMOVED lines=23> */
.L_x_4663:
[----:B------:R-:W-:Y:S05]  /*3940*/  BSYNC B0 ;  /* 0x0000000000007941 */ /* 0x000fea0003800000 */
.L_x_4661:
        /* <DEDUP_REMOVED lines=29> */
.L_x_4665:
        /* <DEDUP_REMOVED lines=23> */
.L_x_4666:
[----:B------:R-:W-:Y:S05]  /*3c90*/  BSYNC B0 ;  /* 0x0000000000007941 */ /* 0x000fea0003800000 */
.L_x_4664:
        /* <DEDUP_REMOVED lines=20> */
.L_x_4642:
[----:B------:R-:W-:-:S04]  /*3de0*/  LEA R2, P0, R40, c[0x0][0x200], 0x2 ;  /* 0x0000800028027a11 */ /* 0x000fc800078010ff */
[----:B------:R-:W-:-:S05]  /*3df0*/  LEA.HI.X R3, R40, c[0x0][0x204], R41, 0x2, P0 ;  /* 0x0000810028037a11 */ /* 0x000fca00000f1429 */
[----:B------:R0:W-:Y:S04]  /*3e00*/  STG.E [R2.64], R31 ;  /* 0x0000001f02007986 */ /* 0x0001e8000c101908 */
.L_x_4641:
[----:B------:R-:W-:Y:S05]  /*3e10*/  BSYNC B1 ;  /* 0x0000000000017941 */ /* 0x000fea0003800000 */
.L_x_4640:
        /* <DEDUP_REMOVED lines=48> */
.L_x_4670:
[----:B------:R-:W-:Y:S01]  /*4120*/  BSSY B0, `(.L_x_4668) ;  /* 0x0000007000007945 */ /* 0x000fe20003800000 */
[----:B------:R-:W-:-:S05]  /*4130*/  @P2 BRA `(.L_x_4669) ;  /* 0x0000005000002947 */ /* 0x000fca0003800000 */
[----:B------:R-:W-:Y:S01]  /*4140*/  ISETP.GE.AND P0, PT, R38, c[0x0][0x220], PT ;  /* 0x0000880026007a0c */ /* 0x000fe20003f06270 */
[----:B------:R-:W-:Y:S01]  /*4150*/  CS2R R8, SRZ ;  /* 0x0000000000087805 */ /* 0x000fe2000001ff00 */
[----:B------:R-:W-:Y:S11]  /*4160*/  CS2R R10, SRZ ;  /* 0x00000000000a7805 */ /* 0x000ff6000001ff00 */
[----:B------:R-:W-:Y:S05]  /*4170*/  @!P0 MOV R15, R13 ;  /* 0x0000000d000f8202 */ /* 0x000fea0000000f00 */
[----:B------:R0:W5:Y:S02]  /*4180*/  @!P0 LDG.E.128 R8, [R14.64] ;  /* 0x000000080e088981 */ /* 0x000164000c1e1d00 */
.L_x_4669:
[----:B------:R-:W-:Y:S05]  /*4190*/  BSYNC B0 ;  /* 0x0000000000007941 */ /* 0x000fea0003800000 */
.L_x_4668:
        /* <DEDUP_REMOVED lines=11> */
.L_x_4667:
        /* <DEDUP_REMOVED lines=80> */
        .weak           $__internal_22_$__cuda_sm20_div_s64
        .type           $__internal_22_$__cuda_sm20_div_s64,@function
        .size           $__internal_22_$__cuda_sm20_div_s64,(.L_x_8190 - $__internal_22_$__cuda_sm20_div_s64)
$__internal_22_$__cuda_sm20_div_s64:
        /* <DEDUP_REMOVED lines=83> */
[----:B------:R-:W-:Y:S05]  /*4c80*/  RET.REL.NODEC R22 `(_ZN5flash32flash_fwd_splitkv_combine_kernelI23Flash_fwd_kernel_traitsILi128ELi64ELi64ELi4ELb0ELb0EN7cutlass6half_tE19Flash_kernel_traitsILi128ELi64ELi64ELi4ES3_EELi4ELi7ELb0EEEvNS_16Flash_fwd_paramsE) ;  /* 0xffffb37016007950 */ /* 0x000fea0003c3ffff */
.L_x_4671:
        /* <DEDUP_REMOVED lines=15> */
.L_x_8190:


//--------------------- .text._ZN5flash32flash_fwd_splitkv_combine_kernelI23Flash_fwd_kernel_traitsILi128ELi64ELi64ELi4ELb0ELb0EN7cutlass6half_tE19Flash_kernel_traitsILi128ELi64ELi64ELi4ES3_EELi4ELi6ELb0EEEvNS_16Flash_fwd_paramsE --------------------------
	.section	.text._ZN5flash32flash_fwd_splitkv_combine_kernelI23Flash_fwd_kernel_traitsILi128ELi64ELi64ELi4ELb0ELb0EN7cutlass6half_tE19Flash_kernel_traitsILi128ELi64ELi64ELi4ES3_EELi4ELi6ELb0EEEvNS_16Flash_fwd_paramsE,"ax",@progbits
	.sectioninfo	@"SHI_REGISTERS=58"
	.align	128
        .global         _ZN5flash32flash_fwd_splitkv_combine_kernelI23Flash_fwd_kernel_traitsILi128ELi64ELi64ELi4ELb0ELb0EN7cutlass6half_tE19Flash_kernel_traitsILi128ELi64ELi64ELi4ES3_EELi4ELi6ELb0EEEvNS_16Flash_fwd_paramsE
        .type           _ZN5flash32flash_fwd_splitkv_combine_kernelI23Flash_fwd_kernel_traitsILi128ELi64ELi64ELi4ELb0ELb0EN7cutlass6half_tE19Flash_kernel_traitsILi128ELi64ELi64ELi4ES3_EELi4ELi6ELb0EEEvNS_16Flash_fwd_paramsE,@function
        .size           _ZN5flash32flash_fwd_splitkv_combine_kernelI23Flash_fwd_kernel_traitsILi128ELi64ELi64ELi4ELb0ELb0EN7cutlass6half_tE19Flash_kernel_traitsILi128ELi64ELi64ELi4ES3_EELi4ELi6ELb0EEEvNS_16Flash_fwd_paramsE,(.L_x_8191 - _ZN5flash32flash_fwd_splitkv_combine_kernelI23Flash_fwd_kernel_traitsILi128ELi64ELi64ELi4ELb0ELb0EN7cutlass6half_tE19Flash_kernel_traitsILi128ELi64ELi64ELi4ES3_EELi4ELi6ELb0EEEvNS_16Flash_fwd_paramsE)
        .other          _ZN5flash32flash_fwd_splitkv_combine_kernelI23Flash_fwd_kernel_traitsILi128ELi64ELi64ELi4ELb0ELb0EN7cutlass6half_tE19Flash_kernel_traitsILi128ELi64ELi64ELi4ES3_EELi4ELi6ELb0EEEvNS_16Flash_fwd_paramsE,@"STO_CUDA_ENTRY STV_DEFAULT"
_ZN5flash32flash_fwd_splitkv_combine_kernelI23Flash_fwd_kernel_traitsILi128ELi64ELi64ELi4ELb0ELb0EN7cutlass6half_tE19Flash_kernel_traitsILi128ELi64ELi64ELi4ES3_EELi4ELi6ELb0EEEvNS_16Flash_fwd_paramsE:
.text._ZN5flash32flash_fwd_splitkv_combine_kernelI23Flash_fwd_kernel_traitsILi128ELi64ELi64ELi4ELb0ELb0EN7cutlass6half_tE19Flash_kernel_traitsILi128ELi64ELi64ELi4ES3_EELi4ELi6ELb0EEEvNS_16Flash_fwd_paramsE:
        /* <DEDUP_REMOVED lines=23> */
[----:B------:R-:W-:Y:S05]  /*0170*/  CALL.REL.NOINC `($__internal_23_$__cuda_sm20_div_s64) ;  /* 0x0000427000007944 */ /* 0x000fea0003c00000 */
[----:B------:R-:W-:Y:S05]  /*0180*/  BRA `(.L_x_4673) ;  /* 0x0000013000007947 */ /* 0x000fea0003800000 */
.L_x_4672:
        /* <DEDUP_REMOVED lines=19> */
.L_x_4673:
        /* <DEDUP_REMOVED lines=11> */
[----:B------:R-:W-:Y:S05]  /*0370*/  CALL.REL.NOINC `($__internal_23_$__cuda_sm20_div_s64) ;  /* 0x0000407000007944 */ /* 0x000fea0003c00000 */
[----:B------:R-:W-:Y:S02]  /*0380*/  MOV R32, R20 ;  /* 0x0000001400207202 */ /* 0x000fe40000000f00 */
[----:B------:R-:W-:Y:S01]  /*0390*/  MOV R33, R21 ;  /* 0x0000001500217202 */ /* 0x000fe20000000f00 */
[----:B------:R-:W-:Y:S05]  /*03a0*/  BRA `(.L_x_4676) ;  /* 0x0000013000007947 */ /* 0x000fea0003800000 */
.L_x_4675:
        /* <DEDUP_REMOVED lines=19> */
.L_x_4676:
[----:B------:R-:W-:Y:S05]  /*04e0*/  BSYNC B0 ;  /* 0x0000000000007941 */ /* 0x000fea0003800000 */
.L_x_4674:
        /* <DEDUP_REMOVED lines=42> */
.L_x_4678:
        /* <DEDUP_REMOVED lines=19> */
.L_x_4679:
[----:B------:R-:W-:Y:S05]  /*08c0*/  BSYNC B0 ;  /* 0x0000000000007941 */ /* 0x000fea0003800000 */
.L_x_4677:
        /* <DEDUP_REMOVED lines=73> */
[----:B------:R-:W-:Y:S02]  /*0d60*/  MOV R40, R20 ;  /* 0x0000001400287202 */ /* 0x000fe40000000f00 */
[----:B------:R-:W-:Y:S01]  /*0d70*/  MOV R41, R21 ;  /* 0x0000001500297202 */ /* 0x000fe20000000f00 */
[----:B------:R-:W-:Y:S05]  /*0d80*/  BRA `(.L_x_4682) ;  /* 0x0000013000007947 */ /* 0x000fea0003800000 */
.L_x_4681:
        /* <DEDUP_REMOVED lines=19> */
.L_x_4682:
[----:B------:R-:W-:Y:S05]  /*0ec0*/  BSYNC B0 ;  /* 0x0000000000007941 */ /* 0x000fea0003800000 */
.L_x_4680:
        /* <DEDUP_REMOVED lines=41> */
.L_x_4684:
        /* <DEDUP_REMOVED lines=19> */
.L_x_4685:
[----:B------:R-:W-:Y:S05]  /*1290*/  BSYNC B0 ;  /* 0x0000000000007941 */ /* 0x000fea0003800000 */
.L_x_4683:
        /* <DEDUP_REMOVED lines=236> */
[----:B------:R-:W-:Y:S05]  /*2160*/  CALL.REL.NOINC `($__internal_23_$__cuda_sm20_div_s64) ;  /* 0x0000228000007944 */ /* 0x000fea0003c00000 */
        /* <DEDUP_REMOVED lines=9> */
.L_x_4690:
        /* <DEDUP_REMOVED lines=22> */
.L_x_4691:
[----:B------:R-:W-:Y:S05]  /*2360*/  BSYNC B0 ;  /* 0x0000000000007941 */ /* 0x000fea0003800000 */
.L_x_4689:
        /* <DEDUP_REMOVED lines=19> */
.L_x_4693:
        /* <DEDUP_REMOVED lines=22> */
.L_x_4694:
[----:B------:R-:W-:Y:S05]  /*2600*/  BSYNC B0 ;  /* 0x0000000000007941 */ /* 0x000fea0003800000 */
.L_x_4692:
        /* <DEDUP_REMOVED lines=11> */
[----:B------:R-:W-:Y:S05]  /*26c0*/  CALL.REL.NOINC `($__internal_23_$__cuda_sm20_div_s64) ;  /* 0x00001d2000007944 */ /* 0x000fea0003c00000 */
[----:B------:R-:W-:-:S04]  /*26d0*/  IADD3 R19, P0, RZ, -R20, RZ ;  /* 0x80000014ff137210 */ /* 0x000fc80007f1e0ff */
[----:B------:R-:W-:Y:S01]  /*26e0*/  IADD3.X R18, RZ, ~R21, RZ, P0, !PT ;  /* 0x80000015ff127210 */ /* 0x000fe200007fe4ff */
[----:B------:R-:W-:-:S04]  /*26f0*/  IMAD.WIDE.U32 R42, R5, R19, R42 ;  /* 0x00000013052a7225 */ /* 0x000fc800078e002a */
[----:B------:R-:W-:-:S04]  /*2700*/  IMAD R18, R18, R5, RZ ;  /* 0x0000000512127224 */ /* 0x000fc800078e02ff */
[----:B------:R-:W-:-:S05]  /*2710*/  IMAD R4, R4, R19, R18 ;  /* 0x0000001304047224 */ /* 0x000fca00078e0212 */
[----:B------:R-:W-:Y:S01]  /*2720*/  IADD3 R4, R43, R4, RZ ;  /* 0x000000042b047210 */ /* 0x000fe20007ffe0ff */
[----:B------:R-:W-:Y:S05]  /*2730*/  BRA `(.L_x_4697) ;  /* 0x0000016000007947 */ /* 0x000fea0003800000 */
.L_x_4696:
        /* <DEDUP_REMOVED lines=22> */
.L_x_4697:
[----:B------:R-:W-:Y:S05]  /*28a0*/  BSYNC B0 ;  /* 0x0000000000007941 */ /* 0x000fea0003800000 */
.L_x_4695:
        /* <DEDUP_REMOVED lines=38> */
[----:B------:R-:W-:Y:S05]  /*2b10*/  CALL.REL.NOINC `($__internal_23_$__cuda_sm20_div_s64) ;  /* 0x000018d000007944 */ /* 0x000fea0003c00000 */
        /* <DEDUP_REMOVED lines=12> */
.L_x_4699:
        /* <DEDUP_REMOVED lines=23> */
.L_x_4700:
[----:B------:R-:W-:Y:S05]  /*2d50*/  BSYNC B0 ;  /* 0x0000000000007941 */ /* 0x000fea0003800000 */
.L_x_4698:
        /* <DEDUP_REMOVED lines=18> */
.L_x_4702:
        /* <DEDUP_REMOVED lines=22> */
.L_x_4703:
[----:B------:R-:W-:Y:S05]  /*2fe0*/  BSYNC B0 ;  /* 0x0000000000007941 */ /* 0x000fea0003800000 */
.L_x_4701:
        /* <DEDUP_REMOVED lines=22> */
.L_x_4705:
        /* <DEDUP_REMOVED lines=23> */
.L_x_4706:
[----:B------:R-:W-:Y:S05]  /*32c0*/  BSYNC B0 ;  /* 0x0000000000007941 */ /* 0x000fea0003800000 */
.L_x_4704:
        /* <DEDUP_REMOVED lines=38> */
.L_x_4708:
        /* <DEDUP_REMOVED lines=23> */
.L_x_4709:
[----:B------:R-:W-:Y:S05]  /*36a0*/  BSYNC B0 ;  /* 0x0000000000007941 */ /* 0x000fea0003800000 */
.L_x_4707:
        /* <DEDUP_REMOVED lines=29> */
.L_x_4711:
        /* <DEDUP_REMOVED lines=23> */
.L_x_4712:
[----:B------:R-:W-:Y:S05]  /*39f0*/  BSYNC B0 ;  /* 0x0000000000007941 */ /* 0x000fea0003800000 */
.L_x_4710:
        /* <DEDUP_REMOVED lines=20> */
.L_x_4688:
[----:B------:R-:W-:-:S04]  /*3b40*/  LEA R2, P0, R38, c[0x0][0x200], 0x2 ;  /* 0x0000800026027a11 */ /* 0x000fc800078010ff */
[----:B------:R-:W-:-:S05]  /*3b50*/  LEA.HI.X R3, R38, c[0x0][0x204], R39, 0x2, P0 ;  /* 0x0000810026037a11 */ /* 0x000fca00000f1427 */
[----:B------:R0:W-:Y:S04]  /*3b60*/  STG.E [R2.64], R32 ;  /* 0x0000002002007986 */ /* 0x0001e8000c10190a */
.L_x_4687:
[----:B------:R-:W-:Y:S05]  /*3b70*/  BSYNC B1 ;  /* 0x0000000000017941 */ /* 0x000fea0003800000 */
.L_x_4686:
        /* <DEDUP_REMOVED lines=36> */
.L_x_4716:
[----:B------:R-:W-:Y:S01]  /*3dc0*/  BSSY B0, `(.L_x_4714) ;  /* 0x0000007000007945 */ /* 0x000fe20003800000 */
[----:B------:R-:W-:-:S05]  /*3dd0*/  @P2 BRA `(.L_x_4715) ;  /* 0x0000005000002947 */ /* 0x000fca0003800000 */
[----:B------:R-:W-:Y:S01]  /*3de0*/  ISETP.GE.AND P0, PT, R36, c[0x0][0x220], PT ;  /* 0x0000880024007a0c */ /* 0x000fe20003f06270 */
[----:B------:R-:W-:Y:S01]  /*3df0*/  CS2R R8, SRZ ;  /* 0x0000000000087805 */ /* 0x000fe2000001ff00 */
[----:B------:R-:W-:Y:S11]  /*3e00*/  CS2R R10, SRZ ;  /* 0x00000000000a7805 */ /* 0x000ff6000001ff00 */
[----:B------:R-:W-:Y:S05]  /*3e10*/  @!P0 MOV R15, R13 ;  /* 0x0000000d000f8202 */ /* 0x000fea0000000f00 */
[----:B------:R0:W5:Y:S02]  /*3e20*/  @!P0 LDG.E.128 R8, [R14.64] ;  /* 0x0000000a0e088981 */ /* 0x000164000c1e1d00 */
.L_x_4715:
[----:B------:R-:W-:Y:S05]  /*3e30*/  BSYNC B0 ;  /* 0x0000000000007941 */ /* 0x000fea0003800000 */
.L_x_4714:
        /* <DEDUP_REMOVED lines=11> */
.L_x_4713:
        /* <DEDUP_REMOVED lines=80> */
        .weak           $__internal_23_$__cuda_sm20_div_s64
        .type           $__internal_23_$__cuda_sm20_div_s64,@function
        .size           $__internal_23_$__cuda_sm20_div_s64,(.L_x_8191 - $__internal_23_$__cuda_sm20_div_s64)
$__internal_23_$__cuda_sm20_div_s64:
        /* <DEDUP_REMOVED lines=83> */
[----:B------:R-:W-:Y:S05]  /*4920*/  RET.REL.NODEC R22 `(_ZN5flash32flash_fwd_splitkv_combine_kernelI23Flash_fwd_kernel_traitsILi128ELi64ELi64ELi4ELb0ELb0EN7cutlass6half_tE19Flash_kernel_traitsILi128ELi64ELi64ELi4ES3_EELi4ELi6ELb0EEEvNS_16Flash_fwd_paramsE) ;  /* 0xffffb6d016007950 */ /* 0x000fea0003c3ffff */
.L_x_4717:
        /* <DEDUP_REMOVED lines=13> */
.L_x_8191:


//--------------------- .text._ZN5flash32flash_fwd_splitkv_combine_kernelI23Flash_fwd_kernel_traitsILi128ELi64ELi64ELi4ELb0ELb0EN7cutlass6half_tE19Flash_kernel_traitsILi128ELi64ELi64ELi4ES3_EELi4ELi5ELb0EEEvNS_16Flash_fwd_paramsE --------------------------
	.section	.text._ZN5flash32flash_fwd_splitkv_combine_kernelI23Flash_fwd_kernel_traitsILi128ELi64ELi64ELi4ELb0ELb0EN7cutlass6half_tE19Flash_kernel_traitsILi128ELi64ELi64ELi4ES3_EELi4ELi5ELb0EEEvNS_16Flash_fwd_paramsE,"ax",@progbits
	.sectioninfo	@"SHI_REGISTERS=52"
	.align	128
        .global         _ZN5flash32flash_fwd_splitkv_combine_kernelI23Flash_fwd_kernel_traitsILi128ELi64ELi64ELi4ELb0ELb0EN7cutlass6half_tE19Flash_kernel_traitsILi128ELi64ELi64ELi4ES3_EELi4ELi5ELb0EEEvNS_16Flash_fwd_paramsE
        .type           _ZN5flash32flash_fwd_splitkv_combine_kernelI23Flash_fwd_kernel_traitsILi128ELi64ELi64ELi4ELb0ELb0EN7cutlass6half_tE19Flash_kernel_traitsILi128ELi64ELi64ELi4ES3_EELi4ELi5ELb0EEEvNS_16Flash_fwd_paramsE,@function
        .size           _ZN5flash32flash_fwd_splitkv_combine_kernelI23Flash_fwd_kernel_traitsILi128ELi64ELi64ELi4ELb0ELb0EN7cutlass6half_tE19Flash_kernel_traitsILi128ELi64ELi64ELi4ES3_EELi4ELi5ELb0EEEvNS_16Flash_fwd_paramsE,(.L_x_8192 - _ZN5flash32flash_fwd_splitkv_combine_kernelI23Flash_fwd_kernel_traitsILi128ELi64ELi64ELi4ELb0ELb0EN7cutlass6half_tE19Flash_kernel_traitsILi128ELi64ELi64ELi4ES3_EELi4ELi5ELb0EEEvNS_16Flash_fwd_paramsE)
        .other          _ZN5flash32flash_fwd_splitkv_combine_kernelI23Flash_fwd_kernel_traitsILi128ELi64ELi64ELi4ELb0ELb0EN7cutlass6half_tE19Flash_kernel_traitsILi128ELi64ELi64ELi4ES3_EELi4ELi5ELb0EEEvNS_16Flash_fwd_paramsE,@"STO_CUDA_ENTRY STV_DEFAULT"
_ZN5flash32flash_fwd_splitkv_combine_kernelI23Flash_fwd_kernel_traitsILi128ELi64ELi64ELi4ELb0ELb0EN7cutlass6half_tE19Flash_kernel_traitsILi128ELi64ELi64ELi4ES3_EELi4ELi5ELb0EEEvNS_16Flash_fwd_paramsE:
.text._ZN5flash32flash_fwd_splitkv_combine_kernelI23Flash_fwd_kernel_traitsILi128ELi64ELi64ELi4ELb0ELb0EN7cutlass6half_tE19Flash_kernel_traitsILi128ELi64ELi64ELi4ES3_EELi4ELi5ELb0EEEvNS_16Flash_fwd_paramsE:
        /* <DEDUP_REMOVED lines=23> */
[----:B------:R-:W-:Y:S05]  /*0170*/  CALL.REL.NOINC `($__internal_24_$__cuda_sm20_div_s64) ;  /* 0x000041d000007944 */ /* 0x000fea0003c00000 */
[----:B------:R-:W-:Y:S05]  /*0180*/  BRA `(.L_x_4719) ;  /* 0x0000013000007947 */ /* 0x000fea0003800000 */
.L_x_4718:
        /* <DEDUP_REMOVED lines=19> */
.L_x_4719:
        /* <DEDUP_REMOVED lines=12> */
[----:B------:R-:W-:Y:S05]  /*0380*/  CALL.REL.NOINC `($__internal_24_$__cuda_sm20_div_s64) ;  /* 0x00003fc000007944 */ /* 0x000fea0003c00000 */
[----:B------:R-:W-:Y:S02]  /*0390*/  MOV R28, R20 ;  /* 0x00000014001c7202 */ /* 0x000fe40000000f00 */
[----:B------:R-:W-:Y:S01]  /*03a0*/  MOV R29, R21 ;  /* 0x00000015001d7202 */ /* 0x000fe20000000f00 */
[----:B------:R-:W-:Y:S05]  /*03b0*/  BRA `(.L_x_4722) ;  /* 0x0000013000007947 */ /* 0x000fea0003800000 */
.L_x_4721:
        /* <DEDUP_REMOVED lines=19> */
.L_x_4722:
[----:B------:R-:W-:Y:S05]  /*04f0*/  BSYNC B0 ;  /* 0x0000000000007941 */ /* 0x000fea0003800000 */
.L_x_4720:
        /* <DEDUP_REMOVED lines=43> */
.L_x_4724:
        /* <DEDUP_REMOVED lines=19> */
.L_x_4725:
[----:B------:R-:W-:Y:S05]  /*08e0*/  BSYNC B0 ;  /* 0x0000000000007941 */ /* 0x000fea0003800000 */
.L_x_4723:
        /* <DEDUP_REMOVED lines=74> */
[----:B------:R-:W-:Y:S02]  /*0d90*/  MOV R32, R20 ;  /* 0x0000001400207202 */ /* 0x000fe40000000f00 */
[----:B------:R-:W-:Y:S01]  /*0da0*/  MOV R33, R21 ;  /* 0x0000001500217202 */ /* 0x000fe20000000f00 */
[----:B------:R-:W-:Y:S05]  /*0db0*/  BRA `(.L_x_4728) ;  /* 0x0000013000007947 */ /* 0x000fea0003800000 */
.L_x_4727:
        /* <DEDUP_REMOVED lines=19> */
.L_x_4728:
[----:B------:R-:W-:Y:S05]  /*0ef0*/  BSYNC B0 ;  /* 0x0000000000007941 */ /* 0x000fea0003800000 */
.L_x_4726:
        /* <DEDUP_REMOVED lines=42> */
.L_x_4730:
        /* <DEDUP_REMOVED lines=19> */
.L_x_4731:
[----:B------:R-:W-:Y:S05]  /*12d0*/  BSYNC B0 ;  /* 0x0000000000007941 */ /* 0x000fea0003800000 */
.L_x_4729:
        /* <DEDUP_REMOVED lines=131> */
.L_x_4733:
[----:B------:R-:W-:Y:S05]  /*1b10*/  BSYNC B0 ;  /* 0x0000000000007941 */ /* 0x000fea0003800000 */
.L_x_4732:
        /* <DEDUP_REMOVED lines=99> */
.L_x_4738:
        /* <DEDUP_REMOVED lines=22> */
.L_x_4739:
[----:B------:R-:W-:Y:S05]  /*22b0*/  BSYNC B0 ;  /* 0x0000000000007941 */ /* 0x000fea0003800000 */
.L_x_4737:
[----:B------:R-:W-:Y:S01]  /*22c0*/  LOP3.LUT R19, R17, R0, RZ, 0xfc, !PT ;  /* 0x0000000011137212 */ /* 0x000fe200078efcff */
[----:B------:R-:W-:Y:S03]  /*22d0*/  BSSY B0, `(.L_x_4740) ;  /* 0x0000028000007945 */ /* 0x000fe60003800000 */
[----:B------:R-:W-:-:S13]  /*22e0*/  ISETP.NE.U32.AND P0, PT, R19, RZ, PT ;  /* 0x000000ff1300720c */ /* 0x000fda0003f05070 */
[----:B------:R-:W-:Y:S05]  /*22f0*/  @!P0 BRA `(.L_x_4741) ;  /* 0x000000f000008947 */ /* 0x000fea0003800000 */
[----:B------:R-:W-:Y:S01]  /*2300*/  IMAD.MOV.U32 R24, RZ, RZ, R30 ;  /* 0x000000ffff187224 */ /* 0x000fe200078e001e */
[----:B------:R-:W-:Y:S02]  /*2310*/  MOV R23, R0 ;  /* 0x0000000000177202 */ /* 0x000fe40000000f00 */
[----:B------:R-:W-:Y:S02]  /*2320*/  MOV R22, 0x2340 ;  /* 0x0000234000167802 */ /* 0x000fe40000000f00 */
[----:B------:R-:W-:Y:S05]  /*2330*/  CALL.REL.NOINC `($__internal_24_$__cuda_sm20_div_s64) ;  /* 0x0000201000007944 */ /* 0x000fea0003c00000 */
        /* <DEDUP_REMOVED lines=11> */
.L_x_4741:
        /* <DEDUP_REMOVED lines=22> */
.L_x_4742:
[----:B------:R-:W-:Y:S05]  /*2550*/  BSYNC B0 ;  /* 0x0000000000007941 */ /* 0x000fea0003800000 */
.L_x_4740:
        /* <DEDUP_REMOVED lines=11> */
[----:B------:R-:W-:Y:S05]  /*2610*/  CALL.REL.NOINC `($__internal_24_$__cuda_sm20_div_s64) ;  /* 0x00001d3000007944 */ /* 0x000fea0003c00000 */
[----:B------:R-:W-:-:S04]  /*2620*/  IADD3 R17, P0, RZ, -R20, RZ ;  /* 0x80000014ff117210 */ /* 0x000fc80007f1e0ff */
[----:B------:R-:W-:Y:S01]  /*2630*/  IADD3.X R18, RZ, ~R21, RZ, P0, !PT ;  /* 0x80000015ff127210 */ /* 0x000fe200007fe4ff */
[----:B------:R-:W-:-:S04]  /*2640*/  IMAD.WIDE.U32 R36, R5, R17, R36 ;  /* 0x0000001105247225 */ /* 0x000fc800078e0024 */
[----:B------:R-:W-:-:S04]  /*2650*/  IMAD R18, R18, R5, RZ ;  /* 0x0000000512127224 */ /* 0x000fc800078e02ff */
[----:B------:R-:W-:-:S05]  /*2660*/  IMAD R4, R4, R17, R18 ;  /* 0x0000001104047224 */ /* 0x000fca00078e0212 */
[----:B------:R-:W-:Y:S01]  /*2670*/  IADD3 R4, R37, R4, RZ ;  /* 0x0000000425047210 */ /* 0x000fe20007ffe0ff */
[----:B------:R-:W-:Y:S05]  /*2680*/  BRA `(.L_x_4745) ;  /* 0x0000016000007947 */ /* 0x000fea0003800000 */
.L_x_4744:
        /* <DEDUP_REMOVED lines=22> */
.L_x_4745:
[----:B------:R-:W-:Y:S05]  /*27f0*/  BSYNC B0 ;  /* 0x0000000000007941 */ /* 0x000fea0003800000 */
.L_x_4743:
        /* <DEDUP_REMOVED lines=38> */
[----:B------:R-:W-:Y:S05]  /*2a60*/  CALL.REL.NOINC `($__internal_24_$__cuda_sm20_div_s64) ;  /* 0x000018e000007944 */ /* 0x000fea0003c00000 */
        /* <DEDUP_REMOVED lines=12> */
.L_x_4747:
        /* <DEDUP_REMOVED lines=23> */
.L_x_4748:
[----:B------:R-:W-:Y:S05]  /*2ca0*/  BSYNC B0 ;  /* 0x0000000000007941 */ /* 0x000fea0003800000 */
.L_x_4746:
        /* <DEDUP_REMOVED lines=19> */
.L_x_4750:
        /* <DEDUP_REMOVED lines=22> */
.L_x_4751:
[----:B------:R-:W-:Y:S05]  /*2f40*/  BSYNC B0 ;  /* 0x0000000000007941 */ /* 0x000fea0003800000 */
.L_x_4749:
        /* <DEDUP_REMOVED lines=20> */
.L_x_4753:
        /* <DEDUP_REMOVED lines=23> */
.L_x_4754:
[----:B------:R-:W-:Y:S05]  /*3200*/  BSYNC B0 ;  /* 0x0000000000007941 */ /* 0x000fea0003800000 */
.L_x_4752:
        /* <DEDUP_REMOVED lines=25> */
[----:B------:R-:W-:Y:S05]  /*33a0*/  CALL.REL.NOINC `($__internal_24_$__cuda_sm20_div_s64) ;  /* 0x00000fa000007944 */ /* 0x000fea0003c00000 */
        /* <DEDUP_REMOVED lines=12> */
.L_x_4756:
        /* <DEDUP_REMOVED lines=23> */
.L_x_4757:
[----:B------:R-:W-:Y:S05]  /*35e0*/  BSYNC B0 ;  /* 0x0000000000007941 */ /* 0x000fea0003800000 */
.L_x_4755:
        /* <DEDUP_REMOVED lines=29> */
.L_x_4759:
        /* <DEDUP_REMOVED lines=23> */
.L_x_4760:
[----:B------:R-:W-:Y:S05]  /*3930*/  BSYNC B0 ;  /* 0x0000000000007941 */ /* 0x000fea0003800000 */
.L_x_4758:
        /* <DEDUP_REMOVED lines=20> */
.L_x_4736:
[----:B------:R-:W-:-:S04]  /*3a80*/  LEA R2, P0, R36, c[0x0][0x200], 0x2 ;  /* 0x0000800024027a11 */ /* 0x000fc800078010ff */
[----:B------:R-:W-:-:S05]  /*3a90*/  LEA.HI.X R3, R36, c[0x0][0x204], R37, 0x2, P0 ;  /* 0x0000810024037a11 */ /* 0x000fca00000f1425 */
[----:B------:R0:W-:Y:S04]  /*3aa0*/  STG.E [R2.64], R28 ;  /* 0x0000001c02007986 */ /* 0x0001e8000c10190a */
.L_x_4735:
[----:B------:R-:W-:Y:S05]  /*3ab0*/  BSYNC B1 ;  /* 0x0000000000017941 */ /* 0x000fea0003800000 */
.L_x_4734:
        /* <DEDUP_REMOVED lines=38> */
.L_x_4764:
[----:B------:R-:W-:Y:S01]  /*3d20*/  BSSY B0, `(.L_x_4762) ;  /* 0x0000007000007945 */ /* 0x000fe20003800000 */
[----:B------:R-:W-:-:S05]  /*3d30*/  @P2 BRA `(.L_x_4763) ;  /* 0x0000005000002947 */ /* 0x000fca0003800000 */
[----:B------:R-:W-:Y:S01]  /*3d40*/  ISETP.GE.AND P0, PT, R18, c[0x0][0x220], PT ;  /* 0x0000880012007a0c */ /* 0x000fe20003f06270 */
[----:B------:R-:W-:Y:S01]  /*3d50*/  CS2R R8, SRZ ;  /* 0x0000000000087805 */ /* 0x000fe2000001ff00 */
[----:B------:R-:W-:Y:S11]  /*3d60*/  CS2R R10, SRZ ;  /* 0x00000000000a7805 */ /* 0x000ff6000001ff00 */
[----:B------:R-:W-:Y:S05]  /*3d70*/  @!P0 MOV R15, R13 ;  /* 0x0000000d000f8202 */ /* 0x000fea0000000f00 */
[----:B------:R0:W5:Y:S02]  /*3d80*/  @!P0 LDG.E.128 R8, [R14.64] ;  /* 0x0000000a0e088981 */ /* 0x000164000c1e1d00 */
.L_x_4763:
[----:B------:R-:W-:Y:S05]  /*3d90*/  BSYNC B0 ;  /* 0x0000000000007941 */ /* 0x000fea0003800000 */
.L_x_4762:
        /* <DEDUP_REMOVED lines=11> */
.L_x_4761:
        /* <DEDUP_REMOVED lines=80> */
        .weak           $__internal_24_$__cuda_sm20_div_s64
        .type           $__internal_24_$__cuda_sm20_div_s64,@function
        .size           $__internal_24_$__cuda_sm20_div_s64,(.L_x_8192 - $__internal_24_$__cuda_sm20_div_s64)
$__internal_24_$__cuda_sm20_div_s64:
        /* <DEDUP_REMOVED lines=83> */
[----:B------:R-:W-:Y:S06]  /*4880*/  RET.REL.NODEC R26 `(_ZN5flash32flash_fwd_splitkv_combine_kernelI23Flash_fwd_kernel_traitsILi128ELi64ELi64ELi4ELb0ELb0EN7cutlass6half_tE19Flash_kernel_traitsILi128ELi64ELi64ELi4ES3_EELi4ELi5ELb0EEEvNS_16Flash_fwd_paramsE) ;  /* 0xffffb7701a007950 */ /* 0x000fec0003c3ffff */
.L_x_4765:
        /* <DEDUP_REMOVED lines=15> */
.L_x_8192:


//--------------------- .text._ZN5flash32flash_fwd_splitkv_combine_kernelI23Flash_fwd_kernel_traitsILi128ELi64ELi64ELi4ELb0ELb0EN7cutlass6half_tE19Flash_kernel_traitsILi128ELi64ELi64ELi4ES3_EELi4ELi4ELb0EEEvNS_16Flash_fwd_paramsE --------------------------
	.section	.text._ZN5flash32flash_fwd_splitkv_combine_kernelI23Flash_fwd_kernel_traitsILi128ELi64ELi64ELi4ELb0ELb0EN7cutlass6half_tE19Flash_kernel_traitsILi128ELi64ELi64ELi4ES3_EELi4ELi4ELb0EEEvNS_16Flash_fwd_paramsE,"ax",@progbits
	.sectioninfo	@"SHI_REGISTERS=52"
	.align	128
        .global         _ZN5flash32flash_fwd_splitkv_combine_kernelI23Flash_fwd_kernel_traitsILi128ELi64ELi64ELi4ELb0ELb0EN7cutlass6half_tE19Flash_kernel_traitsILi128ELi64ELi64ELi4ES3_EELi4ELi4ELb0EEEvNS_16Flash_fwd_paramsE
        .type           _ZN5flash32flash_fwd_splitkv_combine_kernelI23Flash_fwd_kernel_traitsILi128ELi64ELi64ELi4ELb0ELb0EN7cutlass6half_tE19Flash_kernel_traitsILi128ELi64ELi64ELi4ES3_EELi4ELi4ELb0EEEvNS_16Flash_fwd_paramsE,@function
        .size           _ZN5flash32flash_fwd_splitkv_combine_kernelI23Flash_fwd_kernel_traitsILi128ELi64ELi64ELi4ELb0ELb0EN7cutlass6half_tE19Flash_kernel_traitsILi128ELi64ELi64ELi4ES3_EELi4ELi4ELb0EEEvNS_16Flash_fwd_paramsE,(.L_x_8193 - _ZN5flash32flash_fwd_splitkv_combine_kernelI23Flash_fwd_kernel_traitsILi128ELi64ELi64ELi4ELb0ELb0EN7cutlass6half_tE19Flash_kernel_traitsILi128ELi64ELi64ELi4ES3_EELi4ELi4ELb0EEEvNS_16Flash_fwd_paramsE)
        .other          _ZN5flash32flash_fwd_splitkv_combine_kernelI23Flash_fwd_kernel_traitsILi128ELi64ELi64ELi4ELb0ELb0EN7cutlass6half_tE19Flash_kernel_traitsILi128ELi64ELi64ELi4ES3_EELi4ELi4ELb0EEEvNS_16Flash_fwd_paramsE,@"STO_CUDA_ENTRY STV_DEFAULT"
_ZN5flash32flash_fwd_splitkv_combine_kernelI23Flash_fwd_kernel_traitsILi128ELi64ELi64ELi4ELb0ELb0EN7cutlass6half_tE19Flash_kernel_traitsILi128ELi64ELi64ELi4ES3_EELi4ELi4ELb0EEEvNS_16Flash_fwd_paramsE:
.text._ZN5flash32flash_fwd_splitkv_combine_kernelI23Flash_fwd_kernel_traitsILi128ELi64ELi64ELi4ELb0ELb0EN7cutlass6half_tE19Flash_kernel_traitsILi128ELi64ELi64ELi4ES3_EELi4ELi4ELb0EEEvNS_16Flash_fwd_paramsE:
        /* <DEDUP_REMOVED lines=23> */
[----:B------:R-:W-:Y:S05]  /*0170*/  CALL.REL.NOINC `($__internal_25_$__cuda_sm20_div_s64) ;  /* 0x000041c000007944 */ /* 0x000fea0003c00000 */
[----:B------:R-:W-:Y:S05]  /*0180*/  BRA `(.L_x_4767) ;  /* 0x0000013000007947 */ /* 0x000fea0003800000 */
.L_x_4766:
        /* <DEDUP_REMOVED lines=19> */
.L_x_4767:
        /* <DEDUP_REMOVED lines=12> */
[----:B------:R-:W-:Y:S05]  /*0380*/  CALL.REL.NOINC `($__internal_25_$__cuda_sm20_div_s64) ;  /* 0x00003fb000007944 */ /* 0x000fea0003c00000 */
[----:B------:R-:W-:Y:S02]  /*0390*/  MOV R28, R20 ;  /* 0x00000014001c7202 */ /* 0x000fe40000000f00 */
[----:B------:R-:W-:Y:S01]  /*03a0*/  MOV R29, R21 ;  /* 0x00000015001d7202 */ /* 0x000fe20000000f00 */
[----:B------:R-:W-:Y:S05]  /*03b0*/  BRA `(.L_x_4770) ;  /* 0x0000013000007947 */ /* 0x000fea0003800000 */
.L_x_4769:
        /* <DEDUP_REMOVED lines=19> */
.L_x_4770:
[----:B------:R-:W-:Y:S05]  /*04f0*/  BSYNC B0 ;  /* 0x0000000000007941 */ /* 0x000fea0003800000 */
.L_x_4768:
        /* <DEDUP_REMOVED lines=43> */
.L_x_4772:
        /* <DEDUP_REMOVED lines=19> */
.L_x_4773:
[----:B------:R-:W-:Y:S05]  /*08e0*/  BSYNC B0 ;  /* 0x0000000000007941 */ /* 0x000fea0003800000 */
.L_x_4771:
        /* <DEDUP_REMOVED lines=74> */
[----:B------:R-:W-:Y:S02]  /*0d90*/  MOV R32, R20 ;  /* 0x0000001400207202 */ /* 0x000fe40000000f00 */
[----:B------:R-:W-:Y:S01]  /*0da0*/  MOV R33, R21 ;  /* 0x0000001500217202 */ /* 0x000fe20000000f00 */
[----:B------:R-:W-:Y:S05]  /*0db0*/  BRA `(.L_x_4776) ;  /* 0x0000013000007947 */ /* 0x000fea0003800000 */
.L_x_4775:
        /* <DEDUP_REMOVED lines=19> */
.L_x_4776:
[----:B------:R-:W-:Y:S05]  /*0ef0*/  BSYNC B0 ;  /* 0x0000000000007941 */ /* 0x000fea0003800000 */
.L_x_4774:
        /* <DEDUP_REMOVED lines=42> */
.L_x_4778:
        /* <DEDUP_REMOVED lines=19> */
.L_x_4779:
[----:B------:R-:W-:Y:S05]  /*12d0*/  BSYNC B0 ;  /* 0x0000000000007941 */ /* 0x000fea0003800000 */
.L_x_4777:
        /* <DEDUP_REMOVED lines=131> */
.L_x_4781:
[----:B------:R-:W-:Y:S05]  /*1b10*/  BSYNC B0 ;  /* 0x0000000000007941 */ /* 0x000fea0003800000 */
.L_x_4780:
        /* <DEDUP_REMOVED lines=95> */
.L_x_4786:
        /* <DEDUP_REMOVED lines=22> */
.L_x_4787:
[----:B------:R-:W-:Y:S05]  /*2270*/  BSYNC B0 ;  /* 0x0000000000007941 */ /* 0x000fea0003800000 */
.L_x_4785:
[----:B------:R-:W-:Y:S01]  /*2280*/  LOP3.LUT R19, R17, R0, RZ, 0xfc, !PT ;  /* 0x0000000011137212 */ /* 0x000fe200078efcff */
[----:B------:R-:W-:Y:S03]  /*2290*/  BSSY B0, `(.L_x_4788) ;  /* 0x0000028000007945 */ /* 0x000fe60003800000 */
[----:B------:R-:W-:-:S13]  /*22a0*/  ISETP.NE.U32.AND P0, PT, R19, RZ, PT ;  /* 0x000000ff1300720c */ /* 0x000fda0003f05070 */
[----:B------:R-:W-:Y:S05]  /*22b0*/  @!P0 BRA `(.L_x_4789) ;  /* 0x000000f000008947 */ /* 0x000fea0003800000 */
[----:B------:R-:W-:Y:S01]  /*22c0*/  IMAD.MOV.U32 R24, RZ, RZ, R30 ;  /* 0x000000ffff187224 */ /* 0x000fe200078e001e */
[----:B------:R-:W-:Y:S02]  /*22d0*/  MOV R23, R0 ;  /* 0x0000000000177202 */ /* 0x000fe40000000f00 */
[----:B------:R-:W-:Y:S02]  /*22e0*/  MOV R22, 0x2300 ;  /* 0x0000230000167802 */ /* 0x000fe40000000f00 */
[----:B------:R-:W-:Y:S05]  /*22f0*/  CALL.REL.NOINC `($__internal_25_$__cuda_sm20_div_s64) ;  /* 0x0000204000007944 */ /* 0x000fea0003c00000 */
        /* <DEDUP_REMOVED lines=11> */
.L_x_4789:
        /* <DEDUP_REMOVED lines=22> */
.L_x_4790:
[----:B------:R-:W-:Y:S05]  /*2510*/  BSYNC B0 ;  /* 0x0000000000007941 */ /* 0x000fea0003800000 */
.L_x_4788:
        /* <DEDUP_REMOVED lines=11> */
[----:B------:R-:W-:Y:S05]  /*25d0*/  CALL.REL.NOINC `($__internal_25_$__cuda_sm20_div_s64) ;  /* 0x00001d6000007944 */ /* 0x000fea0003c00000 */
[----:B------:R-:W-:-:S04]  /*25e0*/  IADD3 R17, P0, RZ, -R20, RZ ;  /* 0x80000014ff117210 */ /* 0x000fc80007f1e0ff */
[----:B------:R-:W-:Y:S01]  /*25f0*/  IADD3.X R18, RZ, ~R21, RZ, P0, !PT ;  /* 0x80000015ff127210 */ /* 0x000fe200007fe4ff */
[----:B------:R-:W-:-:S04]  /*2600*/  IMAD.WIDE.U32 R36, R5, R17, R36 ;  /* 0x0000001105247225 */ /* 0x000fc800078e0024 */
[----:B------:R-:W-:-:S04]  /*2610*/  IMAD R18, R18, R5, RZ ;  /* 0x0000000512127224 */ /* 0x000fc800078e02ff */
[----:B------:R-:W-:-:S05]  /*2620*/  IMAD R4, R4, R17, R18 ;  /* 0x0000001104047224 */ /* 0x000fca00078e0212 */
[----:B------:R-:W-:Y:S01]  /*2630*/  IADD3 R4, R37, R4, RZ ;  /* 0x0000000425047210 */ /* 0x000fe20007ffe0ff */
[----:B------:R-:W-:Y:S05]  /*2640*/  BRA `(.L_x_4793) ;  /* 0x0000016000007947 */ /* 0x000fea0003800000 */
.L_x_4792:
        /* <DEDUP_REMOVED lines=22> */
.L_x_4793:
[----:B------:R-:W-:Y:S05]  /*27b0*/  BSYNC B0 ;  /* 0x0000000000007941 */ /* 0x000fea0003800000 */
.L_x_4791:
        /* <DEDUP_REMOVED lines=38> */
[----:B------:R-:W-:Y:S05]  /*2a20*/  CALL.REL.NOINC `($__internal_25_$__cuda_sm20_div_s64) ;  /* 0x0000191000007944 */ /* 0x000fea0003c00000 */
        /* <DEDUP_REMOVED lines=12> */
.L_x_4795:
        /* <DEDUP_REMOVED lines=23> */
.L_x_4796:
[----:B------:R-:W-:Y:S05]  /*2c60*/  BSYNC B0 ;  /* 0x0000000000007941 */ /* 0x000fea0003800000 */
.L_x_4794:
        /* <DEDUP_REMOVED lines=19> */
.L_x_4798:
        /* <DEDUP_REMOVED lines=22> */
.L_x_4799:
[----:B------:R-:W-:Y:S05]  /*2f00*/  BSYNC B0 ;  /* 0x0000000000007941 */ /* 0x000fea0003800000 */
.L_x_4797:
        /* <DEDUP_REMOVED lines=20> */
.L_x_4801:
        /* <DEDUP_REMOVED lines=23> */
.L_x_4802:
[----:B------:R-:W-:Y:S05]  /*31c0*/  BSYNC B0 ;  /* 0x0000000000007941 */ /* 0x000fea0003800000 */
.L_x_4800:
        /* <DEDUP_REMOVED lines=25> */
[----:B------:R-:W-:Y:S05]  /*3360*/  CALL.REL.NOINC `($__internal_25_$__cuda_sm20_div_s64) ;  /* 0x00000fd000007944 */ /* 0x000fea0003c00000 */
        /* <DEDUP_REMOVED lines=12> */
.L_x_4804:
        /* <DEDUP_REMOVED lines=23> */
.L_x_4805:
[----:B------:R-:W-:Y:S05]  /*35a0*/  BSYNC B0 ;  /* 0x0000000000007941 */ /* 0x000fea0003800000 */
.L_x_4803:
        /* <DEDUP_REMOVED lines=29> */
.L_x_4807:
        /* <DEDUP_REMOVED lines=23> */
.L_x_4808:
[----:B------:R-:W-:Y:S05]  /*38f0*/  BSYNC B0 ;  /* 0x0000000000007941 */ /* 0x000fea0003800000 */
.L_x_4806:
        /* <DEDUP_REMOVED lines=20> */
.L_x_4784:
[----:B------:R-:W-:-:S04]  /*3a40*/  LEA R2, P0, R36, c[0x0][0x200], 0x2 ;  /* 0x0000800024027a11 */ /* 0x000fc800078010ff */
[----:B------:R-:W-:-:S05]  /*3a50*/  LEA.HI.X R3, R36, c[0x0][0x204], R37, 0x2, P0 ;  /* 0x0000810024037a11 */ /* 0x000fca00000f1425 */
[----:B------:R0:W-:Y:S04]  /*3a60*/  STG.E [R2.64], R28 ;  /* 0x0000001c02007986 */ /* 0x0001e8000c10190a */
.L_x_4783:
[----:B------:R-:W-:Y:S05]  /*3a70*/  BSYNC B1 ;  /* 0x0000000000017941 */ /* 0x000fea0003800000 */
.L_x_4782:
        /* <DEDUP_REMOVED lines=42> */
.L_x_4812:
[----:B------:R-:W-:Y:S01]  /*3d20*/  BSSY B0, `(.L_x_4810) ;  /* 0x0000006000007945 */ /* 0x000fe20003800000 */
[----:B------:R-:W-:-:S05]  /*3d30*/  @P2 BRA `(.L_x_4811) ;  /* 0x0000004000002947 */ /* 0x000fca0003800000 */
[----:B------:R-:W-:Y:S01]  /*3d40*/  ISETP.GE.AND P0, PT, R16, c[0x0][0x220], PT ;  /* 0x0000880010007a0c */ /* 0x000fe20003f06270 */
[----:B------:R-:W-:Y:S01]  /*3d50*/  CS2R R8, SRZ ;  /* 0x0000000000087805 */ /* 0x000fe2000001ff00 */
[----:B------:R-:W-:Y:S11]  /*3d60*/  CS2R R10, SRZ ;  /* 0x00000000000a7805 */ /* 0x000ff6000001ff00 */
[----:B------:R0:W5:Y:S02]  /*3d70*/  @!P0 LDG.E.128 R8, [R12.64] ;  /* 0x0000000a0c088981 */ /* 0x000164000c1e1d00 */
.L_x_4811:
[----:B------:R-:W-:Y:S05]  /*3d80*/  BSYNC B0 ;  /* 0x0000000000007941 */ /* 0x000fea0003800000 */
.L_x_4810:
        /* <DEDUP_REMOVED lines=11> */
.L_x_4809:
        /* <DEDUP_REMOVED lines=80> */
        .weak           $__internal_25_$__cuda_sm20_div_s64
        .type           $__internal_25_$__cuda_sm20_div_s64,@function
        .size           $__internal_25_$__cuda_sm20_div_s64,(.L_x_8193 - $__internal_25_$__cuda_sm20_div_s64)
$__internal_25_$__cuda_sm20_div_s64:
        /* <DEDUP_REMOVED lines=83> */
[----:B------:R-:W-:Y:S06]  /*4870*/  RET.REL.NODEC R26 `(_ZN5flash32flash_fwd_splitkv_combine_kernelI23Flash_fwd_kernel_traitsILi128ELi64ELi64ELi4ELb0ELb0EN7cutlass6half_tE19Flash_kernel_traitsILi128ELi64ELi64ELi4ES3_EELi4ELi4ELb0EEEvNS_16Flash_fwd_paramsE) ;  /* 0xffffb7801a007950 */ /* 0x000fec0003c3ffff */
.L_x_4813:
        /* <DEDUP_REMOVED lines=16> */
.L_x_8193:


//--------------------- .text._ZN5flash32flash_fwd_splitkv_combine_kernelI23Flash_fwd_kernel_traitsILi128ELi64ELi64ELi4ELb0ELb0EN7cutlass6half_tE19Flash_kernel_traitsILi128ELi64ELi64ELi4ES3_EELi4ELi3ELb0EEEvNS_16Flash_fwd_paramsE --------------------------
	.section	.text._ZN5flash32flash_fwd_splitkv_combine_kernelI23Flash_fwd_kernel_traitsILi128ELi64ELi64ELi4ELb0ELb0EN7cutlass6half_tE19Flash_kernel_traitsILi128ELi64ELi64ELi4ES3_EELi4ELi3ELb0EEEvNS_16Flash_fwd_paramsE,"ax",@progbits
	.sectioninfo	@"SHI_REGISTERS=52"
	.align	128
        .global         _ZN5flash32flash_fwd_splitkv_combine_kernelI23Flash_fwd_kernel_traitsILi128ELi64ELi64ELi4ELb0ELb0EN7cutlass6half_tE19Flash_kernel_traitsILi128ELi64ELi64ELi4ES3_EELi4ELi3ELb0EEEvNS_16Flash_fwd_paramsE
        .type           _ZN5flash32flash_fwd_splitkv_combine_kernelI23Flash_fwd_kernel_traitsILi128ELi64ELi64ELi4ELb0ELb0EN7cutlass6half_tE19Flash_kernel_traitsILi128ELi64ELi64ELi4ES3_EELi4ELi3ELb0EEEvNS_16Flash_fwd_paramsE,@function
        .size           _ZN5flash32flash_fwd_splitkv_combine_kernelI23Flash_fwd_kernel_traitsILi128ELi64ELi64ELi4ELb0ELb0EN7cutlass6half_tE19Flash_kernel_traitsILi128ELi64ELi64ELi4ES3_EELi4ELi3ELb0EEEvNS_16Flash_fwd_paramsE,(.L_x_8194 - _ZN5flash32flash_fwd_splitkv_combine_kernelI23Flash_fwd_kernel_traitsILi128ELi64ELi64ELi4ELb0ELb0EN7cutlass6half_tE19Flash_kernel_traitsILi128ELi64ELi64ELi4ES3_EELi4ELi3ELb0EEEvNS_16Flash_fwd_paramsE)
        .other          _ZN5flash32flash_fwd_splitkv_combine_kernelI23Flash_fwd_kernel_traitsILi128ELi64ELi64ELi4ELb0ELb0EN7cutlass6half_tE19Flash_kernel_traitsILi128ELi64ELi64ELi4ES3_EELi4ELi3ELb0EEEvNS_16Flash_fwd_paramsE,@"STO_CUDA_ENTRY STV_DEFAULT"
_ZN5flash32flash_fwd_splitkv_combine_kernelI23Flash_fwd_kernel_traitsILi128ELi64ELi64ELi4ELb0ELb0EN7cutlass6half_tE19Flash_kernel_traitsILi128ELi64ELi64ELi4ES3_EELi4ELi3ELb0EEEvNS_16Flash_fwd_paramsE:
.text._ZN5flash32flash_fwd_splitkv_combine_kernelI23Flash_fwd_kernel_traitsILi128ELi64ELi64ELi4ELb0ELb0EN7cutlass6half_tE19Flash_kernel_traitsILi128ELi64ELi64ELi4ES3_EELi4ELi3ELb0EEEvNS_16Flash_fwd_paramsE:
        /* <DEDUP_REMOVED lines=23> */
[----:B------:R-:W-:Y:S05]  /*0170*/  CALL.REL.NOINC `($__internal_26_$__cuda_sm20_div_s64) ;  /* 0x0000418000007944 */ /* 0x000fea0003c00000 */
[----:B------:R-:W-:Y:S05]  /*0180*/  BRA `(.L_x_4815) ;  /* 0x0000013000007947 */ /* 0x000fea0003800000 */
.L_x_4814:
        /* <DEDUP_REMOVED lines=19> */
.L_x_4815:
        /* <DEDUP_REMOVED lines=12> */
[----:B------:R-:W-:Y:S05]  /*0380*/  CALL.REL.NOINC `($__internal_26_$__cuda_sm20_div_s64) ;  /* 0x00003f7000007944 */ /* 0x000fea0003c00000 */
[----:B------:R-:W-:Y:S02]  /*0390*/  MOV R28, R20 ;  /* 0x00000014001c7202 */ /* 0x000fe40000000f00 */
[----:B------:R-:W-:Y:S01]  /*03a0*/  MOV R29, R21 ;  /* 0x00000015001d7202 */ /* 0x000fe20000000f00 */
[----:B------:R-:W-:Y:S05]  /*03b0*/  BRA `(.L_x_4818) ;  /* 0x0000013000007947 */ /* 0x000fea0003800000 */
.L_x_4817:
        /* <DEDUP_REMOVED lines=19> */
.L_x_4818:
[----:B------:R-:W-:Y:S05]  /*04f0*/  BSYNC B0 ;  /* 0x0000000000007941 */ /* 0x000fea0003800000 */
.L_x_4816:
        /* <DEDUP_REMOVED lines=43> */
.L_x_4820:
        /* <DEDUP_REMOVED lines=19> */
.L_x_4821:
[----:B------:R-:W-:Y:S05]  /*08e0*/  BSYNC B0 ;  /* 0x0000000000007941 */ /* 0x000fea0003800000 */
.L_x_4819:
        /* <DEDUP_REMOVED lines=74> */
[----:B------:R-:W-:Y:S02]  /*0d90*/  MOV R32, R20 ;  /* 0x0000001400207202 */ /* 0x000fe40000000f00 */
[----:B------:R-:W-:Y:S01]  /*0da0*/  MOV R33, R21 ;  /* 0x0000001500217202 */ /* 0x000fe20000000f00 */
[----:B------:R-:W-:Y:S05]  /*0db0*/  BRA `(.L_x_4824) ;  /* 0x0000013000007947 */ /* 0x000fea0003800000 */
.L_x_4823:
        /* <DEDUP_REMOVED lines=19> */
.L_x_4824:
[----:B------:R-:W-:Y:S05]  /*0ef0*/  BSYNC B0 ;  /* 0x0000000000007941 */ /* 0x000fea0003800000 */
.L_x_4822:
        /* <DEDUP_REMOVED lines=42> */
.L_x_4826:
        /* <DEDUP_REMOVED lines=19> */
.L_x_4827:
[----:B------:R-:W-:Y:S05]  /*12d0*/  BSYNC B0 ;  /* 0x0000000000007941 */ /* 0x000fea0003800000 */
.L_x_4825:
        /* <DEDUP_REMOVED lines=131> */
.L_x_4829:
[----:B------:R-:W-:Y:S05]  /*1b10*/  BSYNC B0 ;  /* 0x0000000000007941 */ /* 0x000fea0003800000 */
.L_x_4828:
        /* <DEDUP_REMOVED lines=91> */
.L_x_4834:
        /* <DEDUP_REMOVED lines=22> */
.L_x_4835:
[----:B------:R-:W-:Y:S05]  /*2230*/  BSYNC B0 ;  /* 0x0000000000007941 */ /* 0x000fea0003800000 */
.L_x_4833:
[----:B------:R-:W-:Y:S01]  /*2240*/  LOP3.LUT R19, R17, R0, RZ, 0xfc, !PT ;  /* 0x0000000011137212 */ /* 0x000fe200078efcff */
[----:B------:R-:W-:Y:S03]  /*2250*/  BSSY B0, `(.L_x_4836) ;  /* 0x0000028000007945 */ /* 0x000fe60003800000 */
[----:B------:R-:W-:-:S13]  /*2260*/  ISETP.NE.U32.AND P0, PT, R19, RZ, PT ;  /* 0x000000ff1300720c */ /* 0x000fda0003f05070 */
[----:B------:R-:W-:Y:S05]  /*2270*/  @!P0 BRA `(.L_x_4837) ;  /* 0x000000f000008947 */ /* 0x000fea0003800000 */
[----:B------:R-:W-:Y:S01]  /*2280*/  IMAD.MOV.U32 R24, RZ, RZ, R30 ;  /* 0x000000ffff187224 */ /* 0x000fe200078e001e */
[----:B------:R-:W-:Y:S02]  /*2290*/  MOV R23, R0 ;  /* 0x0000000000177202 */ /* 0x000fe40000000f00 */
[----:B------:R-:W-:Y:S02]  /*22a0*/  MOV R22, 0x22c0 ;  /* 0x000022c000167802 */ /* 0x000fe40000000f00 */
[----:B------:R-:W-:Y:S05]  /*22b0*/  CALL.REL.NOINC `($__internal_26_$__cuda_sm20_div_s64) ;  /* 0x0000204000007944 */ /* 0x000fea0003c00000 */
        /* <DEDUP_REMOVED lines=11> */
.L_x_4837:
        /* <DEDUP_REMOVED lines=22> */
.L_x_4838:
[----:B------:R-:W-:Y:S05]  /*24d0*/  BSYNC B0 ;  /* 0x0000000000007941 */ /* 0x000fea0003800000 */
.L_x_4836:
        /* <DEDUP_REMOVED lines=11> */
[----:B------:R-:W-:Y:S05]  /*2590*/  CALL.REL.NOINC `($__internal_26_$__cuda_sm20_div_s64) ;  /* 0x00001d6000007944 */ /* 0x000fea0003c00000 */
[----:B------:R-:W-:-:S04]  /*25a0*/  IADD3 R17, P0, RZ, -R20, RZ ;  /* 0x80000014ff117210 */ /* 0x000fc80007f1e0ff */
[----:B------:R-:W-:Y:S01]  /*25b0*/  IADD3.X R18, RZ, ~R21, RZ, P0, !PT ;  /* 0x80000015ff127210 */ /* 0x000fe200007fe4ff */
[----:B------:R-:W-:-:S04]  /*25c0*/  IMAD.WIDE.U32 R36, R5, R17, R36 ;  /* 0x0000001105247225 */ /* 0x000fc800078e0024 */
[----:B------:R-:W-:-:S04]  /*25d0*/  IMAD R18, R18, R5, RZ ;  /* 0x0000000512127224 */ /* 0x000fc800078e02ff */
[----:B------:R-:W-:-:S05]  /*25e0*/  IMAD R4, R4, R17, R18 ;  /* 0x0000001104047224 */ /* 0x000fca00078e0212 */
[----:B------:R-:W-:Y:S01]  /*25f0*/  IADD3 R4, R37, R4, RZ ;  /* 0x0000000425047210 */ /* 0x000fe20007ffe0ff */
[----:B------:R-:W-:Y:S05]  /*2600*/  BRA `(.L_x_4841) ;  /* 0x0000016000007947 */ /* 0x000fea0003800000 */
.L_x_4840:
        /* <DEDUP_REMOVED lines=22> */
.L_x_4841:
[----:B------:R-:W-:Y:S05]  /*2770*/  BSYNC B0 ;  /* 0x0000000000007941 */ /* 0x000fea0003800000 */
.L_x_4839:
        /* <DEDUP_REMOVED lines=38> */
[----:B------:R-:W-:Y:S05]  /*29e0*/  CALL.REL.NOINC `($__internal_26_$__cuda_sm20_div_s64) ;  /* 0x0000191000007944 */ /* 0x000fea0003c00000 */
        /* <DEDUP_REMOVED lines=12> */
.L_x_4843:
        /* <DEDUP_REMOVED lines=23> */
.L_x_4844:
[----:B------:R-:W-:Y:S05]  /*2c20*/  BSYNC B0 ;  /* 0x0000000000007941 */ /* 0x000fea0003800000 */
.L_x_4842:
        /* <DEDUP_REMOVED lines=19> */
.L_x_4846:
        /* <DEDUP_REMOVED lines=22> */
.L_x_4847:
[----:B------:R-:W-:Y:S05]  /*2ec0*/  BSYNC B0 ;  /* 0x0000000000007941 */ /* 0x000fea0003800000 */
.L_x_4845:
        /* <DEDUP_REMOVED lines=20> */
.L_x_4849:
        /* <DEDUP_REMOVED lines=23> */
.L_x_4850:
[----:B------:R-:W-:Y:S05]  /*3180*/  BSYNC B0 ;  /* 0x0000000000007941 */ /* 0x000fea0003800000 */
.L_x_4848:
        /* <DEDUP_REMOVED lines=25> */
[----:B------:R-:W-:Y:S05]  /*3320*/  CALL.REL.NOINC `($__internal_26_$__cuda_sm20_div_s64) ;  /* 0x00000fd000007944 */ /* 0x000fea0003c00000 */
        /* <DEDUP_REMOVED lines=12> */
.L_x_4852:
        /* <DEDUP_REMOVED lines=23> */
.L_x_4853:
[----:B------:R-:W-:Y:S05]  /*3560*/  BSYNC B0 ;  /* 0x0000000000007941 */ /* 0x000fea0003800000 */
.L_x_4851:
        /* <DEDUP_REMOVED lines=29> */
.L_x_4855:
        /* <DEDUP_REMOVED lines=23> */
.L_x_4856:
[----:B------:R-:W-:Y:S05]  /*38b0*/  BSYNC B0 ;  /* 0x0000000000007941 */ /* 0x000fea0003800000 */
.L_x_4854:
        /* <DEDUP_REMOVED lines=20> */
.L_x_4832:
[----:B------:R-:W-:-:S04]  /*3a00*/  LEA R2, P0, R36, c[0x0][0x200], 0x2 ;  /* 0x0000800024027a11 */ /* 0x000fc800078010ff */
[----:B------:R-:W-:-:S05]  /*3a10*/  LEA.HI.X R3, R36, c[0x0][0x204], R37, 0x2, P0 ;  /* 0x0000810024037a11 */ /* 0x000fca00000f1425 */
[----:B------:R0:W-:Y:S04]  /*3a20*/  STG.E [R2.64], R28 ;  /* 0x0000001c02007986 */ /* 0x0001e8000c10190a */
.L_x_4831:
[----:B------:R-:W-:Y:S05]  /*3a30*/  BSYNC B1 ;  /* 0x0000000000017941 */ /* 0x000fea0003800000 */
.L_x_4830:
        /* <DEDUP_REMOVED lines=42> */
.L_x_4860:
[----:B------:R-:W-:Y:S01]  /*3ce0*/  BSSY B0, `(.L_x_4858) ;  /* 0x0000006000007945 */ /* 0x000fe20003800000 */
[----:B------:R-:W-:-:S05]  /*3cf0*/  @P2 BRA `(.L_x_4859) ;  /* 0x0000004000002947 */ /* 0x000fca0003800000 */
[----:B------:R-:W-:Y:S01]  /*3d00*/  ISETP.GE.AND P0, PT, R16, c[0x0][0x220], PT ;  /* 0x0000880010007a0c */ /* 0x000fe20003f06270 */
[----:B------:R-:W-:Y:S01]  /*3d10*/  CS2R R8, SRZ ;  /* 0x0000000000087805 */ /* 0x000fe2000001ff00 */
[----:B------:R-:W-:Y:S11]  /*3d20*/  CS2R R10, SRZ ;  /* 0x00000000000a7805 */ /* 0x000ff6000001ff00 */
[----:B------:R0:W5:Y:S02]  /*3d30*/  @!P0 LDG.E.128 R8, [R12.64] ;  /* 0x0000000a0c088981 */ /* 0x000164000c1e1d00 */
.L_x_4859:
[----:B------:R-:W-:Y:S05]  /*3d40*/  BSYNC B0 ;  /* 0x0000000000007941 */ /* 0x000fea0003800000 */
.L_x_4858:
        /* <DEDUP_REMOVED lines=11> */
.L_x_4857:
        /* <DEDUP_REMOVED lines=80> */
        .weak           $__internal_26_$__cuda_sm20_div_s64
        .type           $__internal_26_$__cuda_sm20_div_s64,@function
        .size           $__internal_26_$__cuda_sm20_div_s64,(.L_x_8194 - $__internal_26_$__cuda_sm20_div_s64)
$__internal_26_$__cuda_sm20_div_s64:
        /* <DEDUP_REMOVED lines=83> */
[----:B------:R-:W-:Y:S06]  /*4830*/  RET.REL.NODEC R26 `(_ZN5flash32flash_fwd_splitkv_combine_kernelI23Flash_fwd_kernel_traitsILi128ELi64ELi64ELi4ELb0ELb0EN7cutlass6half_tE19Flash_kernel_traitsILi128ELi64ELi64ELi4ES3_EELi4ELi3ELb0EEEvNS_16Flash_fwd_paramsE) ;  /* 0xffffb7c01a007950 */ /* 0x000fec0003c3ffff */
.L_x_4861:
        /* <DEDUP_REMOVED lines=12> */
.L_x_8194:


//--------------------- .text._ZN5flash32flash_fwd_splitkv_combine_kernelI23Flash_fwd_kernel_traitsILi128ELi64ELi64ELi4ELb0ELb0EN7cutlass6half_tE19Flash_kernel_traitsILi128ELi64ELi64ELi4ES3_EELi4ELi2ELb0EEEvNS_16Flash_fwd_paramsE --------------------------
	.section	.text._ZN5flash32flash_fwd_splitkv_combine_kernelI23Flash_fwd_kernel_traitsILi128ELi64ELi64ELi4ELb0ELb0EN7cutlass6half_tE19Flash_kernel_traitsILi128ELi64ELi64ELi4ES3_EELi4ELi2ELb0EEEvNS_16Flash_fwd_paramsE,"ax",@progbits
	.sectioninfo	@"SHI_REGISTERS=56"
	.align	128
        .global         _ZN5flash32flash_fwd_splitkv_combine_kernelI23Flash_fwd_kernel_traitsILi128ELi64ELi64ELi4ELb0ELb0EN7cutlass6half_tE19Flash_kernel_traitsILi128ELi64ELi64ELi4ES3_EELi4ELi2ELb0EEEvNS_16Flash_fwd_paramsE
        .type           _ZN5flash32flash_fwd_splitkv_combine_kernelI23Flash_fwd_kernel_traitsILi128ELi64ELi64ELi4ELb0ELb0EN7cutlass6half_tE19Flash_kernel_traitsILi128ELi64ELi64ELi4ES3_EELi4ELi2ELb0EEEvNS_16Flash_fwd_paramsE,@function
        .size           _ZN5flash32flash_fwd_splitkv_combine_kernelI23Flash_fwd_kernel_traitsILi128ELi64ELi64ELi4ELb0ELb0EN7cutlass6half_tE19Flash_kernel_traitsILi128ELi64ELi64ELi4ES3_EELi4ELi2ELb0EEEvNS_16Flash_fwd_paramsE,(.L_x_8195 - _ZN5flash32flash_fwd_splitkv_combine_kernelI23Flash_fwd_kernel_traitsILi128ELi64ELi64ELi4ELb0ELb0EN7cutlass6half_tE19Flash_kernel_traitsILi128ELi64ELi64ELi4ES3_EELi4ELi2ELb0EEEvNS_16Flash_fwd_paramsE)
        .other          _ZN5flash32flash_fwd_splitkv_combine_kernelI23Flash_fwd_kernel_traitsILi128ELi64ELi64ELi4ELb0ELb0EN7cutlass6half_tE19Flash_kernel_traitsILi128ELi64ELi64ELi4ES3_EELi4ELi2ELb0EEEvNS_16Flash_fwd_paramsE,@"STO_CUDA_ENTRY STV_DEFAULT"
_ZN5flash32flash_fwd_splitkv_combine_kernelI23Flash_fwd_kernel_traitsILi128ELi64ELi64ELi4ELb0ELb0EN7cutlass6half_tE19Flash_kernel_traitsILi128ELi64ELi64ELi4ES3_EELi4ELi2ELb0EEEvNS_16Flash_fwd_paramsE:
.text._ZN5flash32flash_fwd_splitkv_combine_kernelI23Flash_fwd_kernel_traitsILi128ELi64ELi64ELi4ELb0ELb0EN7cutlass6half_tE19Flash_kernel_traitsILi128ELi64ELi64ELi4ES3_EELi4ELi2ELb0EEEvNS_16Flash_fwd_paramsE:
        /* <DEDUP_REMOVED lines=23> */
[----:B------:R-:W-:Y:S05]  /*0170*/  CALL.REL.NOINC `($__internal_27_$__cuda_sm20_div_s64) ;  /* 0x000040a000007944 */ /* 0x000fea0003c00000 */
[----:B------:R-:W-:Y:S01]  /*0180*/  MOV R20, R0 ;  /* 0x0000000000147202 */ /* 0x000fe20000000f00 */
[----:B------:R-:W-:Y:S05]  /*0190*/  BRA `(.L_x_4863) ;  /* 0x0000013000007947 */ /* 0x000fea0003800000 */
.L_x_4862:
        /* <DEDUP_REMOVED lines=19> */
.L_x_4863:
        /* <DEDUP_REMOVED lines=11> */
[----:B------:R-:W-:Y:S05]  /*0380*/  CALL.REL.NOINC `($__internal_27_$__cuda_sm20_div_s64) ;  /* 0x00003e9000007944 */ /* 0x000fea0003c00000 */
[----:B------:R-:W-:Y:S02]  /*0390*/  MOV R10, R0 ;  /* 0x00000000000a7202 */ /* 0x000fe40000000f00 */
[----:B------:R-:W-:Y:S01]  /*03a0*/  MOV R11, R21 ;  /* 0x00000015000b7202 */ /* 0x000fe20000000f00 */
[----:B------:R-:W-:Y:S05]  /*03b0*/  BRA `(.L_x_4866) ;  /* 0x0000013000007947 */ /* 0x000fea0003800000 */
.L_x_4865:
        /* <DEDUP_REMOVED lines=19> */
.L_x_4866:
[----:B------:R-:W-:Y:S05]  /*04f0*/  BSYNC B0 ;  /* 0x0000000000007941 */ /* 0x000fea0003800000 */
.L_x_4864:
        /* <DEDUP_REMOVED lines=43> */
.L_x_4868:
        /* <DEDUP_REMOVED lines=19> */
.L_x_4869:
[----:B------:R-:W-:Y:S05]  /*08e0*/  BSYNC B0 ;  /* 0x0000000000007941 */ /* 0x000fea0003800000 */
.L_x_4867:
        /* <DEDUP_REMOVED lines=73> */
[----:B------:R-:W-:Y:S02]  /*0d80*/  MOV R38, R0 ;  /* 0x0000000000267202 */ /* 0x000fe40000000f00 */
[----:B------:R-:W-:Y:S01]  /*0d90*/  MOV R39, R21 ;  /* 0x0000001500277202 */ /* 0x000fe20000000f00 */
[----:B------:R-:W-:Y:S05]  /*0da0*/  BRA `(.L_x_4872) ;  /* 0x0000013000007947 */ /* 0x000fea0003800000 */
.L_x_4871:
        /* <DEDUP_REMOVED lines=19> */
.L_x_4872:
[----:B------:R-:W-:Y:S05]  /*0ee0*/  BSYNC B0 ;  /* 0x0000000000007941 */ /* 0x000fea0003800000 */
.L_x_4870:
        /* <DEDUP_REMOVED lines=43> */
.L_x_4874:
        /* <DEDUP_REMOVED lines=19> */
.L_x_4875:
[----:B------:R-:W-:Y:S05]  /*12d0*/  BSYNC B0 ;  /* 0x0000000000007941 */ /* 0x000fea0003800000 */
.L_x_4873:
        /* <DEDUP_REMOVED lines=132> */
.L_x_4877:
[----:B------:R-:W-:Y:S05]  /*1b20*/  BSYNC B0 ;  /* 0x0000000000007941 */ /* 0x000fea0003800000 */
.L_x_4876:
        /* <DEDUP_REMOVED lines=70> */
[----:B------:R-:W-:Y:S05]  /*1f90*/  CALL.REL.NOINC `($__internal_27_$__cuda_sm20_div_s64) ;  /* 0x0000228000007944 */ /* 0x000fea0003c00000 */
        /* <DEDUP_REMOVED lines=9> */
.L_x_4882:
        /* <DEDUP_REMOVED lines=22> */
.L_x_4883:
[----:B------:R-:W-:Y:S05]  /*2190*/  BSYNC B0 ;  /* 0x0000000000007941 */ /* 0x000fea0003800000 */
.L_x_4881:
[----:B------:R-:W-:Y:S01]  /*21a0*/  LOP3.LUT R0, R23, R2, RZ, 0xfc, !PT ;  /* 0x0000000217007212 */ /* 0x000fe200078efcff */
[----:B------:R-:W-:Y:S03]  /*21b0*/  BSSY B0, `(.L_x_4884) ;  /* 0x0000027000007945 */ /* 0x000fe60003800000 */
[----:B------:R-:W-:-:S13]  /*21c0*/  ISETP.NE.U32.AND P0, PT, R0, RZ, PT ;  /* 0x000000ff0000720c */ /* 0x000fda0003f05070 */
[----:B------:R-:W-:Y:S05]  /*21d0*/  @!P0 BRA `(.L_x_4885) ;  /* 0x000000e000008947 */ /* 0x000fea0003800000 */
[----:B------:R-:W-:Y:S01]  /*21e0*/  IMAD.MOV.U32 R24, RZ, RZ, R37 ;  /* 0x000000ffff187224 */ /* 0x000fe200078e0025 */
[----:B------:R-:W-:Y:S02]  /*21f0*/  MOV R5, R2 ;  /* 0x0000000200057202 */ /* 0x000fe40000000f00 */
[----:B------:R-:W-:Y:S02]  /*2200*/  MOV R22, 0x2220 ;  /* 0x0000222000167802 */ /* 0x000fe40000000f00 */
[----:B------:R-:W-:Y:S05]  /*2210*/  CALL.REL.NOINC `($__internal_27_$__cuda_sm20_div_s64) ;  /* 0x0000200000007944 */ /* 0x000fea0003c00000 */
        /* <DEDUP_REMOVED lines=10> */
.L_x_4885:
        /* <DEDUP_REMOVED lines=22> */
.L_x_4886:
[----:B------:R-:W-:Y:S05]  /*2420*/  BSYNC B0 ;  /* 0x0000000000007941 */ /* 0x000fea0003800000 */
.L_x_4884:
        /* <DEDUP_REMOVED lines=12> */
[----:B------:R-:W-:Y:S05]  /*24f0*/  CALL.REL.NOINC `($__internal_27_$__cuda_sm20_div_s64) ;  /* 0x00001d2000007944 */ /* 0x000fea0003c00000 */
        /* <DEDUP_REMOVED lines=12> */
.L_x_4888:
        /* <DEDUP_REMOVED lines=22> */
.L_x_4889:
[----:B------:R-:W-:Y:S05]  /*2720*/  BSYNC B0 ;  /* 0x0000000000007941 */ /* 0x000fea0003800000 */
.L_x_4887:
        /* <DEDUP_REMOVED lines=37> */
[----:B------:R-:W-:Y:S05]  /*2980*/  CALL.REL.NOINC `($__internal_27_$__cuda_sm20_div_s64) ;  /* 0x0000189000007944 */ /* 0x000fea0003c00000 */
        /* <DEDUP_REMOVED lines=11> */
.L_x_4891:
        /* <DEDUP_REMOVED lines=23> */
.L_x_4892:
[----:B------:R-:W-:Y:S05]  /*2bb0*/  BSYNC B0 ;  /* 0x0000000000007941 */ /* 0x000fea0003800000 */
.L_x_4890:
        /* <DEDUP_REMOVED lines=19> */
.L_x_4894:
        /* <DEDUP_REMOVED lines=22> */
.L_x_4895:
[----:B------:R-:W-:Y:S05]  /*2e50*/  BSYNC B0 ;  /* 0x0000000000007941 */ /* 0x000fea0003800000 */
.L_x_4893:
        /* <DEDUP_REMOVED lines=22> */
.L_x_4897:
        /* <DEDUP_REMOVED lines=23> */
.L_x_4898:
[----:B------:R-:W-:Y:S05]  /*3130*/  BSYNC B0 ;  /* 0x0000000000007941 */ /* 0x000fea0003800000 */
.L_x_4896:
        /* <DEDUP_REMOVED lines=38> */
.L_x_4900:
        /* <DEDUP_REMOVED lines=23> */
.L_x_4901:
[----:B------:R-:W-:Y:S05]  /*3510*/  BSYNC B0 ;  /* 0x0000000000007941 */ /* 0x000fea0003800000 */
.L_x_4899:
        /* <DEDUP_REMOVED lines=27> */
.L_x_4903:
        /* <DEDUP_REMOVED lines=23> */
.L_x_4904:
[----:B------:R-:W-:Y:S05]  /*3840*/  BSYNC B0 ;  /* 0x0000000000007941 */ /* 0x000fea0003800000 */
.L_x_4902:
        /* <DEDUP_REMOVED lines=20> */
.L_x_4880:
[----:B------:R-:W-:-:S04]  /*3990*/  LEA R2, P0, R32, c[0x0][0x200], 0x2 ;  /* 0x0000800020027a11 */ /* 0x000fc800078010ff */
[----:B------:R-:W-:-:S05]  /*39a0*/  LEA.HI.X R3, R32, c[0x0][0x204], R33, 0x2, P0 ;  /* 0x0000810020037a11 */ /* 0x000fca00000f1421 */
[----:B------:R0:W-:Y:S04]  /*39b0*/  STG.E [R2.64], R29 ;  /* 0x0000001d02007986 */ /* 0x0001e8000c101908 */
.L_x_4879:
[----:B------:R-:W-:Y:S05]  /*39c0*/  BSYNC B1 ;  /* 0x0000000000017941 */ /* 0x000fea0003800000 */
.L_x_4878:
        /* <DEDUP_REMOVED lines=36> */
.L_x_4908:
[----:B------:R-:W-:Y:S01]  /*3c10*/  BSSY B0, `(.L_x_4906) ;  /* 0x0000007000007945 */ /* 0x000fe20003800000 */
[----:B------:R-:W-:-:S05]  /*3c20*/  @P2 BRA `(.L_x_4907) ;  /* 0x0000005000002947 */ /* 0x000fca0003800000 */
[----:B------:R-:W-:Y:S01]  /*3c30*/  ISETP.GE.AND P0, PT, R18, c[0x0][0x220], PT ;  /* 0x0000880012007a0c */ /* 0x000fe20003f06270 */
[----:B------:R-:W-:Y:S01]  /*3c40*/  CS2R R8, SRZ ;  /* 0x0000000000087805 */ /* 0x000fe2000001ff00 */
[----:B------:R-:W-:Y:S11]  /*3c50*/  CS2R R10, SRZ ;  /* 0x00000000000a7805 */ /* 0x000ff6000001ff00 */
[----:B------:R-:W-:Y:S05]  /*3c60*/  @!P0 MOV R15, R13 ;  /* 0x0000000d000f8202 */ /* 0x000fea0000000f00 */
[----:B------:R0:W5:Y:S02]  /*3c70*/  @!P0 LDG.E.128 R8, [R14.64] ;  /* 0x000000080e088981 */ /* 0x000164000c1e1d00 */
.L_x_4907:
[----:B------:R-:W-:Y:S05]  /*3c80*/  BSYNC B0 ;  /* 0x0000000000007941 */ /* 0x000fea0003800000 */
.L_x_4906:
        /* <DEDUP_REMOVED lines=11> */
.L_x_4905:
        /* <DEDUP_REMOVED lines=78> */
        .weak           $__internal_27_$__cuda_sm20_div_s64
        .type           $__internal_27_$__cuda_sm20_div_s64,@function
        .size           $__internal_27_$__cuda_sm20_div_s64,(.L_x_8195 - $__internal_27_$__cuda_sm20_div_s64)
$__internal_27_$__cuda_sm20_div_s64:
        /* <DEDUP_REMOVED lines=83> */
[----:B------:R-:W-:Y:S06]  /*4750*/  RET.REL.NODEC R42 `(_ZN5flash32flash_fwd_splitkv_combine_kernelI23Flash_fwd_kernel_traitsILi128ELi64ELi64ELi4ELb0ELb0EN7cutlass6half_tE19Flash_kernel_traitsILi128ELi64ELi64ELi4ES3_EELi4ELi2ELb0EEEvNS_16Flash_fwd_paramsE) ;  /* 0xffffb8a02a007950 */ /* 0x000fec0003c3ffff */
.L_x_4909:
        /* <DEDUP_REMOVED lines=10> */
.L_x_8195:


//--------------------- .text._ZN5flash32flash_fwd_splitkv_combine_kernelI23Flash_fwd_kernel_traitsILi128ELi64ELi64ELi4ELb0ELb0EN7cutlass6half_tE19Flash_kernel_traitsILi128ELi64ELi64ELi4ES3_EELi4ELi1ELb0EEEvNS_16Flash_fwd_paramsE --------------------------
	.section	.text._ZN5flash32flash_fwd_splitkv_combine_kernelI23Flash_fwd_kernel_traitsILi128ELi64ELi64ELi4ELb0ELb0EN7cutlass6half_tE19Flash_kernel_traitsILi128ELi64ELi64ELi4ES3_EELi4ELi1ELb0EEEvNS_16Flash_fwd_paramsE,"ax",@progbits
	.sectioninfo	@"SHI_REGISTERS=54"
	.align	128
        .global         _ZN5flash32flash_fwd_splitkv_combine_kernelI23Flash_fwd_kernel_traitsILi128ELi64ELi64ELi4ELb0ELb0EN7cutlass6half_tE19Flash_kernel_traitsILi128ELi64ELi64ELi4ES3_EELi4ELi1ELb0EEEvNS_16Flash_fwd_paramsE
        .type           _ZN5flash32flash_fwd_splitkv_combine_kernelI23Flash_fwd_kernel_traitsILi128ELi64ELi64ELi4ELb0ELb0EN7cutlass6half_tE19Flash_kernel_traitsILi128ELi64ELi64ELi4ES3_EELi4ELi1ELb0EEEvNS_16Flash_fwd_paramsE,@function
        .size           _ZN5flash32flash_fwd_splitkv_combine_kernelI23Flash_fwd_kernel_traitsILi128ELi64ELi64ELi4ELb0ELb0EN7cutlass6half_tE19Flash_kernel_traitsILi128ELi64ELi64ELi4ES3_EELi4ELi1ELb0EEEvNS_16Flash_fwd_paramsE,(.L_x_8196 - _ZN5flash32flash_fwd_splitkv_combine_kernelI23Flash_fwd_kernel_traitsILi128ELi64ELi64ELi4ELb0ELb0EN7cutlass6half_tE19Flash_kernel_traitsILi128ELi64ELi64ELi4ES3_EELi4ELi1ELb0EEEvNS_16Flash_fwd_paramsE)
        .other          _ZN5flash32flash_fwd_splitkv_combine_kernelI23Flash_fwd_kernel_traitsILi128ELi64ELi64ELi4ELb0ELb0EN7cutlass6half_tE19Flash_kernel_traitsILi128ELi64ELi64ELi4ES3_EELi4ELi1ELb0EEEvNS_16Flash_fwd_paramsE,@"STO_CUDA_ENTRY STV_DEFAULT"
_ZN5flash32flash_fwd_splitkv_combine_kernelI23Flash_fwd_kernel_traitsILi128ELi64ELi64ELi4ELb0ELb0EN7cutlass6half_tE19Flash_kernel_traitsILi128ELi64ELi64ELi4ES3_EELi4ELi1ELb0EEEvNS_16Flash_fwd_paramsE:
.text._ZN5flash32flash_fwd_splitkv_combine_kernelI23Flash_fwd_kernel_traitsILi128ELi64ELi64ELi4ELb0ELb0EN7cutlass6half_tE19Flash_kernel_traitsILi128ELi64ELi64ELi4ES3_EELi4ELi1ELb0EEEvNS_16Flash_fwd_paramsE:
        /* <DEDUP_REMOVED lines=23> */
[----:B------:R-:W-:Y:S05]  /*0170*/  CALL.REL.NOINC `($__internal_28_$__cuda_sm20_div_s64) ;  /* 0x0000417000007944 */ /* 0x000fea0003c00000 */
[----:B------:R-:W-:Y:S02]  /*0180*/  MOV R8, R0 ;  /* 0x0000000000087202 */ /* 0x000fe40000000f00 */
[----:B------:R-:W-:Y:S01]  /*0190*/  MOV R9, R23 ;  /* 0x0000001700097202 */ /* 0x000fe20000000f00 */
[----:B------:R-:W-:Y:S05]  /*01a0*/  BRA `(.L_x_4911) ;  /* 0x0000013000007947 */ /* 0x000fea0003800000 */
.L_x_4910:
        /* <DEDUP_REMOVED lines=19> */
.L_x_4911:
        /* <DEDUP_REMOVED lines=17> */
.L_x_4913:
        /* <DEDUP_REMOVED lines=19> */
.L_x_4914:
[----:B------:R-:W-:Y:S05]  /*0520*/  BSYNC B0 ;  /* 0x0000000000007941 */ /* 0x000fea0003800000 */
.L_x_4912:
        /* <DEDUP_REMOVED lines=45> */
.L_x_4916:
        /* <DEDUP_REMOVED lines=19> */
.L_x_4917:
[----:B------:R-:W-:Y:S05]  /*0930*/  BSYNC B0 ;  /* 0x0000000000007941 */ /* 0x000fea0003800000 */
.L_x_4915:
        /* <DEDUP_REMOVED lines=78> */
.L_x_4919:
        /* <DEDUP_REMOVED lines=19> */
.L_x_4920:
[----:B------:R-:W-:Y:S05]  /*0f50*/  BSYNC B0 ;  /* 0x0000000000007941 */ /* 0x000fea0003800000 */
.L_x_4918:
        /* <DEDUP_REMOVED lines=43> */
.L_x_4922:
        /* <DEDUP_REMOVED lines=19> */
.L_x_4923:
[----:B------:R-:W-:Y:S05]  /*1340*/  BSYNC B0 ;  /* 0x0000000000007941 */ /* 0x000fea0003800000 */
.L_x_4921:
        /* <DEDUP_REMOVED lines=133> */
.L_x_4925:
[----:B------:R-:W-:Y:S05]  /*1ba0*/  BSYNC B0 ;  /* 0x0000000000007941 */ /* 0x000fea0003800000 */
.L_x_4924:
        /* <DEDUP_REMOVED lines=73> */
[----:B------:R-:W-:Y:S05]  /*2040*/  CALL.REL.NOINC `($__internal_28_$__cuda_sm20_div_s64) ;  /* 0x000022a000007944 */ /* 0x000fea0003c00000 */
        /* <DEDUP_REMOVED lines=10> */
.L_x_4930:
        /* <DEDUP_REMOVED lines=23> */
.L_x_4931:
[----:B------:R-:W-:Y:S05]  /*2260*/  BSYNC B0 ;  /* 0x0000000000007941 */ /* 0x000fea0003800000 */
.L_x_4929:
        /* <DEDUP_REMOVED lines=22> */
.L_x_4933:
        /* <DEDUP_REMOVED lines=22> */
.L_x_4934:
[----:B------:R-:W-:Y:S05]  /*2530*/  BSYNC B0 ;  /* 0x0000000000007941 */ /* 0x000fea0003800000 */
.L_x_4932:
        /* <DEDUP_REMOVED lines=22> */
.L_x_4936:
        /* <DEDUP_REMOVED lines=22> */
.L_x_4937:
[----:B------:R-:W-:Y:S05]  /*2800*/  BSYNC B0 ;  /* 0x0000000000007941 */ /* 0x000fea0003800000 */
.L_x_4935:
        /* <DEDUP_REMOVED lines=33> */
[----:B------:R-:W-:Y:S05]  /*2a20*/  CALL.REL.NOINC `($__internal_28_$__cuda_sm20_div_s64) ;  /* 0x000018c000007944 */ /* 0x000fea0003c00000 */
        /* <DEDUP_REMOVED lines=11> */
.L_x_4939:
        /* <DEDUP_REMOVED lines=23> */
.L_x_4940:
[----:B------:R-:W-:Y:S05]  /*2c50*/  BSYNC B0 ;  /* 0x0000000000007941 */ /* 0x000fea0003800000 */
.L_x_4938:
        /* <DEDUP_REMOVED lines=20> */
.L_x_4942:
        /* <DEDUP_REMOVED lines=23> */
.L_x_4943:
[----:B------:R-:W-:Y:S05]  /*2f10*/  BSYNC B0 ;  /* 0x0000000000007941 */ /* 0x000fea0003800000 */
.L_x_4941:
        /* <DEDUP_REMOVED lines=19> */
.L_x_4945:
        /* <DEDUP_REMOVED lines=23> */
.L_x_4946:
[----:B------:R-:W-:Y:S05]  /*31c0*/  BSYNC B0 ;  /* 0x0000000000007941 */ /* 0x000fea0003800000 */
.L_x_4944:
        /* <DEDUP_REMOVED lines=25> */
[----:B------:R-:W-:Y:S05]  /*3360*/  CALL.REL.NOINC `($__internal_28_$__cuda_sm20_div_s64) ;  /* 0x00000f8000007944 */ /* 0x000fea0003c00000 */
        /* <DEDUP_REMOVED lines=12> */
.L_x_4948:
        /* <DEDUP_REMOVED lines=23> */
.L_x_4949:
[----:B------:R-:W-:Y:S05]  /*35a0*/  BSYNC B0 ;  /* 0x0000000000007941 */ /* 0x000fea0003800000 */
.L_x_4947:
        /* <DEDUP_REMOVED lines=28> */
.L_x_4951:
        /* <DEDUP_REMOVED lines=23> */
.L_x_4952:
[----:B------:R-:W-:Y:S05]  /*38e0*/  BSYNC B0 ;  /* 0x0000000000007941 */ /* 0x000fea0003800000 */
.L_x_4950:
        /* <DEDUP_REMOVED lines=20> */
.L_x_4928:
[----:B------:R-:W-:-:S04]  /*3a30*/  LEA R2, P0, R38, c[0x0][0x200], 0x2 ;  /* 0x0000800026027a11 */ /* 0x000fc800078010ff */
[----:B------:R-:W-:-:S05]  /*3a40*/  LEA.HI.X R3, R38, c[0x0][0x204], R39, 0x2, P0 ;  /* 0x0000810026037a11 */ /* 0x000fca00000f1427 */
[----:B------:R0:W-:Y:S04]  /*3a50*/  STG.E [R2.64], R29 ;  /* 0x0000001d02007986 */ /* 0x0001e8000c101908 */
.L_x_4927:
[----:B------:R-:W-:Y:S05]  /*3a60*/  BSYNC B1 ;  /* 0x0000000000017941 */ /* 0x000fea0003800000 */
.L_x_4926:
        /* <DEDUP_REMOVED lines=40> */
.L_x_4956:
[----:B------:R-:W-:Y:S01]  /*3cf0*/  BSSY B0, `(.L_x_4954) ;  /* 0x0000007000007945 */ /* 0x000fe20003800000 */
[----:B------:R-:W-:-:S05]  /*3d00*/  @P2 BRA `(.L_x_4955) ;  /* 0x0000005000002947 */ /* 0x000fca0003800000 */
[----:B------:R-:W-:Y:S01]  /*3d10*/  ISETP.GE.AND P0, PT, R18, c[0x0][0x220], PT ;  /* 0x0000880012007a0c */ /* 0x000fe20003f06270 */
[----:B------:R-:W-:Y:S01]  /*3d20*/  CS2R R8, SRZ ;  /* 0x0000000000087805 */ /* 0x000fe2000001ff00 */
[----:B------:R-:W-:Y:S11]  /*3d30*/  CS2R R10, SRZ ;  /* 0x00000000000a7805 */ /* 0x000ff6000001ff00 */
[----:B------:R-:W-:Y:S05]  /*3d40*/  @!P0 MOV R15, R13 ;  /* 0x0000000d000f8202 */ /* 0x000fea0000000f00 */
[----:B------:R0:W5:Y:S02]  /*3d50*/  @!P0 LDG.E.128 R8, [R14.64] ;  /* 0x000000080e088981 */ /* 0x000164000c1e1d00 */
.L_x_4955:
[----:B------:R-:W-:Y:S05]  /*3d60*/  BSYNC B0 ;  /* 0x0000000000007941 */ /* 0x000fea0003800000 */
.L_x_4954:
        /* <DEDUP_REMOVED lines=11> */
.L_x_4953:
        /* <DEDUP_REMOVED lines=77> */
        .weak           $__internal_28_$__cuda_sm20_div_s64
        .type           $__internal_28_$__cuda_sm20_div_s64,@function
        .size           $__internal_28_$__cuda_sm20_div_s64,(.L_x_8196 - $__internal_28_$__cuda_sm20_div_s64)
$__internal_28_$__cuda_sm20_div_s64:
        /* <DEDUP_REMOVED lines=83> */
[----:B------:R-:W-:Y:S06]  /*4820*/  RET.REL.NODEC R20 `(_ZN5flash32flash_fwd_splitkv_combine_kernelI23Flash_fwd_kernel_traitsILi128ELi64ELi64ELi4ELb0ELb0EN7cutlass6half_tE19Flash_kernel_traitsILi128ELi64ELi64ELi4ES3_EELi4ELi1ELb0EEEvNS_16Flash_fwd_paramsE) ;  /* 0xffffb7d014007950 */ /* 0x000fec0003c3ffff */
.L_x_4957:
        /* <DEDUP_REMOVED lines=13> */
.L_x_8196:


//--------------------- .text._ZN5flash32flash_fwd_splitkv_combine_kernelI23Flash_fwd_kernel_traitsILi128ELi64ELi64ELi4ELb0ELb0EN7cutlass6half_tE19Flash_kernel_traitsILi128ELi64ELi64ELi4ES3_EELi4ELi7ELb1EEEvNS_16Flash_fwd_paramsE --------------------------
	.section	.text._ZN5flash32flash_fwd_splitkv_combine_kernelI23Flash_fwd_kernel_traitsILi128ELi64ELi64ELi4ELb0ELb0EN7cutlass6half_tE19Flash_kernel_traitsILi128ELi64ELi64ELi4ES3_EELi4ELi7ELb1EEEvNS_16Flash_fwd_paramsE,"ax",@progbits
	.sectioninfo	@"SHI_REGISTERS=62"
	.align	128
        .global         _ZN5flash32flash_fwd_splitkv_combine_kernelI23Flash_fwd_kernel_traitsILi128ELi64ELi64ELi4ELb0ELb0EN7cutlass6half_tE19Flash_kernel_traitsILi128ELi64ELi64ELi4ES3_EELi4ELi7ELb1EEEvNS_16Flash_fwd_paramsE
        .type           _ZN5flash32flash_fwd_splitkv_combine_kernelI23Flash_fwd_kernel_traitsILi128ELi64ELi64ELi4ELb0ELb0EN7cutlass6half_tE19Flash_kernel_traitsILi128ELi64ELi64ELi4ES3_EELi4ELi7ELb1EEEvNS_16Flash_fwd_paramsE,@function
        .size           _ZN5flash32flash_fwd_splitkv_combine_kernelI23Flash_fwd_kernel_traitsILi128ELi64ELi64ELi4ELb0ELb0EN7cutlass6half_tE19Flash_kernel_traitsILi128ELi64ELi64ELi4ES3_EELi4ELi7ELb1EEEvNS_16Flash_fwd_paramsE,(.L_x_8197 - _ZN5flash32flash_fwd_splitkv_combine_kernelI23Flash_fwd_kernel_traitsILi128ELi64ELi64ELi4ELb0ELb0EN7cutlass6half_tE19Flash_kernel_traitsILi128ELi64ELi64ELi4ES3_EELi4ELi7ELb1EEEvNS_16Flash_fwd_paramsE)
        .other          _ZN5flash32flash_fwd_splitkv_combine_kernelI23Flash_fwd_kernel_traitsILi128ELi64ELi64ELi4ELb0ELb0EN7cutlass6half_tE19Flash_kernel_traitsILi128ELi64ELi64ELi4ES3_EELi4ELi7ELb1EEEvNS_16Flash_fwd_paramsE,@"STO_CUDA_ENTRY STV_DEFAULT"
_ZN5flash32flash_fwd_splitkv_combine_kernelI23Flash_fwd_kernel_traitsILi128ELi64ELi64ELi4ELb0ELb0EN7cutlass6half_tE19Flash_kernel_traitsILi128ELi64ELi64ELi4ES3_EELi4ELi7ELb1EEEvNS_16Flash_fwd_paramsE:
.text._ZN5flash32flash_fwd_splitkv_combine_kernelI23Flash_fwd_kernel_traitsILi128ELi64ELi64ELi4ELb0ELb0EN7cutlass6half_tE19Flash_kernel_traitsILi128ELi64ELi64ELi4ES3_EELi4ELi7ELb1EEEvNS_16Flash_fwd_paramsE:
        /* <DEDUP_REMOVED lines=23> */
[----:B------:R-:W-:Y:S05]  /*0170*/  CALL.REL.NOINC `($__internal_29_$__cuda_sm20_div_s64) ;  /* 0x0000498000007944 */ /* 0x000fea0003c00000 */
[----:B------:R-:W-:Y:S05]  /*0180*/  BRA `(.L_x_4959) ;  /* 0x0000013000007947 */ /* 0x000fea0003800000 */
.L_x_4958:
        /* <DEDUP_REMOVED lines=19> */
.L_x_4959:
        /* <DEDUP_REMOVED lines=11> */
[----:B------:R-:W-:Y:S05]  /*0370*/  CALL.REL.NOINC `($__internal_29_$__cuda_sm20_div_s64) ;  /* 0x0000478000007944 */ /* 0x000fea0003c00000 */
[----:B------:R-:W-:Y:S02]  /*0380*/  MOV R32, R20 ;  /* 0x0000001400207202 */ /* 0x000fe40000000f00 */
[----:B------:R-:W-:Y:S01]  /*0390*/  MOV R33, R21 ;  /* 0x0000001500217202 */ /* 0x000fe20000000f00 */
[----:B------:R-:W-:Y:S05]  /*03a0*/  BRA `(.L_x_4962) ;  /* 0x0000013000007947 */ /* 0x000fea0003800000 */
.L_x_4961:
        /* <DEDUP_REMOVED lines=19> */
.L_x_4962:
[----:B------:R-:W-:Y:S05]  /*04e0*/  BSYNC B0 ;  /* 0x0000000000007941 */ /* 0x000fea0003800000 */
.L_x_4960:
        /* <DEDUP_REMOVED lines=54> */
[----:B------:R-:W-:Y:S02]  /*0850*/  MOV R8, R20 ;  /* 0x0000001400087202 */ /* 0x000fe40000000f00 */
[----:B------:R-:W-:Y:S01]  /*0860*/  MOV R9, R21 ;  /* 0x0000001500097202 */ /* 0x000fe20000000f00 */
[----:B------:R-:W-:Y:S05]  /*0870*/  BRA `(.L_x_4965) ;  /* 0x0000013000007947 */ /* 0x000fea0003800000 */
.L_x_4964:
        /* <DEDUP_REMOVED lines=19> */
.L_x_4965:
[----:B------:R-:W-:Y:S05]  /*09b0*/  BSYNC B0 ;  /* 0x0000000000007941 */ /* 0x000fea0003800000 */
.L_x_4963:
        /* <DEDUP_REMOVED lines=100> */
[----:B------:R-:W-:Y:S05]  /*1000*/  CALL.REL.NOINC `($__internal_29_$__cuda_sm20_div_s64) ;  /* 0x00003af000007944 */ /* 0x000fea0003c00000 */
[----:B------:R-:W-:Y:S02]  /*1010*/  MOV R40, R20 ;  /* 0x0000001400287202 */ /* 0x000fe40000000f00 */
[----:B------:R-:W-:Y:S01]  /*1020*/  MOV R41, R21 ;  /* 0x0000001500297202 */ /* 0x000fe20000000f00 */
[----:B------:R-:W-:Y:S05]  /*1030*/  BRA `(.L_x_4968) ;  /* 0x0000013000007947 */ /* 0x000fea0003800000 */
.L_x_4967:
        /* <DEDUP_REMOVED lines=19> */
.L_x_4968:
[----:B------:R-:W-:Y:S05]  /*1170*/  BSYNC B0 ;  /* 0x0000000000007941 */ /* 0x000fea0003800000 */
.L_x_4966:
        /* <DEDUP_REMOVED lines=103> */
[----:B------:R-:W-:Y:S05]  /*17f0*/  CALL.REL.NOINC `($__internal_29_$__cuda_sm20_div_s64) ;  /* 0x0000330000007944 */ /* 0x000fea0003c00000 */
[----:B------:R-:W-:Y:S02]  /*1800*/  MOV R42, R20 ;  /* 0x00000014002a7202 */ /* 0x000fe40000000f00 */
[----:B------:R-:W-:Y:S01]  /*1810*/  MOV R43, R21 ;  /* 0x00000015002b7202 */ /* 0x000fe20000000f00 */
[----:B------:R-:W-:Y:S05]  /*1820*/  BRA `(.L_x_4971) ;  /* 0x0000013000007947 */ /* 0x000fea0003800000 */
.L_x_4970:
        /* <DEDUP_REMOVED lines=19> */
.L_x_4971:
[----:B------:R-:W-:Y:S05]  /*1960*/  BSYNC B0 ;  /* 0x0000000000007941 */ /* 0x000fea0003800000 */
.L_x_4969:
        /* <DEDUP_REMOVED lines=169> */
[----:B------:R-:W-:Y:S05]  /*2400*/  CALL.REL.NOINC `($__internal_29_$__cuda_sm20_div_s64) ;  /* 0x000026f000007944 */ /* 0x000fea0003c00000 */
        /* <DEDUP_REMOVED lines=9> */
.L_x_4976:
        /* <DEDUP_REMOVED lines=22> */
.L_x_4977:
[----:B------:R-:W-:Y:S05]  /*2600*/  BSYNC B0 ;  /* 0x0000000000007941 */ /* 0x000fea0003800000 */
.L_x_4975:
        /* <DEDUP_REMOVED lines=19> */
.L_x_4979:
        /* <DEDUP_REMOVED lines=22> */
.L_x_4980:
[----:B------:R-:W-:Y:S05]  /*28a0*/  BSYNC B0 ;  /* 0x0000000000007941 */ /* 0x000fea0003800000 */
.L_x_4978:
        /* <DEDUP_REMOVED lines=11> */
[----:B------:R-:W-:Y:S05]  /*2960*/  CALL.REL.NOINC `($__internal_29_$__cuda_sm20_div_s64) ;  /* 0x0000219000007944 */ /* 0x000fea0003c00000 */
[----:B------:R-:W-:-:S04]  /*2970*/  IADD3 R23, P0, RZ, -R20, RZ ;  /* 0x80000014ff177210 */ /* 0x000fc80007f1e0ff */
[----:B------:R-:W-:Y:S01]  /*2980*/  IADD3.X R19, RZ, ~R21, RZ, P0, !PT ;  /* 0x80000015ff137210 */ /* 0x000fe200007fe4ff */
[----:B------:R-:W-:-:S04]  /*2990*/  IMAD.WIDE.U32 R44, R4, R23, R44 ;  /* 0x00000017042c7225 */ /* 0x000fc800078e002c */
[----:B------:R-:W-:-:S04]  /*29a0*/  IMAD R19, R19, R4, RZ ;  /* 0x0000000413137224 */ /* 0x000fc800078e02ff */
[----:B------:R-:W-:-:S05]  /*29b0*/  IMAD R0, R0, R23, R19 ;  /* 0x0000001700007224 */ /* 0x000fca00078e0213 */
[----:B------:R-:W-:Y:S01]  /*29c0*/  IADD3 R0, R45, R0, RZ ;  /* 0x000000002d007210 */ /* 0x000fe20007ffe0ff */
[----:B------:R-:W-:Y:S05]  /*29d0*/  BRA `(.L_x_4983) ;  /* 0x0000016000007947 */ /* 0x000fea0003800000 */
.L_x_4982:
        /* <DEDUP_REMOVED lines=22> */
.L_x_4983:
[----:B------:R-:W-:Y:S05]  /*2b40*/  BSYNC B0 ;  /* 0x0000000000007941 */ /* 0x000fea0003800000 */
.L_x_4981:
        /* <DEDUP_REMOVED lines=38> */
[----:B------:R-:W-:Y:S05]  /*2db0*/  CALL.REL.NOINC `($__internal_29_$__cuda_sm20_div_s64) ;  /* 0x00001d4000007944 */ /* 0x000fea0003c00000 */
        /* <DEDUP_REMOVED lines=12> */
.L_x_4985:
        /* <DEDUP_REMOVED lines=23> */
.L_x_4986:
[----:B------:R-:W-:Y:S05]  /*2ff0*/  BSYNC B0 ;  /* 0x0000000000007941 */ /* 0x000fea0003800000 */
.L_x_4984:
        /* <DEDUP_REMOVED lines=18> */
.L_x_4988:
        /* <DEDUP_REMOVED lines=22> */
.L_x_4989:
[----:B------:R-:W-:Y:S05]  /*3280*/  BSYNC B0 ;  /* 0x0000000000007941 */ /* 0x000fea0003800000 */
.L_x_4987:
        /* <DEDUP_REMOVED lines=22> */
.L_x_4991:
        /* <DEDUP_REMOVED lines=23> */
.L_x_4992:
[----:B------:R-:W-:Y:S05]  /*3560*/  BSYNC B0 ;  /* 0x0000000000007941 */ /* 0x000fea0003800000 */
.L_x_4990:
        /* <DEDUP_REMOVED lines=38> */
.L_x_4994:
        /* <DEDUP_REMOVED lines=23> */
.L_x_4995:
[----:B------:R-:W-:Y:S05]  /*3940*/  BSYNC B0 ;  /* 0x0000000000007941 */ /* 0x000fea0003800000 */
.L_x_4993:
        /* <DEDUP_REMOVED lines=29> */
.L_x_4997:
        /* <DEDUP_REMOVED lines=23> */
.L_x_4998:
[----:B------:R-:W-:Y:S05]  /*3c90*/  BSYNC B0 ;  /* 0x0000000000007941 */ /* 0x000fea0003800000 */
.L_x_4996:
        /* <DEDUP_REMOVED lines=20> */
.L_x_4974:
[----:B------:R-:W-:-:S04]  /*3de0*/  LEA R2, P0, R40, c[0x0][0x200], 0x2 ;  /* 0x0000800028027a11 */ /* 0x000fc800078010ff */
[----:B------:R-:W-:-:S05]  /*3df0*/  LEA.HI.X R3, R40, c[0x0][0x204], R41, 0x2, P0 ;  /* 0x0000810028037a11 */ /* 0x000fca00000f1429 */
[----:B------:R0:W-:Y:S04]  /*3e00*/  STG.E [R2.64], R31 ;  /* 0x0000001f02007986 */ /* 0x0001e8000c101908 */
.L_x_4973:
[----:B------:R-:W-:Y:S05]  /*3e10*/  BSYNC B1 ;  /* 0x0000000000017941 */ /* 0x000fea0003800000 */
.L_x_4972:
        /* <DEDUP_REMOVED lines=54> */
.L_x_5001:
        /* <DEDUP_REMOVED lines=37> */
.L_x_5000:
        /* <DEDUP_REMOVED lines=25> */
.L_x_5002:
[----:B------:R-:W-:-:S13]  /*4560*/  ISETP.LT.OR P4, PT, R14, c[0x0][0x314], P4 ;  /* 0x0000c5000e007a0c */ /* 0x000fda0002781670 */
[----:B------:R-:W-:Y:S05]  /*4570*/  @!P4 BRA `(.L_x_4999) ;  /* 0x000000a00000c947 */ /* 0x000fea0003800000 */
[----:B------:R-:W-:Y:S01]  /*4580*/  ISETP.GE.AND P0, PT, R7, R16, PT ;  /* 0x000000100700720c */ /* 0x000fe20003f06270 */
[----:B------:R-:W-:-:S12]  /*4590*/  BSSY B0, `(.L_x_5003) ;  /* 0x0000003000007945 */ /* 0x000fd80003800000 */
[----:B------:R-:W-:Y:S05]  /*45a0*/  @P0 BRA `(.L_x_5004) ;  /* 0x0000001000000947 */ /* 0x000fea0003800000 */
[----:B------:R0:W5:Y:S02]  /*45b0*/  LDG.E.128 R8, [R22.64] ;  /* 0x0000000816087981 */ /* 0x000164000c1e1d00 */
.L_x_5004:
[----:B------:R-:W-:Y:S05]  /*45c0*/  BSYNC B0 ;  /* 0x0000000000007941 */ /* 0x000fea0003800000 */
.L_x_5003:
[----:B------:R-:W1:Y:S02]  /*45d0*/  LDS R5, [R6] ;  /* 0x0000000006057984 */ /* 0x000e640000000800 */
[C---:B-1---5:R-:W-:Y:S02]  /*45e0*/  FFMA.FTZ R4, R5.reuse, R8, R4 ;  /* 0x0000000805047223 */ /* 0x062fe40000010004 */
[C---:B------:R-:W-:Y:S02]  /*45f0*/  FFMA.FTZ R3, R5.reuse, R9, R3 ;  /* 0x0000000905037223 */ /* 0x040fe40000010003 */
[C---:B------:R-:W-:Y:S02]  /*4600*/  FFMA.FTZ R2, R5.reuse, R10, R2 ;  /* 0x0000000a05027223 */ /* 0x040fe40000010002 */
[----:B------:R-:W-:Y:S02]  /*4610*/  FFMA.FTZ R0, R5, R11, R0 ;  /* 0x0000000b05007223 */ /* 0x000fe40000010000 */
.L_x_4999:
        /* <DEDUP_REMOVED lines=78> */
        .weak           $__internal_29_$__cuda_sm20_div_s64
        .type           $__internal_29_$__cuda_sm20_div_s64,@function
        .size           $__internal_29_$__cuda_sm20_div_s64,(.L_x_8197 - $__internal_29_$__cuda_sm20_div_s64)
$__internal_29_$__cuda_sm20_div_s64:
        /* <DEDUP_REMOVED lines=83> */
[----:B------:R-:W-:Y:S05]  /*5030*/  RET.REL.NODEC R22 `(_ZN5flash32flash_fwd_splitkv_combine_kernelI23Flash_fwd_kernel_traitsILi128ELi64ELi64ELi4ELb0ELb0EN7cutlass6half_tE19Flash_kernel_traitsILi128ELi64ELi64ELi4ES3_EELi4ELi7ELb1EEEvNS_16Flash_fwd_paramsE) ;  /* 0xffffafc016007950 */ /* 0x000fea0003c3ffff */
.L_x_5005:
        /* <DEDUP_REMOVED lines=12> */
.L_x_8197:


//--------------------- .text._ZN5flash32flash_fwd_splitkv_combine_kernelI23Flash_fwd_kernel_traitsILi128ELi64ELi64ELi4ELb0ELb0EN7cutlass6half_tE19Flash_kernel_traitsILi128ELi64ELi64ELi4ES3_EELi4ELi6ELb1EEEvNS_16Flash_fwd_paramsE --------------------------
	.section	.text._ZN5flash32flash_fwd_splitkv_combine_kernelI23Flash_fwd_kernel_traitsILi128ELi64ELi64ELi4ELb0ELb0EN7cutlass6half_tE19Flash_kernel_traitsILi128ELi64ELi64ELi4ES3_EELi4ELi6ELb1EEEvNS_16Flash_fwd_paramsE,"ax",@progbits
	.sectioninfo	@"SHI_REGISTERS=58"
	.align	128
        .global         _ZN5flash32flash_fwd_splitkv_combine_kernelI23Flash_fwd_kernel_traitsILi128ELi64ELi64ELi4ELb0ELb0EN7cutlass6half_tE19Flash_kernel_traitsILi128ELi64ELi64ELi4ES3_EELi4ELi6ELb1EEEvNS_16Flash_fwd_paramsE
        .type           _ZN5flash32flash_fwd_splitkv_combine_kernelI23Flash_fwd_kernel_traitsILi128ELi64ELi64ELi4ELb0ELb0EN7cutlass6half_tE19Flash_kernel_traitsILi128ELi64ELi64ELi4ES3_EELi4ELi6ELb1EEEvNS_16Flash_fwd_paramsE,@function
        .size           _ZN5flash32flash_fwd_splitkv_combine_kernelI23Flash_fwd_kernel_traitsILi128ELi64ELi64ELi4ELb0ELb0EN7cutlass6half_tE19Flash_kernel_traitsILi128ELi64ELi64ELi4ES3_EELi4ELi6ELb1EEEvNS_16Flash_fwd_paramsE,(.L_x_8198 - _ZN5flash32flash_fwd_splitkv_combine_kernelI23Flash_fwd_kernel_traitsILi128ELi64ELi64ELi4ELb0ELb0EN7cutlass6half_tE19Flash_kernel_traitsILi128ELi64ELi64ELi4ES3_EELi4ELi6ELb1EEEvNS_16Flash_fwd_paramsE)
        .other          _ZN5flash32flash_fwd_splitkv_combine_kernelI23Flash_fwd_kernel_traitsILi128ELi64ELi64ELi4ELb0ELb0EN7cutlass6half_tE19Flash_kernel_traitsILi128ELi64ELi64ELi4ES3_EELi4ELi6ELb1EEEvNS_16Flash_fwd_paramsE,@"STO_CUDA_ENTRY STV_DEFAULT"
_ZN5flash32flash_fwd_splitkv_combine_kernelI23Flash_fwd_kernel_traitsILi128ELi64ELi64ELi4ELb0ELb0EN7cutlass6half_tE19Flash_kernel_traitsILi128ELi64ELi64ELi4ES3_EELi4ELi6ELb1EEEvNS_16Flash_fwd_paramsE:
.text._ZN5flash32flash_fwd_splitkv_combine_kernelI23Flash_fwd_kernel_traitsILi128ELi64ELi64ELi4ELb0ELb0EN7cutlass6half_tE19Flash_kernel_traitsILi128ELi64ELi64ELi4ES3_EELi4ELi6ELb1EEEvNS_16Flash_fwd_paramsE:
        /* <DEDUP_REMOVED lines=23> */
[----:B------:R-:W-:Y:S05]  /*0170*/  CALL.REL.NOINC `($__internal_30_$__cuda_sm20_div_s64) ;  /* 0x0000462000007944 */ /* 0x000fea0003c00000 */
[----:B------:R-:W-:Y:S05]  /*0180*/  BRA `(.L_x_5007) ;  /* 0x0000013000007947 */ /* 0x000fea0003800000 */
.L_x_5006:
        /* <DEDUP_REMOVED lines=19> */
.L_x_5007:
        /* <DEDUP_REMOVED lines=11> */
[----:B------:R-:W-:Y:S05]  /*0370*/  CALL.REL.NOINC `($__internal_30_$__cuda_sm20_div_s64) ;  /* 0x0000442000007944 */ /* 0x000fea0003c00000 */
[----:B------:R-:W-:Y:S02]  /*0380*/  MOV R32, R20 ;  /* 0x0000001400207202 */ /* 0x000fe40000000f00 */
[----:B------:R-:W-:Y:S01]  /*0390*/  MOV R33, R21 ;  /* 0x0000001500217202 */ /* 0x000fe20000000f00 */
[----:B------:R-:W-:Y:S05]  /*03a0*/  BRA `(.L_x_5010) ;  /* 0x0000013000007947 */ /* 0x000fea0003800000 */
.L_x_5009:
        /* <DEDUP_REMOVED lines=19> */
.L_x_5010:
[----:B------:R-:W-:Y:S05]  /*04e0*/  BSYNC B0 ;  /* 0x0000000000007941 */ /* 0x000fea0003800000 */
.L_x_5008:
        /* <DEDUP_REMOVED lines=42> */
.L_x_5012:
        /* <DEDUP_REMOVED lines=19> */
.L_x_5013:
[----:B------:R-:W-:Y:S05]  /*08c0*/  BSYNC B0 ;  /* 0x0000000000007941 */ /* 0x000fea0003800000 */
.L_x_5011:
        /* <DEDUP_REMOVED lines=73> */
[----:B------:R-:W-:Y:S02]  /*0d60*/  MOV R40, R20 ;  /* 0x0000001400287202 */ /* 0x000fe40000000f00 */
[----:B------:R-:W-:Y:S01]  /*0d70*/  MOV R41, R21 ;  /* 0x0000001500297202 */ /* 0x000fe20000000f00 */
[----:B------:R-:W-:Y:S05]  /*0d80*/  BRA `(.L_x_5016) ;  /* 0x0000013000007947 */ /* 0x000fea0003800000 */
.L_x_5015:
        /* <DEDUP_REMOVED lines=19> */
.L_x_5016:
[----:B------:R-:W-:Y:S05]  /*0ec0*/  BSYNC B0 ;  /* 0x0000000000007941 */ /* 0x000fea0003800000 */
.L_x_5014:
        /* <DEDUP_REMOVED lines=41> */
.L_x_5018:
        /* <DEDUP_REMOVED lines=19> */
.L_x_5019:
[----:B------:R-:W-:Y:S05]  /*1290*/  BSYNC B0 ;  /* 0x0000000000007941 */ /* 0x000fea0003800000 */
.L_x_5017:
        /* <DEDUP_REMOVED lines=236> */
[----:B------:R-:W-:Y:S05]  /*2160*/  CALL.REL.NOINC `($__internal_30_$__cuda_sm20_div_s64) ;  /* 0x0000263000007944 */ /* 0x000fea0003c00000 */
        /* <DEDUP_REMOVED lines=9> */
.L_x_5024:
        /* <DEDUP_REMOVED lines=22> */
.L_x_5025:
[----:B------:R-:W-:Y:S05]  /*2360*/  BSYNC B0 ;  /* 0x0000000000007941 */ /* 0x000fea0003800000 */
.L_x_5023:
        /* <DEDUP_REMOVED lines=19> */
.L_x_5027:
        /* <DEDUP_REMOVED lines=22> */
.L_x_5028:
[----:B------:R-:W-:Y:S05]  /*2600*/  BSYNC B0 ;  /* 0x0000000000007941 */ /* 0x000fea0003800000 */
.L_x_5026:
        /* <DEDUP_REMOVED lines=11> */
[----:B------:R-:W-:Y:S05]  /*26c0*/  CALL.REL.NOINC `($__internal_30_$__cuda_sm20_div_s64) ;  /* 0x000020d000007944 */ /* 0x000fea0003c00000 */
[----:B------:R-:W-:-:S04]  /*26d0*/  IADD3 R19, P0, RZ, -R20, RZ ;  /* 0x80000014ff137210 */ /* 0x000fc80007f1e0ff */
[----:B------:R-:W-:Y:S01]  /*26e0*/  IADD3.X R18, RZ, ~R21, RZ, P0, !PT ;  /* 0x80000015ff127210 */ /* 0x000fe200007fe4ff */
[----:B------:R-:W-:-:S04]  /*26f0*/  IMAD.WIDE.U32 R42, R5, R19, R42 ;  /* 0x00000013052a7225 */ /* 0x000fc800078e002a */
[----:B------:R-:W-:-:S04]  /*2700*/  IMAD R18, R18, R5, RZ ;  /* 0x0000000512127224 */ /* 0x000fc800078e02ff */
[----:B------:R-:W-:-:S05]  /*2710*/  IMAD R4, R4, R19, R18 ;  /* 0x0000001304047224 */ /* 0x000fca00078e0212 */
[----:B------:R-:W-:Y:S01]  /*2720*/  IADD3 R4, R43, R4, RZ ;  /* 0x000000042b047210 */ /* 0x000fe20007ffe0ff */
[----:B------:R-:W-:Y:S05]  /*2730*/  BRA `(.L_x_5031) ;  /* 0x0000016000007947 */ /* 0x000fea0003800000 */
.L_x_5030:
        /* <DEDUP_REMOVED lines=22> */
.L_x_5031:
[----:B------:R-:W-:Y:S05]  /*28a0*/  BSYNC B0 ;  /* 0x0000000000007941 */ /* 0x000fea0003800000 */
.L_x_5029:
        /* <DEDUP_REMOVED lines=38> */
[----:B------:R-:W-:Y:S05]  /*2b10*/  CALL.REL.NOINC `($__internal_30_$__cuda_sm20_div_s64) ;  /* 0x00001c8000007944 */ /* 0x000fea0003c00000 */
        /* <DEDUP_REMOVED lines=12> */
.L_x_5033:
        /* <DEDUP_REMOVED lines=23> */
.L_x_5034:
[----:B------:R-:W-:Y:S05]  /*2d50*/  BSYNC B0 ;  /* 0x0000000000007941 */ /* 0x000fea0003800000 */
.L_x_5032:
        /* <DEDUP_REMOVED lines=18> */
.L_x_5036:
        /* <DEDUP_REMOVED lines=22> */
.L_x_5037:
[----:B------:R-:W-:Y:S05]  /*2fe0*/  BSYNC B0 ;  /* 0x0000000000007941 */ /* 0x000fea0003800000 */
.L_x_5035:
        /* <DEDUP_REMOVED lines=22> */
.L_x_5039:
        /* <DEDUP_REMOVED lines=23> */
.L_x_5040:
[----:B------:R-:W-:Y:S05]  /*32c0*/  BSYNC B0 ;  /* 0x0000000000007941 */ /* 0x000fea0003800000 */
.L_x_5038:
        /* <DEDUP_REMOVED lines=38> */
.L_x_5042:
        /* <DEDUP_REMOVED lines=23> */
.L_x_5043:
[----:B------:R-:W-:Y:S05]  /*36a0*/  BSYNC B0 ;  /* 0x0000000000007941 */ /* 0x000fea0003800000 */
.L_x_5041:
        /* <DEDUP_REMOVED lines=29> */
.L_x_5045:
        /* <DEDUP_REMOVED lines=23> */
.L_x_5046:
[----:B------:R-:W-:Y:S05]  /*39f0*/  BSYNC B0 ;  /* 0x0000000000007941 */ /* 0x000fea0003800000 */
.L_x_5044:
        /* <DEDUP_REMOVED lines=20> */
.L_x_5022:
[----:B------:R-:W-:-:S04]  /*3b40*/  LEA R2, P0, R38, c[0x0][0x200], 0x2 ;  /* 0x0000800026027a11 */ /* 0x000fc800078010ff */
[----:B------:R-:W-:-:S05]  /*3b50*/  LEA.HI.X R3, R38, c[0x0][0x204], R39, 0x2, P0 ;  /* 0x0000810026037a11 */ /* 0x000fca00000f1427 */
[----:B------:R0:W-:Y:S04]  /*3b60*/  STG.E [R2.64], R32 ;  /* 0x0000002002007986 */ /* 0x0001e8000c10190a */
.L_x_5021:
[----:B------:R-:W-:Y:S05]  /*3b70*/  BSYNC B1 ;  /* 0x0000000000017941 */ /* 0x000fea0003800000 */
.L_x_5020:
        /* <DEDUP_REMOVED lines=42> */
.L_x_5049:
        /* <DEDUP_REMOVED lines=37> */
.L_x_5048:
        /* <DEDUP_REMOVED lines=25> */
.L_x_5050:
[----:B------:R-:W-:-:S13]  /*4200*/  ISETP.LT.OR P4, PT, R14, c[0x0][0x314], P4 ;  /* 0x0000c5000e007a0c */ /* 0x000fda0002781670 */
[----:B------:R-:W-:Y:S05]  /*4210*/  @!P4 BRA `(.L_x_5047) ;  /* 0x000000a00000c947 */ /* 0x000fea0003800000 */
[----:B------:R-:W-:Y:S01]  /*4220*/  ISETP.GE.AND P0, PT, R7, R16, PT ;  /* 0x000000100700720c */ /* 0x000fe20003f06270 */
[----:B------:R-:W-:-:S12]  /*4230*/  BSSY B0, `(.L_x_5051) ;  /* 0x0000003000007945 */ /* 0x000fd80003800000 */
[----:B------:R-:W-:Y:S05]  /*4240*/  @P0 BRA `(.L_x_5052) ;  /* 0x0000001000000947 */ /* 0x000fea0003800000 */
[----:B------:R0:W5:Y:S02]  /*4250*/  LDG.E.128 R8, [R22.64] ;  /* 0x0000000a16087981 */ /* 0x000164000c1e1d00 */
.L_x_5052:
[----:B------:R-:W-:Y:S05]  /*4260*/  BSYNC B0 ;  /* 0x0000000000007941 */ /* 0x000fea0003800000 */
.L_x_5051:
[----:B------:R-:W1:Y:S02]  /*4270*/  LDS R5, [R6] ;  /* 0x0000000006057984 */ /* 0x000e640000000800 */
[C---:B-1---5:R-:W-:Y:S02]  /*4280*/  FFMA.FTZ R4, R5.reuse, R8, R4 ;  /* 0x0000000805047223 */ /* 0x062fe40000010004 */
[C---:B------:R-:W-:Y:S02]  /*4290*/  FFMA.FTZ R3, R5.reuse, R9, R3 ;  /* 0x0000000905037223 */ /* 0x040fe40000010003 */
[C---:B------:R-:W-:Y:S02]  /*42a0*/  FFMA.FTZ R2, R5.reuse, R10, R2 ;  /* 0x0000000a05027223 */ /* 0x040fe40000010002 */
[----:B------:R-:W-:Y:S02]  /*42b0*/  FFMA.FTZ R0, R5, R11, R0 ;  /* 0x0000000b05007223 */ /* 0x000fe40000010000 */
.L_x_5047:
        /* <DEDUP_REMOVED lines=78> */
        .weak           $__internal_30_$__cuda_sm20_div_s64
        .type           $__internal_30_$__cuda_sm20_div_s64,@function
        .size           $__internal_30_$__cuda_sm20_div_s64,(.L_x_8198 - $__internal_30_$__cuda_sm20_div_s64)
$__internal_30_$__cuda_sm20_div_s64:
        /* <DEDUP_REMOVED lines=83> */
[----:B------:R-:W-:Y:S05]  /*4cd0*/  RET.REL.NODEC R22 `(_ZN5flash32flash_fwd_splitkv_combine_kernelI23Flash_fwd_kernel_traitsILi128ELi64ELi64ELi4ELb0ELb0EN7cutlass6half_tE19Flash_kernel_traitsILi128ELi64ELi64ELi4ES3_EELi4ELi6ELb1EEEvNS_16Flash_fwd_paramsE) ;  /* 0xffffb32016007950 */ /* 0x000fea0003c3ffff */
.L_x_5053:
        /* <DEDUP_REMOVED lines=10> */
.L_x_8198:


//--------------------- .text._ZN5flash32flash_fwd_splitkv_combine_kernelI23Flash_fwd_kernel_traitsILi128ELi64ELi64ELi4ELb0ELb0EN7cutlass6half_tE19Flash_kernel_traitsILi128ELi64ELi64ELi4ES3_EELi4ELi5ELb1EEEvNS_16Flash_fwd_paramsE --------------------------
	.section	.text._ZN5flash32flash_fwd_splitkv_combine_kernelI23Flash_fwd_kernel_traitsILi128ELi64ELi64ELi4ELb0ELb0EN7cutlass6half_tE19Flash_kernel_traitsILi128ELi64ELi64ELi4ES3_EELi4ELi5ELb1EEEvNS_16Flash_fwd_paramsE,"ax",@progbits
	.sectioninfo	@"SHI_REGISTERS=52"
	.align	128
        .global         _ZN5flash32flash_fwd_splitkv_combine_kernelI23Flash_fwd_kernel_traitsILi128ELi64ELi64ELi4ELb0ELb0EN7cutlass6half_tE19Flash_kernel_traitsILi128ELi64ELi64ELi4ES3_EELi4ELi5ELb1EEEvNS_16Flash_fwd_paramsE
        .type           _ZN5flash32flash_fwd_splitkv_combine_kernelI23Flash_fwd_kernel_traitsILi128ELi64ELi64ELi4ELb0ELb0EN7cutlass6half_tE19Flash_kernel_traitsILi128ELi64ELi64ELi4ES3_EELi4ELi5ELb1EEEvNS_16Flash_fwd_paramsE,@function
        .size           _ZN5flash32flash_fwd_splitkv_combine_kernelI23Flash_fwd_kernel_traitsILi128ELi64ELi64ELi4ELb0ELb0EN7cutlass6half_tE19Flash_kernel_traitsILi128ELi64ELi64ELi4ES3_EELi4ELi5ELb1EEEvNS_16Flash_fwd_paramsE,(.L_x_8199 - _ZN5flash32flash_fwd_splitkv_combine_kernelI23Flash_fwd_kernel_traitsILi128ELi64ELi64ELi4ELb0ELb0EN7cutlass6half_tE19Flash_kernel_traitsILi128ELi64ELi64ELi4ES3_EELi4ELi5ELb1EEEvNS_16Flash_fwd_paramsE)
        .other          _ZN5flash32flash_fwd_splitkv_combine_kernelI23Flash_fwd_kernel_traitsILi128ELi64ELi64ELi4ELb0ELb0EN7cutlass6half_tE19Flash_kernel_traitsILi128ELi64ELi64ELi4ES3_EELi4ELi5ELb1EEEvNS_16Flash_fwd_paramsE,@"STO_CUDA_ENTRY STV_DEFAULT"
_ZN5flash32flash_fwd_splitkv_combine_kernelI23Flash_fwd_kernel_traitsILi128ELi64ELi64ELi4ELb0ELb0EN7cutlass6half_tE19Flash_kernel_traitsILi128ELi64ELi64ELi4ES3_EELi4ELi5ELb1EEEvNS_16Flash_fwd_paramsE:
.text._ZN5flash32flash_fwd_splitkv_combine_kernelI23Flash_fwd_kernel_traitsILi128ELi64ELi64ELi4ELb0ELb0EN7cutlass6half_tE19Flash_kernel_traitsILi128ELi64ELi64ELi4ES3_EELi4ELi5ELb1EEEvNS_16Flash_fwd_paramsE:
        /* <DEDUP_REMOVED lines=23> */
[----:B------:R-:W-:Y:S05]  /*0170*/  CALL.REL.NOINC `($__internal_31_$__cuda_sm20_div_s64) ;  /* 0x0000458000007944 */ /* 0x000fea0003c00000 */
[----:B------:R-:W-:Y:S05]  /*0180*/  BRA `(.L_x_5055) ;  /* 0x0000013000007947 */ /* 0x000fea0003800000 */
.L_x_5054:
        /* <DEDUP_REMOVED lines=19> */
.L_x_5055:
        /* <DEDUP_REMOVED lines=12> */
[----:B------:R-:W-:Y:S05]  /*0380*/  CALL.REL.NOINC `($__internal_31_$__cuda_sm20_div_s64) ;  /* 0x0000437000007944 */ /* 0x000fea0003c00000 */
[----:B------:R-:W-:Y:S02]  /*0390*/  MOV R28, R20 ;  /* 0x00000014001c7202 */ /* 0x000fe40000000f00 */
[----:B------:R-:W-:Y:S01]  /*03a0*/  MOV R29, R21 ;  /* 0x00000015001d7202 */ /* 0x000fe20000000f00 */
[----:B------:R-:W-:Y:S05]  /*03b0*/  BRA `(.L_x_5058) ;  /* 0x0000013000007947 */ /* 0x000fea0003800000 */
.L_x_5057:
        /* <DEDUP_REMOVED lines=19> */
.L_x_5058:
[----:B------:R-:W-:Y:S05]  /*04f0*/  BSYNC B0 ;  /* 0x0000000000007941 */ /* 0x000fea0003800000 */
.L_x_5056:
        /* <DEDUP_REMOVED lines=43> */
.L_x_5060:
        /* <DEDUP_REMOVED lines=19> */
.L_x_5061:
[----:B------:R-:W-:Y:S05]  /*08e0*/  BSYNC B0 ;  /* 0x0000000000007941 */ /* 0x000fea0003800000 */
.L_x_5059:
        /* <DEDUP_REMOVED lines=74> */
[----:B------:R-:W-:Y:S02]  /*0d90*/  MOV R32, R20 ;  /* 0x0000001400207202 */ /* 0x000fe40000000f00 */
[----:B------:R-:W-:Y:S01]  /*0da0*/  MOV R33, R21 ;  /* 0x0000001500217202 */ /* 0x000fe20000000f00 */
[----:B------:R-:W-:Y:S05]  /*0db0*/  BRA `(.L_x_5064) ;  /* 0x0000013000007947 */ /* 0x000fea0003800000 */
.L_x_5063:
        /* <DEDUP_REMOVED lines=19> */
.L_x_5064:
[----:B------:R-:W-:Y:S05]  /*0ef0*/  BSYNC B0 ;  /* 0x0000000000007941 */ /* 0x000fea0003800000 */
.L_x_5062:
        /* <DEDUP_REMOVED lines=42> */
.L_x_5066:
        /* <DEDUP_REMOVED lines=19> */
.L_x_5067:
[----:B------:R-:W-:Y:S05]  /*12d0*/  BSYNC B0 ;  /* 0x0000000000007941 */ /* 0x000fea0003800000 */
.L_x_5065:
        /* <DEDUP_REMOVED lines=131> */
.L_x_5069:
[----:B------:R-:W-:Y:S05]  /*1b10*/  BSYNC B0 ;  /* 0x0000000000007941 */ /* 0x000fea0003800000 */
.L_x_5068:
        /* <DEDUP_REMOVED lines=99> */
.L_x_5074:
        /* <DEDUP_REMOVED lines=22> */
.L_x_5075:
[----:B------:R-:W-:Y:S05]  /*22b0*/  BSYNC B0 ;  /* 0x0000000000007941 */ /* 0x000fea0003800000 */
.L_x_5073:
[----:B------:R-:W-:Y:S01]  /*22c0*/  LOP3.LUT R19, R17, R0, RZ, 0xfc, !PT ;  /* 0x0000000011137212 */ /* 0x000fe200078efcff */
[----:B------:R-:W-:Y:S03]  /*22d0*/  BSSY B0, `(.L_x_5076) ;  /* 0x0000028000007945 */ /* 0x000fe60003800000 */
[----:B------:R-:W-:-:S13]  /*22e0*/  ISETP.NE.U32.AND P0, PT, R19, RZ, PT ;  /* 0x000000ff1300720c */ /* 0x000fda0003f05070 */
[----:B------:R-:W-:Y:S05]  /*22f0*/  @!P0 BRA `(.L_x_5077) ;  /* 0x000000f000008947 */ /* 0x000fea0003800000 */
[----:B------:R-:W-:Y:S01]  /*2300*/  IMAD.MOV.U32 R24, RZ, RZ, R30 ;  /* 0x000000ffff187224 */ /* 0x000fe200078e001e */
[----:B------:R-:W-:Y:S02]  /*2310*/  MOV R23, R0 ;  /* 0x0000000000177202 */ /* 0x000fe40000000f00 */
[----:B------:R-:W-:Y:S02]  /*2320*/  MOV R22, 0x2340 ;  /* 0x0000234000167802 */ /* 0x000fe40000000f00 */
[----:B------:R-:W-:Y:S05]  /*2330*/  CALL.REL.NOINC `($__internal_31_$__cuda_sm20_div_s64) ;  /* 0x000023c000007944 */ /* 0x000fea0003c00000 */
        /* <DEDUP_REMOVED lines=11> */
.L_x_5077:
        /* <DEDUP_REMOVED lines=22> */
.L_x_5078:
[----:B------:R-:W-:Y:S05]  /*2550*/  BSYNC B0 ;  /* 0x0000000000007941 */ /* 0x000fea0003800000 */
.L_x_5076:
        /* <DEDUP_REMOVED lines=11> */
[----:B------:R-:W-:Y:S05]  /*2610*/  CALL.REL.NOINC `($__internal_31_$__cuda_sm20_div_s64) ;  /* 0x000020e000007944 */ /* 0x000fea0003c00000 */
[----:B------:R-:W-:-:S04]  /*2620*/  IADD3 R17, P0, RZ, -R20, RZ ;  /* 0x80000014ff117210 */ /* 0x000fc80007f1e0ff */
[----:B------:R-:W-:Y:S01]  /*2630*/  IADD3.X R18, RZ, ~R21, RZ, P0, !PT ;  /* 0x80000015ff127210 */ /* 0x000fe200007fe4ff */
[----:B------:R-:W-:-:S04]  /*2640*/  IMAD.WIDE.U32 R36, R5, R17, R36 ;  /* 0x0000001105247225 */ /* 0x000fc800078e0024 */
[----:B------:R-:W-:-:S04]  /*2650*/  IMAD R18, R18, R5, RZ ;  /* 0x0000000512127224 */ /* 0x000fc800078e02ff */
[----:B------:R-:W-:-:S05]  /*2660*/  IMAD R4, R4, R17, R18 ;  /* 0x0000001104047224 */ /* 0x000fca00078e0212 */
[----:B------:R-:W-:Y:S01]  /*2670*/  IADD3 R4, R37, R4, RZ ;  /* 0x0000000425047210 */ /* 0x000fe20007ffe0ff */
[----:B------:R-:W-:Y:S05]  /*2680*/  BRA `(.L_x_5081) ;  /* 0x0000016000007947 */ /* 0x000fea0003800000 */
.L_x_5080:
        /* <DEDUP_REMOVED lines=22> */
.L_x_5081:
[----:B------:R-:W-:Y:S05]  /*27f0*/  BSYNC B0 ;  /* 0x0000000000007941 */ /* 0x000fea0003800000 */
.L_x_5079:
        /* <DEDUP_REMOVED lines=38> */
[----:B------:R-:W-:Y:S05]  /*2a60*/  CALL.REL.NOINC `($__internal_31_$__cuda_sm20_div_s64) ;  /* 0x00001c9000007944 */ /* 0x000fea0003c00000 */
        /* <DEDUP_REMOVED lines=12> */
.L_x_5083:
        /* <DEDUP_REMOVED lines=23> */
.L_x_5084:
[----:B------:R-:W-:Y:S05]  /*2ca0*/  BSYNC B0 ;  /* 0x0000000000007941 */ /* 0x000fea0003800000 */
.L_x_5082:
        /* <DEDUP_REMOVED lines=19> */
.L_x_5086:
        /* <DEDUP_REMOVED lines=22> */
.L_x_5087:
[----:B------:R-:W-:Y:S05]  /*2f40*/  BSYNC B0 ;  /* 0x0000000000007941 */ /* 0x000fea0003800000 */
.L_x_5085:
        /* <DEDUP_REMOVED lines=20> */
.L_x_5089:
        /* <DEDUP_REMOVED lines=23> */
.L_x_5090:
[----:B------:R-:W-:Y:S05]  /*3200*/  BSYNC B0 ;  /* 0x0000000000007941 */ /* 0x000fea0003800000 */
.L_x_5088:
        /* <DEDUP_REMOVED lines=25> */
[----:B------:R-:W-:Y:S05]  /*33a0*/  CALL.REL.NOINC `($__internal_31_$__cuda_sm20_div_s64) ;  /* 0x0000135000007944 */ /* 0x000fea0003c00000 */
        /* <DEDUP_REMOVED lines=12> */
.L_x_5092:
        /* <DEDUP_REMOVED lines=23> */
.L_x_5093:
[----:B------:R-:W-:Y:S05]  /*35e0*/  BSYNC B0 ;  /* 0x0000000000007941 */ /* 0x000fea0003800000 */
.L_x_5091:
        /* <DEDUP_REMOVED lines=29> */
.L_x_5095:
        /* <DEDUP_REMOVED lines=23> */
.L_x_5096:
[----:B------:R-:W-:Y:S05]  /*3930*/  BSYNC B0 ;  /* 0x0000000000007941 */ /* 0x000fea0003800000 */
.L_x_5094:
        /* <DEDUP_REMOVED lines=20> */
.L_x_5072:
[----:B------:R-:W-:-:S04]  /*3a80*/  LEA R2, P0, R36, c[0x0][0x200], 0x2 ;  /* 0x0000800024027a11 */ /* 0x000fc800078010ff */
[----:B------:R-:W-:-:S05]  /*3a90*/  LEA.HI.X R3, R36, c[0x0][0x204], R37, 0x2, P0 ;  /* 0x0000810024037a11 */ /* 0x000fca00000f1425 */
[----:B------:R0:W-:Y:S04]  /*3aa0*/  STG.E [R2.64], R28 ;  /* 0x0000001c02007986 */ /* 0x0001e8000c10190a */
.L_x_5071:
[----:B------:R-:W-:Y:S05]  /*3ab0*/  BSYNC B1 ;  /* 0x0000000000017941 */ /* 0x000fea0003800000 */
.L_x_5070:
        /* <DEDUP_REMOVED lines=44> */
.L_x_5099:
        /* <DEDUP_REMOVED lines=37> */
.L_x_5098:
        /* <DEDUP_REMOVED lines=25> */
.L_x_5100:
[----:B------:R-:W-:-:S13]  /*4160*/  ISETP.LT.OR P4, PT, R14, c[0x0][0x314], P4 ;  /* 0x0000c5000e007a0c */ /* 0x000fda0002781670 */
[----:B------:R-:W-:Y:S05]  /*4170*/  @!P4 BRA `(.L_x_5097) ;  /* 0x000000a00000c947 */ /* 0x000fea0003800000 */
[----:B------:R-:W-:Y:S01]  /*4180*/  ISETP.GE.AND P0, PT, R12, R15, PT ;  /* 0x0000000f0c00720c */ /* 0x000fe20003f06270 */
[----:B------:R-:W-:-:S12]  /*4190*/  BSSY B0, `(.L_x_5101) ;  /* 0x0000003000007945 */ /* 0x000fd80003800000 */
[----:B------:R-:W-:Y:S05]  /*41a0*/  @P0 BRA `(.L_x_5102) ;  /* 0x0000001000000947 */ /* 0x000fea0003800000 */
[----:B------:R0:W5:Y:S02]  /*41b0*/  LDG.E.128 R8, [R22.64] ;  /* 0x0000000a16087981 */ /* 0x000164000c1e1d00 */
.L_x_5102:
[----:B------:R-:W-:Y:S05]  /*41c0*/  BSYNC B0 ;  /* 0x0000000000007941 */ /* 0x000fea0003800000 */
.L_x_5101:
[----:B------:R-:W1:Y:S02]  /*41d0*/  LDS R5, [R6] ;  /* 0x0000000006057984 */ /* 0x000e640000000800 */
[C---:B-1---5:R-:W-:Y:S02]  /*41e0*/  FFMA.FTZ R4, R5.reuse, R8, R4 ;  /* 0x0000000805047223 */ /* 0x062fe40000010004 */
[C---:B------:R-:W-:Y:S02]  /*41f0*/  FFMA.FTZ R3, R5.reuse, R9, R3 ;  /* 0x0000000905037223 */ /* 0x040fe40000010003 */
[C---:B------:R-:W-:Y:S02]  /*4200*/  FFMA.FTZ R2, R5.reuse, R10, R2 ;  /* 0x0000000a05027223 */ /* 0x040fe40000010002 */
[----:B------:R-:W-:Y:S02]  /*4210*/  FFMA.FTZ R0, R5, R11, R0 ;  /* 0x0000000b05007223 */ /* 0x000fe40000010000 */
.L_x_5097:
        /* <DEDUP_REMOVED lines=78> */
        .weak           $__internal_31_$__cuda_sm20_div_s64
        .type           $__internal_31_$__cuda_sm20_div_s64,@function
        .size           $__internal_31_$__cuda_sm20_div_s64,(.L_x_8199 - $__internal_31_$__cuda_sm20_div_s64)
$__internal_31_$__cuda_sm20_div_s64:
        /* <DEDUP_REMOVED lines=83> */
[----:B------:R-:W-:Y:S06]  /*4c30*/  RET.REL.NODEC R26 `(_ZN5flash32flash_fwd_splitkv_combine_kernelI23Flash_fwd_kernel_traitsILi128ELi64ELi64ELi4ELb0ELb0EN7cutlass6half_tE19Flash_kernel_traitsILi128ELi64ELi64ELi4ES3_EELi4ELi5ELb1EEEvNS_16Flash_fwd_paramsE) ;  /* 0xffffb3c01a007950 */ /* 0x000fec0003c3ffff */
.L_x_5103:
        /* <DEDUP_REMOVED lines=12> */
.L_x_8199:


//--------------------- .text._ZN5flash32flash_fwd_splitkv_combine_kernelI23Flash_fwd_kernel_traitsILi128ELi64ELi64ELi4ELb0ELb0EN7cutlass6half_tE19Flash_kernel_traitsILi128ELi64ELi64ELi4ES3_EELi4ELi4ELb1EEEvNS_16Flash_fwd_paramsE --------------------------
	.section	.text._ZN5flash32flash_fwd_splitkv_combine_kernelI23Flash_fwd_kernel_traitsILi128ELi64ELi64ELi4ELb0ELb0EN7cutlass6half_tE19Flash_kernel_traitsILi128ELi64ELi64ELi4ES3_EELi4ELi4ELb1EEEvNS_16Flash_fwd_paramsE,"ax",@progbits
	.sectioninfo	@"SHI_REGISTERS=52"
	.align	128
        .global         _ZN5flash32flash_fwd_splitkv_combine_kernelI23Flash_fwd_kernel_traitsILi128ELi64ELi64ELi4ELb0ELb0EN7cutlass6half_tE19Flash_kernel_traitsILi128ELi64ELi64ELi4ES3_EELi4ELi4ELb1EEEvNS_16Flash_fwd_paramsE
        .type           _ZN5flash32flash_fwd_splitkv_combine_kernelI23Flash_fwd_kernel_traitsILi128ELi64ELi64ELi4ELb0ELb0EN7cutlass6half_tE19Flash_kernel_traitsILi128ELi64ELi64ELi4ES3_EELi4ELi4ELb1EEEvNS_16Flash_fwd_paramsE,@function
        .size           _ZN5flash32flash_fwd_splitkv_combine_kernelI23Flash_fwd_kernel_traitsILi128ELi64ELi64ELi4ELb0ELb0EN7cutlass6half_tE19Flash_kernel_traitsILi128ELi64ELi64ELi4ES3_EELi4ELi4ELb1EEEvNS_16Flash_fwd_paramsE,(.L_x_8200 - _ZN5flash32flash_fwd_splitkv_combine_kernelI23Flash_fwd_kernel_traitsILi128ELi64ELi64ELi4ELb0ELb0EN7cutlass6half_tE19Flash_kernel_traitsILi128ELi64ELi64ELi4ES3_EELi4ELi4ELb1EEEvNS_16Flash_fwd_paramsE)
        .other          _ZN5flash32flash_fwd_splitkv_combine_kernelI23Flash_fwd_kernel_traitsILi128ELi64ELi64ELi4ELb0ELb0EN7cutlass6half_tE19Flash_kernel_traitsILi128ELi64ELi64ELi4ES3_EELi4ELi4ELb1EEEvNS_16Flash_fwd_paramsE,@"STO_CUDA_ENTRY STV_DEFAULT"
_ZN5flash32flash_fwd_splitkv_combine_kernelI23Flash_fwd_kernel_traitsILi128ELi64ELi64ELi4ELb0ELb0EN7cutlass6half_tE19Flash_kernel_traitsILi128ELi64ELi64ELi4ES3_EELi4ELi4ELb1EEEvNS_16Flash_fwd_paramsE:
.text._ZN5flash32flash_fwd_splitkv_combine_kernelI23Flash_fwd_kernel_traitsILi128ELi64ELi64ELi4ELb0ELb0EN7cutlass6half_tE19Flash_kernel_traitsILi128ELi64ELi64ELi4ES3_EELi4ELi4ELb1EEEvNS_16Flash_fwd_paramsE:
        /* <DEDUP_REMOVED lines=23> */
[----:B------:R-:W-:Y:S05]  /*0170*/  CALL.REL.NOINC `($__internal_32_$__cuda_sm20_div_s64) ;  /* 0x0000458000007944 */ /* 0x000fea0003c00000 */
[----:B------:R-:W-:Y:S05]  /*0180*/  BRA `(.L_x_5105) ;  /* 0x0000013000007947 */ /* 0x000fea0003800000 */
.L_x_5104:
        /* <DEDUP_REMOVED lines=19> */
.L_x_5105:
        /* <DEDUP_REMOVED lines=12> */
[----:B------:R-:W-:Y:S05]  /*0380*/  CALL.REL.NOINC `($__internal_32_$__cuda_sm20_div_s64) ;  /* 0x0000437000007944 */ /* 0x000fea0003c00000 */
[----:B------:R-:W-:Y:S02]  /*0390*/  MOV R28, R20 ;  /* 0x00000014001c7202 */ /* 0x000fe40000000f00 */
[----:B------:R-:W-:Y:S01]  /*03a0*/  MOV R29, R21 ;  /* 0x00000015001d7202 */ /* 0x000fe20000000f00 */
[----:B------:R-:W-:Y:S05]  /*03b0*/  BRA `(.L_x_5108) ;  /* 0x0000013000007947 */ /* 0x000fea0003800000 */
.L_x_5107:
        /* <DEDUP_REMOVED lines=19> */
.L_x_5108:
[----:B------:R-:W-:Y:S05]  /*04f0*/  BSYNC B0 ;  /* 0x0000000000007941 */ /* 0x000fea0003800000 */
.L_x_5106:
        /* <DEDUP_REMOVED lines=43> */
.L_x_5110:
        /* <DEDUP_REMOVED lines=19> */
.L_x_5111:
[----:B------:R-:W-:Y:S05]  /*08e0*/  BSYNC B0 ;  /* 0x0000000000007941 */ /* 0x000fea0003800000 */
.L_x_5109:
        /* <DEDUP_REMOVED lines=74> */
[----:B------:R-:W-:Y:S02]  /*0d90*/  MOV R32, R20 ;  /* 0x0000001400207202 */ /* 0x000fe40000000f00 */
[----:B------:R-:W-:Y:S01]  /*0da0*/  MOV R33, R21 ;  /* 0x0000001500217202 */ /* 0x000fe20000000f00 */
[----:B------:R-:W-:Y:S05]  /*0db0*/  BRA `(.L_x_5114) ;  /* 0x0000013000007947 */ /* 0x000fea0003800000 */
.L_x_5113:
        /* <DEDUP_REMOVED lines=19> */
.L_x_5114:
[----:B------:R-:W-:Y:S05]  /*0ef0*/  BSYNC B0 ;  /* 0x0000000000007941 */ /* 0x000fea0003800000 */
.L_x_5112:
        /* <DEDUP_REMOVED lines=42> */
.L_x_5116:
        /* <DEDUP_REMOVED lines=19> */
.L_x_5117:
[----:B------:R-:W-:Y:S05]  /*12d0*/  BSYNC B0 ;  /* 0x0000000000007941 */ /* 0x000fea0003800000 */
.L_x_5115:
        /* <DEDUP_REMOVED lines=131> */
.L_x_5119:
[----:B------:R-:W-:Y:S05]  /*1b10*/  BSYNC B0 ;  /* 0x0000000000007941 */ /* 0x000fea0003800000 */
.L_x_5118:
        /* <DEDUP_REMOVED lines=95> */
.L_x_5124:
        /* <DEDUP_REMOVED lines=22> */
.L_x_5125:
[----:B------:R-:W-:Y:S05]  /*2270*/  BSYNC B0 ;  /* 0x0000000000007941 */ /* 0x000fea0003800000 */
.L_x_5123:
[----:B------:R-:W-:Y:S01]  /*2280*/  LOP3.LUT R19, R17, R0, RZ, 0xfc, !PT ;  /* 0x0000000011137212 */ /* 0x000fe200078efcff */
[----:B------:R-:W-:Y:S03]  /*2290*/  BSSY B0, `(.L_x_5126) ;  /* 0x0000028000007945 */ /* 0x000fe60003800000 */
[----:B------:R-:W-:-:S13]  /*22a0*/  ISETP.NE.U32.AND P0, PT, R19, RZ, PT ;  /* 0x000000ff1300720c */ /* 0x000fda0003f05070 */
[----:B------:R-:W-:Y:S05]  /*22b0*/  @!P0 BRA `(.L_x_5127) ;  /* 0x000000f000008947 */ /* 0x000fea0003800000 */
[----:B------:R-:W-:Y:S01]  /*22c0*/  IMAD.MOV.U32 R24, RZ, RZ, R30 ;  /* 0x000000ffff187224 */ /* 0x000fe200078e001e */
[----:B------:R-:W-:Y:S02]  /*22d0*/  MOV R23, R0 ;  /* 0x0000000000177202 */ /* 0x000fe40000000f00 */
[----:B------:R-:W-:Y:S02]  /*22e0*/  MOV R22, 0x2300 ;  /* 0x0000230000167802 */ /* 0x000fe40000000f00 */
[----:B------:R-:W-:Y:S05]  /*22f0*/  CALL.REL.NOINC `($__internal_32_$__cuda_sm20_div_s64) ;  /* 0x0000240000007944 */ /* 0x000fea0003c00000 */
        /* <DEDUP_REMOVED lines=11> */
.L_x_5127:
        /* <DEDUP_REMOVED lines=22> */
.L_x_5128:
[----:B------:R-:W-:Y:S05]  /*2510*/  BSYNC B0 ;  /* 0x0000000000007941 */ /* 0x000fea0003800000 */
.L_x_5126:
        /* <DEDUP_REMOVED lines=11> */
[----:B------:R-:W-:Y:S05]  /*25d0*/  CALL.REL.NOINC `($__internal_32_$__cuda_sm20_div_s64) ;  /* 0x0000212000007944 */ /* 0x000fea0003c00000 */
[----:B------:R-:W-:-:S04]  /*25e0*/  IADD3 R17, P0, RZ, -R20, RZ ;  /* 0x80000014ff117210 */ /* 0x000fc80007f1e0ff */
[----:B------:R-:W-:Y:S01]  /*25f0*/  IADD3.X R18, RZ, ~R21, RZ, P0, !PT ;  /* 0x80000015ff127210 */ /* 0x000fe200007fe4ff */
[----:B------:R-:W-:-:S04]  /*2600*/  IMAD.WIDE.U32 R36, R5, R17, R36 ;  /* 0x0000001105247225 */ /* 0x000fc800078e0024 */
[----:B------:R-:W-:-:S04]  /*2610*/  IMAD R18, R18, R5, RZ ;  /* 0x0000000512127224 */ /* 0x000fc800078e02ff */
[----:B------:R-:W-:-:S05]  /*2620*/  IMAD R4, R4, R17, R18 ;  /* 0x0000001104047224 */ /* 0x000fca00078e0212 */
[----:B------:R-:W-:Y:S01]  /*2630*/  IADD3 R4, R37, R4, RZ ;  /* 0x0000000425047210 */ /* 0x000fe20007ffe0ff */
[----:B------:R-:W-:Y:S05]  /*2640*/  BRA `(.L_x_5131) ;  /* 0x0000016000007947 */ /* 0x000fea0003800000 */
.L_x_5130:
        /* <DEDUP_REMOVED lines=22> */
.L_x_5131:
[----:B------:R-:W-:Y:S05]  /*27b0*/  BSYNC B0 ;  /* 0x0000000000007941 */ /* 0x000fea0003800000 */
.L_x_5129:
        /* <DEDUP_REMOVED lines=38> */
[----:B------:R-:W-:Y:S05]  /*2a20*/  CALL.REL.NOINC `($__internal_32_$__cuda_sm20_div_s64) ;  /* 0x00001cd000007944 */ /* 0x000fea0003c00000 */
        /* <DEDUP_REMOVED lines=12> */
.L_x_5133:
        /* <DEDUP_REMOVED lines=23> */
.L_x_5134:
[----:B------:R-:W-:Y:S05]  /*2c60*/  BSYNC B0 ;  /* 0x0000000000007941 */ /* 0x000fea0003800000 */
.L_x_5132:
        /* <DEDUP_REMOVED lines=19> */
.L_x_5136:
        /* <DEDUP_REMOVED lines=22> */
.L_x_5137:
[----:B------:R-:W-:Y:S05]  /*2f00*/  BSYNC B0 ;  /* 0x0000000000007941 */ /* 0x000fea0003800000 */
.L_x_5135:
        /* <DEDUP_REMOVED lines=20> */
.L_x_5139:
        /* <DEDUP_REMOVED lines=23> */
.L_x_5140:
[----:B------:R-:W-:Y:S05]  /*31c0*/  BSYNC B0 ;  /* 0x0000000000007941 */ /* 0x000fea0003800000 */
.L_x_5138:
        /* <DEDUP_REMOVED lines=25> */
[----:B------:R-:W-:Y:S05]  /*3360*/  CALL.REL.NOINC `($__internal_32_$__cuda_sm20_div_s64) ;  /* 0x0000139000007944 */ /* 0x000fea0003c00000 */
        /* <DEDUP_REMOVED lines=12> */
.L_x_5142:
        /* <DEDUP_REMOVED lines=23> */
.L_x_5143:
[----:B------:R-:W-:Y:S05]  /*35a0*/  BSYNC B0 ;  /* 0x0000000000007941 */ /* 0x000fea0003800000 */
.L_x_5141:
        /* <DEDUP_REMOVED lines=29> */
.L_x_5145:
        /* <DEDUP_REMOVED lines=23> */
.L_x_5146:
[----:B------:R-:W-:Y:S05]  /*38f0*/  BSYNC B0 ;  /* 0x0000000000007941 */ /* 0x000fea0003800000 */
.L_x_5144:
        /* <DEDUP_REMOVED lines=20> */
.L_x_5122:
[----:B------:R-:W-:-:S04]  /*3a40*/  LEA R2, P0, R36, c[0x0][0x200], 0x2 ;  /* 0x0000800024027a11 */ /* 0x000fc800078010ff */
[----:B------:R-:W-:-:S05]  /*3a50*/  LEA.HI.X R3, R36, c[0x0][0x204], R37, 0x2, P0 ;  /* 0x0000810024037a11 */ /* 0x000fca00000f1425 */
[----:B------:R0:W-:Y:S04]  /*3a60*/  STG.E [R2.64], R28 ;  /* 0x0000001c02007986 */ /* 0x0001e8000c10190a */
.L_x_5121:
[----:B------:R-:W-:Y:S05]  /*3a70*/  BSYNC B1 ;  /* 0x0000000000017941 */ /* 0x000fea0003800000 */
.L_x_5120:
        /* <DEDUP_REMOVED lines=48> */
.L_x_5149:
        /* <DEDUP_REMOVED lines=37> */
.L_x_5148:
        /* <DEDUP_REMOVED lines=25> */
.L_x_5150:
[----:B------:R-:W-:-:S13]  /*4160*/  ISETP.LT.OR P4, PT, R13, c[0x0][0x314], P4 ;  /* 0x0000c5000d007a0c */ /* 0x000fda0002781670 */
[----:B------:R-:W-:Y:S05]  /*4170*/  @!P4 BRA `(.L_x_5147) ;  /* 0x000000a00000c947 */ /* 0x000fea0003800000 */
[----:B------:R-:W-:Y:S01]  /*4180*/  ISETP.GE.AND P0, PT, R15, R14, PT ;  /* 0x0000000e0f00720c */ /* 0x000fe20003f06270 */
[----:B------:R-:W-:-:S12]  /*4190*/  BSSY B0, `(.L_x_5151) ;  /* 0x0000003000007945 */ /* 0x000fd80003800000 */
[----:B------:R-:W-:Y:S05]  /*41a0*/  @P0 BRA `(.L_x_5152) ;  /* 0x0000001000000947 */ /* 0x000fea0003800000 */
[----:B------:R0:W5:Y:S02]  /*41b0*/  LDG.E.128 R8, [R22.64] ;  /* 0x0000000a16087981 */ /* 0x000164000c1e1d00 */
.L_x_5152:
[----:B------:R-:W-:Y:S05]  /*41c0*/  BSYNC B0 ;  /* 0x0000000000007941 */ /* 0x000fea0003800000 */
.L_x_5151:
[----:B------:R-:W1:Y:S02]  /*41d0*/  LDS R5, [R6] ;  /* 0x0000000006057984 */ /* 0x000e640000000800 */
[C---:B-1---5:R-:W-:Y:S02]  /*41e0*/  FFMA.FTZ R4, R5.reuse, R8, R4 ;  /* 0x0000000805047223 */ /* 0x062fe40000010004 */
[C---:B------:R-:W-:Y:S02]  /*41f0*/  FFMA.FTZ R3, R5.reuse, R9, R3 ;  /* 0x0000000905037223 */ /* 0x040fe40000010003 */
[C---:B------:R-:W-:Y:S02]  /*4200*/  FFMA.FTZ R2, R5.reuse, R10, R2 ;  /* 0x0000000a05027223 */ /* 0x040fe40000010002 */
[----:B------:R-:W-:Y:S02]  /*4210*/  FFMA.FTZ R0, R5, R11, R0 ;  /* 0x0000000b05007223 */ /* 0x000fe40000010000 */
.L_x_5147:
        /* <DEDUP_REMOVED lines=78> */
        .weak           $__internal_32_$__cuda_sm20_div_s64
        .type           $__internal_32_$__cuda_sm20_div_s64,@function
        .size           $__internal_32_$__cuda_sm20_div_s64,(.L_x_8200 - $__internal_32_$__cuda_sm20_div_s64)
$__internal_32_$__cuda_sm20_div_s64:
        /* <DEDUP_REMOVED lines=83> */
[----:B------:R-:W-:Y:S06]  /*4c30*/  RET.REL.NODEC R26 `(_ZN5flash32flash_fwd_splitkv_combine_kernelI23Flash_fwd_kernel_traitsILi128ELi64ELi64ELi4ELb0ELb0EN7cutlass6half_tE19Flash_kernel_traitsILi128ELi64ELi64ELi4ES3_EELi4ELi4ELb1EEEvNS_16Flash_fwd_paramsE) ;  /* 0xffffb3c01a007950 */ /* 0x000fec0003c3ffff */
.L_x_5153:
        /* <DEDUP_REMOVED lines=12> */
.L_x_8200:


//--------------------- .text._ZN5flash32flash_fwd_splitkv_combine_kernelI23Flash_fwd_kernel_traitsILi128ELi64ELi64ELi4ELb0ELb0EN7cutlass6half_tE19Flash_kernel_traitsILi128ELi64ELi64ELi4ES3_EELi4ELi3ELb1EEEvNS_16Flash_fwd_paramsE --------------------------
	.section	.text._ZN5flash32flash_fwd_splitkv_combine_kernelI23Flash_fwd_kernel_traitsILi128ELi64ELi64ELi4ELb0ELb0EN7cutlass6half_tE19Flash_kernel_traitsILi128ELi64ELi64ELi4ES3_EELi4ELi3ELb1EEEvNS_16Flash_fwd_paramsE,"ax",@progbits
	.sectioninfo	@"SHI_REGISTERS=52"
	.align	128
        .global         _ZN5flash32flash_fwd_splitkv_combine_kernelI23Flash_fwd_kernel_traitsILi128ELi64ELi64ELi4ELb0ELb0EN7cutlass6half_tE19Flash_kernel_traitsILi128ELi64ELi64ELi4ES3_EELi4ELi3ELb1EEEvNS_16Flash_fwd_paramsE
        .type           _ZN5flash32flash_fwd_splitkv_combine_kernelI23Flash_fwd_kernel_traitsILi128ELi64ELi64ELi4ELb0ELb0EN7cutlass6half_tE19Flash_kernel_traitsILi128ELi64ELi64ELi4ES3_EELi4ELi3ELb1EEEvNS_16Flash_fwd_paramsE,@function
        .size           _ZN5flash32flash_fwd_splitkv_combine_kernelI23Flash_fwd_kernel_traitsILi128ELi64ELi64ELi4ELb0ELb0EN7cutlass6half_tE19Flash_kernel_traitsILi128ELi64ELi64ELi4ES3_EELi4ELi3ELb1EEEvNS_16Flash_fwd_paramsE,(.L_x_8201 - _ZN5flash32flash_fwd_splitkv_combine_kernelI23Flash_fwd_kernel_traitsILi128ELi64ELi64ELi4ELb0ELb0EN7cutlass6half_tE19Flash_kernel_traitsILi128ELi64ELi64ELi4ES3_EELi4ELi3ELb1EEEvNS_16Flash_fwd_paramsE)
        .other          _ZN5flash32flash_fwd_splitkv_combine_kernelI23Flash_fwd_kernel_traitsILi128ELi64ELi64ELi4ELb0ELb0EN7cutlass6half_tE19Flash_kernel_traitsILi128ELi64ELi64ELi4ES3_EELi4ELi3ELb1EEEvNS_16Flash_fwd_paramsE,@"STO_CUDA_ENTRY STV_DEFAULT"
_ZN5flash32flash_fwd_splitkv_combine_kernelI23Flash_fwd_kernel_traitsILi128ELi64ELi64ELi4ELb0ELb0EN7cutlass6half_tE19Flash_kernel_traitsILi128ELi64ELi64ELi4ES3_EELi4ELi3ELb1EEEvNS_16Flash_fwd_paramsE:
.text._ZN5flash32flash_fwd_splitkv_combine_kernelI23Flash_fwd_kernel_traitsILi128ELi64ELi64ELi4ELb0ELb0EN7cutlass6half_tE19Flash_kernel_traitsILi128ELi64ELi64ELi4ES3_EELi4ELi3ELb1EEEvNS_16Flash_fwd_paramsE:
        /* <DEDUP_REMOVED lines=23> */
[----:B------:R-:W-:Y:S05]  /*0170*/  CALL.REL.NOINC `($__internal_33_$__cuda_sm20_div_s64) ;  /* 0x0000454000007944 */ /* 0x000fea0003c00000 */
[----:B------:R-:W-:Y:S05]  /*0180*/  BRA `(.L_x_5155) ;  /* 0x0000013000007947 */ /* 0x000fea0003800000 */
.L_x_5154:
        /* <DEDUP_REMOVED lines=19> */
.L_x_5155:
        /* <DEDUP_REMOVED lines=12> */
[----:B------:R-:W-:Y:S05]  /*0380*/  CALL.REL.NOINC `($__internal_33_$__cuda_sm20_div_s64) ;  /* 0x0000433000007944 */ /* 0x000fea0003c00000 */
[----:B------:R-:W-:Y:S02]  /*0390*/  MOV R28, R20 ;  /* 0x00000014001c7202 */ /* 0x000fe40000000f00 */
[----:B------:R-:W-:Y:S01]  /*03a0*/  MOV R29, R21 ;  /* 0x00000015001d7202 */ /* 0x000fe20000000f00 */
[----:B------:R-:W-:Y:S05]  /*03b0*/  BRA `(.L_x_5158) ;  /* 0x0000013000007947 */ /* 0x000fea0003800000 */
.L_x_5157:
        /* <DEDUP_REMOVED lines=19> */
.L_x_5158:
[----:B------:R-:W-:Y:S05]  /*04f0*/  BSYNC B0 ;  /* 0x0000000000007941 */ /* 0x000fea0003800000 */
.L_x_5156:
        /* <DEDUP_REMOVED lines=43> */
.L_x_5160:
        /* <DEDUP_REMOVED lines=19> */
.L_x_5161:
[----:B------:R-:W-:Y:S05]  /*08e0*/  BSYNC B0 ;  /* 0x0000000000007941 */ /* 0x000fea0003800000 */
.L_x_5159:
        /* <DEDUP_REMOVED lines=74> */
[----:B------:R-:W-:Y:S02]  /*0d90*/  MOV R32, R20 ;  /* 0x0000001400207202 */ /* 0x000fe40000000f00 */
[----:B------:R-:W-:Y:S01]  /*0da0*/  MOV R33, R21 ;  /* 0x0000001500217202 */ /* 0x000fe20000000f00 */
[----:B------:R-:W-:Y:S05]  /*0db0*/  BRA `(.L_x_5164) ;  /* 0x0000013000007947 */ /* 0x000fea0003800000 */
.L_x_5163:
        /* <DEDUP_REMOVED lines=19> */
.L_x_5164:
[----:B------:R-:W-:Y:S05]  /*0ef0*/  BSYNC B0 ;  /* 0x0000000000007941 */ /* 0x000fea0003800000 */
.L_x_5162:
        /* <DEDUP_REMOVED lines=42> */
.L_x_5166:
        /* <DEDUP_REMOVED lines=19> */
.L_x_5167:
[----:B------:R-:W-:Y:S05]  /*12d0*/  BSYNC B0 ;  /* 0x0000000000007941 */ /* 0x000fea0003800000 */
.L_x_5165:
        /* <DEDUP_REMOVED lines=131> */
.L_x_5169:
[----:B------:R-:W-:Y:S05]  /*1b10*/  BSYNC B0 ;  /* 0x0000000000007941 */ /* 0x000fea0003800000 */
.L_x_5168:
        /* <DEDUP_REMOVED lines=91> */
.L_x_5174:
        /* <DEDUP_REMOVED lines=22> */
.L_x_5175:
[----:B------:R-:W-:Y:S05]  /*2230*/  BSYNC B0 ;  /* 0x0000000000007941 */ /* 0x000fea0003800000 */
.L_x_5173:
[----:B------:R-:W-:Y:S01]  /*2240*/  LOP3.LUT R19, R17, R0, RZ, 0xfc, !PT ;  /* 0x0000000011137212 */ /* 0x000fe200078efcff */
[----:B------:R-:W-:Y:S03]  /*2250*/  BSSY B0, `(.L_x_5176) ;  /* 0x0000028000007945 */ /* 0x000fe60003800000 */
[----:B------:R-:W-:-:S13]  /*2260*/  ISETP.NE.U32.AND P0, PT, R19, RZ, PT ;  /* 0x000000ff1300720c */ /* 0x000fda0003f05070 */
[----:B------:R-:W-:Y:S05]  /*2270*/  @!P0 BRA `(.L_x_5177) ;  /* 0x000000f000008947 */ /* 0x000fea0003800000 */
[----:B------:R-:W-:Y:S01]  /*2280*/  IMAD.MOV.U32 R24, RZ, RZ, R30 ;  /* 0x000000ffff187224 */ /* 0x000fe200078e001e */
[----:B------:R-:W-:Y:S02]  /*2290*/  MOV R23, R0 ;  /* 0x0000000000177202 */ /* 0x000fe40000000f00 */
[----:B------:R-:W-:Y:S02]  /*22a0*/  MOV R22, 0x22c0 ;  /* 0x000022c000167802 */ /* 0x000fe40000000f00 */
[----:B------:R-:W-:Y:S05]  /*22b0*/  CALL.REL.NOINC `($__internal_33_$__cuda_sm20_div_s64) ;  /* 0x0000240000007944 */ /* 0x000fea0003c00000 */
        /* <DEDUP_REMOVED lines=11> */
.L_x_5177:
        /* <DEDUP_REMOVED lines=22> */
.L_x_5178:
[----:B------:R-:W-:Y:S05]  /*24d0*/  BSYNC B0 ;  /* 0x0000000000007941 */ /* 0x000fea0003800000 */
.L_x_5176:
        /* <DEDUP_REMOVED lines=11> */
[----:B------:R-:W-:Y:S05]  /*2590*/  CALL.REL.NOINC `($__internal_33_$__cuda_sm20_div_s64) ;  /* 0x0000212000007944 */ /* 0x000fea0003c00000 */
[----:B------:R-:W-:-:S04]  /*25a0*/  IADD3 R17, P0, RZ, -R20, RZ ;  /* 0x80000014ff117210 */ /* 0x000fc80007f1e0ff */
[----:B------:R-:W-:Y:S01]  /*25b0*/  IADD3.X R18, RZ, ~R21, RZ, P0, !PT ;  /* 0x80000015ff127210 */ /* 0x000fe200007fe4ff */
[----:B------:R-:W-:-:S04]  /*25c0*/  IMAD.WIDE.U32 R36, R5, R17, R36 ;  /* 0x0000001105247225 */ /* 0x000fc800078e0024 */
[----:B------:R-:W-:-:S04]  /*25d0*/  IMAD R18, R18, R5, RZ ;  /* 0x0000000512127224 */ /* 0x000fc800078e02ff */
[----:B------:R-:W-:-:S05]  /*25e0*/  IMAD R4, R4, R17, R18 ;  /* 0x0000001104047224 */ /* 0x000fca00078e0212 */
[----:B------:R-:W-:Y:S01]  /*25f0*/  IADD3 R4, R37, R4, RZ ;  /* 0x0000000425047210 */ /* 0x000fe20007ffe0ff */
[----:B------:R-:W-:Y:S05]  /*2600*/  BRA `(.L_x_5181) ;  /* 0x0000016000007947 */ /* 0x000fea0003800000 */
.L_x_5180:
        /* <DEDUP_REMOVED lines=22> */
.L_x_5181:
[----:B------:R-:W-:Y:S05]  /*2770*/  BSYNC B0 ;  /* 0x0000000000007941 */ /* 0x000fea0003800000 */
.L_x_5179:
        /* <DEDUP_REMOVED lines=38> */
[----:B------:R-:W-:Y:S05]  /*29e0*/  CALL.REL.NOINC `($__internal_33_$__cuda_sm20_div_s64) ;  /* 0x00001cd000007944 */ /* 0x000fea0003c00000 */
        /* <DEDUP_REMOVED lines=12> */
.L_x_5183:
        /* <DEDUP_REMOVED lines=23> */
.L_x_5184:
[----:B------:R-:W-:Y:S05]  /*2c20*/  BSYNC B0 ;  /* 0x0000000000007941 */ /* 0x000fea0003800000 */
.L_x_5182:
        /* <DEDUP_REMOVED lines=19> */
.L_x_5186:
        /* <DEDUP_REMOVED lines=22> */
.L_x_5187:
[----:B------:R-:W-:Y:S05]  /*2ec0*/  BSYNC B0 ;  /* 0x0000000000007941 */ /* 0x000fea0003800000 */
.L_x_5185:
        /* <DEDUP_REMOVED lines=20> */
.L_x_5189:
        /* <DEDUP_REMOVED lines=23> */
.L_x_5190:
[----:B------:R-:W-:Y:S05]  /*3180*/  BSYNC B0 ;  /* 0x0000000000007941 */ /* 0x000fea0003800000 */
.L_x_5188:
        /* <DEDUP_REMOVED lines=25> */
[----:B------:R-:W-:Y:S05]  /*3320*/  CALL.REL.NOINC `($__internal_33_$__cuda_sm20_div_s64) ;  /* 0x0000139000007944 */ /* 0x000fea0003c00000 */
        /* <DEDUP_REMOVED lines=12> */
.L_x_5192:
        /* <DEDUP_REMOVED lines=23> */
.L_x_5193:
[----:B------:R-:W-:Y:S05]  /*3560*/  BSYNC B0 ;  /* 0x0000000000007941 */ /* 0x000fea0003800000 */
.L_x_5191:
        /* <DEDUP_REMOVED lines=29> */
.L_x_5195:
        /* <DEDUP_REMOVED lines=23> */
.L_x_5196:
[----:B------:R-:W-:Y:S05]  /*38b0*/  BSYNC B0 ;  /* 0x0000000000007941 */ /* 0x000fea0003800000 */
.L_x_5194:
        /* <DEDUP_REMOVED lines=20> */
.L_x_5172:
[----:B------:R-:W-:-:S04]  /*3a00*/  LEA R2, P0, R36, c[0x0][0x200], 0x2 ;  /* 0x0000800024027a11 */ /* 0x000fc800078010ff */
[----:B------:R-:W-:-:S05]  /*3a10*/  LEA.HI.X R3, R36, c[0x0][0x204], R37, 0x2, P0 ;  /* 0x0000810024037a11 */ /* 0x000fca00000f1425 */
[----:B------:R0:W-:Y:S04]  /*3a20*/  STG.E [R2.64], R28 ;  /* 0x0000001c02007986 */ /* 0x0001e8000c10190a */
.L_x_5171:
[----:B------:R-:W-:Y:S05]  /*3a30*/  BSYNC B1 ;  /* 0x0000000000017941 */ /* 0x000fea0003800000 */
.L_x_5170:
        /* <DEDUP_REMOVED lines=48> */
.L_x_5199:
        /* <DEDUP_REMOVED lines=37> */
.L_x_5198:
        /* <DEDUP_REMOVED lines=25> */
.L_x_5200:
[----:B------:R-:W-:-:S13]  /*4120*/  ISETP.LT.OR P4, PT, R13, c[0x0][0x314], P4 ;  /* 0x0000c5000d007a0c */ /* 0x000fda0002781670 */
[----:B------:R-:W-:Y:S05]  /*4130*/  @!P4 BRA `(.L_x_5197) ;  /* 0x000000a00000c947 */ /* 0x000fea0003800000 */
[----:B------:R-:W-:Y:S01]  /*4140*/  ISETP.GE.AND P0, PT, R15, R14, PT ;  /* 0x0000000e0f00720c */ /* 0x000fe20003f06270 */
[----:B------:R-:W-:-:S12]  /*4150*/  BSSY B0, `(.L_x_5201) ;  /* 0x0000003000007945 */ /* 0x000fd80003800000 */
[----:B------:R-:W-:Y:S05]  /*4160*/  @P0 BRA `(.L_x_5202) ;  /* 0x0000001000000947 */ /* 0x000fea0003800000 */
[----:B------:R0:W5:Y:S02]  /*4170*/  LDG.E.128 R8, [R22.64] ;  /* 0x0000000a16087981 */ /* 0x000164000c1e1d00 */
.L_x_5202:
[----:B------:R-:W-:Y:S05]  /*4180*/  BSYNC B0 ;  /* 0x0000000000007941 */ /* 0x000fea0003800000 */
.L_x_5201:
[----:B------:R-:W1:Y:S02]  /*4190*/  LDS R5, [R6] ;  /* 0x0000000006057984 */ /* 0x000e640000000800 */
[C---:B-1---5:R-:W-:Y:S02]  /*41a0*/  FFMA.FTZ R4, R5.reuse, R8, R4 ;  /* 0x0000000805047223 */ /* 0x062fe40000010004 */
[C---:B------:R-:W-:Y:S02]  /*41b0*/  FFMA.FTZ R3, R5.reuse, R9, R3 ;  /* 0x0000000905037223 */ /* 0x040fe40000010003 */
[C---:B------:R-:W-:Y:S02]  /*41c0*/  FFMA.FTZ R2, R5.reuse, R10, R2 ;  /* 0x0000000a05027223 */ /* 0x040fe40000010002 */
[----:B------:R-:W-:Y:S02]  /*41d0*/  FFMA.FTZ R0, R5, R11, R0 ;  /* 0x0000000b05007223 */ /* 0x000fe40000010000 */
.L_x_5197:
        /* <DEDUP_REMOVED lines=78> */
        .weak           $__internal_33_$__cuda_sm20_div_s64
        .type           $__internal_33_$__cuda_sm20_div_s64,@function
        .size           $__internal_33_$__cuda_sm20_div_s64,(.L_x_8201 - $__internal_33_$__cuda_sm20_div_s64)
$__internal_33_$__cuda_sm20_div_s64:
        /* <DEDUP_REMOVED lines=83> */
[----:B------:R-:W-:Y:S06]  /*4bf0*/  RET.REL.NODEC R26 `(_ZN5flash32flash_fwd_splitkv_combine_kernelI23Flash_fwd_kernel_traitsILi128ELi64ELi64ELi4ELb0ELb0EN7cutlass6half_tE19Flash_kernel_traitsILi128ELi64ELi64ELi4ES3_EELi4ELi3ELb1EEEvNS_16Flash_fwd_paramsE) ;  /* 0xffffb4001a007950 */ /* 0x000fec0003c3ffff */
.L_x_5203:
        /* <DEDUP_REMOVED lines=16> */
.L_x_8201:


//--------------------- .text._ZN5flash32flash_fwd_splitkv_combine_kernelI23Flash_fwd_kernel_traitsILi128ELi64ELi64ELi4ELb0ELb0EN7cutlass6half_tE19Flash_kernel_traitsILi128ELi64ELi64ELi4ES3_EELi4ELi2ELb1EEEvNS_16Flash_fwd_paramsE --------------------------
	.section	.text._ZN5flash32flash_fwd_splitkv_combine_kernelI23Flash_fwd_kernel_traitsILi128ELi64ELi64ELi4ELb0ELb0EN7cutlass6half_tE19Flash_kernel_traitsILi128ELi64ELi64ELi4ES3_EELi4ELi2ELb1EEEvNS_16Flash_fwd_paramsE,"ax",@progbits
	.sectioninfo	@"SHI_REGISTERS=56"
	.align	128
        .global         _ZN5flash32flash_fwd_splitkv_combine_kernelI23Flash_fwd_kernel_traitsILi128ELi64ELi64ELi4ELb0ELb0EN7cutlass6half_tE19Flash_kernel_traitsILi128ELi64ELi64ELi4ES3_EELi4ELi2ELb1EEEvNS_16Flash_fwd_paramsE
        .type           _ZN5flash32flash_fwd_splitkv_combine_kernelI23Flash_fwd_kernel_traitsILi128ELi64ELi64ELi4ELb0ELb0EN7cutlass6half_tE19Flash_kernel_traitsILi128ELi64ELi64ELi4ES3_EELi4ELi2ELb1EEEvNS_16Flash_fwd_paramsE,@function
        .size           _ZN5flash32flash_fwd_splitkv_combine_kernelI23Flash_fwd_kernel_traitsILi128ELi64ELi64ELi4ELb0ELb0EN7cutlass6half_tE19Flash_kernel_traitsILi128ELi64ELi64ELi4ES3_EELi4ELi2ELb1EEEvNS_16Flash_fwd_paramsE,(.L_x_8202 - _ZN5flash32flash_fwd_splitkv_combine_kernelI23Flash_fwd_kernel_traitsILi128ELi64ELi64ELi4ELb0ELb0EN7cutlass6half_tE19Flash_kernel_traitsILi128ELi64ELi64ELi4ES3_EELi4ELi2ELb1EEEvNS_16Flash_fwd_paramsE)
        .other          _ZN5flash32flash_fwd_splitkv_combine_kernelI23Flash_fwd_kernel_traitsILi128ELi64ELi64ELi4ELb0ELb0EN7cutlass6half_tE19Flash_kernel_traitsILi128ELi64ELi64ELi4ES3_EELi4ELi2ELb1EEEvNS_16Flash_fwd_paramsE,@"STO_CUDA_ENTRY STV_DEFAULT"
_ZN5flash32flash_fwd_splitkv_combine_kernelI23Flash_fwd_kernel_traitsILi128ELi64ELi64ELi4ELb0ELb0EN7cutlass6half_tE19Flash_kernel_traitsILi128ELi64ELi64ELi4ES3_EELi4ELi2ELb1EEEvNS_16Flash_fwd_paramsE:
.text._ZN5flash32flash_fwd_splitkv_combine_kernelI23Flash_fwd_kernel_traitsILi128ELi64ELi64ELi4ELb0ELb0EN7cutlass6half_tE19Flash_kernel_traitsILi128ELi64ELi64ELi4ES3_EELi4ELi2ELb1EEEvNS_16Flash_fwd_paramsE:
        /* <DEDUP_REMOVED lines=23> */
[----:B------:R-:W-:Y:S05]  /*0170*/  CALL.REL.NOINC `($__internal_34_$__cuda_sm20_div_s64) ;  /* 0x0000445000007944 */ /* 0x000fea0003c00000 */
[----:B------:R-:W-:Y:S01]  /*0180*/  MOV R20, R0 ;  /* 0x0000000000147202 */ /* 0x000fe20000000f00 */
[----:B------:R-:W-:Y:S05]  /*0190*/  BRA `(.L_x_5205) ;  /* 0x0000013000007947 */ /* 0x000fea0003800000 */
.L_x_5204:
        /* <DEDUP_REMOVED lines=19> */
.L_x_5205:
        /* <DEDUP_REMOVED lines=11> */
[----:B------:R-:W-:Y:S05]  /*0380*/  CALL.REL.NOINC `($__internal_34_$__cuda_sm20_div_s64) ;  /* 0x0000424000007944 */ /* 0x000fea0003c00000 */
[----:B------:R-:W-:Y:S02]  /*0390*/  MOV R10, R0 ;  /* 0x00000000000a7202 */ /* 0x000fe40000000f00 */
[----:B------:R-:W-:Y:S01]  /*03a0*/  MOV R11, R21 ;  /* 0x00000015000b7202 */ /* 0x000fe20000000f00 */
[----:B------:R-:W-:Y:S05]  /*03b0*/  BRA `(.L_x_5208) ;  /* 0x0000013000007947 */ /* 0x000fea0003800000 */
.L_x_5207:
        /* <DEDUP_REMOVED lines=19> */
.L_x_5208:
[----:B------:R-:W-:Y:S05]  /*04f0*/  BSYNC B0 ;  /* 0x0000000000007941 */ /* 0x000fea0003800000 */
.L_x_5206:
        /* <DEDUP_REMOVED lines=43> */
.L_x_5210:
        /* <DEDUP_REMOVED lines=19> */
.L_x_5211:
[----:B------:R-:W-:Y:S05]  /*08e0*/  BSYNC B0 ;  /* 0x0000000000007941 */ /* 0x000fea0003800000 */
.L_x_5209:
        /* <DEDUP_REMOVED lines=73> */
[----:B------:R-:W-:Y:S02]  /*0d80*/  MOV R38, R0 ;  /* 0x0000000000267202 */ /* 0x000fe40000000f00 */
[----:B------:R-:W-:Y:S01]  /*0d90*/  MOV R39, R21 ;  /* 0x0000001500277202 */ /* 0x000fe20000000f00 */
[----:B------:R-:W-:Y:S05]  /*0da0*/  BRA `(.L_x_5214) ;  /* 0x0000013000007947 */ /* 0x000fea0003800000 */
.L_x_5213:
        /* <DEDUP_REMOVED lines=19> */
.L_x_5214:
[----:B------:R-:W-:Y:S05]  /*0ee0*/  BSYNC B0 ;  /* 0x0000000000007941 */ /* 0x000fea0003800000 */
.L_x_5212:
        /* <DEDUP_REMOVED lines=43> */
.L_x_5216:
        /* <DEDUP_REMOVED lines=19> */
.L_x_5217:
[----:B------:R-:W-:Y:S05]  /*12d0*/  BSYNC B0 ;  /* 0x0000000000007941 */ /* 0x000fea0003800000 */
.L_x_5215:
        /* <DEDUP_REMOVED lines=132> */
.L_x_5219:
[----:B------:R-:W-:Y:S05]  /*1b20*/  BSYNC B0 ;  /* 0x0000000000007941 */ /* 0x000fea0003800000 */
.L_x_5218:
        /* <DEDUP_REMOVED lines=70> */
[----:B------:R-:W-:Y:S05]  /*1f90*/  CALL.REL.NOINC `($__internal_34_$__cuda_sm20_div_s64) ;  /* 0x0000263000007944 */ /* 0x000fea0003c00000 */
        /* <DEDUP_REMOVED lines=9> */
.L_x_5224:
        /* <DEDUP_REMOVED lines=22> */
.L_x_5225:
[----:B------:R-:W-:Y:S05]  /*2190*/  BSYNC B0 ;  /* 0x0000000000007941 */ /* 0x000fea0003800000 */
.L_x_5223:
[----:B------:R-:W-:Y:S01]  /*21a0*/  LOP3.LUT R0, R23, R2, RZ, 0xfc, !PT ;  /* 0x0000000217007212 */ /* 0x000fe200078efcff */
[----:B------:R-:W-:Y:S03]  /*21b0*/  BSSY B0, `(.L_x_5226) ;  /* 0x0000027000007945 */ /* 0x000fe60003800000 */
[----:B------:R-:W-:-:S13]  /*21c0*/  ISETP.NE.U32.AND P0, PT, R0, RZ, PT ;  /* 0x000000ff0000720c */ /* 0x000fda0003f05070 */
[----:B------:R-:W-:Y:S05]  /*21d0*/  @!P0 BRA `(.L_x_5227) ;  /* 0x000000e000008947 */ /* 0x000fea0003800000 */
[----:B------:R-:W-:Y:S01]  /*21e0*/  IMAD.MOV.U32 R24, RZ, RZ, R37 ;  /* 0x000000ffff187224 */ /* 0x000fe200078e0025 */
[----:B------:R-:W-:Y:S02]  /*21f0*/  MOV R5, R2 ;  /* 0x0000000200057202 */ /* 0x000fe40000000f00 */
[----:B------:R-:W-:Y:S02]  /*2200*/  MOV R22, 0x2220 ;  /* 0x0000222000167802 */ /* 0x000fe40000000f00 */
[----:B------:R-:W-:Y:S05]  /*2210*/  CALL.REL.NOINC `($__internal_34_$__cuda_sm20_div_s64) ;  /* 0x000023b000007944 */ /* 0x000fea0003c00000 */
        /* <DEDUP_REMOVED lines=10> */
.L_x_5227:
        /* <DEDUP_REMOVED lines=22> */
.L_x_5228:
[----:B------:R-:W-:Y:S05]  /*2420*/  BSYNC B0 ;  /* 0x0000000000007941 */ /* 0x000fea0003800000 */
.L_x_5226:
        /* <DEDUP_REMOVED lines=12> */
[----:B------:R-:W-:Y:S05]  /*24f0*/  CALL.REL.NOINC `($__internal_34_$__cuda_sm20_div_s64) ;  /* 0x000020d000007944 */ /* 0x000fea0003c00000 */
        /* <DEDUP_REMOVED lines=12> */
.L_x_5230:
        /* <DEDUP_REMOVED lines=22> */
.L_x_5231:
[----:B------:R-:W-:Y:S05]  /*2720*/  BSYNC B0 ;  /* 0x0000000000007941 */ /* 0x000fea0003800000 */
.L_x_5229:
        /* <DEDUP_REMOVED lines=37> */
[----:B------:R-:W-:Y:S05]  /*2980*/  CALL.REL.NOINC `($__internal_34_$__cuda_sm20_div_s64) ;  /* 0x00001c4000007944 */ /* 0x000fea0003c00000 */
        /* <DEDUP_REMOVED lines=11> */
.L_x_5233:
        /* <DEDUP_REMOVED lines=23> */
.L_x_5234:
[----:B------:R-:W-:Y:S05]  /*2bb0*/  BSYNC B0 ;  /* 0x0000000000007941 */ /* 0x000fea0003800000 */
.L_x_5232:
        /* <DEDUP_REMOVED lines=19> */
.L_x_5236:
        /* <DEDUP_REMOVED lines=22> */
.L_x_5237:
[----:B------:R-:W-:Y:S05]  /*2e50*/  BSYNC B0 ;  /* 0x0000000000007941 */ /* 0x000fea0003800000 */
.L_x_5235:
        /* <DEDUP_REMOVED lines=22> */
.L_x_5239:
        /* <DEDUP_REMOVED lines=23> */
.L_x_5240:
[----:B------:R-:W-:Y:S05]  /*3130*/  BSYNC B0 ;  /* 0x0000000000007941 */ /* 0x000fea0003800000 */
.L_x_5238:
        /* <DEDUP_REMOVED lines=38> */
.L_x_5242:
        /* <DEDUP_REMOVED lines=23> */
.L_x_5243:
[----:B------:R-:W-:Y:S05]  /*3510*/  BSYNC B0 ;  /* 0x0000000000007941 */ /* 0x000fea0003800000 */
.L_x_5241:
        /* <DEDUP_REMOVED lines=27> */
.L_x_5245:
        /* <DEDUP_REMOVED lines=23> */
.L_x_5246:
[----:B------:R-:W-:Y:S05]  /*3840*/  BSYNC B0 ;  /* 0x0000000000007941 */ /* 0x000fea0003800000 */
.L_x_5244:
        /* <DEDUP_REMOVED lines=20> */
.L_x_5222:
[----:B------:R-:W-:-:S04]  /*3990*/  LEA R2, P0, R32, c[0x0][0x200], 0x2 ;  /* 0x0000800020027a11 */ /* 0x000fc800078010ff */
[----:B------:R-:W-:-:S05]  /*39a0*/  LEA.HI.X R3, R32, c[0x0][0x204], R33, 0x2, P0 ;  /* 0x0000810020037a11 */ /* 0x000fca00000f1421 */
[----:B------:R0:W-:Y:S04]  /*39b0*/  STG.E [R2.64], R29 ;  /* 0x0000001d02007986 */ /* 0x0001e8000c101908 */
.L_x_5221:
[----:B------:R-:W-:Y:S05]  /*39c0*/  BSYNC B1 ;  /* 0x0000000000017941 */ /* 0x000fea0003800000 */
.L_x_5220:
        /* <DEDUP_REMOVED lines=42> */
.L_x_5249:
        /* <DEDUP_REMOVED lines=37> */
.L_x_5248:
        /* <DEDUP_REMOVED lines=25> */
.L_x_5250:
[----:B------:R-:W-:-:S13]  /*4050*/  ISETP.LT.OR P4, PT, R14, c[0x0][0x314], P4 ;  /* 0x0000c5000e007a0c */ /* 0x000fda0002781670 */
[----:B------:R-:W-:Y:S05]  /*4060*/  @!P4 BRA `(.L_x_5247) ;  /* 0x000000a00000c947 */ /* 0x000fea0003800000 */
[----:B------:R-:W-:Y:S01]  /*4070*/  ISETP.GE.AND P0, PT, R16, R15, PT ;  /* 0x0000000f1000720c */ /* 0x000fe20003f06270 */
[----:B------:R-:W-:-:S12]  /*4080*/  BSSY B0, `(.L_x_5251) ;  /* 0x0000003000007945 */ /* 0x000fd80003800000 */
[----:B------:R-:W-:Y:S05]  /*4090*/  @P0 BRA `(.L_x_5252) ;  /* 0x0000001000000947 */ /* 0x000fea0003800000 */
[----:B------:R0:W5:Y:S02]  /*40a0*/  LDG.E.128 R8, [R24.64] ;  /* 0x0000000818087981 */ /* 0x000164000c1e1d00 */
.L_x_5252:
[----:B------:R-:W-:Y:S05]  /*40b0*/  BSYNC B0 ;  /* 0x0000000000007941 */ /* 0x000fea0003800000 */
.L_x_5251:
[----:B------:R-:W1:Y:S02]  /*40c0*/  LDS R5, [R6] ;  /* 0x0000000006057984 */ /* 0x000e640000000800 */
[C---:B-1---5:R-:W-:Y:S02]  /*40d0*/  FFMA.FTZ R4, R5.reuse, R8, R4 ;  /* 0x0000000805047223 */ /* 0x062fe40000010004 */
[C---:B------:R-:W-:Y:S02]  /*40e0*/  FFMA.FTZ R3, R5.reuse, R9, R3 ;  /* 0x0000000905037223 */ /* 0x040fe40000010003 */
[C---:B------:R-:W-:Y:S02]  /*40f0*/  FFMA.FTZ R2, R5.reuse, R10, R2 ;  /* 0x0000000a05027223 */ /* 0x040fe40000010002 */
[----:B------:R-:W-:Y:S02]  /*4100*/  FFMA.FTZ R0, R5, R11, R0 ;  /* 0x0000000b05007223 */ /* 0x000fe40000010000 */
.L_x_5247:
        /* <DEDUP_REMOVED lines=76> */
        .weak           $__internal_34_$__cuda_sm20_div_s64
        .type           $__internal_34_$__cuda_sm20_div_s64,@function
        .size           $__internal_34_$__cuda_sm20_div_s64,(.L_x_8202 - $__internal_34_$__cuda_sm20_div_s64)
$__internal_34_$__cuda_sm20_div_s64:
        /* <DEDUP_REMOVED lines=83> */
[----:B------:R-:W-:Y:S06]  /*4b00*/  RET.REL.NODEC R42 `(_ZN5flash32flash_fwd_splitkv_combine_kernelI23Flash_fwd_kernel_traitsILi128ELi64ELi64ELi4ELb0ELb0EN7cutlass6half_tE19Flash_kernel_traitsILi128ELi64ELi64ELi4ES3_EELi4ELi2ELb1EEEvNS_16Flash_fwd_paramsE) ;  /* 0xffffb4f02a007950 */ /* 0x000fec0003c3ffff */
.L_x_5253:
        /* <DEDUP_REMOVED lines=15> */
.L_x_8202:


//--------------------- .text._ZN5flash32flash_fwd_splitkv_combine_kernelI23Flash_fwd_kernel_traitsILi128ELi64ELi64ELi4ELb0ELb0EN7cutlass6half_tE19Flash_kernel_traitsILi128ELi64ELi64ELi4ES3_EELi4ELi1ELb1EEEvNS_16Flash_fwd_paramsE --------------------------
	.section	.text._ZN5flash32flash_fwd_splitkv_combine_kernelI23Flash_fwd_kernel_traitsILi128ELi64ELi64ELi4ELb0ELb0EN7cutlass6half_tE19Flash_kernel_traitsILi128ELi64ELi64ELi4ES3_EELi4ELi1ELb1EEEvNS_16Flash_fwd_paramsE,"ax",@progbits
	.sectioninfo	@"SHI_REGISTERS=54"
	.align	128
        .global         _ZN5flash32flash_fwd_splitkv_combine_kernelI23Flash_fwd_kernel_traitsILi128ELi64ELi64ELi4ELb0ELb0EN7cutlass6half_tE19Flash_kernel_traitsILi128ELi64ELi64ELi4ES3_EELi4ELi1ELb1EEEvNS_16Flash_fwd_paramsE
        .type           _ZN5flash32flash_fwd_splitkv_combine_kernelI23Flash_fwd_kernel_traitsILi128ELi64ELi64ELi4ELb0ELb0EN7cutlass6half_tE19Flash_kernel_traitsILi128ELi64ELi64ELi4ES3_EELi4ELi1ELb1EEEvNS_16Flash_fwd_paramsE,@function
        .size           _ZN5flash32flash_fwd_splitkv_combine_kernelI23Flash_fwd_kernel_traitsILi128ELi64ELi64ELi4ELb0ELb0EN7cutlass6half_tE19Flash_kernel_traitsILi128ELi64ELi64ELi4ES3_EELi4ELi1ELb1EEEvNS_16Flash_fwd_paramsE,(.L_x_8203 - _ZN5flash32flash_fwd_splitkv_combine_kernelI23Flash_fwd_kernel_traitsILi128ELi64ELi64ELi4ELb0ELb0EN7cutlass6half_tE19Flash_kernel_traitsILi128ELi64ELi64ELi4ES3_EELi4ELi1ELb1EEEvNS_16Flash_fwd_paramsE)
        .other          _ZN5flash32flash_fwd_splitkv_combine_kernelI23Flash_fwd_kernel_traitsILi128ELi64ELi64ELi4ELb0ELb0EN7cutlass6half_tE19Flash_kernel_traitsILi128ELi64ELi64ELi4ES3_EELi4ELi1ELb1EEEvNS_16Flash_fwd_paramsE,@"STO_CUDA_ENTRY STV_DEFAULT"
_ZN5flash32flash_fwd_splitkv_combine_kernelI23Flash_fwd_kernel_traitsILi128ELi64ELi64ELi4ELb0ELb0EN7cutlass6half_tE19Flash_kernel_traitsILi128ELi64ELi64ELi4ES3_EELi4ELi1ELb1EEEvNS_16Flash_fwd_paramsE:
.text._ZN5flash32flash_fwd_splitkv_combine_kernelI23Flash_fwd_kernel_traitsILi128ELi64ELi64ELi4ELb0ELb0EN7cutlass6half_tE19Flash_kernel_traitsILi128ELi64ELi64ELi4ES3_EELi4ELi1ELb1EEEvNS_16Flash_fwd_paramsE:
        /* <DEDUP_REMOVED lines=23> */
[----:B------:R-:W-:Y:S05]  /*0170*/  CALL.REL.NOINC `($__internal_35_$__cuda_sm20_div_s64) ;  /* 0x0000458000007944 */ /* 0x000fea0003c00000 */
[----:B------:R-:W-:Y:S02]  /*0180*/  MOV R8, R0 ;  /* 0x0000000000087202 */ /* 0x000fe40000000f00 */
[----:B------:R-:W-:Y:S01]  /*0190*/  MOV R9, R23 ;  /* 0x0000001700097202 */ /* 0x000fe20000000f00 */
[----:B------:R-:W-:Y:S05]  /*01a0*/  BRA `(.L_x_5255) ;  /* 0x0000013000007947 */ /* 0x000fea0003800000 */
.L_x_5254:
        /* <DEDUP_REMOVED lines=19> */
.L_x_5255:
        /* <DEDUP_REMOVED lines=17> */
.L_x_5257:
        /* <DEDUP_REMOVED lines=19> */
.L_x_5258:
[----:B------:R-:W-:Y:S05]  /*0520*/  BSYNC B0 ;  /* 0x0000000000007941 */ /* 0x000fea0003800000 */
.L_x_5256:
        /* <DEDUP_REMOVED lines=45> */
.L_x_5260:
        /* <DEDUP_REMOVED lines=19> */
.L_x_5261:
[----:B------:R-:W-:Y:S05]  /*0930*/  BSYNC B0 ;  /* 0x0000000000007941 */ /* 0x000fea0003800000 */
.L_x_5259:
        /* <DEDUP_REMOVED lines=78> */
.L_x_5263:
        /* <DEDUP_REMOVED lines=19> */
.L_x_5264:
[----:B------:R-:W-:Y:S05]  /*0f50*/  BSYNC B0 ;  /* 0x0000000000007941 */ /* 0x000fea0003800000 */
.L_x_5262:
        /* <DEDUP_REMOVED lines=43> */
.L_x_5266:
        /* <DEDUP_REMOVED lines=19> */
.L_x_5267:
[----:B------:R-:W-:Y:S05]  /*1340*/  BSYNC B0 ;  /* 0x0000000000007941 */ /* 0x000fea0003800000 */
.L_x_5265:
        /* <DEDUP_REMOVED lines=133> */
.L_x_5269:
[----:B------:R-:W-:Y:S05]  /*1ba0*/  BSYNC B0 ;  /* 0x0000000000007941 */ /* 0x000fea0003800000 */
.L_x_5268:
        /* <DEDUP_REMOVED lines=73> */
[----:B------:R-:W-:Y:S05]  /*2040*/  CALL.REL.NOINC `($__internal_35_$__cuda_sm20_div_s64) ;  /* 0x000026b000007944 */ /* 0x000fea0003c00000 */
        /* <DEDUP_REMOVED lines=10> */
.L_x_5274:
        /* <DEDUP_REMOVED lines=23> */
.L_x_5275:
[----:B------:R-:W-:Y:S05]  /*2260*/  BSYNC B0 ;  /* 0x0000000000007941 */ /* 0x000fea0003800000 */
.L_x_5273:
        /* <DEDUP_REMOVED lines=22> */
.L_x_5277:
        /* <DEDUP_REMOVED lines=22> */
.L_x_5278:
[----:B------:R-:W-:Y:S05]  /*2530*/  BSYNC B0 ;  /* 0x0000000000007941 */ /* 0x000fea0003800000 */
.L_x_5276:
        /* <DEDUP_REMOVED lines=22> */
.L_x_5280:
        /* <DEDUP_REMOVED lines=22> */
.L_x_5281:
[----:B------:R-:W-:Y:S05]  /*2800*/  BSYNC B0 ;  /* 0x0000000000007941 */ /* 0x000fea0003800000 */
.L_x_5279:
        /* <DEDUP_REMOVED lines=33> */
[----:B------:R-:W-:Y:S05]  /*2a20*/  CALL.REL.NOINC `($__internal_35_$__cuda_sm20_div_s64) ;  /* 0x00001cd000007944 */ /* 0x000fea0003c00000 */
        /* <DEDUP_REMOVED lines=11> */
.L_x_5283:
        /* <DEDUP_REMOVED lines=23> */
.L_x_5284:
[----:B------:R-:W-:Y:S05]  /*2c50*/  BSYNC B0 ;  /* 0x0000000000007941 */ /* 0x000fea0003800000 */
.L_x_5282:
        /* <DEDUP_REMOVED lines=20> */
.L_x_5286:
        /* <DEDUP_REMOVED lines=23> */
.L_x_5287:
[----:B------:R-:W-:Y:S05]  /*2f10*/  BSYNC B0 ;  /* 0x0000000000007941 */ /* 0x000fea0003800000 */
.L_x_5285:
        /* <DEDUP_REMOVED lines=19> */
.L_x_5289:
        /* <DEDUP_REMOVED lines=23> */
.L_x_5290:
[----:B------:R-:W-:Y:S05]  /*31c0*/  BSYNC B0 ;  /* 0x0000000000007941 */ /* 0x000fea0003800000 */
.L_x_5288:
        /* <DEDUP_REMOVED lines=25> */
[----:B------:R-:W-:Y:S05]  /*3360*/  CALL.REL.NOINC `($__internal_35_$__cuda_sm20_div_s64) ;  /* 0x0000139000007944 */ /* 0x000fea0003c00000 */
        /* <DEDUP_REMOVED lines=12> */
.L_x_5292:
        /* <DEDUP_REMOVED lines=23> */
.L_x_5293:
[----:B------:R-:W-:Y:S05]  /*35a0*/  BSYNC B0 ;  /* 0x0000000000007941 */ /* 0x000fea0003800000 */
.L_x_5291:
        /* <DEDUP_REMOVED lines=28> */
.L_x_5295:
        /* <DEDUP_REMOVED lines=23> */
.L_x_5296:
[----:B------:R-:W-:Y:S05]  /*38e0*/  BSYNC B0 ;  /* 0x0000000000007941 */ /* 0x000fea0003800000 */
.L_x_5294:
        /* <DEDUP_REMOVED lines=20> */
.L_x_5272:
[----:B------:R-:W-:-:S04]  /*3a30*/  LEA R2, P0, R38, c[0x0][0x200], 0x2 ;  /* 0x0000800026027a11 */ /* 0x000fc800078010ff */
[----:B------:R-:W-:-:S05]  /*3a40*/  LEA.HI.X R3, R38, c[0x0][0x204], R39, 0x2, P0 ;  /* 0x0000810026037a11 */ /* 0x000fca00000f1427 */
[----:B------:R0:W-:Y:S04]  /*3a50*/  STG.E [R2.64], R29 ;  /* 0x0000001d02007986 */ /* 0x0001e8000c101908 */
.L_x_5271:
[----:B------:R-:W-:Y:S05]  /*3a60*/  BSYNC B1 ;  /* 0x0000000000017941 */ /* 0x000fea0003800000 */
.L_x_5270:
        /* <DEDUP_REMOVED lines=46> */
.L_x_5299:
        /* <DEDUP_REMOVED lines=39> */
.L_x_5298:
        /* <DEDUP_REMOVED lines=27> */
.L_x_5300:
        /* <DEDUP_REMOVED lines=8> */
.L_x_5302:
[----:B------:R-:W-:Y:S05]  /*41f0*/  BSYNC B0 ;  /* 0x0000000000007941 */ /* 0x000fea0003800000 */
.L_x_5301:
[----:B------:R-:W1:Y:S02]  /*4200*/  LDS R6, [R6] ;  /* 0x0000000006067984 */ /* 0x000e640000000800 */
[C---:B-1---5:R-:W-:Y:S02]  /*4210*/  FFMA.FTZ R4, R6.reuse, R8, R4 ;  /* 0x0000000806047223 */ /* 0x062fe40000010004 */
[C---:B------:R-:W-:Y:S02]  /*4220*/  FFMA.FTZ R3, R6.reuse, R9, R3 ;  /* 0x0000000906037223 */ /* 0x040fe40000010003 */
[C---:B------:R-:W-:Y:S02]  /*4230*/  FFMA.FTZ R2, R6.reuse, R10, R2 ;  /* 0x0000000a06027223 */ /* 0x040fe40000010002 */
[----:B------:R-:W-:Y:S02]  /*4240*/  FFMA.FTZ R0, R6, R11, R0 ;  /* 0x0000000b06007223 */ /* 0x000fe40000010000 */
.L_x_5297:
        /* <DEDUP_REMOVED lines=75> */
        .weak           $__internal_35_$__cuda_sm20_div_s64
        .type           $__internal_35_$__cuda_sm20_div_s64,@function
        .size           $__internal_35_$__cuda_sm20_div_s64,(.L_x_8203 - $__internal_35_$__cuda_sm20_div_s64)
$__internal_35_$__cuda_sm20_div_s64:
        /* <DEDUP_REMOVED lines=83> */
[----:B------:R-:W-:Y:S06]  /*4c30*/  RET.REL.NODEC R20 `(_ZN5flash32flash_fwd_splitkv_combine_kernelI23Flash_fwd_kernel_traitsILi128ELi64ELi64ELi4ELb0ELb0EN7cutlass6half_tE19Flash_kernel_traitsILi128ELi64ELi64ELi4ES3_EELi4ELi1ELb1EEEvNS_16Flash_fwd_paramsE) ;  /* 0xffffb3c014007950 */ /* 0x000fec0003c3ffff */
.L_x_5303:
        /* <DEDUP_REMOVED lines=12> */
.L_x_8203:


//--------------------- .text._ZN5flash24flash_fwd_splitkv_kernelI23Flash_fwd_kernel_traitsILi128ELi64ELi64ELi4ELb0ELb0EN7cutlass6half_tE19Flash_kernel_traitsILi128ELi64ELi64ELi4ES3_EELb1ELb0ELb0ELb0ELb0ELb0ELb0ELb0EEEvNS_16Flash_fwd_paramsE --------------------------
	.section	.text._ZN5flash24flash_fwd_splitkv_kernelI23Flash_fwd_kernel_traitsILi128ELi64ELi64ELi4ELb0ELb0EN7cutlass6half_tE19Flash_kernel_traitsILi128ELi64ELi64ELi4ES3_EELb1ELb0ELb0ELb0ELb0ELb0ELb0ELb0EEEvNS_16Flash_fwd_paramsE,"ax",@progbits
	.sectioninfo	@"SHI_REGISTERS=184"
	.align	128
        .global         _ZN5flash24flash_fwd_splitkv_kernelI23Flash_fwd_kernel_traitsILi128ELi64ELi64ELi4ELb0ELb0EN7cutlass6half_tE19Flash_kernel_traitsILi128ELi64ELi64ELi4ES3_EELb1ELb0ELb0ELb0ELb0ELb0ELb0ELb0EEEvNS_16Flash_fwd_paramsE
        .type           _ZN5flash24flash_fwd_splitkv_kernelI23Flash_fwd_kernel_traitsILi128ELi64ELi64ELi4ELb0ELb0EN7cutlass6half_tE19Flash_kernel_traitsILi128ELi64ELi64ELi4ES3_EELb1ELb0ELb0ELb0ELb0ELb0ELb0ELb0EEEvNS_16Flash_fwd_paramsE,@function
        .size           _ZN5flash24flash_fwd_splitkv_kernelI23Flash_fwd_kernel_traitsILi128ELi64ELi64ELi4ELb0ELb0EN7cutlass6half_tE19Flash_kernel_traitsILi128ELi64ELi64ELi4ES3_EELb1ELb0ELb0ELb0ELb0ELb0ELb0ELb0EEEvNS_16Flash_fwd_paramsE,(.L_x_8260 - _ZN5flash24flash_fwd_splitkv_kernelI23Flash_fwd_kernel_traitsILi128ELi64ELi64ELi4ELb0ELb0EN7cutlass6half_tE19Flash_kernel_traitsILi128ELi64ELi64ELi4ES3_EELb1ELb0ELb0ELb0ELb0ELb0ELb0ELb0EEEvNS_16Flash_fwd_paramsE)
        .other          _ZN5flash24flash_fwd_splitkv_kernelI23Flash_fwd_kernel_traitsILi128ELi64ELi64ELi4ELb0ELb0EN7cutlass6half_tE19Flash_kernel_traitsILi128ELi64ELi64ELi4ES3_EELb1ELb0ELb0ELb0ELb0ELb0ELb0ELb0EEEvNS_16Flash_fwd_paramsE,@"STO_CUDA_ENTRY STV_DEFAULT"
_ZN5flash24flash_fwd_splitkv_kernelI23Flash_fwd_kernel_traitsILi128ELi64ELi64ELi4ELb0ELb0EN7cutlass6half_tE19Flash_kernel_traitsILi128ELi64ELi64ELi4ES3_EELb1ELb0ELb0ELb0ELb0ELb0ELb0ELb0EEEvNS_16Flash_fwd_paramsE:
.text._ZN5flash24flash_fwd_splitkv_kernelI23Flash_fwd_kernel_traitsILi128ELi64ELi64ELi4ELb0ELb0EN7cutlass6half_tE19Flash_kernel_traitsILi128ELi64ELi64ELi4ES3_EELb1ELb0ELb0ELb0ELb0ELb0ELb0ELb0EEEvNS_16Flash_fwd_paramsE:
        /* <DEDUP_REMOVED lines=33> */
.L_x_5304:
[----:B-1-34-:R-:W-:Y:S02]  /*0210*/  MOV R0, c[0x0][0x218] ;  /* 0x0000860000007a02 */ /* 0x01afe40000000f00 */
.L_x_5305:
[----:B------:R-:W-:-:S04]  /*0220*/  ISETP.NE.U32.AND P2, PT, RZ, c[0x0][0x258], PT ;  /* 0x00009600ff007a0c */ /* 0x000fc80003f45070 */
[----:B------:R-:W-:-:S13]  /*0230*/  ISETP.NE.AND.EX P2, PT, RZ, c[0x0][0x25c], PT, P2 ;  /* 0x00009700ff007a0c */ /* 0x000fda0003f45320 */
[----:B------:R-:W-:-:S05]  /*0240*/  @P2 IMAD.WIDE R6, R13, R160, c[0x0][0x258] ;  /* 0x000096000d062625 */ /* 0x000fca00078e02a0 */
        /* <DEDUP_REMOVED lines=39> */
[----:B------:R-:W-:-:S04]  /*04c0*/  @!P0 IMAD.WIDE.U32 R16, R13, c[0x0][0x1e0], RZ ;  /* 0x000078000d108a25 */ /* 0x000fc800078e00ff */
[----:B------:R-:W-:Y:S02]  /*04d0*/  IMAD.SHL.U32 R2, R10, 0x8, RZ ;  /* 0x000000080a027824 */ /* 0x000fe400078e00ff */
[----:B------:R-:W-:Y:S02]  /*04e0*/  @!P0 IMAD R4, R4, c[0x0][0x1e0], RZ ;  /* 0x0000780004048a24 */ /* 0x000fe400078e02ff */
[----:B------:R-:W-:Y:S01]  /*04f0*/  @P0 IMAD.WIDE.U32 R14, R152, c[0x0][0x1e8], RZ ;  /* 0x00007a00980e0a25 */ /* 0x000fe200078e00ff */
[----:B------:R-:W-:Y:S02]  /*0500*/  SHF.R.S32.HI R3, RZ, 0x1f, R2 ;  /* 0x0000001fff037819 */ /* 0x000fe40000011402 */
        /* <DEDUP_REMOVED lines=14> */
[----:B------:R-:W-:Y:S01]  /*05f0*/  IMAD R17, R12, c[0x0][0x1f4], R17 ;  /* 0x00007d000c117a24 */ /* 0x000fe200078e0211 */
[----:B------:R-:W-:Y:S01]  /*0600*/  IADD3 R7, R2, 0x40, RZ ;  /* 0x0000004002077810 */ /* 0x000fe20007ffe0ff */
[----:B------:R-:W-:-:S05]  /*0610*/  IMAD.WIDE.U32 R14, R12, c[0x0][0x1f0], R14 ;  /* 0x00007c000c0e7a25 */ /* 0x000fca00078e000e */
[----:B------:R-:W-:-:S03]  /*0620*/  IADD3 R17, R15, R17, RZ ;  /* 0x000000110f117210 */ /* 0x000fc60007ffe0ff */
        /* <DEDUP_REMOVED lines=12> */
.L_x_5308:
[----:B------:R-:W-:Y:S05]  /*06f0*/  BSYNC B0 ;  /* 0x0000000000007941 */ /* 0x000fea0003800000 */
.L_x_5307:
        /* <DEDUP_REMOVED lines=18> */
.L_x_5310:
[----:B------:R-:W-:Y:S05]  /*0820*/  BSYNC B0 ;  /* 0x0000000000007941 */ /* 0x000fea0003800000 */
.L_x_5309:
        /* <DEDUP_REMOVED lines=18> */
.L_x_5312:
[----:B------:R-:W-:Y:S05]  /*0950*/  BSYNC B0 ;  /* 0x0000000000007941 */ /* 0x000fea0003800000 */
.L_x_5311:
        /* <DEDUP_REMOVED lines=17> */
.L_x_5314:
[----:B------:R-:W-:Y:S05]  /*0a70*/  BSYNC B0 ;  /* 0x0000000000007941 */ /* 0x000fea0003800000 */
.L_x_5313:
        /* <DEDUP_REMOVED lines=19> */
.L_x_5306:
        /* <DEDUP_REMOVED lines=77> */
[C---:B------:R-:W-:Y:S02]  /*1080*/  IMAD R3, R9.reuse, c[0x0][0x180], RZ ;  /* 0x0000600009037a24 */ /* 0x040fe400078e02ff */
[----:B------:R-:W-:Y:S02]  /*1090*/  IMAD R9, R9, c[0x0][0x188], RZ ;  /* 0x0000620009097a24 */ /* 0x000fe400078e02ff */
[C---:B------:R-:W-:Y:S02]  /*10a0*/  IMAD R3, R34.reuse, c[0x0][0x184], R3 ;  /* 0x0000610022037a24 */ /* 0x040fe400078e0203 */
[----:B------:R-:W-:Y:S02]  /*10b0*/  IMAD R28, R34, c[0x0][0x18c], R9 ;  /* 0x00006300221c7a24 */ /* 0x000fe400078e0209 */
[----:B------:R-:W-:Y:S02]  /*10c0*/  IMAD.IADD R15, R15, 0x1, R3 ;  /* 0x000000010f0f7824 */ /* 0x000fe400078e0203 */
[C---:B------:R-:W-:Y:S01]  /*10d0*/  IMAD R3, R7.reuse, c[0x0][0x19c], R2 ;  /* 0x0000670007037a24 */ /* 0x040fe200078e0202 */
[----:B------:R-:W-:Y:S01]  /*10e0*/  SHF.R.S32.HI R2, RZ, 0x1f, R0 ;  /* 0x0000001fff027819 */ /* 0x000fe20000011400 */
        /* <DEDUP_REMOVED lines=9> */
.L_x_5315:
        /* <DEDUP_REMOVED lines=16> */
.L_x_5317:
        /* <DEDUP_REMOVED lines=13> */
[----:B------:R-:W-:-:S05]  /*1350*/  MOV R6, R0 ;  /* 0x0000000000067202 */ /* 0x000fca0000000f00 */
[----:B------:R-:W-:Y:S01]  /*1360*/  IMAD.HI.U32 R0, R7, R6, RZ ;  /* 0x0000000607007227 */ /* 0x000fe200078e00ff */
[----:B------:R-:W-:-:S03]  /*1370*/  LEA R7, R129, 0xffffffc0, 0x6 ;  /* 0xffffffc081077811 */ /* 0x000fc600078e30ff */
        /* <DEDUP_REMOVED lines=34> */
.L_x_5316:
[----:B------:R-:W-:Y:S01]  /*15a0*/  ISETP.NE.AND P1, PT, R152, -0x1, PT ;  /* 0xffffffff9800780c */ /* 0x000fe20003f25270 */
[----:B------:R-:W-:Y:S01]  /*15b0*/  BSSY B0, `(.L_x_5318) ;  /* 0x000005e000007945 */ /* 0x000fe20003800000 */
[----:B-----5:R-:W-:Y:S02]  /*15c0*/  SHF.R.S32.HI R3, RZ, 0x1f, R10 ;  /* 0x0000001fff037819 */ /* 0x020fe4000001140a */
[----:B------:R-:W-:Y:S02]  /*15d0*/  IADD3 R148, -R18, R157, RZ ;  /* 0x0000009d12947210 */ /* 0x000fe40007ffe1ff */
[CC--:B------:R-:W-:Y:S02]  /*15e0*/  LEA.HI R11, R3.reuse, R10.reuse, RZ, 0x3 ;  /* 0x0000000a030b7211 */ /* 0x0c0fe400078f18ff */
[----:B------:R-:W-:Y:S02]  /*15f0*/  LEA.HI R16, R3, R10, RZ, 0x4 ;  /* 0x0000000a03107211 */ /* 0x000fe400078f20ff */
[----:B------:R-:W-:-:S02]  /*1600*/  SHF.R.S32.HI R20, RZ, 0x3, R11 ;  /* 0x00000003ff147819 */ /* 0x000fc4000001140b */
[----:B------:R-:W-:Y:S01]  /*1610*/  LOP3.LUT R11, R11, 0xfffffff8, RZ, 0xc0, !PT ;  /* 0xfffffff80b0b7812 */ /* 0x000fe200078ec0ff */
[----:B------:R-:W-:Y:S01]  /*1620*/  @P1 IMAD.WIDE.U32 R26, R152, c[0x0][0x190], RZ ;  /* 0x00006400981a1a25 */ /* 0x000fe200078e00ff */
[----:B------:R-:W-:Y:S02]  /*1630*/  @!P1 SHF.R.S32.HI R4, RZ, 0x1f, R13 ;  /* 0x0000001fff049819 */ /* 0x000fe4000001140d */
[----:B------:R-:W-:Y:S01]  /*1640*/  SHF.R.S32.HI R21, RZ, 0x1f, R20 ;  /* 0x0000001fff157819 */ /* 0x000fe20000011414 */
[----:B------:R-:W-:Y:S01]  /*1650*/  @!P1 IMAD.WIDE.U32 R8, R13, c[0x0][0x178], RZ ;  /* 0x00005e000d089a25 */ /* 0x000fe200078e00ff */
[----:B------:R-:W-:-:S03]  /*1660*/  LEA.HI R153, R3, R10, RZ, 0x5 ;  /* 0x0000000a03997211 */ /* 0x000fc600078f28ff */
[----:B------:R-:W-:Y:S01]  /*1670*/  @!P1 IMAD R4, R4, c[0x0][0x178], RZ ;  /* 0x00005e0004049a24 */ /* 0x000fe200078e02ff */
[----:B------:R-:W-:Y:S01]  /*1680*/  LOP3.LUT R17, R153, 0xffffffe0, RZ, 0xc0, !PT ;  /* 0xffffffe099117812 */ /* 0x000fe200078ec0ff */
[----:B------:R-:W-:Y:S01]  /*1690*/  @P1 IMAD R30, R152, c[0x0][0x194], R27 ;  /* 0x00006500981e1a24 */ /* 0x000fe200078e021b */
[----:B------:R-:W-:Y:S01]  /*16a0*/  SHF.R.S32.HI R153, RZ, 0x5, R153 ;  /* 0x00000005ff997819 */ /* 0x000fe20000011499 */
[----:B------:R-:W-:Y:S02]  /*16b0*/  @!P1 IMAD R4, R13, c[0x0][0x17c], R4 ;  /* 0x00005f000d049a24 */ /* 0x000fe400078e0204 */
[----:B------:R-:W-:Y:S01]  /*16c0*/  @!P1 IMAD.MOV.U32 R26, RZ, RZ, R8 ;  /* 0x000000ffff1a9224 */ /* 0x000fe200078e0008 */
[----:B------:R-:W-:Y:S01]  /*16d0*/  LEA.HI R8, R3, R10, RZ, 0x6 ;  /* 0x0000000a03087211 */ /* 0x000fe200078f30ff */
[----:B------:R-:W-:Y:S01]  /*16e0*/  @!P1 IMAD.IADD R30, R9, 0x1, R4 ;  /* 0x00000001091e9824 */ /* 0x000fe200078e0204 */
[----:B------:R-:W-:Y:S01]  /*16f0*/  LOP3.LUT R9, R16, 0xfffffff0, RZ, 0xc0, !PT ;  /* 0xfffffff010097812 */ /* 0x000fe200078ec0ff */
[----:B------:R-:W-:-:S02]  /*1700*/  IMAD.IADD R4, R10, 0x1, -R11 ;  /* 0x000000010a047824 */ /* 0x000fc400078e0a0b */
[----:B------:R-:W-:Y:S01]  /*1710*/  IMAD.SHL.U32 R13, R20, 0x40, RZ ;  /* 0x00000040140d7824 */ /* 0x000fe200078e00ff */
[----:B------:R-:W-:Y:S01]  /*1720*/  IADD3 R14, -R9, R10, RZ ;  /* 0x0000000a090e7210 */ /* 0x000fe20007ffe1ff */
[----:B------:R-:W-:Y:S02]  /*1730*/  IMAD.SHL.U32 R158, R4, 0x8, RZ ;  /* 0x00000008049e7824 */ /* 0x000fe400078e00ff */
[----:B------:R-:W-:Y:S01]  /*1740*/  IMAD.MOV.U32 R3, RZ, RZ, 0x20 ;  /* 0x00000020ff037424 */ /* 0x000fe200078e00ff */
[----:B------:R-:W-:Y:S01]  /*1750*/  SHF.R.S32.HI R15, RZ, 0x1f, R14 ;  /* 0x0000001fff0f7819 */ /* 0x000fe2000001140e */
[----:B------:R-:W-:Y:S01]  /*1760*/  IMAD.WIDE R24, R25, 0x40, R20 ;  /* 0x0000004019187825 */ /* 0x000fe200078e0214 */
[C---:B------:R-:W-:Y:S02]  /*1770*/  IADD3 R34, P2, R158.reuse, R34, RZ ;  /* 0x000000229e227210 */ /* 0x040fe40007f5e0ff */
[----:B------:R-:W-:Y:S01]  /*1780*/  IADD3 R32, P3, R158, R32, RZ ;  /* 0x000000209e207210 */ /* 0x000fe20007f7e0ff */
[----:B------:R-:W-:Y:S01]  /*1790*/  IMAD.IADD R17, R10, 0x1, -R17 ;  /* 0x000000010a117824 */ /* 0x000fe200078e0a11 */
[----:B------:R-:W-:-:S02]  /*17a0*/  SHF.R.S32.HI R11, RZ, 0x1f, R158 ;  /* 0x0000001fff0b7819 */ /* 0x000fc4000001149e */
[----:B------:R-:W-:Y:S02]  /*17b0*/  IADD3 R26, P1, R158, R26, RZ ;  /* 0x0000001a9e1a7210 */ /* 0x000fe40007f3e0ff */
[----:B------:R-:W-:Y:S01]  /*17c0*/  LEA.HI R15, R15, R14, RZ, 0x3 ;  /* 0x0000000e0f0f7211 */ /* 0x000fe200078f18ff */
[----:B------:R-:W-:Y:S01]  /*17d0*/  IMAD.X R35, R11, 0x1, R28, P2 ;  /* 0x000000010b237824 */ /* 0x000fe200010e061c */
[----:B------:R-:W-:Y:S01]  /*17e0*/  LOP3.LUT R13, R13, 0x1c0, RZ, 0xc0, !PT ;  /* 0x000001c00d0d7812 */ /* 0x000fe200078ec0ff */
[C---:B------:R-:W-:Y:S01]  /*17f0*/  IMAD.X R33, R11.reuse, 0x1, R22, P3 ;  /* 0x000000010b217824 */ /* 0x040fe200018e0616 */
[----:B------:R-:W-:Y:S01]  /*1800*/  IADD3.X R27, R11, R30, RZ, P1, !PT ;  /* 0x0000001e0b1b7210 */ /* 0x000fe20000ffe4ff */
[----:B------:R-:W-:Y:S01]  /*1810*/  IMAD.WIDE.U32 R34, R0, c[0x0][0x1b8], R34 ;  /* 0x00006e0000227a25 */ /* 0x000fe200078e0022 */
[----:B------:R-:W-:Y:S02]  /*1820*/  LOP3.LUT R11, R15, 0xfffffff8, RZ, 0xc0, !PT ;  /* 0xfffffff80f0b7812 */ /* 0x000fe400078ec0ff */
[----:B------:R-:W-:Y:S01]  /*1830*/  LOP3.LUT R9, R13, 0x38, R158, 0xf8, !PT ;  /* 0x000000380d097812 */ /* 0x000fe200078ef89e */
[----:B------:R-:W-:Y:S01]  /*1840*/  IMAD.WIDE.U32 R102, R20, c[0x0][0x198], R32 ;  /* 0x0000660014667a25 */ /* 0x000fe200078e0020 */
[----:B------:R-:W-:-:S02]  /*1850*/  SHF.R.U32.HI R6, RZ, 0x3, R13 ;  /* 0x00000003ff067819 */ /* 0x000fc4000001160d */
[----:B------:R-:W-:Y:S01]  /*1860*/  IADD3 R30, P1, R20, R7, RZ ;  /* 0x00000007141e7210 */ /* 0x000fe20007f3e0ff */
[----:B------:R-:W-:Y:S01]  /*1870*/  IMAD.IADD R14, R14, 0x1, -R11 ;  /* 0x000000010e0e7824 */ /* 0x000fe200078e0a0b */
[----:B------:R-:W-:Y:S01]  /*1880*/  LOP3.LUT R6, R9, R6, RZ, 0x3c, !PT ;  /* 0x0000000609067212 */ /* 0x000fe200078e3cff */
[----:B------:R-:W-:Y:S01]  /*1890*/  IMAD R9, R2, c[0x0][0x1b8], RZ ;  /* 0x00006e0002097a24 */ /* 0x000fe200078e02ff */
[----:B------:R-:W-:Y:S01]  /*18a0*/  SHF.R.S32.HI R2, RZ, 0x1f, R12 ;  /* 0x0000001fff027819 */ /* 0x000fe2000001140c */
[----:B------:R-:W-:Y:S01]  /*18b0*/  IMAD.X R5, R21, 0x1, R5, P1 ;  /* 0x0000000115057824 */ /* 0x000fe200008e0605 */
[----:B------:R-:W-:Y:S01]  /*18c0*/  R2P PR, R14, 0x6 ;  /* 0x000000060e007804 */ /* 0x000fe20000000000 */
[----:B------:R-:W-:Y:S01]  /*18d0*/  IMAD R9, R0, c[0x0][0x1bc], R9 ;  /* 0x00006f0000097a24 */ /* 0x000fe200078e0209 */
[----:B------:R-:W-:Y:S01]  /*18e0*/  ISETP.GE.AND P3, PT, R20, R148, PT ;  /* 0x000000941400720c */ /* 0x000fe20003f66270 */
[----:B------:R-:W-:Y:S01]  /*18f0*/  IMAD.SHL.U32 R13, R8, 0x8, RZ ;  /* 0x00000008080d7824 */ /* 0x000fe200078e00ff */
[----:B------:R-:W-:Y:S01]  /*1900*/  IADD3 R149, R158, 0x40, RZ ;  /* 0x000000409e957810 */ /* 0x000fe20007ffe0ff */
[----:B------:R-:W-:Y:S01]  /*1910*/  IMAD R23, R2, c[0x0][0x1a8], RZ ;  /* 0x00006a0002177a24 */ /* 0x000fe200078e02ff */
[----:B------:R-:W-:Y:S01]  /*1920*/  IADD3 R35, R35, R9, RZ ;  /* 0x0000000923237210 */ /* 0x000fe20007ffe0ff */
[----:B------:R-:W-:Y:S01]  /*1930*/  IMAD R5, R5, c[0x0][0x1a0], RZ ;  /* 0x0000680005057a24 */ /* 0x000fe200078e02ff */
[----:B------:R-:W-:Y:S01]  /*1940*/  LOP3.LUT R156, R6, 0xfffffe00, R13, 0xf8, !PT ;  /* 0xfffffe00069c7812 */ /* 0x000fe200078ef80d */
[----:B------:R-:W-:Y:S01]  /*1950*/  IMAD R7, R21, c[0x0][0x198], RZ ;  /* 0x0000660015077a24 */ /* 0x000fe200078e02ff */
[----:B------:R-:W-:Y:S01]  /*1960*/  SEL R0, R3, 0xffffffe0, !P2 ;  /* 0xffffffe003007807 */ /* 0x000fe20005000000 */
[----:B------:R-:W-:-:S02]  /*1970*/  IMAD R23, R12, c[0x0][0x1ac], R23 ;  /* 0x00006b000c177a24 */ /* 0x000fc400078e0217 */
[----:B------:R-:W-:-:S04]  /*1980*/  IMAD.WIDE.U32 R12, R12, c[0x0][0x1a8], R26 ;  /* 0x00006a000c0c7a25 */ /* 0x000fc800078e001a */
[----:B------:R-:W-:Y:S01]  /*1990*/  IMAD R5, R30, c[0x0][0x1a4], R5 ;  /* 0x000069001e057a24 */ /* 0x000fe200078e0205 */
[----:B------:R-:W-:Y:S01]  /*19a0*/  IADD3 R23, R13, R23, RZ ;  /* 0x000000170d177210 */ /* 0x000fe20007ffe0ff */
[----:B------:R-:W-:Y:S02]  /*19b0*/  IMAD.MOV.U32 R6, RZ, RZ, 0x10 ;  /* 0x00000010ff067424 */ /* 0x000fe400078e00ff */
[----:B------:R-:W-:Y:S02]  /*19c0*/  IMAD R7, R20, c[0x0][0x19c], R7 ;  /* 0x0000670014077a24 */ /* 0x000fe400078e0207 */
[----:B------:R-:W-:Y:S01]  /*19d0*/  IMAD.WIDE.U32 R30, R30, c[0x0][0x1a0], R34 ;  /* 0x000068001e1e7a25 */ /* 0x000fe200078e0022 */
[----:B------:R-:W-:-:S03]  /*19e0*/  SEL R2, R6, 0xfffffff0, !P1 ;  /* 0xfffffff006027807 */ /* 0x000fc60004800000 */
[----:B------:R-:W-:Y:S02]  /*19f0*/  IMAD.IADD R101, R103, 0x1, R7 ;  /* 0x0000000167657824 */ /* 0x000fe400078e0207 */
        /* <DEDUP_REMOVED lines=25> */
.L_x_5319:
[----:B------:R-:W-:Y:S05]  /*1b90*/  BSYNC B0 ;  /* 0x0000000000007941 */ /* 0x000fea0003800000 */
.L_x_5318:
        /* <DEDUP_REMOVED lines=29> */
.L_x_5321:
[----:B------:R-:W-:Y:S05]  /*1d70*/  BSYNC B0 ;  /* 0x0000000000007941 */ /* 0x000fea0003800000 */
.L_x_5320:
        /* <DEDUP_REMOVED lines=29> */
.L_x_5323:
[----:B------:R-:W-:Y:S05]  /*1f50*/  BSYNC B0 ;  /* 0x0000000000007941 */ /* 0x000fea0003800000 */
.L_x_5322:
        /* <DEDUP_REMOVED lines=28> */
.L_x_5325:
[----:B------:R-:W-:Y:S05]  /*2120*/  BSYNC B0 ;  /* 0x0000000000007941 */ /* 0x000fea0003800000 */
.L_x_5324:
        /* <DEDUP_REMOVED lines=23> */
.L_x_5327:
[----:B------:R-:W-:Y:S05]  /*22a0*/  BSYNC B0 ;  /* 0x0000000000007941 */ /* 0x000fea0003800000 */
.L_x_5326:
        /* <DEDUP_REMOVED lines=25> */
.L_x_5329:
[----:B------:R-:W-:Y:S05]  /*2440*/  BSYNC B0 ;  /* 0x0000000000007941 */ /* 0x000fea0003800000 */
.L_x_5328:
[----:B------:R-:W-:Y:S01]  /*2450*/  ISETP.GE.AND P1, PT, R9, R8, PT ;  /* 0x000000080900720c */ /* 0x000fe20003f26270 */
[----:B------:R-:W-:-:S12]  /*2460*/  BSSY B0, `(.L_x_5330) ;  /* 0x0000016000007945 */ /* 0x000fd80003800000 */
[----:B------:R-:W-:Y:S05]  /*2470*/  @P1 BRA `(.L_x_5331) ;  /* 0x0000014000001947 */ /* 0x000fea0003800000 */
[----:B------:R-:W-:Y:S01]  /*2480*/  ISETP.GE.AND P2, PT, R158, c[0x0][0x220], PT ;  /* 0x000088009e007a0c */ /* 0x000fe20003f46270 */
[----:B---3--:R-:W-:Y:S01]  /*2490*/  IMAD.MOV.U32 R12, RZ, RZ, c[0x0][0x19c] ;  /* 0x00006700ff0c7624 */ /* 0x008fe200078e00ff */
[----:B------:R-:W-:Y:S02]  /*24a0*/  LEA R13, P3, R29, R102, 0x5 ;  /* 0x000000661d0d7211 */ /* 0x000fe400078628ff */
        /* <DEDUP_REMOVED lines=17> */
.L_x_5331:
[----:B------:R-:W-:Y:S05]  /*25c0*/  BSYNC B0 ;  /* 0x0000000000007941 */ /* 0x000fea0003800000 */
.L_x_5330:
        /* <DEDUP_REMOVED lines=9> */
[----:B---3--:R-:W-:-:S03]  /*2660*/  IADD3 R12, R25, UR4, RZ ;  /* 0x00000004190c7c10 */ /* 0x008fc6000fffe0ff */
        /* <DEDUP_REMOVED lines=15> */
.L_x_5333:
[----:B------:R-:W-:Y:S05]  /*2760*/  BSYNC B0 ;  /* 0x0000000000007941 */ /* 0x000fea0003800000 */
.L_x_5332:
[----:B------:R-:W0:Y:S01]  /*2770*/  LDGDEPBAR ;  /* 0x00000000000079af */ /* 0x000e220000000000 */
[----:B---3--:R-:W-:Y:S01]  /*2780*/  SHF.R.S32.HI R13, RZ, 0x4, R16 ;  /* 0x00000004ff0d7819 */ /* 0x008fe20000011410 */
[----:B------:R-:W-:Y:S01]  /*2790*/  IMAD.SHL.U32 R14, R14, 0x40, RZ ;  /* 0x000000400e0e7824 */ /* 0x000fe200078e00ff */
[----:B------:R-:W-:Y:S01]  /*27a0*/  ISETP.GE.AND P2, PT, R20, R8, PT ;  /* 0x000000081400720c */ /* 0x000fe20003f46270 */
[----:B------:R-:W-:Y:S01]  /*27b0*/  IMAD.SHL.U32 R12, R15, 0x40, RZ ;  /* 0x000000400f0c7824 */ /* 0x000fe200078e00ff */
[----:B------:R-:W-:Y:S01]  /*27c0*/  LEA.HI R146, R16, R13, RZ, 0x1 ;  /* 0x0000000d10927211 */ /* 0x000fe200078f08ff */
[C---:B------:R-:W-:Y:S01]  /*27d0*/  IMAD.SHL.U32 R16, R4.reuse, 0x40, RZ ;  /* 0x0000004004107824 */ /* 0x040fe200078e00ff */
[----:B------:R-:W-:Y:S01]  /*27e0*/  LOP3.LUT P4, RZ, R4, 0x4, RZ, 0xc0, !PT ;  /* 0x0000000404ff7812 */ /* 0x000fe2000788c0ff */
[----:B------:R-:W-:Y:S01]  /*27f0*/  IMAD.SHL.U32 R21, R20, 0x8, RZ ;  /* 0x0000000814157824 */ /* 0x000fe200078e00ff */
[----:B------:R-:W-:Y:S01]  /*2800*/  LOP3.LUT R146, R146, 0xfffffffe, RZ, 0xc0, !PT ;  /* 0xfffffffe92927812 */ /* 0x000fe200078ec0ff */
[----:B------:R-:W-:Y:S01]  /*2810*/  IMAD.SHL.U32 R86, R10, 0x2, RZ ;  /* 0x000000020a567824 */ /* 0x000fe200078e00ff */
[----:B------:R-:W-:Y:S01]  /*2820*/  LOP3.LUT P3, RZ, R4, 0x2, RZ, 0xc0, !PT ;  /* 0x0000000204ff7812 */ /* 0x000fe2000786c0ff */
[----:B------:R-:W-:Y:S01]  /*2830*/  BSSY B0, `(.L_x_5334) ;  /* 0x0000033000007945 */ /* 0x000fe20003800000 */
[----:B------:R-:W-:Y:S01]  /*2840*/  LOP3.LUT R4, R14, 0x1c0, RZ, 0xc0, !PT ;  /* 0x000001c00e047812 */ /* 0x000fe200078ec0ff */
[----:B------:R-:W-:Y:S01]  /*2850*/  IMAD.IADD R146, R13, 0x1, -R146 ;  /* 0x000000010d927824 */ /* 0x000fe200078e0a92 */
[----:B------:R-:W-:-:S02]  /*2860*/  SHF.R.S32.HI R154, RZ, 0x1f, R17 ;  /* 0x0000001fff9a7819 */ /* 0x000fc40000011411 */
[----:B------:R-:W-:Y:S01]  /*2870*/  LOP3.LUT R16, R16, 0x1c0, RZ, 0xc0, !PT ;  /* 0x000001c010107812 */ /* 0x000fe200078ec0ff */
[----:B------:R-:W-:Y:S01]  /*2880*/  IMAD.SHL.U32 R13, R146, 0x8, RZ ;  /* 0x00000008920d7824 */ /* 0x000fe200078e00ff */
[----:B------:R-:W-:Y:S02]  /*2890*/  LEA.HI R154, R154, R17, RZ, 0x2 ;  /* 0x000000119a9a7211 */ /* 0x000fe400078f10ff */
[----:B------:R-:W-:Y:S02]  /*28a0*/  SHF.R.S32.HI R14, RZ, 0x1f, R153 ;  /* 0x0000001fff0e7819 */ /* 0x000fe40000011499 */
[----:B------:R-:W-:Y:S01]  /*28b0*/  LOP3.LUT R13, R4, 0x8, R13, 0xf8, !PT ;  /* 0x00000008040d7812 */ /* 0x000fe200078ef80d */
[----:B------:R-:W-:-:S04]  /*28c0*/  DEPBAR.LE SB0, 0x0 ;  /* 0x000080000000791a */ /* 0x000fc80000000000 */
[----:B------:R-:W-:Y:S01]  /*28d0*/  BAR.SYNC.DEFER_BLOCKING 0x0 ;  /* 0x0000000000007b1d */ /* 0x000fe20000010000 */
[----:B------:R-:W-:Y:S02]  /*28e0*/  SHF.R.U32.HI R4, RZ, 0x3, R4 ;  /* 0x00000003ff047819 */ /* 0x000fe40000011604 */
[----:B------:R-:W-:Y:S02]  /*28f0*/  LOP3.LUT R12, R12, 0xfffffe00, RZ, 0xc0, !PT ;  /* 0xfffffe000c0c7812 */ /* 0x000fe400078ec0ff */
[----:B------:R-:W-:Y:S01]  /*2900*/  LOP3.LUT R4, R13, R4, RZ, 0x3c, !PT ;  /* 0x000000040d047212 */ /* 0x000fe200078e3cff */
[C---:B------:R-:W-:Y:S01]  /*2910*/  IMAD R13, R153.reuse, 0x10, R18 ;  /* 0x00000010990d7824 */ /* 0x040fe200078e0212 */
[----:B------:R-:W-:Y:S01]  /*2920*/  SHF.R.S32.HI R154, RZ, 0x2, R154 ;  /* 0x00000002ff9a7819 */ /* 0x000fe2000001149a */
[----:B------:R-:W-:Y:S01]  /*2930*/  IMAD R147, R153, 0x400, R12 ;  /* 0x0000040099937824 */ /* 0x000fe200078e020c */
[----:B------:R-:W-:Y:S02]  /*2940*/  LOP3.LUT R17, R16, 0x8, R21, 0xf8, !PT ;  /* 0x0000000810117812 */ /* 0x000fe400078ef815 */
[----:B------:R-:W-:Y:S01]  /*2950*/  SHF.R.U32.HI R16, RZ, 0x3, R16 ;  /* 0x00000003ff107819 */ /* 0x000fe20000011610 */
[----:B------:R-:W-:Y:S01]  /*2960*/  IMAD.IADD R147, R4, 0x1, R147 ;  /* 0x0000000104937824 */ /* 0x000fe200078e0293 */
[----:B------:R-:W-:-:S02]  /*2970*/  LEA.HI R14, R14, R153, RZ, 0x2 ;  /* 0x000000990e0e7211 */ /* 0x000fc400078f10ff */
[----:B------:R-:W-:Y:S01]  /*2980*/  IADD3 R13, R13, 0x1, R154 ;  /* 0x000000010d0d7810 */ /* 0x000fe20007ffe09a */
[----:B------:R-:W-:Y:S01]  /*2990*/  IMAD.SHL.U32 R147, R147, 0x2, RZ ;  /* 0x0000000293937824 */ /* 0x000fe200078e00ff */
[----:B------:R-:W-:Y:S02]  /*29a0*/  LOP3.LUT R15, R17, R16, RZ, 0x3c, !PT ;  /* 0x00000010110f7212 */ /* 0x000fe400078e3cff */
[----:B------:R-:W-:Y:S02]  /*29b0*/  LOP3.LUT R14, R14, 0xfffffffc, RZ, 0xc0, !PT ;  /* 0xfffffffc0e0e7812 */ /* 0x000fe400078ec0ff */
[----:B------:R-:W-:Y:S01]  /*29c0*/  LEA R170, P1, R30, c[0x0][0x170], 0x1 ;  /* 0x00005c001eaa7a11 */ /* 0x000fe200078208ff */
[----:B------:R-:W-:Y:S01]  /*29d0*/  IMAD R146, R146, 0x200, R15 ;  /* 0x0000020092927824 */ /* 0x000fe200078e020f */
[----:B------:R-:W-:Y:S01]  /*29e0*/  IADD3 R85, R88, R13, -R157 ;  /* 0x0000000d58557210 */ /* 0x000fe20007ffe89d */
[----:B------:R3:W-:Y:S01]  /*29f0*/  @P2 STS.128 [R156+0x8000], RZ ;  /* 0x008000ff9c002388 */ /* 0x0007e20000000c00 */
[----:B------:R-:W-:Y:S01]  /*2a00*/  IMAD.IADD R153, R153, 0x1, -R14 ;  /* 0x0000000199997824 */ /* 0x000fe200078e0a0e */
[----:B------:R-:W-:-:S02]  /*2a10*/  LOP3.LUT R4, R4, R12, RZ, 0xfc, !PT ;  /* 0x0000000c04047212 */ /* 0x000fc400078efcff */
[----:B------:R3:W-:Y:S01]  /*2a20*/  @P2 STS.128 [R156+0xa000], RZ ;  /* 0x00a000ff9c002388 */ /* 0x0007e20000000c00 */
[----:B------:R-:W-:Y:S02]  /*2a30*/  SEL R3, R3, 0xffffffe0, !P4 ;  /* 0xffffffe003037807 */ /* 0x000fe40006000000 */
        /* <DEDUP_REMOVED lines=18> */
.L_x_5335:
[----:B------:R-:W-:Y:S05]  /*2b60*/  BSYNC B0 ;  /* 0x0000000000007941 */ /* 0x000fea0003800000 */
.L_x_5334:
        /* <DEDUP_REMOVED lines=25> */
.L_x_5337:
[----:B------:R-:W-:Y:S05]  /*2d00*/  BSYNC B0 ;  /* 0x0000000000007941 */ /* 0x000fea0003800000 */
.L_x_5336:
        /* <DEDUP_REMOVED lines=25> */
.L_x_5339:
[----:B------:R-:W-:Y:S05]  /*2ea0*/  BSYNC B0 ;  /* 0x0000000000007941 */ /* 0x000fea0003800000 */
.L_x_5338:
        /* <DEDUP_REMOVED lines=26> */
.L_x_5341:
[----:B------:R-:W-:Y:S05]  /*3050*/  BSYNC B0 ;  /* 0x0000000000007941 */ /* 0x000fea0003800000 */
.L_x_5340:
[----:B------:R-:W-:Y:S01]  /*3060*/  IMAD.SHL.U32 R146, R146, 0x2, RZ ;  /* 0x0000000292927824 */ /* 0x000fe200078e00ff */
[----:B------:R-:W-:Y:S01]  /*3070*/  LDSM.16.M88.4 R80, [R147] ;  /* 0x000000009350783b */ /* 0x000fe20000000200 */
[--C-:B------:R-:W-:Y:S01]  /*3080*/  IMAD R145, R2, 0x2, R147.reuse ;  /* 0x0000000202917824 */ /* 0x100fe200078e0293 */
[----:B------:R-:W-:Y:S01]  /*3090*/  ISETP.GE.AND P4, PT, R129, 0x2, PT ;  /* 0x000000028100780c */ /* 0x000fe20003f86270 */
[----:B------:R-:W-:Y:S01]  /*30a0*/  IMAD R143, R0, 0x2, R147 ;  /* 0x00000002008f7824 */ /* 0x000fe200078e0293 */
[----:B-1----:R-:W1:Y:S01]  /*30b0*/  LDSM.16.M88.4 R32, [R146+0x4000] ;  /* 0x004000009220783b */ /* 0x002e620000000200 */
[----:B------:R-:W-:Y:S01]  /*30c0*/  LEA R87, R6, R146, 0x1 ;  /* 0x0000009206577211 */ /* 0x000fe200078e08ff */
[----:B------:R-:W-:Y:S01]  /*30d0*/  IMAD R139, R3, 0x2, R146 ;  /* 0x00000002038b7824 */ /* 0x000fe200078e0292 */
[----:B------:R-:W-:Y:S01]  /*30e0*/  IADD3 R5, R146, 0x4000, RZ ;  /* 0x0000400092057810 */ /* 0x000fe20007ffe0ff */
[----:B--2---:R-:W2:Y:S01]  /*30f0*/  LDSM.16.M88.4 R20, [R146+0x4800] ;  /* 0x004800009214783b */ /* 0x004ea20000000200 */
[----:B------:R-:W-:Y:S01]  /*3100*/  IMAD R142, R0, 0x2, R145 ;  /* 0x00000002008e7824 */ /* 0x000fe200078e0291 */
[----:B------:R-:W-:-:S02]  /*3110*/  IADD3 R103, R85, 0x8, RZ ;  /* 0x0000000855677810 */ /* 0x000fc40007ffe0ff */
[----:B------:R-:W5:Y:S01]  /*3120*/  LDSM.16.M88.4 R12, [R146+0x5000] ;  /* 0x00500000920c783b */ /* 0x000f620000000200 */
[----:B------:R-:W-:Y:S02]  /*3130*/  LEA R144, R6, R5, 0x1 ;  /* 0x0000000506907211 */ /* 0x000fe400078e08ff */
[----:B------:R-:W-:Y:S01]  /*3140*/  IMNMX R128, R85, R88, PT ;  /* 0x0000005855807217 */ /* 0x000fe20003800200 */
[----:B------:R-:W3:Y:S01]  /*3150*/  LDSM.16.M88.4 R52, [R146+0x5800] ;  /* 0x005800009234783b */ /* 0x000ee20000000200 */
[----:B------:R-:W-:Y:S02]  /*3160*/  LEA R141, R3, R144, 0x1 ;  /* 0x00000090038d7211 */ /* 0x000fe400078e08ff */
[----:B------:R-:W-:Y:S01]  /*3170*/  IMNMX R103, R103, R88, PT ;  /* 0x0000005867677217 */ /* 0x000fe20003800200 */
[----:B------:R-:W-:Y:S04]  /*3180*/  LDSM.16.M88.4 R60, [R145] ;  /* 0x00000000913c783b */ /* 0x000fe80000000200 */
[----:B------:R-:W4:Y:S04]  /*3190*/  LDSM.16.M88.4 R48, [R87+0x4000] ;  /* 0x004000005730783b */ /* 0x000f280000000200 */
[----:B------:R-:W3:Y:S04]  /*31a0*/  LDSM.16.M88.4 R44, [R87+0x4800] ;  /* 0x00480000572c783b */ /* 0x000ee80000000200 */
[----:B------:R-:W3:Y:S04]  /*31b0*/  LDSM.16.M88.4 R40, [R87+0x5000] ;  /* 0x005000005728783b */ /* 0x000ee80000000200 */
[----:B------:R-:W3:Y:S04]  /*31c0*/  LDSM.16.M88.4 R64, [R87+0x5800] ;  /* 0x005800005740783b */ /* 0x000ee80000000200 */
[----:B------:R-:W-:Y:S01]  /*31d0*/  LDSM.16.M88.4 R56, [R143] ;  /* 0x000000008f38783b */ /* 0x000fe20000000200 */
[C---:B-1----:R-:W-:Y:S03]  /*31e0*/  HMMA.16816.F32 R36, R80.reuse, R32, RZ ;  /* 0x000000205024723c */ /* 0x042fe600000018ff */
[----:B------:R-:W-:Y:S04]  /*31f0*/  LDSM.16.M88.4 R76, [R142] ;  /* 0x000000008e4c783b */ /* 0x000fe80000000200 */
[----:B------:R-:W-:Y:S01]  /*3200*/  LDSM.16.M88.4 R72, [R141] ;  /* 0x000000008d48783b */ /* 0x000fe20000000200 */
[C---:B--2---:R-:W-:Y:S03]  /*3210*/  HMMA.16816.F32 R24, R80.reuse, R20, RZ ;  /* 0x000000145018723c */ /* 0x044fe600000018ff */
[----:B------:R-:W-:Y:S04]  /*3220*/  LDSM.16.M88.4 R68, [R141+0x800] ;  /* 0x000800008d44783b */ /* 0x000fe80000000200 */
[----:B------:R-:W0:Y:S01]  /*3230*/  LDGDEPBAR ;  /* 0x00000000000079af */ /* 0x000e220000000000 */
[C---:B-----5:R-:W-:Y:S08]  /*3240*/  HMMA.16816.F32 R16, R80.reuse, R12, RZ ;  /* 0x0000000c5010723c */ /* 0x060ff000000018ff */
[C---:B------:R-:W-:Y:S08]  /*3250*/  HMMA.16816.F32 R32, R80.reuse, R34, RZ ;  /* 0x000000225020723c */ /* 0x040ff000000018ff */
[C---:B------:R-:W-:Y:S08]  /*3260*/  HMMA.16816.F32 R20, R80.reuse, R22, RZ ;  /* 0x000000165014723c */ /* 0x040ff000000018ff */
[C---:B------:R-:W-:Y:S08]  /*3270*/  HMMA.16816.F32 R12, R80.reuse, R14, RZ ;  /* 0x0000000e500c723c */ /* 0x040ff000000018ff */
[C---:B---3--:R-:W-:Y:S08]  /*3280*/  HMMA.16816.F32 R8, R80.reuse, R52, RZ ;  /* 0x000000345008723c */ /* 0x048ff000000018ff */
[----:B------:R-:W-:Y:S01]  /*3290*/  HMMA.16816.F32 R80, R80, R54, RZ ;  /* 0x000000365050723c */ /* 0x000fe200000018ff */
[----:B------:R-:W1:Y:S07]  /*32a0*/  LDSM.16.M88.4 R52, [R139+0x4000] ;  /* 0x004000008b34783b */ /* 0x000e6e0000000200 */
[C---:B----4-:R-:W-:Y:S08]  /*32b0*/  HMMA.16816.F32 R36, R60.reuse, R48, R36 ;  /* 0x000000303c24723c */ /* 0x050ff00000001824 */
        /* <DEDUP_REMOVED lines=10> */
[----:B------:R-:W5:Y:S04]  /*3360*/  LDSM.16.M88.4 R64, [R141+0x1000] ;  /* 0x001000008d40783b */ /* 0x000f680000000200 */
[----:B------:R-:W4:Y:S03]  /*3370*/  LDSM.16.M88.4 R60, [R141+0x1800] ;  /* 0x001800008d3c783b */ /* 0x000f260000000200 */
        /* <DEDUP_REMOVED lines=10> */
[----:B------:R-:W-:Y:S01]  /*3420*/  HMMA.16816.F32 R80, R56, R42, R80 ;  /* 0x0000002a3850723c */ /* 0x000fe20000001850 */
[----:B------:R-:W1:Y:S04]  /*3430*/  LDSM.16.M88.4 R56, [R147+0x2000] ;  /* 0x002000009338783b */ /* 0x000e680000000200 */
[----:B------:R-:W2:Y:S03]  /*3440*/  LDSM.16.M88.4 R40, [R146+0x7800] ;  /* 0x007800009228783b */ /* 0x000ea60000000200 */
        /* <DEDUP_REMOVED lines=11> */
[----:B------:R-:W3:Y:S04]  /*3500*/  LDSM.16.M88.4 R76, [R145+0x2000] ;  /* 0x00200000914c783b */ /* 0x000ee80000000200 */
[----:B------:R-:W4:Y:S03]  /*3510*/  LDSM.16.M88.4 R60, [R87+0x7800] ;  /* 0x00780000573c783b */ /* 0x000f260000000200 */
        /* <DEDUP_REMOVED lines=24> */
[----:B------:R-:W3:Y:S04]  /*36a0*/  LDSM.16.M88.4 R76, [R142+0x2000] ;  /* 0x002000008e4c783b */ /* 0x000ee80000000200 */
[----:B------:R-:W4:Y:S01]  /*36b0*/  LDSM.16.M88.4 R60, [R141+0x3800] ;  /* 0x003800008d3c783b */ /* 0x000f220000000200 */
[----:B------:R-:W-:-:S04]  /*36c0*/  DEPBAR.LE SB0, 0x0 ;  /* 0x000080000000791a */ /* 0x000fc80000000000 */
[C---:B-1----:R-:W-:Y:S08]  /*36d0*/  HMMA.16816.F32 R36, R56.reuse, R52, R36 ;  /* 0x000000343824723c */ /* 0x042ff00000001824 */
[C---:B------:R-:W-:Y:S08]  /*36e0*/  HMMA.16816.F32 R32, R56.reuse, R54, R32 ;  /* 0x000000363820723c */ /* 0x040ff00000001820 */
[C---:B------:R-:W-:Y:S08]  /*36f0*/  HMMA.16816.F32 R24, R56.reuse, R48, R24 ;  /* 0x000000303818723c */ /* 0x040ff00000001818 */
[C---:B------:R-:W-:Y:S08]  /*3700*/  HMMA.16816.F32 R20, R56.reuse, R50, R20 ;  /* 0x000000323814723c */ /* 0x040ff00000001814 */
[C---:B------:R-:W-:Y:S08]  /*3710*/  HMMA.16816.F32 R16, R56.reuse, R44, R16 ;  /* 0x0000002c3810723c */ /* 0x040ff00000001810 */
[C---:B------:R-:W-:Y:S08]  /*3720*/  HMMA.16816.F32 R12, R56.reuse, R46, R12 ;  /* 0x0000002e380c723c */ /* 0x040ff0000000180c */
[C---:B--2---:R-:W-:Y:S08]  /*3730*/  HMMA.16816.F32 R8, R56.reuse, R40, R8 ;  /* 0x000000283808723c */ /* 0x044ff00000001808 */
[----:B------:R-:W-:Y:S08]  /*3740*/  HMMA.16816.F32 R80, R56, R42, R80 ;  /* 0x0000002a3850723c */ /* 0x000ff00000001850 */
[C---:B---3--:R-:W-:Y:S08]  /*3750*/  HMMA.16816.F32 R36, R76.reuse, R72, R36 ;  /* 0x000000484c24723c */ /* 0x048ff00000001824 */
[C---:B------:R-:W-:Y:S08]  /*3760*/  HMMA.16816.F32 R32, R76.reuse, R74, R32 ;  /* 0x0000004a4c20723c */ /* 0x040ff00000001820 */
[C---:B------:R-:W-:Y:S08]  /*3770*/  HMMA.16816.F32 R24, R76.reuse, R68, R24 ;  /* 0x000000444c18723c */ /* 0x040ff00000001818 */
[C---:B------:R-:W-:Y:S08]  /*3780*/  HMMA.16816.F32 R20, R76.reuse, R70, R20 ;  /* 0x000000464c14723c */ /* 0x040ff00000001814 */
[C---:B------:R-:W-:Y:S08]  /*3790*/  HMMA.16816.F32 R16, R76.reuse, R64, R16 ;  /* 0x000000404c10723c */ /* 0x040ff00000001810 */
[C---:B------:R-:W-:Y:S08]  /*37a0*/  HMMA.16816.F32 R12, R76.reuse, R66, R12 ;  /* 0x000000424c0c723c */ /* 0x040ff0000000180c */
[C---:B----4-:R-:W-:Y:S08]  /*37b0*/  HMMA.16816.F32 R8, R76.reuse, R60, R8 ;  /* 0x0000003c4c08723c */ /* 0x050ff00000001808 */
        /* <DEDUP_REMOVED lines=62> */
.L_x_5343:
[----:B------:R-:W-:-:S04]  /*3ba0*/  LEA R29, -R29, RZ, 0x6 ;  /* 0x000000ff1d1d7211 */ /* 0x000fc800078e31ff */
[----:B------:R-:W-:Y:S02]  /*3bb0*/  SHF.R.S32.HI R42, RZ, 0x1f, R29 ;  /* 0x0000001fff2a7819 */ /* 0x000fe4000001141d */
.L_x_5344:
        /* <DEDUP_REMOVED lines=49> */
[C---:B------:R-:W-:Y:S01]  /*3ed0*/  @!P3 LEA R56, P1, R41.reuse, c[0x0][0x168], 0x1 ;  /* 0x00005a002938ba11 */ /* 0x040fe200078208ff */
[----:B------:R-:W-:Y:S01]  /*3ee0*/  @!P3 IMAD.X R6, R40, 0x1, R101, P5 ;  /* 0x000000012806b824 */ /* 0x000fe200028e0665 */
[----:B------:R1:W-:Y:S04]  /*3ef0*/  @P2 STS.128 [R156+0x6800], RZ ;  /* 0x006800ff9c002388 */ /* 0x0003e80000000c00 */
[----:B------:R-:W-:Y:S01]  /*3f00*/  @!PT LDS RZ, [RZ] ;  /* 0x00000000fffff984 */ /* 0x000fe20000000800 */
[----:B------:R-:W-:Y:S01]  /*3f10*/  @!PT LDS RZ, [RZ] ;  /* 0x00000000fffff984 */ /* 0x000fe20000000800 */
[----:B------:R-:W-:Y:S01]  /*3f20*/  @!PT LDS RZ, [RZ] ;  /* 0x00000000fffff984 */ /* 0x000fe20000000800 */
[----:B------:R1:W-:Y:S01]  /*3f30*/  @!P2 LDGSTS.E.BYPASS.LTC128B.128 [R156+0x6800], [R44.64+0x80] ;  /* 0x068000802c9cafae */ /* 0x0003e2000b901d48 */
[----:B------:R-:W-:-:S03]  /*3f40*/  @!P3 LEA.HI.X R57, R41, c[0x0][0x16c], R6, 0x1, P1 ;  /* 0x00005b002939ba11 */ /* 0x000fc600008f0c06 */
        /* <DEDUP_REMOVED lines=25> */
.L_x_5346:
[----:B------:R-:W-:Y:S05]  /*40e0*/  BSYNC B0 ;  /* 0x0000000000007941 */ /* 0x000fea0003800000 */
.L_x_5345:
[----:B------:R-:W0:Y:S01]  /*40f0*/  LDGDEPBAR ;  /* 0x00000000000079af */ /* 0x000e220000000000 */
[----:B------:R-:W-:-:S04]  /*4100*/  IADD3 R102, P1, R29, R102, RZ ;  /* 0x000000661d667210 */ /* 0x000fc80007f3e0ff */
[----:B------:R-:W-:Y:S02]  /*4110*/  IADD3.X R101, R42, R101, RZ, P1, !PT ;  /* 0x000000652a657210 */ /* 0x000fe40000ffe4ff */
.L_x_5342:
[----:B------:R-:W-:Y:S02]  /*4120*/  IMAD.IADD R86, R7, 0x1, R86 ;  /* 0x0000000107567824 */ /* 0x000fe400078e0256 */
[----:B------:R-:W-:-:S03]  /*4130*/  IMAD.SHL.U32 R140, R4, 0x2, RZ ;  /* 0x00000002048c7824 */ /* 0x000fc600078e00ff */
[----:B------:R-:W-:Y:S01]  /*4140*/  IADD3 R3, R86, 0x1, RZ ;  /* 0x0000000156037810 */ /* 0x000fe20007ffe0ff */
[--C-:B------:R-:W-:Y:S01]  /*4150*/  IMAD R138, R2, 0x2, R140.reuse ;  /* 0x00000002028a7824 */ /* 0x100fe200078e028c */
[----:B------:R-:W-:Y:S01]  /*4160*/  IADD3 R5, R86, 0x8, RZ ;  /* 0x0000000856057810 */ /* 0x000fe20007ffe0ff */
[C---:B------:R-:W-:Y:S01]  /*4170*/  IMAD R137, R0.reuse, 0x2, R140 ;  /* 0x0000000200897824 */ /* 0x040fe200078e028c */
[CC--:B------:R-:W-:Y:S01]  /*4180*/  ISETP.GE.AND P6, PT, R3.reuse, R128.reuse, PT ;  /* 0x000000800300720c */ /* 0x0c0fe20003fc6270 */
[----:B------:R-:W-:Y:S01]  /*4190*/  IMAD R136, R0, 0x2, R138 ;  /* 0x0000000200887824 */ /* 0x000fe200078e028a */
[-C--:B------:R-:W-:Y:S01]  /*41a0*/  ISETP.GE.AND P3, PT, R3, R103.reuse, PT ;  /* 0x000000670300720c */ /* 0x080fe20003f66270 */
[----:B------:R-:W-:Y:S01]  /*41b0*/  LDSM.16.MT88.4 R68, [R140+0xa000] ;  /* 0x00a000008c44783b */ /* 0x000fe20000004200 */
[----:B------:R-:W-:Y:S02]  /*41c0*/  IADD3 R3, R86, 0x9, RZ ;  /* 0x0000000956037810 */ /* 0x000fe40007ffe0ff */
[C---:B------:R-:W-:Y:S01]  /*41d0*/  ISETP.GE.AND P2, PT, R5.reuse, R128, PT ;  /* 0x000000800500720c */ /* 0x040fe20003f46270 */
[----:B-1----:R-:W-:Y:S01]  /*41e0*/  LDSM.16.MT88.4 R52, [R137+0x8000] ;  /* 0x008000008934783b */ /* 0x002fe20000004200 */
[----:B------:R-:W-:-:S02]  /*41f0*/  ISETP.GE.AND P5, PT, R5, R103, PT ;  /* 0x000000670500720c */ /* 0x000fc40003fa6270 */
[C---:B------:R-:W-:Y:S01]  /*4200*/  ISETP.GE.AND P1, PT, R3.reuse, R128, PT ;  /* 0x000000800300720c */ /* 0x040fe20003f26270 */
[----:B------:R-:W-:Y:S01]  /*4210*/  LDSM.16.MT88.4 R60, [R136+0x8000] ;  /* 0x00800000883c783b */ /* 0x000fe20000004200 */
[----:B------:R-:W-:Y:S02]  /*4220*/  IADD3 R5, R86, 0x10, RZ ;  /* 0x0000001056057810 */ /* 0x000fe40007ffe0ff */
[----:B------:R-:W-:Y:S01]  /*4230*/  FSEL R45, R32, -INF , !P2 ;  /* 0xff800000202d7808 */ /* 0x000fe20005000000 */
[----:B------:R-:W-:Y:S01]  /*4240*/  LDSM.16.MT88.4 R92, [R138+0xa000] ;  /* 0x00a000008a5c783b */ /* 0x000fe20000004200 */
[----:B------:R-:W-:Y:S02]  /*4250*/  ISETP.GE.AND P2, PT, R3, R103, PT ;  /* 0x000000670300720c */ /* 0x000fe40003f46270 */
[----:B------:R-:W-:Y:S02]  /*4260*/  IADD3 R3, R86, 0x11, RZ ;  /* 0x0000001156037810 */ /* 0x000fe40007ffe0ff */
[----:B------:R-:W-:-:S02]  /*4270*/  FSEL R41, R34, -INF , !P5 ;  /* 0xff80000022297808 */ /* 0x000fc40006800000 */
[----:B------:R-:W-:Y:S02]  /*4280*/  FSEL R47, R33, -INF , !P1 ;  /* 0xff800000212f7808 */ /* 0x000fe40004800000 */
[C---:B------:R-:W-:Y:S02]  /*4290*/  ISETP.GE.AND P5, PT, R5.reuse, R128, PT ;  /* 0x000000800500720c */ /* 0x040fe40003fa6270 */
[----:B------:R-:W-:Y:S02]  /*42a0*/  ISETP.GE.AND P1, PT, R5, R103, PT ;  /* 0x000000670500720c */ /* 0x000fe40003f26270 */
[----:B------:R-:W-:Y:S02]  /*42b0*/  IADD3 R5, R86, 0x18, RZ ;  /* 0x0000001856057810 */ /* 0x000fe40007ffe0ff */
[----:B------:R-:W-:Y:S02]  /*42c0*/  FSEL R43, R35, -INF , !P2 ;  /* 0xff800000232b7808 */ /* 0x000fe40005000000 */
[----:B------:R-:W-:-:S02]  /*42d0*/  FSEL R37, R37, -INF , !P6 ;  /* 0xff80000025257808 */ /* 0x000fc40007000000 */
[CC--:B------:R-:W-:Y:S02]  /*42e0*/  ISETP.GE.AND P2, PT, R3.reuse, R128.reuse, PT ;  /* 0x000000800300720c */ /* 0x0c0fe40003f46270 */
        /* <DEDUP_REMOVED lines=8> */
[----:B------:R-:W-:Y:S02]  /*4370*/  ISETP.GE.AND P2, PT, R5, R103, PT ;  /* 0x000000670500720c */ /* 0x000fe40003f46270 */
[----:B------:R-:W-:Y:S02]  /*4380*/  FSEL R77, R27, -INF , !P5 ;  /* 0xff8000001b4d7808 */ /* 0x000fe40006800000 */
[----:B------:R-:W-:-:S02]  /*4390*/  FSEL R5, R20, -INF , !P1 ;  /* 0xff80000014057808 */ /* 0x000fc40004800000 */
[C---:B------:R-:W-:Y:S02]  /*43a0*/  ISETP.GE.AND P5, PT, R6.reuse, R128, PT ;  /* 0x000000800600720c */ /* 0x040fe40003fa6270 */
[----:B------:R-:W-:Y:S02]  /*43b0*/  ISETP.GE.AND P1, PT, R6, R103, PT ;  /* 0x000000670600720c */ /* 0x000fe40003f26270 */
[----:B------:R-:W-:Y:S02]  /*43c0*/  FMNMX.FTZ R6, R36, R37, !PT ;  /* 0x0000002524067209 */ /* 0x000fe40007810000 */
[----:B------:R-:W-:Y:S02]  /*43d0*/  FSEL R23, R23, -INF , !P1 ;  /* 0xff80000017177808 */ /* 0x000fe40004800000 */
[----:B------:R-:W-:Y:S02]  /*43e0*/  FMNMX.FTZ R6, R45, R6, !PT ;  /* 0x000000062d067209 */ /* 0x000fe40007810000 */
[----:B------:R-:W-:-:S02]  /*43f0*/  ISETP.GE.AND P1, PT, R86, R103, PT ;  /* 0x000000675600720c */ /* 0x000fc40003f26270 */
[----:B------:R-:W-:Y:S02]  /*4400*/  IADD3 R3, R86, 0x20, RZ ;  /* 0x0000002056037810 */ /* 0x000fe40007ffe0ff */
[----:B------:R-:W-:Y:S02]  /*4410*/  FSEL R49, R39, -INF , !P3 ;  /* 0xff80000027317808 */ /* 0x000fe40005800000 */
[----:B------:R-:W-:Y:S02]  /*4420*/  FMNMX.FTZ R6, R47, R6, !PT ;  /* 0x000000062f067209 */ /* 0x000fe40007810000 */
[----:B------:R-:W-:Y:S02]  /*4430*/  FSEL R38, R38, -INF , !P1 ;  /* 0xff80000026267808 */ /* 0x000fe40004800000 */
[----:B------:R-:W-:Y:S02]  /*4440*/  FSEL R33, R22, -INF , !P2 ;  /* 0xff80000016217808 */ /* 0x000fe40005000000 */
[----:B------:R-:W-:-:S02]  /*4450*/  ISETP.GE.AND P2, PT, R3, R103, PT ;  /* 0x000000670300720c */ /* 0x000fc40003f46270 */
[----:B------:R-:W-:Y:S02]  /*4460*/  FMNMX.FTZ R6, R29, R6, !PT ;  /* 0x000000061d067209 */ /* 0x000fe40007810000 */
[----:B------:R-:W-:Y:S02]  /*4470*/  FMNMX.FTZ R22, R38, R49, !PT ;  /* 0x0000003126167209 */ /* 0x000fe40007810000 */
[----:B------:R-:W-:Y:S02]  /*4480*/  ISETP.GE.AND P6, PT, R3, R128, PT ;  /* 0x000000800300720c */ /* 0x000fe40003fc6270 */
[----:B------:R-:W-:Y:S02]  /*4490*/  IADD3 R3, R86, 0x21, RZ ;  /* 0x0000002156037810 */ /* 0x000fe40007ffe0ff */
[----:B------:R-:W-:Y:S02]  /*44a0*/  FSEL R165, R18, -INF , !P2 ;  /* 0xff80000012a57808 */ /* 0x000fe40005000000 */
[----:B------:R-:W-:-:S02]  /*44b0*/  FMNMX.FTZ R24, R7, R6, !PT ;  /* 0x0000000607187209 */ /* 0x000fc40007810000 */
[----:B------:R-:W-:Y:S02]  /*44c0*/  FMNMX.FTZ R18, R41, R22, !PT ;  /* 0x0000001629127209 */ /* 0x000fe40007810000 */
[----:B------:R-:W-:Y:S02]  /*44d0*/  FSEL R21, R21, -INF , !P5 ;  /* 0xff80000015157808 */ /* 0x000fe40006800000 */
[----:B------:R-:W-:Y:S02]  /*44e0*/  ISETP.GE.AND P5, PT, R3, R128, PT ;  /* 0x000000800300720c */ /* 0x000fe40003fa6270 */
[----:B------:R-:W-:Y:S02]  /*44f0*/  FSEL R173, R16, -INF , !P6 ;  /* 0xff80000010ad7808 */ /* 0x000fe40007000000 */
[----:B------:R-:W-:Y:S02]  /*4500*/  IADD3 R16, R86, 0x30, RZ ;  /* 0x0000003056107810 */ /* 0x000fe40007ffe0ff */
[----:B------:R-:W-:-:S02]  /*4510*/  FMNMX.FTZ R24, R5, R24, !PT ;  /* 0x0000001805187209 */ /* 0x000fc40007810000 */
[----:B------:R-:W-:Y:S02]  /*4520*/  FMNMX.FTZ R18, R43, R18, !PT ;  /* 0x000000122b127209 */ /* 0x000fe40007810000 */
[----:B------:R-:W-:Y:S02]  /*4530*/  ISETP.GE.AND P3, PT, R3, R103, PT ;  /* 0x000000670300720c */ /* 0x000fe40003f66270 */
[----:B------:R-:W-:Y:S02]  /*4540*/  FSEL R121, R17, -INF , !P5 ;  /* 0xff80000011797808 */ /* 0x000fe40006800000 */
[----:B------:R-:W-:Y:S02]  /*4550*/  IADD3 R3, R86, 0x28, RZ ;  /* 0x0000002856037810 */ /* 0x000fe40007ffe0ff */
[----:B------:R-:W-:Y:S02]  /*4560*/  ISETP.GE.AND P5, PT, R16, R128, PT ;  /* 0x000000801000720c */ /* 0x000fe40003fa6270 */
[----:B------:R-:W-:-:S02]  /*4570*/  FMNMX.FTZ R24, R21, R24, !PT ;  /* 0x0000001815187209 */ /* 0x000fc40007810000 */
[----:B------:R-:W-:Y:S02]  /*4580*/  FMNMX.FTZ R18, R35, R18, !PT ;  /* 0x0000001223127209 */ /* 0x000fe40007810000 */
[----:B------:R-:W-:Y:S02]  /*4590*/  IADD3 R20, R86, 0x29, RZ ;  /* 0x0000002956147810 */ /* 0x000fe40007ffe0ff */
[----:B------:R-:W-:Y:S02]  /*45a0*/  ISETP.GE.AND P6, PT, R3, R128, PT ;  /* 0x000000800300720c */ /* 0x000fe40003fc6270 */
        /* <DEDUP_REMOVED lines=8> */
[----:B------:R-:W-:-:S02]  /*4630*/  ISETP.GE.AND P1, PT, R3, R103, PT ;  /* 0x000000670300720c */ /* 0x000fc40003f26270 */
[----:B------:R-:W-:Y:S02]  /*4640*/  FSEL R123, R13, -INF , !P2 ;  /* 0xff8000000d7b7808 */ /* 0x000fe40005000000 */
[----:B------:R-:W-:Y:S02]  /*4650*/  IADD3 R3, R86, 0x38, RZ ;  /* 0x0000003856037810 */ /* 0x000fe40007ffe0ff */
[----:B------:R-:W-:Y:S02]  /*4660*/  ISETP.GE.AND P2, PT, R6, R128, PT ;  /* 0x000000800600720c */ /* 0x000fe40003f46270 */
[----:B------:R-:W-:Y:S02]  /*4670*/  IADD3 R86, R86, 0x39, RZ ;  /* 0x0000003956567810 */ /* 0x000fe40007ffe0ff */
[----:B------:R-:W-:Y:S02]  /*4680*/  FMNMX.FTZ R12, R169, R12, !PT ;  /* 0x0000000ca90c7209 */ /* 0x000fe40007810000 */
[----:B------:R-:W-:-:S02]  /*4690*/  FMNMX.FTZ R8, R23, R8, !PT ;  /* 0x0000000817087209 */ /* 0x000fc40007810000 */
[----:B------:R-:W-:Y:S02]  /*46a0*/  FSEL R133, R9, -INF , !P2 ;  /* 0xff80000009857808 */ /* 0x000fe40005000000 */
[----:B------:R-:W-:Y:S02]  /*46b0*/  ISETP.GE.AND P2, PT, R86, R128, PT ;  /* 0x000000805600720c */ /* 0x000fe40003f46270 */
[----:B------:R-:W-:Y:S02]  /*46c0*/  FMNMX.FTZ R12, R123, R12, !PT ;  /* 0x0000000c7b0c7209 */ /* 0x000fe40007810000 */
[----:B------:R-:W-:Y:S02]  /*46d0*/  FSEL R25, R19, -INF , !P3 ;  /* 0xff80000013197808 */ /* 0x000fe40005800000 */
[----:B------:R-:W-:Y:S02]  /*46e0*/  FMNMX.FTZ R8, R165, R8, !PT ;  /* 0x00000008a5087209 */ /* 0x000fe40007810000 */
[----:B------:R-:W-:-:S02]  /*46f0*/  FSEL R127, R81, -INF , !P2 ;  /* 0xff800000517f7808 */ /* 0x000fc40005000000 */
[----:B------:R-:W-:Y:S02]  /*4700*/  FSEL R135, R14, -INF , !P1 ;  /* 0xff8000000e877808 */ /* 0x000fe40004800000 */
[----:B------:R-:W-:Y:S02]  /*4710*/  ISETP.GE.AND P5, PT, R3, R128, PT ;  /* 0x000000800300720c */ /* 0x000fe40003fa6270 */
[----:B------:R-:W-:Y:S02]  /*4720*/  FMNMX.FTZ R12, R167, R12, !PT ;  /* 0x0000000ca70c7209 */ /* 0x000fe40007810000 */
[----:B------:R-:W-:Y:S02]  /*4730*/  ISETP.GE.AND P2, PT, R20, R103, PT ;  /* 0x000000671400720c */ /* 0x000fe40003f46270 */
[----:B------:R-:W-:Y:S02]  /*4740*/  FMNMX.FTZ R14, R25, R8, !PT ;  /* 0x00000008190e7209 */ /* 0x000fe40007810000 */
[----:B------:R-:W-:-:S02]  /*4750*/  FSEL R131, R80, -INF , !P5 ;  /* 0xff80000050837808 */ /* 0x000fc40006800000 */
[----:B------:R-:W-:Y:S02]  /*4760*/  FMNMX.FTZ R12, R133, R12, !PT ;  /* 0x0000000c850c7209 */ /* 0x000fe40007810000 */
[-C--:B------:R-:W-:Y:S02]  /*4770*/  ISETP.GE.AND P1, PT, R16, R103.reuse, PT ;  /* 0x000000671000720c */ /* 0x080fe40003f26270 */
[----:B------:R-:W-:Y:S01]  /*4780*/  FSEL R27, R15, -INF , !P2 ;  /* 0xff8000000f1b7808 */ /* 0x000fe20005000000 */
[----:B------:R-:W-:Y:S01]  /*4790*/  LDSM.16.MT88.4 R16, [R140+0x8800] ;  /* 0x008800008c10783b */ /* 0x000fe20000004200 */
[----:B------:R-:W-:Y:S02]  /*47a0*/  FMNMX.FTZ R14, R135, R14, !PT ;  /* 0x0000000e870e7209 */ /* 0x000fe40007810000 */
[----:B------:R-:W-:Y:S02]  /*47b0*/  FMNMX.FTZ R12, R131, R12, !PT ;  /* 0x0000000c830c7209 */ /* 0x000fe40007810000 */
[----:B------:R-:W-:-:S02]  /*47c0*/  ISETP.GE.AND P2, PT, R6, R103, PT ;  /* 0x000000670600720c */ /* 0x000fc40003f46270 */
        /* <DEDUP_REMOVED lines=8> */
[----:B------:R-:W-:Y:S02]  /*4850*/  FSEL R117, R82, -INF , !P1 ;  /* 0xff80000052757808 */ /* 0x000fe40004800000 */
[----:B------:R-:W-:Y:S02]  /*4860*/  FMNMX.FTZ R14, R119, R14, !PT ;  /* 0x0000000e770e7209 */ /* 0x000fe40007810000 */
[----:B------:R-:W-:Y:S02]  /*4870*/  FSEL R115, R83, -INF , !P2 ;  /* 0xff80000053737808 */ /* 0x000fe40005000000 */
[----:B------:R-:W-:Y:S01]  /*4880*/  FMNMX.FTZ R10, R117, R14, !PT ;  /* 0x0000000e750a7209 */ /* 0x000fe20007810000 */
[----:B------:R-:W-:Y:S03]  /*4890*/  LDSM.16.MT88.4 R80, [R137+0xa000] ;  /* 0x00a000008950783b */ /* 0x000fe60000004200 */
        /* <DEDUP_REMOVED lines=13> */
[--C-:B------:R-:W-:Y:S02]  /*4970*/  FFMA.FTZ R106, R47, c[0x0][0x23c], -R120.reuse ;  /* 0x00008f002f6a7a23 */ /* 0x100fe40000010878 */
[----:B------:R-:W1:Y:S01]  /*4980*/  LDSM.16.MT88.4 R44, [R138+0x8000] ;  /* 0x008000008a2c783b */ /* 0x000e620000004200 */
[----:B--2---:R-:W-:Y:S01]  /*4990*/  FMNMX.FTZ R3, R6, R3, !PT ;  /* 0x0000000306037209 */ /* 0x004fe20007810000 */
[--C-:B------:R-:W-:Y:S01]  /*49a0*/  FFMA.FTZ R113, R36, c[0x0][0x23c], -R120.reuse ;  /* 0x00008f0024717a23 */ /* 0x100fe20000010878 */
[----:B------:R-:W-:Y:S01]  /*49b0*/  MUFU.EX2 R107, R107 ;  /* 0x0000006b006b7308 */ /* 0x000fe20000000800 */
[----:B------:R-:W-:Y:S01]  /*49c0*/  FFMA.FTZ R110, R37, c[0x0][0x23c], -R120 ;  /* 0x00008f00256e7a23 */ /* 0x000fe20000010878 */
[C---:B------:R-:W-:Y:S01]  /*49d0*/  FSETP.NEU.FTZ.AND P1, PT, R3.reuse, -INF , PT ;  /* 0xff8000000300780b */ /* 0x040fe20003f3d000 */
[----:B------:R-:W-:-:S02]  /*49e0*/  FMUL.FTZ R112, R3, c[0x0][0x23c] ;  /* 0x00008f0003707a20 */ /* 0x000fc40000410000 */
[--C-:B------:R-:W-:Y:S02]  /*49f0*/  FFMA.FTZ R105, R29, c[0x0][0x23c], -R120.reuse ;  /* 0x00008f001d697a23 */ /* 0x100fe40000010878 */
[--C-:B------:R-:W-:Y:S01]  /*4a00*/  FFMA.FTZ R104, R7, c[0x0][0x23c], -R120.reuse ;  /* 0x00008f0007687a23 */ /* 0x100fe20000010878 */
[----:B------:R-:W-:Y:S01]  /*4a10*/  FSEL R112, R112, RZ, P1 ;  /* 0x000000ff70707208 */ /* 0x000fe20000800000 */
[--C-:B------:R-:W-:Y:S01]  /*4a20*/  FFMA.FTZ R29, R5, c[0x0][0x23c], -R120.reuse ;  /* 0x00008f00051d7a23 */ /* 0x100fe20000010878 */
[----:B------:R-:W-:Y:S01]  /*4a30*/  MUFU.EX2 R113, R113 ;  /* 0x0000007100717308 */ /* 0x000fe20000000800 */
[----:B------:R-:W-:Y:S01]  /*4a40*/  LDSM.16.MT88.4 R4, [R136+0xa000] ;  /* 0x00a000008804783b */ /* 0x000fe20000004200 */
[----:B------:R-:W-:Y:S01]  /*4a50*/  FFMA.FTZ R2, R21, c[0x0][0x23c], -R120 ;  /* 0x00008f0015027a23 */ /* 0x000fe20000010878 */
[----:B------:R-:W-:Y:S01]  /*4a60*/  LEA R168, P1, R102, c[0x0][0x168], 0x1 ;  /* 0x00005a0066a87a11 */ /* 0x000fe200078208ff */
[--C-:B------:R-:W-:Y:S02]  /*4a70*/  FFMA.FTZ R111, R38, c[0x0][0x23c], -R112.reuse ;  /* 0x00008f00266f7a23 */ /* 0x100fe40000010870 */
[--C-:B------:R-:W-:Y:S01]  /*4a80*/  FFMA.FTZ R108, R49, c[0x0][0x23c], -R112.reuse ;  /* 0x00008f00316c7a23 */ /* 0x100fe20000010870 */
[----:B------:R-:W2:Y:S01]  /*4a90*/  LDSM.16.MT88.4 R36, [R140+0x8000] ;  /* 0x008000008c24783b */ /* 0x000ea20000004200 */
[--C-:B------:R-:W-:Y:S01]  /*4aa0*/  FFMA.FTZ R109, R41, c[0x0][0x23c], -R112.reuse ;  /* 0x00008f00296d7a23 */ /* 0x100fe20000010870 */
[----:B------:R-:W3:Y:S01]  /*4ab0*/  MUFU.EX2 R110, R110 ;  /* 0x0000006e006e7308 */ /* 0x000ee20000000800 */
[--C-:B------:R-:W-:Y:S01]  /*4ac0*/  FFMA.FTZ R34, R43, c[0x0][0x23c], -R112.reuse ;  /* 0x00008f002b227a23 */ /* 0x100fe20000010870 */
[----:B------:R-:W-:Y:S01]  /*4ad0*/  LEA.HI.X R166, R102, c[0x0][0x16c], R101, 0x1, P1 ;  /* 0x00005b0066a67a11 */ /* 0x000fe200008f0c65 */
[----:B------:R-:W-:-:S02]  /*4ae0*/  FFMA.FTZ R35, R35, c[0x0][0x23c], -R112 ;  /* 0x00008f0023237a23 */ /* 0x000fc40000010870 */
[--C-:B------:R-:W-:Y:S02]  /*4af0*/  FFMA.FTZ R32, R77, c[0x0][0x23c], -R112.reuse ;  /* 0x00008f004d207a23 */ /* 0x100fe40000010870 */
[--C-:B------:R-:W-:Y:S01]  /*4b00*/  FFMA.FTZ R33, R33, c[0x0][0x23c], -R112.reuse ;  /* 0x00008f0021217a23 */ /* 0x100fe20000010870 */
[----:B------:R-:W4:Y:S01]  /*4b10*/  MUFU.EX2 R106, R106 ;  /* 0x0000006a006a7308 */ /* 0x000f220000000800 */
[----:B------:R-:W-:Y:S02]  /*4b20*/  FFMA.FTZ R0, R23, c[0x0][0x23c], -R112 ;  /* 0x00008f0017007a23 */ /* 0x000fe40000010870 */
[----:B------:R-:W5:Y:S01]  /*4b30*/  LDSM.16.MT88.4 R20, [R136+0x8800] ;  /* 0x008800008814783b */ /* 0x000f620000004200 */
[--C-:B------:R-:W-:Y:S02]  /*4b40*/  FFMA.FTZ R114, R173, c[0x0][0x23c], -R120.reuse ;  /* 0x00008f00ad727a23 */ /* 0x100fe40000010878 */
[--C-:B------:R-:W-:Y:S02]  /*4b50*/  FFMA.FTZ R121, R121, c[0x0][0x23c], -R120.reuse ;  /* 0x00008f0079797a23 */ /* 0x100fe40000010878 */
[----:B------:R-:W-:Y:S01]  /*4b60*/  MUFU.EX2 R111, R111 ;  /* 0x0000006f006f7308 */ /* 0x000fe20000000800 */
[----:B---3--:R-:W-:Y:S01]  /*4b70*/  F2FP.PACK_AB R84, R110, R113 ;  /* 0x000000716e54723e */ /* 0x008fe200000000ff */
[----:B------:R-:W-:-:S02]  /*4b80*/  FFMA.FTZ R116, R169, c[0x0][0x23c], -R120 ;  /* 0x00008f00a9747a23 */ /* 0x000fc40000010878 */
[----:B------:R-:W-:Y:S02]  /*4b90*/  FFMA.FTZ R123, R123, c[0x0][0x23c], -R120 ;  /* 0x00008f007b7b7a23 */ /* 0x000fe40000010878 */
[--C-:B------:R-:W-:Y:S02]  /*4ba0*/  FFMA.FTZ R165, R165, c[0x0][0x23c], -R112.reuse ;  /* 0x00008f00a5a57a23 */ /* 0x100fe40000010870 */
[----:B------:R-:W3:Y:S01]  /*4bb0*/  MUFU.EX2 R108, R108 ;  /* 0x0000006c006c7308 */ /* 0x000ee20000000800 */
[----:B----4-:R-:W-:Y:S01]  /*4bc0*/  F2FP.PACK_AB R86, R106, R107 ;  /* 0x0000006b6a56723e */ /* 0x010fe200000000ff */
[--C-:B------:R-:W-:Y:S02]  /*4bd0*/  FFMA.FTZ R122, R25, c[0x0][0x23c], -R112.reuse ;  /* 0x00008f00197a7a23 */ /* 0x100fe40000010870 */
[--C-:B------:R-:W-:Y:S02]  /*4be0*/  FFMA.FTZ R135, R135, c[0x0][0x23c], -R112.reuse ;  /* 0x00008f0087877a23 */ /* 0x100fe40000010870 */
[----:B------:R-:W-:-:S02]  /*4bf0*/  FFMA.FTZ R118, R27, c[0x0][0x23c], -R112 ;  /* 0x00008f001b767a23 */ /* 0x000fc40000010870 */
[----:B------:R-:W-:Y:S01]  /*4c00*/  MUFU.EX2 R109, R109 ;  /* 0x0000006d006d7308 */ /* 0x000fe20000000800 */
[----:B------:R-:W-:Y:S01]  /*4c10*/  LDSM.16.MT88.4 R24, [R138+0x9000] ;  /* 0x009000008a18783b */ /* 0x000fe20000004200 */
[----:B------:R-:W-:Y:S02]  /*4c20*/  FFMA.FTZ R169, R127, c[0x0][0x23c], -R120 ;  /* 0x00008f007fa97a23 */ /* 0x000fe40000010878 */
[----:B------:R-:W-:Y:S02]  /*4c30*/  FFMA.FTZ R117, R117, c[0x0][0x23c], -R112 ;  /* 0x00008f0075757a23 */ /* 0x000fe40000010870 */
[----:B------:R-:W-:Y:S02]  /*4c40*/  FADD.FTZ R110, R113, R110 ;  /* 0x0000006e716e7221 */ /* 0x000fe40000010000 */
[----:B------:R-:W4:Y:S01]  /*4c50*/  MUFU.EX2 R34, R34 ;  /* 0x0000002200227308 */ /* 0x000f220000000800 */
[----:B---3--:R-:W-:Y:S01]  /*4c60*/  F2FP.PACK_AB R85, R108, R111 ;  /* 0x0000006f6c55723e */ /* 0x008fe200000000ff */
[----:B------:R-:W-:-:S02]  /*4c70*/  FADD.FTZ R108, R111, R108 ;  /* 0x0000006c6f6c7221 */ /* 0x000fc40000010000 */
[----:B------:R-:W-:-:S04]  /*4c80*/  FADD.FTZ R107, R107, R110 ;  /* 0x0000006e6b6b7221 */ /* 0x000fc80000010000 */
[----:B------:R-:W-:Y:S01]  /*4c90*/  MUFU.EX2 R105, R105 ;  /* 0x0000006900697308 */ /* 0x000fe20000000800 */
[----:B------:R-:W-:Y:S01]  /*4ca0*/  FADD.FTZ R106, R106, R107 ;  /* 0x0000006b6a6a7221 */ /* 0x000fe20000010000 */
[----:B----4-:R-:W-:-:S06]  /*4cb0*/  F2FP.PACK_AB R87, R34, R109 ;  /* 0x0000006d2257723e */ /* 0x010fcc00000000ff */
[----:B------:R-:W3:Y:S01]  /*4cc0*/  MUFU.EX2 R104, R104 ;  /* 0x0000006800687308 */ /* 0x000ee20000000800 */
[----:B------:R-:W-:-:S04]  /*4cd0*/  FADD.FTZ R109, R109, R108 ;  /* 0x0000006c6d6d7221 */ /* 0x000fc80000010000 */
[----:B------:R-:W-:Y:S01]  /*4ce0*/  FADD.FTZ R34, R34, R109 ;  /* 0x0000006d22227221 */ /* 0x000fe20000010000 */
[C---:B-1----:R-:W-:Y:S02]  /*4cf0*/  HMMA.16816.F32 R40, R84.reuse, R44, RZ ;  /* 0x0000002c5428723c */ /* 0x042fe400000018ff */
[----:B------:R-:W-:Y:S06]  /*4d00*/  MUFU.EX2 R29, R29 ;  /* 0x0000001d001d7308 */ /* 0x000fec0000000800 */
[C---:B------:R-:W-:Y:S02]  /*4d10*/  HMMA.16816.F32 R44, R84.reuse, R46, RZ ;  /* 0x0000002e542c723c */ /* 0x040fe400000018ff */
[----:B------:R-:W-:Y:S06]  /*4d20*/  MUFU.EX2 R2, R2 ;  /* 0x0000000200027308 */ /* 0x000fec0000000800 */
[C---:B------:R-:W-:Y:S02]  /*4d30*/  HMMA.16816.F32 R48, R84.reuse, R52, RZ ;  /* 0x000000345430723c */ /* 0x040fe400000018ff */
[----:B------:R-:W-:Y:S06]  /*4d40*/  MUFU.EX2 R35, R35 ;  /* 0x0000002300237308 */ /* 0x000fec0000000800 */
[C---:B------:R-:W-:Y:S02]  /*4d50*/  HMMA.16816.F32 R52, R84.reuse, R54, RZ ;  /* 0x000000365434723c */ /* 0x040fe400000018ff */
[----:B------:R-:W1:Y:S06]  /*4d60*/  MUFU.EX2 R32, R32 ;  /* 0x0000002000207308 */ /* 0x000e6c0000000800 */
[C---:B--2---:R-:W-:Y:S02]  /*4d70*/  HMMA.16816.F32 R96, R84.reuse, R36, RZ ;  /* 0x000000245460723c */ /* 0x044fe400000018ff */
[----:B------:R-:W-:Y:S06]  /*4d80*/  MUFU.EX2 R33, R33 ;  /* 0x0000002100217308 */ /* 0x000fec0000000800 */
[C---:B------:R-:W-:Y:S02]  /*4d90*/  HMMA.16816.F32 R56, R84.reuse, R60, RZ ;  /* 0x0000003c5438723c */ /* 0x040fe400000018ff */
[----:B------:R-:W2:Y:S06]  /*4da0*/  MUFU.EX2 R0, R0 ;  /* 0x0000000000007308 */ /* 0x000eac0000000800 */
[C---:B------:R-:W-:Y:S02]  /*4db0*/  HMMA.16816.F32 R64, R84.reuse, R68, RZ ;  /* 0x000000445440723c */ /* 0x040fe400000018ff */
[----:B------:R-:W-:Y:S06]  /*4dc0*/  MUFU.EX2 R114, R114 ;  /* 0x0000007200727308 */ /* 0x000fec0000000800 */
[C---:B------:R-:W-:Y:S02]  /*4dd0*/  HMMA.16816.F32 R72, R84.reuse, R92, RZ ;  /* 0x0000005c5448723c */ /* 0x040fe400000018ff */
[----:B------:R-:W4:Y:S06]  /*4de0*/  MUFU.EX2 R121, R121 ;  /* 0x0000007900797308 */ /* 0x000f2c0000000800 */
        /* <DEDUP_REMOVED lines=17> */
[----:B------:R-:W-:Y:S01]  /*4f00*/  MUFU.EX2 R117, R117 ;  /* 0x0000007500757308 */ /* 0x000fe20000000800 */
[----:B------:R-:W-:-:S02]  /*4f10*/  FADD.FTZ R105, R105, R106 ;  /* 0x0000006a69697221 */ /* 0x000fc40000010000 */
[----:B------:R-:W-:Y:S02]  /*4f20*/  FADD.FTZ R35, R35, R34 ;  /* 0x0000002223237221 */ /* 0x000fe40000010000 */
[----:B------:R-:W-:Y:S01]  /*4f30*/  F2FP.PACK_AB R6, R2, R29 ;  /* 0x0000001d0206723e */ /* 0x000fe200000000ff */
[----:B------:R-:W-:Y:S01]  /*4f40*/  FADD.FTZ R104, R104, R105 ;  /* 0x0000006968687221 */ /* 0x000fe20000010000 */
[----:B--2---:R-:W-:Y:S01]  /*4f50*/  F2FP.PACK_AB R7, R0, R33 ;  /* 0x000000210007723e */ /* 0x004fe200000000ff */
[----:B------:R-:W-:-:S04]  /*4f60*/  FADD.FTZ R32, R32, R35 ;  /* 0x0000002320207221 */ /* 0x000fc80000010000 */
[----:B------:R-:W-:Y:S02]  /*4f70*/  FADD.FTZ R33, R33, R32 ;  /* 0x0000002021217221 */ /* 0x000fe40000010000 */
[----:B------:R-:W-:Y:S02]  /*4f80*/  HMMA.16816.F32 R40, R4, R12, R40 ;  /* 0x0000000c0428723c */ /* 0x000fe40000001828 */
[----:B------:R-:W-:-:S06]  /*4f90*/  FADD.FTZ R0, R0, R33 ;  /* 0x0000002100007221 */ /* 0x000fcc0000010000 */
[C---:B------:R-:W-:Y:S01]  /*4fa0*/  HMMA.16816.F32 R44, R4.reuse, R14, R44 ;  /* 0x0000000e042c723c */ /* 0x040fe2000000182c */
[----:B------:R-:W1:Y:S07]  /*4fb0*/  LDSM.16.MT88.4 R12, [R138+0xa800] ;  /* 0x00a800008a0c783b */ /* 0x000e6e0000004200 */
[C---:B------:R-:W-:Y:S08]  /*4fc0*/  HMMA.16816.F32 R48, R4.reuse, R8, R48 ;  /* 0x000000080430723c */ /* 0x040ff00000001830 */
[C---:B------:R-:W-:Y:S01]  /*4fd0*/  HMMA.16816.F32 R52, R4.reuse, R10, R52 ;  /* 0x0000000a0434723c */ /* 0x040fe20000001834 */
[----:B------:R-:W2:Y:S07]  /*4fe0*/  LDSM.16.MT88.4 R8, [R137+0xa800] ;  /* 0x00a800008908783b */ /* 0x000eae0000004200 */
[C---:B------:R-:W-:Y:S08]  /*4ff0*/  HMMA.16816.F32 R96, R4.reuse, R16, R96 ;  /* 0x000000100460723c */ /* 0x040ff00000001860 */
[C---:B------:R-:W-:Y:S01]  /*5000*/  HMMA.16816.F32 R36, R4.reuse, R18, R36 ;  /* 0x000000120424723c */ /* 0x040fe20000001824 */
[----:B------:R-:W3:Y:S07]  /*5010*/  LDSM.16.MT88.4 R16, [R140+0xa800] ;  /* 0x00a800008c10783b */ /* 0x000eee0000004200 */
[C---:B-----5:R-:W-:Y:S08]  /*5020*/  HMMA.16816.F32 R56, R4.reuse, R20, R56 ;  /* 0x000000140438723c */ /* 0x060ff00000001838 */
[C---:B-1----:R-:W-:Y:S08]  /*5030*/  HMMA.16816.F32 R72, R4.reuse, R12, R72 ;  /* 0x0000000c0448723c */ /* 0x042ff00000001848 */
[C---:B------:R-:W-:Y:S01]  /*5040*/  HMMA.16816.F32 R92, R4.reuse, R14, R92 ;  /* 0x0000000e045c723c */ /* 0x040fe2000000185c */
[----:B------:R-:W1:Y:S07]  /*5050*/  LDSM.16.MT88.4 R12, [R136+0xa800] ;  /* 0x00a80000880c783b */ /* 0x000e6e0000004200 */
[C---:B--2---:R-:W-:Y:S08]  /*5060*/  HMMA.16816.F32 R76, R4.reuse, R8, R76 ;  /* 0x00000008044c723c */ /* 0x044ff0000000184c */
[C---:B------:R-:W-:Y:S01]  /*5070*/  HMMA.16816.F32 R80, R4.reuse, R10, R80 ;  /* 0x0000000a0450723c */ /* 0x040fe20000001850 */
[----:B------:R-:W2:Y:S07]  /*5080*/  LDSM.16.MT88.4 R8, [R140+0x9000] ;  /* 0x009000008c08783b */ /* 0x000eae0000004200 */
[C---:B------:R-:W-:Y:S01]  /*5090*/  HMMA.16816.F32 R60, R4.reuse, R22, R60 ;  /* 0x00000016043c723c */ /* 0x040fe2000000183c */
[----:B------:R-:W5:Y:S07]  /*50a0*/  LDSM.16.MT88.4 R20, [R137+0x9000] ;  /* 0x009000008914783b */ /* 0x000f6e0000004200 */
[C---:B---3--:R-:W-:Y:S08]  /*50b0*/  HMMA.16816.F32 R64, R4.reuse, R16, R64 ;  /* 0x000000100440723c */ /* 0x048ff00000001840 */
[C---:B------:R-:W-:Y:S01]  /*50c0*/  HMMA.16816.F32 R68, R4.reuse, R18, R68 ;  /* 0x000000120444723c */ /* 0x040fe20000001844 */
[----:B------:R-:W-:Y:S07]  /*50d0*/  LDSM.16.MT88.4 R16, [R140+0xb000] ;  /* 0x00b000008c10783b */ /* 0x000fee0000004200 */
[C---:B-1----:R-:W-:Y:S08]  /*50e0*/  HMMA.16816.F32 R88, R4.reuse, R12, R88 ;  /* 0x0000000c0458723c */ /* 0x042ff00000001858 */
[----:B------:R-:W-:Y:S01]  /*50f0*/  HMMA.16816.F32 R84, R4, R14, R84 ;  /* 0x0000000e0454723c */ /* 0x000fe20000001854 */
[----:B------:R-:W1:Y:S06]  /*5100*/  LDSM.16.MT88.4 R12, [R138+0xb000] ;  /* 0x00b000008a0c783b */ /* 0x000e6c0000004200 */
[----:B----4-:R-:W-:-:S02]  /*5110*/  F2FP.PACK_AB R4, R121, R114 ;  /* 0x000000727904723e */ /* 0x010fc400000000ff */
        /* <DEDUP_REMOVED lines=10> */
[C---:B-----5:R-:W-:Y:S08]  /*51c0*/  HMMA.16816.F32 R48, R4.reuse, R20, R48 ;  /* 0x000000140430723c */ /* 0x060ff00000001830 */
[C---:B------:R-:W-:Y:S01]  /*51d0*/  HMMA.16816.F32 R52, R4.reuse, R22, R52 ;  /* 0x000000160434723c */ /* 0x040fe20000001834 */
[----:B------:R-:W3:Y:S07]  /*51e0*/  LDSM.16.MT88.4 R20, [R136+0xb000] ;  /* 0x00b000008814783b */ /* 0x000eee0000004200 */
[C---:B-1----:R-:W-:Y:S08]  /*51f0*/  HMMA.16816.F32 R72, R4.reuse, R12, R72 ;  /* 0x0000000c0448723c */ /* 0x042ff00000001848 */
[C---:B------:R-:W-:Y:S01]  /*5200*/  HMMA.16816.F32 R92, R4.reuse, R14, R92 ;  /* 0x0000000e045c723c */ /* 0x040fe2000000185c */
[----:B------:R-:W-:Y:S07]  /*5210*/  LDSM.16.MT88.4 R12, [R140+0x9800] ;  /* 0x009800008c0c783b */ /* 0x000fee0000004200 */
[C---:B------:R-:W-:Y:S07]  /*5220*/  HMMA.16816.F32 R40, R4.reuse, R24, R40 ;  /* 0x000000180428723c */ /* 0x040fee0000001828 */
[--C-:B------:R-:W-:Y:S01]  /*5230*/  FFMA.FTZ R24, R167, c[0x0][0x23c], -R120.reuse ;  /* 0x00008f00a7187a23 */ /* 0x100fe20000010878 */
[----:B--2---:R-:W-:Y:S01]  /*5240*/  HMMA.16816.F32 R56, R4, R8, R56 ;  /* 0x000000080438723c */ /* 0x004fe20000001838 */
[----:B------:R-:W-:-:S04]  /*5250*/  FFMA.FTZ R25, R133, c[0x0][0x23c], -R120 ;  /* 0x00008f0085197a23 */ /* 0x000fc80000010878 */
[----:B------:R-:W-:Y:S03]  /*5260*/  MUFU.EX2 R24, R24 ;  /* 0x0000001800187308 */ /* 0x000fe60000000800 */
[C---:B------:R-:W-:Y:S01]  /*5270*/  HMMA.16816.F32 R60, R4.reuse, R10, R60 ;  /* 0x0000000a043c723c */ /* 0x040fe2000000183c */
[----:B------:R-:W1:Y:S04]  /*5280*/  LDSM.16.MT88.4 R8, [R137+0xb000] ;  /* 0x00b000008908783b */ /* 0x000e680000004200 */
[----:B------:R-:W2:Y:S03]  /*5290*/  MUFU.EX2 R25, R25 ;  /* 0x0000001900197308 */ /* 0x000ea60000000800 */
[C---:B------:R-:W-:Y:S07]  /*52a0*/  HMMA.16816.F32 R44, R4.reuse, R26, R44 ;  /* 0x0000001a042c723c */ /* 0x040fee000000182c */
[----:B------:R-:W-:Y:S01]  /*52b0*/  FFMA.FTZ R26, R131, c[0x0][0x23c], -R120 ;  /* 0x00008f00831a7a23 */ /* 0x000fe20000010878 */
[----:B---3--:R-:W-:Y:S01]  /*52c0*/  HMMA.16816.F32 R88, R4, R20, R88 ;  /* 0x000000140458723c */ /* 0x008fe20000001858 */
[----:B------:R-:W-:-:S02]  /*52d0*/  FFMA.FTZ R27, R125, c[0x0][0x23c], -R112 ;  /* 0x00008f007d1b7a23 */ /* 0x000fc40000010870 */
[--C-:B------:R-:W-:Y:S02]  /*52e0*/  FFMA.FTZ R120, R119, c[0x0][0x23c], -R112.reuse ;  /* 0x00008f0077787a23 */ /* 0x100fe40000010870 */
[----:B------:R-:W-:Y:S01]  /*52f0*/  FFMA.FTZ R112, R115, c[0x0][0x23c], -R112 ;  /* 0x00008f0073707a23 */ /* 0x000fe20000010870 */
[----:B------:R-:W3:Y:S02]  /*5300*/  MUFU.EX2 R26, R26 ;  /* 0x0000001a001a7308 */ /* 0x000ee40000000800 */
[C---:B------:R-:W-:Y:S06]  /*5310*/  HMMA.16816.F32 R64, R4.reuse, R16, R64 ;  /* 0x000000100440723c */ /* 0x040fec0000001840 */
[----:B------:R-:W-:Y:S02]  /*5320*/  MUFU.EX2 R27, R27 ;  /* 0x0000001b001b7308 */ /* 0x000fe40000000800 */
[C---:B------:R-:W-:Y:S01]  /*5330*/  HMMA.16816.F32 R68, R4.reuse, R18, R68 ;  /* 0x000000120444723c */ /* 0x040fe20000001844 */
[----:B------:R-:W4:Y:S05]  /*5340*/  LDSM.16.MT88.4 R16, [R137+0x9800] ;  /* 0x009800008910783b */ /* 0x000f2a0000004200 */
[----:B------:R-:W5:Y:S02]  /*5350*/  MUFU.EX2 R120, R120 ;  /* 0x0000007800787308 */ /* 0x000f640000000800 */
[C---:B------:R-:W-:Y:S06]  /*5360*/  HMMA.16816.F32 R84, R4.reuse, R22, R84 ;  /* 0x000000160454723c */ /* 0x040fec0000001854 */
[----:B------:R-:W2:Y:S02]  /*5370*/  MUFU.EX2 R20, R112 ;  /* 0x0000007000147308 */ /* 0x000ea40000000800 */
[C---:B-1----:R-:W-:Y:S08]  /*5380*/  HMMA.16816.F32 R76, R4.reuse, R8, R76 ;  /* 0x00000008044c723c */ /* 0x042ff0000000184c */
[----:B------:R-:W-:Y:S01]  /*5390*/  HMMA.16816.F32 R80, R4, R10, R80 ;  /* 0x0000000a0450723c */ /* 0x000fe20000001850 */
[----:B------:R-:W1:Y:S06]  /*53a0*/  LDSM.16.MT88.4 R8, [R138+0x9800] ;  /* 0x009800008a08783b */ /* 0x000e6c0000004200 */
[----:B--2---:R-:W-:-:S02]  /*53b0*/  F2FP.PACK_AB R4, R25, R24 ;  /* 0x000000181904723e */ /* 0x004fc400000000ff */
[----:B---3--:R-:W-:Y:S02]  /*53c0*/  F2FP.PACK_AB R6, R169, R26 ;  /* 0x0000001aa906723e */ /* 0x008fe400000000ff */
[----:B-----5:R-:W-:Y:S01]  /*53d0*/  F2FP.PACK_AB R5, R120, R27 ;  /* 0x0000001b7805723e */ /* 0x020fe200000000ff */
[----:B------:R-:W-:Y:S01]  /*53e0*/  FADD.FTZ R27, R27, R118 ;  /* 0x000000761b1b7221 */ /* 0x000fe20000010000 */
[----:B------:R-:W-:-:S03]  /*53f0*/  F2FP.PACK_AB R7, R20, R117 ;  /* 0x000000751407723e */ /* 0x000fc600000000ff */
[----:B------:R-:W-:-:S04]  /*5400*/  FADD.FTZ R120, R120, R27 ;  /* 0x0000001b78787221 */ /* 0x000fc80000010000 */
[----:B------:R-:W-:Y:S01]  /*5410*/  HMMA.16816.F32 R96, R4, R12, R96 ;  /* 0x0000000c0460723c */ /* 0x000fe20000001860 */
[----:B------:R-:W-:-:S04]  /*5420*/  FADD.FTZ R117, R117, R120 ;  /* 0x0000007875757221 */ /* 0x000fc80000010000 */
[----:B------:R-:W-:-:S03]  /*5430*/  FADD.FTZ R167, R20, R117 ;  /* 0x0000007514a77221 */ /* 0x000fc60000010000 */
[C---:B------:R-:W-:Y:S01]  /*5440*/  HMMA.16816.F32 R36, R4.reuse, R14, R36 ;  /* 0x0000000e0424723c */ /* 0x040fe20000001824 */
[----:B------:R-:W2:Y:S07]  /*5450*/  LDSM.16.MT88.4 R12, [R136+0x9800] ;  /* 0x00980000880c783b */ /* 0x000eae0000004200 */
[C---:B----4-:R-:W-:Y:S08]  /*5460*/  HMMA.16816.F32 R48, R4.reuse, R16, R48 ;  /* 0x000000100430723c */ /* 0x050ff00000001830 */
[C---:B-1----:R-:W-:Y:S08]  /*5470*/  HMMA.16816.F32 R40, R4.reuse, R8, R40 ;  /* 0x000000080428723c */ /* 0x042ff00000001828 */
[C---:B------:R-:W-:Y:S01]  /*5480*/  HMMA.16816.F32 R44, R4.reuse, R10, R44 ;  /* 0x0000000a042c723c */ /* 0x040fe2000000182c */
[----:B------:R-:W1:Y:S07]  /*5490*/  LDSM.16.MT88.4 R8, [R140+0xb800] ;  /* 0x00b800008c08783b */ /* 0x000e6e0000004200 */
        /* <DEDUP_REMOVED lines=8> */
[C---:B---3--:R-:W-:Y:S08]  /*5520*/  HMMA.16816.F32 R72, R4.reuse, R16, R72 ;  /* 0x000000100448723c */ /* 0x048ff00000001848 */
[C---:B------:R-:W-:Y:S08]  /*5530*/  HMMA.16816.F32 R92, R4.reuse, R18, R92 ;  /* 0x00000012045c723c */ /* 0x040ff0000000185c */
[C---:B--2---:R-:W-:Y:S07]  /*5540*/  HMMA.16816.F32 R76, R4.reuse, R12, R76 ;  /* 0x0000000c044c723c */ /* 0x044fee000000184c */
[----:B------:R-:W-:Y:S01]  /*5550*/  FADD.FTZ R13, R29, R104 ;  /* 0x000000681d0d7221 */ /* 0x000fe20000010000 */
[----:B------:R-:W-:Y:S03]  /*5560*/  HMMA.16816.F32 R80, R4, R14, R80 ;  /* 0x0000000e0450723c */ /* 0x000fe60000001850 */
[----:B------:R-:W-:-:S04]  /*5570*/  FADD.FTZ R13, R2, R13 ;  /* 0x0000000d020d7221 */ /* 0x000fc80000010000 */
[----:B------:R-:W-:Y:S01]  /*5580*/  FADD.FTZ R114, R114, R13 ;  /* 0x0000000d72727221 */ /* 0x000fe20000010000 */
[----:B-1----:R-:W-:Y:S03]  /*5590*/  HMMA.16816.F32 R88, R4, R8, R88 ;  /* 0x000000080458723c */ /* 0x002fe60000001858 */
[----:B------:R-:W-:-:S04]  /*55a0*/  FADD.FTZ R121, R121, R114 ;  /* 0x0000007279797221 */ /* 0x000fc80000010000 */
[----:B------:R-:W-:Y:S01]  /*55b0*/  FADD.FTZ R116, R116, R121 ;  /* 0x0000007974747221 */ /* 0x000fe20000010000 */
[----:B------:R-:W-:Y:S03]  /*55c0*/  HMMA.16816.F32 R84, R4, R10, R84 ;  /* 0x0000000a0454723c */ /* 0x000fe60000001854 */
[----:B------:R-:W-:-:S04]  /*55d0*/  FADD.FTZ R123, R123, R116 ;  /* 0x000000747b7b7221 */ /* 0x000fc80000010000 */
[----:B------:R-:W-:-:S04]  /*55e0*/  FADD.FTZ R24, R24, R123 ;  /* 0x0000007b18187221 */ /* 0x000fc80000010000 */
[----:B------:R-:W-:-:S04]  /*55f0*/  FADD.FTZ R25, R25, R24 ;  /* 0x0000001819197221 */ /* 0x000fc80000010000 */
[----:B------:R-:W-:-:S04]  /*5600*/  FADD.FTZ R26, R26, R25 ;  /* 0x000000191a1a7221 */ /* 0x000fc80000010000 */
[----:B------:R-:W-:Y:S01]  /*5610*/  FADD.FTZ R169, R169, R26 ;  /* 0x0000001aa9a97221 */ /* 0x000fe20000010000 */
[----:B------:R-:W-:Y:S05]  /*5620*/  @!P4 BRA `(.L_x_5347) ;  /* 0x000031f00000c947 */ /* 0x000fea0003800000 */
[----:B------:R-:W-:-:S04]  /*5630*/  DEPBAR.LE SB0, 0x0 ;  /* 0x000080000000791a */ /* 0x000fc80000000000 */
[----:B------:R-:W-:Y:S01]  /*5640*/  IADD3 R155, R129, -0x2, RZ ;  /* 0xfffffffe819b7810 */ /* 0x000fe20007ffe0ff */
[----:B------:R-:W-:Y:S06]  /*5650*/  BAR.SYNC.DEFER_BLOCKING 0x0 ;  /* 0x0000000000007b1d */ /* 0x000fec0000010000 */
[----:B------:R-:W-:Y:S05]  /*5660*/  @!P0 BRA `(.L_x_5348) ;  /* 0x000003b000008947 */ /* 0x000fea0003800000 */
[----:B------:R-:W-:Y:S01]  /*5670*/  IABS R0, c[0x0][0x2d0] ;  /* 0x0000b40000007a13 */ /* 0x000fe20000000000 */
[----:B------:R-:W-:-:S03]  /*5680*/  IMAD.SHL.U32 R2, R155, 0x40, RZ ;  /* 0x000000409b027824 */ /* 0x000fc600078e00ff */
[----:B------:R-:W1:Y:S02]  /*5690*/  I2F.RP R7, R0 ;  /* 0x0000000000077306 */ /* 0x000e640000209400 */
[----:B------:R-:W-:Y:S02]  /*56a0*/  IADD3 R10, R2, 0x40, RZ ;  /* 0x00000040020a7810 */ /* 0x000fe40007ffe0ff */
        /* <DEDUP_REMOVED lines=55> */
.L_x_5348:
[----:B------:R-:W-:-:S05]  /*5a20*/  IMAD.MOV.U32 R0, RZ, RZ, c[0x0][0x1a0] ;  /* 0x00006800ff007624 */ /* 0x000fca00078e00ff */
[----:B------:R-:W-:-:S04]  /*5a30*/  LEA R0, -R0, RZ, 0x6 ;  /* 0x000000ff00007211 */ /* 0x000fc800078e31ff */
[----:B------:R-:W-:Y:S02]  /*5a40*/  SHF.R.S32.HI R9, RZ, 0x1f, R0 ;  /* 0x0000001fff097819 */ /* 0x000fe40000011400 */
.L_x_5349:
[----:B------:R-:W-:Y:S02]  /*5a50*/  ISETP.GE.AND P1, PT, R149, c[0x0][0x220], PT ;  /* 0x0000880095007a0c */ /* 0x000fe40003f26270 */
[----:B------:R-:W-:Y:S02]  /*5a60*/  ISETP.GE.AND P2, PT, R158, c[0x0][0x220], PT ;  /* 0x000088009e007a0c */ /* 0x000fe40003f46270 */
[----:B------:R-:W-:Y:S02]  /*5a70*/  IADD3 R2, P3, R161, R0, RZ ;  /* 0x00000000a1027210 */ /* 0x000fe40007f7e0ff */
[----:B------:R-:W-:-:S03]  /*5a80*/  LEA R130, P5, R0, R170, 0x1 ;  /* 0x000000aa00827211 */ /* 0x000fc600078a08ff */
[--C-:B------:R-:W-:Y:S01]  /*5a90*/  IMAD.X R5, R160, 0x1, R9.reuse, P3 ;  /* 0x00000001a0057824 */ /* 0x100fe200018e0609 */
[----:B------:R-:W-:-:S03]  /*5aa0*/  LEA.HI.X R131, R0, R171, R9, 0x1, P5 ;  /* 0x000000ab00837211 */ /* 0x000fc600028f0c09 */
[-C--:B------:R-:W-:Y:S02]  /*5ab0*/  @!P1 IADD3 R11, P4, R0, R30.reuse, RZ ;  /* 0x0000001e000b9210 */ /* 0x080fe40007f9e0ff */
[C---:B------:R-:W-:Y:S01]  /*5ac0*/  @!P1 IADD3 R7, P3, R2.reuse, R30, RZ ;  /* 0x0000001e02079210 */ /* 0x040fe20007f7e0ff */
[----:B------:R-:W-:Y:S01]  /*5ad0*/  @P2 STS.128 [R156+0x8000], RZ ;  /* 0x008000ff9c002388 */ /* 0x000fe20000000c00 */
[----:B------:R-:W-:Y:S01]  /*5ae0*/  @!P2 LEA R10, P5, R2, R170, 0x1 ;  /* 0x000000aa020aa211 */ /* 0x000fe200078a08ff */
[----:B------:R-:W-:Y:S01]  /*5af0*/  @!P1 IMAD.X R4, R9, 0x1, R28, P4 ;  /* 0x0000000109049824 */ /* 0x000fe200020e061c */
[C---:B------:R-:W-:Y:S01]  /*5b00*/  @!P1 LEA R12, P4, R11.reuse, c[0x0][0x170], 0x1 ;  /* 0x00005c000b0c9a11 */ /* 0x040fe200078808ff */
[----:B------:R-:W-:Y:S01]  /*5b10*/  @!PT LDS RZ, [RZ] ;  /* 0x00000000fffff984 */ /* 0x000fe20000000800 */
[----:B------:R-:W-:Y:S01]  /*5b20*/  @!PT LDS RZ, [RZ] ;  /* 0x00000000fffff984 */ /* 0x000fe20000000800 */
[----:B------:R-:W-:Y:S01]  /*5b30*/  @!PT LDS RZ, [RZ] ;  /* 0x00000000fffff984 */ /* 0x000fe20000000800 */
[----:B------:R1:W-:Y:S03]  /*5b40*/  @!P2 LDGSTS.E.BYPASS.LTC128B.128 [R156+0x8000], [R130.64] ;  /* 0x08000000829cafae */ /* 0x0003e6000b901d48 */
[----:B------:R-:W-:Y:S01]  /*5b50*/  @!P1 LEA.HI.X R13, R11, c[0x0][0x174], R4, 0x1, P4 ;  /* 0x00005d000b0d9a11 */ /* 0x000fe200020f0c04 */
[----:B------:R-:W-:Y:S01]  /*5b60*/  @!P1 IMAD.X R4, R5, 0x1, R28, P3 ;  /* 0x0000000105049824 */ /* 0x000fe200018e061c */
[----:B------:R-:W-:Y:S01]  /*5b70*/  IADD3 R0, P3, R161, R2, RZ ;  /* 0x00000002a1007210 */ /* 0x000fe20007f7e0ff */
[----:B------:R-:W-:Y:S01]  /*5b80*/  @P1 STS.128 [R156+0xa000], RZ ;  /* 0x00a000ff9c001388 */ /* 0x000fe20000000c00 */
[----:B------:R-:W-:-:S02]  /*5b90*/  @!P1 LEA R8, P4, R7, c[0x0][0x170], 0x1 ;  /* 0x00005c0007089a11 */ /* 0x000fc400078808ff */
[-CC-:B------:R-:W-:Y:S01]  /*5ba0*/  @!P2 LEA.HI.X R11, R2, R171.reuse, R5.reuse, 0x1, P5 ;  /* 0x000000ab020ba211 */ /* 0x180fe200028f0c05 */
[----:B------:R-:W-:Y:S01]  /*5bb0*/  IMAD.X R5, R160, 0x1, R5, P3 ;  /* 0x00000001a0057824 */ /* 0x000fe200018e0605 */
[----:B------:R-:W-:Y:S01]  /*5bc0*/  @!P1 LEA.HI.X R9, R7, c[0x0][0x174], R4, 0x1, P4 ;  /* 0x00005d0007099a11 */ /* 0x000fe200020f0c04 */
[----:B------:R-:W-:Y:S01]  /*5bd0*/  @!PT LDS RZ, [RZ] ;  /* 0x00000000fffff984 */ /* 0x000fe20000000800 */
[----:B------:R-:W-:Y:S01]  /*5be0*/  @!PT LDS RZ, [RZ] ;  /* 0x00000000fffff984 */ /* 0x000fe20000000800 */
[----:B------:R-:W-:Y:S01]  /*5bf0*/  @!PT LDS RZ, [RZ] ;  /* 0x00000000fffff984 */ /* 0x000fe20000000800 */
[----:B------:R2:W-:Y:S01]  /*5c00*/  @!P1 LDGSTS.E.BYPASS.LTC128B.128 [R156+0xa000], [R12.64+0x80] ;  /* 0x0a0000800c9c9fae */ /* 0x0005e2000b901d48 */
[----:B------:R-:W-:Y:S02]  /*5c10*/  IADD3 R7, P4, R161, R0, RZ ;  /* 0x00000000a1077210 */ /* 0x000fe40007f9e0ff */
[C---:B------:R-:W-:Y:S01]  /*5c20*/  @!P2 LEA R20, P6, R0.reuse, R170, 0x1 ;  /* 0x000000aa0014a211 */ /* 0x040fe200078c08ff */
[----:B------:R-:W-:Y:S01]  /*5c30*/  @P2 STS.128 [R156+0x8800], RZ ;  /* 0x008800ff9c002388 */ /* 0x000fe20000000c00 */
[CC--:B------:R-:W-:Y:S02]  /*5c40*/  @!P1 IADD3 R2, P5, R0.reuse, R30.reuse, RZ ;  /* 0x0000001e00029210 */ /* 0x0c0fe40007fbe0ff */
[----:B------:R-:W-:Y:S01]  /*5c50*/  @!P1 IADD3 R30, P3, R7, R30, RZ ;  /* 0x0000001e071e9210 */ /* 0x000fe20007f7e0ff */
[----:B------:R-:W-:Y:S01]  /*5c60*/  @!PT LDS RZ, [RZ] ;  /* 0x00000000fffff984 */ /* 0x000fe20000000800 */
[----:B------:R-:W-:Y:S01]  /*5c70*/  @!PT LDS RZ, [RZ] ;  /* 0x00000000fffff984 */ /* 0x000fe20000000800 */
[----:B------:R-:W-:Y:S01]  /*5c80*/  @!PT LDS RZ, [RZ] ;  /* 0x00000000fffff984 */ /* 0x000fe20000000800 */
[----:B------:R3:W-:Y:S01]  /*5c90*/  @!P2 LDGSTS.E.BYPASS.LTC128B.128 [R156+0x8800], [R10.64] ;  /* 0x088000000a9cafae */ /* 0x0007e2000b901d48 */
[-CC-:B------:R-:W-:Y:S01]  /*5ca0*/  @!P2 LEA.HI.X R21, R0, R171.reuse, R5.reuse, 0x1, P6 ;  /* 0x000000ab0015a211 */ /* 0x180fe200030f0c05 */
[--C-:B------:R-:W-:Y:S01]  /*5cb0*/  @!P1 IMAD.X R15, R5, 0x1, R28.reuse, P5 ;  /* 0x00000001050f9824 */ /* 0x100fe200028e061c */
[----:B------:R-:W-:Y:S01]  /*5cc0*/  @!P1 LEA R14, P5, R2, c[0x0][0x170], 0x1 ;  /* 0x00005c00020e9a11 */ /* 0x000fe200078a08ff */
[----:B------:R-:W-:Y:S01]  /*5cd0*/  IMAD.X R0, R160, 0x1, R5, P4 ;  /* 0x00000001a0007824 */ /* 0x000fe200020e0605 */
[C---:B------:R-:W-:Y:S01]  /*5ce0*/  @!P2 LEA R6, P4, R7.reuse, R170, 0x1 ;  /* 0x000000aa0706a211 */ /* 0x040fe200078808ff */
[----:B------:R-:W-:Y:S01]  /*5cf0*/  @P1 STS.128 [R156+0xa800], RZ ;  /* 0x00a800ff9c001388 */ /* 0x000fe20000000c00 */
[----:B------:R-:W-:Y:S01]  /*5d00*/  @!P1 LEA.HI.X R15, R2, c[0x0][0x174], R15, 0x1, P5 ;  /* 0x00005d00020f9a11 */ /* 0x000fe200028f0c0f */
[----:B------:R-:W-:Y:S01]  /*5d10*/  @!P1 IMAD.X R5, R0, 0x1, R28, P3 ;  /* 0x0000000100059824 */ /* 0x000fe200018e061c */
[C---:B------:R-:W-:Y:S01]  /*5d20*/  @!P1 LEA R4, P3, R30.reuse, c[0x0][0x170], 0x1 ;  /* 0x00005c001e049a11 */ /* 0x040fe200078608ff */
[----:B------:R-:W-:Y:S01]  /*5d30*/  @!PT LDS RZ, [RZ] ;  /* 0x00000000fffff984 */ /* 0x000fe20000000800 */
[----:B------:R-:W-:Y:S01]  /*5d40*/  @!PT LDS RZ, [RZ] ;  /* 0x00000000fffff984 */ /* 0x000fe20000000800 */
[----:B------:R-:W-:Y:S01]  /*5d50*/  @!PT LDS RZ, [RZ] ;  /* 0x00000000fffff984 */ /* 0x000fe20000000800 */
[----:B------:R3:W-:Y:S01]  /*5d60*/  @!P1 LDGSTS.E.BYPASS.LTC128B.128 [R156+0xa800], [R8.64+0x80] ;  /* 0x0a800080089c9fae */ /* 0x0007e2000b901d48 */
[----:B------:R-:W-:Y:S01]  /*5d70*/  @!P2 LEA.HI.X R7, R7, R171, R0, 0x1, P4 ;  /* 0x000000ab0707a211 */ /* 0x000fe200020f0c00 */
[----:B------:R-:W-:Y:S01]  /*5d80*/  IMAD.MOV.U32 R170, RZ, RZ, R130 ;  /* 0x000000ffffaa7224 */ /* 0x000fe200078e0082 */
[----:B------:R-:W-:Y:S01]  /*5d90*/  @!P1 LEA.HI.X R5, R30, c[0x0][0x174], R5, 0x1, P3 ;  /* 0x00005d001e059a11 */ /* 0x000fe200018f0c05 */
[----:B------:R-:W-:Y:S01]  /*5da0*/  @P2 STS.128 [R156+0x9000], RZ ;  /* 0x009000ff9c002388 */ /* 0x000fe20000000c00 */
[----:B------:R-:W-:Y:S01]  /*5db0*/  ISETP.GE.AND P3, PT, R129, 0x3, PT ;  /* 0x000000038100780c */ /* 0x000fe20003f66270 */
[----:B------:R-:W-:-:S02]  /*5dc0*/  IMAD.MOV.U32 R171, RZ, RZ, R131 ;  /* 0x000000ffffab7224 */ /* 0x000fc400078e0083 */
        /* <DEDUP_REMOVED lines=21> */
[----:B------:R-:W4:Y:S04]  /*5f20*/  LDSM.16.M88.4 R16, [R146+0x4800] ;  /* 0x004800009210783b */ /* 0x000f280000000200 */
[----:B---3--:R-:W2:Y:S04]  /*5f30*/  LDSM.16.M88.4 R8, [R146+0x5000] ;  /* 0x005000009208783b */ /* 0x008ea80000000200 */
[----:B------:R-:W5:Y:S04]  /*5f40*/  LDSM.16.M88.4 R124, [R146+0x5800] ;  /* 0x00580000927c783b */ /* 0x000f680000000200 */
[----:B------:R-:W-:Y:S04]  /*5f50*/  LDSM.16.M88.4 R116, [R145] ;  /* 0x000000009174783b */ /* 0x000fe80000000200 */
[----:B------:R-:W3:Y:S04]  /*5f60*/  LDSM.16.M88.4 R112, [R144] ;  /* 0x000000009070783b */ /* 0x000ee80000000200 */
[----:B------:R-:W3:Y:S04]  /*5f70*/  LDSM.16.M88.4 R108, [R144+0x800] ;  /* 0x00080000906c783b */ /* 0x000ee80000000200 */
[----:B------:R-:W3:Y:S04]  /*5f80*/  LDSM.16.M88.4 R104, [R144+0x1000] ;  /* 0x001000009068783b */ /* 0x000ee80000000200 */
[----:B------:R-:W3:Y:S04]  /*5f90*/  LDSM.16.M88.4 R32, [R144+0x1800] ;  /* 0x001800009020783b */ /* 0x000ee80000000200 */
[----:B------:R-:W5:Y:S01]  /*5fa0*/  S2R R0, SR_TID.X ;  /* 0x0000000000007919 */ /* 0x000f620000002100 */
[C---:B-1----:R-:W-:Y:S03]  /*5fb0*/  HMMA.16816.F32 R28, R120.reuse, R24, RZ ;  /* 0x00000018781c723c */ /* 0x042fe600000018ff */
[----:B------:R-:W0:Y:S05]  /*5fc0*/  LDGDEPBAR ;  /* 0x00000000000079af */ /* 0x000e2a0000000000 */
[C---:B----4-:R-:W-:Y:S08]  /*5fd0*/  HMMA.16816.F32 R20, R120.reuse, R16, RZ ;  /* 0x000000107814723c */ /* 0x050ff000000018ff */
[----:B--2---:R-:W-:Y:S01]  /*5fe0*/  HMMA.16816.F32 R12, R120, R8, RZ ;  /* 0x00000008780c723c */ /* 0x004fe200000018ff */
[----:B-----5:R-:W-:-:S07]  /*5ff0*/  IMAD.SHL.U32 R0, R0, 0x2, RZ ;  /* 0x0000000200007824 */ /* 0x020fce00078e00ff */
[----:B------:R-:W-:Y:S01]  /*6000*/  HMMA.16816.F32 R24, R120, R26, RZ ;  /* 0x0000001a7818723c */ /* 0x000fe200000018ff */
[----:B------:R-:W-:-:S05]  /*6010*/  LOP3.LUT R0, R0, 0x6, RZ, 0xc0, !PT ;  /* 0x0000000600007812 */ /* 0x000fca00078ec0ff */
[----:B------:R-:W-:Y:S02]  /*6020*/  IMAD R132, R155, 0x40, R0 ;  /* 0x000000409b847824 */ /* 0x000fe400078e0200 */
[C---:B------:R-:W-:Y:S03]  /*6030*/  HMMA.16816.F32 R16, R120.reuse, R18, RZ ;  /* 0x000000127810723c */ /* 0x040fe600000018ff */
[C---:B------:R-:W-:Y:S02]  /*6040*/  IADD3 R0, R132.reuse, 0x1, RZ ;  /* 0x0000000184007810 */ /* 0x040fe40007ffe0ff */
[----:B------:R-:W-:Y:S02]  /*6050*/  IADD3 R2, R132, 0x9, RZ ;  /* 0x0000000984027810 */ /* 0x000fe40007ffe0ff */
[C---:B------:R-:W-:Y:S01]  /*6060*/  ISETP.GE.AND P6, PT, R0.reuse, R128, PT ;  /* 0x000000800000720c */ /* 0x040fe20003fc6270 */
[----:B------:R-:W-:Y:S01]  /*6070*/  HMMA.16816.F32 R8, R120, R10, RZ ;  /* 0x0000000a7808723c */ /* 0x000fe200000018ff */
[----:B------:R-:W-:-:S07]  /*6080*/  ISETP.GE.AND P4, PT, R0, R103, PT ;  /* 0x000000670000720c */ /* 0x000fce0003f86270 */
[C---:B------:R-:W-:Y:S08]  /*6090*/  HMMA.16816.F32 R4, R120.reuse, R124, RZ ;  /* 0x0000007c7804723c */ /* 0x040ff000000018ff */
[----:B------:R-:W-:Y:S08]  /*60a0*/  HMMA.16816.F32 R120, R120, R126, RZ ;  /* 0x0000007e7878723c */ /* 0x000ff000000018ff */
        /* <DEDUP_REMOVED lines=11> */
[----:B------:R-:W1:Y:S04]  /*6160*/  LDSM.16.M88.4 R116, [R143] ;  /* 0x000000008f74783b */ /* 0x000e680000000200 */
[----:B------:R-:W2:Y:S03]  /*6170*/  LDSM.16.M88.4 R32, [R139+0x5800] ;  /* 0x005800008b20783b */ /* 0x000ea60000000200 */
[C---:B-1----:R-:W-:Y:S08]  /*6180*/  HMMA.16816.F32 R28, R116.reuse, R112, R28 ;  /* 0x00000070741c723c */ /* 0x042ff0000000181c */
        /* <DEDUP_REMOVED lines=10> */
[----:B------:R-:W1:Y:S04]  /*6230*/  LDSM.16.M88.4 R116, [R142] ;  /* 0x000000008e74783b */ /* 0x000e680000000200 */
[----:B------:R-:W2:Y:S03]  /*6240*/  LDSM.16.M88.4 R32, [R141+0x1800] ;  /* 0x001800008d20783b */ /* 0x000ea60000000200 */
        /* <DEDUP_REMOVED lines=44> */
[----:B------:R-:W1:Y:S07]  /*6510*/  LDSM.16.M88.4 R104, [R141+0x2000] ;  /* 0x002000008d68783b */ /* 0x000e6e0000000200 */
[C---:B------:R-:W-:Y:S08]  /*6520*/  HMMA.16816.F32 R28, R116.reuse, R112, R28 ;  /* 0x00000070741c723c */ /* 0x040ff0000000181c */
[C---:B------:R-:W-:Y:S01]  /*6530*/  HMMA.16816.F32 R24, R116.reuse, R114, R24 ;  /* 0x000000727418723c */ /* 0x040fe20000001818 */
[----:B------:R-:W3:Y:S07]  /*6540*/  LDSM.16.M88.4 R112, [R141+0x2800] ;  /* 0x002800008d70783b */ /* 0x000eee0000000200 */
[C---:B--2---:R-:W-:Y:S08]  /*6550*/  HMMA.16816.F32 R4, R116.reuse, R32, R4 ;  /* 0x000000207404723c */ /* 0x044ff00000001804 */
[----:B------:R-:W-:Y:S01]  /*6560*/  HMMA.16816.F32 R120, R116, R34, R120 ;  /* 0x000000227478723c */ /* 0x000fe20000001878 */
[----:B------:R-:W2:Y:S07]  /*6570*/  LDSM.16.M88.4 R32, [R141+0x3000] ;  /* 0x003000008d20783b */ /* 0x000eae0000000200 */
[C---:B-1----:R-:W-:Y:S08]  /*6580*/  HMMA.16816.F32 R28, R108.reuse, R104, R28 ;  /* 0x000000686c1c723c */ /* 0x042ff0000000181c */
[----:B------:R-:W-:Y:S01]  /*6590*/  HMMA.16816.F32 R24, R108, R106, R24 ;  /* 0x0000006a6c18723c */ /* 0x000fe20000001818 */
[----:B------:R-:W1:Y:S01]  /*65a0*/  LDSM.16.M88.4 R104, [R141+0x3800] ;  /* 0x003800008d68783b */ /* 0x000e620000000200 */
[----:B------:R-:W-:-:S06]  /*65b0*/  DEPBAR.LE SB0, 0x0 ;  /* 0x000080000000791a */ /* 0x000fcc0000000000 */
[C---:B---3--:R-:W-:Y:S07]  /*65c0*/  HMMA.16816.F32 R20, R108.reuse, R112, R20 ;  /* 0x000000706c14723c */ /* 0x048fee0000001814 */
[----:B------:R-:W-:Y:S01]  /*65d0*/  IADD3 R112, R132, 0x8, RZ ;  /* 0x0000000884707810 */ /* 0x000fe20007ffe0ff */
[----:B------:R-:W-:Y:S01]  /*65e0*/  HMMA.16816.F32 R16, R108, R114, R16 ;  /* 0x000000726c10723c */ /* 0x000fe20000001810 */
[----:B------:R-:W-:Y:S02]  /*65f0*/  FSEL R0, R29, -INF , !P6 ;  /* 0xff8000001d007808 */ /* 0x000fe40007000000 */
[----:B------:R-:W-:-:S02]  /*6600*/  ISETP.GE.AND P5, PT, R112, R128, PT ;  /* 0x000000807000720c */ /* 0x000fc40003fa6270 */
[----:B------:R-:W-:Y:S02]  /*6610*/  FSEL R31, R31, -INF , !P4 ;  /* 0xff8000001f1f7808 */ /* 0x000fe40006000000 */
[-C--:B------:R-:W-:Y:S01]  /*6620*/  ISETP.GE.AND P6, PT, R112, R103.reuse, PT ;  /* 0x000000677000720c */ /* 0x080fe20003fc6270 */
[C---:B--2---:R-:W-:Y:S01]  /*6630*/  HMMA.16816.F32 R12, R108.reuse, R32, R12 ;  /* 0x000000206c0c723c */ /* 0x044fe2000000180c */
[----:B------:R-:W-:Y:S01]  /*6640*/  BAR.SYNC.DEFER_BLOCKING 0x0 ;  /* 0x0000000000007b1d */ /* 0x000fe20000010000 */
[----:B------:R-:W-:Y:S02]  /*6650*/  ISETP.GE.AND P4, PT, R2, R128, PT ;  /* 0x000000800200720c */ /* 0x000fe40003f86270 */
[----:B------:R-:W-:Y:S02]  /*6660*/  IADD3 R29, R132, 0x10, RZ ;  /* 0x00000010841d7810 */ /* 0x000fe40007ffe0ff */
[----:B------:R-:W-:Y:S02]  /*6670*/  FSEL R24, R24, -INF , !P5 ;  /* 0xff80000018187808 */ /* 0x000fe40006800000 */
[----:B------:R-:W-:Y:S01]  /*6680*/  ISETP.GE.AND P5, PT, R2, R103, PT ;  /* 0x000000670200720c */ /* 0x000fe20003fa6270 */
[----:B------:R-:W-:Y:S01]  /*6690*/  HMMA.16816.F32 R8, R108, R34, R8 ;  /* 0x000000226c08723c */ /* 0x000fe20000001808 */
[----:B------:R-:W-:-:S02]  /*66a0*/  FSEL R127, R26, -INF , !P6 ;  /* 0xff8000001a7f7808 */ /* 0x000fc40007000000 */
[----:B------:R-:W-:Y:S02]  /*66b0*/  FSEL R2, R25, -INF , !P4 ;  /* 0xff80000019027808 */ /* 0x000fe40006000000 */
[C---:B------:R-:W-:Y:S02]  /*66c0*/  ISETP.GE.AND P6, PT, R29.reuse, R128, PT ;  /* 0x000000801d00720c */ /* 0x040fe40003fc6270 */
[----:B------:R-:W-:Y:S01]  /*66d0*/  ISETP.GE.AND P4, PT, R29, R103, PT ;  /* 0x000000671d00720c */ /* 0x000fe20003f86270 */
[----:B-1----:R-:W-:Y:S01]  /*66e0*/  HMMA.16816.F32 R4, R108, R104, R4 ;  /* 0x000000686c04723c */ /* 0x002fe20000001804 */
[C---:B------:R-:W-:Y:S02]  /*66f0*/  IADD3 R25, R132.reuse, 0x11, RZ ;  /* 0x0000001184197810 */ /* 0x040fe40007ffe0ff */
[----:B------:R-:W-:Y:S02]  /*6700*/  IADD3 R26, R132, 0x18, RZ ;  /* 0x00000018841a7810 */ /* 0x000fe40007ffe0ff */
[----:B------:R-:W-:-:S02]  /*6710*/  FSEL R129, R27, -INF , !P5 ;  /* 0xff8000001b817808 */ /* 0x000fc40006800000 */
        /* <DEDUP_REMOVED lines=46> */
[----:B------:R-:W-:Y:S02]  /*6a00*/  FSEL R34, R7, -INF , !P4 ;  /* 0xff80000007227808 */ /* 0x000fe40006000000 */
[C---:B------:R-:W-:Y:S02]  /*6a10*/  ISETP.GE.AND P5, PT, R9.reuse, R128, PT ;  /* 0x000000800900720c */ /* 0x040fe40003fa6270 */
[----:B------:R-:W-:-:S02]  /*6a20*/  ISETP.GE.AND P6, PT, R9, R103, PT ;  /* 0x000000670900720c */ /* 0x000fc40003fc6270 */
[C---:B------:R-:W-:Y:S02]  /*6a30*/  ISETP.GE.AND P4, PT, R132.reuse, R128, PT ;  /* 0x000000808400720c */ /* 0x040fe40003f86270 */
        /* <DEDUP_REMOVED lines=36> */
[----:B------:R-:W-:Y:S02]  /*6c80*/  @!P5 IADD3 R12, R12, 0x1, RZ ;  /* 0x000000010c0cd810 */ /* 0x000fe40007ffe0ff */
[----:B------:R-:W-:Y:S02]  /*6c90*/  ISETP.GE.AND P5, PT, R7, RZ, PT ;  /* 0x000000ff0700720c */ /* 0x000fe40003fa6270 */
[-C--:B------:R-:W-:Y:S02]  /*6ca0*/  ISETP.GE.U32.AND P3, PT, R10, R5.reuse, PT ;  /* 0x000000050a00720c */ /* 0x080fe40003f66070 */
[-C--:B------:R-:W-:Y:S02]  /*6cb0*/  @!P4 IADD3 R8, R8, -R5.reuse, RZ ;  /* 0x800000050808c210 */ /* 0x080fe40007ffe0ff */
[----:B------:R-:W-:Y:S02]  /*6cc0*/  @!P4 IADD3 R6, R6, 0x1, RZ ;  /* 0x000000010606c810 */ /* 0x000fe40007ffe0ff */
[----:B------:R-:W-:-:S02]  /*6cd0*/  ISETP.GE.U32.AND P6, PT, R8, R5, PT ;  /* 0x000000050800720c */ /* 0x000fc40003fc6070 */
[----:B------:R-:W-:Y:S02]  /*6ce0*/  ISETP.NE.AND P4, PT, RZ, c[0x0][0x2d0], PT ;  /* 0x0000b400ff007a0c */ /* 0x000fe40003f85270 */
[----:B------:R-:W-:-:S03]  /*6cf0*/  LOP3.LUT R8, RZ, c[0x0][0x2d0], RZ, 0x33, !PT ;  /* 0x0000b400ff087a12 */ /* 0x000fc600078e33ff */
[----:B------:R-:W-:Y:S02]  /*6d00*/  @P3 IADD3 R12, R12, 0x1, RZ ;  /* 0x000000010c0c3810 */ /* 0x000fe40007ffe0ff */
[----:B------:R-:W-:-:S03]  /*6d10*/  ISETP.GE.AND P3, PT, R11, RZ, PT ;  /* 0x000000ff0b00720c */ /* 0x000fc60003f66270 */
[----:B------:R-:W-:Y:S01]  /*6d20*/  @!P5 IMAD.MOV R12, RZ, RZ, -R12 ;  /* 0x000000ffff0cd224 */ /* 0x000fe200078e0a0c */
[----:B------:R-:W-:-:S04]  /*6d30*/  @P6 IADD3 R6, R6, 0x1, RZ ;  /* 0x0000000106066810 */ /* 0x000fc80007ffe0ff */
[----:B------:R-:W-:-:S05]  /*6d40*/  SEL R5, R8, R12, !P4 ;  /* 0x0000000c08057207 */ /* 0x000fca0006000000 */
[----:B------:R-:W-:Y:S02]  /*6d50*/  @!P3 IMAD.MOV R6, RZ, RZ, -R6 ;  /* 0x000000ffff06b224 */ /* 0x000fe400078e0a06 */
[----:B------:R-:W-:-:S03]  /*6d60*/  IMAD.WIDE R14, R5, 0x4, R162 ;  /* 0x00000004050e7825 */ /* 0x000fc600078e02a2 */
[----:B------:R-:W-:Y:S02]  /*6d70*/  SEL R8, R8, R6, !P4 ;  /* 0x0000000608087207 */ /* 0x000fe40006000000 */
[----:B------:R-:W2:Y:S03]  /*6d80*/  LDG.E R6, [R14.64] ;  /* 0x000000080e067981 */ /* 0x000ea6000c1e1900 */
[----:B------:R-:W-:-:S05]  /*6d90*/  IMAD.WIDE R12, R8, 0x4, R162 ;  /* 0x00000004080c7825 */ /* 0x000fca00078e02a2 */
[----:B------:R-:W2:Y:S01]  /*6da0*/  LDG.E R7, [R12.64] ;  /* 0x000000080c077981 */ /* 0x000ea2000c1e1900 */
[----:B------:R-:W-:Y:S01]  /*6db0*/  IADD3 R5, R5, -R8, RZ ;  /* 0x8000000805057210 */ /* 0x000fe20007ffe0ff */
[----:B------:R-:W-:-:S04]  /*6dc0*/  IMAD.MOV.U32 R8, RZ, RZ, c[0x0][0x2d0] ;  /* 0x0000b400ff087624 */ /* 0x000fc800078e00ff */
[----:B------:R-:W-:-:S05]  /*6dd0*/  IMAD R8, R5, R8, -0x40 ;  /* 0xffffffc005087424 */ /* 0x000fca00078e0208 */
[----:B------:R-:W-:Y:S01]  /*6de0*/  SHF.R.S32.HI R5, RZ, 0x1f, R8 ;  /* 0x0000001fff057819 */ /* 0x000fe20000011408 */
[----:B------:R-:W-:-:S04]  /*6df0*/  IMAD.WIDE.U32 R10, R8, c[0x0][0x198], RZ ;  /* 0x00006600080a7a25 */ /* 0x000fc800078e00ff */
[----:B------:R-:W-:-:S04]  /*6e00*/  IMAD R5, R5, c[0x0][0x198], RZ ;  /* 0x0000660005057a24 */ /* 0x000fc800078e02ff */
[----:B------:R-:W-:-:S05]  /*6e10*/  IMAD R5, R8, c[0x0][0x19c], R5 ;  /* 0x0000670008057a24 */ /* 0x000fca00078e0205 */
[----:B------:R-:W-:Y:S01]  /*6e20*/  IADD3 R11, R11, R5, RZ ;  /* 0x000000050b0b7210 */ /* 0x000fe20007ffe0ff */
[----:B--2---:R-:W-:-:S05]  /*6e30*/  IMAD.IADD R7, R7, 0x1, -R6 ;  /* 0x0000000107077824 */ /* 0x004fca00078e0a06 */
[----:B------:R-:W-:Y:S01]  /*6e40*/  SHF.R.S32.HI R6, RZ, 0x1f, R7 ;  /* 0x0000001fff067819 */ /* 0x000fe20000011407 */
[----:B------:R-:W-:-:S04]  /*6e50*/  IMAD.WIDE.U32 R10, R7, c[0x0][0x180], R10 ;  /* 0x00006000070a7a25 */ /* 0x000fc800078e000a */
[----:B------:R-:W-:-:S04]  /*6e60*/  IMAD R6, R6, c[0x0][0x180], RZ ;  /* 0x0000600006067a24 */ /* 0x000fc800078e02ff */
[----:B------:R-:W-:-:S04]  /*6e70*/  IMAD R6, R7, c[0x0][0x184], R6 ;  /* 0x0000610007067a24 */ /* 0x000fc800078e0206 */
[----:B------:R-:W-:Y:S01]  /*6e80*/  IMAD.IADD R9, R11, 0x1, R6 ;  /* 0x000000010b097824 */ /* 0x000fe200078e0206 */
[----:B------:R-:W-:Y:S01]  /*6e90*/  MOV R6, R10 ;  /* 0x0000000a00067202 */ /* 0x000fe20000000f00 */
[----:B------:R-:W-:Y:S05]  /*6ea0*/  BRA `(.L_x_5352) ;  /* 0x0000003000007947 */ /* 0x000fea0003800000 */
.L_x_5351:
[----:B------:R-:W-:-:S05]  /*6eb0*/  IMAD.MOV.U32 R6, RZ, RZ, c[0x0][0x198] ;  /* 0x00006600ff067624 */ /* 0x000fca00078e00ff */
[----:B------:R-:W-:-:S04]  /*6ec0*/  LEA R6, -R6, RZ, 0x6 ;  /* 0x000000ff06067211 */ /* 0x000fc800078e31ff */
[----:B------:R-:W-:Y:S02]  /*6ed0*/  SHF.R.S32.HI R9, RZ, 0x1f, R6 ;  /* 0x0000001fff097819 */ /* 0x000fe40000011406 */
.L_x_5352:
[CC--:B------:R-:W-:Y:S01]  /*6ee0*/  @!P1 IADD3 R10, P5, R102.reuse, R6.reuse, RZ ;  /* 0x00000006660a9210 */ /* 0x0c0fe20007fbe0ff */
[----:B------:R1:W-:Y:S01]  /*6ef0*/  @P2 STS.128 [R156+0x4000], RZ ;  /* 0x004000ff9c002388 */ /* 0x0003e20000000c00 */
[-C--:B------:R-:W-:Y:S01]  /*6f00*/  @!P1 IADD3 R15, P4, P3, R102, R6.reuse, R151 ;  /* 0x00000006660f9210 */ /* 0x080fe20007b9e097 */
[----:B------:R-:W-:Y:S01]  /*6f10*/  BSSY B0, `(.L_x_5353) ;  /* 0x0000045000007945 */ /* 0x000fe20003800000 */
[----:B------:R-:W-:Y:S01]  /*6f20*/  @!P1 LEA R18, P6, R10, c[0x0][0x168], 0x1 ;  /* 0x00005a000a129a11 */ /* 0x000fe200078c08ff */
[----:B------:R-:W-:Y:S01]  /*6f30*/  @!P1 IMAD.X R5, R101, 0x1, R9, P5 ;  /* 0x0000000165059824 */ /* 0x000fe200028e0609 */
[-C--:B------:R-:W-:Y:S02]  /*6f40*/  @!P2 IADD3 R13, P5, R151, R6.reuse, RZ ;  /* 0x00000006970da210 */ /* 0x080fe40007fbe0ff */
[----:B------:R-:W-:Y:S02]  /*6f50*/  @!P1 IADD3.X R8, R101, R9, R150, P4, P3 ;  /* 0x0000000965089210 */ /* 0x000fe400027e6496 */
[----:B------:R-:W-:Y:S01]  /*6f60*/  IADD3 R7, P4, P3, R151, R6, R151 ;  /* 0x0000000697077210 */ /* 0x000fe20007b9e097 */
[----:B------:R-:W-:Y:S01]  /*6f70*/  @!P2 IMAD.X R11, R150, 0x1, R9, P5 ;  /* 0x00000001960ba824 */ /* 0x000fe200028e0609 */
[----:B------:R-:W-:-:S02]  /*6f80*/  @!P1 LEA.HI.X R19, R10, c[0x0][0x16c], R5, 0x1, P6 ;  /* 0x00005b000a139a11 */ /* 0x000fc400030f0c05 */
[----:B------:R-:W-:Y:S02]  /*6f90*/  IADD3.X R5, R150, R9, R150, P4, P3 ;  /* 0x0000000996057210 */ /* 0x000fe400027e6496 */
[C---:B------:R-:W-:Y:S02]  /*6fa0*/  @!P2 LEA R16, P5, R13.reuse, R168, 0x1 ;  /* 0x000000a80d10a211 */ /* 0x040fe400078a08ff */
[----:B------:R-:W-:Y:S02]  /*6fb0*/  @!P1 IADD3 R10, P3, R102, R7, RZ ;  /* 0x00000007660a9210 */ /* 0x000fe40007f7e0ff */
[----:B------:R-:W-:Y:S02]  /*6fc0*/  @!P2 LEA.HI.X R17, R13, R166, R11, 0x1, P5 ;  /* 0x000000a60d11a211 */ /* 0x000fe400028f0c0b */
[----:B------:R-:W-:Y:S01]  /*6fd0*/  @!P2 LEA R26, P6, R6, R168, 0x1 ;  /* 0x000000a8061aa211 */ /* 0x000fe200078c08ff */
[----:B------:R-:W-:Y:S01]  /*6fe0*/  @!P1 IMAD.X R11, R101, 0x1, R5, P3 ;  /* 0x00000001650b9824 */ /* 0x000fe200018e0605 */
[----:B------:R-:W-:-:S02]  /*6ff0*/  @!P1 LEA R12, P4, R15, c[0x0][0x168], 0x1 ;  /* 0x00005a000f0c9a11 */ /* 0x000fc400078808ff */
[----:B------:R-:W-:Y:S02]  /*7000*/  @!P1 LEA R14, P3, R10, c[0x0][0x168], 0x1 ;  /* 0x00005a000a0e9a11 */ /* 0x000fe400078608ff */
[----:B------:R-:W-:Y:S02]  /*7010*/  @!P2 LEA.HI.X R27, R6, R166, R9, 0x1, P6 ;  /* 0x000000a6061ba211 */ /* 0x000fe400030f0c09 */
[----:B------:R-:W-:Y:S02]  /*7020*/  @!P1 LEA.HI.X R13, R15, c[0x0][0x16c], R8, 0x1, P4 ;  /* 0x00005b000f0d9a11 */ /* 0x000fe400020f0c08 */
[----:B------:R-:W-:Y:S01]  /*7030*/  @!P1 LEA.HI.X R15, R10, c[0x0][0x16c], R11, 0x1, P3 ;  /* 0x00005b000a0f9a11 */ /* 0x000fe200018f0c0b */
[----:B------:R-:W-:Y:S01]  /*7040*/  @!PT LDS RZ, [RZ] ;  /* 0x00000000fffff984 */ /* 0x000fe20000000800 */
[----:B------:R-:W-:Y:S01]  /*7050*/  @!PT LDS RZ, [RZ] ;  /* 0x00000000fffff984 */ /* 0x000fe20000000800 */
[----:B------:R-:W-:Y:S01]  /*7060*/  @!PT LDS RZ, [RZ] ;  /* 0x00000000fffff984 */ /* 0x000fe20000000800 */
[----:B------:R1:W-:Y:S01]  /*7070*/  @!P2 LDGSTS.E.BYPASS.LTC128B.128 [R156+0x4000], [R26.64] ;  /* 0x040000001a9cafae */ /* 0x0003e2000b901d48 */
[----:B------:R-:W-:Y:S02]  /*7080*/  IADD3 R11, P3, R151, R7, RZ ;  /* 0x00000007970b7210 */ /* 0x000fe40007f7e0ff */
[C---:B------:R-:W-:Y:S01]  /*7090*/  @!P2 LEA R108, P4, R7.reuse, R168, 0x1 ;  /* 0x000000a8076ca211 */ /* 0x040fe200078808ff */
[----:B------:R1:W-:Y:S02]  /*70a0*/  @P1 STS.128 [R156+0x6000], RZ ;  /* 0x006000ff9c001388 */ /* 0x0003e40000000c00 */
[--C-:B------:R-:W-:Y:S01]  /*70b0*/  IMAD.X R8, R150, 0x1, R5.reuse, P3 ;  /* 0x0000000196087824 */ /* 0x100fe200018e0605 */
[----:B------:R-:W-:Y:S01]  /*70c0*/  @!P2 LEA.HI.X R109, R7, R166, R5, 0x1, P4 ;  /* 0x000000a6076da211 */ /* 0x000fe200020f0c05 */
[----:B------:R-:W-:Y:S01]  /*70d0*/  @!PT LDS RZ, [RZ] ;  /* 0x00000000fffff984 */ /* 0x000fe20000000800 */
[----:B------:R-:W-:Y:S01]  /*70e0*/  @!PT LDS RZ, [RZ] ;  /* 0x00000000fffff984 */ /* 0x000fe20000000800 */
[----:B------:R-:W-:Y:S01]  /*70f0*/  @!PT LDS RZ, [RZ] ;  /* 0x00000000fffff984 */ /* 0x000fe20000000800 */
[----:B------:R1:W-:Y:S01]  /*7100*/  @!P1 LDGSTS.E.BYPASS.LTC128B.128 [R156+0x6000], [R18.64+0x80] ;  /* 0x06000080129c9fae */ /* 0x0003e2000b901d48 */
[----:B------:R-:W-:-:S03]  /*7110*/  @!P2 LEA R130, P3, R11, R168, 0x1 ;  /* 0x000000a80b82a211 */ /* 0x000fc600078608ff */
        /* <DEDUP_REMOVED lines=36> */
.L_x_5354:
[----:B------:R-:W-:Y:S05]  /*7360*/  BSYNC B0 ;  /* 0x0000000000007941 */ /* 0x000fea0003800000 */
.L_x_5353:
[----:B------:R-:W0:Y:S01]  /*7370*/  LDGDEPBAR ;  /* 0x00000000000079af */ /* 0x000e220000000000 */
[----:B------:R-:W-:-:S04]  /*7380*/  LEA R168, P1, R6, R168, 0x1 ;  /* 0x000000a806a87211 */ /* 0x000fc800078208ff */
[----:B------:R-:W-:Y:S02]  /*7390*/  LEA.HI.X R166, R6, R166, R9, 0x1, P1 ;  /* 0x000000a606a67211 */ /* 0x000fe400008f0c09 */
.L_x_5350:
[----:B------:R-:W-:Y:S01]  /*73a0*/  FMNMX.FTZ R5, R100, R28, !PT ;  /* 0x0000001c64057209 */ /* 0x000fe20007810000 */
[----:B-1----:R-:W-:Y:S01]  /*73b0*/  LDSM.16.MT88.4 R12, [R140+0x8000] ;  /* 0x008000008c0c783b */ /* 0x002fe20000004200 */
        /* <DEDUP_REMOVED lines=33> */
[----:B------:R-:W3:Y:S01]  /*75d0*/  SHFL.BFLY PT, R6, R7, 0x2, 0x1f ;  /* 0x0c401f0007067f89 */ /* 0x000ee200000e0000 */
[----:B-1----:R-:W-:-:S03]  /*75e0*/  FMNMX.FTZ R5, R8, R5, !PT ;  /* 0x0000000508057209 */ /* 0x002fc60007810000 */
[----:B--2---:R-:W-:Y:S01]  /*75f0*/  LDSM.16.MT88.4 R8, [R138+0x8000] ;  /* 0x008000008a08783b */ /* 0x004fe20000004200 */
[----:B---3--:R-:W-:-:S03]  /*7600*/  FMNMX.FTZ R6, R7, R6, !PT ;  /* 0x0000000607067209 */ /* 0x008fc60007810000 */
        /* <DEDUP_REMOVED lines=15> */
[----:B------:R-:W-:Y:S01]  /*7700*/  FADD.FTZ R4, R100, -R5 ;  /* 0x8000000564047221 */ /* 0x000fe20000010000 */
[----:B------:R-:W-:Y:S01]  /*7710*/  MUFU.EX2 R26, R26 ;  /* 0x0000001a001a7308 */ /* 0x000fe20000000800 */
[----:B------:R-:W-:Y:S02]  /*7720*/  FADD.FTZ R6, R3, -R6 ;  /* 0x8000000603067221 */ /* 0x000fe40000010000 */
[--C-:B------:R-:W-:Y:S02]  /*7730*/  FFMA.FTZ R27, R0, c[0x0][0x23c], -R103.reuse ;  /* 0x00008f00001b7a23 */ /* 0x100fe40000010867 */
[--C-:B------:R-:W-:Y:S02]  /*7740*/  FFMA.FTZ R2, R31, c[0x0][0x23c], -R102.reuse ;  /* 0x00008f001f027a23 */ /* 0x100fe40000010866 */
[----:B------:R-:W-:Y:S01]  /*7750*/  FFMA.FTZ R28, R28, c[0x0][0x23c], -R103 ;  /* 0x00008f001c1c7a23 */ /* 0x000fe20000010867 */
[----:B------:R-:W1:Y:S01]  /*7760*/  MUFU.EX2 R25, R25 ;  /* 0x0000001900197308 */ /* 0x000e620000000800 */
        /* <DEDUP_REMOVED lines=9> */
[----:B------:R-:W2:Y:S01]  /*7800*/  MUFU.EX2 R27, R27 ;  /* 0x0000001b001b7308 */ /* 0x000ea20000000800 */
[----:B-1----:R-:W-:Y:S01]  /*7810*/  F2FP.PACK_AB R6, R25, R26 ;  /* 0x0000001a1906723e */ /* 0x002fe200000000ff */
[--C-:B------:R-:W-:Y:S02]  /*7820*/  FFMA.FTZ R107, R125, c[0x0][0x23c], -R102.reuse ;  /* 0x00008f007d6b7a23 */ /* 0x100fe40000010866 */
[--C-:B------:R-:W-:Y:S02]  /*7830*/  FFMA.FTZ R110, R119, c[0x0][0x23c], -R102.reuse ;  /* 0x00008f00776e7a23 */ /* 0x100fe40000010866 */
[--C-:B------:R-:W-:Y:S02]  /*7840*/  FFMA.FTZ R109, R117, c[0x0][0x23c], -R102.reuse ;  /* 0x00008f00756d7a23 */ /* 0x100fe40000010866 */
[----:B------:R-:W-:Y:S01]  /*7850*/  MUFU.EX2 R24, R24 ;  /* 0x0000001800187308 */ /* 0x000fe20000000800 */
[----:B------:R-:W-:-:S02]  /*7860*/  FFMA.FTZ R112, R115, c[0x0][0x23c], -R102 ;  /* 0x00008f0073707a23 */ /* 0x000fc40000010866 */
[--C-:B------:R-:W-:Y:S02]  /*7870*/  FFMA.FTZ R117, R114, c[0x0][0x23c], -R103.reuse ;  /* 0x00008f0072757a23 */ /* 0x100fe40000010867 */
[--C-:B------:R-:W-:Y:S02]  /*7880*/  FFMA.FTZ R115, R20, c[0x0][0x23c], -R103.reuse ;  /* 0x00008f0014737a23 */ /* 0x100fe40000010867 */
[--C-:B------:R-:W-:Y:S01]  /*7890*/  FFMA.FTZ R118, R22, c[0x0][0x23c], -R103.reuse ;  /* 0x00008f0016767a23 */ /* 0x100fe20000010867 */
[----:B------:R-:W1:Y:S01]  /*78a0*/  MUFU.EX2 R2, R2 ;  /* 0x0000000200027308 */ /* 0x000e620000000800 */
[----:B--2---:R-:W-:Y:S01]  /*78b0*/  F2FP.PACK_AB R4, R27, R28 ;  /* 0x0000001c1b04723e */ /* 0x004fe200000000ff */
[----:B------:R-:W-:Y:S02]  /*78c0*/  FFMA.FTZ R116, R116, c[0x0][0x23c], -R103 ;  /* 0x00008f0074747a23 */ /* 0x000fe40000010867 */
[--C-:B------:R-:W-:Y:S02]  /*78d0*/  FFMA.FTZ R114, R21, c[0x0][0x23c], -R102.reuse ;  /* 0x00008f0015727a23 */ /* 0x100fe40000010866 */
[----:B------:R-:W-:-:S02]  /*78e0*/  FFMA.FTZ R111, R111, c[0x0][0x23c], -R102 ;  /* 0x00008f006f6f7a23 */ /* 0x000fc40000010866 */
[----:B------:R-:W-:Y:S01]  /*78f0*/  MUFU.EX2 R0, R0 ;  /* 0x0000000000007308 */ /* 0x000fe20000000800 */
[--C-:B------:R-:W-:Y:S02]  /*7900*/  FFMA.FTZ R113, R113, c[0x0][0x23c], -R102.reuse ;  /* 0x00008f0071717a23 */ /* 0x100fe40000010866 */
[----:B------:R-:W-:Y:S02]  /*7910*/  FFMA.FTZ R122, R23, c[0x0][0x23c], -R102 ;  /* 0x00008f00177a7a23 */ /* 0x000fe40000010866 */
[----:B------:R-:W-:Y:S01]  /*7920*/  LDSM.16.MT88.4 R20, [R137+0x9000] ;  /* 0x009000008914783b */ /* 0x000fe20000004200 */
[--C-:B------:R-:W-:Y:S02]  /*7930*/  FFMA.FTZ R119, R104, c[0x0][0x23c], -R103.reuse ;  /* 0x00008f0068777a23 */ /* 0x100fe40000010867 */
        /* <DEDUP_REMOVED lines=8> */
[----:B------:R-:W-:Y:S02]  /*79c0*/  FFMA.FTZ R103, R121, c[0x0][0x23c], -R103 ;  /* 0x00008f0079677a23 */ /* 0x000fe40000010867 */
[----:B------:R-:W-:Y:S01]  /*79d0*/  FFMA.FTZ R102, R123, c[0x0][0x23c], -R102 ;  /* 0x00008f007b667a23 */ /* 0x000fe20000010866 */
[----:B------:R-:W3:Y:S01]  /*79e0*/  MUFU.EX2 R3, R3 ;  /* 0x0000000300037308 */ /* 0x000ee20000000800 */
[----:B--2---:R-:W-:Y:S01]  /*79f0*/  F2FP.PACK_AB R7, R31, R0 ;  /* 0x000000001f07723e */ /* 0x004fe200000000ff */
[----:B-1----:R-:W-:-:S06]  /*7a00*/  FMUL.FTZ R96, R96, R32 ;  /* 0x0000002060607220 */ /* 0x002fcc0000410000 */
[----:B------:R-:W-:Y:S01]  /*7a10*/  MUFU.EX2 R100, R100 ;  /* 0x0000006400647308 */ /* 0x000fe20000000800 */
[-C--:B------:R-:W-:Y:S02]  /*7a20*/  FMUL.FTZ R97, R97, R32.reuse ;  /* 0x0000002061617220 */ /* 0x080fe40000410000 */
[-C--:B------:R-:W-:Y:S02]  /*7a30*/  FMUL.FTZ R36, R36, R32.reuse ;  /* 0x0000002024247220 */ /* 0x080fe40000410000 */
[----:B------:R-:W-:Y:S02]  /*7a40*/  FMUL.FTZ R37, R37, R32 ;  /* 0x0000002025257220 */ /* 0x000fe40000410000 */
[-C--:B---3--:R-:W-:Y:S01]  /*7a50*/  FMUL.FTZ R98, R98, R3.reuse ;  /* 0x0000000362627220 */ /* 0x088fe20000410000 */
[----:B------:R-:W1:Y:S01]  /*7a60*/  MUFU.EX2 R101, R101 ;  /* 0x0000006500657308 */ /* 0x000e620000000800 */
[-C--:B------:R-:W-:Y:S02]  /*7a70*/  FMUL.FTZ R99, R99, R3.reuse ;  /* 0x0000000363637220 */ /* 0x080fe40000410000 */
        /* <DEDUP_REMOVED lines=10> */
[----:B------:R-:W2:Y:S01]  /*7b20*/  LDSM.16.MT88.4 R12, [R136+0x8000] ;  /* 0x00800000880c783b */ /* 0x000ea20000004200 */
[----:B------:R-:W-:Y:S01]  /*7b30*/  FMUL.FTZ R45, R45, R32 ;  /* 0x000000202d2d7220 */ /* 0x000fe20000410000 */
[----:B------:R-:W-:Y:S01]  /*7b40*/  MUFU.EX2 R108, R108 ;  /* 0x0000006c006c7308 */ /* 0x000fe20000000800 */
[----:B------:R-:W-:-:S02]  /*7b50*/  FMUL.FTZ R46, R46, R3 ;  /* 0x000000032e2e7220 */ /* 0x000fc40000410000 */
[-C--:B------:R-:W-:Y:S02]  /*7b60*/  FMUL.FTZ R47, R47, R3.reuse ;  /* 0x000000032f2f7220 */ /* 0x080fe40000410000 */
[C---:B------:R-:W-:Y:S01]  /*7b70*/  HMMA.16816.F32 R40, R4.reuse, R8, R40 ;  /* 0x000000080428723c */ /* 0x040fe20000001828 */
[-C--:B------:R-:W-:Y:S02]  /*7b80*/  FMUL.FTZ R48, R48, R32.reuse ;  /* 0x0000002030307220 */ /* 0x080fe40000410000 */
[-C--:B------:R-:W-:Y:S01]  /*7b90*/  FMUL.FTZ R49, R49, R32.reuse ;  /* 0x0000002031317220 */ /* 0x080fe20000410000 */
[----:B------:R-:W-:Y:S01]  /*7ba0*/  MUFU.EX2 R107, R107 ;  /* 0x0000006b006b7308 */ /* 0x000fe20000000800 */
[-C--:B------:R-:W-:Y:S02]  /*7bb0*/  FMUL.FTZ R50, R50, R3.reuse ;  /* 0x0000000332327220 */ /* 0x080fe40000410000 */
[----:B------:R-:W-:Y:S01]  /*7bc0*/  FMUL.FTZ R51, R51, R3 ;  /* 0x0000000333337220 */ /* 0x000fe20000410000 */
        /* <DEDUP_REMOVED lines=8> */
[-C--:B------:R-:W-:Y:S02]  /*7c50*/  FMUL.FTZ R56, R56, R32.reuse ;  /* 0x0000002038387220 */ /* 0x080fe40000410000 */
[----:B------:R-:W-:Y:S01]  /*7c60*/  FMUL.FTZ R57, R57, R32 ;  /* 0x0000002039397220 */ /* 0x000fe20000410000 */
        /* <DEDUP_REMOVED lines=8> */
[-C--:B------:R-:W-:Y:S02]  /*7cf0*/  FMUL.FTZ R62, R62, R3.reuse ;  /* 0x000000033e3e7220 */ /* 0x080fe40000410000 */
[----:B------:R-:W-:Y:S01]  /*7d00*/  FMUL.FTZ R63, R63, R3 ;  /* 0x000000033f3f7220 */ /* 0x000fe20000410000 */
[----:B--2---:R-:W-:Y:S01]  /*7d10*/  HMMA.16816.F32 R56, R4, R12, R56 ;  /* 0x0000000c0438723c */ /* 0x004fe20000001838 */
[----:B------:R-:W-:-:S02]  /*7d20*/  FMUL.FTZ R64, R64, R32 ;  /* 0x0000002040407220 */ /* 0x000fc40000410000 */
[-C--:B------:R-:W-:Y:S01]  /*7d30*/  FMUL.FTZ R65, R65, R32.reuse ;  /* 0x0000002041417220 */ /* 0x080fe20000410000 */
[----:B------:R-:W-:Y:S01]  /*7d40*/  MUFU.EX2 R115, R115 ;  /* 0x0000007300737308 */ /* 0x000fe20000000800 */
[-C--:B------:R-:W-:Y:S02]  /*7d50*/  FMUL.FTZ R66, R66, R3.reuse ;  /* 0x0000000342427220 */ /* 0x080fe40000410000 */
[-C--:B------:R-:W-:Y:S01]  /*7d60*/  FMUL.FTZ R67, R67, R3.reuse ;  /* 0x0000000343437220 */ /* 0x080fe20000410000 */
[----:B------:R-:W-:Y:S01]  /*7d70*/  HMMA.16816.F32 R60, R4, R14, R60 ;  /* 0x0000000e043c723c */ /* 0x000fe2000000183c */
[-C--:B------:R-:W-:Y:S01]  /*7d80*/  FMUL.FTZ R68, R68, R32.reuse ;  /* 0x0000002044447220 */ /* 0x080fe20000410000 */
[----:B------:R-:W2:Y:S01]  /*7d90*/  LDSM.16.MT88.4 R12, [R137+0xa000] ;  /* 0x00a00000890c783b */ /* 0x000ea20000004200 */
[----:B------:R-:W-:Y:S01]  /*7da0*/  FMUL.FTZ R69, R69, R32 ;  /* 0x0000002045457220 */ /* 0x000fe20000410000 */
[----:B------:R-:W-:Y:S01]  /*7db0*/  MUFU.EX2 R118, R118 ;  /* 0x0000007600767308 */ /* 0x000fe20000000800 */
[----:B------:R-:W-:-:S02]  /*7dc0*/  FMUL.FTZ R70, R70, R3 ;  /* 0x0000000346467220 */ /* 0x000fc40000410000 */
[-C--:B------:R-:W-:Y:S01]  /*7dd0*/  FMUL.FTZ R71, R71, R3.reuse ;  /* 0x0000000347477220 */ /* 0x080fe20000410000 */
[C---:B---3--:R-:W-:Y:S01]  /*7de0*/  HMMA.16816.F32 R64, R4.reuse, R8, R64 ;  /* 0x000000080440723c */ /* 0x048fe20000001840 */
        /* <DEDUP_REMOVED lines=9> */
[----:B------:R-:W-:Y:S01]  /*7e80*/  MUFU.EX2 R117, R117 ;  /* 0x0000007500757308 */ /* 0x000fe20000000800 */
[-C--:B------:R-:W-:Y:S02]  /*7e90*/  FMUL.FTZ R94, R94, R3.reuse ;  /* 0x000000035e5e7220 */ /* 0x080fe40000410000 */
[-C--:B------:R-:W-:Y:S02]  /*7ea0*/  FMUL.FTZ R95, R95, R3.reuse ;  /* 0x000000035f5f7220 */ /* 0x080fe40000410000 */
[-C--:B------:R-:W-:Y:S01]  /*7eb0*/  FMUL.FTZ R76, R76, R32.reuse ;  /* 0x000000204c4c7220 */ /* 0x080fe20000410000 */
[----:B-----5:R-:W-:Y:S01]  /*7ec0*/  HMMA.16816.F32 R72, R4, R16, R72 ;  /* 0x000000100448723c */ /* 0x020fe20000001848 */
[----:B------:R-:W-:Y:S01]  /*7ed0*/  FMUL.FTZ R77, R77, R32 ;  /* 0x000000204d4d7220 */ /* 0x000fe20000410000 */
[----:B------:R-:W5:Y:S01]  /*7ee0*/  MUFU.EX2 R114, R114 ;  /* 0x0000007200727308 */ /* 0x000f620000000800 */
[----:B------:R-:W-:-:S02]  /*7ef0*/  FMUL.FTZ R78, R78, R3 ;  /* 0x000000034e4e7220 */ /* 0x000fc40000410000 */
[-C--:B------:R-:W-:Y:S02]  /*7f00*/  FMUL.FTZ R79, R79, R3.reuse ;  /* 0x000000034f4f7220 */ /* 0x080fe40000410000 */
        /* <DEDUP_REMOVED lines=21> */
[----:B------:R-:W-:Y:S02]  /*8060*/  FFMA.FTZ R28, R169, R32, R28 ;  /* 0x00000020a91c7223 */ /* 0x000fe4000001001c */
[----:B------:R-:W-:Y:S02]  /*8070*/  FFMA.FTZ R3, R167, R3, R24 ;  /* 0x00000003a7037223 */ /* 0x000fe40000010018 */
[----:B------:R-:W-:Y:S01]  /*8080*/  MUFU.EX2 R106, R106 ;  /* 0x0000006a006a7308 */ /* 0x000fe20000000800 */
[----:B------:R-:W-:Y:S02]  /*8090*/  FADD.FTZ R27, R27, R28 ;  /* 0x0000001c1b1b7221 */ /* 0x000fe40000010000 */
[----:B------:R-:W-:Y:S01]  /*80a0*/  HMMA.16816.F32 R84, R4, R10, R84 ;  /* 0x0000000a0454723c */ /* 0x000fe20000001854 */
[----:B------:R-:W3:Y:S01]  /*80b0*/  LDSM.16.MT88.4 R8, [R137+0x8800] ;  /* 0x008800008908783b */ /* 0x000ee20000004200 */
[----:B------:R-:W-:-:S02]  /*80c0*/  FADD.FTZ R3, R2, R3 ;  /* 0x0000000302037221 */ /* 0x000fc40000010000 */
[----:B------:R-:W-:Y:S01]  /*80d0*/  FADD.FTZ R26, R26, R27 ;  /* 0x0000001b1a1a7221 */ /* 0x000fe20000010000 */
[----:B------:R-:W2:Y:S01]  /*80e0*/  MUFU.EX2 R119, R119 ;  /* 0x0000007700777308 */ /* 0x000ea20000000800 */
[----:B------:R-:W-:Y:S01]  /*80f0*/  FADD.FTZ R0, R0, R3 ;  /* 0x0000000300007221 */ /* 0x000fe20000010000 */
[----:B-1----:R-:W-:Y:S01]  /*8100*/  F2FP.PACK_AB R4, R101, R100 ;  /* 0x000000646504723e */ /* 0x002fe200000000ff */
[----:B------:R-:W-:Y:S01]  /*8110*/  FADD.FTZ R25, R25, R26 ;  /* 0x0000001a19197221 */ /* 0x000fe20000010000 */
[----:B----4-:R-:W-:Y:S01]  /*8120*/  F2FP.PACK_AB R5, R110, R107 ;  /* 0x0000006b6e05723e */ /* 0x010fe200000000ff */
[----:B------:R-:W-:Y:S01]  /*8130*/  FADD.FTZ R0, R31, R0 ;  /* 0x000000001f007221 */ /* 0x000fe20000010000 */
[----:B------:R-:W-:Y:S01]  /*8140*/  F2FP.PACK_AB R6, R108, R105 ;  /* 0x000000696c06723e */ /* 0x000fe200000000ff */
[----:B------:R-:W-:Y:S01]  /*8150*/  FADD.FTZ R100, R100, R25 ;  /* 0x0000001964647221 */ /* 0x000fe20000010000 */
[----:B------:R-:W-:Y:S01]  /*8160*/  F2FP.PACK_AB R7, R112, R109 ;  /* 0x0000006d7007723e */ /* 0x000fe200000000ff */
[----:B------:R-:W-:Y:S01]  /*8170*/  MUFU.EX2 R104, R104 ;  /* 0x0000006800687308 */ /* 0x000fe20000000800 */
[----:B------:R-:W-:-:S02]  /*8180*/  FADD.FTZ R107, R107, R0 ;  /* 0x000000006b6b7221 */ /* 0x000fc40000010000 */
[----:B------:R-:W-:Y:S01]  /*8190*/  FADD.FTZ R0, R101, R100 ;  /* 0x0000006465007221 */ /* 0x000fe20000010000 */
[----:B------:R-:W-:Y:S01]  /*81a0*/  MOV R100, R30 ;  /* 0x0000001e00647202 */ /* 0x000fe20000000f00 */
[----:B------:R-:W-:Y:S01]  /*81b0*/  FADD.FTZ R110, R110, R107 ;  /* 0x0000006b6e6e7221 */ /* 0x000fe20000010000 */
[C---:B-----5:R-:W-:Y:S01]  /*81c0*/  HMMA.16816.F32 R96, R4.reuse, R16, R96 ;  /* 0x000000100460723c */ /* 0x060fe20000001860 */
[----:B------:R-:W-:Y:S01]  /*81d0*/  FADD.FTZ R105, R105, R0 ;  /* 0x0000000069697221 */ /* 0x000fe20000010000 */
[----:B------:R-:W-:Y:S01]  /*81e0*/  MUFU.EX2 R103, R103 ;  /* 0x0000006700677308 */ /* 0x000fe20000000800 */
[----:B------:R-:W-:Y:S02]  /*81f0*/  FADD.FTZ R3, R109, R110 ;  /* 0x0000006e6d037221 */ /* 0x000fe40000010000 */
[----:B------:R-:W-:Y:S02]  /*8200*/  FADD.FTZ R108, R108, R105 ;  /* 0x000000696c6c7221 */ /* 0x000fe40000010000 */
[----:B------:R-:W-:Y:S01]  /*8210*/  FADD.FTZ R3, R112, R3 ;  /* 0x0000000370037221 */ /* 0x000fe20000010000 */
[----:B------:R-:W-:Y:S01]  /*8220*/  HMMA.16816.F32 R36, R4, R18, R36 ;  /* 0x000000120424723c */ /* 0x000fe20000001824 */
[----:B------:R-:W1:Y:S01]  /*8230*/  LDSM.16.MT88.4 R16, [R136+0x8800] ;  /* 0x008800008810783b */ /* 0x000e620000004200 */
[----:B------:R-:W-:Y:S01]  /*8240*/  MUFU.EX2 R35, R35 ;  /* 0x0000002300237308 */ /* 0x000fe20000000800 */
[----:B------:R-:W-:-:S04]  /*8250*/  FADD.FTZ R0, R114, R3 ;  /* 0x0000000372007221 */ /* 0x000fc80000010000 */
[----:B------:R-:W-:Y:S01]  /*8260*/  FADD.FTZ R0, R111, R0 ;  /* 0x000000006f007221 */ /* 0x000fe20000010000 */
[C---:B--2---:R-:W-:Y:S02]  /*8270*/  HMMA.16816.F32 R40, R4.reuse, R12, R40 ;  /* 0x0000000c0428723c */ /* 0x044fe40000001828 */
[----:B------:R-:W2:Y:S06]  /*8280*/  MUFU.EX2 R34, R34 ;  /* 0x0000002200227308 */ /* 0x000eac0000000800 */
[C---:B------:R-:W-:Y:S01]  /*8290*/  HMMA.16816.F32 R44, R4.reuse, R14, R44 ;  /* 0x0000000e042c723c */ /* 0x040fe2000000182c */
[----:B------:R-:W4:Y:S01]  /*82a0*/  LDSM.16.MT88.4 R12, [R140+0xa800] ;  /* 0x00a800008c0c783b */ /* 0x000f220000004200 */
[----:B------:R-:W-:Y:S06]  /*82b0*/  MUFU.EX2 R33, R33 ;  /* 0x0000002100217308 */ /* 0x000fec0000000800 */
[C---:B---3--:R-:W-:Y:S02]  /*82c0*/  HMMA.16816.F32 R48, R4.reuse, R8, R48 ;  /* 0x000000080430723c */ /* 0x048fe40000001830 */
[----:B------:R-:W3:Y:S06]  /*82d0*/  MUFU.EX2 R102, R102 ;  /* 0x0000006600667308 */ /* 0x000eec0000000800 */
[C---:B------:R-:W-:Y:S01]  /*82e0*/  HMMA.16816.F32 R52, R4.reuse, R10, R52 ;  /* 0x0000000a0434723c */ /* 0x040fe20000001834 */
[----:B------:R-:W5:Y:S07]  /*82f0*/  LDSM.16.MT88.4 R8, [R138+0xa800] ;  /* 0x00a800008a08783b */ /* 0x000f6e0000004200 */
        /* <DEDUP_REMOVED lines=22> */
[----:B------:R-:W-:Y:S01]  /*8460*/  FADD.FTZ R116, R116, R3 ;  /* 0x0000000374747221 */ /* 0x000fe20000010000 */
[----:B------:R-:W-:Y:S01]  /*8470*/  MOV R3, R29 ;  /* 0x0000001d00037202 */ /* 0x000fe20000000f00 */
[----:B------:R-:W-:Y:S02]  /*8480*/  FADD.FTZ R122, R122, R113 ;  /* 0x000000717a7a7221 */ /* 0x000fe40000010000 */
[----:B-----5:R-:W-:Y:S01]  /*8490*/  HMMA.16816.F32 R96, R4, R8, R96 ;  /* 0x000000080460723c */ /* 0x020fe20000001860 */
[----:B------:R-:W-:-:S07]  /*84a0*/  FADD.FTZ R117, R117, R116 ;  /* 0x0000007475757221 */ /* 0x000fce0000010000 */
        /* <DEDUP_REMOVED lines=8> */
[C---:B------:R-:W-:Y:S08]  /*8530*/  HMMA.16816.F32 R48, R4.reuse, R20, R48 ;  /* 0x000000140430723c */ /* 0x040ff00000001830 */
[C---:B-----5:R-:W-:Y:S08]  /*8540*/  HMMA.16816.F32 R56, R4.reuse, R8, R56 ;  /* 0x000000080438723c */ /* 0x060ff00000001838 */
[C---:B------:R-:W-:Y:S01]  /*8550*/  HMMA.16816.F32 R60, R4.reuse, R10, R60 ;  /* 0x0000000a043c723c */ /* 0x040fe2000000183c */
[----:B------:R-:W5:Y:S07]  /*8560*/  LDSM.16.MT88.4 R8, [R137+0xb000] ;  /* 0x00b000008908783b */ /* 0x000f6e0000004200 */
        /* <DEDUP_REMOVED lines=8> */
[C---:B-----5:R-:W-:Y:S08]  /*85f0*/  HMMA.16816.F32 R76, R4.reuse, R8, R76 ;  /* 0x00000008044c723c */ /* 0x060ff0000000184c */
[----:B------:R-:W-:Y:S01]  /*8600*/  HMMA.16816.F32 R80, R4, R10, R80 ;  /* 0x0000000a0450723c */ /* 0x000fe20000001850 */
[----:B------:R-:W4:Y:S06]  /*8610*/  LDSM.16.MT88.4 R8, [R137+0x9800] ;  /* 0x009800008908783b */ /* 0x000f2c0000004200 */
[----:B------:R-:W-:Y:S01]  /*8620*/  F2FP.PACK_AB R4, R119, R106 ;  /* 0x0000006a7704723e */ /* 0x000fe200000000ff */
[----:B------:R-:W-:Y:S01]  /*8630*/  FADD.FTZ R106, R106, R117 ;  /* 0x000000756a6a7221 */ /* 0x000fe20000010000 */
[----:B--2---:R-:W-:Y:S01]  /*8640*/  F2FP.PACK_AB R5, R34, R35 ;  /* 0x000000232205723e */ /* 0x004fe200000000ff */
[----:B------:R-:W-:Y:S01]  /*8650*/  FADD.FTZ R35, R35, R122 ;  /* 0x0000007a23237221 */ /* 0x000fe20000010000 */
[----:B------:R-:W-:Y:S01]  /*8660*/  F2FP.PACK_AB R6, R103, R104 ;  /* 0x000000686706723e */ /* 0x000fe200000000ff */
[----:B------:R-:W-:Y:S01]  /*8670*/  FADD.FTZ R119, R119, R106 ;  /* 0x0000006a77777221 */ /* 0x000fe20000010000 */
[----:B---3--:R-:W-:Y:S01]  /*8680*/  F2FP.PACK_AB R7, R102, R33 ;  /* 0x000000216607723e */ /* 0x008fe200000000ff */
[----:B------:R-:W-:-:S02]  /*8690*/  FADD.FTZ R34, R34, R35 ;  /* 0x0000002322227221 */ /* 0x000fc40000010000 */
[----:B------:R-:W-:Y:S02]  /*86a0*/  FADD.FTZ R104, R104, R119 ;  /* 0x0000007768687221 */ /* 0x000fe40000010000 */
[----:B------:R-:W-:Y:S02]  /*86b0*/  FADD.FTZ R33, R33, R34 ;  /* 0x0000002221217221 */ /* 0x000fe40000010000 */
[----:B------:R-:W-:Y:S01]  /*86c0*/  HMMA.16816.F32 R96, R4, R20, R96 ;  /* 0x000000140460723c */ /* 0x000fe20000001860 */
        /* <DEDUP_REMOVED lines=14> */
[C---:B------:R-:W-:Y:S08]  /*87b0*/  HMMA.16816.F32 R68, R4.reuse, R22, R68 ;  /* 0x000000160444723c */ /* 0x040ff00000001844 */
[C---:B-1----:R-:W-:Y:S08]  /*87c0*/  HMMA.16816.F32 R72, R4.reuse, R16, R72 ;  /* 0x000000100448723c */ /* 0x042ff00000001848 */
[C---:B------:R-:W-:Y:S08]  /*87d0*/  HMMA.16816.F32 R92, R4.reuse, R18, R92 ;  /* 0x00000012045c723c */ /* 0x040ff0000000185c */
[C---:B---3--:R-:W-:Y:S08]  /*87e0*/  HMMA.16816.F32 R76, R4.reuse, R8, R76 ;  /* 0x00000008044c723c */ /* 0x048ff0000000184c */
[C---:B------:R-:W-:Y:S08]  /*87f0*/  HMMA.16816.F32 R80, R4.reuse, R10, R80 ;  /* 0x0000000a0450723c */ /* 0x040ff00000001850 */
[C---:B----4-:R-:W-:Y:S08]  /*8800*/  HMMA.16816.F32 R88, R4.reuse, R12, R88 ;  /* 0x0000000c0458723c */ /* 0x050ff00000001858 */
[----:B------:R-:W-:Y:S08]  /*8810*/  HMMA.16816.F32 R84, R4, R14, R84 ;  /* 0x0000000e0454723c */ /* 0x000ff00000001854 */
.L_x_5347:
[----:B------:R-:W-:-:S13]  /*8820*/  ISETP.GE.AND P1, PT, R155, 0x1, PT ;  /* 0x000000019b00780c */ /* 0x000fda0003f26270 */
[----:B------:R-:W-:Y:S05]  /*8830*/  @!P1 BRA `(.L_x_5355) ;  /* 0x00002c0000009947 */ /* 0x000fea0003800000 */
[----:B------:R-:W-:Y:S01]  /*8840*/  ULDC UR7, c[0x0][0x1a0] ;  /* 0x0000680000077ab9 */ /* 0x000fe20000000800 */
[----:B------:R-:W-:Y:S01]  /*8850*/  IMAD.MOV.U32 R0, RZ, RZ, R3 ;  /* 0x000000ffff007224 */ /* 0x000fe200078e0003 */
[----:B------:R-:W-:Y:S01]  /*8860*/  ULEA UR7, -UR7, URZ, 0x6 ;  /* 0x0000003f07077291 */ /* 0x000fe2000f8e313f */
[----:B------:R-:W-:Y:S01]  /*8870*/  IMAD.MOV.U32 R101, RZ, RZ, R100 ;  /* 0x000000ffff657224 */ /* 0x000fe200078e0064 */
[----:B------:R-:W-:Y:S02]  /*8880*/  ULDC UR5, c[0x0][0x198] ;  /* 0x0000660000057ab9 */ /* 0x000fe40000000800 */
[----:B------:R-:W-:Y:S02]  /*8890*/  USHF.R.S32.HI UR6, URZ, 0x1f, UR7 ;  /* 0x0000001f3f067899 */ /* 0x000fe40008011407 */
[----:B------:R-:W-:Y:S01]  /*88a0*/  ULEA UR5, -UR5, URZ, 0x6 ;  /* 0x0000003f05057291 */ /* 0x000fe2000f8e313f */
[----:B------:R-:W-:-:S03]  /*88b0*/  MOV R165, UR7 ;  /* 0x0000000700a57c02 */ /* 0x000fc60008000f00 */
[----:B------:R-:W-:Y:S01]  /*88c0*/  MOV R164, UR6 ;  /* 0x0000000600a47c02 */ /* 0x000fe20008000f00 */
[----:B------:R-:W-:Y:S02]  /*88d0*/  USHF.R.S32.HI UR4, URZ, 0x1f, UR5 ;  /* 0x0000001f3f047899 */ /* 0x000fe40008011405 */
.L_x_5359:
        /* <DEDUP_REMOVED lines=64> */
.L_x_5356:
        /* <DEDUP_REMOVED lines=40> */
[----:B------:R1:W-:Y:S01]  /*8f60*/  @!P3 LDGSTS.E.BYPASS.LTC128B.128 [R156+0xa800], [R174.64+0x80] ;  /* 0x0a800080ae9cbfae */ /* 0x0003e2000b901d48 */
[----:B------:R-:W-:Y:S02]  /*8f70*/  @!P3 LEA.HI.X R171, R103, R171, R100, 0x1, P1 ;  /* 0x000000ab67abb211 */ /* 0x000fe400008f0c64 */
        /* <DEDUP_REMOVED lines=24> */
[----:B------:R-:W5:Y:S04]  /*9100*/  LDSM.16.M88.4 R116, [R146+0x5000] ;  /* 0x005000009274783b */ /* 0x000f680000000200 */
[----:B------:R-:W0:Y:S04]  /*9110*/  LDGDEPBAR ;  /* 0x00000000000079af */ /* 0x000e280000000000 */
[----:B------:R-:W1:Y:S01]  /*9120*/  LDSM.16.M88.4 R120, [R146+0x5800] ;  /* 0x005800009278783b */ /* 0x000e620000000200 */
[----:B--2---:R-:W-:Y:S03]  /*9130*/  IMAD.MOV.U32 R170, RZ, RZ, R2 ;  /* 0x000000ffffaa7224 */ /* 0x004fe600078e0002 */
[----:B------:R-:W-:Y:S01]  /*9140*/  LDSM.16.M88.4 R124, [R145] ;  /* 0x00000000917c783b */ /* 0x000fe20000000200 */
[----:B------:R-:W-:Y:S03]  /*9150*/  IMAD.MOV.U32 R171, RZ, RZ, R3 ;  /* 0x000000ffffab7224 */ /* 0x000fe600078e0003 */
[----:B------:R-:W2:Y:S04]  /*9160*/  LDSM.16.M88.4 R128, [R144] ;  /* 0x000000009080783b */ /* 0x000ea80000000200 */
[----:B------:R-:W1:Y:S01]  /*9170*/  LDSM.16.M88.4 R132, [R144+0x800] ;  /* 0x000800009084783b */ /* 0x000e620000000200 */
[C---:B---3--:R-:W-:Y:S08]  /*9180*/  HMMA.16816.F32 R4, R104.reuse, R108, RZ ;  /* 0x0000006c6804723c */ /* 0x048ff000000018ff */
[C---:B------:R-:W-:Y:S01]  /*9190*/  HMMA.16816.F32 R8, R104.reuse, R110, RZ ;  /* 0x0000006e6808723c */ /* 0x040fe200000018ff */
[----:B------:R-:W3:Y:S07]  /*91a0*/  LDSM.16.M88.4 R108, [R144+0x1000] ;  /* 0x00100000906c783b */ /* 0x000eee0000000200 */
[C---:B----4-:R-:W-:Y:S08]  /*91b0*/  HMMA.16816.F32 R12, R104.reuse, R112, RZ ;  /* 0x00000070680c723c */ /* 0x050ff000000018ff */
[C---:B------:R-:W-:Y:S01]  /*91c0*/  HMMA.16816.F32 R16, R104.reuse, R114, RZ ;  /* 0x000000726810723c */ /* 0x040fe200000018ff */
[----:B------:R-:W4:Y:S07]  /*91d0*/  LDSM.16.M88.4 R112, [R144+0x1800] ;  /* 0x001800009070783b */ /* 0x000f2e0000000200 */
[C---:B-----5:R-:W-:Y:S08]  /*91e0*/  HMMA.16816.F32 R20, R104.reuse, R116, RZ ;  /* 0x000000746814723c */ /* 0x060ff000000018ff */
[C---:B------:R-:W-:Y:S01]  /*91f0*/  HMMA.16816.F32 R24, R104.reuse, R118, RZ ;  /* 0x000000766818723c */ /* 0x040fe200000018ff */
[----:B------:R-:W-:Y:S07]  /*9200*/  LDSM.16.M88.4 R116, [R139+0x4000] ;  /* 0x004000008b74783b */ /* 0x000fee0000000200 */
[C---:B-1----:R-:W-:Y:S08]  /*9210*/  HMMA.16816.F32 R28, R104.reuse, R120, RZ ;  /* 0x00000078681c723c */ /* 0x042ff000000018ff */
[----:B------:R-:W-:Y:S01]  /*9220*/  HMMA.16816.F32 R32, R104, R122, RZ ;  /* 0x0000007a6820723c */ /* 0x000fe200000018ff */
[----:B------:R-:W1:Y:S04]  /*9230*/  LDSM.16.M88.4 R104, [R143] ;  /* 0x000000008f68783b */ /* 0x000e680000000200 */
[----:B------:R-:W5:Y:S03]  /*9240*/  LDSM.16.M88.4 R120, [R139+0x4800] ;  /* 0x004800008b78783b */ /* 0x000f660000000200 */
[C---:B--2---:R-:W-:Y:S08]  /*9250*/  HMMA.16816.F32 R4, R124.reuse, R128, R4 ;  /* 0x000000807c04723c */ /* 0x044ff00000001804 */
[C---:B------:R-:W-:Y:S01]  /*9260*/  HMMA.16816.F32 R8, R124.reuse, R130, R8 ;  /* 0x000000827c08723c */ /* 0x040fe20000001808 */
[----:B------:R-:W2:Y:S07]  /*9270*/  LDSM.16.M88.4 R128, [R139+0x5000] ;  /* 0x005000008b80783b */ /* 0x000eae0000000200 */
[C---:B------:R-:W-:Y:S08]  /*9280*/  HMMA.16816.F32 R12, R124.reuse, R132, R12 ;  /* 0x000000847c0c723c */ /* 0x040ff0000000180c */
[C---:B------:R-:W-:Y:S08]  /*9290*/  HMMA.16816.F32 R16, R124.reuse, R134, R16 ;  /* 0x000000867c10723c */ /* 0x040ff00000001810 */
[C---:B---3--:R-:W-:Y:S08]  /*92a0*/  HMMA.16816.F32 R20, R124.reuse, R108, R20 ;  /* 0x0000006c7c14723c */ /* 0x048ff00000001814 */
[C---:B------:R-:W-:Y:S01]  /*92b0*/  HMMA.16816.F32 R24, R124.reuse, R110, R24 ;  /* 0x0000006e7c18723c */ /* 0x040fe20000001818 */
[----:B------:R-:W3:Y:S07]  /*92c0*/  LDSM.16.M88.4 R108, [R139+0x5800] ;  /* 0x005800008b6c783b */ /* 0x000eee0000000200 */
[C---:B----4-:R-:W-:Y:S08]  /*92d0*/  HMMA.16816.F32 R28, R124.reuse, R112, R28 ;  /* 0x000000707c1c723c */ /* 0x050ff0000000181c */
[----:B------:R-:W-:Y:S01]  /*92e0*/  HMMA.16816.F32 R32, R124, R114, R32 ;  /* 0x000000727c20723c */ /* 0x000fe20000001820 */
[----:B------:R-:W-:Y:S04]  /*92f0*/  LDSM.16.M88.4 R112, [R142] ;  /* 0x000000008e70783b */ /* 0x000fe80000000200 */
[----:B------:R-:W-:Y:S03]  /*9300*/  LDSM.16.M88.4 R124, [R141+0x800] ;  /* 0x000800008d7c783b */ /* 0x000fe60000000200 */
[C---:B-1----:R-:W-:Y:S08]  /*9310*/  HMMA.16816.F32 R4, R104.reuse, R116, R4 ;  /* 0x000000746804723c */ /* 0x042ff00000001804 */
[C---:B------:R-:W-:Y:S01]  /*9320*/  HMMA.16816.F32 R8, R104.reuse, R118, R8 ;  /* 0x000000766808723c */ /* 0x040fe20000001808 */
[----:B------:R-:W1:Y:S07]  /*9330*/  LDSM.16.M88.4 R116, [R141] ;  /* 0x000000008d74783b */ /* 0x000e6e0000000200 */
[C---:B-----5:R-:W-:Y:S08]  /*9340*/  HMMA.16816.F32 R12, R104.reuse, R120, R12 ;  /* 0x00000078680c723c */ /* 0x060ff0000000180c */
[C---:B------:R-:W-:Y:S01]  /*9350*/  HMMA.16816.F32 R16, R104.reuse, R122, R16 ;  /* 0x0000007a6810723c */ /* 0x040fe20000001810 */
[----:B------:R-:W4:Y:S07]  /*9360*/  LDSM.16.M88.4 R120, [R141+0x1000] ;  /* 0x001000008d78783b */ /* 0x000f2e0000000200 */
[C---:B--2---:R-:W-:Y:S08]  /*9370*/  HMMA.16816.F32 R20, R104.reuse, R128, R20 ;  /* 0x000000806814723c */ /* 0x044ff00000001814 */
[C---:B------:R-:W-:Y:S01]  /*9380*/  HMMA.16816.F32 R24, R104.reuse, R130, R24 ;  /* 0x000000826818723c */ /* 0x040fe20000001818 */
[----:B------:R-:W2:Y:S07]  /*9390*/  LDSM.16.M88.4 R128, [R141+0x1800] ;  /* 0x001800008d80783b */ /* 0x000eae0000000200 */
[C---:B---3--:R-:W-:Y:S08]  /*93a0*/  HMMA.16816.F32 R28, R104.reuse, R108, R28 ;  /* 0x0000006c681c723c */ /* 0x048ff0000000181c */
[----:B------:R-:W-:Y:S01]  /*93b0*/  HMMA.16816.F32 R32, R104, R110, R32 ;  /* 0x0000006e6820723c */ /* 0x000fe20000001820 */
[----:B------:R-:W-:Y:S04]  /*93c0*/  LDSM.16.M88.4 R104, [R147+0x2000] ;  /* 0x002000009368783b */ /* 0x000fe80000000200 */
[----:B------:R-:W3:Y:S03]  /*93d0*/  LDSM.16.M88.4 R108, [R146+0x6000] ;  /* 0x00600000926c783b */ /* 0x000ee60000000200 */
        /* <DEDUP_REMOVED lines=10> */
[----:B------:R-:W-:Y:S01]  /*9480*/  HMMA.16816.F32 R32, R112, R130, R32 ;  /* 0x000000827020723c */ /* 0x000fe20000001820 */
[----:B------:R-:W-:Y:S04]  /*9490*/  LDSM.16.M88.4 R112, [R144+0x2000] ;  /* 0x002000009070783b */ /* 0x000fe80000000200 */
[----:B------:R-:W-:Y:S03]  /*94a0*/  LDSM.16.M88.4 R128, [R144+0x3000] ;  /* 0x003000009080783b */ /* 0x000fe60000000200 */
[C---:B---3--:R-:W-:Y:S08]  /*94b0*/  HMMA.16816.F32 R4, R104.reuse, R108, R4 ;  /* 0x0000006c6804723c */ /* 0x048ff00000001804 */
[C---:B------:R-:W-:Y:S01]  /*94c0*/  HMMA.16816.F32 R8, R104.reuse, R110, R8 ;  /* 0x0000006e6808723c */ /* 0x040fe20000001808 */
[----:B------:R-:W2:Y:S07]  /*94d0*/  LDSM.16.M88.4 R108, [R145+0x2000] ;  /* 0x00200000916c783b */ /* 0x000eae0000000200 */
[C---:B-1----:R-:W-:Y:S08]  /*94e0*/  HMMA.16816.F32 R12, R104.reuse, R116, R12 ;  /* 0x00000074680c723c */ /* 0x042ff0000000180c */
[C---:B------:R-:W-:Y:S01]  /*94f0*/  HMMA.16816.F32 R16, R104.reuse, R118, R16 ;  /* 0x000000766810723c */ /* 0x040fe20000001810 */
[----:B------:R-:W1:Y:S07]  /*9500*/  LDSM.16.M88.4 R116, [R144+0x2800] ;  /* 0x002800009074783b */ /* 0x000e6e0000000200 */
[C---:B-----5:R-:W-:Y:S08]  /*9510*/  HMMA.16816.F32 R20, R104.reuse, R124, R20 ;  /* 0x0000007c6814723c */ /* 0x060ff00000001814 */
[C---:B------:R-:W-:Y:S01]  /*9520*/  HMMA.16816.F32 R24, R104.reuse, R126, R24 ;  /* 0x0000007e6818723c */ /* 0x040fe20000001818 */
[----:B------:R-:W3:Y:S07]  /*9530*/  LDSM.16.M88.4 R124, [R144+0x3800] ;  /* 0x00380000907c783b */ /* 0x000eee0000000200 */
[C---:B----4-:R-:W-:Y:S08]  /*9540*/  HMMA.16816.F32 R28, R104.reuse, R120, R28 ;  /* 0x00000078681c723c */ /* 0x050ff0000000181c */
[----:B------:R-:W-:Y:S01]  /*9550*/  HMMA.16816.F32 R32, R104, R122, R32 ;  /* 0x0000007a6820723c */ /* 0x000fe20000001820 */
[----:B------:R-:W-:Y:S04]  /*9560*/  LDSM.16.M88.4 R104, [R143+0x2000] ;  /* 0x002000008f68783b */ /* 0x000fe80000000200 */
[----:B------:R-:W-:Y:S03]  /*9570*/  LDSM.16.M88.4 R120, [R139+0x7000] ;  /* 0x007000008b78783b */ /* 0x000fe60000000200 */
[C---:B--2---:R-:W-:Y:S08]  /*9580*/  HMMA.16816.F32 R4, R108.reuse, R112, R4 ;  /* 0x000000706c04723c */ /* 0x044ff00000001804 */
[C---:B------:R-:W-:Y:S01]  /*9590*/  HMMA.16816.F32 R8, R108.reuse, R114, R8 ;  /* 0x000000726c08723c */ /* 0x040fe20000001808 */
[----:B------:R-:W2:Y:S07]  /*95a0*/  LDSM.16.M88.4 R112, [R139+0x6000] ;  /* 0x006000008b70783b */ /* 0x000eae0000000200 */
[C---:B-1----:R-:W-:Y:S08]  /*95b0*/  HMMA.16816.F32 R12, R108.reuse, R116, R12 ;  /* 0x000000746c0c723c */ /* 0x042ff0000000180c */
[C---:B------:R-:W-:Y:S01]  /*95c0*/  HMMA.16816.F32 R16, R108.reuse, R118, R16 ;  /* 0x000000766c10723c */ /* 0x040fe20000001810 */
[----:B------:R-:W1:Y:S07]  /*95d0*/  LDSM.16.M88.4 R116, [R139+0x6800] ;  /* 0x006800008b74783b */ /* 0x000e6e0000000200 */
[C---:B------:R-:W-:Y:S08]  /*95e0*/  HMMA.16816.F32 R20, R108.reuse, R128, R20 ;  /* 0x000000806c14723c */ /* 0x040ff00000001814 */
[C---:B------:R-:W-:Y:S01]  /*95f0*/  HMMA.16816.F32 R24, R108.reuse, R130, R24 ;  /* 0x000000826c18723c */ /* 0x040fe20000001818 */
[----:B------:R-:W4:Y:S07]  /*9600*/  LDSM.16.M88.4 R128, [R139+0x7800] ;  /* 0x007800008b80783b */ /* 0x000f2e0000000200 */
[C---:B---3--:R-:W-:Y:S08]  /*9610*/  HMMA.16816.F32 R28, R108.reuse, R124, R28 ;  /* 0x0000007c6c1c723c */ /* 0x048ff0000000181c */
        /* <DEDUP_REMOVED lines=11> */
[----:B------:R-:W3:Y:S01]  /*96d0*/  LDSM.16.M88.4 R120, [R141+0x3000] ;  /* 0x003000008d78783b */ /* 0x000ee20000000200 */
[----:B------:R-:W-:Y:S04]  /*96e0*/  DEPBAR.LE SB0, 0x0 ;  /* 0x000080000000791a */ /* 0x000fe80000000000 */
[----:B------:R-:W-:Y:S02]  /*96f0*/  BAR.SYNC.DEFER_BLOCKING 0x0 ;  /* 0x0000000000007b1d */ /* 0x000fe40000010000 */
[C---:B----4-:R-:W-:Y:S08]  /*9700*/  HMMA.16816.F32 R28, R104.reuse, R128, R28 ;  /* 0x00000080681c723c */ /* 0x050ff0000000181c */
[----:B------:R-:W-:Y:S08]  /*9710*/  HMMA.16816.F32 R32, R104, R130, R32 ;  /* 0x000000826820723c */ /* 0x000ff00000001820 */
[C---:B--2---:R-:W-:Y:S08]  /*9720*/  HMMA.16816.F32 R4, R108.reuse, R112, R4 ;  /* 0x000000706c04723c */ /* 0x044ff00000001804 */
[C---:B------:R-:W-:Y:S08]  /*9730*/  HMMA.16816.F32 R8, R108.reuse, R114, R8 ;  /* 0x000000726c08723c */ /* 0x040ff00000001808 */
[C---:B-1----:R-:W-:Y:S08]  /*9740*/  HMMA.16816.F32 R12, R108.reuse, R116, R12 ;  /* 0x000000746c0c723c */ /* 0x042ff0000000180c */
[C---:B------:R-:W-:Y:S08]  /*9750*/  HMMA.16816.F32 R16, R108.reuse, R118, R16 ;  /* 0x000000766c10723c */ /* 0x040ff00000001810 */
[C---:B---3--:R-:W-:Y:S08]  /*9760*/  HMMA.16816.F32 R20, R108.reuse, R120, R20 ;  /* 0x000000786c14723c */ /* 0x048ff00000001814 */
[C---:B------:R-:W-:Y:S08]  /*9770*/  HMMA.16816.F32 R24, R108.reuse, R122, R24 ;  /* 0x0000007a6c18723c */ /* 0x040ff00000001818 */
[C---:B------:R-:W-:Y:S08]  /*9780*/  HMMA.16816.F32 R28, R108.reuse, R124, R28 ;  /* 0x0000007c6c1c723c */ /* 0x040ff0000000181c */
[----:B------:R-:W-:Y:S01]  /*9790*/  HMMA.16816.F32 R32, R108, R126, R32 ;  /* 0x0000007e6c20723c */ /* 0x000fe20000001820 */
[----:B------:R-:W-:Y:S03]  /*97a0*/  @!UPT UIADD3 URZ, URZ, URZ, URZ ;  /* 0x0000003f3f3ff290 */ /* 0x000fe6000fffe03f */
[----:B------:R-:W-:-:S11]  /*97b0*/  @!P1 BRA `(.L_x_5357) ;  /* 0x000007e000009947 */ /* 0x000fd60003800000 */
[----:B------:R-:W-:Y:S02]  /*97c0*/  MOV R2, UR5 ;  /* 0x0000000500027c02 */ /* 0x000fe40008000f00 */
[----:B------:R-:W-:Y:S01]  /*97d0*/  MOV R105, UR4 ;  /* 0x0000000400697c02 */ /* 0x000fe20008000f00 */
[----:B------:R-:W-:-:S06]  /*97e0*/  @!P0 BRA `(.L_x_5358) ;  /* 0x000003c000008947 */ /* 0x000fcc0003800000 */
        /* <DEDUP_REMOVED lines=29> */
[-C--:B------:R-:W-:Y:S02]  /*99c0*/  ISETP.GE.U32.AND P5, PT, R100, R2.reuse, PT ;  /* 0x000000026400720c */ /* 0x080fe40003fa6070 */
        /* <DEDUP_REMOVED lines=30> */
.L_x_5358:
[----:B------:R1:W-:Y:S01]  /*9bb0*/  @P4 STS.128 [R156+0x4000], RZ ;  /* 0x004000ff9c004388 */ /* 0x0003e20000000c00 */
[C---:B------:R-:W-:Y:S02]  /*9bc0*/  LEA R112, P2, R2.reuse, R168, 0x1 ;  /* 0x000000a802707211 */ /* 0x040fe400078408ff */
[----:B------:R-:W-:Y:S02]  /*9bd0*/  IADD3 R3, P1, R151, R2, RZ ;  /* 0x0000000297037210 */ /* 0x000fe40007f3e0ff */
[--C-:B------:R-:W-:Y:S02]  /*9be0*/  LEA.HI.X R113, R2, R166, R105.reuse, 0x1, P2 ;  /* 0x000000a602717211 */ /* 0x100fe400010f0c69 */
[CC--:B------:R-:W-:Y:S01]  /*9bf0*/  @!P4 LEA R110, P5, R3.reuse, R168.reuse, 0x1 ;  /* 0x000000a8036ec211 */ /* 0x0c0fe200078a08ff */
[C---:B------:R-:W-:Y:S01]  /*9c00*/  IMAD.X R105, R150.reuse, 0x1, R105, P1 ;  /* 0x0000000196697824 */ /* 0x040fe200008e0669 */
[----:B------:R-:W-:Y:S01]  /*9c10*/  @!P3 LEA R108, P1, R3, R168, 0x1 ;  /* 0x000000a8036cb211 */ /* 0x000fe200078208ff */
[----:B------:R-:W-:Y:S01]  /*9c20*/  @!PT LDS RZ, [RZ] ;  /* 0x00000000fffff984 */ /* 0x000fe20000000800 */
[----:B------:R-:W-:Y:S01]  /*9c30*/  @!PT LDS RZ, [RZ] ;  /* 0x00000000fffff984 */ /* 0x000fe20000000800 */
[----:B------:R-:W-:Y:S01]  /*9c40*/  @!PT LDS RZ, [RZ] ;  /* 0x00000000fffff984 */ /* 0x000fe20000000800 */
[----:B------:R1:W-:Y:S01]  /*9c50*/  @!P4 LDGSTS.E.BYPASS.LTC128B.128 [R156+0x4000], [R112.64] ;  /* 0x04000000709ccfae */ /* 0x0003e2000b901d48 */
[----:B------:R-:W-:Y:S02]  /*9c60*/  IADD3 R107, P2, R151, R3, RZ ;  /* 0x00000003976b7210 */ /* 0x000fe40007f5e0ff */
[CCC-:B------:R-:W-:Y:S01]  /*9c70*/  @!P4 LEA.HI.X R111, R3.reuse, R166.reuse, R105.reuse, 0x1, P5 ;  /* 0x000000a6036fc211 */ /* 0x1c0fe200028f0c69 */
[----:B------:R1:W-:Y:S01]  /*9c80*/  @P3 STS.128 [R156+0x6000], RZ ;  /* 0x006000ff9c003388 */ /* 0x0003e20000000c00 */
[--C-:B------:R-:W-:Y:S01]  /*9c90*/  @!P3 LEA.HI.X R109, R3, R166, R105.reuse, 0x1, P1 ;  /* 0x000000a6036db211 */ /* 0x100fe200008f0c69 */
[C---:B------:R-:W-:Y:S01]  /*9ca0*/  IMAD.X R105, R150.reuse, 0x1, R105, P2 ;  /* 0x0000000196697824 */ /* 0x040fe200010e0669 */
[CC--:B------:R-:W-:Y:S01]  /*9cb0*/  @!P4 LEA R114, P6, R107.reuse, R168.reuse, 0x1 ;  /* 0x000000a86b72c211 */ /* 0x0c0fe200078c08ff */
[----:B------:R-:W-:Y:S01]  /*9cc0*/  @!PT LDS RZ, [RZ] ;  /* 0x00000000fffff984 */ /* 0x000fe20000000800 */
[----:B------:R-:W-:Y:S01]  /*9cd0*/  @!PT LDS RZ, [RZ] ;  /* 0x00000000fffff984 */ /* 0x000fe20000000800 */
[----:B------:R-:W-:Y:S01]  /*9ce0*/  @!PT LDS RZ, [RZ] ;  /* 0x00000000fffff984 */ /* 0x000fe20000000800 */
[----:B------:R1:W-:Y:S01]  /*9cf0*/  @!P3 LDGSTS.E.BYPASS.LTC128B.128 [R156+0x6000], [R112.64+0x80] ;  /* 0x06000080709cbfae */ /* 0x0003e2000b901d48 */
[C---:B------:R-:W-:Y:S02]  /*9d00*/  @!P3 LEA R104, P2, R107.reuse, R168, 0x1 ;  /* 0x000000a86b68b211 */ /* 0x040fe400078408ff */
[--C-:B------:R-:W-:Y:S01]  /*9d10*/  @!P4 LEA.HI.X R115, R107, R166, R105.reuse, 0x1, P6 ;  /* 0x000000a66b73c211 */ /* 0x100fe200030f0c69 */
[----:B------:R1:W-:Y:S01]  /*9d20*/  @P4 STS.128 [R156+0x4800], RZ ;  /* 0x004800ff9c004388 */ /* 0x0003e20000000c00 */
[----:B------:R-:W-:Y:S03]  /*9d30*/  IADD3 R103, P1, R151, R107, RZ ;  /* 0x0000006b97677210 */ /* 0x000fe60007f3e0ff */
[----:B------:R-:W-:Y:S01]  /*9d40*/  @!PT LDS RZ, [RZ] ;  /* 0x00000000fffff984 */ /* 0x000fe20000000800 */
[----:B------:R-:W-:Y:S01]  /*9d50*/  @!PT LDS RZ, [RZ] ;  /* 0x00000000fffff984 */ /* 0x000fe20000000800 */
[----:B------:R-:W-:Y:S01]  /*9d60*/  @!PT LDS RZ, [RZ] ;  /* 0x00000000fffff984 */ /* 0x000fe20000000800 */
[----:B------:R1:W-:Y:S01]  /*9d70*/  @!P4 LDGSTS.E.BYPASS.LTC128B.128 [R156+0x4800], [R110.64] ;  /* 0x048000006e9ccfae */ /* 0x0003e2000b901d48 */
[----:B------:R-:W-:Y:S01]  /*9d80*/  @!P4 LEA R106, P5, R103, R168, 0x1 ;  /* 0x000000a8676ac211 */ /* 0x000fe200078a08ff */
[--C-:B------:R-:W-:Y:S01]  /*9d90*/  IMAD.X R3, R150, 0x1, R105.reuse, P1 ;  /* 0x0000000196037824 */ /* 0x100fe200008e0669 */
[----:B------:R-:W-:Y:S01]  /*9da0*/  @!P3 LEA.HI.X R105, R107, R166, R105, 0x1, P2 ;  /* 0x000000a66b69b211 */ /* 0x000fe200010f0c69 */
[----:B------:R1:W-:Y:S01]  /*9db0*/  @P3 STS.128 [R156+0x6800], RZ ;  /* 0x006800ff9c003388 */ /* 0x0003e20000000c00 */
[C---:B------:R-:W-:Y:S01]  /*9dc0*/  @!P3 LEA R2, P1, R103.reuse, R168, 0x1 ;  /* 0x000000a86702b211 */ /* 0x040fe200078208ff */
[----:B------:R-:W-:Y:S01]  /*9dd0*/  IMAD.MOV.U32 R168, RZ, RZ, R112 ;  /* 0x000000ffffa87224 */ /* 0x000fe200078e0070 */
        /* <DEDUP_REMOVED lines=28> */
.L_x_5357:
        /* <DEDUP_REMOVED lines=89> */
[--C-:B------:R-:W-:Y:S02]  /*a530*/  FFMA.FTZ R132, R27, c[0x0][0x23c], -R119.reuse ;  /* 0x00008f001b847a23 */ /* 0x100fe40000010877 */
[C---:B------:R-:W-:Y:S01]  /*a540*/  FMUL.FTZ R48, R2.reuse, R48 ;  /* 0x0000003002307220 */ /* 0x040fe20000410000 */
[----:B------:R-:W-:Y:S01]  /*a550*/  MUFU.EX2 R102, R102 ;  /* 0x0000006600667308 */ /* 0x000fe20000000800 */
[----:B------:R-:W-:Y:S02]  /*a560*/  FMUL.FTZ R49, R2, R49 ;  /* 0x0000003102317220 */ /* 0x000fe40000410000 */
[C---:B------:R-:W-:Y:S02]  /*a570*/  FMUL.FTZ R50, R0.reuse, R50 ;  /* 0x0000003200327220 */ /* 0x040fe40000410000 */
[----:B------:R-:W-:Y:S02]  /*a580*/  FMUL.FTZ R51, R0, R51 ;  /* 0x0000003300337220 */ /* 0x000fe40000410000 */
[C---:B------:R-:W-:Y:S02]  /*a590*/  FMUL.FTZ R52, R2.reuse, R52 ;  /* 0x0000003402347220 */ /* 0x040fe40000410000 */
[----:B------:R-:W-:Y:S01]  /*a5a0*/  FMUL.FTZ R53, R2, R53 ;  /* 0x0000003502357220 */ /* 0x000fe20000410000 */
[----:B------:R-:W2:Y:S01]  /*a5b0*/  MUFU.EX2 R103, R103 ;  /* 0x0000006700677308 */ /* 0x000ea20000000800 */
[C---:B------:R-:W-:Y:S02]  /*a5c0*/  FMUL.FTZ R54, R0.reuse, R54 ;  /* 0x0000003600367220 */ /* 0x040fe40000410000 */
[----:B------:R-:W-:Y:S01]  /*a5d0*/  FMUL.FTZ R55, R0, R55 ;  /* 0x0000003700377220 */ /* 0x000fe20000410000 */
[----:B---3--:R-:W-:Y:S01]  /*a5e0*/  F2FP.PACK_AB R97, R7, R6 ;  /* 0x000000060761723e */ /* 0x008fe200000000ff */
[C---:B------:R-:W-:Y:S02]  /*a5f0*/  FMUL.FTZ R56, R2.reuse, R56 ;  /* 0x0000003802387220 */ /* 0x040fe40000410000 */
[----:B------:R-:W-:Y:S02]  /*a600*/  FMUL.FTZ R57, R2, R57 ;  /* 0x0000003902397220 */ /* 0x000fe40000410000 */
[C---:B------:R-:W-:Y:S01]  /*a610*/  FMUL.FTZ R58, R0.reuse, R58 ;  /* 0x0000003a003a7220 */ /* 0x040fe20000410000 */
[----:B------:R-:W-:Y:S01]  /*a620*/  MUFU.EX2 R117, R117 ;  /* 0x0000007500757308 */ /* 0x000fe20000000800 */
[----:B------:R-:W-:Y:S02]  /*a630*/  FMUL.FTZ R59, R0, R59 ;  /* 0x0000003b003b7220 */ /* 0x000fe40000410000 */
[C---:B------:R-:W-:Y:S02]  /*a640*/  FMUL.FTZ R60, R2.reuse, R60 ;  /* 0x0000003c023c7220 */ /* 0x040fe40000410000 */
[----:B------:R-:W-:Y:S02]  /*a650*/  FMUL.FTZ R61, R2, R61 ;  /* 0x0000003d023d7220 */ /* 0x000fe40000410000 */
[C---:B------:R-:W-:Y:S02]  /*a660*/  FMUL.FTZ R62, R0.reuse, R62 ;  /* 0x0000003e003e7220 */ /* 0x040fe40000410000 */
[----:B------:R-:W-:Y:S01]  /*a670*/  FMUL.FTZ R63, R0, R63 ;  /* 0x0000003f003f7220 */ /* 0x000fe20000410000 */
[----:B------:R-:W3:Y:S01]  /*a680*/  MUFU.EX2 R118, R118 ;  /* 0x0000007600767308 */ /* 0x000ee20000000800 */
[C---:B------:R-:W-:Y:S02]  /*a690*/  FMUL.FTZ R64, R2.reuse, R64 ;  /* 0x0000004002407220 */ /* 0x040fe40000410000 */
[----:B------:R-:W-:Y:S01]  /*a6a0*/  FMUL.FTZ R65, R2, R65 ;  /* 0x0000004102417220 */ /* 0x000fe20000410000 */
[----:B--2---:R-:W-:Y:S01]  /*a6b0*/  F2FP.PACK_AB R98, R103, R102 ;  /* 0x000000666762723e */ /* 0x004fe200000000ff */
[C---:B------:R-:W-:Y:S02]  /*a6c0*/  FMUL.FTZ R66, R0.reuse, R66 ;  /* 0x0000004200427220 */ /* 0x040fe40000410000 */
[----:B------:R-:W-:Y:S02]  /*a6d0*/  FMUL.FTZ R67, R0, R67 ;  /* 0x0000004300437220 */ /* 0x000fe40000410000 */
[C---:B------:R-:W-:Y:S01]  /*a6e0*/  FMUL.FTZ R68, R2.reuse, R68 ;  /* 0x0000004402447220 */ /* 0x040fe20000410000 */
[----:B------:R-:W-:Y:S01]  /*a6f0*/  MUFU.EX2 R129, R129 ;  /* 0x0000008100817308 */ /* 0x000fe20000000800 */
[----:B------:R-:W-:Y:S02]  /*a700*/  FMUL.FTZ R69, R2, R69 ;  /* 0x0000004502457220 */ /* 0x000fe40000410000 */
[C---:B------:R-:W-:Y:S02]  /*a710*/  FMUL.FTZ R70, R0.reuse, R70 ;  /* 0x0000004600467220 */ /* 0x040fe40000410000 */
[----:B------:R-:W-:Y:S02]  /*a720*/  FMUL.FTZ R71, R0, R71 ;  /* 0x0000004700477220 */ /* 0x000fe40000410000 */
[--C-:B------:R-:W-:Y:S02]  /*a730*/  FFMA.FTZ R120, R12, c[0x0][0x23c], -R122.reuse ;  /* 0x00008f000c787a23 */ /* 0x100fe4000001087a */
[C---:B------:R-:W-:Y:S01]  /*a740*/  FMUL.FTZ R12, R2.reuse, R92 ;  /* 0x0000005c020c7220 */ /* 0x040fe20000410000 */
[----:B------:R-:W-:Y:S01]  /*a750*/  MUFU.EX2 R130, R130 ;  /* 0x0000008200827308 */ /* 0x000fe20000000800 */
[--C-:B------:R-:W-:Y:S02]  /*a760*/  FFMA.FTZ R121, R13, c[0x0][0x23c], -R122.reuse ;  /* 0x00008f000d797a23 */ /* 0x100fe4000001087a */
[----:B------:R-:W-:Y:S01]  /*a770*/  FMUL.FTZ R13, R2, R93 ;  /* 0x0000005d020d7220 */ /* 0x000fe20000410000 */
[----:B---3--:R-:W-:Y:S01]  /*a780*/  F2FP.PACK_AB R99, R118, R117 ;  /* 0x000000757663723e */ /* 0x008fe200000000ff */
[--C-:B------:R-:W-:Y:S02]  /*a790*/  FFMA.FTZ R123, R14, c[0x0][0x23c], -R119.reuse ;  /* 0x00008f000e7b7a23 */ /* 0x100fe40000010877 */
[C---:B------:R-:W-:Y:S02]  /*a7a0*/  FMUL.FTZ R14, R0.reuse, R94 ;  /* 0x0000005e000e7220 */ /* 0x040fe40000410000 */
[--C-:B------:R-:W-:Y:S01]  /*a7b0*/  FFMA.FTZ R124, R15, c[0x0][0x23c], -R119.reuse ;  /* 0x00008f000f7c7a23 */ /* 0x100fe20000010877 */
[----:B------:R-:W-:Y:S01]  /*a7c0*/  MUFU.EX2 R120, R120 ;  /* 0x0000007800787308 */ /* 0x000fe20000000800 */
[C---:B-1----:R-:W-:Y:S05]  /*a7d0*/  HMMA.16816.F32 R8, R96.reuse, R104, R8 ;  /* 0x000000686008723c */ /* 0x042fea0000001808 */
[----:B------:R-:W-:Y:S02]  /*a7e0*/  FMUL.FTZ R15, R0, R95 ;  /* 0x0000005f000f7220 */ /* 0x000fe40000410000 */
[----:B------:R-:W-:Y:S01]  /*a7f0*/  LDSM.16.MT88.4 R92, [R136+0xa000] ;  /* 0x00a00000885c783b */ /* 0x000fe20000004200 */
[C---:B------:R-:W-:Y:S01]  /*a800*/  HMMA.16816.F32 R36, R96.reuse, R106, R36 ;  /* 0x0000006a6024723c */ /* 0x040fe20000001824 */
[----:B------:R-:W1:Y:S03]  /*a810*/  MUFU.EX2 R121, R121 ;  /* 0x0000007900797308 */ /* 0x000e660000000800 */
[C---:B------:R-:W-:Y:S02]  /*a820*/  FMUL.FTZ R72, R2.reuse, R72 ;  /* 0x0000004802487220 */ /* 0x040fe40000410000 */
[----:B------:R-:W-:Y:S01]  /*a830*/  FMUL.FTZ R73, R2, R73 ;  /* 0x0000004902497220 */ /* 0x000fe20000410000 */
[----:B------:R-:W2:Y:S01]  /*a840*/  LDSM.16.MT88.4 R104, [R136+0x8000] ;  /* 0x008000008868783b */ /* 0x000ea20000004200 */
[C---:B------:R-:W-:Y:S03]  /*a850*/  HMMA.16816.F32 R40, R96.reuse, R108, R40 ;  /* 0x0000006c6028723c */ /* 0x040fe60000001828 */
[----:B------:R-:W-:Y:S01]  /*a860*/  MUFU.EX2 R123, R123 ;  /* 0x0000007b007b7308 */ /* 0x000fe20000000800 */
[C---:B------:R-:W-:Y:S02]  /*a870*/  FMUL.FTZ R74, R0.reuse, R74 ;  /* 0x0000004a004a7220 */ /* 0x040fe40000410000 */
[----:B------:R-:W-:Y:S02]  /*a880*/  FMUL.FTZ R75, R0, R75 ;  /* 0x0000004b004b7220 */ /* 0x000fe40000410000 */
[C---:B------:R-:W-:Y:S01]  /*a890*/  HMMA.16816.F32 R44, R96.reuse, R110, R44 ;  /* 0x0000006e602c723c */ /* 0x040fe2000000182c */
[----:B------:R-:W3:Y:S03]  /*a8a0*/  LDSM.16.MT88.4 R108, [R140+0xa000] ;  /* 0x00a000008c6c783b */ /* 0x000ee60000004200 */
[C---:B------:R-:W-:Y:S01]  /*a8b0*/  FMUL.FTZ R76, R2.reuse, R76 ;  /* 0x0000004c024c7220 */ /* 0x040fe20000410000 */
[----:B------:R-:W4:Y:S01]  /*a8c0*/  MUFU.EX2 R124, R124 ;  /* 0x0000007c007c7308 */ /* 0x000f220000000800 */
[----:B------:R-:W-:Y:S02]  /*a8d0*/  FMUL.FTZ R77, R2, R77 ;  /* 0x0000004d024d7220 */ /* 0x000fe40000410000 */
[C---:B------:R-:W-:Y:S04]  /*a8e0*/  HMMA.16816.F32 R48, R96.reuse, R112, R48 ;  /* 0x000000706030723c */ /* 0x040fe80000001830 */
[C---:B------:R-:W-:Y:S02]  /*a8f0*/  FMUL.FTZ R78, R0.reuse, R78 ;  /* 0x0000004e004e7220 */ /* 0x040fe40000410000 */
[----:B------:R-:W-:Y:S01]  /*a900*/  FMUL.FTZ R79, R0, R79 ;  /* 0x0000004f004f7220 */ /* 0x000fe20000410000 */
[----:B------:R-:W-:Y:S01]  /*a910*/  MUFU.EX2 R131, R131 ;  /* 0x0000008300837308 */ /* 0x000fe20000000800 */
[C---:B------:R-:W-:Y:S01]  /*a920*/  HMMA.16816.F32 R52, R96.reuse, R114, R52 ;  /* 0x000000726034723c */ /* 0x040fe20000001834 */
[----:B------:R-:W5:Y:S03]  /*a930*/  LDSM.16.MT88.4 R112, [R138+0xa000] ;  /* 0x00a000008a70783b */ /* 0x000f660000004200 */
[--C-:B------:R-:W-:Y:S02]  /*a940*/  FFMA.FTZ R125, R16, c[0x0][0x23c], -R122.reuse ;  /* 0x00008f00107d7a23 */ /* 0x100fe4000001087a */
[----:B------:R-:W-:Y:S02]  /*a950*/  FFMA.FTZ R126, R17, c[0x0][0x23c], -R122 ;  /* 0x00008f00117e7a23 */ /* 0x000fe4000001087a */
[--C-:B------:R-:W-:Y:S01]  /*a960*/  FFMA.FTZ R127, R18, c[0x0][0x23c], -R119.reuse ;  /* 0x00008f00127f7a23 */ /* 0x100fe20000010877 */
[----:B------:R-:W-:Y:S03]  /*a970*/  MUFU.EX2 R132, R132 ;  /* 0x0000008400847308 */ /* 0x000fe60000000800 */
[----:B------:R-:W-:Y:S02]  /*a980*/  FFMA.FTZ R128, R19, c[0x0][0x23c], -R119 ;  /* 0x00008f0013807a23 */ /* 0x000fe40000010877 */
[C---:B------:R-:W-:Y:S01]  /*a990*/  FMUL.FTZ R80, R2.reuse, R80 ;  /* 0x0000005002507220 */ /* 0x040fe20000410000 */
[C---:B--2---:R-:W-:Y:S03]  /*a9a0*/  HMMA.16816.F32 R56, R96.reuse, R104, R56 ;  /* 0x000000686038723c */ /* 0x044fe60000001838 */
[----:B------:R-:W-:Y:S01]  /*a9b0*/  FMUL.FTZ R81, R2, R81 ;  /* 0x0000005102517220 */ /* 0x000fe20000410000 */
[----:B------:R-:W-:Y:S01]  /*a9c0*/  MUFU.EX2 R125, R125 ;  /* 0x0000007d007d7308 */ /* 0x000fe20000000800 */
[C---:B------:R-:W-:Y:S02]  /*a9d0*/  FMUL.FTZ R82, R0.reuse, R82 ;  /* 0x0000005200527220 */ /* 0x040fe40000410000 */
[----:B------:R-:W-:Y:S01]  /*a9e0*/  FMUL.FTZ R83, R0, R83 ;  /* 0x0000005300537220 */ /* 0x000fe20000410000 */
[C---:B------:R-:W-:Y:S01]  /*a9f0*/  HMMA.16816.F32 R60, R96.reuse, R106, R60 ;  /* 0x0000006a603c723c */ /* 0x040fe2000000183c */
[----:B------:R-:W2:Y:S03]  /*aa00*/  LDSM.16.MT88.4 R104, [R137+0xa000] ;  /* 0x00a000008968783b */ /* 0x000ea60000004200 */
[C---:B------:R-:W-:Y:S01]  /*aa10*/  FMUL.FTZ R16, R2.reuse, R88 ;  /* 0x0000005802107220 */ /* 0x040fe20000410000 */
[----:B-1----:R-:W-:Y:S01]  /*aa20*/  F2FP.PACK_AB R88, R121, R120 ;  /* 0x000000787958723e */ /* 0x002fe200000000ff */
[----:B------:R-:W1:Y:S01]  /*aa30*/  MUFU.EX2 R126, R126 ;  /* 0x0000007e007e7308 */ /* 0x000e620000000800 */
[----:B------:R-:W-:Y:S01]  /*aa40*/  FMUL.FTZ R17, R2, R89 ;  /* 0x0000005902117220 */ /* 0x000fe20000410000 */
[C---:B---3--:R-:W-:Y:S04]  /*aa50*/  HMMA.16816.F32 R64, R96.reuse, R108, R64 ;  /* 0x0000006c6040723c */ /* 0x048fe80000001840 */
[----:B----4-:R-:W-:Y:S01]  /*aa60*/  F2FP.PACK_AB R89, R124, R123 ;  /* 0x0000007b7c59723e */ /* 0x010fe200000000ff */
[C---:B------:R-:W-:Y:S02]  /*aa70*/  FMUL.FTZ R18, R0.reuse, R90 ;  /* 0x0000005a00127220 */ /* 0x040fe40000410000 */
[----:B------:R-:W-:Y:S01]  /*aa80*/  FMUL.FTZ R19, R0, R91 ;  /* 0x0000005b00137220 */ /* 0x000fe20000410000 */
[C---:B------:R-:W-:Y:S01]  /*aa90*/  HMMA.16816.F32 R68, R96.reuse, R110, R68 ;  /* 0x0000006e6044723c */ /* 0x040fe20000001844 */
[----:B------:R-:W3:Y:S01]  /*aaa0*/  LDSM.16.MT88.4 R108, [R140+0x8800] ;  /* 0x008800008c6c783b */ /* 0x000ee20000004200 */
[----:B------:R-:W-:Y:S02]  /*aab0*/  MUFU.EX2 R127, R127 ;  /* 0x0000007f007f7308 */ /* 0x000fe40000000800 */
[C---:B------:R-:W-:Y:S02]  /*aac0*/  FMUL.FTZ R84, R2.reuse, R84 ;  /* 0x0000005402547220 */ /* 0x040fe40000410000 */
[----:B------:R-:W-:Y:S02]  /*aad0*/  FMUL.FTZ R85, R2, R85 ;  /* 0x0000005502557220 */ /* 0x000fe40000410000 */
[C---:B-----5:R-:W-:Y:S04]  /*aae0*/  HMMA.16816.F32 R72, R96.reuse, R112, R72 ;  /* 0x000000706048723c */ /* 0x060fe80000001848 */
[----:B------:R-:W4:Y:S01]  /*aaf0*/  MUFU.EX2 R128, R128 ;  /* 0x0000008000807308 */ /* 0x000f220000000800 */
[----:B------:R-:W-:Y:S01]  /*ab00*/  FMUL.FTZ R86, R0, R86 ;  /* 0x0000005600567220 */ /* 0x000fe20000410000 */
[----:B-1----:R-:W-:Y:S01]  /*ab10*/  F2FP.PACK_AB R90, R126, R125 ;  /* 0x0000007d7e5a723e */ /* 0x002fe200000000ff */
[----:B------:R-:W-:Y:S01]  /*ab20*/  FMUL.FTZ R87, R0, R87 ;  /* 0x0000005700577220 */ /* 0x000fe20000410000 */
[C---:B------:R-:W-:Y:S01]  /*ab30*/  HMMA.16816.F32 R12, R96.reuse, R114, R12 ;  /* 0x00000072600c723c */ /* 0x040fe2000000180c */
[----:B------:R-:W-:Y:S03]  /*ab40*/  LDSM.16.MT88.4 R112, [R137+0x8800] ;  /* 0x008800008970783b */ /* 0x000fe60000004200 */
[----:B------:R-:W-:Y:S02]  /*ab50*/  FFMA.FTZ R116, R2, R169, R116 ;  /* 0x000000a902747223 */ /* 0x000fe40000010074 */
[----:B------:R-:W-:Y:S02]  /*ab60*/  FFMA.FTZ R6, R0, R167, R6 ;  /* 0x000000a700067223 */ /* 0x000fe40000010006 */
[----:B------:R-:W-:Y:S01]  /*ab70*/  FADD.FTZ R5, R5, R116 ;  /* 0x0000007405057221 */ /* 0x000fe20000010000 */
[C---:B--2---:R-:W-:Y:S03]  /*ab80*/  HMMA.16816.F32 R76, R96.reuse, R104, R76 ;  /* 0x00000068604c723c */ /* 0x044fe6000000184c */
[----:B------:R-:W-:Y:S02]  /*ab90*/  FADD.FTZ R6, R7, R6 ;  /* 0x0000000607067221 */ /* 0x000fe40000010000 */
[----:B------:R-:W-:Y:S02]  /*aba0*/  FADD.FTZ R102, R102, R5 ;  /* 0x0000000566667221 */ /* 0x000fe40000010000 */
[----:B------:R-:W-:Y:S01]  /*abb0*/  FADD.FTZ R117, R117, R6 ;  /* 0x0000000675757221 */ /* 0x000fe20000010000 */
[C---:B------:R-:W-:Y:S01]  /*abc0*/  HMMA.16816.F32 R80, R96.reuse, R106, R80 ;  /* 0x0000006a6050723c */ /* 0x040fe20000001850 */
[----:B------:R-:W1:Y:S03]  /*abd0*/  LDSM.16.MT88.4 R104, [R138+0x8800] ;  /* 0x008800008a68783b */ /* 0x000e660000004200 */
[----:B----4-:R-:W-:Y:S01]  /*abe0*/  F2FP.PACK_AB R91, R128, R127 ;  /* 0x0000007f805b723e */ /* 0x010fe200000000ff */
[----:B------:R-:W-:Y:S02]  /*abf0*/  FADD.FTZ R103, R103, R102 ;  /* 0x0000006667677221 */ /* 0x000fe40000010000 */
[----:B------:R-:W-:Y:S01]  /*ac00*/  FADD.FTZ R118, R118, R117 ;  /* 0x0000007576767221 */ /* 0x000fe20000010000 */
[C---:B------:R-:W-:Y:S04]  /*ac10*/  HMMA.16816.F32 R16, R96.reuse, R92, R16 ;  /* 0x0000005c6010723c */ /* 0x040fe80000001810 */
[----:B------:R-:W-:Y:S02]  /*ac20*/  FADD.FTZ R120, R120, R103 ;  /* 0x0000006778787221 */ /* 0x000fe40000010000 */
[----:B------:R-:W-:Y:S02]  /*ac30*/  FADD.FTZ R123, R123, R118 ;  /* 0x000000767b7b7221 */ /* 0x000fe40000010000 */
[----:B------:R-:W-:Y:S01]  /*ac40*/  HMMA.16816.F32 R84, R96, R94, R84 ;  /* 0x0000005e6054723c */ /* 0x000fe20000001854 */
[----:B------:R-:W2:Y:S03]  /*ac50*/  LDSM.16.MT88.4 R92, [R136+0x8800] ;  /* 0x00880000885c783b */ /* 0x000ea60000004200 */
[----:B------:R-:W-:Y:S02]  /*ac60*/  FADD.FTZ R120, R121, R120 ;  /* 0x0000007879787221 */ /* 0x000fe40000010000 */
[----:B------:R-:W-:Y:S02]  /*ac70*/  FADD.FTZ R124, R124, R123 ;  /* 0x0000007b7c7c7221 */ /* 0x000fe40000010000 */
[C---:B---3--:R-:W-:Y:S01]  /*ac80*/  HMMA.16816.F32 R8, R88.reuse, R108, R8 ;  /* 0x0000006c5808723c */ /* 0x048fe20000001808 */
[----:B------:R-:W3:Y:S04]  /*ac90*/  LDSM.16.MT88.4 R96, [R140+0xa800] ;  /* 0x00a800008c60783b */ /* 0x000ee80000004200 */
[----:B------:R-:W-:Y:S02]  /*aca0*/  FADD.FTZ R125, R125, R120 ;  /* 0x000000787d7d7221 */ /* 0x000fe40000010000 */
[----:B------:R-:W-:Y:S01]  /*acb0*/  FADD.FTZ R5, R127, R124 ;  /* 0x0000007c7f057221 */ /* 0x000fe20000010000 */
[C---:B------:R-:W-:Y:S01]  /*acc0*/  HMMA.16816.F32 R36, R88.reuse, R110, R36 ;  /* 0x0000006e5824723c */ /* 0x040fe20000001824 */
[----:B------:R-:W-:Y:S03]  /*acd0*/  LDSM.16.MT88.4 R108, [R138+0x9000] ;  /* 0x009000008a6c783b */ /* 0x000fe60000004200 */
[----:B------:R-:W-:Y:S02]  /*ace0*/  FADD.FTZ R126, R126, R125 ;  /* 0x0000007d7e7e7221 */ /* 0x000fe40000010000 */
[----:B------:R-:W-:Y:S02]  /*acf0*/  FADD.FTZ R5, R128, R5 ;  /* 0x0000000580057221 */ /* 0x000fe40000010000 */
[C---:B-1----:R-:W-:Y:S08]  /*ad00*/  HMMA.16816.F32 R40, R88.reuse, R104, R40 ;  /* 0x000000685828723c */ /* 0x042ff00000001828 */
[C---:B------:R-:W-:Y:S01]  /*ad10*/  HMMA.16816.F32 R44, R88.reuse, R106, R44 ;  /* 0x0000006a582c723c */ /* 0x040fe2000000182c */
[----:B------:R-:W1:Y:S07]  /*ad20*/  LDSM.16.MT88.4 R104, [R138+0xa800] ;  /* 0x00a800008a68783b */ /* 0x000e6e0000004200 */
[C---:B------:R-:W-:Y:S07]  /*ad30*/  HMMA.16816.F32 R48, R88.reuse, R112, R48 ;  /* 0x000000705830723c */ /* 0x040fee0000001830 */
[--C-:B------:R-:W-:Y:S01]  /*ad40*/  FFMA.FTZ R112, R22, c[0x0][0x23c], -R119.reuse ;  /* 0x00008f0016707a23 */ /* 0x100fe20000010877 */
[C---:B------:R-:W-:Y:S04]  /*ad50*/  HMMA.16816.F32 R52, R88.reuse, R114, R52 ;  /* 0x000000725834723c */ /* 0x040fe80000001834 */
[----:B------:R-:W-:Y:S01]  /*ad60*/  FFMA.FTZ R113, R23, c[0x0][0x23c], -R119 ;  /* 0x00008f0017717a23 */ /* 0x000fe20000010877 */
[----:B------:R-:W4:Y:S01]  /*ad70*/  MUFU.EX2 R112, R112 ;  /* 0x0000007000707308 */ /* 0x000f220000000800 */
[----:B------:R-:W5:Y:S01]  /*ad80*/  LDSM.16.MT88.4 R20, [R137+0xa800] ;  /* 0x00a800008914783b */ /* 0x000f620000004200 */
[--C-:B------:R-:W-:Y:S01]  /*ad90*/  FFMA.FTZ R114, R24, c[0x0][0x23c], -R122.reuse ;  /* 0x00008f0018727a23 */ /* 0x100fe2000001087a */
[C---:B--2---:R-:W-:Y:S04]  /*ada0*/  HMMA.16816.F32 R56, R88.reuse, R92, R56 ;  /* 0x0000005c5838723c */ /* 0x044fe80000001838 */
[----:B------:R-:W-:Y:S02]  /*adb0*/  FFMA.FTZ R115, R25, c[0x0][0x23c], -R122 ;  /* 0x00008f0019737a23 */ /* 0x000fe4000001087a */
[----:B------:R-:W-:Y:S01]  /*adc0*/  LDSM.16.MT88.4 R24, [R137+0x9000] ;  /* 0x009000008918783b */ /* 0x000fe20000004200 */
[----:B------:R-:W2:Y:S01]  /*add0*/  MUFU.EX2 R113, R113 ;  /* 0x0000007100717308 */ /* 0x000ea20000000800 */
[C---:B------:R-:W-:Y:S06]  /*ade0*/  HMMA.16816.F32 R60, R88.reuse, R94, R60 ;  /* 0x0000005e583c723c */ /* 0x040fec000000183c */
[----:B------:R-:W5:Y:S02]  /*adf0*/  LDSM.16.MT88.4 R92, [R136+0xa800] ;  /* 0x00a80000885c783b */ /* 0x000f640000004200 */
[C---:B---3--:R-:W-:Y:S01]  /*ae00*/  HMMA.16816.F32 R64, R88.reuse, R96, R64 ;  /* 0x000000605840723c */ /* 0x048fe20000001840 */
[----:B------:R-:W-:Y:S03]  /*ae10*/  MUFU.EX2 R114, R114 ;  /* 0x0000007200727308 */ /* 0x000fe60000000800 */
[----:B----4-:R-:W-:Y:S04]  /*ae20*/  FADD.FTZ R0, R112, R5 ;  /* 0x0000000570007221 */ /* 0x010fe80000010000 */
[C---:B------:R-:W-:Y:S01]  /*ae30*/  HMMA.16816.F32 R68, R88.reuse, R98, R68 ;  /* 0x000000625844723c */ /* 0x040fe20000001844 */
[----:B------:R-:W3:Y:S02]  /*ae40*/  LDSM.16.MT88.4 R96, [R140+0x9000] ;  /* 0x009000008c60783b */ /* 0x000ee40000004200 */
[----:B------:R-:W4:Y:S01]  /*ae50*/  MUFU.EX2 R115, R115 ;  /* 0x0000007300737308 */ /* 0x000f220000000800 */
[----:B--2---:R-:W-:Y:S04]  /*ae60*/  FADD.FTZ R0, R113, R0 ;  /* 0x0000000071007221 */ /* 0x004fe80000010000 */
[C---:B-1----:R-:W-:Y:S04]  /*ae70*/  HMMA.16816.F32 R72, R88.reuse, R104, R72 ;  /* 0x000000685848723c */ /* 0x042fe80000001848 */
[----:B------:R-:W-:Y:S01]  /*ae80*/  FADD.FTZ R5, R131, R0 ;  /* 0x0000000083057221 */ /* 0x000fe20000010000 */
[----:B------:R-:W-:Y:S03]  /*ae90*/  IADD3 R0, R155, -0x1, RZ ;  /* 0xffffffff9b007810 */ /* 0x000fe60007ffe0ff */
[C---:B------:R-:W-:Y:S01]  /*aea0*/  HMMA.16816.F32 R12, R88.reuse, R106, R12 ;  /* 0x0000006a580c723c */ /* 0x040fe2000000180c */
[----:B------:R-:W1:Y:S03]  /*aeb0*/  LDSM.16.MT88.4 R104, [R136+0x9000] ;  /* 0x009000008868783b */ /* 0x000e660000004200 */
[----:B------:R-:W-:Y:S01]  /*aec0*/  FADD.FTZ R5, R132, R5 ;  /* 0x0000000584057221 */ /* 0x000fe20000010000 */
[----:B------:R-:W-:Y:S02]  /*aed0*/  MOV R155, R0 ;  /* 0x00000000009b7202 */ /* 0x000fe40000000f00 */
[----:B------:R-:W-:Y:S01]  /*aee0*/  MOV R0, R3 ;  /* 0x0000000300007202 */ /* 0x000fe20000000f00 */
[C---:B-----5:R-:W-:Y:S07]  /*aef0*/  HMMA.16816.F32 R76, R88.reuse, R20, R76 ;  /* 0x00000014584c723c */ /* 0x060fee000000184c */
[----:B------:R-:W-:Y:S01]  /*af00*/  F2FP.PACK_AB R20, R130, R129 ;  /* 0x000000818214723e */ /* 0x000fe200000000ff */
[C---:B------:R-:W-:Y:S04]  /*af10*/  HMMA.16816.F32 R80, R88.reuse, R22, R80 ;  /* 0x000000165850723c */ /* 0x040fe80000001850 */
[----:B------:R-:W-:Y:S01]  /*af20*/  F2FP.PACK_AB R21, R113, R112 ;  /* 0x000000707115723e */ /* 0x000fe200000000ff */
[----:B------:R-:W-:Y:S02]  /*af30*/  FADD.FTZ R129, R129, R126 ;  /* 0x0000007e81817221 */ /* 0x000fe40000010000 */
[C---:B----4-:R-:W-:Y:S01]  /*af40*/  F2FP.PACK_AB R22, R115.reuse, R114 ;  /* 0x000000727316723e */ /* 0x050fe200000000ff */
[C---:B------:R-:W-:Y:S04]  /*af50*/  HMMA.16816.F32 R16, R88.reuse, R92, R16 ;  /* 0x0000005c5810723c */ /* 0x040fe80000001810 */
[----:B------:R-:W-:Y:S01]  /*af60*/  F2FP.PACK_AB R23, R132, R131 ;  /* 0x000000838417723e */ /* 0x000fe200000000ff */
[----:B------:R-:W-:Y:S03]  /*af70*/  FADD.FTZ R129, R130, R129 ;  /* 0x0000008182817221 */ /* 0x000fe60000010000 */
[----:B------:R-:W-:Y:S01]  /*af80*/  HMMA.16816.F32 R84, R88, R94, R84 ;  /* 0x0000005e5854723c */ /* 0x000fe20000001854 */
[----:B------:R-:W2:Y:S03]  /*af90*/  LDSM.16.MT88.4 R88, [R140+0xb000] ;  /* 0x00b000008c58783b */ /* 0x000ea60000004200 */
[----:B------:R-:W-:Y:S04]  /*afa0*/  FADD.FTZ R114, R114, R129 ;  /* 0x0000008172727221 */ /* 0x000fe80000010000 */
[C---:B---3--:R-:W-:Y:S01]  /*afb0*/  HMMA.16816.F32 R8, R20.reuse, R96, R8 ;  /* 0x000000601408723c */ /* 0x048fe20000001808 */
[----:B------:R-:W3:Y:S04]  /*afc0*/  LDSM.16.MT88.4 R92, [R138+0xb000] ;  /* 0x00b000008a5c783b */ /* 0x000ee80000004200 */
[----:B------:R-:W-:Y:S02]  /*afd0*/  FADD.FTZ R115, R115, R114 ;  /* 0x0000007273737221 */ /* 0x000fe40000010000 */
[--C-:B------:R-:W-:Y:S01]  /*afe0*/  FFMA.FTZ R96, R31, c[0x0][0x23c], -R119.reuse ;  /* 0x00008f001f607a23 */ /* 0x100fe20000010877 */
[C---:B------:R-:W-:Y:S08]  /*aff0*/  HMMA.16816.F32 R36, R20.reuse, R98, R36 ;  /* 0x000000621424723c */ /* 0x040ff00000001824 */
[C---:B------:R-:W-:Y:S07]  /*b000*/  HMMA.16816.F32 R40, R20.reuse, R108, R40 ;  /* 0x0000006c1428723c */ /* 0x040fee0000001828 */
[--C-:B------:R-:W-:Y:S01]  /*b010*/  FFMA.FTZ R108, R28, c[0x0][0x23c], -R122.reuse ;  /* 0x00008f001c6c7a23 */ /* 0x100fe2000001087a */
[C---:B------:R-:W-:Y:S04]  /*b020*/  HMMA.16816.F32 R44, R20.reuse, R110, R44 ;  /* 0x0000006e142c723c */ /* 0x040fe8000000182c */
[--C-:B------:R-:W-:Y:S01]  /*b030*/  FFMA.FTZ R109, R29, c[0x0][0x23c], -R122.reuse ;  /* 0x00008f001d6d7a23 */ /* 0x100fe2000001087a */
[----:B------:R-:W-:Y:S02]  /*b040*/  MUFU.EX2 R108, R108 ;  /* 0x0000006c006c7308 */ /* 0x000fe40000000800 */
[--C-:B------:R-:W-:Y:S01]  /*b050*/  FFMA.FTZ R110, R30, c[0x0][0x23c], -R119.reuse ;  /* 0x00008f001e6e7a23 */ /* 0x100fe20000010877 */
[C---:B------:R-:W-:Y:S01]  /*b060*/  HMMA.16816.F32 R48, R20.reuse, R24, R48 ;  /* 0x000000181430723c */ /* 0x040fe20000001830 */
[----:B------:R-:W-:Y:S06]  /*b070*/  LDSM.16.MT88.4 R28, [R136+0xb000] ;  /* 0x00b00000881c783b */ /* 0x000fec0000004200 */
[----:B------:R-:W4:Y:S01]  /*b080*/  MUFU.EX2 R109, R109 ;  /* 0x0000006d006d7308 */ /* 0x000f220000000800 */
[C---:B------:R-:W-:Y:S01]  /*b090*/  HMMA.16816.F32 R52, R20.reuse, R26, R52 ;  /* 0x0000001a1434723c */ /* 0x040fe20000001834 */
[----:B------:R-:W5:Y:S07]  /*b0a0*/  LDSM.16.MT88.4 R24, [R137+0xb000] ;  /* 0x00b000008918783b */ /* 0x000f6e0000004200 */
[C---:B-1----:R-:W-:Y:S01]  /*b0b0*/  HMMA.16816.F32 R56, R20.reuse, R104, R56 ;  /* 0x000000681438723c */ /* 0x042fe20000001838 */
[----:B------:R-:W-:Y:S06]  /*b0c0*/  MUFU.EX2 R105, R96 ;  /* 0x0000006000697308 */ /* 0x000fec0000000800 */
[--C-:B------:R-:W-:Y:S01]  /*b0d0*/  FFMA.FTZ R104, R32, c[0x0][0x23c], -R122.reuse ;  /* 0x00008f0020687a23 */ /* 0x100fe2000001087a */
[C---:B------:R-:W-:Y:S03]  /*b0e0*/  HMMA.16816.F32 R60, R20.reuse, R106, R60 ;  /* 0x0000006a143c723c */ /* 0x040fe6000000183c */
[----:B------:R-:W1:Y:S01]  /*b0f0*/  MUFU.EX2 R110, R110 ;  /* 0x0000006e006e7308 */ /* 0x000e620000000800 */
[----:B------:R-:W-:Y:S03]  /*b100*/  FFMA.FTZ R122, R33, c[0x0][0x23c], -R122 ;  /* 0x00008f00217a7a23 */ /* 0x000fe6000001087a */
[--C-:B------:R-:W-:Y:S01]  /*b110*/  FFMA.FTZ R106, R34, c[0x0][0x23c], -R119.reuse ;  /* 0x00008f00226a7a23 */ /* 0x100fe20000010877 */
[C---:B--2---:R-:W-:Y:S04]  /*b120*/  HMMA.16816.F32 R64, R20.reuse, R88, R64 ;  /* 0x000000581440723c */ /* 0x044fe80000001840 */
[----:B------:R-:W-:Y:S01]  /*b130*/  FFMA.FTZ R119, R35, c[0x0][0x23c], -R119 ;  /* 0x00008f0023777a23 */ /* 0x000fe20000010877 */
[----:B------:R-:W-:Y:S01]  /*b140*/  MUFU.EX2 R104, R104 ;  /* 0x0000006800687308 */ /* 0x000fe20000000800 */
[----:B------:R-:W-:Y:S02]  /*b150*/  LDSM.16.MT88.4 R32, [R138+0x9800] ;  /* 0x009800008a20783b */ /* 0x000fe40000004200 */
[C---:B------:R-:W-:Y:S06]  /*b160*/  HMMA.16816.F32 R68, R20.reuse, R90, R68 ;  /* 0x0000005a1444723c */ /* 0x040fec0000001844 */
[----:B------:R-:W2:Y:S01]  /*b170*/  LDSM.16.MT88.4 R88, [R140+0x9800] ;  /* 0x009800008c58783b */ /* 0x000ea20000004200 */
[----:B------:R-:W1:Y:S01]  /*b180*/  MUFU.EX2 R107, R122 ;  /* 0x0000007a006b7308 */ /* 0x000e620000000800 */
[C---:B---3--:R-:W-:Y:S08]  /*b190*/  HMMA.16816.F32 R72, R20.reuse, R92, R72 ;  /* 0x0000005c1448723c */ /* 0x048ff00000001848 */
[C---:B------:R-:W-:Y:S01]  /*b1a0*/  HMMA.16816.F32 R12, R20.reuse, R94, R12 ;  /* 0x0000005e140c723c */ /* 0x040fe2000000180c */
[----:B------:R-:W-:Y:S01]  /*b1b0*/  LDSM.16.MT88.4 R92, [R140+0xb800] ;  /* 0x00b800008c5c783b */ /* 0x000fe20000004200 */
[----:B------:R-:W-:Y:S06]  /*b1c0*/  MUFU.EX2 R106, R106 ;  /* 0x0000006a006a7308 */ /* 0x000fec0000000800 */
[C---:B-----5:R-:W-:Y:S04]  /*b1d0*/  HMMA.16816.F32 R76, R20.reuse, R24, R76 ;  /* 0x00000018144c723c */ /* 0x060fe8000000184c */
[----:B------:R-:W3:Y:S04]  /*b1e0*/  MUFU.EX2 R119, R119 ;  /* 0x0000007700777308 */ /* 0x000ee80000000800 */
[C---:B------:R-:W-:Y:S01]  /*b1f0*/  HMMA.16816.F32 R80, R20.reuse, R26, R80 ;  /* 0x0000001a1450723c */ /* 0x040fe20000001850 */
[----:B------:R-:W5:Y:S07]  /*b200*/  LDSM.16.MT88.4 R24, [R137+0x9800] ;  /* 0x009800008918783b */ /* 0x000f6e0000004200 */
[C---:B------:R-:W-:Y:S08]  /*b210*/  HMMA.16816.F32 R16, R20.reuse, R28, R16 ;  /* 0x0000001c1410723c */ /* 0x040ff00000001810 */
[----:B------:R-:W-:Y:S01]  /*b220*/  HMMA.16816.F32 R84, R20, R30, R84 ;  /* 0x0000001e1454723c */ /* 0x000fe20000001854 */
[----:B------:R-:W5:Y:S06]  /*b230*/  LDSM.16.MT88.4 R28, [R136+0x9800] ;  /* 0x00980000881c783b */ /* 0x000f6c0000004200 */
[----:B----4-:R-:W-:Y:S01]  /*b240*/  F2FP.PACK_AB R20, R109, R108 ;  /* 0x0000006c6d14723e */ /* 0x010fe200000000ff */
[----:B------:R-:W-:Y:S01]  /*b250*/  FADD.FTZ R108, R108, R115 ;  /* 0x000000736c6c7221 */ /* 0x000fe20000010000 */
[----:B-1----:R-:W-:Y:S03]  /*b260*/  F2FP.PACK_AB R21, R105, R110 ;  /* 0x0000006e6915723e */ /* 0x002fe600000000ff */
[----:B------:R-:W-:Y:S01]  /*b270*/  F2FP.PACK_AB R22, R107, R104 ;  /* 0x000000686b16723e */ /* 0x000fe200000000ff */
[----:B------:R-:W-:Y:S01]  /*b280*/  FADD.FTZ R110, R110, R5 ;  /* 0x000000056e6e7221 */ /* 0x000fe20000010000 */
[----:B---3--:R-:W-:Y:S01]  /*b290*/  F2FP.PACK_AB R23, R119, R106 ;  /* 0x0000006a7717723e */ /* 0x008fe200000000ff */
[----:B------:R-:W-:Y:S02]  /*b2a0*/  FADD.FTZ R109, R109, R108 ;  /* 0x0000006c6d6d7221 */ /* 0x000fe40000010000 */
[----:B------:R-:W-:Y:S02]  /*b2b0*/  FADD.FTZ R105, R105, R110 ;  /* 0x0000006e69697221 */ /* 0x000fe40000010000 */
[----:B------:R-:W-:Y:S02]  /*b2c0*/  FADD.FTZ R104, R104, R109 ;  /* 0x0000006d68687221 */ /* 0x000fe40000010000 */
[C---:B--2---:R-:W-:Y:S01]  /*b2d0*/  HMMA.16816.F32 R96, R20.reuse, R88, R8 ;  /* 0x000000581460723c */ /* 0x044fe20000001808 */
[----:B------:R-:W1:Y:S02]  /*b2e0*/  LDSM.16.MT88.4 R8, [R138+0xb800] ;  /* 0x00b800008a08783b */ /* 0x000e640000004200 */
[----:B------:R-:W-:Y:S02]  /*b2f0*/  FADD.FTZ R106, R106, R105 ;  /* 0x000000696a6a7221 */ /* 0x000fe40000010000 */
[----:B------:R-:W-:Y:S02]  /*b300*/  FADD.FTZ R169, R107, R104 ;  /* 0x000000686ba97221 */ /* 0x000fe40000010000 */
[----:B------:R-:W-:Y:S01]  /*b310*/  FADD.FTZ R167, R119, R106 ;  /* 0x0000006a77a77221 */ /* 0x000fe20000010000 */
[C---:B------:R-:W-:Y:S08]  /*b320*/  HMMA.16816.F32 R36, R20.reuse, R90, R36 ;  /* 0x0000005a1424723c */ /* 0x040ff00000001824 */
[C---:B------:R-:W-:Y:S08]  /*b330*/  HMMA.16816.F32 R40, R20.reuse, R32, R40 ;  /* 0x000000201428723c */ /* 0x040ff00000001828 */
[C---:B------:R-:W-:Y:S01]  /*b340*/  HMMA.16816.F32 R44, R20.reuse, R34, R44 ;  /* 0x00000022142c723c */ /* 0x040fe2000000182c */
[----:B------:R-:W2:Y:S07]  /*b350*/  LDSM.16.MT88.4 R32, [R137+0xb800] ;  /* 0x00b800008920783b */ /* 0x000eae0000004200 */
[C---:B-----5:R-:W-:Y:S08]  /*b360*/  HMMA.16816.F32 R48, R20.reuse, R24, R48 ;  /* 0x000000181430723c */ /* 0x060ff00000001830 */
[C---:B------:R-:W-:Y:S01]  /*b370*/  HMMA.16816.F32 R52, R20.reuse, R26, R52 ;  /* 0x0000001a1434723c */ /* 0x040fe20000001834 */
[----:B------:R-:W3:Y:S07]  /*b380*/  LDSM.16.MT88.4 R24, [R136+0xb800] ;  /* 0x00b800008818783b */ /* 0x000eee0000004200 */
[C---:B------:R-:W-:Y:S08]  /*b390*/  HMMA.16816.F32 R56, R20.reuse, R28, R56 ;  /* 0x0000001c1438723c */ /* 0x040ff00000001838 */
[C---:B------:R-:W-:Y:S08]  /*b3a0*/  HMMA.16816.F32 R60, R20.reuse, R30, R60 ;  /* 0x0000001e143c723c */ /* 0x040ff0000000183c */
[C---:B------:R-:W-:Y:S08]  /*b3b0*/  HMMA.16816.F32 R64, R20.reuse, R92, R64 ;  /* 0x0000005c1440723c */ /* 0x040ff00000001840 */
[C---:B------:R-:W-:Y:S08]  /*b3c0*/  HMMA.16816.F32 R68, R20.reuse, R94, R68 ;  /* 0x0000005e1444723c */ /* 0x040ff00000001844 */
[C---:B-1----:R-:W-:Y:S08]  /*b3d0*/  HMMA.16816.F32 R72, R20.reuse, R8, R72 ;  /* 0x000000081448723c */ /* 0x042ff00000001848 */
[C---:B------:R-:W-:Y:S08]  /*b3e0*/  HMMA.16816.F32 R92, R20.reuse, R10, R12 ;  /* 0x0000000a145c723c */ /* 0x040ff0000000180c */
[C---:B--2---:R-:W-:Y:S08]  /*b3f0*/  HMMA.16816.F32 R76, R20.reuse, R32, R76 ;  /* 0x00000020144c723c */ /* 0x044ff0000000184c */
[C---:B------:R-:W-:Y:S08]  /*b400*/  HMMA.16816.F32 R80, R20.reuse, R34, R80 ;  /* 0x000000221450723c */ /* 0x040ff00000001850 */
[C---:B---3--:R-:W-:Y:S08]  /*b410*/  HMMA.16816.F32 R88, R20.reuse, R24, R16 ;  /* 0x000000181458723c */ /* 0x048ff00000001810 */
[----:B------:R-:W-:Y:S01]  /*b420*/  HMMA.16816.F32 R84, R20, R26, R84 ;  /* 0x0000001a1454723c */ /* 0x000fe20000001854 */
[----:B------:R-:W-:-:S07]  /*b430*/  @P1 BRA `(.L_x_5359) ;  /* 0xffffd4a000001947 */ /* 0x000fce000383ffff */
.L_x_5355:
[----:B------:R-:W1:Y:S01]  /*b440*/  SHFL.BFLY PT, R0, R169, 0x2, 0x1f ;  /* 0x0c401f00a9007f89 */ /* 0x000e6200000e0000 */
[----:B------:R-:W-:Y:S01]  /*b450*/  MOV R10, 0x3f800000 ;  /* 0x3f800000000a7802 */ /* 0x000fe20000000f00 */
[----:B------:R-:W-:Y:S01]  /*b460*/  BSSY B0, `(.L_x_5360) ;  /* 0x00000e2000007945 */ /* 0x000fe20003800000 */
[----:B------:R-:W-:Y:S01]  /*b470*/  MOV R11, 0x3f800000 ;  /* 0x3f800000000b7802 */ /* 0x000fe20000000f00 */
[----:B------:R-:W2:Y:S01]  /*b480*/  SHFL.BFLY PT, R2, R167, 0x2, 0x1f ;  /* 0x0c401f00a7027f89 */ /* 0x000ea200000e0000 */
[----:B------:R-:W-:-:S03]  /*b490*/  LEA R153, R153, R154, 0x4 ;  /* 0x0000009a99997211 */ /* 0x000fc600078e20ff */
[----:B------:R-:W3:Y:S01]  /*b4a0*/  S2R R5, SR_TID.X ;  /* 0x0000000000057919 */ /* 0x000ee20000002100 */
        /* <DEDUP_REMOVED lines=44> */
[----:B------:R-:W-:Y:S01]  /*b770*/  STS [R9], R96 ;  /* 0x0000006009007388 */ /* 0x000fe20000000800 */
[C---:B------:R-:W-:Y:S01]  /*b780*/  FMUL.FTZ R53, R10.reuse, R53 ;  /* 0x000000350a357220 */ /* 0x040fe20000410000 */
[----:B------:R-:W-:Y:S01]  /*b790*/  F2FP.PACK_AB R48, R49, R48 ;  /* 0x000000303130723e */ /* 0x000fe200000000ff */
[C---:B------:R-:W-:Y:S01]  /*b7a0*/  FMUL.FTZ R56, R10.reuse, R56 ;  /* 0x000000380a387220 */ /* 0x040fe20000410000 */
[----:B------:R-:W3:Y:S01]  /*b7b0*/  @P0 MUFU.LG2 R6, R6 ;  /* 0x0000000600060308 */ /* 0x000ee20000000c00 */
        /* <DEDUP_REMOVED lines=60> */
[----:B------:R-:W-:Y:S01]  /*bb80*/  STS [R9+0x400], R98 ;  /* 0x0004006209007388 */ /* 0x000fe20000000800 */
        /* <DEDUP_REMOVED lines=26> */
[----:B------:R-:W-:Y:S01]  /*bd30*/  IADD3 R11, R9, -0x10, RZ ;  /* 0xfffffff0090b7810 */ /* 0x000fe20007ffe0ff */
[----:B-1----:R-:W-:Y:S01]  /*bd40*/  @P3 FMUL.FTZ R7, R7, 0.69314718246459960938 ;  /* 0x3f31721807073820 */ /* 0x002fe20000410000 */
[----:B------:R-:W-:Y:S01]  /*bd50*/  @P4 IADD3 R11, R9, 0x10, RZ ;  /* 0x00000010090b4810 */ /* 0x000fe20007ffe0ff */
[----:B---3--:R-:W-:Y:S01]  /*bd60*/  @P0 FMUL.FTZ R6, R6, 0.69314718246459960938 ;  /* 0x3f31721806060820 */ /* 0x008fe20000410000 */
[----:B------:R-:W-:Y:S02]  /*bd70*/  F2FP.PACK_AB R90, R91, R90 ;  /* 0x0000005a5b5a723e */ /* 0x000fe400000000ff */
[-C--:B------:R-:W-:Y:S01]  /*bd80*/  IADD3 R15, R0, R11.reuse, RZ ;  /* 0x0000000b000f7210 */ /* 0x080fe20007ffe0ff */
[----:B------:R-:W-:Y:S01]  /*bd90*/  STS [R11], R36 ;  /* 0x000000240b007388 */ /* 0x000fe20000000800 */
[----:B------:R-:W-:Y:S01]  /*bda0*/  IADD3 R21, R8, R11, RZ ;  /* 0x0000000b08157210 */ /* 0x000fe20007ffe0ff */
[----:B------:R-:W1:Y:S01]  /*bdb0*/  LDC.U8 R0, c[0x0][0x328] ;  /* 0x0000ca00ff007b82 */ /* 0x000e620000000000 */
[----:B------:R-:W-:Y:S01]  /*bdc0*/  IADD3 R37, R15, R8, RZ ;  /* 0x000000080f257210 */ /* 0x000fe20007ffe0ff */
[----:B------:R-:W-:Y:S01]  /*bdd0*/  STS [R11+0x400], R38 ;  /* 0x000400260b007388 */ /* 0x000fe20000000800 */
[----:B------:R-:W-:-:S03]  /*bde0*/  F2FP.PACK_AB R86, R87, R86 ;  /* 0x000000565756723e */ /* 0x000fc600000000ff */
[----:B------:R-:W-:Y:S04]  /*bdf0*/  STS [R13], R40 ;  /* 0x000000280d007388 */ /* 0x000fe80000000800 */
[----:B------:R2:W-:Y:S04]  /*be00*/  STS [R13+0x400], R42 ;  /* 0x0004002a0d007388 */ /* 0x0005e80000000800 */
[----:B------:R3:W-:Y:S04]  /*be10*/  STS [R15], R44 ;  /* 0x0000002c0f007388 */ /* 0x0007e80000000800 */
[----:B------:R4:W-:Y:S04]  /*be20*/  STS [R15+0x400], R46 ;  /* 0x0004002e0f007388 */ /* 0x0009e80000000800 */
[----:B------:R4:W-:Y:S01]  /*be30*/  STS [R17], R48 ;  /* 0x0000003011007388 */ /* 0x0009e20000000800 */
[----:B-1----:R-:W-:-:S03]  /*be40*/  ISETP.NE.AND P4, PT, R0, RZ, PT ;  /* 0x000000ff0000720c */ /* 0x002fc60003f85270 */
[----:B------:R1:W-:Y:S01]  /*be50*/  STS [R17+0x400], R50 ;  /* 0x0004003211007388 */ /* 0x0003e20000000800 */
[----:B------:R-:W-:-:S03]  /*be60*/  ISETP.NE.OR P1, PT, R152, -0x1, !P4 ;  /* 0xffffffff9800780c */ /* 0x000fc60006725670 */
[----:B------:R1:W-:Y:S04]  /*be70*/  STS [R21], R52 ;  /* 0x0000003415007388 */ /* 0x0003e80000000800 */
[----:B------:R1:W-:Y:S01]  /*be80*/  STS [R21+0x400], R54 ;  /* 0x0004003615007388 */ /* 0x0003e20000000800 */
[----:B--2---:R-:W-:-:S03]  /*be90*/  @P2 IMAD.WIDE.U32 R42, R152, c[0x0][0x1e8], RZ ;  /* 0x00007a00982a2a25 */ /* 0x004fc600078e00ff */
[----:B------:R1:W-:Y:S01]  /*bea0*/  STS [R19], R56 ;  /* 0x0000003813007388 */ /* 0x0003e20000000800 */
[----:B---3--:R-:W-:Y:S01]  /*beb0*/  LOP3.LUT R44, R2, 0xffffffe0, RZ, 0xc0, !PT ;  /* 0xffffffe0022c7812 */ /* 0x008fe200078ec0ff */
[----:B------:R-:W-:Y:S02]  /*bec0*/  @P2 IMAD R2, R152, c[0x0][0x1ec], R43 ;  /* 0x00007b0098022a24 */ /* 0x000fe400078e022b */
[----:B------:R1:W-:Y:S01]  /*bed0*/  STS [R19+0x400], R58 ;  /* 0x0004003a13007388 */ /* 0x0003e20000000800 */
[----:B------:R-:W-:Y:S02]  /*bee0*/  IADD3 R41, -R44, R5, RZ ;  /* 0x000000052c297210 */ /* 0x000fe40007ffe1ff */
[----:B------:R-:W-:Y:S01]  /*bef0*/  MOV R44, 0x7f800000 ;  /* 0x7f800000002c7802 */ /* 0x000fe20000000f00 */
[----:B------:R1:W-:Y:S01]  /*bf00*/  STS [R37], R60 ;  /* 0x0000003c25007388 */ /* 0x0003e20000000800 */
[----:B------:R-:W-:-:S03]  /*bf10*/  @P0 FFMA.FTZ R44, R3, c[0x0][0x238], R6 ;  /* 0x00008e00032c0a23 */ /* 0x000fc60000010006 */
        /* <DEDUP_REMOVED lines=18> */
[----:B------:R-:W2:Y:S04]  /*c040*/  S2R R40, SR_CTAID.Y ;  /* 0x0000000000287919 */ /* 0x000ea80000002600 */
[----:B------:R-:W3:Y:S04]  /*c050*/  S2R R0, SR_CTAID.Z ;  /* 0x0000000000007919 */ /* 0x000ee80000002700 */
[----:B------:R1:W1:Y:S04]  /*c060*/  LDS.128 R32, [R156] ;  /* 0x000000009c207984 */ /* 0x0002680000000c00 */
[----:B------:R1:W1:Y:S01]  /*c070*/  LDS.128 R28, [R156+0x800] ;  /* 0x000800009c1c7984 */ /* 0x0002620000000c00 */
[----:B--2---:R-:W-:Y:S01]  /*c080*/  @!P1 IMAD R152, R40, c[0x0][0x214], RZ ;  /* 0x0000850028989a24 */ /* 0x004fe200078e02ff */
[----:B------:R-:W-:-:S02]  /*c090*/  LOP3.LUT P1, RZ, R41, 0x3, RZ, 0xc0, !PT ;  /* 0x0000000329ff7812 */ /* 0x000fc4000782c0ff */
[----:B------:R2:W1:Y:S01]  /*c0a0*/  LDS.128 R24, [R156+0x1000] ;  /* 0x001000009c187984 */ /* 0x0004620000000c00 */
[----:B------:R-:W-:Y:S01]  /*c0b0*/  @!P2 SHF.R.S32.HI R43, RZ, 0x1f, R40 ;  /* 0x0000001fff2ba819 */ /* 0x000fe20000011428 */
[----:B----4-:R-:W-:Y:S02]  /*c0c0*/  @!P2 IMAD.WIDE.U32 R46, R40, c[0x0][0x1e0], RZ ;  /* 0x00007800282eaa25 */ /* 0x010fe400078e00ff */
[----:B------:R2:W4:Y:S02]  /*c0d0*/  LDS.128 R20, [R156+0x1800] ;  /* 0x001800009c147984 */ /* 0x0005240000000c00 */
[----:B------:R-:W-:Y:S01]  /*c0e0*/  @!P2 IMAD R41, R43, c[0x0][0x1e0], RZ ;  /* 0x000078002b29aa24 */ /* 0x000fe200078e02ff */
[----:B------:R-:W-:Y:S01]  /*c0f0*/  MOV R43, 0x7f800000 ;  /* 0x7f800000002b7802 */ /* 0x000fe20000000f00 */
[----:B------:R2:W1:Y:S01]  /*c100*/  LDS.128 R16, [R156+0x2000] ;  /* 0x002000009c107984 */ /* 0x0004620000000c00 */
[----:B---3--:R-:W-:Y:S01]  /*c110*/  @P4 IMAD R152, R0, c[0x0][0x234], R152 ;  /* 0x00008d0000984a24 */ /* 0x008fe200078e0298 */
[----:B------:R-:W-:Y:S01]  /*c120*/  @!P2 MOV R42, R46 ;  /* 0x0000002e002aa202 */ /* 0x000fe20000000f00 */
[C---:B------:R-:W-:Y:S01]  /*c130*/  @!P2 IMAD R41, R40.reuse, c[0x0][0x1e4], R41 ;  /* 0x000079002829aa24 */ /* 0x040fe200078e0229 */
[----:B------:R2:W3:Y:S01]  /*c140*/  LDS.128 R12, [R156+0x2800] ;  /* 0x002800009c0c7984 */ /* 0x0004e20000000c00 */
[----:B------:R-:W-:-:S02]  /*c150*/  @!P4 IMAD R40, R40, c[0x0][0x1c0], R0 ;  /* 0x000070002828ca24 */ /* 0x000fc400078e0200 */
[----:B------:R-:W-:Y:S01]  /*c160*/  @P3 FFMA.FTZ R43, R100, c[0x0][0x238], R7 ;  /* 0x00008e00642b3a23 */ /* 0x000fe20000010007 */
[----:B------:R2:W1:Y:S01]  /*c170*/  LDS.128 R8, [R156+0x3000] ;  /* 0x003000009c087984 */ /* 0x0004620000000c00 */
[----:B------:R-:W-:Y:S01]  /*c180*/  @!P2 IADD3 R2, R47, R41, RZ ;  /* 0x000000292f02a210 */ /* 0x000fe20007ffe0ff */
[----:B------:R-:W-:Y:S02]  /*c190*/  @!P4 IMAD R152, R40, c[0x0][0x214], RZ ;  /* 0x000085002898ca24 */ /* 0x000fe400078e02ff */
[----:B------:R2:W1:Y:S01]  /*c1a0*/  LDS.128 R36, [R156+0x3800] ;  /* 0x003800009c247984 */ /* 0x0004620000000c00 */
[----:B------:R-:W-:Y:S05]  /*c1b0*/  @P1 BRA `(.L_x_5361) ;  /* 0x000000c000001947 */ /* 0x000fea0003800000 */
[----:B------:R-:W5:Y:S01]  /*c1c0*/  S2R R3, SR_CTAID.X ;  /* 0x0000000000037919 */ /* 0x000f620000002500 */
[C---:B------:R-:W-:Y:S02]  /*c1d0*/  IADD3 R7, R153.reuse, 0x8, RZ ;  /* 0x0000000899077810 */ /* 0x040fe40007ffe0ff */
        /* <DEDUP_REMOVED lines=10> */
.L_x_5361:
[----:B------:R-:W-:Y:S05]  /*c280*/  BSYNC B0 ;  /* 0x0000000000007941 */ /* 0x000fea0003800000 */
.L_x_5360:
[----:B------:R-:W5:Y:S01]  /*c290*/  S2R R6, SR_CTAID.X ;  /* 0x0000000000067919 */ /* 0x000f620000002500 */
[----:B------:R-:W-:Y:S01]  /*c2a0*/  SHF.R.S32.HI R159, RZ, 0x1f, R158 ;  /* 0x0000001fff9f7819 */ /* 0x000fe2000001149e */
[----:B------:R-:W-:Y:S01]  /*c2b0*/  BSSY B0, `(.L_x_5362) ;  /* 0x0000022000007945 */ /* 0x000fe20003800000 */
[----:B------:R-:W-:Y:S01]  /*c2c0*/  LEA.HI R5, R4, R5, RZ, 0x3 ;  /* 0x0000000504057211 */ /* 0x000fe200078f18ff */
[----:B------:R-:W2:Y:S01]  /*c2d0*/  S2R R3, SR_TID.X ;  /* 0x0000000000037919 */ /* 0x000ea20000002100 */
[----:B------:R-:W-:Y:S02]  /*c2e0*/  SHF.R.S32.HI R4, RZ, 0x1f, R0 ;  /* 0x0000001fff047819 */ /* 0x000fe40000011400 */
[----:B------:R-:W-:Y:S01]  /*c2f0*/  SHF.R.S32.HI R5, RZ, 0x3, R5 ;  /* 0x00000003ff057819 */ /* 0x000fe20000011405 */
[----:B-----5:R-:W-:-:S04]  /*c300*/  IMAD.SHL.U32 R6, R6, 0x40, RZ ;  /* 0x0000004006067824 */ /* 0x020fc800078e00ff */
[----:B--2---:R-:W-:Y:S01]  /*c310*/  IMAD.WIDE.U32 R40, R6, c[0x0][0x1e8], R158 ;  /* 0x00007a0006287a25 */ /* 0x004fe200078e009e */
[----:B------:R-:W-:-:S04]  /*c320*/  SHF.R.S32.HI R7, RZ, 0x1f, R6 ;  /* 0x0000001fff077819 */ /* 0x000fc80000011406 */
[----:B------:R-:W-:Y:S01]  /*c330*/  IADD3 R42, P0, R42, R40, RZ ;  /* 0x000000282a2a7210 */ /* 0x000fe20007f1e0ff */
[----:B------:R-:W-:-:S04]  /*c340*/  IMAD R7, R7, c[0x0][0x1e8], RZ ;  /* 0x00007a0007077a24 */ /* 0x000fc800078e02ff */
[----:B------:R-:W-:Y:S02]  /*c350*/  IMAD R7, R6, c[0x0][0x1ec], R7 ;  /* 0x00007b0006077a24 */ /* 0x000fe400078e0207 */
[----:B------:R-:W-:-:S03]  /*c360*/  IMAD.IADD R6, R157, 0x1, -R6 ;  /* 0x000000019d067824 */ /* 0x000fc600078e0a06 */
[----:B------:R-:W-:Y:S01]  /*c370*/  IADD3.X R43, R2, R41, R7, P0, !PT ;  /* 0x00000029022b7210 */ /* 0x000fe200007fe407 */
[----:B------:R-:W-:Y:S01]  /*c380*/  IMAD R7, R4, c[0x0][0x1f0], RZ ;  /* 0x00007c0004077a24 */ /* 0x000fe200078e02ff */
[----:B------:R-:W-:Y:S02]  /*c390*/  ISETP.GE.AND P0, PT, R5, R6, PT ;  /* 0x000000060500720c */ /* 0x000fe40003f06270 */
[----:B------:R-:W-:Y:S01]  /*c3a0*/  SHF.R.S32.HI R2, RZ, 0x1f, R3 ;  /* 0x0000001fff027819 */ /* 0x000fe20000011403 */
[C---:B------:R-:W-:Y:S02]  /*c3b0*/  IMAD R7, R0.reuse, c[0x0][0x1f4], R7 ;  /* 0x00007d0000077a24 */ /* 0x040fe400078e0207 */
[----:B------:R-:W-:Y:S01]  /*c3c0*/  IMAD.WIDE.U32 R42, R0, c[0x0][0x1f0], R42 ;  /* 0x00007c00002a7a25 */ /* 0x000fe200078e002a */
[----:B------:R-:W-:-:S03]  /*c3d0*/  LEA.HI R2, R2, R3, RZ, 0x3 ;  /* 0x0000000302027211 */ /* 0x000fc600078f18ff */
[----:B------:R-:W-:Y:S01]  /*c3e0*/  IMAD.IADD R7, R7, 0x1, R43 ;  /* 0x0000000107077824 */ /* 0x000fe200078e022b */
[----:B------:R-:W-:-:S04]  /*c3f0*/  SHF.R.S32.HI R0, RZ, 0x3, R2 ;  /* 0x00000003ff007819 */ /* 0x000fc80000011402 */
[----:B------:R-:W-:Y:S01]  /*c400*/  SHF.R.S32.HI R0, RZ, 0x1f, R0 ;  /* 0x0000001fff007819 */ /* 0x000fe20000011400 */
        /* <DEDUP_REMOVED lines=10> */
[----:B-1----:R1:W-:Y:S04]  /*c4b0*/  @!P1 STG.E.128 [R44.64], R32 ;  /* 0x000000202c009986 */ /* 0x0023e8000c101d08 */
[----:B------:R1:W-:Y:S02]  /*c4c0*/  @!P0 STG.E.128 [R44.64+0x80], R16 ;  /* 0x000080102c008986 */ /* 0x0003e4000c101d08 */
.L_x_5363:
[----:B------:R-:W-:Y:S05]  /*c4d0*/  BSYNC B0 ;  /* 0x0000000000007941 */ /* 0x000fea0003800000 */
.L_x_5362:
        /* <DEDUP_REMOVED lines=17> */
[----:B---3--:R1:W-:Y:S02]  /*c5f0*/  @!P0 STG.E.128 [R18.64+0x80], R12 ;  /* 0x0000800c12008986 */ /* 0x0083e4000c101d08 */
.L_x_5365:
[----:B------:R-:W-:Y:S05]  /*c600*/  BSYNC B0 ;  /* 0x0000000000007941 */ /* 0x000fea0003800000 */
.L_x_5364:
[----:B------:R-:W-:Y:S01]  /*c610*/  IADD3 R3, R5, 0x20, RZ ;  /* 0x0000002005037810 */ /* 0x000fe20007ffe0ff */
[----:B------:R-:W-:Y:S03]  /*c620*/  BSSY B0, `(.L_x_5366) ;  /* 0x0000011000007945 */ /* 0x000fe60003800000 */
[----:B------:R-:W-:-:S13]  /*c630*/  ISETP.GE.AND P0, PT, R3, R148, PT ;  /* 0x000000940300720c */ /* 0x000fda0003f06270 */
[----:B------:R-:W-:Y:S05]  /*c640*/  @P0 BRA `(.L_x_5367) ;  /* 0x000000e000000947 */ /* 0x000fea0003800000 */
[----:B------:R-:W-:Y:S01]  /*c650*/  IADD3 R3, P0, R5, 0x20, RZ ;  /* 0x0000002005037810 */ /* 0x000fe20007f1e0ff */
[----:B-1-3--:R-:W-:Y:S01]  /*c660*/  IMAD.MOV.U32 R12, RZ, RZ, R42 ;  /* 0x000000ffff0c7224 */ /* 0x00afe200078e002a */
        /* <DEDUP_REMOVED lines=12> */
.L_x_5367:
[----:B------:R-:W-:Y:S05]  /*c730*/  BSYNC B0 ;  /* 0x0000000000007941 */ /* 0x000fea0003800000 */
.L_x_5366:
[----:B------:R-:W-:-:S04]  /*c740*/  IADD3 R3, R5, 0x30, RZ ;  /* 0x0000003005037810 */ /* 0x000fc80007ffe0ff */
        /* <DEDUP_REMOVED lines=13> */
[----:B----4-:R2:W-:Y:S01]  /*c820*/  @!P0 STG.E.128 [R4.64], R20 ;  /* 0x0000001404008986 */ /* 0x0105e2000c101d08 */
[----:B------:R-:W-:-:S13]  /*c830*/  ISETP.GE.AND P0, PT, R149, c[0x0][0x220], PT ;  /* 0x0000880095007a0c */ /* 0x000fda0003f06270 */
[----:B------:R-:W-:Y:S05]  /*c840*/  @P0 EXIT ;  /* 0x000000000000094d */ /* 0x000fea0003800000 */
[----:B-1----:R-:W-:Y:S01]  /*c850*/  STG.E.128 [R4.64+0x80], R36 ;  /* 0x0000802404007986 */ /* 0x002fe2000c101d08 */
[----:B------:R-:W-:Y:S05]  /*c860*/  EXIT ;  /* 0x000000000000794d */ /* 0x000fea0003800000 */
.L_x_5368:
        /* <DEDUP_REMOVED lines=9> */
.L_x_8260:


//--------------------- .text._ZN5flash24flash_fwd_splitkv_kernelI23Flash_fwd_kernel_traitsILi128ELi64ELi64ELi4ELb0ELb0EN7cutlass6half_tE19Flash_kernel_traitsILi128ELi64ELi64ELi4ES3_EELb1ELb0ELb0ELb0ELb0ELb1ELb0ELb0EEEvNS_16Flash_fwd_paramsE --------------------------
	.section	.text._ZN5flash24flash_fwd_splitkv_kernelI23Flash_fwd_kernel_traitsILi128ELi64ELi64ELi4ELb0ELb0EN7cutlass6half_tE19Flash_kernel_traitsILi128ELi64ELi64ELi4ES3_EELb1ELb0ELb0ELb0ELb0ELb1ELb0ELb0EEEvNS_16Flash_fwd_paramsE,"ax",@progbits
	.sectioninfo	@"SHI_REGISTERS=204"
	.align	128
        .global         _ZN5flash24flash_fwd_splitkv_kernelI23Flash_fwd_kernel_traitsILi128ELi64ELi64ELi4ELb0ELb0EN7cutlass6half_tE19Flash_kernel_traitsILi128ELi64ELi64ELi4ES3_EELb1ELb0ELb0ELb0ELb0ELb1ELb0ELb0EEEvNS_16Flash_fwd_paramsE
        .type           _ZN5flash24flash_fwd_splitkv_kernelI23Flash_fwd_kernel_traitsILi128ELi64ELi64ELi4ELb0ELb0EN7cutlass6half_tE19Flash_kernel_traitsILi128ELi64ELi64ELi4ES3_EELb1ELb0ELb0ELb0ELb0ELb1ELb0ELb0EEEvNS_16Flash_fwd_paramsE,@function
        .size           _ZN5flash24flash_fwd_splitkv_kernelI23Flash_fwd_kernel_traitsILi128ELi64ELi64ELi4ELb0ELb0EN7cutlass6half_tE19Flash_kernel_traitsILi128ELi64ELi64ELi4ES3_EELb1ELb0ELb0ELb0ELb0ELb1ELb0ELb0EEEvNS_16Flash_fwd_paramsE,(.L_x_8261 - _ZN5flash24flash_fwd_splitkv_kernelI23Flash_fwd_kernel_traitsILi128ELi64ELi64ELi4ELb0ELb0EN7cutlass6half_tE19Flash_kernel_traitsILi128ELi64ELi64ELi4ES3_EELb1ELb0ELb0ELb0ELb0ELb1ELb0ELb0EEEvNS_16Flash_fwd_paramsE)
        .other          _ZN5flash24flash_fwd_splitkv_kernelI23Flash_fwd_kernel_traitsILi128ELi64ELi64ELi4ELb0ELb0EN7cutlass6half_tE19Flash_kernel_traitsILi128ELi64ELi64ELi4ES3_EELb1ELb0ELb0ELb0ELb0ELb1ELb0ELb0EEEvNS_16Flash_fwd_paramsE,@"STO_CUDA_ENTRY STV_DEFAULT"
_ZN5flash24flash_fwd_splitkv_kernelI23Flash_fwd_kernel_traitsILi128ELi64ELi64ELi4ELb0ELb0EN7cutlass6half_tE19Flash_kernel_traitsILi128ELi64ELi64ELi4ES3_EELb1ELb0ELb0ELb0ELb0ELb1ELb0ELb0EEEvNS_16Flash_fwd_paramsE:
.text._ZN5flash24flash_fwd_splitkv_kernelI23Flash_fwd_kernel_traitsILi128ELi64ELi64ELi4ELb0ELb0EN7cutlass6half_tE19Flash_kernel_traitsILi128ELi64ELi64ELi4ES3_EELb1ELb0ELb0ELb0ELb0ELb1ELb0ELb0EEEvNS_16Flash_fwd_paramsE:
        /* <DEDUP_REMOVED lines=33> */
.L_x_5369:
[----:B-1-34-:R-:W-:Y:S02]  /*0210*/  MOV R0, c[0x0][0x218] ;  /* 0x0000860000007a02 */ /* 0x01afe40000000f00 */
.L_x_5370:
        /* <DEDUP_REMOVED lines=77> */
.L_x_5373:
[----:B------:R-:W-:Y:S05]  /*06f0*/  BSYNC B0 ;  /* 0x0000000000007941 */ /* 0x000fea0003800000 */
.L_x_5372:
        /* <DEDUP_REMOVED lines=18> */
.L_x_5375:
[----:B------:R-:W-:Y:S05]  /*0820*/  BSYNC B0 ;  /* 0x0000000000007941 */ /* 0x000fea0003800000 */
.L_x_5374:
        /* <DEDUP_REMOVED lines=18> */
.L_x_5377:
[----:B------:R-:W-:Y:S05]  /*0950*/  BSYNC B0 ;  /* 0x0000000000007941 */ /* 0x000fea0003800000 */
.L_x_5376:
        /* <DEDUP_REMOVED lines=17> */
.L_x_5379:
[----:B------:R-:W-:Y:S05]  /*0a70*/  BSYNC B0 ;  /* 0x0000000000007941 */ /* 0x000fea0003800000 */
.L_x_5378:
        /* <DEDUP_REMOVED lines=19> */
.L_x_5371:
        /* <DEDUP_REMOVED lines=93> */
.L_x_5380:
        /* <DEDUP_REMOVED lines=16> */
.L_x_5382:
        /* <DEDUP_REMOVED lines=50> */
.L_x_5381:
        /* <DEDUP_REMOVED lines=95> */
.L_x_5384:
[----:B------:R-:W-:Y:S05]  /*1b90*/  BSYNC B0 ;  /* 0x0000000000007941 */ /* 0x000fea0003800000 */
.L_x_5383:
        /* <DEDUP_REMOVED lines=29> */
.L_x_5386:
[----:B------:R-:W-:Y:S05]  /*1d70*/  BSYNC B0 ;  /* 0x0000000000007941 */ /* 0x000fea0003800000 */
.L_x_5385:
        /* <DEDUP_REMOVED lines=29> */
.L_x_5388:
[----:B------:R-:W-:Y:S05]  /*1f50*/  BSYNC B0 ;  /* 0x0000000000007941 */ /* 0x000fea0003800000 */
.L_x_5387:
        /* <DEDUP_REMOVED lines=28> */
.L_x_5390:
[----:B------:R-:W-:Y:S05]  /*2120*/  BSYNC B0 ;  /* 0x0000000000007941 */ /* 0x000fea0003800000 */
.L_x_5389:
        /* <DEDUP_REMOVED lines=23> */
.L_x_5392:
[----:B------:R-:W-:Y:S05]  /*22a0*/  BSYNC B0 ;  /* 0x0000000000007941 */ /* 0x000fea0003800000 */
.L_x_5391:
        /* <DEDUP_REMOVED lines=25> */
.L_x_5394:
[----:B------:R-:W-:Y:S05]  /*2440*/  BSYNC B0 ;  /* 0x0000000000007941 */ /* 0x000fea0003800000 */
.L_x_5393:
        /* <DEDUP_REMOVED lines=23> */
.L_x_5396:
[----:B------:R-:W-:Y:S05]  /*25c0*/  BSYNC B0 ;  /* 0x0000000000007941 */ /* 0x000fea0003800000 */
.L_x_5395:
        /* <DEDUP_REMOVED lines=8> */
[----:B---3--:R-:W-:-:S04]  /*2650*/  IADD3 R12, R25, UR4, RZ ;  /* 0x00000004190c7c10 */ /* 0x008fc8000fffe0ff */
        /* <DEDUP_REMOVED lines=15> */
.L_x_5398:
[----:B------:R-:W-:Y:S05]  /*2750*/  BSYNC B0 ;  /* 0x0000000000007941 */ /* 0x000fea0003800000 */
.L_x_5397:
        /* <DEDUP_REMOVED lines=63> */
.L_x_5400:
[----:B------:R-:W-:Y:S05]  /*2b50*/  BSYNC B0 ;  /* 0x0000000000007941 */ /* 0x000fea0003800000 */
.L_x_5399:
        /* <DEDUP_REMOVED lines=25> */
.L_x_5402:
[----:B------:R-:W-:Y:S05]  /*2cf0*/  BSYNC B0 ;  /* 0x0000000000007941 */ /* 0x000fea0003800000 */
.L_x_5401:
        /* <DEDUP_REMOVED lines=25> */
.L_x_5404:
[----:B------:R-:W-:Y:S05]  /*2e90*/  BSYNC B0 ;  /* 0x0000000000007941 */ /* 0x000fea0003800000 */
.L_x_5403:
        /* <DEDUP_REMOVED lines=26> */
.L_x_5406:
[----:B------:R-:W-:Y:S05]  /*3040*/  BSYNC B0 ;  /* 0x0000000000007941 */ /* 0x000fea0003800000 */
.L_x_5405:
[----:B------:R-:W-:Y:S01]  /*3050*/  SHF.L.U32 R146, R146, 0x1, RZ ;  /* 0x0000000192927819 */ /* 0x000fe200000006ff */
[----:B------:R-:W-:Y:S01]  /*3060*/  LDSM.16.M88.4 R44, [R147] ;  /* 0x00000000932c783b */ /* 0x000fe20000000200 */
[-C--:B------:R-:W-:Y:S02]  /*3070*/  LEA R145, R2, R147.reuse, 0x1 ;  /* 0x0000009302917211 */ /* 0x080fe400078e08ff */
[-C--:B------:R-:W-:Y:S01]  /*3080*/  LEA R95, R6, R146.reuse, 0x1 ;  /* 0x00000092065f7211 */ /* 0x080fe200078e08ff */
[----:B-1----:R-:W1:Y:S01]  /*3090*/  LDSM.16.M88.4 R8, [R146+0x4000] ;  /* 0x004000009208783b */ /* 0x002e620000000200 */
[----:B------:R-:W-:Y:S02]  /*30a0*/  LEA R143, R0, R147, 0x1 ;  /* 0x00000093008f7211 */ /* 0x000fe400078e08ff */
[----:B------:R-:W-:Y:S01]  /*30b0*/  LEA R139, R3, R146, 0x1 ;  /* 0x00000092038b7211 */ /* 0x000fe200078e08ff */
[----:B------:R-:W5:Y:S01]  /*30c0*/  LDSM.16.M88.4 R40, [R146+0x4800] ;  /* 0x004800009228783b */ /* 0x000f620000000200 */
[----:B------:R-:W-:-:S02]  /*30d0*/  IADD3 R5, R146, 0x4000, RZ ;  /* 0x0000400092057810 */ /* 0x000fc40007ffe0ff */
[----:B------:R-:W-:Y:S01]  /*30e0*/  LEA R142, R0, R145, 0x1 ;  /* 0x00000091008e7211 */ /* 0x000fe200078e08ff */
[----:B------:R-:W2:Y:S01]  /*30f0*/  LDSM.16.M88.4 R56, [R146+0x5000] ;  /* 0x005000009238783b */ /* 0x000ea20000000200 */
[----:B------:R-:W-:Y:S02]  /*3100*/  LEA R144, R6, R5, 0x1 ;  /* 0x0000000506907211 */ /* 0x000fe400078e08ff */
[----:B------:R-:W-:Y:S01]  /*3110*/  ISETP.GE.AND P4, PT, R101, 0x2, PT ;  /* 0x000000026500780c */ /* 0x000fe20003f86270 */
[----:B--2---:R-:W2:Y:S01]  /*3120*/  LDSM.16.M88.4 R20, [R146+0x5800] ;  /* 0x005800009214783b */ /* 0x004ea20000000200 */
[----:B------:R-:W-:Y:S02]  /*3130*/  LEA R141, R3, R144, 0x1 ;  /* 0x00000090038d7211 */ /* 0x000fe400078e08ff */
[----:B------:R-:W-:Y:S01]  /*3140*/  IMNMX R133, R93, R96, PT ;  /* 0x000000605d857217 */ /* 0x000fe20003800200 */
[----:B------:R-:W-:Y:S04]  /*3150*/  LDSM.16.M88.4 R68, [R145] ;  /* 0x000000009144783b */ /* 0x000fe80000000200 */
[----:B------:R-:W3:Y:S04]  /*3160*/  LDSM.16.M88.4 R16, [R95+0x4000] ;  /* 0x004000005f10783b */ /* 0x000ee80000000200 */
[----:B------:R-:W4:Y:S04]  /*3170*/  LDSM.16.M88.4 R36, [R95+0x4800] ;  /* 0x004800005f24783b */ /* 0x000f280000000200 */
[----:B------:R-:W-:Y:S04]  /*3180*/  LDSM.16.M88.4 R76, [R143] ;  /* 0x000000008f4c783b */ /* 0x000fe80000000200 */
[----:B------:R-:W2:Y:S04]  /*3190*/  LDSM.16.M88.4 R32, [R95+0x5000] ;  /* 0x005000005f20783b */ /* 0x000ea80000000200 */
[----:B------:R-:W-:Y:S01]  /*31a0*/  LDSM.16.M88.4 R72, [R95+0x5800] ;  /* 0x005800005f48783b */ /* 0x000fe20000000200 */
[C---:B-1----:R-:W-:Y:S03]  /*31b0*/  HMMA.16816.F32 R12, R44.reuse, R8, RZ ;  /* 0x000000082c0c723c */ /* 0x042fe600000018ff */
[----:B------:R-:W-:Y:S04]  /*31c0*/  LDSM.16.M88.4 R80, [R142] ;  /* 0x000000008e50783b */ /* 0x000fe80000000200 */
[----:B------:R-:W-:Y:S01]  /*31d0*/  LDSM.16.M88.4 R64, [R139+0x5000] ;  /* 0x005000008b40783b */ /* 0x000fe20000000200 */
[C---:B------:R-:W-:Y:S03]  /*31e0*/  HMMA.16816.F32 R8, R44.reuse, R10, RZ ;  /* 0x0000000a2c08723c */ /* 0x040fe600000018ff */
[----:B------:R-:W-:Y:S04]  /*31f0*/  LDSM.16.M88.4 R48, [R139+0x5800] ;  /* 0x005800008b30783b */ /* 0x000fe80000000200 */
[----:B------:R-:W-:Y:S01]  /*3200*/  LDSM.16.M88.4 R84, [R95+0x6800] ;  /* 0x006800005f54783b */ /* 0x000fe20000000200 */
[C---:B-----5:R-:W-:Y:S03]  /*3210*/  HMMA.16816.F32 R24, R44.reuse, R40, RZ ;  /* 0x000000282c18723c */ /* 0x060fe600000018ff */
[----:B------:R-:W-:Y:S04]  /*3220*/  LDSM.16.M88.4 R88, [R141+0x1800] ;  /* 0x001800008d58783b */ /* 0x000fe80000000200 */
[----:B------:R-:W0:Y:S01]  /*3230*/  LDGDEPBAR ;  /* 0x00000000000079af */ /* 0x000e220000000000 */
[C---:B------:R-:W-:Y:S08]  /*3240*/  HMMA.16816.F32 R60, R44.reuse, R56, RZ ;  /* 0x000000382c3c723c */ /* 0x040ff000000018ff */
[C---:B------:R-:W-:Y:S08]  /*3250*/  HMMA.16816.F32 R40, R44.reuse, R42, RZ ;  /* 0x0000002a2c28723c */ /* 0x040ff000000018ff */
[C---:B------:R-:W-:Y:S08]  /*3260*/  HMMA.16816.F32 R56, R44.reuse, R58, RZ ;  /* 0x0000003a2c38723c */ /* 0x040ff000000018ff */
[C---:B--2---:R-:W-:Y:S08]  /*3270*/  HMMA.16816.F32 R52, R44.reuse, R20, RZ ;  /* 0x000000142c34723c */ /* 0x044ff000000018ff */
[----:B------:R-:W-:Y:S01]  /*3280*/  HMMA.16816.F32 R44, R44, R22, RZ ;  /* 0x000000162c2c723c */ /* 0x000fe200000018ff */
[----:B------:R-:W1:Y:S07]  /*3290*/  LDSM.16.M88.4 R20, [R139+0x4000] ;  /* 0x004000008b14783b */ /* 0x000e6e0000000200 */
[C---:B---3--:R-:W-:Y:S08]  /*32a0*/  HMMA.16816.F32 R12, R68.reuse, R16, R12 ;  /* 0x00000010440c723c */ /* 0x048ff0000000180c */
[C---:B------:R-:W-:Y:S01]  /*32b0*/  HMMA.16816.F32 R8, R68.reuse, R18, R8 ;  /* 0x000000124408723c */ /* 0x040fe20000001808 */
[----:B------:R-:W2:Y:S07]  /*32c0*/  LDSM.16.M88.4 R16, [R139+0x4800] ;  /* 0x004800008b10783b */ /* 0x000eae0000000200 */
[C---:B----4-:R-:W-:Y:S08]  /*32d0*/  HMMA.16816.F32 R24, R68.reuse, R36, R24 ;  /* 0x000000244418723c */ /* 0x050ff00000001818 */
[C---:B------:R-:W-:Y:S01]  /*32e0*/  HMMA.16816.F32 R40, R68.reuse, R38, R40 ;  /* 0x000000264428723c */ /* 0x040fe20000001828 */
[----:B------:R-:W3:Y:S07]  /*32f0*/  LDSM.16.M88.4 R36, [R141] ;  /* 0x000000008d24783b */ /* 0x000eee0000000200 */
[----:B------:R-:W-:Y:S08]  /*3300*/  HMMA.16816.F32 R60, R68, R32, R60 ;  /* 0x00000020443c723c */ /* 0x000ff0000000183c */
[----:B-1----:R-:W-:Y:S08]  /*3310*/  HMMA.16816.F32 R12, R76, R20, R12 ;  /* 0x000000144c0c723c */ /* 0x002ff0000000180c */
[C---:B------:R-:W-:Y:S01]  /*3320*/  HMMA.16816.F32 R56, R68.reuse, R34, R56 ;  /* 0x000000224438723c */ /* 0x040fe20000001838 */
[----:B------:R-:W-:Y:S07]  /*3330*/  LDSM.16.M88.4 R32, [R141+0x800] ;  /* 0x000800008d20783b */ /* 0x000fee0000000200 */
[----:B------:R-:W-:Y:S08]  /*3340*/  HMMA.16816.F32 R52, R68, R72, R52 ;  /* 0x000000484434723c */ /* 0x000ff00000001834 */
[----:B------:R-:W-:Y:S01]  /*3350*/  HMMA.16816.F32 R8, R76, R22, R8 ;  /* 0x000000164c08723c */ /* 0x000fe20000001808 */
[----:B------:R-:W-:Y:S07]  /*3360*/  LDSM.16.M88.4 R20, [R141+0x1000] ;  /* 0x001000008d14783b */ /* 0x000fee0000000200 */
[----:B------:R-:W-:Y:S01]  /*3370*/  HMMA.16816.F32 R44, R68, R74, R44 ;  /* 0x0000004a442c723c */ /* 0x000fe2000000182c */
[----:B------:R-:W-:Y:S04]  /*3380*/  LDSM.16.M88.4 R72, [R147+0x2000] ;  /* 0x002000009348783b */ /* 0x000fe80000000200 */
[----:B------:R-:W-:Y:S03]  /*3390*/  LDSM.16.M88.4 R68, [R146+0x7000] ;  /* 0x007000009244783b */ /* 0x000fe60000000200 */
[C---:B--2---:R-:W-:Y:S08]  /*33a0*/  HMMA.16816.F32 R24, R76.reuse, R16, R24 ;  /* 0x000000104c18723c */ /* 0x044ff00000001818 */
[----:B------:R-:W-:Y:S01]  /*33b0*/  HMMA.16816.F32 R40, R76, R18, R40 ;  /* 0x000000124c28723c */ /* 0x000fe20000001828 */
[----:B------:R-:W1:Y:S07]  /*33c0*/  LDSM.16.M88.4 R16, [R146+0x6000] ;  /* 0x006000009210783b */ /* 0x000e6e0000000200 */
[----:B---3--:R-:W-:Y:S08]  /*33d0*/  HMMA.16816.F32 R12, R80, R36, R12 ;  /* 0x00000024500c723c */ /* 0x008ff0000000180c */
[C---:B------:R-:W-:Y:S08]  /*33e0*/  HMMA.16816.F32 R60, R76.reuse, R64, R60 ;  /* 0x000000404c3c723c */ /* 0x040ff0000000183c */
[C---:B------:R-:W-:Y:S01]  /*33f0*/  HMMA.16816.F32 R56, R76.reuse, R66, R56 ;  /* 0x000000424c38723c */ /* 0x040fe20000001838 */
[----:B------:R-:W-:Y:S07]  /*3400*/  LDSM.16.M88.4 R64, [R95+0x6000] ;  /* 0x006000005f40783b */ /* 0x000fee0000000200 */
[----:B------:R-:W-:Y:S08]  /*3410*/  HMMA.16816.F32 R52, R76, R48, R52 ;  /* 0x000000304c34723c */ /* 0x000ff00000001834 */
[----:B------:R-:W-:Y:S01]  /*3420*/  HMMA.16816.F32 R8, R80, R38, R8 ;  /* 0x000000265008723c */ /* 0x000fe20000001808 */
[----:B------:R-:W-:Y:S07]  /*3430*/  LDSM.16.M88.4 R36, [R143+0x2000] ;  /* 0x002000008f24783b */ /* 0x000fee0000000200 */
[----:B------:R-:W-:Y:S01]  /*3440*/  HMMA.16816.F32 R76, R76, R50, R44 ;  /* 0x000000324c4c723c */ /* 0x000fe2000000182c */
[----:B------:R-:W2:Y:S04]  /*3450*/  LDSM.16.M88.4 R48, [R145+0x2000] ;  /* 0x002000009130783b */ /* 0x000ea80000000200 */
[----:B------:R-:W-:Y:S03]  /*3460*/  LDSM.16.M88.4 R44, [R139+0x6000] ;  /* 0x006000008b2c783b */ /* 0x000fe60000000200 */
[----:B-1----:R-:W-:Y:S08]  /*3470*/  HMMA.16816.F32 R12, R72, R16, R12 ;  /* 0x00000010480c723c */ /* 0x002ff0000000180c */
[C---:B------:R-:W-:Y:S08]  /*3480*/  HMMA.16816.F32 R24, R80.reuse, R32, R24 ;  /* 0x000000205018723c */ /* 0x040ff00000001818 */
[----:B------:R-:W-:Y:S01]  /*3490*/  HMMA.16816.F32 R40, R80, R34, R40 ;  /* 0x000000225028723c */ /* 0x000fe20000001828 */
[----:B------:R-:W1:Y:S07]  /*34a0*/  LDSM.16.M88.4 R32, [R146+0x6800] ;  /* 0x006800009220783b */ /* 0x000e6e0000000200 */
[----:B------:R-:W-:Y:S01]  /*34b0*/  HMMA.16816.F32 R8, R72, R18, R8 ;  /* 0x000000124808723c */ /* 0x000fe20000001808 */
[----:B------:R-:W-:Y:S07]  /*34c0*/  LDSM.16.M88.4 R16, [R141+0x2000] ;  /* 0x002000008d10783b */ /* 0x000fee0000000200 */
[----:B------:R-:W-:Y:S08]  /*34d0*/  HMMA.16816.F32 R60, R80, R20, R60 ;  /* 0x00000014503c723c */ /* 0x000ff0000000183c */
[C---:B--2---:R-:W-:Y:S08]  /*34e0*/  HMMA.16816.F32 R12, R48.reuse, R64, R12 ;  /* 0x00000040300c723c */ /* 0x044ff0000000180c */
[----:B------:R-:W-:Y:S01]  /*34f0*/  HMMA.16816.F32 R8, R48, R66, R8 ;  /* 0x000000423008723c */ /* 0x000fe20000001808 */
[----:B------:R-:W-:Y:S07]  /*3500*/  LDSM.16.M88.4 R64, [R146+0x7800] ;  /* 0x007800009240783b */ /* 0x000fee0000000200 */
[----:B------:R-:W-:Y:S01]  /*3510*/  HMMA.16816.F32 R56, R80, R22, R56 ;  /* 0x000000165038723c */ /* 0x000fe20000001838 */
[----:B------:R-:W2:Y:S07]  /*3520*/  LDSM.16.M88.4 R20, [R142+0x2000] ;  /* 0x002000008e14783b */ /* 0x000eae0000000200 */
[----:B-1----:R-:W-:Y:S08]  /*3530*/  HMMA.16816.F32 R24, R72, R32, R24 ;  /* 0x000000204818723c */ /* 0x002ff00000001818 */
[----:B------:R-:W-:Y:S08]  /*3540*/  HMMA.16816.F32 R12, R36, R44, R12 ;  /* 0x0000002c240c723c */ /* 0x000ff0000000180c */
[----:B------:R-:W-:Y:S01]  /*3550*/  HMMA.16816.F32 R40, R72, R34, R40 ;  /* 0x000000224828723c */ /* 0x000fe20000001828 */
[----:B------:R-:W1:Y:S07]  /*3560*/  LDSM.16.M88.4 R32, [R139+0x6800] ;  /* 0x006800008b20783b */ /* 0x000e6e0000000200 */
[----:B------:R-:W-:Y:S01]  /*3570*/  HMMA.16816.F32 R8, R36, R46, R8 ;  /* 0x0000002e2408723c */ /* 0x000fe20000001808 */
[----:B------:R-:W3:Y:S07]  /*3580*/  LDSM.16.M88.4 R44, [R95+0x7000] ;  /* 0x007000005f2c783b */ /* 0x000eee0000000200 */
[----:B------:R-:W-:Y:S08]  /*3590*/  HMMA.16816.F32 R24, R48, R84, R24 ;  /* 0x000000543018723c */ /* 0x000ff00000001818 */
[----:B------:R-:W-:Y:S08]  /*35a0*/  HMMA.16816.F32 R60, R72, R68, R60 ;  /* 0x00000044483c723c */ /* 0x000ff0000000183c */
[----:B--2---:R-:W-:Y:S08]  /*35b0*/  HMMA.16816.F32 R12, R20, R16, R12 ;  /* 0x00000010140c723c */ /* 0x004ff0000000180c */
[----:B------:R-:W-:Y:S01]  /*35c0*/  HMMA.16816.F32 R68, R72, R70, R56 ;  /* 0x000000464844723c */ /* 0x000fe20000001838 */
[----:B------:R-:W2:Y:S07]  /*35d0*/  LDSM.16.M88.4 R56, [R141+0x2800] ;  /* 0x002800008d38783b */ /* 0x000eae0000000200 */
[C---:B------:R-:W-:Y:S08]  /*35e0*/  HMMA.16816.F32 R52, R80.reuse, R88, R52 ;  /* 0x000000585034723c */ /* 0x040ff00000001834 */
[----:B------:R-:W-:Y:S01]  /*35f0*/  HMMA.16816.F32 R76, R80, R90, R76 ;  /* 0x0000005a504c723c */ /* 0x000fe2000000184c */
[----:B------:R-:W-:-:S02]  /*3600*/  FMUL.FTZ R3, R12, c[0x0][0x2ec] ;  /* 0x0000bb000c037a20 */ /* 0x000fc40000410000 */
[----:B------:R-:W-:Y:S02]  /*3610*/  FMUL.FTZ R5, R13, c[0x0][0x2ec] ;  /* 0x0000bb000d057a20 */ /* 0x000fe40000410000 */
[----:B------:R-:W-:Y:S02]  /*3620*/  FMUL.FTZ R6, R14, c[0x0][0x2ec] ;  /* 0x0000bb000e067a20 */ /* 0x000fe40000410000 */
[----:B------:R-:W4:Y:S01]  /*3630*/  MUFU.TANH R3, R3 ;  /* 0x0000000300037308 */ /* 0x000f220000002400 */
[----:B------:R-:W-:Y:S01]  /*3640*/  HMMA.16816.F32 R8, R20, R18, R8 ;  /* 0x000000121408723c */ /* 0x000fe20000001808 */
[----:B------:R-:W-:Y:S06]  /*3650*/  LDSM.16.M88.4 R16, [R139+0x7000] ;  /* 0x007000008b10783b */ /* 0x000fec0000000200 */
[----:B------:R-:W2:Y:S01]  /*3660*/  MUFU.TANH R5, R5 ;  /* 0x0000000500057308 */ /* 0x000ea20000002400 */
[----:B-1----:R-:W-:Y:S07]  /*3670*/  HMMA.16816.F32 R24, R36, R32, R24 ;  /* 0x000000202418723c */ /* 0x002fee0000001818 */
[----:B------:R-:W1:Y:S01]  /*3680*/  MUFU.TANH R6, R6 ;  /* 0x0000000600067308 */ /* 0x000e620000002400 */
[----:B---3--:R-:W-:Y:S07]  /*3690*/  HMMA.16816.F32 R60, R48, R44, R60 ;  /* 0x0000002c303c723c */ /* 0x008fee000000183c */
[----:B------:R-:W-:Y:S01]  /*36a0*/  FMUL.FTZ R44, R15, c[0x0][0x2ec] ;  /* 0x0000bb000f2c7a20 */ /* 0x000fe20000410000 */
[----:B------:R-:W-:Y:S01]  /*36b0*/  HMMA.16816.F32 R52, R72, R64, R52 ;  /* 0x000000404834723c */ /* 0x000fe20000001834 */
[----:B------:R-:W3:Y:S01]  /*36c0*/  LDSM.16.M88.4 R12, [R95+0x7800] ;  /* 0x007800005f0c783b */ /* 0x000ee20000000200 */
[----:B------:R-:W-:-:S03]  /*36d0*/  FMUL.FTZ R8, R8, c[0x0][0x2ec] ;  /* 0x0000bb0008087a20 */ /* 0x000fc60000410000 */
[----:B------:R-:W1:Y:S03]  /*36e0*/  MUFU.TANH R44, R44 ;  /* 0x0000002c002c7308 */ /* 0x000e660000002400 */
[----:B------:R-:W-:Y:S05]  /*36f0*/  HMMA.16816.F32 R76, R72, R66, R76 ;  /* 0x00000042484c723c */ /* 0x000fea000000184c */
[----:B------:R5:W1:Y:S03]  /*3700*/  MUFU.TANH R45, R8 ;  /* 0x00000008002d7308 */ /* 0x000a660000002400 */
[----:B------:R-:W-:Y:S08]  /*3710*/  HMMA.16816.F32 R40, R48, R86, R40 ;  /* 0x000000563028723c */ /* 0x000ff00000001828 */
[----:B--2---:R-:W-:Y:S07]  /*3720*/  HMMA.16816.F32 R24, R20, R56, R24 ;  /* 0x000000381418723c */ /* 0x004fee0000001818 */
[----:B------:R-:W-:Y:S01]  /*3730*/  FMUL.FTZ R57, R9, c[0x0][0x2ec] ;  /* 0x0000bb0009397a20 */ /* 0x000fe20000410000 */
[----:B------:R-:W-:Y:S01]  /*3740*/  HMMA.16816.F32 R68, R48, R46, R68 ;  /* 0x0000002e3044723c */ /* 0x000fe20000001844 */
[----:B------:R-:W-:-:S02]  /*3750*/  FMUL.FTZ R56, R11, c[0x0][0x2ec] ;  /* 0x0000bb000b387a20 */ /* 0x000fc40000410000 */
[----:B------:R2:W1:Y:S04]  /*3760*/  MUFU.TANH R46, R57 ;  /* 0x00000039002e7308 */ /* 0x0004680000002400 */
[----:B------:R-:W-:Y:S01]  /*3770*/  FMUL.FTZ R47, R10, c[0x0][0x2ec] ;  /* 0x0000bb000a2f7a20 */ /* 0x000fe20000410000 */
[----:B------:R-:W-:Y:S01]  /*3780*/  HMMA.16816.F32 R40, R36, R34, R40 ;  /* 0x000000222428723c */ /* 0x000fe20000001828 */
[----:B-----5:R-:W5:Y:S02]  /*3790*/  LDSM.16.M88.4 R8, [R139+0x7800] ;  /* 0x007800008b08783b */ /* 0x020f640000000200 */
[----:B------:R-:W1:Y:S02]  /*37a0*/  MUFU.TANH R56, R56 ;  /* 0x0000003800387308 */ /* 0x000e640000002400 */
[----:B------:R-:W1:Y:S03]  /*37b0*/  LDSM.16.M88.4 R32, [R141+0x3000] ;  /* 0x003000008d20783b */ /* 0x000e660000000200 */
[----:B---3--:R-:W-:Y:S01]  /*37c0*/  HMMA.16816.F32 R52, R48, R12, R52 ;  /* 0x0000000c3034723c */ /* 0x008fe20000001834 */
[----:B------:R-:W-:-:S02]  /*37d0*/  FMUL.FTZ R24, R24, c[0x0][0x2ec] ;  /* 0x0000bb0018187a20 */ /* 0x000fc40000410000 */
[----:B------:R-:W-:Y:S01]  /*37e0*/  FMUL.FTZ R25, R25, c[0x0][0x2ec] ;  /* 0x0000bb0019197a20 */ /* 0x000fe20000410000 */
[----:B------:R-:W3:Y:S03]  /*37f0*/  MUFU.TANH R47, R47 ;  /* 0x0000002f002f7308 */ /* 0x000ee60000002400 */
[----:B------:R-:W-:Y:S01]  /*3800*/  FMUL.FTZ R12, R26, c[0x0][0x2ec] ;  /* 0x0000bb001a0c7a20 */ /* 0x000fe20000410000 */
[----:B------:R-:W-:Y:S01]  /*3810*/  HMMA.16816.F32 R76, R48, R14, R76 ;  /* 0x0000000e304c723c */ /* 0x000fe2000000184c */
[----:B------:R-:W-:-:S03]  /*3820*/  FMUL.FTZ R13, R27, c[0x0][0x2ec] ;  /* 0x0000bb001b0d7a20 */ /* 0x000fc60000410000 */
[----:B------:R-:W1:Y:S04]  /*3830*/  MUFU.TANH R24, R24 ;  /* 0x0000001800187308 */ /* 0x000e680000002400 */
[C---:B------:R-:W-:Y:S04]  /*3840*/  HMMA.16816.F32 R60, R36.reuse, R16, R60 ;  /* 0x00000010243c723c */ /* 0x040fe8000000183c */
[----:B------:R-:W1:Y:S04]  /*3850*/  MUFU.TANH R25, R25 ;  /* 0x0000001900197308 */ /* 0x000e680000002400 */
[----:B------:R-:W-:Y:S01]  /*3860*/  HMMA.16816.F32 R68, R36, R18, R68 ;  /* 0x000000122444723c */ /* 0x000fe20000001844 */
[----:B------:R-:W2:Y:S01]  /*3870*/  LDSM.16.M88.4 R16, [R141+0x3800] ;  /* 0x003800008d10783b */ /* 0x000ea20000000200 */
[----:B------:R-:W-:-:S04]  /*3880*/  DEPBAR.LE SB0, 0x0 ;  /* 0x000080000000791a */ /* 0x000fc80000000000 */
[----:B------:R-:W1:Y:S02]  /*3890*/  MUFU.TANH R12, R12 ;  /* 0x0000000c000c7308 */ /* 0x000e640000002400 */
[----:B------:R-:W-:Y:S06]  /*38a0*/  HMMA.16816.F32 R40, R20, R58, R40 ;  /* 0x0000003a1428723c */ /* 0x000fec0000001828 */
[----:B------:R-:W1:Y:S02]  /*38b0*/  MUFU.TANH R13, R13 ;  /* 0x0000000d000d7308 */ /* 0x000e640000002400 */
[C---:B-----5:R-:W-:Y:S08]  /*38c0*/  HMMA.16816.F32 R52, R36.reuse, R8, R52 ;  /* 0x000000082434723c */ /* 0x060ff00000001834 */
[----:B------:R-:W-:Y:S07]  /*38d0*/  HMMA.16816.F32 R76, R36, R10, R76 ;  /* 0x0000000a244c723c */ /* 0x000fee000000184c */
[----:B------:R-:W-:Y:S01]  /*38e0*/  IADD3 R11, R93, 0x8, RZ ;  /* 0x000000085d0b7810 */ /* 0x000fe20007ffe0ff */
[----:B-1----:R-:W-:Y:S01]  /*38f0*/  HMMA.16816.F32 R68, R20, R34, R68 ;  /* 0x000000221444723c */ /* 0x002fe20000001844 */
[----:B------:R-:W-:-:S02]  /*3900*/  FMUL.FTZ R27, R40, c[0x0][0x2ec] ;  /* 0x0000bb00281b7a20 */ /* 0x000fc40000410000 */
[----:B------:R-:W-:Y:S01]  /*3910*/  FMUL.FTZ R26, R41, c[0x0][0x2ec] ;  /* 0x0000bb00291a7a20 */ /* 0x000fe20000410000 */
[----:B------:R-:W-:Y:S01]  /*3920*/  IMNMX R132, R11, R96, PT ;  /* 0x000000600b847217 */ /* 0x000fe20003800200 */
[----:B------:R-:W-:Y:S02]  /*3930*/  FMUL.FTZ R14, R42, c[0x0][0x2ec] ;  /* 0x0000bb002a0e7a20 */ /* 0x000fe40000410000 */
[----:B------:R-:W-:Y:S01]  /*3940*/  FMUL.FTZ R9, R43, c[0x0][0x2ec] ;  /* 0x0000bb002b097a20 */ /* 0x000fe20000410000 */
[C---:B------:R-:W-:Y:S01]  /*3950*/  HMMA.16816.F32 R60, R20.reuse, R32, R60 ;  /* 0x00000020143c723c */ /* 0x040fe2000000183c */
[----:B------:R-:W1:Y:S07]  /*3960*/  MUFU.TANH R27, R27 ;  /* 0x0000001b001b7308 */ /* 0x000e6e0000002400 */
[C---:B--2---:R-:W-:Y:S01]  /*3970*/  HMMA.16816.F32 R52, R20.reuse, R16, R52 ;  /* 0x000000101434723c */ /* 0x044fe20000001834 */
[----:B------:R-:W2:Y:S07]  /*3980*/  MUFU.TANH R26, R26 ;  /* 0x0000001a001a7308 */ /* 0x000eae0000002400 */
[----:B------:R-:W-:Y:S01]  /*3990*/  HMMA.16816.F32 R76, R20, R18, R76 ;  /* 0x00000012144c723c */ /* 0x000fe2000000184c */
[----:B------:R-:W-:Y:S01]  /*39a0*/  FMUL.FTZ R10, R70, c[0x0][0x2ec] ;  /* 0x0000bb00460a7a20 */ /* 0x000fe20000410000 */
[----:B------:R-:W1:Y:S01]  /*39b0*/  MUFU.TANH R14, R14 ;  /* 0x0000000e000e7308 */ /* 0x000e620000002400 */
[----:B------:R-:W-:-:S02]  /*39c0*/  FMUL.FTZ R8, R71, c[0x0][0x2ec] ;  /* 0x0000bb0047087a20 */ /* 0x000fc40000410000 */
[----:B------:R-:W-:Y:S02]  /*39d0*/  FMUL.FTZ R68, R68, c[0x0][0x2ec] ;  /* 0x0000bb0044447a20 */ /* 0x000fe40000410000 */
[----:B------:R-:W-:Y:S02]  /*39e0*/  FMUL.FTZ R69, R69, c[0x0][0x2ec] ;  /* 0x0000bb0045457a20 */ /* 0x000fe40000410000 */
[----:B------:R-:W-:Y:S01]  /*39f0*/  FMUL.FTZ R60, R60, c[0x0][0x2ec] ;  /* 0x0000bb003c3c7a20 */ /* 0x000fe20000410000 */
[----:B------:R-:W1:Y:S01]  /*3a00*/  MUFU.TANH R9, R9 ;  /* 0x0000000900097308 */ /* 0x000e620000002400 */
        /* <DEDUP_REMOVED lines=12> */
[----:B------:R-:W-:-:S03]  /*3ad0*/  FMUL.FTZ R79, R79, c[0x0][0x2ec] ;  /* 0x0000bb004f4f7a20 */ /* 0x000fc60000410000 */
        /* <DEDUP_REMOVED lines=8> */
[----:B------:R1:W1:Y:S08]  /*3b60*/  MUFU.TANH R125, R54 ;  /* 0x00000036007d7308 */ /* 0x0002700000002400 */
[----:B------:R1:W1:Y:S08]  /*3b70*/  MUFU.TANH R119, R55 ;  /* 0x0000003700777308 */ /* 0x0002700000002400 */
[----:B------:R1:W1:Y:S08]  /*3b80*/  MUFU.TANH R129, R76 ;  /* 0x0000004c00817308 */ /* 0x0002700000002400 */
[----:B------:R1:W1:Y:S08]  /*3b90*/  MUFU.TANH R127, R77 ;  /* 0x0000004d007f7308 */ /* 0x0002700000002400 */
[----:B------:R1:W1:Y:S08]  /*3ba0*/  MUFU.TANH R117, R78 ;  /* 0x0000004e00757308 */ /* 0x0002700000002400 */
[----:B------:R1:W1:Y:S01]  /*3bb0*/  MUFU.TANH R115, R79 ;  /* 0x0000004f00737308 */ /* 0x0002620000002400 */
[----:B------:R-:W-:Y:S06]  /*3bc0*/  BAR.SYNC.DEFER_BLOCKING 0x0 ;  /* 0x0000000000007b1d */ /* 0x000fec0000010000 */
[----:B------:R-:W-:Y:S05]  /*3bd0*/  @!P4 BRA `(.L_x_5407) ;  /* 0x000009200000c947 */ /* 0x000fea0003800000 */
[----:B--234-:R-:W-:Y:S05]  /*3be0*/  @!P0 BRA `(.L_x_5408) ;  /* 0x0000039000008947 */ /* 0x01cfea0003800000 */
        /* <DEDUP_REMOVED lines=57> */
.L_x_5408:
[----:B------:R-:W-:-:S04]  /*3f80*/  LEA R29, -R29, RZ, 0x6 ;  /* 0x000000ff1d1d7211 */ /* 0x000fc800078e31ff */
[----:B------:R-:W-:Y:S02]  /*3f90*/  SHF.R.S32.HI R20, RZ, 0x1f, R29 ;  /* 0x0000001fff147819 */ /* 0x000fe4000001141d */
.L_x_5409:
        /* <DEDUP_REMOVED lines=82> */
.L_x_5411:
[----:B------:R-:W-:Y:S05]  /*44c0*/  BSYNC B0 ;  /* 0x0000000000007941 */ /* 0x000fea0003800000 */
.L_x_5410:
[----:B------:R-:W0:Y:S01]  /*44d0*/  LDGDEPBAR ;  /* 0x00000000000079af */ /* 0x000e220000000000 */
[----:B------:R-:W-:-:S04]  /*44e0*/  IADD3 R102, P1, R29, R102, RZ ;  /* 0x000000661d667210 */ /* 0x000fc80007f3e0ff */
[----:B------:R-:W-:Y:S02]  /*44f0*/  IADD3.X R103, R20, R103, RZ, P1, !PT ;  /* 0x0000006714677210 */ /* 0x000fe40000ffe4ff */
.L_x_5407:
[----:B--234-:R-:W-:Y:S02]  /*4500*/  IMAD.IADD R94, R7, 0x1, R94 ;  /* 0x00000001075e7824 */ /* 0x01cfe400078e025e */
        /* <DEDUP_REMOVED lines=13> */
[----:B------:R-:W-:Y:S01]  /*45e0*/  IADD3 R7, R94, 0x9, RZ ;  /* 0x000000095e077810 */ /* 0x000fe20007ffe0ff */
[----:B------:R-:W-:Y:S01]  /*45f0*/  LDSM.16.MT88.4 R68, [R136+0x8000] ;  /* 0x008000008844783b */ /* 0x000fe20000004200 */
[----:B------:R-:W-:Y:S02]  /*4600*/  FSEL R45, R45, -INF , !P5 ;  /* 0xff8000002d2d7808 */ /* 0x000fe40006800000 */
[----:B------:R-:W-:Y:S01]  /*4610*/  ISETP.GE.AND P5, PT, R11, R132, PT ;  /* 0x000000840b00720c */ /* 0x000fe20003fa6270 */
[----:B------:R-:W-:Y:S01]  /*4620*/  LDSM.16.MT88.4 R40, [R140+0xa000] ;  /* 0x00a000008c28783b */ /* 0x000fe20000004200 */
[----:B------:R-:W-:Y:S02]  /*4630*/  FSEL R29, R5, -INF , !P3 ;  /* 0xff800000051d7808 */ /* 0x000fe40005800000 */
[----:B------:R-:W-:Y:S01]  /*4640*/  FSEL R23, R44, -INF , !P6 ;  /* 0xff8000002c177808 */ /* 0x000fe20007000000 */
[----:B------:R-:W-:Y:S01]  /*4650*/  LDSM.16.MT88.4 R48, [R138+0xa000] ;  /* 0x00a000008a30783b */ /* 0x000fe20000004200 */
[----:B------:R-:W-:-:S02]  /*4660*/  ISETP.GE.AND P1, PT, R7, R133, PT ;  /* 0x000000850700720c */ /* 0x000fc40003f26270 */
[----:B------:R-:W-:Y:S02]  /*4670*/  ISETP.GE.AND P3, PT, R7, R132, PT ;  /* 0x000000840700720c */ /* 0x000fe40003f66270 */
[-C--:B------:R-:W-:Y:S02]  /*4680*/  ISETP.GE.AND P6, PT, R11, R133.reuse, PT ;  /* 0x000000850b00720c */ /* 0x080fe40003fc6270 */
[C---:B------:R-:W-:Y:S02]  /*4690*/  IADD3 R7, R94.reuse, 0x11, RZ ;  /* 0x000000115e077810 */ /* 0x040fe40007ffe0ff */
[----:B------:R-:W-:Y:S02]  /*46a0*/  IADD3 R5, R94, 0x18, RZ ;  /* 0x000000185e057810 */ /* 0x000fe40007ffe0ff */
[----:B------:R-:W-:Y:S02]  /*46b0*/  FSEL R15, R12, -INF , !P5 ;  /* 0xff8000000c0f7808 */ /* 0x000fe40006800000 */
[----:B------:R-:W-:-:S02]  /*46c0*/  ISETP.GE.AND P5, PT, R94, R133, PT ;  /* 0x000000855e00720c */ /* 0x000fc40003fa6270 */
[----:B------:R-:W-:Y:S02]  /*46d0*/  FSEL R47, R47, -INF , !P2 ;  /* 0xff8000002f2f7808 */ /* 0x000fe40005000000 */
[----:B------:R-:W-:Y:S02]  /*46e0*/  FSEL R33, R46, -INF , !P1 ;  /* 0xff8000002e217808 */ /* 0x000fe40004800000 */
[----:B------:R-:W-:Y:S02]  /*46f0*/  FSEL R21, R56, -INF , !P3 ;  /* 0xff80000038157808 */ /* 0x000fe40005800000 */
[----:B------:R-:W-:Y:S01]  /*4700*/  FSEL R19, R24, -INF , !P6 ;  /* 0xff80000018137808 */ /* 0x000fe20007000000 */
[----:B------:R-:W-:Y:S01]  /*4710*/  LDSM.16.MT88.4 R56, [R137+0xa000] ;  /* 0x00a000008938783b */ /* 0x000fe20000004200 */
[C---:B------:R-:W-:Y:S02]  /*4720*/  ISETP.GE.AND P2, PT, R7.reuse, R133, PT ;  /* 0x000000850700720c */ /* 0x040fe40003f46270 */
[----:B------:R-:W-:-:S02]  /*4730*/  ISETP.GE.AND P1, PT, R7, R132, PT ;  /* 0x000000840700720c */ /* 0x000fc40003f26270 */
[C---:B------:R-:W-:Y:S02]  /*4740*/  ISETP.GE.AND P3, PT, R5.reuse, R133, PT ;  /* 0x000000850500720c */ /* 0x040fe40003f66270 */
[----:B------:R-:W-:Y:S02]  /*4750*/  ISETP.GE.AND P6, PT, R5, R132, PT ;  /* 0x000000840500720c */ /* 0x000fe40003fc6270 */
[C---:B------:R-:W-:Y:S02]  /*4760*/  IADD3 R5, R94.reuse, 0x19, RZ ;  /* 0x000000195e057810 */ /* 0x040fe40007ffe0ff */
[----:B------:R-:W-:Y:S02]  /*4770*/  FSEL R3, R3, -INF , !P5 ;  /* 0xff80000003037808 */ /* 0x000fe40006800000 */
[----:B------:R-:W-:Y:S02]  /*4780*/  IADD3 R11, R94, 0x20, RZ ;  /* 0x000000205e0b7810 */ /* 0x000fe40007ffe0ff */
[----:B------:R-:W-:-:S02]  /*4790*/  FSEL R7, R25, -INF , !P2 ;  /* 0xff80000019077808 */ /* 0x000fc40005000000 */
[----:B------:R-:W-:Y:S02]  /*47a0*/  FSEL R13, R13, -INF , !P1 ;  /* 0xff8000000d0d7808 */ /* 0x000fe40004800000 */
[C---:B------:R-:W-:Y:S02]  /*47b0*/  ISETP.GE.AND P2, PT, R5.reuse, R133, PT ;  /* 0x000000850500720c */ /* 0x040fe40003f46270 */
[----:B------:R-:W-:Y:S02]  /*47c0*/  ISETP.GE.AND P1, PT, R5, R132, PT ;  /* 0x000000840500720c */ /* 0x000fe40003f26270 */
[----:B------:R-:W-:Y:S02]  /*47d0*/  FMNMX.FTZ R16, R3, R29, !PT ;  /* 0x0000001d03107209 */ /* 0x000fe40007810000 */
[----:B------:R-:W-:Y:S02]  /*47e0*/  FSEL R5, R27, -INF , !P3 ;  /* 0xff8000001b057808 */ /* 0x000fe40005800000 */
[----:B------:R-:W-:-:S02]  /*47f0*/  ISETP.GE.AND P5, PT, R11, R133, PT ;  /* 0x000000850b00720c */ /* 0x000fc40003fa6270 */
[----:B------:R-:W-:Y:S02]  /*4800*/  ISETP.GE.AND P3, PT, R11, R132, PT ;  /* 0x000000840b00720c */ /* 0x000fe40003f66270 */
[----:B------:R-:W-:Y:S02]  /*4810*/  FSEL R11, R14, -INF , !P6 ;  /* 0xff8000000e0b7808 */ /* 0x000fe40007000000 */
[----:B------:R-:W-:Y:S02]  /*4820*/  FMNMX.FTZ R14, R45, R16, !PT ;  /* 0x000000102d0e7209 */ /* 0x000fe40007810000 */
[----:B------:R-:W-:Y:S02]  /*4830*/  FSEL R9, R9, -INF , !P1 ;  /* 0xff80000009097808 */ /* 0x000fe40004800000 */
[----:B------:R-:W-:Y:S02]  /*4840*/  FMNMX.FTZ R14, R33, R14, !PT ;  /* 0x0000000e210e7209 */ /* 0x000fe40007810000 */
[----:B------:R-:W-:-:S02]  /*4850*/  ISETP.GE.AND P1, PT, R94, R132, PT ;  /* 0x000000845e00720c */ /* 0x000fc40003f26270 */
[----:B------:R-:W-:Y:S02]  /*4860*/  FMNMX.FTZ R14, R19, R14, !PT ;  /* 0x0000000e130e7209 */ /* 0x000fe40007810000 */
[----:B------:R-:W-:Y:S02]  /*4870*/  IADD3 R12, R94, 0x21, RZ ;  /* 0x000000215e0c7810 */ /* 0x000fe40007ffe0ff */
[----:B------:R-:W-:Y:S02]  /*4880*/  FMNMX.FTZ R22, R7, R14, !PT ;  /* 0x0000000e07167209 */ /* 0x000fe40007810000 */
[----:B------:R-:W-:Y:S02]  /*4890*/  FSEL R17, R26, -INF , !P2 ;  /* 0xff8000001a117808 */ /* 0x000fe40005000000 */
        /* <DEDUP_REMOVED lines=26> */
[-C--:B------:R-:W-:Y:S02]  /*4a40*/  ISETP.GE.AND P3, PT, R14, R133.reuse, PT ;  /* 0x000000850e00720c */ /* 0x080fe40003f66270 */
        /* <DEDUP_REMOVED lines=8> */
[----:B------:R-:W-:Y:S02]  /*4ad0*/  ISETP.GE.AND P3, PT, R94, R133, PT ;  /* 0x000000855e00720c */ /* 0x000fe40003f66270 */
[----:B------:R-:W-:Y:S02]  /*4ae0*/  FSEL R129, R129, -INF , !P5 ;  /* 0xff80000081817808 */ /* 0x000fe40006800000 */
[----:B------:R-:W-:-:S02]  /*4af0*/  FMNMX.FTZ R22, R131, R22, !PT ;  /* 0x0000001683167209 */ /* 0x000fc40007810000 */
[----:B------:R-:W-:Y:S02]  /*4b00*/  FMNMX.FTZ R20, R9, R20, !PT ;  /* 0x0000001409147209 */ /* 0x000fe40007810000 */
[----:B------:R-:W-:Y:S02]  /*4b10*/  FSEL R127, R127, -INF , !P3 ;  /* 0xff8000007f7f7808 */ /* 0x000fe40005800000 */
[----:B------:R-:W-:Y:S02]  /*4b20*/  FMNMX.FTZ R22, R129, R22, !PT ;  /* 0x0000001681167209 */ /* 0x000fe40007810000 */
[----:B------:R-:W-:Y:S02]  /*4b30*/  FSEL R135, R135, -INF , !P2 ;  /* 0xff80000087877808 */ /* 0x000fe40005000000 */
[----:B------:R-:W-:Y:S02]  /*4b40*/  FMNMX.FTZ R20, R165, R20, !PT ;  /* 0x00000014a5147209 */ /* 0x000fe40007810000 */
[----:B------:R-:W-:-:S02]  /*4b50*/  FSEL R27, R10, -INF , !P1 ;  /* 0xff8000000a1b7808 */ /* 0x000fc40004800000 */
[----:B------:R-:W-:Y:S02]  /*4b60*/  FMNMX.FTZ R10, R127, R22, !PT ;  /* 0x000000167f0a7209 */ /* 0x000fe40007810000 */
[----:B------:R-:W-:Y:S02]  /*4b70*/  ISETP.GE.AND P2, PT, R18, R132, PT ;  /* 0x000000841200720c */ /* 0x000fe40003f46270 */
[----:B------:R-:W-:Y:S01]  /*4b80*/  FMNMX.FTZ R20, R135, R20, !PT ;  /* 0x0000001487147209 */ /* 0x000fe20007810000 */
[----:B------:R-:W1:Y:S01]  /*4b90*/  SHFL.BFLY PT, R35, R10, 0x2, 0x1f ;  /* 0x0c401f000a237f89 */ /* 0x000e6200000e0000 */
[----:B------:R-:W-:Y:S02]  /*4ba0*/  ISETP.GE.AND P1, PT, R16, R132, PT ;  /* 0x000000841000720c */ /* 0x000fe40003f26270 */
[----:B------:R-:W-:Y:S02]  /*4bb0*/  FSEL R25, R8, -INF , !P2 ;  /* 0xff80000008197808 */ /* 0x000fe40005000000 */
[----:B------:R-:W-:-:S02]  /*4bc0*/  FMNMX.FTZ R20, R27, R20, !PT ;  /* 0x000000141b147209 */ /* 0x000fc40007810000 */
[----:B------:R-:W-:Y:S02]  /*4bd0*/  ISETP.GE.AND P2, PT, R14, R132, PT ;  /* 0x000000840e00720c */ /* 0x000fe40003f46270 */
[----:B------:R-:W-:Y:S02]  /*4be0*/  FSEL R125, R125, -INF , !P1 ;  /* 0xff8000007d7d7808 */ /* 0x000fe40004800000 */
[----:B------:R-:W-:Y:S02]  /*4bf0*/  FMNMX.FTZ R20, R25, R20, !PT ;  /* 0x0000001419147209 */ /* 0x000fe40007810000 */
[----:B------:R-:W-:Y:S02]  /*4c00*/  ISETP.GE.AND P1, PT, R12, R132, PT ;  /* 0x000000840c00720c */ /* 0x000fe40003f26270 */
[----:B------:R-:W-:Y:S02]  /*4c10*/  FSEL R119, R119, -INF , !P2 ;  /* 0xff80000077777808 */ /* 0x000fe40005000000 */
[----:B------:R-:W-:-:S02]  /*4c20*/  FMNMX.FTZ R20, R125, R20, !PT ;  /* 0x000000147d147209 */ /* 0x000fc40007810000 */
[----:B------:R-:W-:Y:S02]  /*4c30*/  ISETP.GE.AND P2, PT, R94, R132, PT ;  /* 0x000000845e00720c */ /* 0x000fe40003f46270 */
[----:B------:R-:W-:Y:S01]  /*4c40*/  FSEL R117, R117, -INF , !P1 ;  /* 0xff80000075757808 */ /* 0x000fe20004800000 */
[----:B------:R-:W-:Y:S01]  /*4c50*/  LDSM.16.MT88.4 R92, [R140+0x8000] ;  /* 0x008000008c5c783b */ /* 0x000fe20000004200 */
[----:B------:R-:W-:Y:S02]  /*4c60*/  FMNMX.FTZ R20, R119, R20, !PT ;  /* 0x0000001477147209 */ /* 0x000fe40007810000 */
[----:B------:R-:W-:Y:S02]  /*4c70*/  FSEL R115, R115, -INF , !P2 ;  /* 0xff80000073737808 */ /* 0x000fe40005000000 */
[----:B------:R-:W-:Y:S02]  /*4c80*/  FMNMX.FTZ R12, R117, R20, !PT ;  /* 0x00000014750c7209 */ /* 0x000fe40007810000 */
[----:B-1----:R-:W-:-:S02]  /*4c90*/  FMNMX.FTZ R37, R10, R35, !PT ;  /* 0x000000230a257209 */ /* 0x002fc40007810000 */
[----:B------:R-:W-:-:S03]  /*4ca0*/  FMNMX.FTZ R12, R115, R12, !PT ;  /* 0x0000000c730c7209 */ /* 0x000fc60007810000 */
        /* <DEDUP_REMOVED lines=9> */
[--C-:B------:R-:W-:Y:S02]  /*4d40*/  FFMA.FTZ R110, R29, c[0x0][0x23c], -R120.reuse ;  /* 0x00008f001d6e7a23 */ /* 0x100fe40000010878 */
[--C-:B------:R-:W-:Y:S02]  /*4d50*/  FFMA.FTZ R107, R45, c[0x0][0x23c], -R120.reuse ;  /* 0x00008f002d6b7a23 */ /* 0x100fe40000010878 */
[--C-:B------:R-:W-:Y:S01]  /*4d60*/  FFMA.FTZ R106, R33, c[0x0][0x23c], -R120.reuse ;  /* 0x00008f00216a7a23 */ /* 0x100fe20000010878 */
[----:B------:R-:W-:Y:S01]  /*4d70*/  MUFU.EX2 R113, R113 ;  /* 0x0000007100717308 */ /* 0x000fe20000000800 */
[--C-:B------:R-:W-:Y:S02]  /*4d80*/  FFMA.FTZ R104, R7, c[0x0][0x23c], -R120.reuse ;  /* 0x00008f0007687a23 */ /* 0x100fe40000010878 */
[----:B------:R-:W-:-:S02]  /*4d90*/  FFMA.FTZ R29, R5, c[0x0][0x23c], -R120 ;  /* 0x00008f00051d7a23 */ /* 0x000fc40000010878 */
[--C-:B------:R-:W-:Y:S02]  /*4da0*/  FFMA.FTZ R105, R19, c[0x0][0x23c], -R120.reuse ;  /* 0x00008f0013697a23 */ /* 0x100fe40000010878 */
[--C-:B------:R-:W-:Y:S01]  /*4db0*/  FFMA.FTZ R2, R17, c[0x0][0x23c], -R120.reuse ;  /* 0x00008f0011027a23 */ /* 0x100fe20000010878 */
[----:B------:R-:W2:Y:S01]  /*4dc0*/  MUFU.EX2 R110, R110 ;  /* 0x0000006e006e7308 */ /* 0x000ea20000000800 */
[----:B------:R-:W-:Y:S01]  /*4dd0*/  LDSM.16.MT88.4 R16, [R140+0x8800] ;  /* 0x008800008c10783b */ /* 0x000fe20000004200 */
[--C-:B------:R-:W-:Y:S01]  /*4de0*/  FFMA.FTZ R114, R173, c[0x0][0x23c], -R120.reuse ;  /* 0x00008f00ad727a23 */ /* 0x100fe20000010878 */
[----:B-1----:R-:W-:Y:S01]  /*4df0*/  FMNMX.FTZ R3, R35, R8, !PT ;  /* 0x0000000823037209 */ /* 0x002fe20007810000 */
[--C-:B------:R-:W-:Y:S02]  /*4e00*/  FFMA.FTZ R121, R121, c[0x0][0x23c], -R120.reuse ;  /* 0x00008f0079797a23 */ /* 0x100fe40000010878 */
[--C-:B------:R-:W-:Y:S01]  /*4e10*/  FFMA.FTZ R116, R169, c[0x0][0x23c], -R120.reuse ;  /* 0x00008f00a9747a23 */ /* 0x100fe20000010878 */
[C---:B------:R-:W-:Y:S01]  /*4e20*/  FSETP.NEU.FTZ.AND P1, PT, R3.reuse, -INF , PT ;  /* 0xff8000000300780b */ /* 0x040fe20003f3d000 */
[----:B------:R-:W-:Y:S01]  /*4e30*/  FMUL.FTZ R112, R3, c[0x0][0x23c] ;  /* 0x00008f0003707a20 */ /* 0x000fe20000410000 */
[----:B------:R-:W-:Y:S01]  /*4e40*/  MUFU.EX2 R107, R107 ;  /* 0x0000006b006b7308 */ /* 0x000fe20000000800 */
[----:B------:R-:W-:-:S02]  /*4e50*/  FFMA.FTZ R123, R123, c[0x0][0x23c], -R120 ;  /* 0x00008f007b7b7a23 */ /* 0x000fc40000010878 */
[----:B------:R-:W-:Y:S01]  /*4e60*/  FFMA.FTZ R169, R127, c[0x0][0x23c], -R120 ;  /* 0x00008f007fa97a23 */ /* 0x000fe20000010878 */
[----:B------:R-:W-:Y:S02]  /*4e70*/  FSEL R112, R112, RZ, P1 ;  /* 0x000000ff70707208 */ /* 0x000fe40000800000 */
[----:B------:R-:W-:Y:S02]  /*4e80*/  LEA R168, P1, R102, c[0x0][0x168], 0x1 ;  /* 0x00005a0066a87a11 */ /* 0x000fe400078208ff */
[----:B------:R-:W1:Y:S01]  /*4e90*/  MUFU.EX2 R106, R106 ;  /* 0x0000006a006a7308 */ /* 0x000e620000000800 */
[--C-:B------:R-:W-:Y:S01]  /*4ea0*/  FFMA.FTZ R111, R6, c[0x0][0x23c], -R112.reuse ;  /* 0x00008f00066f7a23 */ /* 0x100fe20000010870 */
[----:B--2---:R-:W-:Y:S01]  /*4eb0*/  F2FP.PACK_AB R64, R110, R113 ;  /* 0x000000716e40723e */ /* 0x004fe200000000ff */
[--C-:B------:R-:W-:Y:S01]  /*4ec0*/  FFMA.FTZ R108, R23, c[0x0][0x23c], -R112.reuse ;  /* 0x00008f00176c7a23 */ /* 0x100fe20000010870 */
[----:B------:R-:W2:Y:S01]  /*4ed0*/  LDSM.16.MT88.4 R4, [R136+0xa000] ;  /* 0x00a000008804783b */ /* 0x000ea20000004200 */
[--C-:B------:R-:W-:Y:S01]  /*4ee0*/  FFMA.FTZ R109, R47, c[0x0][0x23c], -R112.reuse ;  /* 0x00008f002f6d7a23 */ /* 0x100fe20000010870 */
[----:B------:R-:W-:Y:S01]  /*4ef0*/  LEA.HI.X R166, R102, c[0x0][0x16c], R103, 0x1, P1 ;  /* 0x00005b0066a67a11 */ /* 0x000fe200008f0c67 */
[--C-:B------:R-:W-:Y:S01]  /*4f00*/  FFMA.FTZ R34, R21, c[0x0][0x23c], -R112.reuse ;  /* 0x00008f0015227a23 */ /* 0x100fe20000010870 */
[----:B------:R-:W-:Y:S01]  /*4f10*/  MUFU.EX2 R111, R111 ;  /* 0x0000006f006f7308 */ /* 0x000fe20000000800 */
[--C-:B------:R-:W-:Y:S01]  /*4f20*/  FFMA.FTZ R35, R15, c[0x0][0x23c], -R112.reuse ;  /* 0x00008f000f237a23 */ /* 0x100fe20000010870 */
[----:B------:R-:W-:Y:S01]  /*4f30*/  LDSM.16.MT88.4 R20, [R136+0x8800] ;  /* 0x008800008814783b */ /* 0x000fe20000004200 */
[----:B------:R-:W-:-:S02]  /*4f40*/  FFMA.FTZ R32, R13, c[0x0][0x23c], -R112 ;  /* 0x00008f000d207a23 */ /* 0x000fc40000010870 */
[--C-:B------:R-:W-:Y:S01]  /*4f50*/  FFMA.FTZ R33, R11, c[0x0][0x23c], -R112.reuse ;  /* 0x00008f000b217a23 */ /* 0x100fe20000010870 */
[----:B------:R-:W3:Y:S01]  /*4f60*/  LDSM.16.MT88.4 R12, [R138+0x8800] ;  /* 0x008800008a0c783b */ /* 0x000ee20000004200 */
[--C-:B------:R-:W-:Y:S01]  /*4f70*/  FFMA.FTZ R0, R9, c[0x0][0x23c], -R112.reuse ;  /* 0x00008f0009007a23 */ /* 0x100fe20000010870 */
[----:B------:R-:W4:Y:S01]  /*4f80*/  MUFU.EX2 R108, R108 ;  /* 0x0000006c006c7308 */ /* 0x000f220000000800 */
[----:B-1----:R-:W-:Y:S01]  /*4f90*/  F2FP.PACK_AB R66, R106, R107 ;  /* 0x0000006b6a42723e */ /* 0x002fe200000000ff */
[----:B------:R-:W1:Y:S01]  /*4fa0*/  LDSM.16.MT88.4 R8, [R137+0x8800] ;  /* 0x008800008908783b */ /* 0x000e620000004200 */
[--C-:B------:R-:W-:Y:S02]  /*4fb0*/  FFMA.FTZ R122, R135, c[0x0][0x23c], -R112.reuse ;  /* 0x00008f00877a7a23 */ /* 0x100fe40000010870 */
[--C-:B------:R-:W-:Y:S02]  /*4fc0*/  FFMA.FTZ R165, R165, c[0x0][0x23c], -R112.reuse ;  /* 0x00008f00a5a57a23 */ /* 0x100fe40000010870 */
[--C-:B------:R-:W-:Y:S01]  /*4fd0*/  FFMA.FTZ R135, R27, c[0x0][0x23c], -R112.reuse ;  /* 0x00008f001b877a23 */ /* 0x100fe20000010870 */
[----:B------:R-:W-:Y:S01]  /*4fe0*/  MUFU.EX2 R109, R109 ;  /* 0x0000006d006d7308 */ /* 0x000fe20000000800 */
[----:B------:R-:W-:-:S02]  /*4ff0*/  FFMA.FTZ R118, R25, c[0x0][0x23c], -R112 ;  /* 0x00008f0019767a23 */ /* 0x000fc40000010870 */
[----:B------:R-:W-:Y:S01]  /*5000*/  LDSM.16.MT88.4 R24, [R138+0x9000] ;  /* 0x009000008a18783b */ /* 0x000fe20000004200 */
[----:B------:R-:W-:Y:S02]  /*5010*/  FFMA.FTZ R117, R117, c[0x0][0x23c], -R112 ;  /* 0x00008f0075757a23 */ /* 0x000fe40000010870 */
[----:B------:R-:W-:Y:S02]  /*5020*/  FADD.FTZ R110, R113, R110 ;  /* 0x0000006e716e7221 */ /* 0x000fe40000010000 */
[----:B------:R-:W5:Y:S01]  /*5030*/  MUFU.EX2 R34, R34 ;  /* 0x0000002200227308 */ /* 0x000f620000000800 */
[----:B----4-:R-:W-:Y:S01]  /*5040*/  F2FP.PACK_AB R65, R108, R111 ;  /* 0x0000006f6c41723e */ /* 0x010fe200000000ff */
[----:B------:R-:W-:Y:S02]  /*5050*/  FADD.FTZ R108, R111, R108 ;  /* 0x0000006c6f6c7221 */ /* 0x000fe40000010000 */
[----:B------:R-:W-:-:S04]  /*5060*/  FADD.FTZ R107, R107, R110 ;  /* 0x0000006e6b6b7221 */ /* 0x000fc80000010000 */
[----:B------:R-:W-:Y:S01]  /*5070*/  MUFU.EX2 R105, R105 ;  /* 0x0000006900697308 */ /* 0x000fe20000000800 */
[----:B------:R-:W-:Y:S01]  /*5080*/  FADD.FTZ R106, R106, R107 ;  /* 0x0000006b6a6a7221 */ /* 0x000fe20000010000 */
[----:B-----5:R-:W-:-:S06]  /*5090*/  F2FP.PACK_AB R67, R34, R109 ;  /* 0x0000006d2243723e */ /* 0x020fcc00000000ff */
[----:B------:R-:W4:Y:S01]  /*50a0*/  MUFU.EX2 R104, R104 ;  /* 0x0000006800687308 */ /* 0x000f220000000800 */
[----:B------:R-:W-:-:S04]  /*50b0*/  FADD.FTZ R109, R109, R108 ;  /* 0x0000006c6d6d7221 */ /* 0x000fc80000010000 */
        /* <DEDUP_REMOVED lines=34> */
[----:B------:R-:W-:Y:S01]  /*52e0*/  MUFU.EX2 R117, R117 ;  /* 0x0000007500757308 */ /* 0x000fe20000000800 */
[----:B------:R-:W-:-:S02]  /*52f0*/  FADD.FTZ R105, R105, R106 ;  /* 0x0000006a69697221 */ /* 0x000fc40000010000 */
[----:B------:R-:W-:Y:S02]  /*5300*/  FADD.FTZ R35, R35, R34 ;  /* 0x0000002223237221 */ /* 0x000fe40000010000 */
[----:B------:R-:W-:Y:S01]  /*5310*/  F2FP.PACK_AB R6, R2, R29 ;  /* 0x0000001d0206723e */ /* 0x000fe200000000ff */
[----:B------:R-:W-:Y:S01]  /*5320*/  FADD.FTZ R104, R104, R105 ;  /* 0x0000006968687221 */ /* 0x000fe20000010000 */
[----:B-1----:R-:W-:Y:S01]  /*5330*/  F2FP.PACK_AB R7, R0, R33 ;  /* 0x000000210007723e */ /* 0x002fe200000000ff */
[----:B------:R-:W-:-:S04]  /*5340*/  FADD.FTZ R32, R32, R35 ;  /* 0x0000002320207221 */ /* 0x000fc80000010000 */
[----:B------:R-:W-:Y:S02]  /*5350*/  FADD.FTZ R33, R33, R32 ;  /* 0x0000002021217221 */ /* 0x000fe40000010000 */
[----:B---3--:R-:W-:Y:S02]  /*5360*/  HMMA.16816.F32 R88, R4, R12, R88 ;  /* 0x0000000c0458723c */ /* 0x008fe40000001858 */
        /* <DEDUP_REMOVED lines=13> */
[C---:B--2---:R-:W-:Y:S08]  /*5440*/  HMMA.16816.F32 R52, R4.reuse, R8, R52 ;  /* 0x000000080434723c */ /* 0x044ff00000001834 */
[C---:B------:R-:W-:Y:S01]  /*5450*/  HMMA.16816.F32 R56, R4.reuse, R10, R56 ;  /* 0x0000000a0438723c */ /* 0x040fe20000001838 */
[----:B------:R-:W2:Y:S07]  /*5460*/  LDSM.16.MT88.4 R8, [R140+0x9000] ;  /* 0x009000008c08783b */ /* 0x000eae0000004200 */
[C---:B------:R-:W-:Y:S01]  /*5470*/  HMMA.16816.F32 R68, R4.reuse, R22, R68 ;  /* 0x000000160444723c */ /* 0x040fe20000001844 */
[----:B------:R-:W4:Y:S07]  /*5480*/  LDSM.16.MT88.4 R20, [R137+0x9000] ;  /* 0x009000008914783b */ /* 0x000f2e0000004200 */
[C---:B---3--:R-:W-:Y:S08]  /*5490*/  HMMA.16816.F32 R36, R4.reuse, R16, R36 ;  /* 0x000000100424723c */ /* 0x048ff00000001824 */
        /* <DEDUP_REMOVED lines=150> */
.L_x_5413:
[----:B------:R-:W-:-:S05]  /*5e00*/  IMAD.MOV.U32 R0, RZ, RZ, c[0x0][0x1a0] ;  /* 0x00006800ff007624 */ /* 0x000fca00078e00ff */
[----:B------:R-:W-:-:S04]  /*5e10*/  LEA R0, -R0, RZ, 0x6 ;  /* 0x000000ff00007211 */ /* 0x000fc800078e31ff */
[----:B------:R-:W-:Y:S02]  /*5e20*/  SHF.R.S32.HI R9, RZ, 0x1f, R0 ;  /* 0x0000001fff097819 */ /* 0x000fe40000011400 */
.L_x_5414:
        /* <DEDUP_REMOVED lines=9> */
[C---:B------:R-:W-:Y:S01]  /*5ec0*/  @!P2 LEA R8, P5, R2.reuse, R170, 0x1 ;  /* 0x000000aa0208a211 */ /* 0x040fe200078a08ff */
[----:B------:R-:W-:Y:S01]  /*5ed0*/  @!P1 IMAD.X R4, R9, 0x1, R28, P4 ;  /* 0x0000000109049824 */ /* 0x000fe200020e061c */
[C---:B------:R-:W-:Y:S01]  /*5ee0*/  @!P1 LEA R10, P4, R11.reuse, c[0x0][0x170], 0x1 ;  /* 0x00005c000b0a9a11 */ /* 0x040fe200078808ff */
[----:B------:R-:W-:Y:S01]  /*5ef0*/  @!PT LDS RZ, [RZ] ;  /* 0x00000000fffff984 */ /* 0x000fe20000000800 */
[----:B------:R-:W-:Y:S01]  /*5f00*/  @!PT LDS RZ, [RZ] ;  /* 0x00000000fffff984 */ /* 0x000fe20000000800 */
[----:B------:R-:W-:Y:S01]  /*5f10*/  @!PT LDS RZ, [RZ] ;  /* 0x00000000fffff984 */ /* 0x000fe20000000800 */
[----:B------:R1:W-:Y:S01]  /*5f20*/  @!P2 LDGSTS.E.BYPASS.LTC128B.128 [R156+0x8000], [R134.64] ;  /* 0x08000000869cafae */ /* 0x0003e2000b901d48 */
[----:B------:R-:W-:Y:S02]  /*5f30*/  @!P2 LEA.HI.X R9, R2, R171, R5, 0x1, P5 ;  /* 0x000000ab0209a211 */ /* 0x000fe400028f0c05 */
[----:B------:R-:W-:Y:S01]  /*5f40*/  @!P1 LEA.HI.X R11, R11, c[0x0][0x174], R4, 0x1, P4 ;  /* 0x00005d000b0b9a11 */ /* 0x000fe200020f0c04 */
[----:B------:R-:W-:Y:S01]  /*5f50*/  @!P1 IMAD.X R4, R5, 0x1, R28, P3 ;  /* 0x0000000105049824 */ /* 0x000fe200018e061c */
[----:B------:R-:W-:Y:S01]  /*5f60*/  IADD3 R0, P3, R161, R2, RZ ;  /* 0x00000002a1007210 */ /* 0x000fe20007f7e0ff */
[----:B------:R-:W-:Y:S01]  /*5f70*/  @P1 STS.128 [R156+0xa000], RZ ;  /* 0x00a000ff9c001388 */ /* 0x000fe20000000c00 */
[----:B------:R-:W-:-:S02]  /*5f80*/  @!P1 LEA R12, P4, R7, c[0x0][0x170], 0x1 ;  /* 0x00005c00070c9a11 */ /* 0x000fc400078808ff */
[----:B------:R-:W-:Y:S01]  /*5f90*/  @!P2 LEA R16, P6, R0, R170, 0x1 ;  /* 0x000000aa0010a211 */ /* 0x000fe200078c08ff */
[----:B------:R-:W-:Y:S01]  /*5fa0*/  IMAD.X R5, R160, 0x1, R5, P3 ;  /* 0x00000001a0057824 */ /* 0x000fe200018e0605 */
[----:B------:R-:W-:Y:S01]  /*5fb0*/  @!P1 LEA.HI.X R13, R7, c[0x0][0x174], R4, 0x1, P4 ;  /* 0x00005d00070d9a11 */ /* 0x000fe200020f0c04 */
[----:B------:R-:W-:Y:S01]  /*5fc0*/  @!PT LDS RZ, [RZ] ;  /* 0x00000000fffff984 */ /* 0x000fe20000000800 */
[----:B------:R-:W-:Y:S01]  /*5fd0*/  @!PT LDS RZ, [RZ] ;  /* 0x00000000fffff984 */ /* 0x000fe20000000800 */
[----:B------:R-:W-:Y:S01]  /*5fe0*/  @!PT LDS RZ, [RZ] ;  /* 0x00000000fffff984 */ /* 0x000fe20000000800 */
[----:B------:R2:W-:Y:S01]  /*5ff0*/  @!P1 LDGSTS.E.BYPASS.LTC128B.128 [R156+0xa000], [R10.64+0x80] ;  /* 0x0a0000800a9c9fae */ /* 0x0005e2000b901d48 */
[----:B------:R-:W-:Y:S02]  /*6000*/  IADD3 R7, P4, R161, R0, RZ ;  /* 0x00000000a1077210 */ /* 0x000fe40007f9e0ff */
[CC--:B------:R-:W-:Y:S01]  /*6010*/  @!P1 IADD3 R2, P5, R0.reuse, R30.reuse, RZ ;  /* 0x0000001e00029210 */ /* 0x0c0fe20007fbe0ff */
[----:B------:R-:W-:Y:S01]  /*6020*/  @P2 STS.128 [R156+0x8800], RZ ;  /* 0x008800ff9c002388 */ /* 0x000fe20000000c00 */
[----:B------:R-:W-:Y:S02]  /*6030*/  @!P1 IADD3 R30, P3, R7, R30, RZ ;  /* 0x0000001e071e9210 */ /* 0x000fe40007f7e0ff */
[-CC-:B------:R-:W-:Y:S01]  /*6040*/  @!P2 LEA.HI.X R17, R0, R171.reuse, R5.reuse, 0x1, P6 ;  /* 0x000000ab0011a211 */ /* 0x180fe200030f0c05 */
[--C-:B------:R-:W-:Y:S01]  /*6050*/  @!P1 IMAD.X R15, R5, 0x1, R28.reuse, P5 ;  /* 0x00000001050f9824 */ /* 0x100fe200028e061c */
[----:B------:R-:W-:Y:S01]  /*6060*/  @!P1 LEA R14, P5, R2, c[0x0][0x170], 0x1 ;  /* 0x00005c00020e9a11 */ /* 0x000fe200078a08ff */
[----:B------:R-:W-:Y:S01]  /*6070*/  IMAD.X R0, R160, 0x1, R5, P4 ;  /* 0x00000001a0007824 */ /* 0x000fe200020e0605 */
[C---:B------:R-:W-:Y:S01]  /*6080*/  @!P2 LEA R6, P4, R7.reuse, R170, 0x1 ;  /* 0x000000aa0706a211 */ /* 0x040fe200078808ff */
[----:B------:R-:W-:Y:S01]  /*6090*/  @!PT LDS RZ, [RZ] ;  /* 0x00000000fffff984 */ /* 0x000fe20000000800 */
[----:B------:R-:W-:Y:S01]  /*60a0*/  @!PT LDS RZ, [RZ] ;  /* 0x00000000fffff984 */ /* 0x000fe20000000800 */
[----:B------:R-:W-:Y:S01]  /*60b0*/  @!PT LDS RZ, [RZ] ;  /* 0x00000000fffff984 */ /* 0x000fe20000000800 */
[----:B------:R2:W-:Y:S01]  /*60c0*/  @!P2 LDGSTS.E.BYPASS.LTC128B.128 [R156+0x8800], [R8.64] ;  /* 0x08800000089cafae */ /* 0x0005e2000b901d48 */
[----:B------:R-:W-:Y:S01]  /*60d0*/  @!P1 LEA.HI.X R15, R2, c[0x0][0x174], R15, 0x1, P5 ;  /* 0x00005d00020f9a11 */ /* 0x000fe200028f0c0f */
[----:B------:R-:W-:Y:S01]  /*60e0*/  @!P1 IMAD.X R5, R0, 0x1, R28, P3 ;  /* 0x0000000100059824 */ /* 0x000fe200018e061c */
[C---:B------:R-:W-:Y:S01]  /*60f0*/  @!P1 LEA R4, P3, R30.reuse, c[0x0][0x170], 0x1 ;  /* 0x00005c001e049a11 */ /* 0x040fe200078608ff */
[----:B------:R-:W-:Y:S01]  /*6100*/  @P1 STS.128 [R156+0xa800], RZ ;  /* 0x00a800ff9c001388 */ /* 0x000fe20000000c00 */
[----:B------:R-:W-:Y:S01]  /*6110*/  @!P2 LEA.HI.X R7, R7, R171, R0, 0x1, P4 ;  /* 0x000000ab0707a211 */ /* 0x000fe200020f0c00 */
[----:B------:R-:W-:Y:S01]  /*6120*/  IMAD.MOV.U32 R170, RZ, RZ, R134 ;  /* 0x000000ffffaa7224 */ /* 0x000fe200078e0086 */
[----:B------:R-:W-:Y:S01]  /*6130*/  @!P1 LEA.HI.X R5, R30, c[0x0][0x174], R5, 0x1, P3 ;  /* 0x00005d001e059a11 */ /* 0x000fe200018f0c05 */
[----:B------:R-:W-:Y:S01]  /*6140*/  @!PT LDS RZ, [RZ] ;  /* 0x00000000fffff984 */ /* 0x000fe20000000800 */
[----:B------:R-:W-:Y:S01]  /*6150*/  @!PT LDS RZ, [RZ] ;  /* 0x00000000fffff984 */ /* 0x000fe20000000800 */
[----:B------:R-:W-:Y:S01]  /*6160*/  @!PT LDS RZ, [RZ] ;  /* 0x00000000fffff984 */ /* 0x000fe20000000800 */
[----:B------:R3:W-:Y:S01]  /*6170*/  @!P1 LDGSTS.E.BYPASS.LTC128B.128 [R156+0xa800], [R12.64+0x80] ;  /* 0x0a8000800c9c9fae */ /* 0x0007e2000b901d48 */
[----:B------:R-:W-:Y:S01]  /*6180*/  ISETP.GE.AND P3, PT, R101, 0x3, PT ;  /* 0x000000036500780c */ /* 0x000fe20003f66270 */
[----:B------:R-:W-:-:S02]  /*6190*/  IMAD.MOV.U32 R171, RZ, RZ, R135 ;  /* 0x000000ffffab7224 */ /* 0x000fc400078e0087 */
        /* <DEDUP_REMOVED lines=21> */
[----:B--2---:R-:W3:Y:S04]  /*62f0*/  LDSM.16.M88.4 R8, [R146+0x4000] ;  /* 0x004000009208783b */ /* 0x004ee80000000200 */
[----:B------:R-:W5:Y:S04]  /*6300*/  LDSM.16.M88.4 R112, [R146+0x4800] ;  /* 0x004800009270783b */ /* 0x000f680000000200 */
[----:B------:R-:W2:Y:S04]  /*6310*/  LDSM.16.M88.4 R104, [R146+0x5000] ;  /* 0x005000009268783b */ /* 0x000ea80000000200 */
[----:B------:R-:W1:Y:S04]  /*6320*/  LDSM.16.M88.4 R24, [R146+0x5800] ;  /* 0x005800009218783b */ /* 0x000e680000000200 */
[----:B------:R-:W-:Y:S04]  /*6330*/  LDSM.16.M88.4 R20, [R145] ;  /* 0x000000009114783b */ /* 0x000fe80000000200 */
[----:B------:R-:W1:Y:S04]  /*6340*/  LDSM.16.M88.4 R120, [R144] ;  /* 0x000000009078783b */ /* 0x000e680000000200 */
[----:B------:R-:W1:Y:S04]  /*6350*/  LDSM.16.M88.4 R116, [R144+0x800] ;  /* 0x000800009074783b */ /* 0x000e680000000200 */
[----:B----4-:R-:W4:Y:S04]  /*6360*/  LDSM.16.M88.4 R16, [R144+0x1000] ;  /* 0x001000009010783b */ /* 0x010f280000000200 */
[----:B------:R-:W-:Y:S04]  /*6370*/  LDSM.16.M88.4 R124, [R143+0x2000] ;  /* 0x002000008f7c783b */ /* 0x000fe80000000200 */
[----:B------:R-:W-:Y:S01]  /*6380*/  LDSM.16.M88.4 R128, [R139+0x6800] ;  /* 0x006800008b80783b */ /* 0x000fe20000000200 */
[C---:B---3--:R-:W-:Y:S03]  /*6390*/  HMMA.16816.F32 R12, R28.reuse, R8, RZ ;  /* 0x000000081c0c723c */ /* 0x048fe600000018ff */
[----:B------:R-:W0:Y:S05]  /*63a0*/  LDGDEPBAR ;  /* 0x00000000000079af */ /* 0x000e2a0000000000 */
[C---:B-----5:R-:W-:Y:S08]  /*63b0*/  HMMA.16816.F32 R4, R28.reuse, R112, RZ ;  /* 0x000000701c04723c */ /* 0x060ff000000018ff */
[C---:B--2---:R-:W-:Y:S08]  /*63c0*/  HMMA.16816.F32 R108, R28.reuse, R104, RZ ;  /* 0x000000681c6c723c */ /* 0x044ff000000018ff */
        /* <DEDUP_REMOVED lines=14> */
[----:B------:R-:W2:Y:S07]  /*64b0*/  LDSM.16.M88.4 R16, [R143] ;  /* 0x000000008f10783b */ /* 0x000eae0000000200 */
[C---:B-1----:R-:W-:Y:S08]  /*64c0*/  HMMA.16816.F32 R32, R20.reuse, R24, R32 ;  /* 0x000000181420723c */ /* 0x042ff00000001820 */
[----:B------:R-:W-:Y:S01]  /*64d0*/  HMMA.16816.F32 R28, R20, R26, R28 ;  /* 0x0000001a141c723c */ /* 0x000fe2000000181c */
[----:B------:R-:W1:Y:S04]  /*64e0*/  LDSM.16.M88.4 R20, [R139+0x5000] ;  /* 0x005000008b14783b */ /* 0x000e680000000200 */
[----:B------:R-:W3:Y:S03]  /*64f0*/  LDSM.16.M88.4 R24, [R139+0x5800] ;  /* 0x005800008b18783b */ /* 0x000ee60000000200 */
[C---:B--2---:R-:W-:Y:S08]  /*6500*/  HMMA.16816.F32 R12, R16.reuse, R120, R12 ;  /* 0x00000078100c723c */ /* 0x044ff0000000180c */
[C---:B------:R-:W-:Y:S01]  /*6510*/  HMMA.16816.F32 R8, R16.reuse, R122, R8 ;  /* 0x0000007a1008723c */ /* 0x040fe20000001808 */
[----:B------:R-:W-:Y:S07]  /*6520*/  LDSM.16.M88.4 R120, [R141] ;  /* 0x000000008d78783b */ /* 0x000fee0000000200 */
[C---:B------:R-:W-:Y:S08]  /*6530*/  HMMA.16816.F32 R4, R16.reuse, R116, R4 ;  /* 0x000000741004723c */ /* 0x040ff00000001804 */
[C---:B------:R-:W-:Y:S01]  /*6540*/  HMMA.16816.F32 R112, R16.reuse, R118, R112 ;  /* 0x000000761070723c */ /* 0x040fe20000001870 */
[----:B------:R-:W-:Y:S07]  /*6550*/  LDSM.16.M88.4 R116, [R141+0x800] ;  /* 0x000800008d74783b */ /* 0x000fee0000000200 */
[C---:B-1----:R-:W-:Y:S08]  /*6560*/  HMMA.16816.F32 R108, R16.reuse, R20, R108 ;  /* 0x00000014106c723c */ /* 0x042ff0000000186c */
[C---:B------:R-:W-:Y:S01]  /*6570*/  HMMA.16816.F32 R104, R16.reuse, R22, R104 ;  /* 0x000000161068723c */ /* 0x040fe20000001868 */
[----:B------:R-:W1:Y:S07]  /*6580*/  LDSM.16.M88.4 R20, [R142] ;  /* 0x000000008e14783b */ /* 0x000e6e0000000200 */
[C---:B---3--:R-:W-:Y:S08]  /*6590*/  HMMA.16816.F32 R32, R16.reuse, R24, R32 ;  /* 0x000000181020723c */ /* 0x048ff00000001820 */
        /* <DEDUP_REMOVED lines=11> */
[----:B------:R-:W1:Y:S07]  /*6650*/  LDSM.16.M88.4 R16, [R147+0x2000] ;  /* 0x002000009310783b */ /* 0x000e6e0000000200 */
[C---:B---3--:R-:W-:Y:S08]  /*6660*/  HMMA.16816.F32 R32, R20.reuse, R24, R32 ;  /* 0x000000181420723c */ /* 0x048ff00000001820 */
[----:B------:R-:W-:Y:S01]  /*6670*/  HMMA.16816.F32 R28, R20, R26, R28 ;  /* 0x0000001a141c723c */ /* 0x000fe2000000181c */
[----:B------:R-:W2:Y:S04]  /*6680*/  LDSM.16.M88.4 R24, [R146+0x6800] ;  /* 0x006800009218783b */ /* 0x000ea80000000200 */
[----:B------:R-:W3:Y:S03]  /*6690*/  LDSM.16.M88.4 R20, [R146+0x7000] ;  /* 0x007000009214783b */ /* 0x000ee60000000200 */
        /* <DEDUP_REMOVED lines=10> */
[----:B------:R-:W-:Y:S01]  /*6740*/  HMMA.16816.F32 R28, R16, R118, R28 ;  /* 0x00000076101c723c */ /* 0x000fe2000000181c */
[----:B------:R-:W2:Y:S04]  /*6750*/  LDSM.16.M88.4 R16, [R144+0x2800] ;  /* 0x002800009010783b */ /* 0x000ea80000000200 */
[----:B------:R-:W3:Y:S03]  /*6760*/  LDSM.16.M88.4 R116, [R144+0x3000] ;  /* 0x003000009074783b */ /* 0x000ee60000000200 */
        /* <DEDUP_REMOVED lines=8> */
[----:B------:R-:W-:Y:S07]  /*67f0*/  LDSM.16.M88.4 R116, [R139+0x7800] ;  /* 0x007800008b74783b */ /* 0x000fee0000000200 */
[----:B------:R-:W-:Y:S08]  /*6800*/  HMMA.16816.F32 R4, R124, R128, R4 ;  /* 0x000000807c04723c */ /* 0x000ff00000001804 */
[C---:B-1----:R-:W-:Y:S08]  /*6810*/  HMMA.16816.F32 R32, R20.reuse, R24, R32 ;  /* 0x000000181420723c */ /* 0x042ff00000001820 */
[----:B------:R-:W-:Y:S01]  /*6820*/  HMMA.16816.F32 R28, R20, R26, R28 ;  /* 0x0000001a141c723c */ /* 0x000fe2000000181c */
[----:B------:R-:W-:Y:S04]  /*6830*/  LDSM.16.M88.4 R24, [R142+0x2000] ;  /* 0x002000008e18783b */ /* 0x000fe80000000200 */
[----:B------:R-:W1:Y:S03]  /*6840*/  LDSM.16.M88.4 R20, [R141+0x2000] ;  /* 0x002000008d14783b */ /* 0x000e660000000200 */
[C---:B--2---:R-:W-:Y:S08]  /*6850*/  HMMA.16816.F32 R12, R124.reuse, R16, R12 ;  /* 0x000000107c0c723c */ /* 0x044ff0000000180c */
[C---:B------:R-:W-:Y:S01]  /*6860*/  HMMA.16816.F32 R8, R124.reuse, R18, R8 ;  /* 0x000000127c08723c */ /* 0x040fe20000001808 */
[----:B------:R-:W2:Y:S07]  /*6870*/  LDSM.16.M88.4 R16, [R141+0x2800] ;  /* 0x002800008d10783b */ /* 0x000eae0000000200 */
[C---:B------:R-:W-:Y:S08]  /*6880*/  HMMA.16816.F32 R112, R124.reuse, R130, R112 ;  /* 0x000000827c70723c */ /* 0x040ff00000001870 */
[C---:B------:R-:W-:Y:S08]  /*6890*/  HMMA.16816.F32 R104, R124.reuse, R122, R104 ;  /* 0x0000007a7c68723c */ /* 0x040ff00000001868 */
[----:B------:R-:W-:Y:S08]  /*68a0*/  HMMA.16816.F32 R108, R124, R120, R108 ;  /* 0x000000787c6c723c */ /* 0x000ff0000000186c */
[C---:B-1----:R-:W-:Y:S08]  /*68b0*/  HMMA.16816.F32 R8, R24.reuse, R22, R8 ;  /* 0x000000161808723c */ /* 0x042ff00000001808 */
[C---:B------:R-:W-:Y:S08]  /*68c0*/  HMMA.16816.F32 R12, R24.reuse, R20, R12 ;  /* 0x00000014180c723c */ /* 0x040ff0000000180c */
[C---:B--2---:R-:W-:Y:S08]  /*68d0*/  HMMA.16816.F32 R4, R24.reuse, R16, R4 ;  /* 0x000000101804723c */ /* 0x044ff00000001804 */
[----:B------:R-:W-:Y:S01]  /*68e0*/  HMMA.16816.F32 R112, R24, R18, R112 ;  /* 0x000000121870723c */ /* 0x000fe20000001870 */
[----:B------:R-:W1:Y:S01]  /*68f0*/  LDSM.16.M88.4 R16, [R141+0x3000] ;  /* 0x003000008d10783b */ /* 0x000e620000000200 */
        /* <DEDUP_REMOVED lines=8> */
[----:B------:R-:W-:-:S02]  /*6980*/  FMUL.FTZ R21, R15, c[0x0][0x2ec] ;  /* 0x0000bb000f157a20 */ /* 0x000fc40000410000 */
[----:B------:R-:W-:Y:S01]  /*6990*/  FMUL.FTZ R4, R4, c[0x0][0x2ec] ;  /* 0x0000bb0004047a20 */ /* 0x000fe20000410000 */
[----:B------:R-:W-:Y:S01]  /*69a0*/  HMMA.16816.F32 R28, R124, R118, R28 ;  /* 0x000000767c1c723c */ /* 0x000fe2000000181c */
[----:B------:R-:W-:Y:S01]  /*69b0*/  FMUL.FTZ R14, R11, c[0x0][0x2ec] ;  /* 0x0000bb000b0e7a20 */ /* 0x000fe20000410000 */
[----:B------:R-:W-:Y:S01]  /*69c0*/  MUFU.TANH R15, R8 ;  /* 0x00000008000f7308 */ /* 0x000fe20000002400 */
[----:B------:R-:W-:Y:S02]  /*69d0*/  FMUL.FTZ R7, R7, c[0x0][0x2ec] ;  /* 0x0000bb0007077a20 */ /* 0x000fe40000410000 */
[----:B------:R-:W-:Y:S02]  /*69e0*/  FMUL.FTZ R5, R5, c[0x0][0x2ec] ;  /* 0x0000bb0005057a20 */ /* 0x000fe40000410000 */
[----:B------:R-:W-:Y:S02]  /*69f0*/  FMUL.FTZ R6, R6, c[0x0][0x2ec] ;  /* 0x0000bb0006067a20 */ /* 0x000fe40000410000 */
[----:B------:R-:W-:Y:S01]  /*6a00*/  FMUL.FTZ R117, R115, c[0x0][0x2ec] ;  /* 0x0000bb0073757a20 */ /* 0x000fe20000410000 */
[----:B------:R2:W-:Y:S08]  /*6a10*/  MUFU.TANH R122, R4 ;  /* 0x00000004007a7308 */ /* 0x0005f00000002400 */
[----:B------:R3:W-:Y:S01]  /*6a20*/  MUFU.TANH R13, R10 ;  /* 0x0000000a000d7308 */ /* 0x0007e20000002400 */
[C---:B-1----:R-:W-:Y:S01]  /*6a30*/  HMMA.16816.F32 R108, R24.reuse, R16, R108 ;  /* 0x00000010186c723c */ /* 0x042fe2000000186c */
[----:B--2---:R-:W1:Y:S06]  /*6a40*/  S2R R4, SR_TID.X ;  /* 0x0000000000047919 */ /* 0x004e6c0000002100 */
[----:B------:R-:W-:Y:S01]  /*6a50*/  MUFU.TANH R20, R20 ;  /* 0x0000001400147308 */ /* 0x000fe20000002400 */
[----:B------:R-:W-:Y:S01]  /*6a60*/  FMUL.FTZ R16, R113, c[0x0][0x2ec] ;  /* 0x0000bb0071107a20 */ /* 0x000fe20000410000 */
[----:B------:R-:W-:Y:S01]  /*6a70*/  HMMA.16816.F32 R104, R24, R18, R104 ;  /* 0x000000121868723c */ /* 0x000fe20000001868 */
[----:B---3--:R-:W2:Y:S05]  /*6a80*/  LDSM.16.M88.4 R8, [R141+0x3800] ;  /* 0x003800008d08783b */ /* 0x008eaa0000000200 */
[----:B------:R-:W3:Y:S01]  /*6a90*/  MUFU.TANH R21, R21 ;  /* 0x0000001500157308 */ /* 0x000ee20000002400 */
[----:B------:R-:W-:-:S04]  /*6aa0*/  DEPBAR.LE SB0, 0x0 ;  /* 0x000080000000791a */ /* 0x000fc80000000000 */
[----:B------:R-:W-:Y:S02]  /*6ab0*/  FMUL.FTZ R19, R112, c[0x0][0x2ec] ;  /* 0x0000bb0070137a20 */ /* 0x000fe40000410000 */
[----:B------:R-:W-:Y:S01]  /*6ac0*/  FMUL.FTZ R18, R114, c[0x0][0x2ec] ;  /* 0x0000bb0072127a20 */ /* 0x000fe20000410000 */
[----:B------:R4:W-:Y:S01]  /*6ad0*/  MUFU.TANH R22, R7 ;  /* 0x0000000700167308 */ /* 0x0009e20000002400 */
[----:B------:R-:W-:Y:S02]  /*6ae0*/  FMUL.FTZ R17, R108, c[0x0][0x2ec] ;  /* 0x0000bb006c117a20 */ /* 0x000fe40000410000 */
[----:B-1----:R-:W-:-:S05]  /*6af0*/  IMAD.SHL.U32 R4, R4, 0x2, RZ ;  /* 0x0000000204047824 */ /* 0x002fca00078e00ff */
[----:B------:R1:W-:Y:S01]  /*6b00*/  MUFU.TANH R116, R5 ;  /* 0x0000000500747308 */ /* 0x0003e20000002400 */
[----:B------:R-:W-:Y:S02]  /*6b10*/  FMUL.FTZ R110, R110, c[0x0][0x2ec] ;  /* 0x0000bb006e6e7a20 */ /* 0x000fe40000410000 */
[----:B------:R-:W-:Y:S01]  /*6b20*/  FMUL.FTZ R109, R109, c[0x0][0x2ec] ;  /* 0x0000bb006d6d7a20 */ /* 0x000fe20000410000 */
[----:B------:R-:W-:Y:S01]  /*6b30*/  LOP3.LUT R4, R4, 0x6, RZ, 0xc0, !PT ;  /* 0x0000000604047812 */ /* 0x000fe200078ec0ff */
[----:B------:R-:W-:Y:S02]  /*6b40*/  FMUL.FTZ R111, R111, c[0x0][0x2ec] ;  /* 0x0000bb006f6f7a20 */ /* 0x000fe40000410000 */
[----:B------:R-:W-:Y:S01]  /*6b50*/  FMUL.FTZ R106, R106, c[0x0][0x2ec] ;  /* 0x0000bb006a6a7a20 */ /* 0x000fe20000410000 */
[----:B------:R-:W5:Y:S01]  /*6b60*/  MUFU.TANH R14, R14 ;  /* 0x0000000e000e7308 */ /* 0x000f620000002400 */
[----:B----4-:R-:W-:-:S05]  /*6b70*/  IMAD R7, R155, 0x40, R4 ;  /* 0x000000409b077824 */ /* 0x010fca00078e0204 */
[C---:B------:R-:W-:Y:S02]  /*6b80*/  IADD3 R4, R7.reuse, 0x8, RZ ;  /* 0x0000000807047810 */ /* 0x040fe40007ffe0ff */
[----:B-1----:R-:W-:Y:S01]  /*6b90*/  IADD3 R5, R7, 0x1, RZ ;  /* 0x0000000107057810 */ /* 0x002fe20007ffe0ff */
[----:B------:R1:W-:Y:S01]  /*6ba0*/  MUFU.TANH R23, R6 ;  /* 0x0000000600177308 */ /* 0x0003e20000002400 */
[-C--:B------:R-:W-:Y:S02]  /*6bb0*/  ISETP.GE.AND P5, PT, R4, R133.reuse, PT ;  /* 0x000000850400720c */ /* 0x080fe40003fa6270 */
[C---:B------:R-:W-:Y:S02]  /*6bc0*/  ISETP.GE.AND P6, PT, R5.reuse, R133, PT ;  /* 0x000000850500720c */ /* 0x040fe40003fc6270 */
[----:B------:R-:W-:Y:S01]  /*6bd0*/  ISETP.GE.AND P4, PT, R5, R132, PT ;  /* 0x000000840500720c */ /* 0x000fe20003f86270 */
[----:B--2---:R-:W-:Y:S02]  /*6be0*/  HMMA.16816.F32 R32, R24, R8, R32 ;  /* 0x000000081820723c */ /* 0x004fe40000001820 */
[----:B------:R-:W-:Y:S01]  /*6bf0*/  MUFU.TANH R19, R19 ;  /* 0x0000001300137308 */ /* 0x000fe20000002400 */
[----:B---3--:R-:W-:Y:S01]  /*6c00*/  FSEL R5, R21, -INF , !P4 ;  /* 0xff80000015057808 */ /* 0x008fe20006000000 */
[----:B------:R-:W-:-:S03]  /*6c10*/  FMUL.FTZ R21, R107, c[0x0][0x2ec] ;  /* 0x0000bb006b157a20 */ /* 0x000fc60000410000 */
[----:B------:R-:W-:Y:S01]  /*6c20*/  IADD3 R9, R7, 0x9, RZ ;  /* 0x0000000907097810 */ /* 0x000fe20007ffe0ff */
[----:B------:R-:W-:Y:S01]  /*6c30*/  HMMA.16816.F32 R28, R24, R10, R28 ;  /* 0x0000000a181c723c */ /* 0x000fe2000000181c */
[----:B------:R-:W-:Y:S01]  /*6c40*/  FMUL.FTZ R8, R104, c[0x0][0x2ec] ;  /* 0x0000bb0068087a20 */ /* 0x000fe20000410000 */
[----:B-1----:R-:W-:Y:S01]  /*6c50*/  FSEL R6, R20, -INF , !P6 ;  /* 0xff80000014067808 */ /* 0x002fe20007000000 */
[----:B------:R-:W1:Y:S01]  /*6c60*/  MUFU.TANH R16, R16 ;  /* 0x0000001000107308 */ /* 0x000e620000002400 */
[-C--:B------:R-:W-:Y:S01]  /*6c70*/  ISETP.GE.AND P6, PT, R4, R132.reuse, PT ;  /* 0x000000840400720c */ /* 0x080fe20003fc6270 */
[----:B------:R-:W-:Y:S01]  /*6c80*/  FMUL.FTZ R20, R105, c[0x0][0x2ec] ;  /* 0x0000bb0069147a20 */ /* 0x000fe20000410000 */
[----:B------:R-:W-:Y:S02]  /*6c90*/  FSEL R4, R15, -INF , !P5 ;  /* 0xff8000000f047808 */ /* 0x000fe40006800000 */
[C---:B------:R-:W-:Y:S02]  /*6ca0*/  ISETP.GE.AND P4, PT, R9.reuse, R133, PT ;  /* 0x000000850900720c */ /* 0x040fe40003f86270 */
[----:B------:R-:W-:Y:S01]  /*6cb0*/  ISETP.GE.AND P5, PT, R9, R132, PT ;  /* 0x000000840900720c */ /* 0x000fe20003fa6270 */
[----:B------:R-:W-:Y:S01]  /*6cc0*/  MUFU.TANH R18, R18 ;  /* 0x0000001200127308 */ /* 0x000fe20000002400 */
[----:B------:R-:W-:-:S02]  /*6cd0*/  IADD3 R9, R7, 0x10, RZ ;  /* 0x0000001007097810 */ /* 0x000fc40007ffe0ff */
[----:B------:R-:W-:Y:S02]  /*6ce0*/  FSEL R13, R13, -INF , !P6 ;  /* 0xff8000000d0d7808 */ /* 0x000fe40007000000 */
[-C--:B------:R-:W-:Y:S01]  /*6cf0*/  ISETP.GE.AND P6, PT, R9, R133.reuse, PT ;  /* 0x000000850900720c */ /* 0x080fe20003fc6270 */
[----:B------:R-:W-:Y:S01]  /*6d00*/  FMUL.FTZ R32, R32, c[0x0][0x2ec] ;  /* 0x0000bb0020207a20 */ /* 0x000fe20000410000 */
[----:B------:R-:W-:Y:S01]  /*6d10*/  IADD3 R15, R7, 0x11, RZ ;  /* 0x00000011070f7810 */ /* 0x000fe20007ffe0ff */
[----:B------:R-:W-:Y:S01]  /*6d20*/  MUFU.TANH R117, R117 ;  /* 0x0000007500757308 */ /* 0x000fe20000002400 */
[----:B------:R-:W-:Y:S01]  /*6d30*/  FSEL R12, R12, -INF , !P4 ;  /* 0xff8000000c0c7808 */ /* 0x000fe20006000000 */
[----:B------:R-:W-:Y:S01]  /*6d40*/  FMUL.FTZ R35, R35, c[0x0][0x2ec] ;  /* 0x0000bb0023237a20 */ /* 0x000fe20000410000 */
[-C--:B------:R-:W-:Y:S01]  /*6d50*/  ISETP.GE.AND P4, PT, R9, R132.reuse, PT ;  /* 0x000000840900720c */ /* 0x080fe20003f86270 */
[----:B------:R-:W-:Y:S01]  /*6d60*/  FMUL.FTZ R33, R33, c[0x0][0x2ec] ;  /* 0x0000bb0021217a20 */ /* 0x000fe20000410000 */
[----:B-----5:R-:W-:Y:S01]  /*6d70*/  FSEL R9, R14, -INF , !P5 ;  /* 0xff8000000e097808 */ /* 0x020fe20006800000 */
[----:B------:R-:W-:Y:S01]  /*6d80*/  FMUL.FTZ R34, R34, c[0x0][0x2ec] ;  /* 0x0000bb0022227a20 */ /* 0x000fe20000410000 */
[----:B------:R-:W-:Y:S01]  /*6d90*/  FSEL R122, R122, -INF , !P6 ;  /* 0xff8000007a7a7808 */ /* 0x000fe20007000000 */
[----:B------:R-:W-:Y:S01]  /*6da0*/  MUFU.TANH R17, R17 ;  /* 0x0000001100117308 */ /* 0x000fe20000002400 */
[C---:B------:R-:W-:Y:S01]  /*6db0*/  ISETP.GE.AND P5, PT, R15.reuse, R133, PT ;  /* 0x000000850f00720c */ /* 0x040fe20003fa6270 */
[----:B------:R-:W-:Y:S01]  /*6dc0*/  FMUL.FTZ R28, R28, c[0x0][0x2ec] ;  /* 0x0000bb001c1c7a20 */ /* 0x000fe20000410000 */
[----:B------:R-:W-:Y:S01]  /*6dd0*/  ISETP.GE.AND P6, PT, R15, R132, PT ;  /* 0x000000840f00720c */ /* 0x000fe20003fc6270 */
[----:B------:R-:W-:Y:S01]  /*6de0*/  FMUL.FTZ R30, R30, c[0x0][0x2ec] ;  /* 0x0000bb001e1e7a20 */ /* 0x000fe20000410000 */
[----:B------:R-:W-:Y:S01]  /*6df0*/  IADD3 R15, R7, 0x18, RZ ;  /* 0x00000018070f7810 */ /* 0x000fe20007ffe0ff */
[----:B------:R-:W-:Y:S01]  /*6e00*/  FMUL.FTZ R29, R29, c[0x0][0x2ec] ;  /* 0x0000bb001d1d7a20 */ /* 0x000fe20000410000 */
[----:B------:R-:W-:Y:S01]  /*6e10*/  IADD3 R14, R7, 0x19, RZ ;  /* 0x00000019070e7810 */ /* 0x000fe20007ffe0ff */
[----:B------:R-:W2:Y:S01]  /*6e20*/  MUFU.TANH R115, R110 ;  /* 0x0000006e00737308 */ /* 0x000ea20000002400 */
[----:B------:R-:W-:Y:S01]  /*6e30*/  FSEL R116, R116, -INF , !P5 ;  /* 0xff80000074747808 */ /* 0x000fe20006800000 */
[----:B------:R-:W-:Y:S01]  /*6e40*/  FMUL.FTZ R31, R31, c[0x0][0x2ec] ;  /* 0x0000bb001f1f7a20 */ /* 0x000fe20000410000 */
[----:B------:R-:W-:-:S02]  /*6e50*/  FSEL R119, R22, -INF , !P6 ;  /* 0xff80000016777808 */ /* 0x000fc40007000000 */
[-C--:B------:R-:W-:Y:S02]  /*6e60*/  ISETP.GE.AND P5, PT, R15, R132.reuse, PT ;  /* 0x000000840f00720c */ /* 0x080fe40003fa6270 */
[----:B------:R-:W-:Y:S01]  /*6e70*/  ISETP.GE.AND P6, PT, R14, R133, PT ;  /* 0x000000850e00720c */ /* 0x000fe20003fc6270 */
[----:B------:R3:W4:Y:S01]  /*6e80*/  MUFU.TANH R120, R109 ;  /* 0x0000006d00787308 */ /* 0x0007220000002400 */
[C---:B------:R-:W-:Y:S02]  /*6e90*/  IADD3 R10, R7.reuse, 0x20, RZ ;  /* 0x00000020070a7810 */ /* 0x040fe40007ffe0ff */
[----:B-1----:R-:W-:Y:S02]  /*6ea0*/  FSEL R114, R16, -INF , !P6 ;  /* 0xff80000010727808 */ /* 0x002fe40007000000 */
[----:B------:R-:W-:Y:S02]  /*6eb0*/  ISETP.GE.AND P6, PT, R10, R132, PT ;  /* 0x000000840a00720c */ /* 0x000fe40003fc6270 */
[----:B------:R-:W-:Y:S01]  /*6ec0*/  IADD3 R11, R7, 0x21, RZ ;  /* 0x00000021070b7810 */ /* 0x000fe20007ffe0ff */
[----:B------:R1:W5:Y:S01]  /*6ed0*/  MUFU.TANH R101, R111 ;  /* 0x0000006f00657308 */ /* 0x0003620000002400 */
[----:B--2---:R-:W-:-:S07]  /*6ee0*/  FSEL R115, R115, -INF , !P6 ;  /* 0xff80000073737808 */ /* 0x004fce0007000000 */
[----:B------:R-:W2:Y:S01]  /*6ef0*/  MUFU.TANH R8, R8 ;  /* 0x0000000800087308 */ /* 0x000ea20000002400 */
[----:B---3--:R-:W-:Y:S02]  /*6f00*/  FSEL R109, R23, -INF , !P4 ;  /* 0xff800000176d7808 */ /* 0x008fe40006000000 */
[----:B------:R-:W-:-:S04]  /*6f10*/  ISETP.GE.AND P4, PT, R15, R133, PT ;  /* 0x000000850f00720c */ /* 0x000fc80003f86270 */
[----:B------:R-:W-:Y:S01]  /*6f20*/  FSEL R110, R19, -INF , !P4 ;  /* 0xff800000136e7808 */ /* 0x000fe20006000000 */
[----:B------:R-:W3:Y:S01]  /*6f30*/  MUFU.TANH R113, R106 ;  /* 0x0000006a00717308 */ /* 0x000ee20000002400 */
[----:B-1----:R-:W-:Y:S02]  /*6f40*/  FSEL R111, R18, -INF , !P5 ;  /* 0xff800000126f7808 */ /* 0x002fe40006800000 */
[----:B------:R-:W-:Y:S02]  /*6f50*/  ISETP.GE.AND P4, PT, R14, R132, PT ;  /* 0x000000840e00720c */ /* 0x000fe40003f86270 */
[----:B------:R-:W-:Y:S02]  /*6f60*/  ISETP.GE.AND P5, PT, R10, R133, PT ;  /* 0x000000850a00720c */ /* 0x000fe40003fa6270 */
[----:B------:R-:W-:Y:S01]  /*6f70*/  IADD3 R14, R7, 0x28, RZ ;  /* 0x00000028070e7810 */ /* 0x000fe20007ffe0ff */
[----:B------:R-:W1:Y:S01]  /*6f80*/  MUFU.TANH R20, R20 ;  /* 0x0000001400147308 */ /* 0x000e620000002400 */
[----:B------:R-:W-:-:S02]  /*6f90*/  FSEL R117, R117, -INF , !P4 ;  /* 0xff80000075757808 */ /* 0x000fc40006000000 */
[----:B------:R-:W-:Y:S02]  /*6fa0*/  FSEL R118, R17, -INF , !P5 ;  /* 0xff80000011767808 */ /* 0x000fe40006800000 */
[CC--:B------:R-:W-:Y:S02]  /*6fb0*/  ISETP.GE.AND P4, PT, R11.reuse, R133.reuse, PT ;  /* 0x000000850b00720c */ /* 0x0c0fe40003f86270 */
[----:B------:R-:W-:Y:S01]  /*6fc0*/  ISETP.GE.AND P5, PT, R11, R132, PT ;  /* 0x000000840b00720c */ /* 0x000fe20003fa6270 */
[----:B------:R-:W1:Y:S01]  /*6fd0*/  MUFU.TANH R21, R21 ;  /* 0x0000001500157308 */ /* 0x000e620000002400 */
[----:B------:R-:W-:Y:S02]  /*6fe0*/  ISETP.GE.AND P6, PT, R14, R133, PT ;  /* 0x000000850e00720c */ /* 0x000fe40003fc6270 */
[----:B------:R-:W-:Y:S02]  /*6ff0*/  IADD3 R11, R7, 0x29, RZ ;  /* 0x00000029070b7810 */ /* 0x000fe40007ffe0ff */
[----:B----4-:R-:W-:-:S02]  /*7000*/  FSEL R120, R120, -INF , !P4 ;  /* 0xff80000078787808 */ /* 0x010fc40006000000 */
[----:B-----5:R-:W-:Y:S01]  /*7010*/  FSEL R23, R101, -INF , !P5 ;  /* 0xff80000065177808 */ /* 0x020fe20006800000 */
[----:B------:R-:W4:Y:S01]  /*7020*/  MUFU.TANH R112, R32 ;  /* 0x0000002000707308 */ /* 0x000f220000002400 */
[----:B--2---:R-:W-:Y:S02]  /*7030*/  FSEL R22, R8, -INF , !P6 ;  /* 0xff80000008167808 */ /* 0x004fe40007000000 */
[-C--:B------:R-:W-:Y:S02]  /*7040*/  ISETP.GE.AND P4, PT, R14, R132.reuse, PT ;  /* 0x000000840e00720c */ /* 0x080fe40003f86270 */
[C---:B------:R-:W-:Y:S02]  /*7050*/  ISETP.GE.AND P5, PT, R11.reuse, R133, PT ;  /* 0x000000850b00720c */ /* 0x040fe40003fa6270 */
[----:B------:R-:W-:Y:S01]  /*7060*/  ISETP.GE.AND P6, PT, R11, R132, PT ;  /* 0x000000840b00720c */ /* 0x000fe20003fc6270 */
[----:B------:R-:W2:Y:S01]  /*7070*/  MUFU.TANH R108, R33 ;  /* 0x00000021006c7308 */ /* 0x000ea20000002400 */
[----:B------:R-:W-:-:S02]  /*7080*/  IADD3 R11, R7, 0x30, RZ ;  /* 0x00000030070b7810 */ /* 0x000fc40007ffe0ff */
[----:B---3--:R-:W-:Y:S02]  /*7090*/  FSEL R113, R113, -INF , !P4 ;  /* 0xff80000071717808 */ /* 0x008fe40006000000 */
[----:B------:R-:W-:Y:S02]  /*70a0*/  ISETP.GE.AND P4, PT, R11, R133, PT ;  /* 0x000000850b00720c */ /* 0x000fe40003f86270 */
[----:B------:R-:W-:Y:S01]  /*70b0*/  IADD3 R8, R7, 0x31, RZ ;  /* 0x0000003107087810 */ /* 0x000fe20007ffe0ff */
[----:B------:R-:W3:Y:S01]  /*70c0*/  MUFU.TANH R10, R34 ;  /* 0x00000022000a7308 */ /* 0x000ee20000002400 */
[----:B-1----:R-:W-:Y:S02]  /*70d0*/  FSEL R20, R20, -INF , !P5 ;  /* 0xff80000014147808 */ /* 0x002fe40006800000 */
[----:B------:R-:W-:Y:S02]  /*70e0*/  FSEL R21, R21, -INF , !P6 ;  /* 0xff80000015157808 */ /* 0x000fe40007000000 */
[----:B----4-:R-:W-:-:S02]  /*70f0*/  FSEL R112, R112, -INF , !P4 ;  /* 0xff80000070707808 */ /* 0x010fc40006000000 */
[-C--:B------:R-:W-:Y:S01]  /*7100*/  ISETP.GE.AND P5, PT, R11, R132.reuse, PT ;  /* 0x000000840b00720c */ /* 0x080fe20003fa6270 */
[----:B------:R-:W1:Y:S01]  /*7110*/  MUFU.TANH R35, R35 ;  /* 0x0000002300237308 */ /* 0x000e620000002400 */
[C---:B------:R-:W-:Y:S02]  /*7120*/  ISETP.GE.AND P6, PT, R8.reuse, R133, PT ;  /* 0x000000850800720c */ /* 0x040fe40003fc6270 */
[----:B------:R-:W-:Y:S02]  /*7130*/  ISETP.GE.AND P4, PT, R8, R132, PT ;  /* 0x000000840800720c */ /* 0x000fe40003f86270 */
[----:B------:R-:W-:Y:S02]  /*7140*/  IADD3 R8, R7, 0x38, RZ ;  /* 0x0000003807087810 */ /* 0x000fe40007ffe0ff */
[----:B--2---:R-:W-:Y:S01]  /*7150*/  FSEL R108, R108, -INF , !P6 ;  /* 0xff8000006c6c7808 */ /* 0x004fe20007000000 */
[----:B------:R-:W2:Y:S01]  /*7160*/  MUFU.TANH R0, R0 ;  /* 0x0000000000007308 */ /* 0x000ea20000002400 */
[----:B---3--:R-:W-:-:S02]  /*7170*/  FSEL R101, R10, -INF , !P5 ;  /* 0xff8000000a657808 */ /* 0x008fc40006800000 */
[CC--:B------:R-:W-:Y:S01]  /*7180*/  ISETP.GE.AND P5, PT, R8.reuse, R133.reuse, PT ;  /* 0x000000850800720c */ /* 0x0c0fe20003fa6270 */
[----:B------:R-:W-:Y:S01]  /*7190*/  BAR.SYNC.DEFER_BLOCKING 0x0 ;  /* 0x0000000000007b1d */ /* 0x000fe20000010000 */
[----:B------:R-:W-:Y:S02]  /*71a0*/  ISETP.GE.AND P6, PT, R8, R132, PT ;  /* 0x000000840800720c */ /* 0x000fe40003fc6270 */
[----:B------:R-:W-:Y:S02]  /*71b0*/  IADD3 R8, R7, 0x39, RZ ;  /* 0x0000003907087810 */ /* 0x000fe40007ffe0ff */
[----:B-1----:R-:W-:Y:S01]  /*71c0*/  FSEL R35, R35, -INF , !P4 ;  /* 0xff80000023237808 */ /* 0x002fe20006000000 */
[----:B------:R-:W1:Y:S01]  /*71d0*/  MUFU.TANH R106, R28 ;  /* 0x0000001c006a7308 */ /* 0x000e620000002400 */
[----:B------:R-:W-:-:S04]  /*71e0*/  ISETP.GE.AND P4, PT, R7, R133, PT ;  /* 0x000000850700720c */ /* 0x000fc80003f86270 */
[----:B--2---:R-:W-:-:S03]  /*71f0*/  FSEL R0, R0, -INF , !P4 ;  /* 0xff80000000007808 */ /* 0x004fc60006000000 */
[----:B------:R-:W2:Y:S01]  /*7200*/  MUFU.TANH R33, R30 ;  /* 0x0000001e00217308 */ /* 0x000ea20000002400 */
[----:B------:R-:W-:-:S07]  /*7210*/  ISETP.GE.AND P4, PT, R8, R132, PT ;  /* 0x000000840800720c */ /* 0x000fce0003f86270 */
[----:B------:R-:W3:Y:S01]  /*7220*/  MUFU.TANH R2, R2 ;  /* 0x0000000200027308 */ /* 0x000ee20000002400 */
[----:B-1----:R-:W-:Y:S02]  /*7230*/  FSEL R106, R106, -INF , !P5 ;  /* 0xff8000006a6a7808 */ /* 0x002fe40006800000 */
[----:B------:R-:W-:-:S05]  /*7240*/  ISETP.GE.AND P5, PT, R7, R132, PT ;  /* 0x000000840700720c */ /* 0x000fca0003fa6270 */
[----:B------:R-:W1:Y:S01]  /*7250*/  MUFU.TANH R104, R29 ;  /* 0x0000001d00687308 */ /* 0x000e620000002400 */
[----:B--2---:R-:W-:Y:S02]  /*7260*/  FSEL R33, R33, -INF , !P6 ;  /* 0xff80000021217808 */ /* 0x004fe40007000000 */
[----:B------:R-:W-:-:S05]  /*7270*/  ISETP.GE.AND P6, PT, R8, R133, PT ;  /* 0x000000850800720c */ /* 0x000fca0003fc6270 */
[----:B------:R-:W2:Y:S01]  /*7280*/  MUFU.TANH R34, R31 ;  /* 0x0000001f00227308 */ /* 0x000ea20000002400 */
[----:B---3--:R-:W-:Y:S02]  /*7290*/  FSEL R2, R2, -INF , !P5 ;  /* 0xff80000002027808 */ /* 0x008fe40006800000 */
[----:B-1----:R-:W-:Y:S02]  /*72a0*/  FSEL R104, R104, -INF , !P6 ;  /* 0xff80000068687808 */ /* 0x002fe40007000000 */
[----:B--2---:R-:W-:Y:S01]  /*72b0*/  FSEL R34, R34, -INF , !P4 ;  /* 0xff80000022227808 */ /* 0x004fe20006000000 */
        /* <DEDUP_REMOVED lines=61> */
.L_x_5416:
[----:B------:R-:W-:-:S05]  /*7690*/  IMAD.MOV.U32 R8, RZ, RZ, c[0x0][0x198] ;  /* 0x00006600ff087624 */ /* 0x000fca00078e00ff */
[----:B------:R-:W-:-:S04]  /*76a0*/  LEA R8, -R8, RZ, 0x6 ;  /* 0x000000ff08087211 */ /* 0x000fc800078e31ff */
[----:B------:R-:W-:Y:S02]  /*76b0*/  SHF.R.S32.HI R15, RZ, 0x1f, R8 ;  /* 0x0000001fff0f7819 */ /* 0x000fe40000011408 */
.L_x_5417:
        /* <DEDUP_REMOVED lines=11> */
[----:B------:R-:W-:Y:S02]  /*7770*/  @!P2 LEA R18, P5, R19, R168, 0x1 ;  /* 0x000000a81312a211 */ /* 0x000fe400078a08ff */
[----:B------:R-:W-:Y:S02]  /*7780*/  IADD3.X R7, R150, R15, R150, P4, P3 ;  /* 0x0000000f96077210 */ /* 0x000fe400027e6496 */
[----:B------:R-:W-:Y:S02]  /*7790*/  @!P1 LEA R16, P4, R25, c[0x0][0x168], 0x1 ;  /* 0x00005a0019109a11 */ /* 0x000fe400078808ff */
[----:B------:R-:W-:Y:S02]  /*77a0*/  @!P1 IADD3 R14, P3, R102, R11, RZ ;  /* 0x0000000b660e9210 */ /* 0x000fe40007f7e0ff */
[----:B------:R-:W-:Y:S02]  /*77b0*/  @!P2 LEA.HI.X R19, R19, R166, R17, 0x1, P5 ;  /* 0x000000a61313a211 */ /* 0x000fe400028f0c11 */
[----:B------:R-:W-:Y:S01]  /*77c0*/  @!P1 LEA.HI.X R17, R25, c[0x0][0x16c], R10, 0x1, P4 ;  /* 0x00005b0019119a11 */ /* 0x000fe200020f0c0a */
[----:B------:R-:W-:Y:S01]  /*77d0*/  @!P1 IMAD.X R25, R103, 0x1, R7, P3 ;  /* 0x0000000167199824 */ /* 0x000fe200018e0607 */
[----:B------:R-:W-:-:S02]  /*77e0*/  @!P2 LEA R28, P6, R8, R168, 0x1 ;  /* 0x000000a8081ca211 */ /* 0x000fc400078c08ff */
[----:B------:R-:W-:Y:S02]  /*77f0*/  @!P1 LEA R30, P3, R14, c[0x0][0x168], 0x1 ;  /* 0x00005a000e1e9a11 */ /* 0x000fe400078608ff */
[----:B------:R-:W-:Y:S02]  /*7800*/  @!P2 LEA.HI.X R29, R8, R166, R15, 0x1, P6 ;  /* 0x000000a6081da211 */ /* 0x000fe400030f0c0f */
[----:B------:R-:W-:Y:S02]  /*7810*/  @!P1 LEA.HI.X R31, R14, c[0x0][0x16c], R25, 0x1, P3 ;  /* 0x00005b000e1f9a11 */ /* 0x000fe400018f0c19 */
[----:B------:R-:W-:Y:S01]  /*7820*/  IADD3 R25, P3, R151, R11, RZ ;  /* 0x0000000b97197210 */ /* 0x000fe20007f7e0ff */
[----:B------:R-:W-:Y:S01]  /*7830*/  @!PT LDS RZ, [RZ] ;  /* 0x00000000fffff984 */ /* 0x000fe20000000800 */
[----:B------:R-:W-:Y:S01]  /*7840*/  @!PT LDS RZ, [RZ] ;  /* 0x00000000fffff984 */ /* 0x000fe20000000800 */
[----:B------:R-:W-:Y:S01]  /*7850*/  @!PT LDS RZ, [RZ] ;  /* 0x00000000fffff984 */ /* 0x000fe20000000800 */
[----:B------:R1:W-:Y:S01]  /*7860*/  @!P2 LDGSTS.E.BYPASS.LTC128B.128 [R156+0x4000], [R28.64] ;  /* 0x040000001c9cafae */ /* 0x0003e2000b901d48 */
[----:B------:R-:W-:-:S03]  /*7870*/  @!P2 LEA R124, P4, R11, R168, 0x1 ;  /* 0x000000a80b7ca211 */ /* 0x000fc600078808ff */
[----:B------:R1:W-:Y:S01]  /*7880*/  @P1 STS.128 [R156+0x6000], RZ ;  /* 0x006000ff9c001388 */ /* 0x0003e20000000c00 */
[--C-:B------:R-:W-:Y:S01]  /*7890*/  IMAD.X R10, R150, 0x1, R7.reuse, P3 ;  /* 0x00000001960a7824 */ /* 0x100fe200018e0607 */
[----:B------:R-:W-:Y:S02]  /*78a0*/  @!P2 LEA.HI.X R125, R11, R166, R7, 0x1, P4 ;  /* 0x000000a60b7da211 */ /* 0x000fe400020f0c07 */
        /* <DEDUP_REMOVED lines=41> */
.L_x_5419:
[----:B------:R-:W-:Y:S05]  /*7b40*/  BSYNC B0 ;  /* 0x0000000000007941 */ /* 0x000fea0003800000 */
.L_x_5418:
[----:B------:R-:W0:Y:S01]  /*7b50*/  LDGDEPBAR ;  /* 0x00000000000079af */ /* 0x000e220000000000 */
[----:B------:R-:W-:-:S04]  /*7b60*/  LEA R168, P1, R8, R168, 0x1 ;  /* 0x000000a808a87211 */ /* 0x000fc800078208ff */
[----:B------:R-:W-:Y:S02]  /*7b70*/  LEA.HI.X R166, R8, R166, R15, 0x1, P1 ;  /* 0x000000a608a67211 */ /* 0x000fe400008f0c0f */
.L_x_5415:
[----:B------:R-:W-:Y:S01]  /*7b80*/  FMNMX.FTZ R7, R100, R0, !PT ;  /* 0x0000000064077209 */ /* 0x000fe20007810000 */
[----:B-1----:R-:W-:Y:S01]  /*7b90*/  LDSM.16.MT88.4 R16, [R137+0x8000] ;  /* 0x008000008910783b */ /* 0x002fe20000004200 */
        /* <DEDUP_REMOVED lines=45> */
[--C-:B------:R-:W-:Y:S02]  /*7e70*/  FFMA.FTZ R28, R0, c[0x0][0x23c], -R105.reuse ;  /* 0x00008f00001c7a23 */ /* 0x100fe40000010869 */
[--C-:B------:R-:W-:Y:S02]  /*7e80*/  FFMA.FTZ R25, R12, c[0x0][0x23c], -R105.reuse ;  /* 0x00008f000c197a23 */ /* 0x100fe40000010869 */
[--C-:B------:R-:W-:Y:S02]  /*7e90*/  FFMA.FTZ R0, R13, c[0x0][0x23c], -R102.reuse ;  /* 0x00008f000d007a23 */ /* 0x100fe40000010866 */
[--C-:B------:R-:W-:Y:S01]  /*7ea0*/  FFMA.FTZ R24, R2, c[0x0][0x23c], -R102.reuse ;  /* 0x00008f0002187a23 */ /* 0x100fe20000010866 */
[----:B------:R-:W1:Y:S01]  /*7eb0*/  LDSM.16.MT88.4 R12, [R140+0x8000] ;  /* 0x008000008c0c783b */ /* 0x000e620000004200 */
[--C-:B------:R-:W-:Y:S01]  /*7ec0*/  FFMA.FTZ R27, R6, c[0x0][0x23c], -R105.reuse ;  /* 0x00008f00061b7a23 */ /* 0x100fe20000010869 */
[----:B------:R-:W-:Y:S01]  /*7ed0*/  FSEL R6, R29, RZ, P1 ;  /* 0x000000ff1d067208 */ /* 0x000fe20000800000 */
[--C-:B------:R-:W-:Y:S01]  /*7ee0*/  FFMA.FTZ R2, R5, c[0x0][0x23c], -R102.reuse ;  /* 0x00008f0005027a23 */ /* 0x100fe20000010866 */
[----:B------:R-:W-:Y:S01]  /*7ef0*/  FSEL R5, R30, RZ, P2 ;  /* 0x000000ff1e057208 */ /* 0x000fe20001000000 */
[----:B------:R-:W-:Y:S01]  /*7f00*/  FFMA.FTZ R26, R4, c[0x0][0x23c], -R105 ;  /* 0x00008f00041a7a23 */ /* 0x000fe20000010869 */
[----:B------:R-:W-:Y:S01]  /*7f10*/  MUFU.EX2 R28, R28 ;  /* 0x0000001c001c7308 */ /* 0x000fe20000000800 */
[----:B------:R-:W-:-:S02]  /*7f20*/  FFMA.FTZ R31, R9, c[0x0][0x23c], -R102 ;  /* 0x00008f00091f7a23 */ /* 0x000fc40000010866 */
[----:B------:R-:W-:Y:S01]  /*7f30*/  FADD.FTZ R4, R100, -R5 ;  /* 0x8000000564047221 */ /* 0x000fe20000010000 */
[----:B------:R-:W2:Y:S01]  /*7f40*/  LDSM.16.MT88.4 R8, [R138+0x8000] ;  /* 0x008000008a08783b */ /* 0x000ea20000004200 */
[----:B------:R-:W-:Y:S02]  /*7f50*/  FADD.FTZ R6, R3, -R6 ;  /* 0x8000000603067221 */ /* 0x000fe40000010000 */
[----:B------:R-:W-:Y:S01]  /*7f60*/  FMUL.FTZ R32, R4, c[0x0][0x23c] ;  /* 0x00008f0004207a20 */ /* 0x000fe20000410000 */
[----:B------:R-:W3:Y:S01]  /*7f70*/  MUFU.EX2 R27, R27 ;  /* 0x0000001b001b7308 */ /* 0x000ee20000000800 */
[----:B------:R-:W-:Y:S02]  /*7f80*/  FMUL.FTZ R3, R6, c[0x0][0x23c] ;  /* 0x00008f0006037a20 */ /* 0x000fe40000410000 */
[--C-:B------:R-:W-:Y:S02]  /*7f90*/  FFMA.FTZ R107, R110, c[0x0][0x23c], -R105.reuse ;  /* 0x00008f006e6b7a23 */ /* 0x100fe40000010869 */
[----:B------:R-:W-:-:S02]  /*7fa0*/  FFMA.FTZ R103, R116, c[0x0][0x23c], -R105 ;  /* 0x00008f0074677a23 */ /* 0x000fc40000010869 */
[--C-:B------:R-:W-:Y:S01]  /*7fb0*/  FFMA.FTZ R110, R114, c[0x0][0x23c], -R105.reuse ;  /* 0x00008f00726e7a23 */ /* 0x100fe20000010869 */
        /* <DEDUP_REMOVED lines=19> */
[----:B------:R-:W-:Y:S01]  /*80f0*/  LDSM.16.MT88.4 R20, [R137+0x9000] ;  /* 0x009000008914783b */ /* 0x000fe20000004200 */
[--C-:B------:R-:W-:Y:S01]  /*8100*/  FFMA.FTZ R112, R112, c[0x0][0x23c], -R105.reuse ;  /* 0x00008f0070707a23 */ /* 0x100fe20000010869 */
        /* <DEDUP_REMOVED lines=10> */
[----:B------:R-:W3:Y:S08]  /*81b0*/  MUFU.EX2 R32, R32 ;  /* 0x0000002000207308 */ /* 0x000ef00000000800 */
[----:B------:R-:W5:Y:S01]  /*81c0*/  MUFU.EX2 R3, R3 ;  /* 0x0000000300037308 */ /* 0x000f620000000800 */
[----:B----4-:R-:W-:Y:S01]  /*81d0*/  F2FP.PACK_AB R7, R31, R0 ;  /* 0x000000001f07723e */ /* 0x010fe200000000ff */
[----:B---3--:R-:W-:-:S06]  /*81e0*/  FMUL.FTZ R96, R96, R32 ;  /* 0x0000002060607220 */ /* 0x008fcc0000410000 */
[----:B------:R-:W-:Y:S01]  /*81f0*/  MUFU.EX2 R100, R100 ;  /* 0x0000006400647308 */ /* 0x000fe20000000800 */
[-C--:B------:R-:W-:Y:S02]  /*8200*/  FMUL.FTZ R97, R97, R32.reuse ;  /* 0x0000002061617220 */ /* 0x080fe40000410000 */
[-C--:B------:R-:W-:Y:S02]  /*8210*/  FMUL.FTZ R92, R92, R32.reuse ;  /* 0x000000205c5c7220 */ /* 0x080fe40000410000 */
[----:B------:R-:W-:Y:S02]  /*8220*/  FMUL.FTZ R93, R93, R32 ;  /* 0x000000205d5d7220 */ /* 0x000fe40000410000 */
[-C--:B-----5:R-:W-:Y:S01]  /*8230*/  FMUL.FTZ R98, R98, R3.reuse ;  /* 0x0000000362627220 */ /* 0x0a0fe20000410000 */
[----:B------:R-:W3:Y:S01]  /*8240*/  MUFU.EX2 R103, R103 ;  /* 0x0000006700677308 */ /* 0x000ee20000000800 */
[-C--:B------:R-:W-:Y:S02]  /*8250*/  FMUL.FTZ R99, R99, R3.reuse ;  /* 0x0000000363637220 */ /* 0x080fe40000410000 */
[----:B------:R-:W-:-:S02]  /*8260*/  FMUL.FTZ R94, R94, R3 ;  /* 0x000000035e5e7220 */ /* 0x000fc40000410000 */
[-C--:B------:R-:W-:Y:S02]  /*8270*/  FMUL.FTZ R95, R95, R3.reuse ;  /* 0x000000035f5f7220 */ /* 0x080fe40000410000 */
[-C--:B------:R-:W-:Y:S01]  /*8280*/  FMUL.FTZ R88, R88, R32.reuse ;  /* 0x0000002058587220 */ /* 0x080fe20000410000 */
[C---:B-1----:R-:W-:Y:S01]  /*8290*/  HMMA.16816.F32 R96, R4.reuse, R12, R96 ;  /* 0x0000000c0460723c */ /* 0x042fe20000001860 */
[-C--:B------:R-:W-:Y:S01]  /*82a0*/  FMUL.FTZ R89, R89, R32.reuse ;  /* 0x0000002059597220 */ /* 0x080fe20000410000 */
[----:B------:R-:W-:Y:S01]  /*82b0*/  MUFU.EX2 R107, R107 ;  /* 0x0000006b006b7308 */ /* 0x000fe20000000800 */
[-C--:B------:R-:W-:Y:S02]  /*82c0*/  FMUL.FTZ R90, R90, R3.reuse ;  /* 0x000000035a5a7220 */ /* 0x080fe40000410000 */
[-C--:B------:R-:W-:Y:S02]  /*82d0*/  FMUL.FTZ R91, R91, R3.reuse ;  /* 0x000000035b5b7220 */ /* 0x080fe40000410000 */
[-C--:B------:R-:W-:Y:S01]  /*82e0*/  FMUL.FTZ R84, R84, R32.reuse ;  /* 0x0000002054547220 */ /* 0x080fe20000410000 */
[----:B------:R-:W-:Y:S01]  /*82f0*/  HMMA.16816.F32 R92, R4, R14, R92 ;  /* 0x0000000e045c723c */ /* 0x000fe2000000185c */
[----:B------:R-:W1:Y:S01]  /*8300*/  LDSM.16.MT88.4 R12, [R136+0x8000] ;  /* 0x00800000880c783b */ /* 0x000e620000004200 */
[----:B------:R-:W-:Y:S01]  /*8310*/  FMUL.FTZ R85, R85, R32 ;  /* 0x0000002055557220 */ /* 0x000fe20000410000 */
[----:B------:R-:W-:Y:S01]  /*8320*/  MUFU.EX2 R110, R110 ;  /* 0x0000006e006e7308 */ /* 0x000fe20000000800 */
[----:B------:R-:W-:-:S02]  /*8330*/  FMUL.FTZ R86, R86, R3 ;  /* 0x0000000356567220 */ /* 0x000fc40000410000 */
[-C--:B------:R-:W-:Y:S02]  /*8340*/  FMUL.FTZ R87, R87, R3.reuse ;  /* 0x0000000357577220 */ /* 0x080fe40000410000 */
[C---:B--2---:R-:W-:Y:S01]  /*8350*/  HMMA.16816.F32 R88, R4.reuse, R8, R88 ;  /* 0x000000080458723c */ /* 0x044fe20000001858 */
[-C--:B------:R-:W-:Y:S02]  /*8360*/  FMUL.FTZ R80, R80, R32.reuse ;  /* 0x0000002050507220 */ /* 0x080fe40000410000 */
[-C--:B------:R-:W-:Y:S01]  /*8370*/  FMUL.FTZ R81, R81, R32.reuse ;  /* 0x0000002051517220 */ /* 0x080fe20000410000 */
[----:B------:R-:W-:Y:S01]  /*8380*/  MUFU.EX2 R109, R109 ;  /* 0x0000006d006d7308 */ /* 0x000fe20000000800 */
[-C--:B------:R-:W-:Y:S02]  /*8390*/  FMUL.FTZ R82, R82, R3.reuse ;  /* 0x0000000352527220 */ /* 0x080fe40000410000 */
[----:B------:R-:W-:Y:S01]  /*83a0*/  FMUL.FTZ R83, R83, R3 ;  /* 0x0000000353537220 */ /* 0x000fe20000410000 */
[----:B------:R-:W-:Y:S01]  /*83b0*/  HMMA.16816.F32 R84, R4, R10, R84 ;  /* 0x0000000a0454723c */ /* 0x000fe20000001854 */
[----:B------:R-:W2:Y:S01]  /*83c0*/  LDSM.16.MT88.4 R8, [R140+0xa000] ;  /* 0x00a000008c08783b */ /* 0x000ea20000004200 */
        /* <DEDUP_REMOVED lines=15> */
[----:B------:R-:W2:Y:S01]  /*84c0*/  MUFU.EX2 R116, R116 ;  /* 0x0000007400747308 */ /* 0x000ea20000000800 */
[-C--:B------:R-:W-:Y:S02]  /*84d0*/  FMUL.FTZ R70, R70, R3.reuse ;  /* 0x0000000346467220 */ /* 0x080fe40000410000 */
[----:B------:R-:W-:Y:S01]  /*84e0*/  FMUL.FTZ R71, R71, R3 ;  /* 0x0000000347477220 */ /* 0x000fe20000410000 */
[----:B-1----:R-:W-:Y:S01]  /*84f0*/  HMMA.16816.F32 R72, R4, R12, R72 ;  /* 0x0000000c0448723c */ /* 0x002fe20000001848 */
[----:B------:R-:W-:-:S02]  /*8500*/  FMUL.FTZ R36, R36, R32 ;  /* 0x0000002024247220 */ /* 0x000fc40000410000 */
[-C--:B------:R-:W-:Y:S01]  /*8510*/  FMUL.FTZ R37, R37, R32.reuse ;  /* 0x0000002025257220 */ /* 0x080fe20000410000 */
[----:B------:R-:W-:Y:S01]  /*8520*/  MUFU.EX2 R117, R117 ;  /* 0x0000007500757308 */ /* 0x000fe20000000800 */
[-C--:B------:R-:W-:Y:S02]  /*8530*/  FMUL.FTZ R38, R38, R3.reuse ;  /* 0x0000000326267220 */ /* 0x080fe40000410000 */
[-C--:B------:R-:W-:Y:S01]  /*8540*/  FMUL.FTZ R39, R39, R3.reuse ;  /* 0x0000000327277220 */ /* 0x080fe20000410000 */
[----:B------:R-:W-:Y:S01]  /*8550*/  HMMA.16816.F32 R68, R4, R14, R68 ;  /* 0x0000000e0444723c */ /* 0x000fe20000001844 */
[-C--:B------:R-:W-:Y:S01]  /*8560*/  FMUL.FTZ R40, R40, R32.reuse ;  /* 0x0000002028287220 */ /* 0x080fe20000410000 */
[----:B------:R-:W1:Y:S01]  /*8570*/  LDSM.16.MT88.4 R12, [R137+0xa000] ;  /* 0x00a00000890c783b */ /* 0x000e620000004200 */
[----:B------:R-:W-:Y:S01]  /*8580*/  FMUL.FTZ R41, R41, R32 ;  /* 0x0000002029297220 */ /* 0x000fe20000410000 */
        /* <DEDUP_REMOVED lines=19> */
[----:B------:R-:W-:Y:S01]  /*86c0*/  MUFU.EX2 R115, R115 ;  /* 0x0000007300737308 */ /* 0x000fe20000000800 */
[----:B------:R-:W-:-:S02]  /*86d0*/  FMUL.FTZ R54, R54, R3 ;  /* 0x0000000336367220 */ /* 0x000fc40000410000 */
[-C--:B------:R-:W-:Y:S02]  /*86e0*/  FMUL.FTZ R55, R55, R3.reuse ;  /* 0x0000000337377220 */ /* 0x080fe40000410000 */
[-C--:B------:R-:W-:Y:S01]  /*86f0*/  FMUL.FTZ R56, R56, R32.reuse ;  /* 0x0000002038387220 */ /* 0x080fe20000410000 */
[C---:B------:R-:W-:Y:S01]  /*8700*/  HMMA.16816.F32 R48, R4.reuse, R18, R48 ;  /* 0x000000120430723c */ /* 0x040fe20000001830 */
[-C--:B------:R-:W-:Y:S01]  /*8710*/  FMUL.FTZ R57, R57, R32.reuse ;  /* 0x0000002039397220 */ /* 0x080fe20000410000 */
[----:B------:R-:W5:Y:S01]  /*8720*/  LDSM.16.MT88.4 R16, [R140+0x8800] ;  /* 0x008800008c10783b */ /* 0x000f620000004200 */
        /* <DEDUP_REMOVED lines=16> */
[C---:B--2---:R-:W-:Y:S01]  /*8830*/  HMMA.16816.F32 R60, R4.reuse, R8, R60 ;  /* 0x00000008043c723c */ /* 0x044fe2000000183c */
[----:B------:R-:W-:Y:S02]  /*8840*/  FFMA.FTZ R28, R169, R32, R28 ;  /* 0x00000020a91c7223 */ /* 0x000fe4000001001c */
[----:B------:R-:W-:Y:S02]  /*8850*/  FFMA.FTZ R3, R167, R3, R24 ;  /* 0x00000003a7037223 */ /* 0x000fe40000010018 */
[----:B------:R-:W-:Y:S01]  /*8860*/  MUFU.EX2 R112, R112 ;  /* 0x0000007000707308 */ /* 0x000fe20000000800 */
[----:B------:R-:W-:Y:S02]  /*8870*/  FADD.FTZ R27, R27, R28 ;  /* 0x0000001c1b1b7221 */ /* 0x000fe40000010000 */
[----:B------:R-:W-:Y:S01]  /*8880*/  HMMA.16816.F32 R64, R4, R10, R64 ;  /* 0x0000000a0440723c */ /* 0x000fe20000001840 */
[----:B------:R-:W2:Y:S01]  /*8890*/  LDSM.16.MT88.4 R8, [R137+0x8800] ;  /* 0x008800008908783b */ /* 0x000ea20000004200 */
[----:B------:R-:W-:-:S02]  /*88a0*/  FADD.FTZ R3, R2, R3 ;  /* 0x0000000302037221 */ /* 0x000fc40000010000 */
[----:B------:R-:W-:Y:S01]  /*88b0*/  FADD.FTZ R26, R26, R27 ;  /* 0x0000001b1a1a7221 */ /* 0x000fe20000010000 */
[----:B------:R-:W1:Y:S01]  /*88c0*/  MUFU.EX2 R121, R121 ;  /* 0x0000007900797308 */ /* 0x000e620000000800 */
[----:B------:R-:W-:Y:S01]  /*88d0*/  FADD.FTZ R0, R0, R3 ;  /* 0x0000000300007221 */ /* 0x000fe20000010000 */
[----:B---3--:R-:W-:Y:S01]  /*88e0*/  F2FP.PACK_AB R4, R103, R100 ;  /* 0x000000646704723e */ /* 0x008fe200000000ff */
        /* <DEDUP_REMOVED lines=17> */
[C---:B------:R-:W-:Y:S01]  /*8a00*/  HMMA.16816.F32 R92, R4.reuse, R18, R92 ;  /* 0x00000012045c723c */ /* 0x040fe2000000185c */
[----:B------:R-:W3:Y:S01]  /*8a10*/  LDSM.16.MT88.4 R16, [R136+0x8800] ;  /* 0x008800008810783b */ /* 0x000ee20000004200 */
[----:B------:R-:W-:Y:S06]  /*8a20*/  MUFU.EX2 R101, R101 ;  /* 0x0000006500657308 */ /* 0x000fec0000000800 */
[C---:B-1----:R-:W-:Y:S02]  /*8a30*/  HMMA.16816.F32 R88, R4.reuse, R12, R88 ;  /* 0x0000000c0458723c */ /* 0x042fe40000001858 */
[----:B------:R-:W1:Y:S06]  /*8a40*/  MUFU.EX2 R104, R104 ;  /* 0x0000006800687308 */ /* 0x000e6c0000000800 */
[C---:B------:R-:W-:Y:S01]  /*8a50*/  HMMA.16816.F32 R84, R4.reuse, R14, R84 ;  /* 0x0000000e0454723c */ /* 0x040fe20000001854 */
[----:B------:R-:W4:Y:S01]  /*8a60*/  LDSM.16.MT88.4 R12, [R140+0xa800] ;  /* 0x00a800008c0c783b */ /* 0x000f220000004200 */
[----:B------:R-:W-:Y:S06]  /*8a70*/  MUFU.EX2 R33, R33 ;  /* 0x0000002100217308 */ /* 0x000fec0000000800 */
[C---:B--2---:R-:W-:Y:S02]  /*8a80*/  HMMA.16816.F32 R80, R4.reuse, R8, R80 ;  /* 0x000000080450723c */ /* 0x044fe40000001850 */
[----:B------:R-:W2:Y:S06]  /*8a90*/  MUFU.EX2 R34, R34 ;  /* 0x0000002200227308 */ /* 0x000eac0000000800 */
[C---:B------:R-:W-:Y:S01]  /*8aa0*/  HMMA.16816.F32 R76, R4.reuse, R10, R76 ;  /* 0x0000000a044c723c */ /* 0x040fe2000000184c */
[----:B------:R-:W5:Y:S07]  /*8ab0*/  LDSM.16.MT88.4 R8, [R138+0xa800] ;  /* 0x00a800008a08783b */ /* 0x000f6e0000004200 */
[C---:B---3--:R-:W-:Y:S08]  /*8ac0*/  HMMA.16816.F32 R72, R4.reuse, R16, R72 ;  /* 0x000000100448723c */ /* 0x048ff00000001848 */
        /* <DEDUP_REMOVED lines=52> */
[----:B-1----:R-:W-:Y:S01]  /*8e10*/  F2FP.PACK_AB R5, R104, R101 ;  /* 0x000000656805723e */ /* 0x002fe200000000ff */
[----:B------:R-:W-:Y:S01]  /*8e20*/  FADD.FTZ R101, R101, R124 ;  /* 0x0000007c65657221 */ /* 0x000fe20000010000 */
[----:B------:R-:W-:Y:S01]  /*8e30*/  F2FP.PACK_AB R6, R105, R106 ;  /* 0x0000006a6906723e */ /* 0x000fe200000000ff */
[----:B------:R-:W-:Y:S01]  /*8e40*/  FADD.FTZ R121, R121, R112 ;  /* 0x0000007079797221 */ /* 0x000fe20000010000 */
[----:B--2---:R-:W-:Y:S01]  /*8e50*/  F2FP.PACK_AB R7, R34, R33 ;  /* 0x000000212207723e */ /* 0x004fe200000000ff */
[----:B------:R-:W-:Y:S01]  /*8e60*/  FADD.FTZ R104, R104, R101 ;  /* 0x0000006568687221 */ /* 0x000fe20000010000 */
[----:B------:R-:W-:Y:S01]  /*8e70*/  MOV R3, R29 ;  /* 0x0000001d00037202 */ /* 0x000fe20000000f00 */
[----:B------:R-:W-:-:S02]  /*8e80*/  FADD.FTZ R106, R106, R121 ;  /* 0x000000796a6a7221 */ /* 0x000fc40000010000 */
[----:B------:R-:W-:Y:S02]  /*8e90*/  FADD.FTZ R33, R33, R104 ;  /* 0x0000006821217221 */ /* 0x000fe40000010000 */
[----:B------:R-:W-:Y:S01]  /*8ea0*/  HMMA.16816.F32 R96, R4, R20, R96 ;  /* 0x000000140460723c */ /* 0x000fe20000001860 */
        /* <DEDUP_REMOVED lines=10> */
[C---:B------:R-:W-:Y:S08]  /*8f50*/  HMMA.16816.F32 R72, R4.reuse, R12, R72 ;  /* 0x0000000c0448723c */ /* 0x040ff00000001848 */
[C---:B------:R-:W-:Y:S01]  /*8f60*/  HMMA.16816.F32 R68, R4.reuse, R14, R68 ;  /* 0x0000000e0444723c */ /* 0x040fe20000001844 */
[----:B------:R-:W4:Y:S07]  /*8f70*/  LDSM.16.MT88.4 R12, [R136+0xb800] ;  /* 0x00b80000880c783b */ /* 0x000f2e0000004200 */
[C---:B-1----:R-:W-:Y:S08]  /*8f80*/  HMMA.16816.F32 R36, R4.reuse, R20, R36 ;  /* 0x000000140424723c */ /* 0x042ff00000001824 */
[C---:B------:R-:W-:Y:S08]  /*8f90*/  HMMA.16816.F32 R40, R4.reuse, R22, R40 ;  /* 0x000000160428723c */ /* 0x040ff00000001828 */
[C---:B--2---:R-:W-:Y:S08]  /*8fa0*/  HMMA.16816.F32 R44, R4.reuse, R16, R44 ;  /* 0x00000010042c723c */ /* 0x044ff0000000182c */
[C---:B------:R-:W-:Y:S08]  /*8fb0*/  HMMA.16816.F32 R48, R4.reuse, R18, R48 ;  /* 0x000000120430723c */ /* 0x040ff00000001830 */
[C---:B---3--:R-:W-:Y:S08]  /*8fc0*/  HMMA.16816.F32 R52, R4.reuse, R8, R52 ;  /* 0x000000080434723c */ /* 0x048ff00000001834 */
[C---:B------:R-:W-:Y:S08]  /*8fd0*/  HMMA.16816.F32 R56, R4.reuse, R10, R56 ;  /* 0x0000000a0438723c */ /* 0x040ff00000001838 */
[C---:B----4-:R-:W-:Y:S08]  /*8fe0*/  HMMA.16816.F32 R60, R4.reuse, R12, R60 ;  /* 0x0000000c043c723c */ /* 0x050ff0000000183c */
[----:B------:R-:W-:Y:S08]  /*8ff0*/  HMMA.16816.F32 R64, R4, R14, R64 ;  /* 0x0000000e0440723c */ /* 0x000ff00000001840 */
.L_x_5412:
        /* <DEDUP_REMOVED lines=12> */
.L_x_5424:
        /* <DEDUP_REMOVED lines=39> */
[----:B------:R-:W-:Y:S03]  /*9330*/  @P5 IADD3 R8, R8, 0x1, RZ ;  /* 0x0000000108085810 */ /* 0x000fe60007ffe0ff */
[----:B------:R-:W-:Y:S01]  /*9340*/  @!P3 IMAD.MOV R9, RZ, RZ, -R9 ;  /* 0x000000ffff09b224 */ /* 0x000fe200078e0a09 */
[----:B------:R-:W-:Y:S04]  /*9350*/  @!P1 IADD3 R8, -R8, RZ, RZ ;  /* 0x000000ff08089210 */ /* 0x000fe80007ffe1ff */
        /* <DEDUP_REMOVED lines=14> */
[----:B------:R-:W-:Y:S05]  /*9440*/  IMAD R2, R3, c[0x0][0x1a4], R2 ;  /* 0x0000690003027a24 */ /* 0x000fea00078e0202 */
[----:B------:R-:W-:Y:S01]  /*9450*/  IADD3 R7, R7, R2, RZ ;  /* 0x0000000207077210 */ /* 0x000fe20007ffe0ff */
[----:B--2---:R-:W-:Y:S04]  /*9460*/  IMAD.IADD R4, R4, 0x1, -R5 ;  /* 0x0000000104047824 */ /* 0x004fe800078e0a05 */
[C---:B------:R-:W-:Y:S01]  /*9470*/  IMAD.WIDE.U32 R6, R4.reuse, c[0x0][0x188], R6 ;  /* 0x0000620004067a25 */ /* 0x040fe200078e0006 */
[----:B------:R-:W-:Y:S03]  /*9480*/  SHF.R.S32.HI R3, RZ, 0x1f, R4 ;  /* 0x0000001fff037819 */ /* 0x000fe60000011404 */
[----:B------:R-:W-:Y:S02]  /*9490*/  IMAD.MOV.U32 R102, RZ, RZ, R6 ;  /* 0x000000ffff667224 */ /* 0x000fe400078e0006 */
[----:B------:R-:W-:Y:S04]  /*94a0*/  IMAD R3, R3, c[0x0][0x188], RZ ;  /* 0x0000620003037a24 */ /* 0x000fe800078e02ff */
[----:B------:R-:W-:Y:S04]  /*94b0*/  IMAD R3, R4, c[0x0][0x18c], R3 ;  /* 0x0000630004037a24 */ /* 0x000fe800078e0203 */
[----:B------:R-:W-:Y:S02]  /*94c0*/  IMAD.IADD R100, R7, 0x1, R3 ;  /* 0x0000000107647824 */ /* 0x000fe400078e0203 */
.L_x_5421:
        /* <DEDUP_REMOVED lines=20> */
[--C-:B------:R-:W-:Y:S02]  /*9610*/  @!P4 LEA.HI.X R181, R173, R171, R102.reuse, 0x1, P6 ;  /* 0x000000abadb5c211 */ /* 0x100fe400030f0c66 */
[----:B------:R-:W-:Y:S01]  /*9620*/  @!PT LDS RZ, [RZ] ;  /* 0x00000000fffff984 */ /* 0x000fe20000000800 */
[----:B------:R-:W-:Y:S01]  /*9630*/  @!PT LDS RZ, [RZ] ;  /* 0x00000000fffff984 */ /* 0x000fe20000000800 */
[----:B------:R-:W-:Y:S01]  /*9640*/  @!PT LDS RZ, [RZ] ;  /* 0x00000000fffff984 */ /* 0x000fe20000000800 */
[----:B------:R1:W-:Y:S01]  /*9650*/  @!P3 LDGSTS.E.BYPASS.LTC128B.128 [R156+0xa000], [R2.64+0x80] ;  /* 0x0a000080029cbfae */ /* 0x0003e2000b901d48 */
[----:B------:R-:W-:Y:S02]  /*9660*/  IADD3 R101, P1, R161, R173, RZ ;  /* 0x000000ada1657210 */ /* 0x000fe40007f3e0ff */
[-C--:B------:R-:W-:Y:S02]  /*9670*/  @!P3 LEA.HI.X R173, R173, R171.reuse, R102, 0x1, P2 ;  /* 0x000000abadadb211 */ /* 0x080fe400010f0c66 */
[C---:B------:R-:W-:Y:S02]  /*9680*/  @!P4 LEA R178, P5, R101.reuse, R170, 0x1 ;  /* 0x000000aa65b2c211 */ /* 0x040fe400078a08ff */
[----:B------:R-:W-:Y:S01]  /*9690*/  @P4 STS.128 [R156+0x8800], RZ ;  /* 0x008800ff9c004388 */ /* 0x000fe20000000c00 */
[----:B------:R-:W-:Y:S02]  /*96a0*/  IADD3.X R100, R160, R102, RZ, P1, !PT ;  /* 0x00000066a0647210 */ /* 0x000fe40000ffe4ff */
[C---:B------:R-:W-:Y:S02]  /*96b0*/  @!P3 LEA R170, P1, R101.reuse, R170, 0x1 ;  /* 0x000000aa65aab211 */ /* 0x040fe400078208ff */
[CCC-:B------:R-:W-:Y:S02]  /*96c0*/  @!P4 LEA.HI.X R179, R101.reuse, R171.reuse, R100.reuse, 0x1, P5 ;  /* 0x000000ab65b3c211 */ /* 0x1c0fe400028f0c64 */
[----:B------:R-:W-:Y:S01]  /*96d0*/  @!PT LDS RZ, [RZ] ;  /* 0x00000000fffff984 */ /* 0x000fe20000000800 */
[----:B------:R-:W-:Y:S01]  /*96e0*/  @!PT LDS RZ, [RZ] ;  /* 0x00000000fffff984 */ /* 0x000fe20000000800 */
[----:B------:R-:W-:Y:S01]  /*96f0*/  @!PT LDS RZ, [RZ] ;  /* 0x00000000fffff984 */ /* 0x000fe20000000800 */
[----:B------:R2:W-:Y:S01]  /*9700*/  @!P4 LDGSTS.E.BYPASS.LTC128B.128 [R156+0x8800], [R176.64] ;  /* 0x08800000b09ccfae */ /* 0x0005e2000b901d48 */
[----:B------:R-:W-:Y:S02]  /*9710*/  @!P3 LEA.HI.X R171, R101, R171, R100, 0x1, P1 ;  /* 0x000000ab65abb211 */ /* 0x000fe400008f0c64 */
[----:B------:R-:W-:Y:S04]  /*9720*/  ISETP.GE.AND P1, PT, R155, 0x2, PT ;  /* 0x000000029b00780c */ /* 0x000fe80003f26270 */
        /* <DEDUP_REMOVED lines=26> */
[----:B------:R-:W2:Y:S07]  /*98d0*/  LDSM.16.M88.4 R108, [R146+0x4000] ;  /* 0x00400000926c783b */ /* 0x000eae0000000200 */
[----:B------:R-:W3:Y:S01]  /*98e0*/  LDSM.16.M88.4 R112, [R146+0x4800] ;  /* 0x004800009270783b */ /* 0x000ee20000000200 */
[----:B-1----:R-:W-:Y:S06]  /*98f0*/  MOV R170, R2 ;  /* 0x0000000200aa7202 */ /* 0x002fec0000000f00 */
[----:B------:R-:W1:Y:S01]  /*9900*/  LDSM.16.M88.4 R116, [R146+0x5000] ;  /* 0x005000009274783b */ /* 0x000e620000000200 */
[----:B------:R-:W-:Y:S06]  /*9910*/  MOV R171, R3 ;  /* 0x0000000300ab7202 */ /* 0x000fec0000000f00 */
[----:B------:R-:W0:Y:S07]  /*9920*/  LDGDEPBAR ;  /* 0x00000000000079af */ /* 0x000e2e0000000000 */
[----:B------:R-:W1:Y:S07]  /*9930*/  LDSM.16.M88.4 R120, [R146+0x5800] ;  /* 0x005800009278783b */ /* 0x000e6e0000000200 */
[----:B------:R-:W-:Y:S01]  /*9940*/  LDSM.16.M88.4 R124, [R145] ;  /* 0x00000000917c783b */ /* 0x000fe20000000200 */
[C---:B--2---:R-:W-:Y:S06]  /*9950*/  HMMA.16816.F32 R4, R104.reuse, R108, RZ ;  /* 0x0000006c6804723c */ /* 0x044fec00000018ff */
[----:B------:R-:W2:Y:S02]  /*9960*/  LDSM.16.M88.4 R128, [R144] ;  /* 0x000000009080783b */ /* 0x000ea40000000200 */
[C---:B------:R-:W-:Y:S05]  /*9970*/  HMMA.16816.F32 R8, R104.reuse, R110, RZ ;  /* 0x0000006e6808723c */ /* 0x040fea00000018ff */
[----:B------:R-:W2:Y:S03]  /*9980*/  LDSM.16.M88.4 R132, [R144+0x800] ;  /* 0x000800009084783b */ /* 0x000ea60000000200 */
[C---:B---3--:R-:W-:Y:S04]  /*9990*/  HMMA.16816.F32 R12, R104.reuse, R112, RZ ;  /* 0x00000070680c723c */ /* 0x048fe800000018ff */
[----:B------:R-:W3:Y:S04]  /*99a0*/  LDSM.16.M88.4 R108, [R144+0x1000] ;  /* 0x00100000906c783b */ /* 0x000ee80000000200 */
[C---:B------:R-:W-:Y:S03]  /*99b0*/  HMMA.16816.F32 R16, R104.reuse, R114, RZ ;  /* 0x000000726810723c */ /* 0x040fe600000018ff */
[----:B------:R-:W3:Y:S05]  /*99c0*/  LDSM.16.M88.4 R112, [R144+0x1800] ;  /* 0x001800009070783b */ /* 0x000eea0000000200 */
[C---:B-1----:R-:W-:Y:S08]  /*99d0*/  HMMA.16816.F32 R20, R104.reuse, R116, RZ ;  /* 0x000000746814723c */ /* 0x042ff000000018ff */
[C---:B------:R-:W-:Y:S01]  /*99e0*/  HMMA.16816.F32 R24, R104.reuse, R118, RZ ;  /* 0x000000766818723c */ /* 0x040fe200000018ff */
[----:B------:R-:W-:Y:S07]  /*99f0*/  LDSM.16.M88.4 R116, [R139+0x4000] ;  /* 0x004000008b74783b */ /* 0x000fee0000000200 */
[C---:B------:R-:W-:Y:S08]  /*9a00*/  HMMA.16816.F32 R28, R104.reuse, R120, RZ ;  /* 0x00000078681c723c */ /* 0x040ff000000018ff */
[----:B------:R-:W-:Y:S01]  /*9a10*/  HMMA.16816.F32 R32, R104, R122, RZ ;  /* 0x0000007a6820723c */ /* 0x000fe200000018ff */
[----:B------:R-:W1:Y:S07]  /*9a20*/  LDSM.16.M88.4 R104, [R143] ;  /* 0x000000008f68783b */ /* 0x000e6e0000000200 */
[C---:B--2---:R-:W-:Y:S01]  /*9a30*/  HMMA.16816.F32 R4, R124.reuse, R128, R4 ;  /* 0x000000807c04723c */ /* 0x044fe20000001804 */
[----:B------:R-:W2:Y:S07]  /*9a40*/  LDSM.16.M88.4 R120, [R139+0x4800] ;  /* 0x004800008b78783b */ /* 0x000eae0000000200 */
[C---:B------:R-:W-:Y:S01]  /*9a50*/  HMMA.16816.F32 R8, R124.reuse, R130, R8 ;  /* 0x000000827c08723c */ /* 0x040fe20000001808 */
[----:B------:R-:W1:Y:S07]  /*9a60*/  LDSM.16.M88.4 R128, [R139+0x5000] ;  /* 0x005000008b80783b */ /* 0x000e6e0000000200 */
[C---:B------:R-:W-:Y:S08]  /*9a70*/  HMMA.16816.F32 R12, R124.reuse, R132, R12 ;  /* 0x000000847c0c723c */ /* 0x040ff0000000180c */
[C---:B------:R-:W-:Y:S08]  /*9a80*/  HMMA.16816.F32 R16, R124.reuse, R134, R16 ;  /* 0x000000867c10723c */ /* 0x040ff00000001810 */
[C---:B---3--:R-:W-:Y:S08]  /*9a90*/  HMMA.16816.F32 R20, R124.reuse, R108, R20 ;  /* 0x0000006c7c14723c */ /* 0x048ff00000001814 */
[C---:B------:R-:W-:Y:S01]  /*9aa0*/  HMMA.16816.F32 R24, R124.reuse, R110, R24 ;  /* 0x0000006e7c18723c */ /* 0x040fe20000001818 */
[----:B------:R-:W3:Y:S07]  /*9ab0*/  LDSM.16.M88.4 R108, [R139+0x5800] ;  /* 0x005800008b6c783b */ /* 0x000eee0000000200 */
[C---:B------:R-:W-:Y:S08]  /*9ac0*/  HMMA.16816.F32 R28, R124.reuse, R112, R28 ;  /* 0x000000707c1c723c */ /* 0x040ff0000000181c */
[----:B------:R-:W-:Y:S01]  /*9ad0*/  HMMA.16816.F32 R32, R124, R114, R32 ;  /* 0x000000727c20723c */ /* 0x000fe20000001820 */
[----:B------:R-:W-:Y:S07]  /*9ae0*/  LDSM.16.M88.4 R112, [R142] ;  /* 0x000000008e70783b */ /* 0x000fee0000000200 */
[C---:B-1----:R-:W-:Y:S01]  /*9af0*/  HMMA.16816.F32 R4, R104.reuse, R116, R4 ;  /* 0x000000746804723c */ /* 0x042fe20000001804 */
[----:B------:R-:W-:Y:S07]  /*9b00*/  LDSM.16.M88.4 R124, [R141+0x1000] ;  /* 0x001000008d7c783b */ /* 0x000fee0000000200 */
[C---:B------:R-:W-:Y:S01]  /*9b10*/  HMMA.16816.F32 R8, R104.reuse, R118, R8 ;  /* 0x000000766808723c */ /* 0x040fe20000001808 */
        /* <DEDUP_REMOVED lines=8> */
[----:B------:R-:W-:Y:S01]  /*9ba0*/  HMMA.16816.F32 R32, R104, R110, R32 ;  /* 0x0000006e6820723c */ /* 0x000fe20000001820 */
[----:B------:R-:W-:Y:S07]  /*9bb0*/  LDSM.16.M88.4 R104, [R147+0x2000] ;  /* 0x002000009368783b */ /* 0x000fee0000000200 */
[C---:B-1----:R-:W-:Y:S01]  /*9bc0*/  HMMA.16816.F32 R4, R112.reuse, R116, R4 ;  /* 0x000000747004723c */ /* 0x042fe20000001804 */
[----:B------:R-:W1:Y:S07]  /*9bd0*/  LDSM.16.M88.4 R108, [R146+0x6000] ;  /* 0x00600000926c783b */ /* 0x000e6e0000000200 */
        /* <DEDUP_REMOVED lines=8> */
[C---:B----4-:R-:W-:Y:S08]  /*9c60*/  HMMA.16816.F32 R28, R112.reuse, R128, R28 ;  /* 0x00000080701c723c */ /* 0x050ff0000000181c */
[----:B------:R-:W-:Y:S01]  /*9c70*/  HMMA.16816.F32 R32, R112, R130, R32 ;  /* 0x000000827020723c */ /* 0x000fe20000001820 */
[----:B------:R-:W-:Y:S07]  /*9c80*/  LDSM.16.M88.4 R112, [R144+0x2000] ;  /* 0x002000009070783b */ /* 0x000fee0000000200 */
[C---:B-1----:R-:W-:Y:S01]  /*9c90*/  HMMA.16816.F32 R4, R104.reuse, R108, R4 ;  /* 0x0000006c6804723c */ /* 0x042fe20000001804 */
[----:B------:R-:W-:Y:S07]  /*9ca0*/  LDSM.16.M88.4 R128, [R144+0x3800] ;  /* 0x003800009080783b */ /* 0x000fee0000000200 */
        /* <DEDUP_REMOVED lines=11> */
[----:B------:R-:W4:Y:S01]  /*9d60*/  LDSM.16.M88.4 R124, [R139+0x6000] ;  /* 0x006000008b7c783b */ /* 0x000f220000000200 */
[C---:B-1----:R-:W-:Y:S08]  /*9d70*/  HMMA.16816.F32 R4, R108.reuse, R112, R4 ;  /* 0x000000706c04723c */ /* 0x042ff00000001804 */
[C---:B------:R-:W-:Y:S01]  /*9d80*/  HMMA.16816.F32 R8, R108.reuse, R114, R8 ;  /* 0x000000726c08723c */ /* 0x040fe20000001808 */
[----:B------:R-:W1:Y:S07]  /*9d90*/  LDSM.16.M88.4 R112, [R139+0x6800] ;  /* 0x006800008b70783b */ /* 0x000e6e0000000200 */
[C---:B---3--:R-:W-:Y:S08]  /*9da0*/  HMMA.16816.F32 R12, R108.reuse, R116, R12 ;  /* 0x000000746c0c723c */ /* 0x048ff0000000180c */
[C---:B------:R-:W-:Y:S01]  /*9db0*/  HMMA.16816.F32 R16, R108.reuse, R118, R16 ;  /* 0x000000766c10723c */ /* 0x040fe20000001810 */
[----:B------:R-:W3:Y:S07]  /*9dc0*/  LDSM.16.M88.4 R116, [R139+0x7000] ;  /* 0x007000008b74783b */ /* 0x000eee0000000200 */
[C---:B--2---:R-:W-:Y:S08]  /*9dd0*/  HMMA.16816.F32 R20, R108.reuse, R120, R20 ;  /* 0x000000786c14723c */ /* 0x044ff00000001814 */
[C---:B------:R-:W-:Y:S01]  /*9de0*/  HMMA.16816.F32 R24, R108.reuse, R122, R24 ;  /* 0x0000007a6c18723c */ /* 0x040fe20000001818 */
[----:B------:R-:W-:Y:S07]  /*9df0*/  LDSM.16.M88.4 R120, [R142+0x2000] ;  /* 0x002000008e78783b */ /* 0x000fee0000000200 */
[C---:B------:R-:W-:Y:S08]  /*9e00*/  HMMA.16816.F32 R28, R108.reuse, R128, R28 ;  /* 0x000000806c1c723c */ /* 0x040ff0000000181c */
[----:B------:R-:W-:Y:S01]  /*9e10*/  HMMA.16816.F32 R32, R108, R130, R32 ;  /* 0x000000826c20723c */ /* 0x000fe20000001820 */
[----:B------:R-:W2:Y:S07]  /*9e20*/  LDSM.16.M88.4 R108, [R139+0x7800] ;  /* 0x007800008b6c783b */ /* 0x000eae0000000200 */
[----:B------:R-:W2:Y:S01]  /*9e30*/  LDSM.16.M88.4 R128, [R141+0x2000] ;  /* 0x002000008d80783b */ /* 0x000ea20000000200 */
[C---:B----4-:R-:W-:Y:S08]  /*9e40*/  HMMA.16816.F32 R4, R104.reuse, R124, R4 ;  /* 0x0000007c6804723c */ /* 0x050ff00000001804 */
[C---:B------:R-:W-:Y:S08]  /*9e50*/  HMMA.16816.F32 R8, R104.reuse, R126, R8 ;  /* 0x0000007e6808723c */ /* 0x040ff00000001808 */
[C---:B-1----:R-:W-:Y:S08]  /*9e60*/  HMMA.16816.F32 R12, R104.reuse, R112, R12 ;  /* 0x00000070680c723c */ /* 0x042ff0000000180c */
[C---:B------:R-:W-:Y:S08]  /*9e70*/  HMMA.16816.F32 R16, R104.reuse, R114, R16 ;  /* 0x000000726810723c */ /* 0x040ff00000001810 */
[C---:B---3--:R-:W-:Y:S08]  /*9e80*/  HMMA.16816.F32 R20, R104.reuse, R116, R20 ;  /* 0x000000746814723c */ /* 0x048ff00000001814 */
[C---:B------:R-:W-:Y:S08]  /*9e90*/  HMMA.16816.F32 R24, R104.reuse, R118, R24 ;  /* 0x000000766818723c */ /* 0x040ff00000001818 */
[C---:B--2---:R-:W-:Y:S08]  /*9ea0*/  HMMA.16816.F32 R28, R104.reuse, R108, R28 ;  /* 0x0000006c681c723c */ /* 0x044ff0000000181c */
[----:B------:R-:W-:Y:S01]  /*9eb0*/  HMMA.16816.F32 R32, R104, R110, R32 ;  /* 0x0000006e6820723c */ /* 0x000fe20000001820 */
[----:B------:R-:W1:Y:S07]  /*9ec0*/  LDSM.16.M88.4 R104, [R141+0x2800] ;  /* 0x002800008d68783b */ /* 0x000e6e0000000200 */
[----:B------:R-:W2:Y:S01]  /*9ed0*/  LDSM.16.M88.4 R108, [R141+0x3000] ;  /* 0x003000008d6c783b */ /* 0x000ea20000000200 */
[C---:B------:R-:W-:Y:S08]  /*9ee0*/  HMMA.16816.F32 R4, R120.reuse, R128, R4 ;  /* 0x000000807804723c */ /* 0x040ff00000001804 */
[C---:B------:R-:W-:Y:S11]  /*9ef0*/  HMMA.16816.F32 R8, R120.reuse, R130, R8 ;  /* 0x000000827808723c */ /* 0x040ff60000001808 */
[----:B------:R-:W-:Y:S05]  /*9f00*/  @!UPT UIADD3 URZ, URZ, URZ, URZ ;  /* 0x0000003f3f3ff290 */ /* 0x000fea000fffe03f */
[----:B------:R-:W-:Y:S02]  /*9f10*/  FMUL.FTZ R198, R4, c[0x0][0x2ec] ;  /* 0x0000bb0004c67a20 */ /* 0x000fe40000410000 */
[----:B------:R-:W-:Y:S02]  /*9f20*/  FMUL.FTZ R196, R5, c[0x0][0x2ec] ;  /* 0x0000bb0005c47a20 */ /* 0x000fe40000410000 */
[----:B------:R-:W-:Y:S02]  /*9f30*/  FMUL.FTZ R197, R6, c[0x0][0x2ec] ;  /* 0x0000bb0006c57a20 */ /* 0x000fe40000410000 */
[----:B------:R-:W3:Y:S01]  /*9f40*/  MUFU.TANH R198, R198 ;  /* 0x000000c600c67308 */ /* 0x000ee20000002400 */
[----:B------:R-:W-:Y:S01]  /*9f50*/  FMUL.FTZ R195, R7, c[0x0][0x2ec] ;  /* 0x0000bb0007c37a20 */ /* 0x000fe20000410000 */
[C---:B-1----:R-:W-:Y:S03]  /*9f60*/  HMMA.16816.F32 R12, R120.reuse, R104, R12 ;  /* 0x00000068780c723c */ /* 0x042fe6000000180c */
[----:B------:R-:W-:Y:S02]  /*9f70*/  FMUL.FTZ R194, R8, c[0x0][0x2ec] ;  /* 0x0000bb0008c27a20 */ /* 0x000fe40000410000 */
[----:B------:R-:W-:Y:S02]  /*9f80*/  FMUL.FTZ R200, R9, c[0x0][0x2ec] ;  /* 0x0000bb0009c87a20 */ /* 0x000fe40000410000 */
[----:B------:R-:W-:Y:S01]  /*9f90*/  FMUL.FTZ R201, R10, c[0x0][0x2ec] ;  /* 0x0000bb000ac97a20 */ /* 0x000fe20000410000 */
[----:B------:R-:W1:Y:S01]  /*9fa0*/  MUFU.TANH R196, R196 ;  /* 0x000000c400c47308 */ /* 0x000e620000002400 */
[C---:B------:R-:W-:Y:S01]  /*9fb0*/  HMMA.16816.F32 R16, R120.reuse, R106, R16 ;  /* 0x0000006a7810723c */ /* 0x040fe20000001810 */
[----:B------:R-:W4:Y:S01]  /*9fc0*/  LDSM.16.M88.4 R104, [R141+0x3800] ;  /* 0x003800008d68783b */ /* 0x000f220000000200 */
[----:B------:R-:W-:Y:S04]  /*9fd0*/  DEPBAR.LE SB0, 0x0 ;  /* 0x000080000000791a */ /* 0x000fe80000000000 */
[----:B------:R-:W-:Y:S02]  /*9fe0*/  FMUL.FTZ R199, R11, c[0x0][0x2ec] ;  /* 0x0000bb000bc77a20 */ /* 0x000fe40000410000 */
[C---:B--2---:R-:W-:Y:S01]  /*9ff0*/  HMMA.16816.F32 R20, R120.reuse, R108, R20 ;  /* 0x0000006c7814723c */ /* 0x044fe20000001814 */
[----:B------:R-:W2:Y:S01]  /*a000*/  MUFU.TANH R197, R197 ;  /* 0x000000c500c57308 */ /* 0x000ea20000002400 */
[----:B------:R-:W-:Y:S05]  /*a010*/  BAR.SYNC.DEFER_BLOCKING 0x0 ;  /* 0x0000000000007b1d */ /* 0x000fea0000010000 */
[----:B------:R-:W-:Y:S01]  /*a020*/  FMUL.FTZ R192, R12, c[0x0][0x2ec] ;  /* 0x0000bb000cc07a20 */ /* 0x000fe20000410000 */
[C---:B------:R-:W-:Y:S03]  /*a030*/  HMMA.16816.F32 R24, R120.reuse, R110, R24 ;  /* 0x0000006e7818723c */ /* 0x040fe60000001818 */
[----:B------:R-:W1:Y:S01]  /*a040*/  MUFU.TANH R195, R195 ;  /* 0x000000c300c37308 */ /* 0x000e620000002400 */
[----:B------:R-:W-:Y:S02]  /*a050*/  FMUL.FTZ R190, R13, c[0x0][0x2ec] ;  /* 0x0000bb000dbe7a20 */ /* 0x000fe40000410000 */
[----:B------:R-:W-:Y:S02]  /*a060*/  FMUL.FTZ R193, R14, c[0x0][0x2ec] ;  /* 0x0000bb000ec17a20 */ /* 0x000fe40000410000 */
[----:B------:R-:W-:Y:S04]  /*a070*/  FMUL.FTZ R191, R15, c[0x0][0x2ec] ;  /* 0x0000bb000fbf7a20 */ /* 0x000fe80000410000 */
[----:B------:R-:W-:Y:S01]  /*a080*/  FMUL.FTZ R188, R16, c[0x0][0x2ec] ;  /* 0x0000bb0010bc7a20 */ /* 0x000fe20000410000 */
[----:B------:R-:W1:Y:S01]  /*a090*/  MUFU.TANH R194, R194 ;  /* 0x000000c200c27308 */ /* 0x000e620000002400 */
[----:B------:R-:W-:Y:S02]  /*a0a0*/  FMUL.FTZ R186, R17, c[0x0][0x2ec] ;  /* 0x0000bb0011ba7a20 */ /* 0x000fe40000410000 */
[----:B------:R-:W-:Y:S02]  /*a0b0*/  FMUL.FTZ R189, R18, c[0x0][0x2ec] ;  /* 0x0000bb0012bd7a20 */ /* 0x000fe40000410000 */
[----:B------:R-:W-:Y:S02]  /*a0c0*/  FMUL.FTZ R187, R19, c[0x0][0x2ec] ;  /* 0x0000bb0013bb7a20 */ /* 0x000fe40000410000 */
[----:B------:R-:W-:Y:S02]  /*a0d0*/  FMUL.FTZ R184, R20, c[0x0][0x2ec] ;  /* 0x0000bb0014b87a20 */ /* 0x000fe40000410000 */
[----:B------:R-:W-:Y:S01]  /*a0e0*/  FMUL.FTZ R182, R21, c[0x0][0x2ec] ;  /* 0x0000bb0015b67a20 */ /* 0x000fe20000410000 */
[----:B------:R-:W1:Y:S01]  /*a0f0*/  MUFU.TANH R200, R200 ;  /* 0x000000c800c87308 */ /* 0x000e620000002400 */
[----:B------:R-:W-:Y:S01]  /*a100*/  FMUL.FTZ R185, R22, c[0x0][0x2ec] ;  /* 0x0000bb0016b97a20 */ /* 0x000fe20000410000 */
[C---:B----4-:R-:W-:Y:S03]  /*a110*/  HMMA.16816.F32 R28, R120.reuse, R104, R28 ;  /* 0x00000068781c723c */ /* 0x050fe6000000181c */
[----:B------:R-:W-:Y:S02]  /*a120*/  FMUL.FTZ R183, R23, c[0x0][0x2ec] ;  /* 0x0000bb0017b77a20 */ /* 0x000fe40000410000 */
[----:B------:R-:W-:Y:S02]  /*a130*/  FMUL.FTZ R180, R24, c[0x0][0x2ec] ;  /* 0x0000bb0018b47a20 */ /* 0x000fe40000410000 */
[----:B------:R-:W-:Y:S01]  /*a140*/  FMUL.FTZ R178, R25, c[0x0][0x2ec] ;  /* 0x0000bb0019b27a20 */ /* 0x000fe20000410000 */
[----:B------:R-:W4:Y:S01]  /*a150*/  MUFU.TANH R201, R201 ;  /* 0x000000c900c97308 */ /* 0x000f220000002400 */
[----:B------:R-:W-:Y:S03]  /*a160*/  HMMA.16816.F32 R32, R120, R106, R32 ;  /* 0x0000006a7820723c */ /* 0x000fe60000001820 */
[----:B------:R-:W-:Y:S02]  /*a170*/  FMUL.FTZ R181, R26, c[0x0][0x2ec] ;  /* 0x0000bb001ab57a20 */ /* 0x000fe40000410000 */
[----:B------:R-:W-:Y:S04]  /*a180*/  FMUL.FTZ R179, R27, c[0x0][0x2ec] ;  /* 0x0000bb001bb37a20 */ /* 0x000fe80000410000 */
[----:B------:R-:W1:Y:S06]  /*a190*/  MUFU.TANH R199, R199 ;  /* 0x000000c700c77308 */ /* 0x000e6c0000002400 */
[----:B------:R-:W-:Y:S02]  /*a1a0*/  FMUL.FTZ R174, R28, c[0x0][0x2ec] ;  /* 0x0000bb001cae7a20 */ /* 0x000fe40000410000 */
[----:B------:R-:W-:Y:S02]  /*a1b0*/  FMUL.FTZ R176, R29, c[0x0][0x2ec] ;  /* 0x0000bb001db07a20 */ /* 0x000fe40000410000 */
[----:B------:R-:W1:Y:S01]  /*a1c0*/  MUFU.TANH R192, R192 ;  /* 0x000000c000c07308 */ /* 0x000e620000002400 */
[----:B------:R-:W-:Y:S02]  /*a1d0*/  FMUL.FTZ R177, R30, c[0x0][0x2ec] ;  /* 0x0000bb001eb17a20 */ /* 0x000fe40000410000 */
[----:B------:R-:W-:Y:S02]  /*a1e0*/  FMUL.FTZ R175, R31, c[0x0][0x2ec] ;  /* 0x0000bb001faf7a20 */ /* 0x000fe40000410000 */
[----:B-----5:R-:W-:Y:S02]  /*a1f0*/  FMUL.FTZ R173, R32, c[0x0][0x2ec] ;  /* 0x0000bb0020ad7a20 */ /* 0x020fe40000410000 */
[----:B------:R-:W-:Y:S02]  /*a200*/  FMUL.FTZ R172, R33, c[0x0][0x2ec] ;  /* 0x0000bb0021ac7a20 */ /* 0x000fe40000410000 */
[----:B------:R-:W-:Y:S01]  /*a210*/  FMUL.FTZ R102, R34, c[0x0][0x2ec] ;  /* 0x0000bb0022667a20 */ /* 0x000fe20000410000 */
[----:B------:R-:W1:Y:S01]  /*a220*/  MUFU.TANH R190, R190 ;  /* 0x000000be00be7308 */ /* 0x000e620000002400 */
[----:B------:R-:W-:Y:S09]  /*a230*/  FMUL.FTZ R35, R35, c[0x0][0x2ec] ;  /* 0x0000bb0023237a20 */ /* 0x000ff20000410000 */
        /* <DEDUP_REMOVED lines=21> */
[----:B------:R1:W1:Y:S01]  /*a390*/  MUFU.TANH R101, R35 ;  /* 0x0000002300657308 */ /* 0x0002620000002400 */
[----:B------:R-:W-:-:S05]  /*a3a0*/  @!P1 BRA `(.L_x_5422) ;  /* 0x000007e000009947 */ /* 0x000fca0003800000 */
[----:B--234-:R-:W-:Y:S02]  /*a3b0*/  MOV R2, UR5 ;  /* 0x0000000500027c02 */ /* 0x01cfe40008000f00 */
        /* <DEDUP_REMOVED lines=62> */
.L_x_5423:
        /* <DEDUP_REMOVED lines=63> */
.L_x_5422:
[----:B--234-:R-:W-:Y:S01]  /*ab90*/  FMNMX.FTZ R3, R198, R103, !PT ;  /* 0x00000067c6037209 */ /* 0x01cfe20007810000 */
[----:B------:R-:W-:Y:S01]  /*aba0*/  LDSM.16.MT88.4 R12, [R140+0x8000] ;  /* 0x008000008c0c783b */ /* 0x000fe20000004200 */
[----:B------:R-:W-:Y:S02]  /*abb0*/  FMNMX.FTZ R2, R197, R0, !PT ;  /* 0x00000000c5027209 */ /* 0x000fe40007810000 */
[----:B-1----:R-:W-:Y:S02]  /*abc0*/  FMNMX.FTZ R3, R196, R3, !PT ;  /* 0x00000003c4037209 */ /* 0x002fe40007810000 */
        /* <DEDUP_REMOVED lines=85> */
[----:B------:R-:W-:Y:S01]  /*b120*/  LDSM.16.MT88.4 R76, [R136+0xa000] ;  /* 0x00a00000884c783b */ /* 0x000fe20000004200 */
[C---:B------:R-:W-:Y:S02]  /*b130*/  FMUL.FTZ R32, R2.reuse, R68 ;  /* 0x0000004402207220 */ /* 0x040fe40000410000 */
[----:B------:R-:W-:Y:S02]  /*b140*/  FMUL.FTZ R33, R2, R69 ;  /* 0x0000004502217220 */ /* 0x000fe40000410000 */
[----:B------:R-:W-:Y:S01]  /*b150*/  MUFU.EX2 R117, R117 ;  /* 0x0000007500757308 */ /* 0x000fe20000000800 */
[C---:B------:R-:W-:Y:S02]  /*b160*/  FMUL.FTZ R34, R0.reuse, R70 ;  /* 0x0000004600227220 */ /* 0x040fe40000410000 */
[----:B------:R-:W-:Y:S01]  /*b170*/  LDSM.16.MT88.4 R84, [R137+0x8800] ;  /* 0x008800008954783b */ /* 0x000fe20000004200 */
[----:B------:R-:W-:Y:S02]  /*b180*/  FMUL.FTZ R35, R0, R71 ;  /* 0x0000004700237220 */ /* 0x000fe40000410000 */
[C---:B------:R-:W-:Y:S02]  /*b190*/  FMUL.FTZ R36, R2.reuse, R36 ;  /* 0x0000002402247220 */ /* 0x040fe40000410000 */
[----:B------:R-:W-:Y:S02]  /*b1a0*/  FMUL.FTZ R37, R2, R37 ;  /* 0x0000002502257220 */ /* 0x000fe40000410000 */
        /* <DEDUP_REMOVED lines=16> */
[----:B-1----:R-:W-:Y:S01]  /*b2b0*/  F2FP.PACK_AB R98, R116, R117 ;  /* 0x000000757462723e */ /* 0x002fe200000000ff */
        /* <DEDUP_REMOVED lines=8> */
[C---:B------:R-:W-:Y:S02]  /*b340*/  FMUL.FTZ R64, R2.reuse, R64 ;  /* 0x0000004002407220 */ /* 0x040fe40000410000 */
[----:B------:R-:W-:Y:S02]  /*b350*/  FMUL.FTZ R65, R2, R65 ;  /* 0x0000004102417220 */ /* 0x000fe40000410000 */
[----:B------:R-:W-:Y:S01]  /*b360*/  FMUL.FTZ R66, R0, R66 ;  /* 0x0000004200427220 */ /* 0x000fe20000410000 */
[----:B--2---:R-:W-:Y:S01]  /*b370*/  F2FP.PACK_AB R99, R112, R113 ;  /* 0x000000717063723e */ /* 0x004fe200000000ff */
[----:B------:R-:W-:Y:S02]  /*b380*/  FMUL.FTZ R67, R0, R67 ;  /* 0x0000004300437220 */ /* 0x000fe40000410000 */
[C---:B------:R-:W-:Y:S02]  /*b390*/  FMUL.FTZ R52, R2.reuse, R52 ;  /* 0x0000003402347220 */ /* 0x040fe40000410000 */
[----:B------:R-:W-:Y:S02]  /*b3a0*/  FMUL.FTZ R53, R2, R53 ;  /* 0x0000003502357220 */ /* 0x000fe40000410000 */
[C---:B------:R-:W-:Y:S05]  /*b3b0*/  HMMA.16816.F32 R4, R96.reuse, R12, R4 ;  /* 0x0000000c6004723c */ /* 0x040fea0000001804 */
[----:B------:R-:W-:Y:S02]  /*b3c0*/  FMUL.FTZ R54, R0, R54 ;  /* 0x0000003600367220 */ /* 0x000fe40000410000 */
[C---:B------:R-:W-:Y:S01]  /*b3d0*/  FMUL.FTZ R12, R2.reuse, R88 ;  /* 0x00000058020c7220 */ /* 0x040fe20000410000 */
[C---:B------:R-:W-:Y:S04]  /*b3e0*/  HMMA.16816.F32 R8, R96.reuse, R14, R8 ;  /* 0x0000000e6008723c */ /* 0x040fe80000001808 */
[----:B------:R-:W-:Y:S02]  /*b3f0*/  FMUL.FTZ R13, R2, R89 ;  /* 0x00000059020d7220 */ /* 0x000fe40000410000 */
[C---:B------:R-:W-:Y:S02]  /*b400*/  FMUL.FTZ R55, R0.reuse, R55 ;  /* 0x0000003700377220 */ /* 0x040fe40000410000 */
[C---:B------:R-:W-:Y:S04]  /*b410*/  FMUL.FTZ R14, R0.reuse, R90 ;  /* 0x0000005a000e7220 */ /* 0x040fe80000410000 */
[----:B------:R-:W-:Y:S02]  /*b420*/  FMUL.FTZ R15, R0, R91 ;  /* 0x0000005b000f7220 */ /* 0x000fe40000410000 */
[----:B------:R-:W1:Y:S01]  /*b430*/  LDSM.16.MT88.4 R88, [R136+0x8000] ;  /* 0x008000008858783b */ /* 0x000e620000004200 */
[C---:B------:R-:W-:Y:S02]  /*b440*/  FMUL.FTZ R56, R2.reuse, R56 ;  /* 0x0000003802387220 */ /* 0x040fe40000410000 */
[----:B------:R-:W-:Y:S02]  /*b450*/  FMUL.FTZ R57, R2, R57 ;  /* 0x0000003902397220 */ /* 0x000fe40000410000 */
[C---:B------:R-:W-:Y:S03]  /*b460*/  HMMA.16816.F32 R12, R96.reuse, R20, R12 ;  /* 0x00000014600c723c */ /* 0x040fe6000000180c */
[C---:B------:R-:W-:Y:S02]  /*b470*/  FMUL.FTZ R58, R0.reuse, R58 ;  /* 0x0000003a003a7220 */ /* 0x040fe40000410000 */
[----:B------:R-:W-:Y:S02]  /*b480*/  FMUL.FTZ R59, R0, R59 ;  /* 0x0000003b003b7220 */ /* 0x000fe40000410000 */
[C---:B------:R-:W-:Y:S01]  /*b490*/  FMUL.FTZ R20, R2.reuse, R80 ;  /* 0x0000005002147220 */ /* 0x040fe20000410000 */
[C---:B------:R-:W-:Y:S04]  /*b4a0*/  HMMA.16816.F32 R16, R96.reuse, R22, R16 ;  /* 0x000000166010723c */ /* 0x040fe80000001810 */
[----:B------:R-:W-:Y:S02]  /*b4b0*/  FMUL.FTZ R21, R2, R81 ;  /* 0x0000005102157220 */ /* 0x000fe40000410000 */
[--C-:B------:R-:W-:Y:S02]  /*b4c0*/  FFMA.FTZ R129, R182, c[0x0][0x23c], -R105.reuse ;  /* 0x00008f00b6817a23 */ /* 0x100fe40000010869 */
[C---:B------:R-:W-:Y:S04]  /*b4d0*/  FMUL.FTZ R22, R0.reuse, R82 ;  /* 0x0000005200167220 */ /* 0x040fe80000410000 */
[----:B------:R-:W-:Y:S01]  /*b4e0*/  FMUL.FTZ R23, R0, R83 ;  /* 0x0000005300177220 */ /* 0x000fe20000410000 */
[----:B------:R-:W-:Y:S01]  /*b4f0*/  MUFU.EX2 R129, R129 ;  /* 0x0000008100817308 */ /* 0x000fe20000000800 */
[----:B------:R-:W2:Y:S01]  /*b500*/  LDSM.16.MT88.4 R80, [R140+0xa000] ;  /* 0x00a000008c50783b */ /* 0x000ea20000004200 */
        /* <DEDUP_REMOVED lines=13> */
[--C-:B------:R-:W-:Y:S02]  /*b5e0*/  FFMA.FTZ R134, R181, c[0x0][0x23c], -R104.reuse ;  /* 0x00008f00b5867a23 */ /* 0x100fe40000010868 */
[--C-:B------:R-:W-:Y:S02]  /*b5f0*/  FFMA.FTZ R135, R179, c[0x0][0x23c], -R104.reuse ;  /* 0x00008f00b3877a23 */ /* 0x100fe40000010868 */
[C---:B-1----:R-:W-:Y:S01]  /*b600*/  HMMA.16816.F32 R28, R96.reuse, R88, R28 ;  /* 0x00000058601c723c */ /* 0x042fe2000000181c */
[----:B------:R-:W-:Y:S02]  /*b610*/  MUFU.EX2 R132, R132 ;  /* 0x0000008400847308 */ /* 0x000fe40000000800 */
[--C-:B------:R-:W-:Y:S02]  /*b620*/  FFMA.FTZ R120, R192, c[0x0][0x23c], -R105.reuse ;  /* 0x00008f00c0787a23 */ /* 0x100fe40000010869 */
[--C-:B------:R-:W-:Y:S02]  /*b630*/  FFMA.FTZ R121, R190, c[0x0][0x23c], -R105.reuse ;  /* 0x00008f00be797a23 */ /* 0x100fe40000010869 */
[--C-:B------:R-:W-:Y:S01]  /*b640*/  FFMA.FTZ R122, R193, c[0x0][0x23c], -R104.reuse ;  /* 0x00008f00c17a7a23 */ /* 0x100fe20000010868 */
[C---:B------:R-:W-:Y:S01]  /*b650*/  HMMA.16816.F32 R32, R96.reuse, R90, R32 ;  /* 0x0000005a6020723c */ /* 0x040fe20000001820 */
[----:B------:R-:W-:Y:S02]  /*b660*/  LDSM.16.MT88.4 R88, [R136+0x8800] ;  /* 0x008800008858783b */ /* 0x000fe40000004200 */
[----:B------:R-:W-:Y:S01]  /*b670*/  MUFU.EX2 R133, R133 ;  /* 0x0000008500857308 */ /* 0x000fe20000000800 */
[--C-:B------:R-:W-:Y:S02]  /*b680*/  FFMA.FTZ R123, R191, c[0x0][0x23c], -R104.reuse ;  /* 0x00008f00bf7b7a23 */ /* 0x100fe40000010868 */
[--C-:B------:R-:W-:Y:S02]  /*b690*/  FFMA.FTZ R125, R188, c[0x0][0x23c], -R105.reuse ;  /* 0x00008f00bc7d7a23 */ /* 0x100fe40000010869 */
[C---:B--2---:R-:W-:Y:S04]  /*b6a0*/  HMMA.16816.F32 R36, R96.reuse, R80, R36 ;  /* 0x000000506024723c */ /* 0x044fe80000001824 */
[--C-:B------:R-:W-:Y:S01]  /*b6b0*/  FFMA.FTZ R124, R186, c[0x0][0x23c], -R105.reuse ;  /* 0x00008f00ba7c7a23 */ /* 0x100fe20000010869 */
[----:B------:R-:W-:Y:S01]  /*b6c0*/  MUFU.EX2 R134, R134 ;  /* 0x0000008600867308 */ /* 0x000fe20000000800 */
[--C-:B------:R-:W-:Y:S02]  /*b6d0*/  FFMA.FTZ R126, R189, c[0x0][0x23c], -R104.reuse ;  /* 0x00008f00bd7e7a23 */ /* 0x100fe40000010868 */
[C---:B------:R-:W-:Y:S01]  /*b6e0*/  HMMA.16816.F32 R40, R96.reuse, R82, R40 ;  /* 0x000000526028723c */ /* 0x040fe20000001828 */
[----:B------:R-:W-:Y:S03]  /*b6f0*/  LDSM.16.MT88.4 R80, [R138+0x8800] ;  /* 0x008800008a50783b */ /* 0x000fe60000004200 */
[--C-:B------:R-:W-:Y:S02]  /*b700*/  FFMA.FTZ R127, R187, c[0x0][0x23c], -R104.reuse ;  /* 0x00008f00bb7f7a23 */ /* 0x100fe40000010868 */
[--C-:B------:R-:W-:Y:S01]  /*b710*/  FFMA.FTZ R174, R174, c[0x0][0x23c], -R105.reuse ;  /* 0x00008f00aeae7a23 */ /* 0x100fe20000010869 */
[----:B------:R-:W-:Y:S01]  /*b720*/  MUFU.EX2 R135, R135 ;  /* 0x0000008700877308 */ /* 0x000fe20000000800 */
[--C-:B------:R-:W-:Y:S01]  /*b730*/  FFMA.FTZ R179, R176, c[0x0][0x23c], -R105.reuse ;  /* 0x00008f00b0b37a23 */ /* 0x100fe20000010869 */
[C---:B---3--:R-:W-:Y:S03]  /*b740*/  HMMA.16816.F32 R44, R96.reuse, R72, R44 ;  /* 0x00000048602c723c */ /* 0x048fe6000000182c */
[--C-:B------:R-:W-:Y:S02]  /*b750*/  FFMA.FTZ R176, R177, c[0x0][0x23c], -R104.reuse ;  /* 0x00008f00b1b07a23 */ /* 0x100fe40000010868 */
[--C-:B------:R-:W-:Y:S03]  /*b760*/  FFMA.FTZ R175, R175, c[0x0][0x23c], -R104.reuse ;  /* 0x00008f00afaf7a23 */ /* 0x100fe60000010868 */
[----:B------:R-:W-:Y:S01]  /*b770*/  MUFU.EX2 R120, R120 ;  /* 0x0000007800787308 */ /* 0x000fe20000000800 */
[--C-:B------:R-:W-:Y:S01]  /*b780*/  FFMA.FTZ R173, R173, c[0x0][0x23c], -R105.reuse ;  /* 0x00008f00adad7a23 */ /* 0x100fe20000010869 */
[C---:B------:R-:W-:Y:S01]  /*b790*/  HMMA.16816.F32 R48, R96.reuse, R74, R48 ;  /* 0x0000004a6030723c */ /* 0x040fe20000001830 */
[----:B------:R-:W1:Y:S02]  /*b7a0*/  LDSM.16.MT88.4 R72, [R140+0x8800] ;  /* 0x008800008c48783b */ /* 0x000e640000004200 */
[----:B------:R-:W-:Y:S02]  /*b7b0*/  FFMA.FTZ R105, R172, c[0x0][0x23c], -R105 ;  /* 0x00008f00ac697a23 */ /* 0x000fe40000010869 */
[--C-:B------:R-:W-:Y:S03]  /*b7c0*/  FFMA.FTZ R102, R102, c[0x0][0x23c], -R104.reuse ;  /* 0x00008f0066667a23 */ /* 0x100fe60000010868 */
[C---:B------:R-:W-:Y:S01]  /*b7d0*/  HMMA.16816.F32 R52, R96.reuse, R68, R52 ;  /* 0x000000446034723c */ /* 0x040fe20000001834 */
[----:B------:R-:W2:Y:S03]  /*b7e0*/  MUFU.EX2 R121, R121 ;  /* 0x0000007900797308 */ /* 0x000ea60000000800 */
[----:B------:R-:W-:Y:S02]  /*b7f0*/  FFMA.FTZ R104, R101, c[0x0][0x23c], -R104 ;  /* 0x00008f0065687a23 */ /* 0x000fe40000010868 */
[----:B------:R-:W-:Y:S02]  /*b800*/  FFMA.FTZ R119, R2, R169, R119 ;  /* 0x000000a902777223 */ /* 0x000fe40000010077 */
[C---:B------:R-:W-:Y:S03]  /*b810*/  HMMA.16816.F32 R56, R96.reuse, R70, R56 ;  /* 0x000000466038723c */ /* 0x040fe60000001838 */
[----:B------:R-:W-:Y:S01]  /*b820*/  MUFU.EX2 R122, R122 ;  /* 0x0000007a007a7308 */ /* 0x000fe20000000800 */
[----:B------:R-:W-:Y:S01]  /*b830*/  FFMA.FTZ R115, R0, R167, R115 ;  /* 0x000000a700737223 */ /* 0x000fe20000010073 */
[----:B------:R-:W-:Y:S01]  /*b840*/  IADD3 R0, R155, -0x1, RZ ;  /* 0xffffffff9b007810 */ /* 0x000fe20007ffe0ff */
[----:B------:R-:W-:Y:S02]  /*b850*/  FADD.FTZ R118, R118, R119 ;  /* 0x0000007776767221 */ /* 0x000fe40000010000 */
[C---:B------:R-:W-:Y:S04]  /*b860*/  HMMA.16816.F32 R60, R96.reuse, R76, R60 ;  /* 0x0000004c603c723c */ /* 0x040fe8000000183c */
[----:B------:R-:W-:Y:S01]  /*b870*/  FADD.FTZ R114, R114, R115 ;  /* 0x0000007372727221 */ /* 0x000fe20000010000 */
[----:B------:R-:W3:Y:S01]  /*b880*/  MUFU.EX2 R123, R123 ;  /* 0x0000007b007b7308 */ /* 0x000ee20000000800 */
[----:B------:R-:W-:Y:S01]  /*b890*/  FADD.FTZ R117, R117, R118 ;  /* 0x0000007675757221 */ /* 0x000fe20000010000 */
[----:B------:R-:W-:Y:S01]  /*b8a0*/  MOV R155, R0 ;  /* 0x00000000009b7202 */ /* 0x000fe20000000f00 */
[----:B------:R-:W-:Y:S01]  /*b8b0*/  HMMA.16816.F32 R64, R96, R78, R64 ;  /* 0x0000004e6040723c */ /* 0x000fe20000001840 */
[----:B------:R-:W-:Y:S03]  /*b8c0*/  LDSM.16.MT88.4 R76, [R138+0xa800] ;  /* 0x00a800008a4c783b */ /* 0x000fe60000004200 */
[C---:B--2---:R-:W-:Y:S01]  /*b8d0*/  F2FP.PACK_AB R68, R121.reuse, R120 ;  /* 0x000000787944723e */ /* 0x044fe200000000ff */
[----:B------:R-:W-:Y:S01]  /*b8e0*/  FADD.FTZ R117, R116, R117 ;  /* 0x0000007574757221 */ /* 0x000fe20000010000 */
[----:B------:R-:W-:Y:S01]  /*b8f0*/  MOV R0, R3 ;  /* 0x0000000300007202 */ /* 0x000fe20000000f00 */
[----:B------:R-:W-:Y:S02]  /*b900*/  MUFU.EX2 R125, R125 ;  /* 0x0000007d007d7308 */ /* 0x000fe40000000800 */
[----:B------:R-:W-:Y:S04]  /*b910*/  FADD.FTZ R120, R120, R117 ;  /* 0x0000007578787221 */ /* 0x000fe80000010000 */
[----:B------:R-:W-:Y:S04]  /*b920*/  FADD.FTZ R120, R121, R120 ;  /* 0x0000007879787221 */ /* 0x000fe80000010000 */
[----:B------:R-:W2:Y:S01]  /*b930*/  MUFU.EX2 R124, R124 ;  /* 0x0000007c007c7308 */ /* 0x000ea20000000800 */
[----:B---3--:R-:W-:Y:S09]  /*b940*/  F2FP.PACK_AB R69, R123, R122 ;  /* 0x0000007a7b45723e */ /* 0x008ff200000000ff */
[----:B------:R-:W-:Y:S10]  /*b950*/  MUFU.EX2 R126, R126 ;  /* 0x0000007e007e7308 */ /* 0x000ff40000000800 */
[----:B------:R-:W3:Y:S01]  /*b960*/  MUFU.EX2 R127, R127 ;  /* 0x0000007f007f7308 */ /* 0x000ee20000000800 */
[C---:B--2---:R-:W-:Y:S01]  /*b970*/  F2FP.PACK_AB R70, R124.reuse, R125 ;  /* 0x0000007d7c46723e */ /* 0x044fe200000000ff */
[----:B------:R-:W-:Y:S04]  /*b980*/  FADD.FTZ R125, R125, R120 ;  /* 0x000000787d7d7221 */ /* 0x000fe80000010000 */
[----:B------:R-:W-:Y:S04]  /*b990*/  FADD.FTZ R125, R124, R125 ;  /* 0x0000007d7c7d7221 */ /* 0x000fe80000010000 */
[----:B------:R-:W-:Y:S10]  /*b9a0*/  MUFU.EX2 R174, R174 ;  /* 0x000000ae00ae7308 */ /* 0x000ff40000000800 */
[----:B------:R-:W-:Y:S01]  /*b9b0*/  MUFU.EX2 R179, R179 ;  /* 0x000000b300b37308 */ /* 0x000fe20000000800 */
[----:B---3--:R-:W-:Y:S09]  /*b9c0*/  F2FP.PACK_AB R71, R127, R126 ;  /* 0x0000007e7f47723e */ /* 0x008ff200000000ff */
[----:B------:R-:W-:Y:S01]  /*b9d0*/  MUFU.EX2 R176, R176 ;  /* 0x000000b000b07308 */ /* 0x000fe20000000800 */
[C---:B-1----:R-:W-:Y:S08]  /*b9e0*/  HMMA.16816.F32 R4, R68.reuse, R72, R4 ;  /* 0x000000484404723c */ /* 0x042ff00000001804 */
[C---:B------:R-:W-:Y:S01]  /*b9f0*/  HMMA.16816.F32 R8, R68.reuse, R74, R8 ;  /* 0x0000004a4408723c */ /* 0x040fe20000001808 */
[----:B------:R-:W1:Y:S01]  /*ba00*/  LDSM.16.MT88.4 R72, [R140+0xa800] ;  /* 0x00a800008c48783b */ /* 0x000e620000004200 */
[----:B------:R-:W2:Y:S06]  /*ba10*/  MUFU.EX2 R175, R175 ;  /* 0x000000af00af7308 */ /* 0x000eac0000000800 */
[C---:B------:R-:W-:Y:S04]  /*ba20*/  HMMA.16816.F32 R12, R68.reuse, R80, R12 ;  /* 0x00000050440c723c */ /* 0x040fe8000000180c */
[----:B------:R-:W-:Y:S04]  /*ba30*/  MUFU.EX2 R173, R173 ;  /* 0x000000ad00ad7308 */ /* 0x000fe80000000800 */
[C---:B------:R-:W-:Y:S01]  /*ba40*/  HMMA.16816.F32 R16, R68.reuse, R82, R16 ;  /* 0x000000524410723c */ /* 0x040fe20000001810 */
[----:B------:R-:W3:Y:S05]  /*ba50*/  LDSM.16.MT88.4 R80, [R137+0xa800] ;  /* 0x00a800008950783b */ /* 0x000eea0000004200 */
[----:B------:R2:W4:Y:S02]  /*ba60*/  MUFU.EX2 R172, R105 ;  /* 0x0000006900ac7308 */ /* 0x0005240000000800 */
[C---:B------:R-:W-:Y:S08]  /*ba70*/  HMMA.16816.F32 R20, R68.reuse, R84, R20 ;  /* 0x000000544414723c */ /* 0x040ff00000001814 */
[C---:B------:R-:W-:Y:S01]  /*ba80*/  HMMA.16816.F32 R24, R68.reuse, R86, R24 ;  /* 0x000000564418723c */ /* 0x040fe20000001818 */
[----:B------:R-:W5:Y:S01]  /*ba90*/  LDSM.16.MT88.4 R84, [R136+0xa800] ;  /* 0x00a800008854783b */ /* 0x000f620000004200 */
[----:B------:R-:W-:Y:S06]  /*baa0*/  MUFU.EX2 R102, R102 ;  /* 0x0000006600667308 */ /* 0x000fec0000000800 */
[C---:B------:R-:W-:Y:S04]  /*bab0*/  HMMA.16816.F32 R28, R68.reuse, R88, R28 ;  /* 0x00000058441c723c */ /* 0x040fe8000000181c */
[----:B------:R3:W3:Y:S01]  /*bac0*/  MUFU.EX2 R101, R104 ;  /* 0x0000006800657308 */ /* 0x0006e20000000800 */
[----:B--2---:R-:W-:Y:S03]  /*bad0*/  F2FP.PACK_AB R105, R175, R176 ;  /* 0x000000b0af69723e */ /* 0x004fe600000000ff */
[C---:B------:R-:W-:Y:S01]  /*bae0*/  HMMA.16816.F32 R32, R68.reuse, R90, R32 ;  /* 0x0000005a4420723c */ /* 0x040fe20000001820 */
[----:B------:R-:W-:Y:S03]  /*baf0*/  LDSM.16.MT88.4 R88, [R138+0x9000] ;  /* 0x009000008a58783b */ /* 0x000fe60000004200 */
[----:B----4-:R-:W-:Y:S04]  /*bb00*/  F2FP.PACK_AB R106, R172, R173 ;  /* 0x000000adac6a723e */ /* 0x010fe800000000ff */
[C---:B-1----:R-:W-:Y:S08]  /*bb10*/  HMMA.16816.F32 R36, R68.reuse, R72, R36 ;  /* 0x000000484424723c */ /* 0x042ff00000001824 */
[C---:B------:R-:W-:Y:S01]  /*bb20*/  HMMA.16816.F32 R40, R68.reuse, R74, R40 ;  /* 0x0000004a4428723c */ /* 0x040fe20000001828 */
[----:B------:R-:W1:Y:S03]  /*bb30*/  LDSM.16.MT88.4 R72, [R140+0x9000] ;  /* 0x009000008c48783b */ /* 0x000e660000004200 */
[----:B---3--:R-:W-:Y:S02]  /*bb40*/  F2FP.PACK_AB R104, R179, R174 ;  /* 0x000000aeb368723e */ /* 0x008fe400000000ff */
[----:B------:R-:W-:Y:S02]  /*bb50*/  F2FP.PACK_AB R107, R101, R102 ;  /* 0x00000066656b723e */ /* 0x000fe400000000ff */
[C---:B------:R-:W-:Y:S08]  /*bb60*/  HMMA.16816.F32 R44, R68.reuse, R76, R44 ;  /* 0x0000004c442c723c */ /* 0x040ff0000000182c */
[C---:B------:R-:W-:Y:S01]  /*bb70*/  HMMA.16816.F32 R48, R68.reuse, R78, R48 ;  /* 0x0000004e4430723c */ /* 0x040fe20000001830 */
[----:B------:R-:W2:Y:S07]  /*bb80*/  LDSM.16.MT88.4 R76, [R137+0x9000] ;  /* 0x00900000894c783b */ /* 0x000eae0000004200 */
[C---:B------:R-:W-:Y:S08]  /*bb90*/  HMMA.16816.F32 R52, R68.reuse, R80, R52 ;  /* 0x000000504434723c */ /* 0x040ff00000001834 */
[C---:B------:R-:W-:Y:S01]  /*bba0*/  HMMA.16816.F32 R56, R68.reuse, R82, R56 ;  /* 0x000000524438723c */ /* 0x040fe20000001838 */
[----:B------:R-:W3:Y:S07]  /*bbb0*/  LDSM.16.MT88.4 R80, [R136+0x9000] ;  /* 0x009000008850783b */ /* 0x000eee0000004200 */
[C---:B-----5:R-:W-:Y:S08]  /*bbc0*/  HMMA.16816.F32 R60, R68.reuse, R84, R60 ;  /* 0x00000054443c723c */ /* 0x060ff0000000183c */
        /* <DEDUP_REMOVED lines=13> */
[----:B------:R-:W1:Y:S03]  /*bca0*/  LDSM.16.MT88.4 R72, [R140+0xb000] ;  /* 0x00b000008c48783b */ /* 0x000e660000004200 */
[----:B------:R-:W-:Y:S04]  /*bcb0*/  FADD.FTZ R174, R179, R174 ;  /* 0x000000aeb3ae7221 */ /* 0x000fe80000010000 */
[C---:B------:R-:W-:Y:S04]  /*bcc0*/  HMMA.16816.F32 R12, R68.reuse, R88, R12 ;  /* 0x00000058440c723c */ /* 0x040fe8000000180c */
[----:B------:R-:W-:Y:S04]  /*bcd0*/  FADD.FTZ R169, R173, R174 ;  /* 0x000000aeada97221 */ /* 0x000fe80000010000 */
[C---:B------:R-:W-:Y:S04]  /*bce0*/  HMMA.16816.F32 R16, R68.reuse, R90, R16 ;  /* 0x0000005a4410723c */ /* 0x040fe80000001810 */
[----:B------:R-:W-:Y:S04]  /*bcf0*/  FADD.FTZ R169, R172, R169 ;  /* 0x000000a9aca97221 */ /* 0x000fe80000010000 */
        /* <DEDUP_REMOVED lines=8> */
[C---:B------:R-:W-:Y:S08]  /*bd80*/  HMMA.16816.F32 R44, R68.reuse, R84, R44 ;  /* 0x00000054442c723c */ /* 0x040ff0000000182c */
[C---:B------:R-:W-:Y:S01]  /*bd90*/  HMMA.16816.F32 R48, R68.reuse, R86, R48 ;  /* 0x000000564430723c */ /* 0x040fe20000001830 */
[----:B------:R-:W1:Y:S07]  /*bda0*/  LDSM.16.MT88.4 R84, [R138+0x9800] ;  /* 0x009800008a54783b */ /* 0x000e6e0000004200 */
[C---:B--2---:R-:W-:Y:S08]  /*bdb0*/  HMMA.16816.F32 R52, R68.reuse, R76, R52 ;  /* 0x0000004c4434723c */ /* 0x044ff00000001834 */
[C---:B------:R-:W-:Y:S01]  /*bdc0*/  HMMA.16816.F32 R56, R68.reuse, R78, R56 ;  /* 0x0000004e4438723c */ /* 0x040fe20000001838 */
[----:B------:R-:W2:Y:S07]  /*bdd0*/  LDSM.16.MT88.4 R76, [R137+0x9800] ;  /* 0x00980000894c783b */ /* 0x000eae0000004200 */
[C---:B---3--:R-:W-:Y:S08]  /*bde0*/  HMMA.16816.F32 R60, R68.reuse, R80, R60 ;  /* 0x00000050443c723c */ /* 0x048ff0000000183c */
[----:B------:R-:W-:Y:S01]  /*bdf0*/  HMMA.16816.F32 R64, R68, R82, R64 ;  /* 0x000000524440723c */ /* 0x000fe20000001840 */
[----:B------:R-:W3:Y:S07]  /*be00*/  LDSM.16.MT88.4 R68, [R136+0x9800] ;  /* 0x009800008844783b */ /* 0x000eee0000004200 */
[C---:B------:R-:W-:Y:S01]  /*be10*/  HMMA.16816.F32 R96, R104.reuse, R92, R4 ;  /* 0x0000005c6860723c */ /* 0x040fe20000001804 */
[----:B------:R-:W4:Y:S07]  /*be20*/  LDSM.16.MT88.4 R4, [R138+0xb800] ;  /* 0x00b800008a04783b */ /* 0x000f2e0000004200 */
[C---:B------:R-:W-:Y:S01]  /*be30*/  HMMA.16816.F32 R92, R104.reuse, R94, R8 ;  /* 0x0000005e685c723c */ /* 0x040fe20000001808 */
[----:B------:R-:W5:Y:S07]  /*be40*/  LDSM.16.MT88.4 R8, [R137+0xb800] ;  /* 0x00b800008908783b */ /* 0x000f6e0000004200 */
[C---:B-1----:R-:W-:Y:S01]  /*be50*/  HMMA.16816.F32 R88, R104.reuse, R84, R12 ;  /* 0x000000546858723c */ /* 0x042fe2000000180c */
[----:B------:R-:W1:Y:S07]  /*be60*/  LDSM.16.MT88.4 R12, [R136+0xb800] ;  /* 0x00b80000880c783b */ /* 0x000e6e0000004200 */
[C---:B------:R-:W-:Y:S08]  /*be70*/  HMMA.16816.F32 R84, R104.reuse, R86, R16 ;  /* 0x000000566854723c */ /* 0x040ff00000001810 */
[C---:B--2---:R-:W-:Y:S08]  /*be80*/  HMMA.16816.F32 R80, R104.reuse, R76, R20 ;  /* 0x0000004c6850723c */ /* 0x044ff00000001814 */
[C---:B------:R-:W-:Y:S08]  /*be90*/  HMMA.16816.F32 R76, R104.reuse, R78, R24 ;  /* 0x0000004e684c723c */ /* 0x040ff00000001818 */
[C---:B---3--:R-:W-:Y:S08]  /*bea0*/  HMMA.16816.F32 R72, R104.reuse, R68, R28 ;  /* 0x000000446848723c */ /* 0x048ff0000000181c */
[C---:B------:R-:W-:Y:S08]  /*beb0*/  HMMA.16816.F32 R68, R104.reuse, R70, R32 ;  /* 0x000000466844723c */ /* 0x040ff00000001820 */
[C---:B------:R-:W-:Y:S08]  /*bec0*/  HMMA.16816.F32 R36, R104.reuse, R108, R36 ;  /* 0x0000006c6824723c */ /* 0x040ff00000001824 */
[C---:B------:R-:W-:Y:S08]  /*bed0*/  HMMA.16816.F32 R40, R104.reuse, R110, R40 ;  /* 0x0000006e6828723c */ /* 0x040ff00000001828 */
[C---:B----4-:R-:W-:Y:S07]  /*bee0*/  HMMA.16816.F32 R44, R104.reuse, R4, R44 ;  /* 0x00000004682c723c */ /* 0x050fee000000182c */
[----:B------:R-:W-:Y:S01]  /*bef0*/  FADD.FTZ R5, R113, R114 ;  /* 0x0000007271057221 */ /* 0x000fe20000010000 */
[C---:B------:R-:W-:Y:S04]  /*bf00*/  HMMA.16816.F32 R48, R104.reuse, R6, R48 ;  /* 0x000000066830723c */ /* 0x040fe80000001830 */
[----:B------:R-:W-:Y:S04]  /*bf10*/  FADD.FTZ R5, R112, R5 ;  /* 0x0000000570057221 */ /* 0x000fe80000010000 */
[C---:B-----5:R-:W-:Y:S04]  /*bf20*/  HMMA.16816.F32 R52, R104.reuse, R8, R52 ;  /* 0x000000086834723c */ /* 0x060fe80000001834 */
[----:B------:R-:W-:Y:S04]  /*bf30*/  FADD.FTZ R122, R122, R5 ;  /* 0x000000057a7a7221 */ /* 0x000fe80000010000 */
[C---:B------:R-:W-:Y:S04]  /*bf40*/  HMMA.16816.F32 R56, R104.reuse, R10, R56 ;  /* 0x0000000a6838723c */ /* 0x040fe80000001838 */
[----:B------:R-:W-:Y:S04]  /*bf50*/  FADD.FTZ R123, R123, R122 ;  /* 0x0000007a7b7b7221 */ /* 0x000fe80000010000 */
[----:B------:R-:W-:Y:S01]  /*bf60*/  FADD.FTZ R126, R126, R123 ;  /* 0x0000007b7e7e7221 */ /* 0x000fe20000010000 */
[C---:B-1----:R-:W-:Y:S03]  /*bf70*/  HMMA.16816.F32 R60, R104.reuse, R12, R60 ;  /* 0x0000000c683c723c */ /* 0x042fe6000000183c */
[----:B------:R-:W-:Y:S04]  /*bf80*/  FADD.FTZ R127, R127, R126 ;  /* 0x0000007e7f7f7221 */ /* 0x000fe80000010000 */
[----:B------:R-:W-:Y:S01]  /*bf90*/  FADD.FTZ R130, R130, R127 ;  /* 0x0000007f82827221 */ /* 0x000fe20000010000 */
[----:B------:R-:W-:Y:S04]  /*bfa0*/  HMMA.16816.F32 R64, R104, R14, R64 ;  /* 0x0000000e6840723c */ /* 0x000fe80000001840 */
        /* <DEDUP_REMOVED lines=8> */
.L_x_5420:
        /* <DEDUP_REMOVED lines=156> */
[----:B------:R-:W-:Y:S04]  /*c9f0*/  STS [R13+0x400], R90 ;  /* 0x0004005a0d007388 */ /* 0x000fe80000000800 */
[----:B------:R-:W-:Y:S04]  /*ca00*/  STS [R15], R84 ;  /* 0x000000540f007388 */ /* 0x000fe80000000800 */
[----:B------:R-:W-:Y:S04]  /*ca10*/  STS [R15+0x400], R86 ;  /* 0x000400560f007388 */ /* 0x000fe80000000800 */
[----:B------:R-:W-:Y:S01]  /*ca20*/  STS [R17], R80 ;  /* 0x0000005011007388 */ /* 0x000fe20000000800 */
[----:B-1----:R-:W-:-:S03]  /*ca30*/  ISETP.NE.AND P4, PT, R0, RZ, PT ;  /* 0x000000ff0000720c */ /* 0x002fc60003f85270 */
[----:B------:R-:W-:Y:S01]  /*ca40*/  STS [R17+0x400], R82 ;  /* 0x0004005211007388 */ /* 0x000fe20000000800 */
[----:B------:R-:W-:-:S03]  /*ca50*/  ISETP.NE.OR P1, PT, R152, -0x1, !P4 ;  /* 0xffffffff9800780c */ /* 0x000fc60006725670 */
        /* <DEDUP_REMOVED lines=10> */
[----:B------:R2:W-:Y:S04]  /*cb00*/  STS [R13+0x2000], R44 ;  /* 0x0020002c0d007388 */ /* 0x0005e80000000800 */
[----:B------:R3:W-:Y:S04]  /*cb10*/  STS [R13+0x2400], R46 ;  /* 0x0024002e0d007388 */ /* 0x0007e80000000800 */
[----:B------:R4:W-:Y:S04]  /*cb20*/  STS [R15+0x2000], R48 ;  /* 0x002000300f007388 */ /* 0x0009e80000000800 */
[----:B------:R4:W-:Y:S04]  /*cb30*/  STS [R15+0x2400], R50 ;  /* 0x002400320f007388 */ /* 0x0009e80000000800 */
[----:B------:R4:W-:Y:S04]  /*cb40*/  STS [R17+0x2000], R52 ;  /* 0x0020003411007388 */ /* 0x0009e80000000800 */
[----:B------:R4:W-:Y:S01]  /*cb50*/  STS [R17+0x2400], R54 ;  /* 0x0024003611007388 */ /* 0x0009e20000000800 */
[----:B-1----:R-:W-:-:S03]  /*cb60*/  @P2 IMAD.WIDE.U32 R42, R152, c[0x0][0x1e8], RZ ;  /* 0x00007a00982a2a25 */ /* 0x002fc600078e00ff */
[----:B------:R4:W-:Y:S01]  /*cb70*/  STS [R21+0x2000], R56 ;  /* 0x0020003815007388 */ /* 0x0009e20000000800 */
[----:B--2---:R-:W-:Y:S01]  /*cb80*/  LOP3.LUT R44, R2, 0xffffffe0, RZ, 0xc0, !PT ;  /* 0xffffffe0022c7812 */ /* 0x004fe200078ec0ff */
[----:B------:R-:W-:Y:S02]  /*cb90*/  @P2 IMAD R2, R152, c[0x0][0x1ec], R43 ;  /* 0x00007b0098022a24 */ /* 0x000fe400078e022b */
[----:B------:R4:W-:Y:S01]  /*cba0*/  STS [R21+0x2400], R58 ;  /* 0x0024003a15007388 */ /* 0x0009e20000000800 */
[----:B------:R-:W-:Y:S02]  /*cbb0*/  IADD3 R41, -R44, R5, RZ ;  /* 0x000000052c297210 */ /* 0x000fe40007ffe1ff */
[----:B------:R-:W-:Y:S01]  /*cbc0*/  MOV R44, 0x7f800000 ;  /* 0x7f800000002c7802 */ /* 0x000fe20000000f00 */
[----:B------:R4:W-:Y:S01]  /*cbd0*/  STS [R19+0x2000], R60 ;  /* 0x0020003c13007388 */ /* 0x0009e20000000800 */
[----:B------:R-:W-:-:S03]  /*cbe0*/  @P0 FFMA.FTZ R44, R3, c[0x0][0x238], R6 ;  /* 0x00008e00032c0a23 */ /* 0x000fc60000010006 */
[----:B------:R4:W-:Y:S04]  /*cbf0*/  STS [R19+0x2400], R62 ;  /* 0x0024003e13007388 */ /* 0x0009e80000000800 */
[----:B------:R4:W-:Y:S04]  /*cc00*/  STS [R37+0x2000], R64 ;  /* 0x0020004025007388 */ /* 0x0009e80000000800 */
[----:B------:R4:W-:Y:S04]  /*cc10*/  STS [R37+0x2400], R66 ;  /* 0x0024004225007388 */ /* 0x0009e80000000800 */
[----:B------:R-:W-:Y:S06]  /*cc20*/  BAR.SYNC.DEFER_BLOCKING 0x0 ;  /* 0x0000000000007b1d */ /* 0x000fec0000010000 */
[----:B------:R-:W1:Y:S04]  /*cc30*/  S2R R40, SR_CTAID.Y ;  /* 0x0000000000287919 */ /* 0x000e680000002600 */
[----:B------:R-:W2:Y:S04]  /*cc40*/  S2R R0, SR_CTAID.Z ;  /* 0x0000000000007919 */ /* 0x000ea80000002700 */
[----:B------:R4:W4:Y:S04]  /*cc50*/  LDS.128 R32, [R156] ;  /* 0x000000009c207984 */ /* 0x0009280000000c00 */
[----:B------:R4:W4:Y:S01]  /*cc60*/  LDS.128 R28, [R156+0x800] ;  /* 0x000800009c1c7984 */ /* 0x0009220000000c00 */
[----:B-1----:R-:W-:Y:S01]  /*cc70*/  @!P1 IMAD R152, R40, c[0x0][0x214], RZ ;  /* 0x0000850028989a24 */ /* 0x002fe200078e02ff */
[----:B------:R-:W-:-:S02]  /*cc80*/  LOP3.LUT P1, RZ, R41, 0x3, RZ, 0xc0, !PT ;  /* 0x0000000329ff7812 */ /* 0x000fc4000782c0ff */
[----:B------:R1:W1:Y:S01]  /*cc90*/  LDS.128 R24, [R156+0x1000] ;  /* 0x001000009c187984 */ /* 0x0002620000000c00 */
[----:B------:R-:W-:Y:S01]  /*cca0*/  @!P2 SHF.R.S32.HI R43, RZ, 0x1f, R40 ;  /* 0x0000001fff2ba819 */ /* 0x000fe20000011428 */
[----:B---3--:R-:W-:Y:S02]  /*ccb0*/  @!P2 IMAD.WIDE.U32 R46, R40, c[0x0][0x1e0], RZ ;  /* 0x00007800282eaa25 */ /* 0x008fe400078e00ff */
[----:B------:R3:W1:Y:S02]  /*ccc0*/  LDS.128 R20, [R156+0x1800] ;  /* 0x001800009c147984 */ /* 0x0006640000000c00 */
[----:B------:R-:W-:Y:S01]  /*ccd0*/  @!P2 IMAD R41, R43, c[0x0][0x1e0], RZ ;  /* 0x000078002b29aa24 */ /* 0x000fe200078e02ff */
[----:B------:R-:W-:Y:S01]  /*cce0*/  MOV R43, 0x7f800000 ;  /* 0x7f800000002b7802 */ /* 0x000fe20000000f00 */
[----:B------:R3:W1:Y:S01]  /*ccf0*/  LDS.128 R16, [R156+0x2000] ;  /* 0x002000009c107984 */ /* 0x0006620000000c00 */
[----:B--2---:R-:W-:Y:S01]  /*cd00*/  @P4 IMAD R152, R0, c[0x0][0x234], R152 ;  /* 0x00008d0000984a24 */ /* 0x004fe200078e0298 */
[----:B------:R-:W-:Y:S01]  /*cd10*/  @!P2 MOV R42, R46 ;  /* 0x0000002e002aa202 */ /* 0x000fe20000000f00 */
[C---:B------:R-:W-:Y:S01]  /*cd20*/  @!P2 IMAD R41, R40.reuse, c[0x0][0x1e4], R41 ;  /* 0x000079002829aa24 */ /* 0x040fe200078e0229 */
[----:B------:R3:W2:Y:S01]  /*cd30*/  LDS.128 R12, [R156+0x2800] ;  /* 0x002800009c0c7984 */ /* 0x0006a20000000c00 */
        /* <DEDUP_REMOVED lines=19> */
.L_x_5426:
[----:B------:R-:W-:Y:S05]  /*ce70*/  BSYNC B0 ;  /* 0x0000000000007941 */ /* 0x000fea0003800000 */
.L_x_5425:
[----:B------:R-:W5:Y:S01]  /*ce80*/  S2R R6, SR_CTAID.X ;  /* 0x0000000000067919 */ /* 0x000f620000002500 */
[----:B------:R-:W-:Y:S01]  /*ce90*/  SHF.R.S32.HI R159, RZ, 0x1f, R158 ;  /* 0x0000001fff9f7819 */ /* 0x000fe2000001149e */
[----:B------:R-:W-:Y:S01]  /*cea0*/  BSSY B0, `(.L_x_5427) ;  /* 0x0000022000007945 */ /* 0x000fe20003800000 */
[----:B------:R-:W-:Y:S01]  /*ceb0*/  LEA.HI R5, R4, R5, RZ, 0x3 ;  /* 0x0000000504057211 */ /* 0x000fe200078f18ff */
[----:B------:R-:W3:Y:S01]  /*cec0*/  S2R R3, SR_TID.X ;  /* 0x0000000000037919 */ /* 0x000ee20000002100 */
[----:B------:R-:W-:Y:S02]  /*ced0*/  SHF.R.S32.HI R4, RZ, 0x1f, R0 ;  /* 0x0000001fff047819 */ /* 0x000fe40000011400 */
[----:B------:R-:W-:Y:S01]  /*cee0*/  SHF.R.S32.HI R5, RZ, 0x3, R5 ;  /* 0x00000003ff057819 */ /* 0x000fe20000011405 */
[----:B-----5:R-:W-:-:S04]  /*cef0*/  IMAD.SHL.U32 R6, R6, 0x40, RZ ;  /* 0x0000004006067824 */ /* 0x020fc800078e00ff */
[----:B---3--:R-:W-:Y:S01]  /*cf00*/  IMAD.WIDE.U32 R40, R6, c[0x0][0x1e8], R158 ;  /* 0x00007a0006287a25 */ /* 0x008fe200078e009e */
        /* <DEDUP_REMOVED lines=25> */
[----:B----4-:R3:W-:Y:S04]  /*d0a0*/  @!P1 STG.E.128 [R44.64], R32 ;  /* 0x000000202c009986 */ /* 0x0107e8000c101d08 */
[----:B-1----:R3:W-:Y:S02]  /*d0b0*/  @!P0 STG.E.128 [R44.64+0x80], R16 ;  /* 0x000080102c008986 */ /* 0x0027e4000c101d08 */
.L_x_5428:
[----:B------:R-:W-:Y:S05]  /*d0c0*/  BSYNC B0 ;  /* 0x0000000000007941 */ /* 0x000fea0003800000 */
.L_x_5427:
[----:B------:R-:W-:Y:S01]  /*d0d0*/  IADD3 R3, R5, 0x10, RZ ;  /* 0x0000001005037810 */ /* 0x000fe20007ffe0ff */
[----:B------:R-:W-:Y:S03]  /*d0e0*/  BSSY B0, `(.L_x_5429) ;  /* 0x0000011000007945 */ /* 0x000fe60003800000 */
[----:B------:R-:W-:-:S13]  /*d0f0*/  ISETP.GE.AND P0, PT, R3, R148, PT ;  /* 0x000000940300720c */ /* 0x000fda0003f06270 */
[----:B------:R-:W-:Y:S05]  /*d100*/  @P0 BRA `(.L_x_5430) ;  /* 0x000000e000000947 */ /* 0x000fea0003800000 */
[----:B------:R-:W-:Y:S01]  /*d110*/  IADD3 R3, P0, R5, 0x10, RZ ;  /* 0x0000001005037810 */ /* 0x000fe20007f1e0ff */
[----:B-1-3--:R-:W-:Y:S01]  /*d120*/  IMAD.MOV.U32 R16, RZ, RZ, R42 ;  /* 0x000000ffff107224 */ /* 0x00afe200078e002a */
[----:B----4-:R-:W-:Y:S02]  /*d130*/  MOV R17, R7 ;  /* 0x0000000700117202 */ /* 0x010fe40000000f00 */
        /* <DEDUP_REMOVED lines=10> */
[----:B--2---:R1:W-:Y:S02]  /*d1e0*/  @!P0 STG.E.128 [R18.64+0x80], R12 ;  /* 0x0000800c12008986 */ /* 0x0043e4000c101d08 */
.L_x_5430:
[----:B------:R-:W-:Y:S05]  /*d1f0*/  BSYNC B0 ;  /* 0x0000000000007941 */ /* 0x000fea0003800000 */
.L_x_5429:
        /* <DEDUP_REMOVED lines=15> */
[----:B----4-:R-:W-:-:S05]  /*d2f0*/  LEA.HI.X R15, R12, c[0x0][0x1d4], R2, 0x1, P2 ;  /* 0x000075000c0f7a11 */ /* 0x010fca00010f0c02 */
[----:B------:R1:W-:Y:S04]  /*d300*/  @!P1 STG.E.128 [R14.64], R24 ;  /* 0x000000180e009986 */ /* 0x0003e8000c101d08 */
[----:B------:R1:W-:Y:S02]  /*d310*/  @!P0 STG.E.128 [R14.64+0x80], R8 ;  /* 0x000080080e008986 */ /* 0x0003e4000c101d08 */
.L_x_5432:
[----:B------:R-:W-:Y:S05]  /*d320*/  BSYNC B0 ;  /* 0x0000000000007941 */ /* 0x000fea0003800000 */
.L_x_5431:
        /* <DEDUP_REMOVED lines=14> */
[----:B-1----:R1:W-:Y:S01]  /*d410*/  @!P0 STG.E.128 [R4.64], R20 ;  /* 0x0000001404008986 */ /* 0x0023e2000c101d08 */
[----:B------:R-:W-:-:S13]  /*d420*/  ISETP.GE.AND P0, PT, R149, c[0x0][0x220], PT ;  /* 0x0000880095007a0c */ /* 0x000fda0003f06270 */
[----:B------:R-:W-:Y:S05]  /*d430*/  @P0 EXIT ;  /* 0x000000000000094d */ /* 0x000fea0003800000 */
[----:B------:R-:W-:Y:S01]  /*d440*/  STG.E.128 [R4.64+0x80], R36 ;  /* 0x0000802404007986 */ /* 0x000fe2000c101d08 */
[----:B------:R-:W-:Y:S05]  /*d450*/  EXIT ;  /* 0x000000000000794d */ /* 0x000fea0003800000 */
.L_x_5433:
        /* <DEDUP_REMOVED lines=10> */
.L_x_8261:


//--------------------- .text._ZN5flash24flash_fwd_splitkv_kernelI23Flash_fwd_kernel_traitsILi128ELi64ELi64ELi4ELb0ELb0EN7cutlass6half_tE19Flash_kernel_traitsILi128ELi64ELi64ELi4ES3_EELb1ELb0ELb0ELb0ELb0ELb0ELb0ELb1EEEvNS_16Flash_fwd_paramsE --------------------------
	.section	.text._ZN5flash24flash_fwd_splitkv_kernelI23Flash_fwd_kernel_traitsILi128ELi64ELi64ELi4ELb0ELb0EN7cutlass6half_tE19Flash_kernel_traitsILi128ELi64ELi64ELi4ES3_EELb1ELb0ELb0ELb0ELb0ELb0ELb0ELb1EEEvNS_16Flash_fwd_paramsE,"ax",@progbits
	.sectioninfo	@"SHI_REGISTERS=184"
	.align	128
        .global         _ZN5flash24flash_fwd_splitkv_kernelI23Flash_fwd_kernel_traitsILi128ELi64ELi64ELi4ELb0ELb0EN7cutlass6half_tE19Flash_kernel_traitsILi128ELi64ELi64ELi4ES3_EELb1ELb0ELb0ELb0ELb0ELb0ELb0ELb1EEEvNS_16Flash_fwd_paramsE
        .type           _ZN5flash24flash_fwd_splitkv_kernelI23Flash_fwd_kernel_traitsILi128ELi64ELi64ELi4ELb0ELb0EN7cutlass6half_tE19Flash_kernel_traitsILi128ELi64ELi64ELi4ES3_EELb1ELb0ELb0ELb0ELb0ELb0ELb0ELb1EEEvNS_16Flash_fwd_paramsE,@function
        .size           _ZN5flash24flash_fwd_splitkv_kernelI23Flash_fwd_kernel_traitsILi128ELi64ELi64ELi4ELb0ELb0EN7cutlass6half_tE19Flash_kernel_traitsILi128ELi64ELi64ELi4ES3_EELb1ELb0ELb0ELb0ELb0ELb0ELb0ELb1EEEvNS_16Flash_fwd_paramsE,(.L_x_8262 - _ZN5flash24flash_fwd_splitkv_kernelI23Flash_fwd_kernel_traitsILi128ELi64ELi64ELi4ELb0ELb0EN7cutlass6half_tE19Flash_kernel_traitsILi128ELi64ELi64ELi4ES3_EELb1ELb0ELb0ELb0ELb0ELb0ELb0ELb1EEEvNS_16Flash_fwd_paramsE)
        .other          _ZN5flash24flash_fwd_splitkv_kernelI23Flash_fwd_kernel_traitsILi128ELi64ELi64ELi4ELb0ELb0EN7cutlass6half_tE19Flash_kernel_traitsILi128ELi64ELi64ELi4ES3_EELb1ELb0ELb0ELb0ELb0ELb0ELb0ELb1EEEvNS_16Flash_fwd_paramsE,@"STO_CUDA_ENTRY STV_DEFAULT"
_ZN5flash24flash_fwd_splitkv_kernelI23Flash_fwd_kernel_traitsILi128ELi64ELi64ELi4ELb0ELb0EN7cutlass6half_tE19Flash_kernel_traitsILi128ELi64ELi64ELi4ES3_EELb1ELb0ELb0ELb0ELb0ELb0ELb0ELb1EEEvNS_16Flash_fwd_paramsE:
.text._ZN5flash24flash_fwd_splitkv_kernelI23Flash_fwd_kernel_traitsILi128ELi64ELi64ELi4ELb0ELb0EN7cutlass6half_tE19Flash_kernel_traitsILi128ELi64ELi64ELi4ES3_EELb1ELb0ELb0ELb0ELb0ELb0ELb0ELb1EEEvNS_16Flash_fwd_paramsE:
[----:B------:R-:W-:Y:S02]  /*0000*/  MOV R1, c[0x0][0x28] ;  /* 0x00000a0000017a02 */ /* 0x000fe40000000f00 */
[----:B------:R-:W1:Y:S01]  /*0010*/  S2R R11, SR_CTAID.Y ;  /* 0x00000000000b7919 */ /* 0x000e620000002600 */
        /* <DEDUP_REMOVED lines=8> */
[----:B------:R-:W2:Y:S01]  /*00a0*/  LDC.U8 R0, c[0x0][0x312] ;  /* 0x0000c480ff007b82 */ /* 0x000ea20000000000 */
[----:B------:R-:W-:Y:S01]  /*00b0*/  ISETP.EQ.U32.AND P0, PT, RZ, c[0x0][0x248], PT ;  /* 0x00009200ff007a0c */ /* 0x000fe20003f02070 */
[----:B-1----:R-:W-:-:S04]  /*00c0*/  IMAD.WIDE R4, R11, R76, c[0x0][0x240] ;  /* 0x000090000b047625 */ /* 0x002fc800078e024c */
[----:B------:R-:W-:-:S03]  /*00d0*/  IMAD.WIDE R138, R11, R76, c[0x0][0x250] ;  /* 0x000094000b8a7625 */ /* 0x000fc600078e024c */
[----:B------:R1:W3:Y:S04]  /*00e0*/  @P1 LDG.E R156, [R4.64] ;  /* 0x00000006049c1981 */ /* 0x0002e8000c1e1900 */
[----:B------:R1:W3:Y:S01]  /*00f0*/  @P1 LDG.E R155, [R4.64+0x4] ;  /* 0x00000406049b1981 */ /* 0x0002e2000c1e1900 */
[----:B--2---:R-:W-:-:S03]  /*0100*/  ISETP.NE.AND P2, PT, R0, RZ, PT ;  /* 0x000000ff0000720c */ /* 0x004fc60003f45270 */
[----:B------:R2:W5:Y:S01]  /*0110*/  @P5 LDG.E R6, [R138.64] ;  /* 0x000000068a065981 */ /* 0x000562000c1e1900 */
[----:B------:R-:W-:Y:S01]  /*0120*/  ISETP.EQ.OR.EX P0, PT, RZ, c[0x0][0x24c], !P2, P0 ;  /* 0x00009300ff007a0c */ /* 0x000fe20005702700 */
[----:B------:R-:W-:Y:S02]  /*0130*/  IMAD.MOV.U32 R13, RZ, RZ, -0x1 ;  /* 0xffffffffff0d7424 */ /* 0x000fe400078e00ff */
[----:B------:R-:W-:Y:S01]  /*0140*/  IMAD.WIDE R2, R11, R76, c[0x0][0x248] ;  /* 0x000092000b027625 */ /* 0x000fe200078e024c */
[----:B------:R-:W4:Y:S04]  /*0150*/  S2R R19, SR_CTAID.X ;  /* 0x0000000000137919 */ /* 0x000f280000002500 */
[----:B------:R-:W2:Y:S05]  /*0160*/  S2R R134, SR_CTAID.Z ;  /* 0x0000000000867919 */ /* 0x000eaa0000002700 */
[----:B------:R2:W5:Y:S01]  /*0170*/  @!P0 LDG.E R13, [R2.64] ;  /* 0x00000006020d8981 */ /* 0x000562000c1e1900 */
[----:B------:R-:W-:-:S04]  /*0180*/  ISETP.NE.U32.AND P0, PT, RZ, c[0x0][0x248], PT ;  /* 0x00009200ff007a0c */ /* 0x000fc80003f05070 */
[----:B------:R-:W-:Y:S01]  /*0190*/  ISETP.NE.AND.EX P0, PT, RZ, c[0x0][0x24c], PT, P0 ;  /* 0x00009300ff007a0c */ /* 0x000fe20003f05300 */
[--C-:B------:R-:W-:Y:S01]  /*01a0*/  IMAD.MOV.U32 R9, RZ, RZ, R11.reuse ;  /* 0x000000ffff097224 */ /* 0x100fe200078e000b */
[----:B-1----:R-:W-:Y:S01]  /*01b0*/  SHF.R.S32.HI R4, RZ, 0x1f, R11 ;  /* 0x0000001fff047819 */ /* 0x002fe2000001140b */
[----:B---3--:R-:W-:Y:S02]  /*01c0*/  @P1 IMAD.IADD R155, R155, 0x1, -R156 ;  /* 0x000000019b9b1824 */ /* 0x008fe400078e0a9c */
[----:B------:R-:W-:-:S08]  /*01d0*/  @!P1 IMAD.MOV.U32 R155, RZ, RZ, c[0x0][0x214] ;  /* 0x00008500ff9b9624 */ /* 0x000fd000078e00ff */
[----:B------:R-:W-:Y:S05]  /*01e0*/  @!P0 BRA `(.L_x_5434) ;  /* 0x0000004000008947 */ /* 0x000fea0003800000 */
[----:B--2-4-:R-:W2:Y:S02]  /*01f0*/  @P2 LDG.E R0, [R2.64+0x4] ;  /* 0x0000040602002981 */ /* 0x014ea4000c1e1900 */
[----:B--2--5:R-:W-:-:S06]  /*0200*/  @P2 IADD3 R59, R0, -R13, RZ ;  /* 0x8000000d003b2210 */ /* 0x024fcc0007ffe0ff */
[----:B------:R1:W5:Y:S01]  /*0210*/  @!P2 LDG.E R59, [R2.64] ;  /* 0x00000006023ba981 */ /* 0x000362000c1e1900 */
[----:B------:R-:W-:Y:S05]  /*0220*/  BRA `(.L_x_5435) ;  /* 0x0000001000007947 */ /* 0x000fea0003800000 */
.L_x_5434:
[----:B--2-4-:R-:W-:Y:S02]  /*0230*/  MOV R59, c[0x0][0x218] ;  /* 0x00008600003b7a02 */ /* 0x014fe40000000f00 */
.L_x_5435:
[----:B------:R-:W-:-:S04]  /*0240*/  ISETP.NE.U32.AND P2, PT, RZ, c[0x0][0x258], PT ;  /* 0x00009600ff007a0c */ /* 0x000fc80003f45070 */
[----:B------:R-:W-:-:S13]  /*0250*/  ISETP.NE.AND.EX P2, PT, RZ, c[0x0][0x25c], PT, P2 ;  /* 0x00009700ff007a0c */ /* 0x000fda0003f45320 */
[----:B-1----:R-:W-:-:S06]  /*0260*/  @P2 IMAD.WIDE R2, R11, R76, c[0x0][0x258] ;  /* 0x000096000b022625 */ /* 0x002fcc00078e024c */
[----:B------:R-:W2:Y:S01]  /*0270*/  @P2 LDG.E R3, [R2.64] ;  /* 0x0000000602032981 */ /* 0x000ea2000c1e1900 */
[----:B------:R-:W-:Y:S01]  /*0280*/  IMAD.SHL.U32 R50, R19, 0x40, RZ ;  /* 0x0000004013327824 */ /* 0x000fe200078e00ff */
[----:B------:R-:W-:Y:S01]  /*0290*/  @!P2 ISETP.NE.U32.AND P1, PT, RZ, c[0x0][0x268], PT ;  /* 0x00009a00ff00aa0c */ /* 0x000fe20003f25070 */
[----:B-----5:R-:W-:-:S03]  /*02a0*/  IMAD.IADD R59, R59, 0x1, -R6 ;  /* 0x000000013b3b7824 */ /* 0x020fc600078e0a06 */
[----:B------:R-:W-:Y:S02]  /*02b0*/  ISETP.GT.AND P0, PT, R155, R50, PT ;  /* 0x000000329b00720c */ /* 0x000fe40003f04270 */
[----:B------:R-:W-:-:S04]  /*02c0*/  @!P2 ISETP.NE.AND.EX P1, PT, RZ, c[0x0][0x26c], PT, P1 ;  /* 0x00009b00ff00aa0c */ /* 0x000fc80003f25310 */
[----:B------:R-:W-:Y:S01]  /*02d0*/  @!P2 SEL R0, RZ, c[0x0][0x21c], !P1 ;  /* 0x00008700ff00aa07 */ /* 0x000fe20004800000 */
[----:B--2---:R-:W-:-:S04]  /*02e0*/  @P2 IMAD.IADD R52, R3, 0x1, -R6 ;  /* 0x0000000103342824 */ /* 0x004fc800078e0a06 */
[----:B------:R-:W-:Y:S02]  /*02f0*/  @!P2 IMAD.IADD R52, R59, 0x1, R0 ;  /* 0x000000013b34a824 */ /* 0x000fe400078e0200 */
[----:B------:R-:W-:Y:S05]  /*0300*/  @!P0 EXIT ;  /* 0x000000000000894d */ /* 0x000fea0003800000 */
[----:B------:R-:W-:Y:S01]  /*0310*/  IMAD.MOV.U32 R8, RZ, RZ, c[0x0][0x218] ;  /* 0x00008600ff087624 */ /* 0x000fe200078e00ff */
[----:B------:R-:W-:Y:S01]  /*0320*/  IADD3 R3, -R155, 0x7f, R50 ;  /* 0x0000007f9b037810 */ /* 0x000fe20007ffe132 */
[----:B------:R-:W1:Y:S01]  /*0330*/  S2R R111, SR_TID.X ;  /* 0x00000000006f7919 */ /* 0x000e620000002100 */
[----:B------:R-:W-:Y:S02]  /*0340*/  IADD3 R5, R52, 0x3f, RZ ;  /* 0x0000003f34057810 */ /* 0x000fe40007ffe0ff */
[----:B------:R-:W-:Y:S02]  /*0350*/  IADD3 R8, R8, 0x3f, RZ ;  /* 0x0000003f08087810 */ /* 0x000fe40007ffe0ff */
[----:B------:R-:W-:Y:S02]  /*0360*/  IADD3 R3, R3, c[0x0][0x2e8], R52 ;  /* 0x0000ba0003037a10 */ /* 0x000fe40007ffe034 */
[----:B------:R-:W-:-:S02]  /*0370*/  SHF.R.S32.HI R2, RZ, 0x1f, R5 ;  /* 0x0000001fff027819 */ /* 0x000fc40000011405 */
[----:B------:R-:W-:Y:S02]  /*0380*/  SHF.R.S32.HI R7, RZ, 0x1f, R8 ;  /* 0x0000001fff077819 */ /* 0x000fe40000011408 */
[----:B------:R-:W-:Y:S02]  /*0390*/  SHF.R.S32.HI R0, RZ, 0x1f, R3 ;  /* 0x0000001fff007819 */ /* 0x000fe40000011403 */
[----:B------:R-:W-:Y:S02]  /*03a0*/  LEA.HI R2, R2, R5, RZ, 0x6 ;  /* 0x0000000502027211 */ /* 0x000fe400078f30ff */
[----:B------:R-:W-:Y:S02]  /*03b0*/  LEA.HI R7, R7, R8, RZ, 0x6 ;  /* 0x0000000807077211 */ /* 0x000fe400078f30ff */
[----:B------:R-:W-:Y:S02]  /*03c0*/  LEA.HI R0, R0, R3, RZ, 0x6 ;  /* 0x0000000300007211 */ /* 0x000fe400078f30ff */
[----:B------:R-:W-:-:S02]  /*03d0*/  SHF.R.S32.HI R2, RZ, 0x6, R2 ;  /* 0x00000006ff027819 */ /* 0x000fc40000011402 */
[----:B------:R-:W-:Y:S02]  /*03e0*/  SHF.R.S32.HI R7, RZ, 0x6, R7 ;  /* 0x00000006ff077819 */ /* 0x000fe40000011407 */
        /* <DEDUP_REMOVED lines=16> */
[----:B------:R-:W-:Y:S02]  /*04f0*/  SHF.L.U32 R2, R111, 0x3, RZ ;  /* 0x000000036f027819 */ /* 0x000fe400000006ff */
[----:B------:R-:W-:Y:S01]  /*0500*/  SHF.R.S32.HI R15, RZ, 0x1f, R134 ;  /* 0x0000001fff0f7819 */ /* 0x000fe20000011486 */
[----:B------:R-:W-:Y:S01]  /*0510*/  @!P0 IMAD R8, R4, c[0x0][0x1e0], RZ ;  /* 0x0000780004088a24 */ /* 0x000fe200078e02ff */
[----:B------:R-:W-:Y:S01]  /*0520*/  SHF.R.S32.HI R3, RZ, 0x1f, R2 ;  /* 0x0000001fff037819 */ /* 0x000fe20000011402 */
[----:B------:R-:W-:-:S04]  /*0530*/  @!P0 IMAD.WIDE.U32 R12, R11, c[0x0][0x1e0], RZ ;  /* 0x000078000b0c8a25 */ /* 0x000fc800078e00ff */
[----:B------:R-:W-:Y:S02]  /*0540*/  @P0 IMAD R156, R156, c[0x0][0x1ec], R7 ;  /* 0x00007b009c9c0a24 */ /* 0x000fe400078e0207 */
[----:B------:R-:W-:Y:S01]  /*0550*/  @P0 IMAD.MOV.U32 R4, RZ, RZ, R6 ;  /* 0x000000ffff040224 */ /* 0x000fe200078e0006 */
[----:B------:R-:W-:Y:S01]  /*0560*/  @!P0 MOV R4, R12 ;  /* 0x0000000c00048202 */ /* 0x000fe20000000f00 */
[----:B------:R-:W-:Y:S02]  /*0570*/  @!P0 IMAD R8, R11, c[0x0][0x1e4], R8 ;  /* 0x000079000b088a24 */ /* 0x000fe400078e0208 */
        /* <DEDUP_REMOVED lines=9> */
[----:B------:R-:W-:Y:S02]  /*0610*/  ISETP.GE.AND P0, PT, R0, R155, PT ;  /* 0x0000009b0000720c */ /* 0x000fe40003f06270 */
[----:B------:R-:W-:Y:S01]  /*0620*/  IADD3 R7, R2, 0x40, RZ ;  /* 0x0000004002077810 */ /* 0x000fe20007ffe0ff */
[----:B------:R-:W-:-:S04]  /*0630*/  IMAD.WIDE.U32 R134, R134, c[0x0][0x1f0], R4 ;  /* 0x00007c0086867a25 */ /* 0x000fc800078e0004 */
[----:B------:R-:W-:Y:S02]  /*0640*/  IMAD R5, R11, c[0x0][0x214], R50 ;  /* 0x000085000b057a24 */ /* 0x000fe400078e0232 */
        /* <DEDUP_REMOVED lines=13> */
.L_x_5438:
[----:B------:R-:W-:Y:S05]  /*0720*/  BSYNC B0 ;  /* 0x0000000000007941 */ /* 0x000fea0003800000 */
.L_x_5437:
        /* <DEDUP_REMOVED lines=18> */
.L_x_5440:
[----:B------:R-:W-:Y:S05]  /*0850*/  BSYNC B0 ;  /* 0x0000000000007941 */ /* 0x000fea0003800000 */
.L_x_5439:
        /* <DEDUP_REMOVED lines=18> */
.L_x_5442:
[----:B------:R-:W-:Y:S05]  /*0980*/  BSYNC B0 ;  /* 0x0000000000007941 */ /* 0x000fea0003800000 */
.L_x_5441:
[----:B-1----:R-:W-:Y:S01]  /*0990*/  IADD3 R8, R0, 0x30, RZ ;  /* 0x0000003000087810 */ /* 0x002fe20007ffe0ff */
        /* <DEDUP_REMOVED lines=16> */
.L_x_5444:
[----:B------:R-:W-:Y:S05]  /*0aa0*/  BSYNC B0 ;  /* 0x0000000000007941 */ /* 0x000fea0003800000 */
.L_x_5443:
        /* <DEDUP_REMOVED lines=8> */
[----:B-1----:R-:W-:Y:S02]  /*0b30*/  @!P3 IMAD.MOV.U32 R3, RZ, RZ, 0x7f800000 ;  /* 0x7f800000ff03b424 */ /* 0x002fe400078e00ff */
[----:B------:R-:W-:Y:S01]  /*0b40*/  @!P2 IMAD.MOV.U32 R2, RZ, RZ, 0x7f800000 ;  /* 0x7f800000ff02a424 */ /* 0x000fe200078e00ff */
[----:B------:R-:W-:Y:S01]  /*0b50*/  LEA.HI.X R5, R0, c[0x0][0x204], R5, 0x2, P0 ;  /* 0x0000810000057a11 */ /* 0x000fe200000f1405 */
[----:B------:R-:W-:-:S04]  /*0b60*/  @!P1 IMAD.MOV.U32 R0, RZ, RZ, 0x7f800000 ;  /* 0x7f800000ff009424 */ /* 0x000fc800078e00ff */
[----:B------:R1:W-:Y:S04]  /*0b70*/  @!P3 STG.E [R4.64], R3 ;  /* 0x000000030400b986 */ /* 0x0003e8000c101906 */
[----:B------:R1:W-:Y:S04]  /*0b80*/  @!P2 STG.E [R4.64+0x40], R2 ;  /* 0x000040020400a986 */ /* 0x0003e8000c101906 */
[----:B------:R1:W-:Y:S01]  /*0b90*/  @!P1 STG.E [R4.64+0x80], R0 ;  /* 0x0000800004009986 */ /* 0x0003e2000c101906 */
[----:B------:R-:W-:Y:S05]  /*0ba0*/  @P4 EXIT ;  /* 0x000000000000494d */ /* 0x000fea0003800000 */
[----:B-1----:R-:W-:-:S05]  /*0bb0*/  MOV R3, 0x7f800000 ;  /* 0x7f80000000037802 */ /* 0x002fca0000000f00 */
[----:B------:R-:W-:Y:S01]  /*0bc0*/  STG.E [R4.64+0xc0], R3 ;  /* 0x0000c00304007986 */ /* 0x000fe2000c101906 */
[----:B------:R-:W-:Y:S05]  /*0bd0*/  EXIT ;  /* 0x000000000000794d */ /* 0x000fea0003800000 */
.L_x_5436:
[----:B-1----:R-:W-:Y:S02]  /*0be0*/  ISETP.NE.U32.AND P1, PT, RZ, c[0x0][0x2c0], PT ;  /* 0x0000b000ff007a0c */ /* 0x002fe40003f25070 */
[----:B------:R-:W-:Y:S02]  /*0bf0*/  ISETP.NE.U32.AND P0, PT, RZ, c[0x0][0x2b8], PT ;  /* 0x0000ae00ff007a0c */ /* 0x000fe40003f05070 */
[----:B------:R-:W-:Y:S02]  /*0c00*/  ISETP.NE.AND.EX P1, PT, RZ, c[0x0][0x2c4], PT, P1 ;  /* 0x0000b100ff007a0c */ /* 0x000fe40003f25310 */
[----:B------:R-:W-:-:S11]  /*0c10*/  ISETP.NE.AND.EX P0, PT, RZ, c[0x0][0x2bc], PT, P0 ;  /* 0x0000af00ff007a0c */ /* 0x000fd60003f05300 */
[----:B------:R-:W-:Y:S02]  /*0c20*/  @P1 IMAD R0, R4, c[0x0][0x2c8], RZ ;  /* 0x0000b20004001a24 */ /* 0x000fe400078e02ff */
[----:B------:R-:W-:-:S04]  /*0c30*/  @P1 IMAD.WIDE.U32 R2, R9, c[0x0][0x2c8], RZ ;  /* 0x0000b20009021a25 */ /* 0x000fc800078e00ff */
[----:B------:R-:W-:Y:S02]  /*0c40*/  @P1 IMAD R0, R9, c[0x0][0x2cc], R0 ;  /* 0x0000b30009001a24 */ /* 0x000fe400078e0200 */
[----:B------:R-:W-:Y:S01]  /*0c50*/  @P0 IMAD.WIDE R14, R11, R76, c[0x0][0x2b8] ;  /* 0x0000ae000b0e0625 */ /* 0x000fe200078e024c */
[----:B------:R-:W-:-:S03]  /*0c60*/  CS2R R158, SRZ ;  /* 0x00000000009e7805 */ /* 0x000fc6000001ff00 */
[----:B------:R-:W-:Y:S01]  /*0c70*/  @P1 IMAD.IADD R0, R3, 0x1, R0 ;  /* 0x0000000103001824 */ /* 0x000fe200078e0200 */
[----:B------:R1:W5:Y:S01]  /*0c80*/  @P0 LDG.E R11, [R14.64] ;  /* 0x000000060e0b0981 */ /* 0x000362000c1e1900 */
[C---:B------:R-:W-:Y:S02]  /*0c90*/  @P1 LEA R158, P0, R2.reuse, c[0x0][0x2c0], 0x2 ;  /* 0x0000b000029e1a11 */ /* 0x040fe400078010ff */
[----:B------:R-:W-:Y:S02]  /*0ca0*/  PLOP3.LUT P3, PT, PT, PT, PT, 0x8, 0x0 ;  /* 0x000000000000781c */ /* 0x000fe40003f6e170 */
[----:B------:R-:W-:-:S04]  /*0cb0*/  @P1 SHF.L.U64.HI R0, R2, 0x2, R0 ;  /* 0x0000000202001819 */ /* 0x000fc80000010200 */
[----:B------:R-:W-:Y:S02]  /*0cc0*/  @P1 IADD3.X R159, R0, c[0x0][0x2c4], RZ, P0, !PT ;  /* 0x0000b100009f1a10 */ /* 0x000fe400007fe4ff */
[----:B------:R-:W-:-:S04]  /*0cd0*/  @P1 ISETP.NE.U32.AND P0, PT, R158, RZ, PT ;  /* 0x000000ff9e00120c */ /* 0x000fc80003f05070 */
[----:B------:R-:W-:-:S13]  /*0ce0*/  @P1 ISETP.NE.AND.EX P3, PT, R159, RZ, PT, P0 ;  /* 0x000000ff9f00120c */ /* 0x000fda0003f65300 */
        /* <DEDUP_REMOVED lines=23> */
[----:B------:R-:W-:-:S05]  /*0e60*/  IMAD.MOV.U32 R3, RZ, RZ, R5 ;  /* 0x000000ffff037224 */ /* 0x000fca00078e0005 */
[----:B------:R-:W-:Y:S02]  /*0e70*/  @!P0 IADD3 R3, -R3, RZ, RZ ;  /* 0x000000ff03038210 */ /* 0x000fe40007ffe1ff */
[----:B------:R-:W-:-:S05]  /*0e80*/  @!P1 LOP3.LUT R3, RZ, c[0x0][0x2d0], RZ, 0x33, !PT ;  /* 0x0000b400ff039a12 */ /* 0x000fca00078e33ff */
[----:B------:R-:W-:-:S06]  /*0e90*/  IMAD.WIDE R6, R3, 0x4, R158 ;  /* 0x0000000403067825 */ /* 0x000fcc00078e029e */
[----:B------:R1:W2:Y:S01]  /*0ea0*/  LDG.E R6, [R6.64] ;  /* 0x0000000606067981 */ /* 0x0002a2000c1e1900 */
[----:B------:R-:W-:Y:S02]  /*0eb0*/  IABS R0, c[0x0][0x1c8] ;  /* 0x0000720000007a13 */ /* 0x000fe40000000000 */
[----:B------:R-:W-:Y:S02]  /*0ec0*/  MOV R10, RZ ;  /* 0x000000ff000a7202 */ /* 0x000fe40000000f00 */
[----:B------:R-:W3:Y:S01]  /*0ed0*/  I2F.RP R8, R0 ;  /* 0x0000000000087306 */ /* 0x000ee20000209400 */
[----:B------:R-:W-:-:S07]  /*0ee0*/  IADD3 R3, -R3, RZ, RZ ;  /* 0x000000ff03037210 */ /* 0x000fce0007ffe1ff */
[----:B---3-5:R-:W3:Y:S02]  /*0ef0*/  MUFU.RCP R11, R8 ;  /* 0x00000008000b7308 */ /* 0x028ee40000001000 */
[----:B---3--:R-:W-:-:S06]  /*0f00*/  IADD3 R11, R11, 0xffffffe, RZ ;  /* 0x0ffffffe0b0b7810 */ /* 0x008fcc0007ffe0ff */
[----:B------:R-:W3:Y:S02]  /*0f10*/  F2I.FTZ.U32.TRUNC.NTZ R11, R11 ;  /* 0x0000000b000b7305 */ /* 0x000ee4000021f000 */
[----:B---3--:R-:W-:-:S04]  /*0f20*/  IMAD.MOV R2, RZ, RZ, -R11 ;  /* 0x000000ffff027224 */ /* 0x008fc800078e0a0b */
[----:B------:R-:W-:Y:S01]  /*0f30*/  IMAD R5, R2, R0, RZ ;  /* 0x0000000002057224 */ /* 0x000fe200078e02ff */
[----:B------:R-:W-:-:S03]  /*0f40*/  IABS R2, R134 ;  /* 0x0000008600027213 */ /* 0x000fc60000000000 */
[----:B------:R-:W-:-:S04]  /*0f50*/  IMAD.HI.U32 R10, R11, R5, R10 ;  /* 0x000000050b0a7227 */ /* 0x000fc800078e000a */
[----:B-1----:R-:W-:-:S04]  /*0f60*/  IMAD.MOV.U32 R7, RZ, RZ, R2 ;  /* 0x000000ffff077224 */ /* 0x002fc800078e0002 */
[----:B------:R-:W-:-:S05]  /*0f70*/  IMAD.HI.U32 R2, R10, R7, RZ ;  /* 0x000000070a027227 */ /* 0x000fca00078e00ff */
[----:B------:R-:W-:-:S05]  /*0f80*/  IADD3 R5, -R2, RZ, RZ ;  /* 0x000000ff02057210 */ /* 0x000fca0007ffe1ff */
[----:B------:R-:W-:-:S05]  /*0f90*/  IMAD R5, R0, R5, R7 ;  /* 0x0000000500057224 */ /* 0x000fca00078e0207 */
[----:B------:R-:W-:-:S13]  /*0fa0*/  ISETP.GT.U32.AND P0, PT, R0, R5, PT ;  /* 0x000000050000720c */ /* 0x000fda0003f04070 */
[----:B------:R-:W-:Y:S01]  /*0fb0*/  @!P0 IMAD.IADD R5, R5, 0x1, -R0 ;  /* 0x0000000105058824 */ /* 0x000fe200078e0a00 */
[----:B------:R-:W-:-:S04]  /*0fc0*/  @!P0 IADD3 R2, R2, 0x1, RZ ;  /* 0x0000000102028810 */ /* 0x000fc80007ffe0ff */
[----:B------:R-:W-:Y:S01]  /*0fd0*/  ISETP.GE.U32.AND P1, PT, R5, R0, PT ;  /* 0x000000000500720c */ /* 0x000fe20003f26070 */
[----:B------:R-:W-:Y:S01]  /*0fe0*/  IMAD R5, R3, c[0x0][0x2d0], R94 ;  /* 0x0000b40003057a24 */ /* 0x000fe200078e025e */
[----:B------:R-:W-:-:S04]  /*0ff0*/  LOP3.LUT R0, R134, c[0x0][0x1c8], RZ, 0x3c, !PT ;  /* 0x0000720086007a12 */ /* 0x000fc800078e3cff */
[----:B------:R-:W-:Y:S02]  /*1000*/  ISETP.GE.AND P0, PT, R0, RZ, PT ;  /* 0x000000ff0000720c */ /* 0x000fe40003f06270 */
[----:B------:R-:W-:-:S05]  /*1010*/  SHF.R.S32.HI R3, RZ, 0x1f, R5 ;  /* 0x0000001fff037819 */ /* 0x000fca0000011405 */
[----:B------:R-:W-:Y:S01]  /*1020*/  @P1 IADD3 R2, R2, 0x1, RZ ;  /* 0x0000000102021810 */ /* 0x000fe20007ffe0ff */
[----:B------:R-:W-:Y:S01]  /*1030*/  IMAD R0, R3, c[0x0][0x198], RZ ;  /* 0x0000660003007a24 */ /* 0x000fe200078e02ff */
        /* <DEDUP_REMOVED lines=8> */
[----:B------:R-:W-:-:S03]  /*10c0*/  IMAD.WIDE.U32 R14, R6, c[0x0][0x188], RZ ;  /* 0x00006200060e7a25 */ /* 0x000fc600078e00ff */
[----:B------:R-:W-:Y:S01]  /*10d0*/  IADD3 R11, R11, R7, RZ ;  /* 0x000000070b0b7210 */ /* 0x000fe20007ffe0ff */
[C---:B------:R-:W-:Y:S01]  /*10e0*/  IMAD R7, R5.reuse, c[0x0][0x19c], R0 ;  /* 0x0000670005077a24 */ /* 0x040fe200078e0200 */
[----:B------:R-:W-:Y:S01]  /*10f0*/  SHF.R.S32.HI R0, RZ, 0x1f, R2 ;  /* 0x0000001fff007819 */ /* 0x000fe20000011402 */
[----:B------:R-:W-:Y:S01]  /*1100*/  IMAD R13, R6, c[0x0][0x18c], R13 ;  /* 0x00006300060d7a24 */ /* 0x000fe200078e020d */
[----:B------:R-:W-:Y:S01]  /*1110*/  MOV R8, R14 ;  /* 0x0000000e00087202 */ /* 0x000fe20000000f00 */
[----:B------:R-:W-:-:S04]  /*1120*/  IMAD.WIDE.U32 R10, R5, c[0x0][0x198], R10 ;  /* 0x00006600050a7a25 */ /* 0x000fc800078e000a */
[----:B------:R-:W-:Y:S02]  /*1130*/  IMAD.IADD R11, R11, 0x1, R7 ;  /* 0x000000010b0b7824 */ /* 0x000fe400078e0207 */
[----:B------:R-:W-:Y:S02]  /*1140*/  IMAD R7, R0, c[0x0][0x1b0], RZ ;  /* 0x00006c0000077a24 */ /* 0x000fe400078e02ff */
[----:B------:R-:W-:-:S04]  /*1150*/  IMAD.WIDE.U32 R130, R2, c[0x0][0x1b0], R10 ;  /* 0x00006c0002827a25 */ /* 0x000fc800078e000a */
[----:B------:R-:W-:Y:S02]  /*1160*/  IMAD R7, R2, c[0x0][0x1b4], R7 ;  /* 0x00006d0002077a24 */ /* 0x000fe400078e0207 */
[----:B------:R-:W-:-:S03]  /*1170*/  IMAD.IADD R13, R15, 0x1, R13 ;  /* 0x000000010f0d7824 */ /* 0x000fc600078e020d */
[----:B------:R-:W-:Y:S01]  /*1180*/  IADD3 R7, R131, R7, RZ ;  /* 0x0000000783077210 */ /* 0x000fe20007ffe0ff */
[----:B------:R-:W-:Y:S05]  /*1190*/  BRA `(.L_x_5446) ;  /* 0x0000047000007947 */ /* 0x000fea0003800000 */
.L_x_5445:
        /* <DEDUP_REMOVED lines=16> */
[----:B------:R-:W-:-:S04]  /*12a0*/  MOV R0, R14 ;  /* 0x0000000e00007202 */ /* 0x000fc80000000f00 */
.L_x_5447:
[----:B------:R-:W-:Y:S01]  /*12b0*/  IABS R5, c[0x0][0x1c8] ;  /* 0x0000720000057a13 */ /* 0x000fe20000000000 */
[----:B------:R-:W-:Y:S01]  /*12c0*/  IMAD.MOV.U32 R16, RZ, RZ, R0 ;  /* 0x000000ffff107224 */ /* 0x000fe200078e0000 */
[----:B------:R-:W-:Y:S01]  /*12d0*/  MOV R14, RZ ;  /* 0x000000ff000e7202 */ /* 0x000fe20000000f00 */
[----:B------:R-:W-:Y:S01]  /*12e0*/  @P4 IMAD.IADD R13, R6, 0x1, R13 ;  /* 0x00000001060d4824 */ /* 0x000fe200078e020d */
[----:B------:R-:W1:Y:S01]  /*12f0*/  I2F.RP R8, R5 ;  /* 0x0000000500087306 */ /* 0x000e620000209400 */
[----:B------:R-:W-:Y:S02]  /*1300*/  LEA R94, R104, 0xffffffc0, 0x6 ;  /* 0xffffffc0685e7811 */ /* 0x000fe400078e30ff */
[----:B------:R-:W-:-:S05]  /*1310*/  MOV R17, R7 ;  /* 0x0000000700117202 */ /* 0x000fca0000000f00 */
[----:B------:R-:W-:Y:S01]  /*1320*/  IMAD.WIDE.U32 R16, R94, c[0x0][0x198], R16 ;  /* 0x000066005e107a25 */ /* 0x000fe200078e0010 */
        /* <DEDUP_REMOVED lines=8> */
[----:B------:R-:W-:-:S04]  /*13b0*/  IMAD.HI.U32 R2, R14, R3, RZ ;  /* 0x000000030e027227 */ /* 0x000fc800078e00ff */
[----:B------:R-:W-:Y:S01]  /*13c0*/  @P4 IMAD.WIDE.U32 R14, R13, c[0x0][0x1a0], RZ ;  /* 0x000068000d0e4a25 */ /* 0x000fe200078e00ff */
[----:B------:R-:W-:-:S03]  /*13d0*/  IADD3 R8, -R2, RZ, RZ ;  /* 0x000000ff02087210 */ /* 0x000fc60007ffe1ff */
[----:B------:R-:W-:Y:S02]  /*13e0*/  @P4 IMAD R13, R13, c[0x0][0x1a4], R15 ;  /* 0x000069000d0d4a24 */ /* 0x000fe400078e020f */
[----:B------:R-:W-:Y:S01]  /*13f0*/  IMAD R8, R5, R8, R3 ;  /* 0x0000000805087224 */ /* 0x000fe200078e0203 */
[----:B------:R-:W-:-:S04]  /*1400*/  LOP3.LUT R3, R134, c[0x0][0x1c8], RZ, 0x3c, !PT ;  /* 0x0000720086037a12 */ /* 0x000fc800078e3cff */
[----:B------:R-:W-:Y:S02]  /*1410*/  ISETP.GT.U32.AND P0, PT, R5, R8, PT ;  /* 0x000000080500720c */ /* 0x000fe40003f04070 */
[----:B------:R-:W-:Y:S02]  /*1420*/  ISETP.GE.AND P1, PT, R3, RZ, PT ;  /* 0x000000ff0300720c */ /* 0x000fe40003f26270 */
[----:B------:R-:W-:-:S09]  /*1430*/  SHF.R.S32.HI R3, RZ, 0x1f, R94 ;  /* 0x0000001fff037819 */ /* 0x000fd2000001145e */
[----:B------:R-:W-:Y:S01]  /*1440*/  @!P0 IMAD.IADD R8, R8, 0x1, -R5 ;  /* 0x0000000108088824 */ /* 0x000fe200078e0a05 */
[----:B------:R-:W-:Y:S02]  /*1450*/  @!P0 IADD3 R2, R2, 0x1, RZ ;  /* 0x0000000102028810 */ /* 0x000fe40007ffe0ff */
[----:B------:R-:W-:Y:S02]  /*1460*/  ISETP.NE.AND P0, PT, RZ, c[0x0][0x1c8], PT ;  /* 0x00007200ff007a0c */ /* 0x000fe40003f05270 */
[----:B------:R-:W-:Y:S01]  /*1470*/  ISETP.GE.U32.AND P2, PT, R8, R5, PT ;  /* 0x000000050800720c */ /* 0x000fe20003f46070 */
[----:B------:R-:W-:Y:S02]  /*1480*/  IMAD R5, R3, c[0x0][0x198], RZ ;  /* 0x0000660003057a24 */ /* 0x000fe400078e02ff */
[----:B------:R-:W-:Y:S02]  /*1490*/  @P4 IMAD.MOV.U32 R8, RZ, RZ, R14 ;  /* 0x000000ffff084224 */ /* 0x000fe400078e000e */
[----:B------:R-:W-:-:S05]  /*14a0*/  IMAD R5, R94, c[0x0][0x19c], R5 ;  /* 0x000067005e057a24 */ /* 0x000fca00078e0205 */
[----:B------:R-:W-:Y:S01]  /*14b0*/  IADD3 R17, R17, R5, RZ ;  /* 0x0000000511117210 */ /* 0x000fe20007ffe0ff */
[----:B------:R-:W-:Y:S02]  /*14c0*/  IMAD.MOV.U32 R5, RZ, RZ, R94 ;  /* 0x000000ffff057224 */ /* 0x000fe400078e005e */
[----:B------:R-:W-:-:S04]  /*14d0*/  @P2 IADD3 R2, R2, 0x1, RZ ;  /* 0x0000000102022810 */ /* 0x000fc80007ffe0ff */
[----:B------:R-:W-:Y:S02]  /*14e0*/  @!P1 IADD3 R2, -R2, RZ, RZ ;  /* 0x000000ff02029210 */ /* 0x000fe40007ffe1ff */
[----:B------:R-:W-:-:S04]  /*14f0*/  @!P0 LOP3.LUT R2, RZ, c[0x0][0x1c8], RZ, 0x33, !PT ;  /* 0x00007200ff028a12 */ /* 0x000fc800078e33ff */
        /* <DEDUP_REMOVED lines=17> */
.L_x_5446:
[----:B-----5:R1:W5:Y:S01]  /*1610*/  @P5 LDG.E R11, [R138.64] ;  /* 0x000000068a0b5981 */ /* 0x020362000c1e1900 */
[----:B------:R-:W-:Y:S01]  /*1620*/  SHF.R.S32.HI R48, RZ, 0x1f, R111 ;  /* 0x0000001fff307819 */ /* 0x000fe2000001146f */
[----:B------:R-:W-:Y:S01]  /*1630*/  IMAD.MOV.U32 R122, RZ, RZ, c[0x0][0x230] ;  /* 0x00008c00ff7a7624 */ /* 0x000fe200078e00ff */
[----:B------:R-:W-:Y:S01]  /*1640*/  ISETP.NE.AND P0, PT, R156, -0x1, PT ;  /* 0xffffffff9c00780c */ /* 0x000fe20003f05270 */
[----:B------:R-:W-:Y:S01]  /*1650*/  IMAD.MOV.U32 R20, RZ, RZ, RZ ;  /* 0x000000ffff147224 */ /* 0x000fe200078e00ff */
[CC--:B------:R-:W-:Y:S01]  /*1660*/  LEA.HI R132, R48.reuse, R111.reuse, RZ, 0x3 ;  /* 0x0000006f30847211 */ /* 0x0c0fe200078f18ff */
[----:B------:R-:W-:Y:S01]  /*1670*/  IMAD.MOV.U32 R145, RZ, RZ, c[0x0][0x198] ;  /* 0x00006600ff917624 */ /* 0x000fe200078e00ff */
[----:B------:R-:W-:Y:S02]  /*1680*/  LEA.HI R127, R48, R111, RZ, 0x4 ;  /* 0x0000006f307f7211 */ /* 0x000fe400078f20ff */
[----:B------:R-:W-:-:S02]  /*1690*/  LOP3.LUT R10, R132, 0xfffffff8, RZ, 0xc0, !PT ;  /* 0xfffffff8840a7812 */ /* 0x000fc400078ec0ff */
[----:B------:R-:W-:Y:S02]  /*16a0*/  SHF.R.S32.HI R132, RZ, 0x3, R132 ;  /* 0x00000003ff847819 */ /* 0x000fe40000011484 */
[-C--:B------:R-:W-:Y:S01]  /*16b0*/  LEA.HI R12, R48, R111.reuse, RZ, 0x6 ;  /* 0x0000006f300c7211 */ /* 0x080fe200078f30ff */
[----:B------:R-:W-:Y:S01]  /*16c0*/  IMAD.IADD R53, R111, 0x1, -R10 ;  /* 0x000000016f357824 */ /* 0x000fe200078e0a0a */
[----:B------:R-:W-:Y:S01]  /*16d0*/  SHF.R.S32.HI R133, RZ, 0x1f, R132 ;  /* 0x0000001fff857819 */ /* 0x000fe20000011484 */
[----:B------:R-:W-:Y:S01]  /*16e0*/  @!P0 IMAD R6, R4, c[0x0][0x178], RZ ;  /* 0x00005e0004068a24 */ /* 0x000fe200078e02ff */
[----:B------:R-:W-:Y:S01]  /*16f0*/  LOP3.LUT R10, R127, 0xfffffff0, RZ, 0xc0, !PT ;  /* 0xfffffff07f0a7812 */ /* 0x000fe200078ec0ff */
[----:B------:R-:W-:Y:S01]  /*1700*/  IMAD.SHL.U32 R129, R132, 0x40, RZ ;  /* 0x0000004084817824 */ /* 0x000fe200078e00ff */
[----:B------:R-:W-:Y:S01]  /*1710*/  LEA.HI R48, R48, R111, RZ, 0x5 ;  /* 0x0000006f30307211 */ /* 0x000fe200078f28ff */
[----:B------:R-:W-:Y:S01]  /*1720*/  @!P0 IMAD.WIDE.U32 R14, R9, c[0x0][0x178], RZ ;  /* 0x00005e00090e8a25 */ /* 0x000fe200078e00ff */
[----:B------:R-:W-:-:S02]  /*1730*/  MOV R41, 0x10 ;  /* 0x0000001000297802 */ /* 0x000fc40000000f00 */
[----:B------:R-:W-:Y:S01]  /*1740*/  LOP3.LUT R129, R129, 0x1c0, RZ, 0xc0, !PT ;  /* 0x000001c081817812 */ /* 0x000fe200078ec0ff */
[----:B------:R-:W-:Y:S01]  /*1750*/  @P0 IMAD.WIDE.U32 R16, R156, c[0x0][0x190], RZ ;  /* 0x000064009c100a25 */ /* 0x000fe200078e00ff */
[----:B------:R-:W-:Y:S02]  /*1760*/  @!P0 MOV R16, R14 ;  /* 0x0000000e00108202 */ /* 0x000fe40000000f00 */
[----:B------:R-:W-:Y:S01]  /*1770*/  LOP3.LUT R128, R48, 0xffffffe0, RZ, 0xc0, !PT ;  /* 0xffffffe030807812 */ /* 0x000fe200078ec0ff */
[----:B------:R-:W-:Y:S01]  /*1780*/  @!P0 IMAD R6, R9, c[0x0][0x17c], R6 ;  /* 0x00005f0009068a24 */ /* 0x000fe200078e0206 */
[----:B------:R-:W-:Y:S01]  /*1790*/  SHF.L.U64.HI R151, R145, R76, c[0x0][0x19c] ;  /* 0x0000670091977619 */ /* 0x000fe2000001024c */
[----:B------:R-:W-:Y:S01]  /*17a0*/  IMAD.SHL.U32 R102, R53, 0x8, RZ ;  /* 0x0000000835667824 */ /* 0x000fe200078e00ff */
[----:B------:R-:W-:Y:S01]  /*17b0*/  SHF.L.U32 R152, R145, 0x4, RZ ;  /* 0x0000000491987819 */ /* 0x000fe200000006ff */
[----:B------:R-:W-:Y:S01]  /*17c0*/  @P0 IMAD R17, R156, c[0x0][0x194], R17 ;  /* 0x000065009c110a24 */ /* 0x000fe200078e0211 */
[----:B------:R-:W-:Y:S01]  /*17d0*/  SHF.R.S32.HI R48, RZ, 0x5, R48 ;  /* 0x00000005ff307819 */ /* 0x000fe20000011430 */
[----:B------:R-:W-:Y:S01]  /*17e0*/  @!P0 IMAD.IADD R17, R15, 0x1, R6 ;  /* 0x000000010f118824 */ /* 0x000fe200078e0206 */
[----:B------:R-:W-:Y:S01]  /*17f0*/  LOP3.LUT R6, R129, 0x38, R102, 0xf8, !PT ;  /* 0x0000003881067812 */ /* 0x000fe200078ef866 */
[----:B------:R-:W-:Y:S01]  /*1800*/  IMAD.WIDE R18, R19, 0x40, R132 ;  /* 0x0000004013127825 */ /* 0x000fe200078e0284 */
[----:B------:R-:W-:-:S02]  /*1810*/  SHF.R.U32.HI R129, RZ, 0x3, R129 ;  /* 0x00000003ff817819 */ /* 0x000fc40000011681 */
[----:B------:R-:W-:Y:S01]  /*1820*/  IADD3 R16, P0, R102, R16, RZ ;  /* 0x0000001066107210 */ /* 0x000fe20007f1e0ff */
[----:B------:R-:W-:Y:S01]  /*1830*/  IMAD.IADD R10, R111, 0x1, -R10 ;  /* 0x000000016f0a7824 */ /* 0x000fe200078e0a0a */
[----:B------:R-:W-:Y:S01]  /*1840*/  SHF.R.S32.HI R103, RZ, 0x1f, R102 ;  /* 0x0000001fff677819 */ /* 0x000fe20000011466 */
[----:B------:R-:W-:Y:S01]  /*1850*/  IMAD.SHL.U32 R12, R12, 0x8, RZ ;  /* 0x000000080c0c7824 */ /* 0x000fe200078e00ff */
[----:B------:R-:W-:Y:S01]  /*1860*/  LOP3.LUT R129, R6, R129, RZ, 0x3c, !PT ;  /* 0x0000008106817212 */ /* 0x000fe200078e3cff */
[----:B------:R-:W-:Y:S01]  /*1870*/  IMAD R6, R19, c[0x0][0x190], RZ ;  /* 0x0000640013067a24 */ /* 0x000fe200078e02ff */
[----:B------:R-:W-:Y:S01]  /*1880*/  SHF.R.S32.HI R21, RZ, 0x1f, R10 ;  /* 0x0000001fff157819 */ /* 0x000fe2000001140a */
[----:B------:R-:W-:Y:S01]  /*1890*/  IMAD.X R17, R103, 0x1, R17, P0 ;  /* 0x0000000167117824 */ /* 0x000fe200000e0611 */
[----:B------:R-:W-:Y:S01]  /*18a0*/  LOP3.LUT R129, R129, 0xfffffe00, R12, 0xf8, !PT ;  /* 0xfffffe0081817812 */ /* 0x000fe200078ef80c */
[----:B------:R-:W-:Y:S01]  /*18b0*/  IMAD R6, R18, c[0x0][0x194], R6 ;  /* 0x0000650012067a24 */ /* 0x000fe200078e0206 */
[----:B------:R-:W-:Y:S01]  /*18c0*/  IADD3 R12, P0, R102, R8, RZ ;  /* 0x00000008660c7210 */ /* 0x000fe20007f1e0ff */
[----:B------:R-:W-:Y:S01]  /*18d0*/  IMAD.WIDE.U32 R16, R18, c[0x0][0x190], R16 ;  /* 0x0000640012107a25 */ /* 0x000fe200078e0010 */
[----:B------:R-:W-:-:S02]  /*18e0*/  LEA.HI R126, R21, R10, RZ, 0x3 ;  /* 0x0000000a157e7211 */ /* 0x000fc400078f18ff */
[----:B------:R-:W-:Y:S01]  /*18f0*/  IADD3 R100, R102, 0x40, RZ ;  /* 0x0000004066647810 */ /* 0x000fe20007ffe0ff */
[----:B------:R-:W-:Y:S01]  /*1900*/  IMAD.IADD R17, R17, 0x1, R6 ;  /* 0x0000000111117824 */ /* 0x000fe200078e0206 */
[----:B------:R-:W-:Y:S01]  /*1910*/  SHF.R.S32.HI R6, RZ, 0x1f, R59 ;  /* 0x0000001fff067819 */ /* 0x000fe2000001143b */
[----:B------:R-:W-:Y:S01]  /*1920*/  IMAD.X R13, R103, 0x1, R13, P0 ;  /* 0x00000001670d7824 */ /* 0x000fe200000e060d */
[----:B------:R-:W-:Y:S01]  /*1930*/  IADD3 R106, P0, R132, R5, RZ ;  /* 0x00000005846a7210 */ /* 0x000fe20007f1e0ff */
[----:B------:R-:W-:Y:S01]  /*1940*/  IMAD.MOV.U32 R15, RZ, RZ, 0x2 ;  /* 0x00000002ff0f7424 */ /* 0x000fe200078e00ff */
[----:B------:R-:W-:Y:S01]  /*1950*/  LEA.HI R57, R6, R59, RZ, 0x6 ;  /* 0x0000003b06397211 */ /* 0x000fe200078f30ff */
[----:B------:R-:W-:Y:S01]  /*1960*/  IMAD.SHL.U32 R119, R53, 0x4, RZ ;  /* 0x0000000435777824 */ /* 0x000fe200078e00ff */
[----:B------:R-:W-:Y:S01]  /*1970*/  LOP3.LUT R125, R126, 0xfffffff8, RZ, 0xc0, !PT ;  /* 0xfffffff87e7d7812 */ /* 0x000fe200078ec0ff */
[----:B------:R-:W-:Y:S01]  /*1980*/  IMAD.X R3, R133, 0x1, R3, P0 ;  /* 0x0000000185037824 */ /* 0x000fe200000e0603 */
[----:B------:R-:W-:Y:S01]  /*1990*/  MOV R21, c[0x0][0x230] ;  /* 0x00008c0000157a02 */ /* 0x000fe20000000f00 */
[----:B------:R-:W-:Y:S01]  /*19a0*/  IMAD.WIDE.U32 R12, R2, c[0x0][0x1b8], R12 ;  /* 0x00006e00020c7a25 */ /* 0x000fe200078e000c */
[----:B------:R-:W-:-:S02]  /*19b0*/  SHF.R.S32.HI R57, RZ, 0x6, R57 ;  /* 0x00000006ff397819 */ /* 0x000fc40000011439 */
[----:B------:R-:W-:Y:S01]  /*19c0*/  ISETP.GE.AND P1, PT, R100, c[0x0][0x220], PT ;  /* 0x0000880064007a0c */ /* 0x000fe20003f26270 */
[----:B------:R-:W-:Y:S01]  /*19d0*/  IMAD.IADD R125, R10, 0x1, -R125 ;  /* 0x000000010a7d7824 */ /* 0x000fe200078e0a7d */
[C---:B------:R-:W-:Y:S01]  /*19e0*/  ISETP.GE.AND P2, PT, R102.reuse, c[0x0][0x220], PT ;  /* 0x0000880066007a0c */ /* 0x040fe20003f46270 */
[----:B------:R-:W-:Y:S01]  /*19f0*/  IMAD.HI.U32 R122, R15, R122, R20 ;  /* 0x0000007a0f7a7227 */ /* 0x000fe200078e0014 */
[----:B------:R-:W-:Y:S02]  /*1a00*/  IADD3 R130, P0, R102, R130, RZ ;  /* 0x0000008266827210 */ /* 0x000fe40007f1e0ff */
[----:B------:R-:W-:Y:S01]  /*1a10*/  IMNMX R57, RZ, R57, !PT ;  /* 0x00000039ff397217 */ /* 0x000fe20007800200 */
[----:B------:R-:W-:Y:S01]  /*1a20*/  IMAD R15, R0, c[0x0][0x1b8], RZ ;  /* 0x00006e00000f7a24 */ /* 0x000fe200078e02ff */
[----:B------:R-:W-:Y:S01]  /*1a30*/  SEL R124, RZ, 0xffffffff, P1 ;  /* 0xffffffffff7c7807 */ /* 0x000fe20000800000 */
[----:B------:R-:W-:Y:S01]  /*1a40*/  IMAD.X R131, R103, 0x1, R7, P0 ;  /* 0x0000000167837824 */ /* 0x000fe200000e0607 */
[----:B------:R-:W-:Y:S01]  /*1a50*/  SEL R5, RZ, 0x1, P2 ;  /* 0x00000001ff057807 */ /* 0x000fe20001000000 */
[----:B------:R-:W-:Y:S01]  /*1a60*/  IMAD R10, R2, c[0x0][0x1bc], R15 ;  /* 0x00006f00020a7a24 */ /* 0x000fe200078e020f */
[----:B------:R-:W-:Y:S01]  /*1a70*/  R2P PR, R125, 0x6 ;  /* 0x000000067d007804 */ /* 0x000fe20000000000 */
[----:B------:R-:W-:Y:S01]  /*1a80*/  IMAD R3, R3, c[0x0][0x1a0], RZ ;  /* 0x0000680003037a24 */ /* 0x000fe200078e02ff */
[----:B------:R-:W-:Y:S01]  /*1a90*/  ISETP.GT.AND P0, PT, R104, R57, PT ;  /* 0x000000396800720c */ /* 0x000fe20003f04270 */
[----:B------:R-:W-:Y:S01]  /*1aa0*/  IMAD R141, R133, c[0x0][0x198], RZ ;  /* 0x00006600858d7a24 */ /* 0x000fe200078e02ff */
[----:B------:R-:W-:Y:S01]  /*1ab0*/  SHF.R.S32.HI R8, RZ, 0x1f, R134 ;  /* 0x0000001fff087819 */ /* 0x000fe20000011486 */
[----:B------:R-:W-:Y:S01]  /*1ac0*/  IMAD.IADD R13, R13, 0x1, R10 ;  /* 0x000000010d0d7824 */ /* 0x000fe200078e020a */
[----:B------:R-:W-:Y:S01]  /*1ad0*/  SHF.R.S32.HI R123, RZ, 0x1, R122 ;  /* 0x00000001ff7b7819 */ /* 0x000fe2000001147a */
[----:B------:R-:W-:Y:S01]  /*1ae0*/  IMAD R101, R106, c[0x0][0x1a4], R3 ;  /* 0x000069006a657a24 */ /* 0x000fe200078e0203 */
[----:B------:R-:W-:Y:S01]  /*1af0*/  SHF.L.U32 R124, R124, 0x1, RZ ;  /* 0x000000017c7c7819 */ /* 0x000fe200000006ff */
[----:B------:R-:W-:Y:S01]  /*1b00*/  IMAD R137, R8, c[0x0][0x1a8], RZ ;  /* 0x00006a0008897a24 */ /* 0x000fe200078e02ff */
[----:B------:R-:W-:Y:S01]  /*1b10*/  IADD3 R128, -R128, R111, RZ ;  /* 0x0000006f80807210 */ /* 0x000fe20007ffe1ff */
[----:B------:R-:W-:Y:S01]  /*1b20*/  IMAD R120, R132, R123, R119 ;  /* 0x0000007b84787224 */ /* 0x000fe200078e0277 */
[----:B------:R-:W-:Y:S01]  /*1b30*/  LOP3.LUT R124, R124, 0x2, R5, 0xe2, !PT ;  /* 0x000000027c7c7812 */ /* 0x000fe200078ee205 */
[----:B------:R-:W-:Y:S01]  /*1b40*/  IMAD R137, R134, c[0x0][0x1ac], R137 ;  /* 0x00006b0086897a24 */ /* 0x000fe200078e0289 */
[----:B------:R-:W-:Y:S01]  /*1b50*/  SEL R41, R41, 0xfffffff0, !P1 ;  /* 0xfffffff029297807 */ /* 0x000fe20004800000 */
[----:B------:R-:W-:Y:S01]  /*1b60*/  IMAD.MOV.U32 R3, RZ, RZ, 0x20 ;  /* 0x00000020ff037424 */ /* 0x000fe200078e00ff */
[----:B------:R-:W-:Y:S01]  /*1b70*/  SHF.R.S32.HI R110, RZ, 0x1f, R120 ;  /* 0x0000001fff6e7819 */ /* 0x000fe20000011478 */
[----:B------:R-:W-:-:S02]  /*1b80*/  IMAD.MOV.U32 R5, RZ, RZ, c[0x0][0x1a0] ;  /* 0x00006800ff057624 */ /* 0x000fc400078e00ff */
[C---:B------:R-:W-:Y:S01]  /*1b90*/  IMAD R141, R132.reuse, c[0x0][0x19c], R141 ;  /* 0x00006700848d7a24 */ /* 0x040fe200078e028d */
[----:B------:R-:W-:Y:S01]  /*1ba0*/  SEL R39, R3, 0xffffffe0, !P2 ;  /* 0xffffffe003277807 */ /* 0x000fe20005000000 */
[----:B------:R-:W-:Y:S01]  /*1bb0*/  IMAD.IADD R119, R119, 0x1, R120 ;  /* 0x0000000177777824 */ /* 0x000fe200078e0278 */
[----:B------:R-:W-:Y:S01]  /*1bc0*/  SHF.L.U64.HI R153, R5, R76, c[0x0][0x1a4] ;  /* 0x0000690005997619 */ /* 0x000fe2000001024c */
[----:B------:R-:W-:-:S03]  /*1bd0*/  IMAD.WIDE.U32 R130, R132, c[0x0][0x198], R130 ;  /* 0x0000660084827a25 */ /* 0x000fc600078e0082 */
[----:B------:R-:W-:Y:S01]  /*1be0*/  SHF.R.S32.HI R109, RZ, 0x1f, R119 ;  /* 0x0000001fff6d7819 */ /* 0x000fe20000011477 */
[----:B------:R-:W-:Y:S01]  /*1bf0*/  IMAD.WIDE.U32 R134, R134, c[0x0][0x1a8], R16 ;  /* 0x00006a0086867a25 */ /* 0x000fe200078e0010 */
[----:B------:R-:W-:-:S03]  /*1c00*/  IADD3 R141, R131, R141, RZ ;  /* 0x0000008d838d7210 */ /* 0x000fc60007ffe0ff */
[----:B------:R-:W-:-:S04]  /*1c10*/  IMAD.WIDE.U32 R106, R106, c[0x0][0x1a0], R12 ;  /* 0x000068006a6a7a25 */ /* 0x000fc800078e000c */
[----:B------:R-:W-:Y:S02]  /*1c20*/  IMAD.SHL.U32 R154, R5, 0x10, RZ ;  /* 0x00000010059a7824 */ /* 0x000fe400078e00ff */
[----:B------:R-:W-:Y:S02]  /*1c30*/  IMAD.SHL.U32 R121, R123, 0x10, RZ ;  /* 0x000000107b797824 */ /* 0x000fe400078e00ff */
[----:B------:R-:W-:Y:S02]  /*1c40*/  IMAD.IADD R101, R107, 0x1, R101 ;  /* 0x000000016b657824 */ /* 0x000fe400078e0265 */
[----:B------:R-:W-:Y:S02]  /*1c50*/  IMAD.IADD R137, R135, 0x1, R137 ;  /* 0x0000000187897824 */ /* 0x000fe400078e0289 */
[----:B------:R-:W-:Y:S01]  /*1c60*/  @!P5 IMAD.MOV.U32 R11, RZ, RZ, RZ ;  /* 0x000000ffff0bd224 */ /* 0x000fe200078e00ff */
[----:B------:R-:W-:Y:S05]  /*1c70*/  @!P0 BRA `(.L_x_5448) ;  /* 0x000068d000008947 */ /* 0x000fea0003800000 */
[----:B-1----:R-:W-:Y:S01]  /*1c80*/  SHF.R.S32.HI R7, RZ, 0x1f, R94 ;  /* 0x0000001fff077819 */ /* 0x002fe2000001145e */
[C---:B------:R-:W-:Y:S01]  /*1c90*/  IMAD R6, R4.reuse, c[0x0][0x280], RZ ;  /* 0x0000a00004067a24 */ /* 0x040fe200078e02ff */
[--C-:B------:R-:W-:Y:S01]  /*1ca0*/  SHF.R.S32.HI R10, RZ, 0x1f, R59.reuse ;  /* 0x0000001fff0a7819 */ /* 0x100fe2000001143b */
[----:B------:R-:W-:Y:S01]  /*1cb0*/  IMAD R4, R4, c[0x0][0x278], RZ ;  /* 0x00009e0004047a24 */ /* 0x000fe200078e02ff */
[----:B------:R-:W-:Y:S01]  /*1cc0*/  IADD3 R8, P1, P0, R94, R132, -R59 ;  /* 0x000000845e087210 */ /* 0x000fe2000783e83b */
[C---:B------:R-:W-:Y:S01]  /*1cd0*/  IMAD R6, R9.reuse, c[0x0][0x284], R6 ;  /* 0x0000a10009067a24 */ /* 0x040fe200078e0206 */
[C---:B------:R-:W-:Y:S01]  /*1ce0*/  LEA R84, P2, R130.reuse, c[0x0][0x168], 0x1 ;  /* 0x00005a0082547a11 */ /* 0x040fe200078408ff */
[----:B------:R-:W-:Y:S01]  /*1cf0*/  IMAD.WIDE.U32 R14, R9, c[0x0][0x280], R102 ;  /* 0x0000a000090e7a25 */ /* 0x000fe200078e0066 */
[----:B------:R-:W-:Y:S01]  /*1d00*/  IADD3.X R7, R7, R133, ~R10, P1, P0 ;  /* 0x0000008507077210 */ /* 0x000fe20000fe0c0a */
[----:B------:R-:W-:Y:S01]  /*1d10*/  UMOV UR8, 0x60 ;  /* 0x0000006000087882 */ /* 0x000fe20000000000 */
[----:B------:R-:W-:Y:S01]  /*1d20*/  LEA.HI.X R83, R130, c[0x0][0x16c], R141, 0x1, P2 ;  /* 0x00005b0082537a11 */ /* 0x000fe200010f0c8d */
[----:B------:R-:W-:Y:S01]  /*1d30*/  IMAD.WIDE.U32 R12, R9, c[0x0][0x278], R102 ;  /* 0x00009e00090c7a25 */ /* 0x000fe200078e0066 */
[----:B------:R-:W-:Y:S01]  /*1d40*/  IADD3 R114, R121, 0x40, RZ ;  /* 0x0000004079727810 */ /* 0x000fe20007ffe0ff */
[----:B------:R-:W-:Y:S01]  /*1d50*/  ULDC.64 UR4, c[0x0][0x1a0] ;  /* 0x0000680000047ab9 */ /* 0x000fe20000000a00 */
[----:B------:R-:W-:Y:S01]  /*1d60*/  MOV R60, 0x5 ;  /* 0x00000005003c7802 */ /* 0x000fe20000000f00 */
[----:B------:R-:W-:Y:S01]  /*1d70*/  IMAD R4, R9, c[0x0][0x27c], R4 ;  /* 0x00009f0009047a24 */ /* 0x000fe200078e0204 */
[----:B------:R-:W-:Y:S01]  /*1d80*/  UIMAD UR9, UR8, UR5, URZ ;  /* 0x00000005080972a4 */ /* 0x000fe2000f8e023f */
[----:B------:R-:W-:Y:S01]  /*1d90*/  IMAD.IADD R15, R15, 0x1, R6 ;  /* 0x000000010f0f7824 */ /* 0x000fe200078e0206 */
[----:B------:R-:W-:Y:S01]  /*1da0*/  LOP3.LUT R117, R124, 0xffff, RZ, 0xc0, !PT ;  /* 0x0000ffff7c757812 */ /* 0x000fe200078ec0ff */
[----:B------:R-:W-:Y:S01]  /*1db0*/  IMAD R9, R7, c[0x0][0x290], RZ ;  /* 0x0000a40007097a24 */ /* 0x000fe200078e02ff */
[----:B------:R-:W-:Y:S01]  /*1dc0*/  ULDC UR5, c[0x0][0x294] ;  /* 0x0000a50000057ab9 */ /* 0x000fe20000000800 */
[----:B------:R-:W-:Y:S01]  /*1dd0*/  IMAD.IADD R13, R13, 0x1, R4 ;  /* 0x000000010d0d7824 */ /* 0x000fe200078e0204 */
[----:B------:R-:W-:Y:S01]  /*1de0*/  UIMAD UR5, UR8, UR5, URZ ;  /* 0x00000005080572a4 */ /* 0x000fe2000f8e023f */
[----:B------:R-:W-:Y:S01]  /*1df0*/  IMAD R7, R7, c[0x0][0x288], RZ ;  /* 0x0000a20007077a24 */ /* 0x000fe200078e02ff */
[----:B------:R-:W-:Y:S01]  /*1e00*/  UIMAD.WIDE.U32 UR10, UR8, UR4, URZ ;  /* 0x00000004080a72a5 */ /* 0x000fe2000f8e003f */
[C---:B------:R-:W-:Y:S01]  /*1e10*/  IMAD R9, R8.reuse, c[0x0][0x294], R9 ;  /* 0x0000a50008097a24 */ /* 0x040fe200078e0209 */
[C---:B------:R-:W-:Y:S01]  /*1e20*/  LOP3.LUT R118, R117.reuse, 0x1, RZ, 0xc0, !PT ;  /* 0x0000000175767812 */ /* 0x040fe200078ec0ff */
[----:B------:R-:W-:Y:S01]  /*1e30*/  IMAD.WIDE.U32 R14, R8, c[0x0][0x290], R14 ;  /* 0x0000a400080e7a25 */ /* 0x000fe200078e000e */
[C---:B------:R-:W-:Y:S01]  /*1e40*/  IADD3 R56, R132.reuse, 0x10, RZ ;  /* 0x0000001084387810 */ /* 0x040fe20007ffe0ff */
[----:B------:R-:W-:Y:S01]  /*1e50*/  ULDC UR4, c[0x0][0x230] ;  /* 0x00008c0000047ab9 */ /* 0x000fe20000000800 */
[----:B------:R-:W-:Y:S01]  /*1e60*/  IADD3 R55, R132, 0x20, RZ ;  /* 0x0000002084377810 */ /* 0x000fe20007ffe0ff */
[----:B------:R-:W-:Y:S01]  /*1e70*/  IMAD R4, R8, c[0x0][0x28c], R7 ;  /* 0x0000a30008047a24 */ /* 0x000fe200078e0207 */
[----:B------:R-:W-:Y:S01]  /*1e80*/  IADD3 R54, R132, 0x30, RZ ;  /* 0x0000003084367810 */ /* 0x000fe20007ffe0ff */
[----:B------:R-:W-:Y:S01]  /*1e90*/  IMAD.WIDE.U32 R12, R8, c[0x0][0x288], R12 ;  /* 0x0000a200080c7a25 */ /* 0x000fe200078e000c */
[----:B------:R-:W-:Y:S01]  /*1ea0*/  SHF.R.S32.HI R108, RZ, 0x1f, R121 ;  /* 0x0000001fff6c7819 */ /* 0x000fe20000011479 */
[----:B------:R-:W-:Y:S01]  /*1eb0*/  UIADD3 UR9, UR11, UR9, URZ ;  /* 0x000000090b097290 */ /* 0x000fe2000fffe03f */
[----:B------:R-:W-:Y:S01]  /*1ec0*/  LOP3.LUT R117, R117, 0x2, RZ, 0xc0, !PT ;  /* 0x0000000275757812 */ /* 0x000fe200078ec0ff */
[----:B------:R-:W-:Y:S01]  /*1ed0*/  IMAD.IADD R7, R15, 0x1, R9 ;  /* 0x000000010f077824 */ /* 0x000fe200078e0209 */
[----:B------:R-:W-:Y:S01]  /*1ee0*/  SHF.R.S32.HI R99, RZ, 0x1f, R114 ;  /* 0x0000001fff637819 */ /* 0x000fe20000011472 */
[----:B------:R-:W-:Y:S01]  /*1ef0*/  IMAD.IADD R9, R13, 0x1, R4 ;  /* 0x000000010d097824 */ /* 0x000fe200078e0204 */
[----:B------:R-:W-:Y:S01]  /*1f00*/  ULDC.U8 UR8, c[0x0][0x313] ;  /* 0x0000c4c000087ab9 */ /* 0x000fe20000000000 */
[----:B------:R-:W-:-:S02]  /*1f10*/  IMAD R91, R0, c[0x0][0x298], RZ ;  /* 0x0000a600005b7a24 */ /* 0x000fc400078e02ff */
[----:B------:R-:W-:Y:S02]  /*1f20*/  IMAD.MOV.U32 R8, RZ, RZ, R12 ;  /* 0x000000ffff087224 */ /* 0x000fe400078e000c */
[----:B------:R-:W-:Y:S02]  /*1f30*/  IMAD.MOV.U32 R6, RZ, RZ, R14 ;  /* 0x000000ffff067224 */ /* 0x000fe400078e000e */
[----:B------:R-:W-:Y:S02]  /*1f40*/  IMAD R89, R0, c[0x0][0x2a0], RZ ;  /* 0x0000a80000597a24 */ /* 0x000fe400078e02ff */
[----:B-----5:R-:W-:Y:S02]  /*1f50*/  IMAD.IADD R94, R11, 0x1, R94 ;  /* 0x000000010b5e7824 */ /* 0x020fe400078e025e */
[C---:B------:R-:W-:Y:S02]  /*1f60*/  IMAD R91, R2.reuse, c[0x0][0x29c], R91 ;  /* 0x0000a700025b7a24 */ /* 0x040fe400078e025b */
[----:B------:R-:W-:-:S04]  /*1f70*/  IMAD.WIDE.U32 R8, R2, c[0x0][0x298], R8 ;  /* 0x0000a60002087a25 */ /* 0x000fc800078e0008 */
[----:B------:R-:W-:Y:S01]  /*1f80*/  IMAD R89, R2, c[0x0][0x2a4], R89 ;  /* 0x0000a90002597a24 */ /* 0x000fe200078e0259 */
[----:B------:R-:W-:Y:S01]  /*1f90*/  LEA R90, P0, R8, c[0x0][0x268], 0x1 ;  /* 0x00009a00085a7a11 */ /* 0x000fe200078008ff */
[----:B------:R-:W-:-:S04]  /*1fa0*/  IMAD.WIDE.U32 R6, R2, c[0x0][0x2a0], R6 ;  /* 0x0000a80002067a25 */ /* 0x000fc800078e0006 */
[----:B------:R-:W-:Y:S01]  /*1fb0*/  IMAD.IADD R91, R9, 0x1, R91 ;  /* 0x00000001095b7824 */ /* 0x000fe200078e025b */
[----:B------:R-:W-:Y:S01]  /*1fc0*/  LEA R88, P1, R6, c[0x0][0x270], 0x1 ;  /* 0x00009c0006587a11 */ /* 0x000fe200078208ff */
[----:B------:R-:W-:Y:S02]  /*1fd0*/  IMAD R94, R123, R94, RZ ;  /* 0x0000005e7b5e7224 */ /* 0x000fe400078e02ff */
[----:B------:R-:W-:Y:S01]  /*1fe0*/  IMAD.IADD R89, R7, 0x1, R89 ;  /* 0x0000000107597824 */ /* 0x000fe200078e0259 */
[----:B------:R-:W-:Y:S01]  /*1ff0*/  LEA.HI.X R91, R8, c[0x0][0x26c], R91, 0x1, P0 ;  /* 0x00009b00085b7a11 */ /* 0x000fe200000f0c5b */
[----:B------:R-:W-:Y:S01]  /*2000*/  IMAD.MOV.U32 R63, RZ, RZ, c[0x0][0x288] ;  /* 0x0000a200ff3f7624 */ /* 0x000fe200078e00ff */
[----:B------:R-:W-:Y:S01]  /*2010*/  SHF.R.S32.HI R95, RZ, 0x1f, R94 ;  /* 0x0000001fff5f7819 */ /* 0x000fe2000001145e */
[----:B------:R-:W-:Y:S01]  /*2020*/  IMAD.MOV.U32 R142, RZ, RZ, c[0x0][0x290] ;  /* 0x0000a400ff8e7624 */ /* 0x000fe200078e00ff */
[-C--:B------:R-:W-:Y:S01]  /*2030*/  IADD3 R42, P4, R120, R94.reuse, RZ ;  /* 0x0000005e782a7210 */ /* 0x080fe20007f9e0ff */
[----:B------:R-:W-:Y:S01]  /*2040*/  IMAD.SHL.U32 R61, R63, 0x10, RZ ;  /* 0x000000103f3d7824 */ /* 0x000fe200078e00ff */
[----:B------:R-:W-:Y:S01]  /*2050*/  LEA.HI.X R89, R6, c[0x0][0x274], R89, 0x1, P1 ;  /* 0x00009d0006597a11 */ /* 0x000fe200008f0c59 */
[----:B------:R-:W-:Y:S01]  /*2060*/  IMAD R0, R3, c[0x0][0x1a4], RZ ;  /* 0x0000690003007a24 */ /* 0x000fe200078e02ff */
[----:B------:R-:W-:Y:S01]  /*2070*/  IADD3 R69, P0, R152, 0x40, RZ ;  /* 0x0000004098457810 */ /* 0x000fe20007f1e0ff */
[----:B------:R-:W-:Y:S01]  /*2080*/  IMAD.X R43, R110, 0x1, R95, P4 ;  /* 0x000000016e2b7824 */ /* 0x000fe200020e065f */
[----:B------:R-:W-:Y:S01]  /*2090*/  IADD3 R94, P2, R119, R94, RZ ;  /* 0x0000005e775e7210 */ /* 0x000fe20007f5e0ff */
[----:B------:R-:W-:Y:S01]  /*20a0*/  IMAD.WIDE.U32 R80, R5, 0x20, RZ ;  /* 0x0000002005507825 */ /* 0x000fe200078e00ff */
[----:B------:R-:W-:-:S02]  /*20b0*/  LEA R86, P1, R106, c[0x0][0x170], 0x1 ;  /* 0x00005c006a567a11 */ /* 0x000fc400078208ff */
[----:B------:R-:W-:Y:S01]  /*20c0*/  SHF.L.U64.HI R58, R63, R76, c[0x0][0x28c] ;  /* 0x0000a3003f3a7619 */ /* 0x000fe2000001024c */
[----:B------:R-:W-:Y:S01]  /*20d0*/  IMAD.X R68, RZ, RZ, R151, P0 ;  /* 0x000000ffff447224 */ /* 0x000fe200000e0697 */
[----:B------:R-:W-:Y:S01]  /*20e0*/  LEA.HI.X R87, R106, c[0x0][0x174], R101, 0x1, P1 ;  /* 0x00005d006a577a11 */ /* 0x000fe200008f0c65 */
[----:B------:R-:W-:Y:S01]  /*20f0*/  IMAD.X R95, R109, 0x1, R95, P2 ;  /* 0x000000016d5f7824 */ /* 0x000fe200010e065f */
[----:B------:R-:W-:Y:S01]  /*2100*/  IADD3 R71, P0, R152, R69, RZ ;  /* 0x0000004598477210 */ /* 0x000fe20007f1e0ff */
[----:B------:R-:W-:Y:S01]  /*2110*/  IMAD.IADD R113, R121, 0x1, R114 ;  /* 0x0000000179717824 */ /* 0x000fe200078e0272 */
[----:B------:R-:W-:Y:S01]  /*2120*/  IADD3 R64, P1, R61, 0x40, RZ ;  /* 0x000000403d407810 */ /* 0x000fe20007f3e0ff */
[----:B------:R-:W-:Y:S01]  /*2130*/  IMAD.SHL.U32 R77, R142, 0x10, RZ ;  /* 0x000000108e4d7824 */ /* 0x000fe200078e00ff */
[----:B------:R-:W-:Y:S01]  /*2140*/  IADD3.X R70, R151, R68, RZ, P0, !PT ;  /* 0x0000004497467210 */ /* 0x000fe200007fe4ff */
[C---:B------:R-:W-:Y:S01]  /*2150*/  IMAD.SHL.U32 R116, R123.reuse, 0x20, RZ ;  /* 0x000000207b747824 */ /* 0x040fe200078e00ff */
[C---:B------:R-:W-:Y:S01]  /*2160*/  SHF.L.U64.HI R43, R42.reuse, 0x1, R43 ;  /* 0x000000012a2b7819 */ /* 0x040fe2000001022b */
[----:B------:R-:W-:Y:S01]  /*2170*/  IMAD.SHL.U32 R42, R42, 0x2, RZ ;  /* 0x000000022a2a7824 */ /* 0x000fe200078e00ff */
[C---:B------:R-:W-:Y:S01]  /*2180*/  SHF.L.U64.HI R95, R94.reuse, 0x1, R95 ;  /* 0x000000015e5f7819 */ /* 0x040fe2000001025f */
[----:B------:R-:W-:Y:S01]  /*2190*/  IMAD.SHL.U32 R94, R94, 0x2, RZ ;  /* 0x000000025e5e7824 */ /* 0x000fe200078e00ff */
[----:B------:R-:W-:Y:S01]  /*21a0*/  IADD3.X R65, RZ, R58, RZ, P1, !PT ;  /* 0x0000003aff417210 */ /* 0x000fe20000ffe4ff */
[----:B------:R-:W-:Y:S01]  /*21b0*/  IMAD R115, R123, 0x30, RZ ;  /* 0x000000307b737824 */ /* 0x000fe200078e02ff */
[----:B------:R-:W-:Y:S01]  /*21c0*/  IADD3 R66, P5, R64, R61, RZ ;  /* 0x0000003d40427210 */ /* 0x000fe20007fbe0ff */
[----:B------:R-:W-:Y:S01]  /*21d0*/  IMAD.IADD R112, R121, 0x1, R113 ;  /* 0x0000000179707824 */ /* 0x000fe200078e0271 */
[----:B------:R-:W-:Y:S01]  /*21e0*/  IADD3 R75, P0, R152, R71, RZ ;  /* 0x00000047984b7210 */ /* 0x000fe20007f1e0ff */
[----:B------:R-:W-:Y:S01]  /*21f0*/  IMAD R3, R3, c[0x0][0x19c], RZ ;  /* 0x0000670003037a24 */ /* 0x000fe200078e02ff */
[C---:B------:R-:W-:Y:S01]  /*2200*/  SHF.L.U64.HI R76, R142.reuse, R76, c[0x0][0x294] ;  /* 0x0000a5008e4c7619 */ /* 0x040fe2000001024c */
[----:B------:R-:W-:Y:S01]  /*2210*/  IMAD.X R67, R65, 0x1, R58, P5 ;  /* 0x0000000141437824 */ /* 0x000fe200028e063a */
[C---:B------:R-:W-:Y:S01]  /*2220*/  SHF.L.U64.HI R78, R142.reuse, R60, c[0x0][0x294] ;  /* 0x0000a5008e4e7619 */ /* 0x040fe2000001023c */
[----:B------:R-:W-:Y:S01]  /*2230*/  IMAD.X R74, R151, 0x1, R70, P0 ;  /* 0x00000001974a7824 */ /* 0x000fe200000e0646 */
[C---:B------:R-:W-:Y:S01]  /*2240*/  SHF.L.U32 R79, R142.reuse, 0x5, RZ ;  /* 0x000000058e4f7819 */ /* 0x040fe200000006ff */
[----:B------:R-:W-:Y:S01]  /*2250*/  IMAD.WIDE.U32 R142, R142, 0x60, RZ ;  /* 0x000000608e8e7825 */ /* 0x000fe200078e00ff */
[----:B------:R-:W-:-:S02]  /*2260*/  IADD3 R92, P4, R94, c[0x0][0x2b0], RZ ;  /* 0x0000ac005e5c7a10 */ /* 0x000fc40007f9e0ff */
[----:B------:R-:W-:Y:S01]  /*2270*/  IADD3 R10, P1, R42, c[0x0][0x2b0], RZ ;  /* 0x0000ac002a0a7a10 */ /* 0x000fe20007f3e0ff */
[----:B------:R-:W-:Y:S01]  /*2280*/  IMAD.WIDE.U32 R144, R145, 0x20, RZ ;  /* 0x0000002091907825 */ /* 0x000fe200078e00ff */
[----:B------:R-:W-:Y:S02]  /*2290*/  IADD3 R73, P5, R66, R61, RZ ;  /* 0x0000003d42497210 */ /* 0x000fe40007fbe0ff */
[----:B------:R-:W-:Y:S01]  /*22a0*/  IADD3 R0, R81, R0, RZ ;  /* 0x0000000051007210 */ /* 0x000fe20007ffe0ff */
[----:B------:R-:W-:Y:S01]  /*22b0*/  IMAD.SHL.U32 R81, R80, 0x2, RZ ;  /* 0x0000000250517824 */ /* 0x000fe200078e00ff */
[----:B------:R-:W-:Y:S01]  /*22c0*/  IADD3 R94, P2, R94, c[0x0][0x2a8], RZ ;  /* 0x0000aa005e5e7a10 */ /* 0x000fe20007f5e0ff */
[----:B------:R-:W-:Y:S01]  /*22d0*/  IMAD.MOV.U32 R11, RZ, RZ, R104 ;  /* 0x000000ffff0b7224 */ /* 0x000fe200078e0068 */
[----:B------:R-:W-:Y:S01]  /*22e0*/  IADD3 R42, P0, R42, c[0x0][0x2a8], RZ ;  /* 0x0000aa002a2a7a10 */ /* 0x000fe20007f1e0ff */
[----:B------:R-:W-:Y:S01]  /*22f0*/  IMAD.IADD R62, R145, 0x1, R3 ;  /* 0x00000001913e7824 */ /* 0x000fe200078e0203 */
[C---:B------:R-:W-:Y:S01]  /*2300*/  SHF.L.U64.HI R60, R63.reuse, R60, c[0x0][0x28c] ;  /* 0x0000a3003f3c7619 */ /* 0x040fe2000001023c */
[----:B------:R-:W-:Y:S01]  /*2310*/  IMAD.SHL.U32 R63, R63, 0x20, RZ ;  /* 0x000000203f3f7824 */ /* 0x000fe200078e00ff */
[C---:B------:R-:W-:Y:S01]  /*2320*/  SHF.L.U64.HI R78, R79.reuse, 0x1, R78 ;  /* 0x000000014f4e7819 */ /* 0x040fe2000001024e */
[----:B------:R-:W-:Y:S01]  /*2330*/  IMAD.SHL.U32 R79, R79, 0x2, RZ ;  /* 0x000000024f4f7824 */ /* 0x000fe200078e00ff */
[C---:B------:R-:W-:Y:S01]  /*2340*/  SHF.L.U64.HI R76, R77.reuse, 0x1, R76 ;  /* 0x000000014d4c7819 */ /* 0x040fe2000001024c */
[----:B------:R-:W-:Y:S01]  /*2350*/  IMAD.SHL.U32 R77, R77, 0x2, RZ ;  /* 0x000000024d4d7824 */ /* 0x000fe200078e00ff */
[----:B------:R-:W-:Y:S01]  /*2360*/  IADD3.X R93, R95, c[0x0][0x2b4], RZ, P4, !PT ;  /* 0x0000ad005f5d7a10 */ /* 0x000fe200027fe4ff */
[----:B------:R-:W-:Y:S01]  /*2370*/  IMAD.X R72, R67, 0x1, R58, P5 ;  /* 0x0000000143487824 */ /* 0x000fe200028e063a */
[----:B------:R-:W-:-:S02]  /*2380*/  IADD3.X R9, R43, c[0x0][0x2b4], RZ, P1, !PT ;  /* 0x0000ad002b097a10 */ /* 0x000fc40000ffe4ff */
[----:B------:R-:W-:Y:S02]  /*2390*/  SHF.L.U64.HI R80, R80, 0x1, R0 ;  /* 0x0000000150507819 */ /* 0x000fe40000010200 */
[----:B------:R-:W-:Y:S02]  /*23a0*/  SHF.R.S32.HI R105, RZ, 0x1f, R116 ;  /* 0x0000001fff697819 */ /* 0x000fe40000011474 */
[----:B------:R-:W-:Y:S02]  /*23b0*/  SHF.R.S32.HI R98, RZ, 0x1f, R115 ;  /* 0x0000001fff627819 */ /* 0x000fe40000011473 */
[----:B------:R-:W-:Y:S02]  /*23c0*/  SHF.R.S32.HI R97, RZ, 0x1f, R113 ;  /* 0x0000001fff617819 */ /* 0x000fe40000011471 */
[----:B------:R-:W-:Y:S02]  /*23d0*/  IADD3 R82, R143, UR5, RZ ;  /* 0x000000058f527c10 */ /* 0x000fe4000fffe0ff */
[----:B------:R-:W-:-:S02]  /*23e0*/  SHF.R.S32.HI R96, RZ, 0x1f, R112 ;  /* 0x0000001fff607819 */ /* 0x000fc40000011470 */
[----:B------:R-:W-:Y:S02]  /*23f0*/  IADD3.X R95, R95, c[0x0][0x2ac], RZ, P2, !PT ;  /* 0x0000ab005f5f7a10 */ /* 0x000fe400017fe4ff */
[----:B------:R-:W-:Y:S02]  /*2400*/  IADD3.X R43, R43, c[0x0][0x2ac], RZ, P0, !PT ;  /* 0x0000ab002b2b7a10 */ /* 0x000fe400007fe4ff */
.L_x_5517:
[----:B------:R-:W-:Y:S01]  /*2410*/  IMAD.SHL.U32 R13, R11, 0x40, RZ ;  /* 0x000000400b0d7824 */ /* 0x000fe200078e00ff */
[----:B------:R-:W-:Y:S04]  /*2420*/  BSSY B0, `(.L_x_5449) ;  /* 0x000000e000007945 */ /* 0x000fe80003800000 */
[----:B------:R-:W-:Y:S05]  /*2430*/  IADD3 R12, R13, -0x40, RZ ;  /* 0xffffffc00d0c7810 */ /* 0x000fea0007ffe0ff */
[--C-:B-12---:R-:W-:Y:S02]  /*2440*/  IMAD.IADD R15, R52, 0x1, -R12.reuse ;  /* 0x00000001340f7824 */ /* 0x106fe400078e0a0c */
[----:B------:R-:W-:Y:S03]  /*2450*/  IMAD.IADD R3, R59, 0x1, -R12 ;  /* 0x000000013b037824 */ /* 0x000fe600078e0a0c */
[C---:B------:R-:W-:Y:S04]  /*2460*/  ISETP.GE.AND P6, PT, R132.reuse, R15, PT ;  /* 0x0000000f8400720c */ /* 0x040fe80003fc6270 */
[----:B------:R-:W-:Y:S11]  /*2470*/  ISETP.GE.AND P6, PT, R132, R3, !P6 ;  /* 0x000000038400720c */ /* 0x000ff600077c6270 */
[----:B------:R-:W-:Y:S02]  /*2480*/  @!UPT UIADD3 URZ, URZ, URZ, URZ ;  /* 0x0000003f3f3ff290 */ /* 0x000fe4000fffe03f */
[----:B---3--:R-:W-:-:S05]  /*2490*/  @!P6 BRA `(.L_x_5450) ;  /* 0x000000600000e947 */ /* 0x008fca0003800000 */
[----:B------:R-:W-:Y:S02]  /*24a0*/  ISETP.NE.AND P1, PT, R118, RZ, PT ;  /* 0x000000ff7600720c */ /* 0x000fe40003f25270 */
[----:B------:R-:W-:Y:S11]  /*24b0*/  ISETP.NE.AND P0, PT, R117, RZ, PT ;  /* 0x000000ff7500720c */ /* 0x000ff60003f05270 */
[----:B------:R-:W2:Y:S04]  /*24c0*/  @P1 LDG.E.128 R16, [R88.64] ;  /* 0x0000000658101981 */ /* 0x000ea8000c1e1d00 */
[----:B--2---:R1:W-:Y:S04]  /*24d0*/  @P1 STG.E.128 [R86.64], R16 ;  /* 0x0000001056001986 */ /* 0x0043e8000c101d06 */
[----:B------:R-:W2:Y:S04]  /*24e0*/  @P0 LDG.E.128 R4, [R88.64+0x80] ;  /* 0x0000800658040981 */ /* 0x000ea8000c1e1d00 */
[----:B--2---:R1:W-:Y:S02]  /*24f0*/  @P0 STG.E.128 [R86.64+0x80], R4 ;  /* 0x0000800456000986 */ /* 0x0043e4000c101d06 */
.L_x_5450:
[----:B------:R-:W-:Y:S05]  /*2500*/  BSYNC B0 ;  /* 0x0000000000007941 */ /* 0x000fea0003800000 */
.L_x_5449:
[C---:B------:R-:W-:Y:S01]  /*2510*/  ISETP.GE.AND P4, PT, R56.reuse, R15, PT ;  /* 0x0000000f3800720c */ /* 0x040fe20003f86270 */
[----:B------:R-:W-:Y:S03]  /*2520*/  BSSY B0, `(.L_x_5451) ;  /* 0x000000e000007945 */ /* 0x000fe60003800000 */
[----:B------:R-:W-:Y:S11]  /*2530*/  ISETP.GE.AND P4, PT, R56, R3, !P4 ;  /* 0x000000033800720c */ /* 0x000ff60006786270 */
[----:B------:R-:W-:Y:S02]  /*2540*/  @!UPT UIADD3 URZ, URZ, URZ, URZ ;  /* 0x0000003f3f3ff290 */ /* 0x000fe4000fffe03f */
[----:B------:R-:W-:-:S05]  /*2550*/  @!P4 BRA `(.L_x_5452) ;  /* 0x000000a00000c947 */ /* 0x000fca0003800000 */
[----:B------:R-:W-:Y:S02]  /*2560*/  ISETP.NE.AND P1, PT, R118, RZ, PT ;  /* 0x000000ff7600720c */ /* 0x000fe40003f25270 */
[----:B------:R-:W-:Y:S02]  /*2570*/  IADD3 R22, P0, R88, R77, RZ ;  /* 0x0000004d58167210 */ /* 0x000fe40007f1e0ff */
[C---:B------:R-:W-:Y:S03]  /*2580*/  LEA R20, P2, R154.reuse, R86, 0x1 ;  /* 0x000000569a147211 */ /* 0x040fe600078408ff */
[----:B------:R-:W-:Y:S01]  /*2590*/  IMAD.X R23, R89, 0x1, R76, P0 ;  /* 0x0000000159177824 */ /* 0x000fe200000e064c */
[----:B------:R-:W-:Y:S02]  /*25a0*/  ISETP.NE.AND P0, PT, R117, RZ, PT ;  /* 0x000000ff7500720c */ /* 0x000fe40003f05270 */
[----:B------:R-:W-:Y:S03]  /*25b0*/  LEA.HI.X R21, R154, R87, R153, 0x1, P2 ;  /* 0x000000579a157211 */ /* 0x000fe600010f0c99 */
[----:B-1----:R-:W2:Y:S04]  /*25c0*/  @P1 LDG.E.128 R16, [R22.64] ;  /* 0x0000000616101981 */ /* 0x002ea8000c1e1d00 */
[----:B--2---:R1:W-:Y:S04]  /*25d0*/  @P1 STG.E.128 [R20.64], R16 ;  /* 0x0000001014001986 */ /* 0x0043e8000c101d06 */
[----:B------:R-:W2:Y:S04]  /*25e0*/  @P0 LDG.E.128 R4, [R22.64+0x80] ;  /* 0x0000800616040981 */ /* 0x000ea8000c1e1d00 */
[----:B--2---:R1:W-:Y:S02]  /*25f0*/  @P0 STG.E.128 [R20.64+0x80], R4 ;  /* 0x0000800414000986 */ /* 0x0043e4000c101d06 */
.L_x_5452:
[----:B------:R-:W-:Y:S05]  /*2600*/  BSYNC B0 ;  /* 0x0000000000007941 */ /* 0x000fea0003800000 */
.L_x_5451:
        /* <DEDUP_REMOVED lines=11> */
[----:B------:R-:W2:Y:S04]  /*26c0*/  @P1 LDG.E.128 R16, [R22.64] ;  /* 0x0000000616101981 */ /* 0x000ea8000c1e1d00 */
[----:B--2---:R1:W-:Y:S04]  /*26d0*/  @P1 STG.E.128 [R20.64], R16 ;  /* 0x0000001014001986 */ /* 0x0043e8000c101d06 */
[----:B------:R-:W2:Y:S04]  /*26e0*/  @P0 LDG.E.128 R4, [R22.64+0x80] ;  /* 0x0000800616040981 */ /* 0x000ea8000c1e1d00 */
[----:B--2---:R1:W-:Y:S02]  /*26f0*/  @P0 STG.E.128 [R20.64+0x80], R4 ;  /* 0x0000800414000986 */ /* 0x0043e4000c101d06 */
.L_x_5454:
[----:B------:R-:W-:Y:S05]  /*2700*/  BSYNC B0 ;  /* 0x0000000000007941 */ /* 0x000fea0003800000 */
.L_x_5453:
[C---:B------:R-:W-:Y:S01]  /*2710*/  ISETP.GE.AND P1, PT, R54.reuse, R15, PT ;  /* 0x0000000f3600720c */ /* 0x040fe20003f26270 */
[----:B------:R-:W-:Y:S03]  /*2720*/  BSSY B0, `(.L_x_5455) ;  /* 0x000000e000007945 */ /* 0x000fe60003800000 */
[----:B------:R-:W-:Y:S11]  /*2730*/  ISETP.GE.AND P1, PT, R54, R3, !P1 ;  /* 0x000000033600720c */ /* 0x000ff60004f26270 */
[----:B------:R-:W-:Y:S02]  /*2740*/  @!UPT UIADD3 URZ, URZ, URZ, URZ ;  /* 0x0000003f3f3ff290 */ /* 0x000fe4000fffe03f */
[----:B------:R-:W-:-:S05]  /*2750*/  @!P1 BRA `(.L_x_5456) ;  /* 0x000000a000009947 */ /* 0x000fca0003800000 */
[----:B------:R-:W-:Y:S02]  /*2760*/  ISETP.NE.AND P5, PT, R118, RZ, PT ;  /* 0x000000ff7600720c */ /* 0x000fe40003fa5270 */
[----:B------:R-:W-:Y:S05]  /*2770*/  IADD3 R14, P0, R88, R142, RZ ;  /* 0x0000008e580e7210 */ /* 0x000fea0007f1e0ff */
[----:B------:R-:W-:Y:S01]  /*2780*/  IMAD.X R15, R89, 0x1, R82, P0 ;  /* 0x00000001590f7824 */ /* 0x000fe200000e0652 */
[----:B------:R-:W-:Y:S04]  /*2790*/  IADD3 R2, P0, R86, UR10, RZ ;  /* 0x0000000a56027c10 */ /* 0x000fe8000ff1e0ff */
[----:B------:R-:W-:Y:S01]  /*27a0*/  IADD3.X R3, R87, UR9, RZ, P0, !PT ;  /* 0x0000000957037c10 */ /* 0x000fe200087fe4ff */
[----:B-1----:R-:W2:Y:S01]  /*27b0*/  @P5 LDG.E.128 R16, [R14.64] ;  /* 0x000000060e105981 */ /* 0x002ea2000c1e1d00 */
[----:B------:R-:W-:Y:S03]  /*27c0*/  ISETP.NE.AND P0, PT, R117, RZ, PT ;  /* 0x000000ff7500720c */ /* 0x000fe60003f05270 */
[----:B--2---:R1:W-:Y:S10]  /*27d0*/  @P5 STG.E.128 [R2.64], R16 ;  /* 0x0000001002005986 */ /* 0x0043f4000c101d06 */
[----:B------:R-:W2:Y:S04]  /*27e0*/  @P0 LDG.E.128 R4, [R14.64+0x80] ;  /* 0x000080060e040981 */ /* 0x000ea8000c1e1d00 */
[----:B--2---:R1:W-:Y:S02]  /*27f0*/  @P0 STG.E.128 [R2.64+0x80], R4 ;  /* 0x0000800402000986 */ /* 0x0043e4000c101d06 */
.L_x_5456:
[----:B------:R-:W-:Y:S05]  /*2800*/  BSYNC B0 ;  /* 0x0000000000007941 */ /* 0x000fea0003800000 */
.L_x_5455:
[----:B------:R-:W-:Y:S01]  /*2810*/  ISETP.NE.AND P5, PT, RZ, UR4, PT ;  /* 0x00000004ff007c0c */ /* 0x000fe2000bfa5270 */
[----:B------:R-:W-:Y:S04]  /*2820*/  IMAD.MOV.U32 R0, RZ, RZ, c[0x0][0x290] ;  /* 0x0000a400ff007624 */ /* 0x000fe800078e00ff */
[----:B-1----:R-:W-:Y:S05]  /*2830*/  IMAD.U32 R3, R0, -0x40, RZ ;  /* 0xffffffc000037824 */ /* 0x002fea00078e00ff */
[C---:B------:R-:W-:Y:S04]  /*2840*/  LEA R88, P0, R3.reuse, R88, 0x1 ;  /* 0x0000005803587211 */ /* 0x040fe800078008ff */
[----:B------:R-:W-:Y:S01]  /*2850*/  LEA.HI.X.SX32 R89, R3, R89, 0x1, P0 ;  /* 0x0000005903597211 */ /* 0x000fe200000f0eff */
[----:B------:R-:W-:-:S05]  /*2860*/  @!P5 BRA `(.L_x_5457) ;  /* 0x000052e00000d947 */ /* 0x000fca0003800000 */
[----:B------:R-:W-:Y:S11]  /*2870*/  ISETP.NE.AND P0, PT, RZ, UR8, PT ;  /* 0x00000008ff007c0c */ /* 0x000ff6000bf05270 */
[----:B------:R-:W-:Y:S02]  /*2880*/  @!UPT UIADD3 URZ, URZ, URZ, URZ ;  /* 0x0000003f3f3ff290 */ /* 0x000fe4000fffe03f */
[----:B------:R-:W-:-:S05]  /*2890*/  @!P0 BRA `(.L_x_5458) ;  /* 0x00001ec000008947 */ /* 0x000fca0003800000 */
[----:B------:R-:W-:Y:S01]  /*28a0*/  BSSY B1, `(.L_x_5459) ;  /* 0x0000070000017945 */ /* 0x000fe20003800000 */
[----:B------:R-:W-:-:S05]  /*28b0*/  @!P6 BRA `(.L_x_5460) ;  /* 0x000006e00000e947 */ /* 0x000fca0003800000 */
[----:B------:R-:W-:Y:S01]  /*28c0*/  ISETP.GE.AND P0, PT, R102, c[0x0][0x220], PT ;  /* 0x0000880066007a0c */ /* 0x000fe20003f06270 */
[----:B------:R-:W-:Y:S01]  /*28d0*/  @!UPT UIADD3 URZ, URZ, URZ, URZ ;  /* 0x0000003f3f3ff290 */ /* 0x000fe2000fffe03f */
[----:B------:R-:W-:Y:S11]  /*28e0*/  BSSY B0, `(.L_x_5461) ;  /* 0x0000035000007945 */ /* 0x000ff60003800000 */
[----:B------:R-:W-:-:S05]  /*28f0*/  @P0 BRA `(.L_x_5462) ;  /* 0x0000033000000947 */ /* 0x000fca0003800000 */
[----:B------:R-:W-:Y:S01]  /*2900*/  ISETP.GE.AND P0, PT, R102, UR4, PT ;  /* 0x0000000466007c0c */ /* 0x000fe2000bf06270 */
[----:B------:R-:W2:Y:S01]  /*2910*/  LDG.E.128 R16, [R90.64] ;  /* 0x000000065a107981 */ /* 0x000ea2000c1e1d00 */
[----:B------:R-:W-:Y:S11]  /*2920*/  MOV R85, R83 ;  /* 0x0000005300557202 */ /* 0x000ff60000000f00 */
        /* <DEDUP_REMOVED lines=13> */
[--C-:B------:R-:W-:Y:S01]  /*2a00*/  @!P0 HADD2.F32 R23, -RZ, R25.reuse.H0_H0 ;  /* 0x20000019ff178230 */ /* 0x100fe20000004100 */
[C---:B------:R-:W-:Y:S01]  /*2a10*/  @!P0 FMUL.FTZ R0, R15.reuse, R20 ;  /* 0x000000140f008220 */ /* 0x040fe20000410000 */
[----:B------:R-:W-:Y:S01]  /*2a20*/  @!P0 MOV R20, R17 ;  /* 0x0000001100148202 */ /* 0x000fe20000000f00 */
[-C--:B------:R-:W-:Y:S01]  /*2a30*/  @!P0 FFMA.FTZ R29, R15, R22.reuse, -R29 ;  /* 0x000000160f1d8223 */ /* 0x080fe2000001081d */
[----:B------:R-:W-:Y:S01]  /*2a40*/  @!P0 HADD2.F32 R27, -RZ, R25.H1_H1 ;  /* 0x30000019ff1b8230 */ /* 0x000fe20000004100 */
[----:B------:R-:W-:Y:S01]  /*2a50*/  @!P0 FFMA.FTZ R0, R21, R22, R0 ;  /* 0x0000001615008223 */ /* 0x000fe20000010000 */
[----:B------:R-:W-:Y:S02]  /*2a60*/  @!P0 HADD2.F32 R22, -RZ, R8.H1_H1 ;  /* 0x30000008ff168230 */ /* 0x000fe40000004100 */
[----:B------:R-:W-:Y:S02]  /*2a70*/  @!P0 HADD2.F32 R15, -RZ, R20.H0_H0 ;  /* 0x20000014ff0f8230 */ /* 0x000fe40000004100 */
[----:B------:R-:W-:Y:S01]  /*2a80*/  @!P0 HADD2.F32 R8, -RZ, R8.H0_H0 ;  /* 0x20000008ff088230 */ /* 0x000fe20000004100 */
[----:B------:R-:W-:Y:S01]  /*2a90*/  @!P0 F2FP.PACK_AB R29, R0, R29 ;  /* 0x0000001d001d823e */ /* 0x000fe200000000ff */
[--C-:B------:R-:W-:Y:S01]  /*2aa0*/  @!P0 HADD2.F32 R5, -RZ, R7.reuse.H0_H0 ;  /* 0x20000007ff058230 */ /* 0x100fe20000004100 */
[-C--:B------:R-:W-:Y:S01]  /*2ab0*/  @!P0 FMUL.FTZ R2, R15, R14.reuse ;  /* 0x0000000e0f028220 */ /* 0x080fe20000410000 */
[----:B------:R-:W-:Y:S01]  /*2ac0*/  @!P0 HADD2.F32 R21, -RZ, R20.H1_H1 ;  /* 0x30000014ff158230 */ /* 0x000fe20000004100 */
[----:B------:R-:W-:Y:S01]  /*2ad0*/  @!P0 MOV R16, R29 ;  /* 0x0000001d00108202 */ /* 0x000fe20000000f00 */
[--C-:B------:R-:W-:Y:S01]  /*2ae0*/  @!P0 HADD2.F32 R25, -RZ, R6.reuse.H1_H1 ;  /* 0x30000006ff198230 */ /* 0x100fe20000004100 */
[-C--:B------:R-:W-:Y:S01]  /*2af0*/  @!P0 FMUL.FTZ R3, R8, R5.reuse ;  /* 0x0000000508038220 */ /* 0x080fe20000410000 */
[----:B------:R-:W-:Y:S01]  /*2b00*/  @!P0 HADD2.F32 R6, -RZ, R6.H0_H0 ;  /* 0x20000006ff068230 */ /* 0x000fe20000004100 */
[C---:B------:R-:W-:Y:S01]  /*2b10*/  @!P0 FMUL.FTZ R31, R21.reuse, R14 ;  /* 0x0000000e151f8220 */ /* 0x040fe20000410000 */
[----:B------:R-:W-:Y:S01]  /*2b20*/  @!P0 HADD2.F32 R7, -RZ, R7.H1_H1 ;  /* 0x30000007ff078230 */ /* 0x000fe20000004100 */
[----:B------:R-:W-:Y:S02]  /*2b30*/  @!P0 FMUL.FTZ R26, R22, R5 ;  /* 0x00000005161a8220 */ /* 0x000fe40000410000 */
[-C--:B------:R-:W-:Y:S02]  /*2b40*/  @!P0 FFMA.FTZ R2, R21, R24.reuse, R2 ;  /* 0x0000001815028223 */ /* 0x080fe40000010002 */
[-C--:B------:R-:W-:Y:S02]  /*2b50*/  @!P0 FMUL.FTZ R28, R25, R7.reuse ;  /* 0x00000007191c8220 */ /* 0x080fe40000410000 */
[----:B------:R-:W-:Y:S02]  /*2b60*/  @!P0 FMUL.FTZ R4, R6, R7 ;  /* 0x0000000706048220 */ /* 0x000fe40000410000 */
        /* <DEDUP_REMOVED lines=11> */
[----:B------:R1:W-:Y:S02]  /*2c20*/  STG.E.128 [R84.64], R16 ;  /* 0x0000001054007986 */ /* 0x0003e4000c101d06 */
.L_x_5462:
[----:B------:R-:W-:Y:S05]  /*2c30*/  BSYNC B0 ;  /* 0x0000000000007941 */ /* 0x000fea0003800000 */
.L_x_5461:
[----:B------:R-:W-:Y:S11]  /*2c40*/  ISETP.GE.AND P0, PT, R100, c[0x0][0x220], PT ;  /* 0x0000880064007a0c */ /* 0x000ff60003f06270 */
[----:B------:R-:W-:Y:S02]  /*2c50*/  @!UPT UIADD3 URZ, URZ, URZ, URZ ;  /* 0x0000003f3f3ff290 */ /* 0x000fe4000fffe03f */
[----:B------:R-:W-:-:S05]  /*2c60*/  @P0 BRA `(.L_x_5460) ;  /* 0x0000033000000947 */ /* 0x000fca0003800000 */
[----:B------:R-:W-:Y:S01]  /*2c70*/  ISETP.GE.AND P0, PT, R100, UR4, PT ;  /* 0x0000000464007c0c */ /* 0x000fe2000bf06270 */
[----:B-1----:R-:W2:Y:S01]  /*2c80*/  LDG.E.128 R16, [R90.64+0x80] ;  /* 0x000080065a107981 */ /* 0x002ea2000c1e1d00 */
[----:B------:R-:W-:Y:S11]  /*2c90*/  MOV R85, R83 ;  /* 0x0000005300557202 */ /* 0x000ff60000000f00 */
[----:B------:R-:W-:Y:S01]  /*2ca0*/  @!P0 MOV R8, R10 ;  /* 0x0000000a00088202 */ /* 0x000fe20000000f00 */
[----:B------:R-:W3:Y:S06]  /*2cb0*/  @!P0 LDG.E.64 R24, [R42.64+0x40] ;  /* 0x000040062a188981 */ /* 0x000eec000c1e1b00 */
[----:B------:R-:W4:Y:S02]  /*2cc0*/  @!P0 LDG.E.64 R6, [R8.64+0x40] ;  /* 0x0000400608068981 */ /* 0x000f24000c1e1b00 */
        /* <DEDUP_REMOVED lines=45> */
.L_x_5460:
[----:B------:R-:W-:Y:S05]  /*2fa0*/  BSYNC B1 ;  /* 0x0000000000017941 */ /* 0x000fea0003800000 */
.L_x_5459:
[----:B------:R-:W-:Y:S01]  /*2fb0*/  BSSY B1, `(.L_x_5463) ;  /* 0x0000079000017945 */ /* 0x000fe20003800000 */
[----:B------:R-:W-:-:S05]  /*2fc0*/  @!P4 BRA `(.L_x_5464) ;  /* 0x000007700000c947 */ /* 0x000fca0003800000 */
[----:B------:R-:W-:Y:S01]  /*2fd0*/  ISETP.GE.AND P0, PT, R102, c[0x0][0x220], PT ;  /* 0x0000880066007a0c */ /* 0x000fe20003f06270 */
        /* <DEDUP_REMOVED lines=9> */
[----:B------:R-:W-:Y:S02]  /*3070*/  ISETP.GE.AND P0, PT, R102, UR4, PT ;  /* 0x0000000466007c0c */ /* 0x000fe4000bf06270 */
[----:B------:R-:W-:Y:S02]  /*3080*/  LEA.HI.X R31, R61, R91, R58, 0x1, P4 ;  /* 0x0000005b3d1f7211 */ /* 0x000fe400020f0c3a */
[C---:B------:R-:W-:Y:S03]  /*3090*/  LEA R36, P4, R152.reuse, R84, 0x1 ;  /* 0x0000005498247211 */ /* 0x040fe600078808ff */
[----:B-1----:R-:W2:Y:S01]  /*30a0*/  LDG.E.128 R16, [R30.64] ;  /* 0x000000061e107981 */ /* 0x002ea2000c1e1d00 */
[----:B------:R-:W-:Y:S07]  /*30b0*/  LEA.HI.X R37, R152, R83, R151, 0x1, P4 ;  /* 0x0000005398257211 */ /* 0x000fee00020f0c97 */
[----:B------:R-:W3:Y:S06]  /*30c0*/  @!P0 LDG.E.64 R6, [R14.64] ;  /* 0x000000060e068981 */ /* 0x000eec000c1e1b00 */
[----:B------:R-:W4:Y:S01]  /*30d0*/  @!P0 LDG.E.64 R26, [R28.64] ;  /* 0x000000061c1a8981 */ /* 0x000f22000c1e1b00 */
[--C-:B---3--:R-:W-:Y:S01]  /*30e0*/  @!P0 HADD2.F32 R21, -RZ, R6.reuse.H0_H0 ;  /* 0x20000006ff158230 */ /* 0x108fe20000004100 */
[----:B--2---:R-:W-:Y:S01]  /*30f0*/  @!P0 MOV R5, R16 ;  /* 0x0000001000058202 */ /* 0x004fe20000000f00 */
[----:B------:R-:W-:Y:S01]  /*3100*/  @!P0 HADD2.F32 R8, -RZ, R6.H1_H1 ;  /* 0x30000006ff088230 */ /* 0x000fe20000004100 */
[----:B------:R-:W-:Y:S03]  /*3110*/  @!P0 MOV R6, R19 ;  /* 0x0000001300068202 */ /* 0x000fe60000000f00 */
        /* <DEDUP_REMOVED lines=8> */
[----:B------:R-:W-:Y:S01]  /*31a0*/  @!P0 MOV R20, R18 ;  /* 0x0000001200148202 */ /* 0x000fe20000000f00 */
[----:B------:R-:W-:Y:S01]  /*31b0*/  @!P0 FFMA.FTZ R0, R22, R23, R0 ;  /* 0x0000001716008223 */ /* 0x000fe20000010000 */
[----:B------:R-:W-:Y:S02]  /*31c0*/  @!P0 HADD2.F32 R5, -RZ, R7.H0_H0 ;  /* 0x20000007ff058230 */ /* 0x000fe40000004100 */
[--C-:B------:R-:W-:Y:S02]  /*31d0*/  @!P0 HADD2.F32 R23, -RZ, R21.reuse.H1_H1 ;  /* 0x30000015ff178230 */ /* 0x100fe40000004100 */
[----:B------:R-:W-:Y:S01]  /*31e0*/  @!P0 HADD2.F32 R21, -RZ, R21.H0_H0 ;  /* 0x20000015ff158230 */ /* 0x000fe20000004100 */
[----:B------:R-:W-:Y:S01]  /*31f0*/  @!P0 F2FP.PACK_AB R31, R0, R31 ;  /* 0x0000001f001f823e */ /* 0x000fe200000000ff */
        /* <DEDUP_REMOVED lines=8> */
[----:B------:R-:W-:Y:S01]  /*3280*/  @!P0 HADD2.F32 R7, -RZ, R7.H1_H1 ;  /* 0x30000007ff078230 */ /* 0x000fe20000004100 */
[-C--:B------:R-:W-:Y:S01]  /*3290*/  @!P0 FFMA.FTZ R2, R23, R24.reuse, R2 ;  /* 0x0000001817028223 */ /* 0x080fe20000010002 */
[----:B------:R-:W-:Y:S01]  /*32a0*/  @!P0 MOV R16, R31 ;  /* 0x0000001f00108202 */ /* 0x000fe20000000f00 */
[----:B------:R-:W-:Y:S01]  /*32b0*/  @!P0 FFMA.FTZ R33, R21, R24, -R33 ;  /* 0x0000001815218223 */ /* 0x000fe20000010821 */
[--C-:B------:R-:W-:Y:S01]  /*32c0*/  @!P0 HADD2.F32 R25, -RZ, R27.reuse.H0_H0 ;  /* 0x2000001bff198230 */ /* 0x100fe20000004100 */
[-C--:B------:R-:W-:Y:S01]  /*32d0*/  @!P0 FMUL.FTZ R32, R26, R7.reuse ;  /* 0x000000071a208220 */ /* 0x080fe20000410000 */
[----:B------:R-:W-:Y:S01]  /*32e0*/  @!P0 HADD2.F32 R27, -RZ, R27.H1_H1 ;  /* 0x3000001bff1b8230 */ /* 0x000fe20000004100 */
[----:B------:R-:W-:Y:S01]  /*32f0*/  @!P0 FMUL.FTZ R4, R6, R7 ;  /* 0x0000000706048220 */ /* 0x000fe20000410000 */
[----:B------:R-:W-:Y:S01]  /*3300*/  @!P0 F2FP.PACK_AB R34, R2, R33 ;  /* 0x000000210222823e */ /* 0x000fe200000000ff */
[-C--:B------:R-:W-:Y:S02]  /*3310*/  @!P0 FFMA.FTZ R3, R22, R25.reuse, R3 ;  /* 0x0000001916038223 */ /* 0x080fe40000010003 */
[----:B------:R-:W-:Y:S01]  /*3320*/  @!P0 FFMA.FTZ R30, R20, R25, -R30 ;  /* 0x00000019141e8223 */ /* 0x000fe2000001081e */
[----:B------:R-:W-:Y:S01]  /*3330*/  @!P0 MOV R17, R34 ;  /* 0x0000002200118202 */ /* 0x000fe20000000f00 */
[-C--:B------:R-:W-:Y:S02]  /*3340*/  @!P0 FFMA.FTZ R32, R6, R27.reuse, -R32 ;  /* 0x0000001b06208223 */ /* 0x080fe40000010820 */
[----:B------:R-:W-:Y:S01]  /*3350*/  @!P0 FFMA.FTZ R4, R26, R27, R4 ;  /* 0x0000001b1a048223 */ /* 0x000fe20000010004 */
[----:B------:R-:W-:Y:S04]  /*3360*/  @!P0 F2FP.PACK_AB R30, R3, R30 ;  /* 0x0000001e031e823e */ /* 0x000fe800000000ff */
[----:B------:R-:W-:Y:S02]  /*3370*/  @!P0 F2FP.PACK_AB R33, R4, R32 ;  /* 0x000000200421823e */ /* 0x000fe400000000ff */
[----:B------:R-:W-:Y:S02]  /*3380*/  @!P0 MOV R18, R30 ;  /* 0x0000001e00128202 */ /* 0x000fe40000000f00 */
[----:B------:R-:W-:Y:S05]  /*3390*/  @!P0 MOV R19, R33 ;  /* 0x0000002100138202 */ /* 0x000fea0000000f00 */
[----:B------:R1:W-:Y:S02]  /*33a0*/  STG.E.128 [R36.64], R16 ;  /* 0x0000001024007986 */ /* 0x0003e4000c101d06 */
.L_x_5466:
[----:B------:R-:W-:Y:S05]  /*33b0*/  BSYNC B0 ;  /* 0x0000000000007941 */ /* 0x000fea0003800000 */
.L_x_5465:
[----:B------:R-:W-:Y:S11]  /*33c0*/  ISETP.GE.AND P0, PT, R100, c[0x0][0x220], PT ;  /* 0x0000880064007a0c */ /* 0x000ff60003f06270 */
[----:B------:R-:W-:Y:S02]  /*33d0*/  @!UPT UIADD3 URZ, URZ, URZ, URZ ;  /* 0x0000003f3f3ff290 */ /* 0x000fe4000fffe03f */
[----:B------:R-:W-:-:S05]  /*33e0*/  @P0 BRA `(.L_x_5464) ;  /* 0x0000035000000947 */ /* 0x000fca0003800000 */
[----:B------:R-:W-:Y:S02]  /*33f0*/  LEA R30, P4, R64, R90, 0x1 ;  /* 0x0000005a401e7211 */ /* 0x000fe400078808ff */
[----:B------:R-:W-:Y:S02]  /*3400*/  ISETP.GE.AND P0, PT, R100, UR4, PT ;  /* 0x0000000464007c0c */ /* 0x000fe4000bf06270 */
[----:B------:R-:W-:Y:S02]  /*3410*/  LEA.HI.X R31, R64, R91, R65, 0x1, P4 ;  /* 0x0000005b401f7211 */ /* 0x000fe400020f0c41 */
[C---:B-1----:R-:W-:Y:S03]  /*3420*/  LEA R36, P4, R69.reuse, R84, 0x1 ;  /* 0x0000005445247211 */ /* 0x042fe600078808ff */
[----:B------:R-:W2:Y:S01]  /*3430*/  LDG.E.128 R16, [R30.64] ;  /* 0x000000061e107981 */ /* 0x000ea2000c1e1d00 */
[----:B------:R-:W-:Y:S07]  /*3440*/  LEA.HI.X R37, R69, R83, R68, 0x1, P4 ;  /* 0x0000005345257211 */ /* 0x000fee00020f0c44 */
[----:B------:R-:W3:Y:S06]  /*3450*/  @!P0 LDG.E.64 R6, [R14.64+0x40] ;  /* 0x000040060e068981 */ /* 0x000eec000c1e1b00 */
[----:B------:R-:W4:Y:S01]  /*3460*/  @!P0 LDG.E.64 R26, [R28.64+0x40] ;  /* 0x000040061c1a8981 */ /* 0x000f22000c1e1b00 */
[--C-:B---3--:R-:W-:Y:S01]  /*3470*/  @!P0 HADD2.F32 R21, -RZ, R6.reuse.H0_H0 ;  /* 0x20000006ff158230 */ /* 0x108fe20000004100 */
[----:B--2---:R-:W-:Y:S01]  /*3480*/  @!P0 MOV R5, R16 ;  /* 0x0000001000058202 */ /* 0x004fe20000000f00 */
[----:B------:R-:W-:Y:S01]  /*3490*/  @!P0 HADD2.F32 R8, -RZ, R6.H1_H1 ;  /* 0x30000006ff088230 */ /* 0x000fe20000004100 */
[----:B------:R-:W-:Y:S02]  /*34a0*/  @!P0 MOV R15, R17 ;  /* 0x00000011000f8202 */ /* 0x000fe40000000f00 */
[----:B------:R-:W-:Y:S01]  /*34b0*/  @!P0 MOV R14, R18 ;  /* 0x00000012000e8202 */ /* 0x000fe20000000f00 */
[--C-:B------:R-:W-:Y:S01]  /*34c0*/  @!P0 HADD2.F32 R22, -RZ, R5.reuse.H1_H1 ;  /* 0x30000005ff168230 */ /* 0x100fe20000004100 */
[----:B------:R-:W-:Y:S01]  /*34d0*/  @!P0 MOV R6, R19 ;  /* 0x0000001300068202 */ /* 0x000fe20000000f00 */
[----:B------:R-:W-:Y:S02]  /*34e0*/  @!P0 HADD2.F32 R20, -RZ, R5.H0_H0 ;  /* 0x20000005ff148230 */ /* 0x000fe40000004100 */
[--C-:B----4-:R-:W-:Y:S01]  /*34f0*/  @!P0 HADD2.F32 R23, -RZ, R26.reuse.H0_H0 ;  /* 0x2000001aff178230 */ /* 0x110fe20000004100 */
[-C--:B------:R-:W-:Y:S01]  /*3500*/  @!P0 FMUL.FTZ R31, R22, R21.reuse ;  /* 0x00000015161f8220 */ /* 0x080fe20000410000 */
[----:B------:R-:W-:Y:S01]  /*3510*/  @!P0 HADD2.F32 R24, -RZ, R26.H1_H1 ;  /* 0x3000001aff188230 */ /* 0x000fe20000004100 */
[C---:B------:R-:W-:Y:S01]  /*3520*/  @!P0 FMUL.FTZ R0, R20.reuse, R21 ;  /* 0x0000001514008220 */ /* 0x040fe20000410000 */
[--C-:B------:R-:W-:Y:S01]  /*3530*/  @!P0 HADD2.F32 R26, -RZ, R6.reuse.H1_H1 ;  /* 0x30000006ff1a8230 */ /* 0x100fe20000004100 */
[-C--:B------:R-:W-:Y:S01]  /*3540*/  @!P0 FFMA.FTZ R31, R20, R23.reuse, -R31 ;  /* 0x00000017141f8223 */ /* 0x080fe2000001081f */
[----:B------:R-:W-:Y:S01]  /*3550*/  @!P0 HADD2.F32 R6, -RZ, R6.H0_H0 ;  /* 0x20000006ff068230 */ /* 0x000fe20000004100 */
[----:B------:R-:W-:Y:S01]  /*3560*/  @!P0 FFMA.FTZ R0, R22, R23, R0 ;  /* 0x0000001716008223 */ /* 0x000fe20000010000 */
[--C-:B------:R-:W-:Y:S02]  /*3570*/  @!P0 HADD2.F32 R23, -RZ, R15.reuse.H1_H1 ;  /* 0x3000000fff178230 */ /* 0x100fe40000004100 */
[----:B------:R-:W-:Y:S02]  /*3580*/  @!P0 HADD2.F32 R15, -RZ, R15.H0_H0 ;  /* 0x2000000fff0f8230 */ /* 0x000fe40000004100 */
[--C-:B------:R-:W-:Y:S01]  /*3590*/  @!P0 HADD2.F32 R22, -RZ, R14.reuse.H1_H1 ;  /* 0x3000000eff168230 */ /* 0x100fe20000004100 */
[-C--:B------:R-:W-:Y:S01]  /*35a0*/  @!P0 FMUL.FTZ R33, R23, R8.reuse ;  /* 0x0000000817218220 */ /* 0x080fe20000410000 */
[----:B------:R-:W-:Y:S01]  /*35b0*/  @!P0 HADD2.F32 R14, -RZ, R14.H0_H0 ;  /* 0x2000000eff0e8230 */ /* 0x000fe20000004100 */
[C---:B------:R-:W-:Y:S01]  /*35c0*/  @!P0 FMUL.FTZ R2, R15.reuse, R8 ;  /* 0x000000080f028220 */ /* 0x040fe20000410000 */
[--C-:B------:R-:W-:Y:S01]  /*35d0*/  @!P0 HADD2.F32 R5, -RZ, R7.reuse.H0_H0 ;  /* 0x20000007ff058230 */ /* 0x100fe20000004100 */
[-C--:B------:R-:W-:Y:S01]  /*35e0*/  @!P0 FFMA.FTZ R33, R15, R24.reuse, -R33 ;  /* 0x000000180f218223 */ /* 0x080fe20000010821 */
[----:B------:R-:W-:Y:S01]  /*35f0*/  @!P0 HADD2.F32 R7, -RZ, R7.H1_H1 ;  /* 0x30000007ff078230 */ /* 0x000fe20000004100 */
[----:B------:R-:W-:Y:S01]  /*3600*/  @!P0 FFMA.FTZ R2, R23, R24, R2 ;  /* 0x0000001817028223 */ /* 0x000fe20000010002 */
[----:B------:R-:W-:Y:S01]  /*3610*/  @!P0 F2FP.PACK_AB R31, R0, R31 ;  /* 0x0000001f001f823e */ /* 0x000fe200000000ff */
[-C--:B------:R-:W-:Y:S01]  /*3620*/  @!P0 FMUL.FTZ R3, R14, R5.reuse ;  /* 0x000000050e038220 */ /* 0x080fe20000410000 */
[--C-:B------:R-:W-:Y:S01]  /*3630*/  @!P0 HADD2.F32 R25, -RZ, R27.reuse.H0_H0 ;  /* 0x2000001bff198230 */ /* 0x100fe20000004100 */
[----:B------:R-:W-:Y:S01]  /*3640*/  @!P0 FMUL.FTZ R30, R22, R5 ;  /* 0x00000005161e8220 */ /* 0x000fe20000410000 */
[----:B------:R-:W-:Y:S01]  /*3650*/  @!P0 F2FP.PACK_AB R34, R2, R33 ;  /* 0x000000210222823e */ /* 0x000fe200000000ff */
[----:B------:R-:W-:Y:S01]  /*3660*/  @!P0 HADD2.F32 R27, -RZ, R27.H1_H1 ;  /* 0x3000001bff1b8230 */ /* 0x000fe20000004100 */
[----:B------:R-:W-:Y:S01]  /*3670*/  @!P0 MOV R16, R31 ;  /* 0x0000001f00108202 */ /* 0x000fe20000000f00 */
[-C--:B------:R-:W-:Y:S01]  /*3680*/  @!P0 FMUL.FTZ R32, R26, R7.reuse ;  /* 0x000000071a208220 */ /* 0x080fe20000410000 */
[----:B------:R-:W-:Y:S01]  /*3690*/  @!P0 MOV R17, R34 ;  /* 0x0000002200118202 */ /* 0x000fe20000000f00 */
[----:B------:R-:W-:Y:S02]  /*36a0*/  @!P0 FMUL.FTZ R4, R6, R7 ;  /* 0x0000000706048220 */ /* 0x000fe40000410000 */
[-C--:B------:R-:W-:Y:S02]  /*36b0*/  @!P0 FFMA.FTZ R3, R22, R25.reuse, R3 ;  /* 0x0000001916038223 */ /* 0x080fe40000010003 */
[----:B------:R-:W-:Y:S02]  /*36c0*/  @!P0 FFMA.FTZ R30, R14, R25, -R30 ;  /* 0x000000190e1e8223 */ /* 0x000fe4000001081e */
[-C--:B------:R-:W-:Y:S02]  /*36d0*/  @!P0 FFMA.FTZ R32, R6, R27.reuse, -R32 ;  /* 0x0000001b06208223 */ /* 0x080fe40000010820 */
[----:B------:R-:W-:Y:S01]  /*36e0*/  @!P0 FFMA.FTZ R4, R26, R27, R4 ;  /* 0x0000001b1a048223 */ /* 0x000fe20000010004 */
[----:B------:R-:W-:Y:S04]  /*36f0*/  @!P0 F2FP.PACK_AB R30, R3, R30 ;  /* 0x0000001e031e823e */ /* 0x000fe800000000ff */
[----:B------:R-:W-:Y:S02]  /*3700*/  @!P0 F2FP.PACK_AB R33, R4, R32 ;  /* 0x000000200421823e */ /* 0x000fe400000000ff */
[----:B------:R-:W-:Y:S02]  /*3710*/  @!P0 MOV R18, R30 ;  /* 0x0000001e00128202 */ /* 0x000fe40000000f00 */
[----:B------:R-:W-:Y:S05]  /*3720*/  @!P0 MOV R19, R33 ;  /* 0x0000002100138202 */ /* 0x000fea0000000f00 */
[----:B------:R1:W-:Y:S02]  /*3730*/  STG.E.128 [R36.64], R16 ;  /* 0x0000001024007986 */ /* 0x0003e4000c101d06 */
.L_x_5464:
[----:B------:R-:W-:Y:S05]  /*3740*/  BSYNC B1 ;  /* 0x0000000000017941 */ /* 0x000fea0003800000 */
.L_x_5463:
        /* <DEDUP_REMOVED lines=14> */
[C---:B-1----:R-:W-:Y:S03]  /*3830*/  LEA R36, P2, R144.reuse, R84, 0x1 ;  /* 0x0000005490247211 */ /* 0x042fe600078408ff */
[----:B------:R-:W2:Y:S01]  /*3840*/  LDG.E.128 R16, [R30.64] ;  /* 0x000000061e107981 */ /* 0x000ea2000c1e1d00 */
        /* <DEDUP_REMOVED lines=48> */
.L_x_5470:
[----:B------:R-:W-:Y:S05]  /*3b50*/  BSYNC B0 ;  /* 0x0000000000007941 */ /* 0x000fea0003800000 */
.L_x_5469:
        /* <DEDUP_REMOVED lines=56> */
.L_x_5468:
[----:B------:R-:W-:Y:S05]  /*3ee0*/  BSYNC B1 ;  /* 0x0000000000017941 */ /* 0x000fea0003800000 */
.L_x_5467:
        /* <DEDUP_REMOVED lines=11> */
[----:B------:R-:W-:Y:S02]  /*3fa0*/  MOV R31, 0x60 ;  /* 0x00000060001f7802 */ /* 0x000fe40000000f00 */
[----:B------:R-:W-:Y:S02]  /*3fb0*/  ISETP.GE.AND P0, PT, R102, UR4, PT ;  /* 0x0000000466007c0c */ /* 0x000fe4000bf06270 */
[----:B-1----:R-:W-:Y:S01]  /*3fc0*/  MOV R85, R83 ;  /* 0x0000005300557202 */ /* 0x002fe20000000f00 */
[C---:B------:R-:W-:Y:S04]  /*3fd0*/  IMAD.WIDE.U32 R32, R31.reuse, c[0x0][0x288], R90 ;  /* 0x0000a2001f207a25 */ /* 0x040fe800078e005a */
[C---:B------:R-:W-:Y:S02]  /*3fe0*/  IMAD R30, R31.reuse, c[0x0][0x28c], RZ ;  /* 0x0000a3001f1e7a24 */ /* 0x040fe400078e02ff */
[----:B------:R-:W-:Y:S03]  /*3ff0*/  IMAD.WIDE.U32 R36, R31, c[0x0][0x198], R84 ;  /* 0x000066001f247a25 */ /* 0x000fe600078e0054 */
[----:B------:R-:W-:Y:S01]  /*4000*/  IADD3 R33, R33, R30, RZ ;  /* 0x0000001e21217210 */ /* 0x000fe20007ffe0ff */
[----:B------:R-:W-:Y:S01]  /*4010*/  IMAD R31, R31, c[0x0][0x19c], RZ ;  /* 0x000067001f1f7a24 */ /* 0x000fe200078e02ff */
[----:B------:R-:W2:Y:S04]  /*4020*/  @!P0 LDG.E.64 R6, [R14.64] ;  /* 0x000000060e068981 */ /* 0x000ea8000c1e1b00 */
[----:B------:R-:W-:Y:S02]  /*4030*/  IADD3 R37, R37, R31, RZ ;  /* 0x0000001f25257210 */ /* 0x000fe40007ffe0ff */
[----:B------:R-:W3:Y:S08]  /*4040*/  LDG.E.128 R16, [R32.64] ;  /* 0x0000000620107981 */ /* 0x000ef0000c1e1d00 */
[----:B------:R-:W4:Y:S01]  /*4050*/  @!P0 LDG.E.64 R26, [R28.64] ;  /* 0x000000061c1a8981 */ /* 0x000f22000c1e1b00 */
[--C-:B--2---:R-:W-:Y:S02]  /*4060*/  @!P0 HADD2.F32 R21, -RZ, R6.reuse.H0_H0 ;  /* 0x20000006ff158230 */ /* 0x104fe40000004100 */
[----:B------:R-:W-:Y:S01]  /*4070*/  @!P0 HADD2.F32 R8, -RZ, R6.H1_H1 ;  /* 0x30000006ff088230 */ /* 0x000fe20000004100 */
[----:B---3--:R-:W-:Y:S02]  /*4080*/  @!P0 MOV R5, R16 ;  /* 0x0000001000058202 */ /* 0x008fe40000000f00 */
        /* <DEDUP_REMOVED lines=42> */
.L_x_5474:
[----:B------:R-:W-:Y:S05]  /*4330*/  BSYNC B0 ;  /* 0x0000000000007941 */ /* 0x000fea0003800000 */
.L_x_5473:
[----:B------:R-:W-:Y:S11]  /*4340*/  ISETP.GE.AND P0, PT, R100, c[0x0][0x220], PT ;  /* 0x0000880064007a0c */ /* 0x000ff60003f06270 */
[----:B------:R-:W-:Y:S02]  /*4350*/  @!UPT UIADD3 URZ, URZ, URZ, URZ ;  /* 0x0000003f3f3ff290 */ /* 0x000fe4000fffe03f */
[----:B------:R-:W-:-:S05]  /*4360*/  @P0 BRA `(.L_x_5472) ;  /* 0x0000035000000947 */ /* 0x000fca0003800000 */
[C---:B------:R-:W-:Y:S02]  /*4370*/  LEA R30, P1, R73.reuse, R90, 0x1 ;  /* 0x0000005a491e7211 */ /* 0x040fe400078208ff */
        /* <DEDUP_REMOVED lines=52> */
.L_x_5472:
[----:B------:R-:W-:Y:S05]  /*46c0*/  BSYNC B1 ;  /* 0x0000000000017941 */ /* 0x000fea0003800000 */
.L_x_5471:
[----:B------:R-:W-:Y:S01]  /*46d0*/  IMAD.MOV.U32 R0, RZ, RZ, c[0x0][0x230] ;  /* 0x00008c00ff007624 */ /* 0x000fe200078e00ff */
[----:B------:R-:W-:Y:S01]  /*46e0*/  ULDC UR4, c[0x0][0x230] ;  /* 0x00008c0000047ab9 */ /* 0x000fe20000000800 */
[----:B------:R-:W-:Y:S02]  /*46f0*/  IMAD.MOV.U32 R8, RZ, RZ, R10 ;  /* 0x000000ffff087224 */ /* 0x000fe400078e000a */
[----:B------:R-:W-:Y:S05]  /*4700*/  IMAD.U32 R3, R0, -0x20, RZ ;  /* 0xffffffe000037824 */ /* 0x000fea00078e00ff */
[C---:B------:R-:W-:Y:S02]  /*4710*/  LEA R42, P1, R3.reuse, R42, 0x1 ;  /* 0x0000002a032a7211 */ /* 0x040fe400078208ff */
[C---:B------:R-:W-:Y:S02]  /*4720*/  LEA R10, P0, R3.reuse, R8, 0x1 ;  /* 0x00000008030a7211 */ /* 0x040fe400078008ff */
[C---:B------:R-:W-:Y:S02]  /*4730*/  LEA.HI.X.SX32 R43, R3.reuse, R43, 0x1, P1 ;  /* 0x0000002b032b7211 */ /* 0x040fe400008f0eff */
[----:B------:R-:W-:Y:S01]  /*4740*/  LEA.HI.X.SX32 R9, R3, R9, 0x1, P0 ;  /* 0x0000000903097211 */ /* 0x000fe200000f0eff */
[----:B------:R-:W-:-:S05]  /*4750*/  BRA `(.L_x_5475) ;  /* 0x0000382000007947 */ /* 0x000fca0003800000 */
.L_x_5458:
[----:B------:R-:W-:Y:S01]  /*4760*/  BSSY B2, `(.L_x_5476) ;  /* 0x00000c5000027945 */ /* 0x000fe20003800000 */
[----:B------:R-:W-:-:S05]  /*4770*/  @!P6 BRA `(.L_x_5477) ;  /* 0x00000c300000e947 */ /* 0x000fca0003800000 */
[----:B------:R-:W-:Y:S01]  /*4780*/  ISETP.GE.AND P0, PT, R102, c[0x0][0x220], PT ;  /* 0x0000880066007a0c */ /* 0x000fe20003f06270 */
[----:B------:R-:W-:Y:S01]  /*4790*/  @!UPT UIADD3 URZ, URZ, URZ, URZ ;  /* 0x0000003f3f3ff290 */ /* 0x000fe2000fffe03f */
[----:B------:R-:W-:Y:S11]  /*47a0*/  BSSY B1, `(.L_x_5478) ;  /* 0x000005f000017945 */ /* 0x000ff60003800000 */
[----:B------:R-:W-:-:S05]  /*47b0*/  @P0 BRA `(.L_x_5479) ;  /* 0x000005d000000947 */ /* 0x000fca0003800000 */
        /* <DEDUP_REMOVED lines=10> */
[----:B------:R-:W-:Y:S02]  /*4860*/  MOV R85, RZ ;  /* 0x000000ff00557202 */ /* 0x000fe40000000f00 */
[----:B------:R-:W-:Y:S02]  /*4870*/  MOV R51, R33 ;  /* 0x0000002100337202 */ /* 0x000fe40000000f00 */
[----:B------:R-:W-:Y:S02]  /*4880*/  MOV R40, R34 ;  /* 0x0000002200287202 */ /* 0x000fe40000000f00 */
[----:B------:R-:W-:Y:S01]  /*4890*/  ISETP.GE.AND P6, PT, R102, UR5, PT ;  /* 0x0000000566007c0c */ /* 0x000fe2000bfc6270 */
[----:B------:R-:W-:Y:S01]  /*48a0*/  HADD2.F32 R32, -RZ, R51.H0_H0 ;  /* 0x20000033ff207230 */ /* 0x000fe20000004100 */
[----:B------:R-:W-:Y:S02]  /*48b0*/  MOV R149, UR5 ;  /* 0x0000000500957c02 */ /* 0x000fe40008000f00 */
[----:B------:R-:W-:Y:S09]  /*48c0*/  MOV R49, R35 ;  /* 0x0000002300317202 */ /* 0x000ff20000000f00 */
[----:B------:R-:W-:Y:S02]  /*48d0*/  @P6 IADD3 R147, RZ, -UR5, RZ ;  /* 0x80000005ff936c10 */ /* 0x000fe4000fffe0ff */
[----:B------:R-:W-:Y:S02]  /*48e0*/  @P6 IADD3 R149, RZ, -UR5, RZ ;  /* 0x80000005ff956c10 */ /* 0x000fe4000fffe0ff */
[----:B------:R-:W-:Y:S02]  /*48f0*/  LEA R44, P0, R147, R94, 0x1 ;  /* 0x0000005e932c7211 */ /* 0x000fe400078008ff */
[----:B------:R-:W-:Y:S02]  /*4900*/  @P6 IADD3 R85, RZ, -UR5, RZ ;  /* 0x80000005ff556c10 */ /* 0x000fe4000fffe0ff */
[----:B------:R-:W-:Y:S02]  /*4910*/  LEA R16, P5, R149, R90, 0x1 ;  /* 0x0000005a95107211 */ /* 0x000fe400078a08ff */
[----:B------:R-:W-:Y:S02]  /*4920*/  LEA.HI.X.SX32 R45, R147, R95, 0x1, P0 ;  /* 0x0000005f932d7211 */ /* 0x000fe400000f0eff */
[----:B------:R-:W-:Y:S02]  /*4930*/  LEA R160, P0, R85, R92, 0x1 ;  /* 0x0000005c55a07211 */ /* 0x000fe400078008ff */
[----:B------:R-:W-:Y:S02]  /*4940*/  LEA.HI.X.SX32 R17, R149, R91, 0x1, P5 ;  /* 0x0000005b95117211 */ /* 0x000fe400028f0eff */
[----:B------:R-:W-:Y:S01]  /*4950*/  LEA.HI.X.SX32 R161, R85, R93, 0x1, P0 ;  /* 0x0000005d55a17211 */ /* 0x000fe200000f0eff */
[----:B------:R-:W2:Y:S08]  /*4960*/  LDG.E.128 R44, [R44.64] ;  /* 0x000000062c2c7981 */ /* 0x000eb0000c1e1d00 */
[----:B------:R-:W3:Y:S08]  /*4970*/  LDG.E.128 R20, [R16.64] ;  /* 0x0000000610147981 */ /* 0x000ef0000c1e1d00 */
[----:B------:R-:W4:Y:S01]  /*4980*/  LDG.E.128 R160, [R160.64] ;  /* 0x00000006a0a07981 */ /* 0x000f22000c1e1d00 */
[--C-:B--2---:R-:W-:Y:S02]  /*4990*/  HADD2.F32 R29, -RZ, R44.reuse.H0_H0 ;  /* 0x2000002cff1d7230 */ /* 0x104fe40000004100 */
[----:B------:R-:W-:Y:S02]  /*49a0*/  HADD2.F32 R30, -RZ, R44.H1_H1 ;  /* 0x3000002cff1e7230 */ /* 0x000fe40000004100 */
[--C-:B------:R-:W-:Y:S02]  /*49b0*/  HADD2.F32 R33, -RZ, R45.reuse.H0_H0 ;  /* 0x2000002dff217230 */ /* 0x100fe40000004100 */
[----:B------:R-:W-:Y:S02]  /*49c0*/  HADD2.F32 R34, -RZ, R45.H1_H1 ;  /* 0x3000002dff227230 */ /* 0x000fe40000004100 */
[--C-:B------:R-:W-:Y:S01]  /*49d0*/  HADD2.F32 R35, -RZ, R46.reuse.H0_H0 ;  /* 0x2000002eff237230 */ /* 0x100fe20000004100 */
[----:B---3--:R-:W-:Y:S01]  /*49e0*/  MOV R14, R20 ;  /* 0x00000014000e7202 */ /* 0x008fe20000000f00 */
[----:B------:R-:W-:Y:S01]  /*49f0*/  HADD2.F32 R36, -RZ, R46.H1_H1 ;  /* 0x3000002eff247230 */ /* 0x000fe20000004100 */
[----:B------:R-:W-:Y:S01]  /*4a00*/  MOV R17, R23 ;  /* 0x0000001700117202 */ /* 0x000fe20000000f00 */
[----:B------:R-:W-:Y:S01]  /*4a10*/  HADD2.F32 R37, -RZ, R47.H0_H0 ;  /* 0x2000002fff257230 */ /* 0x000fe20000004100 */
[----:B------:R-:W-:Y:S01]  /*4a20*/  MOV R19, R21 ;  /* 0x0000001500137202 */ /* 0x000fe20000000f00 */
[----:B------:R-:W-:Y:S01]  /*4a30*/  HADD2.F32 R28, -RZ, R14.H0_H0 ;  /* 0x2000000eff1c7230 */ /* 0x000fe20000004100 */
[----:B------:R-:W-:Y:S01]  /*4a40*/  MOV R24, R22 ;  /* 0x0000001600187202 */ /* 0x000fe20000000f00 */
[--C-:B----4-:R-:W-:Y:S02]  /*4a50*/  HADD2.F32 R23, -RZ, R160.reuse.H0_H0 ;  /* 0x200000a0ff177230 */ /* 0x110fe40000004100 */
[----:B------:R-:W-:Y:S02]  /*4a60*/  HADD2.F32 R21, -RZ, R160.H1_H1 ;  /* 0x300000a0ff157230 */ /* 0x000fe40000004100 */
[--C-:B------:R-:W-:Y:S01]  /*4a70*/  HADD2.F32 R22, -RZ, R161.reuse.H0_H0 ;  /* 0x200000a1ff167230 */ /* 0x100fe20000004100 */
[----:B------:R-:W-:Y:S01]  /*4a80*/  @!P6 FADD.FTZ R23, -R23, -RZ ;  /* 0x800000ff1717e221 */ /* 0x000fe20000010100 */
[----:B------:R-:W-:Y:S01]  /*4a90*/  HADD2.F32 R20, -RZ, R161.H1_H1 ;  /* 0x300000a1ff147230 */ /* 0x000fe20000004100 */
[----:B------:R-:W-:Y:S01]  /*4aa0*/  @!P6 FADD.FTZ R21, -R21, -RZ ;  /* 0x800000ff1515e221 */ /* 0x000fe20000010100 */
[----:B------:R-:W-:Y:S01]  /*4ab0*/  HADD2.F32 R26, -RZ, R14.H1_H1 ;  /* 0x3000000eff1a7230 */ /* 0x000fe20000004100 */
[----:B------:R-:W-:Y:S01]  /*4ac0*/  FMUL.FTZ R0, R28, R23 ;  /* 0x000000171c007220 */ /* 0x000fe20000410000 */
[--C-:B------:R-:W-:Y:S01]  /*4ad0*/  HADD2.F32 R16, -RZ, R162.reuse.H1_H1 ;  /* 0x300000a2ff107230 */ /* 0x100fe20000004100 */
[----:B------:R-:W-:Y:S01]  /*4ae0*/  @!P6 FADD.FTZ R22, -R22, -RZ ;  /* 0x800000ff1616e221 */ /* 0x000fe20000010100 */
[----:B------:R-:W-:Y:S01]  /*4af0*/  HADD2.F32 R18, -RZ, R162.H0_H0 ;  /* 0x200000a2ff127230 */ /* 0x000fe20000004100 */
[----:B------:R-:W-:Y:S01]  /*4b00*/  FMUL.FTZ R2, R26, R21 ;  /* 0x000000151a027220 */ /* 0x000fe20000410000 */
[--C-:B------:R-:W-:Y:S01]  /*4b10*/  HADD2.F32 R25, -RZ, R19.reuse.H0_H0 ;  /* 0x20000013ff197230 */ /* 0x100fe20000004100 */
[----:B------:R-:W-:Y:S01]  /*4b20*/  @!P6 FADD.FTZ R20, -R20, -RZ ;  /* 0x800000ff1414e221 */ /* 0x000fe20000010100 */
[----:B------:R-:W-:Y:S01]  /*4b30*/  HADD2.F32 R23, -RZ, R19.H1_H1 ;  /* 0x30000013ff177230 */ /* 0x000fe20000004100 */
[----:B------:R-:W-:Y:S01]  /*4b40*/  @!P6 FADD.FTZ R16, -R16, -RZ ;  /* 0x800000ff1010e221 */ /* 0x000fe20000010100 */
[--C-:B------:R-:W-:Y:S01]  /*4b50*/  HADD2.F32 R19, -RZ, R24.reuse.H1_H1 ;  /* 0x30000018ff137230 */ /* 0x100fe20000004100 */
[----:B------:R-:W-:Y:S01]  /*4b60*/  @!P6 FADD.FTZ R18, -R18, -RZ ;  /* 0x800000ff1212e221 */ /* 0x000fe20000010100 */
[--C-:B------:R-:W-:Y:S01]  /*4b70*/  HADD2.F32 R15, -RZ, R163.reuse.H0_H0 ;  /* 0x200000a3ff0f7230 */ /* 0x100fe20000004100 */
[----:B------:R-:W-:Y:S01]  /*4b80*/  FMUL.FTZ R3, R25, R22 ;  /* 0x0000001619037220 */ /* 0x000fe20000410000 */
[----:B------:R-:W-:Y:S01]  /*4b90*/  HADD2.F32 R21, -RZ, R24.H0_H0 ;  /* 0x20000018ff157230 */ /* 0x000fe20000004100 */
[----:B------:R-:W-:Y:S01]  /*4ba0*/  FFMA.FTZ R0, R27, R29, R0 ;  /* 0x0000001d1b007223 */ /* 0x000fe20000010000 */
        /* <DEDUP_REMOVED lines=9> */
[----:B------:R-:W-:Y:S01]  /*4c40*/  @!P6 FADD.FTZ R15, -R15, -RZ ;  /* 0x800000ff0f0fe221 */ /* 0x000fe20000010100 */
[----:B------:R-:W-:Y:S01]  /*4c50*/  HADD2.F32 R29, -RZ, R40.H1_H1 ;  /* 0x30000028ff1d7230 */ /* 0x000fe20000004100 */
[----:B------:R-:W-:Y:S01]  /*4c60*/  FFMA.FTZ R3, R32, R33, R3 ;  /* 0x0000002120037223 */ /* 0x000fe20000010003 */
[----:B------:R-:W-:Y:S01]  /*4c70*/  HADD2.F32 R32, -RZ, R49.H0_H0 ;  /* 0x20000031ff207230 */ /* 0x000fe20000004100 */
[----:B------:R-:W-:Y:S01]  /*4c80*/  @!P6 FADD.FTZ R14, -R14, -RZ ;  /* 0x800000ff0e0ee221 */ /* 0x000fe20000010100 */
[----:B------:R-:W-:Y:S01]  /*4c90*/  HADD2.F32 R38, -RZ, R47.H1_H1 ;  /* 0x3000002fff267230 */ /* 0x000fe20000004100 */
[----:B------:R-:W-:Y:S01]  /*4ca0*/  FFMA.FTZ R4, R27, R34, R4 ;  /* 0x000000221b047223 */ /* 0x000fe20000010004 */
[----:B------:R-:W-:Y:S01]  /*4cb0*/  HADD2.F32 R31, -RZ, R49.H1_H1 ;  /* 0x30000031ff1f7230 */ /* 0x000fe20000004100 */
[----:B------:R-:W-:Y:S02]  /*4cc0*/  FMUL.FTZ R7, R16, R15 ;  /* 0x0000000f10077220 */ /* 0x000fe40000410000 */
[----:B------:R-:W-:Y:S01]  /*4cd0*/  FFMA.FTZ R5, R30, R35, R5 ;  /* 0x000000231e057223 */ /* 0x000fe20000010005 */
[----:B------:R-:W-:Y:S01]  /*4ce0*/  F2FP.PACK_AB R33, R4, R3 ;  /* 0x000000030421723e */ /* 0x000fe200000000ff */
[----:B------:R-:W-:Y:S02]  /*4cf0*/  FMUL.FTZ R8, R17, R14 ;  /* 0x0000000e11087220 */ /* 0x000fe40000410000 */
[----:B------:R-:W-:Y:S02]  /*4d00*/  FFMA.FTZ R6, R29, R36, R6 ;  /* 0x000000241d067223 */ /* 0x000fe40000010006 */
[----:B------:R-:W-:Y:S01]  /*4d10*/  FFMA.FTZ R7, R32, R37, R7 ;  /* 0x0000002520077223 */ /* 0x000fe20000010007 */
[----:B------:R-:W-:Y:S01]  /*4d20*/  F2FP.PACK_AB R32, R2, R0 ;  /* 0x000000000220723e */ /* 0x000fe200000000ff */
[----:B------:R-:W-:Y:S01]  /*4d30*/  FFMA.FTZ R8, R31, R38, R8 ;  /* 0x000000261f087223 */ /* 0x000fe20000010008 */
[----:B------:R-:W-:Y:S04]  /*4d40*/  F2FP.PACK_AB R34, R6, R5 ;  /* 0x000000050622723e */ /* 0x000fe800000000ff */
[----:B------:R-:W-:Y:S02]  /*4d50*/  F2FP.PACK_AB R35, R8, R7 ;  /* 0x000000070823723e */ /* 0x000fe400000000ff */
.L_x_5481:
[----:B------:R-:W-:Y:S05]  /*4d60*/  BSYNC B0 ;  /* 0x0000000000007941 */ /* 0x000fea0003800000 */
.L_x_5480:
[----:B------:R-:W-:Y:S05]  /*4d70*/  MOV R85, R83 ;  /* 0x0000005300557202 */ /* 0x000fea0000000f00 */
[----:B-----5:R2:W-:Y:S02]  /*4d80*/  STG.E.128 [R84.64], R32 ;  /* 0x0000002054007986 */ /* 0x0205e4000c101d06 */
.L_x_5479:
[----:B------:R-:W-:Y:S05]  /*4d90*/  BSYNC B1 ;  /* 0x0000000000017941 */ /* 0x000fea0003800000 */
.L_x_5478:
[----:B------:R-:W-:Y:S11]  /*4da0*/  ISETP.GE.AND P0, PT, R100, c[0x0][0x220], PT ;  /* 0x0000880064007a0c */ /* 0x000ff60003f06270 */
[----:B------:R-:W-:Y:S02]  /*4db0*/  @!UPT UIADD3 URZ, URZ, URZ, URZ ;  /* 0x0000003f3f3ff290 */ /* 0x000fe4000fffe03f */
[----:B------:R-:W-:-:S05]  /*4dc0*/  @P0 BRA `(.L_x_5477) ;  /* 0x000005e000000947 */ /* 0x000fca0003800000 */
[----:B------:R-:W-:Y:S01]  /*4dd0*/  ISETP.GE.AND P0, PT, R100, UR4, PT ;  /* 0x0000000464007c0c */ /* 0x000fe2000bf06270 */
[----:B--2---:R2:W5:Y:S01]  /*4de0*/  LDG.E.128 R32, [R90.64+0x80] ;  /* 0x000080065a207981 */ /* 0x004562000c1e1d00 */
[----:B------:R-:W-:Y:S01]  /*4df0*/  IADD3 R148, P5, R90, 0x80, RZ ;  /* 0x000000805a947810 */ /* 0x000fe20007fbe0ff */
[----:B------:R-:W-:Y:S04]  /*4e00*/  BSSY B0, `(.L_x_5482) ;  /* 0x0000058000007945 */ /* 0x000fe80003800000 */
[----:B------:R-:W-:Y:S06]  /*4e10*/  IMAD.X R149, RZ, RZ, R91, P5 ;  /* 0x000000ffff957224 */ /* 0x000fec00028e065b */
        /* <DEDUP_REMOVED lines=15> */
[C---:B------:R-:W-:Y:S02]  /*4f10*/  LEA R44, P0, R147.reuse, R94, 0x1 ;  /* 0x0000005e932c7211 */ /* 0x040fe400078008ff */
[----:B------:R-:W-:Y:S02]  /*4f20*/  @P6 IADD3 R85, RZ, -UR5, RZ ;  /* 0x80000005ff556c10 */ /* 0x000fe4000fffe0ff */
[C---:B------:R-:W-:Y:S02]  /*4f30*/  LEA R16, P5, R146.reuse, R148, 0x1 ;  /* 0x0000009492107211 */ /* 0x040fe400078a08ff */
[----:B------:R-:W-:Y:S02]  /*4f40*/  LEA.HI.X.SX32 R45, R147, R95, 0x1, P0 ;  /* 0x0000005f932d7211 */ /* 0x000fe400000f0eff */
[C---:B------:R-:W-:Y:S02]  /*4f50*/  LEA R160, P0, R85.reuse, R92, 0x1 ;  /* 0x0000005c55a07211 */ /* 0x040fe400078008ff */
[----:B------:R-:W-:Y:S02]  /*4f60*/  LEA.HI.X.SX32 R17, R146, R149, 0x1, P5 ;  /* 0x0000009592117211 */ /* 0x000fe400028f0eff */
[----:B------:R-:W-:Y:S01]  /*4f70*/  LEA.HI.X.SX32 R161, R85, R93, 0x1, P0 ;  /* 0x0000005d55a17211 */ /* 0x000fe200000f0eff */
[----:B------:R-:W3:Y:S08]  /*4f80*/  LDG.E.128 R44, [R44.64+0x80] ;  /* 0x000080062c2c7981 */ /* 0x000ef0000c1e1d00 */
[----:B------:R-:W4:Y:S08]  /*4f90*/  LDG.E.128 R20, [R16.64] ;  /* 0x0000000610147981 */ /* 0x000f30000c1e1d00 */
[----:B--2---:R-:W2:Y:S01]  /*4fa0*/  LDG.E.128 R160, [R160.64+0x80] ;  /* 0x00008006a0a07981 */ /* 0x004ea2000c1e1d00 */
[--C-:B---3--:R-:W-:Y:S02]  /*4fb0*/  HADD2.F32 R29, -RZ, R44.reuse.H0_H0 ;  /* 0x2000002cff1d7230 */ /* 0x108fe40000004100 */
[----:B------:R-:W-:Y:S02]  /*4fc0*/  HADD2.F32 R30, -RZ, R44.H1_H1 ;  /* 0x3000002cff1e7230 */ /* 0x000fe40000004100 */
[--C-:B------:R-:W-:Y:S02]  /*4fd0*/  HADD2.F32 R33, -RZ, R45.reuse.H0_H0 ;  /* 0x2000002dff217230 */ /* 0x100fe40000004100 */
[----:B------:R-:W-:Y:S02]  /*4fe0*/  HADD2.F32 R34, -RZ, R45.H1_H1 ;  /* 0x3000002dff227230 */ /* 0x000fe40000004100 */
[--C-:B------:R-:W-:Y:S01]  /*4ff0*/  HADD2.F32 R35, -RZ, R46.reuse.H0_H0 ;  /* 0x2000002eff237230 */ /* 0x100fe20000004100 */
[----:B----4-:R-:W-:Y:S01]  /*5000*/  MOV R14, R20 ;  /* 0x00000014000e7202 */ /* 0x010fe20000000f00 */
[----:B------:R-:W-:Y:S01]  /*5010*/  HADD2.F32 R36, -RZ, R46.H1_H1 ;  /* 0x3000002eff247230 */ /* 0x000fe20000004100 */
[----:B------:R-:W-:Y:S01]  /*5020*/  MOV R17, R23 ;  /* 0x0000001700117202 */ /* 0x000fe20000000f00 */
[----:B------:R-:W-:Y:S01]  /*5030*/  HADD2.F32 R37, -RZ, R47.H0_H0 ;  /* 0x2000002fff257230 */ /* 0x000fe20000004100 */
[----:B------:R-:W-:Y:S01]  /*5040*/  MOV R19, R21 ;  /* 0x0000001500137202 */ /* 0x000fe20000000f00 */
[----:B------:R-:W-:Y:S01]  /*5050*/  HADD2.F32 R28, -RZ, R14.H0_H0 ;  /* 0x2000000eff1c7230 */ /* 0x000fe20000004100 */
[----:B------:R-:W-:Y:S01]  /*5060*/  MOV R24, R22 ;  /* 0x0000001600187202 */ /* 0x000fe20000000f00 */
[--C-:B--2---:R-:W-:Y:S02]  /*5070*/  HADD2.F32 R23, -RZ, R160.reuse.H0_H0 ;  /* 0x200000a0ff177230 */ /* 0x104fe40000004100 */
        /* <DEDUP_REMOVED lines=48> */
.L_x_5483:
[----:B------:R-:W-:Y:S05]  /*5380*/  BSYNC B0 ;  /* 0x0000000000007941 */ /* 0x000fea0003800000 */
.L_x_5482:
[----:B------:R-:W-:Y:S05]  /*5390*/  MOV R85, R83 ;  /* 0x0000005300557202 */ /* 0x000fea0000000f00 */
[----:B-----5:R3:W-:Y:S02]  /*53a0*/  STG.E.128 [R84.64+0x80], R32 ;  /* 0x0000802054007986 */ /* 0x0207e4000c101d06 */
.L_x_5477:
[----:B------:R-:W-:Y:S05]  /*53b0*/  BSYNC B2 ;  /* 0x0000000000027941 */ /* 0x000fea0003800000 */
.L_x_5476:
[----:B------:R-:W-:Y:S01]  /*53c0*/  BSSY B2, `(.L_x_5484) ;  /* 0x00000ce000027945 */ /* 0x000fe20003800000 */
[----:B------:R-:W-:-:S05]  /*53d0*/  @!P4 BRA `(.L_x_5485) ;  /* 0x00000cc00000c947 */ /* 0x000fca0003800000 */
[----:B------:R-:W-:Y:S01]  /*53e0*/  ISETP.GE.AND P0, PT, R102, c[0x0][0x220], PT ;  /* 0x0000880066007a0c */ /* 0x000fe20003f06270 */
[----:B------:R-:W-:Y:S01]  /*53f0*/  @!UPT UIADD3 URZ, URZ, URZ, URZ ;  /* 0x0000003f3f3ff290 */ /* 0x000fe2000fffe03f */
[----:B------:R-:W-:Y:S11]  /*5400*/  BSSY B1, `(.L_x_5486) ;  /* 0x0000064000017945 */ /* 0x000ff60003800000 */
[----:B------:R-:W-:-:S05]  /*5410*/  @P0 BRA `(.L_x_5487) ;  /* 0x0000062000000947 */ /* 0x000fca0003800000 */
[C---:B------:R-:W-:Y:S01]  /*5420*/  LEA R148, P0, R61.reuse, R90, 0x1 ;  /* 0x0000005a3d947211 */ /* 0x040fe200078008ff */
[----:B------:R-:W-:Y:S03]  /*5430*/  BSSY B0, `(.L_x_5488) ;  /* 0x000005d000007945 */ /* 0x000fe60003800000 */
[----:B------:R-:W-:Y:S02]  /*5440*/  LEA.HI.X R149, R61, R91, R58, 0x1, P0 ;  /* 0x0000005b3d957211 */ /* 0x000fe400000f0c3a */
[----:B------:R-:W-:Y:S03]  /*5450*/  ISETP.GE.AND P0, PT, R102, UR4, PT ;  /* 0x0000000466007c0c */ /* 0x000fe6000bf06270 */
[----:B------:R4:W5:Y:S10]  /*5460*/  LDG.E.128 R28, [R148.64] ;  /* 0x00000006941c7981 */ /* 0x000974000c1e1d00 */
[----:B------:R-:W-:-:S05]  /*5470*/  @P0 BRA `(.L_x_5489) ;  /* 0x0000058000000947 */ /* 0x000fca0003800000 */
[----:B------:R-:W-:Y:S01]  /*5480*/  ULEA.HI UR5, UR4, UR4, URZ, 0x1 ;  /* 0x0000000404057291 */ /* 0x000fe2000f8f083f */
[----:B------:R-:W-:Y:S02]  /*5490*/  MOV R146, RZ ;  /* 0x000000ff00927202 */ /* 0x000fe40000000f00 */
[----:B-----5:R-:W-:Y:S01]  /*54a0*/  MOV R51, R29 ;  /* 0x0000001d00337202 */ /* 0x020fe20000000f00 */
[--C-:B------:R-:W-:Y:S01]  /*54b0*/  HADD2.F32 R29, -RZ, R28.reuse.H0_H0 ;  /* 0x2000001cff1d7230 */ /* 0x100fe20000004100 */
[----:B------:R-:W-:Y:S01]  /*54c0*/  USHF.R.S32.HI UR5, URZ, 0x1, UR5 ;  /* 0x000000013f057899 */ /* 0x000fe20008011405 */
[----:B------:R-:W-:Y:S01]  /*54d0*/  MOV R49, R31 ;  /* 0x0000001f00317202 */ /* 0x000fe20000000f00 */
[----:B------:R-:W-:Y:S01]  /*54e0*/  HADD2.F32 R31, -RZ, R28.H1_H1 ;  /* 0x3000001cff1f7230 */ /* 0x000fe20000004100 */
[----:B------:R-:W-:Y:S03]  /*54f0*/  MOV R40, R30 ;  /* 0x0000001e00287202 */ /* 0x000fe60000000f00 */
[----:B------:R-:W-:Y:S02]  /*5500*/  ISETP.GE.AND P4, PT, R102, UR5, PT ;  /* 0x0000000566007c0c */ /* 0x000fe4000bf86270 */
[----:B------:R-:W-:Y:S11]  /*5510*/  MOV R147, UR5 ;  /* 0x0000000500937c02 */ /* 0x000ff60008000f00 */
[----:B------:R-:W-:Y:S02]  /*5520*/  @P4 IADD3 R147, RZ, -UR5, RZ ;  /* 0x80000005ff934c10 */ /* 0x000fe4000fffe0ff */
[----:B------:R-:W-:Y:S02]  /*5530*/  @P4 IADD3 R146, RZ, -UR5, RZ ;  /* 0x80000005ff924c10 */ /* 0x000fe4000fffe0ff */
[----:B------:R-:W-:Y:S02]  /*5540*/  LEA R14, P0, R147, R148, 0x1 ;  /* 0x00000094930e7211 */ /* 0x000fe400078008ff */
[----:B--23--:R-:W-:Y:S02]  /*5550*/  IADD3 R85, P5, R121, R146, RZ ;  /* 0x0000009279557210 */ /* 0x00cfe40007fbe0ff */
[----:B------:R-:W-:Y:S02]  /*5560*/  LEA.HI.X.SX32 R15, R147, R149, 0x1, P0 ;  /* 0x00000095930f7211 */ /* 0x000fe400000f0eff */
[C---:B------:R-:W-:Y:S02]  /*5570*/  LEA R160, P0, R85.reuse, R92, 0x1 ;  /* 0x0000005c55a07211 */ /* 0x040fe400078008ff */
[----:B------:R-:W-:Y:S01]  /*5580*/  LEA.HI.X.SX32 R146, R146, R108, 0x1, P5 ;  /* 0x0000006c92927211 */ /* 0x000fe200028f0eff */
[----:B------:R-:W2:Y:S03]  /*5590*/  LDG.E.128 R20, [R14.64] ;  /* 0x000000060e147981 */ /* 0x000ea6000c1e1d00 */
[----:B------:R-:W-:Y:S02]  /*55a0*/  LEA.HI.X R161, R85, R93, R146, 0x1, P0 ;  /* 0x0000005d55a17211 */ /* 0x000fe400000f0c92 */
[----:B------:R-:W-:Y:S02]  /*55b0*/  MOV R146, RZ ;  /* 0x000000ff00927202 */ /* 0x000fe40000000f00 */
[----:B------:R-:W-:Y:S02]  /*55c0*/  @P4 IADD3 R146, RZ, -UR5, RZ ;  /* 0x80000005ff924c10 */ /* 0x000fe4000fffe0ff */
[----:B------:R-:W3:Y:S02]  /*55d0*/  LDG.E.128 R160, [R160.64] ;  /* 0x00000006a0a07981 */ /* 0x000ee4000c1e1d00 */
[----:B------:R-:W-:Y:S04]  /*55e0*/  IADD3 R85, P0, R121, R146, RZ ;  /* 0x0000009279557210 */ /* 0x000fe80007f1e0ff */
[----:B------:R-:W-:Y:S02]  /*55f0*/  LEA.HI.X.SX32 R146, R146, R108, 0x1, P0 ;  /* 0x0000006c92927211 */ /* 0x000fe400000f0eff */
[C---:B------:R-:W-:Y:S04]  /*5600*/  LEA R32, P0, R85.reuse, R94, 0x1 ;  /* 0x0000005e55207211 */ /* 0x040fe800078008ff */
[----:B------:R-:W-:Y:S05]  /*5610*/  LEA.HI.X R33, R85, R95, R146, 0x1, P0 ;  /* 0x0000005f55217211 */ /* 0x000fea00000f0c92 */
[----:B----4-:R1:W4:Y:S02]  /*5620*/  LDG.E.128 R44, [R32.64] ;  /* 0x00000006202c7981 */ /* 0x010324000c1e1d00 */
[----:B-1----:R-:W-:Y:S02]  /*5630*/  HADD2.F32 R32, -RZ, R51.H0_H0 ;  /* 0x20000033ff207230 */ /* 0x002fe40000004100 */
        /* <DEDUP_REMOVED lines=23> */
[----:B------:R-:W-:Y:S01]  /*57b0*/  @!P4 FADD.FTZ R17, -R17, -RZ ;  /* 0x800000ff1111c221 */ /* 0x000fe20000010100 */
[----:B------:R-:W-:Y:S01]  /*57c0*/  HADD2.F32 R15, -RZ, R163.H0_H0 ;  /* 0x200000a3ff0f7230 */ /* 0x000fe20000004100 */
[----:B------:R-:W-:Y:S01]  /*57d0*/  FFMA.FTZ R0, R29, R28, R0 ;  /* 0x0000001c1d007223 */ /* 0x000fe20000010000 */
[--C-:B------:R-:W-:Y:S01]  /*57e0*/  HADD2.F32 R20, -RZ, R18.reuse.H0_H0 ;  /* 0x20000012ff147230 */ /* 0x100fe20000004100 */
[----:B------:R-:W-:Y:S01]  /*57f0*/  @!P4 FADD.FTZ R16, -R16, -RZ ;  /* 0x800000ff1010c221 */ /* 0x000fe20000010100 */
[----:B------:R-:W-:Y:S01]  /*5800*/  HADD2.F32 R33, -RZ, R45.H0_H0 ;  /* 0x2000002dff217230 */ /* 0x000fe20000004100 */
[----:B------:R-:W-:Y:S01]  /*5810*/  FFMA.FTZ R2, R31, R30, R2 ;  /* 0x0000001e1f027223 */ /* 0x000fe20000010002 */
[----:B------:R-:W-:Y:S01]  /*5820*/  HADD2.F32 R14, -RZ, R163.H1_H1 ;  /* 0x300000a3ff0e7230 */ /* 0x000fe20000004100 */
[----:B------:R-:W-:Y:S01]  /*5830*/  @!P4 FADD.FTZ R15, -R15, -RZ ;  /* 0x800000ff0f0fc221 */ /* 0x000fe20000010100 */
[----:B------:R-:W-:Y:S01]  /*5840*/  HADD2.F32 R21, -RZ, R18.H1_H1 ;  /* 0x30000012ff157230 */ /* 0x000fe20000004100 */
[----:B------:R-:W-:Y:S01]  /*5850*/  FMUL.FTZ R5, R20, R17 ;  /* 0x0000001114057220 */ /* 0x000fe20000410000 */
[----:B------:R-:W-:Y:S01]  /*5860*/  HADD2.F32 R34, -RZ, R45.H1_H1 ;  /* 0x3000002dff227230 */ /* 0x000fe20000004100 */
[----:B------:R-:W-:Y:S01]  /*5870*/  FFMA.FTZ R3, R32, R33, R3 ;  /* 0x0000002120037223 */ /* 0x000fe20000010003 */
[----:B------:R-:W-:Y:S01]  /*5880*/  HADD2.F32 R29, -RZ, R51.H1_H1 ;  /* 0x30000033ff1d7230 */ /* 0x000fe20000004100 */
[----:B------:R-:W-:Y:S01]  /*5890*/  @!P4 FADD.FTZ R14, -R14, -RZ ;  /* 0x800000ff0e0ec221 */ /* 0x000fe20000010100 */
[--C-:B------:R-:W-:Y:S01]  /*58a0*/  HADD2.F32 R18, -RZ, R19.reuse.H0_H0 ;  /* 0x20000013ff127230 */ /* 0x100fe20000004100 */
[----:B------:R-:W-:Y:S01]  /*58b0*/  FMUL.FTZ R6, R21, R16 ;  /* 0x0000001015067220 */ /* 0x000fe20000410000 */
        /* <DEDUP_REMOVED lines=20> */
.L_x_5489:
[----:B------:R-:W-:Y:S05]  /*5a00*/  BSYNC B0 ;  /* 0x0000000000007941 */ /* 0x000fea0003800000 */
.L_x_5488:
[C---:B------:R-:W-:Y:S04]  /*5a10*/  LEA R2, P0, R152.reuse, R84, 0x1 ;  /* 0x0000005498027211 */ /* 0x040fe800078008ff */
[----:B------:R-:W-:Y:S05]  /*5a20*/  LEA.HI.X R3, R152, R83, R151, 0x1, P0 ;  /* 0x0000005398037211 */ /* 0x000fea00000f0c97 */
[----:B-----5:R1:W-:Y:S04]  /*5a30*/  STG.E.128 [R2.64], R28 ;  /* 0x0000001c02007986 */ /* 0x0203e8000c101d06 */
.L_x_5487:
[----:B------:R-:W-:Y:S05]  /*5a40*/  BSYNC B1 ;  /* 0x0000000000017941 */ /* 0x000fea0003800000 */
.L_x_5486:
[----:B------:R-:W-:Y:S11]  /*5a50*/  ISETP.GE.AND P0, PT, R100, c[0x0][0x220], PT ;  /* 0x0000880064007a0c */ /* 0x000ff60003f06270 */
[----:B------:R-:W-:Y:S02]  /*5a60*/  @!UPT UIADD3 URZ, URZ, URZ, URZ ;  /* 0x0000003f3f3ff290 */ /* 0x000fe4000fffe03f */
[----:B------:R-:W-:-:S05]  /*5a70*/  @P0 BRA `(.L_x_5485) ;  /* 0x0000062000000947 */ /* 0x000fca0003800000 */
[C---:B----4-:R-:W-:Y:S01]  /*5a80*/  LEA R148, P0, R64.reuse, R90, 0x1 ;  /* 0x0000005a40947211 */ /* 0x050fe200078008ff */
[----:B------:R-:W-:Y:S03]  /*5a90*/  BSSY B0, `(.L_x_5490) ;  /* 0x000005d000007945 */ /* 0x000fe60003800000 */
[----:B------:R-:W-:Y:S02]  /*5aa0*/  LEA.HI.X R149, R64, R91, R65, 0x1, P0 ;  /* 0x0000005b40957211 */ /* 0x000fe400000f0c41 */
[----:B------:R-:W-:Y:S03]  /*5ab0*/  ISETP.GE.AND P0, PT, R100, UR4, PT ;  /* 0x0000000464007c0c */ /* 0x000fe6000bf06270 */
[----:B-1----:R1:W5:Y:S10]  /*5ac0*/  LDG.E.128 R28, [R148.64] ;  /* 0x00000006941c7981 */ /* 0x002374000c1e1d00 */
        /* <DEDUP_REMOVED lines=13> */
[C---:B------:R-:W-:Y:S02]  /*5ba0*/  LEA R14, P0, R147.reuse, R148, 0x1 ;  /* 0x00000094930e7211 */ /* 0x040fe400078008ff */
        /* <DEDUP_REMOVED lines=13> */
[----:B------:R4:W2:Y:S02]  /*5c80*/  LDG.E.128 R44, [R32.64] ;  /* 0x00000006202c7981 */ /* 0x0008a4000c1e1d00 */
        /* <DEDUP_REMOVED lines=19> */
[----:B------:R-:W-:Y:S01]  /*5dc0*/  HADD2.F32 R28, -RZ, R44.H0_H0 ;  /* 0x2000002cff1c7230 */ /* 0x000fe20000004100 */
        /* <DEDUP_REMOVED lines=41> */
.L_x_5491:
[----:B------:R-:W-:Y:S05]  /*6060*/  BSYNC B0 ;  /* 0x0000000000007941 */ /* 0x000fea0003800000 */
.L_x_5490:
[C---:B------:R-:W-:Y:S04]  /*6070*/  LEA R2, P0, R69.reuse, R84, 0x1 ;  /* 0x0000005445027211 */ /* 0x040fe800078008ff */
[----:B------:R-:W-:Y:S05]  /*6080*/  LEA.HI.X R3, R69, R83, R68, 0x1, P0 ;  /* 0x0000005345037211 */ /* 0x000fea00000f0c44 */
[----:B-----5:R4:W-:Y:S04]  /*6090*/  STG.E.128 [R2.64], R28 ;  /* 0x0000001c02007986 */ /* 0x0209e8000c101d06 */
.L_x_5485:
[----:B------:R-:W-:Y:S05]  /*60a0*/  BSYNC B2 ;  /* 0x0000000000027941 */ /* 0x000fea0003800000 */
.L_x_5484:
[----:B------:R-:W-:Y:S01]  /*60b0*/  BSSY B2, `(.L_x_5492) ;  /* 0x00000ce000027945 */ /* 0x000fe20003800000 */
[----:B------:R-:W-:-:S05]  /*60c0*/  @!P2 BRA `(.L_x_5493) ;  /* 0x00000cc00000a947 */ /* 0x000fca0003800000 */
[----:B------:R-:W-:Y:S01]  /*60d0*/  ISETP.GE.AND P0, PT, R102, c[0x0][0x220], PT ;  /* 0x0000880066007a0c */ /* 0x000fe20003f06270 */
[----:B------:R-:W-:Y:S01]  /*60e0*/  @!UPT UIADD3 URZ, URZ, URZ, URZ ;  /* 0x0000003f3f3ff290 */ /* 0x000fe2000fffe03f */
[----:B------:R-:W-:Y:S11]  /*60f0*/  BSSY B1, `(.L_x_5494) ;  /* 0x0000064000017945 */ /* 0x000ff60003800000 */
[----:B------:R-:W-:-:S05]  /*6100*/  @P0 BRA `(.L_x_5495) ;  /* 0x0000062000000947 */ /* 0x000fca0003800000 */
[C---:B-1--4-:R-:W-:Y:S01]  /*6110*/  LEA R148, P0, R63.reuse, R90, 0x1 ;  /* 0x0000005a3f947211 */ /* 0x052fe200078008ff */
        /* <DEDUP_REMOVED lines=93> */
.L_x_5497:
[----:B------:R-:W-:Y:S05]  /*66f0*/  BSYNC B0 ;  /* 0x0000000000007941 */ /* 0x000fea0003800000 */
.L_x_5496:
[C---:B------:R-:W-:Y:S04]  /*6700*/  LEA R2, P0, R144.reuse, R84, 0x1 ;  /* 0x0000005490027211 */ /* 0x040fe800078008ff */
[----:B------:R-:W-:Y:S05]  /*6710*/  LEA.HI.X R3, R144, R83, R62, 0x1, P0 ;  /* 0x0000005390037211 */ /* 0x000fea00000f0c3e */
[----:B-----5:R4:W-:Y:S04]  /*6720*/  STG.E.128 [R2.64], R28 ;  /* 0x0000001c02007986 */ /* 0x0209e8000c101d06 */
.L_x_5495:
[----:B------:R-:W-:Y:S05]  /*6730*/  BSYNC B1 ;  /* 0x0000000000017941 */ /* 0x000fea0003800000 */
.L_x_5494:
[----:B------:R-:W-:Y:S11]  /*6740*/  ISETP.GE.AND P0, PT, R100, c[0x0][0x220], PT ;  /* 0x0000880064007a0c */ /* 0x000ff60003f06270 */
[----:B------:R-:W-:Y:S02]  /*6750*/  @!UPT UIADD3 URZ, URZ, URZ, URZ ;  /* 0x0000003f3f3ff290 */ /* 0x000fe4000fffe03f */
        /* <DEDUP_REMOVED lines=95> */
.L_x_5499:
[----:B------:R-:W-:Y:S05]  /*6d50*/  BSYNC B0 ;  /* 0x0000000000007941 */ /* 0x000fea0003800000 */
.L_x_5498:
[C---:B------:R-:W-:Y:S04]  /*6d60*/  LEA R2, P0, R71.reuse, R84, 0x1 ;  /* 0x0000005447027211 */ /* 0x040fe800078008ff */
[----:B------:R-:W-:Y:S05]  /*6d70*/  LEA.HI.X R3, R71, R83, R70, 0x1, P0 ;  /* 0x0000005347037211 */ /* 0x000fea00000f0c46 */
[----:B-----5:R4:W-:Y:S04]  /*6d80*/  STG.E.128 [R2.64], R28 ;  /* 0x0000001c02007986 */ /* 0x0209e8000c101d06 */
.L_x_5493:
[----:B------:R-:W-:Y:S05]  /*6d90*/  BSYNC B2 ;  /* 0x0000000000027941 */ /* 0x000fea0003800000 */
.L_x_5492:
[----:B------:R-:W-:Y:S01]  /*6da0*/  BSSY B2, `(.L_x_5500) ;  /* 0x00000d2000027945 */ /* 0x000fe20003800000 */
[----:B------:R-:W-:-:S05]  /*6db0*/  @!P1 BRA `(.L_x_5501) ;  /* 0x00000d0000009947 */ /* 0x000fca0003800000 */
[----:B------:R-:W-:Y:S01]  /*6dc0*/  ISETP.GE.AND P0, PT, R102, c[0x0][0x220], PT ;  /* 0x0000880066007a0c */ /* 0x000fe20003f06270 */
[----:B------:R-:W-:Y:S01]  /*6dd0*/  @!UPT UIADD3 URZ, URZ, URZ, URZ ;  /* 0x0000003f3f3ff290 */ /* 0x000fe2000fffe03f */
[----:B------:R-:W-:Y:S11]  /*6de0*/  BSSY B1, `(.L_x_5502) ;  /* 0x0000068000017945 */ /* 0x000ff60003800000 */
[----:B------:R-:W-:-:S05]  /*6df0*/  @P0 BRA `(.L_x_5503) ;  /* 0x0000066000000947 */ /* 0x000fca0003800000 */
[----:B------:R-:W-:Y:S01]  /*6e00*/  MOV R147, 0x60 ;  /* 0x0000006000937802 */ /* 0x000fe20000000f00 */
[----:B------:R-:W-:Y:S01]  /*6e10*/  BSSY B0, `(.L_x_5504) ;  /* 0x000005f000007945 */ /* 0x000fe20003800000 */
[----:B------:R-:W-:Y:S03]  /*6e20*/  ISETP.GE.AND P0, PT, R102, UR4, PT ;  /* 0x0000000466007c0c */ /* 0x000fe6000bf06270 */
[C---:B------:R-:W-:Y:S04]  /*6e30*/  IMAD.WIDE.U32 R160, R147.reuse, c[0x0][0x288], R90 ;  /* 0x0000a20093a07a25 */ /* 0x040fe800078e005a */
[----:B------:R-:W-:Y:S05]  /*6e40*/  IMAD R0, R147, c[0x0][0x28c], RZ ;  /* 0x0000a30093007a24 */ /* 0x000fea00078e02ff */
[----:B------:R-:W-:Y:S05]  /*6e50*/  IADD3 R161, R161, R0, RZ ;  /* 0x00000000a1a17210 */ /* 0x000fea0007ffe0ff */
[----:B-1--4-:R1:W5:Y:S01]  /*6e60*/  LDG.E.128 R28, [R160.64] ;  /* 0x00000006a01c7981 */ /* 0x012362000c1e1d00 */
        /* <DEDUP_REMOVED lines=16> */
[C---:B-1----:R-:W-:Y:S02]  /*6f70*/  LEA R160, P0, R85.reuse, R92, 0x1 ;  /* 0x0000005c55a07211 */ /* 0x042fe400078008ff */
        /* <DEDUP_REMOVED lines=10> */
[----:B------:R1:W4:Y:S02]  /*7020*/  LDG.E.128 R44, [R32.64] ;  /* 0x00000006202c7981 */ /* 0x000324000c1e1d00 */
        /* <DEDUP_REMOVED lines=61> */
.L_x_5505:
[----:B------:R-:W-:Y:S05]  /*7400*/  BSYNC B0 ;  /* 0x0000000000007941 */ /* 0x000fea0003800000 */
.L_x_5504:
[C---:B------:R-:W-:Y:S01]  /*7410*/  IMAD R0, R147.reuse, c[0x0][0x19c], RZ ;  /* 0x0000670093007a24 */ /* 0x040fe200078e02ff */
[----:B--23--:R-:W-:Y:S05]  /*7420*/  MOV R85, R83 ;  /* 0x0000005300557202 */ /* 0x00cfea0000000f00 */
[----:B------:R-:W-:Y:S05]  /*7430*/  IMAD.WIDE.U32 R2, R147, c[0x0][0x198], R84 ;  /* 0x0000660093027a25 */ /* 0x000fea00078e0054 */
[----:B------:R-:W-:Y:S05]  /*7440*/  IADD3 R3, R3, R0, RZ ;  /* 0x0000000003037210 */ /* 0x000fea0007ffe0ff */
[----:B-----5:R2:W-:Y:S02]  /*7450*/  STG.E.128 [R2.64], R28 ;  /* 0x0000001c02007986 */ /* 0x0205e4000c101d06 */
.L_x_5503:
[----:B------:R-:W-:Y:S05]  /*7460*/  BSYNC B1 ;  /* 0x0000000000017941 */ /* 0x000fea0003800000 */
.L_x_5502:
[----:B------:R-:W-:Y:S11]  /*7470*/  ISETP.GE.AND P0, PT, R100, c[0x0][0x220], PT ;  /* 0x0000880064007a0c */ /* 0x000ff60003f06270 */
[----:B------:R-:W-:Y:S02]  /*7480*/  @!UPT UIADD3 URZ, URZ, URZ, URZ ;  /* 0x0000003f3f3ff290 */ /* 0x000fe4000fffe03f */
[----:B------:R-:W-:-:S05]  /*7490*/  @P0 BRA `(.L_x_5501) ;  /* 0x0000062000000947 */ /* 0x000fca0003800000 */
[C---:B-1--4-:R-:W-:Y:S01]  /*74a0*/  LEA R148, P0, R73.reuse, R90, 0x1 ;  /* 0x0000005a49947211 */ /* 0x052fe200078008ff */
[----:B------:R-:W-:Y:S03]  /*74b0*/  BSSY B0, `(.L_x_5506) ;  /* 0x000005d000007945 */ /* 0x000fe60003800000 */
[----:B------:R-:W-:Y:S02]  /*74c0*/  LEA.HI.X R149, R73, R91, R72, 0x1, P0 ;  /* 0x0000005b49957211 */ /* 0x000fe400000f0c48 */
[----:B------:R-:W-:Y:S03]  /*74d0*/  ISETP.GE.AND P0, PT, R100, UR4, PT ;  /* 0x0000000464007c0c */ /* 0x000fe6000bf06270 */
[----:B--2---:R1:W5:Y:S10]  /*74e0*/  LDG.E.128 R28, [R148.64] ;  /* 0x00000006941c7981 */ /* 0x004374000c1e1d00 */
        /* <DEDUP_REMOVED lines=14> */
[----:B---3--:R-:W-:Y:S02]  /*75d0*/  IADD3 R85, P2, R112, R147, RZ ;  /* 0x0000009370557210 */ /* 0x008fe40007f5e0ff */
[----:B------:R-:W-:Y:S02]  /*75e0*/  LEA.HI.X.SX32 R15, R146, R149, 0x1, P0 ;  /* 0x00000095920f7211 */ /* 0x000fe400000f0eff */
[----:B------:R-:W-:Y:S02]  /*75f0*/  LEA R160, P0, R85, R92, 0x1 ;  /* 0x0000005c55a07211 */ /* 0x000fe400078008ff */
[-C--:B------:R-:W-:Y:S01]  /*7600*/  LEA.HI.X.SX32 R146, R147, R96.reuse, 0x1, P2 ;  /* 0x0000006093927211 */ /* 0x080fe200010f0eff */
[----:B------:R-:W2:Y:S01]  /*7610*/  LDG.E.128 R20, [R14.64] ;  /* 0x000000060e147981 */ /* 0x000ea2000c1e1d00 */
[----:B------:R-:W-:Y:S02]  /*7620*/  MOV R147, RZ ;  /* 0x000000ff00937202 */ /* 0x000fe40000000f00 */
[----:B------:R-:W-:Y:S02]  /*7630*/  @P1 IADD3 R147, RZ, -UR5, RZ ;  /* 0x80000005ff931c10 */ /* 0x000fe4000fffe0ff */
[----:B------:R-:W-:Y:S02]  /*7640*/  LEA.HI.X R161, R85, R93, R146, 0x1, P0 ;  /* 0x0000005d55a17211 */ /* 0x000fe400000f0c92 */
[----:B------:R-:W-:Y:S04]  /*7650*/  IADD3 R85, P0, R112, R147, RZ ;  /* 0x0000009370557210 */ /* 0x000fe80007f1e0ff */
[----:B------:R-:W-:Y:S01]  /*7660*/  LEA.HI.X.SX32 R146, R147, R96, 0x1, P0 ;  /* 0x0000006093927211 */ /* 0x000fe200000f0eff */
[----:B------:R-:W3:Y:S01]  /*7670*/  LDG.E.128 R160, [R160.64] ;  /* 0x00000006a0a07981 */ /* 0x000ee2000c1e1d00 */
        /* <DEDUP_REMOVED lines=64> */
.L_x_5507:
[----:B------:R-:W-:Y:S05]  /*7a80*/  BSYNC B0 ;  /* 0x0000000000007941 */ /* 0x000fea0003800000 */
.L_x_5506:
[C---:B------:R-:W-:Y:S04]  /*7a90*/  LEA R2, P0, R75.reuse, R84, 0x1 ;  /* 0x000000544b027211 */ /* 0x040fe800078008ff */
[----:B------:R-:W-:Y:S05]  /*7aa0*/  LEA.HI.X R3, R75, R83, R74, 0x1, P0 ;  /* 0x000000534b037211 */ /* 0x000fea00000f0c4a */
[----:B-----5:R2:W-:Y:S04]  /*7ab0*/  STG.E.128 [R2.64], R28 ;  /* 0x0000001c02007986 */ /* 0x0205e8000c101d06 */
.L_x_5501:
[----:B------:R-:W-:Y:S05]  /*7ac0*/  BSYNC B2 ;  /* 0x0000000000027941 */ /* 0x000fea0003800000 */
.L_x_5500:
[----:B-12-4-:R-:W-:Y:S01]  /*7ad0*/  IMAD.MOV.U32 R3, RZ, RZ, c[0x0][0x230] ;  /* 0x00008c00ff037624 */ /* 0x016fe200078e00ff */
[----:B------:R-:W-:Y:S03]  /*7ae0*/  ULDC UR4, c[0x0][0x230] ;  /* 0x00008c0000047ab9 */ /* 0x000fe60000000800 */
[----:B------:R-:W-:Y:S05]  /*7af0*/  IMAD.U32 R3, R3, -0x20, RZ ;  /* 0xffffffe003037824 */ /* 0x000fea00078e00ff */
[C---:B------:R-:W-:Y:S02]  /*7b00*/  LEA R94, P1, R3.reuse, R94, 0x1 ;  /* 0x0000005e035e7211 */ /* 0x040fe400078208ff */
[C---:B------:R-:W-:Y:S02]  /*7b10*/  LEA R92, P0, R3.reuse, R92, 0x1 ;  /* 0x0000005c035c7211 */ /* 0x040fe400078008ff */
[C---:B------:R-:W-:Y:S02]  /*7b20*/  LEA.HI.X.SX32 R95, R3.reuse, R95, 0x1, P1 ;  /* 0x0000005f035f7211 */ /* 0x040fe400008f0eff */
[----:B------:R-:W-:Y:S01]  /*7b30*/  LEA.HI.X.SX32 R93, R3, R93, 0x1, P0 ;  /* 0x0000005d035d7211 */ /* 0x000fe200000f0eff */
[----:B------:R-:W-:-:S05]  /*7b40*/  BRA `(.L_x_5475) ;  /* 0x0000043000007947 */ /* 0x000fca0003800000 */
.L_x_5457:
[----:B------:R-:W-:Y:S01]  /*7b50*/  BSSY B0, `(.L_x_5508) ;  /* 0x000000a000007945 */ /* 0x000fe20003800000 */
[----:B------:R-:W-:-:S05]  /*7b60*/  @!P6 BRA `(.L_x_5509) ;  /* 0x000000800000e947 */ /* 0x000fca0003800000 */
[----:B------:R-:W-:Y:S02]  /*7b70*/  ISETP.NE.AND P5, PT, R118, RZ, PT ;  /* 0x000000ff7600720c */ /* 0x000fe40003fa5270 */
[----:B------:R-:W-:Y:S11]  /*7b80*/  ISETP.NE.AND P0, PT, R117, RZ, PT ;  /* 0x000000ff7500720c */ /* 0x000ff60003f05270 */
[----:B------:R-:W2:Y:S01]  /*7b90*/  @P5 LDG.E.128 R16, [R90.64] ;  /* 0x000000065a105981 */ /* 0x000ea2000c1e1d00 */
[--C-:B------:R-:W-:Y:S05]  /*7ba0*/  @P5 IMAD.MOV.U32 R85, RZ, RZ, R83.reuse ;  /* 0x000000ffff555224 */ /* 0x100fea00078e0053 */
[----:B--2---:R1:W-:Y:S04]  /*7bb0*/  @P5 STG.E.128 [R84.64], R16 ;  /* 0x0000001054005986 */ /* 0x0043e8000c101d06 */
[----:B------:R-:W2:Y:S01]  /*7bc0*/  @P0 LDG.E.128 R4, [R90.64+0x80] ;  /* 0x000080065a040981 */ /* 0x000ea2000c1e1d00 */
[----:B-1----:R-:W-:Y:S05]  /*7bd0*/  @P0 IMAD.MOV.U32 R85, RZ, RZ, R83 ;  /* 0x000000ffff550224 */ /* 0x002fea00078e0053 */
[----:B--2---:R1:W-:Y:S02]  /*7be0*/  @P0 STG.E.128 [R84.64+0x80], R4 ;  /* 0x0000800454000986 */ /* 0x0043e4000c101d06 */
.L_x_5509:
[----:B------:R-:W-:Y:S05]  /*7bf0*/  BSYNC B0 ;  /* 0x0000000000007941 */ /* 0x000fea0003800000 */
.L_x_5508:
[----:B------:R-:W-:Y:S01]  /*7c00*/  BSSY B0, `(.L_x_5510) ;  /* 0x0000010000007945 */ /* 0x000fe20003800000 */
        /* <DEDUP_REMOVED lines=8> */
[----:B------:R-:W2:Y:S01]  /*7c90*/  @P6 LDG.E.128 R16, [R22.64] ;  /* 0x0000000616106981 */ /* 0x000ea2000c1e1d00 */
[----:B------:R-:W-:Y:S02]  /*7ca0*/  @P4 LEA.HI.X R3, R64, R91, R65, 0x1, P0 ;  /* 0x0000005b40034211 */ /* 0x000fe400000f0c41 */
[C---:B------:R-:W-:Y:S04]  /*7cb0*/  @P4 LEA R20, P0, R69.reuse, R84, 0x1 ;  /* 0x0000005445144211 */ /* 0x040fe800078008ff */
[----:B------:R-:W-:Y:S01]  /*7cc0*/  @P4 LEA.HI.X R21, R69, R83, R68, 0x1, P0 ;  /* 0x0000005345154211 */ /* 0x000fe200000f0c44 */
[----:B--2---:R2:W-:Y:S04]  /*7cd0*/  @P6 STG.E.128 [R14.64], R16 ;  /* 0x000000100e006986 */ /* 0x0045e8000c101d06 */
[----:B-1----:R-:W3:Y:S04]  /*7ce0*/  @P4 LDG.E.128 R4, [R2.64] ;  /* 0x0000000602044981 */ /* 0x002ee8000c1e1d00 */
[----:B---3--:R2:W-:Y:S02]  /*7cf0*/  @P4 STG.E.128 [R20.64], R4 ;  /* 0x0000000414004986 */ /* 0x0085e4000c101d06 */
.L_x_5511:
[----:B------:R-:W-:Y:S05]  /*7d00*/  BSYNC B0 ;  /* 0x0000000000007941 */ /* 0x000fea0003800000 */
.L_x_5510:
[----:B------:R-:W-:Y:S01]  /*7d10*/  BSSY B0, `(.L_x_5512) ;  /* 0x0000010000007945 */ /* 0x000fe20003800000 */
[----:B------:R-:W-:-:S05]  /*7d20*/  @!P2 BRA `(.L_x_5513) ;  /* 0x000000e00000a947 */ /* 0x000fca0003800000 */
[----:B------:R-:W-:Y:S02]  /*7d30*/  ISETP.NE.AND P5, PT, R118, RZ, PT ;  /* 0x000000ff7600720c */ /* 0x000fe40003fa5270 */
[----:B------:R-:W-:Y:S11]  /*7d40*/  ISETP.NE.AND P2, PT, R117, RZ, PT ;  /* 0x000000ff7500720c */ /* 0x000ff60003f45270 */
[C---:B------:R-:W-:Y:S02]  /*7d50*/  @P5 LEA R22, P0, R63.reuse, R90, 0x1 ;  /* 0x0000005a3f165211 */ /* 0x040fe400078008ff */
[----:B--2---:R-:W-:Y:S02]  /*7d60*/  @P5 LEA R14, P4, R144, R84, 0x1 ;  /* 0x00000054900e5211 */ /* 0x004fe400078808ff */
        /* <DEDUP_REMOVED lines=10> */
.L_x_5513:
[----:B------:R-:W-:Y:S05]  /*7e10*/  BSYNC B0 ;  /* 0x0000000000007941 */ /* 0x000fea0003800000 */
.L_x_5512:
[----:B------:R-:W-:Y:S01]  /*7e20*/  UMOV UR4, URZ ;  /* 0x0000003f00047c82 */ /* 0x000fe20008000000 */
[----:B------:R-:W-:Y:S01]  /*7e30*/  BSSY B0, `(.L_x_5475) ;  /* 0x0000014000007945 */ /* 0x000fe20003800000 */
[----:B------:R-:W-:-:S05]  /*7e40*/  @!P1 BRA `(.L_x_5514) ;  /* 0x0000012000009947 */ /* 0x000fca0003800000 */
[----:B------:R-:W-:Y:S02]  /*7e50*/  ISETP.NE.AND P2, PT, R118, RZ, PT ;  /* 0x000000ff7600720c */ /* 0x000fe40003f45270 */
[----:B------:R-:W-:Y:S11]  /*7e60*/  ISETP.NE.AND P1, PT, R117, RZ, PT ;  /* 0x000000ff7500720c */ /* 0x000ff60003f25270 */
[----:B------:R-:W-:Y:S01]  /*7e70*/  @P2 IMAD.MOV.U32 R3, RZ, RZ, 0x60 ;  /* 0x00000060ff032424 */ /* 0x000fe200078e00ff */
[----:B-1----:R-:W-:Y:S02]  /*7e80*/  @P2 MOV R85, R83 ;  /* 0x0000005300552202 */ /* 0x002fe40000000f00 */
[----:B------:R-:W-:Y:S01]  /*7e90*/  @P1 LEA R2, P0, R73, R90, 0x1 ;  /* 0x0000005a49021211 */ /* 0x000fe200078008ff */
[C---:B--2---:R-:W-:Y:S04]  /*7ea0*/  @P2 IMAD.WIDE.U32 R4, R3.reuse, c[0x0][0x288], R90 ;  /* 0x0000a20003042a25 */ /* 0x044fe800078e005a */
[C---:B------:R-:W-:Y:S02]  /*7eb0*/  @P2 IMAD R0, R3.reuse, c[0x0][0x28c], RZ ;  /* 0x0000a30003002a24 */ /* 0x040fe400078e02ff */
[----:B------:R-:W-:Y:S04]  /*7ec0*/  @P2 IMAD.WIDE.U32 R14, R3, c[0x0][0x198], R84 ;  /* 0x00006600030e2a25 */ /* 0x000fe800078e0054 */
[----:B------:R-:W-:Y:S02]  /*7ed0*/  @P2 IMAD.IADD R5, R5, 0x1, R0 ;  /* 0x0000000105052824 */ /* 0x000fe400078e0200 */
[----:B------:R-:W-:Y:S01]  /*7ee0*/  @P2 IMAD R0, R3, c[0x0][0x19c], RZ ;  /* 0x0000670003002a24 */ /* 0x000fe200078e02ff */
[----:B------:R-:W-:Y:S02]  /*7ef0*/  @P1 LEA.HI.X R3, R73, R91, R72, 0x1, P0 ;  /* 0x0000005b49031211 */ /* 0x000fe400000f0c48 */
[----:B------:R-:W2:Y:S01]  /*7f00*/  @P2 LDG.E.128 R16, [R4.64] ;  /* 0x0000000604102981 */ /* 0x000ea2000c1e1d00 */
[----:B------:R-:W-:Y:S01]  /*7f10*/  @P2 IMAD.IADD R15, R15, 0x1, R0 ;  /* 0x000000010f0f2824 */ /* 0x000fe200078e0200 */
[C---:B------:R-:W-:Y:S04]  /*7f20*/  @P1 LEA R20, P0, R75.reuse, R84, 0x1 ;  /* 0x000000544b141211 */ /* 0x040fe800078008ff */
[----:B------:R-:W-:Y:S01]  /*7f30*/  @P1 LEA.HI.X R21, R75, R83, R74, 0x1, P0 ;  /* 0x000000534b151211 */ /* 0x000fe200000f0c4a */
[----:B--2---:R1:W-:Y:S04]  /*7f40*/  @P2 STG.E.128 [R14.64], R16 ;  /* 0x000000100e002986 */ /* 0x0043e8000c101d06 */
[----:B------:R-:W2:Y:S04]  /*7f50*/  @P1 LDG.E.128 R4, [R2.64] ;  /* 0x0000000602041981 */ /* 0x000ea8000c1e1d00 */
[----:B--2---:R1:W-:Y:S02]  /*7f60*/  @P1 STG.E.128 [R20.64], R4 ;  /* 0x0000000414001986 */ /* 0x0043e4000c101d06 */
.L_x_5514:
[----:B------:R-:W-:Y:S05]  /*7f70*/  BSYNC B0 ;  /* 0x0000000000007941 */ /* 0x000fea0003800000 */
.L_x_5475:
[----:B------:R-:W-:Y:S04]  /*7f80*/  IMAD.MOV.U32 R0, RZ, RZ, c[0x0][0x288] ;  /* 0x0000a200ff007624 */ /* 0x000fe800078e00ff */
[----:B------:R-:W-:Y:S05]  /*7f90*/  IMAD.U32 R3, R0, -0x40, RZ ;  /* 0xffffffc000037824 */ /* 0x000fea00078e00ff */
[C---:B------:R-:W-:Y:S04]  /*7fa0*/  LEA R90, P0, R3.reuse, R90, 0x1 ;  /* 0x0000005a035a7211 */ /* 0x040fe800078008ff */
[----:B------:R-:W-:Y:S01]  /*7fb0*/  LEA.HI.X.SX32 R91, R3, R91, 0x1, P0 ;  /* 0x0000005b035b7211 */ /* 0x000fe200000f0eff */
[----:B------:R-:W-:-:S05]  /*7fc0*/  @!P3 BRA `(.L_x_5515) ;  /* 0x000004b00000b947 */ /* 0x000fca0003800000 */
[----:B------:R-:W-:Y:S04]  /*7fd0*/  IADD3 R0, R11, -0x1, RZ ;  /* 0xffffffff0b007810 */ /* 0x000fe80007ffe0ff */
[----:B------:R-:W-:Y:S11]  /*7fe0*/  ISETP.GT.AND P0, PT, R0, R57, PT ;  /* 0x000000390000720c */ /* 0x000ff60003f04270 */
[----:B------:R-:W-:Y:S02]  /*7ff0*/  @!UPT UIADD3 URZ, URZ, URZ, URZ ;  /* 0x0000003f3f3ff290 */ /* 0x000fe4000fffe03f */
[----:B------:R-:W-:-:S05]  /*8000*/  @!P0 BRA `(.L_x_5516) ;  /* 0x0000050000008947 */ /* 0x000fca0003800000 */
[----:B-12---:R-:W-:Y:S01]  /*8010*/  IMAD.MOV.U32 R16, RZ, RZ, RZ ;  /* 0x000000ffff107224 */ /* 0x006fe200078e00ff */
[----:B------:R-:W-:Y:S02]  /*8020*/  IABS R5, c[0x0][0x2d0] ;  /* 0x0000b40000057a13 */ /* 0x000fe40000000000 */
[----:B------:R-:W-:Y:S02]  /*8030*/  IADD3 R13, R13, -0x80, RZ ;  /* 0xffffff800d0d7810 */ /* 0x000fe40007ffe0ff */
[----:B------:R-:W1:Y:S01]  /*8040*/  I2F.RP R15, R5 ;  /* 0x00000005000f7306 */ /* 0x000e620000209400 */
[----:B------:R-:W-:Y:S02]  /*8050*/  IABS R14, R12 ;  /* 0x0000000c000e7213 */ /* 0x000fe40000000000 */
[----:B------:R-:W-:Y:S01]  /*8060*/  IMAD.IADD R0, R13, 0x1, -R12 ;  /* 0x000000010d007824 */ /* 0x000fe200078e0a0c */
[----:B------:R-:W-:Y:S02]  /*8070*/  IABS R7, R13 ;  /* 0x0000000d00077213 */ /* 0x000fe40000000000 */
[----:B------:R-:W-:Y:S04]  /*8080*/  LOP3.LUT R3, RZ, c[0x0][0x2d0], RZ, 0x33, !PT ;  /* 0x0000b400ff037a12 */ /* 0x000fe800078e33ff */
[----:B-1----:R-:W1:Y:S02]  /*8090*/  MUFU.RCP R6, R15 ;  /* 0x0000000f00067308 */ /* 0x002e640000001000 */
[----:B-1----:R-:W-:Y:S08]  /*80a0*/  IADD3 R8, R6, 0xffffffe, RZ ;  /* 0x0ffffffe06087810 */ /* 0x002ff00007ffe0ff */
[----:B------:R-:W1:Y:S02]  /*80b0*/  F2I.FTZ.U32.TRUNC.NTZ R17, R8 ;  /* 0x0000000800117305 */ /* 0x000e64000021f000 */
[--C-:B-1----:R-:W-:Y:S04]  /*80c0*/  IMAD.MOV R6, RZ, RZ, -R17.reuse ;  /* 0x000000ffff067224 */ /* 0x102fe800078e0a11 */
[----:B------:R-:W-:Y:S04]  /*80d0*/  IMAD R6, R6, R5, RZ ;  /* 0x0000000506067224 */ /* 0x000fe800078e02ff */
[----:B------:R-:W-:Y:S06]  /*80e0*/  IMAD.HI.U32 R6, R17, R6, R16 ;  /* 0x0000000611067227 */ /* 0x000fec00078e0010 */
[C---:B------:R-:W-:Y:S04]  /*80f0*/  IMAD.HI.U32 R2, R6.reuse, R7, RZ ;  /* 0x0000000706027227 */ /* 0x040fe800078e00ff */
[----:B------:R-:W-:Y:S04]  /*8100*/  IMAD.HI.U32 R4, R6, R14, RZ ;  /* 0x0000000e06047227 */ /* 0x000fe800078e00ff */
[----:B------:R-:W-:Y:S02]  /*8110*/  IMAD.MOV R6, RZ, RZ, -R2 ;  /* 0x000000ffff067224 */ /* 0x000fe400078e0a02 */
[----:B------:R-:W-:Y:S02]  /*8120*/  IMAD.MOV R8, RZ, RZ, -R4 ;  /* 0x000000ffff087224 */ /* 0x000fe400078e0a04 */
[C---:B------:R-:W-:Y:S01]  /*8130*/  IMAD R7, R5.reuse, R6, R7 ;  /* 0x0000000605077224 */ /* 0x040fe200078e0207 */
[----:B------:R-:W-:Y:S01]  /*8140*/  LOP3.LUT R6, R12, c[0x0][0x2d0], RZ, 0x3c, !PT ;  /* 0x0000b4000c067a12 */ /* 0x000fe200078e3cff */
[C---:B------:R-:W-:Y:S03]  /*8150*/  IMAD R14, R5.reuse, R8, R14 ;  /* 0x00000008050e7224 */ /* 0x040fe600078e020e */
[C---:B------:R-:W-:Y:S02]  /*8160*/  ISETP.GT.U32.AND P0, PT, R5.reuse, R7, PT ;  /* 0x000000070500720c */ /* 0x040fe40003f04070 */
[----:B------:R-:W-:Y:S02]  /*8170*/  ISETP.GT.U32.AND P4, PT, R5, R14, PT ;  /* 0x0000000e0500720c */ /* 0x000fe40003f84070 */
[----:B------:R-:W-:Y:S09]  /*8180*/  ISETP.GE.AND P2, PT, R6, RZ, PT ;  /* 0x000000ff0600720c */ /* 0x000ff20003f46270 */
[----:B------:R-:W-:Y:S01]  /*8190*/  @!P0 IADD3 R2, R2, 0x1, RZ ;  /* 0x0000000102028810 */ /* 0x000fe20007ffe0ff */
[----:B------:R-:W-:Y:S01]  /*81a0*/  @!P0 IMAD.IADD R7, R7, 0x1, -R5 ;  /* 0x0000000107078824 */ /* 0x000fe200078e0a05 */
[-C--:B------:R-:W-:Y:S02]  /*81b0*/  @!P4 IADD3 R14, R14, -R5.reuse, RZ ;  /* 0x800000050e0ec210 */ /* 0x080fe40007ffe0ff */
[----:B------:R-:W-:Y:S02]  /*81c0*/  @!P4 IADD3 R4, R4, 0x1, RZ ;  /* 0x000000010404c810 */ /* 0x000fe40007ffe0ff */
[-C--:B------:R-:W-:Y:S02]  /*81d0*/  ISETP.GE.U32.AND P5, PT, R7, R5.reuse, PT ;  /* 0x000000050700720c */ /* 0x080fe40003fa6070 */
[----:B------:R-:W-:Y:S02]  /*81e0*/  ISETP.GE.U32.AND P6, PT, R14, R5, PT ;  /* 0x000000050e00720c */ /* 0x000fe40003fc6070 */
[----:B------:R-:W-:Y:S02]  /*81f0*/  LOP3.LUT R5, R13, c[0x0][0x2d0], RZ, 0x3c, !PT ;  /* 0x0000b4000d057a12 */ /* 0x000fe400078e3cff */
[----:B------:R-:W-:Y:S02]  /*8200*/  ISETP.NE.AND P0, PT, RZ, c[0x0][0x2d0], PT ;  /* 0x0000b400ff007a0c */ /* 0x000fe40003f05270 */
[----:B------:R-:W-:Y:S05]  /*8210*/  ISETP.GE.AND P1, PT, R5, RZ, PT ;  /* 0x000000ff0500720c */ /* 0x000fea0003f26270 */
[----:B------:R-:W-:Y:S02]  /*8220*/  @P5 IADD3 R2, R2, 0x1, RZ ;  /* 0x0000000102025810 */ /* 0x000fe40007ffe0ff */
[----:B------:R-:W-:Y:S05]  /*8230*/  @P6 IADD3 R4, R4, 0x1, RZ ;  /* 0x0000000104046810 */ /* 0x000fea0007ffe0ff */
        /* <DEDUP_REMOVED lines=12> */
[----:B------:R-:W-:Y:S01]  /*8300*/  IMAD.WIDE.U32 R18, R0, c[0x0][0x1a0], RZ ;  /* 0x0000680000127a25 */ /* 0x000fe200078e00ff */
[----:B------:R-:W-:Y:S03]  /*8310*/  SHF.R.S32.HI R7, RZ, 0x1f, R0 ;  /* 0x0000001fff077819 */ /* 0x000fe60000011400 */
[----:B--2---:R-:W-:Y:S02]  /*8320*/  IMAD.IADD R14, R5, 0x1, -R6 ;  /* 0x00000001050e7824 */ /* 0x004fe400078e0a06 */
[----:B------:R-:W-:Y:S02]  /*8330*/  IMAD R6, R7, c[0x0][0x1a0], RZ ;  /* 0x0000680007067a24 */ /* 0x000fe400078e02ff */
[----:B------:R-:W-:Y:S01]  /*8340*/  IMAD.WIDE.U32 R16, R14, c[0x0][0x180], RZ ;  /* 0x000060000e107a25 */ /* 0x000fe200078e00ff */
[----:B------:R-:W-:Y:S03]  /*8350*/  SHF.R.S32.HI R8, RZ, 0x1f, R14 ;  /* 0x0000001fff087819 */ /* 0x000fe6000001140e */
[----:B------:R-:W-:Y:S02]  /*8360*/  IMAD R6, R0, c[0x0][0x1a4], R6 ;  /* 0x0000690000067a24 */ /* 0x000fe400078e0206 */
[----:B------:R-:W-:Y:S02]  /*8370*/  IMAD R5, R8, c[0x0][0x180], RZ ;  /* 0x0000600008057a24 */ /* 0x000fe400078e02ff */
[----:B------:R-:W-:Y:S02]  /*8380*/  IMAD.IADD R19, R19, 0x1, R6 ;  /* 0x0000000113137824 */ /* 0x000fe400078e0206 */
[----:B------:R-:W-:Y:S02]  /*8390*/  IMAD R5, R14, c[0x0][0x184], R5 ;  /* 0x000061000e057a24 */ /* 0x000fe400078e0205 */
[----:B------:R-:W-:Y:S02]  /*83a0*/  IMAD R7, R7, c[0x0][0x198], RZ ;  /* 0x0000660007077a24 */ /* 0x000fe400078e02ff */
[----:B------:R-:W-:Y:S02]  /*83b0*/  IMAD.IADD R17, R17, 0x1, R5 ;  /* 0x0000000111117824 */ /* 0x000fe400078e0205 */
[----:B------:R-:W-:Y:S02]  /*83c0*/  IMAD R5, R8, c[0x0][0x188], RZ ;  /* 0x0000620008057a24 */ /* 0x000fe400078e02ff */
[----:B------:R-:W-:Y:S04]  /*83d0*/  IMAD.WIDE.U32 R18, R14, c[0x0][0x188], R18 ;  /* 0x000062000e127a25 */ /* 0x000fe800078e0012 */
[----:B------:R-:W-:Y:S01]  /*83e0*/  IMAD.WIDE.U32 R16, R0, c[0x0][0x198], R16 ;  /* 0x0000660000107a25 */ /* 0x000fe200078e0010 */
[----:B------:R-:W-:Y:S03]  /*83f0*/  LEA R86, P1, R18, R86, 0x1 ;  /* 0x0000005612567211 */ /* 0x000fe600078208ff */
[----:B------:R-:W-:Y:S01]  /*8400*/  IMAD R5, R14, c[0x0][0x18c], R5 ;  /* 0x000063000e057a24 */ /* 0x000fe200078e0205 */
[----:B---3--:R-:W-:Y:S01]  /*8410*/  LEA R84, P0, R16, R84, 0x1 ;  /* 0x0000005410547211 */ /* 0x008fe200078008ff */
[----:B------:R-:W-:Y:S03]  /*8420*/  IMAD R7, R0, c[0x0][0x19c], R7 ;  /* 0x0000670000077a24 */ /* 0x000fe600078e0207 */
[----:B------:R-:W-:Y:S01]  /*8430*/  IADD3 R6, R19, R5, RZ ;  /* 0x0000000513067210 */ /* 0x000fe20007ffe0ff */
[----:B------:R-:W-:Y:S03]  /*8440*/  IMAD.IADD R8, R17, 0x1, R7 ;  /* 0x0000000111087824 */ /* 0x000fe600078e0207 */
[----:B------:R-:W-:Y:S02]  /*8450*/  LEA.HI.X R87, R18, R87, R6, 0x1, P1 ;  /* 0x0000005712577211 */ /* 0x000fe400008f0c06 */
[----:B------:R-:W-:Y:S01]  /*8460*/  LEA.HI.X R83, R16, R83, R8, 0x1, P0 ;  /* 0x0000005310537211 */ /* 0x000fe200000f0c08 */
[----:B------:R-:W-:-:S05]  /*8470*/  BRA `(.L_x_5516) ;  /* 0x0000009000007947 */ /* 0x000fca0003800000 */
.L_x_5515:
[----:B-1-3--:R-:W-:Y:S01]  /*8480*/  MOV R85, R83 ;  /* 0x0000005300557202 */ /* 0x00afe20000000f00 */
[----:B------:R-:W-:Y:S02]  /*8490*/  IMAD.MOV.U32 R2, RZ, RZ, c[0x0][0x1a0] ;  /* 0x00006800ff027624 */ /* 0x000fe400078e00ff */
[----:B------:R-:W-:Y:S03]  /*84a0*/  IMAD.MOV.U32 R0, RZ, RZ, c[0x0][0x198] ;  /* 0x00006600ff007624 */ /* 0x000fe600078e00ff */
[----:B------:R-:W-:Y:S01]  /*84b0*/  LEA R3, -R2, RZ, 0x6 ;  /* 0x000000ff02037211 */ /* 0x000fe200078e31ff */
[----:B--2---:R-:W-:Y:S03]  /*84c0*/  IMAD.U32 R5, R0, -0x40, RZ ;  /* 0xffffffc000057824 */ /* 0x004fe600078e00ff */
[----:B------:R-:W-:Y:S02]  /*84d0*/  LEA R86, P1, R3, R86, 0x1 ;  /* 0x0000005603567211 */ /* 0x000fe400078208ff */
[----:B------:R-:W-:Y:S02]  /*84e0*/  LEA R84, P0, R5, R84, 0x1 ;  /* 0x0000005405547211 */ /* 0x000fe400078008ff */
[----:B------:R-:W-:Y:S02]  /*84f0*/  LEA.HI.X.SX32 R87, R3, R87, 0x1, P1 ;  /* 0x0000005703577211 */ /* 0x000fe400008f0eff */
[----:B------:R-:W-:Y:S02]  /*8500*/  LEA.HI.X.SX32 R83, R5, R85, 0x1, P0 ;  /* 0x0000005505537211 */ /* 0x000fe400000f0eff */
.L_x_5516:
[----:B------:R-:W-:Y:S04]  /*8510*/  IADD3 R11, R11, -0x1, RZ ;  /* 0xffffffff0b0b7810 */ /* 0x000fe80007ffe0ff */
[----:B------:R-:W-:Y:S11]  /*8520*/  ISETP.GT.AND P0, PT, R11, R57, PT ;  /* 0x000000390b00720c */ /* 0x000ff60003f04270 */
[----:B------:R-:W-:Y:S02]  /*8530*/  @!UPT UIADD3 URZ, URZ, URZ, URZ ;  /* 0x0000003f3f3ff290 */ /* 0x000fe4000fffe03f */
[----:B------:R-:W-:-:S05]  /*8540*/  @P0 BRA `(.L_x_5517) ;  /* 0xffff9ec000000947 */ /* 0x000fca000383ffff */
.L_x_5448:
[----:B-1----:R-:W-:Y:S01]  /*8550*/  BAR.SYNC.DEFER_BLOCKING 0x0 ;  /* 0x0000000000007b1d */ /* 0x002fe20000010000 */
[----:B------:R-:W-:Y:S01]  /*8560*/  ISETP.NE.AND P1, PT, RZ, c[0x0][0x230], PT ;  /* 0x00008c00ff007a0c */ /* 0x000fe20003f25270 */
[----:B------:R-:W-:Y:S01]  /*8570*/  IMAD.MOV.U32 R3, RZ, RZ, c[0x0][0x190] ;  /* 0x00006400ff037624 */ /* 0x000fe200078e00ff */
[----:B------:R-:W-:Y:S01]  /*8580*/  ISETP.GE.AND P0, PT, R100, c[0x0][0x220], PT ;  /* 0x0000880064007a0c */ /* 0x000fe20003f06270 */
[----:B------:R-:W-:Y:S01]  /*8590*/  IMAD.MOV.U32 R0, RZ, RZ, 0x4 ;  /* 0x00000004ff007424 */ /* 0x000fe200078e00ff */
[----:B------:R-:W-:Y:S01]  /*85a0*/  SHF.L.U32 R157, R129, 0x1, RZ ;  /* 0x00000001819d7819 */ /* 0x000fe200000006ff */
[----:B------:R-:W-:Y:S01]  /*85b0*/  BSSY B3, `(.L_x_5518) ;  /* 0x0000535000037945 */ /* 0x000fe20003800000 */
[C---:B--2---:R-:W-:Y:S02]  /*85c0*/  IMAD.SHL.U32 R5, R3.reuse, 0x10, RZ ;  /* 0x0000001003057824 */ /* 0x044fe400078e00ff */
[----:B------:R-:W-:-:S05]  /*85d0*/  SHF.L.U64.HI R7, R3, R0, c[0x0][0x194] ;  /* 0x0000650003077619 */ /* 0x000fca0000010200 */
[----:B------:R-:W-:Y:S05]  /*85e0*/  @!P1 BRA `(.L_x_5519) ;  /* 0x00004d4000009947 */ /* 0x000fea0003800000 */
[----:B------:R-:W-:Y:S01]  /*85f0*/  ISETP.NE.U32.AND P1, PT, RZ, c[0x0][0x250], PT ;  /* 0x00009400ff007a0c */ /* 0x000fe20003f25070 */
[----:B------:R-:W-:-:S03]  /*8600*/  IMAD.MOV.U32 R6, RZ, RZ, RZ ;  /* 0x000000ffff067224 */ /* 0x000fc600078e00ff */
[----:B------:R-:W-:-:S13]  /*8610*/  ISETP.NE.AND.EX P1, PT, RZ, c[0x0][0x254], PT, P1 ;  /* 0x00009500ff007a0c */ /* 0x000fda0003f25310 */
[----:B------:R-:W2:Y:S01]  /*8620*/  @P1 LDG.E R6, [R138.64] ;  /* 0x000000068a061981 */ /* 0x000ea2000c1e1900 */
[----:B------:R-:W-:Y:S01]  /*8630*/  IMAD.MOV.U32 R2, RZ, RZ, c[0x0][0x194] ;  /* 0x00006500ff027624 */ /* 0x000fe200078e00ff */
[-C--:B------:R-:W-:Y:S01]  /*8640*/  IADD3 R4, P1, R5, R134.reuse, RZ ;  /* 0x0000008605047210 */ /* 0x080fe20007f3e0ff */
[----:B------:R-:W-:Y:S01]  /*8650*/  IMAD.MOV.U32 R136, RZ, RZ, R134 ;  /* 0x000000ffff887224 */ /* 0x000fe200078e0086 */
[----:B------:R-:W-:Y:S01]  /*8660*/  ULDC.U8 UR4, c[0x0][0x313] ;  /* 0x0000c4c000047ab9 */ /* 0x000fe20000000000 */
[----:B------:R-:W-:Y:S01]  /*8670*/  IMAD R5, R2, 0x30, RZ ;  /* 0x0000003002057824 */ /* 0x000fe200078e02ff */
[C---:B------:R-:W-:Y:S01]  /*8680*/  LEA R26, P4, R134.reuse, c[0x0][0x160], 0x1 ;  /* 0x00005800861a7a11 */ /* 0x040fe200078808ff */
[C---:B------:R-:W-:Y:S01]  /*8690*/  IMAD.WIDE.U32 R8, R3.reuse, 0x30, R136 ;  /* 0x0000003003087825 */ /* 0x040fe200078e0088 */
[----:B------:R-:W-:Y:S02]  /*86a0*/  LEA R0, P2, R3, R134, 0x5 ;  /* 0x0000008603007211 */ /* 0x000fe400078428ff */
[--C-:B------:R-:W-:Y:S01]  /*86b0*/  LEA.HI.X R27, R134, c[0x0][0x164], R137.reuse, 0x1, P4 ;  /* 0x00005900861b7a11 */ /* 0x100fe200020f0c89 */
[----:B------:R-:W-:Y:S01]  /*86c0*/  IMAD.X R7, R7, 0x1, R137, P1 ;  /* 0x0000000107077824 */ /* 0x000fe200008e0689 */
[----:B------:R-:W-:Y:S01]  /*86d0*/  LEA R14, P1, R8, c[0x0][0x160], 0x1 ;  /* 0x00005800080e7a11 */ /* 0x000fe200078208ff */
[----:B------:R-:W-:Y:S01]  /*86e0*/  IMAD.IADD R5, R9, 0x1, R5 ;  /* 0x0000000109057824 */ /* 0x000fe200078e0205 */
[----:B------:R-:W-:Y:S01]  /*86f0*/  LEA.HI.X R137, R3, R137, R2, 0x5, P2 ;  /* 0x0000008903897211 */ /* 0x000fe200010f2c02 */
[----:B------:R-:W-:Y:S01]  /*8700*/  IMAD.IADD R3, R155, 0x1, -R50 ;  /* 0x000000019b037824 */ /* 0x000fe200078e0a32 */
[----:B------:R-:W-:-:S02]  /*8710*/  LEA R24, P4, R4, c[0x0][0x160], 0x1 ;  /* 0x0000580004187a11 */ /* 0x000fc400078808ff */
[----:B------:R-:W-:Y:S02]  /*8720*/  LEA.HI.X R15, R8, c[0x0][0x164], R5, 0x1, P1 ;  /* 0x00005900080f7a11 */ /* 0x000fe400008f0c05 */
[----:B------:R-:W-:Y:S02]  /*8730*/  ISETP.NE.AND P1, PT, RZ, UR4, PT ;  /* 0x00000004ff007c0c */ /* 0x000fe4000bf25270 */
[----:B------:R-:W-:Y:S02]  /*8740*/  LEA.HI.X R25, R4, c[0x0][0x164], R7, 0x1, P4 ;  /* 0x0000590004197a11 */ /* 0x000fe400020f0c07 */
[----:B------:R-:W-:Y:S02]  /*8750*/  ISETP.GE.AND P2, PT, R132, R3, PT ;  /* 0x000000038400720c */ /* 0x000fe40003f46270 */
[----:B------:R-:W-:Y:S02]  /*8760*/  LEA R28, P4, R0, c[0x0][0x160], 0x1 ;  /* 0x00005800001c7a11 */ /* 0x000fe400078808ff */
[----:B------:R-:W-:-:S02]  /*8770*/  ISETP.GT.AND P2, PT, R111, -0x8, !P2 ;  /* 0xfffffff86f00780c */ /* 0x000fc40005744270 */
[----:B------:R-:W-:Y:S02]  /*8780*/  LEA.HI.X R29, R0, c[0x0][0x164], R137, 0x1, P4 ;  /* 0x00005900001d7a11 */ /* 0x000fe400020f0c89 */
        /* <DEDUP_REMOVED lines=18> */
[----:B------:R1:W-:Y:S01]  /*88b0*/  @P1 STS.128 [R157], RZ ;  /* 0x000000ff9d001388 */ /* 0x0003e20000000c00 */
[----:B------:R-:W-:Y:S05]  /*88c0*/  @P1 BRA `(.L_x_5524) ;  /* 0x000002d000001947 */ /* 0x000fea0003800000 */
[----:B-----5:R2:W5:Y:S01]  /*88d0*/  LDG.E.128 R8, [R26.64] ;  /* 0x000000061a087981 */ /* 0x020562000c1e1d00 */
[----:B------:R-:W-:Y:S01]  /*88e0*/  ISETP.GE.AND P1, PT, R102, c[0x0][0x230], PT ;  /* 0x00008c0066007a0c */ /* 0x000fe20003f26270 */
[----:B------:R-:W-:-:S12]  /*88f0*/  BSSY B0, `(.L_x_5525) ;  /* 0x0000029000007945 */ /* 0x000fd80003800000 */
[----:B------:R-:W-:Y:S05]  /*8900*/  @P1 BRA `(.L_x_5526) ;  /* 0x0000027000001947 */ /* 0x000fea0003800000 */
[----:B------:R-:W4:Y:S04]  /*8910*/  LDG.E.64 R4, [R30.64] ;  /* 0x000000061e047981 */ /* 0x000f28000c1e1b00 */
[----:B--2---:R-:W2:Y:S01]  /*8920*/  LDG.E.64 R6, [R22.64] ;  /* 0x0000000616067981 */ /* 0x004ea2000c1e1b00 */
[--C-:B-----5:R-:W-:Y:S01]  /*8930*/  HADD2.F32 R21, -RZ, R9.reuse.H0_H0 ;  /* 0x20000009ff157230 */ /* 0x120fe20000004100 */
[----:B------:R-:W-:Y:S01]  /*8940*/  MOV R18, R10 ;  /* 0x0000000a00127202 */ /* 0x000fe20000000f00 */
[----:B------:R-:W-:Y:S02]  /*8950*/  HADD2.F32 R19, -RZ, R9.H1_H1 ;  /* 0x30000009ff137230 */ /* 0x000fe40000004100 */
[--C-:B------:R-:W-:Y:S02]  /*8960*/  HADD2.F32 R16, -RZ, R11.reuse.H1_H1 ;  /* 0x3000000bff107230 */ /* 0x100fe40000004100 */
[----:B------:R-:W-:-:S02]  /*8970*/  HADD2.F32 R17, -RZ, R11.H0_H0 ;  /* 0x2000000bff117230 */ /* 0x000fc40000004100 */
[----:B----4-:R-:W-:Y:S02]  /*8980*/  HADD2.F32 R2, -RZ, R4.H1_H1 ;  /* 0x30000004ff027230 */ /* 0x010fe40000004100 */
[----:B------:R-:W-:Y:S02]  /*8990*/  HADD2.F32 R0, -RZ, R5.H1_H1 ;  /* 0x30000005ff007230 */ /* 0x000fe40000004100 */
[----:B--2---:R-:W-:Y:S01]  /*89a0*/  HADD2.F32 R11, -RZ, R7.H1_H1 ;  /* 0x30000007ff0b7230 */ /* 0x004fe20000004100 */
        /* <DEDUP_REMOVED lines=29> */
.L_x_5526:
[----:B------:R-:W-:Y:S05]  /*8b80*/  BSYNC B0 ;  /* 0x0000000000007941 */ /* 0x000fea0003800000 */
.L_x_5525:
[----:B-----5:R4:W-:Y:S02]  /*8b90*/  STS.128 [R157], R8 ;  /* 0x000000089d007388 */ /* 0x0209e40000000c00 */
.L_x_5524:
[----:B------:R-:W-:Y:S05]  /*8ba0*/  BSYNC B1 ;  /* 0x0000000000017941 */ /* 0x000fea0003800000 */
.L_x_5523:
[----:B------:R1:W-:Y:S01]  /*8bb0*/  @P0 STS.128 [R157+0x2000], RZ ;  /* 0x002000ff9d000388 */ /* 0x0003e20000000c00 */
[----:B------:R-:W-:Y:S05]  /*8bc0*/  @P0 BRA `(.L_x_5522) ;  /* 0x000002d000000947 */ /* 0x000fea0003800000 */
[----:B----45:R4:W5:Y:S01]  /*8bd0*/  LDG.E.128 R8, [R26.64+0x80] ;  /* 0x000080061a087981 */ /* 0x030962000c1e1d00 */
[----:B------:R-:W-:Y:S01]  /*8be0*/  ISETP.GE.AND P1, PT, R100, c[0x0][0x230], PT ;  /* 0x00008c0064007a0c */ /* 0x000fe20003f26270 */
[----:B------:R-:W-:-:S12]  /*8bf0*/  BSSY B0, `(.L_x_5527) ;  /* 0x0000029000007945 */ /* 0x000fd80003800000 */
[----:B------:R-:W-:Y:S05]  /*8c00*/  @P1 BRA `(.L_x_5528) ;  /* 0x0000027000001947 */ /* 0x000fea0003800000 */
[----:B--2---:R-:W2:Y:S04]  /*8c10*/  LDG.E.64 R4, [R30.64+0x40] ;  /* 0x000040061e047981 */ /* 0x004ea8000c1e1b00 */
[----:B---3--:R-:W3:Y:S01]  /*8c20*/  LDG.E.64 R6, [R22.64+0x40] ;  /* 0x0000400616067981 */ /* 0x008ee2000c1e1b00 */
        /* <DEDUP_REMOVED lines=37> */
.L_x_5528:
[----:B------:R-:W-:Y:S05]  /*8e80*/  BSYNC B0 ;  /* 0x0000000000007941 */ /* 0x000fea0003800000 */
.L_x_5527:
[----:B-----5:R1:W-:Y:S02]  /*8e90*/  STS.128 [R157+0x2000], R8 ;  /* 0x002000089d007388 */ /* 0x0203e40000000c00 */
.L_x_5522:
[----:B------:R-:W-:Y:S05]  /*8ea0*/  BSYNC B2 ;  /* 0x0000000000027941 */ /* 0x000fea0003800000 */
.L_x_5521:
[----:B------:R-:W-:Y:S01]  /*8eb0*/  IADD3 R0, R132, 0x10, RZ ;  /* 0x0000001084007810 */ /* 0x000fe20007ffe0ff */
[----:B------:R-:W-:Y:S03]  /*8ec0*/  BSSY B2, `(.L_x_5529) ;  /* 0x000006e000027945 */ /* 0x000fe60003800000 */
[----:B------:R-:W-:-:S04]  /*8ed0*/  ISETP.GE.AND P1, PT, R0, R3, PT ;  /* 0x000000030000720c */ /* 0x000fc80003f26270 */
[----:B------:R-:W-:-:S13]  /*8ee0*/  ISETP.LT.OR P1, PT, R111, -0x87, P1 ;  /* 0xffffff796f00780c */ /* 0x000fda0000f21670 */
[----:B------:R-:W-:Y:S05]  /*8ef0*/  @P1 BRA `(.L_x_5530) ;  /* 0x000006a000001947 */ /* 0x000fea0003800000 */
[----:B------:R-:W-:Y:S01]  /*8f00*/  ISETP.GE.AND P1, PT, R102, c[0x0][0x220], PT ;  /* 0x0000880066007a0c */ /* 0x000fe20003f26270 */
[----:B------:R-:W-:Y:S01]  /*8f10*/  BSSY B1, `(.L_x_5531) ;  /* 0x000003a000017945 */ /* 0x000fe20003800000 */
[----:B------:R-:W-:-:S04]  /*8f20*/  IADD3 R2, P2, R121, R20, RZ ;  /* 0x0000001479027210 */ /* 0x000fc80007f5e0ff */
[----:B------:R-:W-:Y:S01]  /*8f30*/  LEA.HI.X.SX32 R121, R121, R13, 0x1, P2 ;  /* 0x0000000d79797211 */ /* 0x000fe200010f0eff */
[----:B---3--:R-:W-:-:S03]  /*8f40*/  IMAD.SHL.U32 R32, R2, 0x2, RZ ;  /* 0x0000000202207824 */ /* 0x008fc600078e00ff */
[----:B------:R-:W-:Y:S02]  /*8f50*/  SHF.L.U64.HI R2, R2, 0x1, R121 ;  /* 0x0000000102027819 */ /* 0x000fe40000010279 */
[C---:B------:R-:W-:Y:S01]  /*8f60*/  IADD3 R30, P4, R32.reuse, c[0x0][0x2a8], RZ ;  /* 0x0000aa00201e7a10 */ /* 0x040fe20007f9e0ff */
[----:B------:R3:W-:Y:S01]  /*8f70*/  @P1 STS.128 [R157+0x800], RZ ;  /* 0x000800ff9d001388 */ /* 0x0007e20000000c00 */
[----:B------:R-:W-:Y:S02]  /*8f80*/  IADD3 R32, P2, R32, c[0x0][0x2b0], RZ ;  /* 0x0000ac0020207a10 */ /* 0x000fe40007f5e0ff */
[C---:B------:R-:W-:Y:S02]  /*8f90*/  IADD3.X R31, R2.reuse, c[0x0][0x2ac], RZ, P4, !PT ;  /* 0x0000ab00021f7a10 */ /* 0x040fe400027fe4ff */
[----:B------:R-:W-:Y:S01]  /*8fa0*/  IADD3.X R33, R2, c[0x0][0x2b4], RZ, P2, !PT ;  /* 0x0000ad0002217a10 */ /* 0x000fe200017fe4ff */
[----:B------:R-:W-:Y:S05]  /*8fb0*/  @P1 BRA `(.L_x_5532) ;  /* 0x000002f000001947 */ /* 0x000fea0003800000 */
[----:B-1--45:R1:W5:Y:S01]  /*8fc0*/  LDG.E.128 R8, [R24.64] ;  /* 0x0000000618087981 */ /* 0x032362000c1e1d00 */
[----:B------:R-:W-:Y:S01]  /*8fd0*/  ISETP.GE.AND P1, PT, R102, c[0x0][0x230], PT ;  /* 0x00008c0066007a0c */ /* 0x000fe20003f26270 */
[----:B------:R-:W-:-:S12]  /*8fe0*/  BSSY B0, `(.L_x_5533) ;  /* 0x000002b000007945 */ /* 0x000fd80003800000 */
[----:B------:R-:W-:Y:S05]  /*8ff0*/  @P1 BRA `(.L_x_5534) ;  /* 0x0000029000001947 */ /* 0x000fea0003800000 */
[----:B------:R-:W4:Y:S04]  /*9000*/  LDG.E.64 R4, [R32.64] ;  /* 0x0000000620047981 */ /* 0x000f28000c1e1b00 */
[----:B--2---:R-:W2:Y:S01]  /*9010*/  LDG.E.64 R6, [R30.64] ;  /* 0x000000061e067981 */ /* 0x004ea2000c1e1b00 */
[----:B-----5:R-:W-:Y:S01]  /*9020*/  MOV R19, R10 ;  /* 0x0000000a00137202 */ /* 0x020fe20000000f00 */
[----:B------:R-:W-:Y:S02]  /*9030*/  HADD2.F32 R21, -RZ, R9.H1_H1 ;  /* 0x30000009ff157230 */ /* 0x000fe40000004100 */
[----:B------:R-:W-:Y:S02]  /*9040*/  HADD2.F32 R17, -RZ, R11.H1_H1 ;  /* 0x3000000bff117230 */ /* 0x000fe40000004100 */
[----:B------:R-:W-:-:S02]  /*9050*/  HADD2.F32 R22, -RZ, R9.H0_H0 ;  /* 0x20000009ff167230 */ /* 0x000fc40000004100 */
[----:B------:R-:W-:Y:S02]  /*9060*/  HADD2.F32 R18, -RZ, R11.H0_H0 ;  /* 0x2000000bff127230 */ /* 0x000fe40000004100 */
[----:B----4-:R-:W-:Y:S02]  /*9070*/  HADD2.F32 R10, -RZ, R4.H1_H1 ;  /* 0x30000004ff0a7230 */ /* 0x010fe40000004100 */
        /* <DEDUP_REMOVED lines=33> */
.L_x_5534:
[----:B------:R-:W-:Y:S05]  /*9290*/  BSYNC B0 ;  /* 0x0000000000007941 */ /* 0x000fea0003800000 */
.L_x_5533:
[----:B-----5:R4:W-:Y:S02]  /*92a0*/  STS.128 [R157+0x800], R8 ;  /* 0x000800089d007388 */ /* 0x0209e40000000c00 */
.L_x_5532:
[----:B------:R-:W-:Y:S05]  /*92b0*/  BSYNC B1 ;  /* 0x0000000000017941 */ /* 0x000fea0003800000 */
.L_x_5531:
[----:B------:R1:W-:Y:S01]  /*92c0*/  @P0 STS.128 [R157+0x2800], RZ ;  /* 0x002800ff9d000388 */ /* 0x0003e20000000c00 */
[----:B------:R-:W-:Y:S05]  /*92d0*/  @P0 BRA `(.L_x_5530) ;  /* 0x000002c000000947 */ /* 0x000fea0003800000 */
[----:B-12-4-:R-:W5:Y:S01]  /*92e0*/  LDG.E.128 R24, [R24.64+0x80] ;  /* 0x0000800618187981 */ /* 0x016f62000c1e1d00 */
[----:B------:R-:W-:Y:S01]  /*92f0*/  ISETP.GE.AND P1, PT, R100, c[0x0][0x230], PT ;  /* 0x00008c0064007a0c */ /* 0x000fe20003f26270 */
[----:B------:R-:W-:-:S12]  /*9300*/  BSSY B0, `(.L_x_5535) ;  /* 0x0000028000007945 */ /* 0x000fd80003800000 */
[----:B------:R-:W-:Y:S05]  /*9310*/  @P1 BRA `(.L_x_5536) ;  /* 0x0000026000001947 */ /* 0x000fea0003800000 */
[----:B------:R-:W2:Y:S04]  /*9320*/  LDG.E.64 R4, [R32.64+0x40] ;  /* 0x0000400620047981 */ /* 0x000ea8000c1e1b00 */
[----:B------:R-:W4:Y:S01]  /*9330*/  LDG.E.64 R6, [R30.64+0x40] ;  /* 0x000040061e067981 */ /* 0x000f22000c1e1b00 */
[----:B-----5:R-:W-:Y:S02]  /*9340*/  HADD2.F32 R16, -RZ, R27.H1_H1 ;  /* 0x3000001bff107230 */ /* 0x020fe40000004100 */
[----:B------:R-:W-:Y:S02]  /*9350*/  HADD2.F32 R18, -RZ, R25.H1_H1 ;  /* 0x30000019ff127230 */ /* 0x000fe40000004100 */
[----:B------:R-:W-:Y:S02]  /*9360*/  HADD2.F32 R17, -RZ, R27.H0_H0 ;  /* 0x2000001bff117230 */ /* 0x000fe40000004100 */
[----:B------:R-:W-:-:S02]  /*9370*/  HADD2.F32 R19, -RZ, R25.H0_H0 ;  /* 0x20000019ff137230 */ /* 0x000fc40000004100 */
[----:B--2---:R-:W-:Y:S02]  /*9380*/  HADD2.F32 R2, -RZ, R5.H1_H1 ;  /* 0x30000005ff027230 */ /* 0x004fe40000004100 */
[----:B------:R-:W-:Y:S02]  /*9390*/  HADD2.F32 R9, -RZ, R4.H1_H1 ;  /* 0x30000004ff097230 */ /* 0x000fe40000004100 */
[----:B----4-:R-:W-:Y:S01]  /*93a0*/  HADD2.F32 R11, -RZ, R7.H1_H1 ;  /* 0x30000007ff0b7230 */ /* 0x010fe20000004100 */
[-C--:B------:R-:W-:Y:S01]  /*93b0*/  FMUL.FTZ R8, R16, R2.reuse ;  /* 0x0000000210087220 */ /* 0x080fe20000410000 */
[----:B------:R-:W-:Y:S01]  /*93c0*/  HADD2.F32 R12, -RZ, R6.H1_H1 ;  /* 0x30000006ff0c7230 */ /* 0x000fe20000004100 */
[----:B------:R-:W-:Y:S01]  /*93d0*/  FMUL.FTZ R10, R18, R9 ;  /* 0x00000009120a7220 */ /* 0x000fe20000410000 */
[----:B------:R-:W-:Y:S01]  /*93e0*/  HADD2.F32 R4, -RZ, R4.H0_H0 ;  /* 0x20000004ff047230 */ /* 0x000fe20000004100 */
[C---:B------:R-:W-:Y:S01]  /*93f0*/  FMUL.FTZ R2, R17.reuse, R2 ;  /* 0x0000000211027220 */ /* 0x040fe20000410000 */
[----:B------:R-:W-:Y:S01]  /*9400*/  HADD2.F32 R5, -RZ, R5.H0_H0 ;  /* 0x20000005ff057230 */ /* 0x000fe20000004100 */
[----:B------:R-:W-:Y:S01]  /*9410*/  FFMA.FTZ R8, R17, R11, -R8 ;  /* 0x0000000b11087223 */ /* 0x000fe20000010808 */
[--C-:B------:R-:W-:Y:S01]  /*9420*/  HADD2.F32 R17, -RZ, R24.reuse.H0_H0 ;  /* 0x20000018ff117230 */ /* 0x100fe20000004100 */
[C---:B------:R-:W-:Y:S01]  /*9430*/  FMUL.FTZ R9, R19.reuse, R9 ;  /* 0x0000000913097220 */ /* 0x040fe20000410000 */
[----:B------:R-:W-:Y:S01]  /*9440*/  HADD2.F32 R21, -RZ, R7.H0_H0 ;  /* 0x20000007ff157230 */ /* 0x000fe20000004100 */
[-C--:B------:R-:W-:Y:S01]  /*9450*/  FFMA.FTZ R10, R19, R12.reuse, -R10 ;  /* 0x0000000c130a7223 */ /* 0x080fe2000001080a */
[----:B------:R-:W-:Y:S01]  /*9460*/  HADD2.F32 R19, -RZ, R24.H1_H1 ;  /* 0x30000018ff137230 */ /* 0x000fe20000004100 */
[----:B------:R-:W-:Y:S01]  /*9470*/  FFMA.FTZ R11, R16, R11, R2 ;  /* 0x0000000b100b7223 */ /* 0x000fe20000010002 */
[--C-:B------:R-:W-:Y:S01]  /*9480*/  HADD2.F32 R2, -RZ, R26.reuse.H0_H0 ;  /* 0x2000001aff027230 */ /* 0x100fe20000004100 */
[----:B------:R-:W-:Y:S01]  /*9490*/  FFMA.FTZ R9, R18, R12, R9 ;  /* 0x0000000c12097223 */ /* 0x000fe20000010009 */
        /* <DEDUP_REMOVED lines=14> */
.L_x_5536:
[----:B------:R-:W-:Y:S05]  /*9580*/  BSYNC B0 ;  /* 0x0000000000007941 */ /* 0x000fea0003800000 */
.L_x_5535:
[----:B-----5:R1:W-:Y:S02]  /*9590*/  STS.128 [R157+0x2800], R24 ;  /* 0x002800189d007388 */ /* 0x0203e40000000c00 */
.L_x_5530:
[----:B------:R-:W-:Y:S05]  /*95a0*/  BSYNC B2 ;  /* 0x0000000000027941 */ /* 0x000fea0003800000 */
.L_x_5529:
[----:B------:R-:W-:Y:S01]  /*95b0*/  IADD3 R16, R132, 0x20, RZ ;  /* 0x0000002084107810 */ /* 0x000fe20007ffe0ff */
[----:B------:R-:W-:Y:S03]  /*95c0*/  BSSY B2, `(.L_x_5537) ;  /* 0x000006f000027945 */ /* 0x000fe60003800000 */
[----:B------:R-:W-:-:S04]  /*95d0*/  ISETP.GE.AND P1, PT, R16, R3, PT ;  /* 0x000000031000720c */ /* 0x000fc80003f26270 */
[----:B------:R-:W-:-:S13]  /*95e0*/  ISETP.LT.OR P1, PT, R111, -0x107, P1 ;  /* 0xfffffef96f00780c */ /* 0x000fda0000f21670 */
[----:B------:R-:W-:Y:S05]  /*95f0*/  @P1 BRA `(.L_x_5538) ;  /* 0x000006b000001947 */ /* 0x000fea0003800000 */
[----:B------:R-:W-:Y:S01]  /*9600*/  ISETP.GE.AND P1, PT, R102, c[0x0][0x220], PT ;  /* 0x0000880066007a0c */ /* 0x000fe20003f26270 */
[----:B------:R-:W-:Y:S01]  /*9610*/  IMAD.SHL.U32 R2, R123, 0x20, RZ ;  /* 0x000000207b027824 */ /* 0x000fe200078e00ff */
[----:B------:R-:W-:Y:S04]  /*9620*/  BSSY B1, `(.L_x_5539) ;  /* 0x000003a000017945 */ /* 0x000fe80003800000 */
[----:B------:R-:W-:-:S04]  /*9630*/  IADD3 R5, P2, R2, R20, RZ ;  /* 0x0000001402057210 */ /* 0x000fc80007f5e0ff */
[----:B------:R-:W-:Y:S01]  /*9640*/  LEA.HI.X.SX32 R2, R2, R13, 0x1, P2 ;  /* 0x0000000d02027211 */ /* 0x000fe200010f0eff */
[C---:B---3--:R-:W-:Y:S02]  /*9650*/  IMAD.SHL.U32 R32, R5.reuse, 0x2, RZ ;  /* 0x0000000205207824 */ /* 0x048fe400078e00ff */
[----:B------:R3:W-:Y:S01]  /*9660*/  @P1 STS.128 [R157+0x1000], RZ ;  /* 0x001000ff9d001388 */ /* 0x0007e20000000c00 */
[----:B------:R-:W-:Y:S02]  /*9670*/  SHF.L.U64.HI R2, R5, 0x1, R2 ;  /* 0x0000000105027819 */ /* 0x000fe40000010202 */
[C---:B-12-4-:R-:W-:Y:S02]  /*9680*/  IADD3 R26, P4, R32.reuse, c[0x0][0x2a8], RZ ;  /* 0x0000aa00201a7a10 */ /* 0x056fe40007f9e0ff */
[----:B------:R-:W-:Y:S02]  /*9690*/  IADD3 R32, P2, R32, c[0x0][0x2b0], RZ ;  /* 0x0000ac0020207a10 */ /* 0x000fe40007f5e0ff */
[----:B------:R-:W-:-:S02]  /*96a0*/  IADD3.X R27, R2, c[0x0][0x2ac], RZ, P4, !PT ;  /* 0x0000ab00021b7a10 */ /* 0x000fc400027fe4ff */
[----:B------:R-:W-:Y:S01]  /*96b0*/  IADD3.X R33, R2, c[0x0][0x2b4], RZ, P2, !PT ;  /* 0x0000ad0002217a10 */ /* 0x000fe200017fe4ff */
[----:B------:R-:W-:Y:S05]  /*96c0*/  @P1 BRA `(.L_x_5540) ;  /* 0x000002f000001947 */ /* 0x000fea0003800000 */
[----:B-----5:R1:W5:Y:S01]  /*96d0*/  LDG.E.128 R8, [R28.64] ;  /* 0x000000061c087981 */ /* 0x020362000c1e1d00 */
[----:B------:R-:W-:Y:S01]  /*96e0*/  ISETP.GE.AND P1, PT, R102, c[0x0][0x230], PT ;  /* 0x00008c0066007a0c */ /* 0x000fe20003f26270 */
[----:B------:R-:W-:-:S12]  /*96f0*/  BSSY B0, `(.L_x_5541) ;  /* 0x000002b000007945 */ /* 0x000fd80003800000 */
[----:B------:R-:W-:Y:S05]  /*9700*/  @P1 BRA `(.L_x_5542) ;  /* 0x0000029000001947 */ /* 0x000fea0003800000 */
[----:B------:R-:W2:Y:S04]  /*9710*/  LDG.E.64 R4, [R32.64] ;  /* 0x0000000620047981 */ /* 0x000ea8000c1e1b00 */
[----:B------:R-:W4:Y:S01]  /*9720*/  LDG.E.64 R6, [R26.64] ;  /* 0x000000061a067981 */ /* 0x000f22000c1e1b00 */
[--C-:B-----5:R-:W-:Y:S01]  /*9730*/  HADD2.F32 R24, -RZ, R9.reuse.H0_H0 ;  /* 0x20000009ff187230 */ /* 0x120fe20000004100 */
[----:B------:R-:W-:Y:S01]  /*9740*/  MOV R21, R10 ;  /* 0x0000000a00157202 */ /* 0x000fe20000000f00 */
[----:B------:R-:W-:Y:S02]  /*9750*/  HADD2.F32 R22, -RZ, R9.H1_H1 ;  /* 0x30000009ff167230 */ /* 0x000fe40000004100 */
[--C-:B------:R-:W-:Y:S02]  /*9760*/  HADD2.F32 R19, -RZ, R11.reuse.H1_H1 ;  /* 0x3000000bff137230 */ /* 0x100fe40000004100 */
        /* <DEDUP_REMOVED lines=18> */
[--C-:B------:R-:W-:Y:S01]  /*9890*/  HADD2.F32 R12, -RZ, R21.reuse.H1_H1 ;  /* 0x30000015ff0c7230 */ /* 0x100fe20000004100 */
[-C--:B------:R-:W-:Y:S01]  /*98a0*/  FMUL.FTZ R18, R17, R4.reuse ;  /* 0x0000000411127220 */ /* 0x080fe20000410000 */
[----:B------:R-:W-:Y:S01]  /*98b0*/  HADD2.F32 R8, -RZ, R21.H0_H0 ;  /* 0x20000015ff087230 */ /* 0x000fe20000004100 */
        /* <DEDUP_REMOVED lines=14> */
.L_x_5542:
[----:B------:R-:W-:Y:S05]  /*99a0*/  BSYNC B0 ;  /* 0x0000000000007941 */ /* 0x000fea0003800000 */
.L_x_5541:
[----:B-----5:R2:W-:Y:S02]  /*99b0*/  STS.128 [R157+0x1000], R8 ;  /* 0x001000089d007388 */ /* 0x0205e40000000c00 */
.L_x_5540:
[----:B------:R-:W-:Y:S05]  /*99c0*/  BSYNC B1 ;  /* 0x0000000000017941 */ /* 0x000fea0003800000 */
.L_x_5539:
[----:B------:R4:W-:Y:S01]  /*99d0*/  @P0 STS.128 [R157+0x3000], RZ ;  /* 0x003000ff9d000388 */ /* 0x0009e20000000c00 */
[----:B------:R-:W-:Y:S05]  /*99e0*/  @P0 BRA `(.L_x_5538) ;  /* 0x000002c000000947 */ /* 0x000fea0003800000 */
[----:B-1----:R-:W5:Y:S01]  /*99f0*/  LDG.E.128 R28, [R28.64+0x80] ;  /* 0x000080061c1c7981 */ /* 0x002f62000c1e1d00 */
[----:B------:R-:W-:Y:S01]  /*9a00*/  ISETP.GE.AND P1, PT, R100, c[0x0][0x230], PT ;  /* 0x00008c0064007a0c */ /* 0x000fe20003f26270 */
[----:B------:R-:W-:-:S12]  /*9a10*/  BSSY B0, `(.L_x_5543) ;  /* 0x0000028000007945 */ /* 0x000fd80003800000 */
[----:B------:R-:W-:Y:S05]  /*9a20*/  @P1 BRA `(.L_x_5544) ;  /* 0x0000026000001947 */ /* 0x000fea0003800000 */
[----:B--2---:R-:W2:Y:S04]  /*9a30*/  LDG.E.64 R4, [R32.64+0x40] ;  /* 0x0000400620047981 */ /* 0x004ea8000c1e1b00 */
[----:B---3--:R-:W3:Y:S01]  /*9a40*/  LDG.E.64 R6, [R26.64+0x40] ;  /* 0x000040061a067981 */ /* 0x008ee2000c1e1b00 */
[--C-:B-----5:R-:W-:Y:S02]  /*9a50*/  HADD2.F32 R21, -RZ, R29.reuse.H0_H0 ;  /* 0x2000001dff157230 */ /* 0x120fe40000004100 */
        /* <DEDUP_REMOVED lines=35> */
.L_x_5544:
[----:B------:R-:W-:Y:S05]  /*9c90*/  BSYNC B0 ;  /* 0x0000000000007941 */ /* 0x000fea0003800000 */
.L_x_5543:
[----:B-----5:R1:W-:Y:S02]  /*9ca0*/  STS.128 [R157+0x3000], R28 ;  /* 0x0030001c9d007388 */ /* 0x0203e40000000c00 */
.L_x_5538:
[----:B------:R-:W-:Y:S05]  /*9cb0*/  BSYNC B2 ;  /* 0x0000000000027941 */ /* 0x000fea0003800000 */
.L_x_5537:
[----:B------:R-:W-:-:S04]  /*9cc0*/  IADD3 R18, R132, 0x30, RZ ;  /* 0x0000003084127810 */ /* 0x000fc80007ffe0ff */
[----:B------:R-:W-:-:S04]  /*9cd0*/  ISETP.GE.AND P1, PT, R18, R3, PT ;  /* 0x000000031200720c */ /* 0x000fc80003f26270 */
[----:B------:R-:W-:-:S13]  /*9ce0*/  ISETP.LT.OR P1, PT, R111, -0x187, P1 ;  /* 0xfffffe796f00780c */ /* 0x000fda0000f21670 */
[----:B------:R-:W-:Y:S05]  /*9cf0*/  @P1 BRA `(.L_x_5545) ;  /* 0x00003c0000001947 */ /* 0x000fea0003800000 */
[----:B------:R-:W-:Y:S01]  /*9d00*/  ISETP.GE.AND P1, PT, R102, c[0x0][0x220], PT ;  /* 0x0000880066007a0c */ /* 0x000fe20003f26270 */
[----:B------:R-:W-:Y:S01]  /*9d10*/  IMAD R123, R123, 0x30, RZ ;  /* 0x000000307b7b7824 */ /* 0x000fe200078e02ff */
[----:B------:R-:W-:Y:S04]  /*9d20*/  BSSY B1, `(.L_x_5546) ;  /* 0x0000038000017945 */ /* 0x000fe80003800000 */
[----:B------:R-:W-:-:S04]  /*9d30*/  IADD3 R2, P2, R123, R20, RZ ;  /* 0x000000147b027210 */ /* 0x000fc80007f5e0ff */
[----:B------:R-:W-:Y:S01]  /*9d40*/  LEA.HI.X.SX32 R13, R123, R13, 0x1, P2 ;  /* 0x0000000d7b0d7211 */ /* 0x000fe200010f0eff */
[C---:B-12-4-:R-:W-:Y:S02]  /*9d50*/  IMAD.SHL.U32 R26, R2.reuse, 0x2, RZ ;  /* 0x00000002021a7824 */ /* 0x056fe400078e00ff */
[----:B------:R1:W-:Y:S01]  /*9d60*/  @P1 STS.128 [R157+0x1800], RZ ;  /* 0x001800ff9d001388 */ /* 0x0003e20000000c00 */
[----:B------:R-:W-:Y:S02]  /*9d70*/  SHF.L.U64.HI R2, R2, 0x1, R13 ;  /* 0x0000000102027819 */ /* 0x000fe4000001020d */
[C---:B------:R-:W-:Y:S02]  /*9d80*/  IADD3 R22, P4, R26.reuse, c[0x0][0x2a8], RZ ;  /* 0x0000aa001a167a10 */ /* 0x040fe40007f9e0ff */
        /* <DEDUP_REMOVED lines=8> */
[----:B------:R-:W4:Y:S04]  /*9e10*/  LDG.E.64 R2, [R26.64] ;  /* 0x000000061a027981 */ /* 0x000f28000c1e1b00 */
[----:B--2---:R-:W2:Y:S01]  /*9e20*/  LDG.E.64 R4, [R22.64] ;  /* 0x0000000616047981 */ /* 0x004ea2000c1e1b00 */
[--C-:B-----5:R-:W-:Y:S01]  /*9e30*/  HADD2.F32 R13, -RZ, R11.reuse.H1_H1 ;  /* 0x3000000bff0d7230 */ /* 0x120fe20000004100 */
[----:B------:R-:W-:Y:S01]  /*9e40*/  MOV R17, R10 ;  /* 0x0000000a00117202 */ /* 0x000fe20000000f00 */
[----:B------:R-:W-:Y:S02]  /*9e50*/  HADD2.F32 R20, -RZ, R11.H0_H0 ;  /* 0x2000000bff147230 */ /* 0x000fe40000004100 */
[--C-:B------:R-:W-:Y:S02]  /*9e60*/  HADD2.F32 R21, -RZ, R9.reuse.H0_H0 ;  /* 0x20000009ff157230 */ /* 0x100fe40000004100 */
[----:B------:R-:W-:-:S02]  /*9e70*/  HADD2.F32 R19, -RZ, R9.H1_H1 ;  /* 0x30000009ff137230 */ /* 0x000fc40000004100 */
[----:B----4-:R-:W-:Y:S02]  /*9e80*/  HADD2.F32 R6, -RZ, R3.H1_H1 ;  /* 0x30000003ff067230 */ /* 0x010fe40000004100 */
[----:B------:R-:W-:Y:S02]  /*9e90*/  HADD2.F32 R24, -RZ, R2.H1_H1 ;  /* 0x30000002ff187230 */ /* 0x000fe40000004100 */
[----:B--2---:R-:W-:Y:S01]  /*9ea0*/  HADD2.F32 R11, -RZ, R5.H1_H1 ;  /* 0x30000005ff0b7230 */ /* 0x004fe20000004100 */
        /* <DEDUP_REMOVED lines=29> */
.L_x_5549:
[----:B------:R-:W-:Y:S05]  /*a080*/  BSYNC B0 ;  /* 0x0000000000007941 */ /* 0x000fea0003800000 */
.L_x_5548:
[----:B-----5:R4:W-:Y:S02]  /*a090*/  STS.128 [R157+0x1800], R8 ;  /* 0x001800089d007388 */ /* 0x0209e40000000c00 */
.L_x_5547:
[----:B------:R-:W-:Y:S05]  /*a0a0*/  BSYNC B1 ;  /* 0x0000000000017941 */ /* 0x000fea0003800000 */
.L_x_5546:
[----:B------:R1:W-:Y:S01]  /*a0b0*/  @P0 STS.128 [R157+0x3800], RZ ;  /* 0x003800ff9d000388 */ /* 0x0003e20000000c00 */
[----:B------:R-:W-:Y:S05]  /*a0c0*/  @P0 BRA `(.L_x_5545) ;  /* 0x0000383000000947 */ /* 0x000fea0003800000 */
[----:B--2---:R-:W5:Y:S01]  /*a0d0*/  LDG.E.128 R12, [R14.64+0x80] ;  /* 0x000080060e0c7981 */ /* 0x004f62000c1e1d00 */
[----:B------:R-:W-:Y:S01]  /*a0e0*/  ISETP.GE.AND P0, PT, R100, c[0x0][0x230], PT ;  /* 0x00008c0064007a0c */ /* 0x000fe20003f06270 */
[----:B------:R-:W-:-:S12]  /*a0f0*/  BSSY B0, `(.L_x_5550) ;  /* 0x000002b000007945 */ /* 0x000fd80003800000 */
[----:B------:R-:W-:Y:S05]  /*a100*/  @P0 BRA `(.L_x_5551) ;  /* 0x0000029000000947 */ /* 0x000fea0003800000 */
[----:B------:R-:W2:Y:S04]  /*a110*/  LDG.E.64 R2, [R26.64+0x40] ;  /* 0x000040061a027981 */ /* 0x000ea8000c1e1b00 */
[----:B---3--:R-:W3:Y:S01]  /*a120*/  LDG.E.64 R4, [R22.64+0x40] ;  /* 0x0000400616047981 */ /* 0x008ee2000c1e1b00 */
[----:B-----5:R-:W-:Y:S02]  /*a130*/  MOV R6, R13 ;  /* 0x0000000d00067202 */ /* 0x020fe40000000f00 */
[----:B------:R-:W-:Y:S02]  /*a140*/  MOV R13, R15 ;  /* 0x0000000f000d7202 */ /* 0x000fe40000000f00 */
[----:B------:R-:W-:Y:S01]  /*a150*/  MOV R17, R14 ;  /* 0x0000000e00117202 */ /* 0x000fe20000000f00 */
[----:B------:R-:W-:-:S02]  /*a160*/  HADD2.F32 R20, -RZ, R6.H0_H0 ;  /* 0x20000006ff147230 */ /* 0x000fc40000004100 */
[----:B------:R-:W-:Y:S02]  /*a170*/  HADD2.F32 R15, -RZ, R6.H1_H1 ;  /* 0x30000006ff0f7230 */ /* 0x000fe40000004100 */
[--C-:B------:R-:W-:Y:S02]  /*a180*/  HADD2.F32 R14, -RZ, R13.reuse.H0_H0 ;  /* 0x2000000dff0e7230 */ /* 0x100fe40000004100 */
[----:B------:R-:W-:Y:S02]  /*a190*/  HADD2.F32 R13, -RZ, R13.H1_H1 ;  /* 0x3000000dff0d7230 */ /* 0x000fe40000004100 */
[----:B--2-4-:R-:W-:Y:S02]  /*a1a0*/  HADD2.F32 R8, -RZ, R2.H1_H1 ;  /* 0x30000002ff087230 */ /* 0x014fe40000004100 */
        /* <DEDUP_REMOVED lines=18> */
[----:B------:R-:W-:Y:S02]  /*a2d0*/  HADD2.F32 R10, -RZ, R17.H0_H0 ;  /* 0x20000011ff0a7230 */ /* 0x000fe40000004100 */
[----:B------:R-:W-:Y:S01]  /*a2e0*/  HADD2.F32 R15, -RZ, R5.H0_H0 ;  /* 0x20000005ff0f7230 */ /* 0x000fe20000004100 */
[----:B------:R-:W-:-:S02]  /*a2f0*/  FMUL.FTZ R5, R13, R2 ;  /* 0x000000020d057220 */ /* 0x000fc40000410000 */
[-C--:B------:R-:W-:Y:S02]  /*a300*/  FMUL.FTZ R2, R12, R3.reuse ;  /* 0x000000030c027220 */ /* 0x080fe40000410000 */
[----:B------:R-:W-:Y:S02]  /*a310*/  FMUL.FTZ R3, R10, R3 ;  /* 0x000000030a037220 */ /* 0x000fe40000410000 */
        /* <DEDUP_REMOVED lines=8> */
.L_x_5551:
[----:B------:R-:W-:Y:S05]  /*a3a0*/  BSYNC B0 ;  /* 0x0000000000007941 */ /* 0x000fea0003800000 */
.L_x_5550:
[----:B-----5:R2:W-:Y:S01]  /*a3b0*/  STS.128 [R157+0x3800], R12 ;  /* 0x0038000c9d007388 */ /* 0x0205e20000000c00 */
[----:B------:R-:W-:Y:S05]  /*a3c0*/  BRA `(.L_x_5545) ;  /* 0x0000353000007947 */ /* 0x000fea0003800000 */
.L_x_5520:
[----:B------:R-:W-:Y:S01]  /*a3d0*/  BSSY B2, `(.L_x_5552) ;  /* 0x00000b5000027945 */ /* 0x000fe20003800000 */
[----:B------:R-:W-:Y:S05]  /*a3e0*/  @!P2 BRA `(.L_x_5553) ;  /* 0x00000b300000a947 */ /* 0x000fea0003800000 */
[----:B------:R-:W-:Y:S01]  /*a3f0*/  ISETP.GE.AND P1, PT, R102, c[0x0][0x220], PT ;  /* 0x0000880066007a0c */ /* 0x000fe20003f26270 */
[----:B------:R-:W-:-:S12]  /*a400*/  BSSY B1, `(.L_x_5554) ;  /* 0x0000059000017945 */ /* 0x000fd80003800000 */
[----:B------:R1:W-:Y:S01]  /*a410*/  @P1 STS.128 [R157], RZ ;  /* 0x000000ff9d001388 */ /* 0x0003e20000000c00 */
        /* <DEDUP_REMOVED lines=8> */
[----:B-----5:R-:W-:-:S07]  /*a4a0*/  MOV R11, RZ ;  /* 0x000000ff000b7202 */ /* 0x020fce0000000f00 */
        /* <DEDUP_REMOVED lines=8> */
[----:B------:R-:W4:Y:S01]  /*a530*/  LDG.E.128 R16, [R16.64] ;  /* 0x0000000610107981 */ /* 0x000f22000c1e1d00 */
[----:B------:R-:W-:Y:S02]  /*a540*/  LEA.HI.X R5, R5, c[0x0][0x2b4], R0, 0x1, P1 ;  /* 0x0000ad0005057a11 */ /* 0x000fe400008f0c00 */
[----:B------:R-:W-:-:S04]  /*a550*/  IADD3 R9, P1, R11, R2, RZ ;  /* 0x000000020b097210 */ /* 0x000fc80007f3e0ff */
[----:B--2---:R-:W2:Y:S01]  /*a560*/  LDG.E.128 R4, [R4.64] ;  /* 0x0000000604047981 */ /* 0x004ea2000c1e1d00 */
[----:B------:R-:W-:Y:S02]  /*a570*/  LEA.HI.X.SX32 R0, R11, R12, 0x1, P1 ;  /* 0x0000000c0b007211 */ /* 0x000fe400008f0eff */
[----:B------:R-:W-:-:S04]  /*a580*/  LEA R8, P1, R9, c[0x0][0x2a8], 0x1 ;  /* 0x0000aa0009087a11 */ /* 0x000fc800078208ff */
[----:B------:R-:W-:-:S06]  /*a590*/  LEA.HI.X R9, R9, c[0x0][0x2ac], R0, 0x1, P1 ;  /* 0x0000ab0009097a11 */ /* 0x000fcc00008f0c00 */
[----:B---3--:R-:W3:Y:S01]  /*a5a0*/  LDG.E.128 R8, [R8.64] ;  /* 0x0000000608087981 */ /* 0x008ee2000c1e1d00 */
[----:B----4-:R-:W-:Y:S02]  /*a5b0*/  HADD2.F32 R33, -RZ, R16.H0_H0 ;  /* 0x20000010ff217230 */ /* 0x010fe40000004100 */
        /* <DEDUP_REMOVED lines=25> */
[----:B---3--:R-:W-:Y:S01]  /*a750*/  HADD2.F32 R4, -RZ, R8.H0_H0 ;  /* 0x20000008ff047230 */ /* 0x008fe20000004100 */
        /* <DEDUP_REMOVED lines=33> */
.L_x_5557:
[----:B------:R-:W-:Y:S05]  /*a970*/  BSYNC B0 ;  /* 0x0000000000007941 */ /* 0x000fea0003800000 */
.L_x_5556:
[----:B-----5:R4:W-:Y:S02]  /*a980*/  STS.128 [R157], R20 ;  /* 0x000000149d007388 */ /* 0x0209e40000000c00 */
.L_x_5555:
[----:B------:R-:W-:Y:S05]  /*a990*/  BSYNC B1 ;  /* 0x0000000000017941 */ /* 0x000fea0003800000 */
.L_x_5554:
[----:B------:R1:W-:Y:S01]  /*a9a0*/  @P0 STS.128 [R157+0x2000], RZ ;  /* 0x002000ff9d000388 */ /* 0x0003e20000000c00 */
[----:B------:R-:W-:Y:S05]  /*a9b0*/  @P0 BRA `(.L_x_5553) ;  /* 0x0000056000000947 */ /* 0x000fea0003800000 */
[----:B----4-:R4:W5:Y:S01]  /*a9c0*/  LDG.E.128 R20, [R26.64+0x80] ;  /* 0x000080061a147981 */ /* 0x010962000c1e1d00 */
[----:B------:R-:W-:Y:S01]  /*a9d0*/  ISETP.GE.AND P1, PT, R100, c[0x0][0x230], PT ;  /* 0x00008c0064007a0c */ /* 0x000fe20003f26270 */
[----:B------:R-:W-:-:S12]  /*a9e0*/  BSSY B0, `(.L_x_5558) ;  /* 0x0000052000007945 */ /* 0x000fd80003800000 */
[----:B------:R-:W-:Y:S05]  /*a9f0*/  @P1 BRA `(.L_x_5559) ;  /* 0x0000050000001947 */ /* 0x000fea0003800000 */
[-C--:B------:R-:W-:Y:S02]  /*aa00*/  ISETP.GE.AND P2, PT, R100, R123.reuse, PT ;  /* 0x0000007b6400720c */ /* 0x080fe40003f46270 */
[----:B------:R-:W-:Y:S02]  /*aa10*/  MOV R7, R123 ;  /* 0x0000007b00077202 */ /* 0x000fe40000000f00 */
[----:B-----5:R-:W-:Y:S02]  /*aa20*/  MOV R11, RZ ;  /* 0x000000ff000b7202 */ /* 0x020fe40000000f00 */
        /* <DEDUP_REMOVED lines=9> */
[----:B--2---:R-:W2:Y:S01]  /*aac0*/  LDG.E.128 R16, [R16.64+0x80] ;  /* 0x0000800610107981 */ /* 0x004ea2000c1e1d00 */
[----:B------:R-:W-:Y:S02]  /*aad0*/  LEA.HI.X R5, R5, c[0x0][0x2b4], R0, 0x1, P1 ;  /* 0x0000ad0005057a11 */ /* 0x000fe400008f0c00 */
[----:B------:R-:W-:-:S04]  /*aae0*/  IADD3 R0, P1, R9, R2, RZ ;  /* 0x0000000209007210 */ /* 0x000fc80007f3e0ff */
[----:B---3--:R-:W3:Y:S01]  /*aaf0*/  LDG.E.128 R4, [R4.64+0x80] ;  /* 0x0000800604047981 */ /* 0x008ee2000c1e1d00 */
[----:B------:R-:W-:Y:S02]  /*ab00*/  LEA.HI.X.SX32 R9, R9, R12, 0x1, P1 ;  /* 0x0000000c09097211 */ /* 0x000fe400008f0eff */
[----:B------:R-:W-:-:S04]  /*ab10*/  LEA R8, P1, R0, c[0x0][0x2a8], 0x1 ;  /* 0x0000aa0000087a11 */ /* 0x000fc800078208ff */
[----:B------:R-:W-:-:S06]  /*ab20*/  LEA.HI.X R9, R0, c[0x0][0x2ac], R9, 0x1, P1 ;  /* 0x0000ab0000097a11 */ /* 0x000fcc00008f0c09 */
[----:B----4-:R-:W4:Y:S01]  /*ab30*/  LDG.E.128 R8, [R8.64+0x80] ;  /* 0x0000800608087981 */ /* 0x010f22000c1e1d00 */
        /* <DEDUP_REMOVED lines=60> */
.L_x_5559:
[----:B------:R-:W-:Y:S05]  /*af00*/  BSYNC B0 ;  /* 0x0000000000007941 */ /* 0x000fea0003800000 */
.L_x_5558:
[----:B-----5:R1:W-:Y:S02]  /*af10*/  STS.128 [R157+0x2000], R20 ;  /* 0x002000149d007388 */ /* 0x0203e40000000c00 */
.L_x_5553:
[----:B------:R-:W-:Y:S05]  /*af20*/  BSYNC B2 ;  /* 0x0000000000027941 */ /* 0x000fea0003800000 */
.L_x_5552:
[----:B------:R-:W-:Y:S01]  /*af30*/  IADD3 R0, R132, 0x10, RZ ;  /* 0x0000001084007810 */ /* 0x000fe20007ffe0ff */
[----:B------:R-:W-:Y:S03]  /*af40*/  BSSY B2, `(.L_x_5560) ;  /* 0x00000bc000027945 */ /* 0x000fe60003800000 */
[----:B------:R-:W-:-:S04]  /*af50*/  ISETP.GE.AND P1, PT, R0, R3, PT ;  /* 0x000000030000720c */ /* 0x000fc80003f26270 */
[----:B------:R-:W-:-:S13]  /*af60*/  ISETP.LT.OR P1, PT, R111, -0x87, P1 ;  /* 0xffffff796f00780c */ /* 0x000fda0000f21670 */
[----:B------:R-:W-:Y:S05]  /*af70*/  @P1 BRA `(.L_x_5561) ;  /* 0x00000b8000001947 */ /* 0x000fea0003800000 */
[----:B------:R-:W-:Y:S01]  /*af80*/  ISETP.GE.AND P1, PT, R102, c[0x0][0x220], PT ;  /* 0x0000880066007a0c */ /* 0x000fe20003f26270 */
[----:B------:R-:W-:-:S12]  /*af90*/  BSSY B1, `(.L_x_5562) ;  /* 0x000005b000017945 */ /* 0x000fd80003800000 */
[----:B------:R1:W-:Y:S01]  /*afa0*/  @P1 STS.128 [R157+0x800], RZ ;  /* 0x000800ff9d001388 */ /* 0x0003e20000000c00 */
[----:B------:R-:W-:Y:S05]  /*afb0*/  @P1 BRA `(.L_x_5563) ;  /* 0x0000058000001947 */ /* 0x000fea0003800000 */
[----:B-1--4-:R1:W5:Y:S01]  /*afc0*/  LDG.E.128 R20, [R24.64] ;  /* 0x0000000618147981 */ /* 0x012362000c1e1d00 */
        /* <DEDUP_REMOVED lines=23> */
[----:B-----5:R-:W-:-:S06]  /*b140*/  LEA.HI.X R11, R9, c[0x0][0x2ac], R8, 0x1, P2 ;  /* 0x0000ab00090b7a11 */ /* 0x020fcc00010f0c08 */
        /* <DEDUP_REMOVED lines=28> */
[----:B------:R-:W-:Y:S01]  /*b310*/  HADD2.F32 R13, -RZ, R20.H0_H0 ;  /* 0x20000014ff0d7230 */ /* 0x000fe20000004100 */
[----:B------:R-:W-:Y:S01]  /*b320*/  FMUL.FTZ R7, R4, R7 ;  /* 0x0000000704077220 */ /* 0x000fe20000410000 */
[----:B---3--:R-:W-:Y:S01]  /*b330*/  HADD2.F32 R4, -RZ, R8.H0_H0 ;  /* 0x20000008ff047230 */ /* 0x008fe20000004100 */
        /* <DEDUP_REMOVED lines=30> */
.L_x_5565:
[----:B------:R-:W-:Y:S05]  /*b520*/  BSYNC B0 ;  /* 0x0000000000007941 */ /* 0x000fea0003800000 */
.L_x_5564:
[----:B-----5:R4:W-:Y:S02]  /*b530*/  STS.128 [R157+0x800], R20 ;  /* 0x000800149d007388 */ /* 0x0209e40000000c00 */
.L_x_5563:
[----:B------:R-:W-:Y:S05]  /*b540*/  BSYNC B1 ;  /* 0x0000000000017941 */ /* 0x000fea0003800000 */
.L_x_5562:
[----:B------:R1:W-:Y:S01]  /*b550*/  @P0 STS.128 [R157+0x2800], RZ ;  /* 0x002800ff9d000388 */ /* 0x0003e20000000c00 */
[----:B------:R-:W-:Y:S05]  /*b560*/  @P0 BRA `(.L_x_5561) ;  /* 0x0000059000000947 */ /* 0x000fea0003800000 */
[----:B------:R1:W5:Y:S01]  /*b570*/  LDG.E.128 R16, [R24.64+0x80] ;  /* 0x0000800618107981 */ /* 0x000362000c1e1d00 */
[----:B------:R-:W-:Y:S01]  /*b580*/  ISETP.GE.AND P1, PT, R100, c[0x0][0x230], PT ;  /* 0x00008c0064007a0c */ /* 0x000fe20003f26270 */
[----:B------:R-:W-:-:S12]  /*b590*/  BSSY B0, `(.L_x_5566) ;  /* 0x0000055000007945 */ /* 0x000fd80003800000 */
[----:B------:R-:W-:Y:S05]  /*b5a0*/  @P1 BRA `(.L_x_5567) ;  /* 0x0000053000001947 */ /* 0x000fea0003800000 */
[-C--:B------:R-:W-:Y:S02]  /*b5b0*/  ISETP.GE.AND P1, PT, R100, R123.reuse, PT ;  /* 0x0000007b6400720c */ /* 0x080fe40003f26270 */
[----:B------:R-:W-:Y:S02]  /*b5c0*/  MOV R5, R123 ;  /* 0x0000007b00057202 */ /* 0x000fe40000000f00 */
[----:B------:R-:W-:Y:S02]  /*b5d0*/  IADD3 R9, R121, 0x40, RZ ;  /* 0x0000004079097810 */ /* 0x000fe40007ffe0ff */
[----:B------:R-:W-:Y:S02]  /*b5e0*/  MOV R4, RZ ;  /* 0x000000ff00047202 */ /* 0x000fe40000000f00 */
[----:B-----5:R-:W-:Y:S02]  /*b5f0*/  IADD3 R11, P2, R9, R2, RZ ;  /* 0x00000002090b7210 */ /* 0x020fe40007f5e0ff */
[----:B------:R-:W-:-:S02]  /*b600*/  MOV R8, RZ ;  /* 0x000000ff00087202 */ /* 0x000fc40000000f00 */
[----:B------:R-:W-:Y:S02]  /*b610*/  LEA.HI.X.SX32 R9, R9, R12, 0x1, P2 ;  /* 0x0000000c09097211 */ /* 0x000fe400010f0eff */
[----:B------:R-:W-:-:S04]  /*b620*/  @P1 SHF.R.S32.HI R123, RZ, 0x1, R122 ;  /* 0x00000001ff7b1819 */ /* 0x000fc8000001147a */
[C---:B------:R-:W-:Y:S02]  /*b630*/  @P1 IADD3 R4, -R123.reuse, RZ, RZ ;  /* 0x000000ff7b041210 */ /* 0x040fe40007ffe1ff */
[C---:B------:R-:W-:Y:S02]  /*b640*/  @P1 IADD3 R5, -R123.reuse, RZ, RZ ;  /* 0x000000ff7b051210 */ /* 0x040fe40007ffe1ff */
[C---:B------:R-:W-:Y:S02]  /*b650*/  IADD3 R7, P2, R4.reuse, R11, RZ ;  /* 0x0000000b04077210 */ /* 0x040fe40007f5e0ff */
[----:B------:R-:W-:Y:S01]  /*b660*/  @P1 IADD3 R8, -R123, RZ, RZ ;  /* 0x000000ff7b081210 */ /* 0x000fe20007ffe1ff */
[----:B-1--4-:R-:W-:Y:S01]  /*b670*/  IMAD.WIDE R20, R5, 0x2, R24 ;  /* 0x0000000205147825 */ /* 0x012fe200078e0218 */
[----:B------:R-:W-:Y:S02]  /*b680*/  LEA.HI.X.SX32 R4, R4, R9, 0x1, P2 ;  /* 0x0000000904047211 */ /* 0x000fe400010f0eff */
[----:B------:R-:W-:-:S03]  /*b690*/  LEA R6, P2, R7, c[0x0][0x2b0], 0x1 ;  /* 0x0000ac0007067a11 */ /* 0x000fc600078408ff */
[----:B------:R-:W4:Y:S01]  /*b6a0*/  LDG.E.128 R20, [R20.64+0x80] ;  /* 0x0000800614147981 */ /* 0x000f22000c1e1d00 */
        /* <DEDUP_REMOVED lines=45> */
[----:B------:R-:W-:-:S02]  /*b980*/  HADD2.F32 R21, -RZ, R8.H1_H1 ;  /* 0x30000008ff157230 */ /* 0x000fc40000004100 */
[--C-:B------:R-:W-:Y:S02]  /*b990*/  HADD2.F32 R23, -RZ, R11.reuse.H0_H0 ;  /* 0x2000000bff177230 */ /* 0x100fe40000004100 */
[----:B------:R-:W-:Y:S02]  /*b9a0*/  HADD2.F32 R10, -RZ, R11.H1_H1 ;  /* 0x3000000bff0a7230 */ /* 0x000fe40000004100 */
[----:B------:R-:W-:Y:S02]  /*b9b0*/  HADD2.F32 R16, -RZ, R17.H0_H0 ;  /* 0x20000011ff107230 */ /* 0x000fe40000004100 */
[----:B------:R-:W-:Y:S02]  /*b9c0*/  HADD2.F32 R8, -RZ, R9.H0_H0 ;  /* 0x20000009ff087230 */ /* 0x000fe40000004100 */
[----:B------:R-:W-:Y:S02]  /*b9d0*/  HADD2.F32 R11, -RZ, R18.H0_H0 ;  /* 0x20000012ff0b7230 */ /* 0x000fe40000004100 */
[----:B------:R-:W-:-:S02]  /*b9e0*/  HADD2.F32 R13, -RZ, R19.H0_H0 ;  /* 0x20000013ff0d7230 */ /* 0x000fc40000004100 */
        /* <DEDUP_REMOVED lines=15> */
.L_x_5567:
[----:B------:R-:W-:Y:S05]  /*bae0*/  BSYNC B0 ;  /* 0x0000000000007941 */ /* 0x000fea0003800000 */
.L_x_5566:
[----:B-----5:R1:W-:Y:S02]  /*baf0*/  STS.128 [R157+0x2800], R16 ;  /* 0x002800109d007388 */ /* 0x0203e40000000c00 */
.L_x_5561:
[----:B------:R-:W-:Y:S05]  /*bb00*/  BSYNC B2 ;  /* 0x0000000000027941 */ /* 0x000fea0003800000 */
.L_x_5560:
[----:B-1----:R-:W-:Y:S01]  /*bb10*/  IADD3 R16, R132, 0x20, RZ ;  /* 0x0000002084107810 */ /* 0x002fe20007ffe0ff */
        /* <DEDUP_REMOVED lines=8> */
[----:B--2-4-:R2:W5:Y:S01]  /*bba0*/  LDG.E.128 R24, [R28.64] ;  /* 0x000000061c187981 */ /* 0x014562000c1e1d00 */
        /* <DEDUP_REMOVED lines=18> */
[----:B------:R-:W4:Y:S03]  /*bcd0*/  LDG.E.128 R20, [R20.64] ;  /* 0x0000000614147981 */ /* 0x000f26000c1e1d00 */
        /* <DEDUP_REMOVED lines=35> */
[----:B---3--:R-:W-:Y:S01]  /*bf10*/  HADD2.F32 R4, -RZ, R8.H0_H0 ;  /* 0x20000008ff047230 */ /* 0x008fe20000004100 */
        /* <DEDUP_REMOVED lines=31> */
.L_x_5573:
[----:B------:R-:W-:Y:S05]  /*c110*/  BSYNC B0 ;  /* 0x0000000000007941 */ /* 0x000fea0003800000 */
.L_x_5572:
[----:B-----5:R4:W-:Y:S02]  /*c120*/  STS.128 [R157+0x1000], R24 ;  /* 0x001000189d007388 */ /* 0x0209e40000000c00 */
.L_x_5571:
[----:B------:R-:W-:Y:S05]  /*c130*/  BSYNC B1 ;  /* 0x0000000000017941 */ /* 0x000fea0003800000 */
.L_x_5570:
[----:B------:R1:W-:Y:S01]  /*c140*/  @P0 STS.128 [R157+0x3000], RZ ;  /* 0x003000ff9d000388 */ /* 0x0003e20000000c00 */
[----:B------:R-:W-:Y:S05]  /*c150*/  @P0 BRA `(.L_x_5569) ;  /* 0x0000059000000947 */ /* 0x000fea0003800000 */
[----:B--2-4-:R2:W5:Y:S01]  /*c160*/  LDG.E.128 R24, [R28.64+0x80] ;  /* 0x000080061c187981 */ /* 0x014562000c1e1d00 */
        /* <DEDUP_REMOVED lines=18> */
[----:B------:R-:W4:Y:S03]  /*c290*/  LDG.E.128 R20, [R20.64+0x80] ;  /* 0x0000800614147981 */ /* 0x000f26000c1e1d00 */
        /* <DEDUP_REMOVED lines=67> */
.L_x_5575:
[----:B------:R-:W-:Y:S05]  /*c6d0*/  BSYNC B0 ;  /* 0x0000000000007941 */ /* 0x000fea0003800000 */
.L_x_5574:
[----:B-----5:R4:W-:Y:S02]  /*c6e0*/  STS.128 [R157+0x3000], R24 ;  /* 0x003000189d007388 */ /* 0x0209e40000000c00 */
.L_x_5569:
[----:B------:R-:W-:Y:S05]  /*c6f0*/  BSYNC B2 ;  /* 0x0000000000027941 */ /* 0x000fea0003800000 */
.L_x_5568:
[----:B------:R-:W-:-:S04]  /*c700*/  IADD3 R18, R132, 0x30, RZ ;  /* 0x0000003084127810 */ /* 0x000fc80007ffe0ff */
        /* <DEDUP_REMOVED lines=24> */
[----:B------:R-:W4:Y:S03]  /*c890*/  LDG.E.128 R20, [R20.64] ;  /* 0x0000000614147981 */ /* 0x000f26000c1e1d00 */
[----:B------:R-:W-:Y:S02]  /*c8a0*/  LEA.HI.X.SX32 R4, R4, R3, 0x1, P2 ;  /* 0x0000000304047211 */ /* 0x000fe400010f0eff */
[----:B------:R-:W-:-:S04]  /*c8b0*/  LEA R6, P2, R5, c[0x0][0x2b0], 0x1 ;  /* 0x0000ac0005067a11 */ /* 0x000fc800078408ff */
        /* <DEDUP_REMOVED lines=33> */
[----:B------:R-:W-:Y:S01]  /*cad0*/  HADD2.F32 R3, -RZ, R24.H0_H0 ;  /* 0x20000018ff037230 */ /* 0x000fe20000004100 */
[----:B------:R-:W-:Y:S01]  /*cae0*/  @!P1 FADD.FTZ R5, -R5, -RZ ;  /* 0x800000ff05059221 */ /* 0x000fe20000010100 */
[----:B---3--:R-:W-:Y:S01]  /*caf0*/  HADD2.F32 R4, -RZ, R8.H0_H0 ;  /* 0x20000008ff047230 */ /* 0x008fe20000004100 */
        /* <DEDUP_REMOVED lines=31> */
.L_x_5579:
[----:B------:R-:W-:Y:S05]  /*ccf0*/  BSYNC B0 ;  /* 0x0000000000007941 */ /* 0x000fea0003800000 */
.L_x_5578:
[----:B-----5:R4:W-:Y:S02]  /*cd00*/  STS.128 [R157+0x1800], R24 ;  /* 0x001800189d007388 */ /* 0x0209e40000000c00 */
.L_x_5577:
[----:B------:R-:W-:Y:S05]  /*cd10*/  BSYNC B1 ;  /* 0x0000000000017941 */ /* 0x000fea0003800000 */
.L_x_5576:
        /* <DEDUP_REMOVED lines=8> */
[----:B------:R-:W-:Y:S02]  /*cda0*/  MOV R4, 0x30 ;  /* 0x0000003000047802 */ /* 0x000fe40000000f00 */
[----:B------:R-:W-:-:S04]  /*cdb0*/  IADD3 R8, P2, R14, 0x80, RZ ;  /* 0x000000800e087810 */ /* 0x000fc80007f5e0ff */
[----:B------:R-:W-:-:S03]  /*cdc0*/  IADD3.X R9, RZ, R15, RZ, P2, !PT ;  /* 0x0000000fff097210 */ /* 0x000fc600017fe4ff */
[--C-:B------:R-:W-:Y:S02]  /*cdd0*/  @P0 SHF.R.S32.HI R123, RZ, 0x1, R122.reuse ;  /* 0x00000001ff7b0819 */ /* 0x100fe4000001147a */
[----:B------:R-:W-:Y:S02]  /*cde0*/  @P0 SHF.R.S32.HI R3, RZ, 0x1, R122 ;  /* 0x00000001ff030819 */ /* 0x000fe4000001147a */
[C---:B------:R-:W-:Y:S01]  /*cdf0*/  @P0 IADD3 R5, -R123.reuse, RZ, RZ ;  /* 0x000000ff7b050210 */ /* 0x040fe20007ffe1ff */
[----:B------:R-:W-:Y:S01]  /*ce00*/  IMAD R7, R123, R4, 0x40 ;  /* 0x000000407b077424 */ /* 0x000fe200078e0204 */
[----:B------:R-:W-:Y:S02]  /*ce10*/  MOV R4, RZ ;  /* 0x000000ff00047202 */ /* 0x000fe40000000f00 */
[----:B------:R-:W-:Y:S02]  /*ce20*/  @P0 IADD3 R4, -R3, RZ, RZ ;  /* 0x000000ff03040210 */ /* 0x000fe40007ffe1ff */
[----:B------:R-:W-:-:S04]  /*ce30*/  IADD3 R2, P1, R7, R2, RZ ;  /* 0x0000000207027210 */ /* 0x000fc80007f3e0ff */
[----:B------:R-:W-:Y:S01]  /*ce40*/  LEA.HI.X.SX32 R3, R7, R12, 0x1, P1 ;  /* 0x0000000c07037211 */ /* 0x000fe200008f0eff */
[----:B------:R-:W-:Y:S01]  /*ce50*/  IMAD.WIDE R12, R5, 0x2, R8 ;  /* 0x00000002050c7825 */ /* 0x000fe200078e0208 */
[----:B------:R-:W-:-:S04]  /*ce60*/  IADD3 R6, P1, R4, R2, RZ ;  /* 0x0000000204067210 */ /* 0x000fc80007f3e0ff */
[----:B------:R-:W-:Y:S01]  /*ce70*/  LEA.HI.X.SX32 R7, R4, R3, 0x1, P1 ;  /* 0x0000000304077211 */ /* 0x000fe200008f0eff */
[----:B--2-4-:R-:W2:Y:S01]  /*ce80*/  LDG.E.128 R12, [R12.64] ;  /* 0x000000060c0c7981 */ /* 0x014ea2000c1e1d00 */
[C---:B------:R-:W-:Y:S02]  /*ce90*/  LEA R4, P1, R6.reuse, c[0x0][0x2b0], 0x1 ;  /* 0x0000ac0006047a11 */ /* 0x040fe400078208ff */
[----:B------:R-:W-:Y:S02]  /*cea0*/  @P0 SHF.R.S32.HI R122, RZ, 0x1, R122 ;  /* 0x00000001ff7a0819 */ /* 0x000fe4000001147a */
[----:B------:R-:W-:Y:S02]  /*ceb0*/  LEA.HI.X R5, R6, c[0x0][0x2b4], R7, 0x1, P1 ;  /* 0x0000ad0006057a11 */ /* 0x000fe400008f0c07 */
[----:B------:R-:W-:Y:S02]  /*cec0*/  MOV R8, RZ ;  /* 0x000000ff00087202 */ /* 0x000fe40000000f00 */
[----:B------:R-:W-:-:S02]  /*ced0*/  @P0 IADD3 R8, -R122, RZ, RZ ;  /* 0x000000ff7a080210 */ /* 0x000fc40007ffe1ff */
[----:B------:R-:W4:Y:S02]  /*cee0*/  LDG.E.128 R4, [R4.64] ;  /* 0x0000000604047981 */ /* 0x000f24000c1e1d00 */
[----:B------:R-:W-:-:S04]  /*cef0*/  IADD3 R2, P1, R8, R2, RZ ;  /* 0x0000000208027210 */ /* 0x000fc80007f3e0ff */
[----:B------:R-:W-:Y:S02]  /*cf00*/  LEA.HI.X.SX32 R3, R8, R3, 0x1, P1 ;  /* 0x0000000308037211 */ /* 0x000fe400008f0eff */
[----:B------:R-:W-:-:S04]  /*cf10*/  LEA R8, P1, R2, c[0x0][0x2a8], 0x1 ;  /* 0x0000aa0002087a11 */ /* 0x000fc800078208ff */
[----:B------:R-:W-:-:S06]  /*cf20*/  LEA.HI.X R9, R2, c[0x0][0x2ac], R3, 0x1, P1 ;  /* 0x0000ab0002097a11 */ /* 0x000fcc00008f0c03 */
[----:B---3-5:R-:W3:Y:S01]  /*cf30*/  LDG.E.128 R8, [R8.64] ;  /* 0x0000000608087981 */ /* 0x028ee2000c1e1d00 */
[--C-:B--2---:R-:W-:Y:S02]  /*cf40*/  HADD2.F32 R25, -RZ, R12.reuse.H0_H0 ;  /* 0x2000000cff197230 */ /* 0x104fe40000004100 */
[----:B------:R-:W-:Y:S02]  /*cf50*/  HADD2.F32 R27, -RZ, R12.H1_H1 ;  /* 0x3000000cff1b7230 */ /* 0x000fe40000004100 */
[----:B------:R-:W-:Y:S02]  /*cf60*/  HADD2.F32 R12, -RZ, R13.H0_H0 ;  /* 0x2000000dff0c7230 */ /* 0x000fe40000004100 */
[----:B----4-:R-:W-:Y:S02]  /*cf70*/  HADD2.F32 R2, -RZ, R4.H0_H0 ;  /* 0x20000004ff027230 */ /* 0x010fe40000004100 */
        /* <DEDUP_REMOVED lines=9> */
[----:B------:R-:W-:Y:S01]  /*d010*/  FMUL.FTZ R25, R25, R2 ;  /* 0x0000000219197220 */ /* 0x000fe20000410000 */
[--C-:B------:R-:W-:Y:S01]  /*d020*/  HADD2.F32 R2, -RZ, R15.reuse.H1_H1 ;  /* 0x3000000fff027230 */ /* 0x100fe20000004100 */
[----:B------:R-:W-:Y:S01]  /*d030*/  FMUL.FTZ R12, R12, R3 ;  /* 0x000000030c0c7220 */ /* 0x000fe20000410000 */
[----:B------:R-:W-:Y:S01]  /*d040*/  HADD2.F32 R3, -RZ, R15.H0_H0 ;  /* 0x2000000fff037230 */ /* 0x000fe20000004100 */
[----:B------:R-:W-:Y:S02]  /*d050*/  @!P0 FADD.FTZ R4, -R4, -RZ ;  /* 0x800000ff04048221 */ /* 0x000fe40000010100 */
[----:B------:R-:W-:-:S02]  /*d060*/  @!P0 FADD.FTZ R6, -R6, -RZ ;  /* 0x800000ff06068221 */ /* 0x000fc40000010100 */
[----:B------:R-:W-:Y:S02]  /*d070*/  @!P0 FADD.FTZ R7, -R7, -RZ ;  /* 0x800000ff07078221 */ /* 0x000fe40000010100 */
[----:B------:R-:W-:Y:S01]  /*d080*/  FMUL.FTZ R27, R27, R4 ;  /* 0x000000041b1b7220 */ /* 0x000fe20000410000 */
[----:B------:R-:W-:Y:S01]  /*d090*/  HADD2.F32 R4, -RZ, R14.H0_H0 ;  /* 0x2000000eff047230 */ /* 0x000fe20000004100 */
[----:B------:R-:W-:Y:S01]  /*d0a0*/  FMUL.FTZ R6, R3, R6 ;  /* 0x0000000603067220 */ /* 0x000fe20000410000 */
[----:B---3--:R-:W-:Y:S01]  /*d0b0*/  HADD2.F32 R3, -RZ, R8.H0_H0 ;  /* 0x20000008ff037230 */ /* 0x008fe20000004100 */
[----:B------:R-:W-:Y:S01]  /*d0c0*/  FMUL.FTZ R7, R2, R7 ;  /* 0x0000000702077220 */ /* 0x000fe20000410000 */
[----:B------:R-:W-:Y:S01]  /*d0d0*/  HADD2.F32 R2, -RZ, R20.H0_H0 ;  /* 0x20000014ff027230 */ /* 0x000fe20000004100 */
[----:B------:R-:W-:Y:S01]  /*d0e0*/  @!P0 FADD.FTZ R5, -R5, -RZ ;  /* 0x800000ff05058221 */ /* 0x000fe20000010100 */
[----:B------:R-:W-:Y:S01]  /*d0f0*/  HADD2.F32 R14, -RZ, R14.H1_H1 ;  /* 0x3000000eff0e7230 */ /* 0x000fe20000004100 */
[----:B------:R-:W-:Y:S01]  /*d100*/  @!P0 FADD.FTZ R19, -R19, -RZ ;  /* 0x800000ff13138221 */ /* 0x000fe20000010100 */
[----:B------:R-:W-:-:S02]  /*d110*/  HADD2.F32 R20, -RZ, R20.H1_H1 ;  /* 0x30000014ff147230 */ /* 0x000fc40000004100 */
[----:B------:R-:W-:Y:S01]  /*d120*/  HADD2.F32 R8, -RZ, R8.H1_H1 ;  /* 0x30000008ff087230 */ /* 0x000fe20000004100 */
[----:B------:R-:W-:Y:S01]  /*d130*/  @!P0 FADD.FTZ R17, -R17, -RZ ;  /* 0x800000ff11118221 */ /* 0x000fe20000010100 */
[----:B------:R-:W-:Y:S01]  /*d140*/  HADD2.F32 R24, -RZ, R13.H1_H1 ;  /* 0x3000000dff187230 */ /* 0x000fe20000004100 */
[----:B------:R-:W-:Y:S01]  /*d150*/  FMUL.FTZ R5, R4, R5 ;  /* 0x0000000504057220 */ /* 0x000fe20000410000 */
[----:B------:R-:W-:Y:S01]  /*d160*/  HADD2.F32 R13, -RZ, R21.H0_H0 ;  /* 0x20000015ff0d7230 */ /* 0x000fe20000004100 */
[----:B------:R-:W-:Y:S01]  /*d170*/  FMUL.FTZ R19, R14, R19 ;  /* 0x000000130e137220 */ /* 0x000fe20000410000 */
[----:B------:R-:W-:Y:S01]  /*d180*/  HADD2.F32 R4, -RZ, R9.H0_H0 ;  /* 0x20000009ff047230 */ /* 0x000fe20000004100 */
[----:B------:R-:W-:Y:S01]  /*d190*/  FFMA.FTZ R2, R2, R3, R25 ;  /* 0x0000000302027223 */ /* 0x000fe20000010019 */
[----:B------:R-:W-:Y:S01]  /*d1a0*/  HADD2.F32 R14, -RZ, R10.H0_H0 ;  /* 0x2000000aff0e7230 */ /* 0x000fe20000004100 */
[----:B------:R-:W-:Y:S01]  /*d1b0*/  FFMA.FTZ R27, R20, R8, R27 ;  /* 0x00000008141b7223 */ /* 0x000fe2000001001b */
[----:B------:R-:W-:-:S02]  /*d1c0*/  HADD2.F32 R3, -RZ, R22.H0_H0 ;  /* 0x20000016ff037230 */ /* 0x000fc40000004100 */
[----:B------:R-:W-:Y:S01]  /*d1d0*/  HADD2.F32 R8, -RZ, R23.H0_H0 ;  /* 0x20000017ff087230 */ /* 0x000fe20000004100 */
[----:B------:R-:W-:Y:S01]  /*d1e0*/  FMUL.FTZ R24, R24, R17 ;  /* 0x0000001118187220 */ /* 0x000fe20000410000 */
[----:B------:R-:W-:Y:S02]  /*d1f0*/  HADD2.F32 R9, -RZ, R9.H1_H1 ;  /* 0x30000009ff097230 */ /* 0x000fe40000004100 */
[----:B------:R-:W-:Y:S02]  /*d200*/  HADD2.F32 R10, -RZ, R10.H1_H1 ;  /* 0x3000000aff0a7230 */ /* 0x000fe40000004100 */
        /* <DEDUP_REMOVED lines=15> */
.L_x_5581:
[----:B------:R-:W-:Y:S05]  /*d300*/  BSYNC B0 ;  /* 0x0000000000007941 */ /* 0x000fea0003800000 */
.L_x_5580:
[----:B-----5:R1:W-:Y:S01]  /*d310*/  STS.128 [R157+0x3800], R20 ;  /* 0x003800149d007388 */ /* 0x0203e20000000c00 */
[----:B------:R-:W-:Y:S05]  /*d320*/  BRA `(.L_x_5545) ;  /* 0x000005d000007947 */ /* 0x000fea0003800000 */
.L_x_5519:
[----:B------:R-:W-:Y:S01]  /*d330*/  IADD3 R9, -R50, R155, RZ ;  /* 0x0000009b32097210 */ /* 0x000fe20007ffe1ff */
[----:B------:R-:W-:Y:S03]  /*d340*/  BSSY B0, `(.L_x_5582) ;  /* 0x0000013000007945 */ /* 0x000fe60003800000 */
[----:B------:R-:W-:-:S13]  /*d350*/  ISETP.GE.AND P1, PT, R132, R9, PT ;  /* 0x000000098400720c */ /* 0x000fda0003f26270 */
[----:B------:R-:W-:Y:S05]  /*d360*/  @P1 BRA `(.L_x_5583) ;  /* 0x0000010000001947 */ /* 0x000fea0003800000 */
[----:B------:R-:W-:-:S13]  /*d370*/  ISETP.GE.AND P2, PT, R102, c[0x0][0x220], PT ;  /* 0x0000880066007a0c */ /* 0x000fda0003f46270 */
[C---:B------:R-:W-:Y:S01]  /*d380*/  @!P2 LEA R10, P1, R134.reuse, c[0x0][0x160], 0x1 ;  /* 0x00005800860aaa11 */ /* 0x040fe200078208ff */
[----:B------:R1:W-:Y:S03]  /*d390*/  @P2 STS.128 [R157], RZ ;  /* 0x000000ff9d002388 */ /* 0x0003e60000000c00 */
[----:B-----5:R-:W-:-:S05]  /*d3a0*/  @!P2 LEA.HI.X R11, R134, c[0x0][0x164], R137, 0x1, P1 ;  /* 0x00005900860baa11 */ /* 0x020fca00008f0c89 */
        /* <DEDUP_REMOVED lines=12> */
.L_x_5583:
[----:B------:R-:W-:Y:S05]  /*d470*/  BSYNC B0 ;  /* 0x0000000000007941 */ /* 0x000fea0003800000 */
.L_x_5582:
[----:B------:R-:W-:Y:S01]  /*d480*/  IADD3 R0, R132, 0x10, RZ ;  /* 0x0000001084007810 */ /* 0x000fe20007ffe0ff */
[----:B------:R-:W-:Y:S03]  /*d490*/  BSSY B0, `(.L_x_5584) ;  /* 0x0000015000007945 */ /* 0x000fe60003800000 */
[----:B------:R-:W-:-:S13]  /*d4a0*/  ISETP.GE.AND P1, PT, R0, R9, PT ;  /* 0x000000090000720c */ /* 0x000fda0003f26270 */
[----:B------:R-:W-:Y:S05]  /*d4b0*/  @P1 BRA `(.L_x_5585) ;  /* 0x0000012000001947 */ /* 0x000fea0003800000 */
[----:B------:R-:W-:Y:S02]  /*d4c0*/  ISETP.GE.AND P2, PT, R102, c[0x0][0x220], PT ;  /* 0x0000880066007a0c */ /* 0x000fe40003f46270 */
[----:B------:R-:W-:-:S05]  /*d4d0*/  IADD3 R5, P1, R5, R134, RZ ;  /* 0x0000008605057210 */ /* 0x000fca0007f3e0ff */
        /* <DEDUP_REMOVED lines=10> */
[----:B------:R-:W-:-:S04]  /*d580*/  LEA R4, P1, R5, c[0x0][0x160], 0x1 ;  /* 0x0000580005047a11 */ /* 0x000fc800078208ff */
[----:B------:R-:W-:-:S05]  /*d590*/  LEA.HI.X R5, R5, c[0x0][0x164], R2, 0x1, P1 ;  /* 0x0000590005057a11 */ /* 0x000fca00008f0c02 */
[----:B------:R-:W-:Y:S01]  /*d5a0*/  @!PT LDS RZ, [RZ] ;  /* 0x00000000fffff984 */ /* 0x000fe20000000800 */
[----:B------:R-:W-:Y:S01]  /*d5b0*/  @!PT LDS RZ, [RZ] ;  /* 0x00000000fffff984 */ /* 0x000fe20000000800 */
[----:B------:R-:W-:Y:S01]  /*d5c0*/  @!PT LDS RZ, [RZ] ;  /* 0x00000000fffff984 */ /* 0x000fe20000000800 */
[----:B------:R4:W-:Y:S04]  /*d5d0*/  LDGSTS.E.BYPASS.LTC128B.128 [R157+0x2800], [R4.64+0x80] ;  /* 0x02800080049d7fae */ /* 0x0009e8000b901d46 */
.L_x_5585:
[----:B------:R-:W-:Y:S05]  /*d5e0*/  BSYNC B0 ;  /* 0x0000000000007941 */ /* 0x000fea0003800000 */
.L_x_5584:
[----:B------:R-:W-:Y:S01]  /*d5f0*/  IADD3 R16, R132, 0x20, RZ ;  /* 0x0000002084107810 */ /* 0x000fe20007ffe0ff */
[----:B------:R-:W-:Y:S03]  /*d600*/  BSSY B0, `(.L_x_5586) ;  /* 0x0000016000007945 */ /* 0x000fe60003800000 */
[----:B------:R-:W-:-:S13]  /*d610*/  ISETP.GE.AND P1, PT, R16, R9, PT ;  /* 0x000000091000720c */ /* 0x000fda0003f26270 */
[----:B------:R-:W-:Y:S05]  /*d620*/  @P1 BRA `(.L_x_5587) ;  /* 0x0000013000001947 */ /* 0x000fea0003800000 */
[----:B------:R-:W-:Y:S01]  /*d630*/  ISETP.GE.AND P2, PT, R102, c[0x0][0x220], PT ;  /* 0x0000880066007a0c */ /* 0x000fe20003f46270 */
[----:B------:R-:W-:Y:S01]  /*d640*/  IMAD.MOV.U32 R2, RZ, RZ, c[0x0][0x194] ;  /* 0x00006500ff027624 */ /* 0x000fe200078e00ff */
[----:B----4-:R-:W-:-:S04]  /*d650*/  LEA R5, P1, R3, R134, 0x5 ;  /* 0x0000008603057211 */ /* 0x010fc800078228ff */
        /* <DEDUP_REMOVED lines=16> */
.L_x_5587:
[----:B------:R-:W-:Y:S05]  /*d760*/  BSYNC B0 ;  /* 0x0000000000007941 */ /* 0x000fea0003800000 */
.L_x_5586:
[----:B------:R-:W-:-:S04]  /*d770*/  IADD3 R18, R132, 0x30, RZ ;  /* 0x0000003084127810 */ /* 0x000fc80007ffe0ff */
[----:B------:R-:W-:-:S13]  /*d780*/  ISETP.GE.AND P1, PT, R18, R9, PT ;  /* 0x000000091200720c */ /* 0x000fda0003f26270 */
[----:B------:R-:W-:Y:S05]  /*d790*/  @P1 BRA `(.L_x_5545) ;  /* 0x0000016000001947 */ /* 0x000fea0003800000 */
[----:B------:R-:W-:Y:S01]  /*d7a0*/  ISETP.GE.AND P1, PT, R102, c[0x0][0x220], PT ;  /* 0x0000880066007a0c */ /* 0x000fe20003f26270 */
[----:B--2---:R-:W-:Y:S01]  /*d7b0*/  IMAD.MOV.U32 R6, RZ, RZ, R134 ;  /* 0x000000ffff067224 */ /* 0x004fe200078e0086 */
[----:B------:R-:W-:Y:S01]  /*d7c0*/  ULDC UR4, c[0x0][0x194] ;  /* 0x0000650000047ab9 */ /* 0x000fe20000000800 */
[----:B------:R-:W-:Y:S01]  /*d7d0*/  IMAD.MOV.U32 R7, RZ, RZ, R137 ;  /* 0x000000ffff077224 */ /* 0x000fe200078e0089 */
[----:B------:R-:W-:-:S03]  /*d7e0*/  UIMAD UR4, UR4, 0x30, URZ ;  /* 0x00000030040478a4 */ /* 0x000fc6000f8e023f */
[----:B------:R-:W-:-:S05]  /*d7f0*/  IMAD.WIDE.U32 R6, R3, 0x30, R6 ;  /* 0x0000003003067825 */ /* 0x000fca00078e0006 */
[----:B------:R-:W-:Y:S01]  /*d800*/  IADD3 R2, R7, UR4, RZ ;  /* 0x0000000407027c10 */ /* 0x000fe2000fffe0ff */
[----:B------:R2:W-:Y:S01]  /*d810*/  @P1 STS.128 [R157+0x1800], RZ ;  /* 0x001800ff9d001388 */ /* 0x0005e20000000c00 */
[----:B----4-:R-:W-:-:S04]  /*d820*/  @!P1 LEA R4, P2, R6, c[0x0][0x160], 0x1 ;  /* 0x0000580006049a11 */ /* 0x010fc800078408ff */
        /* <DEDUP_REMOVED lines=13> */
.L_x_5545:
[----:B------:R-:W-:Y:S05]  /*d900*/  BSYNC B3 ;  /* 0x0000000000037941 */ /* 0x000fea0003800000 */
.L_x_5518:
[----:B------:R-:W-:Y:S01]  /*d910*/  IADD3 R161, R104, -0x1, RZ ;  /* 0xffffffff68a17810 */ /* 0x000fe20007ffe0ff */
[----:B------:R-:W-:Y:S01]  /*d920*/  BSSY B0, `(.L_x_5588) ;  /* 0x0000019000007945 */ /* 0x000fe20003800000 */
[----:B------:R-:W-:Y:S02]  /*d930*/  LEA R160, P0, R130, c[0x0][0x168], 0x1 ;  /* 0x00005a0082a07a11 */ /* 0x000fe400078008ff */
[----:B------:R-:W-:Y:S01]  /*d940*/  LOP3.LUT R162, R124, 0xff, RZ, 0xc0, !PT ;  /* 0x000000ff7ca27812 */ /* 0x000fe200078ec0ff */
[----:B------:R-:W-:Y:S01]  /*d950*/  IMAD.SHL.U32 R3, R161, 0x40, RZ ;  /* 0x00000040a1037824 */ /* 0x000fe200078e00ff */
[----:B------:R-:W-:-:S03]  /*d960*/  LEA.HI.X R163, R130, c[0x0][0x16c], R141, 0x1, P0 ;  /* 0x00005b0082a37a11 */ /* 0x000fc600000f0c8d */
[----:B--2-4-:R-:W-:-:S05]  /*d970*/  IMAD.IADD R5, R52, 0x1, -R3 ;  /* 0x0000000134057824 */ /* 0x014fca00078e0a03 */
[----:B------:R-:W-:-:S13]  /*d980*/  ISETP.GE.AND P1, PT, R132, R5, PT ;  /* 0x000000058400720c */ /* 0x000fda0003f26270 */
[----:B------:R-:W-:Y:S05]  /*d990*/  @P1 BRA `(.L_x_5589) ;  /* 0x0000011000001947 */ /* 0x000fea0003800000 */
[C---:B------:R-:W-:Y:S02]  /*d9a0*/  LOP3.LUT R2, R162.reuse, 0x1, RZ, 0xc0, !PT ;  /* 0x00000001a2027812 */ /* 0x040fe400078ec0ff */
[----:B------:R-:W-:Y:S02]  /*d9b0*/  LOP3.LUT P0, RZ, R162, 0x2, RZ, 0xc0, !PT ;  /* 0x00000002a2ff7812 */ /* 0x000fe4000780c0ff */
[----:B------:R-:W-:-:S11]  /*d9c0*/  ISETP.NE.U32.AND P1, PT, R2, 0x1, PT ;  /* 0x000000010200780c */ /* 0x000fd60003f25070 */
[----:B------:R-:W-:Y:S02]  /*d9d0*/  @P0 IMAD.MOV.U32 R6, RZ, RZ, R160 ;  /* 0x000000ffff060224 */ /* 0x000fe400078e00a0 */
[----:B-1----:R-:W-:Y:S01]  /*d9e0*/  @!P1 MOV R8, R160 ;  /* 0x000000a000089202 */ /* 0x002fe20000000f00 */
        /* <DEDUP_REMOVED lines=12> */
.L_x_5589:
[----:B------:R-:W-:Y:S05]  /*dab0*/  BSYNC B0 ;  /* 0x0000000000007941 */ /* 0x000fea0003800000 */
.L_x_5588:
[----:B------:R-:W-:Y:S01]  /*dac0*/  ISETP.GE.AND P0, PT, R0, R5, PT ;  /* 0x000000050000720c */ /* 0x000fe20003f06270 */
[----:B------:R-:W-:-:S12]  /*dad0*/  BSSY B0, `(.L_x_5590) ;  /* 0x0000015000007945 */ /* 0x000fd80003800000 */
[----:B------:R-:W-:Y:S05]  /*dae0*/  @P0 BRA `(.L_x_5591) ;  /* 0x0000013000000947 */ /* 0x000fea0003800000 */
[C---:B------:R-:W-:Y:S02]  /*daf0*/  LOP3.LUT R2, R162.reuse, 0x1, RZ, 0xc0, !PT ;  /* 0x00000001a2027812 */ /* 0x040fe400078ec0ff */
[----:B------:R-:W-:Y:S02]  /*db00*/  LOP3.LUT P0, RZ, R162, 0x2, RZ, 0xc0, !PT ;  /* 0x00000002a2ff7812 */ /* 0x000fe4000780c0ff */
[----:B------:R-:W-:-:S11]  /*db10*/  ISETP.NE.U32.AND P1, PT, R2, 0x1, PT ;  /* 0x000000010200780c */ /* 0x000fd60003f25070 */
[C---:B-1----:R-:W-:Y:S02]  /*db20*/  @P0 IADD3 R7, P2, R152.reuse, R130, RZ ;  /* 0x0000008298070210 */ /* 0x042fe40007f5e0ff */
[----:B------:R-:W-:-:S03]  /*db30*/  @!P1 LEA R8, P4, R152, R160, 0x1 ;  /* 0x000000a098089211 */ /* 0x000fc600078808ff */
[----:B------:R-:W-:Y:S01]  /*db40*/  @P0 IMAD.X R2, R151, 0x1, R141, P2 ;  /* 0x0000000197020824 */ /* 0x000fe200010e068d */
[C---:B------:R-:W-:Y:S02]  /*db50*/  @P0 LEA R6, P2, R7.reuse, c[0x0][0x168], 0x1 ;  /* 0x00005a0007060a11 */ /* 0x040fe400078408ff */
[----:B------:R-:W-:Y:S02]  /*db60*/  @!P1 LEA.HI.X R9, R152, R163, R151, 0x1, P4 ;  /* 0x000000a398099211 */ /* 0x000fe400020f0c97 */
[----:B------:R-:W-:-:S03]  /*db70*/  @P0 LEA.HI.X R7, R7, c[0x0][0x16c], R2, 0x1, P2 ;  /* 0x00005b0007070a11 */ /* 0x000fc600010f0c02 */
        /* <DEDUP_REMOVED lines=10> */
.L_x_5591:
[----:B------:R-:W-:Y:S05]  /*dc20*/  BSYNC B0 ;  /* 0x0000000000007941 */ /* 0x000fea0003800000 */
.L_x_5590:
[----:B------:R-:W-:Y:S01]  /*dc30*/  ISETP.GE.AND P0, PT, R16, R5, PT ;  /* 0x000000051000720c */ /* 0x000fe20003f06270 */
[----:B------:R-:W-:-:S12]  /*dc40*/  BSSY B0, `(.L_x_5592) ;  /* 0x0000019000007945 */ /* 0x000fd80003800000 */
[----:B------:R-:W-:Y:S05]  /*dc50*/  @P0 BRA `(.L_x_5593) ;  /* 0x0000017000000947 */ /* 0x000fea0003800000 */
[C---:B------:R-:W-:Y:S01]  /*dc60*/  LOP3.LUT R2, R162.reuse, 0x1, RZ, 0xc0, !PT ;  /* 0x00000001a2027812 */ /* 0x040fe200078ec0ff */
[----:B-1----:R-:W-:Y:S01]  /*dc70*/  IMAD.MOV.U32 R9, RZ, RZ, c[0x0][0x198] ;  /* 0x00006600ff097624 */ /* 0x002fe200078e00ff */
[----:B------:R-:W-:Y:S02]  /*dc80*/  LOP3.LUT P0, RZ, R162, 0x2, RZ, 0xc0, !PT ;  /* 0x00000002a2ff7812 */ /* 0x000fe4000780c0ff */
[----:B------:R-:W-:Y:S01]  /*dc90*/  ISETP.NE.U32.AND P1, PT, R2, 0x1, PT ;  /* 0x000000010200780c */ /* 0x000fe20003f25070 */
[----:B------:R-:W-:Y:S02]  /*dca0*/  IMAD.MOV.U32 R2, RZ, RZ, 0x5 ;  /* 0x00000005ff027424 */ /* 0x000fe400078e00ff */
[----:B------:R-:W-:-:S03]  /*dcb0*/  IMAD.SHL.U32 R7, R9, 0x20, RZ ;  /* 0x0000002009077824 */ /* 0x000fc600078e00ff */
[----:B------:R-:W-:-:S05]  /*dcc0*/  SHF.L.U64.HI R2, R9, R2, c[0x0][0x19c] ;  /* 0x0000670009027619 */ /* 0x000fca0000010202 */
[C---:B------:R-:W-:Y:S02]  /*dcd0*/  @P0 IADD3 R9, P2, R7.reuse, R130, RZ ;  /* 0x0000008207090210 */ /* 0x040fe40007f5e0ff */
[----:B------:R-:W-:-:S03]  /*dce0*/  @!P1 LEA R10, P4, R7, R160, 0x1 ;  /* 0x000000a0070a9211 */ /* 0x000fc600078808ff */
[----:B------:R-:W-:Y:S01]  /*dcf0*/  @P0 IMAD.X R4, R2, 0x1, R141, P2 ;  /* 0x0000000102040824 */ /* 0x000fe200010e068d */
[----:B------:R-:W-:Y:S02]  /*dd00*/  @P0 LEA R6, P2, R9, c[0x0][0x168], 0x1 ;  /* 0x00005a0009060a11 */ /* 0x000fe400078408ff */
[----:B-----5:R-:W-:Y:S02]  /*dd10*/  @!P1 LEA.HI.X R11, R7, R163, R2, 0x1, P4 ;  /* 0x000000a3070b9211 */ /* 0x020fe400020f0c02 */
        /* <DEDUP_REMOVED lines=11> */
.L_x_5593:
[----:B------:R-:W-:Y:S05]  /*ddd0*/  BSYNC B0 ;  /* 0x0000000000007941 */ /* 0x000fea0003800000 */
.L_x_5592:
[----:B------:R-:W-:Y:S01]  /*dde0*/  ISETP.GE.AND P0, PT, R18, R5, PT ;  /* 0x000000051200720c */ /* 0x000fe20003f06270 */
[----:B------:R-:W-:-:S12]  /*ddf0*/  BSSY B0, `(.L_x_5594) ;  /* 0x000001e000007945 */ /* 0x000fd80003800000 */
[----:B------:R-:W-:Y:S05]  /*de00*/  @P0 BRA `(.L_x_5595) ;  /* 0x000001c000000947 */ /* 0x000fea0003800000 */
[C---:B------:R-:W-:Y:S02]  /*de10*/  LOP3.LUT R2, R162.reuse, 0x1, RZ, 0xc0, !PT ;  /* 0x00000001a2027812 */ /* 0x040fe400078ec0ff */
[----:B------:R-:W-:Y:S02]  /*de20*/  LOP3.LUT P0, RZ, R162, 0x2, RZ, 0xc0, !PT ;  /* 0x00000002a2ff7812 */ /* 0x000fe4000780c0ff */
[----:B------:R-:W-:-:S11]  /*de30*/  ISETP.NE.U32.AND P1, PT, R2, 0x1, PT ;  /* 0x000000010200780c */ /* 0x000fd60003f25070 */
[----:B------:R-:W-:Y:S01]  /*de40*/  @P0 MOV R2, c[0x0][0x19c] ;  /* 0x0000670000020a02 */ /* 0x000fe20000000f00 */
[----:B-1----:R-:W-:Y:S01]  /*de50*/  @P0 IMAD.MOV.U32 R7, RZ, RZ, c[0x0][0x198] ;  /* 0x00006600ff070624 */ /* 0x002fe200078e00ff */
[----:B------:R-:W-:Y:S01]  /*de60*/  @!P1 MOV R4, c[0x0][0x198] ;  /* 0x0000660000049a02 */ /* 0x000fe20000000f00 */
[----:B------:R-:W-:Y:S01]  /*de70*/  @P0 IMAD.MOV.U32 R140, RZ, RZ, R130 ;  /* 0x000000ffff8c0224 */ /* 0x000fe200078e0082 */
[----:B------:R-:W-:Y:S01]  /*de80*/  @!P1 MOV R10, R160 ;  /* 0x000000a0000a9202 */ /* 0x000fe20000000f00 */
[----:B------:R-:W-:Y:S02]  /*de90*/  @!P1 IMAD.MOV.U32 R6, RZ, RZ, c[0x0][0x19c] ;  /* 0x00006700ff069624 */ /* 0x000fe400078e00ff */
[----:B-----5:R-:W-:Y:S02]  /*dea0*/  @!P1 IMAD.MOV.U32 R11, RZ, RZ, R163 ;  /* 0x000000ffff0b9224 */ /* 0x020fe400078e00a3 */
[----:B------:R-:W-:-:S04]  /*deb0*/  @P0 IMAD.WIDE.U32 R8, R7, 0x30, R140 ;  /* 0x0000003007080825 */ /* 0x000fc800078e008c */
[----:B------:R-:W-:Y:S01]  /*dec0*/  @P0 IMAD R2, R2, 0x30, RZ ;  /* 0x0000003002020824 */ /* 0x000fe200078e02ff */
[----:B------:R-:W-:Y:S01]  /*ded0*/  @P0 LEA R12, P2, R8, c[0x0][0x168], 0x1 ;  /* 0x00005a00080c0a11 */ /* 0x000fe200078408ff */
[----:B------:R-:W-:-:S03]  /*dee0*/  @!P1 IMAD.WIDE.U32 R10, R4, 0x60, R10 ;  /* 0x00000060040a9825 */ /* 0x000fc600078e000a */
[----:B------:R-:W-:Y:S01]  /*def0*/  @P0 IADD3 R2, R9, R2, RZ ;  /* 0x0000000209020210 */ /* 0x000fe20007ffe0ff */
[----:B------:R-:W-:-:S03]  /*df00*/  @!P1 IMAD R6, R6, 0x60, RZ ;  /* 0x0000006006069824 */ /* 0x000fc600078e02ff */
[----:B------:R-:W-:Y:S01]  /*df10*/  @P0 LEA.HI.X R13, R8, c[0x0][0x16c], R2, 0x1, P2 ;  /* 0x00005b00080d0a11 */ /* 0x000fe200010f0c02 */
[----:B------:R-:W-:-:S05]  /*df20*/  @!P1 IMAD.IADD R11, R11, 0x1, R6 ;  /* 0x000000010b0b9824 */ /* 0x000fca00078e0206 */
        /* <DEDUP_REMOVED lines=10> */
.L_x_5595:
[----:B------:R-:W-:Y:S05]  /*dfd0*/  BSYNC B0 ;  /* 0x0000000000007941 */ /* 0x000fea0003800000 */
.L_x_5594:
[----:B------:R-:W0:Y:S01]  /*dfe0*/  LDGDEPBAR ;  /* 0x00000000000079af */ /* 0x000e220000000000 */
[----:B------:R-:W-:Y:S01]  /*dff0*/  ISETP.GE.AND P1, PT, R132, R5, PT ;  /* 0x000000058400720c */ /* 0x000fe20003f26270 */
[----:B------:R-:W-:Y:S01]  /*e000*/  IMAD.SHL.U32 R2, R111, 0x2, RZ ;  /* 0x000000026f027824 */ /* 0x000fe200078e00ff */
[----:B-1----:R-:W-:Y:S01]  /*e010*/  SHF.R.S32.HI R7, RZ, 0x1f, R128 ;  /* 0x0000001fff077819 */ /* 0x002fe20000011480 */
[----:B------:R-:W-:Y:S01]  /*e020*/  BSSY B0, `(.L_x_5596) ;  /* 0x000001a000007945 */ /* 0x000fe20003800000 */
[----:B------:R-:W-:-:S02]  /*e030*/  LEA R170, P0, R106, c[0x0][0x170], 0x1 ;  /* 0x00005c006aaa7a11 */ /* 0x000fc400078008ff */
[----:B------:R-:W-:Y:S02]  /*e040*/  LEA.HI R164, R7, R128, RZ, 0x2 ;  /* 0x0000008007a47211 */ /* 0x000fe400078f10ff */
[----:B------:R-:W-:Y:S02]  /*e050*/  LOP3.LUT R2, R2, 0x6, RZ, 0xc0, !PT ;  /* 0x0000000602027812 */ /* 0x000fe400078ec0ff */
[----:B------:R-:W-:Y:S02]  /*e060*/  LEA.HI.X R171, R106, c[0x0][0x174], R101, 0x1, P0 ;  /* 0x00005d006aab7a11 */ /* 0x000fe400000f0c65 */
        /* <DEDUP_REMOVED lines=21> */
.L_x_5597:
[----:B------:R-:W-:Y:S05]  /*e1c0*/  BSYNC B0 ;  /* 0x0000000000007941 */ /* 0x000fea0003800000 */
.L_x_5596:
        /* <DEDUP_REMOVED lines=22> */
.L_x_5599:
[----:B------:R-:W-:Y:S05]  /*e330*/  BSYNC B0 ;  /* 0x0000000000007941 */ /* 0x000fea0003800000 */
.L_x_5598:
[----:B------:R-:W-:Y:S01]  /*e340*/  ISETP.GE.AND P0, PT, R16, R5, PT ;  /* 0x000000051000720c */ /* 0x000fe20003f06270 */
[----:B------:R-:W-:-:S12]  /*e350*/  BSSY B0, `(.L_x_5600) ;  /* 0x0000019000007945 */ /* 0x000fd80003800000 */
[----:B------:R1:W-:Y:S04]  /*e360*/  @P0 STS.128 [R157+0x9000], RZ ;  /* 0x009000ff9d000388 */ /* 0x0003e80000000c00 */
[----:B------:R1:W-:Y:S01]  /*e370*/  @P0 STS.128 [R157+0xb000], RZ ;  /* 0x00b000ff9d000388 */ /* 0x0003e20000000c00 */
[----:B------:R-:W-:Y:S05]  /*e380*/  @P0 BRA `(.L_x_5601) ;  /* 0x0000015000000947 */ /* 0x000fea0003800000 */
[C---:B------:R-:W-:Y:S01]  /*e390*/  LOP3.LUT R0, R162.reuse, 0x1, RZ, 0xc0, !PT ;  /* 0x00000001a2007812 */ /* 0x040fe200078ec0ff */
[----:B--2---:R-:W-:Y:S01]  /*e3a0*/  IMAD.MOV.U32 R7, RZ, RZ, c[0x0][0x1a0] ;  /* 0x00006800ff077624 */ /* 0x004fe200078e00ff */
[----:B------:R-:W-:Y:S02]  /*e3b0*/  LOP3.LUT P1, RZ, R162, 0x2, RZ, 0xc0, !PT ;  /* 0x00000002a2ff7812 */ /* 0x000fe4000782c0ff */
[----:B------:R-:W-:Y:S01]  /*e3c0*/  ISETP.NE.U32.AND P2, PT, R0, 0x1, PT ;  /* 0x000000010000780c */ /* 0x000fe20003f45070 */
[----:B------:R-:W-:-:S02]  /*e3d0*/  IMAD.MOV.U32 R0, RZ, RZ, 0x5 ;  /* 0x00000005ff007424 */ /* 0x000fc400078e00ff */
[----:B------:R-:W-:-:S03]  /*e3e0*/  IMAD.SHL.U32 R4, R7, 0x20, RZ ;  /* 0x0000002007047824 */ /* 0x000fc600078e00ff */
[----:B------:R-:W-:-:S05]  /*e3f0*/  SHF.L.U64.HI R0, R7, R0, c[0x0][0x1a4] ;  /* 0x0000690007007619 */ /* 0x000fca0000010200 */
        /* <DEDUP_REMOVED lines=14> */
.L_x_5601:
[----:B------:R-:W-:Y:S05]  /*e4e0*/  BSYNC B0 ;  /* 0x0000000000007941 */ /* 0x000fea0003800000 */
.L_x_5600:
        /* <DEDUP_REMOVED lines=8> */
[----:B------:R-:W-:Y:S02]  /*e570*/  @P0 MOV R4, c[0x0][0x1a0] ;  /* 0x0000680000040a02 */ /* 0x000fe40000000f00 */
[----:B------:R-:W-:Y:S01]  /*e580*/  @!P1 MOV R5, c[0x0][0x1a0] ;  /* 0x0000680000059a02 */ /* 0x000fe20000000f00 */
[----:B--2---:R-:W-:Y:S01]  /*e590*/  @!P1 IMAD.MOV.U32 R6, RZ, RZ, c[0x0][0x1a4] ;  /* 0x00006900ff069624 */ /* 0x004fe200078e00ff */
[----:B------:R-:W-:Y:S01]  /*e5a0*/  @P0 MOV R0, c[0x0][0x1a4] ;  /* 0x0000690000000a02 */ /* 0x000fe20000000f00 */
[----:B------:R-:W-:-:S04]  /*e5b0*/  @P0 IMAD.WIDE.U32 R8, R4, 0x60, R170 ;  /* 0x0000006004080825 */ /* 0x000fc800078e00aa */
[----:B------:R-:W-:-:S04]  /*e5c0*/  @!P1 IMAD.WIDE.U32 R4, R5, 0x60, R170 ;  /* 0x0000006005049825 */ /* 0x000fc800078e00aa */
[----:B------:R-:W-:Y:S02]  /*e5d0*/  @!P1 IMAD R6, R6, 0x60, RZ ;  /* 0x0000006006069824 */ /* 0x000fe400078e02ff */
[----:B------:R-:W-:Y:S02]  /*e5e0*/  @P0 IMAD R0, R0, 0x60, RZ ;  /* 0x0000006000000824 */ /* 0x000fe400078e02ff */
[----:B------:R-:W-:-:S03]  /*e5f0*/  @!P1 IMAD.IADD R5, R5, 0x1, R6 ;  /* 0x0000000105059824 */ /* 0x000fc600078e0206 */
[----:B------:R-:W-:Y:S02]  /*e600*/  @P0 IADD3 R9, R9, R0, RZ ;  /* 0x0000000009090210 */ /* 0x000fe40007ffe0ff */
        /* <DEDUP_REMOVED lines=10> */
.L_x_5603:
[----:B------:R-:W-:Y:S05]  /*e6b0*/  BSYNC B0 ;  /* 0x0000000000007941 */ /* 0x000fea0003800000 */
.L_x_5602:
[----:B------:R-:W-:Y:S01]  /*e6c0*/  SHF.R.S32.HI R0, RZ, 0x4, R127 ;  /* 0x00000004ff007819 */ /* 0x000fe2000001147f */
[----:B------:R-:W-:Y:S01]  /*e6d0*/  IMAD.SHL.U32 R125, R125, 0x40, RZ ;  /* 0x000000407d7d7824 */ /* 0x000fe200078e00ff */
[C---:B------:R-:W-:Y:S01]  /*e6e0*/  R2P PR, R53.reuse, 0x6 ;  /* 0x0000000635007804 */ /* 0x040fe20000000000 */
[----:B--2---:R-:W-:Y:S01]  /*e6f0*/  IMAD.SHL.U32 R4, R53, 0x40, RZ ;  /* 0x0000004035047824 */ /* 0x004fe200078e00ff */
[----:B------:R-:W-:Y:S01]  /*e700*/  LEA.HI R149, R127, R0, RZ, 0x1 ;  /* 0x000000007f957211 */ /* 0x000fe200078f08ff */
[----:B------:R-:W-:Y:S01]  /*e710*/  IMAD.SHL.U32 R132, R132, 0x8, RZ ;  /* 0x0000000884847824 */ /* 0x000fe200078e00ff */
[----:B------:R-:W-:Y:S01]  /*e720*/  LOP3.LUT R125, R125, 0x1c0, RZ, 0xc0, !PT ;  /* 0x000001c07d7d7812 */ /* 0x000fe200078ec0ff */
[----:B------:R-:W-:Y:S01]  /*e730*/  IMAD.SHL.U32 R37, R126, 0x40, RZ ;  /* 0x000000407e257824 */ /* 0x000fe200078e00ff */
[----:B------:R-:W-:Y:S01]  /*e740*/  LOP3.LUT R149, R149, 0xfffffffe, RZ, 0xc0, !PT ;  /* 0xfffffffe95957812 */ /* 0x000fe200078ec0ff */
[----:B------:R-:W-:Y:S01]  /*e750*/  IMAD.IADD R2, R3, 0x1, R2 ;  /* 0x0000000103027824 */ /* 0x000fe200078e0202 */
[----:B------:R-:W-:Y:S01]  /*e760*/  LOP3.LUT R5, R4, 0x1c0, RZ, 0xc0, !PT ;  /* 0x000001c004057812 */ /* 0x000fe200078ec0ff */
[----:B------:R-:W0:Y:S01]  /*e770*/  LDGDEPBAR ;  /* 0x00000000000079af */ /* 0x000e220000000000 */
[----:B------:R-:W-:Y:S01]  /*e780*/  LOP3.LUT R37, R37, 0xfffffe00, RZ, 0xc0, !PT ;  /* 0xfffffe0025257812 */ /* 0x000fe200078ec0ff */
[----:B------:R-:W-:Y:S01]  /*e790*/  IMAD.IADD R149, R0, 0x1, -R149 ;  /* 0x0000000100957824 */ /* 0x000fe200078e0a95 */
[----:B------:R-:W-:-:S02]  /*e7a0*/  LOP3.LUT R132, R5, 0x8, R132, 0xf8, !PT ;  /* 0x0000000805847812 */ /* 0x000fc400078ef884 */
[----:B------:R-:W-:Y:S01]  /*e7b0*/  SHF.R.U32.HI R5, RZ, 0x3, R5 ;  /* 0x00000003ff057819 */ /* 0x000fe20000011605 */
[----:B------:R-:W-:-:S03]  /*e7c0*/  IMAD.SHL.U32 R0, R149, 0x8, RZ ;  /* 0x0000000895007824 */ /* 0x000fc600078e00ff */
[----:B------:R-:W-:Y:S01]  /*e7d0*/  LOP3.LUT R132, R132, R5, RZ, 0x3c, !PT ;  /* 0x0000000584847212 */ /* 0x000fe200078e3cff */
[----:B------:R-:W-:Y:S01]  /*e7e0*/  IMAD R5, R48, 0x400, R37 ;  /* 0x0000040030057824 */ /* 0x000fe200078e0225 */
[----:B------:R-:W-:Y:S02]  /*e7f0*/  LOP3.LUT R0, R125, 0x8, R0, 0xf8, !PT ;  /* 0x000000087d007812 */ /* 0x000fe400078ef800 */
        /* <DEDUP_REMOVED lines=8> */
[----:B------:R-:W-:Y:S01]  /*e880*/  LDSM.16.M88.4 R4, [R149+0x4000] ;  /* 0x004000009504783b */ /* 0x000fe20000000200 */
[----:B------:R-:W-:Y:S02]  /*e890*/  IADD3 R147, R149, 0x4020, RZ ;  /* 0x0000402095937810 */ /* 0x000fe40007ffe0ff */
[----:B------:R-:W-:Y:S01]  /*e8a0*/  @P1 IADD3 R147, R0, -0x20, RZ ;  /* 0xffffffe000931810 */ /* 0x000fe20007ffe0ff */
[----:B------:R-:W2:Y:S01]  /*e8b0*/  LDSM.16.M88.4 R92, [R150] ;  /* 0x00000000965c783b */ /* 0x000ea20000000200 */
[----:B------:R-:W-:-:S02]  /*e8c0*/  IMAD R148, R41, 0x2, R150 ;  /* 0x0000000229947824 */ /* 0x000fc400078e0296 */
[----:B------:R-:W-:Y:S01]  /*e8d0*/  IMAD.MOV.U32 R0, RZ, RZ, 0x40 ;  /* 0x00000040ff007424 */ /* 0x000fe200078e00ff */
[----:B------:R-:W1:Y:S01]  /*e8e0*/  LDSM.16.M88.4 R44, [R149+0x4800] ;  /* 0x00480000952c783b */ /* 0x000e620000000200 */
[----:B------:R-:W-:Y:S01]  /*e8f0*/  IMAD R146, R39, 0x2, R150 ;  /* 0x0000000227927824 */ /* 0x000fe200078e0296 */
[----:B------:R-:W-:Y:S01]  /*e900*/  IADD3 R139, R147, 0x800, RZ ;  /* 0x00000800938b7810 */ /* 0x000fe20007ffe0ff */
[----:B------:R-:W-:Y:S01]  /*e910*/  IMAD R145, R39, 0x2, R148 ;  /* 0x0000000227917824 */ /* 0x000fe200078e0294 */
[----:B------:R-:W3:Y:S01]  /*e920*/  LDSM.16.M88.4 R28, [R149+0x5000] ;  /* 0x00500000951c783b */ /* 0x000ee20000000200 */
[----:B------:R-:W-:Y:S02]  /*e930*/  SEL R0, R0, 0xffffffc0, !P2 ;  /* 0xffffffc000007807 */ /* 0x000fe40005000000 */
[C---:B------:R-:W-:Y:S01]  /*e940*/  IADD3 R138, R147.reuse, 0x1000, RZ ;  /* 0x00001000938a7810 */ /* 0x040fe20007ffe0ff */
[----:B------:R-:W-:Y:S01]  /*e950*/  LDSM.16.M88.4 R12, [R147] ;  /* 0x00000000930c783b */ /* 0x000fe20000000200 */
[----:B------:R-:W-:Y:S01]  /*e960*/  IADD3 R137, R147, 0x1800, RZ ;  /* 0x0000180093897810 */ /* 0x000fe20007ffe0ff */
[----:B------:R-:W-:Y:S01]  /*e970*/  IMAD.IADD R143, R149, 0x1, R0 ;  /* 0x00000001958f7824 */ /* 0x000fe200078e0200 */
[C---:B------:R-:W-:Y:S01]  /*e980*/  IADD3 R135, R147.reuse, 0x2000, RZ ;  /* 0x0000200093877810 */ /* 0x040fe20007ffe0ff */
[----:B------:R-:W4:Y:S01]  /*e990*/  LDSM.16.M88.4 R72, [R148] ;  /* 0x000000009448783b */ /* 0x000f220000000200 */
[----:B------:R-:W-:Y:S01]  /*e9a0*/  IMAD.IADD R136, R0, 0x1, R147 ;  /* 0x0000000100887824 */ /* 0x000fe200078e0293 */
[----:B------:R-:W-:-:S02]  /*e9b0*/  IADD3 R134, R147, 0x2800, RZ ;  /* 0x0000280093867810 */ /* 0x000fc40007ffe0ff */
[----:B------:R-:W1:Y:S01]  /*e9c0*/  LDSM.16.M88.4 R60, [R147+0x1800] ;  /* 0x00180000933c783b */ /* 0x000e620000000200 */
[C---:B------:R-:W-:Y:S02]  /*e9d0*/  IADD3 R133, R147.reuse, 0x3000, RZ ;  /* 0x0000300093857810 */ /* 0x040fe40007ffe0ff */
[----:B------:R-:W-:Y:S01]  /*e9e0*/  IADD3 R132, R147, 0x3800, RZ ;  /* 0x0000380093847810 */ /* 0x000fe20007ffe0ff */
[----:B------:R-:W1:Y:S04]  /*e9f0*/  LDSM.16.M88.4 R68, [R147+0x800] ;  /* 0x000800009344783b */ /* 0x000e680000000200 */
[----:B------:R-:W3:Y:S04]  /*ea00*/  LDSM.16.M88.4 R64, [R147+0x1000] ;  /* 0x001000009340783b */ /* 0x000ee80000000200 */
[----:B------:R-:W-:Y:S04]  /*ea10*/  LDSM.16.M88.4 R16, [R143+0x4000] ;  /* 0x004000008f10783b */ /* 0x000fe80000000200 */
[----:B------:R-:W4:Y:S01]  /*ea20*/  LDSM.16.M88.4 R20, [R146] ;  /* 0x000000009214783b */ /* 0x000f220000000200 */
[C---:B--2--5:R-:W-:Y:S03]  /*ea30*/  HMMA.16816.F32 R8, R92.reuse, R4, RZ ;  /* 0x000000045c08723c */ /* 0x064fe600000018ff */
[----:B---3--:R-:W2:Y:S04]  /*ea40*/  LDSM.16.M88.4 R84, [R143+0x5800] ;  /* 0x005800008f54783b */ /* 0x008ea80000000200 */
[----:B------:R-:W3:Y:S01]  /*ea50*/  LDSM.16.M88.4 R88, [R143+0x5000] ;  /* 0x005000008f58783b */ /* 0x000ee20000000200 */
[C---:B------:R-:W-:Y:S03]  /*ea60*/  HMMA.16816.F32 R4, R92.reuse, R6, RZ ;  /* 0x000000065c04723c */ /* 0x040fe600000018ff */
[----:B------:R-:W-:Y:S05]  /*ea70*/  LDSM.16.M88.4 R80, [R145] ;  /* 0x000000009150783b */ /* 0x000fea0000000200 */
[C---:B------:R-:W-:Y:S08]  /*ea80*/  HMMA.16816.F32 R24, R92.reuse, R76, RZ ;  /* 0x0000004c5c18723c */ /* 0x040ff000000018ff */
[C---:B-1----:R-:W-:Y:S08]  /*ea90*/  HMMA.16816.F32 R56, R92.reuse, R44, RZ ;  /* 0x0000002c5c38723c */ /* 0x042ff000000018ff */
[C---:B------:R-:W-:Y:S08]  /*eaa0*/  HMMA.16816.F32 R32, R92.reuse, R28, RZ ;  /* 0x0000001c5c20723c */ /* 0x040ff000000018ff */
[C---:B------:R-:W-:Y:S08]  /*eab0*/  HMMA.16816.F32 R44, R92.reuse, R46, RZ ;  /* 0x0000002e5c2c723c */ /* 0x040ff000000018ff */
[C---:B------:R-:W-:Y:S08]  /*eac0*/  HMMA.16816.F32 R28, R92.reuse, R30, RZ ;  /* 0x0000001e5c1c723c */ /* 0x040ff000000018ff */
[----:B------:R-:W-:Y:S01]  /*ead0*/  HMMA.16816.F32 R92, R92, R78, RZ ;  /* 0x0000004e5c5c723c */ /* 0x000fe200000018ff */
[----:B------:R-:W-:Y:S07]  /*eae0*/  LDSM.16.M88.4 R76, [R136] ;  /* 0x00000000884c783b */ /* 0x000fee0000000200 */
[C---:B----4-:R-:W-:Y:S08]  /*eaf0*/  HMMA.16816.F32 R8, R72.reuse, R12, R8 ;  /* 0x0000000c4808723c */ /* 0x050ff00000001808 */
[C---:B------:R-:W-:Y:S01]  /*eb00*/  HMMA.16816.F32 R4, R72.reuse, R14, R4 ;  /* 0x0000000e4804723c */ /* 0x040fe20000001804 */
[----:B------:R-:W1:Y:S07]  /*eb10*/  LDSM.16.M88.4 R12, [R143+0x4800] ;  /* 0x004800008f0c783b */ /* 0x000e6e0000000200 */
[C---:B------:R-:W-:Y:S08]  /*eb20*/  HMMA.16816.F32 R24, R72.reuse, R60, R24 ;  /* 0x0000003c4818723c */ /* 0x040ff00000001818 */
[C---:B------:R-:W-:Y:S08]  /*eb30*/  HMMA.16816.F32 R56, R72.reuse, R68, R56 ;  /* 0x000000444838723c */ /* 0x040ff00000001838 */
[C---:B------:R-:W-:Y:S01]  /*eb40*/  HMMA.16816.F32 R44, R72.reuse, R70, R44 ;  /* 0x00000046482c723c */ /* 0x040fe2000000182c */
[----:B------:R-:W-:Y:S07]  /*eb50*/  LDSM.16.M88.4 R68, [R150+0x2000] ;  /* 0x002000009644783b */ /* 0x000fee0000000200 */
[C---:B------:R-:W-:Y:S08]  /*eb60*/  HMMA.16816.F32 R32, R72.reuse, R64, R32 ;  /* 0x000000404820723c */ /* 0x040ff00000001820 */
[C---:B------:R-:W-:Y:S01]  /*eb70*/  HMMA.16816.F32 R28, R72.reuse, R66, R28 ;  /* 0x00000042481c723c */ /* 0x040fe2000000181c */
[----:B------:R-:W-:Y:S07]  /*eb80*/  LDSM.16.M88.4 R64, [R136+0x800] ;  /* 0x000800008840783b */ /* 0x000fee0000000200 */
[----:B------:R-:W-:Y:S01]  /*eb90*/  HMMA.16816.F32 R92, R72, R62, R92 ;  /* 0x0000003e485c723c */ /* 0x000fe2000000185c */
[----:B------:R-:W4:Y:S04]  /*eba0*/  LDSM.16.M88.4 R72, [R136+0x1800] ;  /* 0x001800008848783b */ /* 0x000f280000000200 */
[----:B------:R-:W-:Y:S03]  /*ebb0*/  LDSM.16.M88.4 R60, [R149+0x6000] ;  /* 0x00600000953c783b */ /* 0x000fe60000000200 */
[C---:B------:R-:W-:Y:S08]  /*ebc0*/  HMMA.16816.F32 R8, R20.reuse, R16, R8 ;  /* 0x000000101408723c */ /* 0x040ff00000001808 */
[C---:B------:R-:W-:Y:S01]  /*ebd0*/  HMMA.16816.F32 R4, R20.reuse, R18, R4 ;  /* 0x000000121404723c */ /* 0x040fe20000001804 */
[----:B------:R-:W4:Y:S07]  /*ebe0*/  LDSM.16.M88.4 R16, [R136+0x1000] ;  /* 0x001000008810783b */ /* 0x000f2e0000000200 */
[C---:B--2---:R-:W-:Y:S08]  /*ebf0*/  HMMA.16816.F32 R24, R20.reuse, R84, R24 ;  /* 0x000000541418723c */ /* 0x044ff00000001818 */
[C---:B---3--:R-:W-:Y:S08]  /*ec00*/  HMMA.16816.F32 R32, R20.reuse, R88, R32 ;  /* 0x000000581420723c */ /* 0x048ff00000001820 */
[C---:B------:R-:W-:Y:S01]  /*ec10*/  HMMA.16816.F32 R28, R20.reuse, R90, R28 ;  /* 0x0000005a141c723c */ /* 0x040fe2000000181c */
[----:B------:R-:W2:Y:S07]  /*ec20*/  LDSM.16.M88.4 R88, [R149+0x7800] ;  /* 0x007800009558783b */ /* 0x000eae0000000200 */
[C---:B-1----:R-:W-:Y:S08]  /*ec30*/  HMMA.16816.F32 R56, R20.reuse, R12, R56 ;  /* 0x0000000c1438723c */ /* 0x042ff00000001838 */
[C---:B------:R-:W-:Y:S01]  /*ec40*/  HMMA.16816.F32 R44, R20.reuse, R14, R44 ;  /* 0x0000000e142c723c */ /* 0x040fe2000000182c */
[----:B------:R-:W1:Y:S07]  /*ec50*/  LDSM.16.M88.4 R12, [R149+0x7000] ;  /* 0x00700000950c783b */ /* 0x000e6e0000000200 */
[----:B------:R-:W-:Y:S01]  /*ec60*/  HMMA.16816.F32 R92, R20, R86, R92 ;  /* 0x00000056145c723c */ /* 0x000fe2000000185c */
[----:B------:R-:W-:Y:S04]  /*ec70*/  LDSM.16.M88.4 R84, [R148+0x2000] ;  /* 0x002000009454783b */ /* 0x000fe80000000200 */
[----:B------:R-:W-:Y:S03]  /*ec80*/  LDSM.16.M88.4 R20, [R147+0x2000] ;  /* 0x002000009314783b */ /* 0x000fe60000000200 */
[C---:B----4-:R-:W-:Y:S08]  /*ec90*/  HMMA.16816.F32 R24, R80.reuse, R72, R24 ;  /* 0x000000485018723c */ /* 0x050ff00000001818 */
        /* <DEDUP_REMOVED lines=8> */
[----:B------:R-:W-:Y:S07]  /*ed20*/  LDSM.16.M88.4 R72, [R143+0x6000] ;  /* 0x006000008f48783b */ /* 0x000fee0000000200 */
[----:B--2---:R-:W-:Y:S08]  /*ed30*/  HMMA.16816.F32 R24, R68, R88, R24 ;  /* 0x000000584418723c */ /* 0x004ff00000001818 */
[----:B------:R-:W-:Y:S01]  /*ed40*/  HMMA.16816.F32 R44, R80, R66, R44 ;  /* 0x00000042502c723c */ /* 0x000fe2000000182c */
[----:B------:R-:W2:Y:S04]  /*ed50*/  LDSM.16.M88.4 R64, [R147+0x2800] ;  /* 0x002800009340783b */ /* 0x000ea80000000200 */
[----:B------:R-:W-:Y:S03]  /*ed60*/  LDSM.16.M88.4 R80, [R146+0x2000] ;  /* 0x002000009250783b */ /* 0x000fe60000000200 */
[C---:B------:R-:W-:Y:S08]  /*ed70*/  HMMA.16816.F32 R8, R68.reuse, R60, R8 ;  /* 0x0000003c4408723c */ /* 0x040ff00000001808 */
[C---:B-1----:R-:W-:Y:S08]  /*ed80*/  HMMA.16816.F32 R32, R68.reuse, R12, R32 ;  /* 0x0000000c4420723c */ /* 0x042ff00000001820 */
[C---:B------:R-:W-:Y:S01]  /*ed90*/  HMMA.16816.F32 R28, R68.reuse, R14, R28 ;  /* 0x0000000e441c723c */ /* 0x040fe2000000181c */
[----:B------:R-:W1:Y:S07]  /*eda0*/  LDSM.16.M88.4 R12, [R143+0x7800] ;  /* 0x007800008f0c783b */ /* 0x000e6e0000000200 */
[C---:B------:R-:W-:Y:S01]  /*edb0*/  HMMA.16816.F32 R4, R68.reuse, R62, R4 ;  /* 0x0000003e4404723c */ /* 0x040fe20000001804 */
[----:B------:R-:W1:Y:S07]  /*edc0*/  LDSM.16.M88.4 R60, [R147+0x3000] ;  /* 0x00300000933c783b */ /* 0x000e6e0000000200 */
[C---:B---3--:R-:W-:Y:S08]  /*edd0*/  HMMA.16816.F32 R56, R68.reuse, R76, R56 ;  /* 0x0000004c4438723c */ /* 0x048ff00000001838 */
[----:B------:R-:W-:Y:S01]  /*ede0*/  HMMA.16816.F32 R92, R68, R90, R92 ;  /* 0x0000005a445c723c */ /* 0x000fe2000000185c */
[----:B------:R-:W-:Y:S07]  /*edf0*/  LDSM.16.M88.4 R88, [R136+0x2000] ;  /* 0x002000008858783b */ /* 0x000fee0000000200 */
[----:B----4-:R-:W-:Y:S08]  /*ee00*/  HMMA.16816.F32 R24, R84, R16, R24 ;  /* 0x000000105418723c */ /* 0x010ff00000001818 */
[----:B------:R-:W-:Y:S01]  /*ee10*/  HMMA.16816.F32 R44, R68, R78, R44 ;  /* 0x0000004e442c723c */ /* 0x000fe2000000182c */
[----:B------:R-:W3:Y:S04]  /*ee20*/  LDSM.16.M88.4 R76, [R143+0x6800] ;  /* 0x006800008f4c783b */ /* 0x000ee80000000200 */
[----:B------:R-:W-:Y:S03]  /*ee30*/  LDSM.16.M88.4 R68, [R145+0x2000] ;  /* 0x002000009144783b */ /* 0x000fe60000000200 */
[C---:B------:R-:W-:Y:S08]  /*ee40*/  HMMA.16816.F32 R8, R84.reuse, R20, R8 ;  /* 0x000000145408723c */ /* 0x040ff00000001808 */
[C---:B------:R-:W-:Y:S01]  /*ee50*/  HMMA.16816.F32 R4, R84.reuse, R22, R4 ;  /* 0x000000165404723c */ /* 0x040fe20000001804 */
[----:B------:R-:W4:Y:S07]  /*ee60*/  LDSM.16.M88.4 R20, [R143+0x7000] ;  /* 0x007000008f14783b */ /* 0x000f2e0000000200 */
[C---:B--2---:R-:W-:Y:S08]  /*ee70*/  HMMA.16816.F32 R56, R84.reuse, R64, R56 ;  /* 0x000000405438723c */ /* 0x044ff00000001838 */
[----:B------:R-:W-:Y:S01]  /*ee80*/  HMMA.16816.F32 R92, R84, R18, R92 ;  /* 0x00000012545c723c */ /* 0x000fe2000000185c */
[----:B------:R-:W-:Y:S07]  /*ee90*/  LDSM.16.M88.4 R16, [R136+0x3000] ;  /* 0x003000008810783b */ /* 0x000fee0000000200 */
[----:B-1----:R-:W-:Y:S07]  /*eea0*/  HMMA.16816.F32 R24, R80, R12, R24 ;  /* 0x0000000c5018723c */ /* 0x002fee0000001818 */
[----:B------:R-:W-:Y:S01]  /*eeb0*/  IMAD R13, R48, 0x10, R50 ;  /* 0x00000010300d7824 */ /* 0x000fe200078e0232 */
[----:B------:R-:W-:Y:S04]  /*eec0*/  HMMA.16816.F32 R44, R84, R66, R44 ;  /* 0x00000042542c723c */ /* 0x000fe8000000182c */
[----:B------:R-:W-:-:S04]  /*eed0*/  IADD3 R0, R13, 0x1, R164 ;  /* 0x000000010d007810 */ /* 0x000fc80007ffe0a4 */
[----:B------:R-:W-:Y:S01]  /*eee0*/  HMMA.16816.F32 R32, R84, R60, R32 ;  /* 0x0000003c5420723c */ /* 0x000fe20000001820 */
[----:B------:R-:W-:-:S04]  /*eef0*/  IADD3 R0, R52, R0, -R155 ;  /* 0x0000000034007210 */ /* 0x000fc80007ffe89b */
[----:B------:R-:W-:Y:S02]  /*ef00*/  IADD3 R105, R0, c[0x0][0x2e8], RZ ;  /* 0x0000ba0000697a10 */ /* 0x000fe40007ffe0ff */
[----:B------:R-:W-:Y:S01]  /*ef10*/  IADD3 R0, R2, 0x1, RZ ;  /* 0x0000000102007810 */ /* 0x000fe20007ffe0ff */
[----:B------:R-:W-:Y:S01]  /*ef20*/  HMMA.16816.F32 R28, R84, R62, R28 ;  /* 0x0000003e541c723c */ /* 0x000fe2000000181c */
[C---:B------:R-:W-:Y:S02]  /*ef30*/  IADD3 R13, R105.reuse, 0x8, RZ ;  /* 0x00000008690d7810 */ /* 0x040fe40007ffe0ff */
[-C--:B------:R-:W-:Y:S02]  /*ef40*/  IMNMX R105, R105, R52.reuse, PT ;  /* 0x0000003469697217 */ /* 0x080fe40003800200 */
[----:B------:R-:W-:Y:S02]  /*ef50*/  IMNMX R128, R13, R52, PT ;  /* 0x000000340d807217 */ /* 0x000fe40003800200 */
[C---:B------:R-:W-:Y:S01]  /*ef60*/  ISETP.GE.AND P1, PT, R0.reuse, R105, PT ;  /* 0x000000690000720c */ /* 0x040fe20003f26270 */
[----:B------:R-:W-:Y:S01]  /*ef70*/  HMMA.16816.F32 R60, R80, R72, R8 ;  /* 0x00000048503c723c */ /* 0x000fe20000001808 */
[----:B------:R-:W1:Y:S01]  /*ef80*/  LDSM.16.M88.4 R8, [R136+0x2800] ;  /* 0x002800008808783b */ /* 0x000e620000000200 */
[----:B------:R-:W-:-:S02]  /*ef90*/  ISETP.GE.AND P6, PT, R0, R128, PT ;  /* 0x000000800000720c */ /* 0x000fc40003fc6270 */
[----:B------:R-:W-:-:S04]  /*efa0*/  IADD3 R0, R2, 0x10, RZ ;  /* 0x0000001002007810 */ /* 0x000fc80007ffe0ff */
[C---:B------:R-:W-:Y:S08]  /*efb0*/  HMMA.16816.F32 R4, R80.reuse, R74, R4 ;  /* 0x0000004a5004723c */ /* 0x040ff00000001804 */
[C---:B---3--:R-:W-:Y:S08]  /*efc0*/  HMMA.16816.F32 R56, R80.reuse, R76, R56 ;  /* 0x0000004c5038723c */ /* 0x048ff00000001838 */
[----:B------:R-:W-:Y:S01]  /*efd0*/  HMMA.16816.F32 R92, R80, R14, R92 ;  /* 0x0000000e505c723c */ /* 0x000fe2000000185c */
[----:B------:R-:W2:Y:S01]  /*efe0*/  LDSM.16.M88.4 R12, [R136+0x3800] ;  /* 0x00380000880c783b */ /* 0x000ea20000000200 */
[----:B------:R-:W-:-:S06]  /*eff0*/  DEPBAR.LE SB0, 0x0 ;  /* 0x000080000000791a */ /* 0x000fcc0000000000 */
[C---:B------:R-:W-:Y:S08]  /*f000*/  HMMA.16816.F32 R44, R80.reuse, R78, R44 ;  /* 0x0000004e502c723c */ /* 0x040ff0000000182c */
[C---:B----4-:R-:W-:Y:S08]  /*f010*/  HMMA.16816.F32 R32, R80.reuse, R20, R32 ;  /* 0x000000145020723c */ /* 0x050ff00000001820 */
[----:B------:R-:W-:Y:S08]  /*f020*/  HMMA.16816.F32 R28, R80, R22, R28 ;  /* 0x00000016501c723c */ /* 0x000ff0000000181c */
[C---:B------:R-:W-:Y:S08]  /*f030*/  HMMA.16816.F32 R60, R68.reuse, R88, R60 ;  /* 0x00000058443c723c */ /* 0x040ff0000000183c */
[C---:B------:R-:W-:Y:S08]  /*f040*/  HMMA.16816.F32 R4, R68.reuse, R90, R4 ;  /* 0x0000005a4404723c */ /* 0x040ff00000001804 */
[C---:B-1----:R-:W-:Y:S07]  /*f050*/  HMMA.16816.F32 R56, R68.reuse, R8, R56 ;  /* 0x000000084438723c */ /* 0x042fee0000001838 */
        /* <DEDUP_REMOVED lines=8> */
[----:B------:R-:W-:Y:S02]  /*f0e0*/  IADD3 R8, R2, 0x11, RZ ;  /* 0x0000001102087810 */ /* 0x000fe40007ffe0ff */
[----:B------:R-:W-:-:S02]  /*f0f0*/  FSEL R61, R61, -INF , !P1 ;  /* 0xff8000003d3d7808 */ /* 0x000fc40004800000 */
[----:B------:R-:W-:Y:S01]  /*f100*/  FSEL R23, R4, -INF , !P0 ;  /* 0xff80000004177808 */ /* 0x000fe20004000000 */
[C---:B------:R-:W-:Y:S01]  /*f110*/  HMMA.16816.F32 R28, R68.reuse, R18, R28 ;  /* 0x00000012441c723c */ /* 0x040fe2000000181c */
[----:B------:R-:W-:Y:S02]  /*f120*/  FSEL R38, R6, -INF , !P4 ;  /* 0xff80000006267808 */ /* 0x000fe40006000000 */
[CC--:B------:R-:W-:Y:S02]  /*f130*/  ISETP.GE.AND P1, PT, R0.reuse, R105.reuse, PT ;  /* 0x000000690000720c */ /* 0x0c0fe40003f26270 */
[----:B------:R-:W-:Y:S02]  /*f140*/  ISETP.GE.AND P0, PT, R0, R128, PT ;  /* 0x000000800000720c */ /* 0x000fe40003f06270 */
[----:B------:R-:W-:Y:S01]  /*f150*/  ISETP.GE.AND P4, PT, R8, R105, PT ;  /* 0x000000690800720c */ /* 0x000fe20003f86270 */
[----:B--2---:R-:W-:Y:S01]  /*f160*/  HMMA.16816.F32 R92, R68, R14, R92 ;  /* 0x0000000e445c723c */ /* 0x004fe2000000185c */
[----:B------:R-:W-:-:S02]  /*f170*/  IADD3 R0, R2, 0x18, RZ ;  /* 0x0000001802007810 */ /* 0x000fc40007ffe0ff */
[----:B------:R-:W-:Y:S02]  /*f180*/  IADD3 R4, R2, 0x19, RZ ;  /* 0x0000001902047810 */ /* 0x000fe40007ffe0ff */
[----:B------:R-:W-:Y:S02]  /*f190*/  FSEL R65, R56, -INF , !P1 ;  /* 0xff80000038417808 */ /* 0x000fe40004800000 */
[----:B------:R-:W-:Y:S01]  /*f1a0*/  FSEL R78, R58, -INF , !P0 ;  /* 0xff8000003a4e7808 */ /* 0x000fe20004000000 */
[----:B------:R-:W-:Y:S01]  /*f1b0*/  HMMA.16816.F32 R24, R68, R12, R24 ;  /* 0x0000000c4418723c */ /* 0x000fe20000001818 */
[----:B------:R-:W-:Y:S01]  /*f1c0*/  FSEL R11, R57, -INF , !P4 ;  /* 0xff800000390b7808 */ /* 0x000fe20006000000 */
[----:B------:R-:W-:Y:S01]  /*f1d0*/  BAR.SYNC.DEFER_BLOCKING 0x0 ;  /* 0x0000000000007b1d */ /* 0x000fe20000010000 */
[----:B------:R-:W-:Y:S02]  /*f1e0*/  ISETP.GE.AND P1, PT, R0, R128, PT ;  /* 0x000000800000720c */ /* 0x000fe40003f26270 */
[----:B------:R-:W-:-:S02]  /*f1f0*/  ISETP.GE.AND P0, PT, R4, R105, PT ;  /* 0x000000690400720c */ /* 0x000fc40003f06270 */
[-C--:B------:R-:W-:Y:S02]  /*f200*/  ISETP.GE.AND P4, PT, R4, R128.reuse, PT ;  /* 0x000000800400720c */ /* 0x080fe40003f86270 */
[----:B------:R-:W-:Y:S02]  /*f210*/  IADD3 R4, R2, 0x21, RZ ;  /* 0x0000002102047810 */ /* 0x000fe40007ffe0ff */
[----:B------:R-:W-:Y:S02]  /*f220*/  FSEL R5, R5, -INF , !P5 ;  /* 0xff80000005057808 */ /* 0x000fe40006800000 */
[----:B------:R-:W-:Y:S02]  /*f230*/  ISETP.GE.AND P5, PT, R8, R128, PT ;  /* 0x000000800800720c */ /* 0x000fe40003fa6270 */
[----:B------:R-:W-:Y:S02]  /*f240*/  FSEL R8, R46, -INF , !P1 ;  /* 0xff8000002e087808 */ /* 0x000fe40004800000 */
[----:B------:R-:W-:-:S02]  /*f250*/  FSEL R9, R45, -INF , !P0 ;  /* 0xff8000002d097808 */ /* 0x000fc40004000000 */
[----:B------:R-:W-:Y:S02]  /*f260*/  FSEL R40, R7, -INF , !P2 ;  /* 0xff80000007287808 */ /* 0x000fe40005000000 */
[CC--:B------:R-:W-:Y:S02]  /*f270*/  ISETP.GE.AND P1, PT, R4.reuse, R105.reuse, PT ;  /* 0x000000690400720c */ /* 0x0c0fe40003f26270 */
[----:B------:R-:W-:Y:S02]  /*f280*/  ISETP.GE.AND P0, PT, R4, R128, PT ;  /* 0x000000800400720c */ /* 0x000fe40003f06270 */
        /* <DEDUP_REMOVED lines=22> */
[----:B------:R-:W-:Y:S02]  /*f3f0*/  ISETP.GE.AND P1, PT, R104, 0x2, PT ;  /* 0x000000026800780c */ /* 0x000fe40003f26270 */
[-C--:B------:R-:W-:Y:S02]  /*f400*/  ISETP.GE.AND P2, PT, R4, R105.reuse, PT ;  /* 0x000000690400720c */ /* 0x080fe40003f46270 */
[C---:B------:R-:W-:Y:S02]  /*f410*/  ISETP.GE.AND P0, PT, R0.reuse, R105, PT ;  /* 0x000000690000720c */ /* 0x040fe40003f06270 */
[----:B------:R-:W-:Y:S02]  /*f420*/  ISETP.GE.AND P4, PT, R0, R128, PT ;  /* 0x000000800000720c */ /* 0x000fe40003f86270 */
        /* <DEDUP_REMOVED lines=11> */
[----:B------:R-:W-:Y:S02]  /*f4e0*/  FSEL R60, R60, -INF , !P0 ;  /* 0xff8000003c3c7808 */ /* 0x000fe40004000000 */
[----:B------:R-:W-:-:S02]  /*f4f0*/  ISETP.GE.AND P6, PT, R6, R105, PT ;  /* 0x000000690600720c */ /* 0x000fc40003fc6270 */
        /* <DEDUP_REMOVED lines=11> */
[----:B------:R-:W-:Y:S02]  /*f5b0*/  IABS R2, c[0x0][0x2d0] ;  /* 0x0000b40000027a13 */ /* 0x000fe40000000000 */
[----:B------:R-:W-:Y:S02]  /*f5c0*/  IADD3 R15, R3, -0x40, RZ ;  /* 0xffffffc0030f7810 */ /* 0x000fe40007ffe0ff */
[----:B------:R-:W1:Y:S01]  /*f5d0*/  I2F.RP R13, R2 ;  /* 0x00000002000d7306 */ /* 0x000e620000209400 */
        /* <DEDUP_REMOVED lines=40> */
[----:B------:R-:W-:-:S05]  /*f860*/  MOV R7, 0x40 ;  /* 0x0000004000077802 */ /* 0x000fca0000000f00 */
[----:B------:R-:W-:-:S04]  /*f870*/  IMAD R7, R2, c[0x0][0x2d0], -R7 ;  /* 0x0000b40002077a24 */ /* 0x000fc800078e0a07 */
[----:B------:R-:W-:Y:S01]  /*f880*/  IMAD.WIDE.U32 R12, R7, c[0x0][0x198], RZ ;  /* 0x00006600070c7a25 */ /* 0x000fe200078e00ff */
[----:B------:R-:W-:-:S05]  /*f890*/  SHF.R.S32.HI R2, RZ, 0x1f, R7 ;  /* 0x0000001fff027819 */ /* 0x000fca0000011407 */
[----:B------:R-:W-:-:S04]  /*f8a0*/  IMAD R2, R2, c[0x0][0x198], RZ ;  /* 0x0000660002027a24 */ /* 0x000fc800078e02ff */
[----:B------:R-:W-:-:S04]  /*f8b0*/  IMAD R2, R7, c[0x0][0x19c], R2 ;  /* 0x0000670007027a24 */ /* 0x000fc800078e0202 */
[----:B------:R-:W-:Y:S02]  /*f8c0*/  IMAD.IADD R13, R13, 0x1, R2 ;  /* 0x000000010d0d7824 */ /* 0x000fe400078e0202 */
[----:B--2---:R-:W-:-:S05]  /*f8d0*/  IMAD.IADD R6, R6, 0x1, -R3 ;  /* 0x0000000106067824 */ /* 0x004fca00078e0a03 */
[----:B------:R-:W-:-:S05]  /*f8e0*/  SHF.R.S32.HI R3, RZ, 0x1f, R6 ;  /* 0x0000001fff037819 */ /* 0x000fca0000011406 */
[----:B------:R-:W-:-:S04]  /*f8f0*/  IMAD R3, R3, c[0x0][0x180], RZ ;  /* 0x0000600003037a24 */ /* 0x000fc800078e02ff */
[C---:B------:R-:W-:Y:S02]  /*f900*/  IMAD R3, R6.reuse, c[0x0][0x184], R3 ;  /* 0x0000610006037a24 */ /* 0x040fe400078e0203 */
[----:B------:R-:W-:-:S05]  /*f910*/  IMAD.WIDE.U32 R6, R6, c[0x0][0x180], R12 ;  /* 0x0000600006067a25 */ /* 0x000fca00078e000c */
[----:B------:R-:W-:Y:S01]  /*f920*/  IADD3 R2, R7, R3, RZ ;  /* 0x0000000307027210 */ /* 0x000fe20007ffe0ff */
[----:B------:R-:W-:Y:S01]  /*f930*/  IMAD.MOV.U32 R7, RZ, RZ, R6 ;  /* 0x000000ffff077224 */ /* 0x000fe200078e0006 */
[----:B------:R-:W-:Y:S05]  /*f940*/  BRA `(.L_x_5606) ;  /* 0x0000003000007947 */ /* 0x000fea0003800000 */
.L_x_5605:
[----:B------:R-:W-:-:S05]  /*f950*/  IMAD.MOV.U32 R7, RZ, RZ, c[0x0][0x198] ;  /* 0x00006600ff077624 */ /* 0x000fca00078e00ff */
[----:B------:R-:W-:-:S04]  /*f960*/  LEA R7, -R7, RZ, 0x6 ;  /* 0x000000ff07077211 */ /* 0x000fc800078e31ff */
[----:B------:R-:W-:Y:S02]  /*f970*/  SHF.R.S32.HI R2, RZ, 0x1f, R7 ;  /* 0x0000001fff027819 */ /* 0x000fe40000011407 */
.L_x_5606:
[C---:B------:R-:W-:Y:S02]  /*f980*/  LOP3.LUT P0, RZ, R162.reuse, 0x2, RZ, 0xc0, !PT ;  /* 0x00000002a2ff7812 */ /* 0x040fe4000780c0ff */
[----:B------:R-:W-:Y:S02]  /*f990*/  LOP3.LUT P6, RZ, R162, 0x1, RZ, 0xc0, !PT ;  /* 0x00000001a2ff7812 */ /* 0x000fe400078cc0ff */
[----:B------:R-:W-:-:S04]  /*f9a0*/  LEA R14, P5, R7, R160, 0x1 ;  /* 0x000000a0070e7211 */ /* 0x000fc800078a08ff */
[----:B------:R-:W-:-:S05]  /*f9b0*/  LEA.HI.X R15, R7, R163, R2, 0x1, P5 ;  /* 0x000000a3070f7211 */ /* 0x000fca00028f0c02 */
[----:B------:R-:W-:Y:S02]  /*f9c0*/  @P0 IADD3 R13, P2, R7, R130, RZ ;  /* 0x00000082070d0210 */ /* 0x000fe40007f5e0ff */
[----:B------:R-:W-:Y:S01]  /*f9d0*/  @!PT LDS RZ, [RZ] ;  /* 0x00000000fffff984 */ /* 0x000fe20000000800 */
[----:B------:R-:W-:Y:S01]  /*f9e0*/  @!PT LDS RZ, [RZ] ;  /* 0x00000000fffff984 */ /* 0x000fe20000000800 */
[----:B------:R-:W-:Y:S01]  /*f9f0*/  @!PT LDS RZ, [RZ] ;  /* 0x00000000fffff984 */ /* 0x000fe20000000800 */
[----:B------:R1:W-:Y:S02]  /*fa00*/  @P6 LDGSTS.E.BYPASS.LTC128B.128 [R157+0x4000], [R14.64] ;  /* 0x040000000e9d6fae */ /* 0x0003e4000b901d46 */
[C---:B------:R-:W-:Y:S01]  /*fa10*/  @P0 LEA R12, P4, R13.reuse, c[0x0][0x168], 0x1 ;  /* 0x00005a000d0c0a11 */ /* 0x040fe200078808ff */
[----:B------:R-:W-:Y:S01]  /*fa20*/  @P0 IMAD.X R6, R2, 0x1, R141, P2 ;  /* 0x0000000102060824 */ /* 0x000fe200010e068d */
[----:B------:R-:W-:Y:S01]  /*fa30*/  IADD3 R3, P2, R152, R7, RZ ;  /* 0x0000000798037210 */ /* 0x000fe20007f5e0ff */
[----:B------:R1:W-:Y:S03]  /*fa40*/  @!P6 STS.128 [R157+0x4000], RZ ;  /* 0x004000ff9d00e388 */ /* 0x0003e60000000c00 */
[----:B------:R-:W-:Y:S01]  /*fa50*/  @P0 LEA.HI.X R13, R13, c[0x0][0x16c], R6, 0x1, P4 ;  /* 0x00005b000d0d0a11 */ /* 0x000fe200020f0c06 */
[----:B------:R-:W-:Y:S01]  /*fa60*/  IMAD.X R140, R151, 0x1, R2, P2 ;  /* 0x00000001978c7824 */ /* 0x000fe200010e0602 */
[----:B------:R-:W-:-:S02]  /*fa70*/  @P6 LEA R26, P5, R3, R160, 0x1 ;  /* 0x000000a0031a6211 */ /* 0x000fc400078a08ff */
[CC--:B------:R-:W-:Y:S01]  /*fa80*/  @P0 IADD3 R2, P4, R3.reuse, R130.reuse, RZ ;  /* 0x0000008203020210 */ /* 0x0c0fe20007f9e0ff */
[----:B------:R-:W-:Y:S01]  /*fa90*/  @!PT LDS RZ, [RZ] ;  /* 0x00000000fffff984 */ /* 0x000fe20000000800 */
[----:B------:R-:W-:Y:S01]  /*faa0*/  @!PT LDS RZ, [RZ] ;  /* 0x00000000fffff984 */ /* 0x000fe20000000800 */
[----:B------:R-:W-:Y:S01]  /*fab0*/  @!PT LDS RZ, [RZ] ;  /* 0x00000000fffff984 */ /* 0x000fe20000000800 */
[----:B------:R1:W-:Y:S01]  /*fac0*/  @P0 LDGSTS.E.BYPASS.LTC128B.128 [R157+0x6000], [R12.64+0x80] ;  /* 0x060000800c9d0fae */ /* 0x0003e2000b901d46 */
[----:B------:R-:W-:Y:S02]  /*fad0*/  IADD3 R7, P2, R152, R3, RZ ;  /* 0x0000000398077210 */ /* 0x000fe40007f5e0ff */
[--C-:B------:R-:W-:Y:S01]  /*fae0*/  @P6 LEA.HI.X R27, R3, R163, R140.reuse, 0x1, P5 ;  /* 0x000000a3031b6211 */ /* 0x100fe200028f0c8c */
[----:B------:R-:W-:Y:S01]  /*faf0*/  @P0 IMAD.X R3, R140, 0x1, R141, P4 ;  /* 0x000000018c030824 */ /* 0x000fe200020e068d */
[C---:B------:R-:W-:Y:S01]  /*fb00*/  @P0 LEA R28, P4, R2.reuse, c[0x0][0x168], 0x1 ;  /* 0x00005a00021c0a11 */ /* 0x040fe200078808ff */
[----:B------:R-:W-:Y:S01]  /*fb10*/  IMAD.X R140, R151, 0x1, R140, P2 ;  /* 0x00000001978c7824 */ /* 0x000fe200010e068c */
[----:B------:R-:W-:Y:S01]  /*fb20*/  @P0 IADD3 R6, P2, R7, R130, RZ ;  /* 0x0000008207060210 */ /* 0x000fe20007f5e0ff */
[----:B------:R1:W-:Y:S01]  /*fb30*/  @!P0 STS.128 [R157+0x6000], RZ ;  /* 0x006000ff9d008388 */ /* 0x0003e20000000c00 */
[----:B------:R-:W-:-:S02]  /*fb40*/  @P0 LEA.HI.X R29, R2, c[0x0][0x16c], R3, 0x1, P4 ;  /* 0x00005b00021d0a11 */ /* 0x000fc400020f0c03 */
[C---:B------:R-:W-:Y:S01]  /*fb50*/  @P6 LEA R30, P5, R7.reuse, R160, 0x1 ;  /* 0x000000a0071e6211 */ /* 0x040fe200078a08ff */
[----:B------:R-:W-:Y:S01]  /*fb60*/  @P0 IMAD.X R25, R140, 0x1, R141, P2 ;  /* 0x000000018c190824 */ /* 0x000fe200010e068d */
[----:B------:R-:W-:Y:S01]  /*fb70*/  IADD3 R3, P2, R152, R7, RZ ;  /* 0x0000000798037210 */ /* 0x000fe20007f5e0ff */
[----:B------:R-:W-:Y:S01]  /*fb80*/  @!PT LDS RZ, [RZ] ;  /* 0x00000000fffff984 */ /* 0x000fe20000000800 */
[----:B------:R-:W-:Y:S01]  /*fb90*/  @!PT LDS RZ, [RZ] ;  /* 0x00000000fffff984 */ /* 0x000fe20000000800 */
[----:B------:R-:W-:Y:S01]  /*fba0*/  @!PT LDS RZ, [RZ] ;  /* 0x00000000fffff984 */ /* 0x000fe20000000800 */
[----:B------:R1:W-:Y:S01]  /*fbb0*/  @P6 LDGSTS.E.BYPASS.LTC128B.128 [R157+0x4800], [R26.64] ;  /* 0x048000001a9d6fae */ /* 0x0003e2000b901d46 */
[--C-:B------:R-:W-:Y:S02]  /*fbc0*/  @P6 LEA.HI.X R31, R7, R163, R140.reuse, 0x1, P5 ;  /* 0x000000a3071f6211 */ /* 0x100fe400028f0c8c */
[C---:B------:R-:W-:Y:S01]  /*fbd0*/  @P0 LEA R24, P4, R6.reuse, c[0x0][0x168], 0x1 ;  /* 0x00005a0006180a11 */ /* 0x040fe200078808ff */
[----:B------:R-:W-:Y:S01]  /*fbe0*/  IMAD.X R140, R151, 0x1, R140, P2 ;  /* 0x00000001978c7824 */ /* 0x000fe200010e068c */
[----:B------:R-:W-:Y:S01]  /*fbf0*/  @P0 IADD3 R130, P2, R3, R130, RZ ;  /* 0x0000008203820210 */ /* 0x000fe20007f5e0ff */
[----:B------:R1:W-:Y:S01]  /*fc00*/  @!P6 STS.128 [R157+0x4800], RZ ;  /* 0x004800ff9d00e388 */ /* 0x0003e20000000c00 */
[----:B------:R-:W-:-:S02]  /*fc10*/  @P0 LEA.HI.X R25, R6, c[0x0][0x16c], R25, 0x1, P4 ;  /* 0x00005b0006190a11 */ /* 0x000fc400020f0c19 */
[C---:B------:R-:W-:Y:S01]  /*fc20*/  @P6 LEA R2, P4, R3.reuse, R160, 0x1 ;  /* 0x000000a003026211 */ /* 0x040fe200078808ff */
[----:B------:R-:W-:Y:S01]  /*fc30*/  @P0 IMAD.X R141, R140, 0x1, R141, P2 ;  /* 0x000000018c8d0824 */ /* 0x000fe200010e068d */
[C---:B------:R-:W-:Y:S01]  /*fc40*/  @P0 LEA R6, P2, R130.reuse, c[0x0][0x168], 0x1 ;  /* 0x00005a0082060a11 */ /* 0x040fe200078408ff */
[----:B------:R-:W-:Y:S01]  /*fc50*/  @!PT LDS RZ, [RZ] ;  /* 0x00000000fffff984 */ /* 0x000fe20000000800 */
[----:B------:R-:W-:Y:S01]  /*fc60*/  @!PT LDS RZ, [RZ] ;  /* 0x00000000fffff984 */ /* 0x000fe20000000800 */
[----:B------:R-:W-:Y:S01]  /*fc70*/  @!PT LDS RZ, [RZ] ;  /* 0x00000000fffff984 */ /* 0x000fe20000000800 */
[----:B------:R1:W-:Y:S01]  /*fc80*/  @P0 LDGSTS.E.BYPASS.LTC128B.128 [R157+0x6800], [R28.64+0x80] ;  /* 0x068000801c9d0fae */ /* 0x0003e2000b901d46 */
[----:B------:R-:W-:Y:S01]  /*fc90*/  @P6 LEA.HI.X R3, R3, R163, R140, 0x1, P4 ;  /* 0x000000a303036211 */ /* 0x000fe200020f0c8c */
[----:B------:R-:W-:Y:S01]  /*fca0*/  IMAD.MOV.U32 R160, RZ, RZ, R14 ;  /* 0x000000ffffa07224 */ /* 0x000fe200078e000e */
[----:B------:R-:W-:Y:S01]  /*fcb0*/  @P0 LEA.HI.X R7, R130, c[0x0][0x16c], R141, 0x1, P2 ;  /* 0x00005b0082070a11 */ /* 0x000fe200010f0c8d */
[----:B------:R1:W-:Y:S01]  /*fcc0*/  @!P0 STS.128 [R157+0x6800], RZ ;  /* 0x006800ff9d008388 */ /* 0x0003e20000000c00 */
[----:B------:R-:W-:-:S03]  /*fcd0*/  IMAD.MOV.U32 R163, RZ, RZ, R15 ;  /* 0x000000ffffa37224 */ /* 0x000fc600078e000f */
        /* <DEDUP_REMOVED lines=21> */
.L_x_5604:
        /* <DEDUP_REMOVED lines=25> */
[----:B------:R-:W-:-:S02]  /*ffc0*/  SHF.L.U32 R144, R0, 0x1, RZ ;  /* 0x0000000100907819 */ /* 0x000fc400000006ff */
[----:B------:R-:W-:Y:S02]  /*ffd0*/  FMNMX.FTZ R13, R115, R2, !PT ;  /* 0x00000002730d7209 */ /* 0x000fe40007810000 */
[----:B------:R-:W-:Y:S01]  /*ffe0*/  FMNMX.FTZ R2, R22, R3, !PT ;  /* 0x0000000316027209 */ /* 0x000fe20007810000 */
[----:B------:R-:W-:Y:S01]  /*fff0*/  LDSM.16.MT88.4 R68, [R144+0xa000] ;  /* 0x00a000009044783b */ /* 0x000fe20000004200 */
[----:B------:R-:W-:Y:S02]  /*10000*/  FMNMX.FTZ R13, R112, R13, !PT ;  /* 0x0000000d700d7209 */ /* 0x000fe40007810000 */
[----:B------:R-:W-:Y:S02]  /*10010*/  FMNMX.FTZ R3, R21, R2, !PT ;  /* 0x0000000215037209 */ /* 0x000fe40007810000 */
[----:B------:R-:W-:Y:S01]  /*10020*/  LEA R142, R41, R144, 0x1 ;  /* 0x00000090298e7211 */ /* 0x000fe200078e08ff */
[----:B------:R-:W1:Y:S01]  /*10030*/  SHFL.BFLY PT, R6, R13, 0x2, 0x1f ;  /* 0x0c401f000d067f89 */ /* 0x000e6200000e0000 */
[----:B------:R-:W-:-:S02]  /*10040*/  FMNMX.FTZ R12, R20, R3, !PT ;  /* 0x00000003140c7209 */ /* 0x000fc40007810000 */
[C---:B------:R-:W-:Y:S01]  /*10050*/  LEA R141, R39.reuse, R144, 0x1 ;  /* 0x00000090278d7211 */ /* 0x040fe200078e08ff */
[----:B------:R-:W-:Y:S01]  /*10060*/  LDSM.16.MT88.4 R44, [R142+0x8000] ;  /* 0x008000008e2c783b */ /* 0x000fe20000004200 */
[----:B------:R-:W-:-:S03]  /*10070*/  LEA R140, R39, R142, 0x1 ;  /* 0x0000008e278c7211 */ /* 0x000fc600078e08ff */
[----:B------:R-:W2:Y:S04]  /*10080*/  SHFL.BFLY PT, R7, R12, 0x2, 0x1f ;  /* 0x0c401f000c077f89 */ /* 0x000ea800000e0000 */
[----:B------:R-:W-:Y:S04]  /*10090*/  LDSM.16.MT88.4 R52, [R141+0x8000] ;  /* 0x008000008d34783b */ /* 0x000fe80000004200 */
[----:B------:R-:W-:Y:S04]  /*100a0*/  LDSM.16.MT88.4 R92, [R142+0xa000] ;  /* 0x00a000008e5c783b */ /* 0x000fe80000004200 */
[----:B------:R-:W-:Y:S01]  /*100b0*/  LDSM.16.MT88.4 R80, [R141+0xa000] ;  /* 0x00a000008d50783b */ /* 0x000fe20000004200 */
[----:B-1----:R-:W-:-:S05]  /*100c0*/  FMNMX.FTZ R6, R13, R6, !PT ;  /* 0x000000060d067209 */ /* 0x002fca0007810000 */
[----:B------:R-:W1:Y:S01]  /*100d0*/  SHFL.BFLY PT, R3, R6, 0x1, 0x1f ;  /* 0x0c201f0006037f89 */ /* 0x000e6200000e0000 */
[----:B--2---:R-:W-:-:S03]  /*100e0*/  FMNMX.FTZ R7, R12, R7, !PT ;  /* 0x000000070c077209 */ /* 0x004fc60007810000 */
[----:B------:R-:W-:Y:S04]  /*100f0*/  LDSM.16.MT88.4 R12, [R144+0x8800] ;  /* 0x00880000900c783b */ /* 0x000fe80000004200 */
[----:B------:R-:W2:Y:S01]  /*10100*/  SHFL.BFLY PT, R2, R7, 0x1, 0x1f ;  /* 0x0c201f0007027f89 */ /* 0x000ea200000e0000 */
[----:B-1----:R-:W-:-:S04]  /*10110*/  FMNMX.FTZ R3, R6, R3, !PT ;  /* 0x0000000306037209 */ /* 0x002fc80007810000 */
        /* <DEDUP_REMOVED lines=9> */
[--C-:B------:R-:W-:Y:S02]  /*101b0*/  FFMA.FTZ R35, R60, c[0x0][0x23c], -R116.reuse ;  /* 0x00008f003c237a23 */ /* 0x100fe40000010874 */
[----:B------:R-:W-:Y:S01]  /*101c0*/  FFMA.FTZ R32, R61, c[0x0][0x23c], -R116 ;  /* 0x00008f003d207a23 */ /* 0x000fe20000010874 */
[----:B------:R-:W-:Y:S01]  /*101d0*/  MUFU.EX2 R31, R31 ;  /* 0x0000001f001f7308 */ /* 0x000fe20000000800 */
[----:B------:R-:W-:-:S02]  /*101e0*/  FFMA.FTZ R33, R4, c[0x0][0x23c], -R23 ;  /* 0x00008f0004217a23 */ /* 0x000fc40000010817 */
[----:B------:R-:W1:Y:S01]  /*101f0*/  LDSM.16.MT88.4 R4, [R144+0x8000] ;  /* 0x008000009004783b */ /* 0x000e620000004200 */
[--C-:B------:R-:W-:Y:S02]  /*10200*/  FFMA.FTZ R28, R62, c[0x0][0x23c], -R23.reuse ;  /* 0x00008f003e1c7a23 */ /* 0x100fe40000010817 */
[--C-:B------:R-:W-:Y:S01]  /*10210*/  FFMA.FTZ R30, R38, c[0x0][0x23c], -R23.reuse ;  /* 0x00008f00261e7a23 */ /* 0x100fe20000010817 */
[----:B------:R-:W2:Y:S01]  /*10220*/  LDSM.16.MT88.4 R60, [R140+0x8000] ;  /* 0x008000008c3c783b */ /* 0x000ea20000004200 */
[--C-:B------:R-:W-:Y:S01]  /*10230*/  FFMA.FTZ R27, R40, c[0x0][0x23c], -R23.reuse ;  /* 0x00008f00281b7a23 */ /* 0x100fe20000010817 */
[----:B------:R-:W-:Y:S01]  /*10240*/  MUFU.EX2 R35, R35 ;  /* 0x0000002300237308 */ /* 0x000fe20000000800 */
[--C-:B------:R-:W-:Y:S02]  /*10250*/  FFMA.FTZ R24, R11, c[0x0][0x23c], -R116.reuse ;  /* 0x00008f000b187a23 */ /* 0x100fe40000010874 */
[----:B------:R-:W-:Y:S02]  /*10260*/  FFMA.FTZ R0, R9, c[0x0][0x23c], -R116 ;  /* 0x00008f0009007a23 */ /* 0x000fe40000010874 */
[----:B------:R-:W-:-:S02]  /*10270*/  FFMA.FTZ R109, R8, c[0x0][0x23c], -R23 ;  /* 0x00008f00086d7a23 */ /* 0x000fc40000010817 */
[--C-:B------:R-:W-:Y:S01]  /*10280*/  FFMA.FTZ R34, R10, c[0x0][0x23c], -R23.reuse ;  /* 0x00008f000a227a23 */ /* 0x100fe20000010817 */
[----:B------:R-:W3:Y:S01]  /*10290*/  MUFU.EX2 R32, R32 ;  /* 0x0000002000207308 */ /* 0x000ee20000000800 */
[----:B------:R-:W-:Y:S01]  /*102a0*/  LDSM.16.MT88.4 R8, [R142+0x8800] ;  /* 0x008800008e08783b */ /* 0x000fe20000004200 */
[--C-:B------:R-:W-:Y:S02]  /*102b0*/  FFMA.FTZ R29, R65, c[0x0][0x23c], -R116.reuse ;  /* 0x00008f00411d7a23 */ /* 0x100fe40000010874 */
[----:B------:R-:W-:Y:S02]  /*102c0*/  FFMA.FTZ R25, R73, c[0x0][0x23c], -R116 ;  /* 0x00008f0049197a23 */ /* 0x000fe40000010874 */
[--C-:B------:R-:W-:Y:S02]  /*102d0*/  FFMA.FTZ R111, R78, c[0x0][0x23c], -R23.reuse ;  /* 0x00008f004e6f7a23 */ /* 0x100fe40000010817 */
[----:B------:R-:W4:Y:S01]  /*102e0*/  MUFU.EX2 R26, R26 ;  /* 0x0000001a001a7308 */ /* 0x000f220000000800 */
[----:B------:R-:W-:-:S02]  /*102f0*/  FFMA.FTZ R108, R76, c[0x0][0x23c], -R23 ;  /* 0x00008f004c6c7a23 */ /* 0x000fc40000010817 */
[--C-:B------:R-:W-:Y:S02]  /*10300*/  FFMA.FTZ R118, R117, c[0x0][0x23c], -R116.reuse ;  /* 0x00008f0075767a23 */ /* 0x100fe40000010874 */
[--C-:B------:R-:W-:Y:S02]  /*10310*/  FFMA.FTZ R117, R121, c[0x0][0x23c], -R116.reuse ;  /* 0x00008f0079757a23 */ /* 0x100fe40000010874 */
[--C-:B------:R-:W-:Y:S01]  /*10320*/  FFMA.FTZ R121, R122, c[0x0][0x23c], -R23.reuse ;  /* 0x00008f007a797a23 */ /* 0x100fe20000010817 */
[----:B------:R-:W-:Y:S01]  /*10330*/  MUFU.EX2 R28, R28 ;  /* 0x0000001c001c7308 */ /* 0x000fe20000000800 */
[----:B---3--:R-:W-:Y:S01]  /*10340*/  F2FP.PACK_AB R84, R32, R35 ;  /* 0x000000232054723e */ /* 0x008fe200000000ff */
[--C-:B------:R-:W-:Y:S02]  /*10350*/  FFMA.FTZ R120, R17, c[0x0][0x23c], -R116.reuse ;  /* 0x00008f0011787a23 */ /* 0x100fe40000010874 */
[----:B------:R-:W-:Y:S02]  /*10360*/  FFMA.FTZ R119, R19, c[0x0][0x23c], -R116 ;  /* 0x00008f0013777a23 */ /* 0x000fe40000010874 */
[----:B------:R-:W-:-:S02]  /*10370*/  FFMA.FTZ R124, R124, c[0x0][0x23c], -R23 ;  /* 0x00008f007c7c7a23 */ /* 0x000fc40000010817 */
[----:B------:R-:W3:Y:S01]  /*10380*/  MUFU.EX2 R33, R33 ;  /* 0x0000002100217308 */ /* 0x000ee20000000800 */
[----:B----4-:R-:W-:Y:S01]  /*10390*/  F2FP.PACK_AB R86, R26, R31 ;  /* 0x0000001f1a56723e */ /* 0x010fe200000000ff */
[--C-:B------:R-:W-:Y:S02]  /*103a0*/  FFMA.FTZ R123, R18, c[0x0][0x23c], -R23.reuse ;  /* 0x00008f00127b7a23 */ /* 0x100fe40000010817 */
[----:B------:R-:W-:Y:S02]  /*103b0*/  FFMA.FTZ R122, R16, c[0x0][0x23c], -R23 ;  /* 0x00008f00107a7a23 */ /* 0x000fe40000010817 */
[----:B------:R-:W-:Y:S01]  /*103c0*/  LDSM.16.MT88.4 R16, [R141+0x9000] ;  /* 0x009000008d10783b */ /* 0x000fe20000004200 */
[--C-:B------:R-:W-:Y:S01]  /*103d0*/  FFMA.FTZ R168, R112, c[0x0][0x23c], -R116.reuse ;  /* 0x00008f0070a87a23 */ /* 0x100fe20000010874 */
[----:B------:R-:W-:Y:S01]  /*103e0*/  MUFU.EX2 R30, R30 ;  /* 0x0000001e001e7308 */ /* 0x000fe20000000800 */
[--C-:B------:R-:W-:Y:S02]  /*103f0*/  FFMA.FTZ R114, R114, c[0x0][0x23c], -R116.reuse ;  /* 0x00008f0072727a23 */ /* 0x100fe40000010874 */
[----:B------:R-:W-:-:S02]  /*10400*/  FFMA.FTZ R113, R113, c[0x0][0x23c], -R116 ;  /* 0x00008f0071717a23 */ /* 0x000fc40000010874 */
[----:B------:R-:W-:Y:S02]  /*10410*/  FFMA.FTZ R115, R115, c[0x0][0x23c], -R116 ;  /* 0x00008f0073737a23 */ /* 0x000fe40000010874 */
[--C-:B------:R-:W-:Y:S01]  /*10420*/  FFMA.FTZ R110, R110, c[0x0][0x23c], -R23.reuse ;  /* 0x00008f006e6e7a23 */ /* 0x100fe20000010817 */
[----:B------:R-:W4:Y:S01]  /*10430*/  MUFU.EX2 R27, R27 ;  /* 0x0000001b001b7308 */ /* 0x000f220000000800 */
[----:B---3--:R-:W-:Y:S01]  /*10440*/  F2FP.PACK_AB R85, R33, R28 ;  /* 0x0000001c2155723e */ /* 0x008fe200000000ff */
[--C-:B------:R-:W-:Y:S02]  /*10450*/  FFMA.FTZ R125, R22, c[0x0][0x23c], -R23.reuse ;  /* 0x00008f00167d7a23 */ /* 0x100fe40000010817 */
[--C-:B------:R-:W-:Y:S02]  /*10460*/  FFMA.FTZ R112, R21, c[0x0][0x23c], -R23.reuse ;  /* 0x00008f0015707a23 */ /* 0x100fe40000010817 */
[----:B------:R-:W-:Y:S02]  /*10470*/  FFMA.FTZ R165, R20, c[0x0][0x23c], -R23 ;  /* 0x00008f0014a57a23 */ /* 0x000fe40000010817 */
[----:B------:R-:W-:Y:S01]  /*10480*/  MUFU.EX2 R29, R29 ;  /* 0x0000001d001d7308 */ /* 0x000fe20000000800 */
[----:B------:R-:W-:Y:S01]  /*10490*/  FADD.FTZ R32, R35, R32 ;  /* 0x0000002023207221 */ /* 0x000fe20000010000 */
[----:B------:R-:W-:Y:S01]  /*104a0*/  LDSM.16.MT88.4 R20, [R141+0x9800] ;  /* 0x009800008d14783b */ /* 0x000fe20000004200 */
[----:B------:R-:W-:-:S02]  /*104b0*/  FADD.FTZ R33, R28, R33 ;  /* 0x000000211c217221 */ /* 0x000fc40000010000 */
[----:B------:R-:W-:Y:S01]  /*104c0*/  FADD.FTZ R31, R31, R32 ;  /* 0x000000201f1f7221 */ /* 0x000fe20000010000 */
[C---:B----4-:R-:W-:Y:S02]  /*104d0*/  F2FP.PACK_AB R87, R27.reuse, R30 ;  /* 0x0000001e1b57723e */ /* 0x050fe400000000ff */
[----:B------:R-:W3:Y:S01]  /*104e0*/  MUFU.EX2 R24, R24 ;  /* 0x0000001800187308 */ /* 0x000ee20000000800 */
[----:B------:R-:W-:Y:S02]  /*104f0*/  FADD.FTZ R30, R30, R33 ;  /* 0x000000211e1e7221 */ /* 0x000fe40000010000 */
[----:B------:R-:W-:Y:S02]  /*10500*/  FADD.FTZ R26, R26, R31 ;  /* 0x0000001f1a1a7221 */ /* 0x000fe40000010000 */
[----:B------:R-:W-:Y:S01]  /*10510*/  FADD.FTZ R30, R27, R30 ;  /* 0x0000001e1b1e7221 */ /* 0x000fe20000010000 */
[C---:B-1----:R-:W-:Y:S02]  /*10520*/  HMMA.16816.F32 R96, R84.reuse, R4, RZ ;  /* 0x000000045460723c */ /* 0x042fe400000018ff */
[----:B------:R-:W-:Y:S06]  /*10530*/  MUFU.EX2 R25, R25 ;  /* 0x0000001900197308 */ /* 0x000fec0000000800 */
[C---:B------:R-:W-:Y:S01]  /*10540*/  HMMA.16816.F32 R36, R84.reuse, R6, RZ ;  /* 0x000000065424723c */ /* 0x040fe200000018ff */
[----:B------:R-:W1:Y:S01]  /*10550*/  LDSM.16.MT88.4 R4, [R140+0xa000] ;  /* 0x00a000008c04783b */ /* 0x000e620000004200 */
[----:B------:R-:W-:Y:S06]  /*10560*/  MUFU.EX2 R0, R0 ;  /* 0x0000000000007308 */ /* 0x000fec0000000800 */
[C---:B------:R-:W-:Y:S02]  /*10570*/  HMMA.16816.F32 R40, R84.reuse, R44, RZ ;  /* 0x0000002c5428723c */ /* 0x040fe400000018ff */
[----:B------:R-:W-:Y:S06]  /*10580*/  MUFU.EX2 R111, R111 ;  /* 0x0000006f006f7308 */ /* 0x000fec0000000800 */
[C---:B------:R-:W-:Y:S02]  /*10590*/  HMMA.16816.F32 R44, R84.reuse, R46, RZ ;  /* 0x0000002e542c723c */ /* 0x040fe400000018ff */
[----:B------:R-:W4:Y:S06]  /*105a0*/  MUFU.EX2 R108, R108 ;  /* 0x0000006c006c7308 */ /* 0x000f2c0000000800 */
[C---:B------:R-:W-:Y:S02]  /*105b0*/  HMMA.16816.F32 R48, R84.reuse, R52, RZ ;  /* 0x000000345430723c */ /* 0x040fe400000018ff */
[----:B------:R-:W-:Y:S06]  /*105c0*/  MUFU.EX2 R109, R109 ;  /* 0x0000006d006d7308 */ /* 0x000fec0000000800 */
[C---:B--2---:R-:W-:Y:S02]  /*105d0*/  HMMA.16816.F32 R56, R84.reuse, R60, RZ ;  /* 0x0000003c5438723c */ /* 0x044fe400000018ff */
[----:B------:R-:W2:Y:S06]  /*105e0*/  MUFU.EX2 R34, R34 ;  /* 0x0000002200227308 */ /* 0x000eac0000000800 */
        /* <DEDUP_REMOVED lines=20> */
[----:B----4-:R-:W-:Y:S01]  /*10730*/  F2FP.PACK_AB R5, R108, R111 ;  /* 0x0000006f6c05723e */ /* 0x010fe200000000ff */
[----:B------:R-:W1:Y:S01]  /*10740*/  MUFU.EX2 R113, R113 ;  /* 0x0000007100717308 */ /* 0x000e620000000800 */
[----:B------:R-:W-:-:S02]  /*10750*/  FADD.FTZ R29, R29, R26 ;  /* 0x0000001a1d1d7221 */ /* 0x000fc40000010000 */
[----:B------:R-:W-:Y:S02]  /*10760*/  FADD.FTZ R111, R111, R30 ;  /* 0x0000001e6f6f7221 */ /* 0x000fe40000010000 */
[----:B------:R-:W-:Y:S01]  /*10770*/  F2FP.PACK_AB R6, R0, R25 ;  /* 0x000000190006723e */ /* 0x000fe200000000ff */
[----:B------:R-:W-:Y:S01]  /*10780*/  FADD.FTZ R24, R24, R29 ;  /* 0x0000001d18187221 */ /* 0x000fe20000010000 */
[----:B--2---:R-:W-:Y:S01]  /*10790*/  F2FP.PACK_AB R7, R34, R109 ;  /* 0x0000006d2207723e */ /* 0x004fe200000000ff */
        /* <DEDUP_REMOVED lines=15> */
[----:B------:R-:W-:Y:S08]  /*10890*/  MUFU.EX2 R112, R112 ;  /* 0x0000007000707308 */ /* 0x000ff00000000800 */
[----:B------:R-:W1:Y:S01]  /*108a0*/  MUFU.EX2 R165, R165 ;  /* 0x000000a500a57308 */ /* 0x000e620000000800 */
[C---:B--2---:R-:W-:Y:S08]  /*108b0*/  HMMA.16816.F32 R48, R4.reuse, R12, R48 ;  /* 0x0000000c0430723c */ /* 0x044ff00000001830 */
[C---:B------:R-:W-:Y:S01]  /*108c0*/  HMMA.16816.F32 R52, R4.reuse, R14, R52 ;  /* 0x0000000e0434723c */ /* 0x040fe20000001834 */
[----:B------:R-:W2:Y:S07]  /*108d0*/  LDSM.16.MT88.4 R12, [R144+0xa800] ;  /* 0x00a80000900c783b */ /* 0x000eae0000004200 */
[C---:B----4-:R-:W-:Y:S08]  /*108e0*/  HMMA.16816.F32 R56, R4.reuse, R8, R56 ;  /* 0x000000080438723c */ /* 0x050ff00000001838 */
[C---:B------:R-:W-:Y:S01]  /*108f0*/  HMMA.16816.F32 R60, R4.reuse, R10, R60 ;  /* 0x0000000a043c723c */ /* 0x040fe2000000183c */
[----:B------:R-:W4:Y:S07]  /*10900*/  LDSM.16.MT88.4 R8, [R142+0xa800] ;  /* 0x00a800008e08783b */ /* 0x000f2e0000004200 */
        /* <DEDUP_REMOVED lines=10> */
[----:B------:R-:W-:Y:S01]  /*109b0*/  HMMA.16816.F32 R84, R4, R10, R84 ;  /* 0x0000000a0454723c */ /* 0x000fe20000001854 */
[----:B------:R-:W4:Y:S06]  /*109c0*/  LDSM.16.MT88.4 R8, [R142+0x9000] ;  /* 0x009000008e08783b */ /* 0x000f2c0000004200 */
        /* <DEDUP_REMOVED lines=13> */
[C---:B--2---:R-:W-:Y:S08]  /*10aa0*/  HMMA.16816.F32 R96, R4.reuse, R12, R96 ;  /* 0x0000000c0460723c */ /* 0x044ff00000001860 */
[C---:B------:R-:W-:Y:S01]  /*10ab0*/  HMMA.16816.F32 R36, R4.reuse, R14, R36 ;  /* 0x0000000e0424723c */ /* 0x040fe20000001824 */
[----:B------:R-:W2:Y:S07]  /*10ac0*/  LDSM.16.MT88.4 R12, [R140+0x9000] ;  /* 0x009000008c0c783b */ /* 0x000eae0000004200 */
[C---:B----4-:R-:W-:Y:S08]  /*10ad0*/  HMMA.16816.F32 R40, R4.reuse, R8, R40 ;  /* 0x000000080428723c */ /* 0x050ff00000001828 */
[C---:B------:R-:W-:Y:S01]  /*10ae0*/  HMMA.16816.F32 R44, R4.reuse, R10, R44 ;  /* 0x0000000a042c723c */ /* 0x040fe2000000182c */
[----:B------:R-:W4:Y:S07]  /*10af0*/  LDSM.16.MT88.4 R8, [R144+0xb000] ;  /* 0x00b000009008783b */ /* 0x000f2e0000004200 */
        /* <DEDUP_REMOVED lines=8> */
[C---:B-----5:R-:W-:Y:S08]  /*10b80*/  HMMA.16816.F32 R72, R4.reuse, R16, R72 ;  /* 0x000000100448723c */ /* 0x060ff00000001848 */
        /* <DEDUP_REMOVED lines=8> */
[----:B-1----:R-:W-:Y:S01]  /*10c10*/  F2FP.PACK_AB R4, R113, R114 ;  /* 0x000000727104723e */ /* 0x002fe200000000ff */
        /* <DEDUP_REMOVED lines=20> */
[C---:B------:R-:W-:Y:S08]  /*10d60*/  HMMA.16816.F32 R92, R4.reuse, R18, R92 ;  /* 0x00000012045c723c */ /* 0x040ff0000000185c */
[C---:B-1----:R-:W-:Y:S08]  /*10d70*/  HMMA.16816.F32 R56, R4.reuse, R12, R56 ;  /* 0x0000000c0438723c */ /* 0x042ff00000001838 */
[C---:B------:R-:W-:Y:S01]  /*10d80*/  HMMA.16816.F32 R60, R4.reuse, R14, R60 ;  /* 0x0000000e043c723c */ /* 0x040fe2000000183c */
[----:B------:R-:W1:Y:S07]  /*10d90*/  LDSM.16.MT88.4 R12, [R141+0xb800] ;  /* 0x00b800008d0c783b */ /* 0x000e6e0000004200 */
[C---:B--2---:R-:W-:Y:S08]  /*10da0*/  HMMA.16816.F32 R64, R4.reuse, R8, R64 ;  /* 0x000000080440723c */ /* 0x044ff00000001840 */
[C---:B------:R-:W-:Y:S01]  /*10db0*/  HMMA.16816.F32 R68, R4.reuse, R10, R68 ;  /* 0x0000000a0444723c */ /* 0x040fe20000001844 */
[----:B------:R-:W2:Y:S07]  /*10dc0*/  LDSM.16.MT88.4 R8, [R140+0xb800] ;  /* 0x00b800008c08783b */ /* 0x000eae0000004200 */
        /* <DEDUP_REMOVED lines=53> */
[----:B------:R-:W-:-:S04]  /*11120*/  IMAD.MOV.U32 R5, RZ, RZ, 0x40 ;  /* 0x00000040ff057424 */ /* 0x000fc800078e00ff */
[----:B------:R-:W-:-:S04]  /*11130*/  IMAD R5, R0, c[0x0][0x2d0], -R5 ;  /* 0x0000b40000057a24 */ /* 0x000fc800078e0a05 */
        /* <DEDUP_REMOVED lines=13> */
.L_x_5608:
[----:B------:R-:W-:-:S05]  /*11210*/  IMAD.MOV.U32 R5, RZ, RZ, c[0x0][0x1a0] ;  /* 0x00006800ff057624 */ /* 0x000fca00078e00ff */
[----:B------:R-:W-:-:S04]  /*11220*/  LEA R5, -R5, RZ, 0x6 ;  /* 0x000000ff05057211 */ /* 0x000fc800078e31ff */
[----:B------:R-:W-:Y:S02]  /*11230*/  SHF.R.S32.HI R4, RZ, 0x1f, R5 ;  /* 0x0000001fff047819 */ /* 0x000fe40000011405 */
.L_x_5609:
[C---:B------:R-:W-:Y:S02]  /*11240*/  LOP3.LUT P2, RZ, R162.reuse, 0x2, RZ, 0xc0, !PT ;  /* 0x00000002a2ff7812 */ /* 0x040fe4000784c0ff */
[----:B------:R-:W-:Y:S02]  /*11250*/  LOP3.LUT P0, RZ, R162, 0x1, RZ, 0xc0, !PT ;  /* 0x00000001a2ff7812 */ /* 0x000fe4000780c0ff */
[----:B------:R-:W-:Y:S02]  /*11260*/  IADD3 R7, P1, R154, R5, RZ ;  /* 0x000000059a077210 */ /* 0x000fe40007f3e0ff */
[----:B------:R-:W-:-:S03]  /*11270*/  LEA R130, P5, R5, R170, 0x1 ;  /* 0x000000aa05827211 */ /* 0x000fc600078a08ff */
[--C-:B------:R-:W-:Y:S01]  /*11280*/  IMAD.X R0, R153, 0x1, R4.reuse, P1 ;  /* 0x0000000199007824 */ /* 0x100fe200008e0604 */
[----:B------:R-:W-:-:S03]  /*11290*/  LEA.HI.X R131, R5, R171, R4, 0x1, P5 ;  /* 0x000000ab05837211 */ /* 0x000fc600028f0c04 */
[-C--:B------:R-:W-:Y:S02]  /*112a0*/  @P2 IADD3 R11, P4, R5, R106.reuse, RZ ;  /* 0x0000006a050b2210 */ /* 0x080fe40007f9e0ff */
[C---:B------:R-:W-:Y:S01]  /*112b0*/  @P2 IADD3 R9, P1, R7.reuse, R106, RZ ;  /* 0x0000006a07092210 */ /* 0x040fe20007f3e0ff */
[----:B------:R-:W-:Y:S01]  /*112c0*/  @!PT LDS RZ, [RZ] ;  /* 0x00000000fffff984 */ /* 0x000fe20000000800 */
[----:B------:R-:W-:Y:S01]  /*112d0*/  @!PT LDS RZ, [RZ] ;  /* 0x00000000fffff984 */ /* 0x000fe20000000800 */
[----:B------:R-:W-:Y:S01]  /*112e0*/  @!PT LDS RZ, [RZ] ;  /* 0x00000000fffff984 */ /* 0x000fe20000000800 */
[----:B------:R1:W-:Y:S01]  /*112f0*/  @P0 LDGSTS.E.BYPASS.LTC128B.128 [R157+0x8000], [R130.64] ;  /* 0x08000000829d0fae */ /* 0x0003e2000b901d46 */
[----:B------:R-:W-:Y:S01]  /*11300*/  @P0 LEA R10, P5, R7, R170, 0x1 ;  /* 0x000000aa070a0211 */ /* 0x000fe200078a08ff */
[--C-:B------:R-:W-:Y:S01]  /*11310*/  @P2 IMAD.X R6, R4, 0x1, R101.reuse, P4 ;  /* 0x0000000104062824 */ /* 0x100fe200020e0665 */
[C---:B------:R-:W-:Y:S01]  /*11320*/  @P2 LEA R12, P4, R11.reuse, c[0x0][0x170], 0x1 ;  /* 0x00005c000b0c2a11 */ /* 0x040fe200078808ff */
[----:B------:R-:W-:Y:S01]  /*11330*/  @P2 IMAD.X R4, R0, 0x1, R101, P1 ;  /* 0x0000000100042824 */ /* 0x000fe200008e0665 */
[----:B------:R-:W-:Y:S01]  /*11340*/  IADD3 R5, P1, R154, R7, RZ ;  /* 0x000000079a057210 */ /* 0x000fe20007f3e0ff */
[----:B------:R-:W-:Y:S01]  /*11350*/  @!P0 STS.128 [R157+0x8000], RZ ;  /* 0x008000ff9d008388 */ /* 0x000fe20000000c00 */
[----:B------:R-:W-:-:S02]  /*11360*/  @P2 LEA.HI.X R13, R11, c[0x0][0x174], R6, 0x1, P4 ;  /* 0x00005d000b0d2a11 */ /* 0x000fc400020f0c06 */
[----:B------:R-:W-:Y:S02]  /*11370*/  @P2 LEA R8, P4, R9, c[0x0][0x170], 0x1 ;  /* 0x00005c0009082a11 */ /* 0x000fe400078808ff */
[--C-:B------:R-:W-:Y:S01]  /*11380*/  @P0 LEA.HI.X R11, R7, R171, R0.reuse, 0x1, P5 ;  /* 0x000000ab070b0211 */ /* 0x100fe200028f0c00 */
[----:B------:R-:W-:Y:S01]  /*11390*/  IMAD.X R0, R153, 0x1, R0, P1 ;  /* 0x0000000199007824 */ /* 0x000fe200008e0600 */
[----:B------:R-:W-:Y:S01]  /*113a0*/  @P2 LEA.HI.X R9, R9, c[0x0][0x174], R4, 0x1, P4 ;  /* 0x00005d0009092a11 */ /* 0x000fe200020f0c04 */
[----:B------:R-:W-:Y:S01]  /*113b0*/  @!PT LDS RZ, [RZ] ;  /* 0x00000000fffff984 */ /* 0x000fe20000000800 */
[----:B------:R-:W-:Y:S01]  /*113c0*/  @!PT LDS RZ, [RZ] ;  /* 0x00000000fffff984 */ /* 0x000fe20000000800 */
[----:B------:R-:W-:Y:S01]  /*113d0*/  @!PT LDS RZ, [RZ] ;  /* 0x00000000fffff984 */ /* 0x000fe20000000800 */
[----:B------:R2:W-:Y:S01]  /*113e0*/  @P2 LDGSTS.E.BYPASS.LTC128B.128 [R157+0xa000], [R12.64+0x80] ;  /* 0x0a0000800c9d2fae */ /* 0x0005e2000b901d46 */
[C---:B------:R-:W-:Y:S02]  /*113f0*/  @P0 LEA R14, P6, R5.reuse, R170, 0x1 ;  /* 0x000000aa050e0211 */ /* 0x040fe400078c08ff */
[----:B------:R-:W-:Y:S01]  /*11400*/  @P2 IADD3 R4, P5, R5, R106, RZ ;  /* 0x0000006a05042210 */ /* 0x000fe20007fbe0ff */
[----:B------:R-:W-:Y:S01]  /*11410*/  @!P2 STS.128 [R157+0xa000], RZ ;  /* 0x00a000ff9d00a388 */ /* 0x000fe20000000c00 */
[----:B------:R-:W-:-:S02]  /*11420*/  IADD3 R7, P4, R154, R5, RZ ;  /* 0x000000059a077210 */ /* 0x000fc40007f9e0ff */
[-CC-:B------:R-:W-:Y:S01]  /*11430*/  @P0 LEA.HI.X R15, R5, R171.reuse, R0.reuse, 0x1, P6 ;  /* 0x000000ab050f0211 */ /* 0x180fe200030f0c00 */
[--C-:B------:R-:W-:Y:S01]  /*11440*/  @P2 IMAD.X R5, R0, 0x1, R101.reuse, P5 ;  /* 0x0000000100052824 */ /* 0x100fe200028e0665 */
[----:B------:R-:W-:Y:S01]  /*11450*/  @P2 IADD3 R106, P1, R7, R106, RZ ;  /* 0x0000006a076a2210 */ /* 0x000fe20007f3e0ff */
[----:B------:R-:W-:Y:S01]  /*11460*/  IMAD.X R0, R153, 0x1, R0, P4 ;  /* 0x0000000199007824 */ /* 0x000fe200020e0600 */
[----:B------:R-:W-:Y:S01]  /*11470*/  @P2 LEA R16, P5, R4, c[0x0][0x170], 0x1 ;  /* 0x00005c0004102a11 */ /* 0x000fe200078a08ff */
[----:B------:R-:W-:Y:S01]  /*11480*/  @!PT LDS RZ, [RZ] ;  /* 0x00000000fffff984 */ /* 0x000fe20000000800 */
[----:B------:R-:W-:Y:S01]  /*11490*/  @!PT LDS RZ, [RZ] ;  /* 0x00000000fffff984 */ /* 0x000fe20000000800 */
[----:B------:R-:W-:Y:S01]  /*114a0*/  @!PT LDS RZ, [RZ] ;  /* 0x00000000fffff984 */ /* 0x000fe20000000800 */
[----:B------:R3:W-:Y:S01]  /*114b0*/  @P0 LDGSTS.E.BYPASS.LTC128B.128 [R157+0x8800], [R10.64] ;  /* 0x088000000a9d0fae */ /* 0x0007e2000b901d46 */
[C---:B------:R-:W-:Y:S01]  /*114c0*/  @P0 LEA R18, P4, R7.reuse, R170, 0x1 ;  /* 0x000000aa07120211 */ /* 0x040fe200078808ff */
[----:B------:R-:W-:Y:S01]  /*114d0*/  @P2 IMAD.X R101, R0, 0x1, R101, P1 ;  /* 0x0000000100652824 */ /* 0x000fe200008e0665 */
[----:B------:R-:W-:Y:S01]  /*114e0*/  @P2 LEA.HI.X R17, R4, c[0x0][0x174], R5, 0x1, P5 ;  /* 0x00005d0004112a11 */ /* 0x000fe200028f0c05 */
[----:B------:R-:W-:Y:S01]  /*114f0*/  @!P0 STS.128 [R157+0x8800], RZ ;  /* 0x008800ff9d008388 */ /* 0x000fe20000000c00 */
[C---:B------:R-:W-:Y:S01]  /*11500*/  @P2 LEA R112, P1, R106.reuse, c[0x0][0x170], 0x1 ;  /* 0x00005c006a702a11 */ /* 0x040fe200078208ff */
[----:B------:R-:W-:Y:S01]  /*11510*/  IMAD.MOV.U32 R170, RZ, RZ, R130 ;  /* 0x000000ffffaa7224 */ /* 0x000fe200078e0082 */
[----:B------:R-:W-:Y:S01]  /*11520*/  @P0 LEA.HI.X R19, R7, R171, R0, 0x1, P4 ;  /* 0x000000ab07130211 */ /* 0x000fe200020f0c00 */
[----:B------:R-:W-:Y:S01]  /*11530*/  @!PT LDS RZ, [RZ] ;  /* 0x00000000fffff984 */ /* 0x000fe20000000800 */
[----:B------:R-:W-:Y:S01]  /*11540*/  @!PT LDS RZ, [RZ] ;  /* 0x00000000fffff984 */ /* 0x000fe20000000800 */
[----:B------:R-:W-:Y:S01]  /*11550*/  @!PT LDS RZ, [RZ] ;  /* 0x00000000fffff984 */ /* 0x000fe20000000800 */
[----:B------:R3:W-:Y:S01]  /*11560*/  @P2 LDGSTS.E.BYPASS.LTC128B.128 [R157+0xa800], [R8.64+0x80] ;  /* 0x0a800080089d2fae */ /* 0x0007e2000b901d46 */
[----:B------:R-:W-:Y:S01]  /*11570*/  @P2 LEA.HI.X R113, R106, c[0x0][0x174], R101, 0x1, P1 ;  /* 0x00005d006a712a11 */ /* 0x000fe200008f0c65 */
[----:B------:R-:W-:-:S02]  /*11580*/  IMAD.MOV.U32 R171, RZ, RZ, R131 ;  /* 0x000000ffffab7224 */ /* 0x000fc400078e0083 */
        /* <DEDUP_REMOVED lines=15> */
[----:B------:R-:W-:Y:S01]  /*11680*/  @!P0 STS.128 [R157+0x9800], RZ ;  /* 0x009800ff9d008388 */ /* 0x000fe20000000c00 */
[----:B------:R-:W-:-:S03]  /*11690*/  ISETP.GE.AND P0, PT, R104, 0x3, PT ;  /* 0x000000036800780c */ /* 0x000fc60003f06270 */
[----:B------:R-:W-:Y:S01]  /*116a0*/  @!PT LDS RZ, [RZ] ;  /* 0x00000000fffff984 */ /* 0x000fe20000000800 */
[----:B------:R-:W-:Y:S01]  /*116b0*/  @!PT LDS RZ, [RZ] ;  /* 0x00000000fffff984 */ /* 0x000fe20000000800 */
[----:B------:R-:W-:Y:S01]  /*116c0*/  @!PT LDS RZ, [RZ] ;  /* 0x00000000fffff984 */ /* 0x000fe20000000800 */
[----:B------:R5:W-:Y:S04]  /*116d0*/  @P2 LDGSTS.E.BYPASS.LTC128B.128 [R157+0xb800], [R112.64+0x80] ;  /* 0x0b800080709d2fae */ /* 0x000be8000b901d46 */
[----:B------:R-:W-:Y:S04]  /*116e0*/  @!P2 STS.128 [R157+0xb800], RZ ;  /* 0x00b800ff9d00a388 */ /* 0x000fe80000000c00 */
[----:B------:R-:W-:Y:S04]  /*116f0*/  LDSM.16.M88.4 R4, [R150] ;  /* 0x000000009604783b */ /* 0x000fe80000000200 */
[----:B------:R-:W1:Y:S04]  /*11700*/  LDSM.16.M88.4 R28, [R149+0x4000] ;  /* 0x00400000951c783b */ /* 0x000e680000000200 */
[----:B------:R-:W3:Y:S04]  /*11710*/  LDSM.16.M88.4 R20, [R149+0x4800] ;  /* 0x004800009514783b */ /* 0x000ee80000000200 */
[----:B--2---:R-:W4:Y:S04]  /*11720*/  LDSM.16.M88.4 R12, [R149+0x5000] ;  /* 0x00500000950c783b */ /* 0x004f280000000200 */
[----:B------:R-:W2:Y:S04]  /*11730*/  LDSM.16.M88.4 R108, [R149+0x5800] ;  /* 0x00580000956c783b */ /* 0x000ea80000000200 */
[----:B------:R-:W-:Y:S04]  /*11740*/  LDSM.16.M88.4 R124, [R147] ;  /* 0x00000000937c783b */ /* 0x000fe80000000200 */
[----:B------:R-:W-:Y:S04]  /*11750*/  LDSM.16.M88.4 R120, [R139] ;  /* 0x000000008b78783b */ /* 0x000fe80000000200 */
[----:B------:R-:W-:Y:S04]  /*11760*/  LDSM.16.M88.4 R116, [R138] ;  /* 0x000000008a74783b */ /* 0x000fe80000000200 */
[----:B-----5:R-:W-:Y:S04]  /*11770*/  LDSM.16.M88.4 R112, [R137] ;  /* 0x000000008970783b */ /* 0x020fe80000000200 */
[----:B------:R-:W5:Y:S04]  /*11780*/  S2R R0, SR_TID.X ;  /* 0x0000000000007919 */ /* 0x000f680000002100 */
[----:B------:R-:W0:Y:S01]  /*11790*/  LDGDEPBAR ;  /* 0x00000000000079af */ /* 0x000e220000000000 */
[C---:B-1----:R-:W-:Y:S08]  /*117a0*/  HMMA.16816.F32 R32, R4.reuse, R28, RZ ;  /* 0x0000001c0420723c */ /* 0x042ff000000018ff */
[C---:B---3--:R-:W-:Y:S08]  /*117b0*/  HMMA.16816.F32 R24, R4.reuse, R20, RZ ;  /* 0x000000140418723c */ /* 0x048ff000000018ff */
[----:B----4-:R-:W-:Y:S01]  /*117c0*/  HMMA.16816.F32 R16, R4, R12, RZ ;  /* 0x0000000c0410723c */ /* 0x010fe200000018ff */
[----:B-----5:R-:W-:-:S05]  /*117d0*/  IMAD.SHL.U32 R0, R0, 0x2, RZ ;  /* 0x0000000200007824 */ /* 0x020fca00078e00ff */
[----:B------:R-:W-:Y:S02]  /*117e0*/  LOP3.LUT R0, R0, 0x6, RZ, 0xc0, !PT ;  /* 0x0000000600007812 */ /* 0x000fe400078ec0ff */
[----:B------:R-:W-:Y:S03]  /*117f0*/  HMMA.16816.F32 R28, R4, R30, RZ ;  /* 0x0000001e041c723c */ /* 0x000fe600000018ff */
[----:B------:R-:W-:-:S05]  /*11800*/  IMAD R101, R161, 0x40, R0 ;  /* 0x00000040a1657824 */ /* 0x000fca00078e0200 */
[C---:B------:R-:W-:Y:S01]  /*11810*/  HMMA.16816.F32 R20, R4.reuse, R22, RZ ;  /* 0x000000160414723c */ /* 0x040fe200000018ff */
[C---:B------:R-:W-:Y:S02]  /*11820*/  IADD3 R0, R101.reuse, 0x1, RZ ;  /* 0x0000000165007810 */ /* 0x040fe40007ffe0ff */
[C---:B------:R-:W-:Y:S02]  /*11830*/  IADD3 R104, R101.reuse, 0x8, RZ ;  /* 0x0000000865687810 */ /* 0x040fe40007ffe0ff */
[CC--:B------:R-:W-:Y:S02]  /*11840*/  ISETP.GE.AND P1, PT, R0.reuse, R105.reuse, PT ;  /* 0x000000690000720c */ /* 0x0c0fe40003f26270 */
[----:B------:R-:W-:Y:S01]  /*11850*/  ISETP.GE.AND P6, PT, R0, R128, PT ;  /* 0x000000800000720c */ /* 0x000fe20003fc6270 */
[----:B------:R-:W-:Y:S01]  /*11860*/  HMMA.16816.F32 R12, R4, R14, RZ ;  /* 0x0000000e040c723c */ /* 0x000fe200000018ff */
[----:B------:R-:W-:Y:S02]  /*11870*/  IADD3 R0, R101, 0x9, RZ ;  /* 0x0000000965007810 */ /* 0x000fe40007ffe0ff */
[----:B------:R-:W-:-:S02]  /*11880*/  ISETP.GE.AND P5, PT, R104, R105, PT ;  /* 0x000000696800720c */ /* 0x000fc40003fa6270 */
[----:B------:R-:W-:-:S03]  /*11890*/  ISETP.GE.AND P4, PT, R104, R128, PT ;  /* 0x000000806800720c */ /* 0x000fc60003f86270 */
[C---:B--2---:R-:W-:Y:S08]  /*118a0*/  HMMA.16816.F32 R8, R4.reuse, R108, RZ ;  /* 0x0000006c0408723c */ /* 0x044ff000000018ff */
[----:B------:R-:W-:Y:S01]  /*118b0*/  HMMA.16816.F32 R4, R4, R110, RZ ;  /* 0x0000006e0404723c */ /* 0x000fe200000018ff */
[----:B------:R-:W1:Y:S07]  /*118c0*/  LDSM.16.M88.4 R108, [R148] ;  /* 0x00000000946c783b */ /* 0x000e6e0000000200 */
        /* <DEDUP_REMOVED lines=41> */
[----:B------:R-:W-:Y:S07]  /*11b60*/  LDSM.16.M88.4 R124, [R135] ;  /* 0x00000000877c783b */ /* 0x000fee0000000200 */
[C---:B------:R-:W-:Y:S08]  /*11b70*/  HMMA.16816.F32 R24, R108.reuse, R120, R24 ;  /* 0x000000786c18723c */ /* 0x040ff00000001818 */
[C---:B------:R-:W-:Y:S01]  /*11b80*/  HMMA.16816.F32 R20, R108.reuse, R122, R20 ;  /* 0x0000007a6c14723c */ /* 0x040fe20000001814 */
[----:B------:R-:W-:Y:S07]  /*11b90*/  LDSM.16.M88.4 R120, [R134] ;  /* 0x000000008678783b */ /* 0x000fee0000000200 */
[C---:B------:R-:W-:Y:S08]  /*11ba0*/  HMMA.16816.F32 R16, R108.reuse, R116, R16 ;  /* 0x000000746c10723c */ /* 0x040ff00000001810 */
[C---:B------:R-:W-:Y:S01]  /*11bb0*/  HMMA.16816.F32 R12, R108.reuse, R118, R12 ;  /* 0x000000766c0c723c */ /* 0x040fe2000000180c */
[----:B------:R-:W-:Y:S07]  /*11bc0*/  LDSM.16.M88.4 R116, [R133] ;  /* 0x000000008574783b */ /* 0x000fee0000000200 */
[C---:B--2---:R-:W-:Y:S08]  /*11bd0*/  HMMA.16816.F32 R8, R108.reuse, R112, R8 ;  /* 0x000000706c08723c */ /* 0x044ff00000001808 */
[----:B------:R-:W-:Y:S01]  /*11be0*/  HMMA.16816.F32 R4, R108, R114, R4 ;  /* 0x000000726c04723c */ /* 0x000fe20000001804 */
[----:B------:R-:W1:Y:S04]  /*11bf0*/  LDSM.16.M88.4 R108, [R148+0x2000] ;  /* 0x00200000946c783b */ /* 0x000e680000000200 */
[----:B------:R-:W2:Y:S03]  /*11c00*/  LDSM.16.M88.4 R112, [R132] ;  /* 0x000000008470783b */ /* 0x000ea60000000200 */
        /* <DEDUP_REMOVED lines=11> */
[----:B------:R-:W2:Y:S04]  /*11cc0*/  LDSM.16.M88.4 R108, [R143+0x7800] ;  /* 0x007800008f6c783b */ /* 0x000ea80000000200 */
[----:B------:R-:W4:Y:S03]  /*11cd0*/  LDSM.16.M88.4 R112, [R143+0x7000] ;  /* 0x007000008f70783b */ /* 0x000f260000000200 */
        /* <DEDUP_REMOVED lines=9> */
[C---:B----4-:R-:W-:Y:S08]  /*11d70*/  HMMA.16816.F32 R16, R124.reuse, R112, R16 ;  /* 0x000000707c10723c */ /* 0x050ff00000001810 */
[----:B------:R-:W-:Y:S01]  /*11d80*/  HMMA.16816.F32 R12, R124, R114, R12 ;  /* 0x000000727c0c723c */ /* 0x000fe2000000180c */
[----:B------:R-:W3:Y:S07]  /*11d90*/  LDSM.16.M88.4 R112, [R136+0x2800] ;  /* 0x002800008870783b */ /* 0x000eee0000000200 */
[C---:B-1----:R-:W-:Y:S08]  /*11da0*/  HMMA.16816.F32 R32, R120.reuse, R116, R32 ;  /* 0x000000747820723c */ /* 0x042ff00000001820 */
[C---:B------:R-:W-:Y:S08]  /*11db0*/  HMMA.16816.F32 R28, R120.reuse, R118, R28 ;  /* 0x00000076781c723c */ /* 0x040ff0000000181c */
[C---:B--2---:R-:W-:Y:S08]  /*11dc0*/  HMMA.16816.F32 R16, R120.reuse, R108, R16 ;  /* 0x0000006c7810723c */ /* 0x044ff00000001810 */
[----:B------:R-:W-:Y:S01]  /*11dd0*/  HMMA.16816.F32 R12, R120, R110, R12 ;  /* 0x0000006e780c723c */ /* 0x000fe2000000180c */
[----:B------:R-:W1:Y:S01]  /*11de0*/  LDSM.16.M88.4 R108, [R136+0x3800] ;  /* 0x00380000886c783b */ /* 0x000e620000000200 */
[----:B------:R-:W-:Y:S01]  /*11df0*/  FSEL R166, R33, -INF , !P1 ;  /* 0xff80000021a67808 */ /* 0x000fe20004800000 */
[----:B------:R-:W-:-:S04]  /*11e00*/  DEPBAR.LE SB0, 0x0 ;  /* 0x000080000000791a */ /* 0x000fc80000000000 */
[----:B------:R-:W-:Y:S01]  /*11e10*/  BAR.SYNC.DEFER_BLOCKING 0x0 ;  /* 0x0000000000007b1d */ /* 0x000fe20000010000 */
[C---:B---3--:R-:W-:Y:S01]  /*11e20*/  HMMA.16816.F32 R24, R120.reuse, R112, R24 ;  /* 0x000000707818723c */ /* 0x048fe20000001818 */
[----:B------:R-:W-:Y:S02]  /*11e30*/  ISETP.GE.AND P1, PT, R0, R105, PT ;  /* 0x000000690000720c */ /* 0x000fe40003f26270 */
[----:B------:R-:W-:Y:S02]  /*11e40*/  IADD3 R33, R101, 0x10, RZ ;  /* 0x0000001065217810 */ /* 0x000fe40007ffe0ff */
[----:B------:R-:W-:Y:S02]  /*11e50*/  FSEL R106, R28, -INF , !P5 ;  /* 0xff8000001c6a7808 */ /* 0x000fe40006800000 */
[----:B------:R-:W-:Y:S01]  /*11e60*/  ISETP.GE.AND P5, PT, R0, R128, PT ;  /* 0x000000800000720c */ /* 0x000fe20003fa6270 */
[----:B------:R-:W-:Y:S01]  /*11e70*/  HMMA.16816.F32 R20, R120, R114, R20 ;  /* 0x000000727814723c */ /* 0x000fe20000001814 */
[----:B------:R-:W-:-:S02]  /*11e80*/  FSEL R113, R30, -INF , !P4 ;  /* 0xff8000001e717808 */ /* 0x000fc40006000000 */
[----:B------:R-:W-:Y:S02]  /*11e90*/  ISETP.GE.AND P4, PT, R33, R105, PT ;  /* 0x000000692100720c */ /* 0x000fe40003f86270 */
[----:B------:R-:W-:Y:S02]  /*11ea0*/  FSEL R0, R29, -INF , !P1 ;  /* 0xff8000001d007808 */ /* 0x000fe40004800000 */
[----:B------:R-:W-:Y:S02]  /*11eb0*/  IADD3 R30, R101, 0x11, RZ ;  /* 0x00000011651e7810 */ /* 0x000fe40007ffe0ff */
[----:B------:R-:W-:Y:S02]  /*11ec0*/  ISETP.GE.AND P1, PT, R33, R128, PT ;  /* 0x000000802100720c */ /* 0x000fe40003f26270 */
[----:B------:R-:W-:Y:S02]  /*11ed0*/  FSEL R129, R31, -INF , !P5 ;  /* 0xff8000001f817808 */ /* 0x000fe40006800000 */
[----:B------:R-:W-:-:S02]  /*11ee0*/  IADD3 R28, R101, 0x18, RZ ;  /* 0x00000018651c7810 */ /* 0x000fc40007ffe0ff */
[-C--:B------:R-:W-:Y:S02]  /*11ef0*/  ISETP.GE.AND P5, PT, R30, R105.reuse, PT ;  /* 0x000000691e00720c */ /* 0x080fe40003fa6270 */
[----:B------:R-:W-:Y:S02]  /*11f00*/  FSEL R112, R24, -INF , !P4 ;  /* 0xff80000018707808 */ /* 0x000fe40006000000 */
[----:B------:R-:W-:Y:S02]  /*11f10*/  ISETP.GE.AND P4, PT, R30, R128, PT ;  /* 0x000000801e00720c */ /* 0x000fe40003f86270 */
[----:B------:R-:W-:Y:S02]  /*11f20*/  FSEL R125, R26, -INF , !P1 ;  /* 0xff8000001a7d7808 */ /* 0x000fe40004800000 */
[----:B------:R-:W-:Y:S02]  /*11f30*/  IADD3 R26, R101, 0x19, RZ ;  /* 0x00000019651a7810 */ /* 0x000fe40007ffe0ff */
[----:B------:R-:W-:Y:S01]  /*11f40*/  ISETP.GE.AND P1, PT, R28, R105, PT ;  /* 0x000000691c00720c */ /* 0x000fe20003f26270 */
[----:B-1----:R-:W-:Y:S01]  /*11f50*/  HMMA.16816.F32 R8, R120, R108, R8 ;  /* 0x0000006c7808723c */ /* 0x002fe20000001808 */
[----:B------:R-:W-:-:S02]  /*11f60*/  FSEL R119, R27, -INF , !P4 ;  /* 0xff8000001b777808 */ /* 0x000fc40006000000 */
[----:B------:R-:W-:Y:S02]  /*11f70*/  FSEL R118, R25, -INF , !P5 ;  /* 0xff80000019767808 */ /* 0x000fe40006800000 */
[----:B------:R-:W-:Y:S02]  /*11f80*/  ISETP.GE.AND P4, PT, R26, R105, PT ;  /* 0x000000691a00720c */ /* 0x000fe40003f86270 */
[-C--:B------:R-:W-:Y:S01]  /*11f90*/  ISETP.GE.AND P5, PT, R28, R128.reuse, PT ;  /* 0x000000801c00720c */ /* 0x080fe20003fa6270 */
[----:B------:R-:W-:Y:S01]  /*11fa0*/  HMMA.16816.F32 R4, R120, R110, R4 ;  /* 0x0000006e7804723c */ /* 0x000fe20000001804 */
[----:B------:R-:W-:Y:S02]  /*11fb0*/  IADD3 R24, R101, 0x20, RZ ;  /* 0x0000002065187810 */ /* 0x000fe40007ffe0ff */
[----:B------:R-:W-:Y:S02]  /*11fc0*/  FSEL R126, R20, -INF , !P1 ;  /* 0xff800000147e7808 */ /* 0x000fe40004800000 */
[----:B------:R-:W-:-:S02]  /*11fd0*/  ISETP.GE.AND P1, PT, R26, R128, PT ;  /* 0x000000801a00720c */ /* 0x000fc40003f26270 */
[----:B------:R-:W-:Y:S02]  /*11fe0*/  FSEL R20, R21, -INF , !P4 ;  /* 0xff80000015147808 */ /* 0x000fe40006000000 */
[----:B------:R-:W-:Y:S02]  /*11ff0*/  FSEL R127, R22, -INF , !P5 ;  /* 0xff800000167f7808 */ /* 0x000fe40006800000 */
[C---:B------:R-:W-:Y:S02]  /*12000*/  ISETP.GE.AND P4, PT, R24.reuse, R128, PT ;  /* 0x000000801800720c */ /* 0x040fe40003f86270 */
[C---:B------:R-:W-:Y:S02]  /*12010*/  IADD3 R21, R101.reuse, 0x21, RZ ;  /* 0x0000002165157810 */ /* 0x040fe40007ffe0ff */
[----:B------:R-:W-:Y:S02]  /*12020*/  IADD3 R22, R101, 0x28, RZ ;  /* 0x0000002865167810 */ /* 0x000fe40007ffe0ff */
[----:B------:R-:W-:-:S02]  /*12030*/  ISETP.GE.AND P5, PT, R24, R105, PT ;  /* 0x000000691800720c */ /* 0x000fc40003fa6270 */
[----:B------:R-:W-:Y:S02]  /*12040*/  FSEL R23, R23, -INF , !P1 ;  /* 0xff80000017177808 */ /* 0x000fe40004800000 */
[CC--:B------:R-:W-:Y:S02]  /*12050*/  ISETP.GE.AND P1, PT, R21.reuse, R105.reuse, PT ;  /* 0x000000691500720c */ /* 0x0c0fe40003f26270 */
[----:B------:R-:W-:Y:S02]  /*12060*/  FSEL R117, R18, -INF , !P4 ;  /* 0xff80000012757808 */ /* 0x000fe40006000000 */
[----:B------:R-:W-:Y:S02]  /*12070*/  ISETP.GE.AND P4, PT, R22, R105, PT ;  /* 0x000000691600720c */ /* 0x000fe40003f86270 */
[----:B------:R-:W-:Y:S02]  /*12080*/  FSEL R114, R16, -INF , !P5 ;  /* 0xff80000010727808 */ /* 0x000fe40006800000 */
[----:B------:R-:W-:-:S02]  /*12090*/  ISETP.GE.AND P5, PT, R21, R128, PT ;  /* 0x000000801500720c */ /* 0x000fc40003fa6270 */
[----:B------:R-:W-:Y:S02]  /*120a0*/  IADD3 R16, R101, 0x29, RZ ;  /* 0x0000002965107810 */ /* 0x000fe40007ffe0ff */
[----:B------:R-:W-:Y:S02]  /*120b0*/  FSEL R116, R17, -INF , !P1 ;  /* 0xff80000011747808 */ /* 0x000fe40004800000 */
[----:B------:R-:W-:Y:S02]  /*120c0*/  ISETP.GE.AND P1, PT, R22, R128, PT ;  /* 0x000000801600720c */ /* 0x000fe40003f26270 */
[----:B------:R-:W-:Y:S02]  /*120d0*/  FSEL R124, R12, -INF , !P4 ;  /* 0xff8000000c7c7808 */ /* 0x000fe40006000000 */
[----:B------:R-:W-:Y:S02]  /*120e0*/  IADD3 R12, R101, 0x30, RZ ;  /* 0x00000030650c7810 */ /* 0x000fe40007ffe0ff */
[----:B------:R-:W-:-:S02]  /*120f0*/  FSEL R115, R19, -INF , !P5 ;  /* 0xff80000013737808 */ /* 0x000fc40006800000 */
[CC--:B------:R-:W-:Y:S02]  /*12100*/  ISETP.GE.AND P5, PT, R16.reuse, R105.reuse, PT ;  /* 0x000000691000720c */ /* 0x0c0fe40003fa6270 */
        /* <DEDUP_REMOVED lines=10> */
[----:B------:R-:W-:-:S02]  /*121b0*/  FSEL R123, R15, -INF , !P4 ;  /* 0xff8000000f7b7808 */ /* 0x000fc40006000000 */
[----:B------:R-:W-:Y:S02]  /*121c0*/  FSEL R33, R10, -INF , !P5 ;  /* 0xff8000000a217808 */ /* 0x000fe40006800000 */
[----:B------:R-:W-:Y:S02]  /*121d0*/  FSEL R107, R9, -INF , !P6 ;  /* 0xff800000096b7808 */ /* 0x000fe40007000000 */
[-C--:B------:R-:W-:Y:S02]  /*121e0*/  ISETP.GE.AND P4, PT, R16, R128.reuse, PT ;  /* 0x000000801000720c */ /* 0x080fe40003f86270 */
        /* <DEDUP_REMOVED lines=10> */
[----:B------:R-:W-:Y:S02]  /*12290*/  FSEL R9, R34, -INF , !P5 ;  /* 0xff80000022097808 */ /* 0x000fe40006800000 */
        /* <DEDUP_REMOVED lines=64> */
.L_x_5611:
[----:B------:R-:W-:-:S05]  /*126a0*/  IMAD.MOV.U32 R7, RZ, RZ, c[0x0][0x198] ;  /* 0x00006600ff077624 */ /* 0x000fca00078e00ff */
[----:B------:R-:W-:-:S04]  /*126b0*/  LEA R7, -R7, RZ, 0x6 ;  /* 0x000000ff07077211 */ /* 0x000fc800078e31ff */
[----:B------:R-:W-:Y:S02]  /*126c0*/  SHF.R.S32.HI R8, RZ, 0x1f, R7 ;  /* 0x0000001fff087819 */ /* 0x000fe40000011407 */
.L_x_5612:
[----:B------:R-:W-:Y:S02]  /*126d0*/  LOP3.LUT R4, R162, 0x1, RZ, 0xc0, !PT ;  /* 0x00000001a2047812 */ /* 0x000fe400078ec0ff */
[-C--:B------:R-:W-:Y:S02]  /*126e0*/  @P2 IADD3 R11, P0, R152, R7.reuse, RZ ;  /* 0x00000007980b2210 */ /* 0x080fe40007f1e0ff */
[----:B------:R-:W-:Y:S02]  /*126f0*/  ISETP.NE.U32.AND P1, PT, R4, 0x1, PT ;  /* 0x000000010400780c */ /* 0x000fe40003f25070 */
[----:B------:R-:W-:Y:S01]  /*12700*/  IADD3 R5, P5, P4, R152, R7, R152 ;  /* 0x0000000798057210 */ /* 0x000fe20007cbe098 */
[----:B------:R-:W-:Y:S01]  /*12710*/  @P2 IMAD.X R4, R151, 0x1, R8, P0 ;  /* 0x0000000197042824 */ /* 0x000fe200000e0608 */
[-C--:B------:R-:W-:Y:S02]  /*12720*/  @P2 LEA R14, P0, R11, R160.reuse, 0x1 ;  /* 0x000000a00b0e2211 */ /* 0x080fe400078008ff */
[----:B------:R-:W-:-:S02]  /*12730*/  LEA R18, P6, R7, R160, 0x1 ;  /* 0x000000a007127211 */ /* 0x000fc400078c08ff */
[----:B------:R-:W-:Y:S02]  /*12740*/  @P2 LEA.HI.X R15, R11, R163, R4, 0x1, P0 ;  /* 0x000000a30b0f2211 */ /* 0x000fe400000f0c04 */
[----:B------:R-:W-:Y:S02]  /*12750*/  IADD3.X R6, R151, R8, R151, P5, P4 ;  /* 0x0000000897067210 */ /* 0x000fe40002fe8497 */
[CC--:B------:R-:W-:Y:S02]  /*12760*/  @P2 LEA R10, P0, R5.reuse, R160.reuse, 0x1 ;  /* 0x000000a0050a2211 */ /* 0x0c0fe400078008ff */
[----:B------:R-:W-:Y:S02]  /*12770*/  @!P1 LEA R16, P5, R5, R160, 0x1 ;  /* 0x000000a005109211 */ /* 0x000fe400078a08ff */
[----:B------:R-:W-:Y:S02]  /*12780*/  IADD3 R4, P4, R152, R5, RZ ;  /* 0x0000000598047210 */ /* 0x000fe40007f9e0ff */
[----:B------:R-:W-:-:S02]  /*12790*/  LEA.HI.X R19, R7, R163, R8, 0x1, P6 ;  /* 0x000000a307137211 */ /* 0x000fc400030f0c08 */
[----:B------:R-:W-:Y:S02]  /*127a0*/  @!P1 IADD3 R7, P6, R152, R7, RZ ;  /* 0x0000000798079210 */ /* 0x000fe40007fde0ff */
[CCC-:B------:R-:W-:Y:S01]  /*127b0*/  @P2 LEA.HI.X R11, R5.reuse, R163.reuse, R6.reuse, 0x1, P0 ;  /* 0x000000a3050b2211 */ /* 0x1c0fe200000f0c06 */
[----:B------:R-:W-:Y:S01]  /*127c0*/  @!PT LDS RZ, [RZ] ;  /* 0x00000000fffff984 */ /* 0x000fe20000000800 */
[----:B------:R-:W-:Y:S01]  /*127d0*/  @!PT LDS RZ, [RZ] ;  /* 0x00000000fffff984 */ /* 0x000fe20000000800 */
[----:B------:R-:W-:Y:S01]  /*127e0*/  @!PT LDS RZ, [RZ] ;  /* 0x00000000fffff984 */ /* 0x000fe20000000800 */
[----:B------:R1:W-:Y:S01]  /*127f0*/  @!P1 LDGSTS.E.BYPASS.LTC128B.128 [R157+0x4000], [R18.64] ;  /* 0x04000000129d9fae */ /* 0x0003e2000b901d46 */
[-CC-:B------:R-:W-:Y:S01]  /*12800*/  @!P1 LEA.HI.X R17, R5, R163.reuse, R6.reuse, 0x1, P5 ;  /* 0x000000a305119211 */ /* 0x180fe200028f0c06 */
[C---:B------:R-:W-:Y:S01]  /*12810*/  IMAD.X R6, R151.reuse, 0x1, R6, P4 ;  /* 0x0000000197067824 */ /* 0x040fe200020e0606 */
[CC--:B------:R-:W-:Y:S01]  /*12820*/  @!P1 LEA R26, P4, R4.reuse, R160.reuse, 0x1 ;  /* 0x000000a0041a9211 */ /* 0x0c0fe200078808ff */
[----:B------:R-:W-:Y:S01]  /*12830*/  @!P1 IMAD.X R8, R151, 0x1, R8, P6 ;  /* 0x0000000197089824 */ /* 0x000fe200030e0608 */
[CC--:B------:R-:W-:Y:S01]  /*12840*/  @P2 LEA R24, P0, R4.reuse, R160.reuse, 0x1 ;  /* 0x000000a004182211 */ /* 0x0c0fe200078008ff */
[--C-:B------:R-:W-:Y:S01]  /*12850*/  @P2 IMAD.MOV.U32 R5, RZ, RZ, R19.reuse ;  /* 0x000000ffff052224 */ /* 0x100fe200078e0013 */
[C---:B------:R-:W-:Y:S01]  /*12860*/  @!P1 LEA R28, P5, R7.reuse, R160, 0x1 ;  /* 0x000000a0071c9211 */ /* 0x040fe200078a08ff */
[----:B------:R1:W-:Y:S01]  /*12870*/  @P1 STS.128 [R157+0x4000], RZ ;  /* 0x004000ff9d001388 */ /* 0x0003e20000000c00 */
[CC--:B------:R-:W-:Y:S01]  /*12880*/  @!P1 LEA.HI.X R27, R4.reuse, R163.reuse, R6, 0x1, P4 ;  /* 0x000000a3041b9211 */ /* 0x0c0fe200020f0c06 */
[----:B------:R-:W-:Y:S01]  /*12890*/  IMAD.MOV.U32 R160, RZ, RZ, R18 ;  /* 0x000000ffffa07224 */ /* 0x000fe200078e0012 */
[-C--:B------:R-:W-:Y:S01]  /*128a0*/  @P2 LEA.HI.X R25, R4, R163.reuse, R6, 0x1, P0 ;  /* 0x000000a304192211 */ /* 0x080fe200000f0c06 */
[----:B------:R-:W-:Y:S01]  /*128b0*/  @P2 IMAD.MOV.U32 R4, RZ, RZ, R18 ;  /* 0x000000ffff042224 */ /* 0x000fe200078e0012 */
[----:B------:R-:W-:Y:S01]  /*128c0*/  @!P1 LEA.HI.X R29, R7, R163, R8, 0x1, P5 ;  /* 0x000000a3071d9211 */ /* 0x000fe200028f0c08 */
[----:B------:R-:W-:-:S03]  /*128d0*/  IMAD.MOV.U32 R163, RZ, RZ, R19 ;  /* 0x000000ffffa37224 */ /* 0x000fc600078e0013 */
        /* <DEDUP_REMOVED lines=36> */
.L_x_5610:
[----:B-1----:R-:W-:Y:S01]  /*12b20*/  FMNMX.FTZ R5, R3, R32, !PT ;  /* 0x0000002003057209 */ /* 0x002fe20007810000 */
        /* <DEDUP_REMOVED lines=51> */
[----:B------:R-:W-:Y:S01]  /*12e60*/  FFMA.FTZ R30, R9, c[0x0][0x23c], -R106 ;  /* 0x00008f00091e7a23 */ /* 0x000fe2000001086a */
[----:B------:R-:W-:Y:S01]  /*12e70*/  MUFU.EX2 R26, R26 ;  /* 0x0000001a001a7308 */ /* 0x000fe20000000800 */
[----:B------:R-:W1:Y:S01]  /*12e80*/  LDSM.16.MT88.4 R8, [R144+0x8000] ;  /* 0x008000009008783b */ /* 0x000e620000004200 */
[----:B------:R-:W-:Y:S02]  /*12e90*/  FADD.FTZ R32, R3, -R32 ;  /* 0x8000002003207221 */ /* 0x000fe40000010000 */
[----:B------:R-:W-:-:S02]  /*12ea0*/  FADD.FTZ R2, R2, -R5 ;  /* 0x8000000502027221 */ /* 0x000fc40000010000 */
[--C-:B------:R-:W-:Y:S02]  /*12eb0*/  FFMA.FTZ R27, R166, c[0x0][0x23c], -R109.reuse ;  /* 0x00008f00a61b7a23 */ /* 0x100fe4000001086d */
[--C-:B------:R-:W-:Y:S01]  /*12ec0*/  FFMA.FTZ R24, R13, c[0x0][0x23c], -R106.reuse ;  /* 0x00008f000d187a23 */ /* 0x100fe2000001086a */
[----:B------:R-:W-:Y:S01]  /*12ed0*/  MUFU.EX2 R31, R31 ;  /* 0x0000001f001f7308 */ /* 0x000fe20000000800 */
[--C-:B------:R-:W-:Y:S01]  /*12ee0*/  FFMA.FTZ R0, R113, c[0x0][0x23c], -R106.reuse ;  /* 0x00008f0071007a23 */ /* 0x100fe2000001086a */
[----:B------:R-:W2:Y:S01]  /*12ef0*/  LDSM.16.MT88.4 R12, [R142+0x8000] ;  /* 0x008000008e0c783b */ /* 0x000ea20000004200 */
[----:B------:R-:W-:Y:S02]  /*12f00*/  FMUL.FTZ R32, R32, c[0x0][0x23c] ;  /* 0x00008f0020207a20 */ /* 0x000fe40000410000 */
[----:B------:R-:W-:Y:S02]  /*12f10*/  FMUL.FTZ R2, R2, c[0x0][0x23c] ;  /* 0x00008f0002027a20 */ /* 0x000fe40000410000 */
[----:B------:R-:W-:Y:S01]  /*12f20*/  FFMA.FTZ R129, R129, c[0x0][0x23c], -R106 ;  /* 0x00008f0081817a23 */ /* 0x000fe2000001086a */
[----:B------:R-:W3:Y:S01]  /*12f30*/  MUFU.EX2 R27, R27 ;  /* 0x0000001b001b7308 */ /* 0x000ee20000000800 */
[----:B------:R-:W-:-:S02]  /*12f40*/  FFMA.FTZ R111, R118, c[0x0][0x23c], -R109 ;  /* 0x00008f00766f7a23 */ /* 0x000fc4000001086d */
[--C-:B------:R-:W-:Y:S02]  /*12f50*/  FFMA.FTZ R120, R119, c[0x0][0x23c], -R106.reuse ;  /* 0x00008f0077787a23 */ /* 0x100fe4000001086a */
[--C-:B------:R-:W-:Y:S02]  /*12f60*/  FFMA.FTZ R112, R112, c[0x0][0x23c], -R109.reuse ;  /* 0x00008f0070707a23 */ /* 0x100fe4000001086d */
[--C-:B------:R-:W-:Y:S01]  /*12f70*/  FFMA.FTZ R110, R126, c[0x0][0x23c], -R109.reuse ;  /* 0x00008f007e6e7a23 */ /* 0x100fe2000001086d */
[----:B------:R-:W4:Y:S01]  /*12f80*/  MUFU.EX2 R25, R25 ;  /* 0x0000001900197308 */ /* 0x000f220000000800 */
[----:B------:R-:W-:Y:S02]  /*12f90*/  FFMA.FTZ R113, R20, c[0x0][0x23c], -R109 ;  /* 0x00008f0014717a23 */ /* 0x000fe4000001086d */
[--C-:B------:R-:W-:Y:S02]  /*12fa0*/  FFMA.FTZ R125, R125, c[0x0][0x23c], -R106.reuse ;  /* 0x00008f007d7d7a23 */ /* 0x100fe4000001086a */
[----:B------:R-:W-:-:S02]  /*12fb0*/  FFMA.FTZ R119, R127, c[0x0][0x23c], -R106 ;  /* 0x00008f007f777a23 */ /* 0x000fc4000001086a */
[--C-:B------:R-:W-:Y:S01]  /*12fc0*/  FFMA.FTZ R118, R23, c[0x0][0x23c], -R106.reuse ;  /* 0x00008f0017767a23 */ /* 0x100fe2000001086a */
[----:B------:R-:W-:Y:S01]  /*12fd0*/  MUFU.EX2 R30, R30 ;  /* 0x0000001e001e7308 */ /* 0x000fe20000000800 */
[----:B---3--:R-:W-:Y:S01]  /*12fe0*/  F2FP.PACK_AB R4, R27, R31 ;  /* 0x0000001f1b04723e */ /* 0x008fe200000000ff */
[----:B------:R-:W-:Y:S01]  /*12ff0*/  LDSM.16.MT88.4 R20, [R142+0xa800] ;  /* 0x00a800008e14783b */ /* 0x000fe20000004200 */
[--C-:B------:R-:W-:Y:S02]  /*13000*/  FFMA.FTZ R126, R114, c[0x0][0x23c], -R109.reuse ;  /* 0x00008f00727e7a23 */ /* 0x100fe4000001086d */
[--C-:B------:R-:W-:Y:S02]  /*13010*/  FFMA.FTZ R127, R116, c[0x0][0x23c], -R109.reuse ;  /* 0x00008f00747f7a23 */ /* 0x100fe4000001086d */
[----:B------:R-:W-:Y:S01]  /*13020*/  FFMA.FTZ R114, R124, c[0x0][0x23c], -R109 ;  /* 0x00008f007c727a23 */ /* 0x000fe2000001086d */
        /* <DEDUP_REMOVED lines=30> */
[----:B------:R-:W-:Y:S02]  /*13210*/  FMUL.FTZ R39, R39, R2 ;  /* 0x0000000227277220 */ /* 0x000fe40000410000 */
[-C--:B------:R-:W-:Y:S01]  /*13220*/  FMUL.FTZ R40, R40, R32.reuse ;  /* 0x0000002028287220 */ /* 0x080fe20000410000 */
[----:B-1----:R-:W-:Y:S01]  /*13230*/  HMMA.16816.F32 R96, R4, R8, R96 ;  /* 0x000000080460723c */ /* 0x002fe20000001860 */
[----:B------:R-:W-:Y:S01]  /*13240*/  FMUL.FTZ R41, R41, R32 ;  /* 0x0000002029297220 */ /* 0x000fe20000410000 */
[----:B------:R-:W-:Y:S01]  /*13250*/  MUFU.EX2 R110, R110 ;  /* 0x0000006e006e7308 */ /* 0x000fe20000000800 */
[----:B------:R-:W-:-:S02]  /*13260*/  FMUL.FTZ R42, R42, R2 ;  /* 0x000000022a2a7220 */ /* 0x000fc40000410000 */
[----:B------:R-:W-:Y:S02]  /*13270*/  FMUL.FTZ R43, R43, R2 ;  /* 0x000000022b2b7220 */ /* 0x000fe40000410000 */
[-C--:B------:R-:W-:Y:S01]  /*13280*/  FMUL.FTZ R44, R44, R32.reuse ;  /* 0x000000202c2c7220 */ /* 0x080fe20000410000 */
[C---:B------:R-:W-:Y:S01]  /*13290*/  HMMA.16816.F32 R36, R4.reuse, R10, R36 ;  /* 0x0000000a0424723c */ /* 0x040fe20000001824 */
[----:B------:R-:W1:Y:S01]  /*132a0*/  LDSM.16.MT88.4 R8, [R141+0x8000] ;  /* 0x008000008d08783b */ /* 0x000e620000004200 */
[----:B------:R-:W-:Y:S01]  /*132b0*/  FMUL.FTZ R45, R45, R32 ;  /* 0x000000202d2d7220 */ /* 0x000fe20000410000 */
[----:B------:R-:W-:Y:S01]  /*132c0*/  MUFU.EX2 R113, R113 ;  /* 0x0000007100717308 */ /* 0x000fe20000000800 */
[-C--:B------:R-:W-:Y:S02]  /*132d0*/  FMUL.FTZ R46, R46, R2.reuse ;  /* 0x000000022e2e7220 */ /* 0x080fe40000410000 */
[----:B------:R-:W-:Y:S02]  /*132e0*/  FMUL.FTZ R47, R47, R2 ;  /* 0x000000022f2f7220 */ /* 0x000fe40000410000 */
[----:B--2---:R-:W-:Y:S01]  /*132f0*/  HMMA.16816.F32 R40, R4, R12, R40 ;  /* 0x0000000c0428723c */ /* 0x004fe20000001828 */
[----:B------:R-:W-:-:S02]  /*13300*/  FMUL.FTZ R48, R48, R32 ;  /* 0x0000002030307220 */ /* 0x000fc40000410000 */
[----:B------:R-:W-:Y:S01]  /*13310*/  FMUL.FTZ R49, R49, R32 ;  /* 0x0000002031317220 */ /* 0x000fe20000410000 */
[----:B------:R-:W-:Y:S01]  /*13320*/  MUFU.EX2 R125, R125 ;  /* 0x0000007d007d7308 */ /* 0x000fe20000000800 */
[-C--:B------:R-:W-:Y:S02]  /*13330*/  FMUL.FTZ R50, R50, R2.reuse ;  /* 0x0000000232327220 */ /* 0x080fe40000410000 */
[----:B------:R-:W-:Y:S01]  /*13340*/  FMUL.FTZ R51, R51, R2 ;  /* 0x0000000233337220 */ /* 0x000fe20000410000 */
[----:B------:R-:W-:Y:S01]  /*13350*/  HMMA.16816.F32 R44, R4, R14, R44 ;  /* 0x0000000e042c723c */ /* 0x000fe2000000182c */
[----:B------:R-:W2:Y:S01]  /*13360*/  LDSM.16.MT88.4 R12, [R140+0x8000] ;  /* 0x008000008c0c783b */ /* 0x000ea20000004200 */
[-C--:B------:R-:W-:Y:S02]  /*13370*/  FMUL.FTZ R52, R52, R32.reuse ;  /* 0x0000002034347220 */ /* 0x080fe40000410000 */
[----:B------:R-:W-:Y:S01]  /*13380*/  FMUL.FTZ R53, R53, R32 ;  /* 0x0000002035357220 */ /* 0x000fe20000410000 */
[----:B------:R-:W4:Y:S01]  /*13390*/  MUFU.EX2 R120, R120 ;  /* 0x0000007800787308 */ /* 0x000f220000000800 */
[----:B------:R-:W-:-:S02]  /*133a0*/  FMUL.FTZ R54, R54, R2 ;  /* 0x0000000236367220 */ /* 0x000fc40000410000 */
[----:B------:R-:W-:Y:S02]  /*133b0*/  FMUL.FTZ R55, R55, R2 ;  /* 0x0000000237377220 */ /* 0x000fe40000410000 */
[-C--:B------:R-:W-:Y:S02]  /*133c0*/  FMUL.FTZ R56, R56, R32.reuse ;  /* 0x0000002038387220 */ /* 0x080fe40000410000 */
[----:B------:R-:W-:Y:S01]  /*133d0*/  FMUL.FTZ R57, R57, R32 ;  /* 0x0000002039397220 */ /* 0x000fe20000410000 */
[----:B------:R-:W-:Y:S01]  /*133e0*/  MUFU.EX2 R119, R119 ;  /* 0x0000007700777308 */ /* 0x000fe20000000800 */
[-C--:B------:R-:W-:Y:S02]  /*133f0*/  FMUL.FTZ R58, R58, R2.reuse ;  /* 0x000000023a3a7220 */ /* 0x080fe40000410000 */
[----:B------:R-:W-:Y:S02]  /*13400*/  FMUL.FTZ R59, R59, R2 ;  /* 0x000000023b3b7220 */ /* 0x000fe40000410000 */
[----:B------:R-:W-:-:S02]  /*13410*/  FMUL.FTZ R60, R60, R32 ;  /* 0x000000203c3c7220 */ /* 0x000fc40000410000 */
[----:B------:R-:W-:Y:S01]  /*13420*/  FMUL.FTZ R61, R61, R32 ;  /* 0x000000203d3d7220 */ /* 0x000fe20000410000 */
[----:B------:R-:W5:Y:S01]  /*13430*/  MUFU.EX2 R118, R118 ;  /* 0x0000007600767308 */ /* 0x000f620000000800 */
[-C--:B------:R-:W-:Y:S02]  /*13440*/  FMUL.FTZ R62, R62, R2.reuse ;  /* 0x000000023e3e7220 */ /* 0x080fe40000410000 */
[----:B------:R-:W-:Y:S01]  /*13450*/  FMUL.FTZ R63, R63, R2 ;  /* 0x000000023f3f7220 */ /* 0x000fe20000410000 */
[----:B-1----:R-:W-:Y:S01]  /*13460*/  HMMA.16816.F32 R48, R4, R8, R48 ;  /* 0x000000080430723c */ /* 0x002fe20000001830 */
[-C--:B------:R-:W-:Y:S02]  /*13470*/  FMUL.FTZ R64, R64, R32.reuse ;  /* 0x0000002040407220 */ /* 0x080fe40000410000 */
[----:B------:R-:W-:Y:S01]  /*13480*/  FMUL.FTZ R65, R65, R32 ;  /* 0x0000002041417220 */ /* 0x000fe20000410000 */
[----:B------:R-:W-:Y:S01]  /*13490*/  MUFU.EX2 R126, R126 ;  /* 0x0000007e007e7308 */ /* 0x000fe20000000800 */
[----:B------:R-:W-:-:S02]  /*134a0*/  FMUL.FTZ R66, R66, R2 ;  /* 0x0000000242427220 */ /* 0x000fc40000410000 */
[----:B------:R-:W-:Y:S01]  /*134b0*/  FMUL.FTZ R67, R67, R2 ;  /* 0x0000000243437220 */ /* 0x000fe20000410000 */
[C---:B------:R-:W-:Y:S01]  /*134c0*/  HMMA.16816.F32 R52, R4.reuse, R10, R52 ;  /* 0x0000000a0434723c */ /* 0x040fe20000001834 */
[----:B------:R-:W1:Y:S01]  /*134d0*/  LDSM.16.MT88.4 R8, [R144+0xa000] ;  /* 0x00a000009008783b */ /* 0x000e620000004200 */
[-C--:B------:R-:W-:Y:S02]  /*134e0*/  FMUL.FTZ R68, R68, R32.reuse ;  /* 0x0000002044447220 */ /* 0x080fe40000410000 */
[----:B------:R-:W-:Y:S01]  /*134f0*/  FMUL.FTZ R69, R69, R32 ;  /* 0x0000002045457220 */ /* 0x000fe20000410000 */
[----:B------:R-:W1:Y:S01]  /*13500*/  MUFU.EX2 R127, R127 ;  /* 0x0000007f007f7308 */ /* 0x000e620000000800 */
[-C--:B------:R-:W-:Y:S02]  /*13510*/  FMUL.FTZ R70, R70, R2.reuse ;  /* 0x0000000246467220 */ /* 0x080fe40000410000 */
[----:B--2---:R-:W-:Y:S01]  /*13520*/  HMMA.16816.F32 R56, R4, R12, R56 ;  /* 0x0000000c0438723c */ /* 0x004fe20000001838 */
[----:B------:R-:W-:-:S02]  /*13530*/  FMUL.FTZ R71, R71, R2 ;  /* 0x0000000247477220 */ /* 0x000fc40000410000 */
[-C--:B------:R-:W-:Y:S02]  /*13540*/  FMUL.FTZ R72, R72, R32.reuse ;  /* 0x0000002048487220 */ /* 0x080fe40000410000 */
[----:B------:R-:W-:Y:S01]  /*13550*/  FMUL.FTZ R73, R73, R32 ;  /* 0x0000002049497220 */ /* 0x000fe20000410000 */
[----:B------:R-:W-:Y:S01]  /*13560*/  MUFU.EX2 R114, R114 ;  /* 0x0000007200727308 */ /* 0x000fe20000000800 */
[-C--:B------:R-:W-:Y:S01]  /*13570*/  FMUL.FTZ R74, R74, R2.reuse ;  /* 0x000000024a4a7220 */ /* 0x080fe20000410000 */
[----:B------:R-:W-:Y:S01]  /*13580*/  HMMA.16816.F32 R60, R4, R14, R60 ;  /* 0x0000000e043c723c */ /* 0x000fe2000000183c */
[----:B------:R-:W2:Y:S01]  /*13590*/  LDSM.16.MT88.4 R12, [R142+0xa000] ;  /* 0x00a000008e0c783b */ /* 0x000ea20000004200 */
[----:B------:R-:W-:Y:S02]  /*135a0*/  FMUL.FTZ R75, R75, R2 ;  /* 0x000000024b4b7220 */ /* 0x000fe40000410000 */
[-C--:B------:R-:W-:Y:S02]  /*135b0*/  FMUL.FTZ R92, R92, R32.reuse ;  /* 0x000000205c5c7220 */ /* 0x080fe40000410000 */
[----:B------:R-:W-:Y:S01]  /*135c0*/  FMUL.FTZ R93, R93, R32 ;  /* 0x000000205d5d7220 */ /* 0x000fe20000410000 */
[----:B------:R-:W-:Y:S01]  /*135d0*/  MUFU.EX2 R129, R129 ;  /* 0x0000008100817308 */ /* 0x000fe20000000800 */
        /* <DEDUP_REMOVED lines=9> */
[----:B------:R-:W2:Y:S01]  /*13670*/  MUFU.EX2 R122, R122 ;  /* 0x0000007a007a7308 */ /* 0x000ea20000000800 */
[-C--:B------:R-:W-:Y:S01]  /*13680*/  FMUL.FTZ R82, R82, R2.reuse ;  /* 0x0000000252527220 */ /* 0x080fe20000410000 */
[C---:B-1----:R-:W-:Y:S01]  /*13690*/  HMMA.16816.F32 R64, R4.reuse, R8, R64 ;  /* 0x000000080440723c */ /* 0x042fe20000001840 */
[----:B------:R-:W-:Y:S02]  /*136a0*/  FMUL.FTZ R83, R83, R2 ;  /* 0x0000000253537220 */ /* 0x000fe40000410000 */
[-C--:B------:R-:W-:Y:S02]  /*136b0*/  FMUL.FTZ R88, R88, R32.reuse ;  /* 0x0000002058587220 */ /* 0x080fe40000410000 */
[----:B------:R-:W-:Y:S01]  /*136c0*/  FMUL.FTZ R89, R89, R32 ;  /* 0x0000002059597220 */ /* 0x000fe20000410000 */
[----:B------:R-:W-:Y:S01]  /*136d0*/  MUFU.EX2 R115, R115 ;  /* 0x0000007300737308 */ /* 0x000fe20000000800 */
[-C--:B------:R-:W-:Y:S01]  /*136e0*/  FMUL.FTZ R90, R90, R2.reuse ;  /* 0x000000025a5a7220 */ /* 0x080fe20000410000 */
[----:B------:R-:W-:Y:S01]  /*136f0*/  HMMA.16816.F32 R68, R4, R10, R68 ;  /* 0x0000000a0444723c */ /* 0x000fe20000001844 */
[----:B------:R-:W1:Y:S01]  /*13700*/  LDSM.16.MT88.4 R8, [R141+0xa000] ;  /* 0x00a000008d08783b */ /* 0x000e620000004200 */
[----:B------:R-:W-:-:S02]  /*13710*/  FMUL.FTZ R91, R91, R2 ;  /* 0x000000025b5b7220 */ /* 0x000fc40000410000 */
[-C--:B------:R-:W-:Y:S02]  /*13720*/  FMUL.FTZ R84, R84, R32.reuse ;  /* 0x0000002054547220 */ /* 0x080fe40000410000 */
[----:B------:R-:W-:Y:S01]  /*13730*/  FMUL.FTZ R85, R85, R32 ;  /* 0x0000002055557220 */ /* 0x000fe20000410000 */
[----:B------:R-:W1:Y:S01]  /*13740*/  MUFU.EX2 R116, R116 ;  /* 0x0000007400747308 */ /* 0x000e620000000800 */
[C---:B--2---:R-:W-:Y:S01]  /*13750*/  HMMA.16816.F32 R72, R4.reuse, R12, R72 ;  /* 0x0000000c0448723c */ /* 0x044fe20000001848 */
[-C--:B------:R-:W-:Y:S02]  /*13760*/  FMUL.FTZ R86, R86, R2.reuse ;  /* 0x0000000256567220 */ /* 0x080fe40000410000 */
[----:B------:R-:W-:Y:S02]  /*13770*/  FMUL.FTZ R87, R87, R2 ;  /* 0x0000000257577220 */ /* 0x000fe40000410000 */
[----:B------:R-:W-:Y:S02]  /*13780*/  FFMA.FTZ R32, R168, R32, R31 ;  /* 0x00000020a8207223 */ /* 0x000fe4000001001f */
[----:B------:R-:W-:Y:S01]  /*13790*/  MUFU.EX2 R104, R104 ;  /* 0x0000006800687308 */ /* 0x000fe20000000800 */
[----:B------:R-:W-:Y:S01]  /*137a0*/  HMMA.16816.F32 R92, R4, R14, R92 ;  /* 0x0000000e045c723c */ /* 0x000fe2000000185c */
[----:B------:R-:W2:Y:S01]  /*137b0*/  LDSM.16.MT88.4 R12, [R140+0xa000] ;  /* 0x00a000008c0c783b */ /* 0x000ea20000004200 */
[----:B------:R-:W-:Y:S01]  /*137c0*/  FFMA.FTZ R165, R165, R2, R30 ;  /* 0x00000002a5a57223 */ /* 0x000fe2000001001e */
[----:B------:R-:W-:Y:S01]  /*137d0*/  MOV R2, R28 ;  /* 0x0000001c00027202 */ /* 0x000fe20000000f00 */
[----:B------:R-:W-:-:S02]  /*137e0*/  FADD.FTZ R27, R27, R32 ;  /* 0x000000201b1b7221 */ /* 0x000fc40000010000 */
[----:B------:R-:W-:Y:S01]  /*137f0*/  FADD.FTZ R165, R24, R165 ;  /* 0x000000a518a57221 */ /* 0x000fe20000010000 */
[----:B------:R-:W1:Y:S01]  /*13800*/  MUFU.EX2 R107, R107 ;  /* 0x0000006b006b7308 */ /* 0x000e620000000800 */
[----:B------:R-:W-:Y:S02]  /*13810*/  FADD.FTZ R26, R26, R27 ;  /* 0x0000001b1a1a7221 */ /* 0x000fe40000010000 */
[----:B------:R-:W-:Y:S02]  /*13820*/  FADD.FTZ R0, R0, R165 ;  /* 0x000000a500007221 */ /* 0x000fe40000010000 */
[----:B------:R-:W-:Y:S02]  /*13830*/  FADD.FTZ R25, R25, R26 ;  /* 0x0000001a19197221 */ /* 0x000fe40000010000 */
[----:B------:R-:W-:Y:S01]  /*13840*/  FADD.FTZ R0, R3, R0 ;  /* 0x0000000003007221 */ /* 0x000fe20000010000 */
[----:B------:R-:W-:Y:S01]  /*13850*/  MUFU.EX2 R108, R108 ;  /* 0x0000006c006c7308 */ /* 0x000fe20000000800 */
[----:B------:R-:W-:-:S07]  /*13860*/  MOV R3, R29 ;  /* 0x0000001d00037202 */ /* 0x000fce0000000f00 */
[----:B------:R-:W-:Y:S01]  /*13870*/  MUFU.EX2 R105, R105 ;  /* 0x0000006900697308 */ /* 0x000fe20000000800 */
[C---:B-1----:R-:W-:Y:S07]  /*13880*/  HMMA.16816.F32 R76, R4.reuse, R8, R76 ;  /* 0x00000008044c723c */ /* 0x042fee000000184c */
[----:B------:R-:W-:Y:S01]  /*13890*/  MUFU.EX2 R33, R33 ;  /* 0x0000002100217308 */ /* 0x000fe20000000800 */
[C---:B------:R-:W-:Y:S01]  /*138a0*/  HMMA.16816.F32 R80, R4.reuse, R10, R80 ;  /* 0x0000000a0450723c */ /* 0x040fe20000001850 */
[----:B------:R-:W1:Y:S06]  /*138b0*/  LDSM.16.MT88.4 R8, [R142+0x8800] ;  /* 0x008800008e08783b */ /* 0x000e6c0000004200 */
[----:B------:R-:W1:Y:S01]  /*138c0*/  MUFU.EX2 R124, R124 ;  /* 0x0000007c007c7308 */ /* 0x000e620000000800 */
[C---:B--2---:R-:W-:Y:S07]  /*138d0*/  HMMA.16816.F32 R88, R4.reuse, R12, R88 ;  /* 0x0000000c0458723c */ /* 0x044fee0000001858 */
[----:B------:R-:W-:Y:S01]  /*138e0*/  MUFU.EX2 R34, R34 ;  /* 0x0000002200227308 */ /* 0x000fe20000000800 */
[----:B------:R-:W-:Y:S01]  /*138f0*/  HMMA.16816.F32 R84, R4, R14, R84 ;  /* 0x0000000e0454723c */ /* 0x000fe20000001854 */
[----:B------:R-:W2:Y:S06]  /*13900*/  LDSM.16.MT88.4 R12, [R144+0x8800] ;  /* 0x00880000900c783b */ /* 0x000eac0000004200 */
[----:B------:R-:W1:Y:S01]  /*13910*/  MUFU.EX2 R35, R35 ;  /* 0x0000002300237308 */ /* 0x000e620000000800 */
[----:B---3--:R-:W-:Y:S01]  /*13920*/  F2FP.PACK_AB R4, R111, R112 ;  /* 0x000000706f04723e */ /* 0x008fe200000000ff */
[----:B------:R-:W-:Y:S01]  /*13930*/  FADD.FTZ R112, R112, R25 ;  /* 0x0000001970707221 */ /* 0x000fe20000010000 */
[----:B----4-:R-:W-:Y:S01]  /*13940*/  F2FP.PACK_AB R5, R120, R125 ;  /* 0x0000007d7805723e */ /* 0x010fe200000000ff */
[----:B------:R-:W-:Y:S01]  /*13950*/  FADD.FTZ R125, R125, R0 ;  /* 0x000000007d7d7221 */ /* 0x000fe20000010000 */
[----:B------:R-:W-:Y:S01]  /*13960*/  F2FP.PACK_AB R6, R113, R110 ;  /* 0x0000006e7106723e */ /* 0x000fe200000000ff */
[----:B------:R-:W-:Y:S01]  /*13970*/  FADD.FTZ R111, R111, R112 ;  /* 0x000000706f6f7221 */ /* 0x000fe20000010000 */
[----:B-----5:R-:W-:Y:S01]  /*13980*/  F2FP.PACK_AB R7, R118, R119 ;  /* 0x000000777607723e */ /* 0x020fe200000000ff */
[----:B------:R-:W-:-:S02]  /*13990*/  FADD.FTZ R120, R120, R125 ;  /* 0x0000007d78787221 */ /* 0x000fc40000010000 */
[----:B------:R-:W-:Y:S02]  /*139a0*/  FADD.FTZ R110, R110, R111 ;  /* 0x0000006f6e6e7221 */ /* 0x000fe40000010000 */
[----:B------:R-:W-:Y:S02]  /*139b0*/  FADD.FTZ R119, R119, R120 ;  /* 0x0000007877777221 */ /* 0x000fe40000010000 */
[----:B------:R-:W-:Y:S01]  /*139c0*/  HMMA.16816.F32 R64, R4, R16, R64 ;  /* 0x000000100440723c */ /* 0x000fe20000001840 */
[----:B------:R-:W-:Y:S02]  /*139d0*/  FADD.FTZ R113, R113, R110 ;  /* 0x0000006e71717221 */ /* 0x000fe40000010000 */
[----:B------:R-:W-:-:S05]  /*139e0*/  FADD.FTZ R118, R118, R119 ;  /* 0x0000007776767221 */ /* 0x000fca0000010000 */
        /* <DEDUP_REMOVED lines=80> */
[C---:B------:R-:W-:Y:S08]  /*13ef0*/  HMMA.16816.F32 R40, R4.reuse, R20, R40 ;  /* 0x000000140428723c */ /* 0x040ff00000001828 */
[C---:B------:R-:W-:Y:S08]  /*13f00*/  HMMA.16816.F32 R44, R4.reuse, R22, R44 ;  /* 0x00000016042c723c */ /* 0x040ff0000000182c */
[C---:B-1----:R-:W-:Y:S08]  /*13f10*/  HMMA.16816.F32 R64, R4.reuse, R8, R64 ;  /* 0x000000080440723c */ /* 0x042ff00000001840 */
[C---:B------:R-:W-:Y:S01]  /*13f20*/  HMMA.16816.F32 R68, R4.reuse, R10, R68 ;  /* 0x0000000a0444723c */ /* 0x040fe20000001844 */
[----:B------:R-:W1:Y:S07]  /*13f30*/  LDSM.16.MT88.4 R8, [R140+0xb800] ;  /* 0x00b800008c08783b */ /* 0x000e6e0000004200 */
[C---:B---3--:R-:W-:Y:S08]  /*13f40*/  HMMA.16816.F32 R72, R4.reuse, R16, R72 ;  /* 0x000000100448723c */ /* 0x048ff00000001848 */
[C---:B------:R-:W-:Y:S08]  /*13f50*/  HMMA.16816.F32 R92, R4.reuse, R18, R92 ;  /* 0x00000012045c723c */ /* 0x040ff0000000185c */
[C---:B--2---:R-:W-:Y:S08]  /*13f60*/  HMMA.16816.F32 R76, R4.reuse, R12, R76 ;  /* 0x0000000c044c723c */ /* 0x044ff0000000184c */
[C---:B------:R-:W-:Y:S08]  /*13f70*/  HMMA.16816.F32 R80, R4.reuse, R14, R80 ;  /* 0x0000000e0450723c */ /* 0x040ff00000001850 */
[C---:B-1----:R-:W-:Y:S08]  /*13f80*/  HMMA.16816.F32 R88, R4.reuse, R8, R88 ;  /* 0x000000080458723c */ /* 0x042ff00000001858 */
[----:B------:R-:W-:Y:S08]  /*13f90*/  HMMA.16816.F32 R84, R4, R10, R84 ;  /* 0x0000000a0454723c */ /* 0x000ff00000001854 */
.L_x_5607:
        /* <DEDUP_REMOVED lines=12> */
.L_x_5617:
        /* <DEDUP_REMOVED lines=48> */
[----:B------:R-:W-:Y:S01]  /*14360*/  IMAD.MOV.U32 R3, RZ, RZ, 0x40 ;  /* 0x00000040ff037424 */ /* 0x000fe200078e00ff */
[----:B------:R-:W-:Y:S03]  /*14370*/  LEA.HI.X.SX32 R11, R9, R159, 0x2, P0 ;  /* 0x0000009f090b7211 */ /* 0x000fe600000f16ff */
[----:B------:R-:W-:Y:S01]  /*14380*/  IMAD R3, R2, c[0x0][0x2d0], -R3 ;  /* 0x0000b40002037a24 */ /* 0x000fe200078e0a03 */
        /* <DEDUP_REMOVED lines=9> */
[----:B------:R-:W-:Y:S05]  /*14420*/  SHF.R.S32.HI R3, RZ, 0x1f, R4 ;  /* 0x0000001fff037819 */ /* 0x000fea0000011404 */
[----:B------:R-:W-:Y:S04]  /*14430*/  IMAD R3, R3, c[0x0][0x188], RZ ;  /* 0x0000620003037a24 */ /* 0x000fe800078e02ff */
[----:B------:R-:W-:Y:S04]  /*14440*/  IMAD R3, R4, c[0x0][0x18c], R3 ;  /* 0x0000630004037a24 */ /* 0x000fe800078e0203 */
[----:B------:R-:W-:Y:S02]  /*14450*/  IMAD.IADD R106, R7, 0x1, R3 ;  /* 0x00000001076a7824 */ /* 0x000fe400078e0203 */
[----:B------:R-:W-:Y:S03]  /*14460*/  IMAD.MOV.U32 R3, RZ, RZ, R6 ;  /* 0x000000ffff037224 */ /* 0x000fe600078e0006 */
.L_x_5614:
[C---:B------:R-:W-:Y:S02]  /*14470*/  LOP3.LUT P4, RZ, R162.reuse, 0x1, RZ, 0xc0, !PT ;  /* 0x00000001a2ff7812 */ /* 0x040fe4000788c0ff */
[CC--:B------:R-:W-:Y:S02]  /*14480*/  LEA R2, P6, R3.reuse, R170.reuse, 0x1 ;  /* 0x000000aa03027211 */ /* 0x0c0fe400078c08ff */
[----:B------:R-:W-:Y:S02]  /*14490*/  LOP3.LUT P2, RZ, R162, 0x2, RZ, 0xc0, !PT ;  /* 0x00000002a2ff7812 */ /* 0x000fe4000784c0ff */
[C---:B------:R-:W-:Y:S02]  /*144a0*/  IADD3 R107, P0, R154.reuse, R3, RZ ;  /* 0x000000039a6b7210 */ /* 0x040fe40007f1e0ff */
[--C-:B------:R-:W-:Y:S02]  /*144b0*/  LEA.HI.X R3, R3, R171, R106.reuse, 0x1, P6 ;  /* 0x000000ab03037211 */ /* 0x100fe400030f0c6a */
[C---:B------:R-:W-:Y:S01]  /*144c0*/  IADD3 R101, P1, R154.reuse, R107, RZ ;  /* 0x0000006b9a657210 */ /* 0x040fe20007f3e0ff */
[----:B------:R-:W-:Y:S02]  /*144d0*/  IMAD.X R104, R153, 0x1, R106, P0 ;  /* 0x0000000199687824 */ /* 0x000fe400000e066a */
[----:B------:R-:W-:Y:S01]  /*144e0*/  @!PT LDS RZ, [RZ] ;  /* 0x00000000fffff984 */ /* 0x000fe20000000800 */
[----:B------:R-:W-:Y:S01]  /*144f0*/  @!PT LDS RZ, [RZ] ;  /* 0x00000000fffff984 */ /* 0x000fe20000000800 */
[----:B------:R-:W-:Y:S01]  /*14500*/  @!PT LDS RZ, [RZ] ;  /* 0x00000000fffff984 */ /* 0x000fe20000000800 */
[----:B------:R1:W-:Y:S01]  /*14510*/  @P4 LDGSTS.E.BYPASS.LTC128B.128 [R157+0x8000], [R2.64] ;  /* 0x08000000029d4fae */ /* 0x0003e2000b901d46 */
[-C--:B------:R-:W-:Y:S01]  /*14520*/  @P4 LEA R174, P5, R107, R170.reuse, 0x1 ;  /* 0x000000aa6bae4211 */ /* 0x080fe200078a08ff */
[--C-:B------:R-:W-:Y:S01]  /*14530*/  IMAD.X R106, R153, 0x1, R104.reuse, P1 ;  /* 0x00000001996a7824 */ /* 0x100fe200008e0668 */
[-C--:B------:R-:W-:Y:S01]  /*14540*/  @P4 LEA R180, P6, R101, R170.reuse, 0x1 ;  /* 0x000000aa65b44211 */ /* 0x080fe200078c08ff */
[----:B------:R-:W-:Y:S01]  /*14550*/  @!P4 STS.128 [R157+0x8000], RZ ;  /* 0x008000ff9d00c388 */ /* 0x000fe20000000c00 */
[CC--:B------:R-:W-:Y:S02]  /*14560*/  @P4 LEA.HI.X R175, R107.reuse, R171.reuse, R104, 0x1, P5 ;  /* 0x000000ab6baf4211 */ /* 0x0c0fe400028f0c68 */
[-C--:B------:R-:W-:Y:S01]  /*14570*/  @P2 LEA R172, P0, R107, R170.reuse, 0x1 ;  /* 0x000000aa6bac2211 */ /* 0x080fe200078008ff */
[----:B------:R-:W-:Y:S01]  /*14580*/  @!PT LDS RZ, [RZ] ;  /* 0x00000000fffff984 */ /* 0x000fe20000000800 */
[----:B------:R-:W-:Y:S01]  /*14590*/  @!PT LDS RZ, [RZ] ;  /* 0x00000000fffff984 */ /* 0x000fe20000000800 */
[----:B------:R-:W-:Y:S01]  /*145a0*/  @!PT LDS RZ, [RZ] ;  /* 0x00000000fffff984 */ /* 0x000fe20000000800 */
[----:B------:R1:W-:Y:S01]  /*145b0*/  @P2 LDGSTS.E.BYPASS.LTC128B.128 [R157+0xa000], [R2.64+0x80] ;  /* 0x0a000080029d2fae */ /* 0x0003e2000b901d46 */
[-C--:B------:R-:W-:Y:S02]  /*145c0*/  @P4 LEA.HI.X R181, R101, R171.reuse, R106, 0x1, P6 ;  /* 0x000000ab65b54211 */ /* 0x080fe400030f0c6a */
[----:B------:R-:W-:Y:S01]  /*145d0*/  @P2 LEA.HI.X R173, R107, R171, R104, 0x1, P0 ;  /* 0x000000ab6bad2211 */ /* 0x000fe200000f0c68 */
[----:B------:R-:W-:Y:S01]  /*145e0*/  @!P2 STS.128 [R157+0xa000], RZ ;  /* 0x00a000ff9d00a388 */ /* 0x000fe20000000c00 */
[CC--:B------:R-:W-:Y:S02]  /*145f0*/  @P2 LEA R176, P1, R101.reuse, R170.reuse, 0x1 ;  /* 0x000000aa65b02211 */ /* 0x0c0fe400078208ff */
[----:B------:R-:W-:Y:S01]  /*14600*/  IADD3 R107, P0, R154, R101, RZ ;  /* 0x000000659a6b7210 */ /* 0x000fe20007f1e0ff */
[----:B------:R-:W-:Y:S01]  /*14610*/  @!PT LDS RZ, [RZ] ;  /* 0x00000000fffff984 */ /* 0x000fe20000000800 */
[----:B------:R-:W-:Y:S01]  /*14620*/  @!PT LDS RZ, [RZ] ;  /* 0x00000000fffff984 */ /* 0x000fe20000000800 */
[----:B------:R-:W-:Y:S01]  /*14630*/  @!PT LDS RZ, [RZ] ;  /* 0x00000000fffff984 */ /* 0x000fe20000000800 */
[----:B------:R1:W-:Y:S01]  /*14640*/  @P4 LDGSTS.E.BYPASS.LTC128B.128 [R157+0x8800], [R174.64] ;  /* 0x08800000ae9d4fae */ /* 0x0003e2000b901d46 */
[-CC-:B------:R-:W-:Y:S02]  /*14650*/  @P2 LEA.HI.X R177, R101, R171.reuse, R106.reuse, 0x1, P1 ;  /* 0x000000ab65b12211 */ /* 0x180fe400008f0c6a */
[-C--:B------:R-:W-:Y:S01]  /*14660*/  @P4 LEA R178, P5, R107, R170.reuse, 0x1 ;  /* 0x000000aa6bb24211 */ /* 0x080fe200078a08ff */
[----:B------:R-:W-:Y:S01]  /*14670*/  @!P4 STS.128 [R157+0x8800], RZ ;  /* 0x008800ff9d00c388 */ /* 0x000fe20000000c00 */
[----:B------:R-:W-:Y:S01]  /*14680*/  IMAD.X R104, R153, 0x1, R106, P0 ;  /* 0x0000000199687824 */ /* 0x000fe200000e066a */
[C---:B------:R-:W-:Y:S02]  /*14690*/  @P2 LEA R170, P0, R107.reuse, R170, 0x1 ;  /* 0x000000aa6baa2211 */ /* 0x040fe400078008ff */
[----:B------:R-:W-:Y:S01]  /*146a0*/  @!PT LDS RZ, [RZ] ;  /* 0x00000000fffff984 */ /* 0x000fe20000000800 */
[----:B------:R-:W-:Y:S01]  /*146b0*/  @!PT LDS RZ, [RZ] ;  /* 0x00000000fffff984 */ /* 0x000fe20000000800 */
[----:B------:R-:W-:Y:S01]  /*146c0*/  @!PT LDS RZ, [RZ] ;  /* 0x00000000fffff984 */ /* 0x000fe20000000800 */
[----:B------:R1:W-:Y:S02]  /*146d0*/  @P2 LDGSTS.E.BYPASS.LTC128B.128 [R157+0xa800], [R172.64+0x80] ;  /* 0x0a800080ac9d2fae */ /* 0x0003e4000b901d46 */
[CCC-:B------:R-:W-:Y:S02]  /*146e0*/  @P4 LEA.HI.X R179, R107.reuse, R171.reuse, R104.reuse, 0x1, P5 ;  /* 0x000000ab6bb34211 */ /* 0x1c0fe400028f0c68 */
[----:B------:R-:W-:Y:S01]  /*146f0*/  @!P2 STS.128 [R157+0xa800], RZ ;  /* 0x00a800ff9d00a388 */ /* 0x000fe20000000c00 */
[----:B------:R-:W-:Y:S02]  /*14700*/  @P2 LEA.HI.X R171, R107, R171, R104, 0x1, P0 ;  /* 0x000000ab6bab2211 */ /* 0x000fe400000f0c68 */
[----:B------:R-:W-:Y:S01]  /*14710*/  ISETP.GE.AND P0, PT, R161, 0x2, PT ;  /* 0x00000002a100780c */ /* 0x000fe20003f06270 */
        /* <DEDUP_REMOVED lines=23> */
[----:B------:R-:W5:Y:S04]  /*14890*/  LDSM.16.M88.4 R120, [R149+0x5000] ;  /* 0x005000009578783b */ /* 0x000f680000000200 */
[----:B------:R-:W0:Y:S01]  /*148a0*/  LDGDEPBAR ;  /* 0x00000000000079af */ /* 0x000e220000000000 */
[----:B--2---:R-:W-:Y:S03]  /*148b0*/  IMAD.MOV.U32 R170, RZ, RZ, R2 ;  /* 0x000000ffffaa7224 */ /* 0x004fe600078e0002 */
[----:B------:R-:W2:Y:S01]  /*148c0*/  LDSM.16.M88.4 R124, [R149+0x5800] ;  /* 0x00580000957c783b */ /* 0x000ea20000000200 */
[----:B------:R-:W-:Y:S03]  /*148d0*/  IMAD.MOV.U32 R171, RZ, RZ, R3 ;  /* 0x000000ffffab7224 */ /* 0x000fe600078e0003 */
[----:B------:R-:W-:Y:S01]  /*148e0*/  LDSM.16.M88.4 R128, [R138] ;  /* 0x000000008a80783b */ /* 0x000fe20000000200 */
[C---:B---3--:R-:W-:Y:S08]  /*148f0*/  HMMA.16816.F32 R4, R108.reuse, R112, RZ ;  /* 0x000000706c04723c */ /* 0x048ff000000018ff */
[C---:B------:R-:W-:Y:S01]  /*14900*/  HMMA.16816.F32 R8, R108.reuse, R114, RZ ;  /* 0x000000726c08723c */ /* 0x040fe200000018ff */
[----:B------:R-:W-:Y:S07]  /*14910*/  LDSM.16.M88.4 R112, [R148] ;  /* 0x000000009470783b */ /* 0x000fee0000000200 */
[C---:B----4-:R-:W-:Y:S08]  /*14920*/  HMMA.16816.F32 R12, R108.reuse, R116, RZ ;  /* 0x000000746c0c723c */ /* 0x050ff000000018ff */
[C---:B------:R-:W-:Y:S01]  /*14930*/  HMMA.16816.F32 R16, R108.reuse, R118, RZ ;  /* 0x000000766c10723c */ /* 0x040fe200000018ff */
[----:B------:R-:W3:Y:S07]  /*14940*/  LDSM.16.M88.4 R116, [R147] ;  /* 0x000000009374783b */ /* 0x000eee0000000200 */
[C---:B-----5:R-:W-:Y:S08]  /*14950*/  HMMA.16816.F32 R20, R108.reuse, R120, RZ ;  /* 0x000000786c14723c */ /* 0x060ff000000018ff */
[C---:B------:R-:W-:Y:S01]  /*14960*/  HMMA.16816.F32 R24, R108.reuse, R122, RZ ;  /* 0x0000007a6c18723c */ /* 0x040fe200000018ff */
[----:B------:R-:W4:Y:S07]  /*14970*/  LDSM.16.M88.4 R120, [R139] ;  /* 0x000000008b78783b */ /* 0x000f2e0000000200 */
[C---:B--2---:R-:W-:Y:S08]  /*14980*/  HMMA.16816.F32 R28, R108.reuse, R124, RZ ;  /* 0x0000007c6c1c723c */ /* 0x044ff000000018ff */
[----:B------:R-:W-:Y:S01]  /*14990*/  HMMA.16816.F32 R32, R108, R126, RZ ;  /* 0x0000007e6c20723c */ /* 0x000fe200000018ff */
[----:B------:R-:W2:Y:S04]  /*149a0*/  LDSM.16.M88.4 R108, [R137] ;  /* 0x00000000896c783b */ /* 0x000ea80000000200 */
[----:B------:R-:W-:Y:S03]  /*149b0*/  LDSM.16.M88.4 R124, [R143+0x4800] ;  /* 0x004800008f7c783b */ /* 0x000fe60000000200 */
[C---:B---3--:R-:W-:Y:S08]  /*149c0*/  HMMA.16816.F32 R4, R112.reuse, R116, R4 ;  /* 0x000000747004723c */ /* 0x048ff00000001804 */
[C---:B------:R-:W-:Y:S01]  /*149d0*/  HMMA.16816.F32 R8, R112.reuse, R118, R8 ;  /* 0x000000767008723c */ /* 0x040fe20000001808 */
[----:B------:R-:W-:Y:S07]  /*149e0*/  LDSM.16.M88.4 R116, [R146] ;  /* 0x000000009274783b */ /* 0x000fee0000000200 */
[C---:B----4-:R-:W-:Y:S08]  /*149f0*/  HMMA.16816.F32 R12, R112.reuse, R120, R12 ;  /* 0x00000078700c723c */ /* 0x050ff0000000180c */
[C---:B------:R-:W-:Y:S01]  /*14a00*/  HMMA.16816.F32 R16, R112.reuse, R122, R16 ;  /* 0x0000007a7010723c */ /* 0x040fe20000001810 */
[----:B------:R-:W3:Y:S07]  /*14a10*/  LDSM.16.M88.4 R120, [R143+0x4000] ;  /* 0x004000008f78783b */ /* 0x000eee0000000200 */
[C---:B------:R-:W-:Y:S08]  /*14a20*/  HMMA.16816.F32 R20, R112.reuse, R128, R20 ;  /* 0x000000807014723c */ /* 0x040ff00000001814 */
[C---:B------:R-:W-:Y:S08]  /*14a30*/  HMMA.16816.F32 R24, R112.reuse, R130, R24 ;  /* 0x000000827018723c */ /* 0x040ff00000001818 */
[C---:B--2---:R-:W-:Y:S08]  /*14a40*/  HMMA.16816.F32 R28, R112.reuse, R108, R28 ;  /* 0x0000006c701c723c */ /* 0x044ff0000000181c */
[----:B------:R-:W-:Y:S01]  /*14a50*/  HMMA.16816.F32 R32, R112, R110, R32 ;  /* 0x0000006e7020723c */ /* 0x000fe20000001820 */
[----:B------:R-:W2:Y:S04]  /*14a60*/  LDSM.16.M88.4 R108, [R143+0x5000] ;  /* 0x005000008f6c783b */ /* 0x000ea80000000200 */
[----:B------:R-:W4:Y:S03]  /*14a70*/  LDSM.16.M88.4 R112, [R143+0x5800] ;  /* 0x005800008f70783b */ /* 0x000f260000000200 */
[C---:B---3--:R-:W-:Y:S08]  /*14a80*/  HMMA.16816.F32 R4, R116.reuse, R120, R4 ;  /* 0x000000787404723c */ /* 0x048ff00000001804 */
[C---:B------:R-:W-:Y:S01]  /*14a90*/  HMMA.16816.F32 R8, R116.reuse, R122, R8 ;  /* 0x0000007a7408723c */ /* 0x040fe20000001808 */
[----:B------:R-:W-:Y:S07]  /*14aa0*/  LDSM.16.M88.4 R120, [R136] ;  /* 0x000000008878783b */ /* 0x000fee0000000200 */
[C---:B------:R-:W-:Y:S08]  /*14ab0*/  HMMA.16816.F32 R12, R116.reuse, R124, R12 ;  /* 0x0000007c740c723c */ /* 0x040ff0000000180c */
[C---:B------:R-:W-:Y:S01]  /*14ac0*/  HMMA.16816.F32 R16, R116.reuse, R126, R16 ;  /* 0x0000007e7410723c */ /* 0x040fe20000001810 */
[----:B------:R-:W-:Y:S07]  /*14ad0*/  LDSM.16.M88.4 R124, [R136+0x800] ;  /* 0x00080000887c783b */ /* 0x000fee0000000200 */
[C---:B--2---:R-:W-:Y:S08]  /*14ae0*/  HMMA.16816.F32 R20, R116.reuse, R108, R20 ;  /* 0x0000006c7414723c */ /* 0x044ff00000001814 */
[C---:B------:R-:W-:Y:S01]  /*14af0*/  HMMA.16816.F32 R24, R116.reuse, R110, R24 ;  /* 0x0000006e7418723c */ /* 0x040fe20000001818 */
[----:B------:R-:W2:Y:S07]  /*14b00*/  LDSM.16.M88.4 R108, [R145] ;  /* 0x00000000916c783b */ /* 0x000eae0000000200 */
[C---:B----4-:R-:W-:Y:S08]  /*14b10*/  HMMA.16816.F32 R28, R116.reuse, R112, R28 ;  /* 0x00000070741c723c */ /* 0x050ff0000000181c */
[----:B------:R-:W-:Y:S01]  /*14b20*/  HMMA.16816.F32 R32, R116, R114, R32 ;  /* 0x000000727420723c */ /* 0x000fe20000001820 */
[----:B------:R-:W3:Y:S04]  /*14b30*/  LDSM.16.M88.4 R112, [R136+0x1000] ;  /* 0x001000008870783b */ /* 0x000ee80000000200 */
        /* <DEDUP_REMOVED lines=8> */
[C---:B------:R-:W-:Y:S01]  /*14bc0*/  HMMA.16816.F32 R24, R108.reuse, R114, R24 ;  /* 0x000000726c18723c */ /* 0x040fe20000001818 */
[----:B------:R-:W2:Y:S07]  /*14bd0*/  LDSM.16.M88.4 R112, [R150+0x2000] ;  /* 0x002000009670783b */ /* 0x000eae0000000200 */
[C---:B----4-:R-:W-:Y:S08]  /*14be0*/  HMMA.16816.F32 R28, R108.reuse, R116, R28 ;  /* 0x000000746c1c723c */ /* 0x050ff0000000181c */
[----:B------:R-:W-:Y:S01]  /*14bf0*/  HMMA.16816.F32 R32, R108, R118, R32 ;  /* 0x000000766c20723c */ /* 0x000fe20000001820 */
[----:B------:R-:W3:Y:S04]  /*14c00*/  LDSM.16.M88.4 R108, [R149+0x7000] ;  /* 0x00700000956c783b */ /* 0x000ee80000000200 */
[----:B------:R-:W4:Y:S03]  /*14c10*/  LDSM.16.M88.4 R116, [R149+0x7800] ;  /* 0x007800009574783b */ /* 0x000f260000000200 */
[C---:B--2---:R-:W-:Y:S08]  /*14c20*/  HMMA.16816.F32 R4, R112.reuse, R120, R4 ;  /* 0x000000787004723c */ /* 0x044ff00000001804 */
[C---:B------:R-:W-:Y:S01]  /*14c30*/  HMMA.16816.F32 R8, R112.reuse, R122, R8 ;  /* 0x0000007a7008723c */ /* 0x040fe20000001808 */
[----:B------:R-:W-:Y:S07]  /*14c40*/  LDSM.16.M88.4 R120, [R135] ;  /* 0x000000008778783b */ /* 0x000fee0000000200 */
[C---:B------:R-:W-:Y:S08]  /*14c50*/  HMMA.16816.F32 R12, R112.reuse, R124, R12 ;  /* 0x0000007c700c723c */ /* 0x040ff0000000180c */
[C---:B------:R-:W-:Y:S01]  /*14c60*/  HMMA.16816.F32 R16, R112.reuse, R126, R16 ;  /* 0x0000007e7010723c */ /* 0x040fe20000001810 */
[----:B------:R-:W-:Y:S07]  /*14c70*/  LDSM.16.M88.4 R124, [R134] ;  /* 0x00000000867c783b */ /* 0x000fee0000000200 */
[C---:B---3--:R-:W-:Y:S08]  /*14c80*/  HMMA.16816.F32 R20, R112.reuse, R108, R20 ;  /* 0x0000006c7014723c */ /* 0x048ff00000001814 */
[C---:B------:R-:W-:Y:S01]  /*14c90*/  HMMA.16816.F32 R24, R112.reuse, R110, R24 ;  /* 0x0000006e7018723c */ /* 0x040fe20000001818 */
[----:B------:R-:W2:Y:S07]  /*14ca0*/  LDSM.16.M88.4 R108, [R148+0x2000] ;  /* 0x00200000946c783b */ /* 0x000eae0000000200 */
[C---:B----4-:R-:W-:Y:S08]  /*14cb0*/  HMMA.16816.F32 R28, R112.reuse, R116, R28 ;  /* 0x00000074701c723c */ /* 0x050ff0000000181c */
[----:B------:R-:W-:Y:S01]  /*14cc0*/  HMMA.16816.F32 R32, R112, R118, R32 ;  /* 0x000000767020723c */ /* 0x000fe20000001820 */
[----:B------:R-:W3:Y:S04]  /*14cd0*/  LDSM.16.M88.4 R112, [R133] ;  /* 0x000000008570783b */ /* 0x000ee80000000200 */
[----:B------:R-:W4:Y:S03]  /*14ce0*/  LDSM.16.M88.4 R116, [R132] ;  /* 0x000000008474783b */ /* 0x000f260000000200 */
        /* <DEDUP_REMOVED lines=26> */
[----:B------:R-:W-:Y:S04]  /*14e90*/  DEPBAR.LE SB0, 0x0 ;  /* 0x000080000000791a */ /* 0x000fe80000000000 */
[----:B------:R-:W-:Y:S01]  /*14ea0*/  BAR.SYNC.DEFER_BLOCKING 0x0 ;  /* 0x0000000000007b1d */ /* 0x000fe20000010000 */
[C---:B--2---:R-:W-:Y:S08]  /*14eb0*/  HMMA.16816.F32 R4, R108.reuse, R120, R4 ;  /* 0x000000786c04723c */ /* 0x044ff00000001804 */
[C---:B------:R-:W-:Y:S08]  /*14ec0*/  HMMA.16816.F32 R8, R108.reuse, R122, R8 ;  /* 0x0000007a6c08723c */ /* 0x040ff00000001808 */
[C---:B------:R-:W-:Y:S08]  /*14ed0*/  HMMA.16816.F32 R12, R108.reuse, R124, R12 ;  /* 0x0000007c6c0c723c */ /* 0x040ff0000000180c */
[C---:B------:R-:W-:Y:S08]  /*14ee0*/  HMMA.16816.F32 R16, R108.reuse, R126, R16 ;  /* 0x0000007e6c10723c */ /* 0x040ff00000001810 */
[C---:B---3--:R-:W-:Y:S08]  /*14ef0*/  HMMA.16816.F32 R20, R108.reuse, R112, R20 ;  /* 0x000000706c14723c */ /* 0x048ff00000001814 */
[C---:B------:R-:W-:Y:S08]  /*14f00*/  HMMA.16816.F32 R24, R108.reuse, R114, R24 ;  /* 0x000000726c18723c */ /* 0x040ff00000001818 */
[C---:B----4-:R-:W-:Y:S08]  /*14f10*/  HMMA.16816.F32 R28, R108.reuse, R116, R28 ;  /* 0x000000746c1c723c */ /* 0x050ff0000000181c */
[----:B------:R-:W-:Y:S01]  /*14f20*/  HMMA.16816.F32 R32, R108, R118, R32 ;  /* 0x000000766c20723c */ /* 0x000fe20000001820 */
[----:B------:R-:W-:Y:S03]  /*14f30*/  @!UPT UIADD3 URZ, URZ, URZ, URZ ;  /* 0x0000003f3f3ff290 */ /* 0x000fe6000fffe03f */
[----:B------:R-:W-:-:S11]  /*14f40*/  @!P0 BRA `(.L_x_5615) ;  /* 0x000007f000008947 */ /* 0x000fd60003800000 */
[----:B-1----:R-:W-:Y:S02]  /*14f50*/  MOV R107, UR5 ;  /* 0x00000005006b7c02 */ /* 0x002fe40008000f00 */
        /* <DEDUP_REMOVED lines=33> */
[----:B------:R-:W-:Y:S02]  /*15170*/  ISETP.GE.AND P1, PT, R110, RZ, PT ;  /* 0x000000ff6e00720c */ /* 0x000fe40003f26270 */
[----:B------:R-:W-:Y:S05]  /*15180*/  LOP3.LUT R2, RZ, c[0x0][0x2d0], RZ, 0x33, !PT ;  /* 0x0000b400ff027a12 */ /* 0x000fea00078e33ff */
        /* <DEDUP_REMOVED lines=27> */
[----:B------:R-:W-:Y:S05]  /*15340*/  IMAD.MOV.U32 R107, RZ, RZ, R106 ;  /* 0x000000ffff6b7224 */ /* 0x000fea00078e006a */
.L_x_5616:
[CC--:B------:R-:W-:Y:S02]  /*15350*/  LEA R110, P6, R107.reuse, R160.reuse, 0x1 ;  /* 0x000000a06b6e7211 */ /* 0x0c0fe400078c08ff */
[C---:B------:R-:W-:Y:S02]  /*15360*/  IADD3 R101, P0, R152.reuse, R107, RZ ;  /* 0x0000006b98657210 */ /* 0x040fe40007f1e0ff */
[--C-:B------:R-:W-:Y:S02]  /*15370*/  LEA.HI.X R111, R107, R163, R104.reuse, 0x1, P6 ;  /* 0x000000a36b6f7211 */ /* 0x100fe400030f0c68 */
[-C--:B------:R-:W-:Y:S01]  /*15380*/  @P4 LEA R108, P5, R101, R160.reuse, 0x1 ;  /* 0x000000a0656c4211 */ /* 0x080fe200078a08ff */
        /* <DEDUP_REMOVED lines=8> */
[----:B------:R1:W-:Y:S01]  /*15410*/  @!P4 STS.128 [R157+0x4000], RZ ;  /* 0x004000ff9d00c388 */ /* 0x0003e20000000c00 */
[-CC-:B------:R-:W-:Y:S01]  /*15420*/  @P2 LEA.HI.X R107, R101, R163.reuse, R2.reuse, 0x1, P0 ;  /* 0x000000a3656b2211 */ /* 0x180fe200000f0c02 */
[----:B------:R-:W-:Y:S01]  /*15430*/  IMAD.X R104, R151, 0x1, R2, P1 ;  /* 0x0000000197687824 */ /* 0x000fe200008e0602 */
[CC--:B------:R-:W-:Y:S01]  /*15440*/  @P4 LEA R116, P6, R3.reuse, R160.reuse, 0x1 ;  /* 0x000000a003744211 */ /* 0x0c0fe200078c08ff */
[----:B------:R-:W-:Y:S01]  /*15450*/  @!PT LDS RZ, [RZ] ;  /* 0x00000000fffff984 */ /* 0x000fe20000000800 */
[----:B------:R-:W-:Y:S01]  /*15460*/  @!PT LDS RZ, [RZ] ;  /* 0x00000000fffff984 */ /* 0x000fe20000000800 */
[----:B------:R-:W-:Y:S01]  /*15470*/  @!PT LDS RZ, [RZ] ;  /* 0x00000000fffff984 */ /* 0x000fe20000000800 */
[----:B------:R1:W-:Y:S01]  /*15480*/  @P2 LDGSTS.E.BYPASS.LTC128B.128 [R157+0x6000], [R110.64+0x80] ;  /* 0x060000806e9d2fae */ /* 0x0003e2000b901d46 */
[CC--:B------:R-:W-:Y:S02]  /*15490*/  @P2 LEA R112, P1, R3.reuse, R160.reuse, 0x1 ;  /* 0x000000a003702211 */ /* 0x0c0fe400078208ff */
[CCC-:B------:R-:W-:Y:S01]  /*154a0*/  @P4 LEA.HI.X R117, R3.reuse, R163.reuse, R104.reuse, 0x1, P6 ;  /* 0x000000a303754211 */ /* 0x1c0fe200030f0c68 */
[----:B------:R1:W-:Y:S01]  /*154b0*/  @!P2 STS.128 [R157+0x6000], RZ ;  /* 0x006000ff9d00a388 */ /* 0x0003e20000000c00 */
[--C-:B------:R-:W-:Y:S02]  /*154c0*/  @P2 LEA.HI.X R113, R3, R163, R104.reuse, 0x1, P1 ;  /* 0x000000a303712211 */ /* 0x100fe400008f0c68 */
[----:B------:R-:W-:Y:S01]  /*154d0*/  IADD3 R101, P0, R152, R3, RZ ;  /* 0x0000000398657210 */ /* 0x000fe20007f1e0ff */
[----:B------:R-:W-:Y:S01]  /*154e0*/  @!PT LDS RZ, [RZ] ;  /* 0x00000000fffff984 */ /* 0x000fe20000000800 */
[----:B------:R-:W-:Y:S01]  /*154f0*/  @!PT LDS RZ, [RZ] ;  /* 0x00000000fffff984 */ /* 0x000fe20000000800 */
[----:B------:R-:W-:Y:S01]  /*15500*/  @!PT LDS RZ, [RZ] ;  /* 0x00000000fffff984 */ /* 0x000fe20000000800 */
[----:B------:R1:W-:Y:S03]  /*15510*/  @P4 LDGSTS.E.BYPASS.LTC128B.128 [R157+0x4800], [R108.64] ;  /* 0x048000006c9d4fae */ /* 0x0003e6000b901d46 */
[-C--:B------:R-:W-:Y:S01]  /*15520*/  @P4 LEA R114, P5, R101, R160.reuse, 0x1 ;  /* 0x000000a065724211 */ /* 0x080fe200078a08ff */
[----:B------:R1:W-:Y:S01]  /*15530*/  @!P4 STS.128 [R157+0x4800], RZ ;  /* 0x004800ff9d00c388 */ /* 0x0003e20000000c00 */
[----:B------:R-:W-:Y:S01]  /*15540*/  IMAD.X R2, R151, 0x1, R104, P0 ;  /* 0x0000000197027824 */ /* 0x000fe200000e0668 */
[C---:B------:R-:W-:Y:S01]  /*15550*/  @P2 LEA R118, P0, R101.reuse, R160, 0x1 ;  /* 0x000000a065762211 */ /* 0x040fe200078008ff */
[----:B------:R-:W-:Y:S01]  /*15560*/  IMAD.MOV.U32 R160, RZ, RZ, R110 ;  /* 0x000000ffffa07224 */ /* 0x000fe200078e006e */
[----:B------:R-:W-:Y:S01]  /*15570*/  @!PT LDS RZ, [RZ] ;  /* 0x00000000fffff984 */ /* 0x000fe20000000800 */
[----:B------:R-:W-:Y:S01]  /*15580*/  @!PT LDS RZ, [RZ] ;  /* 0x00000000fffff984 */ /* 0x000fe20000000800 */
[----:B------:R-:W-:Y:S01]  /*15590*/  @!PT LDS RZ, [RZ] ;  /* 0x00000000fffff984 */ /* 0x000fe20000000800 */
[----:B------:R1:W-:Y:S02]  /*155a0*/  @P2 LDGSTS.E.BYPASS.LTC128B.128 [R157+0x6800], [R106.64+0x80] ;  /* 0x068000806a9d2fae */ /* 0x0003e4000b901d46 */
[CCC-:B------:R-:W-:Y:S02]  /*155b0*/  @P4 LEA.HI.X R115, R101.reuse, R163.reuse, R2.reuse, 0x1, P5 ;  /* 0x000000a365734211 */ /* 0x1c0fe400028f0c02 */
        /* <DEDUP_REMOVED lines=24> */
.L_x_5615:
[----:B-1----:R-:W-:Y:S01]  /*15740*/  FMNMX.FTZ R2, R4, R0, !PT ;  /* 0x0000000004027209 */ /* 0x002fe20007810000 */
        /* <DEDUP_REMOVED lines=36> */
[----:B------:R-:W-:Y:S08]  /*15990*/  LDSM.16.MT88.4 R108, [R142+0x8000] ;  /* 0x008000008e6c783b */ /* 0x000ff00000004200 */
[----:B------:R-:W1:Y:S08]  /*159a0*/  SHFL.BFLY PT, R3, R106, 0x1, 0x1f ;  /* 0x0c201f006a037f89 */ /* 0x000e7000000e0000 */
[----:B------:R-:W2:Y:S01]  /*159b0*/  SHFL.BFLY PT, R2, R107, 0x1, 0x1f ;  /* 0x0c201f006b027f89 */ /* 0x000ea200000e0000 */
[----:B-1----:R-:W-:Y:S04]  /*159c0*/  FMNMX.FTZ R3, R106, R3, !PT ;  /* 0x000000036a037209 */ /* 0x002fe80007810000 */
[C---:B------:R-:W-:Y:S01]  /*159d0*/  FSETP.NEU.FTZ.AND P0, PT, R3.reuse, -INF , PT ;  /* 0xff8000000300780b */ /* 0x040fe20003f1d000 */
[C---:B------:R-:W-:Y:S02]  /*159e0*/  FADD.FTZ R0, -R3.reuse, R0 ;  /* 0x0000000003007221 */ /* 0x040fe40000010100 */
[----:B------:R-:W-:Y:S01]  /*159f0*/  FMUL.FTZ R125, R3, c[0x0][0x23c] ;  /* 0x00008f00037d7a20 */ /* 0x000fe20000410000 */
[----:B--2---:R-:W-:Y:S01]  /*15a00*/  FMNMX.FTZ R2, R107, R2, !PT ;  /* 0x000000026b027209 */ /* 0x004fe20007810000 */
[----:B------:R-:W-:Y:S03]  /*15a10*/  FMUL.FTZ R101, R0, c[0x0][0x23c] ;  /* 0x00008f0000657a20 */ /* 0x000fe60000410000 */
[----:B------:R-:W-:Y:S01]  /*15a20*/  FSEL R125, R125, RZ, P0 ;  /* 0x000000ff7d7d7208 */ /* 0x000fe20000000000 */
[C---:B------:R-:W-:Y:S01]  /*15a30*/  FADD.FTZ R0, -R2.reuse, R105 ;  /* 0x0000006902007221 */ /* 0x040fe20000010100 */
[C---:B------:R-:W-:Y:S01]  /*15a40*/  FSETP.NEU.FTZ.AND P0, PT, R2.reuse, -INF , PT ;  /* 0xff8000000200780b */ /* 0x040fe20003f1d000 */
[----:B------:R-:W-:Y:S01]  /*15a50*/  FMUL.FTZ R121, R2, c[0x0][0x23c] ;  /* 0x00008f0002797a20 */ /* 0x000fe20000410000 */
[----:B------:R-:W1:Y:S01]  /*15a60*/  MUFU.EX2 R101, R101 ;  /* 0x0000006500657308 */ /* 0x000e620000000800 */
[----:B------:R-:W-:Y:S02]  /*15a70*/  FMUL.FTZ R104, R0, c[0x0][0x23c] ;  /* 0x00008f0000687a20 */ /* 0x000fe40000410000 */
[--C-:B------:R-:W-:Y:S01]  /*15a80*/  FFMA.FTZ R120, R4, c[0x0][0x23c], -R125.reuse ;  /* 0x00008f0004787a23 */ /* 0x100fe2000001087d */
[----:B------:R-:W-:Y:S01]  /*15a90*/  FSEL R121, R121, RZ, P0 ;  /* 0x000000ff79797208 */ /* 0x000fe20000000000 */
[--C-:B------:R-:W-:Y:S01]  /*15aa0*/  FFMA.FTZ R5, R5, c[0x0][0x23c], -R125.reuse ;  /* 0x00008f0005057a23 */ /* 0x100fe2000001087d */
[----:B------:R-:W-:Y:S01]  /*15ab0*/  ISETP.GT.AND P0, PT, R161, 0x1, PT ;  /* 0x00000001a100780c */ /* 0x000fe20003f04270 */
[----:B------:R-:W-:Y:S02]  /*15ac0*/  FFMA.FTZ R116, R8, c[0x0][0x23c], -R125 ;  /* 0x00008f0008747a23 */ /* 0x000fe4000001087d */
[--C-:B------:R-:W-:Y:S01]  /*15ad0*/  FFMA.FTZ R6, R6, c[0x0][0x23c], -R121.reuse ;  /* 0x00008f0006067a23 */ /* 0x100fe20000010879 */
[----:B------:R2:W3:Y:S01]  /*15ae0*/  MUFU.EX2 R0, R104 ;  /* 0x0000006800007308 */ /* 0x0004e20000000800 */
[----:B------:R-:W-:Y:S02]  /*15af0*/  FFMA.FTZ R7, R7, c[0x0][0x23c], -R121 ;  /* 0x00008f0007077a23 */ /* 0x000fe40000010879 */
[----:B------:R-:W-:Y:S02]  /*15b00*/  FFMA.FTZ R117, R9, c[0x0][0x23c], -R125 ;  /* 0x00008f0009757a23 */ /* 0x000fe4000001087d */
[--C-:B------:R-:W-:Y:S02]  /*15b10*/  FFMA.FTZ R118, R10, c[0x0][0x23c], -R121.reuse ;  /* 0x00008f000a767a23 */ /* 0x100fe40000010879 */
[----:B------:R-:W-:Y:S02]  /*15b20*/  FFMA.FTZ R119, R11, c[0x0][0x23c], -R121 ;  /* 0x00008f000b777a23 */ /* 0x000fe40000010879 */
[--C-:B------:R-:W-:Y:S01]  /*15b30*/  FFMA.FTZ R126, R28, c[0x0][0x23c], -R125.reuse ;  /* 0x00008f001c7e7a23 */ /* 0x100fe2000001087d */
[----:B------:R-:W-:Y:S01]  /*15b40*/  MUFU.EX2 R120, R120 ;  /* 0x0000007800787308 */ /* 0x000fe20000000800 */
[----:B------:R-:W-:Y:S02]  /*15b50*/  FFMA.FTZ R129, R29, c[0x0][0x23c], -R125 ;  /* 0x00008f001d817a23 */ /* 0x000fe4000001087d */
[--C-:B------:R-:W-:Y:S02]  /*15b60*/  FFMA.FTZ R128, R30, c[0x0][0x23c], -R121.reuse ;  /* 0x00008f001e807a23 */ /* 0x100fe40000010879 */
[C---:B-1----:R-:W-:Y:S02]  /*15b70*/  FMUL.FTZ R8, R101.reuse, R96 ;  /* 0x0000006065087220 */ /* 0x042fe40000410000 */
[C---:B------:R-:W-:Y:S02]  /*15b80*/  FMUL.FTZ R9, R101.reuse, R97 ;  /* 0x0000006165097220 */ /* 0x040fe40000410000 */
[C---:B------:R-:W-:Y:S01]  /*15b90*/  FMUL.FTZ R36, R101.reuse, R36 ;  /* 0x0000002465247220 */ /* 0x040fe20000410000 */
[----:B------:R-:W1:Y:S01]  /*15ba0*/  MUFU.EX2 R5, R5 ;  /* 0x0000000500057308 */ /* 0x000e620000000800 */
[C---:B------:R-:W-:Y:S02]  /*15bb0*/  FMUL.FTZ R37, R101.reuse, R37 ;  /* 0x0000002565257220 */ /* 0x040fe40000410000 */
[C---:B------:R-:W-:Y:S01]  /*15bc0*/  FMUL.FTZ R40, R101.reuse, R40 ;  /* 0x0000002865287220 */ /* 0x040fe20000410000 */
[----:B--2---:R-:W2:Y:S01]  /*15bd0*/  LDSM.16.MT88.4 R104, [R144+0x8000] ;  /* 0x008000009068783b */ /* 0x004ea20000004200 */
[C---:B---3--:R-:W-:Y:S02]  /*15be0*/  FMUL.FTZ R10, R0.reuse, R98 ;  /* 0x00000062000a7220 */ /* 0x048fe40000410000 */
        /* <DEDUP_REMOVED lines=8> */
[----:B------:R-:W3:Y:S01]  /*15c70*/  MUFU.EX2 R7, R7 ;  /* 0x0000000700077308 */ /* 0x000ee20000000800 */
[----:B------:R-:W-:Y:S02]  /*15c80*/  FMUL.FTZ R45, R101, R45 ;  /* 0x0000002d652d7220 */ /* 0x000fe40000410000 */
[C---:B------:R-:W-:Y:S01]  /*15c90*/  FMUL.FTZ R46, R0.reuse, R46 ;  /* 0x0000002e002e7220 */ /* 0x040fe20000410000 */
[----:B-1----:R-:W-:Y:S01]  /*15ca0*/  F2FP.PACK_AB R96, R5, R120 ;  /* 0x000000780560723e */ /* 0x002fe200000000ff */
        /* <DEDUP_REMOVED lines=11> */
[----:B------:R-:W-:Y:S01]  /*15d60*/  FMUL.FTZ R56, R101, R56 ;  /* 0x0000003865387220 */ /* 0x000fe20000410000 */
[----:B---3--:R-:W-:Y:S01]  /*15d70*/  F2FP.PACK_AB R97, R7, R6 ;  /* 0x000000060761723e */ /* 0x008fe200000000ff */
[C---:B------:R-:W-:Y:S02]  /*15d80*/  FMUL.FTZ R57, R101.reuse, R57 ;  /* 0x0000003965397220 */ /* 0x040fe40000410000 */
[C---:B------:R-:W-:Y:S02]  /*15d90*/  FMUL.FTZ R58, R0.reuse, R58 ;  /* 0x0000003a003a7220 */ /* 0x040fe40000410000 */
[C---:B------:R-:W-:Y:S01]  /*15da0*/  FMUL.FTZ R59, R0.reuse, R59 ;  /* 0x0000003b003b7220 */ /* 0x040fe20000410000 */
[----:B------:R-:W-:Y:S01]  /*15db0*/  MUFU.EX2 R118, R118 ;  /* 0x0000007600767308 */ /* 0x000fe20000000800 */
[C---:B------:R-:W-:Y:S02]  /*15dc0*/  FMUL.FTZ R60, R101.reuse, R60 ;  /* 0x0000003c653c7220 */ /* 0x040fe40000410000 */
[----:B------:R-:W-:Y:S02]  /*15dd0*/  FMUL.FTZ R61, R101, R61 ;  /* 0x0000003d653d7220 */ /* 0x000fe40000410000 */
[C---:B------:R-:W-:Y:S02]  /*15de0*/  FMUL.FTZ R62, R0.reuse, R62 ;  /* 0x0000003e003e7220 */ /* 0x040fe40000410000 */
[----:B------:R-:W-:Y:S02]  /*15df0*/  FMUL.FTZ R63, R0, R63 ;  /* 0x0000003f003f7220 */ /* 0x000fe40000410000 */
[----:B------:R-:W-:Y:S01]  /*15e00*/  FFMA.FTZ R131, R31, c[0x0][0x23c], -R121 ;  /* 0x00008f001f837a23 */ /* 0x000fe20000010879 */
[----:B------:R-:W3:Y:S01]  /*15e10*/  MUFU.EX2 R119, R119 ;  /* 0x0000007700777308 */ /* 0x000ee20000000800 */
[----:B------:R-:W-:Y:S01]  /*15e20*/  LDSM.16.MT88.4 R28, [R140+0xb000] ;  /* 0x00b000008c1c783b */ /* 0x000fe20000004200 */
[----:B------:R-:W-:Y:S01]  /*15e30*/  FFMA.FTZ R130, R32, c[0x0][0x23c], -R125 ;  /* 0x00008f0020827a23 */ /* 0x000fe2000001087d */
[----:B-1----:R-:W-:Y:S01]  /*15e40*/  F2FP.PACK_AB R98, R117, R116 ;  /* 0x000000747562723e */ /* 0x002fe200000000ff */
[----:B------:R-:W-:Y:S02]  /*15e50*/  FFMA.FTZ R169, R34, c[0x0][0x23c], -R121 ;  /* 0x00008f0022a97a23 */ /* 0x000fe40000010879 */
[C---:B------:R-:W-:Y:S02]  /*15e60*/  FMUL.FTZ R64, R101.reuse, R64 ;  /* 0x0000004065407220 */ /* 0x040fe40000410000 */
[C---:B------:R-:W-:Y:S02]  /*15e70*/  FMUL.FTZ R65, R101.reuse, R65 ;  /* 0x0000004165417220 */ /* 0x040fe40000410000 */
[----:B------:R-:W-:Y:S01]  /*15e80*/  MUFU.EX2 R126, R126 ;  /* 0x0000007e007e7308 */ /* 0x000fe20000000800 */
[C---:B------:R-:W-:Y:S02]  /*15e90*/  FMUL.FTZ R66, R0.reuse, R66 ;  /* 0x0000004200427220 */ /* 0x040fe40000410000 */
[C---:B------:R-:W-:Y:S02]  /*15ea0*/  FMUL.FTZ R67, R0.reuse, R67 ;  /* 0x0000004300437220 */ /* 0x040fe40000410000 */
[C---:B------:R-:W-:Y:S02]  /*15eb0*/  FMUL.FTZ R68, R101.reuse, R68 ;  /* 0x0000004465447220 */ /* 0x040fe40000410000 */
[C---:B------:R-:W-:Y:S02]  /*15ec0*/  FMUL.FTZ R69, R101.reuse, R69 ;  /* 0x0000004565457220 */ /* 0x040fe40000410000 */
[C---:B------:R-:W-:Y:S01]  /*15ed0*/  FMUL.FTZ R70, R0.reuse, R70 ;  /* 0x0000004600467220 */ /* 0x040fe20000410000 */
[----:B------:R-:W-:Y:S01]  /*15ee0*/  MUFU.EX2 R129, R129 ;  /* 0x0000008100817308 */ /* 0x000fe20000000800 */
[C---:B------:R-:W-:Y:S02]  /*15ef0*/  FMUL.FTZ R71, R0.reuse, R71 ;  /* 0x0000004700477220 */ /* 0x040fe40000410000 */
[----:B------:R-:W-:Y:S01]  /*15f00*/  FMUL.FTZ R72, R101, R72 ;  /* 0x0000004865487220 */ /* 0x000fe20000410000 */
[----:B---3--:R-:W-:Y:S01]  /*15f10*/  F2FP.PACK_AB R99, R119, R118 ;  /* 0x000000767763723e */ /* 0x008fe200000000ff */
[C---:B------:R-:W-:Y:S02]  /*15f20*/  FMUL.FTZ R73, R101.reuse, R73 ;  /* 0x0000004965497220 */ /* 0x040fe40000410000 */
[C---:B------:R-:W-:Y:S02]  /*15f30*/  FMUL.FTZ R74, R0.reuse, R74 ;  /* 0x0000004a004a7220 */ /* 0x040fe40000410000 */
[----:B------:R-:W-:Y:S01]  /*15f40*/  FMUL.FTZ R75, R0, R75 ;  /* 0x0000004b004b7220 */ /* 0x000fe20000410000 */
[----:B------:R-:W-:Y:S01]  /*15f50*/  MUFU.EX2 R128, R128 ;  /* 0x0000008000807308 */ /* 0x000fe20000000800 */
[C---:B--2---:R-:W-:Y:S05]  /*15f60*/  HMMA.16816.F32 R8, R96.reuse, R104, R8 ;  /* 0x000000686008723c */ /* 0x044fea0000001808 */
[--C-:B------:R-:W-:Y:S02]  /*15f70*/  FFMA.FTZ R122, R12, c[0x0][0x23c], -R125.reuse ;  /* 0x00008f000c7a7a23 */ /* 0x100fe4000001087d */
[----:B------:R-:W-:Y:S01]  /*15f80*/  FMUL.FTZ R12, R101, R92 ;  /* 0x0000005c650c7220 */ /* 0x000fe20000410000 */
[C---:B------:R-:W-:Y:S01]  /*15f90*/  HMMA.16816.F32 R36, R96.reuse, R106, R36 ;  /* 0x0000006a6024723c */ /* 0x040fe20000001824 */
[----:B------:R-:W1:Y:S01]  /*15fa0*/  LDSM.16.MT88.4 R104, [R140+0x8000] ;  /* 0x008000008c68783b */ /* 0x000e620000004200 */
[----:B------:R-:W-:Y:S02]  /*15fb0*/  MUFU.EX2 R131, R131 ;  /* 0x0000008300837308 */ /* 0x000fe40000000800 */
[----:B------:R-:W-:Y:S02]  /*15fc0*/  FFMA.FTZ R123, R13, c[0x0][0x23c], -R125 ;  /* 0x00008f000d7b7a23 */ /* 0x000fe4000001087d */
[C---:B------:R-:W-:Y:S02]  /*15fd0*/  FMUL.FTZ R13, R101.reuse, R93 ;  /* 0x0000005d650d7220 */ /* 0x040fe40000410000 */
[C---:B------:R-:W-:Y:S04]  /*15fe0*/  HMMA.16816.F32 R40, R96.reuse, R108, R40 ;  /* 0x0000006c6028723c */ /* 0x040fe80000001828 */
[--C-:B------:R-:W-:Y:S01]  /*15ff0*/  FFMA.FTZ R124, R14, c[0x0][0x23c], -R121.reuse ;  /* 0x00008f000e7c7a23 */ /* 0x100fe20000010879 */
[----:B------:R-:W-:Y:S01]  /*16000*/  MUFU.EX2 R122, R122 ;  /* 0x0000007a007a7308 */ /* 0x000fe20000000800 */
[C---:B------:R-:W-:Y:S02]  /*16010*/  FMUL.FTZ R14, R0.reuse, R94 ;  /* 0x0000005e000e7220 */ /* 0x040fe40000410000 */
[C---:B------:R-:W-:Y:S01]  /*16020*/  HMMA.16816.F32 R44, R96.reuse, R110, R44 ;  /* 0x0000006e602c723c */ /* 0x040fe2000000182c */
[----:B------:R-:W2:Y:S03]  /*16030*/  LDSM.16.MT88.4 R108, [R144+0xa000] ;  /* 0x00a00000906c783b */ /* 0x000ea60000004200 */
[C---:B------:R-:W-:Y:S02]  /*16040*/  FMUL.FTZ R76, R101.reuse, R76 ;  /* 0x0000004c654c7220 */ /* 0x040fe40000410000 */
[----:B------:R-:W-:Y:S01]  /*16050*/  FMUL.FTZ R77, R101, R77 ;  /* 0x0000004d654d7220 */ /* 0x000fe20000410000 */
[----:B------:R-:W3:Y:S01]  /*16060*/  MUFU.EX2 R123, R123 ;  /* 0x0000007b007b7308 */ /* 0x000ee20000000800 */
[C---:B------:R-:W-:Y:S04]  /*16070*/  HMMA.16816.F32 R48, R96.reuse, R112, R48 ;  /* 0x000000706030723c */ /* 0x040fe80000001830 */
[C---:B------:R-:W-:Y:S02]  /*16080*/  FMUL.FTZ R78, R0.reuse, R78 ;  /* 0x0000004e004e7220 */ /* 0x040fe40000410000 */
[C---:B------:R-:W-:Y:S02]  /*16090*/  FMUL.FTZ R79, R0.reuse, R79 ;  /* 0x0000004f004f7220 */ /* 0x040fe40000410000 */
[C---:B------:R-:W-:Y:S01]  /*160a0*/  HMMA.16816.F32 R52, R96.reuse, R114, R52 ;  /* 0x000000726034723c */ /* 0x040fe20000001834 */
[----:B------:R-:W4:Y:S01]  /*160b0*/  LDSM.16.MT88.4 R112, [R142+0xa000] ;  /* 0x00a000008e70783b */ /* 0x000f220000004200 */
[----:B------:R-:W-:Y:S02]  /*160c0*/  MUFU.EX2 R124, R124 ;  /* 0x0000007c007c7308 */ /* 0x000fe40000000800 */
[--C-:B------:R-:W-:Y:S02]  /*160d0*/  FFMA.FTZ R127, R19, c[0x0][0x23c], -R121.reuse ;  /* 0x00008f00137f7a23 */ /* 0x100fe40000010879 */
[C---:B------:R-:W-:Y:S02]  /*160e0*/  FMUL.FTZ R80, R101.reuse, R80 ;  /* 0x0000005065507220 */ /* 0x040fe40000410000 */
[C---:B------:R-:W-:Y:S01]  /*160f0*/  FMUL.FTZ R81, R101.reuse, R81 ;  /* 0x0000005165517220 */ /* 0x040fe20000410000 */
[C---:B-1----:R-:W-:Y:S03]  /*16100*/  HMMA.16816.F32 R56, R96.reuse, R104, R56 ;  /* 0x000000686038723c */ /* 0x042fe60000001838 */
[C---:B------:R-:W-:Y:S01]  /*16110*/  FMUL.FTZ R82, R0.reuse, R82 ;  /* 0x0000005200527220 */ /* 0x040fe20000410000 */
[----:B------:R-:W-:Y:S01]  /*16120*/  MUFU.EX2 R127, R127 ;  /* 0x0000007f007f7308 */ /* 0x000fe20000000800 */
[C---:B------:R-:W-:Y:S02]  /*16130*/  FMUL.FTZ R83, R0.reuse, R83 ;  /* 0x0000005300537220 */ /* 0x040fe40000410000 */
[C---:B------:R-:W-:Y:S01]  /*16140*/  FMUL.FTZ R19, R0.reuse, R91 ;  /* 0x0000005b00137220 */ /* 0x040fe20000410000 */
[C---:B------:R-:W-:Y:S01]  /*16150*/  HMMA.16816.F32 R60, R96.reuse, R106, R60 ;  /* 0x0000006a603c723c */ /* 0x040fe2000000183c */
[----:B------:R-:W1:Y:S03]  /*16160*/  LDSM.16.MT88.4 R104, [R141+0xa000] ;  /* 0x00a000008d68783b */ /* 0x000e660000004200 */
[C---:B------:R-:W-:Y:S02]  /*16170*/  FMUL.FTZ R84, R101.reuse, R84 ;  /* 0x0000005465547220 */ /* 0x040fe40000410000 */
[----:B------:R-:W-:Y:S01]  /*16180*/  FMUL.FTZ R85, R101, R85 ;  /* 0x0000005565557220 */ /* 0x000fe20000410000 */
[----:B------:R-:W-:Y:S01]  /*16190*/  MUFU.EX2 R130, R130 ;  /* 0x0000008200827308 */ /* 0x000fe20000000800 */
[C---:B--2---:R-:W-:Y:S04]  /*161a0*/  HMMA.16816.F32 R64, R96.reuse, R108, R64 ;  /* 0x0000006c6040723c */ /* 0x044fe80000001840 */
[C---:B------:R-:W-:Y:S02]  /*161b0*/  FMUL.FTZ R86, R0.reuse, R86 ;  /* 0x0000005600567220 */ /* 0x040fe40000410000 */
[C---:B------:R-:W-:Y:S02]  /*161c0*/  FMUL.FTZ R87, R0.reuse, R87 ;  /* 0x0000005700577220 */ /* 0x040fe40000410000 */
[C---:B------:R-:W-:Y:S01]  /*161d0*/  HMMA.16816.F32 R68, R96.reuse, R110, R68 ;  /* 0x0000006e6044723c */ /* 0x040fe20000001844 */
[----:B------:R-:W-:Y:S03]  /*161e0*/  MUFU.EX2 R169, R169 ;  /* 0x000000a900a97308 */ /* 0x000fe60000000800 */
[----:B------:R-:W-:Y:S02]  /*161f0*/  FFMA.FTZ R108, R15, c[0x0][0x23c], -R121 ;  /* 0x00008f000f6c7a23 */ /* 0x000fe40000010879 */
[C---:B------:R-:W-:Y:S02]  /*16200*/  FMUL.FTZ R15, R0.reuse, R95 ;  /* 0x0000005f000f7220 */ /* 0x040fe40000410000 */
[C---:B----4-:R-:W-:Y:S01]  /*16210*/  HMMA.16816.F32 R72, R96.reuse, R112, R72 ;  /* 0x000000706048723c */ /* 0x050fe20000001848 */
[----:B------:R-:W2:Y:S02]  /*16220*/  LDSM.16.MT88.4 R92, [R140+0xa000] ;  /* 0x00a000008c5c783b */ /* 0x000ea40000004200 */
[----:B------:R-:W4:Y:S01]  /*16230*/  MUFU.EX2 R113, R108 ;  /* 0x0000006c00717308 */ /* 0x000f220000000800 */
[C---:B------:R-:W-:Y:S02]  /*16240*/  FFMA.FTZ R120, R101.reuse, R168, R120 ;  /* 0x000000a865787223 */ /* 0x040fe40000010078 */
[----:B------:R-:W-:Y:S02]  /*16250*/  FFMA.FTZ R6, R0, R165, R6 ;  /* 0x000000a500067223 */ /* 0x000fe40000010006 */
[C---:B------:R-:W-:Y:S04]  /*16260*/  HMMA.16816.F32 R12, R96.reuse, R114, R12 ;  /* 0x00000072600c723c */ /* 0x040fe8000000180c */
[--C-:B------:R-:W-:Y:S02]  /*16270*/  FFMA.FTZ R112, R16, c[0x0][0x23c], -R125.reuse ;  /* 0x00008f0010707a23 */ /* 0x100fe4000001087d */
[----:B------:R-:W-:Y:S01]  /*16280*/  FMUL.FTZ R16, R101, R88 ;  /* 0x0000005865107220 */ /* 0x000fe20000410000 */
[----:B---3--:R-:W-:Y:S01]  /*16290*/  F2FP.PACK_AB R88, R123, R122 ;  /* 0x0000007a7b58723e */ /* 0x008fe200000000ff */
[----:B------:R-:W-:Y:S01]  /*162a0*/  FFMA.FTZ R115, R17, c[0x0][0x23c], -R125 ;  /* 0x00008f0011737a23 */ /* 0x000fe2000001087d */
[C---:B-1----:R-:W-:Y:S01]  /*162b0*/  HMMA.16816.F32 R76, R96.reuse, R104, R76 ;  /* 0x00000068604c723c */ /* 0x042fe2000000184c */
[----:B------:R-:W-:Y:S02]  /*162c0*/  MUFU.EX2 R112, R112 ;  /* 0x0000007000707308 */ /* 0x000fe40000000800 */
[----:B------:R-:W-:Y:S02]  /*162d0*/  FFMA.FTZ R114, R18, c[0x0][0x23c], -R121 ;  /* 0x00008f0012727a23 */ /* 0x000fe40000010879 */
[----:B------:R-:W-:Y:S02]  /*162e0*/  FMUL.FTZ R17, R101, R89 ;  /* 0x0000005965117220 */ /* 0x000fe40000410000 */
[----:B------:R-:W-:Y:S01]  /*162f0*/  FMUL.FTZ R18, R0, R90 ;  /* 0x0000005a00127220 */ /* 0x000fe20000410000 */
[C---:B------:R-:W-:Y:S01]  /*16300*/  HMMA.16816.F32 R80, R96.reuse, R106, R80 ;  /* 0x0000006a6050723c */ /* 0x040fe20000001850 */
[----:B------:R-:W-:Y:S02]  /*16310*/  LDSM.16.MT88.4 R104, [R142+0x8800] ;  /* 0x008800008e68783b */ /* 0x000fe40000004200 */
[----:B------:R-:W1:Y:S01]  /*16320*/  MUFU.EX2 R115, R115 ;  /* 0x0000007300737308 */ /* 0x000e620000000800 */
[----:B----4-:R-:W-:Y:S01]  /*16330*/  F2FP.PACK_AB R89, R113, R124 ;  /* 0x0000007c7159723e */ /* 0x010fe200000000ff */
[----:B------:R-:W-:Y:S01]  /*16340*/  FADD.FTZ R5, R5, R120 ;  /* 0x0000007805057221 */ /* 0x000fe20000010000 */
[----:B------:R-:W-:Y:S01]  /*16350*/  MOV R0, R3 ;  /* 0x0000000300007202 */ /* 0x000fe20000000f00 */
[----:B------:R-:W-:Y:S02]  /*16360*/  FADD.FTZ R7, R7, R6 ;  /* 0x0000000607077221 */ /* 0x000fe40000010000 */
[----:B------:R-:W3:Y:S03]  /*16370*/  LDSM.16.MT88.4 R108, [R144+0x8800] ;  /* 0x00880000906c783b */ /* 0x000ee60000004200 */
[----:B------:R-:W-:Y:S01]  /*16380*/  FADD.FTZ R116, R116, R5 ;  /* 0x0000000574747221 */ /* 0x000fe20000010000 */
[----:B------:R-:W4:Y:S01]  /*16390*/  MUFU.EX2 R114, R114 ;  /* 0x0000007200727308 */ /* 0x000f220000000800 */
[----:B------:R-:W-:Y:S01]  /*163a0*/  FADD.FTZ R118, R118, R7 ;  /* 0x0000000776767221 */ /* 0x000fe20000010000 */
[----:B------:R-:W-:Y:S01]  /*163b0*/  IADD3 R5, R161, -0x1, RZ ;  /* 0xffffffffa1057810 */ /* 0x000fe20007ffe0ff */
[C---:B--2---:R-:W-:Y:S03]  /*163c0*/  HMMA.16816.F32 R16, R96.reuse, R92, R16 ;  /* 0x0000005c6010723c */ /* 0x044fe60000001810 */
[----:B------:R-:W-:Y:S01]  /*163d0*/  FADD.FTZ R117, R117, R116 ;  /* 0x0000007475757221 */ /* 0x000fe20000010000 */
[----:B------:R-:W-:Y:S01]  /*163e0*/  MOV R161, R5 ;  /* 0x0000000500a17202 */ /* 0x000fe20000000f00 */
[----:B------:R-:W-:Y:S02]  /*163f0*/  FADD.FTZ R119, R119, R118 ;  /* 0x0000007677777221 */ /* 0x000fe40000010000 */
[----:B------:R-:W-:Y:S01]  /*16400*/  FADD.FTZ R122, R122, R117 ;  /* 0x000000757a7a7221 */ /* 0x000fe20000010000 */
[----:B------:R-:W-:Y:S01]  /*16410*/  HMMA.16816.F32 R84, R96, R94, R84 ;  /* 0x0000005e6054723c */ /* 0x000fe20000001854 */
[----:B------:R-:W2:Y:S03]  /*16420*/  LDSM.16.MT88.4 R92, [R141+0x8800] ;  /* 0x008800008d5c783b */ /* 0x000ea60000004200 */
[----:B-1----:R-:W-:Y:S01]  /*16430*/  F2FP.PACK_AB R90, R115, R112 ;  /* 0x00000070735a723e */ /* 0x002fe200000000ff */
[----:B------:R-:W-:Y:S02]  /*16440*/  FADD.FTZ R124, R124, R119 ;  /* 0x000000777c7c7221 */ /* 0x000fe40000010000 */
[----:B------:R-:W-:Y:S02]  /*16450*/  FADD.FTZ R123, R123, R122 ;  /* 0x0000007a7b7b7221 */ /* 0x000fe40000010000 */
[----:B------:R-:W1:Y:S03]  /*16460*/  LDSM.16.MT88.4 R96, [R140+0x8800] ;  /* 0x008800008c60783b */ /* 0x000e660000004200 */
[----:B------:R-:W-:Y:S01]  /*16470*/  FADD.FTZ R113, R113, R124 ;  /* 0x0000007c71717221 */ /* 0x000fe20000010000 */
[----:B----4-:R-:W-:Y:S01]  /*16480*/  F2FP.PACK_AB R91, R127, R114 ;  /* 0x000000727f5b723e */ /* 0x010fe200000000ff */
[----:B------:R-:W-:Y:S02]  /*16490*/  FADD.FTZ R112, R112, R123 ;  /* 0x0000007b70707221 */ /* 0x000fe40000010000 */
[----:B------:R-:W-:Y:S02]  /*164a0*/  FADD.FTZ R114, R114, R113 ;  /* 0x0000007172727221 */ /* 0x000fe40000010000 */
[----:B------:R-:W-:Y:S02]  /*164b0*/  FADD.FTZ R115, R115, R112 ;  /* 0x0000007073737221 */ /* 0x000fe40000010000 */
[----:B------:R-:W-:Y:S01]  /*164c0*/  FADD.FTZ R127, R127, R114 ;  /* 0x000000727f7f7221 */ /* 0x000fe20000010000 */
[C---:B---3--:R-:W-:Y:S07]  /*164d0*/  HMMA.16816.F32 R8, R88.reuse, R108, R8 ;  /* 0x0000006c5808723c */ /* 0x048fee0000001808 */
[--C-:B------:R-:W-:Y:S01]  /*164e0*/  FFMA.FTZ R108, R20, c[0x0][0x23c], -R125.reuse ;  /* 0x00008f00146c7a23 */ /* 0x100fe2000001087d */
[C---:B------:R-:W-:Y:S04]  /*164f0*/  HMMA.16816.F32 R36, R88.reuse, R110, R36 ;  /* 0x0000006e5824723c */ /* 0x040fe80000001824 */
[----:B------:R-:W-:Y:S01]  /*16500*/  FFMA.FTZ R109, R21, c[0x0][0x23c], -R125 ;  /* 0x00008f00156d7a23 */ /* 0x000fe2000001087d */
[----:B------:R-:W-:Y:S02]  /*16510*/  MUFU.EX2 R108, R108 ;  /* 0x0000006c006c7308 */ /* 0x000fe40000000800 */
[--C-:B------:R-:W-:Y:S01]  /*16520*/  FFMA.FTZ R110, R22, c[0x0][0x23c], -R121.reuse ;  /* 0x00008f00166e7a23 */ /* 0x100fe20000010879 */
[C---:B------:R-:W-:Y:S04]  /*16530*/  HMMA.16816.F32 R40, R88.reuse, R104, R40 ;  /* 0x000000685828723c */ /* 0x040fe80000001828 */
[--C-:B------:R-:W-:Y:S03]  /*16540*/  FFMA.FTZ R111, R27, c[0x0][0x23c], -R121.reuse ;  /* 0x00008f001b6f7a23 */ /* 0x100fe60000010879 */
[----:B------:R-:W3:Y:S01]  /*16550*/  MUFU.EX2 R109, R109 ;  /* 0x0000006d006d7308 */ /* 0x000ee20000000800 */
[C---:B------:R-:W-:Y:S01]  /*16560*/  HMMA.16816.F32 R44, R88.reuse, R106, R44 ;  /* 0x0000006a582c723c */ /* 0x040fe2000000182c */
[----:B------:R-:W4:Y:S07]  /*16570*/  LDSM.16.MT88.4 R104, [R144+0xa800] ;  /* 0x00a800009068783b */ /* 0x000f2e0000004200 */
[C---:B--2---:R-:W-:Y:S01]  /*16580*/  HMMA.16816.F32 R48, R88.reuse, R92, R48 ;  /* 0x0000005c5830723c */ /* 0x044fe20000001830 */
[----:B------:R-:W-:Y:S07]  /*16590*/  MUFU.EX2 R110, R110 ;  /* 0x0000006e006e7308 */ /* 0x000fee0000000800 */
[C---:B------:R-:W-:Y:S01]  /*165a0*/  HMMA.16816.F32 R52, R88.reuse, R94, R52 ;  /* 0x0000005e5834723c */ /* 0x040fe20000001834 */
[----:B------:R-:W2:Y:S02]  /*165b0*/  LDSM.16.MT88.4 R92, [R142+0xa800] ;  /* 0x00a800008e5c783b */ /* 0x000ea40000004200 */
[----:B------:R-:W-:Y:S05]  /*165c0*/  MUFU.EX2 R111, R111 ;  /* 0x0000006f006f7308 */ /* 0x000fea0000000800 */
[C---:B-1----:R-:W-:Y:S08]  /*165d0*/  HMMA.16816.F32 R56, R88.reuse, R96, R56 ;  /* 0x000000605838723c */ /* 0x042ff00000001838 */
[C---:B------:R-:W-:Y:S01]  /*165e0*/  HMMA.16816.F32 R60, R88.reuse, R98, R60 ;  /* 0x00000062583c723c */ /* 0x040fe2000000183c */
[----:B------:R-:W-:Y:S07]  /*165f0*/  LDSM.16.MT88.4 R96, [R140+0xa800] ;  /* 0x00a800008c60783b */ /* 0x000fee0000004200 */
[C---:B----4-:R-:W-:Y:S07]  /*16600*/  HMMA.16816.F32 R64, R88.reuse, R104, R64 ;  /* 0x000000685840723c */ /* 0x050fee0000001840 */
[----:B------:R-:W-:Y:S01]  /*16610*/  FFMA.FTZ R105, R23, c[0x0][0x23c], -R121 ;  /* 0x00008f0017697a23 */ /* 0x000fe20000010879 */
[C---:B------:R-:W-:Y:S01]  /*16620*/  HMMA.16816.F32 R68, R88.reuse, R106, R68 ;  /* 0x0000006a5844723c */ /* 0x040fe20000001844 */
[----:B------:R-:W1:Y:S03]  /*16630*/  LDSM.16.MT88.4 R20, [R141+0xa800] ;  /* 0x00a800008d14783b */ /* 0x000e660000004200 */
[--C-:B------:R-:W-:Y:S01]  /*16640*/  FFMA.FTZ R104, R25, c[0x0][0x23c], -R125.reuse ;  /* 0x00008f0019687a23 */ /* 0x100fe2000001087d */
[----:B------:R-:W4:Y:S02]  /*16650*/  MUFU.EX2 R105, R105 ;  /* 0x0000006900697308 */ /* 0x000f240000000800 */
[----:B------:R-:W-:Y:S01]  /*16660*/  FFMA.FTZ R107, R24, c[0x0][0x23c], -R125 ;  /* 0x00008f00186b7a23 */ /* 0x000fe2000001087d */
[C---:B--2---:R-:W-:Y:S04]  /*16670*/  HMMA.16816.F32 R72, R88.reuse, R92, R72 ;  /* 0x0000005c5848723c */ /* 0x044fe80000001848 */
[----:B------:R-:W-:Y:S02]  /*16680*/  FFMA.FTZ R106, R26, c[0x0][0x23c], -R121 ;  /* 0x00008f001a6a7a23 */ /* 0x000fe40000010879 */
[----:B------:R-:W-:Y:S01]  /*16690*/  LDSM.16.MT88.4 R24, [R142+0x9000] ;  /* 0x009000008e18783b */ /* 0x000fe20000004200 */
[----:B------:R-:W-:Y:S01]  /*166a0*/  FFMA.FTZ R125, R33, c[0x0][0x23c], -R125 ;  /* 0x00008f00217d7a23 */ /* 0x000fe2000001087d */
[C---:B------:R-:W-:Y:S01]  /*166b0*/  HMMA.16816.F32 R12, R88.reuse, R94, R12 ;  /* 0x0000005e580c723c */ /* 0x040fe2000000180c */
[----:B------:R-:W-:Y:S03]  /*166c0*/  MUFU.EX2 R107, R107 ;  /* 0x0000006b006b7308 */ /* 0x000fe60000000800 */
[----:B------:R-:W-:Y:S02]  /*166d0*/  FFMA.FTZ R121, R35, c[0x0][0x23c], -R121 ;  /* 0x00008f0023797a23 */ /* 0x000fe40000010879 */
[----:B------:R-:W2:Y:S05]  /*166e0*/  LDSM.16.MT88.4 R92, [R144+0x9000] ;  /* 0x00900000905c783b */ /* 0x000eaa0000004200 */
[----:B------:R-:W5:Y:S03]  /*166f0*/  MUFU.EX2 R104, R104 ;  /* 0x0000006800687308 */ /* 0x000f660000000800 */
[----:B------:R-:W-:Y:S07]  /*16700*/  LDSM.16.MT88.4 R32, [R142+0x9800] ;  /* 0x009800008e20783b */ /* 0x000fee0000004200 */
[----:B------:R-:W2:Y:S01]  /*16710*/  MUFU.EX2 R106, R106 ;  /* 0x0000006a006a7308 */ /* 0x000ea20000000800 */
[C---:B-1----:R-:W-:Y:S09]  /*16720*/  HMMA.16816.F32 R76, R88.reuse, R20, R76 ;  /* 0x00000014584c723c */ /* 0x042ff2000000184c */
[----:B------:R-:W1:Y:S03]  /*16730*/  MUFU.EX2 R125, R125 ;  /* 0x0000007d007d7308 */ /* 0x000e660000000800 */
[----:B---3--:R-:W-:Y:S01]  /*16740*/  F2FP.PACK_AB R20, R109, R108 ;  /* 0x0000006c6d14723e */ /* 0x008fe200000000ff */
[C---:B------:R-:W-:Y:S03]  /*16750*/  HMMA.16816.F32 R80, R88.reuse, R22, R80 ;  /* 0x000000165850723c */ /* 0x040fe60000001850 */
[----:B----4-:R-:W-:Y:S01]  /*16760*/  F2FP.PACK_AB R21, R105, R110 ;  /* 0x0000006e6915723e */ /* 0x010fe200000000ff */
[----:B------:R-:W-:Y:S03]  /*16770*/  FADD.FTZ R108, R108, R115 ;  /* 0x000000736c6c7221 */ /* 0x000fe60000010000 */
[----:B-----5:R-:W-:Y:S01]  /*16780*/  F2FP.PACK_AB R22, R104, R107 ;  /* 0x0000006b6816723e */ /* 0x020fe200000000ff */
[C---:B------:R-:W-:Y:S01]  /*16790*/  HMMA.16816.F32 R16, R88.reuse, R96, R16 ;  /* 0x000000605810723c */ /* 0x040fe20000001810 */
[----:B------:R-:W3:Y:S03]  /*167a0*/  MUFU.EX2 R172, R121 ;  /* 0x0000007900ac7308 */ /* 0x000ee60000000800 */
[----:B--2---:R-:W-:Y:S01]  /*167b0*/  F2FP.PACK_AB R23, R111, R106 ;  /* 0x0000006a6f17723e */ /* 0x004fe200000000ff */
[----:B------:R-:W-:Y:S02]  /*167c0*/  FADD.FTZ R110, R110, R127 ;  /* 0x0000007f6e6e7221 */ /* 0x000fe40000010000 */
[----:B------:R-:W-:Y:S01]  /*167d0*/  FADD.FTZ R108, R109, R108 ;  /* 0x0000006c6d6c7221 */ /* 0x000fe20000010000 */
[----:B------:R-:W-:Y:S01]  /*167e0*/  HMMA.16816.F32 R84, R88, R98, R84 ;  /* 0x000000625854723c */ /* 0x000fe20000001854 */
[----:B------:R-:W2:Y:S03]  /*167f0*/  LDSM.16.MT88.4 R88, [R141+0x9000] ;  /* 0x009000008d58783b */ /* 0x000ea60000004200 */
[----:B------:R-:W-:Y:S02]  /*16800*/  FADD.FTZ R105, R105, R110 ;  /* 0x0000006e69697221 */ /* 0x000fe40000010000 */
[----:B------:R-:W-:Y:S02]  /*16810*/  FADD.FTZ R107, R107, R108 ;  /* 0x0000006c6b6b7221 */ /* 0x000fe40000010000 */
[C---:B------:R-:W-:Y:S05]  /*16820*/  HMMA.16816.F32 R8, R20.reuse, R92, R8 ;  /* 0x0000005c1408723c */ /* 0x040fea0000001808 */
[----:B------:R-:W-:Y:S01]  /*16830*/  FADD.FTZ R106, R106, R105 ;  /* 0x000000696a6a7221 */ /* 0x000fe20000010000 */
[----:B------:R-:W-:Y:S01]  /*16840*/  MOV R105, R2 ;  /* 0x0000000200697202 */ /* 0x000fe20000000f00 */
[----:B------:R-:W-:Y:S01]  /*16850*/  FADD.FTZ R107, R104, R107 ;  /* 0x0000006b686b7221 */ /* 0x000fe20000010000 */
[C---:B------:R-:W-:Y:S01]  /*16860*/  HMMA.16816.F32 R36, R20.reuse, R94, R36 ;  /* 0x0000005e1424723c */ /* 0x040fe20000001824 */
[----:B------:R-:W4:Y:S03]  /*16870*/  LDSM.16.MT88.4 R92, [R140+0x9000] ;  /* 0x009000008c5c783b */ /* 0x000f260000004200 */
[----:B------:R-:W-:Y:S04]  /*16880*/  FADD.FTZ R111, R111, R106 ;  /* 0x0000006a6f6f7221 */ /* 0x000fe80000010000 */
[C---:B------:R-:W-:Y:S08]  /*16890*/  HMMA.16816.F32 R40, R20.reuse, R24, R40 ;  /* 0x000000181428723c */ /* 0x040ff00000001828 */
        /* <DEDUP_REMOVED lines=14> */
[C---:B----4-:R-:W-:Y:S08]  /*16980*/  HMMA.16816.F32 R76, R20.reuse, R92, R76 ;  /* 0x0000005c144c723c */ /* 0x050ff0000000184c */
[C---:B------:R-:W-:Y:S01]  /*16990*/  HMMA.16816.F32 R80, R20.reuse, R94, R80 ;  /* 0x0000005e1450723c */ /* 0x040fe20000001850 */
[----:B------:R-:W-:Y:S07]  /*169a0*/  LDSM.16.MT88.4 R92, [R142+0xb800] ;  /* 0x00b800008e5c783b */ /* 0x000fee0000004200 */
[C---:B------:R-:W-:Y:S08]  /*169b0*/  HMMA.16816.F32 R16, R20.reuse, R28, R16 ;  /* 0x0000001c1410723c */ /* 0x040ff00000001810 */
[----:B------:R-:W-:Y:S01]  /*169c0*/  HMMA.16816.F32 R84, R20, R30, R84 ;  /* 0x0000001e1454723c */ /* 0x000fe20000001854 */
[----:B------:R-:W-:Y:S06]  /*169d0*/  LDSM.16.MT88.4 R28, [R141+0xb800] ;  /* 0x00b800008d1c783b */ /* 0x000fec0000004200 */
[----:B------:R-:W-:Y:S01]  /*169e0*/  F2FP.PACK_AB R20, R129, R126 ;  /* 0x0000007e8114723e */ /* 0x000fe200000000ff */
[----:B------:R-:W-:Y:S01]  /*169f0*/  FADD.FTZ R126, R126, R107 ;  /* 0x0000006b7e7e7221 */ /* 0x000fe20000010000 */
[----:B------:R-:W-:Y:S03]  /*16a00*/  F2FP.PACK_AB R21, R131, R128 ;  /* 0x000000808315723e */ /* 0x000fe600000000ff */
[----:B-1----:R-:W-:Y:S01]  /*16a10*/  F2FP.PACK_AB R22, R125, R130 ;  /* 0x000000827d16723e */ /* 0x002fe200000000ff */
[----:B------:R-:W-:Y:S01]  /*16a20*/  FADD.FTZ R128, R128, R111 ;  /* 0x0000006f80807221 */ /* 0x000fe20000010000 */
[----:B---3--:R-:W-:Y:S01]  /*16a30*/  F2FP.PACK_AB R23, R172, R169 ;  /* 0x000000a9ac17723e */ /* 0x008fe200000000ff */
[----:B------:R-:W-:Y:S02]  /*16a40*/  FADD.FTZ R129, R129, R126 ;  /* 0x0000007e81817221 */ /* 0x000fe40000010000 */
[----:B------:R-:W-:Y:S02]  /*16a50*/  FADD.FTZ R128, R131, R128 ;  /* 0x0000008083807221 */ /* 0x000fe40000010000 */
[----:B------:R-:W-:Y:S02]  /*16a60*/  FADD.FTZ R130, R130, R129 ;  /* 0x0000008182827221 */ /* 0x000fe40000010000 */
[C---:B-----5:R-:W-:Y:S01]  /*16a70*/  HMMA.16816.F32 R96, R20.reuse, R24, R8 ;  /* 0x000000181460723c */ /* 0x060fe20000001808 */
        /* <DEDUP_REMOVED lines=14> */
[C---:B------:R-:W-:Y:S08]  /*16b60*/  HMMA.16816.F32 R68, R20.reuse, R26, R68 ;  /* 0x0000001a1444723c */ /* 0x040ff00000001844 */
[C---:B------:R-:W-:Y:S08]  /*16b70*/  HMMA.16816.F32 R72, R20.reuse, R92, R72 ;  /* 0x0000005c1448723c */ /* 0x040ff00000001848 */
[C---:B------:R-:W-:Y:S08]  /*16b80*/  HMMA.16816.F32 R92, R20.reuse, R94, R12 ;  /* 0x0000005e145c723c */ /* 0x040ff0000000180c */
[C---:B------:R-:W-:Y:S08]  /*16b90*/  HMMA.16816.F32 R76, R20.reuse, R28, R76 ;  /* 0x0000001c144c723c */ /* 0x040ff0000000184c */
[C---:B------:R-:W-:Y:S08]  /*16ba0*/  HMMA.16816.F32 R80, R20.reuse, R30, R80 ;  /* 0x0000001e1450723c */ /* 0x040ff00000001850 */
[C---:B-1----:R-:W-:Y:S08]  /*16bb0*/  HMMA.16816.F32 R88, R20.reuse, R8, R16 ;  /* 0x000000081458723c */ /* 0x042ff00000001810 */
[----:B------:R-:W-:Y:S01]  /*16bc0*/  HMMA.16816.F32 R84, R20, R10, R84 ;  /* 0x0000000a1454723c */ /* 0x000fe20000001854 */
[----:B------:R-:W-:-:S07]  /*16bd0*/  @P0 BRA `(.L_x_5617) ;  /* 0xffffd48000000947 */ /* 0x000fce000383ffff */
.L_x_5613:
[----:B------:R-:W1:Y:S01]  /*16be0*/  SHFL.BFLY PT, R5, R168, 0x2, 0x1f ;  /* 0x0c401f00a8057f89 */ /* 0x000e6200000e0000 */
[----:B------:R-:W-:Y:S01]  /*16bf0*/  MOV R6, 0x3f800000 ;  /* 0x3f80000000067802 */ /* 0x000fe20000000f00 */
[----:B------:R-:W-:Y:S01]  /*16c00*/  ULDC.U8 UR4, c[0x0][0x328] ;  /* 0x0000ca0000047ab9 */ /* 0x000fe20000000000 */
[----:B------:R-:W-:Y:S01]  /*16c10*/  MOV R7, 0x3f800000 ;  /* 0x3f80000000077802 */ /* 0x000fe20000000f00 */
[----:B------:R-:W2:Y:S01]  /*16c20*/  SHFL.BFLY PT, R0, R165, 0x2, 0x1f ;  /* 0x0c401f00a5007f89 */ /* 0x000ea200000e0000 */
[----:B-1----:R-:W-:-:S02]  /*16c30*/  FADD.FTZ R8, R5, R168 ;  /* 0x000000a805087221 */ /* 0x002fc40000010000 */
[----:B--2---:R-:W-:-:S03]  /*16c40*/  FADD.FTZ R9, R0, R165 ;  /* 0x000000a500097221 */ /* 0x004fc60000010000 */
[----:B------:R-:W1:Y:S04]  /*16c50*/  SHFL.BFLY PT, R5, R8, 0x1, 0x1f ;  /* 0x0c201f0008057f89 */ /* 0x000e6800000e0000 */
[----:B------:R-:W2:Y:S04]  /*16c60*/  SHFL.BFLY PT, R4, R9, 0x1, 0x1f ;  /* 0x0c201f0009047f89 */ /* 0x000ea800000e0000 */
[----:B------:R-:W3:Y:S01]  /*16c70*/  S2R R0, SR_TID.X ;  /* 0x0000000000007919 */ /* 0x000ee20000002100 */
[----:B-1----:R-:W-:Y:S02]  /*16c80*/  FADD.FTZ R5, R8, R5 ;  /* 0x0000000508057221 */ /* 0x002fe40000010000 */
[----:B--2---:R-:W-:-:S03]  /*16c90*/  FADD.FTZ R4, R9, R4 ;  /* 0x0000000409047221 */ /* 0x004fc60000010000 */
[----:B------:R-:W-:Y:S02]  /*16ca0*/  FSETP.NE.FTZ.AND P4, PT, R5, RZ, PT ;  /* 0x000000ff0500720b */ /* 0x000fe40003f95000 */
[----:B---3--:R-:W-:Y:S02]  /*16cb0*/  SHF.R.S32.HI R9, RZ, 0x1f, R0 ;  /* 0x0000001fff097819 */ /* 0x008fe40000011400 */
[----:B------:R-:W-:-:S09]  /*16cc0*/  FSETP.NE.FTZ.AND P3, PT, R4, RZ, PT ;  /* 0x000000ff0400720b */ /* 0x000fd20003f75000 */
[----:B------:R-:W1:Y:S08]  /*16cd0*/  @P4 MUFU.RCP R6, R5 ;  /* 0x0000000500064308 */ /* 0x000e700000001000 */
[----:B------:R-:W2:Y:S01]  /*16ce0*/  @P3 MUFU.RCP R7, R4 ;  /* 0x0000000400073308 */ /* 0x000ea20000001000 */
[----:B-1----:R-:W-:-:S07]  /*16cf0*/  FMUL.FTZ R96, R6, R96 ;  /* 0x0000006006607220 */ /* 0x002fce0000410000 */
[----:B------:R-:W-:Y:S01]  /*16d00*/  @P3 MUFU.LG2 R4, R4 ;  /* 0x0000000400043308 */ /* 0x000fe20000000c00 */
[C---:B------:R-:W-:Y:S02]  /*16d10*/  FMUL.FTZ R97, R6.reuse, R97 ;  /* 0x0000006106617220 */ /* 0x040fe40000410000 */
        /* <DEDUP_REMOVED lines=44> */
[----:B------:R-:W-:Y:S01]  /*16fe0*/  LEA.HI R6, R9, R0, RZ, 0x2 ;  /* 0x0000000009067211 */ /* 0x000fe200078f10ff */
[----:B--2---:R-:W-:Y:S01]  /*16ff0*/  FMUL.FTZ R99, R7, R99 ;  /* 0x0000006307637220 */ /* 0x004fe20000410000 */
[----:B------:R-:W-:Y:S01]  /*17000*/  F2FP.PACK_AB R88, R89, R88 ;  /* 0x000000585958723e */ /* 0x000fe200000000ff */
[C---:B------:R-:W-:Y:S01]  /*17010*/  FMUL.FTZ R98, R7.reuse, R98 ;  /* 0x0000006207627220 */ /* 0x040fe20000410000 */
[--C-:B------:R-:W-:Y:S01]  /*17020*/  SHF.R.S32.HI R11, RZ, 0x2, R6.reuse ;  /* 0x00000002ff0b7819 */ /* 0x100fe20000011406 */
[C---:B------:R-:W-:Y:S01]  /*17030*/  FMUL.FTZ R39, R7.reuse, R39 ;  /* 0x0000002707277220 */ /* 0x040fe20000410000 */
[----:B------:R-:W-:Y:S01]  /*17040*/  SHF.R.S32.HI R8, RZ, 0x1f, R6 ;  /* 0x0000001fff087819 */ /* 0x000fe20000011406 */
        /* <DEDUP_REMOVED lines=12> */
[----:B------:R-:W-:Y:S01]  /*17110*/  FMUL.FTZ R50, R7, R50 ;  /* 0x0000003207327220 */ /* 0x000fe20000410000 */
[----:B------:R-:W-:Y:S01]  /*17120*/  F2FP.PACK_AB R46, R47, R46 ;  /* 0x0000002e2f2e723e */ /* 0x000fe200000000ff */
[C---:B------:R-:W-:Y:S01]  /*17130*/  FMUL.FTZ R55, R7.reuse, R55 ;  /* 0x0000003707377220 */ /* 0x040fe20000410000 */
[C---:B------:R-:W-:Y:S01]  /*17140*/  SHF.L.U32 R10, R8.reuse, 0x6, RZ ;  /* 0x00000006080a7819 */ /* 0x040fe200000006ff */
[C---:B------:R-:W-:Y:S01]  /*17150*/  FMUL.FTZ R54, R7.reuse, R54 ;  /* 0x0000003607367220 */ /* 0x040fe20000410000 */
[----:B------:R-:W-:Y:S01]  /*17160*/  LOP3.LUT R11, R8, 0x1, RZ, 0xc0, !PT ;  /* 0x00000001080b7812 */ /* 0x000fe200078ec0ff */
[C---:B------:R-:W-:Y:S01]  /*17170*/  FMUL.FTZ R59, R7.reuse, R59 ;  /* 0x0000003b073b7220 */ /* 0x040fe20000410000 */
[----:B------:R-:W-:Y:S01]  /*17180*/  LOP3.LUT R10, R10, 0x1c0, RZ, 0xc0, !PT ;  /* 0x000001c00a0a7812 */ /* 0x000fe200078ec0ff */
[----:B------:R-:W-:Y:S01]  /*17190*/  FMUL.FTZ R58, R7, R58 ;  /* 0x0000003a073a7220 */ /* 0x000fe20000410000 */
[----:B------:R-:W-:Y:S01]  /*171a0*/  ISETP.NE.U32.AND P0, PT, R11, 0x1, PT ;  /* 0x000000010b00780c */ /* 0x000fe20003f05070 */
[C---:B------:R-:W-:Y:S01]  /*171b0*/  FMUL.FTZ R63, R7.reuse, R63 ;  /* 0x0000003f073f7220 */ /* 0x040fe20000410000 */
[----:B------:R-:W-:Y:S01]  /*171c0*/  LEA.HI R10, R10, R10, RZ, 0x1d ;  /* 0x0000000a0a0a7211 */ /* 0x000fe200078fe8ff */
        /* <DEDUP_REMOVED lines=26> */
[----:B------:R-:W-:-:S02]  /*17370*/  FMUL.FTZ R91, R7, R91 ;  /* 0x0000005b075b7220 */ /* 0x000fc40000410000 */
[----:B------:R-:W-:Y:S01]  /*17380*/  FMUL.FTZ R90, R7, R90 ;  /* 0x0000005a075a7220 */ /* 0x000fe20000410000 */
[----:B------:R-:W-:Y:S01]  /*17390*/  F2FP.PACK_AB R82, R83, R82 ;  /* 0x000000525352723e */ /* 0x000fe200000000ff */
[C---:B------:R-:W-:Y:S02]  /*173a0*/  FMUL.FTZ R87, R7.reuse, R87 ;  /* 0x0000005707577220 */ /* 0x040fe40000410000 */
[----:B------:R-:W-:Y:S01]  /*173b0*/  FMUL.FTZ R86, R7, R86 ;  /* 0x0000005607567220 */ /* 0x000fe20000410000 */
[-C--:B------:R-:W-:Y:S02]  /*173c0*/  LEA.HI R7, R9, R0.reuse, RZ, 0x5 ;  /* 0x0000000009077211 */ /* 0x080fe400078f28ff */
[----:B------:R-:W-:Y:S02]  /*173d0*/  LOP3.LUT R9, R6, 0x3ffffffc, RZ, 0xc0, !PT ;  /* 0x3ffffffc06097812 */ /* 0x000fe400078ec0ff */
[----:B------:R-:W-:Y:S02]  /*173e0*/  SHF.R.S32.HI R6, RZ, 0x5, R7 ;  /* 0x00000005ff067819 */ /* 0x000fe40000011407 */
[----:B------:R-:W-:-:S02]  /*173f0*/  IADD3 R9, -R9, R0, RZ ;  /* 0x0000000009097210 */ /* 0x000fc40007ffe1ff */
[----:B------:R-:W-:Y:S02]  /*17400*/  F2FP.PACK_AB R90, R91, R90 ;  /* 0x0000005a5b5a723e */ /* 0x000fe400000000ff */
[----:B------:R-:W-:Y:S02]  /*17410*/  LEA R9, R6, R9, 0x9 ;  /* 0x0000000906097211 */ /* 0x000fe400078e48ff */
[----:B------:R-:W-:Y:S02]  /*17420*/  F2FP.PACK_AB R86, R87, R86 ;  /* 0x000000565756723e */ /* 0x000fe400000000ff */
[----:B------:R-:W-:Y:S02]  /*17430*/  LEA R9, R9, R10, 0x1 ;  /* 0x0000000a09097211 */ /* 0x000fe400078e08ff */
[----:B------:R-:W-:Y:S02]  /*17440*/  MOV R10, 0x40 ;  /* 0x00000040000a7802 */ /* 0x000fe40000000f00 */
[----:B------:R-:W-:-:S02]  /*17450*/  SHF.L.U32 R9, R9, 0x1, RZ ;  /* 0x0000000109097819 */ /* 0x000fc400000006ff */
[----:B------:R-:W-:Y:S02]  /*17460*/  SEL R10, R10, 0xffffffc0, !P2 ;  /* 0xffffffc00a0a7807 */ /* 0x000fe40005000000 */
[C---:B------:R-:W-:Y:S01]  /*17470*/  IADD3 R11, R9.reuse, -0x10, RZ ;  /* 0xfffffff0090b7810 */ /* 0x040fe20007ffe0ff */
[----:B------:R-:W-:Y:S01]  /*17480*/  STS [R9], R96 ;  /* 0x0000006009007388 */ /* 0x000fe20000000800 */
[C---:B------:R-:W-:Y:S02]  /*17490*/  @P0 IADD3 R11, R9.reuse, 0x10, RZ ;  /* 0x00000010090b0810 */ /* 0x040fe40007ffe0ff */
[C---:B------:R-:W-:Y:S01]  /*174a0*/  IADD3 R13, R9.reuse, R8, RZ ;  /* 0x00000008090d7210 */ /* 0x040fe20007ffe0ff */
[----:B------:R-:W-:Y:S01]  /*174b0*/  STS [R9+0x400], R98 ;  /* 0x0004006209007388 */ /* 0x000fe20000000800 */
[-C--:B------:R-:W-:Y:S02]  /*174c0*/  IADD3 R15, R8, R11.reuse, RZ ;  /* 0x0000000b080f7210 */ /* 0x080fe40007ffe0ff */
[-C--:B------:R-:W-:Y:S01]  /*174d0*/  IADD3 R17, R9, R10.reuse, RZ ;  /* 0x0000000a09117210 */ /* 0x080fe20007ffe0ff */
[----:B------:R-:W-:Y:S01]  /*174e0*/  STS [R11], R36 ;  /* 0x000000240b007388 */ /* 0x000fe20000000800 */
[----:B------:R-:W-:Y:S01]  /*174f0*/  IADD3 R19, R10, R11, RZ ;  /* 0x0000000b0a137210 */ /* 0x000fe20007ffe0ff */
[----:B------:R-:W1:Y:S01]  /*17500*/  @P4 MUFU.LG2 R8, R5 ;  /* 0x0000000500084308 */ /* 0x000e620000000c00 */
[-C--:B------:R-:W-:Y:S01]  /*17510*/  IADD3 R21, R13, R10.reuse, RZ ;  /* 0x0000000a0d157210 */ /* 0x080fe20007ffe0ff */
[----:B------:R-:W-:Y:S01]  /*17520*/  STS [R11+0x400], R38 ;  /* 0x000400260b007388 */ /* 0x000fe20000000800 */
[----:B------:R-:W-:-:S02]  /*17530*/  IADD3 R23, R15, R10, RZ ;  /* 0x0000000a0f177210 */ /* 0x000fc40007ffe0ff */
[----:B------:R-:W-:Y:S01]  /*17540*/  ISETP.NE.AND P0, PT, RZ, UR4, PT ;  /* 0x00000004ff007c0c */ /* 0x000fe2000bf05270 */
[----:B------:R2:W-:Y:S04]  /*17550*/  STS [R13], R40 ;  /* 0x000000280d007388 */ /* 0x0005e80000000800 */
[----:B------:R-:W-:Y:S04]  /*17560*/  STS [R13+0x400], R42 ;  /* 0x0004002a0d007388 */ /* 0x000fe80000000800 */
[----:B------:R-:W-:Y:S01]  /*17570*/  STS [R15], R44 ;  /* 0x0000002c0f007388 */ /* 0x000fe20000000800 */
[----:B-1----:R-:W-:Y:S01]  /*17580*/  @P4 FMUL.FTZ R8, R8, 0.69314718246459960938 ;  /* 0x3f31721808084820 */ /* 0x002fe20000410000 */
[----:B------:R-:W-:-:S02]  /*17590*/  MOV R5, 0x7f800000 ;  /* 0x7f80000000057802 */ /* 0x000fc40000000f00 */
[----:B------:R-:W-:Y:S01]  /*175a0*/  STS [R15+0x400], R46 ;  /* 0x0004002e0f007388 */ /* 0x000fe20000000800 */
[----:B------:R-:W-:-:S03]  /*175b0*/  @P4 FFMA.FTZ R5, R3, c[0x0][0x238], R8 ;  /* 0x00008e0003054a23 */ /* 0x000fc60000010008 */
[----:B------:R-:W-:Y:S04]  /*175c0*/  STS [R17], R48 ;  /* 0x0000003011007388 */ /* 0x000fe80000000800 */
[----:B------:R-:W-:Y:S04]  /*175d0*/  STS [R17+0x400], R50 ;  /* 0x0004003211007388 */ /* 0x000fe80000000800 */
[----:B------:R-:W-:Y:S01]  /*175e0*/  STS [R19], R52 ;  /* 0x0000003413007388 */ /* 0x000fe20000000800 */
[----:B--2---:R-:W-:-:S03]  /*175f0*/  MOV R40, 0x7f800000 ;  /* 0x7f80000000287802 */ /* 0x004fc60000000f00 */
[----:B------:R-:W-:Y:S04]  /*17600*/  STS [R19+0x400], R54 ;  /* 0x0004003613007388 */ /* 0x000fe80000000800 */
[----:B------:R-:W-:Y:S04]  /*17610*/  STS [R21], R56 ;  /* 0x0000003815007388 */ /* 0x000fe80000000800 */
[----:B------:R-:W-:Y:S04]  /*17620*/  STS [R21+0x400], R58 ;  /* 0x0004003a15007388 */ /* 0x000fe80000000800 */
[----:B------:R-:W-:Y:S04]  /*17630*/  STS [R23], R60 ;  /* 0x0000003c17007388 */ /* 0x000fe80000000800 */
        /* <DEDUP_REMOVED lines=22> */
[----:B------:R-:W3:Y:S01]  /*177a0*/  S2R R3, SR_CTAID.Z ;  /* 0x0000000000037919 */ /* 0x000ee20000002700 */
[----:B-1----:R-:W-:-:S05]  /*177b0*/  IMAD R9, R2, c[0x0][0x214], RZ ;  /* 0x0000850002097a24 */ /* 0x002fca00078e02ff */
[----:B------:R-:W-:-:S05]  /*177c0*/  SEL R4, R9, R156, !P0 ;  /* 0x0000009c09047207 */ /* 0x000fca0004000000 */
[----:B---3--:R-:W-:Y:S01]  /*177d0*/  IMAD R4, R3, c[0x0][0x234], R4 ;  /* 0x00008d0003047a24 */ /* 0x008fe200078e0204 */
[----:B------:R-:W-:Y:S05]  /*177e0*/  BRA `(.L_x_5619) ;  /* 0x0000004000007947 */ /* 0x000fea0003800000 */
.L_x_5618:
[----:B------:R-:W1:Y:S04]  /*177f0*/  S2R R3, SR_CTAID.Z ;  /* 0x0000000000037919 */ /* 0x000e680000002700 */
[----:B------:R-:W1:Y:S02]  /*17800*/  S2R R2, SR_CTAID.Y ;  /* 0x0000000000027919 */ /* 0x000e640000002600 */
[----:B-1----:R-:W-:-:S04]  /*17810*/  IMAD R4, R2, c[0x0][0x1c0], R3 ;  /* 0x0000700002047a24 */ /* 0x002fc800078e0203 */
[----:B------:R-:W-:Y:S02]  /*17820*/  IMAD R4, R4, c[0x0][0x214], RZ ;  /* 0x0000850004047a24 */ /* 0x000fe400078e02ff */
.L_x_5619:
        /* <DEDUP_REMOVED lines=13> */
[----:B------:R-:W-:Y:S01]  /*17900*/  IMAD R156, R156, c[0x0][0x1ec], R45 ;  /* 0x00007b009c9c7a24 */ /* 0x000fe200078e022d */
[----:B------:R-:W-:Y:S01]  /*17910*/  SEL R0, R46, R44, !P0 ;  /* 0x0000002c2e007207 */ /* 0x000fe20004000000 */
[----:B------:R-:W-:-:S02]  /*17920*/  IMAD R41, R2, c[0x0][0x1e4], R41 ;  /* 0x0000790002297a24 */ /* 0x000fc400078e0229 */
[----:B------:R-:W-:-:S03]  /*17930*/  IMAD.IADD R43, R6, 0x1, -R43 ;  /* 0x00000001062b7824 */ /* 0x000fc600078e0a2b */
[----:B------:R-:W-:Y:S01]  /*17940*/  @!P0 IADD3 R156, R47, R41, RZ ;  /* 0x000000292f9c8210 */ /* 0x000fe20007ffe0ff */
[----:B------:R-:W-:Y:S01]  /*17950*/  IMAD R164, R43, 0x10, R164 ;  /* 0x000000102ba47824 */ /* 0x000fe200078e02a4 */
[----:B------:R1:W3:Y:S04]  /*17960*/  LDS.128 R32, [R157] ;  /* 0x000000009d207984 */ /* 0x0002e80000000c00 */
[----:B------:R1:W4:Y:S04]  /*17970*/  LDS.128 R28, [R157+0x800] ;  /* 0x000800009d1c7984 */ /* 0x0003280000000c00 */
[----:B------:R1:W2:Y:S04]  /*17980*/  LDS.128 R24, [R157+0x1000] ;  /* 0x001000009d187984 */ /* 0x0002a80000000c00 */
[----:B--2---:R1:W2:Y:S04]  /*17990*/  LDS.128 R20, [R157+0x1800] ;  /* 0x001800009d147984 */ /* 0x0042a80000000c00 */
[----:B------:R1:W1:Y:S04]  /*179a0*/  LDS.128 R16, [R157+0x2000] ;  /* 0x002000009d107984 */ /* 0x0002680000000c00 */
[----:B------:R1:W1:Y:S04]  /*179b0*/  LDS.128 R12, [R157+0x2800] ;  /* 0x002800009d0c7984 */ /* 0x0002680000000c00 */
[----:B------:R1:W1:Y:S04]  /*179c0*/  LDS.128 R8, [R157+0x3000] ;  /* 0x003000009d087984 */ /* 0x0002680000000c00 */
[----:B------:R1:W1:Y:S01]  /*179d0*/  LDS.128 R36, [R157+0x3800] ;  /* 0x003800009d247984 */ /* 0x0002620000000c00 */
[----:B------:R-:W-:Y:S05]  /*179e0*/  @P1 BRA `(.L_x_5621) ;  /* 0x000000d000001947 */ /* 0x000fea0003800000 */
[----:B------:R-:W5:Y:S02]  /*179f0*/  S2R R7, SR_CTAID.X ;  /* 0x0000000000077919 */ /* 0x000f640000002500 */
[C---:B-----5:R-:W-:Y:S01]  /*17a00*/  IMAD R43, R7.reuse, 0x40, R4 ;  /* 0x00000040072b7824 */ /* 0x060fe200078e0204 */
[----:B------:R-:W-:Y:S01]  /*17a10*/  IADD3 R4, R164, 0x8, RZ ;  /* 0x00000008a4047810 */ /* 0x000fe20007ffe0ff */
        /* <DEDUP_REMOVED lines=10> */
.L_x_5621:
[----:B------:R-:W-:Y:S05]  /*17ac0*/  BSYNC B0 ;  /* 0x0000000000007941 */ /* 0x000fea0003800000 */
.L_x_5620:
[----:B------:R-:W5:Y:S01]  /*17ad0*/  S2R R4, SR_CTAID.X ;  /* 0x0000000000047919 */ /* 0x000f620000002500 */
[--C-:B------:R-:W-:Y:S01]  /*17ae0*/  SHF.R.S32.HI R41, RZ, 0x1f, R102.reuse ;  /* 0x0000001fff297819 */ /* 0x100fe20000011466 */
[----:B----4-:R-:W-:Y:S01]  /*17af0*/  IMAD.MOV.U32 R40, RZ, RZ, R102 ;  /* 0x000000ffff287224 */ /* 0x010fe200078e0066 */
[----:B------:R-:W-:Y:S01]  /*17b00*/  SHF.R.S32.HI R6, RZ, 0x1f, R3 ;  /* 0x0000001fff067819 */ /* 0x000fe20000011403 */
[----:B------:R-:W4:Y:S01]  /*17b10*/  S2R R5, SR_TID.X ;  /* 0x0000000000057919 */ /* 0x000f220000002100 */
[----:B------:R-:W-:Y:S03]  /*17b20*/  BSSY B0, `(.L_x_5622) ;  /* 0x000001e000007945 */ /* 0x000fe60003800000 */
[----:B------:R-:W-:-:S04]  /*17b30*/  IMAD R6, R6, c[0x0][0x1f0], RZ ;  /* 0x00007c0006067a24 */ /* 0x000fc800078e02ff */
[----:B------:R-:W-:Y:S02]  /*17b40*/  IMAD R6, R3, c[0x0][0x1f4], R6 ;  /* 0x00007d0003067a24 */ /* 0x000fe400078e0206 */
[----:B-----5:R-:W-:Y:S01]  /*17b50*/  IMAD.SHL.U32 R4, R4, 0x40, RZ ;  /* 0x0000004004047824 */ /* 0x020fe200078e00ff */
[----:B----4-:R-:W-:-:S03]  /*17b60*/  SHF.R.S32.HI R2, RZ, 0x1f, R5 ;  /* 0x0000001fff027819 */ /* 0x010fc60000011405 */
[----:B------:R-:W-:Y:S01]  /*17b70*/  IMAD.WIDE.U32 R40, R4, c[0x0][0x1e8], R40 ;  /* 0x00007a0004287a25 */ /* 0x000fe200078e0028 */
[----:B------:R-:W-:Y:S02]  /*17b80*/  SHF.R.S32.HI R7, RZ, 0x1f, R4 ;  /* 0x0000001fff077819 */ /* 0x000fe40000011404 */
[----:B------:R-:W-:Y:S02]  /*17b90*/  LEA.HI R2, R2, R5, RZ, 0x3 ;  /* 0x0000000502027211 */ /* 0x000fe400078f18ff */
[----:B------:R-:W-:Y:S01]  /*17ba0*/  IADD3 R40, P0, R0, R40, RZ ;  /* 0x0000002800287210 */ /* 0x000fe20007f1e0ff */
[----:B------:R-:W-:Y:S01]  /*17bb0*/  IMAD R7, R7, c[0x0][0x1e8], RZ ;  /* 0x00007a0007077a24 */ /* 0x000fe200078e02ff */
[----:B------:R-:W-:-:S03]  /*17bc0*/  SHF.R.S32.HI R5, RZ, 0x3, R2 ;  /* 0x00000003ff057819 */ /* 0x000fc60000011402 */
[----:B------:R-:W-:Y:S01]  /*17bd0*/  IMAD R7, R4, c[0x0][0x1ec], R7 ;  /* 0x00007b0004077a24 */ /* 0x000fe200078e0207 */
[----:B------:R-:W-:Y:S01]  /*17be0*/  SHF.R.S32.HI R0, RZ, 0x1f, R5 ;  /* 0x0000001fff007819 */ /* 0x000fe20000011405 */
[----:B------:R-:W-:-:S03]  /*17bf0*/  IMAD.IADD R4, R155, 0x1, -R4 ;  /* 0x000000019b047824 */ /* 0x000fc600078e0a04 */
        /* <DEDUP_REMOVED lines=14> */
[----:B---3--:R3:W-:Y:S04]  /*17ce0*/  @!P1 STG.E.128 [R44.64], R32 ;  /* 0x000000202c009986 */ /* 0x0087e8000c101d06 */
[----:B-1----:R3:W-:Y:S02]  /*17cf0*/  @!P0 STG.E.128 [R44.64+0x80], R16 ;  /* 0x000080102c008986 */ /* 0x0027e4000c101d06 */
.L_x_5623:
[----:B------:R-:W-:Y:S05]  /*17d00*/  BSYNC B0 ;  /* 0x0000000000007941 */ /* 0x000fea0003800000 */
.L_x_5622:
        /* <DEDUP_REMOVED lines=18> */
.L_x_5625:
[----:B------:R-:W-:Y:S05]  /*17e30*/  BSYNC B0 ;  /* 0x0000000000007941 */ /* 0x000fea0003800000 */
.L_x_5624:
        /* <DEDUP_REMOVED lines=18> */
.L_x_5627:
[----:B------:R-:W-:Y:S05]  /*17f60*/  BSYNC B0 ;  /* 0x0000000000007941 */ /* 0x000fea0003800000 */
.L_x_5626:
        /* <DEDUP_REMOVED lines=14> */
[----:B--2---:R2:W-:Y:S01]  /*18050*/  @!P0 STG.E.128 [R4.64], R20 ;  /* 0x0000001404008986 */ /* 0x0045e2000c101d06 */
[----:B------:R-:W-:-:S13]  /*18060*/  ISETP.GE.AND P0, PT, R100, c[0x0][0x220], PT ;  /* 0x0000880064007a0c */ /* 0x000fda0003f06270 */
[----:B------:R-:W-:Y:S05]  /*18070*/  @P0 EXIT ;  /* 0x000000000000094d */ /* 0x000fea0003800000 */
[----:B-1----:R-:W-:Y:S01]  /*18080*/  STG.E.128 [R4.64+0x80], R36 ;  /* 0x0000802404007986 */ /* 0x002fe2000c101d06 */
[----:B------:R-:W-:Y:S05]  /*18090*/  EXIT ;  /* 0x000000000000794d */ /* 0x000fea0003800000 */
.L_x_5628:
        /* <DEDUP_REMOVED lines=14> */
.L_x_8262:


//--------------------- .text._ZN5flash24flash_fwd_splitkv_kernelI23Flash_fwd_kernel_traitsILi128ELi64ELi64ELi4ELb0ELb0EN7cutlass6half_tE19Flash_kernel_traitsILi128ELi64ELi64ELi4ES3_EELb1ELb0ELb0ELb0ELb0ELb1ELb0ELb1EEEvNS_16Flash_fwd_paramsE --------------------------
	.section	.text._ZN5flash24flash_fwd_splitkv_kernelI23Flash_fwd_kernel_traitsILi128ELi64ELi64ELi4ELb0ELb0EN7cutlass6half_tE19Flash_kernel_traitsILi128ELi64ELi64ELi4ES3_EELb1ELb0ELb0ELb0ELb0ELb1ELb0ELb1EEEvNS_16Flash_fwd_paramsE,"ax",@progbits
	.sectioninfo	@"SHI_REGISTERS=198"
	.align	128
        .global         _ZN5flash24flash_fwd_splitkv_kernelI23Flash_fwd_kernel_traitsILi128ELi64ELi64ELi4ELb0ELb0EN7cutlass6half_tE19Flash_kernel_traitsILi128ELi64ELi64ELi4ES3_EELb1ELb0ELb0ELb0ELb0ELb1ELb0ELb1EEEvNS_16Flash_fwd_paramsE
        .type           _ZN5flash24flash_fwd_splitkv_kernelI23Flash_fwd_kernel_traitsILi128ELi64ELi64ELi4ELb0ELb0EN7cutlass6half_tE19Flash_kernel_traitsILi128ELi64ELi64ELi4ES3_EELb1ELb0ELb0ELb0ELb0ELb1ELb0ELb1EEEvNS_16Flash_fwd_paramsE,@function
        .size           _ZN5flash24flash_fwd_splitkv_kernelI23Flash_fwd_kernel_traitsILi128ELi64ELi64ELi4ELb0ELb0EN7cutlass6half_tE19Flash_kernel_traitsILi128ELi64ELi64ELi4ES3_EELb1ELb0ELb0ELb0ELb0ELb1ELb0ELb1EEEvNS_16Flash_fwd_paramsE,(.L_x_8263 - _ZN5flash24flash_fwd_splitkv_kernelI23Flash_fwd_kernel_traitsILi128ELi64ELi64ELi4ELb0ELb0EN7cutlass6half_tE19Flash_kernel_traitsILi128ELi64ELi64ELi4ES3_EELb1ELb0ELb0ELb0ELb0ELb1ELb0ELb1EEEvNS_16Flash_fwd_paramsE)
        .other          _ZN5flash24flash_fwd_splitkv_kernelI23Flash_fwd_kernel_traitsILi128ELi64ELi64ELi4ELb0ELb0EN7cutlass6half_tE19Flash_kernel_traitsILi128ELi64ELi64ELi4ES3_EELb1ELb0ELb0ELb0ELb0ELb1ELb0ELb1EEEvNS_16Flash_fwd_paramsE,@"STO_CUDA_ENTRY STV_DEFAULT"
_ZN5flash24flash_fwd_splitkv_kernelI23Flash_fwd_kernel_traitsILi128ELi64ELi64ELi4ELb0ELb0EN7cutlass6half_tE19Flash_kernel_traitsILi128ELi64ELi64ELi4ES3_EELb1ELb0ELb0ELb0ELb0ELb1ELb0ELb1EEEvNS_16Flash_fwd_paramsE:
.text._ZN5flash24flash_fwd_splitkv_kernelI23Flash_fwd_kernel_traitsILi128ELi64ELi64ELi4ELb0ELb0EN7cutlass6half_tE19Flash_kernel_traitsILi128ELi64ELi64ELi4ES3_EELb1ELb0ELb0ELb0ELb0ELb1ELb0ELb1EEEvNS_16Flash_fwd_paramsE:
        /* <DEDUP_REMOVED lines=35> */
.L_x_5629:
[----:B--2-4-:R-:W-:Y:S02]  /*0230*/  MOV R59, c[0x0][0x218] ;  /* 0x00008600003b7a02 */ /* 0x014fe40000000f00 */
.L_x_5630:
        /* <DEDUP_REMOVED lines=78> */
.L_x_5633:
[----:B------:R-:W-:Y:S05]  /*0720*/  BSYNC B0 ;  /* 0x0000000000007941 */ /* 0x000fea0003800000 */
.L_x_5632:
        /* <DEDUP_REMOVED lines=18> */
.L_x_5635:
[----:B------:R-:W-:Y:S05]  /*0850*/  BSYNC B0 ;  /* 0x0000000000007941 */ /* 0x000fea0003800000 */
.L_x_5634:
        /* <DEDUP_REMOVED lines=18> */
.L_x_5637:
[----:B------:R-:W-:Y:S05]  /*0980*/  BSYNC B0 ;  /* 0x0000000000007941 */ /* 0x000fea0003800000 */
.L_x_5636:
        /* <DEDUP_REMOVED lines=17> */
.L_x_5639:
[----:B------:R-:W-:Y:S05]  /*0aa0*/  BSYNC B0 ;  /* 0x0000000000007941 */ /* 0x000fea0003800000 */
.L_x_5638:
        /* <DEDUP_REMOVED lines=19> */
.L_x_5631:
        /* <DEDUP_REMOVED lines=92> */
.L_x_5640:
        /* <DEDUP_REMOVED lines=17> */
.L_x_5642:
        /* <DEDUP_REMOVED lines=54> */
.L_x_5641:
        /* <DEDUP_REMOVED lines=224> */
.L_x_5712:
        /* <DEDUP_REMOVED lines=15> */
.L_x_5645:
[----:B------:R-:W-:Y:S05]  /*2500*/  BSYNC B0 ;  /* 0x0000000000007941 */ /* 0x000fea0003800000 */
.L_x_5644:
        /* <DEDUP_REMOVED lines=15> */
.L_x_5647:
[----:B------:R-:W-:Y:S05]  /*2600*/  BSYNC B0 ;  /* 0x0000000000007941 */ /* 0x000fea0003800000 */
.L_x_5646:
        /* <DEDUP_REMOVED lines=15> */
.L_x_5649:
[----:B------:R-:W-:Y:S05]  /*2700*/  BSYNC B0 ;  /* 0x0000000000007941 */ /* 0x000fea0003800000 */
.L_x_5648:
        /* <DEDUP_REMOVED lines=15> */
.L_x_5651:
[----:B------:R-:W-:Y:S05]  /*2800*/  BSYNC B0 ;  /* 0x0000000000007941 */ /* 0x000fea0003800000 */
.L_x_5650:
        /* <DEDUP_REMOVED lines=66> */
.L_x_5657:
[----:B------:R-:W-:Y:S05]  /*2c30*/  BSYNC B0 ;  /* 0x0000000000007941 */ /* 0x000fea0003800000 */
.L_x_5656:
        /* <DEDUP_REMOVED lines=54> */
.L_x_5655:
[----:B------:R-:W-:Y:S05]  /*2fa0*/  BSYNC B1 ;  /* 0x0000000000017941 */ /* 0x000fea0003800000 */
.L_x_5654:
        /* <DEDUP_REMOVED lines=64> */
.L_x_5661:
[----:B------:R-:W-:Y:S05]  /*33b0*/  BSYNC B0 ;  /* 0x0000000000007941 */ /* 0x000fea0003800000 */
.L_x_5660:
        /* <DEDUP_REMOVED lines=56> */
.L_x_5659:
[----:B------:R-:W-:Y:S05]  /*3740*/  BSYNC B1 ;  /* 0x0000000000017941 */ /* 0x000fea0003800000 */
.L_x_5658:
        /* <DEDUP_REMOVED lines=64> */
.L_x_5665:
[----:B------:R-:W-:Y:S05]  /*3b50*/  BSYNC B0 ;  /* 0x0000000000007941 */ /* 0x000fea0003800000 */
.L_x_5664:
        /* <DEDUP_REMOVED lines=56> */
.L_x_5663:
[----:B------:R-:W-:Y:S05]  /*3ee0*/  BSYNC B1 ;  /* 0x0000000000017941 */ /* 0x000fea0003800000 */
.L_x_5662:
        /* <DEDUP_REMOVED lines=68> */
.L_x_5669:
[----:B------:R-:W-:Y:S05]  /*4330*/  BSYNC B0 ;  /* 0x0000000000007941 */ /* 0x000fea0003800000 */
.L_x_5668:
        /* <DEDUP_REMOVED lines=56> */
.L_x_5667:
[----:B------:R-:W-:Y:S05]  /*46c0*/  BSYNC B1 ;  /* 0x0000000000017941 */ /* 0x000fea0003800000 */
.L_x_5666:
        /* <DEDUP_REMOVED lines=9> */
.L_x_5653:
        /* <DEDUP_REMOVED lines=96> */
.L_x_5676:
[----:B------:R-:W-:Y:S05]  /*4d60*/  BSYNC B0 ;  /* 0x0000000000007941 */ /* 0x000fea0003800000 */
.L_x_5675:
[----:B------:R-:W-:Y:S05]  /*4d70*/  MOV R85, R83 ;  /* 0x0000005300557202 */ /* 0x000fea0000000f00 */
[----:B-----5:R2:W-:Y:S02]  /*4d80*/  STG.E.128 [R84.64], R32 ;  /* 0x0000002054007986 */ /* 0x0205e4000c101d06 */
.L_x_5674:
[----:B------:R-:W-:Y:S05]  /*4d90*/  BSYNC B1 ;  /* 0x0000000000017941 */ /* 0x000fea0003800000 */
.L_x_5673:
        /* <DEDUP_REMOVED lines=94> */
.L_x_5678:
[----:B------:R-:W-:Y:S05]  /*5380*/  BSYNC B0 ;  /* 0x0000000000007941 */ /* 0x000fea0003800000 */
.L_x_5677:
[----:B------:R-:W-:Y:S05]  /*5390*/  MOV R85, R83 ;  /* 0x0000005300557202 */ /* 0x000fea0000000f00 */
[----:B-----5:R3:W-:Y:S02]  /*53a0*/  STG.E.128 [R84.64+0x80], R32 ;  /* 0x0000802054007986 */ /* 0x0207e4000c101d06 */
.L_x_5672:
[----:B------:R-:W-:Y:S05]  /*53b0*/  BSYNC B2 ;  /* 0x0000000000027941 */ /* 0x000fea0003800000 */
.L_x_5671:
        /* <DEDUP_REMOVED lines=100> */
.L_x_5684:
[----:B------:R-:W-:Y:S05]  /*5a00*/  BSYNC B0 ;  /* 0x0000000000007941 */ /* 0x000fea0003800000 */
.L_x_5683:
[C---:B------:R-:W-:Y:S04]  /*5a10*/  LEA R2, P0, R152.reuse, R84, 0x1 ;  /* 0x0000005498027211 */ /* 0x040fe800078008ff */
[----:B------:R-:W-:Y:S05]  /*5a20*/  LEA.HI.X R3, R152, R83, R151, 0x1, P0 ;  /* 0x0000005398037211 */ /* 0x000fea00000f0c97 */
[----:B-----5:R1:W-:Y:S04]  /*5a30*/  STG.E.128 [R2.64], R28 ;  /* 0x0000001c02007986 */ /* 0x0203e8000c101d06 */
.L_x_5682:
[----:B------:R-:W-:Y:S05]  /*5a40*/  BSYNC B1 ;  /* 0x0000000000017941 */ /* 0x000fea0003800000 */
.L_x_5681:
        /* <DEDUP_REMOVED lines=97> */
.L_x_5686:
[----:B------:R-:W-:Y:S05]  /*6060*/  BSYNC B0 ;  /* 0x0000000000007941 */ /* 0x000fea0003800000 */
.L_x_5685:
[C---:B------:R-:W-:Y:S04]  /*6070*/  LEA R2, P0, R69.reuse, R84, 0x1 ;  /* 0x0000005445027211 */ /* 0x040fe800078008ff */
[----:B------:R-:W-:Y:S05]  /*6080*/  LEA.HI.X R3, R69, R83, R68, 0x1, P0 ;  /* 0x0000005345037211 */ /* 0x000fea00000f0c44 */
[----:B-----5:R4:W-:Y:S04]  /*6090*/  STG.E.128 [R2.64], R28 ;  /* 0x0000001c02007986 */ /* 0x0209e8000c101d06 */
.L_x_5680:
[----:B------:R-:W-:Y:S05]  /*60a0*/  BSYNC B2 ;  /* 0x0000000000027941 */ /* 0x000fea0003800000 */
.L_x_5679:
        /* <DEDUP_REMOVED lines=100> */
.L_x_5692:
[----:B------:R-:W-:Y:S05]  /*66f0*/  BSYNC B0 ;  /* 0x0000000000007941 */ /* 0x000fea0003800000 */
.L_x_5691:
[C---:B------:R-:W-:Y:S04]  /*6700*/  LEA R2, P0, R144.reuse, R84, 0x1 ;  /* 0x0000005490027211 */ /* 0x040fe800078008ff */
[----:B------:R-:W-:Y:S05]  /*6710*/  LEA.HI.X R3, R144, R83, R62, 0x1, P0 ;  /* 0x0000005390037211 */ /* 0x000fea00000f0c3e */
[----:B-----5:R4:W-:Y:S04]  /*6720*/  STG.E.128 [R2.64], R28 ;  /* 0x0000001c02007986 */ /* 0x0209e8000c101d06 */
.L_x_5690:
[----:B------:R-:W-:Y:S05]  /*6730*/  BSYNC B1 ;  /* 0x0000000000017941 */ /* 0x000fea0003800000 */
.L_x_5689:
        /* <DEDUP_REMOVED lines=97> */
.L_x_5694:
[----:B------:R-:W-:Y:S05]  /*6d50*/  BSYNC B0 ;  /* 0x0000000000007941 */ /* 0x000fea0003800000 */
.L_x_5693:
[C---:B------:R-:W-:Y:S04]  /*6d60*/  LEA R2, P0, R71.reuse, R84, 0x1 ;  /* 0x0000005447027211 */ /* 0x040fe800078008ff */
[----:B------:R-:W-:Y:S05]  /*6d70*/  LEA.HI.X R3, R71, R83, R70, 0x1, P0 ;  /* 0x0000005347037211 */ /* 0x000fea00000f0c46 */
[----:B-----5:R4:W-:Y:S04]  /*6d80*/  STG.E.128 [R2.64], R28 ;  /* 0x0000001c02007986 */ /* 0x0209e8000c101d06 */
.L_x_5688:
[----:B------:R-:W-:Y:S05]  /*6d90*/  BSYNC B2 ;  /* 0x0000000000027941 */ /* 0x000fea0003800000 */
.L_x_5687:
        /* <DEDUP_REMOVED lines=102> */
.L_x_5700:
[----:B------:R-:W-:Y:S05]  /*7400*/  BSYNC B0 ;  /* 0x0000000000007941 */ /* 0x000fea0003800000 */
.L_x_5699:
[C---:B------:R-:W-:Y:S01]  /*7410*/  IMAD R0, R147.reuse, c[0x0][0x19c], RZ ;  /* 0x0000670093007a24 */ /* 0x040fe200078e02ff */
[----:B--23--:R-:W-:Y:S05]  /*7420*/  MOV R85, R83 ;  /* 0x0000005300557202 */ /* 0x00cfea0000000f00 */
[----:B------:R-:W-:Y:S05]  /*7430*/  IMAD.WIDE.U32 R2, R147, c[0x0][0x198], R84 ;  /* 0x0000660093027a25 */ /* 0x000fea00078e0054 */
[----:B------:R-:W-:Y:S05]  /*7440*/  IADD3 R3, R3, R0, RZ ;  /* 0x0000000003037210 */ /* 0x000fea0007ffe0ff */
[----:B-----5:R2:W-:Y:S02]  /*7450*/  STG.E.128 [R2.64], R28 ;  /* 0x0000001c02007986 */ /* 0x0205e4000c101d06 */
.L_x_5698:
[----:B------:R-:W-:Y:S05]  /*7460*/  BSYNC B1 ;  /* 0x0000000000017941 */ /* 0x000fea0003800000 */
.L_x_5697:
        /* <DEDUP_REMOVED lines=97> */
.L_x_5702:
[----:B------:R-:W-:Y:S05]  /*7a80*/  BSYNC B0 ;  /* 0x0000000000007941 */ /* 0x000fea0003800000 */
.L_x_5701:
[C---:B------:R-:W-:Y:S04]  /*7a90*/  LEA R2, P0, R75.reuse, R84, 0x1 ;  /* 0x000000544b027211 */ /* 0x040fe800078008ff */
[----:B------:R-:W-:Y:S05]  /*7aa0*/  LEA.HI.X R3, R75, R83, R74, 0x1, P0 ;  /* 0x000000534b037211 */ /* 0x000fea00000f0c4a */
[----:B-----5:R2:W-:Y:S04]  /*7ab0*/  STG.E.128 [R2.64], R28 ;  /* 0x0000001c02007986 */ /* 0x0205e8000c101d06 */
.L_x_5696:
[----:B------:R-:W-:Y:S05]  /*7ac0*/  BSYNC B2 ;  /* 0x0000000000027941 */ /* 0x000fea0003800000 */
.L_x_5695:
        /* <DEDUP_REMOVED lines=8> */
.L_x_5652:
        /* <DEDUP_REMOVED lines=10> */
.L_x_5704:
[----:B------:R-:W-:Y:S05]  /*7bf0*/  BSYNC B0 ;  /* 0x0000000000007941 */ /* 0x000fea0003800000 */
.L_x_5703:
        /* <DEDUP_REMOVED lines=16> */
.L_x_5706:
[----:B------:R-:W-:Y:S05]  /*7d00*/  BSYNC B0 ;  /* 0x0000000000007941 */ /* 0x000fea0003800000 */
.L_x_5705:
        /* <DEDUP_REMOVED lines=16> */
.L_x_5708:
[----:B------:R-:W-:Y:S05]  /*7e10*/  BSYNC B0 ;  /* 0x0000000000007941 */ /* 0x000fea0003800000 */
.L_x_5707:
        /* <DEDUP_REMOVED lines=21> */
.L_x_5709:
[----:B------:R-:W-:Y:S05]  /*7f70*/  BSYNC B0 ;  /* 0x0000000000007941 */ /* 0x000fea0003800000 */
.L_x_5670:
        /* <DEDUP_REMOVED lines=80> */
.L_x_5710:
        /* <DEDUP_REMOVED lines=9> */
.L_x_5711:
[----:B------:R-:W-:Y:S04]  /*8510*/  IADD3 R11, R11, -0x1, RZ ;  /* 0xffffffff0b0b7810 */ /* 0x000fe80007ffe0ff */
[----:B------:R-:W-:Y:S11]  /*8520*/  ISETP.GT.AND P0, PT, R11, R57, PT ;  /* 0x000000390b00720c */ /* 0x000ff60003f04270 */
[----:B------:R-:W-:Y:S02]  /*8530*/  @!UPT UIADD3 URZ, URZ, URZ, URZ ;  /* 0x0000003f3f3ff290 */ /* 0x000fe4000fffe03f */
[----:B------:R-:W-:-:S05]  /*8540*/  @P0 BRA `(.L_x_5712) ;  /* 0xffff9ec000000947 */ /* 0x000fca000383ffff */
.L_x_5643:
        /* <DEDUP_REMOVED lines=99> */
.L_x_5721:
[----:B------:R-:W-:Y:S05]  /*8b80*/  BSYNC B0 ;  /* 0x0000000000007941 */ /* 0x000fea0003800000 */
.L_x_5720:
[----:B-----5:R4:W-:Y:S02]  /*8b90*/  STS.128 [R157], R8 ;  /* 0x000000089d007388 */ /* 0x0209e40000000c00 */
.L_x_5719:
[----:B------:R-:W-:Y:S05]  /*8ba0*/  BSYNC B1 ;  /* 0x0000000000017941 */ /* 0x000fea0003800000 */
.L_x_5718:
        /* <DEDUP_REMOVED lines=45> */
.L_x_5723:
[----:B------:R-:W-:Y:S05]  /*8e80*/  BSYNC B0 ;  /* 0x0000000000007941 */ /* 0x000fea0003800000 */
.L_x_5722:
[----:B-----5:R1:W-:Y:S02]  /*8e90*/  STS.128 [R157+0x2000], R8 ;  /* 0x002000089d007388 */ /* 0x0203e40000000c00 */
.L_x_5717:
[----:B------:R-:W-:Y:S05]  /*8ea0*/  BSYNC B2 ;  /* 0x0000000000027941 */ /* 0x000fea0003800000 */
.L_x_5716:
        /* <DEDUP_REMOVED lines=62> */
.L_x_5729:
[----:B------:R-:W-:Y:S05]  /*9290*/  BSYNC B0 ;  /* 0x0000000000007941 */ /* 0x000fea0003800000 */
.L_x_5728:
[----:B-----5:R4:W-:Y:S02]  /*92a0*/  STS.128 [R157+0x800], R8 ;  /* 0x000800089d007388 */ /* 0x0209e40000000c00 */
.L_x_5727:
[----:B------:R-:W-:Y:S05]  /*92b0*/  BSYNC B1 ;  /* 0x0000000000017941 */ /* 0x000fea0003800000 */
.L_x_5726:
        /* <DEDUP_REMOVED lines=44> */
.L_x_5731:
[----:B------:R-:W-:Y:S05]  /*9580*/  BSYNC B0 ;  /* 0x0000000000007941 */ /* 0x000fea0003800000 */
.L_x_5730:
[----:B-----5:R1:W-:Y:S02]  /*9590*/  STS.128 [R157+0x2800], R24 ;  /* 0x002800189d007388 */ /* 0x0203e40000000c00 */
.L_x_5725:
[----:B------:R-:W-:Y:S05]  /*95a0*/  BSYNC B2 ;  /* 0x0000000000027941 */ /* 0x000fea0003800000 */
.L_x_5724:
        /* <DEDUP_REMOVED lines=63> */
.L_x_5737:
[----:B------:R-:W-:Y:S05]  /*99a0*/  BSYNC B0 ;  /* 0x0000000000007941 */ /* 0x000fea0003800000 */
.L_x_5736:
[----:B-----5:R2:W-:Y:S02]  /*99b0*/  STS.128 [R157+0x1000], R8 ;  /* 0x001000089d007388 */ /* 0x0205e40000000c00 */
.L_x_5735:
[----:B------:R-:W-:Y:S05]  /*99c0*/  BSYNC B1 ;  /* 0x0000000000017941 */ /* 0x000fea0003800000 */
.L_x_5734:
        /* <DEDUP_REMOVED lines=44> */
.L_x_5739:
[----:B------:R-:W-:Y:S05]  /*9c90*/  BSYNC B0 ;  /* 0x0000000000007941 */ /* 0x000fea0003800000 */
.L_x_5738:
[----:B-----5:R1:W-:Y:S02]  /*9ca0*/  STS.128 [R157+0x3000], R28 ;  /* 0x0030001c9d007388 */ /* 0x0203e40000000c00 */
.L_x_5733:
[----:B------:R-:W-:Y:S05]  /*9cb0*/  BSYNC B2 ;  /* 0x0000000000027941 */ /* 0x000fea0003800000 */
.L_x_5732:
        /* <DEDUP_REMOVED lines=60> */
.L_x_5744:
[----:B------:R-:W-:Y:S05]  /*a080*/  BSYNC B0 ;  /* 0x0000000000007941 */ /* 0x000fea0003800000 */
.L_x_5743:
[----:B-----5:R4:W-:Y:S02]  /*a090*/  STS.128 [R157+0x1800], R8 ;  /* 0x001800089d007388 */ /* 0x0209e40000000c00 */
.L_x_5742:
[----:B------:R-:W-:Y:S05]  /*a0a0*/  BSYNC B1 ;  /* 0x0000000000017941 */ /* 0x000fea0003800000 */
.L_x_5741:
        /* <DEDUP_REMOVED lines=47> */
.L_x_5746:
[----:B------:R-:W-:Y:S05]  /*a3a0*/  BSYNC B0 ;  /* 0x0000000000007941 */ /* 0x000fea0003800000 */
.L_x_5745:
[----:B-----5:R2:W-:Y:S01]  /*a3b0*/  STS.128 [R157+0x3800], R12 ;  /* 0x0038000c9d007388 */ /* 0x0205e20000000c00 */
[----:B------:R-:W-:Y:S05]  /*a3c0*/  BRA `(.L_x_5740) ;  /* 0x0000353000007947 */ /* 0x000fea0003800000 */
.L_x_5715:
        /* <DEDUP_REMOVED lines=90> */
.L_x_5752:
[----:B------:R-:W-:Y:S05]  /*a970*/  BSYNC B0 ;  /* 0x0000000000007941 */ /* 0x000fea0003800000 */
.L_x_5751:
[----:B-----5:R4:W-:Y:S02]  /*a980*/  STS.128 [R157], R20 ;  /* 0x000000149d007388 */ /* 0x0209e40000000c00 */
.L_x_5750:
[----:B------:R-:W-:Y:S05]  /*a990*/  BSYNC B1 ;  /* 0x0000000000017941 */ /* 0x000fea0003800000 */
.L_x_5749:
        /* <DEDUP_REMOVED lines=86> */
.L_x_5754:
[----:B------:R-:W-:Y:S05]  /*af00*/  BSYNC B0 ;  /* 0x0000000000007941 */ /* 0x000fea0003800000 */
.L_x_5753:
[----:B-----5:R1:W-:Y:S02]  /*af10*/  STS.128 [R157+0x2000], R20 ;  /* 0x002000149d007388 */ /* 0x0203e40000000c00 */
.L_x_5748:
[----:B------:R-:W-:Y:S05]  /*af20*/  BSYNC B2 ;  /* 0x0000000000027941 */ /* 0x000fea0003800000 */
.L_x_5747:
        /* <DEDUP_REMOVED lines=95> */
.L_x_5760:
[----:B------:R-:W-:Y:S05]  /*b520*/  BSYNC B0 ;  /* 0x0000000000007941 */ /* 0x000fea0003800000 */
.L_x_5759:
[----:B-----5:R4:W-:Y:S02]  /*b530*/  STS.128 [R157+0x800], R20 ;  /* 0x000800149d007388 */ /* 0x0209e40000000c00 */
.L_x_5758:
[----:B------:R-:W-:Y:S05]  /*b540*/  BSYNC B1 ;  /* 0x0000000000017941 */ /* 0x000fea0003800000 */
.L_x_5757:
        /* <DEDUP_REMOVED lines=89> */
.L_x_5762:
[----:B------:R-:W-:Y:S05]  /*bae0*/  BSYNC B0 ;  /* 0x0000000000007941 */ /* 0x000fea0003800000 */
.L_x_5761:
[----:B-----5:R1:W-:Y:S02]  /*baf0*/  STS.128 [R157+0x2800], R16 ;  /* 0x002800109d007388 */ /* 0x0203e40000000c00 */
.L_x_5756:
[----:B------:R-:W-:Y:S05]  /*bb00*/  BSYNC B2 ;  /* 0x0000000000027941 */ /* 0x000fea0003800000 */
.L_x_5755:
        /* <DEDUP_REMOVED lines=96> */
.L_x_5768:
[----:B------:R-:W-:Y:S05]  /*c110*/  BSYNC B0 ;  /* 0x0000000000007941 */ /* 0x000fea0003800000 */
.L_x_5767:
[----:B-----5:R4:W-:Y:S02]  /*c120*/  STS.128 [R157+0x1000], R24 ;  /* 0x001000189d007388 */ /* 0x0209e40000000c00 */
.L_x_5766:
[----:B------:R-:W-:Y:S05]  /*c130*/  BSYNC B1 ;  /* 0x0000000000017941 */ /* 0x000fea0003800000 */
.L_x_5765:
        /* <DEDUP_REMOVED lines=89> */
.L_x_5770:
[----:B------:R-:W-:Y:S05]  /*c6d0*/  BSYNC B0 ;  /* 0x0000000000007941 */ /* 0x000fea0003800000 */
.L_x_5769:
[----:B-----5:R4:W-:Y:S02]  /*c6e0*/  STS.128 [R157+0x3000], R24 ;  /* 0x003000189d007388 */ /* 0x0209e40000000c00 */
.L_x_5764:
[----:B------:R-:W-:Y:S05]  /*c6f0*/  BSYNC B2 ;  /* 0x0000000000027941 */ /* 0x000fea0003800000 */
.L_x_5763:
        /* <DEDUP_REMOVED lines=95> */
.L_x_5774:
[----:B------:R-:W-:Y:S05]  /*ccf0*/  BSYNC B0 ;  /* 0x0000000000007941 */ /* 0x000fea0003800000 */
.L_x_5773:
[----:B-----5:R4:W-:Y:S02]  /*cd00*/  STS.128 [R157+0x1800], R24 ;  /* 0x001800189d007388 */ /* 0x0209e40000000c00 */
.L_x_5772:
[----:B------:R-:W-:Y:S05]  /*cd10*/  BSYNC B1 ;  /* 0x0000000000017941 */ /* 0x000fea0003800000 */
.L_x_5771:
        /* <DEDUP_REMOVED lines=94> */
.L_x_5776:
[----:B------:R-:W-:Y:S05]  /*d300*/  BSYNC B0 ;  /* 0x0000000000007941 */ /* 0x000fea0003800000 */
.L_x_5775:
[----:B-----5:R1:W-:Y:S01]  /*d310*/  STS.128 [R157+0x3800], R20 ;  /* 0x003800149d007388 */ /* 0x0203e20000000c00 */
[----:B------:R-:W-:Y:S05]  /*d320*/  BRA `(.L_x_5740) ;  /* 0x000005d000007947 */ /* 0x000fea0003800000 */
.L_x_5714:
        /* <DEDUP_REMOVED lines=20> */
.L_x_5778:
[----:B------:R-:W-:Y:S05]  /*d470*/  BSYNC B0 ;  /* 0x0000000000007941 */ /* 0x000fea0003800000 */
.L_x_5777:
        /* <DEDUP_REMOVED lines=22> */
.L_x_5780:
[----:B------:R-:W-:Y:S05]  /*d5e0*/  BSYNC B0 ;  /* 0x0000000000007941 */ /* 0x000fea0003800000 */
.L_x_5779:
        /* <DEDUP_REMOVED lines=23> */
.L_x_5782:
[----:B------:R-:W-:Y:S05]  /*d760*/  BSYNC B0 ;  /* 0x0000000000007941 */ /* 0x000fea0003800000 */
.L_x_5781:
        /* <DEDUP_REMOVED lines=25> */
.L_x_5740:
[----:B------:R-:W-:Y:S05]  /*d900*/  BSYNC B3 ;  /* 0x0000000000037941 */ /* 0x000fea0003800000 */
.L_x_5713:
        /* <DEDUP_REMOVED lines=26> */
.L_x_5784:
[----:B------:R-:W-:Y:S05]  /*dab0*/  BSYNC B0 ;  /* 0x0000000000007941 */ /* 0x000fea0003800000 */
.L_x_5783:
        /* <DEDUP_REMOVED lines=22> */
.L_x_5786:
[----:B------:R-:W-:Y:S05]  /*dc20*/  BSYNC B0 ;  /* 0x0000000000007941 */ /* 0x000fea0003800000 */
.L_x_5785:
        /* <DEDUP_REMOVED lines=26> */
.L_x_5788:
[----:B------:R-:W-:Y:S05]  /*ddd0*/  BSYNC B0 ;  /* 0x0000000000007941 */ /* 0x000fea0003800000 */
.L_x_5787:
        /* <DEDUP_REMOVED lines=31> */
.L_x_5790:
[----:B------:R-:W-:Y:S05]  /*dfd0*/  BSYNC B0 ;  /* 0x0000000000007941 */ /* 0x000fea0003800000 */
.L_x_5789:
        /* <DEDUP_REMOVED lines=30> */
.L_x_5792:
[----:B------:R-:W-:Y:S05]  /*e1c0*/  BSYNC B0 ;  /* 0x0000000000007941 */ /* 0x000fea0003800000 */
.L_x_5791:
        /* <DEDUP_REMOVED lines=22> */
.L_x_5794:
[----:B------:R-:W-:Y:S05]  /*e330*/  BSYNC B0 ;  /* 0x0000000000007941 */ /* 0x000fea0003800000 */
.L_x_5793:
        /* <DEDUP_REMOVED lines=26> */
.L_x_5796:
[----:B------:R-:W-:Y:S05]  /*e4e0*/  BSYNC B0 ;  /* 0x0000000000007941 */ /* 0x000fea0003800000 */
.L_x_5795:
        /* <DEDUP_REMOVED lines=28> */
.L_x_5798:
[----:B------:R-:W-:Y:S05]  /*e6b0*/  BSYNC B0 ;  /* 0x0000000000007941 */ /* 0x000fea0003800000 */
.L_x_5797:
        /* <DEDUP_REMOVED lines=23> */
[----:B------:R-:W-:-:S03]  /*e830*/  IMAD.SHL.U32 R149, R149, 0x2, RZ ;  /* 0x0000000295957824 */ /* 0x000fc600078e00ff */
[C---:B------:R-:W-:Y:S01]  /*e840*/  LOP3.LUT R144, R36.reuse, R37, RZ, 0xfc, !PT ;  /* 0x0000002524907212 */ /* 0x040fe200078efcff */
[----:B------:R-:W-:Y:S01]  /*e850*/  IMAD.IADD R150, R36, 0x1, R5 ;  /* 0x0000000124967824 */ /* 0x000fe200078e0205 */
[----:B------:R-:W-:Y:S01]  /*e860*/  LDSM.16.M88.4 R16, [R149+0x4000] ;  /* 0x004000009510783b */ /* 0x000fe20000000200 */
[C---:B------:R-:W-:Y:S02]  /*e870*/  IADD3 R0, R149.reuse, 0x4000, RZ ;  /* 0x0000400095007810 */ /* 0x040fe40007ffe0ff */
[----:B------:R-:W-:Y:S01]  /*e880*/  IMAD.SHL.U32 R150, R150, 0x2, RZ ;  /* 0x0000000296967824 */ /* 0x000fe200078e00ff */
[----:B------:R-:W-:Y:S01]  /*e890*/  IADD3 R147, R149, 0x4020, RZ ;  /* 0x0000402095937810 */ /* 0x000fe20007ffe0ff */
[----:B---3--:R-:W-:Y:S01]  /*e8a0*/  LDSM.16.M88.4 R32, [R149+0x4800] ;  /* 0x004800009520783b */ /* 0x008fe20000000200 */
[----:B------:R-:W-:Y:S01]  /*e8b0*/  @P1 IADD3 R147, R0, -0x20, RZ ;  /* 0xffffffe000931810 */ /* 0x000fe20007ffe0ff */
[--C-:B------:R-:W-:Y:S02]  /*e8c0*/  IMAD R148, R41, 0x2, R150.reuse ;  /* 0x0000000229947824 */ /* 0x100fe400078e0296 */
[----:B-----5:R-:W2:Y:S01]  /*e8d0*/  LDSM.16.M88.4 R8, [R150] ;  /* 0x000000009608783b */ /* 0x020ea20000000200 */
[----:B------:R-:W-:Y:S01]  /*e8e0*/  IMAD.MOV.U32 R0, RZ, RZ, 0x40 ;  /* 0x00000040ff007424 */ /* 0x000fe200078e00ff */
[----:B------:R-:W-:Y:S01]  /*e8f0*/  IADD3 R139, R147, 0x800, RZ ;  /* 0x00000800938b7810 */ /* 0x000fe20007ffe0ff */
[C---:B------:R-:W-:Y:S01]  /*e900*/  IMAD R146, R39.reuse, 0x2, R150 ;  /* 0x0000000227927824 */ /* 0x040fe200078e0296 */
[----:B------:R-:W-:Y:S01]  /*e910*/  LDSM.16.M88.4 R28, [R147] ;  /* 0x00000000931c783b */ /* 0x000fe20000000200 */
[----:B------:R-:W-:Y:S01]  /*e920*/  IMAD R145, R39, 0x2, R148 ;  /* 0x0000000227917824 */ /* 0x000fe200078e0294 */
[----:B------:R-:W-:-:S02]  /*e930*/  SEL R0, R0, 0xffffffc0, !P2 ;  /* 0xffffffc000007807 */ /* 0x000fc40005000000 */
[----:B------:R-:W3:Y:S01]  /*e940*/  LDSM.16.M88.4 R68, [R148] ;  /* 0x000000009444783b */ /* 0x000ee20000000200 */
[----:B------:R-:W-:Y:S02]  /*e950*/  IADD3 R138, R147, 0x1000, RZ ;  /* 0x00001000938a7810 */ /* 0x000fe40007ffe0ff */
[----:B------:R-:W-:Y:S01]  /*e960*/  IMAD.IADD R143, R149, 0x1, R0 ;  /* 0x00000001958f7824 */ /* 0x000fe200078e0200 */
[----:B------:R-:W1:Y:S01]  /*e970*/  LDSM.16.M88.4 R60, [R149+0x5000] ;  /* 0x00500000953c783b */ /* 0x000e620000000200 */
[----:B------:R-:W-:Y:S01]  /*e980*/  IMAD.IADD R136, R0, 0x1, R147 ;  /* 0x0000000100887824 */ /* 0x000fe200078e0293 */
[C---:B------:R-:W-:Y:S02]  /*e990*/  IADD3 R137, R147.reuse, 0x1800, RZ ;  /* 0x0000180093897810 */ /* 0x040fe40007ffe0ff */
[----:B------:R-:W4:Y:S01]  /*e9a0*/  LDSM.16.M88.4 R4, [R149+0x5800] ;  /* 0x005800009504783b */ /* 0x000f220000000200 */
[C---:B------:R-:W-:Y:S02]  /*e9b0*/  IADD3 R135, R147.reuse, 0x2000, RZ ;  /* 0x0000200093877810 */ /* 0x040fe40007ffe0ff */
[C---:B------:R-:W-:Y:S01]  /*e9c0*/  IADD3 R134, R147.reuse, 0x2800, RZ ;  /* 0x0000280093867810 */ /* 0x040fe20007ffe0ff */
[----:B------:R-:W-:Y:S01]  /*e9d0*/  LDSM.16.M88.4 R56, [R143+0x4000] ;  /* 0x004000008f38783b */ /* 0x000fe20000000200 */
[----:B------:R-:W-:-:S02]  /*e9e0*/  IADD3 R133, R147, 0x3000, RZ ;  /* 0x0000300093857810 */ /* 0x000fc40007ffe0ff */
[----:B------:R-:W-:Y:S01]  /*e9f0*/  IADD3 R132, R147, 0x3800, RZ ;  /* 0x0000380093847810 */ /* 0x000fe20007ffe0ff */
[----:B------:R-:W1:Y:S04]  /*ea00*/  LDSM.16.M88.4 R76, [R146] ;  /* 0x00000000924c783b */ /* 0x000e680000000200 */
[----:B------:R-:W1:Y:S04]  /*ea10*/  LDSM.16.M88.4 R84, [R147+0x800] ;  /* 0x000800009354783b */ /* 0x000e680000000200 */
[----:B------:R-:W1:Y:S04]  /*ea20*/  LDSM.16.M88.4 R20, [R147+0x1000] ;  /* 0x001000009314783b */ /* 0x000e680000000200 */
[----:B------:R-:W4:Y:S01]  /*ea30*/  LDSM.16.M88.4 R72, [R147+0x1800] ;  /* 0x001800009348783b */ /* 0x000f220000000200 */
[C---:B--2---:R-:W-:Y:S03]  /*ea40*/  HMMA.16816.F32 R12, R8.reuse, R16, RZ ;  /* 0x00000010080c723c */ /* 0x044fe600000018ff */
[----:B------:R-:W-:Y:S04]  /*ea50*/  LDSM.16.M88.4 R88, [R145] ;  /* 0x000000009158783b */ /* 0x000fe80000000200 */
[----:B------:R-:W-:Y:S01]  /*ea60*/  LDSM.16.M88.4 R44, [R143+0x5000] ;  /* 0x005000008f2c783b */ /* 0x000fe20000000200 */
[C---:B------:R-:W-:Y:S03]  /*ea70*/  HMMA.16816.F32 R16, R8.reuse, R18, RZ ;  /* 0x000000120810723c */ /* 0x040fe600000018ff */
[----:B------:R-:W-:Y:S04]  /*ea80*/  LDSM.16.M88.4 R108, [R136+0x1000] ;  /* 0x00100000886c783b */ /* 0x000fe80000000200 */
[----:B------:R-:W-:Y:S01]  /*ea90*/  LDSM.16.M88.4 R96, [R147+0x2800] ;  /* 0x002800009360783b */ /* 0x000fe20000000200 */
[----:B------:R-:W-:Y:S03]  /*eaa0*/  HMMA.16816.F32 R24, R8, R32, RZ ;  /* 0x000000200818723c */ /* 0x000fe600000018ff */
[----:B------:R-:W-:Y:S05]  /*eab0*/  LDSM.16.M88.4 R92, [R136+0x2000] ;  /* 0x00200000885c783b */ /* 0x000fea0000000200 */
[----:B---3--:R-:W-:Y:S08]  /*eac0*/  HMMA.16816.F32 R12, R68, R28, R12 ;  /* 0x0000001c440c723c */ /* 0x008ff0000000180c */
[C---:B-1----:R-:W-:Y:S08]  /*ead0*/  HMMA.16816.F32 R64, R8.reuse, R60, RZ ;  /* 0x0000003c0840723c */ /* 0x042ff000000018ff */
[C---:B------:R-:W-:Y:S08]  /*eae0*/  HMMA.16816.F32 R32, R8.reuse, R34, RZ ;  /* 0x000000220820723c */ /* 0x040ff000000018ff */
[C---:B------:R-:W-:Y:S08]  /*eaf0*/  HMMA.16816.F32 R60, R8.reuse, R62, RZ ;  /* 0x0000003e083c723c */ /* 0x040ff000000018ff */
[C---:B----4-:R-:W-:Y:S08]  /*eb00*/  HMMA.16816.F32 R80, R8.reuse, R4, RZ ;  /* 0x000000040850723c */ /* 0x050ff000000018ff */
[----:B------:R-:W-:Y:S01]  /*eb10*/  HMMA.16816.F32 R8, R8, R6, RZ ;  /* 0x000000060808723c */ /* 0x000fe200000018ff */
[----:B------:R-:W-:Y:S07]  /*eb20*/  LDSM.16.M88.4 R4, [R143+0x4800] ;  /* 0x004800008f04783b */ /* 0x000fee0000000200 */
[----:B------:R-:W-:Y:S01]  /*eb30*/  HMMA.16816.F32 R16, R68, R30, R16 ;  /* 0x0000001e4410723c */ /* 0x000fe20000001810 */
[----:B------:R-:W1:Y:S07]  /*eb40*/  LDSM.16.M88.4 R28, [R136] ;  /* 0x00000000881c783b */ /* 0x000e6e0000000200 */
[----:B------:R-:W-:Y:S08]  /*eb50*/  HMMA.16816.F32 R12, R76, R56, R12 ;  /* 0x000000384c0c723c */ /* 0x000ff0000000180c */
        /* <DEDUP_REMOVED lines=9> */
[----:B------:R-:W2:Y:S03]  /*ebf0*/  LDSM.16.M88.4 R72, [R150+0x2000] ;  /* 0x002000009648783b */ /* 0x000ea60000000200 */
[----:B------:R-:W-:Y:S01]  /*ec00*/  HMMA.16816.F32 R16, R76, R58, R16 ;  /* 0x0000003a4c10723c */ /* 0x000fe20000001810 */
[----:B------:R-:W-:Y:S07]  /*ec10*/  LDSM.16.M88.4 R56, [R148+0x2000] ;  /* 0x002000009438783b */ /* 0x000fee0000000200 */
[----:B-1----:R-:W-:Y:S08]  /*ec20*/  HMMA.16816.F32 R12, R88, R28, R12 ;  /* 0x0000001c580c723c */ /* 0x002ff0000000180c */
[C---:B------:R-:W-:Y:S08]  /*ec30*/  HMMA.16816.F32 R24, R76.reuse, R4, R24 ;  /* 0x000000044c18723c */ /* 0x040ff00000001818 */
[C---:B------:R-:W-:Y:S01]  /*ec40*/  HMMA.16816.F32 R32, R76.reuse, R6, R32 ;  /* 0x000000064c20723c */ /* 0x040fe20000001820 */
[----:B------:R-:W1:Y:S07]  /*ec50*/  LDSM.16.M88.4 R4, [R136+0x800] ;  /* 0x000800008804783b */ /* 0x000e6e0000000200 */
[C---:B------:R-:W-:Y:S08]  /*ec60*/  HMMA.16816.F32 R64, R76.reuse, R44, R64 ;  /* 0x0000002c4c40723c */ /* 0x040ff00000001840 */
[----:B------:R-:W-:Y:S01]  /*ec70*/  HMMA.16816.F32 R60, R76, R46, R60 ;  /* 0x0000002e4c3c723c */ /* 0x000fe2000000183c */
[----:B------:R-:W3:Y:S07]  /*ec80*/  LDSM.16.M88.4 R44, [R147+0x2000] ;  /* 0x00200000932c783b */ /* 0x000eee0000000200 */
[----:B------:R-:W-:Y:S01]  /*ec90*/  HMMA.16816.F32 R16, R88, R30, R16 ;  /* 0x0000001e5810723c */ /* 0x000fe20000001810 */
[----:B------:R-:W4:Y:S07]  /*eca0*/  LDSM.16.M88.4 R28, [R149+0x6800] ;  /* 0x00680000951c783b */ /* 0x000f2e0000000200 */
[----:B--2---:R-:W-:Y:S08]  /*ecb0*/  HMMA.16816.F32 R12, R72, R68, R12 ;  /* 0x00000044480c723c */ /* 0x004ff0000000180c */
[C---:B------:R-:W-:Y:S08]  /*ecc0*/  HMMA.16816.F32 R80, R76.reuse, R20, R80 ;  /* 0x000000144c50723c */ /* 0x040ff00000001850 */
[----:B------:R-:W-:Y:S01]  /*ecd0*/  HMMA.16816.F32 R76, R76, R22, R8 ;  /* 0x000000164c4c723c */ /* 0x000fe20000001808 */
[----:B------:R-:W-:Y:S04]  /*ece0*/  LDSM.16.M88.4 R20, [R143+0x6000] ;  /* 0x006000008f14783b */ /* 0x000fe80000000200 */
[----:B------:R-:W2:Y:S03]  /*ecf0*/  LDSM.16.M88.4 R8, [R146+0x2000] ;  /* 0x002000009208783b */ /* 0x000ea60000000200 */
[----:B------:R-:W-:Y:S01]  /*ed00*/  HMMA.16816.F32 R16, R72, R70, R16 ;  /* 0x000000464810723c */ /* 0x000fe20000001810 */
[----:B------:R-:W-:Y:S07]  /*ed10*/  LDSM.16.M88.4 R68, [R149+0x7000] ;  /* 0x007000009544783b */ /* 0x000fee0000000200 */
[----:B-1----:R-:W-:Y:S08]  /*ed20*/  HMMA.16816.F32 R24, R88, R4, R24 ;  /* 0x000000045818723c */ /* 0x002ff00000001818 */
[----:B---3--:R-:W-:Y:S08]  /*ed30*/  HMMA.16816.F32 R12, R56, R44, R12 ;  /* 0x0000002c380c723c */ /* 0x008ff0000000180c */
[----:B------:R-:W-:Y:S01]  /*ed40*/  HMMA.16816.F32 R32, R88, R6, R32 ;  /* 0x000000065820723c */ /* 0x000fe20000001820 */
[----:B------:R-:W1:Y:S07]  /*ed50*/  LDSM.16.M88.4 R4, [R145+0x2000] ;  /* 0x002000009104783b */ /* 0x000e6e0000000200 */
[----:B------:R-:W-:Y:S01]  /*ed60*/  HMMA.16816.F32 R16, R56, R46, R16 ;  /* 0x0000002e3810723c */ /* 0x000fe20000001810 */
[----:B------:R-:W-:Y:S07]  /*ed70*/  LDSM.16.M88.4 R44, [R147+0x3000] ;  /* 0x00300000932c783b */ /* 0x000fee0000000200 */
[----:B----4-:R-:W-:Y:S08]  /*ed80*/  HMMA.16816.F32 R24, R72, R28, R24 ;  /* 0x0000001c4818723c */ /* 0x010ff00000001818 */
[----:B--2---:R-:W-:Y:S08]  /*ed90*/  HMMA.16816.F32 R12, R8, R20, R12 ;  /* 0x00000014080c723c */ /* 0x004ff0000000180c */
[----:B------:R-:W-:Y:S01]  /*eda0*/  HMMA.16816.F32 R32, R72, R30, R32 ;  /* 0x0000001e4820723c */ /* 0x000fe20000001820 */
[----:B------:R-:W2:Y:S07]  /*edb0*/  LDSM.16.M88.4 R28, [R143+0x6800] ;  /* 0x006800008f1c783b */ /* 0x000eae0000000200 */
[----:B------:R-:W-:Y:S01]  /*edc0*/  HMMA.16816.F32 R16, R8, R22, R16 ;  /* 0x000000160810723c */ /* 0x000fe20000001810 */
[----:B------:R-:W3:Y:S07]  /*edd0*/  LDSM.16.M88.4 R20, [R136+0x2800] ;  /* 0x002800008814783b */ /* 0x000eee0000000200 */
[----:B------:R-:W-:Y:S08]  /*ede0*/  HMMA.16816.F32 R64, R88, R108, R64 ;  /* 0x0000006c5840723c */ /* 0x000ff00000001840 */
[----:B------:R-:W-:Y:S08]  /*edf0*/  HMMA.16816.F32 R24, R56, R96, R24 ;  /* 0x000000603818723c */ /* 0x000ff00000001818 */
[C---:B-1----:R-:W-:Y:S08]  /*ee00*/  HMMA.16816.F32 R12, R4.reuse, R92, R12 ;  /* 0x0000005c040c723c */ /* 0x042ff0000000180c */
[----:B------:R-:W-:Y:S01]  /*ee10*/  HMMA.16816.F32 R16, R4, R94, R16 ;  /* 0x0000005e0410723c */ /* 0x000fe20000001810 */
[----:B------:R-:W-:Y:S07]  /*ee20*/  LDSM.16.M88.4 R92, [R143+0x7000] ;  /* 0x007000008f5c783b */ /* 0x000fee0000000200 */
[----:B------:R-:W-:Y:S08]  /*ee30*/  HMMA.16816.F32 R64, R72, R68, R64 ;  /* 0x000000444840723c */ /* 0x000ff00000001840 */
[----:B--2---:R-:W-:Y:S01]  /*ee40*/  HMMA.16816.F32 R24, R8, R28, R24 ;  /* 0x0000001c0818723c */ /* 0x004fe20000001818 */
[----:B------:R-:W-:-:S02]  /*ee50*/  FMUL.FTZ R38, R12, c[0x0][0x2ec] ;  /* 0x0000bb000c267a20 */ /* 0x000fc40000410000 */
[----:B------:R-:W-:Y:S02]  /*ee60*/  FMUL.FTZ R42, R13, c[0x0][0x2ec] ;  /* 0x0000bb000d2a7a20 */ /* 0x000fe40000410000 */
[----:B------:R-:W-:Y:S02]  /*ee70*/  FMUL.FTZ R40, R14, c[0x0][0x2ec] ;  /* 0x0000bb000e287a20 */ /* 0x000fe40000410000 */
[----:B------:R-:W-:Y:S01]  /*ee80*/  FMUL.FTZ R43, R15, c[0x0][0x2ec] ;  /* 0x0000bb000f2b7a20 */ /* 0x000fe20000410000 */
[C---:B------:R-:W-:Y:S01]  /*ee90*/  HMMA.16816.F32 R60, R88.reuse, R110, R60 ;  /* 0x0000006e583c723c */ /* 0x040fe2000000183c */
[----:B------:R-:W1:Y:S01]  /*eea0*/  LDSM.16.M88.4 R12, [R149+0x7800] ;  /* 0x00780000950c783b */ /* 0x000e620000000200 */
[----:B------:R-:W-:Y:S01]  /*eeb0*/  FMUL.FTZ R16, R16, c[0x0][0x2ec] ;  /* 0x0000bb0010107a20 */ /* 0x000fe20000410000 */
[----:B------:R-:W2:Y:S05]  /*eec0*/  MUFU.TANH R42, R42 ;  /* 0x0000002a002a7308 */ /* 0x000eaa0000002400 */
[C---:B------:R-:W-:Y:S03]  /*eed0*/  HMMA.16816.F32 R76, R88.reuse, R86, R76 ;  /* 0x00000056584c723c */ /* 0x040fe6000000184c */
[----:B------:R-:W4:Y:S05]  /*eee0*/  MUFU.TANH R43, R43 ;  /* 0x0000002b002b7308 */ /* 0x000f2a0000002400 */
[----:B------:R-:W-:Y:S03]  /*eef0*/  HMMA.16816.F32 R80, R88, R84, R80 ;  /* 0x000000545850723c */ /* 0x000fe60000001850 */
[----:B------:R-:W-:Y:S05]  /*ef00*/  MUFU.TANH R38, R38 ;  /* 0x0000002600267308 */ /* 0x000fea0000002400 */
[----:B------:R-:W-:Y:S03]  /*ef10*/  HMMA.16816.F32 R64, R56, R44, R64 ;  /* 0x0000002c3840723c */ /* 0x000fe60000001840 */
[----:B------:R-:W-:Y:S04]  /*ef20*/  MUFU.TANH R40, R40 ;  /* 0x0000002800287308 */ /* 0x000fe80000002400 */
[----:B------:R-:W-:Y:S01]  /*ef30*/  FMUL.FTZ R44, R18, c[0x0][0x2ec] ;  /* 0x0000bb00122c7a20 */ /* 0x000fe20000410000 */
[----:B---3--:R-:W-:Y:S01]  /*ef40*/  HMMA.16816.F32 R24, R4, R20, R24 ;  /* 0x000000140418723c */ /* 0x008fe20000001818 */
[----:B------:R-:W-:-:S02]  /*ef50*/  FMUL.FTZ R45, R19, c[0x0][0x2ec] ;  /* 0x0000bb00132d7a20 */ /* 0x000fc40000410000 */
[----:B------:R3:W-:Y:S04]  /*ef60*/  MUFU.TANH R20, R16 ;  /* 0x0000001000147308 */ /* 0x0007e80000002400 */
[----:B------:R-:W-:Y:S01]  /*ef70*/  FMUL.FTZ R21, R17, c[0x0][0x2ec] ;  /* 0x0000bb0011157a20 */ /* 0x000fe20000410000 */
[----:B------:R-:W-:Y:S03]  /*ef80*/  HMMA.16816.F32 R32, R56, R98, R32 ;  /* 0x000000623820723c */ /* 0x000fe60000001820 */
[----:B------:R-:W-:Y:S05]  /*ef90*/  MUFU.TANH R45, R45 ;  /* 0x0000002d002d7308 */ /* 0x000fea0000002400 */
[C---:B------:R-:W-:Y:S01]  /*efa0*/  HMMA.16816.F32 R60, R72.reuse, R70, R60 ;  /* 0x00000046483c723c */ /* 0x040fe2000000183c */
[----:B---3--:R-:W3:Y:S02]  /*efb0*/  LDSM.16.M88.4 R16, [R147+0x3800] ;  /* 0x003800009310783b */ /* 0x008ee40000000200 */
[----:B------:R-:W2:Y:S05]  /*efc0*/  MUFU.TANH R21, R21 ;  /* 0x0000001500157308 */ /* 0x000eaa0000002400 */
[C---:B-1----:R-:W-:Y:S03]  /*efd0*/  HMMA.16816.F32 R76, R72.reuse, R14, R76 ;  /* 0x0000000e484c723c */ /* 0x042fe6000000184c */
[----:B------:R-:W1:Y:S05]  /*efe0*/  MUFU.TANH R44, R44 ;  /* 0x0000002c002c7308 */ /* 0x000e6a0000002400 */
[----:B------:R-:W-:Y:S01]  /*eff0*/  HMMA.16816.F32 R80, R72, R12, R80 ;  /* 0x0000000c4850723c */ /* 0x000fe20000001850 */
[----:B------:R-:W1:Y:S07]  /*f000*/  LDSM.16.M88.4 R12, [R143+0x7800] ;  /* 0x007800008f0c783b */ /* 0x000e6e0000000200 */
[----:B------:R-:W-:Y:S01]  /*f010*/  HMMA.16816.F32 R32, R8, R30, R32 ;  /* 0x0000001e0820723c */ /* 0x000fe20000001820 */
[----:B------:R-:W1:Y:S07]  /*f020*/  LDSM.16.M88.4 R28, [R136+0x3000] ;  /* 0x00300000881c783b */ /* 0x000e6e0000000200 */
[----:B------:R-:W-:Y:S08]  /*f030*/  HMMA.16816.F32 R60, R56, R46, R60 ;  /* 0x0000002e383c723c */ /* 0x000ff0000000183c */
[----:B------:R-:W-:Y:S08]  /*f040*/  HMMA.16816.F32 R64, R8, R92, R64 ;  /* 0x0000005c0840723c */ /* 0x000ff00000001840 */
[C---:B---3--:R-:W-:Y:S08]  /*f050*/  HMMA.16816.F32 R76, R56.reuse, R18, R76 ;  /* 0x00000012384c723c */ /* 0x048ff0000000184c */
[----:B------:R-:W-:Y:S01]  /*f060*/  HMMA.16816.F32 R80, R56, R16, R80 ;  /* 0x000000103850723c */ /* 0x000fe20000001850 */
[----:B------:R-:W3:Y:S01]  /*f070*/  LDSM.16.M88.4 R16, [R136+0x3800] ;  /* 0x003800008810783b */ /* 0x000ee20000000200 */
[----:B------:R-:W-:-:S06]  /*f080*/  DEPBAR.LE SB0, 0x0 ;  /* 0x000080000000791a */ /* 0x000fcc0000000000 */
[----:B------:R-:W-:Y:S07]  /*f090*/  HMMA.16816.F32 R32, R4, R22, R32 ;  /* 0x000000160420723c */ /* 0x000fee0000001820 */
[----:B------:R-:W-:Y:S01]  /*f0a0*/  FMUL.FTZ R22, R24, c[0x0][0x2ec] ;  /* 0x0000bb0018167a20 */ /* 0x000fe20000410000 */
[----:B------:R-:W-:Y:S01]  /*f0b0*/  HMMA.16816.F32 R60, R8, R94, R60 ;  /* 0x0000005e083c723c */ /* 0x000fe2000000183c */
[----:B------:R-:W-:Y:S02]  /*f0c0*/  FMUL.FTZ R24, R26, c[0x0][0x2ec] ;  /* 0x0000bb001a187a20 */ /* 0x000fe40000410000 */
[----:B------:R-:W-:-:S02]  /*f0d0*/  FMUL.FTZ R23, R25, c[0x0][0x2ec] ;  /* 0x0000bb0019177a20 */ /* 0x000fc40000410000 */
[----:B------:R-:W-:Y:S01]  /*f0e0*/  FMUL.FTZ R25, R27, c[0x0][0x2ec] ;  /* 0x0000bb001b197a20 */ /* 0x000fe20000410000 */
[----:B------:R-:W2:Y:S02]  /*f0f0*/  MUFU.TANH R22, R22 ;  /* 0x0000001600167308 */ /* 0x000ea40000002400 */
[C---:B-1----:R-:W-:Y:S06]  /*f100*/  HMMA.16816.F32 R76, R8.reuse, R14, R76 ;  /* 0x0000000e084c723c */ /* 0x042fec000000184c */
[----:B------:R-:W1:Y:S02]  /*f110*/  MUFU.TANH R24, R24 ;  /* 0x0000001800187308 */ /* 0x000e640000002400 */
[----:B------:R-:W-:Y:S01]  /*f120*/  HMMA.16816.F32 R80, R8, R12, R80 ;  /* 0x0000000c0850723c */ /* 0x000fe20000001850 */
[----:B------:R-:W-:-:S02]  /*f130*/  FMUL.FTZ R27, R32, c[0x0][0x2ec] ;  /* 0x0000bb00201b7a20 */ /* 0x000fc40000410000 */
[----:B------:R-:W-:-:S03]  /*f140*/  FMUL.FTZ R32, R35, c[0x0][0x2ec] ;  /* 0x0000bb0023207a20 */ /* 0x000fc60000410000 */
[----:B------:R-:W1:Y:S01]  /*f150*/  MUFU.TANH R23, R23 ;  /* 0x0000001700177308 */ /* 0x000e620000002400 */
[C---:B------:R-:W-:Y:S01]  /*f160*/  IADD3 R12, R2.reuse, 0x1, RZ ;  /* 0x00000001020c7810 */ /* 0x040fe20007ffe0ff */
[C---:B------:R-:W-:Y:S01]  /*f170*/  HMMA.16816.F32 R64, R4.reuse, R28, R64 ;  /* 0x0000001c0440723c */ /* 0x040fe20000001840 */
[C---:B------:R-:W-:Y:S02]  /*f180*/  IADD3 R8, R2.reuse, 0x10, RZ ;  /* 0x0000001002087810 */ /* 0x040fe40007ffe0ff */
[C---:B------:R-:W-:Y:S02]  /*f190*/  IADD3 R13, R2.reuse, 0x8, RZ ;  /* 0x00000008020d7810 */ /* 0x040fe40007ffe0ff */
[----:B------:R-:W-:Y:S01]  /*f1a0*/  IADD3 R9, R2, 0x11, RZ ;  /* 0x0000001102097810 */ /* 0x000fe20007ffe0ff */
[----:B------:R-:W1:Y:S01]  /*f1b0*/  MUFU.TANH R25, R25 ;  /* 0x0000001900197308 */ /* 0x000e620000002400 */
[----:B------:R-:W-:Y:S01]  /*f1c0*/  FMUL.FTZ R28, R33, c[0x0][0x2ec] ;  /* 0x0000bb00211c7a20 */ /* 0x000fe20000410000 */
[----:B------:R-:W-:Y:S01]  /*f1d0*/  HMMA.16816.F32 R60, R4, R30, R60 ;  /* 0x0000001e043c723c */ /* 0x000fe2000000183c */
[----:B------:R-:W-:Y:S01]  /*f1e0*/  IMAD R33, R48, 0x10, R50 ;  /* 0x0000001030217824 */ /* 0x000fe200078e0232 */
[----:B------:R-:W-:Y:S01]  /*f1f0*/  IADD3 R10, R2, 0x20, RZ ;  /* 0x00000020020a7810 */ /* 0x000fe20007ffe0ff */
[----:B------:R-:W-:-:S03]  /*f200*/  FMUL.FTZ R29, R34, c[0x0][0x2ec] ;  /* 0x0000bb00221d7a20 */ /* 0x000fc60000410000 */
[----:B------:R-:W-:Y:S01]  /*f210*/  IADD3 R33, R33, 0x1, R164 ;  /* 0x0000000121217810 */ /* 0x000fe20007ffe0a4 */
[----:B------:R-:W1:Y:S01]  /*f220*/  MUFU.TANH R27, R27 ;  /* 0x0000001b001b7308 */ /* 0x000e620000002400 */
[----:B---3--:R-:W-:Y:S02]  /*f230*/  HMMA.16816.F32 R76, R4, R18, R76 ;  /* 0x00000012044c723c */ /* 0x008fe4000000184c */
[----:B------:R-:W-:-:S04]  /*f240*/  IADD3 R31, R52, R33, -R155 ;  /* 0x00000021341f7210 */ /* 0x000fc80007ffe89b */
[----:B------:R-:W-:Y:S01]  /*f250*/  IADD3 R31, R31, c[0x0][0x2e8], RZ ;  /* 0x0000ba001f1f7a10 */ /* 0x000fe20007ffe0ff */
[----:B------:R-:W-:Y:S01]  /*f260*/  MUFU.TANH R28, R28 ;  /* 0x0000001c001c7308 */ /* 0x000fe20000002400 */
[----:B------:R-:W-:Y:S01]  /*f270*/  HMMA.16816.F32 R80, R4, R16, R80 ;  /* 0x000000100450723c */ /* 0x000fe20000001850 */
[----:B------:R-:W-:Y:S01]  /*f280*/  FMUL.FTZ R64, R64, c[0x0][0x2ec] ;  /* 0x0000bb0040407a20 */ /* 0x000fe20000410000 */
[----:B------:R-:W-:Y:S01]  /*f290*/  IADD3 R105, R31, 0x8, RZ ;  /* 0x000000081f697810 */ /* 0x000fe20007ffe0ff */
[----:B------:R-:W-:Y:S01]  /*f2a0*/  FMUL.FTZ R65, R65, c[0x0][0x2ec] ;  /* 0x0000bb0041417a20 */ /* 0x000fe20000410000 */
[-C--:B------:R-:W-:Y:S01]  /*f2b0*/  IMNMX R0, R31, R52.reuse, PT ;  /* 0x000000341f007217 */ /* 0x080fe20003800200 */
[----:B------:R-:W-:Y:S01]  /*f2c0*/  FMUL.FTZ R67, R67, c[0x0][0x2ec] ;  /* 0x0000bb0043437a20 */ /* 0x000fe20000410000 */
[----:B------:R-:W-:Y:S01]  /*f2d0*/  IMNMX R105, R105, R52, PT ;  /* 0x0000003469697217 */ /* 0x000fe20003800200 */
[----:B------:R-:W3:Y:S01]  /*f2e0*/  MUFU.TANH R29, R29 ;  /* 0x0000001d001d7308 */ /* 0x000ee20000002400 */
[CC--:B------:R-:W-:Y:S01]  /*f2f0*/  ISETP.GE.AND P5, PT, R12.reuse, R0.reuse, PT ;  /* 0x000000000c00720c */ /* 0x0c0fe20003fa6270 */
[----:B------:R-:W-:Y:S01]  /*f300*/  FMUL.FTZ R61, R61, c[0x0][0x2ec] ;  /* 0x0000bb003d3d7a20 */ /* 0x000fe20000410000 */
[-C--:B------:R-:W-:Y:S01]  /*f310*/  ISETP.GE.AND P0, PT, R12, R105.reuse, PT ;  /* 0x000000690c00720c */ /* 0x080fe20003f06270 */
[----:B------:R-:W-:Y:S01]  /*f320*/  FMUL.FTZ R60, R60, c[0x0][0x2ec] ;  /* 0x0000bb003c3c7a20 */ /* 0x000fe20000410000 */
[----:B------:R-:W-:Y:S01]  /*f330*/  IADD3 R12, R2, 0x9, RZ ;  /* 0x00000009020c7810 */ /* 0x000fe20007ffe0ff */
[----:B------:R-:W-:Y:S01]  /*f340*/  FMUL.FTZ R66, R66, c[0x0][0x2ec] ;  /* 0x0000bb0042427a20 */ /* 0x000fe20000410000 */
[----:B--2---:R-:W-:Y:S01]  /*f350*/  FSEL R30, R42, -INF , !P5 ;  /* 0xff8000002a1e7808 */ /* 0x004fe20006800000 */
[----:B------:R-:W2:Y:S01]  /*f360*/  MUFU.TANH R32, R32 ;  /* 0x0000002000207308 */ /* 0x000ea20000002400 */
[----:B----4-:R-:W-:Y:S01]  /*f370*/  FSEL R48, R43, -INF , !P0 ;  /* 0xff8000002b307808 */ /* 0x010fe20004000000 */
[----:B------:R-:W-:Y:S01]  /*f380*/  FMUL.FTZ R76, R76, c[0x0][0x2ec] ;  /* 0x0000bb004c4c7a20 */ /* 0x000fe20000410000 */
[-C--:B------:R-:W-:Y:S01]  /*f390*/  ISETP.GE.AND P6, PT, R12, R0.reuse, PT ;  /* 0x000000000c00720c */ /* 0x080fe20003fc6270 */
[----:B------:R-:W-:Y:S01]  /*f3a0*/  FMUL.FTZ R62, R62, c[0x0][0x2ec] ;  /* 0x0000bb003e3e7a20 */ /* 0x000fe20000410000 */
[-C--:B------:R-:W-:Y:S01]  /*f3b0*/  ISETP.GE.AND P4, PT, R12, R105.reuse, PT ;  /* 0x000000690c00720c */ /* 0x080fe20003f86270 */
[----:B------:R-:W-:Y:S01]  /*f3c0*/  FMUL.FTZ R16, R63, c[0x0][0x2ec] ;  /* 0x0000bb003f107a20 */ /* 0x000fe20000410000 */
[CC--:B------:R-:W-:Y:S01]  /*f3d0*/  ISETP.GE.AND P5, PT, R8.reuse, R0.reuse, PT ;  /* 0x000000000800720c */ /* 0x0c0fe20003fa6270 */
[----:B------:R-:W4:Y:S01]  /*f3e0*/  MUFU.TANH R128, R64 ;  /* 0x0000004000807308 */ /* 0x000f220000002400 */
[-C--:B------:R-:W-:Y:S01]  /*f3f0*/  ISETP.GE.AND P0, PT, R8, R105.reuse, PT ;  /* 0x000000690800720c */ /* 0x080fe20003f06270 */
[----:B------:R-:W-:Y:S01]  /*f400*/  FMUL.FTZ R80, R80, c[0x0][0x2ec] ;  /* 0x0000bb0050507a20 */ /* 0x000fe20000410000 */
[----:B------:R-:W-:Y:S01]  /*f410*/  IADD3 R8, R2, 0x18, RZ ;  /* 0x0000001802087810 */ /* 0x000fe20007ffe0ff */
[----:B------:R-:W-:Y:S01]  /*f420*/  FMUL.FTZ R82, R82, c[0x0][0x2ec] ;  /* 0x0000bb0052527a20 */ /* 0x000fe20000410000 */
[-C--:B------:R-:W-:Y:S01]  /*f430*/  ISETP.GE.AND P1, PT, R13, R0.reuse, PT ;  /* 0x000000000d00720c */ /* 0x080fe20003f26270 */
[----:B------:R-:W-:Y:S01]  /*f440*/  FMUL.FTZ R81, R81, c[0x0][0x2ec] ;  /* 0x0000bb0051517a20 */ /* 0x000fe20000410000 */
[----:B------:R-:W-:Y:S01]  /*f450*/  ISETP.GE.AND P2, PT, R13, R105, PT ;  /* 0x000000690d00720c */ /* 0x000fe20003f46270 */
[----:B------:R-:W1:Y:S01]  /*f460*/  MUFU.TANH R120, R65 ;  /* 0x0000004100787308 */ /* 0x000e620000002400 */
[----:B------:R-:W-:Y:S01]  /*f470*/  FSEL R52, R21, -INF , !P6 ;  /* 0xff80000015347808 */ /* 0x000fe20007000000 */
[----:B------:R-:W-:Y:S01]  /*f480*/  FMUL.FTZ R21, R79, c[0x0][0x2ec] ;  /* 0x0000bb004f157a20 */ /* 0x000fe20000410000 */
[----:B------:R-:W-:Y:S01]  /*f490*/  FSEL R42, R45, -INF , !P4 ;  /* 0xff8000002d2a7808 */ /* 0x000fe20006000000 */
[----:B------:R-:W-:Y:S01]  /*f4a0*/  FMUL.FTZ R77, R77, c[0x0][0x2ec] ;  /* 0x0000bb004d4d7a20 */ /* 0x000fe20000410000 */
[----:B------:R-:W-:-:S02]  /*f4b0*/  ISETP.GE.AND P6, PT, R8, R0, PT ;  /* 0x000000000800720c */ /* 0x000fc40003fc6270 */
[-C--:B------:R-:W-:Y:S01]  /*f4c0*/  ISETP.GE.AND P4, PT, R8, R105.reuse, PT ;  /* 0x000000690800720c */ /* 0x080fe20003f86270 */
[----:B------:R-:W2:Y:S01]  /*f4d0*/  MUFU.TANH R124, R67 ;  /* 0x00000043007c7308 */ /* 0x000ea20000002400 */
[----:B------:R-:W-:Y:S02]  /*f4e0*/  IADD3 R8, R2, 0x19, RZ ;  /* 0x0000001902087810 */ /* 0x000fe40007ffe0ff */
[----:B------:R-:W-:Y:S01]  /*f4f0*/  FSEL R50, R20, -INF , !P1 ;  /* 0xff80000014327808 */ /* 0x000fe20004800000 */
[----:B------:R-:W-:Y:S01]  /*f500*/  FMUL.FTZ R20, R83, c[0x0][0x2ec] ;  /* 0x0000bb0053147a20 */ /* 0x000fe20000410000 */
[----:B------:R-:W-:Y:S02]  /*f510*/  FSEL R46, R44, -INF , !P2 ;  /* 0xff8000002c2e7808 */ /* 0x000fe40005000000 */
[C---:B------:R-:W-:Y:S01]  /*f520*/  ISETP.GE.AND P1, PT, R9.reuse, R0, PT ;  /* 0x000000000900720c */ /* 0x040fe20003f26270 */
[----:B------:R-:W2:Y:S01]  /*f530*/  MUFU.TANH R118, R61 ;  /* 0x0000003d00767308 */ /* 0x000ea20000002400 */
[----:B------:R-:W-:-:S02]  /*f540*/  ISETP.GE.AND P2, PT, R9, R105, PT ;  /* 0x000000690900720c */ /* 0x000fc40003f46270 */
[----:B------:R-:W-:Y:S01]  /*f550*/  FSEL R26, R22, -INF , !P5 ;  /* 0xff800000161a7808 */ /* 0x000fe20006800000 */
[----:B------:R-:W-:Y:S01]  /*f560*/  FMUL.FTZ R22, R78, c[0x0][0x2ec] ;  /* 0x0000bb004e167a20 */ /* 0x000fe20000410000 */
[----:B-1----:R-:W-:Y:S02]  /*f570*/  FSEL R12, R24, -INF , !P0 ;  /* 0xff800000180c7808 */ /* 0x002fe40004000000 */
[C---:B------:R-:W-:Y:S01]  /*f580*/  ISETP.GE.AND P5, PT, R8.reuse, R0, PT ;  /* 0x000000000800720c */ /* 0x040fe20003fa6270 */
[----:B------:R3:W-:Y:S01]  /*f590*/  MUFU.TANH R126, R60 ;  /* 0x0000003c007e7308 */ /* 0x0007e20000002400 */
[----:B------:R-:W-:Y:S02]  /*f5a0*/  ISETP.GE.AND P0, PT, R8, R105, PT ;  /* 0x000000690800720c */ /* 0x000fe40003f06270 */
[C---:B------:R-:W-:Y:S02]  /*f5b0*/  IADD3 R5, R2.reuse, 0x21, RZ ;  /* 0x0000002102057810 */ /* 0x040fe40007ffe0ff */
[----:B------:R-:W-:-:S02]  /*f5c0*/  IADD3 R4, R2, 0x28, RZ ;  /* 0x0000002802047810 */ /* 0x000fc40007ffe0ff */
[----:B------:R-:W-:Y:S01]  /*f5d0*/  FSEL R14, R23, -INF , !P1 ;  /* 0xff800000170e7808 */ /* 0x000fe20004800000 */
[----:B------:R-:W-:Y:S01]  /*f5e0*/  MUFU.TANH R116, R76 ;  /* 0x0000004c00747308 */ /* 0x000fe20000002400 */
[----:B------:R-:W-:Y:S02]  /*f5f0*/  FSEL R8, R25, -INF , !P2 ;  /* 0xff80000019087808 */ /* 0x000fe40005000000 */
[C---:B------:R-:W-:Y:S02]  /*f600*/  ISETP.GE.AND P1, PT, R10.reuse, R0, PT ;  /* 0x000000000a00720c */ /* 0x040fe40003f26270 */
[----:B------:R-:W-:Y:S02]  /*f610*/  ISETP.GE.AND P2, PT, R10, R105, PT ;  /* 0x000000690a00720c */ /* 0x000fe40003f46270 */
[----:B------:R-:W-:Y:S01]  /*f620*/  FSEL R44, R27, -INF , !P6 ;  /* 0xff8000001b2c7808 */ /* 0x000fe20007000000 */
[----:B------:R-:W1:Y:S01]  /*f630*/  MUFU.TANH R122, R66 ;  /* 0x00000042007a7308 */ /* 0x000e620000002400 */
[----:B---3--:R-:W-:-:S02]  /*f640*/  FSEL R60, R29, -INF , !P4 ;  /* 0xff8000001d3c7808 */ /* 0x008fc40006000000 */
[----:B------:R-:W-:Y:S02]  /*f650*/  FSEL R24, R28, -INF , !P5 ;  /* 0xff8000001c187808 */ /* 0x000fe40006800000 */
[----:B--2---:R-:W-:Y:S02]  /*f660*/  FSEL R10, R32, -INF , !P0 ;  /* 0xff800000200a7808 */ /* 0x004fe40004000000 */
[CC--:B------:R-:W-:Y:S01]  /*f670*/  ISETP.GE.AND P6, PT, R5.reuse, R0.reuse, PT ;  /* 0x000000000500720c */ /* 0x0c0fe20003fc6270 */
[----:B------:R-:W2:Y:S01]  /*f680*/  MUFU.TANH R9, R62 ;  /* 0x0000003e00097308 */ /* 0x000ea20000002400 */
[-C--:B------:R-:W-:Y:S02]  /*f690*/  ISETP.GE.AND P4, PT, R5, R105.reuse, PT ;  /* 0x000000690500720c */ /* 0x080fe40003f86270 */
[C---:B------:R-:W-:Y:S02]  /*f6a0*/  ISETP.GE.AND P5, PT, R4.reuse, R0, PT ;  /* 0x000000000400720c */ /* 0x040fe40003fa6270 */
[----:B------:R-:W-:-:S02]  /*f6b0*/  ISETP.GE.AND P0, PT, R4, R105, PT ;  /* 0x000000690400720c */ /* 0x000fc40003f06270 */
[C---:B------:R-:W-:Y:S01]  /*f6c0*/  IADD3 R5, R2.reuse, 0x29, RZ ;  /* 0x0000002902057810 */ /* 0x040fe20007ffe0ff */
[----:B------:R-:W3:Y:S01]  /*f6d0*/  MUFU.TANH R115, R80 ;  /* 0x0000005000737308 */ /* 0x000ee20000002400 */
[----:B------:R-:W-:Y:S02]  /*f6e0*/  IADD3 R4, R2, 0x30, RZ ;  /* 0x0000003002047810 */ /* 0x000fe40007ffe0ff */
[----:B----4-:R-:W-:Y:S02]  /*f6f0*/  FSEL R128, R128, -INF , !P1 ;  /* 0xff80000080807808 */ /* 0x010fe40004800000 */
[----:B------:R-:W-:Y:S02]  /*f700*/  FSEL R120, R120, -INF , !P6 ;  /* 0xff80000078787808 */ /* 0x000fe40007000000 */
[----:B------:R-:W-:Y:S01]  /*f710*/  FSEL R124, R124, -INF , !P4 ;  /* 0xff8000007c7c7808 */ /* 0x000fe20006000000 */
[----:B------:R-:W4:Y:S01]  /*f720*/  MUFU.TANH R112, R82 ;  /* 0x0000005200707308 */ /* 0x000f220000002400 */
[----:B------:R-:W-:-:S02]  /*f730*/  ISETP.GE.AND P1, PT, R5, R0, PT ;  /* 0x000000000500720c */ /* 0x000fc40003f26270 */
[CC--:B------:R-:W-:Y:S02]  /*f740*/  ISETP.GE.AND P6, PT, R4.reuse, R0.reuse, PT ;  /* 0x000000000400720c */ /* 0x0c0fe40003fc6270 */
[----:B------:R-:W-:Y:S02]  /*f750*/  ISETP.GE.AND P4, PT, R4, R105, PT ;  /* 0x000000690400720c */ /* 0x000fe40003f86270 */
[----:B------:R-:W-:Y:S01]  /*f760*/  IADD3 R4, R2, 0x38, RZ ;  /* 0x0000003802047810 */ /* 0x000fe20007ffe0ff */
[----:B------:R-:W2:Y:S01]  /*f770*/  MUFU.TANH R16, R16 ;  /* 0x0000001000107308 */ /* 0x000ea20000002400 */
[----:B------:R-:W-:Y:S02]  /*f780*/  FSEL R118, R118, -INF , !P1 ;  /* 0xff80000076767808 */ /* 0x000fe40004800000 */
[----:B------:R-:W-:Y:S02]  /*f790*/  ISETP.GE.AND P1, PT, R4, R0, PT ;  /* 0x000000000400720c */ /* 0x000fe40003f26270 */
[----:B-1----:R-:W-:-:S02]  /*f7a0*/  FSEL R122, R122, -INF , !P2 ;  /* 0xff8000007a7a7808 */ /* 0x002fc40005000000 */
[----:B------:R-:W-:Y:S01]  /*f7b0*/  FSEL R116, R116, -INF , !P1 ;  /* 0xff80000074747808 */ /* 0x000fe20004800000 */
[----:B------:R-:W1:Y:S01]  /*f7c0*/  MUFU.TANH R114, R81 ;  /* 0x0000005100727308 */ /* 0x000e620000002400 */
[----:B------:R-:W-:Y:S02]  /*f7d0*/  ISETP.GE.AND P1, PT, R104, 0x2, PT ;  /* 0x000000026800780c */ /* 0x000fe40003f26270 */
[----:B------:R-:W-:Y:S02]  /*f7e0*/  ISETP.GE.AND P2, PT, R5, R105, PT ;  /* 0x000000690500720c */ /* 0x000fe40003f46270 */
[----:B------:R-:W-:Y:S02]  /*f7f0*/  IADD3 R5, R2, 0x31, RZ ;  /* 0x0000003102057810 */ /* 0x000fe40007ffe0ff */
[----:B------:R-:W-:Y:S01]  /*f800*/  FSEL R126, R126, -INF , !P5 ;  /* 0xff8000007e7e7808 */ /* 0x000fe20006800000 */
[----:B------:R-:W1:Y:S01]  /*f810*/  MUFU.TANH R20, R20 ;  /* 0x0000001400147308 */ /* 0x000e620000002400 */
[----:B--2---:R-:W-:-:S02]  /*f820*/  FSEL R18, R9, -INF , !P0 ;  /* 0xff80000009127808 */ /* 0x004fc40004000000 */
[----:B---3--:R-:W-:Y:S02]  /*f830*/  FSEL R115, R115, -INF , !P6 ;  /* 0xff80000073737808 */ /* 0x008fe40007000000 */
[----:B----4-:R-:W-:Y:S02]  /*f840*/  FSEL R112, R112, -INF , !P4 ;  /* 0xff80000070707808 */ /* 0x010fe40006000000 */
[CC--:B------:R-:W-:Y:S01]  /*f850*/  ISETP.GE.AND P5, PT, R5.reuse, R0.reuse, PT ;  /* 0x000000000500720c */ /* 0x0c0fe20003fa6270 */
[----:B------:R-:W-:Y:S01]  /*f860*/  MUFU.TANH R113, R77 ;  /* 0x0000004d00717308 */ /* 0x000fe20000002400 */
[----:B------:R-:W-:Y:S01]  /*f870*/  BAR.SYNC.DEFER_BLOCKING 0x0 ;  /* 0x0000000000007b1d */ /* 0x000fe20000010000 */
[-C--:B------:R-:W-:Y:S02]  /*f880*/  ISETP.GE.AND P0, PT, R5, R105.reuse, PT ;  /* 0x000000690500720c */ /* 0x080fe40003f06270 */
[C---:B------:R-:W-:Y:S02]  /*f890*/  ISETP.GE.AND P6, PT, R2.reuse, R0, PT ;  /* 0x000000000200720c */ /* 0x040fe40003fc6270 */
[----:B------:R-:W-:-:S02]  /*f8a0*/  ISETP.GE.AND P4, PT, R2, R105, PT ;  /* 0x000000690200720c */ /* 0x000fc40003f86270 */
[----:B------:R-:W2:Y:S01]  /*f8b0*/  MUFU.TANH R22, R22 ;  /* 0x0000001600167308 */ /* 0x000ea20000002400 */
[----:B------:R-:W-:Y:S02]  /*f8c0*/  IADD3 R2, R2, 0x39, RZ ;  /* 0x0000003902027810 */ /* 0x000fe40007ffe0ff */
[----:B------:R-:W-:Y:S02]  /*f8d0*/  FSEL R16, R16, -INF , !P2 ;  /* 0xff80000010107808 */ /* 0x000fe40005000000 */
[----:B-1----:R-:W-:Y:S02]  /*f8e0*/  FSEL R114, R114, -INF , !P5 ;  /* 0xff80000072727808 */ /* 0x002fe40006800000 */
[----:B------:R-:W-:Y:S01]  /*f8f0*/  FSEL R20, R20, -INF , !P0 ;  /* 0xff80000014147808 */ /* 0x000fe20004000000 */
[----:B------:R-:W1:Y:S01]  /*f900*/  MUFU.TANH R21, R21 ;  /* 0x0000001500157308 */ /* 0x000e620000002400 */
[----:B------:R-:W-:Y:S02]  /*f910*/  ISETP.GE.AND P2, PT, R4, R105, PT ;  /* 0x000000690400720c */ /* 0x000fe40003f46270 */
[----:B------:R-:W-:-:S02]  /*f920*/  ISETP.GE.AND P5, PT, R2, R0, PT ;  /* 0x000000000200720c */ /* 0x000fc40003fa6270 */
[----:B------:R-:W-:Y:S02]  /*f930*/  ISETP.GE.AND P0, PT, R2, R105, PT ;  /* 0x000000690200720c */ /* 0x000fe40003f06270 */
[----:B------:R-:W-:Y:S02]  /*f940*/  FSEL R38, R38, -INF , !P6 ;  /* 0xff80000026267808 */ /* 0x000fe40007000000 */
[----:B--2---:R-:W-:Y:S02]  /*f950*/  FSEL R22, R22, -INF , !P2 ;  /* 0xff80000016167808 */ /* 0x004fe40005000000 */
[----:B------:R-:W-:Y:S02]  /*f960*/  FSEL R40, R40, -INF , !P4 ;  /* 0xff80000028287808 */ /* 0x000fe40006000000 */
[----:B------:R-:W-:Y:S02]  /*f970*/  FSEL R113, R113, -INF , !P5 ;  /* 0xff80000071717808 */ /* 0x000fe40006800000 */
[----:B-1----:R-:W-:Y:S01]  /*f980*/  FSEL R21, R21, -INF , !P0 ;  /* 0xff80000015157808 */ /* 0x002fe20004000000 */
[----:B------:R-:W-:Y:S05]  /*f990*/  @!P1 BRA `(.L_x_5799) ;  /* 0x0000089000009947 */ /* 0x000fea0003800000 */
[----:B------:R-:W-:Y:S05]  /*f9a0*/  @!P3 BRA `(.L_x_5800) ;  /* 0x000003a00000b947 */ /* 0x000fea0003800000 */
[----:B------:R-:W-:Y:S02]  /*f9b0*/  IABS R2, c[0x0][0x2d0] ;  /* 0x0000b40000027a13 */ /* 0x000fe40000000000 */
[----:B------:R-:W-:-:S02]  /*f9c0*/  IADD3 R11, R3, -0x40, RZ ;  /* 0xffffffc0030b7810 */ /* 0x000fc40007ffe0ff */
[----:B------:R-:W1:Y:S01]  /*f9d0*/  I2F.RP R5, R2 ;  /* 0x0000000200057306 */ /* 0x000e620000209400 */
        /* <DEDUP_REMOVED lines=55> */
.L_x_5800:
[----:B------:R-:W-:-:S05]  /*fd50*/  IMAD.MOV.U32 R5, RZ, RZ, c[0x0][0x198] ;  /* 0x00006600ff057624 */ /* 0x000fca00078e00ff */
[----:B------:R-:W-:-:S04]  /*fd60*/  LEA R5, -R5, RZ, 0x6 ;  /* 0x000000ff05057211 */ /* 0x000fc800078e31ff */
[----:B------:R-:W-:Y:S02]  /*fd70*/  SHF.R.S32.HI R2, RZ, 0x1f, R5 ;  /* 0x0000001fff027819 */ /* 0x000fe40000011405 */
.L_x_5801:
        /* <DEDUP_REMOVED lines=75> */
.L_x_5799:
        /* <DEDUP_REMOVED lines=44> */
[----:B------:R-:W2:Y:S01]  /*104f0*/  SHFL.BFLY PT, R2, R5, 0x1, 0x1f ;  /* 0x0c201f0005027f89 */ /* 0x000ea200000e0000 */
[----:B-1----:R-:W-:Y:S02]  /*10500*/  FMNMX.FTZ R3, R4, R3, !PT ;  /* 0x0000000304037209 */ /* 0x002fe40007810000 */
[----:B--2---:R-:W-:-:S03]  /*10510*/  FMNMX.FTZ R2, R5, R2, !PT ;  /* 0x0000000205027209 */ /* 0x004fc60007810000 */
[C---:B------:R-:W-:Y:S01]  /*10520*/  FMUL.FTZ R117, R3.reuse, c[0x0][0x23c] ;  /* 0x00008f0003757a20 */ /* 0x040fe20000410000 */
[----:B------:R-:W-:Y:S01]  /*10530*/  FSETP.NEU.FTZ.AND P0, PT, R3, -INF , PT ;  /* 0xff8000000300780b */ /* 0x000fe20003f1d000 */
[----:B------:R-:W-:Y:S01]  /*10540*/  LDSM.16.MT88.4 R4, [R140+0xa000] ;  /* 0x00a000008c04783b */ /* 0x000fe20000004200 */
[C---:B------:R-:W-:Y:S02]  /*10550*/  FMUL.FTZ R23, R2.reuse, c[0x0][0x23c] ;  /* 0x00008f0002177a20 */ /* 0x040fe40000410000 */
        /* <DEDUP_REMOVED lines=8> */
[--C-:B------:R-:W-:Y:S02]  /*105e0*/  FFMA.FTZ R31, R40, c[0x0][0x23c], -R23.reuse ;  /* 0x00008f00281f7a23 */ /* 0x100fe40000010817 */
[----:B------:R-:W-:-:S02]  /*105f0*/  FFMA.FTZ R32, R48, c[0x0][0x23c], -R23 ;  /* 0x00008f0030207a23 */ /* 0x000fc40000010817 */
[--C-:B------:R-:W-:Y:S01]  /*10600*/  FFMA.FTZ R33, R46, c[0x0][0x23c], -R23.reuse ;  /* 0x00008f002e217a23 */ /* 0x100fe20000010817 */
[----:B------:R-:W-:Y:S01]  /*10610*/  LDSM.16.MT88.4 R48, [R142+0xa000] ;  /* 0x00a000008e30783b */ /* 0x000fe20000004200 */
[----:B------:R-:W-:Y:S01]  /*10620*/  FFMA.FTZ R28, R42, c[0x0][0x23c], -R23 ;  /* 0x00008f002a1c7a23 */ /* 0x000fe20000010817 */
[----:B------:R-:W1:Y:S01]  /*10630*/  MUFU.EX2 R35, R35 ;  /* 0x0000002300237308 */ /* 0x000e620000000800 */
[--C-:B------:R-:W-:Y:S01]  /*10640*/  FFMA.FTZ R29, R26, c[0x0][0x23c], -R117.reuse ;  /* 0x00008f001a1d7a23 */ /* 0x100fe20000010875 */
[----:B------:R-:W2:Y:S01]  /*10650*/  LDSM.16.MT88.4 R40, [R144+0xa000] ;  /* 0x00a000009028783b */ /* 0x000ea20000004200 */
[----:B------:R-:W-:Y:S02]  /*10660*/  FFMA.FTZ R26, R14, c[0x0][0x23c], -R117 ;  /* 0x00008f000e1a7a23 */ /* 0x000fe40000010875 */
[--C-:B------:R-:W-:Y:S02]  /*10670*/  FFMA.FTZ R110, R12, c[0x0][0x23c], -R23.reuse ;  /* 0x00008f000c6e7a23 */ /* 0x100fe40000010817 */
[--C-:B------:R-:W-:Y:S01]  /*10680*/  FFMA.FTZ R109, R8, c[0x0][0x23c], -R23.reuse ;  /* 0x00008f00086d7a23 */ /* 0x100fe20000010817 */
[----:B------:R-:W-:Y:S01]  /*10690*/  MUFU.EX2 R30, R30 ;  /* 0x0000001e001e7308 */ /* 0x000fe20000000800 */
[----:B------:R-:W-:Y:S01]  /*106a0*/  FFMA.FTZ R108, R10, c[0x0][0x23c], -R23 ;  /* 0x00008f000a6c7a23 */ /* 0x000fe20000010817 */
[----:B------:R-:W3:Y:S01]  /*106b0*/  LDSM.16.MT88.4 R12, [R144+0x8800] ;  /* 0x00880000900c783b */ /* 0x000ee20000004200 */
[----:B------:R-:W-:-:S02]  /*106c0*/  FFMA.FTZ R25, R44, c[0x0][0x23c], -R117 ;  /* 0x00008f002c197a23 */ /* 0x000fc40000010875 */
[----:B------:R-:W-:Y:S01]  /*106d0*/  FFMA.FTZ R24, R24, c[0x0][0x23c], -R117 ;  /* 0x00008f0018187a23 */ /* 0x000fe20000010875 */
[----:B------:R-:W4:Y:S01]  /*106e0*/  LDSM.16.MT88.4 R8, [R142+0x8800] ;  /* 0x008800008e08783b */ /* 0x000f220000004200 */
[--C-:B------:R-:W-:Y:S01]  /*106f0*/  FFMA.FTZ R111, R60, c[0x0][0x23c], -R23.reuse ;  /* 0x00008f003c6f7a23 */ /* 0x100fe20000010817 */
[----:B------:R-:W5:Y:S01]  /*10700*/  MUFU.EX2 R27, R27 ;  /* 0x0000001b001b7308 */ /* 0x000f620000000800 */
[----:B-1----:R-:W-:Y:S01]  /*10710*/  F2FP.PACK_AB R64, R34, R35 ;  /* 0x000000232240723e */ /* 0x002fe200000000ff */
[----:B------:R-:W-:Y:S02]  /*10720*/  FFMA.FTZ R125, R124, c[0x0][0x23c], -R23 ;  /* 0x00008f007c7d7a23 */ /* 0x000fe40000010817 */
[--C-:B------:R-:W-:Y:S02]  /*10730*/  FFMA.FTZ R121, R128, c[0x0][0x23c], -R117.reuse ;  /* 0x00008f0080797a23 */ /* 0x100fe40000010875 */
[--C-:B------:R-:W-:Y:S02]  /*10740*/  FFMA.FTZ R120, R120, c[0x0][0x23c], -R117.reuse ;  /* 0x00008f0078787a23 */ /* 0x100fe40000010875 */
[----:B------:R-:W-:Y:S01]  /*10750*/  MUFU.EX2 R31, R31 ;  /* 0x0000001f001f7308 */ /* 0x000fe20000000800 */
[----:B------:R-:W-:-:S02]  /*10760*/  FFMA.FTZ R119, R126, c[0x0][0x23c], -R117 ;  /* 0x00008f007e777a23 */ /* 0x000fc40000010875 */
[----:B------:R-:W-:Y:S02]  /*10770*/  FFMA.FTZ R118, R118, c[0x0][0x23c], -R117 ;  /* 0x00008f0076767a23 */ /* 0x000fe40000010875 */
[--C-:B------:R-:W-:Y:S02]  /*10780*/  FFMA.FTZ R122, R122, c[0x0][0x23c], -R23.reuse ;  /* 0x00008f007a7a7a23 */ /* 0x100fe40000010817 */
[--C-:B------:R-:W-:Y:S01]  /*10790*/  FFMA.FTZ R124, R18, c[0x0][0x23c], -R23.reuse ;  /* 0x00008f00127c7a23 */ /* 0x100fe20000010817 */
[----:B------:R-:W1:Y:S01]  /*107a0*/  MUFU.EX2 R32, R32 ;  /* 0x0000002000207308 */ /* 0x000e620000000800 */
[----:B-----5:R-:W-:Y:S01]  /*107b0*/  F2FP.PACK_AB R66, R27, R30 ;  /* 0x0000001e1b42723e */ /* 0x020fe200000000ff */
[----:B------:R-:W-:Y:S02]  /*107c0*/  FFMA.FTZ R123, R16, c[0x0][0x23c], -R23 ;  /* 0x00008f00107b7a23 */ /* 0x000fe40000010817 */
[----:B------:R-:W-:Y:S01]  /*107d0*/  LDSM.16.MT88.4 R16, [R141+0x9000] ;  /* 0x009000008d10783b */ /* 0x000fe20000004200 */
[----:B------:R-:W-:-:S02]  /*107e0*/  FFMA.FTZ R115, R115, c[0x0][0x23c], -R117 ;  /* 0x00008f0073737a23 */ /* 0x000fc40000010875 */
[--C-:B------:R-:W-:Y:S01]  /*107f0*/  FFMA.FTZ R114, R114, c[0x0][0x23c], -R117.reuse ;  /* 0x00008f0072727a23 */ /* 0x100fe20000010875 */
[----:B------:R-:W-:Y:S01]  /*10800*/  MUFU.EX2 R33, R33 ;  /* 0x0000002100217308 */ /* 0x000fe20000000800 */
[--C-:B------:R-:W-:Y:S02]  /*10810*/  FFMA.FTZ R116, R116, c[0x0][0x23c], -R117.reuse ;  /* 0x00008f0074747a23 */ /* 0x100fe40000010875 */
[----:B------:R-:W-:Y:S02]  /*10820*/  FFMA.FTZ R113, R113, c[0x0][0x23c], -R117 ;  /* 0x00008f0071717a23 */ /* 0x000fe40000010875 */
[--C-:B------:R-:W-:Y:S02]  /*10830*/  FFMA.FTZ R112, R112, c[0x0][0x23c], -R23.reuse ;  /* 0x00008f0070707a23 */ /* 0x100fe40000010817 */
[--C-:B------:R-:W-:Y:S01]  /*10840*/  FFMA.FTZ R117, R20, c[0x0][0x23c], -R23.reuse ;  /* 0x00008f0014757a23 */ /* 0x100fe20000010817 */
[----:B------:R-:W5:Y:S01]  /*10850*/  MUFU.EX2 R28, R28 ;  /* 0x0000001c001c7308 */ /* 0x000f620000000800 */
[----:B-1----:R-:W-:Y:S01]  /*10860*/  F2FP.PACK_AB R65, R32, R31 ;  /* 0x0000001f2041723e */ /* 0x002fe200000000ff */
[----:B------:R-:W-:-:S02]  /*10870*/  FFMA.FTZ R126, R22, c[0x0][0x23c], -R23 ;  /* 0x00008f00167e7a23 */ /* 0x000fc40000010817 */
[----:B------:R-:W-:Y:S02]  /*10880*/  FFMA.FTZ R165, R21, c[0x0][0x23c], -R23 ;  /* 0x00008f0015a57a23 */ /* 0x000fe40000010817 */
[----:B------:R-:W-:Y:S01]  /*10890*/  FADD.FTZ R35, R35, R34 ;  /* 0x0000002223237221 */ /* 0x000fe20000010000 */
[----:B------:R-:W-:Y:S01]  /*108a0*/  LDSM.16.MT88.4 R20, [R141+0x9800] ;  /* 0x009800008d14783b */ /* 0x000fe20000004200 */
[----:B------:R-:W-:Y:S01]  /*108b0*/  MUFU.EX2 R29, R29 ;  /* 0x0000001d001d7308 */ /* 0x000fe20000000800 */
[----:B------:R-:W-:Y:S02]  /*108c0*/  FADD.FTZ R32, R31, R32 ;  /* 0x000000201f207221 */ /* 0x000fe40000010000 */
[----:B------:R-:W-:-:S04]  /*108d0*/  FADD.FTZ R30, R30, R35 ;  /* 0x000000231e1e7221 */ /* 0x000fc80000010000 */
[----:B------:R-:W-:Y:S01]  /*108e0*/  FADD.FTZ R30, R27, R30 ;  /* 0x0000001e1b1e7221 */ /* 0x000fe20000010000 */
[----:B-----5:R-:W-:Y:S01]  /*108f0*/  F2FP.PACK_AB R67, R28, R33 ;  /* 0x000000211c43723e */ /* 0x020fe200000000ff */
[----:B------:R-:W1:Y:S01]  /*10900*/  MUFU.EX2 R26, R26 ;  /* 0x0000001a001a7308 */ /* 0x000e620000000800 */
        /* <DEDUP_REMOVED lines=32> */
[----:B-1----:R-:W-:Y:S01]  /*10b10*/  F2FP.PACK_AB R4, R26, R29 ;  /* 0x0000001d1a04723e */ /* 0x002fe200000000ff */
        /* <DEDUP_REMOVED lines=12> */
[----:B---3--:R-:W-:Y:S01]  /*10be0*/  HMMA.16816.F32 R96, R4, R12, R96 ;  /* 0x0000000c0460723c */ /* 0x008fe20000001860 */
[----:B------:R-:W-:Y:S01]  /*10bf0*/  FADD.FTZ R24, R24, R25 ;  /* 0x0000001918187221 */ /* 0x000fe20000010000 */
[----:B------:R-:W-:Y:S01]  /*10c00*/  MUFU.EX2 R113, R113 ;  /* 0x0000007100717308 */ /* 0x000fe20000000800 */
        /* <DEDUP_REMOVED lines=8> */
[----:B------:R-:W-:Y:S08]  /*10c90*/  MUFU.EX2 R126, R126 ;  /* 0x0000007e007e7308 */ /* 0x000ff00000000800 */
[----:B------:R-:W1:Y:S01]  /*10ca0*/  MUFU.EX2 R165, R165 ;  /* 0x000000a500a57308 */ /* 0x000e620000000800 */
[C---:B---3--:R-:W-:Y:S08]  /*10cb0*/  HMMA.16816.F32 R80, R4.reuse, R12, R80 ;  /* 0x0000000c0450723c */ /* 0x048ff00000001850 */
[C---:B------:R-:W-:Y:S01]  /*10cc0*/  HMMA.16816.F32 R76, R4.reuse, R14, R76 ;  /* 0x0000000e044c723c */ /* 0x040fe2000000184c */
[----:B------:R-:W3:Y:S07]  /*10cd0*/  LDSM.16.MT88.4 R12, [R144+0xa800] ;  /* 0x00a80000900c783b */ /* 0x000eee0000004200 */
[C---:B-----5:R-:W-:Y:S08]  /*10ce0*/  HMMA.16816.F32 R72, R4.reuse, R8, R72 ;  /* 0x000000080448723c */ /* 0x060ff00000001848 */
[C---:B------:R-:W-:Y:S01]  /*10cf0*/  HMMA.16816.F32 R68, R4.reuse, R10, R68 ;  /* 0x0000000a0444723c */ /* 0x040fe20000001844 */
[----:B------:R-:W5:Y:S07]  /*10d00*/  LDSM.16.MT88.4 R8, [R142+0xa800] ;  /* 0x00a800008e08783b */ /* 0x000f6e0000004200 */
        /* <DEDUP_REMOVED lines=10> */
[----:B------:R-:W-:Y:S01]  /*10db0*/  HMMA.16816.F32 R64, R4, R10, R64 ;  /* 0x0000000a0440723c */ /* 0x000fe20000001840 */
[----:B------:R-:W5:Y:S06]  /*10dc0*/  LDSM.16.MT88.4 R8, [R142+0x9000] ;  /* 0x009000008e08783b */ /* 0x000f6c0000004200 */
[----:B--2---:R-:W-:Y:S01]  /*10dd0*/  F2FP.PACK_AB R4, R120, R121 ;  /* 0x000000797804723e */ /* 0x004fe200000000ff */
        /* <DEDUP_REMOVED lines=12> */
[C---:B---3--:R-:W-:Y:S08]  /*10ea0*/  HMMA.16816.F32 R96, R4.reuse, R12, R96 ;  /* 0x0000000c0460723c */ /* 0x048ff00000001860 */
[C---:B------:R-:W-:Y:S01]  /*10eb0*/  HMMA.16816.F32 R92, R4.reuse, R14, R92 ;  /* 0x0000000e045c723c */ /* 0x040fe2000000185c */
[----:B------:R-:W2:Y:S07]  /*10ec0*/  LDSM.16.MT88.4 R12, [R140+0x9000] ;  /* 0x009000008c0c783b */ /* 0x000eae0000004200 */
[C---:B-----5:R-:W-:Y:S08]  /*10ed0*/  HMMA.16816.F32 R88, R4.reuse, R8, R88 ;  /* 0x000000080458723c */ /* 0x060ff00000001858 */
[C---:B------:R-:W-:Y:S01]  /*10ee0*/  HMMA.16816.F32 R84, R4.reuse, R10, R84 ;  /* 0x0000000a0454723c */ /* 0x040fe20000001854 */
[----:B------:R-:W3:Y:S07]  /*10ef0*/  LDSM.16.MT88.4 R8, [R144+0xb000] ;  /* 0x00b000009008783b */ /* 0x000eee0000004200 */
        /* <DEDUP_REMOVED lines=17> */
[----:B-1----:R-:W-:Y:S01]  /*11010*/  F2FP.PACK_AB R4, R114, R115 ;  /* 0x000000737204723e */ /* 0x002fe200000000ff */
        /* <DEDUP_REMOVED lines=95> */
.L_x_5803:
[----:B------:R-:W-:-:S05]  /*11610*/  IMAD.MOV.U32 R5, RZ, RZ, c[0x0][0x1a0] ;  /* 0x00006800ff057624 */ /* 0x000fca00078e00ff */
[----:B------:R-:W-:-:S04]  /*11620*/  LEA R5, -R5, RZ, 0x6 ;  /* 0x000000ff05057211 */ /* 0x000fc800078e31ff */
[----:B------:R-:W-:Y:S02]  /*11630*/  SHF.R.S32.HI R6, RZ, 0x1f, R5 ;  /* 0x0000001fff067819 */ /* 0x000fe40000011405 */
.L_x_5804:
        /* <DEDUP_REMOVED lines=76> */
[----:B--2---:R-:W4:Y:S04]  /*11b00*/  LDSM.16.M88.4 R12, [R149+0x4000] ;  /* 0x00400000950c783b */ /* 0x004f280000000200 */
[----:B------:R-:W3:Y:S04]  /*11b10*/  LDSM.16.M88.4 R4, [R149+0x4800] ;  /* 0x004800009504783b */ /* 0x000ee80000000200 */
[----:B------:R-:W2:Y:S04]  /*11b20*/  LDSM.16.M88.4 R108, [R149+0x5000] ;  /* 0x00500000956c783b */ /* 0x000ea80000000200 */
[----:B------:R-:W1:Y:S04]  /*11b30*/  LDSM.16.M88.4 R20, [R149+0x5800] ;  /* 0x005800009514783b */ /* 0x000e680000000200 */
[----:B------:R-:W-:Y:S04]  /*11b40*/  LDSM.16.M88.4 R124, [R147] ;  /* 0x00000000937c783b */ /* 0x000fe80000000200 */
[----:B------:R-:W-:Y:S04]  /*11b50*/  LDSM.16.M88.4 R120, [R139] ;  /* 0x000000008b78783b */ /* 0x000fe80000000200 */
[----:B------:R-:W-:Y:S04]  /*11b60*/  LDSM.16.M88.4 R116, [R138] ;  /* 0x000000008a74783b */ /* 0x000fe80000000200 */
[----:B-----5:R-:W-:Y:S04]  /*11b70*/  LDSM.16.M88.4 R24, [R137] ;  /* 0x000000008918783b */ /* 0x020fe80000000200 */
[----:B------:R-:W0:Y:S01]  /*11b80*/  LDGDEPBAR ;  /* 0x00000000000079af */ /* 0x000e220000000000 */
[C---:B----4-:R-:W-:Y:S08]  /*11b90*/  HMMA.16816.F32 R16, R28.reuse, R12, RZ ;  /* 0x0000000c1c10723c */ /* 0x050ff000000018ff */
[C---:B---3--:R-:W-:Y:S08]  /*11ba0*/  HMMA.16816.F32 R8, R28.reuse, R4, RZ ;  /* 0x000000041c08723c */ /* 0x048ff000000018ff */
[C---:B--2---:R-:W-:Y:S08]  /*11bb0*/  HMMA.16816.F32 R112, R28.reuse, R108, RZ ;  /* 0x0000006c1c70723c */ /* 0x044ff000000018ff */
[C---:B------:R-:W-:Y:S08]  /*11bc0*/  HMMA.16816.F32 R12, R28.reuse, R14, RZ ;  /* 0x0000000e1c0c723c */ /* 0x040ff000000018ff */
[C---:B------:R-:W-:Y:S08]  /*11bd0*/  HMMA.16816.F32 R4, R28.reuse, R6, RZ ;  /* 0x000000061c04723c */ /* 0x040ff000000018ff */
[C---:B------:R-:W-:Y:S08]  /*11be0*/  HMMA.16816.F32 R108, R28.reuse, R110, RZ ;  /* 0x0000006e1c6c723c */ /* 0x040ff000000018ff */
[C---:B-1----:R-:W-:Y:S08]  /*11bf0*/  HMMA.16816.F32 R32, R28.reuse, R20, RZ ;  /* 0x000000141c20723c */ /* 0x042ff000000018ff */
        /* <DEDUP_REMOVED lines=46> */
[----:B------:R-:W1:Y:S07]  /*11ee0*/  LDSM.16.M88.4 R116, [R148+0x2000] ;  /* 0x002000009474783b */ /* 0x000e6e0000000200 */
[C---:B------:R-:W-:Y:S08]  /*11ef0*/  HMMA.16816.F32 R16, R20.reuse, R124, R16 ;  /* 0x0000007c1410723c */ /* 0x040ff00000001810 */
[C---:B------:R-:W-:Y:S01]  /*11f00*/  HMMA.16816.F32 R12, R20.reuse, R126, R12 ;  /* 0x0000007e140c723c */ /* 0x040fe2000000180c */
[----:B------:R-:W-:Y:S07]  /*11f10*/  LDSM.16.M88.4 R124, [R146+0x2000] ;  /* 0x00200000927c783b */ /* 0x000fee0000000200 */
[C---:B--2---:R-:W-:Y:S08]  /*11f20*/  HMMA.16816.F32 R32, R20.reuse, R24, R32 ;  /* 0x000000181420723c */ /* 0x044ff00000001820 */
[----:B------:R-:W-:Y:S01]  /*11f30*/  HMMA.16816.F32 R28, R20, R26, R28 ;  /* 0x0000001a141c723c */ /* 0x000fe2000000181c */
[----:B------:R-:W2:Y:S04]  /*11f40*/  LDSM.16.M88.4 R24, [R134] ;  /* 0x000000008618783b */ /* 0x000ea80000000200 */
[----:B------:R-:W3:Y:S03]  /*11f50*/  LDSM.16.M88.4 R20, [R133] ;  /* 0x000000008514783b */ /* 0x000ee60000000200 */
        /* <DEDUP_REMOVED lines=9> */
[C---:B-1----:R-:W-:Y:S08]  /*11ff0*/  HMMA.16816.F32 R32, R116.reuse, R120, R32 ;  /* 0x000000787420723c */ /* 0x042ff00000001820 */
[----:B------:R-:W-:Y:S01]  /*12000*/  HMMA.16816.F32 R28, R116, R122, R28 ;  /* 0x0000007a741c723c */ /* 0x000fe2000000181c */
[----:B------:R-:W1:Y:S04]  /*12010*/  LDSM.16.M88.4 R116, [R143+0x7800] ;  /* 0x007800008f74783b */ /* 0x000e680000000200 */
[----:B------:R-:W4:Y:S03]  /*12020*/  LDSM.16.M88.4 R120, [R143+0x7000] ;  /* 0x007000008f78783b */ /* 0x000f260000000200 */
        /* <DEDUP_REMOVED lines=10> */
[----:B------:R-:W-:Y:S08]  /*120d0*/  HMMA.16816.F32 R108, R124, R122, R108 ;  /* 0x0000007a7c6c723c */ /* 0x000ff0000000186c */
[C---:B--2---:R-:W-:Y:S08]  /*120e0*/  HMMA.16816.F32 R16, R24.reuse, R20, R16 ;  /* 0x000000141810723c */ /* 0x044ff00000001810 */
[C---:B------:R-:W-:Y:S08]  /*120f0*/  HMMA.16816.F32 R12, R24.reuse, R22, R12 ;  /* 0x00000016180c723c */ /* 0x040ff0000000180c */
[C---:B-1----:R-:W-:Y:S08]  /*12100*/  HMMA.16816.F32 R8, R24.reuse, R116, R8 ;  /* 0x000000741808723c */ /* 0x042ff00000001808 */
[----:B------:R-:W-:Y:S01]  /*12110*/  HMMA.16816.F32 R4, R24, R118, R4 ;  /* 0x000000761804723c */ /* 0x000fe20000001804 */
[----:B------:R-:W-:-:S02]  /*12120*/  FMUL.FTZ R126, R16, c[0x0][0x2ec] ;  /* 0x0000bb00107e7a20 */ /* 0x000fc40000410000 */
[----:B------:R-:W-:Y:S02]  /*12130*/  FMUL.FTZ R20, R17, c[0x0][0x2ec] ;  /* 0x0000bb0011147a20 */ /* 0x000fe40000410000 */
[----:B------:R-:W-:Y:S02]  /*12140*/  FMUL.FTZ R127, R18, c[0x0][0x2ec] ;  /* 0x0000bb00127f7a20 */ /* 0x000fe40000410000 */
[----:B------:R-:W-:Y:S01]  /*12150*/  FMUL.FTZ R21, R19, c[0x0][0x2ec] ;  /* 0x0000bb0013157a20 */ /* 0x000fe20000410000 */
[----:B------:R-:W-:Y:S01]  /*12160*/  MUFU.TANH R126, R126 ;  /* 0x0000007e007e7308 */ /* 0x000fe20000002400 */
[----:B------:R-:W1:Y:S01]  /*12170*/  LDSM.16.M88.4 R16, [R136+0x3000] ;  /* 0x003000008810783b */ /* 0x000e620000000200 */
[----:B------:R-:W-:Y:S02]  /*12180*/  FMUL.FTZ R101, R15, c[0x0][0x2ec] ;  /* 0x0000bb000f657a20 */ /* 0x000fe40000410000 */
[----:B------:R-:W-:Y:S02]  /*12190*/  FMUL.FTZ R12, R12, c[0x0][0x2ec] ;  /* 0x0000bb000c0c7a20 */ /* 0x000fe40000410000 */
[----:B------:R-:W-:-:S02]  /*121a0*/  FMUL.FTZ R14, R14, c[0x0][0x2ec] ;  /* 0x0000bb000e0e7a20 */ /* 0x000fc40000410000 */
[----:B------:R-:W-:Y:S01]  /*121b0*/  FMUL.FTZ R8, R8, c[0x0][0x2ec] ;  /* 0x0000bb0008087a20 */ /* 0x000fe20000410000 */
[----:B------:R-:W2:Y:S01]  /*121c0*/  MUFU.TANH R20, R20 ;  /* 0x0000001400147308 */ /* 0x000ea20000002400 */
[----:B------:R-:W-:Y:S02]  /*121d0*/  FMUL.FTZ R9, R9, c[0x0][0x2ec] ;  /* 0x0000bb0009097a20 */ /* 0x000fe40000410000 */
[----:B------:R-:W-:Y:S02]  /*121e0*/  FMUL.FTZ R10, R10, c[0x0][0x2ec] ;  /* 0x0000bb000a0a7a20 */ /* 0x000fe40000410000 */
[----:B------:R-:W-:Y:S02]  /*121f0*/  FMUL.FTZ R22, R11, c[0x0][0x2ec] ;  /* 0x0000bb000b167a20 */ /* 0x000fe40000410000 */
[----:B------:R-:W-:Y:S01]  /*12200*/  FMUL.FTZ R116, R4, c[0x0][0x2ec] ;  /* 0x0000bb0004747a20 */ /* 0x000fe20000410000 */
[----:B------:R-:W-:Y:S01]  /*12210*/  MUFU.TANH R23, R8 ;  /* 0x0000000800177308 */ /* 0x000fe20000002400 */
[----:B------:R-:W3:Y:S01]  /*12220*/  S2R R4, SR_TID.X ;  /* 0x0000000000047919 */ /* 0x000ee20000002100 */
[----:B------:R-:W-:-:S02]  /*12230*/  FMUL.FTZ R118, R6, c[0x0][0x2ec] ;  /* 0x0000bb0006767a20 */ /* 0x000fc40000410000 */
[----:B------:R-:W-:Y:S02]  /*12240*/  FMUL.FTZ R13, R13, c[0x0][0x2ec] ;  /* 0x0000bb000d0d7a20 */ /* 0x000fe40000410000 */
[----:B------:R-:W-:Y:S02]  /*12250*/  FMUL.FTZ R7, R7, c[0x0][0x2ec] ;  /* 0x0000bb0007077a20 */ /* 0x000fe40000410000 */
[----:B------:R-:W-:Y:S01]  /*12260*/  MUFU.TANH R15, R9 ;  /* 0x00000009000f7308 */ /* 0x000fe20000002400 */
[----:B------:R-:W-:-:S07]  /*12270*/  FMUL.FTZ R5, R5, c[0x0][0x2ec] ;  /* 0x0000bb0005057a20 */ /* 0x000fce0000410000 */
[----:B------:R4:W-:Y:S01]  /*12280*/  MUFU.TANH R107, R10 ;  /* 0x0000000a006b7308 */ /* 0x0009e20000002400 */
[----:B-1----:R-:W-:Y:S01]  /*12290*/  HMMA.16816.F32 R112, R24, R16, R112 ;  /* 0x000000101870723c */ /* 0x002fe20000001870 */
[----:B---3--:R-:W-:-:S06]  /*122a0*/  IMAD.SHL.U32 R4, R4, 0x2, RZ ;  /* 0x0000000204047824 */ /* 0x008fcc00078e00ff */
[----:B------:R-:W-:Y:S01]  /*122b0*/  MUFU.TANH R21, R21 ;  /* 0x0000001500157308 */ /* 0x000fe20000002400 */
[----:B------:R-:W-:Y:S01]  /*122c0*/  LOP3.LUT R6, R4, 0x6, RZ, 0xc0, !PT ;  /* 0x0000000604067812 */ /* 0x000fe200078ec0ff */
[----:B----4-:R-:W1:Y:S01]  /*122d0*/  LDSM.16.M88.4 R8, [R136+0x3800] ;  /* 0x003800008808783b */ /* 0x010e620000000200 */
[----:B------:R-:W-:Y:S05]  /*122e0*/  HMMA.16816.F32 R108, R24, R18, R108 ;  /* 0x00000012186c723c */ /* 0x000fea000000186c */
[----:B------:R-:W3:Y:S01]  /*122f0*/  MUFU.TANH R12, R12 ;  /* 0x0000000c000c7308 */ /* 0x000ee20000002400 */
[----:B------:R-:W-:Y:S01]  /*12300*/  IMAD R6, R161, 0x40, R6 ;  /* 0x00000040a1067824 */ /* 0x000fe200078e0206 */
[----:B------:R-:W-:-:S04]  /*12310*/  DEPBAR.LE SB0, 0x0 ;  /* 0x000080000000791a */ /* 0x000fc80000000000 */
[C---:B------:R-:W-:Y:S02]  /*12320*/  IADD3 R4, R6.reuse, 0x1, RZ ;  /* 0x0000000106047810 */ /* 0x040fe40007ffe0ff */
[----:B------:R-:W4:Y:S01]  /*12330*/  MUFU.TANH R14, R14 ;  /* 0x0000000e000e7308 */ /* 0x000f220000002400 */
[----:B------:R-:W-:Y:S02]  /*12340*/  IADD3 R16, R6, 0x11, RZ ;  /* 0x0000001106107810 */ /* 0x000fe40007ffe0ff */
[C---:B------:R-:W-:Y:S02]  /*12350*/  ISETP.GE.AND P6, PT, R4.reuse, R0, PT ;  /* 0x000000000400720c */ /* 0x040fe40003fc6270 */
[----:B------:R-:W-:Y:S01]  /*12360*/  ISETP.GE.AND P4, PT, R4, R105, PT ;  /* 0x000000690400720c */ /* 0x000fe20003f86270 */
[----:B------:R-:W-:Y:S01]  /*12370*/  FMUL.FTZ R113, R113, c[0x0][0x2ec] ;  /* 0x0000bb0071717a20 */ /* 0x000fe20000410000 */
[----:B------:R-:W-:Y:S01]  /*12380*/  IADD3 R4, R6, 0x8, RZ ;  /* 0x0000000806047810 */ /* 0x000fe20007ffe0ff */
[----:B------:R-:W5:Y:S01]  /*12390*/  MUFU.TANH R13, R13 ;  /* 0x0000000d000d7308 */ /* 0x000f620000002400 */
[----:B------:R-:W-:-:S02]  /*123a0*/  FMUL.FTZ R115, R115, c[0x0][0x2ec] ;  /* 0x0000bb0073737a20 */ /* 0x000fc40000410000 */
[----:B------:R-:W-:Y:S01]  /*123b0*/  ISETP.GE.AND P5, PT, R4, R0, PT ;  /* 0x000000000400720c */ /* 0x000fe20003fa6270 */
[----:B------:R-:W-:Y:S01]  /*123c0*/  FMUL.FTZ R112, R112, c[0x0][0x2ec] ;  /* 0x0000bb0070707a20 */ /* 0x000fe20000410000 */
[----:B------:R-:W-:Y:S01]  /*123d0*/  ISETP.GE.AND P1, PT, R4, R105, PT ;  /* 0x000000690400720c */ /* 0x000fe20003f26270 */
[----:B------:R-:W-:Y:S01]  /*123e0*/  FMUL.FTZ R114, R114, c[0x0][0x2ec] ;  /* 0x0000bb0072727a20 */ /* 0x000fe20000410000 */
[----:B--2---:R-:W-:Y:S01]  /*123f0*/  FSEL R4, R20, -INF , !P6 ;  /* 0xff80000014047808 */ /* 0x004fe20007000000 */
[----:B------:R-:W2:Y:S01]  /*12400*/  MUFU.TANH R101, R101 ;  /* 0x0000006500657308 */ /* 0x000ea20000002400 */
[----:B---3--:R-:W-:Y:S01]  /*12410*/  FSEL R12, R12, -INF , !P5 ;  /* 0xff8000000c0c7808 */ /* 0x008fe20006800000 */
[----:B------:R-:W-:Y:S02]  /*12420*/  FMUL.FTZ R108, R108, c[0x0][0x2ec] ;  /* 0x0000bb006c6c7a20 */ /* 0x000fe40000410000 */
[----:B------:R-:W-:Y:S02]  /*12430*/  FMUL.FTZ R110, R110, c[0x0][0x2ec] ;  /* 0x0000bb006e6e7a20 */ /* 0x000fe40000410000 */
[----:B------:R-:W-:-:S02]  /*12440*/  FMUL.FTZ R104, R109, c[0x0][0x2ec] ;  /* 0x0000bb006d687a20 */ /* 0x000fc40000410000 */
[----:B------:R-:W3:Y:S01]  /*12450*/  MUFU.TANH R22, R22 ;  /* 0x0000001600167308 */ /* 0x000ee20000002400 */
[----:B------:R-:W-:Y:S01]  /*12460*/  FMUL.FTZ R111, R111, c[0x0][0x2ec] ;  /* 0x0000bb006f6f7a20 */ /* 0x000fe20000410000 */
[C---:B-1----:R-:W-:Y:S06]  /*12470*/  HMMA.16816.F32 R32, R24.reuse, R8, R32 ;  /* 0x000000081820723c */ /* 0x042fec0000001820 */
[----:B------:R1:W-:Y:S01]  /*12480*/  MUFU.TANH R117, R7 ;  /* 0x0000000700757308 */ /* 0x0003e20000002400 */
[----:B------:R-:W-:Y:S01]  /*12490*/  IADD3 R8, R6, 0x10, RZ ;  /* 0x0000001006087810 */ /* 0x000fe20007ffe0ff */
[----:B------:R-:W-:Y:S06]  /*124a0*/  HMMA.16816.F32 R28, R24, R10, R28 ;  /* 0x0000000a181c723c */ /* 0x000fec000000181c */
[----:B------:R2:W2:Y:S01]  /*124b0*/  MUFU.TANH R106, R5 ;  /* 0x00000005006a7308 */ /* 0x0004a20000002400 */
[----:B------:R-:W-:-:S04]  /*124c0*/  ISETP.GE.AND P5, PT, R8, R0, PT ;  /* 0x000000000800720c */ /* 0x000fc80003fa6270 */
[----:B------:R-:W-:Y:S02]  /*124d0*/  FSEL R18, R23, -INF , !P5 ;  /* 0xff80000017127808 */ /* 0x000fe40006800000 */
[C---:B------:R-:W-:Y:S01]  /*124e0*/  IADD3 R10, R6.reuse, 0x21, RZ ;  /* 0x00000021060a7810 */ /* 0x040fe20007ffe0ff */
[----:B------:R-:W3:Y:S01]  /*124f0*/  MUFU.TANH R116, R116 ;  /* 0x0000007400747308 */ /* 0x000ee20000002400 */
[C---:B-1----:R-:W-:Y:S02]  /*12500*/  IADD3 R7, R6.reuse, 0x9, RZ ;  /* 0x0000000906077810 */ /* 0x042fe40007ffe0ff */
[----:B------:R-:W-:Y:S02]  /*12510*/  IADD3 R11, R6, 0x20, RZ ;  /* 0x00000020060b7810 */ /* 0x000fe40007ffe0ff */
[-C--:B------:R-:W-:Y:S01]  /*12520*/  ISETP.GE.AND P6, PT, R7, R0.reuse, PT ;  /* 0x000000000700720c */ /* 0x080fe20003fc6270 */
[----:B------:R-:W-:Y:S02]  /*12530*/  FMUL.FTZ R32, R32, c[0x0][0x2ec] ;  /* 0x0000bb0020207a20 */ /* 0x000fe40000410000 */
[----:B------:R-:W1:Y:S01]  /*12540*/  MUFU.TANH R118, R118 ;  /* 0x0000007600767308 */ /* 0x000e620000002400 */
[----:B--2---:R-:W-:Y:S01]  /*12550*/  FSEL R5, R21, -INF , !P4 ;  /* 0xff80000015057808 */ /* 0x004fe20006000000 */
[----:B------:R-:W-:Y:S01]  /*12560*/  FMUL.FTZ R34, R34, c[0x0][0x2ec] ;  /* 0x0000bb0022227a20 */ /* 0x000fe20000410000 */
[-C--:B------:R-:W-:Y:S01]  /*12570*/  ISETP.GE.AND P4, PT, R7, R105.reuse, PT ;  /* 0x000000690700720c */ /* 0x080fe20003f86270 */
[----:B------:R-:W-:Y:S01]  /*12580*/  FMUL.FTZ R33, R33, c[0x0][0x2ec] ;  /* 0x0000bb0021217a20 */ /* 0x000fe20000410000 */
[----:B----4-:R-:W-:Y:S01]  /*12590*/  FSEL R7, R14, -INF , !P1 ;  /* 0xff8000000e077808 */ /* 0x010fe20004800000 */
[----:B------:R-:W-:Y:S01]  /*125a0*/  FMUL.FTZ R35, R35, c[0x0][0x2ec] ;  /* 0x0000bb0023237a20 */ /* 0x000fe20000410000 */
[-C--:B------:R-:W-:Y:S01]  /*125b0*/  ISETP.GE.AND P1, PT, R8, R105.reuse, PT ;  /* 0x000000690800720c */ /* 0x080fe20003f26270 */
[----:B------:R-:W2:Y:S01]  /*125c0*/  MUFU.TANH R120, R113 ;  /* 0x0000007100787308 */ /* 0x000ea20000002400 */
[----:B-----5:R-:W-:Y:S01]  /*125d0*/  FSEL R8, R13, -INF , !P6 ;  /* 0xff8000000d087808 */ /* 0x020fe20007000000 */
[----:B------:R-:W-:Y:S01]  /*125e0*/  FMUL.FTZ R28, R28, c[0x0][0x2ec] ;  /* 0x0000bb001c1c7a20 */ /* 0x000fe20000410000 */
[----:B------:R-:W-:Y:S01]  /*125f0*/  FSEL R9, R101, -INF , !P4 ;  /* 0xff80000065097808 */ /* 0x000fe20006000000 */
[----:B------:R-:W-:Y:S01]  /*12600*/  FMUL.FTZ R30, R30, c[0x0][0x2ec] ;  /* 0x0000bb001e1e7a20 */ /* 0x000fe20000410000 */
[C---:B------:R-:W-:Y:S01]  /*12610*/  ISETP.GE.AND P6, PT, R16.reuse, R0, PT ;  /* 0x000000001000720c */ /* 0x040fe20003fc6270 */
[----:B------:R-:W-:Y:S01]  /*12620*/  FMUL.FTZ R29, R29, c[0x0][0x2ec] ;  /* 0x0000bb001d1d7a20 */ /* 0x000fe20000410000 */
[----:B------:R-:W-:Y:S01]  /*12630*/  ISETP.GE.AND P4, PT, R16, R105, PT ;  /* 0x000000691000720c */ /* 0x000fe20003f86270 */
[----:B------:R-:W4:Y:S01]  /*12640*/  MUFU.TANH R119, R115 ;  /* 0x0000007300777308 */ /* 0x000f220000002400 */
[C---:B------:R-:W-:Y:S01]  /*12650*/  IADD3 R13, R6.reuse, 0x19, RZ ;  /* 0x00000019060d7810 */ /* 0x040fe20007ffe0ff */
[----:B------:R-:W-:Y:S01]  /*12660*/  FMUL.FTZ R31, R31, c[0x0][0x2ec] ;  /* 0x0000bb001f1f7a20 */ /* 0x000fe20000410000 */
[----:B------:R-:W-:-:S02]  /*12670*/  IADD3 R14, R6, 0x18, RZ ;  /* 0x00000018060e7810 */ /* 0x000fc40007ffe0ff */
[----:B------:R-:W-:Y:S02]  /*12680*/  FSEL R16, R15, -INF , !P6 ;  /* 0xff8000000f107808 */ /* 0x000fe40007000000 */
[----:B---3--:R-:W-:Y:S01]  /*12690*/  FSEL R17, R22, -INF , !P4 ;  /* 0xff80000016117808 */ /* 0x008fe20006000000 */
[----:B------:R-:W3:Y:S01]  /*126a0*/  MUFU.TANH R122, R112 ;  /* 0x00000070007a7308 */ /* 0x000ee20000002400 */
[----:B------:R-:W-:Y:S02]  /*126b0*/  FSEL R19, R107, -INF , !P1 ;  /* 0xff8000006b137808 */ /* 0x000fe40004800000 */
[CC--:B------:R-:W-:Y:S02]  /*126c0*/  ISETP.GE.AND P6, PT, R13.reuse, R0.reuse, PT ;  /* 0x000000000d00720c */ /* 0x0c0fe40003fc6270 */
[-C--:B------:R-:W-:Y:S02]  /*126d0*/  ISETP.GE.AND P4, PT, R13, R105.reuse, PT ;  /* 0x000000690d00720c */ /* 0x080fe40003f86270 */
[C---:B------:R-:W-:Y:S01]  /*126e0*/  ISETP.GE.AND P5, PT, R14.reuse, R0, PT ;  /* 0x000000000e00720c */ /* 0x040fe20003fa6270 */
[----:B------:R-:W5:Y:S01]  /*126f0*/  MUFU.TANH R125, R114 ;  /* 0x00000072007d7308 */ /* 0x000f620000002400 */
[----:B------:R-:W-:-:S02]  /*12700*/  ISETP.GE.AND P1, PT, R14, R105, PT ;  /* 0x000000690e00720c */ /* 0x000fc40003f26270 */
[----:B------:R-:W-:Y:S02]  /*12710*/  FSEL R20, R106, -INF , !P6 ;  /* 0xff8000006a147808 */ /* 0x000fe40007000000 */
[----:B------:R-:W-:Y:S02]  /*12720*/  FSEL R21, R117, -INF , !P4 ;  /* 0xff80000075157808 */ /* 0x000fe40006000000 */
[----:B------:R-:W-:Y:S01]  /*12730*/  FSEL R22, R116, -INF , !P5 ;  /* 0xff80000074167808 */ /* 0x000fe20006800000 */
[----:B------:R-:W3:Y:S01]  /*12740*/  MUFU.TANH R124, R108 ;  /* 0x0000006c007c7308 */ /* 0x000ee20000002400 */
[----:B-1----:R-:W-:Y:S02]  /*12750*/  FSEL R23, R118, -INF , !P1 ;  /* 0xff80000076177808 */ /* 0x002fe40004800000 */
[C---:B------:R-:W-:Y:S02]  /*12760*/  ISETP.GE.AND P6, PT, R10.reuse, R0, PT ;  /* 0x000000000a00720c */ /* 0x040fe40003fc6270 */
[----:B------:R-:W-:-:S02]  /*12770*/  ISETP.GE.AND P4, PT, R10, R105, PT ;  /* 0x000000690a00720c */ /* 0x000fc40003f86270 */
[C---:B------:R-:W-:Y:S01]  /*12780*/  ISETP.GE.AND P5, PT, R11.reuse, R0, PT ;  /* 0x000000000b00720c */ /* 0x040fe20003fa6270 */
[----:B------:R-:W1:Y:S01]  /*12790*/  MUFU.TANH R121, R110 ;  /* 0x0000006e00797308 */ /* 0x000e620000002400 */
[----:B------:R-:W-:Y:S02]  /*127a0*/  ISETP.GE.AND P1, PT, R11, R105, PT ;  /* 0x000000690b00720c */ /* 0x000fe40003f26270 */
[C---:B------:R-:W-:Y:S02]  /*127b0*/  IADD3 R10, R6.reuse, 0x29, RZ ;  /* 0x00000029060a7810 */ /* 0x040fe40007ffe0ff */
[----:B------:R-:W-:Y:S02]  /*127c0*/  IADD3 R11, R6, 0x28, RZ ;  /* 0x00000028060b7810 */ /* 0x000fe40007ffe0ff */
[----:B--2---:R-:W-:Y:S01]  /*127d0*/  FSEL R120, R120, -INF , !P6 ;  /* 0xff80000078787808 */ /* 0x004fe20007000000 */
[----:B------:R-:W2:Y:S01]  /*127e0*/  MUFU.TANH R104, R104 ;  /* 0x0000006800687308 */ /* 0x000ea20000002400 */
[----:B----4-:R-:W-:-:S02]  /*127f0*/  FSEL R119, R119, -INF , !P4 ;  /* 0xff80000077777808 */ /* 0x010fc40006000000 */
[----:B---3--:R-:W-:Y:S02]  /*12800*/  FSEL R122, R122, -INF , !P5 ;  /* 0xff8000007a7a7808 */ /* 0x008fe40006800000 */
[----:B-----5:R-:W-:Y:S02]  /*12810*/  FSEL R125, R125, -INF , !P1 ;  /* 0xff8000007d7d7808 */ /* 0x020fe40004800000 */
[CC--:B------:R-:W-:Y:S01]  /*12820*/  ISETP.GE.AND P6, PT, R10.reuse, R0.reuse, PT ;  /* 0x000000000a00720c */ /* 0x0c0fe20003fc6270 */
[----:B------:R-:W3:Y:S01]  /*12830*/  MUFU.TANH R123, R111 ;  /* 0x0000006f007b7308 */ /* 0x000ee20000002400 */
[-C--:B------:R-:W-:Y:S02]  /*12840*/  ISETP.GE.AND P4, PT, R10, R105.reuse, PT ;  /* 0x000000690a00720c */ /* 0x080fe40003f86270 */
[C---:B------:R-:W-:Y:S02]  /*12850*/  ISETP.GE.AND P5, PT, R11.reuse, R0, PT ;  /* 0x000000000b00720c */ /* 0x040fe40003fa6270 */
[----:B------:R-:W-:-:S02]  /*12860*/  ISETP.GE.AND P1, PT, R11, R105, PT ;  /* 0x000000690b00720c */ /* 0x000fc40003f26270 */
[C---:B------:R-:W-:Y:S01]  /*12870*/  IADD3 R10, R6.reuse, 0x30, RZ ;  /* 0x00000030060a7810 */ /* 0x040fe20007ffe0ff */
[----:B------:R-:W4:Y:S01]  /*12880*/  MUFU.TANH R108, R32 ;  /* 0x00000020006c7308 */ /* 0x000f220000002400 */
[----:B------:R-:W-:Y:S02]  /*12890*/  IADD3 R11, R6, 0x31, RZ ;  /* 0x00000031060b7810 */ /* 0x000fe40007ffe0ff */
[----:B------:R-:W-:Y:S02]  /*128a0*/  FSEL R124, R124, -INF , !P5 ;  /* 0xff8000007c7c7808 */ /* 0x000fe40006800000 */
[----:B-1----:R-:W-:Y:S02]  /*128b0*/  FSEL R121, R121, -INF , !P1 ;  /* 0xff80000079797808 */ /* 0x002fe40004800000 */
[C---:B------:R-:W-:Y:S01]  /*128c0*/  ISETP.GE.AND P5, PT, R10.reuse, R0, PT ;  /* 0x000000000a00720c */ /* 0x040fe20003fa6270 */
[----:B------:R-:W1:Y:S01]  /*128d0*/  MUFU.TANH R101, R34 ;  /* 0x0000002200657308 */ /* 0x000e620000002400 */
[----:B------:R-:W-:-:S02]  /*128e0*/  ISETP.GE.AND P1, PT, R10, R105, PT ;  /* 0x000000690a00720c */ /* 0x000fc40003f26270 */
[----:B--2---:R-:W-:Y:S02]  /*128f0*/  FSEL R118, R104, -INF , !P6 ;  /* 0xff80000068767808 */ /* 0x004fe40007000000 */
[----:B---3--:R-:W-:Y:S02]  /*12900*/  FSEL R123, R123, -INF , !P4 ;  /* 0xff8000007b7b7808 */ /* 0x008fe40006000000 */
[C---:B------:R-:W-:Y:S01]  /*12910*/  ISETP.GE.AND P6, PT, R11.reuse, R0, PT ;  /* 0x000000000b00720c */ /* 0x040fe20003fc6270 */
[----:B------:R-:W2:Y:S01]  /*12920*/  MUFU.TANH R107, R33 ;  /* 0x00000021006b7308 */ /* 0x000ea20000002400 */
[----:B------:R-:W-:Y:S02]  /*12930*/  ISETP.GE.AND P4, PT, R11, R105, PT ;  /* 0x000000690b00720c */ /* 0x000fe40003f86270 */
[----:B------:R-:W-:Y:S02]  /*12940*/  IADD3 R11, R6, 0x38, RZ ;  /* 0x00000038060b7810 */ /* 0x000fe40007ffe0ff */
[----:B----4-:R-:W-:-:S02]  /*12950*/  FSEL R108, R108, -INF , !P5 ;  /* 0xff8000006c6c7808 */ /* 0x010fc40006800000 */
[----:B------:R-:W-:Y:S01]  /*12960*/  ISETP.GE.AND P5, PT, R11, R0, PT ;  /* 0x000000000b00720c */ /* 0x000fe20003fa6270 */
[----:B------:R-:W3:Y:S01]  /*12970*/  MUFU.TANH R35, R35 ;  /* 0x0000002300237308 */ /* 0x000ee20000002400 */
[----:B-1----:R-:W-:Y:S02]  /*12980*/  FSEL R101, R101, -INF , !P1 ;  /* 0xff80000065657808 */ /* 0x002fe40004800000 */
[----:B------:R-:W-:Y:S02]  /*12990*/  ISETP.GE.AND P1, PT, R11, R105, PT ;  /* 0x000000690b00720c */ /* 0x000fe40003f26270 */
[----:B------:R-:W-:-:S03]  /*129a0*/  IADD3 R11, R6, 0x39, RZ ;  /* 0x00000039060b7810 */ /* 0x000fc60007ffe0ff */
[----:B------:R-:W1:Y:S01]  /*129b0*/  MUFU.TANH R106, R28 ;  /* 0x0000001c006a7308 */ /* 0x000e620000002400 */
[----:B--2---:R-:W-:Y:S01]  /*129c0*/  FSEL R107, R107, -INF , !P6 ;  /* 0xff8000006b6b7808 */ /* 0x004fe20007000000 */
[----:B------:R-:W-:Y:S01]  /*129d0*/  BAR.SYNC.DEFER_BLOCKING 0x0 ;  /* 0x0000000000007b1d */ /* 0x000fe20000010000 */
[----:B------:R-:W-:-:S04]  /*129e0*/  ISETP.GE.AND P6, PT, R6, R0, PT ;  /* 0x000000000600720c */ /* 0x000fc80003fc6270 */
[----:B------:R-:W-:Y:S01]  /*129f0*/  FSEL R126, R126, -INF , !P6 ;  /* 0xff8000007e7e7808 */ /* 0x000fe20007000000 */
[----:B------:R-:W2:Y:S01]  /*12a00*/  MUFU.TANH R33, R30 ;  /* 0x0000001e00217308 */ /* 0x000ea20000002400 */
[----:B---3--:R-:W-:Y:S02]  /*12a10*/  FSEL R35, R35, -INF , !P4 ;  /* 0xff80000023237808 */ /* 0x008fe40006000000 */
[----:B------:R-:W-:-:S05]  /*12a20*/  ISETP.GE.AND P4, PT, R6, R105, PT ;  /* 0x000000690600720c */ /* 0x000fca0003f86270 */
        /* <DEDUP_REMOVED lines=71> */
.L_x_5806:
[----:B------:R-:W-:-:S05]  /*12ea0*/  IMAD.MOV.U32 R13, RZ, RZ, c[0x0][0x198] ;  /* 0x00006600ff0d7624 */ /* 0x000fca00078e00ff */
[----:B------:R-:W-:-:S04]  /*12eb0*/  LEA R13, -R13, RZ, 0x6 ;  /* 0x000000ff0d0d7211 */ /* 0x000fc800078e31ff */
[----:B------:R-:W-:Y:S02]  /*12ec0*/  SHF.R.S32.HI R10, RZ, 0x1f, R13 ;  /* 0x0000001fff0a7819 */ /* 0x000fe4000001140d */
.L_x_5807:
[----:B------:R-:W-:Y:S02]  /*12ed0*/  LOP3.LUT R0, R162, 0x1, RZ, 0xc0, !PT ;  /* 0x00000001a2007812 */ /* 0x000fe400078ec0ff */
[-C--:B------:R-:W-:Y:S02]  /*12ee0*/  @P2 IADD3 R15, P0, R152, R13.reuse, RZ ;  /* 0x0000000d980f2210 */ /* 0x080fe40007f1e0ff */
[----:B------:R-:W-:Y:S02]  /*12ef0*/  ISETP.NE.U32.AND P1, PT, R0, 0x1, PT ;  /* 0x000000010000780c */ /* 0x000fe40003f25070 */
[----:B------:R-:W-:Y:S01]  /*12f00*/  LEA R28, P6, R13, R160, 0x1 ;  /* 0x000000a00d1c7211 */ /* 0x000fe200078c08ff */
[----:B------:R-:W-:Y:S01]  /*12f10*/  @P2 IMAD.X R0, R151, 0x1, R10, P0 ;  /* 0x0000000197002824 */ /* 0x000fe200000e060a */
[----:B------:R-:W-:Y:S02]  /*12f20*/  IADD3 R11, P5, P4, R152, R13, R152 ;  /* 0x0000000d980b7210 */ /* 0x000fe40007cbe098 */
[----:B------:R-:W-:-:S02]  /*12f30*/  LEA.HI.X R29, R13, R163, R10, 0x1, P6 ;  /* 0x000000a30d1d7211 */ /* 0x000fc400030f0c0a */
[----:B------:R-:W-:Y:S02]  /*12f40*/  IADD3.X R6, R151, R10, R151, P5, P4 ;  /* 0x0000000a97067210 */ /* 0x000fe40002fe8497 */
[----:B------:R-:W-:-:S03]  /*12f50*/  @P2 LEA R24, P0, R15, R160, 0x1 ;  /* 0x000000a00f182211 */ /* 0x000fc600078008ff */
[----:B------:R-:W-:Y:S01]  /*12f60*/  @!P1 IADD3 R13, P6, R152, R13, RZ ;  /* 0x0000000d980d9210 */ /* 0x000fe20007fde0ff */
[----:B------:R-:W-:Y:S01]  /*12f70*/  @!PT LDS RZ, [RZ] ;  /* 0x00000000fffff984 */ /* 0x000fe20000000800 */
[----:B------:R-:W-:Y:S01]  /*12f80*/  @!PT LDS RZ, [RZ] ;  /* 0x00000000fffff984 */ /* 0x000fe20000000800 */
[----:B------:R-:W-:Y:S01]  /*12f90*/  @!PT LDS RZ, [RZ] ;  /* 0x00000000fffff984 */ /* 0x000fe20000000800 */
[----:B------:R1:W-:Y:S01]  /*12fa0*/  @!P1 LDGSTS.E.BYPASS.LTC128B.128 [R157+0x4000], [R28.64] ;  /* 0x040000001c9d9fae */ /* 0x0003e2000b901d46 */
[-C--:B------:R-:W-:Y:S02]  /*12fb0*/  @!P1 LEA R26, P5, R11, R160.reuse, 0x1 ;  /* 0x000000a00b1a9211 */ /* 0x080fe400078a08ff */
[-C--:B------:R-:W-:Y:S01]  /*12fc0*/  @P2 LEA.HI.X R25, R15, R163.reuse, R0, 0x1, P0 ;  /* 0x000000a30f192211 */ /* 0x080fe200000f0c00 */
[----:B------:R-:W-:Y:S01]  /*12fd0*/  @!P1 IMAD.X R10, R151, 0x1, R10, P6 ;  /* 0x00000001970a9824 */ /* 0x000fe200030e060a */
[C---:B------:R-:W-:Y:S01]  /*12fe0*/  @!P1 LEA.HI.X R27, R11.reuse, R163, R6, 0x1, P5 ;  /* 0x000000a30b1b9211 */ /* 0x040fe200028f0c06 */
[----:B------:R1:W-:Y:S01]  /*12ff0*/  @P1 STS.128 [R157+0x4000], RZ ;  /* 0x004000ff9d001388 */ /* 0x0003e20000000c00 */
[-C--:B------:R-:W-:Y:S02]  /*13000*/  @P2 LEA R14, P0, R11, R160.reuse, 0x1 ;  /* 0x000000a00b0e2211 */ /* 0x080fe400078008ff */
[----:B------:R-:W-:-:S02]  /*13010*/  @!P1 LEA R112, P5, R13, R160, 0x1 ;  /* 0x000000a00d709211 */ /* 0x000fc400078a08ff */
[----:B------:R-:W-:Y:S02]  /*13020*/  IADD3 R0, P4, R152, R11, RZ ;  /* 0x0000000b98007210 */ /* 0x000fe40007f9e0ff */
[-C--:B------:R-:W-:Y:S01]  /*13030*/  @P2 LEA.HI.X R15, R11, R163.reuse, R6, 0x1, P0 ;  /* 0x000000a30b0f2211 */ /* 0x080fe200000f0c06 */
[----:B------:R-:W-:Y:S01]  /*13040*/  @P2 IMAD.MOV.U32 R11, RZ, RZ, R29 ;  /* 0x000000ffff0b2224 */ /* 0x000fe200078e001d */
[-C--:B------:R-:W-:Y:S01]  /*13050*/  @!P1 LEA.HI.X R113, R13, R163.reuse, R10, 0x1, P5 ;  /* 0x000000a30d719211 */ /* 0x080fe200028f0c0a */
[----:B------:R-:W-:Y:S01]  /*13060*/  @P2 IMAD.MOV.U32 R10, RZ, RZ, R28 ;  /* 0x000000ffff0a2224 */ /* 0x000fe200078e001c */
[CC--:B------:R-:W-:Y:S01]  /*13070*/  @P2 LEA R30, P0, R0.reuse, R160.reuse, 0x1 ;  /* 0x000000a0001e2211 */ /* 0x0c0fe200078008ff */
[----:B------:R-:W-:Y:S01]  /*13080*/  IMAD.X R6, R151, 0x1, R6, P4 ;  /* 0x0000000197067824 */ /* 0x000fe200020e0606 */
[C---:B------:R-:W-:Y:S01]  /*13090*/  @!P1 LEA R110, P4, R0.reuse, R160, 0x1 ;  /* 0x000000a0006e9211 */ /* 0x040fe200078808ff */
[----:B------:R-:W-:Y:S01]  /*130a0*/  IMAD.MOV.U32 R160, RZ, RZ, R28 ;  /* 0x000000ffffa07224 */ /* 0x000fe200078e001c */
[----:B------:R-:W-:Y:S01]  /*130b0*/  @!PT LDS RZ, [RZ] ;  /* 0x00000000fffff984 */ /* 0x000fe20000000800 */
[----:B------:R-:W-:Y:S01]  /*130c0*/  @!PT LDS RZ, [RZ] ;  /* 0x00000000fffff984 */ /* 0x000fe20000000800 */
[----:B------:R-:W-:Y:S01]  /*130d0*/  @!PT LDS RZ, [RZ] ;  /* 0x00000000fffff984 */ /* 0x000fe20000000800 */
[----:B------:R1:W-:Y:S02]  /*130e0*/  @P2 LDGSTS.E.BYPASS.LTC128B.128 [R157+0x6000], [R10.64+0x80] ;  /* 0x060000800a9d2fae */ /* 0x0003e4000b901d46 */
[----:B------:R-:W-:-:S02]  /*130f0*/  @!P1 LEA.HI.X R111, R0, R163, R6, 0x1, P4 ;  /* 0x000000a3006f9211 */ /* 0x000fc400020f0c06 */
[----:B------:R1:W-:Y:S01]  /*13100*/  @!P2 STS.128 [R157+0x6000], RZ ;  /* 0x006000ff9d00a388 */ /* 0x0003e20000000c00 */
[----:B------:R-:W-:Y:S01]  /*13110*/  @P2 LEA.HI.X R31, R0, R163, R6, 0x1, P0 ;  /* 0x000000a3001f2211 */ /* 0x000fe200000f0c06 */
        /* <DEDUP_REMOVED lines=32> */
.L_x_5805:
        /* <DEDUP_REMOVED lines=44> */
[----:B------:R-:W-:Y:S02]  /*135e0*/  FSEL R109, R109, RZ, P1 ;  /* 0x000000ff6d6d7208 */ /* 0x000fe40000800000 */
[----:B------:R-:W-:Y:S02]  /*135f0*/  FSEL R32, R29, RZ, P1 ;  /* 0x000000ff1d207208 */ /* 0x000fe40000800000 */
[----:B------:R-:W-:Y:S01]  /*13600*/  FSEL R104, R104, RZ, P0 ;  /* 0x000000ff68687208 */ /* 0x000fe20000000000 */
[----:B------:R-:W-:-:S02]  /*13610*/  FFMA.FTZ R26, R12, c[0x0][0x23c], -R109 ;  /* 0x00008f000c1a7a23 */ /* 0x000fc4000001086d */
[--C-:B------:R-:W-:Y:S02]  /*13620*/  FFMA.FTZ R25, R8, c[0x0][0x23c], -R109.reuse ;  /* 0x00008f0008197a23 */ /* 0x100fe4000001086d */
[--C-:B------:R-:W-:Y:S02]  /*13630*/  FFMA.FTZ R12, R9, c[0x0][0x23c], -R104.reuse ;  /* 0x00008f00090c7a23 */ /* 0x100fe40000010868 */
[----:B------:R-:W1:Y:S01]  /*13640*/  LDSM.16.MT88.4 R8, [R144+0x8000] ;  /* 0x008000009008783b */ /* 0x000e620000004200 */
[----:B------:R-:W-:Y:S01]  /*13650*/  FFMA.FTZ R24, R5, c[0x0][0x23c], -R104 ;  /* 0x00008f0005187a23 */ /* 0x000fe20000010868 */
[----:B------:R-:W-:Y:S01]  /*13660*/  FSEL R5, R28, RZ, P0 ;  /* 0x000000ff1c057208 */ /* 0x000fe20000000000 */
[----:B------:R-:W-:Y:S01]  /*13670*/  FADD.FTZ R32, R3, -R32 ;  /* 0x8000002003207221 */ /* 0x000fe20000010000 */
[----:B------:R-:W-:Y:S01]  /*13680*/  MUFU.EX2 R26, R26 ;  /* 0x0000001a001a7308 */ /* 0x000fe20000000800 */
[----:B------:R-:W-:Y:S02]  /*13690*/  FFMA.FTZ R31, R126, c[0x0][0x23c], -R109 ;  /* 0x00008f007e1f7a23 */ /* 0x000fe4000001086d */
[----:B------:R-:W-:-:S02]  /*136a0*/  FADD.FTZ R2, R2, -R5 ;  /* 0x8000000502027221 */ /* 0x000fc40000010000 */
[--C-:B------:R-:W-:Y:S02]  /*136b0*/  FFMA.FTZ R27, R4, c[0x0][0x23c], -R109.reuse ;  /* 0x00008f00041b7a23 */ /* 0x100fe4000001086d */
[--C-:B------:R-:W-:Y:S01]  /*136c0*/  FFMA.FTZ R30, R127, c[0x0][0x23c], -R104.reuse ;  /* 0x00008f007f1e7a23 */ /* 0x100fe20000010868 */
[----:B------:R-:W-:Y:S01]  /*136d0*/  MUFU.EX2 R31, R31 ;  /* 0x0000001f001f7308 */ /* 0x000fe20000000800 */
[----:B------:R-:W-:Y:S02]  /*136e0*/  FFMA.FTZ R0, R7, c[0x0][0x23c], -R104 ;  /* 0x00008f0007007a23 */ /* 0x000fe40000010868 */
[----:B------:R-:W-:Y:S02]  /*136f0*/  FMUL.FTZ R32, R32, c[0x0][0x23c] ;  /* 0x00008f0020207a20 */ /* 0x000fe40000410000 */
[----:B------:R-:W-:Y:S02]  /*13700*/  FMUL.FTZ R2, R2, c[0x0][0x23c] ;  /* 0x00008f0002027a20 */ /* 0x000fe40000410000 */
[--C-:B------:R-:W-:Y:S01]  /*13710*/  FFMA.FTZ R112, R18, c[0x0][0x23c], -R109.reuse ;  /* 0x00008f0012707a23 */ /* 0x100fe2000001086d */
[----:B------:R-:W2:Y:S01]  /*13720*/  MUFU.EX2 R27, R27 ;  /* 0x0000001b001b7308 */ /* 0x000ea20000000800 */
[----:B------:R-:W-:-:S02]  /*13730*/  FFMA.FTZ R111, R16, c[0x0][0x23c], -R109 ;  /* 0x00008f00106f7a23 */ /* 0x000fc4000001086d */
[--C-:B------:R-:W-:Y:S02]  /*13740*/  FFMA.FTZ R110, R22, c[0x0][0x23c], -R109.reuse ;  /* 0x00008f00166e7a23 */ /* 0x100fe4000001086d */
[----:B------:R-:W-:Y:S02]  /*13750*/  FFMA.FTZ R113, R20, c[0x0][0x23c], -R109 ;  /* 0x00008f0014717a23 */ /* 0x000fe4000001086d */
[--C-:B------:R-:W-:Y:S01]  /*13760*/  FFMA.FTZ R117, R19, c[0x0][0x23c], -R104.reuse ;  /* 0x00008f0013757a23 */ /* 0x100fe20000010868 */
[----:B------:R-:W3:Y:S01]  /*13770*/  MUFU.EX2 R25, R25 ;  /* 0x0000001900197308 */ /* 0x000ee20000000800 */
[--C-:B------:R-:W-:Y:S02]  /*13780*/  FFMA.FTZ R116, R17, c[0x0][0x23c], -R104.reuse ;  /* 0x00008f0011747a23 */ /* 0x100fe40000010868 */
[--C-:B------:R-:W-:Y:S01]  /*13790*/  FFMA.FTZ R115, R23, c[0x0][0x23c], -R104.reuse ;  /* 0x00008f0017737a23 */ /* 0x100fe20000010868 */
[----:B------:R-:W-:Y:S01]  /*137a0*/  LDSM.16.MT88.4 R16, [R144+0xa800] ;  /* 0x00a800009010783b */ /* 0x000fe20000004200 */
[----:B------:R-:W-:-:S02]  /*137b0*/  FFMA.FTZ R114, R21, c[0x0][0x23c], -R104 ;  /* 0x00008f0015727a23 */ /* 0x000fc40000010868 */
[--C-:B------:R-:W-:Y:S01]  /*137c0*/  FFMA.FTZ R127, R120, c[0x0][0x23c], -R109.reuse ;  /* 0x00008f00787f7a23 */ /* 0x100fe2000001086d */
[----:B------:R-:W-:Y:S01]  /*137d0*/  MUFU.EX2 R30, R30 ;  /* 0x0000001e001e7308 */ /* 0x000fe20000000800 */
[----:B--2---:R-:W-:Y:S01]  /*137e0*/  F2FP.PACK_AB R4, R27, R31 ;  /* 0x0000001f1b04723e */ /* 0x004fe200000000ff */
[----:B------:R-:W-:Y:S01]  /*137f0*/  LDSM.16.MT88.4 R20, [R142+0xa800] ;  /* 0x00a800008e14783b */ /* 0x000fe20000004200 */
        /* <DEDUP_REMOVED lines=20> */
[----:B------:R-:W-:-:S05]  /*13940*/  FFMA.FTZ R34, R34, c[0x0][0x23c], -R104 ;  /* 0x00008f0022227a23 */ /* 0x000fca0000010868 */
[----:B------:R-:W4:Y:S01]  /*13950*/  MUFU.EX2 R2, R2 ;  /* 0x0000000200027308 */ /* 0x000f220000000800 */
[----:B---3--:R-:W-:Y:S01]  /*13960*/  F2FP.PACK_AB R7, R3, R0 ;  /* 0x000000000307723e */ /* 0x008fe200000000ff */
[----:B------:R-:W3:Y:S01]  /*13970*/  LDSM.16.MT88.4 R12, [R142+0x8000] ;  /* 0x008000008e0c783b */ /* 0x000ee20000004200 */
[----:B--2---:R-:W-:-:S05]  /*13980*/  FMUL.FTZ R96, R96, R32 ;  /* 0x0000002060607220 */ /* 0x004fca0000410000 */
[----:B------:R-:W-:Y:S01]  /*13990*/  MUFU.EX2 R112, R112 ;  /* 0x0000007000707308 */ /* 0x000fe20000000800 */
[-C--:B------:R-:W-:Y:S02]  /*139a0*/  FMUL.FTZ R97, R97, R32.reuse ;  /* 0x0000002061617220 */ /* 0x080fe40000410000 */
[-C--:B------:R-:W-:Y:S02]  /*139b0*/  FMUL.FTZ R92, R92, R32.reuse ;  /* 0x000000205c5c7220 */ /* 0x080fe40000410000 */
[----:B------:R-:W-:Y:S02]  /*139c0*/  FMUL.FTZ R93, R93, R32 ;  /* 0x000000205d5d7220 */ /* 0x000fe40000410000 */
[-C--:B----4-:R-:W-:Y:S01]  /*139d0*/  FMUL.FTZ R98, R98, R2.reuse ;  /* 0x0000000262627220 */ /* 0x090fe20000410000 */
[----:B------:R-:W2:Y:S01]  /*139e0*/  MUFU.EX2 R111, R111 ;  /* 0x0000006f006f7308 */ /* 0x000ea20000000800 */
[-C--:B------:R-:W-:Y:S02]  /*139f0*/  FMUL.FTZ R99, R99, R2.reuse ;  /* 0x0000000263637220 */ /* 0x080fe40000410000 */
[----:B------:R-:W-:-:S02]  /*13a00*/  FMUL.FTZ R94, R94, R2 ;  /* 0x000000025e5e7220 */ /* 0x000fc40000410000 */
[----:B------:R-:W-:Y:S02]  /*13a10*/  FMUL.FTZ R95, R95, R2 ;  /* 0x000000025f5f7220 */ /* 0x000fe40000410000 */
[-C--:B------:R-:W-:Y:S01]  /*13a20*/  FMUL.FTZ R88, R88, R32.reuse ;  /* 0x0000002058587220 */ /* 0x080fe20000410000 */
[C---:B-1----:R-:W-:Y:S01]  /*13a30*/  HMMA.16816.F32 R96, R4.reuse, R8, R96 ;  /* 0x000000080460723c */ /* 0x042fe20000001860 */
[----:B------:R-:W-:Y:S01]  /*13a40*/  FMUL.FTZ R89, R89, R32 ;  /* 0x0000002059597220 */ /* 0x000fe20000410000 */
[----:B------:R-:W-:Y:S01]  /*13a50*/  MUFU.EX2 R110, R110 ;  /* 0x0000006e006e7308 */ /* 0x000fe20000000800 */
[-C--:B------:R-:W-:Y:S02]  /*13a60*/  FMUL.FTZ R90, R90, R2.reuse ;  /* 0x000000025a5a7220 */ /* 0x080fe40000410000 */
[----:B------:R-:W-:Y:S02]  /*13a70*/  FMUL.FTZ R91, R91, R2 ;  /* 0x000000025b5b7220 */ /* 0x000fe40000410000 */
[-C--:B------:R-:W-:Y:S01]  /*13a80*/  FMUL.FTZ R84, R84, R32.reuse ;  /* 0x0000002054547220 */ /* 0x080fe20000410000 */
[----:B------:R-:W-:Y:S01]  /*13a90*/  HMMA.16816.F32 R92, R4, R10, R92 ;  /* 0x0000000a045c723c */ /* 0x000fe2000000185c */
[----:B------:R-:W1:Y:S01]  /*13aa0*/  LDSM.16.MT88.4 R8, [R141+0x8000] ;  /* 0x008000008d08783b */ /* 0x000e620000004200 */
[----:B------:R-:W-:Y:S01]  /*13ab0*/  FMUL.FTZ R85, R85, R32 ;  /* 0x0000002055557220 */ /* 0x000fe20000410000 */
[----:B------:R-:W-:Y:S01]  /*13ac0*/  MUFU.EX2 R113, R113 ;  /* 0x0000007100717308 */ /* 0x000fe20000000800 */
[----:B------:R-:W-:-:S02]  /*13ad0*/  FMUL.FTZ R86, R86, R2 ;  /* 0x0000000256567220 */ /* 0x000fc40000410000 */
[----:B------:R-:W-:Y:S02]  /*13ae0*/  FMUL.FTZ R87, R87, R2 ;  /* 0x0000000257577220 */ /* 0x000fe40000410000 */
[-C--:B------:R-:W-:Y:S01]  /*13af0*/  FMUL.FTZ R80, R80, R32.reuse ;  /* 0x0000002050507220 */ /* 0x080fe20000410000 */
[C---:B---3--:R-:W-:Y:S01]  /*13b00*/  HMMA.16816.F32 R88, R4.reuse, R12, R88 ;  /* 0x0000000c0458723c */ /* 0x048fe20000001858 */
[----:B------:R-:W-:Y:S01]  /*13b10*/  FMUL.FTZ R81, R81, R32 ;  /* 0x0000002051517220 */ /* 0x000fe20000410000 */
[----:B------:R-:W-:Y:S01]  /*13b20*/  MUFU.EX2 R117, R117 ;  /* 0x0000007500757308 */ /* 0x000fe20000000800 */
[-C--:B------:R-:W-:Y:S02]  /*13b30*/  FMUL.FTZ R82, R82, R2.reuse ;  /* 0x0000000252527220 */ /* 0x080fe40000410000 */
[----:B------:R-:W-:Y:S02]  /*13b40*/  FMUL.FTZ R83, R83, R2 ;  /* 0x0000000253537220 */ /* 0x000fe40000410000 */
[-C--:B------:R-:W-:Y:S01]  /*13b50*/  FMUL.FTZ R76, R76, R32.reuse ;  /* 0x000000204c4c7220 */ /* 0x080fe20000410000 */
[----:B------:R-:W-:Y:S01]  /*13b60*/  HMMA.16816.F32 R84, R4, R14, R84 ;  /* 0x0000000e0454723c */ /* 0x000fe20000001854 */
[----:B------:R-:W3:Y:S01]  /*13b70*/  LDSM.16.MT88.4 R12, [R140+0x8000] ;  /* 0x008000008c0c783b */ /* 0x000ee20000004200 */
        /* <DEDUP_REMOVED lines=26> */
[----:B------:R-:W-:Y:S01]  /*13d20*/  FMUL.FTZ R43, R43, R2 ;  /* 0x000000022b2b7220 */ /* 0x000fe20000410000 */
[----:B---3--:R-:W-:Y:S01]  /*13d30*/  HMMA.16816.F32 R72, R4, R12, R72 ;  /* 0x0000000c0448723c */ /* 0x008fe20000001848 */
[----:B------:R-:W-:-:S02]  /*13d40*/  FMUL.FTZ R44, R44, R32 ;  /* 0x000000202c2c7220 */ /* 0x000fc40000410000 */
[----:B------:R-:W-:Y:S01]  /*13d50*/  FMUL.FTZ R45, R45, R32 ;  /* 0x000000202d2d7220 */ /* 0x000fe20000410000 */
[----:B------:R-:W-:Y:S01]  /*13d60*/  MUFU.EX2 R120, R120 ;  /* 0x0000007800787308 */ /* 0x000fe20000000800 */
[-C--:B------:R-:W-:Y:S02]  /*13d70*/  FMUL.FTZ R46, R46, R2.reuse ;  /* 0x000000022e2e7220 */ /* 0x080fe40000410000 */
[----:B------:R-:W-:Y:S01]  /*13d80*/  FMUL.FTZ R47, R47, R2 ;  /* 0x000000022f2f7220 */ /* 0x000fe20000410000 */
[----:B------:R-:W-:Y:S01]  /*13d90*/  HMMA.16816.F32 R68, R4, R14, R68 ;  /* 0x0000000e0444723c */ /* 0x000fe20000001844 */
[----:B------:R-:W3:Y:S01]  /*13da0*/  LDSM.16.MT88.4 R12, [R142+0xa000] ;  /* 0x00a000008e0c783b */ /* 0x000ee20000004200 */
        /* <DEDUP_REMOVED lines=26> */
[-C--:B------:R-:W-:Y:S01]  /*13f50*/  FMUL.FTZ R66, R66, R2.reuse ;  /* 0x0000000242427220 */ /* 0x080fe20000410000 */
[C---:B---3--:R-:W-:Y:S01]  /*13f60*/  HMMA.16816.F32 R44, R4.reuse, R12, R44 ;  /* 0x0000000c042c723c */ /* 0x048fe2000000182c */
[----:B------:R-:W-:Y:S02]  /*13f70*/  FMUL.FTZ R67, R67, R2 ;  /* 0x0000000243437220 */ /* 0x000fe40000410000 */
[----:B------:R-:W-:Y:S02]  /*13f80*/  FFMA.FTZ R32, R168, R32, R31 ;  /* 0x00000020a8207223 */ /* 0x000fe4000001001f */
[----:B------:R-:W-:Y:S01]  /*13f90*/  FFMA.FTZ R165, R165, R2, R30 ;  /* 0x00000002a5a57223 */ /* 0x000fe2000001001e */
[----:B------:R-:W-:Y:S01]  /*13fa0*/  MUFU.EX2 R108, R108 ;  /* 0x0000006c006c7308 */ /* 0x000fe20000000800 */
[----:B------:R-:W-:Y:S01]  /*13fb0*/  FADD.FTZ R27, R27, R32 ;  /* 0x000000201b1b7221 */ /* 0x000fe20000010000 */
[----:B------:R-:W-:Y:S01]  /*13fc0*/  HMMA.16816.F32 R48, R4, R14, R48 ;  /* 0x0000000e0430723c */ /* 0x000fe20000001830 */
[----:B------:R-:W3:Y:S01]  /*13fd0*/  LDSM.16.MT88.4 R12, [R140+0xa000] ;  /* 0x00a000008c0c783b */ /* 0x000ee20000004200 */
[----:B------:R-:W-:Y:S01]  /*13fe0*/  FADD.FTZ R165, R24, R165 ;  /* 0x000000a518a57221 */ /* 0x000fe20000010000 */
[----:B------:R-:W-:Y:S01]  /*13ff0*/  MOV R2, R28 ;  /* 0x0000001c00027202 */ /* 0x000fe20000000f00 */
[----:B------:R-:W-:-:S02]  /*14000*/  FADD.FTZ R26, R26, R27 ;  /* 0x0000001b1a1a7221 */ /* 0x000fc40000010000 */
[----:B------:R-:W1:Y:S01]  /*14010*/  MUFU.EX2 R107, R107 ;  /* 0x0000006b006b7308 */ /* 0x000e620000000800 */
[----:B------:R-:W-:Y:S02]  /*14020*/  FADD.FTZ R0, R0, R165 ;  /* 0x000000a500007221 */ /* 0x000fe40000010000 */
[----:B------:R-:W-:Y:S02]  /*14030*/  FADD.FTZ R25, R25, R26 ;  /* 0x0000001a19197221 */ /* 0x000fe40000010000 */
[----:B------:R-:W-:-:S03]  /*14040*/  FADD.FTZ R0, R3, R0 ;  /* 0x0000000003007221 */ /* 0x000fc60000010000 */
[----:B------:R-:W-:Y:S08]  /*14050*/  MUFU.EX2 R106, R106 ;  /* 0x0000006a006a7308 */ /* 0x000ff00000000800 */
[----:B------:R-:W-:Y:S01]  /*14060*/  MUFU.EX2 R105, R105 ;  /* 0x0000006900697308 */ /* 0x000fe20000000800 */
[C---:B-1----:R-:W-:Y:S07]  /*14070*/  HMMA.16816.F32 R52, R4.reuse, R8, R52 ;  /* 0x000000080434723c */ /* 0x042fee0000001834 */
[----:B------:R-:W-:Y:S01]  /*14080*/  MUFU.EX2 R101, R101 ;  /* 0x0000006500657308 */ /* 0x000fe20000000800 */
[C---:B------:R-:W-:Y:S01]  /*14090*/  HMMA.16816.F32 R56, R4.reuse, R10, R56 ;  /* 0x0000000a0438723c */ /* 0x040fe20000001838 */
[----:B------:R-:W1:Y:S06]  /*140a0*/  LDSM.16.MT88.4 R8, [R142+0x8800] ;  /* 0x008800008e08783b */ /* 0x000e6c0000004200 */
[----:B------:R-:W1:Y:S01]  /*140b0*/  MUFU.EX2 R126, R126 ;  /* 0x0000007e007e7308 */ /* 0x000e620000000800 */
[C---:B---3--:R-:W-:Y:S07]  /*140c0*/  HMMA.16816.F32 R60, R4.reuse, R12, R60 ;  /* 0x0000000c043c723c */ /* 0x048fee000000183c */
[----:B------:R-:W-:Y:S01]  /*140d0*/  MUFU.EX2 R33, R33 ;  /* 0x0000002100217308 */ /* 0x000fe20000000800 */
[----:B------:R-:W-:Y:S01]  /*140e0*/  HMMA.16816.F32 R64, R4, R14, R64 ;  /* 0x0000000e0440723c */ /* 0x000fe20000001840 */
[----:B------:R-:W3:Y:S06]  /*140f0*/  LDSM.16.MT88.4 R12, [R144+0x8800] ;  /* 0x00880000900c783b */ /* 0x000eec0000004200 */
[----:B------:R-:W1:Y:S01]  /*14100*/  MUFU.EX2 R34, R34 ;  /* 0x0000002200227308 */ /* 0x000e620000000800 */
[----:B--2---:R-:W-:Y:S01]  /*14110*/  F2FP.PACK_AB R4, R111, R112 ;  /* 0x000000706f04723e */ /* 0x004fe200000000ff */
        /* <DEDUP_REMOVED lines=15> */
[C---:B---3--:R-:W-:Y:S08]  /*14210*/  HMMA.16816.F32 R96, R4.reuse, R12, R96 ;  /* 0x0000000c0460723c */ /* 0x048ff00000001860 */
        /* <DEDUP_REMOVED lines=26> */
[----:B------:R-:W-:Y:S01]  /*143c0*/  FADD.FTZ R125, R125, R124 ;  /* 0x0000007c7d7d7221 */ /* 0x000fe20000010000 */
[----:B------:R-:W-:Y:S01]  /*143d0*/  MOV R3, R29 ;  /* 0x0000001d00037202 */ /* 0x000fe20000000f00 */
[----:B------:R-:W-:-:S02]  /*143e0*/  FADD.FTZ R120, R120, R127 ;  /* 0x0000007f78787221 */ /* 0x000fc40000010000 */
        /* <DEDUP_REMOVED lines=59> */
.L_x_5802:
        /* <DEDUP_REMOVED lines=12> */
.L_x_5812:
        /* <DEDUP_REMOVED lines=65> */
.L_x_5809:
[----:B------:R-:W-:Y:S02]  /*14c70*/  LOP3.LUT P4, RZ, R162, 0x1, RZ, 0xc0, !PT ;  /* 0x00000001a2ff7812 */ /* 0x000fe4000788c0ff */
[C---:B------:R-:W-:Y:S02]  /*14c80*/  LEA R2, P6, R3.reuse, R170, 0x1 ;  /* 0x000000aa03027211 */ /* 0x040fe400078c08ff */
[----:B------:R-:W-:Y:S02]  /*14c90*/  IADD3 R35, P0, R154, R3, RZ ;  /* 0x000000039a237210 */ /* 0x000fe40007f1e0ff */
[----:B------:R-:W-:Y:S02]  /*14ca0*/  LEA.HI.X R3, R3, R171, R34, 0x1, P6 ;  /* 0x000000ab03037211 */ /* 0x000fe400030f0c22 */
[----:B------:R-:W-:Y:S02]  /*14cb0*/  LOP3.LUT P2, RZ, R162, 0x2, RZ, 0xc0, !PT ;  /* 0x00000002a2ff7812 */ /* 0x000fe4000784c0ff */
[----:B------:R-:W-:Y:S02]  /*14cc0*/  IADD3.X R32, R153, R34, RZ, P0, !PT ;  /* 0x0000002299207210 */ /* 0x000fe400007fe4ff */
[C---:B------:R-:W-:Y:S01]  /*14cd0*/  IADD3 R33, P1, R154.reuse, R35, RZ ;  /* 0x000000239a217210 */ /* 0x040fe20007f3e0ff */
[----:B------:R-:W-:Y:S01]  /*14ce0*/  @!PT LDS RZ, [RZ] ;  /* 0x00000000fffff984 */ /* 0x000fe20000000800 */
[----:B------:R-:W-:Y:S01]  /*14cf0*/  @!PT LDS RZ, [RZ] ;  /* 0x00000000fffff984 */ /* 0x000fe20000000800 */
[----:B------:R-:W-:Y:S01]  /*14d00*/  @!PT LDS RZ, [RZ] ;  /* 0x00000000fffff984 */ /* 0x000fe20000000800 */
[----:B------:R1:W-:Y:S01]  /*14d10*/  @P4 LDGSTS.E.BYPASS.LTC128B.128 [R157+0x8000], [R2.64] ;  /* 0x08000000029d4fae */ /* 0x0003e2000b901d46 */
[-C--:B------:R-:W-:Y:S02]  /*14d20*/  @P4 LEA R128, P5, R35, R170.reuse, 0x1 ;  /* 0x000000aa23804211 */ /* 0x080fe400078a08ff */
[-C--:B------:R-:W-:Y:S02]  /*14d30*/  @P4 LEA R174, P6, R33, R170.reuse, 0x1 ;  /* 0x000000aa21ae4211 */ /* 0x080fe400078c08ff */
[CCC-:B------:R-:W-:Y:S02]  /*14d40*/  @P4 LEA.HI.X R129, R35.reuse, R171.reuse, R32.reuse, 0x1, P5 ;  /* 0x000000ab23814211 */ /* 0x1c0fe400028f0c20 */
[----:B------:R-:W-:Y:S01]  /*14d50*/  @!P4 STS.128 [R157+0x8000], RZ ;  /* 0x008000ff9d00c388 */ /* 0x000fe20000000c00 */
[----:B------:R-:W-:Y:S02]  /*14d60*/  @P2 LEA R104, P0, R35, R170, 0x1 ;  /* 0x000000aa23682211 */ /* 0x000fe400078008ff */
[----:B------:R-:W-:Y:S02]  /*14d70*/  IADD3.X R34, R153, R32, RZ, P1, !PT ;  /* 0x0000002099227210 */ /* 0x000fe40000ffe4ff */
[-C--:B------:R-:W-:Y:S02]  /*14d80*/  @P2 LEA.HI.X R105, R35, R171.reuse, R32, 0x1, P0 ;  /* 0x000000ab23692211 */ /* 0x080fe400000f0c20 */
[----:B------:R-:W-:Y:S01]  /*14d90*/  @!PT LDS RZ, [RZ] ;  /* 0x00000000fffff984 */ /* 0x000fe20000000800 */
[----:B------:R-:W-:Y:S01]  /*14da0*/  @!PT LDS RZ, [RZ] ;  /* 0x00000000fffff984 */ /* 0x000fe20000000800 */
[----:B------:R-:W-:Y:S01]  /*14db0*/  @!PT LDS RZ, [RZ] ;  /* 0x00000000fffff984 */ /* 0x000fe20000000800 */
[----:B------:R1:W-:Y:S01]  /*14dc0*/  @P2 LDGSTS.E.BYPASS.LTC128B.128 [R157+0xa000], [R2.64+0x80] ;  /* 0x0a000080029d2fae */ /* 0x0003e2000b901d46 */
[C-C-:B------:R-:W-:Y:S02]  /*14dd0*/  @P4 LEA.HI.X R175, R33.reuse, R171, R34.reuse, 0x1, P6 ;  /* 0x000000ab21af4211 */ /* 0x140fe400030f0c22 */
[CC--:B------:R-:W-:Y:S02]  /*14de0*/  @P2 LEA R130, P1, R33.reuse, R170.reuse, 0x1 ;  /* 0x000000aa21822211 */ /* 0x0c0fe400078208ff */
[----:B------:R-:W-:Y:S02]  /*14df0*/  IADD3 R35, P0, R154, R33, RZ ;  /* 0x000000219a237210 */ /* 0x000fe40007f1e0ff */
[----:B------:R-:W-:Y:S01]  /*14e00*/  @!P2 STS.128 [R157+0xa000], RZ ;  /* 0x00a000ff9d00a388 */ /* 0x000fe20000000c00 */
[-C--:B------:R-:W-:Y:S02]  /*14e10*/  @P2 LEA.HI.X R131, R33, R171.reuse, R34, 0x1, P1 ;  /* 0x000000ab21832211 */ /* 0x080fe400008f0c22 */
[----:B------:R-:W-:Y:S02]  /*14e20*/  @P4 LEA R172, P5, R35, R170, 0x1 ;  /* 0x000000aa23ac4211 */ /* 0x000fe400078a08ff */
[----:B------:R-:W-:Y:S02]  /*14e30*/  IADD3.X R32, R153, R34, RZ, P0, !PT ;  /* 0x0000002299207210 */ /* 0x000fe400007fe4ff */
[----:B------:R-:W-:Y:S01]  /*14e40*/  @!PT LDS RZ, [RZ] ;  /* 0x00000000fffff984 */ /* 0x000fe20000000800 */
[----:B------:R-:W-:Y:S01]  /*14e50*/  @!PT LDS RZ, [RZ] ;  /* 0x00000000fffff984 */ /* 0x000fe20000000800 */
[----:B------:R-:W-:Y:S01]  /*14e60*/  @!PT LDS RZ, [RZ] ;  /* 0x00000000fffff984 */ /* 0x000fe20000000800 */
[----:B------:R2:W-:Y:S01]  /*14e70*/  @P4 LDGSTS.E.BYPASS.LTC128B.128 [R157+0x8800], [R128.64] ;  /* 0x08800000809d4fae */ /* 0x0005e2000b901d46 */
[C---:B------:R-:W-:Y:S02]  /*14e80*/  @P2 LEA R170, P0, R35.reuse, R170, 0x1 ;  /* 0x000000aa23aa2211 */ /* 0x040fe400078008ff */
[CCC-:B------:R-:W-:Y:S02]  /*14e90*/  @P4 LEA.HI.X R173, R35.reuse, R171.reuse, R32.reuse, 0x1, P5 ;  /* 0x000000ab23ad4211 */ /* 0x1c0fe400028f0c20 */
[----:B------:R-:W-:Y:S02]  /*14ea0*/  @P2 LEA.HI.X R171, R35, R171, R32, 0x1, P0 ;  /* 0x000000ab23ab2211 */ /* 0x000fe400000f0c20 */
[----:B------:R-:W-:Y:S01]  /*14eb0*/  @!P4 STS.128 [R157+0x8800], RZ ;  /* 0x008800ff9d00c388 */ /* 0x000fe20000000c00 */
[----:B------:R-:W-:Y:S06]  /*14ec0*/  ISETP.GE.AND P0, PT, R161, 0x2, PT ;  /* 0x00000002a100780c */ /* 0x000fec0003f06270 */
[----:B------:R-:W-:Y:S01]  /*14ed0*/  @!PT LDS RZ, [RZ] ;  /* 0x00000000fffff984 */ /* 0x000fe20000000800 */
[----:B------:R-:W-:Y:S01]  /*14ee0*/  @!PT LDS RZ, [RZ] ;  /* 0x00000000fffff984 */ /* 0x000fe20000000800 */
[----:B------:R-:W-:Y:S01]  /*14ef0*/  @!PT LDS RZ, [RZ] ;  /* 0x00000000fffff984 */ /* 0x000fe20000000800 */
[----:B------:R3:W-:Y:S07]  /*14f00*/  @P2 LDGSTS.E.BYPASS.LTC128B.128 [R157+0xa800], [R104.64+0x80] ;  /* 0x0a800080689d2fae */ /* 0x0007ee000b901d46 */
[----:B------:R-:W-:Y:S07]  /*14f10*/  @!P2 STS.128 [R157+0xa800], RZ ;  /* 0x00a800ff9d00a388 */ /* 0x000fee0000000c00 */
[----:B------:R-:W-:Y:S01]  /*14f20*/  @!PT LDS RZ, [RZ] ;  /* 0x00000000fffff984 */ /* 0x000fe20000000800 */
[----:B------:R-:W-:Y:S01]  /*14f30*/  @!PT LDS RZ, [RZ] ;  /* 0x00000000fffff984 */ /* 0x000fe20000000800 */
[----:B------:R-:W-:Y:S01]  /*14f40*/  @!PT LDS RZ, [RZ] ;  /* 0x00000000fffff984 */ /* 0x000fe20000000800 */
[----:B------:R4:W-:Y:S07]  /*14f50*/  @P4 LDGSTS.E.BYPASS.LTC128B.128 [R157+0x9000], [R174.64] ;  /* 0x09000000ae9d4fae */ /* 0x0009ee000b901d46 */
[----:B------:R-:W-:Y:S07]  /*14f60*/  @!P4 STS.128 [R157+0x9000], RZ ;  /* 0x009000ff9d00c388 */ /* 0x000fee0000000c00 */
        /* <DEDUP_REMOVED lines=15> */
[----:B------:R-:W-:Y:S07]  /*15060*/  LDSM.16.M88.4 R108, [R150] ;  /* 0x00000000966c783b */ /* 0x000fee0000000200 */
[----:B------:R-:W3:Y:S01]  /*15070*/  LDSM.16.M88.4 R112, [R149+0x4000] ;  /* 0x004000009570783b */ /* 0x000ee20000000200 */
[----:B-1----:R-:W-:Y:S06]  /*15080*/  MOV R170, R2 ;  /* 0x0000000200aa7202 */ /* 0x002fec0000000f00 */
[----:B------:R-:W1:Y:S01]  /*15090*/  LDSM.16.M88.4 R116, [R149+0x4800] ;  /* 0x004800009574783b */ /* 0x000e620000000200 */
[----:B------:R-:W-:Y:S06]  /*150a0*/  MOV R171, R3 ;  /* 0x0000000300ab7202 */ /* 0x000fec0000000f00 */
[----:B------:R-:W1:Y:S07]  /*150b0*/  LDSM.16.M88.4 R120, [R149+0x5000] ;  /* 0x005000009578783b */ /* 0x000e6e0000000200 */
[----:B------:R-:W0:Y:S07]  /*150c0*/  LDGDEPBAR ;  /* 0x00000000000079af */ /* 0x000e2e0000000000 */
[----:B------:R-:W4:Y:S07]  /*150d0*/  LDSM.16.M88.4 R124, [R149+0x5800] ;  /* 0x00580000957c783b */ /* 0x000f2e0000000200 */
[----:B--2---:R-:W-:Y:S01]  /*150e0*/  LDSM.16.M88.4 R128, [R138] ;  /* 0x000000008a80783b */ /* 0x004fe20000000200 */
[C---:B---3--:R-:W-:Y:S08]  /*150f0*/  HMMA.16816.F32 R4, R108.reuse, R112, RZ ;  /* 0x000000706c04723c */ /* 0x048ff000000018ff */
[C---:B------:R-:W-:Y:S01]  /*15100*/  HMMA.16816.F32 R8, R108.reuse, R114, RZ ;  /* 0x000000726c08723c */ /* 0x040fe200000018ff */
[----:B------:R-:W-:Y:S07]  /*15110*/  LDSM.16.M88.4 R112, [R148] ;  /* 0x000000009470783b */ /* 0x000fee0000000200 */
[C---:B-1----:R-:W-:Y:S08]  /*15120*/  HMMA.16816.F32 R12, R108.reuse, R116, RZ ;  /* 0x000000746c0c723c */ /* 0x042ff000000018ff */
[C---:B------:R-:W-:Y:S01]  /*15130*/  HMMA.16816.F32 R16, R108.reuse, R118, RZ ;  /* 0x000000766c10723c */ /* 0x040fe200000018ff */
[----:B------:R-:W1:Y:S07]  /*15140*/  LDSM.16.M88.4 R116, [R147] ;  /* 0x000000009374783b */ /* 0x000e6e0000000200 */
[C---:B------:R-:W-:Y:S08]  /*15150*/  HMMA.16816.F32 R20, R108.reuse, R120, RZ ;  /* 0x000000786c14723c */ /* 0x040ff000000018ff */
[C---:B------:R-:W-:Y:S01]  /*15160*/  HMMA.16816.F32 R24, R108.reuse, R122, RZ ;  /* 0x0000007a6c18723c */ /* 0x040fe200000018ff */
[----:B------:R-:W2:Y:S07]  /*15170*/  LDSM.16.M88.4 R120, [R139] ;  /* 0x000000008b78783b */ /* 0x000eae0000000200 */
[C---:B----4-:R-:W-:Y:S08]  /*15180*/  HMMA.16816.F32 R28, R108.reuse, R124, RZ ;  /* 0x0000007c6c1c723c */ /* 0x050ff000000018ff */
[----:B------:R-:W-:Y:S01]  /*15190*/  HMMA.16816.F32 R32, R108, R126, RZ ;  /* 0x0000007e6c20723c */ /* 0x000fe200000018ff */
[----:B------:R-:W3:Y:S07]  /*151a0*/  LDSM.16.M88.4 R108, [R137] ;  /* 0x00000000896c783b */ /* 0x000eee0000000200 */
[----:B------:R-:W-:Y:S01]  /*151b0*/  LDSM.16.M88.4 R124, [R143+0x4800] ;  /* 0x004800008f7c783b */ /* 0x000fe20000000200 */
[C---:B-1----:R-:W-:Y:S08]  /*151c0*/  HMMA.16816.F32 R4, R112.reuse, R116, R4 ;  /* 0x000000747004723c */ /* 0x042ff00000001804 */
[C---:B------:R-:W-:Y:S01]  /*151d0*/  HMMA.16816.F32 R8, R112.reuse, R118, R8 ;  /* 0x000000767008723c */ /* 0x040fe20000001808 */
[----:B------:R-:W-:Y:S07]  /*151e0*/  LDSM.16.M88.4 R116, [R146] ;  /* 0x000000009274783b */ /* 0x000fee0000000200 */
[C---:B--2---:R-:W-:Y:S08]  /*151f0*/  HMMA.16816.F32 R12, R112.reuse, R120, R12 ;  /* 0x00000078700c723c */ /* 0x044ff0000000180c */
[C---:B------:R-:W-:Y:S01]  /*15200*/  HMMA.16816.F32 R16, R112.reuse, R122, R16 ;  /* 0x0000007a7010723c */ /* 0x040fe20000001810 */
[----:B------:R-:W1:Y:S07]  /*15210*/  LDSM.16.M88.4 R120, [R143+0x4000] ;  /* 0x004000008f78783b */ /* 0x000e6e0000000200 */
[C---:B------:R-:W-:Y:S08]  /*15220*/  HMMA.16816.F32 R20, R112.reuse, R128, R20 ;  /* 0x000000807014723c */ /* 0x040ff00000001814 */
[C---:B------:R-:W-:Y:S08]  /*15230*/  HMMA.16816.F32 R24, R112.reuse, R130, R24 ;  /* 0x000000827018723c */ /* 0x040ff00000001818 */
[C---:B---3--:R-:W-:Y:S08]  /*15240*/  HMMA.16816.F32 R28, R112.reuse, R108, R28 ;  /* 0x0000006c701c723c */ /* 0x048ff0000000181c */
[----:B------:R-:W-:Y:S01]  /*15250*/  HMMA.16816.F32 R32, R112, R110, R32 ;  /* 0x0000006e7020723c */ /* 0x000fe20000001820 */
[----:B------:R-:W2:Y:S07]  /*15260*/  LDSM.16.M88.4 R108, [R143+0x5000] ;  /* 0x005000008f6c783b */ /* 0x000eae0000000200 */
[----:B------:R-:W3:Y:S01]  /*15270*/  LDSM.16.M88.4 R112, [R143+0x5800] ;  /* 0x005800008f70783b */ /* 0x000ee20000000200 */
[C---:B-1----:R-:W-:Y:S08]  /*15280*/  HMMA.16816.F32 R4, R116.reuse, R120, R4 ;  /* 0x000000787404723c */ /* 0x042ff00000001804 */
[C---:B------:R-:W-:Y:S01]  /*15290*/  HMMA.16816.F32 R8, R116.reuse, R122, R8 ;  /* 0x0000007a7408723c */ /* 0x040fe20000001808 */
[----:B------:R-:W-:Y:S07]  /*152a0*/  LDSM.16.M88.4 R120, [R136] ;  /* 0x000000008878783b */ /* 0x000fee0000000200 */
[C---:B------:R-:W-:Y:S08]  /*152b0*/  HMMA.16816.F32 R12, R116.reuse, R124, R12 ;  /* 0x0000007c740c723c */ /* 0x040ff0000000180c */
[C---:B------:R-:W-:Y:S01]  /*152c0*/  HMMA.16816.F32 R16, R116.reuse, R126, R16 ;  /* 0x0000007e7410723c */ /* 0x040fe20000001810 */
[----:B------:R-:W-:Y:S07]  /*152d0*/  LDSM.16.M88.4 R124, [R136+0x800] ;  /* 0x00080000887c783b */ /* 0x000fee0000000200 */
[C---:B--2---:R-:W-:Y:S08]  /*152e0*/  HMMA.16816.F32 R20, R116.reuse, R108, R20 ;  /* 0x0000006c7414723c */ /* 0x044ff00000001814 */
[C---:B------:R-:W-:Y:S01]  /*152f0*/  HMMA.16816.F32 R24, R116.reuse, R110, R24 ;  /* 0x0000006e7418723c */ /* 0x040fe20000001818 */
[----:B------:R-:W1:Y:S07]  /*15300*/  LDSM.16.M88.4 R108, [R145] ;  /* 0x00000000916c783b */ /* 0x000e6e0000000200 */
[C---:B---3--:R-:W-:Y:S08]  /*15310*/  HMMA.16816.F32 R28, R116.reuse, R112, R28 ;  /* 0x00000070741c723c */ /* 0x048ff0000000181c */
[----:B------:R-:W-:Y:S01]  /*15320*/  HMMA.16816.F32 R32, R116, R114, R32 ;  /* 0x000000727420723c */ /* 0x000fe20000001820 */
[----:B------:R-:W2:Y:S07]  /*15330*/  LDSM.16.M88.4 R112, [R136+0x1000] ;  /* 0x001000008870783b */ /* 0x000eae0000000200 */
[----:B------:R-:W3:Y:S01]  /*15340*/  LDSM.16.M88.4 R116, [R136+0x1800] ;  /* 0x001800008874783b */ /* 0x000ee20000000200 */
        /* <DEDUP_REMOVED lines=18> */
[----:B------:R-:W-:Y:S07]  /*15470*/  LDSM.16.M88.4 R124, [R134] ;  /* 0x00000000867c783b */ /* 0x000fee0000000200 */
[C---:B--2---:R-:W-:Y:S08]  /*15480*/  HMMA.16816.F32 R20, R112.reuse, R108, R20 ;  /* 0x0000006c7014723c */ /* 0x044ff00000001814 */
[C---:B------:R-:W-:Y:S01]  /*15490*/  HMMA.16816.F32 R24, R112.reuse, R110, R24 ;  /* 0x0000006e7018723c */ /* 0x040fe20000001818 */
[----:B------:R-:W1:Y:S07]  /*154a0*/  LDSM.16.M88.4 R108, [R148+0x2000] ;  /* 0x00200000946c783b */ /* 0x000e6e0000000200 */
[C---:B---3--:R-:W-:Y:S08]  /*154b0*/  HMMA.16816.F32 R28, R112.reuse, R116, R28 ;  /* 0x00000074701c723c */ /* 0x048ff0000000181c */
[----:B------:R-:W-:Y:S01]  /*154c0*/  HMMA.16816.F32 R32, R112, R118, R32 ;  /* 0x000000767020723c */ /* 0x000fe20000001820 */
[----:B------:R-:W2:Y:S07]  /*154d0*/  LDSM.16.M88.4 R112, [R133] ;  /* 0x000000008570783b */ /* 0x000eae0000000200 */
[----:B------:R-:W3:Y:S01]  /*154e0*/  LDSM.16.M88.4 R116, [R132] ;  /* 0x000000008474783b */ /* 0x000ee20000000200 */
[C---:B-1----:R-:W-:Y:S08]  /*154f0*/  HMMA.16816.F32 R4, R108.reuse, R120, R4 ;  /* 0x000000786c04723c */ /* 0x042ff00000001804 */
        /* <DEDUP_REMOVED lines=11> */
[----:B------:R-:W4:Y:S01]  /*155b0*/  LDSM.16.M88.4 R116, [R143+0x7800] ;  /* 0x007800008f74783b */ /* 0x000f220000000200 */
[C---:B-1----:R-:W-:Y:S08]  /*155c0*/  HMMA.16816.F32 R4, R120.reuse, R124, R4 ;  /* 0x0000007c7804723c */ /* 0x042ff00000001804 */
[C---:B------:R-:W-:Y:S01]  /*155d0*/  HMMA.16816.F32 R8, R120.reuse, R126, R8 ;  /* 0x0000007e7808723c */ /* 0x040fe20000001808 */
[----:B------:R-:W-:Y:S07]  /*155e0*/  LDSM.16.M88.4 R124, [R136+0x2000] ;  /* 0x00200000887c783b */ /* 0x000fee0000000200 */
[C---:B--2---:R-:W-:Y:S08]  /*155f0*/  HMMA.16816.F32 R12, R120.reuse, R112, R12 ;  /* 0x00000070780c723c */ /* 0x044ff0000000180c */
[C---:B------:R-:W-:Y:S01]  /*15600*/  HMMA.16816.F32 R16, R120.reuse, R114, R16 ;  /* 0x000000727810723c */ /* 0x040fe20000001810 */
[----:B------:R-:W1:Y:S07]  /*15610*/  LDSM.16.M88.4 R112, [R145+0x2000] ;  /* 0x002000009170783b */ /* 0x000e6e0000000200 */
[C---:B---3--:R-:W-:Y:S08]  /*15620*/  HMMA.16816.F32 R20, R120.reuse, R108, R20 ;  /* 0x0000006c7814723c */ /* 0x048ff00000001814 */
        /* <DEDUP_REMOVED lines=8> */
[C---:B------:R-:W-:Y:S01]  /*156b0*/  HMMA.16816.F32 R16, R112.reuse, R110, R16 ;  /* 0x0000006e7010723c */ /* 0x040fe20000001810 */
[----:B------:R-:W1:Y:S01]  /*156c0*/  LDSM.16.M88.4 R108, [R136+0x3800] ;  /* 0x00380000886c783b */ /* 0x000e620000000200 */
[----:B------:R-:W-:Y:S04]  /*156d0*/  DEPBAR.LE SB0, 0x0 ;  /* 0x000080000000791a */ /* 0x000fe80000000000 */
[----:B------:R-:W-:Y:S02]  /*156e0*/  FMUL.FTZ R192, R4, c[0x0][0x2ec] ;  /* 0x0000bb0004c07a20 */ /* 0x000fe40000410000 */
[C---:B---3--:R-:W-:Y:S04]  /*156f0*/  HMMA.16816.F32 R20, R112.reuse, R116, R20 ;  /* 0x000000747014723c */ /* 0x048fe80000001814 */
[----:B------:R-:W2:Y:S01]  /*15700*/  MUFU.TANH R192, R192 ;  /* 0x000000c000c07308 */ /* 0x000ea20000002400 */
[----:B------:R-:W-:Y:S01]  /*15710*/  BAR.SYNC.DEFER_BLOCKING 0x0 ;  /* 0x0000000000007b1d */ /* 0x000fe20000010000 */
[----:B------:R-:W-:Y:S02]  /*15720*/  FMUL.FTZ R106, R5, c[0x0][0x2ec] ;  /* 0x0000bb00056a7a20 */ /* 0x000fe40000410000 */
[C---:B------:R-:W-:Y:S04]  /*15730*/  HMMA.16816.F32 R24, R112.reuse, R118, R24 ;  /* 0x000000767018723c */ /* 0x040fe80000001818 */
[----:B------:R-:W-:Y:S02]  /*15740*/  FMUL.FTZ R191, R6, c[0x0][0x2ec] ;  /* 0x0000bb0006bf7a20 */ /* 0x000fe40000410000 */
[----:B------:R-:W3:Y:S01]  /*15750*/  MUFU.TANH R106, R106 ;  /* 0x0000006a006a7308 */ /* 0x000ee20000002400 */
[----:B------:R-:W-:Y:S02]  /*15760*/  FMUL.FTZ R189, R7, c[0x0][0x2ec] ;  /* 0x0000bb0007bd7a20 */ /* 0x000fe40000410000 */
[----:B------:R-:W-:Y:S03]  /*15770*/  FMUL.FTZ R190, R8, c[0x0][0x2ec] ;  /* 0x0000bb0008be7a20 */ /* 0x000fe60000410000 */
[----:B------:R-:W-:Y:S02]  /*15780*/  FMUL.FTZ R194, R9, c[0x0][0x2ec] ;  /* 0x0000bb0009c27a20 */ /* 0x000fe40000410000 */
[----:B------:R-:W-:Y:S02]  /*15790*/  FMUL.FTZ R195, R10, c[0x0][0x2ec] ;  /* 0x0000bb000ac37a20 */ /* 0x000fe40000410000 */
[----:B------:R-:W4:Y:S01]  /*157a0*/  MUFU.TANH R191, R191 ;  /* 0x000000bf00bf7308 */ /* 0x000f220000002400 */
[----:B------:R-:W-:Y:S02]  /*157b0*/  FMUL.FTZ R193, R11, c[0x0][0x2ec] ;  /* 0x0000bb000bc17a20 */ /* 0x000fe40000410000 */
[----:B------:R-:W-:Y:S02]  /*157c0*/  FMUL.FTZ R188, R12, c[0x0][0x2ec] ;  /* 0x0000bb000cbc7a20 */ /* 0x000fe40000410000 */
[----:B------:R-:W-:Y:S02]  /*157d0*/  FMUL.FTZ R186, R13, c[0x0][0x2ec] ;  /* 0x0000bb000dba7a20 */ /* 0x000fe40000410000 */
[----:B------:R-:W-:Y:S01]  /*157e0*/  FMUL.FTZ R187, R14, c[0x0][0x2ec] ;  /* 0x0000bb000ebb7a20 */ /* 0x000fe20000410000 */
[C---:B-1----:R-:W-:Y:S02]  /*157f0*/  HMMA.16816.F32 R28, R112.reuse, R108, R28 ;  /* 0x0000006c701c723c */ /* 0x042fe4000000181c */
[----:B------:R-:W1:Y:S01]  /*15800*/  MUFU.TANH R189, R189 ;  /* 0x000000bd00bd7308 */ /* 0x000e620000002400 */
[----:B------:R-:W-:Y:S02]  /*15810*/  FMUL.FTZ R185, R15, c[0x0][0x2ec] ;  /* 0x0000bb000fb97a20 */ /* 0x000fe40000410000 */
[----:B------:R-:W-:Y:S02]  /*15820*/  FMUL.FTZ R184, R16, c[0x0][0x2ec] ;  /* 0x0000bb0010b87a20 */ /* 0x000fe40000410000 */
[----:B------:R-:W-:Y:S01]  /*15830*/  FMUL.FTZ R182, R17, c[0x0][0x2ec] ;  /* 0x0000bb0011b67a20 */ /* 0x000fe20000410000 */
[----:B------:R-:W-:Y:S04]  /*15840*/  HMMA.16816.F32 R32, R112, R110, R32 ;  /* 0x0000006e7020723c */ /* 0x000fe80000001820 */
[----:B------:R-:W1:Y:S01]  /*15850*/  MUFU.TANH R190, R190 ;  /* 0x000000be00be7308 */ /* 0x000e620000002400 */
[----:B------:R-:W-:Y:S02]  /*15860*/  FMUL.FTZ R183, R18, c[0x0][0x2ec] ;  /* 0x0000bb0012b77a20 */ /* 0x000fe40000410000 */
[----:B------:R-:W-:Y:S02]  /*15870*/  FMUL.FTZ R181, R19, c[0x0][0x2ec] ;  /* 0x0000bb0013b57a20 */ /* 0x000fe40000410000 */
[----:B------:R-:W-:Y:S03]  /*15880*/  FMUL.FTZ R178, R20, c[0x0][0x2ec] ;  /* 0x0000bb0014b27a20 */ /* 0x000fe60000410000 */
        /* <DEDUP_REMOVED lines=8> */
[----:B-----5:R-:W-:Y:S02]  /*15910*/  FMUL.FTZ R173, R27, c[0x0][0x2ec] ;  /* 0x0000bb001bad7a20 */ /* 0x020fe40000410000 */
[----:B------:R-:W-:Y:S02]  /*15920*/  FMUL.FTZ R169, R28, c[0x0][0x2ec] ;  /* 0x0000bb001ca97a20 */ /* 0x000fe40000410000 */
[----:B------:R-:W-:Y:S02]  /*15930*/  FMUL.FTZ R172, R29, c[0x0][0x2ec] ;  /* 0x0000bb001dac7a20 */ /* 0x000fe40000410000 */
[----:B------:R-:W-:Y:S02]  /*15940*/  FMUL.FTZ R131, R30, c[0x0][0x2ec] ;  /* 0x0000bb001e837a20 */ /* 0x000fe40000410000 */
[----:B------:R-:W-:Y:S01]  /*15950*/  FMUL.FTZ R129, R31, c[0x0][0x2ec] ;  /* 0x0000bb001f817a20 */ /* 0x000fe20000410000 */
[----:B------:R-:W1:Y:S01]  /*15960*/  MUFU.TANH R193, R193 ;  /* 0x000000c100c17308 */ /* 0x000e620000002400 */
[----:B------:R-:W-:Y:S02]  /*15970*/  FMUL.FTZ R128, R32, c[0x0][0x2ec] ;  /* 0x0000bb0020807a20 */ /* 0x000fe40000410000 */
[----:B------:R-:W-:Y:S02]  /*15980*/  FMUL.FTZ R33, R33, c[0x0][0x2ec] ;  /* 0x0000bb0021217a20 */ /* 0x000fe40000410000 */
[----:B------:R-:W-:Y:S02]  /*15990*/  FMUL.FTZ R34, R34, c[0x0][0x2ec] ;  /* 0x0000bb0022227a20 */ /* 0x000fe40000410000 */
[----:B------:R-:W-:Y:S03]  /*159a0*/  FMUL.FTZ R35, R35, c[0x0][0x2ec] ;  /* 0x0000bb0023237a20 */ /* 0x000fe60000410000 */
        /* <DEDUP_REMOVED lines=22> */
[----:B------:R1:W1:Y:S10]  /*15b10*/  MUFU.TANH R105, R34 ;  /* 0x0000002200697308 */ /* 0x0002740000002400 */
        /* <DEDUP_REMOVED lines=27> */
[----:B------:R-:W-:Y:S01]  /*15cd0*/  IMAD.MOV.U32 R3, RZ, RZ, 0x40 ;  /* 0x00000040ff037424 */ /* 0x000fe200078e00ff */
        /* <DEDUP_REMOVED lines=23> */
[----:B------:R-:W-:Y:S02]  /*15e50*/  IMAD R3, R2, c[0x0][0x2d0], -R3 ;  /* 0x0000b40002037a24 */ /* 0x000fe400078e0a03 */
        /* <DEDUP_REMOVED lines=13> */
[----:B------:R-:W-:Y:S05]  /*15f30*/  IMAD.MOV.U32 R7, RZ, RZ, R6 ;  /* 0x000000ffff077224 */ /* 0x000fea00078e0006 */
.L_x_5811:
        /* <DEDUP_REMOVED lines=63> */
.L_x_5810:
[----:B--234-:R-:W-:Y:S01]  /*16330*/  FMNMX.FTZ R3, R192, R0, !PT ;  /* 0x00000000c0037209 */ /* 0x01cfe20007810000 */
        /* <DEDUP_REMOVED lines=42> */
[----:B--2---:R-:W-:Y:S04]  /*165e0*/  FMNMX.FTZ R3, R6, R3, !PT ;  /* 0x0000000306037209 */ /* 0x004fe80007810000 */
[C---:B------:R-:W-:Y:S01]  /*165f0*/  FSETP.NEU.FTZ.AND P0, PT, R3.reuse, -INF , PT ;  /* 0xff8000000300780b */ /* 0x040fe20003f1d000 */
[C---:B------:R-:W-:Y:S02]  /*16600*/  FMUL.FTZ R121, R3.reuse, c[0x0][0x23c] ;  /* 0x00008f0003797a20 */ /* 0x040fe40000410000 */
[----:B------:R-:W-:Y:S03]  /*16610*/  FADD.FTZ R0, -R3, R0 ;  /* 0x0000000003007221 */ /* 0x000fe60000010100 */
[----:B------:R-:W-:Y:S01]  /*16620*/  FSEL R121, R121, RZ, P0 ;  /* 0x000000ff79797208 */ /* 0x000fe20000000000 */
[----:B------:R-:W-:Y:S01]  /*16630*/  FMUL.FTZ R101, R0, c[0x0][0x23c] ;  /* 0x00008f0000657a20 */ /* 0x000fe20000410000 */
[C---:B------:R-:W-:Y:S01]  /*16640*/  FSETP.NEU.FTZ.AND P0, PT, R2.reuse, -INF , PT ;  /* 0xff8000000200780b */ /* 0x040fe20003f1d000 */
[----:B------:R-:W-:Y:S02]  /*16650*/  FADD.FTZ R0, -R2, R107 ;  /* 0x0000006b02007221 */ /* 0x000fe40000010100 */
[--C-:B------:R-:W-:Y:S01]  /*16660*/  FFMA.FTZ R114, R106, c[0x0][0x23c], -R121.reuse ;  /* 0x00008f006a727a23 */ /* 0x100fe20000010879 */
[----:B------:R-:W-:Y:S01]  /*16670*/  FSEL R106, R5, RZ, P0 ;  /* 0x000000ff056a7208 */ /* 0x000fe20000000000 */
[--C-:B------:R-:W-:Y:S01]  /*16680*/  FFMA.FTZ R107, R192, c[0x0][0x23c], -R121.reuse ;  /* 0x00008f00c06b7a23 */ /* 0x100fe20000010879 */
[----:B------:R-:W1:Y:S01]  /*16690*/  MUFU.EX2 R101, R101 ;  /* 0x0000006500657308 */ /* 0x000e620000000800 */
[--C-:B------:R-:W-:Y:S01]  /*166a0*/  FFMA.FTZ R113, R190, c[0x0][0x23c], -R121.reuse ;  /* 0x00008f00be717a23 */ /* 0x100fe20000010879 */
[----:B------:R-:W-:Y:S01]  /*166b0*/  ISETP.GT.AND P0, PT, R161, 0x1, PT ;  /* 0x00000001a100780c */ /* 0x000fe20003f04270 */
[--C-:B------:R-:W-:Y:S02]  /*166c0*/  FFMA.FTZ R111, R191, c[0x0][0x23c], -R106.reuse ;  /* 0x00008f00bf6f7a23 */ /* 0x100fe4000001086a */
[--C-:B------:R-:W-:Y:S02]  /*166d0*/  FFMA.FTZ R110, R189, c[0x0][0x23c], -R106.reuse ;  /* 0x00008f00bd6e7a23 */ /* 0x100fe4000001086a */
[--C-:B------:R-:W-:Y:S02]  /*166e0*/  FFMA.FTZ R112, R194, c[0x0][0x23c], -R121.reuse ;  /* 0x00008f00c2707a23 */ /* 0x100fe40000010879 */
[--C-:B------:R-:W-:Y:S01]  /*166f0*/  FFMA.FTZ R109, R195, c[0x0][0x23c], -R106.reuse ;  /* 0x00008f00c36d7a23 */ /* 0x100fe2000001086a */
[----:B------:R-:W-:Y:S01]  /*16700*/  MUFU.EX2 R107, R107 ;  /* 0x0000006b006b7308 */ /* 0x000fe20000000800 */
[--C-:B------:R-:W-:Y:S02]  /*16710*/  FFMA.FTZ R108, R193, c[0x0][0x23c], -R106.reuse ;  /* 0x00008f00c16c7a23 */ /* 0x100fe4000001086a */
[----:B------:R-:W-:Y:S02]  /*16720*/  FMUL.FTZ R4, R0, c[0x0][0x23c] ;  /* 0x00008f0000047a20 */ /* 0x000fe40000410000 */
[--C-:B------:R-:W-:Y:S02]  /*16730*/  FFMA.FTZ R124, R178, c[0x0][0x23c], -R121.reuse ;  /* 0x00008f00b27c7a23 */ /* 0x100fe40000010879 */
[--C-:B------:R-:W-:Y:S02]  /*16740*/  FFMA.FTZ R125, R180, c[0x0][0x23c], -R121.reuse ;  /* 0x00008f00b47d7a23 */ /* 0x100fe40000010879 */
[--C-:B------:R-:W-:Y:S01]  /*16750*/  FFMA.FTZ R126, R179, c[0x0][0x23c], -R106.reuse ;  /* 0x00008f00b37e7a23 */ /* 0x100fe2000001086a */
[----:B------:R2:W3:Y:S01]  /*16760*/  MUFU.EX2 R0, R4 ;  /* 0x0000000400007308 */ /* 0x0004e20000000800 */
        /* <DEDUP_REMOVED lines=13> */
[C---:B------:R-:W-:Y:S02]  /*16840*/  FMUL.FTZ R36, R101.reuse, R36 ;  /* 0x0000002465247220 */ /* 0x040fe40000410000 */
[C---:B--2---:R-:W-:Y:S02]  /*16850*/  FMUL.FTZ R4, R101.reuse, R96 ;  /* 0x0000006065047220 */ /* 0x044fe40000410000 */
[C---:B---3--:R-:W-:Y:S02]  /*16860*/  FMUL.FTZ R6, R0.reuse, R98 ;  /* 0x0000006200067220 */ /* 0x048fe40000410000 */
[C---:B------:R-:W-:Y:S01]  /*16870*/  FMUL.FTZ R7, R0.reuse, R99 ;  /* 0x0000006300077220 */ /* 0x040fe20000410000 */
[----:B------:R-:W2:Y:S01]  /*16880*/  MUFU.EX2 R110, R110 ;  /* 0x0000006e006e7308 */ /* 0x000ea20000000800 */
[C---:B------:R-:W-:Y:S02]  /*16890*/  FMUL.FTZ R10, R0.reuse, R94 ;  /* 0x0000005e000a7220 */ /* 0x040fe40000410000 */
[----:B------:R-:W-:Y:S01]  /*168a0*/  FMUL.FTZ R11, R0, R95 ;  /* 0x0000005f000b7220 */ /* 0x000fe20000410000 */
        /* <DEDUP_REMOVED lines=13> */
[----:B------:R-:W-:Y:S01]  /*16980*/  FMUL.FTZ R39, R0, R39 ;  /* 0x0000002700277220 */ /* 0x000fe20000410000 */
[----:B------:R-:W-:Y:S01]  /*16990*/  LDSM.16.MT88.4 R68, [R141+0xa000] ;  /* 0x00a000008d44783b */ /* 0x000fe20000004200 */
[C---:B------:R-:W-:Y:S01]  /*169a0*/  FMUL.FTZ R40, R101.reuse, R40 ;  /* 0x0000002865287220 */ /* 0x040fe20000410000 */
[----:B--2---:R-:W-:Y:S01]  /*169b0*/  F2FP.PACK_AB R97, R110, R111 ;  /* 0x0000006f6e61723e */ /* 0x004fe200000000ff */
        /* <DEDUP_REMOVED lines=8> */
[----:B------:R-:W-:Y:S02]  /*16a40*/  FMUL.FTZ R47, R0, R47 ;  /* 0x0000002f002f7220 */ /* 0x000fe40000410000 */
[----:B------:R-:W2:Y:S01]  /*16a50*/  MUFU.EX2 R108, R108 ;  /* 0x0000006c006c7308 */ /* 0x000ea20000000800 */
[C---:B------:R-:W-:Y:S02]  /*16a60*/  FMUL.FTZ R48, R101.reuse, R48 ;  /* 0x0000003065307220 */ /* 0x040fe40000410000 */
        /* <DEDUP_REMOVED lines=14> */
[----:B--2---:R-:W-:Y:S01]  /*16b50*/  F2FP.PACK_AB R99, R108, R109 ;  /* 0x0000006d6c63723e */ /* 0x004fe200000000ff */
[C---:B------:R-:W-:Y:S02]  /*16b60*/  FMUL.FTZ R52, R101.reuse, R52 ;  /* 0x0000003465347220 */ /* 0x040fe40000410000 */
[C---:B------:R-:W-:Y:S02]  /*16b70*/  FMUL.FTZ R53, R101.reuse, R53 ;  /* 0x0000003565357220 */ /* 0x040fe40000410000 */
[C---:B------:R-:W-:Y:S01]  /*16b80*/  FMUL.FTZ R54, R0.reuse, R54 ;  /* 0x0000003600367220 */ /* 0x040fe20000410000 */
[----:B------:R-:W-:Y:S01]  /*16b90*/  MUFU.EX2 R126, R126 ;  /* 0x0000007e007e7308 */ /* 0x000fe20000000800 */
[C---:B------:R-:W-:Y:S05]  /*16ba0*/  HMMA.16816.F32 R4, R96.reuse, R12, R4 ;  /* 0x0000000c6004723c */ /* 0x040fea0000001804 */
[C---:B------:R-:W-:Y:S02]  /*16bb0*/  FMUL.FTZ R55, R0.reuse, R55 ;  /* 0x0000003700377220 */ /* 0x040fe40000410000 */
[C---:B------:R-:W-:Y:S01]  /*16bc0*/  FMUL.FTZ R12, R101.reuse, R88 ;  /* 0x00000058650c7220 */ /* 0x040fe20000410000 */
[C---:B------:R-:W-:Y:S01]  /*16bd0*/  HMMA.16816.F32 R8, R96.reuse, R14, R8 ;  /* 0x0000000e6008723c */ /* 0x040fe20000001808 */
[----:B------:R-:W-:Y:S03]  /*16be0*/  MUFU.EX2 R127, R127 ;  /* 0x0000007f007f7308 */ /* 0x000fe60000000800 */
[C---:B------:R-:W-:Y:S02]  /*16bf0*/  FMUL.FTZ R13, R101.reuse, R89 ;  /* 0x00000059650d7220 */ /* 0x040fe40000410000 */
[C---:B------:R-:W-:Y:S02]  /*16c00*/  FMUL.FTZ R56, R101.reuse, R56 ;  /* 0x0000003865387220 */ /* 0x040fe40000410000 */
[C---:B------:R-:W-:Y:S03]  /*16c10*/  FMUL.FTZ R14, R0.reuse, R90 ;  /* 0x0000005a000e7220 */ /* 0x040fe60000410000 */
[----:B------:R-:W-:Y:S01]  /*16c20*/  MUFU.EX2 R177, R177 ;  /* 0x000000b100b17308 */ /* 0x000fe20000000800 */
[C---:B------:R-:W-:Y:S02]  /*16c30*/  FMUL.FTZ R15, R0.reuse, R91 ;  /* 0x0000005b000f7220 */ /* 0x040fe40000410000 */
[----:B------:R-:W1:Y:S01]  /*16c40*/  LDSM.16.MT88.4 R88, [R140+0x8000] ;  /* 0x008000008c58783b */ /* 0x000e620000004200 */
[C---:B------:R-:W-:Y:S02]  /*16c50*/  FMUL.FTZ R57, R101.reuse, R57 ;  /* 0x0000003965397220 */ /* 0x040fe40000410000 */
[C---:B------:R-:W-:Y:S02]  /*16c60*/  FMUL.FTZ R58, R0.reuse, R58 ;  /* 0x0000003a003a7220 */ /* 0x040fe40000410000 */
[C---:B------:R-:W-:Y:S03]  /*16c70*/  HMMA.16816.F32 R12, R96.reuse, R20, R12 ;  /* 0x00000014600c723c */ /* 0x040fe6000000180c */
[----:B------:R-:W-:Y:S02]  /*16c80*/  FMUL.FTZ R59, R0, R59 ;  /* 0x0000003b003b7220 */ /* 0x000fe40000410000 */
        /* <DEDUP_REMOVED lines=13> */
[----:B------:R-:W-:Y:S01]  /*16d60*/  FFMA.FTZ R116, R186, c[0x0][0x23c], -R121 ;  /* 0x00008f00ba747a23 */ /* 0x000fe20000010879 */
[----:B------:R-:W-:Y:S01]  /*16d70*/  MUFU.EX2 R176, R176 ;  /* 0x000000b000b07308 */ /* 0x000fe20000000800 */
[--C-:B------:R-:W-:Y:S02]  /*16d80*/  FFMA.FTZ R117, R187, c[0x0][0x23c], -R106.reuse ;  /* 0x00008f00bb757a23 */ /* 0x100fe4000001086a */
[C---:B------:R-:W-:Y:S01]  /*16d90*/  FMUL.FTZ R28, R101.reuse, R72 ;  /* 0x00000048651c7220 */ /* 0x040fe20000410000 */
[C---:B------:R-:W-:Y:S04]  /*16da0*/  HMMA.16816.F32 R24, R96.reuse, R30, R24 ;  /* 0x0000001e6018723c */ /* 0x040fe80000001818 */
[C---:B------:R-:W-:Y:S02]  /*16db0*/  FMUL.FTZ R29, R101.reuse, R73 ;  /* 0x00000049651d7220 */ /* 0x040fe40000410000 */
[----:B------:R-:W-:Y:S01]  /*16dc0*/  MUFU.EX2 R115, R115 ;  /* 0x0000007300737308 */ /* 0x000fe20000000800 */
[C---:B------:R-:W-:Y:S02]  /*16dd0*/  FMUL.FTZ R30, R0.reuse, R74 ;  /* 0x0000004a001e7220 */ /* 0x040fe40000410000 */
[----:B------:R-:W-:Y:S02]  /*16de0*/  FMUL.FTZ R31, R0, R75 ;  /* 0x0000004b001f7220 */ /* 0x000fe40000410000 */
[----:B------:R-:W3:Y:S01]  /*16df0*/  LDSM.16.MT88.4 R72, [R142+0xa000] ;  /* 0x00a000008e48783b */ /* 0x000ee20000004200 */
[----:B------:R-:W-:Y:S02]  /*16e00*/  FFMA.FTZ R101, R101, R168, R107 ;  /* 0x000000a865657223 */ /* 0x000fe4000001006b */
[--C-:B------:R-:W-:Y:S02]  /*16e10*/  FFMA.FTZ R118, R185, c[0x0][0x23c], -R106.reuse ;  /* 0x00008f00b9767a23 */ /* 0x100fe4000001086a */
[C---:B-1----:R-:W-:Y:S01]  /*16e20*/  HMMA.16816.F32 R28, R96.reuse, R88, R28 ;  /* 0x00000058601c723c */ /* 0x042fe2000000181c */
[----:B------:R-:W1:Y:S02]  /*16e30*/  MUFU.EX2 R116, R116 ;  /* 0x0000007400747308 */ /* 0x000e640000000800 */
[--C-:B------:R-:W-:Y:S02]  /*16e40*/  FFMA.FTZ R120, R184, c[0x0][0x23c], -R121.reuse ;  /* 0x00008f00b8787a23 */ /* 0x100fe40000010879 */
[--C-:B------:R-:W-:Y:S02]  /*16e50*/  FFMA.FTZ R119, R182, c[0x0][0x23c], -R121.reuse ;  /* 0x00008f00b6777a23 */ /* 0x100fe40000010879 */
[--C-:B------:R-:W-:Y:S01]  /*16e60*/  FFMA.FTZ R122, R183, c[0x0][0x23c], -R106.reuse ;  /* 0x00008f00b77a7a23 */ /* 0x100fe2000001086a */
[C---:B------:R-:W-:Y:S03]  /*16e70*/  HMMA.16816.F32 R32, R96.reuse, R90, R32 ;  /* 0x0000005a6020723c */ /* 0x040fe60000001820 */
[----:B------:R-:W-:Y:S01]  /*16e80*/  MUFU.EX2 R117, R117 ;  /* 0x0000007500757308 */ /* 0x000fe20000000800 */
[--C-:B------:R-:W-:Y:S02]  /*16e90*/  FFMA.FTZ R123, R181, c[0x0][0x23c], -R106.reuse ;  /* 0x00008f00b57b7a23 */ /* 0x100fe4000001086a */
[--C-:B------:R-:W-:Y:S02]  /*16ea0*/  FFMA.FTZ R169, R169, c[0x0][0x23c], -R121.reuse ;  /* 0x00008f00a9a97a23 */ /* 0x100fe40000010879 */
[C---:B--2---:R-:W-:Y:S04]  /*16eb0*/  HMMA.16816.F32 R36, R96.reuse, R80, R36 ;  /* 0x000000506024723c */ /* 0x044fe80000001824 */
[--C-:B------:R-:W-:Y:S01]  /*16ec0*/  FFMA.FTZ R172, R172, c[0x0][0x23c], -R121.reuse ;  /* 0x00008f00acac7a23 */ /* 0x100fe20000010879 */
[----:B------:R-:W2:Y:S01]  /*16ed0*/  MUFU.EX2 R118, R118 ;  /* 0x0000007600767308 */ /* 0x000ea20000000800 */
[--C-:B------:R-:W-:Y:S02]  /*16ee0*/  FFMA.FTZ R131, R131, c[0x0][0x23c], -R106.reuse ;  /* 0x00008f0083837a23 */ /* 0x100fe4000001086a */
[C---:B------:R-:W-:Y:S01]  /*16ef0*/  HMMA.16816.F32 R40, R96.reuse, R82, R40 ;  /* 0x000000526028723c */ /* 0x040fe20000001828 */
[----:B------:R-:W-:Y:S03]  /*16f00*/  LDSM.16.MT88.4 R80, [R142+0x8800] ;  /* 0x008800008e50783b */ /* 0x000fe60000004200 */
[--C-:B------:R-:W-:Y:S02]  /*16f10*/  FFMA.FTZ R178, R129, c[0x0][0x23c], -R106.reuse ;  /* 0x00008f0081b27a23 */ /* 0x100fe4000001086a */
[--C-:B------:R-:W-:Y:S01]  /*16f20*/  FFMA.FTZ R129, R105, c[0x0][0x23c], -R106.reuse ;  /* 0x00008f0069817a23 */ /* 0x100fe2000001086a */
[----:B------:R-:W-:Y:S01]  /*16f30*/  MUFU.EX2 R120, R120 ;  /* 0x0000007800787308 */ /* 0x000fe20000000800 */
[----:B------:R-:W-:Y:S01]  /*16f40*/  FFMA.FTZ R106, R104, c[0x0][0x23c], -R106 ;  /* 0x00008f00686a7a23 */ /* 0x000fe2000001086a */
[C---:B---3--:R-:W-:Y:S03]  /*16f50*/  HMMA.16816.F32 R44, R96.reuse, R72, R44 ;  /* 0x00000048602c723c */ /* 0x048fe6000000182c */
[--C-:B------:R-:W-:Y:S02]  /*16f60*/  FFMA.FTZ R128, R128, c[0x0][0x23c], -R121.reuse ;  /* 0x00008f0080807a23 */ /* 0x100fe40000010879 */
[----:B------:R-:W-:Y:S03]  /*16f70*/  FFMA.FTZ R121, R130, c[0x0][0x23c], -R121 ;  /* 0x00008f0082797a23 */ /* 0x000fe60000010879 */
[----:B------:R-:W3:Y:S01]  /*16f80*/  MUFU.EX2 R119, R119 ;  /* 0x0000007700777308 */ /* 0x000ee20000000800 */
[----:B------:R-:W-:Y:S01]  /*16f90*/  FFMA.FTZ R111, R0, R165, R111 ;  /* 0x000000a5006f7223 */ /* 0x000fe2000001006f */
[C---:B------:R-:W-:Y:S01]  /*16fa0*/  HMMA.16816.F32 R48, R96.reuse, R74, R48 ;  /* 0x0000004a6030723c */ /* 0x040fe20000001830 */
[----:B------:R-:W4:Y:S02]  /*16fb0*/  LDSM.16.MT88.4 R72, [R144+0x8800] ;  /* 0x008800009048783b */ /* 0x000f240000004200 */
[----:B------:R-:W-:Y:S01]  /*16fc0*/  MOV R0, R3 ;  /* 0x0000000300007202 */ /* 0x000fe20000000f00 */
[----:B------:R-:W-:Y:S02]  /*16fd0*/  FADD.FTZ R114, R114, R101 ;  /* 0x0000006572727221 */ /* 0x000fe40000010000 */
[----:B------:R-:W-:Y:S02]  /*16fe0*/  FADD.FTZ R110, R110, R111 ;  /* 0x0000006f6e6e7221 */ /* 0x000fe40000010000 */
[C---:B------:R-:W-:Y:S01]  /*16ff0*/  HMMA.16816.F32 R52, R96.reuse, R68, R52 ;  /* 0x000000446034723c */ /* 0x040fe20000001834 */
[----:B------:R-:W-:Y:S03]  /*17000*/  MUFU.EX2 R122, R122 ;  /* 0x0000007a007a7308 */ /* 0x000fe60000000800 */
[----:B------:R-:W-:Y:S02]  /*17010*/  FADD.FTZ R113, R113, R114 ;  /* 0x0000007271717221 */ /* 0x000fe40000010000 */
[----:B------:R-:W-:Y:S01]  /*17020*/  FADD.FTZ R109, R109, R110 ;  /* 0x0000006e6d6d7221 */ /* 0x000fe20000010000 */
[----:B-1----:R-:W-:Y:S01]  /*17030*/  F2FP.PACK_AB R68, R116, R115 ;  /* 0x000000737444723e */ /* 0x002fe200000000ff */
[C---:B------:R-:W-:Y:S03]  /*17040*/  HMMA.16816.F32 R56, R96.reuse, R70, R56 ;  /* 0x000000466038723c */ /* 0x040fe60000001838 */
[----:B------:R-:W1:Y:S01]  /*17050*/  MUFU.EX2 R123, R123 ;  /* 0x0000007b007b7308 */ /* 0x000e620000000800 */
[----:B--2---:R-:W-:Y:S01]  /*17060*/  F2FP.PACK_AB R69, R118, R117 ;  /* 0x000000757645723e */ /* 0x004fe200000000ff */
[----:B------:R-:W-:Y:S02]  /*17070*/  FADD.FTZ R112, R112, R113 ;  /* 0x0000007170707221 */ /* 0x000fe40000010000 */
[----:B---3--:R-:W-:Y:S01]  /*17080*/  F2FP.PACK_AB R70, R119, R120 ;  /* 0x000000787746723e */ /* 0x008fe200000000ff */
[C---:B------:R-:W-:Y:S04]  /*17090*/  HMMA.16816.F32 R60, R96.reuse, R76, R60 ;  /* 0x0000004c603c723c */ /* 0x040fe8000000183c */
[----:B------:R-:W-:Y:S01]  /*170a0*/  FADD.FTZ R108, R108, R109 ;  /* 0x0000006d6c6c7221 */ /* 0x000fe20000010000 */
[----:B------:R-:W-:Y:S01]  /*170b0*/  MUFU.EX2 R169, R169 ;  /* 0x000000a900a97308 */ /* 0x000fe20000000800 */
[----:B------:R-:W-:Y:S02]  /*170c0*/  FADD.FTZ R115, R115, R112 ;  /* 0x0000007073737221 */ /* 0x000fe40000010000 */
[----:B------:R-:W-:Y:S01]  /*170d0*/  HMMA.16816.F32 R64, R96, R78, R64 ;  /* 0x0000004e6040723c */ /* 0x000fe20000001840 */
[----:B------:R-:W2:Y:S03]  /*170e0*/  LDSM.16.MT88.4 R76, [R141+0x8800] ;  /* 0x008800008d4c783b */ /* 0x000ea60000004200 */
[----:B------:R-:W-:Y:S03]  /*170f0*/  FADD.FTZ R115, R116, R115 ;  /* 0x0000007374737221 */ /* 0x000fe60000010000 */
[----:B------:R-:W3:Y:S01]  /*17100*/  MUFU.EX2 R172, R172 ;  /* 0x000000ac00ac7308 */ /* 0x000ee20000000800 */
[----:B------:R-:W-:Y:S01]  /*17110*/  FADD.FTZ R120, R120, R115 ;  /* 0x0000007378787221 */ /* 0x000fe20000010000 */
[----:B-1----:R-:W-:Y:S03]  /*17120*/  F2FP.PACK_AB R71, R123, R122 ;  /* 0x0000007a7b47723e */ /* 0x002fe600000000ff */
[----:B------:R-:W-:Y:S05]  /*17130*/  FADD.FTZ R119, R119, R120 ;  /* 0x0000007877777221 */ /* 0x000fea0000010000 */
[----:B------:R-:W-:Y:S01]  /*17140*/  MUFU.EX2 R131, R131 ;  /* 0x0000008300837308 */ /* 0x000fe20000000800 */
[C---:B----4-:R-:W-:Y:S08]  /*17150*/  HMMA.16816.F32 R4, R68.reuse, R72, R4 ;  /* 0x000000484404723c */ /* 0x050ff00000001804 */
[C---:B------:R-:W-:Y:S01]  /*17160*/  HMMA.16816.F32 R8, R68.reuse, R74, R8 ;  /* 0x0000004a4408723c */ /* 0x040fe20000001808 */
[----:B------:R-:W1:Y:S01]  /*17170*/  LDSM.16.MT88.4 R72, [R140+0x8800] ;  /* 0x008800008c48783b */ /* 0x000e620000004200 */
[----:B------:R-:W4:Y:S02]  /*17180*/  MUFU.EX2 R178, R178 ;  /* 0x000000b200b27308 */ /* 0x000f240000000800 */
[----:B---3--:R-:W-:Y:S04]  /*17190*/  F2FP.PACK_AB R104, R172, R169 ;  /* 0x000000a9ac68723e */ /* 0x008fe800000000ff */
[C---:B------:R-:W-:Y:S04]  /*171a0*/  HMMA.16816.F32 R12, R68.reuse, R80, R12 ;  /* 0x00000050440c723c */ /* 0x040fe8000000180c */
[----:B------:R-:W-:Y:S04]  /*171b0*/  MUFU.EX2 R128, R128 ;  /* 0x0000008000807308 */ /* 0x000fe80000000800 */
[C---:B------:R-:W-:Y:S01]  /*171c0*/  HMMA.16816.F32 R16, R68.reuse, R82, R16 ;  /* 0x000000524410723c */ /* 0x040fe20000001810 */
[----:B------:R-:W3:Y:S05]  /*171d0*/  LDSM.16.MT88.4 R80, [R144+0xa800] ;  /* 0x00a800009050783b */ /* 0x000eea0000004200 */
[----:B------:R-:W5:Y:S02]  /*171e0*/  MUFU.EX2 R121, R121 ;  /* 0x0000007900797308 */ /* 0x000f640000000800 */
[C---:B--2---:R-:W-:Y:S04]  /*171f0*/  HMMA.16816.F32 R20, R68.reuse, R76, R20 ;  /* 0x0000004c4414723c */ /* 0x044fe80000001814 */
[----:B----4-:R-:W-:Y:S04]  /*17200*/  F2FP.PACK_AB R105, R178, R131 ;  /* 0x00000083b269723e */ /* 0x010fe800000000ff */
[C---:B------:R-:W-:Y:S01]  /*17210*/  HMMA.16816.F32 R24, R68.reuse, R78, R24 ;  /* 0x0000004e4418723c */ /* 0x040fe20000001818 */
[----:B------:R-:W2:Y:S01]  /*17220*/  LDSM.16.MT88.4 R76, [R142+0xa800] ;  /* 0x00a800008e4c783b */ /* 0x000ea20000004200 */
[----:B------:R-:W-:Y:S06]  /*17230*/  MUFU.EX2 R129, R129 ;  /* 0x0000008100817308 */ /* 0x000fec0000000800 */
[C---:B-1----:R-:W-:Y:S04]  /*17240*/  HMMA.16816.F32 R28, R68.reuse, R72, R28 ;  /* 0x00000048441c723c */ /* 0x042fe8000000181c */
[----:B------:R5:W1:Y:S04]  /*17250*/  MUFU.EX2 R130, R106 ;  /* 0x0000006a00827308 */ /* 0x000a680000000800 */
[C---:B------:R-:W-:Y:S01]  /*17260*/  HMMA.16816.F32 R32, R68.reuse, R74, R32 ;  /* 0x0000004a4420723c */ /* 0x040fe20000001820 */
[----:B------:R-:W4:Y:S07]  /*17270*/  LDSM.16.MT88.4 R72, [R141+0xa800] ;  /* 0x00a800008d48783b */ /* 0x000f2e0000004200 */
[C---:B---3--:R-:W-:Y:S08]  /*17280*/  HMMA.16816.F32 R36, R68.reuse, R80, R36 ;  /* 0x000000504424723c */ /* 0x048ff00000001824 */
[C---:B------:R-:W-:Y:S01]  /*17290*/  HMMA.16816.F32 R40, R68.reuse, R82, R40 ;  /* 0x000000524428723c */ /* 0x040fe20000001828 */
[----:B------:R-:W3:Y:S03]  /*172a0*/  LDSM.16.MT88.4 R80, [R140+0xa800] ;  /* 0x00a800008c50783b */ /* 0x000ee60000004200 */
[----:B-----5:R-:W-:Y:S02]  /*172b0*/  F2FP.PACK_AB R106, R121, R128 ;  /* 0x00000080796a723e */ /* 0x020fe400000000ff */
[----:B-1----:R-:W-:Y:S02]  /*172c0*/  F2FP.PACK_AB R107, R130, R129 ;  /* 0x00000081826b723e */ /* 0x002fe400000000ff */
[C---:B--2---:R-:W-:Y:S08]  /*172d0*/  HMMA.16816.F32 R44, R68.reuse, R76, R44 ;  /* 0x0000004c442c723c */ /* 0x044ff0000000182c */
[C---:B------:R-:W-:Y:S01]  /*172e0*/  HMMA.16816.F32 R48, R68.reuse, R78, R48 ;  /* 0x0000004e4430723c */ /* 0x040fe20000001830 */
[----:B------:R-:W1:Y:S07]  /*172f0*/  LDSM.16.MT88.4 R76, [R144+0x9000] ;  /* 0x00900000904c783b */ /* 0x000e6e0000004200 */
[C---:B----4-:R-:W-:Y:S08]  /*17300*/  HMMA.16816.F32 R52, R68.reuse, R72, R52 ;  /* 0x000000484434723c */ /* 0x050ff00000001834 */
[C---:B------:R-:W-:Y:S01]  /*17310*/  HMMA.16816.F32 R56, R68.reuse, R74, R56 ;  /* 0x0000004a4438723c */ /* 0x040fe20000001838 */
[----:B------:R-:W2:Y:S07]  /*17320*/  LDSM.16.MT88.4 R72, [R142+0x9000] ;  /* 0x009000008e48783b */ /* 0x000eae0000004200 */
[C---:B---3--:R-:W-:Y:S08]  /*17330*/  HMMA.16816.F32 R60, R68.reuse, R80, R60 ;  /* 0x00000050443c723c */ /* 0x048ff0000000183c */
[----:B------:R-:W-:Y:S01]  /*17340*/  HMMA.16816.F32 R64, R68, R82, R64 ;  /* 0x000000524440723c */ /* 0x000fe20000001840 */
[----:B------:R-:W3:Y:S06]  /*17350*/  LDSM.16.MT88.4 R80, [R141+0x9000] ;  /* 0x009000008d50783b */ /* 0x000eec0000004200 */
        /* <DEDUP_REMOVED lines=13> */
[C---:B--2---:R-:W-:Y:S04]  /*17430*/  HMMA.16816.F32 R12, R68.reuse, R72, R12 ;  /* 0x00000048440c723c */ /* 0x044fe8000000180c */
[----:B------:R-:W-:Y:S04]  /*17440*/  FADD.FTZ R128, R128, R169 ;  /* 0x000000a980807221 */ /* 0x000fe80000010000 */
        /* <DEDUP_REMOVED lines=15> */
[C---:B------:R-:W-:Y:S01]  /*17540*/  HMMA.16816.F32 R56, R68.reuse, R78, R56 ;  /* 0x0000004e4438723c */ /* 0x040fe20000001838 */
[----:B------:R-:W1:Y:S07]  /*17550*/  LDSM.16.MT88.4 R76, [R141+0x9800] ;  /* 0x009800008d4c783b */ /* 0x000e6e0000004200 */
[C---:B------:R-:W-:Y:S08]  /*17560*/  HMMA.16816.F32 R60, R68.reuse, R84, R60 ;  /* 0x00000054443c723c */ /* 0x040ff0000000183c */
[----:B------:R-:W-:Y:S01]  /*17570*/  HMMA.16816.F32 R64, R68, R86, R64 ;  /* 0x000000564440723c */ /* 0x000fe20000001840 */
[----:B------:R-:W3:Y:S07]  /*17580*/  LDSM.16.MT88.4 R68, [R140+0x9800] ;  /* 0x009800008c44783b */ /* 0x000eee0000004200 */
[C---:B------:R-:W-:Y:S01]  /*17590*/  HMMA.16816.F32 R96, R104.reuse, R92, R4 ;  /* 0x0000005c6860723c */ /* 0x040fe20000001804 */
[----:B------:R-:W4:Y:S07]  /*175a0*/  LDSM.16.MT88.4 R4, [R144+0xb800] ;  /* 0x00b800009004783b */ /* 0x000f2e0000004200 */
[C---:B------:R-:W-:Y:S01]  /*175b0*/  HMMA.16816.F32 R92, R104.reuse, R94, R8 ;  /* 0x0000005e685c723c */ /* 0x040fe20000001808 */
[----:B------:R-:W5:Y:S07]  /*175c0*/  LDSM.16.MT88.4 R8, [R142+0xb800] ;  /* 0x00b800008e08783b */ /* 0x000f6e0000004200 */
[C---:B--2---:R-:W-:Y:S01]  /*175d0*/  HMMA.16816.F32 R88, R104.reuse, R72, R12 ;  /* 0x000000486858723c */ /* 0x044fe2000000180c */
[----:B------:R-:W2:Y:S07]  /*175e0*/  LDSM.16.MT88.4 R12, [R141+0xb800] ;  /* 0x00b800008d0c783b */ /* 0x000eae0000004200 */
[C---:B------:R-:W-:Y:S08]  /*175f0*/  HMMA.16816.F32 R84, R104.reuse, R74, R16 ;  /* 0x0000004a6854723c */ /* 0x040ff00000001810 */
[C---:B-1----:R-:W-:Y:S08]  /*17600*/  HMMA.16816.F32 R80, R104.reuse, R76, R20 ;  /* 0x0000004c6850723c */ /* 0x042ff00000001814 */
[C---:B------:R-:W-:Y:S08]  /*17610*/  HMMA.16816.F32 R76, R104.reuse, R78, R24 ;  /* 0x0000004e684c723c */ /* 0x040ff00000001818 */
[C---:B---3--:R-:W-:Y:S08]  /*17620*/  HMMA.16816.F32 R72, R104.reuse, R68, R28 ;  /* 0x000000446848723c */ /* 0x048ff0000000181c */
[C---:B------:R-:W-:Y:S08]  /*17630*/  HMMA.16816.F32 R68, R104.reuse, R70, R32 ;  /* 0x000000466844723c */ /* 0x040ff00000001820 */
[C---:B----4-:R-:W-:Y:S08]  /*17640*/  HMMA.16816.F32 R36, R104.reuse, R4, R36 ;  /* 0x000000046824723c */ /* 0x050ff00000001824 */
[C---:B------:R-:W-:Y:S01]  /*17650*/  HMMA.16816.F32 R40, R104.reuse, R6, R40 ;  /* 0x000000066828723c */ /* 0x040fe20000001828 */
[----:B------:R-:W1:Y:S07]  /*17660*/  LDSM.16.MT88.4 R4, [R140+0xb800] ;  /* 0x00b800008c04783b */ /* 0x000e6e0000004200 */
[C---:B-----5:R-:W-:Y:S07]  /*17670*/  HMMA.16816.F32 R44, R104.reuse, R8, R44 ;  /* 0x00000008682c723c */ /* 0x060fee000000182c */
[----:B------:R-:W-:Y:S01]  /*17680*/  FADD.FTZ R9, R117, R108 ;  /* 0x0000006c75097221 */ /* 0x000fe20000010000 */
[C---:B------:R-:W-:Y:S04]  /*17690*/  HMMA.16816.F32 R48, R104.reuse, R10, R48 ;  /* 0x0000000a6830723c */ /* 0x040fe80000001830 */
[----:B------:R-:W-:Y:S04]  /*176a0*/  FADD.FTZ R9, R118, R9 ;  /* 0x0000000976097221 */ /* 0x000fe80000010000 */
[C---:B--2---:R-:W-:Y:S04]  /*176b0*/  HMMA.16816.F32 R52, R104.reuse, R12, R52 ;  /* 0x0000000c6834723c */ /* 0x044fe80000001834 */
        /* <DEDUP_REMOVED lines=8> */
[----:B------:R-:W-:Y:S01]  /*17740*/  FADD.FTZ R176, R176, R175 ;  /* 0x000000afb0b07221 */ /* 0x000fe20000010000 */
[----:B------:R-:W-:Y:S02]  /*17750*/  IADD3 R4, R161, -0x1, RZ ;  /* 0xffffffffa1047810 */ /* 0x000fe40007ffe0ff */
[----:B------:R-:W-:Y:S01]  /*17760*/  MOV R107, R2 ;  /* 0x00000002006b7202 */ /* 0x000fe20000000f00 */
[----:B------:R-:W-:Y:S01]  /*17770*/  FADD.FTZ R131, R131, R176 ;  /* 0x000000b083837221 */ /* 0x000fe20000010000 */
[----:B------:R-:W-:Y:S03]  /*17780*/  MOV R161, R4 ;  /* 0x0000000400a17202 */ /* 0x000fe60000000f00 */
[----:B------:R-:W-:Y:S04]  /*17790*/  FADD.FTZ R178, R178, R131 ;  /* 0x00000083b2b27221 */ /* 0x000fe80000010000 */
[----:B------:R-:W-:Y:S04]  /*177a0*/  FADD.FTZ R129, R129, R178 ;  /* 0x000000b281817221 */ /* 0x000fe80000010000 */
[----:B------:R-:W-:Y:S01]  /*177b0*/  FADD.FTZ R165, R130, R129 ;  /* 0x0000008182a57221 */ /* 0x000fe20000010000 */
[----:B------:R-:W-:-:S05]  /*177c0*/  @P0 BRA `(.L_x_5812) ;  /* 0xffffd09000000947 */ /* 0x000fca000383ffff */
.L_x_5808:
        /* <DEDUP_REMOVED lines=151> */
[----:B------:R-:W-:Y:S04]  /*18140*/  STS [R13], R88 ;  /* 0x000000580d007388 */ /* 0x000fe80000000800 */
        /* <DEDUP_REMOVED lines=24> */
[----:B--2---:R-:W-:Y:S01]  /*182d0*/  MOV R40, 0x7f800000 ;  /* 0x7f80000000287802 */ /* 0x004fe20000000f00 */
[----:B------:R-:W-:Y:S02]  /*182e0*/  @P3 FFMA.FTZ R40, R2, c[0x0][0x238], R9 ;  /* 0x00008e0002283a23 */ /* 0x000fe40000010009 */
        /* <DEDUP_REMOVED lines=15> */
.L_x_5813:
[----:B------:R-:W1:Y:S04]  /*183e0*/  S2R R3, SR_CTAID.Z ;  /* 0x0000000000037919 */ /* 0x000e680000002700 */
[----:B------:R-:W1:Y:S02]  /*183f0*/  S2R R2, SR_CTAID.Y ;  /* 0x0000000000027919 */ /* 0x000e640000002600 */
[----:B-1----:R-:W-:-:S04]  /*18400*/  IMAD R4, R2, c[0x0][0x1c0], R3 ;  /* 0x0000700002047a24 */ /* 0x002fc800078e0203 */
[----:B------:R-:W-:Y:S02]  /*18410*/  IMAD R4, R4, c[0x0][0x214], RZ ;  /* 0x0000850004047a24 */ /* 0x000fe400078e02ff */
.L_x_5814:
[----:B------:R-:W-:Y:S01]  /*18420*/  BAR.SYNC.DEFER_BLOCKING 0x0 ;  /* 0x0000000000007b1d */ /* 0x000fe20000010000 */
[----:B------:R-:W-:Y:S01]  /*18430*/  LOP3.LUT R7, R7, 0xffffffe0, RZ, 0xc0, !PT ;  /* 0xffffffe007077812 */ /* 0x000fe200078ec0ff */
[----:B---3--:R-:W-:Y:S01]  /*18440*/  IMAD.WIDE.U32 R44, R156, c[0x0][0x1e8], RZ ;  /* 0x00007a009c2c7a25 */ /* 0x008fe200078e00ff */
        /* <DEDUP_REMOVED lines=38> */
.L_x_5816:
[----:B------:R-:W-:Y:S05]  /*186b0*/  BSYNC B0 ;  /* 0x0000000000007941 */ /* 0x000fea0003800000 */
.L_x_5815:
        /* <DEDUP_REMOVED lines=35> */
.L_x_5818:
[----:B------:R-:W-:Y:S05]  /*188f0*/  BSYNC B0 ;  /* 0x0000000000007941 */ /* 0x000fea0003800000 */
.L_x_5817:
        /* <DEDUP_REMOVED lines=16> */
[----:B---3--:R1:W-:Y:S04]  /*18a00*/  @!P1 STG.E.128 [R18.64], R28 ;  /* 0x0000001c12009986 */ /* 0x0083e8000c101d06 */
[----:B------:R1:W-:Y:S02]  /*18a10*/  @!P0 STG.E.128 [R18.64+0x80], R12 ;  /* 0x0000800c12008986 */ /* 0x0003e4000c101d06 */
.L_x_5820:
[----:B------:R-:W-:Y:S05]  /*18a20*/  BSYNC B0 ;  /* 0x0000000000007941 */ /* 0x000fea0003800000 */
.L_x_5819:
        /* <DEDUP_REMOVED lines=18> */
.L_x_5822:
[----:B------:R-:W-:Y:S05]  /*18b50*/  BSYNC B0 ;  /* 0x0000000000007941 */ /* 0x000fea0003800000 */
.L_x_5821:
        /* <DEDUP_REMOVED lines=19> */
.L_x_5823:
        /* <DEDUP_REMOVED lines=15> */
.L_x_8263:


//--------------------- .text._ZN5flash24flash_fwd_splitkv_kernelI23Flash_fwd_kernel_traitsILi128ELi64ELi64ELi4ELb0ELb0EN7cutlass6half_tE19Flash_kernel_traitsILi128ELi64ELi64ELi4ES3_EELb1ELb0ELb0ELb0ELb0ELb0ELb1ELb0EEEvNS_16Flash_fwd_paramsE --------------------------
	.section	.text._ZN5flash24flash_fwd_splitkv_kernelI23Flash_fwd_kernel_traitsILi128ELi64ELi64ELi4ELb0ELb0EN7cutlass6half_tE19Flash_kernel_traitsILi128ELi64ELi64ELi4ES3_EELb1ELb0ELb0ELb0ELb0ELb0ELb1ELb0EEEvNS_16Flash_fwd_paramsE,"ax",@progbits
	.sectioninfo	@"SHI_REGISTERS=188"
	.align	128
        .global         _ZN5flash24flash_fwd_splitkv_kernelI23Flash_fwd_kernel_traitsILi128ELi64ELi64ELi4ELb0ELb0EN7cutlass6half_tE19Flash_kernel_traitsILi128ELi64ELi64ELi4ES3_EELb1ELb0ELb0ELb0ELb0ELb0ELb1ELb0EEEvNS_16Flash_fwd_paramsE
        .type           _ZN5flash24flash_fwd_splitkv_kernelI23Flash_fwd_kernel_traitsILi128ELi64ELi64ELi4ELb0ELb0EN7cutlass6half_tE19Flash_kernel_traitsILi128ELi64ELi64ELi4ES3_EELb1ELb0ELb0ELb0ELb0ELb0ELb1ELb0EEEvNS_16Flash_fwd_paramsE,@function
        .size           _ZN5flash24flash_fwd_splitkv_kernelI23Flash_fwd_kernel_traitsILi128ELi64ELi64ELi4ELb0ELb0EN7cutlass6half_tE19Flash_kernel_traitsILi128ELi64ELi64ELi4ES3_EELb1ELb0ELb0ELb0ELb0ELb0ELb1ELb0EEEvNS_16Flash_fwd_paramsE,(.L_x_8264 - _ZN5flash24flash_fwd_splitkv_kernelI23Flash_fwd_kernel_traitsILi128ELi64ELi64ELi4ELb0ELb0EN7cutlass6half_tE19Flash_kernel_traitsILi128ELi64ELi64ELi4ES3_EELb1ELb0ELb0ELb0ELb0ELb0ELb1ELb0EEEvNS_16Flash_fwd_paramsE)
        .other          _ZN5flash24flash_fwd_splitkv_kernelI23Flash_fwd_kernel_traitsILi128ELi64ELi64ELi4ELb0ELb0EN7cutlass6half_tE19Flash_kernel_traitsILi128ELi64ELi64ELi4ES3_EELb1ELb0ELb0ELb0ELb0ELb0ELb1ELb0EEEvNS_16Flash_fwd_paramsE,@"STO_CUDA_ENTRY STV_DEFAULT"
_ZN5flash24flash_fwd_splitkv_kernelI23Flash_fwd_kernel_traitsILi128ELi64ELi64ELi4ELb0ELb0EN7cutlass6half_tE19Flash_kernel_traitsILi128ELi64ELi64ELi4ES3_EELb1ELb0ELb0ELb0ELb0ELb0ELb1ELb0EEEvNS_16Flash_fwd_paramsE:
.text._ZN5flash24flash_fwd_splitkv_kernelI23Flash_fwd_kernel_traitsILi128ELi64ELi64ELi4ELb0ELb0EN7cutlass6half_tE19Flash_kernel_traitsILi128ELi64ELi64ELi4ES3_EELb1ELb0ELb0ELb0ELb0ELb0ELb1ELb0EEEvNS_16Flash_fwd_paramsE:
        /* <DEDUP_REMOVED lines=53> */
.L_x_5824:
[----:B-1-34-:R-:W-:Y:S02]  /*0350*/  MOV R4, c[0x0][0x218] ;  /* 0x0000860000047a02 */ /* 0x01afe40000000f00 */
.L_x_5825:
        /* <DEDUP_REMOVED lines=26> */
[----:B------:R-:W-:Y:S02]  /*0500*/  ISETP.GE.AND P0, PT, R6, RZ, PT ;  /* 0x000000ff0600720c */ /* 0x000fe40003f06270 */
[----:B------:R-:W-:Y:S01]  /*0510*/  IADD3 R6, -R89, 0x7f, R88 ;  /* 0x0000007f59067810 */ /* 0x000fe20007ffe158 */
        /* <DEDUP_REMOVED lines=14> */
[----:B------:R-:W-:-:S04]  /*0600*/  SHF.R.S32.HI R5, RZ, 0x1f, R4 ;  /* 0x0000001fff057819 */ /* 0x000fc80000011404 */
[----:B------:R-:W-:-:S04]  /*0610*/  LEA.HI R5, R5, R4, RZ, 0x6 ;  /* 0x0000000405057211 */ /* 0x000fc800078f30ff */
[----:B------:R-:W-:-:S03]  /*0620*/  SHF.R.S32.HI R5, RZ, 0x6, R5 ;  /* 0x00000006ff057819 */ /* 0x000fc60000011405 */
[----:B------:R-:W-:-:S05]  /*0630*/  @P2 IADD3 R7, R7, 0x1, RZ ;  /* 0x0000000107072810 */ /* 0x000fca0007ffe0ff */
[----:B------:R-:W-:Y:S01]  /*0640*/  IMAD.MOV.U32 R2, RZ, RZ, R7 ;  /* 0x000000ffff027224 */ /* 0x000fe200078e0007 */
[----:B------:R-:W-:-:S03]  /*0650*/  IADD3 R7, R6, c[0x0][0x2e8], R31 ;  /* 0x0000ba0006077a10 */ /* 0x000fc60007ffe01f */
[----:B------:R-:W-:Y:S01]  /*0660*/  @!P0 IMAD.MOV R2, RZ, RZ, -R2 ;  /* 0x000000ffff028224 */ /* 0x000fe200078e0a02 */
[----:B------:R-:W-:Y:S02]  /*0670*/  @!P1 LOP3.LUT R2, RZ, c[0x0][0x10], RZ, 0x33, !PT ;  /* 0x00000400ff029a12 */ /* 0x000fe400078e33ff */
[----:B------:R-:W-:-:S03]  /*0680*/  SHF.R.S32.HI R30, RZ, 0x1f, R7 ;  /* 0x0000001fff1e7819 */ /* 0x000fc60000011407 */
[----:B------:R-:W-:Y:S01]  /*0690*/  IMAD R147, R2, R0, RZ ;  /* 0x0000000002937224 */ /* 0x000fe200078e02ff */
[----:B------:R-:W-:-:S03]  /*06a0*/  LEA.HI R30, R30, R7, RZ, 0x6 ;  /* 0x000000071e1e7211 */ /* 0x000fc600078f30ff */
[----:B------:R-:W-:Y:S01]  /*06b0*/  IMAD.IADD R2, R2, 0x1, R147 ;  /* 0x0000000102027824 */ /* 0x000fe200078e0293 */
[----:B------:R-:W-:-:S04]  /*06c0*/  SHF.R.S32.HI R30, RZ, 0x6, R30 ;  /* 0x00000006ff1e7819 */ /* 0x000fc8000001141e */
        /* <DEDUP_REMOVED lines=29> */
.L_x_5828:
[----:B------:R-:W-:Y:S05]  /*08a0*/  BSYNC B0 ;  /* 0x0000000000007941 */ /* 0x000fea0003800000 */
.L_x_5827:
        /* <DEDUP_REMOVED lines=8> */
.L_x_5830:
[----:B------:R-:W-:Y:S05]  /*0930*/  BSYNC B0 ;  /* 0x0000000000007941 */ /* 0x000fea0003800000 */
.L_x_5829:
        /* <DEDUP_REMOVED lines=8> */
.L_x_5832:
[----:B------:R-:W-:Y:S05]  /*09c0*/  BSYNC B0 ;  /* 0x0000000000007941 */ /* 0x000fea0003800000 */
.L_x_5831:
        /* <DEDUP_REMOVED lines=8> */
.L_x_5834:
[----:B------:R-:W-:Y:S05]  /*0a50*/  BSYNC B0 ;  /* 0x0000000000007941 */ /* 0x000fea0003800000 */
.L_x_5833:
        /* <DEDUP_REMOVED lines=8> */
.L_x_5836:
[----:B------:R-:W-:Y:S05]  /*0ae0*/  BSYNC B0 ;  /* 0x0000000000007941 */ /* 0x000fea0003800000 */
.L_x_5835:
        /* <DEDUP_REMOVED lines=8> */
.L_x_5838:
[----:B------:R-:W-:Y:S05]  /*0b70*/  BSYNC B0 ;  /* 0x0000000000007941 */ /* 0x000fea0003800000 */
.L_x_5837:
        /* <DEDUP_REMOVED lines=8> */
.L_x_5840:
[----:B------:R-:W-:Y:S05]  /*0c00*/  BSYNC B0 ;  /* 0x0000000000007941 */ /* 0x000fea0003800000 */
.L_x_5839:
        /* <DEDUP_REMOVED lines=8> */
.L_x_5842:
[----:B------:R-:W-:Y:S05]  /*0c90*/  BSYNC B0 ;  /* 0x0000000000007941 */ /* 0x000fea0003800000 */
.L_x_5841:
        /* <DEDUP_REMOVED lines=32> */
.L_x_5826:
        /* <DEDUP_REMOVED lines=14> */
[----:B------:R-:W-:-:S05]  /*0f80*/  @P2 IMAD.IADD R5, R5, 0x1, R2 ;  /* 0x0000000105052824 */ /* 0x000fca00078e0202 */
[----:B------:R-:W-:-:S04]  /*0f90*/  @P2 SHF.L.U64.HI R5, R4, 0x2, R5 ;  /* 0x0000000204052819 */ /* 0x000fc80000010205 */
[----:B------:R-:W-:Y:S02]  /*0fa0*/  @P2 IADD3.X R159, R5, c[0x0][0x2c4], RZ, P1, !PT ;  /* 0x0000b100059f2a10 */ /* 0x000fe40000ffe4ff */
[----:B------:R-:W-:-:S04]  /*0fb0*/  @P2 ISETP.NE.U32.AND P1, PT, R158, RZ, PT ;  /* 0x000000ff9e00220c */ /* 0x000fc80003f25070 */
[----:B------:R-:W-:Y:S02]  /*0fc0*/  @P2 ISETP.NE.AND.EX P0, PT, R159, RZ, PT, P1 ;  /* 0x000000ff9f00220c */ /* 0x000fe40003f05310 */
[----:B-1----:R-:W-:-:S11]  /*0fd0*/  IABS R7, c[0x0][0x2d0] ;  /* 0x0000b40000077a13 */ /* 0x002fd60000000000 */
        /* <DEDUP_REMOVED lines=73> */
.L_x_5843:
        /* <DEDUP_REMOVED lines=17> */
.L_x_5845:
[----:B------:R-:W-:Y:S01]  /*1580*/  IABS R8, c[0x0][0x1c8] ;  /* 0x0000720000087a13 */ /* 0x000fe20000000000 */
[----:B------:R-:W-:Y:S01]  /*1590*/  IMAD.MOV.U32 R12, RZ, RZ, R6 ;  /* 0x000000ffff0c7224 */ /* 0x000fe200078e0006 */
[----:B------:R-:W-:Y:S01]  /*15a0*/  MOV R13, R5 ;  /* 0x00000005000d7202 */ /* 0x000fe20000000f00 */
[----:B------:R-:W-:Y:S01]  /*15b0*/  @P4 IMAD.IADD R14, R3, 0x1, R14 ;  /* 0x00000001030e4824 */ /* 0x000fe200078e020e */
        /* <DEDUP_REMOVED lines=29> */
[----:B------:R-:W-:Y:S02]  /*1790*/  @!P2 IADD3 R2, -R2, RZ, RZ ;  /* 0x000000ff0202a210 */ /* 0x000fe40007ffe1ff */
[----:B------:R-:W-:-:S04]  /*17a0*/  @!P1 LOP3.LUT R2, RZ, c[0x0][0x1c8], RZ, 0x33, !PT ;  /* 0x00007200ff029a12 */ /* 0x000fc800078e33ff */
        /* <DEDUP_REMOVED lines=16> */
.L_x_5844:
[----:B------:R-:W-:Y:S01]  /*18b0*/  ISETP.NE.AND P1, PT, R15, -0x1, PT ;  /* 0xffffffff0f00780c */ /* 0x000fe20003f25270 */
[----:B------:R-:W-:Y:S01]  /*18c0*/  IMAD.IADD R146, R89, 0x1, -R88 ;  /* 0x0000000159927824 */ /* 0x000fe200078e0a58 */
[----:B-----5:R-:W-:Y:S01]  /*18d0*/  SHF.R.S32.HI R0, RZ, 0x1f, R35 ;  /* 0x0000001fff007819 */ /* 0x020fe20000011423 */
[----:B------:R-:W-:Y:S03]  /*18e0*/  BSSY B0, `(.L_x_5846) ;  /* 0x000005d000007945 */ /* 0x000fe60003800000 */
[CC--:B------:R-:W-:Y:S02]  /*18f0*/  LEA.HI R6, R0.reuse, R35.reuse, RZ, 0x3 ;  /* 0x0000002300067211 */ /* 0x0c0fe400078f18ff */
[----:B------:R-:W-:Y:S02]  /*1900*/  LEA.HI R5, R0, R35, RZ, 0x4 ;  /* 0x0000002300057211 */ /* 0x000fe400078f20ff */
[----:B------:R-:W-:-:S02]  /*1910*/  SHF.R.S32.HI R18, RZ, 0x3, R6 ;  /* 0x00000003ff127819 */ /* 0x000fc40000011406 */
[----:B------:R-:W-:Y:S01]  /*1920*/  LOP3.LUT R6, R6, 0xfffffff8, RZ, 0xc0, !PT ;  /* 0xfffffff806067812 */ /* 0x000fe200078ec0ff */
[----:B------:R-:W-:Y:S01]  /*1930*/  @P1 IMAD.WIDE.U32 R24, R15, c[0x0][0x190], RZ ;  /* 0x000064000f181a25 */ /* 0x000fe200078e00ff */
[----:B------:R-:W-:Y:S02]  /*1940*/  @!P1 SHF.R.S32.HI R8, RZ, 0x1f, R157 ;  /* 0x0000001fff089819 */ /* 0x000fe4000001149d */
[----:B------:R-:W-:Y:S01]  /*1950*/  SHF.R.S32.HI R19, RZ, 0x1f, R18 ;  /* 0x0000001fff137819 */ /* 0x000fe20000011412 */
[----:B------:R-:W-:-:S04]  /*1960*/  @!P1 IMAD.WIDE.U32 R12, R157, c[0x0][0x178], RZ ;  /* 0x00005e009d0c9a25 */ /* 0x000fc800078e00ff */
[----:B------:R-:W-:Y:S02]  /*1970*/  @!P1 IMAD R8, R8, c[0x0][0x178], RZ ;  /* 0x00005e0008089a24 */ /* 0x000fe400078e02ff */
[----:B------:R-:W-:Y:S02]  /*1980*/  @P1 IMAD R15, R15, c[0x0][0x194], R25 ;  /* 0x000065000f0f1a24 */ /* 0x000fe400078e0219 */
[----:B------:R-:W-:Y:S01]  /*1990*/  @!P1 IMAD R3, R157, c[0x0][0x17c], R8 ;  /* 0x00005f009d039a24 */ /* 0x000fe200078e0208 */
[----:B------:R-:W-:Y:S01]  /*19a0*/  LEA.HI R8, R0, R35, RZ, 0x6 ;  /* 0x0000002300087211 */ /* 0x000fe200078f30ff */
[----:B------:R-:W-:Y:S01]  /*19b0*/  @!P1 IMAD.MOV.U32 R24, RZ, RZ, R12 ;  /* 0x000000ffff189224 */ /* 0x000fe200078e000c */
[----:B------:R-:W-:Y:S01]  /*19c0*/  LOP3.LUT R12, R5, 0xfffffff0, RZ, 0xc0, !PT ;  /* 0xfffffff0050c7812 */ /* 0x000fe200078ec0ff */
[----:B------:R-:W-:Y:S01]  /*19d0*/  @!P1 IMAD.IADD R15, R13, 0x1, R3 ;  /* 0x000000010d0f9824 */ /* 0x000fe200078e0203 */
[----:B------:R-:W-:Y:S01]  /*19e0*/  SHF.R.S32.HI R5, RZ, 0x4, R5 ;  /* 0x00000004ff057819 */ /* 0x000fe20000011405 */
[----:B------:R-:W-:-:S02]  /*19f0*/  IMAD.IADD R3, R35, 0x1, -R6 ;  /* 0x0000000123037824 */ /* 0x000fc400078e0a06 */
[----:B------:R-:W-:Y:S02]  /*1a00*/  IMAD.IADD R12, R35, 0x1, -R12 ;  /* 0x00000001230c7824 */ /* 0x000fe400078e0a0c */
[----:B------:R-:W-:Y:S01]  /*1a10*/  IMAD.SHL.U32 R25, R18, 0x40, RZ ;  /* 0x0000004012197824 */ /* 0x000fe200078e00ff */
[----:B------:R-:W-:Y:S01]  /*1a20*/  SHF.L.U32 R156, R3, 0x3, RZ ;  /* 0x00000003039c7819 */ /* 0x000fe200000006ff */
[----:B------:R-:W-:Y:S01]  /*1a30*/  IMAD.SHL.U32 R153, R8, 0x8, RZ ;  /* 0x0000000808997824 */ /* 0x000fe200078e00ff */
[----:B------:R-:W-:Y:S01]  /*1a40*/  SHF.R.S32.HI R21, RZ, 0x1f, R12 ;  /* 0x0000001fff157819 */ /* 0x000fe2000001140c */
[----:B------:R-:W-:Y:S01]  /*1a50*/  IMAD.WIDE R22, R23, 0x40, R18 ;  /* 0x0000004017167825 */ /* 0x000fe200078e0212 */
[----:B------:R-:W-:Y:S02]  /*1a60*/  IADD3 R28, P2, R156, R28, RZ ;  /* 0x0000001c9c1c7210 */ /* 0x000fe40007f5e0ff */
[----:B------:R-:W-:Y:S02]  /*1a70*/  SHF.R.S32.HI R17, RZ, 0x1f, R156 ;  /* 0x0000001fff117819 */ /* 0x000fe4000001149c */
[----:B------:R-:W-:-:S02]  /*1a80*/  LOP3.LUT R25, R25, 0x1c0, RZ, 0xc0, !PT ;  /* 0x000001c019197812 */ /* 0x000fc400078ec0ff */
[----:B------:R-:W-:Y:S01]  /*1a90*/  IADD3 R24, P1, R156, R24, RZ ;  /* 0x000000189c187210 */ /* 0x000fe20007f3e0ff */
[----:B------:R-:W-:Y:S01]  /*1aa0*/  IMAD.X R29, R17, 0x1, R14, P2 ;  /* 0x00000001111d7824 */ /* 0x000fe200010e060e */
[----:B------:R-:W-:Y:S02]  /*1ab0*/  LEA.HI R14, R21, R12, RZ, 0x3 ;  /* 0x0000000c150e7211 */ /* 0x000fe400078f18ff */
[----:B------:R-:W-:Y:S01]  /*1ac0*/  LOP3.LUT R13, R25, 0x38, R156, 0xf8, !PT ;  /* 0x00000038190d7812 */ /* 0x000fe200078ef89c */
[----:B------:R-:W-:Y:S01]  /*1ad0*/  IMAD.WIDE.U32 R28, R2, c[0x0][0x1b8], R28 ;  /* 0x00006e00021c7a25 */ /* 0x000fe200078e001c */
[----:B------:R-:W-:Y:S02]  /*1ae0*/  SHF.R.U32.HI R6, RZ, 0x3, R25 ;  /* 0x00000003ff067819 */ /* 0x000fe40000011619 */
[----:B------:R-:W-:Y:S01]  /*1af0*/  IADD3 R26, P3, R156, R26, RZ ;  /* 0x0000001a9c1a7210 */ /* 0x000fe20007f7e0ff */
[----:B------:R-:W-:Y:S01]  /*1b00*/  IMAD.X R25, R17, 0x1, R15, P1 ;  /* 0x0000000111197824 */ /* 0x000fe200008e060f */
[----:B------:R-:W-:-:S02]  /*1b10*/  LOP3.LUT R15, R14, 0xfffffff8, RZ, 0xc0, !PT ;  /* 0xfffffff80e0f7812 */ /* 0x000fc400078ec0ff */
[----:B------:R-:W-:Y:S01]  /*1b20*/  IADD3 R32, P1, R18, R11, RZ ;  /* 0x0000000b12207210 */ /* 0x000fe20007f3e0ff */
[----:B------:R-:W-:Y:S01]  /*1b30*/  IMAD.X R27, R17, 0x1, R10, P3 ;  /* 0x00000001111b7824 */ /* 0x000fe200018e060a */
[----:B------:R-:W-:Y:S01]  /*1b40*/  LOP3.LUT R6, R13, R6, RZ, 0x3c, !PT ;  /* 0x000000060d067212 */ /* 0x000fe200078e3cff */
[----:B------:R-:W-:Y:S01]  /*1b50*/  IMAD R13, R4, c[0x0][0x1b8], RZ ;  /* 0x00006e00040d7a24 */ /* 0x000fe200078e02ff */
[----:B------:R-:W-:Y:S01]  /*1b60*/  IADD3 R12, R12, -R15, RZ ;  /* 0x8000000f0c0c7210 */ /* 0x000fe20007ffe0ff */
[----:B------:R-:W-:Y:S01]  /*1b70*/  IMAD.X R9, R19, 0x1, R9, P1 ;  /* 0x0000000113097824 */ /* 0x000fe200008e0609 */
[----:B------:R-:W-:Y:S01]  /*1b80*/  SHF.R.S32.HI R4, RZ, 0x1f, R16 ;  /* 0x0000001fff047819 */ /* 0x000fe20000011410 */
[----:B------:R-:W-:Y:S01]  /*1b90*/  IMAD R13, R2, c[0x0][0x1bc], R13 ;  /* 0x00006f00020d7a24 */ /* 0x000fe200078e020d */
[----:B------:R-:W-:Y:S01]  /*1ba0*/  R2P PR, R12, 0x6 ;  /* 0x000000060c007804 */ /* 0x000fe20000000000 */
[----:B------:R-:W-:Y:S01]  /*1bb0*/  IMAD R9, R9, c[0x0][0x1a0], RZ ;  /* 0x0000680009097a24 */ /* 0x000fe200078e02ff */
[----:B------:R-:W-:Y:S01]  /*1bc0*/  ISETP.GE.AND P3, PT, R18, R146, PT ;  /* 0x000000921200720c */ /* 0x000fe20003f66270 */
[----:B------:R-:W-:Y:S01]  /*1bd0*/  IMAD.IADD R29, R29, 0x1, R13 ;  /* 0x000000011d1d7824 */ /* 0x000fe200078e020d */
[----:B------:R-:W-:Y:S01]  /*1be0*/  LOP3.LUT R153, R6, 0xfffffe00, R153, 0xf8, !PT ;  /* 0xfffffe0006997812 */ /* 0x000fe200078ef899 */
[----:B------:R-:W-:Y:S01]  /*1bf0*/  IMAD R9, R32, c[0x0][0x1a4], R9 ;  /* 0x0000690020097a24 */ /* 0x000fe200078e0209 */
[----:B------:R-:W-:Y:S01]  /*1c00*/  IADD3 R155, R156, 0x40, RZ ;  /* 0x000000409c9b7810 */ /* 0x000fe20007ffe0ff */
[----:B------:R-:W-:Y:S01]  /*1c10*/  IMAD.WIDE.U32 R32, R32, c[0x0][0x1a0], R28 ;  /* 0x0000680020207a25 */ /* 0x000fe200078e001c */
[----:B------:R-:W-:-:S02]  /*1c20*/  LEA.HI R29, R0, R35, RZ, 0x5 ;  /* 0x00000023001d7211 */ /* 0x000fc400078f28ff */
[----:B------:R-:W-:Y:S01]  /*1c30*/  SHF.L.U32 R153, R153, 0x1, RZ ;  /* 0x0000000199997819 */ /* 0x000fe200000006ff */
[----:B------:R-:W-:Y:S01]  /*1c40*/  IMAD R21, R4, c[0x0][0x1a8], RZ ;  /* 0x00006a0004157a24 */ /* 0x000fe200078e02ff */
[----:B------:R-:W-:Y:S01]  /*1c50*/  LOP3.LUT R2, R29, 0xffffffe0, RZ, 0xc0, !PT ;  /* 0xffffffe01d027812 */ /* 0x000fe200078ec0ff */
[----:B------:R-:W-:Y:S01]  /*1c60*/  IMAD R11, R19, c[0x0][0x198], RZ ;  /* 0x00006600130b7a24 */ /* 0x000fe200078e02ff */
[----:B------:R-:W-:Y:S01]  /*1c70*/  MOV R4, 0x10 ;  /* 0x0000001000047802 */ /* 0x000fe20000000f00 */
[----:B------:R-:W-:Y:S01]  /*1c80*/  IMAD R21, R16, c[0x0][0x1ac], R21 ;  /* 0x00006b0010157a24 */ /* 0x000fe200078e0215 */
[----:B------:R-:W-:Y:S01]  /*1c90*/  SHF.R.S32.HI R29, RZ, 0x5, R29 ;  /* 0x00000005ff1d7819 */ /* 0x000fe2000001141d */
[----:B------:R-:W-:Y:S01]  /*1ca0*/  IMAD.MOV.U32 R0, RZ, RZ, 0x20 ;  /* 0x00000020ff007424 */ /* 0x000fe200078e00ff */
[----:B------:R-:W-:Y:S01]  /*1cb0*/  SEL R4, R4, 0xfffffff0, !P1 ;  /* 0xfffffff004047807 */ /* 0x000fe20004800000 */
[C---:B------:R-:W-:Y:S02]  /*1cc0*/  IMAD R11, R18.reuse, c[0x0][0x19c], R11 ;  /* 0x00006700120b7a24 */ /* 0x040fe400078e020b */
[----:B------:R-:W-:Y:S01]  /*1cd0*/  IMAD.WIDE.U32 R100, R18, c[0x0][0x198], R26 ;  /* 0x0000660012647a25 */ /* 0x000fe200078e001a */
[----:B------:R-:W-:-:S03]  /*1ce0*/  SEL R0, R0, 0xffffffe0, !P2 ;  /* 0xffffffe000007807 */ /* 0x000fc60005000000 */
[----:B------:R-:W-:-:S04]  /*1cf0*/  IMAD.WIDE.U32 R16, R16, c[0x0][0x1a8], R24 ;  /* 0x00006a0010107a25 */ /* 0x000fc800078e0018 */
[----:B------:R-:W-:Y:S02]  /*1d00*/  IMAD.IADD R101, R101, 0x1, R11 ;  /* 0x0000000165657824 */ /* 0x000fe400078e020b */
[----:B------:R-:W-:Y:S02]  /*1d10*/  IMAD.IADD R15, R35, 0x1, -R2 ;  /* 0x00000001230f7824 */ /* 0x000fe400078e0a02 */
[----:B------:R-:W-:Y:S02]  /*1d20*/  IMAD.IADD R21, R17, 0x1, R21 ;  /* 0x0000000111157824 */ /* 0x000fe400078e0215 */
        /* <DEDUP_REMOVED lines=24> */
.L_x_5847:
[----:B------:R-:W-:Y:S05]  /*1eb0*/  BSYNC B0 ;  /* 0x0000000000007941 */ /* 0x000fea0003800000 */
.L_x_5846:
        /* <DEDUP_REMOVED lines=29> */
.L_x_5849:
[----:B------:R-:W-:Y:S05]  /*2090*/  BSYNC B0 ;  /* 0x0000000000007941 */ /* 0x000fea0003800000 */
.L_x_5848:
        /* <DEDUP_REMOVED lines=29> */
.L_x_5851:
[----:B------:R-:W-:Y:S05]  /*2270*/  BSYNC B0 ;  /* 0x0000000000007941 */ /* 0x000fea0003800000 */
.L_x_5850:
        /* <DEDUP_REMOVED lines=28> */
.L_x_5853:
[----:B------:R-:W-:Y:S05]  /*2440*/  BSYNC B0 ;  /* 0x0000000000007941 */ /* 0x000fea0003800000 */
.L_x_5852:
        /* <DEDUP_REMOVED lines=23> */
.L_x_5855:
[----:B------:R-:W-:Y:S05]  /*25c0*/  BSYNC B0 ;  /* 0x0000000000007941 */ /* 0x000fea0003800000 */
.L_x_5854:
        /* <DEDUP_REMOVED lines=25> */
.L_x_5857:
[----:B------:R-:W-:Y:S05]  /*2760*/  BSYNC B0 ;  /* 0x0000000000007941 */ /* 0x000fea0003800000 */
.L_x_5856:
[----:B------:R-:W-:Y:S01]  /*2770*/  ISETP.GE.AND P1, PT, R9, R8, PT ;  /* 0x000000080900720c */ /* 0x000fe20003f26270 */
[----:B------:R-:W-:-:S12]  /*2780*/  BSSY B0, `(.L_x_5858) ;  /* 0x0000016000007945 */ /* 0x000fd80003800000 */
[----:B------:R-:W-:Y:S05]  /*2790*/  @P1 BRA `(.L_x_5859) ;  /* 0x0000014000001947 */ /* 0x000fea0003800000 */
[----:B------:R-:W-:Y:S01]  /*27a0*/  ISETP.GE.AND P2, PT, R156, c[0x0][0x220], PT ;  /* 0x000088009c007a0c */ /* 0x000fe20003f46270 */
[----:B------:R-:W-:Y:S01]  /*27b0*/  IMAD.MOV.U32 R10, RZ, RZ, c[0x0][0x19c] ;  /* 0x00006700ff0a7624 */ /* 0x000fe200078e00ff */
[C---:B--23--:R-:W-:Y:S02]  /*27c0*/  LEA R17, P3, R6.reuse, R100, 0x5 ;  /* 0x0000006406117211 */ /* 0x04cfe400078628ff */
        /* <DEDUP_REMOVED lines=17> */
.L_x_5859:
[----:B------:R-:W-:Y:S05]  /*28e0*/  BSYNC B0 ;  /* 0x0000000000007941 */ /* 0x000fea0003800000 */
.L_x_5858:
        /* <DEDUP_REMOVED lines=24> */
.L_x_5861:
[----:B------:R-:W-:Y:S05]  /*2a70*/  BSYNC B0 ;  /* 0x0000000000007941 */ /* 0x000fea0003800000 */
.L_x_5860:
        /* <DEDUP_REMOVED lines=17> */
[----:B------:R-:W-:Y:S01]  /*2b90*/  @!P2 IMAD.MOV.U32 R166, RZ, RZ, R168 ;  /* 0x000000ffffa6a224 */ /* 0x000fe200078e00a8 */
[----:B------:R1:W-:Y:S04]  /*2ba0*/  @P2 STS.128 [R153+0x8000], RZ ;  /* 0x008000ff99002388 */ /* 0x0003e80000000c00 */
[----:B------:R-:W-:Y:S01]  /*2bb0*/  @!PT LDS RZ, [RZ] ;  /* 0x00000000fffff984 */ /* 0x000fe20000000800 */
[----:B------:R-:W-:Y:S01]  /*2bc0*/  @!PT LDS RZ, [RZ] ;  /* 0x00000000fffff984 */ /* 0x000fe20000000800 */
[----:B------:R-:W-:Y:S01]  /*2bd0*/  @!PT LDS RZ, [RZ] ;  /* 0x00000000fffff984 */ /* 0x000fe20000000800 */
[----:B------:R1:W-:Y:S04]  /*2be0*/  @!P2 LDGSTS.E.BYPASS.LTC128B.128 [R153+0x8000], [R166.64] ;  /* 0x08000000a699afae */ /* 0x0003e8000b901d48 */
[----:B------:R1:W-:Y:S01]  /*2bf0*/  @P1 STS.128 [R153+0xa000], RZ ;  /* 0x00a000ff99001388 */ /* 0x0003e20000000c00 */
[----:B------:R-:W-:Y:S05]  /*2c00*/  @P1 BRA `(.L_x_5863) ;  /* 0x0000005000001947 */ /* 0x000fea0003800000 */
[----:B-1----:R-:W-:-:S05]  /*2c10*/  MOV R166, R168 ;  /* 0x000000a800a67202 */ /* 0x002fca0000000f00 */
[----:B------:R-:W-:Y:S01]  /*2c20*/  @!PT LDS RZ, [RZ] ;  /* 0x00000000fffff984 */ /* 0x000fe20000000800 */
[----:B------:R-:W-:Y:S01]  /*2c30*/  @!PT LDS RZ, [RZ] ;  /* 0x00000000fffff984 */ /* 0x000fe20000000800 */
[----:B------:R-:W-:Y:S01]  /*2c40*/  @!PT LDS RZ, [RZ] ;  /* 0x00000000fffff984 */ /* 0x000fe20000000800 */
[----:B------:R1:W-:Y:S02]  /*2c50*/  LDGSTS.E.BYPASS.LTC128B.128 [R153+0xa000], [R166.64+0x80] ;  /* 0x0a000080a6997fae */ /* 0x0003e4000b901d48 */
.L_x_5863:
[----:B------:R-:W-:Y:S05]  /*2c60*/  BSYNC B0 ;  /* 0x0000000000007941 */ /* 0x000fea0003800000 */
.L_x_5862:
        /* <DEDUP_REMOVED lines=10> */
[C---:B--23--:R-:W-:Y:S01]  /*2d10*/  @!P2 LEA R16, P3, R151.reuse, R168, 0x1 ;  /* 0x000000a89710a211 */ /* 0x04cfe200078608ff */
        /* <DEDUP_REMOVED lines=14> */
.L_x_5865:
[----:B------:R-:W-:Y:S05]  /*2e00*/  BSYNC B0 ;  /* 0x0000000000007941 */ /* 0x000fea0003800000 */
.L_x_5864:
        /* <DEDUP_REMOVED lines=9> */
[----:B--23--:R-:W-:-:S07]  /*2ea0*/  SHF.L.U64.HI R16, R10, R9, c[0x0][0x1a4] ;  /* 0x000069000a107619 */ /* 0x00cfce0000010209 */
        /* <DEDUP_REMOVED lines=15> */
.L_x_5867:
[----:B------:R-:W-:Y:S05]  /*2fa0*/  BSYNC B0 ;  /* 0x0000000000007941 */ /* 0x000fea0003800000 */
.L_x_5866:
        /* <DEDUP_REMOVED lines=8> */
[----:B------:R1:W-:Y:S02]  /*3030*/  @P2 STS.128 [R153+0x9800], RZ ;  /* 0x009800ff99002388 */ /* 0x0003e40000000c00 */
[----:B-1----:R-:W-:Y:S02]  /*3040*/  @!P2 MOV R166, R168 ;  /* 0x000000a800a6a202 */ /* 0x002fe40000000f00 */
[----:B------:R-:W-:-:S03]  /*3050*/  @!P2 IMAD R8, R8, 0x60, RZ ;  /* 0x000000600808a824 */ /* 0x000fc600078e02ff */
[----:B--23--:R-:W-:-:S05]  /*3060*/  @!P2 IMAD.WIDE.U32 R16, R10, 0x60, R166 ;  /* 0x000000600a10a825 */ /* 0x00cfca00078e00a6 */
[----:B------:R-:W-:-:S05]  /*3070*/  @!P2 IADD3 R17, R17, R8, RZ ;  /* 0x000000081111a210 */ /* 0x000fca0007ffe0ff */
[----:B------:R-:W-:Y:S01]  /*3080*/  @!PT LDS RZ, [RZ] ;  /* 0x00000000fffff984 */ /* 0x000fe20000000800 */
[----:B------:R-:W-:Y:S01]  /*3090*/  @!PT LDS RZ, [RZ] ;  /* 0x00000000fffff984 */ /* 0x000fe20000000800 */
[----:B------:R-:W-:Y:S01]  /*30a0*/  @!PT LDS RZ, [RZ] ;  /* 0x00000000fffff984 */ /* 0x000fe20000000800 */
[----:B------:R1:W-:Y:S04]  /*30b0*/  @!P2 LDGSTS.E.BYPASS.LTC128B.128 [R153+0x9800], [R16.64] ;  /* 0x098000001099afae */ /* 0x0003e8000b901d48 */
[----:B------:R1:W-:Y:S01]  /*30c0*/  @P1 STS.128 [R153+0xb800], RZ ;  /* 0x00b800ff99001388 */ /* 0x0003e20000000c00 */
[----:B------:R-:W-:Y:S05]  /*30d0*/  @P1 BRA `(.L_x_5869) ;  /* 0x0000009000001947 */ /* 0x000fea0003800000 */
[----:B------:R-:W-:Y:S01]  /*30e0*/  MOV R166, R168 ;  /* 0x000000a800a67202 */ /* 0x000fe20000000f00 */
[----:B------:R-:W-:Y:S02]  /*30f0*/  ULDC UR4, c[0x0][0x1a4] ;  /* 0x0000690000047ab9 */ /* 0x000fe40000000800 */
[----:B------:R-:W-:Y:S02]  /*3100*/  UIMAD UR4, UR4, 0x60, URZ ;  /* 0x00000060040478a4 */ /* 0x000fe4000f8e023f */
[----:B------:R-:W-:-:S05]  /*3110*/  IMAD.WIDE.U32 R8, R10, 0x60, R166 ;  /* 0x000000600a087825 */ /* 0x000fca00078e00a6 */
[----:B------:R-:W-:-:S05]  /*3120*/  IADD3 R9, R9, UR4, RZ ;  /* 0x0000000409097c10 */ /* 0x000fca000fffe0ff */
[----:B------:R-:W-:Y:S01]  /*3130*/  @!PT LDS RZ, [RZ] ;  /* 0x00000000fffff984 */ /* 0x000fe20000000800 */
[----:B------:R-:W-:Y:S01]  /*3140*/  @!PT LDS RZ, [RZ] ;  /* 0x00000000fffff984 */ /* 0x000fe20000000800 */
[----:B------:R-:W-:Y:S01]  /*3150*/  @!PT LDS RZ, [RZ] ;  /* 0x00000000fffff984 */ /* 0x000fe20000000800 */
[----:B------:R2:W-:Y:S02]  /*3160*/  LDGSTS.E.BYPASS.LTC128B.128 [R153+0xb800], [R8.64+0x80] ;  /* 0x0b80008008997fae */ /* 0x0005e4000b901d48 */
.L_x_5869:
[----:B------:R-:W-:Y:S05]  /*3170*/  BSYNC B0 ;  /* 0x0000000000007941 */ /* 0x000fea0003800000 */
.L_x_5868:
[----:B------:R-:W-:Y:S01]  /*3180*/  LEA.HI R144, R5, R5, RZ, 0x1 ;  /* 0x0000000505907211 */ /* 0x000fe200078f08ff */
[C---:B--2---:R-:W-:Y:S01]  /*3190*/  IMAD.SHL.U32 R8, R3.reuse, 0x40, RZ ;  /* 0x0000004003087824 */ /* 0x044fe200078e00ff */
        /* <DEDUP_REMOVED lines=9> */
[----:B------:R-:W-:Y:S01]  /*3230*/  IMAD.IADD R35, R2, 0x1, R35 ;  /* 0x0000000102237824 */ /* 0x000fe200078e0223 */
        /* <DEDUP_REMOVED lines=10> */
[C---:B------:R-:W-:Y:S01]  /*32e0*/  IMAD.IADD R145, R5.reuse, 0x1, R10 ;  /* 0x0000000105917824 */ /* 0x040fe200078e020a */
[----:B------:R-:W-:Y:S01]  /*32f0*/  LOP3.LUT R5, R5, R34, RZ, 0xfc, !PT ;  /* 0x0000002205057212 */ /* 0x000fe200078efcff */
[----:B------:R-:W-:Y:S02]  /*3300*/  IMAD.SHL.U32 R144, R144, 0x2, RZ ;  /* 0x0000000290907824 */ /* 0x000fe400078e00ff */
[----:B------:R-:W-:-:S03]  /*3310*/  IMAD.SHL.U32 R145, R145, 0x2, RZ ;  /* 0x0000000291917824 */ /* 0x000fc600078e00ff */
[----:B------:R-:W-:Y:S01]  /*3320*/  LDSM.16.M88.4 R36, [R144+0x4000] ;  /* 0x004000009024783b */ /* 0x000fe20000000200 */
[----:B------:R-:W-:Y:S01]  /*3330*/  IADD3 R3, R144, 0x4000, RZ ;  /* 0x0000400090037810 */ /* 0x000fe20007ffe0ff */
[--C-:B------:R-:W-:Y:S01]  /*3340*/  IMAD R143, R4, 0x2, R145.reuse ;  /* 0x00000002048f7824 */ /* 0x100fe200078e0291 */
[----:B------:R-:W-:Y:S01]  /*3350*/  IADD3 R142, R144, 0x4020, RZ ;  /* 0x00004020908e7810 */ /* 0x000fe20007ffe0ff */
[----:B------:R-:W2:Y:S01]  /*3360*/  LDSM.16.M88.4 R64, [R145] ;  /* 0x000000009140783b */ /* 0x000ea20000000200 */
[----:B------:R-:W-:Y:S01]  /*3370*/  @P1 IADD3 R142, R3, -0x20, RZ ;  /* 0xffffffe0038e1810 */ /* 0x000fe20007ffe0ff */
[----:B------:R-:W-:Y:S02]  /*3380*/  IMAD.MOV.U32 R3, RZ, RZ, 0x40 ;  /* 0x00000040ff037424 */ /* 0x000fe400078e00ff */
[----:B------:R-:W5:Y:S01]  /*3390*/  LDSM.16.M88.4 R20, [R144+0x4800] ;  /* 0x004800009014783b */ /* 0x000f620000000200 */
[----:B------:R-:W-:Y:S01]  /*33a0*/  IMAD R141, R0, 0x2, R145 ;  /* 0x00000002008d7824 */ /* 0x000fe200078e0291 */
[----:B------:R-:W-:Y:S01]  /*33b0*/  IADD3 R134, R142, 0x800, RZ ;  /* 0x000008008e867810 */ /* 0x000fe20007ffe0ff */
[----:B------:R-:W-:Y:S01]  /*33c0*/  IMAD R140, R0, 0x2, R143 ;  /* 0x00000002008c7824 */ /* 0x000fe200078e028f */
[----:B------:R-:W1:Y:S01]  /*33d0*/  LDSM.16.M88.4 R12, [R144+0x5000] ;  /* 0x00500000900c783b */ /* 0x000e620000000200 */
[----:B------:R-:W-:-:S02]  /*33e0*/  SEL R3, R3, 0xffffffc0, !P2 ;  /* 0xffffffc003037807 */ /* 0x000fc40005000000 */
[C---:B------:R-:W-:Y:S01]  /*33f0*/  IADD3 R133, R142.reuse, 0x1000, RZ ;  /* 0x000010008e857810 */ /* 0x040fe20007ffe0ff */
[----:B------:R-:W3:Y:S01]  /*3400*/  LDSM.16.M88.4 R80, [R144+0x5800] ;  /* 0x005800009050783b */ /* 0x000ee20000000200 */
[----:B------:R-:W-:Y:S01]  /*3410*/  IADD3 R132, R142, 0x1800, RZ ;  /* 0x000018008e847810 */ /* 0x000fe20007ffe0ff */
[----:B------:R-:W-:Y:S01]  /*3420*/  IMAD.IADD R138, R144, 0x1, R3 ;  /* 0x00000001908a7824 */ /* 0x000fe200078e0203 */
[C---:B------:R-:W-:Y:S01]  /*3430*/  IADD3 R130, R142.reuse, 0x2000, RZ ;  /* 0x000020008e827810 */ /* 0x040fe20007ffe0ff */
[----:B------:R-:W-:Y:S01]  /*3440*/  LDSM.16.M88.4 R76, [R142] ;  /* 0x000000008e4c783b */ /* 0x000fe20000000200 */
[----:B------:R-:W-:Y:S01]  /*3450*/  IMAD.IADD R131, R3, 0x1, R142 ;  /* 0x0000000103837824 */ /* 0x000fe200078e028e */
[C---:B------:R-:W-:Y:S01]  /*3460*/  IADD3 R129, R142.reuse, 0x2800, RZ ;  /* 0x000028008e817810 */ /* 0x040fe20007ffe0ff */
[----:B------:R-:W-:Y:S01]  /*3470*/  IMAD R3, R29, 0x10, R88 ;  /* 0x000000101d037824 */ /* 0x000fe200078e0258 */
[----:B------:R-:W4:Y:S01]  /*3480*/  LDSM.16.M88.4 R68, [R143] ;  /* 0x000000008f44783b */ /* 0x000f220000000200 */
[----:B------:R-:W-:-:S02]  /*3490*/  IADD3 R128, R142, 0x3000, RZ ;  /* 0x000030008e807810 */ /* 0x000fc40007ffe0ff */
[----:B------:R-:W-:Y:S01]  /*34a0*/  IADD3 R102, R142, 0x3800, RZ ;  /* 0x000038008e667810 */ /* 0x000fe20007ffe0ff */
[----:B------:R-:W1:Y:S01]  /*34b0*/  LDSM.16.M88.4 R72, [R142+0x800] ;  /* 0x000800008e48783b */ /* 0x000e620000000200 */
[----:B------:R-:W-:-:S03]  /*34c0*/  IADD3 R124, R3, 0x1, R152 ;  /* 0x00000001037c7810 */ /* 0x000fc60007ffe098 */
[----:B------:R-:W3:Y:S01]  /*34d0*/  LDSM.16.M88.4 R44, [R142+0x1000] ;  /* 0x001000008e2c783b */ /* 0x000ee20000000200 */
[----:B------:R-:W-:-:S03]  /*34e0*/  IADD3 R124, R31, R124, -R89 ;  /* 0x0000007c1f7c7210 */ /* 0x000fc60007ffe859 */
[----:B------:R-:W3:Y:S01]  /*34f0*/  LDSM.16.M88.4 R84, [R142+0x1800] ;  /* 0x001800008e54783b */ /* 0x000ee20000000200 */
[----:B------:R-:W-:-:S03]  /*3500*/  IADD3 R124, R124, c[0x0][0x2e8], RZ ;  /* 0x0000ba007c7c7a10 */ /* 0x000fc60007ffe0ff */
[----:B------:R-:W-:Y:S01]  /*3510*/  LDSM.16.M88.4 R56, [R138+0x4000] ;  /* 0x004000008a38783b */ /* 0x000fe20000000200 */
[C---:B--2---:R-:W-:Y:S03]  /*3520*/  HMMA.16816.F32 R40, R64.reuse, R36, RZ ;  /* 0x000000244028723c */ /* 0x044fe600000018ff */
[----:B------:R-:W2:Y:S04]  /*3530*/  LDSM.16.M88.4 R60, [R141] ;  /* 0x000000008d3c783b */ /* 0x000ea80000000200 */
[----:B------:R-:W2:Y:S01]  /*3540*/  LDSM.16.M88.4 R52, [R138+0x4800] ;  /* 0x004800008a34783b */ /* 0x000ea20000000200 */
[C---:B------:R-:W-:Y:S03]  /*3550*/  HMMA.16816.F32 R36, R64.reuse, R38, RZ ;  /* 0x000000264024723c */ /* 0x040fe600000018ff */
[----:B------:R-:W2:Y:S05]  /*3560*/  LDSM.16.M88.4 R48, [R138+0x5000] ;  /* 0x005000008a30783b */ /* 0x000eaa0000000200 */
[C---:B-1---5:R-:W-:Y:S08]  /*3570*/  HMMA.16816.F32 R24, R64.reuse, R20, RZ ;  /* 0x000000144018723c */ /* 0x062ff000000018ff */
[C---:B---3--:R-:W-:Y:S08]  /*3580*/  HMMA.16816.F32 R16, R64.reuse, R12, RZ ;  /* 0x0000000c4010723c */ /* 0x048ff000000018ff */
[C---:B------:R-:W-:Y:S08]  /*3590*/  HMMA.16816.F32 R20, R64.reuse, R22, RZ ;  /* 0x000000164014723c */ /* 0x040ff000000018ff */
[C---:B------:R-:W-:Y:S08]  /*35a0*/  HMMA.16816.F32 R12, R64.reuse, R14, RZ ;  /* 0x0000000e400c723c */ /* 0x040ff000000018ff */
[C---:B------:R-:W-:Y:S08]  /*35b0*/  HMMA.16816.F32 R8, R64.reuse, R80, RZ ;  /* 0x000000504008723c */ /* 0x040ff000000018ff */
[----:B------:R-:W-:Y:S01]  /*35c0*/  HMMA.16816.F32 R64, R64, R82, RZ ;  /* 0x000000524040723c */ /* 0x000fe200000018ff */
[----:B------:R-:W-:Y:S07]  /*35d0*/  LDSM.16.M88.4 R80, [R140] ;  /* 0x000000008c50783b */ /* 0x000fee0000000200 */
[C---:B----4-:R-:W-:Y:S08]  /*35e0*/  HMMA.16816.F32 R40, R68.reuse, R76, R40 ;  /* 0x0000004c4428723c */ /* 0x050ff00000001828 */
[C---:B------:R-:W-:Y:S01]  /*35f0*/  HMMA.16816.F32 R36, R68.reuse, R78, R36 ;  /* 0x0000004e4424723c */ /* 0x040fe20000001824 */
[----:B------:R-:W-:Y:S07]  /*3600*/  LDSM.16.M88.4 R76, [R131] ;  /* 0x00000000834c783b */ /* 0x000fee0000000200 */
        /* <DEDUP_REMOVED lines=8> */
[----:B------:R-:W3:Y:S07]  /*3690*/  LDSM.16.M88.4 R64, [R131+0x1000] ;  /* 0x001000008340783b */ /* 0x000eee0000000200 */
[C---:B--2---:R-:W-:Y:S08]  /*36a0*/  HMMA.16816.F32 R40, R60.reuse, R56, R40 ;  /* 0x000000383c28723c */ /* 0x044ff00000001828 */
[C---:B------:R-:W-:Y:S08]  /*36b0*/  HMMA.16816.F32 R36, R60.reuse, R58, R36 ;  /* 0x0000003a3c24723c */ /* 0x040ff00000001824 */
[C---:B------:R-:W-:Y:S08]  /*36c0*/  HMMA.16816.F32 R24, R60.reuse, R52, R24 ;  /* 0x000000343c18723c */ /* 0x040ff00000001818 */
[C---:B------:R-:W-:Y:S01]  /*36d0*/  HMMA.16816.F32 R20, R60.reuse, R54, R20 ;  /* 0x000000363c14723c */ /* 0x040fe20000001814 */
[----:B------:R-:W2:Y:S07]  /*36e0*/  LDSM.16.M88.4 R52, [R131+0x1800] ;  /* 0x001800008334783b */ /* 0x000eae0000000200 */
[C---:B------:R-:W-:Y:S08]  /*36f0*/  HMMA.16816.F32 R16, R60.reuse, R48, R16 ;  /* 0x000000303c10723c */ /* 0x040ff00000001810 */
[C---:B------:R-:W-:Y:S01]  /*3700*/  HMMA.16816.F32 R56, R60.reuse, R50, R12 ;  /* 0x000000323c38723c */ /* 0x040fe2000000180c */
[----:B------:R-:W-:Y:S04]  /*3710*/  LDSM.16.M88.4 R12, [R144+0x6000] ;  /* 0x00600000900c783b */ /* 0x000fe80000000200 */
[----:B------:R-:W4:Y:S03]  /*3720*/  LDSM.16.M88.4 R48, [R145+0x2000] ;  /* 0x002000009130783b */ /* 0x000f260000000200 */
[C---:B-1----:R-:W-:Y:S08]  /*3730*/  HMMA.16816.F32 R8, R60.reuse, R44, R8 ;  /* 0x0000002c3c08723c */ /* 0x042ff00000001808 */
[----:B------:R-:W-:Y:S01]  /*3740*/  HMMA.16816.F32 R68, R60, R46, R68 ;  /* 0x0000002e3c44723c */ /* 0x000fe20000001844 */
[----:B------:R-:W1:Y:S04]  /*3750*/  LDSM.16.M88.4 R60, [R144+0x6800] ;  /* 0x00680000903c783b */ /* 0x000e680000000200 */
[----:B------:R-:W5:Y:S03]  /*3760*/  LDSM.16.M88.4 R44, [R144+0x7000] ;  /* 0x00700000902c783b */ /* 0x000f660000000200 */
[C---:B---3--:R-:W-:Y:S08]  /*3770*/  HMMA.16816.F32 R16, R80.reuse, R64, R16 ;  /* 0x000000405010723c */ /* 0x048ff00000001810 */
[C---:B------:R-:W-:Y:S01]  /*3780*/  HMMA.16816.F32 R56, R80.reuse, R66, R56 ;  /* 0x000000425038723c */ /* 0x040fe20000001838 */
[----:B------:R-:W3:Y:S07]  /*3790*/  LDSM.16.M88.4 R64, [R144+0x7800] ;  /* 0x007800009040783b */ /* 0x000eee0000000200 */
[C---:B------:R-:W-:Y:S08]  /*37a0*/  HMMA.16816.F32 R40, R80.reuse, R76, R40 ;  /* 0x0000004c5028723c */ /* 0x040ff00000001828 */
[C---:B------:R-:W-:Y:S08]  /*37b0*/  HMMA.16816.F32 R36, R80.reuse, R78, R36 ;  /* 0x0000004e5024723c */ /* 0x040ff00000001824 */
[C---:B------:R-:W-:Y:S08]  /*37c0*/  HMMA.16816.F32 R24, R80.reuse, R72, R24 ;  /* 0x000000485018723c */ /* 0x040ff00000001818 */
[C---:B------:R-:W-:Y:S01]  /*37d0*/  HMMA.16816.F32 R20, R80.reuse, R74, R20 ;  /* 0x0000004a5014723c */ /* 0x040fe20000001814 */
[----:B------:R-:W-:Y:S07]  /*37e0*/  LDSM.16.M88.4 R72, [R143+0x2000] ;  /* 0x002000008f48783b */ /* 0x000fee0000000200 */
[C---:B--2---:R-:W-:Y:S01]  /*37f0*/  HMMA.16816.F32 R76, R80.reuse, R52, R8 ;  /* 0x00000034504c723c */ /* 0x044fe20000001808 */
[----:B------:R-:W2:Y:S07]  /*3800*/  LDSM.16.M88.4 R8, [R142+0x2000] ;  /* 0x002000008e08783b */ /* 0x000eae0000000200 */
[----:B------:R-:W-:Y:S01]  /*3810*/  HMMA.16816.F32 R68, R80, R54, R68 ;  /* 0x000000365044723c */ /* 0x000fe20000001844 */
[----:B------:R-:W2:Y:S04]  /*3820*/  LDSM.16.M88.4 R80, [R142+0x2800] ;  /* 0x002800008e50783b */ /* 0x000ea80000000200 */
[----:B------:R-:W2:Y:S03]  /*3830*/  LDSM.16.M88.4 R52, [R142+0x3000] ;  /* 0x003000008e34783b */ /* 0x000ea60000000200 */
[C---:B----4-:R-:W-:Y:S08]  /*3840*/  HMMA.16816.F32 R40, R48.reuse, R12, R40 ;  /* 0x0000000c3028723c */ /* 0x050ff00000001828 */
[C---:B------:R-:W-:Y:S01]  /*3850*/  HMMA.16816.F32 R36, R48.reuse, R14, R36 ;  /* 0x0000000e3024723c */ /* 0x040fe20000001824 */
[----:B------:R-:W-:Y:S07]  /*3860*/  LDSM.16.M88.4 R12, [R142+0x3800] ;  /* 0x003800008e0c783b */ /* 0x000fee0000000200 */
[C---:B-1----:R-:W-:Y:S08]  /*3870*/  HMMA.16816.F32 R24, R48.reuse, R60, R24 ;  /* 0x0000003c3018723c */ /* 0x042ff00000001818 */
[C---:B------:R-:W-:Y:S01]  /*3880*/  HMMA.16816.F32 R20, R48.reuse, R62, R20 ;  /* 0x0000003e3014723c */ /* 0x040fe20000001814 */
[----:B------:R-:W-:Y:S07]  /*3890*/  LDSM.16.M88.4 R60, [R138+0x7000] ;  /* 0x007000008a3c783b */ /* 0x000fee0000000200 */
[C---:B-----5:R-:W-:Y:S08]  /*38a0*/  HMMA.16816.F32 R16, R48.reuse, R44, R16 ;  /* 0x0000002c3010723c */ /* 0x060ff00000001810 */
[C---:B------:R-:W-:Y:S01]  /*38b0*/  HMMA.16816.F32 R56, R48.reuse, R46, R56 ;  /* 0x0000002e3038723c */ /* 0x040fe20000001838 */
[----:B------:R-:W-:Y:S07]  /*38c0*/  LDSM.16.M88.4 R44, [R138+0x6000] ;  /* 0x006000008a2c783b */ /* 0x000fee0000000200 */
[C---:B---3--:R-:W-:Y:S08]  /*38d0*/  HMMA.16816.F32 R76, R48.reuse, R64, R76 ;  /* 0x00000040304c723c */ /* 0x048ff0000000184c */
        /* <DEDUP_REMOVED lines=9> */
[----:B------:R-:W-:Y:S01]  /*3970*/  HMMA.16816.F32 R80, R72, R54, R56 ;  /* 0x000000364850723c */ /* 0x000fe20000001838 */
[----:B------:R-:W-:Y:S04]  /*3980*/  LDSM.16.M88.4 R56, [R131+0x2000] ;  /* 0x002000008338783b */ /* 0x000fe80000000200 */
[----:B------:R-:W3:Y:S03]  /*3990*/  LDSM.16.M88.4 R52, [R140+0x2000] ;  /* 0x002000008c34783b */ /* 0x000ee60000000200 */
[----:B-1----:R-:W-:Y:S07]  /*39a0*/  HMMA.16816.F32 R40, R48, R44, R40 ;  /* 0x0000002c3028723c */ /* 0x002fee0000001828 */
[----:B------:R-:W-:Y:S01]  /*39b0*/  SHF.R.S32.HI R44, RZ, 0x1f, R29 ;  /* 0x0000001fff2c7819 */ /* 0x000fe2000001141d */
[----:B------:R-:W-:Y:S03]  /*39c0*/  HMMA.16816.F32 R76, R72, R12, R76 ;  /* 0x0000000c484c723c */ /* 0x000fe6000000184c */
[----:B------:R-:W-:-:S04]  /*39d0*/  LEA.HI R3, R44, R29, RZ, 0x2 ;  /* 0x0000001d2c037211 */ /* 0x000fc800078f10ff */
[----:B------:R-:W-:Y:S01]  /*39e0*/  LOP3.LUT R44, R3, 0xfffffffc, RZ, 0xc0, !PT ;  /* 0xfffffffc032c7812 */ /* 0x000fe200078ec0ff */
[----:B------:R-:W-:Y:S01]  /*39f0*/  HMMA.16816.F32 R68, R72, R14, R68 ;  /* 0x0000000e4844723c */ /* 0x000fe20000001844 */
[----:B------:R-:W1:Y:S01]  /*3a00*/  LDSM.16.M88.4 R12, [R131+0x2800] ;  /* 0x00280000830c783b */ /* 0x000e620000000200 */
[----:B------:R-:W-:Y:S02]  /*3a10*/  IADD3 R3, R35, 0x1, RZ ;  /* 0x0000000123037810 */ /* 0x000fe40007ffe0ff */
[----:B------:R-:W-:Y:S01]  /*3a20*/  IMAD.IADD R161, R29, 0x1, -R44 ;  /* 0x000000011da17824 */ /* 0x000fe200078e0a2c */
[----:B------:R-:W-:-:S03]  /*3a30*/  IADD3 R29, R35, 0x10, RZ ;  /* 0x00000010231d7810 */ /* 0x000fc60007ffe0ff */
[C---:B--2---:R-:W-:Y:S08]  /*3a40*/  HMMA.16816.F32 R24, R48.reuse, R8, R24 ;  /* 0x000000083018723c */ /* 0x044ff00000001818 */
[----:B------:R-:W-:Y:S01]  /*3a50*/  HMMA.16816.F32 R20, R48, R10, R20 ;  /* 0x0000000a3014723c */ /* 0x000fe20000001814 */
[----:B------:R-:W2:Y:S07]  /*3a60*/  LDSM.16.M88.4 R8, [R131+0x3000] ;  /* 0x003000008308783b */ /* 0x000eae0000000200 */
[----:B---3--:R-:W-:Y:S08]  /*3a70*/  HMMA.16816.F32 R40, R52, R56, R40 ;  /* 0x000000383428723c */ /* 0x008ff00000001828 */
[C---:B------:R-:W-:Y:S07]  /*3a80*/  HMMA.16816.F32 R36, R48.reuse, R46, R36 ;  /* 0x0000002e3024723c */ /* 0x040fee0000001824 */
[C---:B------:R-:W-:Y:S01]  /*3a90*/  IADD3 R46, R124.reuse, 0x8, RZ ;  /* 0x000000087c2e7810 */ /* 0x040fe20007ffe0ff */
[----:B------:R-:W-:Y:S01]  /*3aa0*/  HMMA.16816.F32 R16, R48, R60, R16 ;  /* 0x0000003c3010723c */ /* 0x000fe20000001810 */
[----:B------:R-:W-:-:S02]  /*3ab0*/  IMNMX R124, R124, R31, PT ;  /* 0x0000001f7c7c7217 */ /* 0x000fc40003800200 */
[----:B------:R-:W-:Y:S02]  /*3ac0*/  IMNMX R103, R46, R31, PT ;  /* 0x0000001f2e677217 */ /* 0x000fe40003800200 */
[-C--:B------:R-:W-:Y:S02]  /*3ad0*/  ISETP.GE.AND P3, PT, R35, R124.reuse, PT ;  /* 0x0000007c2300720c */ /* 0x080fe40003f66270 */
[C---:B------:R-:W-:Y:S01]  /*3ae0*/  ISETP.GE.AND P4, PT, R3.reuse, R124, PT ;  /* 0x0000007c0300720c */ /* 0x040fe20003f86270 */
[----:B-1----:R-:W-:Y:S01]  /*3af0*/  HMMA.16816.F32 R24, R52, R12, R24 ;  /* 0x0000000c3418723c */ /* 0x002fe20000001818 */
[----:B------:R-:W-:Y:S02]  /*3b00*/  FSEL R40, R40, -INF , !P3 ;  /* 0xff80000028287808 */ /* 0x000fe40005800000 */
[----:B------:R-:W-:Y:S02]  /*3b10*/  ISETP.GE.AND P1, PT, R3, R103, PT ;  /* 0x000000670300720c */ /* 0x000fe40003f26270 */
[----:B------:R-:W-:-:S02]  /*3b20*/  IADD3 R3, R35, 0x8, RZ ;  /* 0x0000000823037810 */ /* 0x000fc40007ffe0ff */
[----:B------:R-:W-:Y:S01]  /*3b30*/  IADD3 R12, R35, 0x9, RZ ;  /* 0x00000009230c7810 */ /* 0x000fe20007ffe0ff */
[----:B------:R-:W-:Y:S01]  /*3b40*/  HMMA.16816.F32 R20, R52, R14, R20 ;  /* 0x0000000e3414723c */ /* 0x000fe20000001814 */
[CC--:B------:R-:W-:Y:S02]  /*3b50*/  ISETP.GE.AND P2, PT, R3.reuse, R124.reuse, PT ;  /* 0x0000007c0300720c */ /* 0x0c0fe40003f46270 */
[C---:B------:R-:W-:Y:S02]  /*3b60*/  ISETP.GE.AND P5, PT, R12.reuse, R124, PT ;  /* 0x0000007c0c00720c */ /* 0x040fe40003fa6270 */
[-C--:B------:R-:W-:Y:S02]  /*3b70*/  ISETP.GE.AND P3, PT, R12, R103.reuse, PT ;  /* 0x000000670c00720c */ /* 0x080fe40003f66270 */
[----:B------:R-:W1:Y:S01]  /*3b80*/  LDSM.16.M88.4 R12, [R131+0x3800] ;  /* 0x00380000830c783b */ /* 0x000e620000000200 */
[----:B------:R-:W-:Y:S01]  /*3b90*/  HMMA.16816.F32 R80, R48, R62, R80 ;  /* 0x0000003e3050723c */ /* 0x000fe20000001850 */
[----:B------:R-:W-:Y:S01]  /*3ba0*/  ISETP.GE.AND P6, PT, R3, R103, PT ;  /* 0x000000670300720c */ /* 0x000fe20003fc6270 */
[----:B------:R-:W-:-:S04]  /*3bb0*/  DEPBAR.LE SB0, 0x0 ;  /* 0x000080000000791a */ /* 0x000fc80000000000 */
[----:B------:R-:W-:Y:S02]  /*3bc0*/  IADD3 R3, R35, 0x11, RZ ;  /* 0x0000001123037810 */ /* 0x000fe40007ffe0ff */
[----:B------:R-:W-:Y:S01]  /*3bd0*/  HMMA.16816.F32 R36, R52, R58, R36 ;  /* 0x0000003a3424723c */ /* 0x000fe20000001824 */
[----:B------:R-:W-:Y:S02]  /*3be0*/  FSEL R41, R41, -INF , !P4 ;  /* 0xff80000029297808 */ /* 0x000fe40006000000 */
[-C--:B------:R-:W-:Y:S02]  /*3bf0*/  ISETP.GE.AND P4, PT, R35, R103.reuse, PT ;  /* 0x000000672300720c */ /* 0x080fe40003f86270 */
[----:B------:R-:W-:Y:S02]  /*3c00*/  FSEL R43, R43, -INF , !P1 ;  /* 0xff8000002b2b7808 */ /* 0x000fe40004800000 */
[----:B------:R-:W-:Y:S01]  /*3c10*/  ISETP.GE.AND P1, PT, R3, R103, PT ;  /* 0x000000670300720c */ /* 0x000fe20003f26270 */
[----:B------:R-:W-:Y:S01]  /*3c20*/  HMMA.16816.F32 R76, R48, R64, R76 ;  /* 0x00000040304c723c */ /* 0x000fe2000000184c */
[----:B------:R-:W-:-:S02]  /*3c30*/  FSEL R42, R42, -INF , !P4 ;  /* 0xff8000002a2a7808 */ /* 0x000fc40006000000 */
[----:B------:R-:W-:Y:S02]  /*3c40*/  ISETP.GE.AND P4, PT, R29, R103, PT ;  /* 0x000000671d00720c */ /* 0x000fe40003f86270 */
[----:B------:R-:W-:-:S03]  /*3c50*/  FSEL R27, R27, -INF , !P1 ;  /* 0xff8000001b1b7808 */ /* 0x000fc60004800000 */
[----:B--2---:R-:W-:Y:S07]  /*3c60*/  HMMA.16816.F32 R16, R52, R8, R16 ;  /* 0x000000083410723c */ /* 0x004fee0000001810 */
[----:B------:R-:W-:Y:S01]  /*3c70*/  IADD3 R8, R35, 0x19, RZ ;  /* 0x0000001923087810 */ /* 0x000fe20007ffe0ff */
[----:B------:R-:W-:Y:S01]  /*3c80*/  HMMA.16816.F32 R68, R48, R66, R68 ;  /* 0x000000423044723c */ /* 0x000fe20000001844 */
[----:B------:R-:W-:Y:S02]  /*3c90*/  FSEL R36, R36, -INF , !P2 ;  /* 0xff80000024247808 */ /* 0x000fe40005000000 */
[----:B------:R-:W-:Y:S01]  /*3ca0*/  FSEL R44, R37, -INF , !P5 ;  /* 0xff800000252c7808 */ /* 0x000fe20006800000 */
[----:B------:R-:W-:Y:S01]  /*3cb0*/  BAR.SYNC.DEFER_BLOCKING 0x0 ;  /* 0x0000000000007b1d */ /* 0x000fe20000010000 */
[----:B------:R-:W-:-:S02]  /*3cc0*/  ISETP.GE.AND P2, PT, R29, R124, PT ;  /* 0x0000007c1d00720c */ /* 0x000fc40003f46270 */
[-C--:B------:R-:W-:Y:S01]  /*3cd0*/  ISETP.GE.AND P5, PT, R3, R124.reuse, PT ;  /* 0x0000007c0300720c */ /* 0x080fe20003fa6270 */
[C---:B------:R-:W-:Y:S01]  /*3ce0*/  HMMA.16816.F32 R80, R52.reuse, R10, R80 ;  /* 0x0000000a3450723c */ /* 0x040fe20000001850 */
[----:B------:R-:W-:Y:S02]  /*3cf0*/  IADD3 R3, R35, 0x18, RZ ;  /* 0x0000001823037810 */ /* 0x000fe40007ffe0ff */
[----:B------:R-:W-:Y:S02]  /*3d00*/  FSEL R31, R38, -INF , !P6 ;  /* 0xff800000261f7808 */ /* 0x000fe40007000000 */
[----:B------:R-:W-:Y:S02]  /*3d10*/  FSEL R29, R39, -INF , !P3 ;  /* 0xff800000271d7808 */ /* 0x000fe40005800000 */
[----:B------:R-:W-:Y:S01]  /*3d20*/  FSEL R34, R24, -INF , !P2 ;  /* 0xff80000018227808 */ /* 0x000fe20005000000 */
[----:B-1----:R-:W-:Y:S01]  /*3d30*/  HMMA.16816.F32 R76, R52, R12, R76 ;  /* 0x0000000c344c723c */ /* 0x002fe2000000184c */
[----:B------:R-:W-:-:S02]  /*3d40*/  ISETP.GE.AND P3, PT, R3, R124, PT ;  /* 0x0000007c0300720c */ /* 0x000fc40003f66270 */
[-C--:B------:R-:W-:Y:S02]  /*3d50*/  ISETP.GE.AND P6, PT, R3, R103.reuse, PT ;  /* 0x000000670300720c */ /* 0x080fe40003fc6270 */
[C---:B------:R-:W-:Y:S02]  /*3d60*/  ISETP.GE.AND P2, PT, R8.reuse, R124, PT ;  /* 0x0000007c0800720c */ /* 0x040fe40003f46270 */
[C---:B------:R-:W-:Y:S01]  /*3d70*/  IADD3 R3, R35.reuse, 0x20, RZ ;  /* 0x0000002023037810 */ /* 0x040fe20007ffe0ff */
[----:B------:R-:W-:Y:S01]  /*3d80*/  HMMA.16816.F32 R68, R52, R14, R68 ;  /* 0x0000000e3444723c */ /* 0x000fe20000001844 */
        /* <DEDUP_REMOVED lines=11> */
[C---:B------:R-:W-:Y:S02]  /*3e40*/  ISETP.GE.AND P3, PT, R10.reuse, R124, PT ;  /* 0x0000007c0a00720c */ /* 0x040fe40003f66270 */
[----:B------:R-:W-:Y:S02]  /*3e50*/  ISETP.GE.AND P2, PT, R10, R103, PT ;  /* 0x000000670a00720c */ /* 0x000fe40003f46270 */
[----:B------:R-:W-:Y:S02]  /*3e60*/  IADD3 R10, R35, 0x31, RZ ;  /* 0x00000031230a7810 */ /* 0x000fe40007ffe0ff */
[----:B------:R-:W-:-:S02]  /*3e70*/  FSEL R9, R26, -INF , !P4 ;  /* 0xff8000001a097808 */ /* 0x000fc40006000000 */
[----:B------:R-:W-:Y:S02]  /*3e80*/  FSEL R164, R81, -INF , !P3 ;  /* 0xff80000051a47808 */ /* 0x000fe40005800000 */
[-C--:B------:R-:W-:Y:S02]  /*3e90*/  ISETP.GE.AND P4, PT, R3, R103.reuse, PT ;  /* 0x000000670300720c */ /* 0x080fe40003f86270 */
[----:B------:R-:W-:Y:S02]  /*3ea0*/  ISETP.GE.AND P3, PT, R10, R103, PT ;  /* 0x000000670a00720c */ /* 0x000fe40003f66270 */
[----:B------:R-:W-:Y:S02]  /*3eb0*/  IADD3 R3, R35, 0x28, RZ ;  /* 0x0000002823037810 */ /* 0x000fe40007ffe0ff */
[----:B------:R-:W-:Y:S02]  /*3ec0*/  FSEL R21, R22, -INF , !P6 ;  /* 0xff80000016157808 */ /* 0x000fe40007000000 */
[----:B------:R-:W-:-:S02]  /*3ed0*/  FSEL R23, R23, -INF , !P5 ;  /* 0xff80000017177808 */ /* 0x000fc40006800000 */
[----:B------:R-:W-:Y:S02]  /*3ee0*/  FSEL R119, R79, -INF , !P3 ;  /* 0xff8000004f777808 */ /* 0x000fe40005800000 */
[C---:B------:R-:W-:Y:S02]  /*3ef0*/  ISETP.GE.AND P5, PT, R3.reuse, R124, PT ;  /* 0x0000007c0300720c */ /* 0x040fe40003fa6270 */
[----:B------:R-:W-:Y:S02]  /*3f00*/  ISETP.GE.AND P6, PT, R3, R103, PT ;  /* 0x000000670300720c */ /* 0x000fe40003fc6270 */
[----:B------:R-:W-:Y:S02]  /*3f10*/  ISETP.GT.AND P3, PT, R154, R147, PT ;  /* 0x000000939a00720c */ /* 0x000fe40003f64270 */
[----:B------:R-:W-:Y:S02]  /*3f20*/  IADD3 R3, R35, 0x30, RZ ;  /* 0x0000003023037810 */ /* 0x000fe40007ffe0ff */
[----:B------:R-:W-:-:S02]  /*3f30*/  FSEL R162, R80, -INF , !P5 ;  /* 0xff80000050a27808 */ /* 0x000fc40006800000 */
[----:B------:R-:W-:Y:S02]  /*3f40*/  FSEL R163, R18, -INF , !P4 ;  /* 0xff80000012a37808 */ /* 0x000fe40006000000 */
[CC--:B------:R-:W-:Y:S02]  /*3f50*/  ISETP.GE.AND P5, PT, R3.reuse, R124.reuse, PT ;  /* 0x0000007c0300720c */ /* 0x0c0fe40003fa6270 */
[----:B------:R-:W-:Y:S02]  /*3f60*/  ISETP.GE.AND P4, PT, R3, R103, PT ;  /* 0x000000670300720c */ /* 0x000fe40003f86270 */
[----:B------:R-:W-:Y:S02]  /*3f70*/  FSEL R169, R19, -INF , !P1 ;  /* 0xff80000013a97808 */ /* 0x000fe40004800000 */
[----:B------:R-:W-:Y:S02]  /*3f80*/  IADD3 R3, R35, 0x38, RZ ;  /* 0x0000003823037810 */ /* 0x000fe40007ffe0ff */
        /* <DEDUP_REMOVED lines=74> */
.L_x_5871:
[----:B------:R-:W-:-:S04]  /*4430*/  LEA R11, -R6, RZ, 0x6 ;  /* 0x000000ff060b7211 */ /* 0x000fc800078e31ff */
[----:B------:R-:W-:Y:S02]  /*4440*/  SHF.R.S32.HI R10, RZ, 0x1f, R11 ;  /* 0x0000001fff0a7819 */ /* 0x000fe4000001140b */
.L_x_5872:
        /* <DEDUP_REMOVED lines=82> */
.L_x_5874:
[----:B------:R-:W-:Y:S05]  /*4970*/  BSYNC B0 ;  /* 0x0000000000007941 */ /* 0x000fea0003800000 */
.L_x_5873:
[----:B------:R-:W0:Y:S01]  /*4980*/  LDGDEPBAR ;  /* 0x00000000000079af */ /* 0x000e220000000000 */
[----:B------:R-:W-:-:S04]  /*4990*/  IADD3 R100, P1, R11, R100, RZ ;  /* 0x000000640b647210 */ /* 0x000fc80007f3e0ff */
[----:B------:R-:W-:Y:S02]  /*49a0*/  IADD3.X R101, R10, R101, RZ, P1, !PT ;  /* 0x000000650a657210 */ /* 0x000fe40000ffe4ff */
.L_x_5870:
        /* <DEDUP_REMOVED lines=46> */
[----:B------:R-:W-:Y:S01]  /*4c90*/  LDSM.16.MT88.4 R16, [R139+0x8800] ;  /* 0x008800008b10783b */ /* 0x000fe20000004200 */
        /* <DEDUP_REMOVED lines=14> */
[--C-:B------:R-:W-:Y:S01]  /*4d80*/  FFMA.FTZ R108, R42, c[0x0][0x23c], -R116.reuse ;  /* 0x00008f002a6c7a23 */ /* 0x100fe20000010874 */
[----:B------:R-:W2:Y:S01]  /*4d90*/  LDSM.16.MT88.4 R36, [R139+0x8000] ;  /* 0x008000008b24783b */ /* 0x000ea20000004200 */
[----:B------:R-:W-:-:S02]  /*4da0*/  FFMA.FTZ R107, R43, c[0x0][0x23c], -R116 ;  /* 0x00008f002b6b7a23 */ /* 0x000fc40000010874 */
[--C-:B------:R-:W-:Y:S01]  /*4db0*/  FFMA.FTZ R106, R31, c[0x0][0x23c], -R116.reuse ;  /* 0x00008f001f6a7a23 */ /* 0x100fe20000010874 */
[----:B------:R-:W-:Y:S01]  /*4dc0*/  MUFU.EX2 R114, R114 ;  /* 0x0000007200727308 */ /* 0x000fe20000000800 */
[----:B------:R-:W-:Y:S02]  /*4dd0*/  FFMA.FTZ R109, R29, c[0x0][0x23c], -R116 ;  /* 0x00008f001d6d7a23 */ /* 0x000fe40000010874 */
[--C-:B------:R-:W-:Y:S02]  /*4de0*/  FFMA.FTZ R111, R34, c[0x0][0x23c], -R125.reuse ;  /* 0x00008f00226f7a23 */ /* 0x100fe4000001087d */
[--C-:B------:R-:W-:Y:S02]  /*4df0*/  FFMA.FTZ R110, R24, c[0x0][0x23c], -R125.reuse ;  /* 0x00008f00186e7a23 */ /* 0x100fe4000001087d */
[--C-:B------:R-:W-:Y:S01]  /*4e00*/  FFMA.FTZ R35, R20, c[0x0][0x23c], -R125.reuse ;  /* 0x00008f0014237a23 */ /* 0x100fe2000001087d */
[----:B------:R-:W3:Y:S01]  /*4e10*/  MUFU.EX2 R113, R113 ;  /* 0x0000007100717308 */ /* 0x000ee20000000800 */
[----:B------:R-:W-:-:S02]  /*4e20*/  FFMA.FTZ R34, R8, c[0x0][0x23c], -R125 ;  /* 0x00008f0008227a23 */ /* 0x000fc4000001087d */
[--C-:B------:R-:W-:Y:S02]  /*4e30*/  FFMA.FTZ R112, R9, c[0x0][0x23c], -R116.reuse ;  /* 0x00008f0009707a23 */ /* 0x100fe40000010874 */
[--C-:B------:R-:W-:Y:S01]  /*4e40*/  FFMA.FTZ R31, R27, c[0x0][0x23c], -R116.reuse ;  /* 0x00008f001b1f7a23 */ /* 0x100fe20000010874 */
[----:B------:R-:W-:Y:S01]  /*4e50*/  LDSM.16.MT88.4 R8, [R136+0x8800] ;  /* 0x008800008808783b */ /* 0x000fe20000004200 */
[--C-:B------:R-:W-:Y:S01]  /*4e60*/  FFMA.FTZ R29, R21, c[0x0][0x23c], -R116.reuse ;  /* 0x00008f00151d7a23 */ /* 0x100fe20000010874 */
[----:B------:R-:W4:Y:S01]  /*4e70*/  MUFU.EX2 R105, R105 ;  /* 0x0000006900697308 */ /* 0x000f220000000800 */
[--C-:B------:R-:W-:Y:S01]  /*4e80*/  FFMA.FTZ R0, R23, c[0x0][0x23c], -R116.reuse ;  /* 0x00008f0017007a23 */ /* 0x100fe20000010874 */
[----:B------:R-:W-:Y:S01]  /*4e90*/  LDSM.16.MT88.4 R24, [R135+0x8800] ;  /* 0x008800008718783b */ /* 0x000fe20000004200 */
        /* <DEDUP_REMOVED lines=8> */
[----:B------:R-:W-:Y:S02]  /*4f20*/  FFMA.FTZ R120, R120, c[0x0][0x23c], -R125 ;  /* 0x00008f0078787a23 */ /* 0x000fe4000001087d */
[----:B------:R-:W3:Y:S01]  /*4f30*/  MUFU.EX2 R107, R107 ;  /* 0x0000006b006b7308 */ /* 0x000ee20000000800 */
[----:B----4-:R-:W-:Y:S01]  /*4f40*/  F2FP.PACK_AB R86, R104, R105 ;  /* 0x000000696856723e */ /* 0x010fe200000000ff */
[--C-:B------:R-:W-:Y:S02]  /*4f50*/  FFMA.FTZ R119, R119, c[0x0][0x23c], -R116.reuse ;  /* 0x00008f0077777a23 */ /* 0x100fe40000010874 */
[----:B------:R-:W-:Y:S02]  /*4f60*/  FFMA.FTZ R117, R117, c[0x0][0x23c], -R116 ;  /* 0x00008f0075757a23 */ /* 0x000fe40000010874 */
[----:B------:R-:W-:-:S02]  /*4f70*/  FADD.FTZ R114, R114, R113 ;  /* 0x0000007172727221 */ /* 0x000fc40000010000 */
[----:B------:R-:W-:Y:S02]  /*4f80*/  MUFU.EX2 R106, R106 ;  /* 0x0000006a006a7308 */ /* 0x000fe40000000800 */
[----:B------:R-:W-:-:S04]  /*4f90*/  FADD.FTZ R105, R105, R114 ;  /* 0x0000007269697221 */ /* 0x000fc80000010000 */
[----:B------:R-:W-:Y:S02]  /*4fa0*/  FADD.FTZ R104, R104, R105 ;  /* 0x0000006968687221 */ /* 0x000fe40000010000 */
[----:B------:R-:W4:Y:S01]  /*4fb0*/  MUFU.EX2 R109, R109 ;  /* 0x0000006d006d7308 */ /* 0x000f220000000800 */
[----:B---3--:R-:W-:Y:S01]  /*4fc0*/  F2FP.PACK_AB R85, R107, R108 ;  /* 0x0000006c6b55723e */ /* 0x008fe200000000ff */
[----:B------:R-:W-:-:S06]  /*4fd0*/  FADD.FTZ R107, R108, R107 ;  /* 0x0000006b6c6b7221 */ /* 0x000fcc0000010000 */
[----:B------:R-:W-:Y:S01]  /*4fe0*/  MUFU.EX2 R111, R111 ;  /* 0x0000006f006f7308 */ /* 0x000fe20000000800 */
[----:B----4-:R-:W-:-:S07]  /*4ff0*/  F2FP.PACK_AB R87, R109, R106 ;  /* 0x0000006a6d57723e */ /* 0x010fce00000000ff */
[----:B------:R-:W3:Y:S01]  /*5000*/  MUFU.EX2 R110, R110 ;  /* 0x0000006e006e7308 */ /* 0x000ee20000000800 */
[----:B------:R-:W-:-:S04]  /*5010*/  FADD.FTZ R106, R106, R107 ;  /* 0x0000006b6a6a7221 */ /* 0x000fc80000010000 */
[----:B------:R-:W-:Y:S01]  /*5020*/  FADD.FTZ R109, R109, R106 ;  /* 0x0000006a6d6d7221 */ /* 0x000fe20000010000 */
[C---:B-1----:R-:W-:Y:S02]  /*5030*/  HMMA.16816.F32 R40, R84.reuse, R44, RZ ;  /* 0x0000002c5428723c */ /* 0x042fe400000018ff */
[----:B------:R-:W-:Y:S06]  /*5040*/  MUFU.EX2 R35, R35 ;  /* 0x0000002300237308 */ /* 0x000fec0000000800 */
[----:B------:R-:W-:Y:S02]  /*5050*/  HMMA.16816.F32 R44, R84, R46, RZ ;  /* 0x0000002e542c723c */ /* 0x000fe400000018ff */
[----:B------:R-:W1:Y:S01]  /*5060*/  MUFU.EX2 R34, R34 ;  /* 0x0000002200227308 */ /* 0x000e620000000800 */
[----:B---3--:R-:W-:Y:S01]  /*5070*/  F2FP.PACK_AB R4, R110, R111 ;  /* 0x0000006f6e04723e */ /* 0x008fe200000000ff */
[----:B------:R-:W-:-:S04]  /*5080*/  FADD.FTZ R111, R111, R104 ;  /* 0x000000686f6f7221 */ /* 0x000fc80000010000 */
[C---:B------:R-:W-:Y:S01]  /*5090*/  HMMA.16816.F32 R72, R84.reuse, R92, RZ ;  /* 0x0000005c5448723c */ /* 0x040fe200000018ff */
[----:B------:R-:W-:Y:S01]  /*50a0*/  FADD.FTZ R110, R110, R111 ;  /* 0x0000006f6e6e7221 */ /* 0x000fe20000010000 */
[----:B------:R-:W-:Y:S06]  /*50b0*/  MUFU.EX2 R112, R112 ;  /* 0x0000007000707308 */ /* 0x000fec0000000800 */
[----:B------:R-:W-:Y:S02]  /*50c0*/  HMMA.16816.F32 R92, R84, R94, RZ ;  /* 0x0000005e545c723c */ /* 0x000fe400000018ff */
[----:B------:R-:W3:Y:S01]  /*50d0*/  MUFU.EX2 R31, R31 ;  /* 0x0000001f001f7308 */ /* 0x000ee20000000800 */
[----:B-1----:R-:W-:-:S05]  /*50e0*/  F2FP.PACK_AB R6, R34, R35 ;  /* 0x000000232206723e */ /* 0x002fca00000000ff */
[C---:B--2---:R-:W-:Y:S02]  /*50f0*/  HMMA.16816.F32 R96, R84.reuse, R36, RZ ;  /* 0x000000245460723c */ /* 0x044fe400000018ff */
        /* <DEDUP_REMOVED lines=8> */
[----:B------:R-:W-:Y:S01]  /*5180*/  HMMA.16816.F32 R52, R84, R54, RZ ;  /* 0x000000365434723c */ /* 0x000fe200000018ff */
[----:B-1----:R-:W-:Y:S01]  /*5190*/  F2FP.PACK_AB R7, R0, R29 ;  /* 0x0000001d0007723e */ /* 0x002fe200000000ff */
[----:B------:R-:W-:Y:S01]  /*51a0*/  MUFU.EX2 R163, R163 ;  /* 0x000000a300a37308 */ /* 0x000fe20000000800 */
[----:B------:R-:W-:-:S05]  /*51b0*/  FADD.FTZ R29, R29, R112 ;  /* 0x000000701d1d7221 */ /* 0x000fca0000010000 */
[----:B------:R-:W-:Y:S01]  /*51c0*/  HMMA.16816.F32 R56, R84, R60, RZ ;  /* 0x0000003c5438723c */ /* 0x000fe200000018ff */
[----:B------:R-:W-:Y:S01]  /*51d0*/  FADD.FTZ R0, R0, R29 ;  /* 0x0000001d00007221 */ /* 0x000fe20000010000 */
[----:B------:R-:W-:Y:S06]  /*51e0*/  MUFU.EX2 R127, R127 ;  /* 0x0000007f007f7308 */ /* 0x000fec0000000800 */
[C---:B------:R-:W-:Y:S02]  /*51f0*/  HMMA.16816.F32 R40, R4.reuse, R12, R40 ;  /* 0x0000000c0428723c */ /* 0x040fe40000001828 */
[----:B------:R-:W-:Y:S06]  /*5200*/  MUFU.EX2 R123, R123 ;  /* 0x0000007b007b7308 */ /* 0x000fec0000000800 */
[----:B------:R-:W-:Y:S01]  /*5210*/  HMMA.16816.F32 R44, R4, R14, R44 ;  /* 0x0000000e042c723c */ /* 0x000fe2000000182c */
[----:B------:R-:W1:Y:S01]  /*5220*/  LDSM.16.MT88.4 R12, [R137+0xa800] ;  /* 0x00a80000890c783b */ /* 0x000e620000004200 */
[----:B------:R-:W-:Y:S06]  /*5230*/  MUFU.EX2 R122, R122 ;  /* 0x0000007a007a7308 */ /* 0x000fec0000000800 */
[C---:B------:R-:W-:Y:S02]  /*5240*/  HMMA.16816.F32 R64, R84.reuse, R68, RZ ;  /* 0x000000445440723c */ /* 0x040fe400000018ff */
[----:B------:R-:W-:Y:S06]  /*5250*/  MUFU.EX2 R120, R120 ;  /* 0x0000007800787308 */ /* 0x000fec0000000800 */
[C---:B------:R-:W-:Y:S02]  /*5260*/  HMMA.16816.F32 R76, R84.reuse, R80, RZ ;  /* 0x00000050544c723c */ /* 0x040fe400000018ff */
[----:B------:R-:W-:Y:S06]  /*5270*/  MUFU.EX2 R119, R119 ;  /* 0x0000007700777308 */ /* 0x000fec0000000800 */
[C---:B------:R-:W-:Y:S08]  /*5280*/  HMMA.16816.F32 R60, R84.reuse, R62, RZ ;  /* 0x0000003e543c723c */ /* 0x040ff000000018ff */
[C---:B------:R-:W-:Y:S08]  /*5290*/  HMMA.16816.F32 R68, R84.reuse, R70, RZ ;  /* 0x000000465444723c */ /* 0x040ff000000018ff */
[----:B------:R-:W-:Y:S08]  /*52a0*/  HMMA.16816.F32 R80, R84, R82, RZ ;  /* 0x000000525450723c */ /* 0x000ff000000018ff */
[C---:B-1----:R-:W-:Y:S08]  /*52b0*/  HMMA.16816.F32 R72, R4.reuse, R12, R72 ;  /* 0x0000000c0448723c */ /* 0x042ff00000001848 */
[----:B------:R-:W-:Y:S01]  /*52c0*/  HMMA.16816.F32 R92, R4, R14, R92 ;  /* 0x0000000e045c723c */ /* 0x000fe2000000185c */
[----:B------:R-:W1:Y:S07]  /*52d0*/  LDSM.16.MT88.4 R12, [R135+0xa800] ;  /* 0x00a80000870c783b */ /* 0x000e6e0000004200 */
[C---:B------:R-:W-:Y:S08]  /*52e0*/  HMMA.16816.F32 R88, R84.reuse, R20, RZ ;  /* 0x000000145458723c */ /* 0x040ff000000018ff */
[----:B------:R-:W-:Y:S01]  /*52f0*/  HMMA.16816.F32 R84, R84, R22, RZ ;  /* 0x000000165454723c */ /* 0x000fe200000018ff */
[----:B------:R-:W-:Y:S07]  /*5300*/  LDSM.16.MT88.4 R20, [R136+0x9800] ;  /* 0x009800008814783b */ /* 0x000fee0000004200 */
[C---:B------:R-:W-:Y:S08]  /*5310*/  HMMA.16816.F32 R96, R4.reuse, R16, R96 ;  /* 0x000000100460723c */ /* 0x040ff00000001860 */
        /* <DEDUP_REMOVED lines=8> */
[C---:B------:R-:W-:Y:S07]  /*53a0*/  HMMA.16816.F32 R60, R4.reuse, R26, R60 ;  /* 0x0000001a043c723c */ /* 0x040fee000000183c */
[----:B------:R-:W-:Y:S01]  /*53b0*/  FFMA.FTZ R27, R160, c[0x0][0x23c], -R125 ;  /* 0x00008f00a01b7a23 */ /* 0x000fe2000001087d */
[----:B------:R-:W-:Y:S01]  /*53c0*/  HMMA.16816.F32 R56, R4, R24, R56 ;  /* 0x000000180438723c */ /* 0x000fe20000001838 */
[----:B------:R-:W-:-:S02]  /*53d0*/  FFMA.FTZ R160, R169, c[0x0][0x23c], -R116 ;  /* 0x00008f00a9a07a23 */ /* 0x000fc40000010874 */
[--C-:B------:R-:W-:Y:S02]  /*53e0*/  FFMA.FTZ R26, R165, c[0x0][0x23c], -R116.reuse ;  /* 0x00008f00a51a7a23 */ /* 0x100fe40000010874 */
[----:B------:R-:W4:Y:S01]  /*53f0*/  MUFU.EX2 R27, R27 ;  /* 0x0000001b001b7308 */ /* 0x000f220000000800 */
[--C-:B------:R-:W-:Y:S02]  /*5400*/  FFMA.FTZ R165, R115, c[0x0][0x23c], -R116.reuse ;  /* 0x00008f0073a57a23 */ /* 0x100fe40000010874 */
[--C-:B------:R-:W-:Y:S01]  /*5410*/  FFMA.FTZ R25, R162, c[0x0][0x23c], -R125.reuse ;  /* 0x00008f00a2197a23 */ /* 0x100fe2000001087d */
[----:B--2---:R-:W-:Y:S01]  /*5420*/  HMMA.16816.F32 R64, R4, R16, R64 ;  /* 0x000000100440723c */ /* 0x004fe20000001840 */
[--C-:B------:R-:W-:Y:S01]  /*5430*/  FFMA.FTZ R24, R164, c[0x0][0x23c], -R125.reuse ;  /* 0x00008f00a4187a23 */ /* 0x100fe2000001087d */
[----:B------:R-:W-:Y:S01]  /*5440*/  LEA R164, P1, R100, c[0x0][0x168], 0x1 ;  /* 0x00005a0064a47a11 */ /* 0x000fe200078208ff */
[----:B------:R-:W-:Y:S01]  /*5450*/  FFMA.FTZ R125, R118, c[0x0][0x23c], -R125 ;  /* 0x00008f00767d7a23 */ /* 0x000fe2000001087d */
[----:B------:R-:W2:Y:S01]  /*5460*/  MUFU.EX2 R160, R160 ;  /* 0x000000a000a07308 */ /* 0x000ea20000000800 */
[----:B------:R-:W-:-:S03]  /*5470*/  FFMA.FTZ R118, R121, c[0x0][0x23c], -R116 ;  /* 0x00008f0079767a23 */ /* 0x000fc60000010874 */
[C---:B------:R-:W-:Y:S01]  /*5480*/  HMMA.16816.F32 R68, R4.reuse, R18, R68 ;  /* 0x000000120444723c */ /* 0x040fe20000001844 */
[----:B------:R-:W-:Y:S03]  /*5490*/  LDSM.16.MT88.4 R16, [R137+0x9000] ;  /* 0x009000008910783b */ /* 0x000fe60000004200 */
[----:B------:R-:W-:Y:S04]  /*54a0*/  MUFU.EX2 R25, R25 ;  /* 0x0000001900197308 */ /* 0x000fe80000000800 */
[C---:B---3--:R-:W-:Y:S04]  /*54b0*/  HMMA.16816.F32 R76, R4.reuse, R8, R76 ;  /* 0x00000008044c723c */ /* 0x048fe8000000184c */
[----:B------:R-:W3:Y:S04]  /*54c0*/  MUFU.EX2 R24, R24 ;  /* 0x0000001800187308 */ /* 0x000ee80000000800 */
[----:B------:R-:W-:Y:S01]  /*54d0*/  HMMA.16816.F32 R80, R4, R10, R80 ;  /* 0x0000000a0450723c */ /* 0x000fe20000001850 */
[----:B------:R-:W5:Y:S03]  /*54e0*/  LDSM.16.MT88.4 R8, [R139+0x9000] ;  /* 0x009000008b08783b */ /* 0x000f660000004200 */
[----:B------:R-:W1:Y:S03]  /*54f0*/  MUFU.EX2 R26, R26 ;  /* 0x0000001a001a7308 */ /* 0x000e660000000800 */
[----:B----4-:R-:W-:-:S02]  /*5500*/  F2FP.PACK_AB R4, R27, R126 ;  /* 0x0000007e1b04723e */ /* 0x010fc400000000ff */
[----:B--2---:R-:W-:Y:S01]  /*5510*/  F2FP.PACK_AB R5, R160, R163 ;  /* 0x000000a3a005723e */ /* 0x004fe200000000ff */
[----:B------:R-:W-:Y:S01]  /*5520*/  FADD.FTZ R163, R163, R0 ;  /* 0x00000000a3a37221 */ /* 0x000fe20000010000 */
[----:B---3--:R-:W-:Y:S01]  /*5530*/  F2FP.PACK_AB R6, R24, R25 ;  /* 0x000000191806723e */ /* 0x008fe200000000ff */
[----:B------:R-:W-:Y:S02]  /*5540*/  MUFU.EX2 R125, R125 ;  /* 0x0000007d007d7308 */ /* 0x000fe40000000800 */
[----:B------:R-:W-:Y:S01]  /*5550*/  FADD.FTZ R160, R160, R163 ;  /* 0x000000a3a0a07221 */ /* 0x000fe20000010000 */
[----:B------:R-:W-:Y:S02]  /*5560*/  LEA.HI.X R163, R100, c[0x0][0x16c], R101, 0x1, P1 ;  /* 0x00005b0064a37a11 */ /* 0x000fe400008f0c65 */
[----:B-1----:R-:W-:-:S03]  /*5570*/  F2FP.PACK_AB R7, R26, R127 ;  /* 0x0000007f1a07723e */ /* 0x002fc600000000ff */
[----:B------:R-:W1:Y:S01]  /*5580*/  MUFU.EX2 R118, R118 ;  /* 0x0000007600767308 */ /* 0x000e620000000800 */
[----:B------:R-:W-:-:S04]  /*5590*/  FADD.FTZ R127, R127, R160 ;  /* 0x000000a07f7f7221 */ /* 0x000fc80000010000 */
[----:B------:R-:W-:Y:S01]  /*55a0*/  FADD.FTZ R127, R26, R127 ;  /* 0x0000007f1a7f7221 */ /* 0x000fe20000010000 */
[C---:B------:R-:W-:Y:S02]  /*55b0*/  HMMA.16816.F32 R48, R4.reuse, R12, R48 ;  /* 0x0000000c0430723c */ /* 0x040fe40000001830 */
[----:B------:R-:W-:Y:S06]  /*55c0*/  MUFU.EX2 R116, R117 ;  /* 0x0000007500747308 */ /* 0x000fec0000000800 */
[C---:B------:R-:W-:Y:S01]  /*55d0*/  HMMA.16816.F32 R52, R4.reuse, R14, R52 ;  /* 0x0000000e0434723c */ /* 0x040fe20000001834 */
[----:B------:R-:W2:Y:S01]  /*55e0*/  LDSM.16.MT88.4 R12, [R137+0xb000] ;  /* 0x00b00000890c783b */ /* 0x000ea20000004200 */
[----:B------:R-:W3:Y:S06]  /*55f0*/  MUFU.EX2 R165, R165 ;  /* 0x000000a500a57308 */ /* 0x000eec0000000800 */
[C---:B-----5:R-:W-:Y:S08]  /*5600*/  HMMA.16816.F32 R96, R4.reuse, R8, R96 ;  /* 0x000000080460723c */ /* 0x060ff00000001860 */
[C---:B------:R-:W-:Y:S01]  /*5610*/  HMMA.16816.F32 R36, R4.reuse, R10, R36 ;  /* 0x0000000a0424723c */ /* 0x040fe20000001824 */
[----:B------:R-:W4:Y:S07]  /*5620*/  LDSM.16.MT88.4 R8, [R135+0x9000] ;  /* 0x009000008708783b */ /* 0x000f2e0000004200 */
        /* <DEDUP_REMOVED lines=18> */
[----:B------:R-:W-:-:S02]  /*5750*/  F2FP.PACK_AB R4, R122, R123 ;  /* 0x0000007b7a04723e */ /* 0x000fc400000000ff */
[----:B-1----:R-:W-:Y:S01]  /*5760*/  F2FP.PACK_AB R5, R119, R118 ;  /* 0x000000767705723e */ /* 0x002fe200000000ff */
[----:B------:R-:W-:Y:S01]  /*5770*/  FADD.FTZ R118, R118, R127 ;  /* 0x0000007f76767221 */ /* 0x000fe20000010000 */
[----:B------:R-:W-:Y:S02]  /*5780*/  F2FP.PACK_AB R6, R125, R120 ;  /* 0x000000787d06723e */ /* 0x000fe400000000ff */
[----:B---3--:R-:W-:Y:S01]  /*5790*/  F2FP.PACK_AB R7, R165, R116 ;  /* 0x00000074a507723e */ /* 0x008fe200000000ff */
[----:B------:R-:W-:-:S04]  /*57a0*/  FADD.FTZ R119, R119, R118 ;  /* 0x0000007677777221 */ /* 0x000fc80000010000 */
[----:B------:R-:W-:Y:S02]  /*57b0*/  FADD.FTZ R116, R116, R119 ;  /* 0x0000007774747221 */ /* 0x000fe40000010000 */
[----:B------:R-:W-:Y:S02]  /*57c0*/  HMMA.16816.F32 R48, R4, R20, R48 ;  /* 0x000000140430723c */ /* 0x000fe40000001830 */
[----:B------:R-:W-:-:S06]  /*57d0*/  FADD.FTZ R165, R165, R116 ;  /* 0x00000074a5a57221 */ /* 0x000fcc0000010000 */
        /* <DEDUP_REMOVED lines=93> */
.L_x_5876:
[----:B------:R-:W-:-:S05]  /*5db0*/  IMAD.MOV.U32 R0, RZ, RZ, c[0x0][0x1a0] ;  /* 0x00006800ff007624 */ /* 0x000fca00078e00ff */
[----:B------:R-:W-:-:S04]  /*5dc0*/  LEA R0, -R0, RZ, 0x6 ;  /* 0x000000ff00007211 */ /* 0x000fc800078e31ff */
[----:B------:R-:W-:Y:S02]  /*5dd0*/  SHF.R.S32.HI R9, RZ, 0x1f, R0 ;  /* 0x0000001fff097819 */ /* 0x000fe40000011400 */
.L_x_5877:
        /* <DEDUP_REMOVED lines=54> */
[----:B------:R-:W-:-:S03]  /*6140*/  IMAD.MOV.U32 R167, RZ, RZ, R127 ;  /* 0x000000ffffa77224 */ /* 0x000fc600078e007f */
        /* <DEDUP_REMOVED lines=33> */
[----:B-----5:R-:W-:-:S07]  /*6360*/  IMAD.SHL.U32 R0, R0, 0x2, RZ ;  /* 0x0000000200007824 */ /* 0x020fce00078e00ff */
[C---:B------:R-:W-:Y:S08]  /*6370*/  HMMA.16816.F32 R28, R4.reuse, R30, RZ ;  /* 0x0000001e041c723c */ /* 0x040ff000000018ff */
[C---:B------:R-:W-:Y:S08]  /*6380*/  HMMA.16816.F32 R20, R4.reuse, R22, RZ ;  /* 0x000000160414723c */ /* 0x040ff000000018ff */
[C---:B------:R-:W-:Y:S08]  /*6390*/  HMMA.16816.F32 R12, R4.reuse, R14, RZ ;  /* 0x0000000e040c723c */ /* 0x040ff000000018ff */
        /* <DEDUP_REMOVED lines=47> */
[----:B------:R-:W1:Y:S07]  /*6690*/  LDSM.16.M88.4 R116, [R130] ;  /* 0x000000008274783b */ /* 0x000e6e0000000200 */
[C---:B------:R-:W-:Y:S08]  /*66a0*/  HMMA.16816.F32 R16, R104.reuse, R112, R16 ;  /* 0x000000706810723c */ /* 0x040ff00000001810 */
[C---:B------:R-:W-:Y:S01]  /*66b0*/  HMMA.16816.F32 R12, R104.reuse, R114, R12 ;  /* 0x00000072680c723c */ /* 0x040fe2000000180c */
[----:B------:R-:W3:Y:S07]  /*66c0*/  LDSM.16.M88.4 R112, [R129] ;  /* 0x000000008170783b */ /* 0x000eee0000000200 */
[C---:B--2---:R-:W-:Y:S08]  /*66d0*/  HMMA.16816.F32 R8, R104.reuse, R108, R8 ;  /* 0x0000006c6808723c */ /* 0x044ff00000001808 */
[----:B------:R-:W-:Y:S01]  /*66e0*/  HMMA.16816.F32 R4, R104, R110, R4 ;  /* 0x0000006e6804723c */ /* 0x000fe20000001804 */
[----:B------:R-:W2:Y:S04]  /*66f0*/  LDSM.16.M88.4 R108, [R128] ;  /* 0x00000000806c783b */ /* 0x000ea80000000200 */
[----:B------:R-:W4:Y:S03]  /*6700*/  LDSM.16.M88.4 R104, [R102] ;  /* 0x000000006668783b */ /* 0x000f260000000200 */
        /* <DEDUP_REMOVED lines=11> */
[----:B------:R-:W3:Y:S04]  /*67c0*/  LDSM.16.M88.4 R104, [R138+0x7000] ;  /* 0x007000008a68783b */ /* 0x000ee80000000200 */
[----:B------:R-:W4:Y:S03]  /*67d0*/  LDSM.16.M88.4 R120, [R138+0x7800] ;  /* 0x007800008a78783b */ /* 0x000f260000000200 */
        /* <DEDUP_REMOVED lines=13> */
[----:B------:R-:W-:Y:S01]  /*68b0*/  HMMA.16816.F32 R28, R116, R110, R28 ;  /* 0x0000006e741c723c */ /* 0x000fe2000000181c */
[----:B------:R-:W1:Y:S01]  /*68c0*/  LDSM.16.M88.4 R108, [R131+0x3000] ;  /* 0x00300000836c783b */ /* 0x000e620000000200 */
[----:B------:R-:W-:-:S06]  /*68d0*/  DEPBAR.LE SB0, 0x0 ;  /* 0x000080000000791a */ /* 0x000fcc0000000000 */
[C---:B--2---:R-:W-:Y:S07]  /*68e0*/  HMMA.16816.F32 R8, R116.reuse, R104, R8 ;  /* 0x000000687408723c */ /* 0x044fee0000001808 */
[----:B------:R-:W-:Y:S01]  /*68f0*/  LOP3.LUT R105, R0, 0x6, RZ, 0xc0, !PT ;  /* 0x0000000600697812 */ /* 0x000fe200078ec0ff */
[----:B------:R-:W-:Y:S04]  /*6900*/  HMMA.16816.F32 R4, R116, R106, R4 ;  /* 0x0000006a7404723c */ /* 0x000fe80000001804 */
[----:B------:R-:W-:-:S04]  /*6910*/  IMAD R0, R154, 0x40, R105 ;  /* 0x000000409a007824 */ /* 0x000fc800078e0269 */
[C---:B---3--:R-:W-:Y:S01]  /*6920*/  HMMA.16816.F32 R24, R116.reuse, R112, R24 ;  /* 0x000000707418723c */ /* 0x048fe20000001818 */
[C---:B------:R-:W-:Y:S02]  /*6930*/  IADD3 R104, R0.reuse, 0x1, RZ ;  /* 0x0000000100687810 */ /* 0x040fe40007ffe0ff */
[----:B------:R-:W-:Y:S02]  /*6940*/  IADD3 R106, R0, 0x8, RZ ;  /* 0x00000008006a7810 */ /* 0x000fe40007ffe0ff */
[----:B------:R-:W-:Y:S02]  /*6950*/  ISETP.GE.AND P3, PT, R104, R124, PT ;  /* 0x0000007c6800720c */ /* 0x000fe40003f66270 */
[----:B------:R-:W-:Y:S01]  /*6960*/  IADD3 R105, R0, 0x9, RZ ;  /* 0x0000000900697810 */ /* 0x000fe20007ffe0ff */
[----:B------:R-:W-:Y:S01]  /*6970*/  HMMA.16816.F32 R20, R116, R114, R20 ;  /* 0x000000727414723c */ /* 0x000fe20000001814 */
[----:B------:R-:W-:Y:S01]  /*6980*/  FSEL R185, R33, -INF , !P3 ;  /* 0xff80000021b97808 */ /* 0x000fe20005800000 */
[----:B------:R-:W-:Y:S01]  /*6990*/  BAR.SYNC.DEFER_BLOCKING 0x0 ;  /* 0x0000000000007b1d */ /* 0x000fe20000010000 */
[----:B------:R-:W-:-:S02]  /*69a0*/  ISETP.GE.AND P5, PT, R104, R103, PT ;  /* 0x000000676800720c */ /* 0x000fc40003fa6270 */
[CC--:B------:R-:W-:Y:S02]  /*69b0*/  ISETP.GE.AND P6, PT, R106.reuse, R124.reuse, PT ;  /* 0x0000007c6a00720c */ /* 0x0c0fe40003fc6270 */
[----:B------:R-:W-:Y:S01]  /*69c0*/  ISETP.GE.AND P4, PT, R106, R103, PT ;  /* 0x000000676a00720c */ /* 0x000fe20003f86270 */
[C---:B-1----:R-:W-:Y:S01]  /*69d0*/  HMMA.16816.F32 R16, R116.reuse, R108, R16 ;  /* 0x0000006c7410723c */ /* 0x042fe20000001810 */
[----:B------:R-:W-:Y:S02]  /*69e0*/  ISETP.GE.AND P3, PT, R105, R124, PT ;  /* 0x0000007c6900720c */ /* 0x000fe40003f66270 */
[----:B------:R-:W-:Y:S02]  /*69f0*/  IADD3 R104, R0, 0x10, RZ ;  /* 0x0000001000687810 */ /* 0x000fe40007ffe0ff */
[----:B------:R-:W-:Y:S02]  /*6a00*/  FSEL R183, R28, -INF , !P6 ;  /* 0xff8000001cb77808 */ /* 0x000fe40007000000 */
[----:B------:R-:W-:Y:S01]  /*6a10*/  FSEL R33, R30, -INF , !P4 ;  /* 0xff8000001e217808 */ /* 0x000fe20006000000 */
[----:B------:R-:W-:Y:S01]  /*6a20*/  HMMA.16816.F32 R12, R116, R110, R12 ;  /* 0x0000006e740c723c */ /* 0x000fe2000000180c */
        /* <DEDUP_REMOVED lines=32> */
[----:B------:R-:W-:Y:S02]  /*6c30*/  ISETP.GE.AND P4, PT, R22, R124, PT ;  /* 0x0000007c1600720c */ /* 0x000fe40003f86270 */
[----:B------:R-:W-:Y:S02]  /*6c40*/  IADD3 R16, R0, 0x30, RZ ;  /* 0x0000003000107810 */ /* 0x000fe40007ffe0ff */
[----:B------:R-:W-:Y:S02]  /*6c50*/  ISETP.GE.AND P6, PT, R20, R103, PT ;  /* 0x000000671400720c */ /* 0x000fe40003fc6270 */
[----:B------:R-:W-:Y:S02]  /*6c60*/  IADD3 R20, R0, 0x29, RZ ;  /* 0x0000002900147810 */ /* 0x000fe40007ffe0ff */
[----:B------:R-:W-:-:S02]  /*6c70*/  FSEL R113, R14, -INF , !P3 ;  /* 0xff8000000e717808 */ /* 0x000fc40005800000 */
[----:B------:R-:W-:Y:S02]  /*6c80*/  FSEL R171, R12, -INF , !P4 ;  /* 0xff8000000cab7808 */ /* 0x000fe40006000000 */
[----:B------:R-:W-:Y:S02]  /*6c90*/  ISETP.GE.AND P3, PT, R16, R124, PT ;  /* 0x0000007c1000720c */ /* 0x000fe40003f66270 */
[----:B------:R-:W-:Y:S02]  /*6ca0*/  IADD3 R12, R0, 0x31, RZ ;  /* 0x00000031000c7810 */ /* 0x000fe40007ffe0ff */
[-C--:B------:R-:W-:Y:S02]  /*6cb0*/  ISETP.GE.AND P4, PT, R20, R103.reuse, PT ;  /* 0x000000671400720c */ /* 0x080fe40003f86270 */
[----:B------:R-:W-:Y:S02]  /*6cc0*/  FSEL R106, R8, -INF , !P3 ;  /* 0xff800000086a7808 */ /* 0x000fe40005800000 */
[----:B------:R-:W-:-:S02]  /*6cd0*/  ISETP.GE.AND P3, PT, R12, R103, PT ;  /* 0x000000670c00720c */ /* 0x000fc40003f66270 */
[----:B------:R-:W-:Y:S02]  /*6ce0*/  FSEL R117, R15, -INF , !P4 ;  /* 0xff8000000f757808 */ /* 0x000fe40006000000 */
[----:B------:R-:W-:Y:S02]  /*6cf0*/  FSEL R111, R19, -INF , !P6 ;  /* 0xff800000136f7808 */ /* 0x000fe40007000000 */
[-C--:B------:R-:W-:Y:S02]  /*6d00*/  ISETP.GE.AND P4, PT, R12, R124.reuse, PT ;  /* 0x0000007c0c00720c */ /* 0x080fe40003f86270 */
[-C--:B------:R-:W-:Y:S02]  /*6d10*/  ISETP.GE.AND P6, PT, R20, R124.reuse, PT ;  /* 0x0000007c1400720c */ /* 0x080fe40003fc6270 */
[----:B------:R-:W-:Y:S02]  /*6d20*/  FSEL R104, R11, -INF , !P3 ;  /* 0xff8000000b687808 */ /* 0x000fe40005800000 */
[----:B------:R-:W-:-:S02]  /*6d30*/  ISETP.GE.AND P3, PT, R0, R124, PT ;  /* 0x0000007c0000720c */ /* 0x000fc40003f66270 */
[----:B------:R-:W-:Y:S02]  /*6d40*/  FSEL R107, R9, -INF , !P4 ;  /* 0xff800000096b7808 */ /* 0x000fe40006000000 */
[----:B------:R-:W-:Y:S02]  /*6d50*/  FSEL R125, R13, -INF , !P6 ;  /* 0xff8000000d7d7808 */ /* 0x000fe40007000000 */
[----:B------:R-:W-:Y:S02]  /*6d60*/  FSEL R9, R35, -INF , !P5 ;  /* 0xff80000023097808 */ /* 0x000fe40006800000 */
[C---:B------:R-:W-:Y:S02]  /*6d70*/  IADD3 R13, R0.reuse, 0x38, RZ ;  /* 0x00000038000d7810 */ /* 0x040fe40007ffe0ff */
[C---:B------:R-:W-:Y:S02]  /*6d80*/  IADD3 R8, R0.reuse, 0x39, RZ ;  /* 0x0000003900087810 */ /* 0x040fe40007ffe0ff */
[----:B------:R-:W-:-:S02]  /*6d90*/  ISETP.GE.AND P5, PT, R0, R103, PT ;  /* 0x000000670000720c */ /* 0x000fc40003fa6270 */
[----:B------:R-:W-:Y:S02]  /*6da0*/  FSEL R0, R32, -INF , !P3 ;  /* 0xff80000020007808 */ /* 0x000fe40005800000 */
[----:B------:R-:W-:Y:S02]  /*6db0*/  ISETP.GT.AND P3, PT, R154, R147, PT ;  /* 0x000000939a00720c */ /* 0x000fe40003f64270 */
[-C--:B------:R-:W-:Y:S02]  /*6dc0*/  ISETP.GE.AND P6, PT, R16, R103.reuse, PT ;  /* 0x000000671000720c */ /* 0x080fe40003fc6270 */
[C---:B------:R-:W-:Y:S02]  /*6dd0*/  ISETP.GE.AND P4, PT, R13.reuse, R103, PT ;  /* 0x000000670d00720c */ /* 0x040fe40003f86270 */
[----:B------:R-:W-:Y:S02]  /*6de0*/  FSEL R105, R10, -INF , !P6 ;  /* 0xff8000000a697808 */ /* 0x000fe40007000000 */
[----:B------:R-:W-:-:S02]  /*6df0*/  ISETP.GE.AND P6, PT, R13, R124, PT ;  /* 0x0000007c0d00720c */ /* 0x000fc40003fc6270 */
[----:B------:R-:W-:Y:S02]  /*6e00*/  FSEL R35, R6, -INF , !P4 ;  /* 0xff80000006237808 */ /* 0x000fe40006000000 */
[----:B------:R-:W-:Y:S02]  /*6e10*/  FSEL R108, R4, -INF , !P6 ;  /* 0xff800000046c7808 */ /* 0x000fe40007000000 */
[C---:B------:R-:W-:Y:S02]  /*6e20*/  ISETP.GE.AND P6, PT, R8.reuse, R124, PT ;  /* 0x0000007c0800720c */ /* 0x040fe40003fc6270 */
[----:B------:R-:W-:Y:S02]  /*6e30*/  ISETP.GE.AND P4, PT, R8, R103, PT ;  /* 0x000000670800720c */ /* 0x000fe40003f86270 */
[----:B------:R-:W-:Y:S02]  /*6e40*/  FSEL R11, R34, -INF , !P5 ;  /* 0xff800000220b7808 */ /* 0x000fe40006800000 */
[----:B------:R-:W-:-:S02]  /*6e50*/  FSEL R103, R5, -INF , !P6 ;  /* 0xff80000005677808 */ /* 0x000fc40007000000 */
        /* <DEDUP_REMOVED lines=62> */
.L_x_5879:
[----:B------:R-:W-:-:S05]  /*7240*/  IMAD.MOV.U32 R5, RZ, RZ, c[0x0][0x198] ;  /* 0x00006600ff057624 */ /* 0x000fca00078e00ff */
[----:B------:R-:W-:-:S04]  /*7250*/  LEA R5, -R5, RZ, 0x6 ;  /* 0x000000ff05057211 */ /* 0x000fc800078e31ff */
[----:B------:R-:W-:Y:S02]  /*7260*/  SHF.R.S32.HI R4, RZ, 0x1f, R5 ;  /* 0x0000001fff047819 */ /* 0x000fe40000011405 */
.L_x_5880:
[----:B------:R-:W-:Y:S01]  /*7270*/  @!P1 IADD3 R7, P4, R100, R5, RZ ;  /* 0x0000000564079210 */ /* 0x000fe20007f9e0ff */
[----:B------:R1:W-:Y:S01]  /*7280*/  @P2 STS.128 [R153+0x4000], RZ ;  /* 0x004000ff99002388 */ /* 0x0003e20000000c00 */
[----:B------:R-:W-:Y:S01]  /*7290*/  @!P2 LEA R18, P5, R5, R164, 0x1 ;  /* 0x000000a40512a211 */ /* 0x000fe200078a08ff */
[----:B------:R-:W-:Y:S02]  /*72a0*/  BSSY B0, `(.L_x_5881) ;  /* 0x0000045000007945 */ /* 0x000fe40003800000 */
[--C-:B------:R-:W-:Y:S01]  /*72b0*/  @!P1 IMAD.X R6, R101, 0x1, R4.reuse, P4 ;  /* 0x0000000165069824 */ /* 0x100fe200020e0604 */
[----:B------:R-:W-:Y:S02]  /*72c0*/  @!P1 LEA R16, P4, R7, c[0x0][0x168], 0x1 ;  /* 0x00005a0007109a11 */ /* 0x000fe400078808ff */
[----:B------:R-:W-:Y:S02]  /*72d0*/  @!P2 LEA.HI.X R19, R5, R163, R4, 0x1, P5 ;  /* 0x000000a30513a211 */ /* 0x000fe400028f0c04 */
[----:B------:R-:W-:-:S02]  /*72e0*/  @!P1 LEA.HI.X R17, R7, c[0x0][0x16c], R6, 0x1, P4 ;  /* 0x00005b0007119a11 */ /* 0x000fc400020f0c06 */
[-C--:B------:R-:W-:Y:S01]  /*72f0*/  @!P2 IADD3 R7, P6, R149, R5.reuse, RZ ;  /* 0x000000059507a210 */ /* 0x080fe20007fde0ff */
[----:B------:R-:W-:Y:S01]  /*7300*/  @!PT LDS RZ, [RZ] ;  /* 0x00000000fffff984 */ /* 0x000fe20000000800 */
[----:B------:R-:W-:Y:S01]  /*7310*/  @!PT LDS RZ, [RZ] ;  /* 0x00000000fffff984 */ /* 0x000fe20000000800 */
[----:B------:R-:W-:Y:S01]  /*7320*/  @!PT LDS RZ, [RZ] ;  /* 0x00000000fffff984 */ /* 0x000fe20000000800 */
[----:B------:R2:W-:Y:S01]  /*7330*/  @!P2 LDGSTS.E.BYPASS.LTC128B.128 [R153+0x4000], [R18.64] ;  /* 0x040000001299afae */ /* 0x0005e2000b901d48 */
[----:B------:R-:W-:-:S03]  /*7340*/  @!P1 IADD3 R13, P5, P4, R100, R5, R149 ;  /* 0x00000005640d9210 */ /* 0x000fc60007cbe095 */
[----:B------:R-:W-:Y:S01]  /*7350*/  @!P2 IMAD.X R6, R148, 0x1, R4, P6 ;  /* 0x000000019406a824 */ /* 0x000fe200030e0604 */
[----:B------:R-:W-:Y:S01]  /*7360*/  @!P1 IADD3.X R8, R101, R4, R148, P5, P4 ;  /* 0x0000000465089210 */ /* 0x000fe20002fe8494 */
[----:B------:R1:W-:Y:S01]  /*7370*/  @P1 STS.128 [R153+0x6000], RZ ;  /* 0x006000ff99001388 */ /* 0x0003e20000000c00 */
[----:B------:R-:W-:Y:S02]  /*7380*/  @!P2 LEA R14, P6, R7, R164, 0x1 ;  /* 0x000000a4070ea211 */ /* 0x000fe400078c08ff */
[----:B------:R-:W-:Y:S01]  /*7390*/  @!P1 LEA R12, P4, R13, c[0x0][0x168], 0x1 ;  /* 0x00005a000d0c9a11 */ /* 0x000fe200078808ff */
[----:B------:R-:W-:Y:S01]  /*73a0*/  @!PT LDS RZ, [RZ] ;  /* 0x00000000fffff984 */ /* 0x000fe20000000800 */
[----:B------:R-:W-:Y:S01]  /*73b0*/  @!PT LDS RZ, [RZ] ;  /* 0x00000000fffff984 */ /* 0x000fe20000000800 */
[----:B------:R-:W-:Y:S01]  /*73c0*/  @!PT LDS RZ, [RZ] ;  /* 0x00000000fffff984 */ /* 0x000fe20000000800 */
[----:B------:R3:W-:Y:S01]  /*73d0*/  @!P1 LDGSTS.E.BYPASS.LTC128B.128 [R153+0x6000], [R16.64+0x80] ;  /* 0x0600008010999fae */ /* 0x0007e2000b901d48 */
[----:B------:R-:W-:Y:S02]  /*73e0*/  @!P2 LEA.HI.X R15, R7, R163, R6, 0x1, P6 ;  /* 0x000000a3070fa211 */ /* 0x000fe400030f0c06 */
[----:B------:R-:W-:Y:S01]  /*73f0*/  @!P1 LEA.HI.X R13, R13, c[0x0][0x16c], R8, 0x1, P4 ;  /* 0x00005b000d0d9a11 */ /* 0x000fe200020f0c08 */
[----:B------:R1:W-:Y:S01]  /*7400*/  @P2 STS.128 [R153+0x4800], RZ ;  /* 0x004800ff99002388 */ /* 0x0003e20000000c00 */
[----:B------:R-:W-:-:S03]  /*7410*/  IADD3 R6, P5, P4, R149, R5, R149 ;  /* 0x0000000595067210 */ /* 0x000fc60007cbe095 */
[----:B------:R-:W-:Y:S01]  /*7420*/  @!PT LDS RZ, [RZ] ;  /* 0x00000000fffff984 */ /* 0x000fe20000000800 */
[----:B------:R-:W-:Y:S01]  /*7430*/  @!PT LDS RZ, [RZ] ;  /* 0x00000000fffff984 */ /* 0x000fe20000000800 */
[----:B------:R-:W-:Y:S01]  /*7440*/  @!PT LDS RZ, [RZ] ;  /* 0x00000000fffff984 */ /* 0x000fe20000000800 */
[----:B------:R1:W-:Y:S01]  /*7450*/  @!P2 LDGSTS.E.BYPASS.LTC128B.128 [R153+0x4800], [R14.64] ;  /* 0x048000000e99afae */ /* 0x0003e2000b901d48 */
[----:B------:R-:W-:Y:S02]  /*7460*/  IADD3.X R7, R148, R4, R148, P5, P4 ;  /* 0x0000000494077210 */ /* 0x000fe40002fe8494 */
[----:B------:R-:W-:Y:S01]  /*7470*/  @!P1 IADD3 R8, P5, R100, R6, RZ ;  /* 0x0000000664089210 */ /* 0x000fe20007fbe0ff */
[----:B------:R1:W-:Y:S01]  /*7480*/  @P1 STS.128 [R153+0x6800], RZ ;  /* 0x006800ff99001388 */ /* 0x0003e20000000c00 */
[----:B------:R-:W-:-:S03]  /*7490*/  @!P2 LEA R24, P6, R6, R164, 0x1 ;  /* 0x000000a40618a211 */ /* 0x000fc600078c08ff */
[--C-:B------:R-:W-:Y:S01]  /*74a0*/  @!P1 IMAD.X R27, R101, 0x1, R7.reuse, P5 ;  /* 0x00000001651b9824 */ /* 0x100fe200028e0607 */
[----:B--2---:R-:W-:Y:S01]  /*74b0*/  IADD3 R19, P4, R149, R6, RZ ;  /* 0x0000000695137210 */ /* 0x004fe20007f9e0ff */
[----:B------:R-:W-:Y:S01]  /*74c0*/  @!PT LDS RZ, [RZ] ;  /* 0x00000000fffff984 */ /* 0x000fe20000000800 */
[----:B------:R-:W-:Y:S01]  /*74d0*/  @!PT LDS RZ, [RZ] ;  /* 0x00000000fffff984 */ /* 0x000fe20000000800 */
[----:B------:R-:W-:Y:S01]  /*74e0*/  @!PT LDS RZ, [RZ] ;  /* 0x00000000fffff984 */ /* 0x000fe20000000800 */
[----:B------:R1:W-:Y:S01]  /*74f0*/  @!P1 LDGSTS.E.BYPASS.LTC128B.128 [R153+0x6800], [R12.64+0x80] ;  /* 0x068000800c999fae */ /* 0x0003e2000b901d48 */
[-CC-:B------:R-:W-:Y:S02]  /*7500*/  @!P2 LEA.HI.X R25, R6, R163.reuse, R7.reuse, 0x1, P6 ;  /* 0x000000a30619a211 */ /* 0x180fe400030f0c07 */
[----:B------:R-:W-:Y:S01]  /*7510*/  @!P1 LEA R26, P5, R8, c[0x0][0x168], 0x1 ;  /* 0x00005a00081a9a11 */ /* 0x000fe200078a08ff */
[----:B------:R-:W-:Y:S01]  /*7520*/  IMAD.X R6, R148, 0x1, R7, P4 ;  /* 0x0000000194067824 */ /* 0x000fe200020e0607 */
[----:B------:R1:W-:Y:S02]  /*7530*/  @P2 STS.128 [R153+0x5000], RZ ;  /* 0x005000ff99002388 */ /* 0x0003e40000000c00 */
[----:B------:R-:W-:Y:S02]  /*7540*/  @!P1 LEA.HI.X R27, R8, c[0x0][0x16c], R27, 0x1, P5 ;  /* 0x00005b00081b9a11 */ /* 0x000fe400028f0c1b */
[C---:B---3--:R-:W-:Y:S01]  /*7550*/  @!P2 LEA R16, P4, R19.reuse, R164, 0x1 ;  /* 0x000000a41310a211 */ /* 0x048fe200078808ff */
[----:B------:R-:W-:Y:S01]  /*7560*/  @!PT LDS RZ, [RZ] ;  /* 0x00000000fffff984 */ /* 0x000fe20000000800 */
[----:B------:R-:W-:Y:S01]  /*7570*/  @!PT LDS RZ, [RZ] ;  /* 0x00000000fffff984 */ /* 0x000fe20000000800 */
[----:B------:R-:W-:Y:S01]  /*7580*/  @!PT LDS RZ, [RZ] ;  /* 0x00000000fffff984 */ /* 0x000fe20000000800 */
[----:B------:R1:W-:Y:S03]  /*7590*/  @!P2 LDGSTS.E.BYPASS.LTC128B.128 [R153+0x5000], [R24.64] ;  /* 0x050000001899afae */ /* 0x0003e6000b901d48 */
[----:B------:R-:W-:Y:S01]  /*75a0*/  @!P2 LEA.HI.X R17, R19, R163, R6, 0x1, P4 ;  /* 0x000000a31311a211 */ /* 0x000fe200020f0c06 */
        /* <DEDUP_REMOVED lines=20> */
.L_x_5882:
[----:B------:R-:W-:Y:S05]  /*76f0*/  BSYNC B0 ;  /* 0x0000000000007941 */ /* 0x000fea0003800000 */
.L_x_5881:
[----:B------:R-:W0:Y:S01]  /*7700*/  LDGDEPBAR ;  /* 0x00000000000079af */ /* 0x000e220000000000 */
[----:B------:R-:W-:-:S04]  /*7710*/  LEA R164, P1, R5, R164, 0x1 ;  /* 0x000000a405a47211 */ /* 0x000fc800078208ff */
[----:B------:R-:W-:Y:S02]  /*7720*/  LEA.HI.X R163, R5, R163, R4, 0x1, P1 ;  /* 0x000000a305a37211 */ /* 0x000fe400008f0c04 */
.L_x_5878:
        /* <DEDUP_REMOVED lines=27> */
[----:B------:R-:W-:-:S04]  /*78e0*/  FMNMX.FTZ R5, R107, R4, !PT ;  /* 0x000000046b057209 */ /* 0x000fc80007810000 */
[----:B------:R-:W-:Y:S02]  /*78f0*/  FMNMX.FTZ R4, R108, R5, !PT ;  /* 0x000000056c047209 */ /* 0x000fe40007810000 */
[----:B------:R-:W-:Y:S02]  /*7900*/  FMNMX.FTZ R5, R105, R6, !PT ;  /* 0x0000000669057209 */ /* 0x000fe40007810000 */
[----:B------:R-:W-:Y:S02]  /*7910*/  FMNMX.FTZ R7, R103, R4, !PT ;  /* 0x0000000467077209 */ /* 0x000fe40007810000 */
[----:B------:R-:W-:-:S03]  /*7920*/  FMNMX.FTZ R6, R104, R5, !PT ;  /* 0x0000000568067209 */ /* 0x000fc60007810000 */
[----:B------:R-:W1:Y:S01]  /*7930*/  SHFL.BFLY PT, R4, R7, 0x2, 0x1f ;  /* 0x0c401f0007047f89 */ /* 0x000e6200000e0000 */
        /* <DEDUP_REMOVED lines=9> */
[----:B------:R-:W-:-:S03]  /*79d0*/  FMUL.FTZ R100, R27, c[0x0][0x23c] ;  /* 0x00008f001b647a20 */ /* 0x000fc60000410000 */
[----:B------:R-:W-:Y:S02]  /*79e0*/  FSEL R4, R27, RZ, P2 ;  /* 0x000000ff1b047208 */ /* 0x000fe40001000000 */
[----:B--2---:R-:W-:Y:S02]  /*79f0*/  FMNMX.FTZ R26, R5, R26, !PT ;  /* 0x0000001a051a7209 */ /* 0x004fe40007810000 */
[----:B------:R-:W-:Y:S02]  /*7a00*/  FSEL R100, R100, RZ, P2 ;  /* 0x000000ff64647208 */ /* 0x000fe40001000000 */
[C---:B------:R-:W-:Y:S01]  /*7a10*/  FSETP.NEU.FTZ.AND P1, PT, R26.reuse, -INF , PT ;  /* 0xff8000001a00780b */ /* 0x040fe20003f3d000 */
[----:B------:R-:W-:Y:S02]  /*7a20*/  FMUL.FTZ R34, R26, c[0x0][0x23c] ;  /* 0x00008f001a227a20 */ /* 0x000fe40000410000 */
[--C-:B------:R-:W-:Y:S01]  /*7a30*/  FFMA.FTZ R30, R0, c[0x0][0x23c], -R100.reuse ;  /* 0x00008f00001e7a23 */ /* 0x100fe20000010864 */
[----:B------:R-:W-:Y:S01]  /*7a40*/  FSEL R31, R26, RZ, P1 ;  /* 0x000000ff1a1f7208 */ /* 0x000fe20000800000 */
[--C-:B------:R-:W-:Y:S01]  /*7a50*/  FFMA.FTZ R29, R185, c[0x0][0x23c], -R100.reuse ;  /* 0x00008f00b91d7a23 */ /* 0x100fe20000010864 */
[----:B------:R-:W-:Y:S01]  /*7a60*/  FSEL R34, R34, RZ, P1 ;  /* 0x000000ff22227208 */ /* 0x000fe20000800000 */
[----:B------:R-:W-:-:S02]  /*7a70*/  FFMA.FTZ R25, R183, c[0x0][0x23c], -R100 ;  /* 0x00008f00b7197a23 */ /* 0x000fc40000010864 */
[----:B------:R-:W-:Y:S01]  /*7a80*/  FADD.FTZ R31, R2, -R31 ;  /* 0x8000001f021f7221 */ /* 0x000fe20000010000 */
[----:B------:R-:W-:Y:S01]  /*7a90*/  MUFU.EX2 R30, R30 ;  /* 0x0000001e001e7308 */ /* 0x000fe20000000800 */
[--C-:B------:R-:W-:Y:S02]  /*7aa0*/  FFMA.FTZ R6, R33, c[0x0][0x23c], -R34.reuse ;  /* 0x00008f0021067a23 */ /* 0x100fe40000010822 */
[--C-:B------:R-:W-:Y:S02]  /*7ab0*/  FFMA.FTZ R28, R11, c[0x0][0x23c], -R34.reuse ;  /* 0x00008f000b1c7a23 */ /* 0x100fe40000010822 */
[----:B------:R-:W-:Y:S02]  /*7ac0*/  FFMA.FTZ R0, R9, c[0x0][0x23c], -R34 ;  /* 0x00008f0009007a23 */ /* 0x000fe40000010822 */
[----:B------:R-:W-:Y:S01]  /*7ad0*/  FADD.FTZ R33, R3, -R4 ;  /* 0x8000000403217221 */ /* 0x000fe20000010000 */
[----:B------:R-:W1:Y:S01]  /*7ae0*/  LDSM.16.MT88.4 R8, [R139+0x8000] ;  /* 0x008000008b08783b */ /* 0x000e620000004200 */
[----:B------:R-:W-:Y:S01]  /*7af0*/  FFMA.FTZ R24, R181, c[0x0][0x23c], -R100 ;  /* 0x00008f00b5187a23 */ /* 0x000fe20000010864 */
[----:B------:R-:W2:Y:S01]  /*7b00*/  MUFU.EX2 R29, R29 ;  /* 0x0000001d001d7308 */ /* 0x000ea20000000800 */
[----:B------:R-:W-:-:S02]  /*7b10*/  FMUL.FTZ R33, R33, c[0x0][0x23c] ;  /* 0x00008f0021217a20 */ /* 0x000fc40000410000 */
[----:B------:R-:W-:Y:S02]  /*7b20*/  FMUL.FTZ R31, R31, c[0x0][0x23c] ;  /* 0x00008f001f1f7a20 */ /* 0x000fe40000410000 */
[----:B------:R-:W-:Y:S02]  /*7b30*/  FFMA.FTZ R2, R179, c[0x0][0x23c], -R34 ;  /* 0x00008f00b3027a23 */ /* 0x000fe40000010822 */
[----:B------:R-:W-:Y:S01]  /*7b40*/  FFMA.FTZ R110, R109, c[0x0][0x23c], -R100 ;  /* 0x00008f006d6e7a23 */ /* 0x000fe20000010864 */
[----:B------:R-:W-:Y:S01]  /*7b50*/  MUFU.EX2 R25, R25 ;  /* 0x0000001900197308 */ /* 0x000fe20000000800 */
[----:B------:R-:W-:Y:S02]  /*7b60*/  FFMA.FTZ R116, R115, c[0x0][0x23c], -R34 ;  /* 0x00008f0073747a23 */ /* 0x000fe40000010822 */
[--C-:B------:R-:W-:Y:S02]  /*7b70*/  FFMA.FTZ R109, R175, c[0x0][0x23c], -R100.reuse ;  /* 0x00008f00af6d7a23 */ /* 0x100fe40000010864 */
[----:B------:R-:W-:-:S02]  /*7b80*/  FFMA.FTZ R101, R177, c[0x0][0x23c], -R100 ;  /* 0x00008f00b1657a23 */ /* 0x000fc40000010864 */
[----:B------:R-:W-:Y:S01]  /*7b90*/  FFMA.FTZ R112, R21, c[0x0][0x23c], -R100 ;  /* 0x00008f0015707a23 */ /* 0x000fe20000010864 */
[----:B------:R-:W-:Y:S01]  /*7ba0*/  MUFU.EX2 R24, R24 ;  /* 0x0000001800187308 */ /* 0x000fe20000000800 */
[----:B--2---:R-:W-:Y:S01]  /*7bb0*/  F2FP.PACK_AB R4, R29, R30 ;  /* 0x0000001e1d04723e */ /* 0x004fe200000000ff */
[--C-:B------:R-:W-:Y:S02]  /*7bc0*/  FFMA.FTZ R121, R121, c[0x0][0x23c], -R34.reuse ;  /* 0x00008f0079797a23 */ /* 0x100fe40000010822 */
[--C-:B------:R-:W-:Y:S02]  /*7bd0*/  FFMA.FTZ R115, R173, c[0x0][0x23c], -R34.reuse ;  /* 0x00008f00ad737a23 */ /* 0x100fe40000010822 */
[----:B------:R-:W-:Y:S02]  /*7be0*/  FFMA.FTZ R114, R23, c[0x0][0x23c], -R34 ;  /* 0x00008f0017727a23 */ /* 0x000fe40000010822 */
[----:B------:R-:W-:Y:S01]  /*7bf0*/  MUFU.EX2 R28, R28 ;  /* 0x0000001c001c7308 */ /* 0x000fe20000000800 */
[----:B------:R-:W-:Y:S01]  /*7c00*/  LDSM.16.MT88.4 R20, [R139+0xa800] ;  /* 0x00a800008b14783b */ /* 0x000fe20000004200 */
[----:B------:R-:W-:-:S02]  /*7c10*/  FFMA.FTZ R120, R123, c[0x0][0x23c], -R100 ;  /* 0x00008f007b787a23 */ /* 0x000fc40000010864 */
[----:B------:R-:W-:Y:S02]  /*7c20*/  FFMA.FTZ R124, R111, c[0x0][0x23c], -R34 ;  /* 0x00008f006f7c7a23 */ /* 0x000fe40000010822 */
[--C-:B------:R-:W-:Y:S02]  /*7c30*/  FFMA.FTZ R123, R169, c[0x0][0x23c], -R100.reuse ;  /* 0x00008f00a97b7a23 */ /* 0x100fe40000010864 */
[----:B------:R-:W2:Y:S01]  /*7c40*/  MUFU.EX2 R0, R0 ;  /* 0x0000000000007308 */ /* 0x000ea20000000800 */
[--C-:B------:R-:W-:Y:S02]  /*7c50*/  FFMA.FTZ R118, R171, c[0x0][0x23c], -R100.reuse ;  /* 0x00008f00ab767a23 */ /* 0x100fe40000010864 */
[----:B------:R-:W-:Y:S02]  /*7c60*/  FFMA.FTZ R125, R125, c[0x0][0x23c], -R100 ;  /* 0x00008f007d7d7a23 */ /* 0x000fe40000010864 */
[--C-:B------:R-:W-:Y:S02]  /*7c70*/  FFMA.FTZ R119, R119, c[0x0][0x23c], -R34.reuse ;  /* 0x00008f0077777a23 */ /* 0x100fe40000010822 */
[--C-:B------:R-:W-:Y:S01]  /*7c80*/  FFMA.FTZ R111, R113, c[0x0][0x23c], -R34.reuse ;  /* 0x00008f00716f7a23 */ /* 0x100fe20000010822 */
[----:B------:R3:W-:Y:S01]  /*7c90*/  MUFU.EX2 R3, R6 ;  /* 0x0000000600037308 */ /* 0x0007e20000000800 */
[----:B------:R-:W-:-:S02]  /*7ca0*/  FFMA.FTZ R122, R117, c[0x0][0x23c], -R34 ;  /* 0x00008f00757a7a23 */ /* 0x000fc40000010822 */
[--C-:B------:R-:W-:Y:S02]  /*7cb0*/  FFMA.FTZ R106, R106, c[0x0][0x23c], -R100.reuse ;  /* 0x00008f006a6a7a23 */ /* 0x100fe40000010864 */
[--C-:B------:R-:W-:Y:S02]  /*7cc0*/  FFMA.FTZ R107, R107, c[0x0][0x23c], -R100.reuse ;  /* 0x00008f006b6b7a23 */ /* 0x100fe40000010864 */
[--C-:B------:R-:W-:Y:S01]  /*7cd0*/  FFMA.FTZ R108, R108, c[0x0][0x23c], -R100.reuse ;  /* 0x00008f006c6c7a23 */ /* 0x100fe20000010864 */
[----:B------:R-:W4:Y:S01]  /*7ce0*/  MUFU.EX2 R33, R33 ;  /* 0x0000002100217308 */ /* 0x000f220000000800 */
[----:B--2---:R-:W-:Y:S01]  /*7cf0*/  F2FP.PACK_AB R5, R0, R28 ;  /* 0x0000001c0005723e */ /* 0x004fe200000000ff */
[----:B------:R-:W-:Y:S02]  /*7d00*/  FFMA.FTZ R103, R103, c[0x0][0x23c], -R100 ;  /* 0x00008f0067677a23 */ /* 0x000fe40000010864 */
[--C-:B------:R-:W-:Y:S02]  /*7d10*/  FFMA.FTZ R100, R105, c[0x0][0x23c], -R34.reuse ;  /* 0x00008f0069647a23 */ /* 0x100fe40000010822 */
[----:B------:R-:W-:-:S02]  /*7d20*/  FFMA.FTZ R105, R104, c[0x0][0x23c], -R34 ;  /* 0x00008f0068697a23 */ /* 0x000fc40000010822 */
[----:B------:R-:W2:Y:S01]  /*7d30*/  MUFU.EX2 R31, R31 ;  /* 0x0000001f001f7308 */ /* 0x000ea20000000800 */
[----:B---3--:R-:W-:Y:S01]  /*7d40*/  F2FP.PACK_AB R6, R24, R25 ;  /* 0x000000191806723e */ /* 0x008fe200000000ff */
[--C-:B------:R-:W-:Y:S02]  /*7d50*/  FFMA.FTZ R35, R35, c[0x0][0x23c], -R34.reuse ;  /* 0x00008f0023237a23 */ /* 0x100fe40000010822 */
[----:B------:R-:W-:-:S04]  /*7d60*/  FFMA.FTZ R32, R32, c[0x0][0x23c], -R34 ;  /* 0x00008f0020207a23 */ /* 0x000fc80000010822 */
[----:B------:R-:W3:Y:S01]  /*7d70*/  MUFU.EX2 R2, R2 ;  /* 0x0000000200027308 */ /* 0x000ee20000000800 */
[-C--:B----4-:R-:W-:Y:S02]  /*7d80*/  FMUL.FTZ R40, R40, R33.reuse ;  /* 0x0000002128287220 */ /* 0x090fe40000410000 */
[-C--:B------:R-:W-:Y:S02]  /*7d90*/  FMUL.FTZ R41, R41, R33.reuse ;  /* 0x0000002129297220 */ /* 0x080fe40000410000 */
[-C--:B------:R-:W-:Y:S02]  /*7da0*/  FMUL.FTZ R44, R44, R33.reuse ;  /* 0x000000212c2c7220 */ /* 0x080fe40000410000 */
[----:B------:R-:W-:Y:S01]  /*7db0*/  FMUL.FTZ R45, R45, R33 ;  /* 0x000000212d2d7220 */ /* 0x000fe20000410000 */
[----:B------:R-:W-:Y:S01]  /*7dc0*/  MUFU.EX2 R110, R110 ;  /* 0x0000006e006e7308 */ /* 0x000fe20000000800 */
[-C--:B--2---:R-:W-:Y:S02]  /*7dd0*/  FMUL.FTZ R42, R42, R31.reuse ;  /* 0x0000001f2a2a7220 */ /* 0x084fe40000410000 */
[----:B------:R-:W-:-:S02]  /*7de0*/  FMUL.FTZ R43, R43, R31 ;  /* 0x0000001f2b2b7220 */ /* 0x000fc40000410000 */
[-C--:B------:R-:W-:Y:S02]  /*7df0*/  FMUL.FTZ R46, R46, R31.reuse ;  /* 0x0000001f2e2e7220 */ /* 0x080fe40000410000 */
[----:B------:R-:W-:Y:S01]  /*7e00*/  FMUL.FTZ R47, R47, R31 ;  /* 0x0000001f2f2f7220 */ /* 0x000fe20000410000 */
[----:B---3--:R-:W-:Y:S01]  /*7e10*/  F2FP.PACK_AB R7, R2, R3 ;  /* 0x000000030207723e */ /* 0x008fe200000000ff */
[-C--:B------:R-:W-:Y:S01]  /*7e20*/  FMUL.FTZ R96, R96, R33.reuse ;  /* 0x0000002160607220 */ /* 0x080fe20000410000 */
[----:B------:R-:W2:Y:S01]  /*7e30*/  MUFU.EX2 R109, R109 ;  /* 0x0000006d006d7308 */ /* 0x000ea20000000800 */
[----:B------:R-:W-:Y:S02]  /*7e40*/  FMUL.FTZ R97, R97, R33 ;  /* 0x0000002161617220 */ /* 0x000fe40000410000 */
[-C--:B------:R-:W-:Y:S02]  /*7e50*/  FMUL.FTZ R98, R98, R31.reuse ;  /* 0x0000001f62627220 */ /* 0x080fe40000410000 */
[----:B------:R-:W-:Y:S01]  /*7e60*/  HMMA.16816.F32 R40, R4, R12, R40 ;  /* 0x0000000c0428723c */ /* 0x000fe20000001828 */
[----:B------:R-:W-:-:S02]  /*7e70*/  FMUL.FTZ R99, R99, R31 ;  /* 0x0000001f63637220 */ /* 0x000fc40000410000 */
[-C--:B------:R-:W-:Y:S01]  /*7e80*/  FMUL.FTZ R36, R36, R33.reuse ;  /* 0x0000002124247220 */ /* 0x080fe20000410000 */
[----:B------:R-:W-:Y:S01]  /*7e90*/  MUFU.EX2 R101, R101 ;  /* 0x0000006500657308 */ /* 0x000fe20000000800 */
[----:B------:R-:W-:Y:S02]  /*7ea0*/  FMUL.FTZ R37, R37, R33 ;  /* 0x0000002125257220 */ /* 0x000fe40000410000 */
[-C--:B------:R-:W-:Y:S01]  /*7eb0*/  FMUL.FTZ R38, R38, R31.reuse ;  /* 0x0000001f26267220 */ /* 0x080fe20000410000 */
[----:B------:R-:W-:Y:S01]  /*7ec0*/  HMMA.16816.F32 R44, R4, R14, R44 ;  /* 0x0000000e042c723c */ /* 0x000fe2000000182c */
[----:B------:R-:W-:Y:S01]  /*7ed0*/  FMUL.FTZ R39, R39, R31 ;  /* 0x0000001f27277220 */ /* 0x000fe20000410000 */
[----:B------:R-:W3:Y:S01]  /*7ee0*/  LDSM.16.MT88.4 R12, [R135+0x8000] ;  /* 0x00800000870c783b */ /* 0x000ee20000004200 */
[-C--:B------:R-:W-:Y:S01]  /*7ef0*/  FMUL.FTZ R56, R56, R33.reuse ;  /* 0x0000002138387220 */ /* 0x080fe20000410000 */
[----:B------:R-:W-:Y:S01]  /*7f00*/  MUFU.EX2 R112, R112 ;  /* 0x0000007000707308 */ /* 0x000fe20000000800 */
[----:B------:R-:W-:-:S02]  /*7f10*/  FMUL.FTZ R57, R57, R33 ;  /* 0x0000002139397220 */ /* 0x000fc40000410000 */
[-C--:B------:R-:W-:Y:S01]  /*7f20*/  FMUL.FTZ R58, R58, R31.reuse ;  /* 0x0000001f3a3a7220 */ /* 0x080fe20000410000 */
[C---:B-1----:R-:W-:Y:S01]  /*7f30*/  HMMA.16816.F32 R96, R4.reuse, R8, R96 ;  /* 0x000000080460723c */ /* 0x042fe20000001860 */
[----:B------:R-:W-:Y:S02]  /*7f40*/  FMUL.FTZ R59, R59, R31 ;  /* 0x0000001f3b3b7220 */ /* 0x000fe40000410000 */
[-C--:B------:R-:W-:Y:S01]  /*7f50*/  FMUL.FTZ R60, R60, R33.reuse ;  /* 0x000000213c3c7220 */ /* 0x080fe20000410000 */
[----:B------:R-:W-:Y:S01]  /*7f60*/  MUFU.EX2 R121, R121 ;  /* 0x0000007900797308 */ /* 0x000fe20000000800 */
[----:B------:R-:W-:Y:S02]  /*7f70*/  FMUL.FTZ R61, R61, R33 ;  /* 0x000000213d3d7220 */ /* 0x000fe40000410000 */
[-C--:B------:R-:W-:Y:S01]  /*7f80*/  FMUL.FTZ R62, R62, R31.reuse ;  /* 0x0000001f3e3e7220 */ /* 0x080fe20000410000 */
[----:B------:R-:W-:Y:S01]  /*7f90*/  HMMA.16816.F32 R36, R4, R10, R36 ;  /* 0x0000000a0424723c */ /* 0x000fe20000001824 */
[----:B------:R-:W1:Y:S01]  /*7fa0*/  LDSM.16.MT88.4 R8, [R136+0x8000] ;  /* 0x008000008808783b */ /* 0x000e620000004200 */
[----:B------:R-:W-:-:S02]  /*7fb0*/  FMUL.FTZ R63, R63, R31 ;  /* 0x0000001f3f3f7220 */ /* 0x000fc40000410000 */
[-C--:B------:R-:W-:Y:S01]  /*7fc0*/  FMUL.FTZ R48, R48, R33.reuse ;  /* 0x0000002130307220 */ /* 0x080fe20000410000 */
[----:B------:R-:W4:Y:S01]  /*7fd0*/  MUFU.EX2 R116, R116 ;  /* 0x0000007400747308 */ /* 0x000f220000000800 */
[----:B------:R-:W-:Y:S02]  /*7fe0*/  FMUL.FTZ R49, R49, R33 ;  /* 0x0000002131317220 */ /* 0x000fe40000410000 */
[-C--:B------:R-:W-:Y:S02]  /*7ff0*/  FMUL.FTZ R50, R50, R31.reuse ;  /* 0x0000001f32327220 */ /* 0x080fe40000410000 */
[----:B------:R-:W-:Y:S02]  /*8000*/  FMUL.FTZ R51, R51, R31 ;  /* 0x0000001f33337220 */ /* 0x000fe40000410000 */
[-C--:B------:R-:W-:Y:S01]  /*8010*/  FMUL.FTZ R52, R52, R33.reuse ;  /* 0x0000002134347220 */ /* 0x080fe20000410000 */
[----:B------:R-:W-:Y:S01]  /*8020*/  MUFU.EX2 R115, R115 ;  /* 0x0000007300737308 */ /* 0x000fe20000000800 */
[----:B------:R-:W-:-:S02]  /*8030*/  FMUL.FTZ R53, R53, R33 ;  /* 0x0000002135357220 */ /* 0x000fc40000410000 */
[-C--:B------:R-:W-:Y:S02]  /*8040*/  FMUL.FTZ R54, R54, R31.reuse ;  /* 0x0000001f36367220 */ /* 0x080fe40000410000 */
[----:B------:R-:W-:Y:S02]  /*8050*/  FMUL.FTZ R55, R55, R31 ;  /* 0x0000001f37377220 */ /* 0x000fe40000410000 */
[-C--:B------:R-:W-:Y:S01]  /*8060*/  FMUL.FTZ R72, R72, R33.reuse ;  /* 0x0000002148487220 */ /* 0x080fe20000410000 */
[----:B------:R-:W5:Y:S01]  /*8070*/  MUFU.EX2 R114, R114 ;  /* 0x0000007200727308 */ /* 0x000f620000000800 */
[----:B------:R-:W-:Y:S02]  /*8080*/  FMUL.FTZ R73, R73, R33 ;  /* 0x0000002149497220 */ /* 0x000fe40000410000 */
[-C--:B------:R-:W-:Y:S01]  /*8090*/  FMUL.FTZ R74, R74, R31.reuse ;  /* 0x0000001f4a4a7220 */ /* 0x080fe20000410000 */
[----:B---3--:R-:W-:Y:S01]  /*80a0*/  HMMA.16816.F32 R56, R4, R12, R56 ;  /* 0x0000000c0438723c */ /* 0x008fe20000001838 */
[----:B------:R-:W-:-:S02]  /*80b0*/  FMUL.FTZ R75, R75, R31 ;  /* 0x0000001f4b4b7220 */ /* 0x000fc40000410000 */
[-C--:B------:R-:W-:Y:S01]  /*80c0*/  FMUL.FTZ R92, R92, R33.reuse ;  /* 0x000000215c5c7220 */ /* 0x080fe20000410000 */
[----:B------:R-:W-:Y:S01]  /*80d0*/  MUFU.EX2 R120, R120 ;  /* 0x0000007800787308 */ /* 0x000fe20000000800 */
[----:B------:R-:W-:Y:S02]  /*80e0*/  FMUL.FTZ R93, R93, R33 ;  /* 0x000000215d5d7220 */ /* 0x000fe40000410000 */
[-C--:B------:R-:W-:Y:S01]  /*80f0*/  FMUL.FTZ R94, R94, R31.reuse ;  /* 0x0000001f5e5e7220 */ /* 0x080fe20000410000 */
[----:B------:R-:W-:Y:S01]  /*8100*/  HMMA.16816.F32 R60, R4, R14, R60 ;  /* 0x0000000e043c723c */ /* 0x000fe2000000183c */
[----:B------:R-:W3:Y:S01]  /*8110*/  LDSM.16.MT88.4 R12, [R137+0xa000] ;  /* 0x00a00000890c783b */ /* 0x000ee20000004200 */
[----:B------:R-:W-:Y:S02]  /*8120*/  FMUL.FTZ R95, R95, R31 ;  /* 0x0000001f5f5f7220 */ /* 0x000fe40000410000 */
[-C--:B------:R-:W-:Y:S01]  /*8130*/  FMUL.FTZ R64, R64, R33.reuse ;  /* 0x0000002140407220 */ /* 0x080fe20000410000 */
[----:B------:R-:W2:Y:S01]  /*8140*/  MUFU.EX2 R123, R123 ;  /* 0x0000007b007b7308 */ /* 0x000ea20000000800 */
[----:B------:R-:W-:-:S02]  /*8150*/  FMUL.FTZ R65, R65, R33 ;  /* 0x0000002141417220 */ /* 0x000fc40000410000 */
[C---:B-1----:R-:W-:Y:S01]  /*8160*/  HMMA.16816.F32 R48, R4.reuse, R8, R48 ;  /* 0x000000080430723c */ /* 0x042fe20000001830 */
[-C--:B------:R-:W-:Y:S02]  /*8170*/  FMUL.FTZ R66, R66, R31.reuse ;  /* 0x0000001f42427220 */ /* 0x080fe40000410000 */
[----:B------:R-:W-:Y:S02]  /*8180*/  FMUL.FTZ R67, R67, R31 ;  /* 0x0000001f43437220 */ /* 0x000fe40000410000 */
[-C--:B------:R-:W-:Y:S01]  /*8190*/  FMUL.FTZ R68, R68, R33.reuse ;  /* 0x0000002144447220 */ /* 0x080fe20000410000 */
[----:B------:R-:W-:Y:S01]  /*81a0*/  MUFU.EX2 R118, R118 ;  /* 0x0000007600767308 */ /* 0x000fe20000000800 */
[----:B------:R-:W-:Y:S01]  /*81b0*/  FMUL.FTZ R69, R69, R33 ;  /* 0x0000002145457220 */ /* 0x000fe20000410000 */
[----:B------:R-:W-:Y:S01]  /*81c0*/  HMMA.16816.F32 R52, R4, R10, R52 ;  /* 0x0000000a0434723c */ /* 0x000fe20000001834 */
[----:B------:R-:W1:Y:S01]  /*81d0*/  LDSM.16.MT88.4 R8, [R139+0xa000] ;  /* 0x00a000008b08783b */ /* 0x000e620000004200 */
[----:B------:R-:W-:-:S02]  /*81e0*/  FMUL.FTZ R70, R70, R31 ;  /* 0x0000001f46467220 */ /* 0x000fc40000410000 */
[----:B------:R-:W-:Y:S02]  /*81f0*/  FMUL.FTZ R71, R71, R31 ;  /* 0x0000001f47477220 */ /* 0x000fe40000410000 */
[-C--:B------:R-:W-:Y:S01]  /*8200*/  FMUL.FTZ R88, R88, R33.reuse ;  /* 0x0000002158587220 */ /* 0x080fe20000410000 */
[----:B------:R-:W-:Y:S01]  /*8210*/  MUFU.EX2 R125, R125 ;  /* 0x0000007d007d7308 */ /* 0x000fe20000000800 */
        /* <DEDUP_REMOVED lines=9> */
[----:B------:R-:W1:Y:S01]  /*82b0*/  MUFU.EX2 R124, R124 ;  /* 0x0000007c007c7308 */ /* 0x000e620000000800 */
[----:B------:R-:W-:Y:S01]  /*82c0*/  FMUL.FTZ R77, R77, R33 ;  /* 0x000000214d4d7220 */ /* 0x000fe20000410000 */
[----:B---3--:R-:W-:Y:S01]  /*82d0*/  HMMA.16816.F32 R72, R4, R12, R72 ;  /* 0x0000000c0448723c */ /* 0x008fe20000001848 */
[-C--:B------:R-:W-:Y:S02]  /*82e0*/  FMUL.FTZ R78, R78, R31.reuse ;  /* 0x0000001f4e4e7220 */ /* 0x080fe40000410000 */
[----:B------:R-:W-:-:S02]  /*82f0*/  FMUL.FTZ R79, R79, R31 ;  /* 0x0000001f4f4f7220 */ /* 0x000fc40000410000 */
[-C--:B------:R-:W-:Y:S01]  /*8300*/  FMUL.FTZ R80, R80, R33.reuse ;  /* 0x0000002150507220 */ /* 0x080fe20000410000 */
[----:B------:R-:W-:Y:S01]  /*8310*/  MUFU.EX2 R111, R111 ;  /* 0x0000006f006f7308 */ /* 0x000fe20000000800 */
[----:B------:R-:W-:Y:S01]  /*8320*/  FMUL.FTZ R81, R81, R33 ;  /* 0x0000002151517220 */ /* 0x000fe20000410000 */
[C---:B------:R-:W-:Y:S01]  /*8330*/  HMMA.16816.F32 R92, R4.reuse, R14, R92 ;  /* 0x0000000e045c723c */ /* 0x040fe2000000185c */
[----:B------:R-:W3:Y:S01]  /*8340*/  LDSM.16.MT88.4 R12, [R135+0xa000] ;  /* 0x00a00000870c783b */ /* 0x000ee20000004200 */
[-C--:B------:R-:W-:Y:S02]  /*8350*/  FMUL.FTZ R82, R82, R31.reuse ;  /* 0x0000001f52527220 */ /* 0x080fe40000410000 */
[-C--:B------:R-:W-:Y:S02]  /*8360*/  FMUL.FTZ R83, R83, R31.reuse ;  /* 0x0000001f53537220 */ /* 0x080fe40000410000 */
[----:B------:R-:W2:Y:S01]  /*8370*/  MUFU.EX2 R122, R122 ;  /* 0x0000007a007a7308 */ /* 0x000ea20000000800 */
[----:B------:R-:W-:Y:S01]  /*8380*/  FFMA.FTZ R31, R165, R31, R28 ;  /* 0x0000001fa51f7223 */ /* 0x000fe2000001001c */
[----:B-1----:R-:W-:Y:S03]  /*8390*/  HMMA.16816.F32 R64, R4, R8, R64 ;  /* 0x000000080440723c */ /* 0x002fe60000001840 */
[----:B------:R-:W-:-:S03]  /*83a0*/  FADD.FTZ R0, R0, R31 ;  /* 0x0000001f00007221 */ /* 0x000fc60000010000 */
[----:B------:R-:W-:Y:S02]  /*83b0*/  MUFU.EX2 R106, R106 ;  /* 0x0000006a006a7308 */ /* 0x000fe40000000800 */
[C---:B------:R-:W-:Y:S01]  /*83c0*/  HMMA.16816.F32 R68, R4.reuse, R10, R68 ;  /* 0x0000000a0444723c */ /* 0x040fe20000001844 */
[----:B------:R-:W1:Y:S05]  /*83d0*/  LDSM.16.MT88.4 R8, [R136+0xa000] ;  /* 0x00a000008808783b */ /* 0x000e6a0000004200 */
[----:B------:R-:W1:Y:S08]  /*83e0*/  MUFU.EX2 R107, R107 ;  /* 0x0000006b006b7308 */ /* 0x000e700000000800 */
[----:B------:R-:W-:Y:S08]  /*83f0*/  MUFU.EX2 R108, R108 ;  /* 0x0000006c006c7308 */ /* 0x000ff00000000800 */
[----:B------:R-:W-:Y:S01]  /*8400*/  MUFU.EX2 R103, R103 ;  /* 0x0000006700677308 */ /* 0x000fe20000000800 */
[C---:B---3--:R-:W-:Y:S07]  /*8410*/  HMMA.16816.F32 R88, R4.reuse, R12, R88 ;  /* 0x0000000c0458723c */ /* 0x048fee0000001858 */
[----:B------:R-:W-:Y:S01]  /*8420*/  MUFU.EX2 R100, R100 ;  /* 0x0000006400647308 */ /* 0x000fe20000000800 */
[C---:B------:R-:W-:Y:S01]  /*8430*/  HMMA.16816.F32 R84, R4.reuse, R14, R84 ;  /* 0x0000000e0454723c */ /* 0x040fe20000001854 */
[----:B------:R-:W3:Y:S06]  /*8440*/  LDSM.16.MT88.4 R12, [R139+0x8800] ;  /* 0x008800008b0c783b */ /* 0x000eec0000004200 */
[----:B------:R-:W2:Y:S01]  /*8450*/  MUFU.EX2 R105, R105 ;  /* 0x0000006900697308 */ /* 0x000ea20000000800 */
[C---:B-1----:R-:W-:Y:S07]  /*8460*/  HMMA.16816.F32 R76, R4.reuse, R8, R76 ;  /* 0x00000008044c723c */ /* 0x042fee000000184c */
[----:B------:R-:W-:Y:S01]  /*8470*/  MUFU.EX2 R35, R35 ;  /* 0x0000002300237308 */ /* 0x000fe20000000800 */
[----:B------:R-:W-:Y:S01]  /*8480*/  HMMA.16816.F32 R80, R4, R10, R80 ;  /* 0x0000000a0450723c */ /* 0x000fe20000001850 */
[----:B------:R-:W1:Y:S06]  /*8490*/  LDSM.16.MT88.4 R8, [R137+0x8800] ;  /* 0x008800008908783b */ /* 0x000e6c0000004200 */
[----:B------:R-:W1:Y:S01]  /*84a0*/  MUFU.EX2 R32, R32 ;  /* 0x0000002000207308 */ /* 0x000e620000000800 */
[----:B--2---:R-:W-:-:S02]  /*84b0*/  F2FP.PACK_AB R4, R109, R110 ;  /* 0x0000006e6d04723e */ /* 0x004fc400000000ff */
[----:B----4-:R-:W-:Y:S02]  /*84c0*/  F2FP.PACK_AB R5, R116, R121 ;  /* 0x000000797405723e */ /* 0x010fe400000000ff */
[----:B------:R-:W-:Y:S02]  /*84d0*/  F2FP.PACK_AB R6, R112, R101 ;  /* 0x000000657006723e */ /* 0x000fe400000000ff */
[----:B-----5:R-:W-:-:S07]  /*84e0*/  F2FP.PACK_AB R7, R114, R115 ;  /* 0x000000737207723e */ /* 0x020fce00000000ff */
[C---:B------:R-:W-:Y:S08]  /*84f0*/  HMMA.16816.F32 R64, R4.reuse, R20, R64 ;  /* 0x000000140440723c */ /* 0x040ff00000001840 */
[C---:B---3--:R-:W-:Y:S08]  /*8500*/  HMMA.16816.F32 R96, R4.reuse, R12, R96 ;  /* 0x0000000c0460723c */ /* 0x048ff00000001860 */
[C---:B------:R-:W-:Y:S01]  /*8510*/  HMMA.16816.F32 R36, R4.reuse, R14, R36 ;  /* 0x0000000e0424723c */ /* 0x040fe20000001824 */
[----:B------:R-:W2:Y:S07]  /*8520*/  LDSM.16.MT88.4 R12, [R136+0x8800] ;  /* 0x00880000880c783b */ /* 0x000eae0000004200 */
[C---:B-1----:R-:W-:Y:S08]  /*8530*/  HMMA.16816.F32 R40, R4.reuse, R8, R40 ;  /* 0x000000080428723c */ /* 0x042ff00000001828 */
[C---:B------:R-:W-:Y:S01]  /*8540*/  HMMA.16816.F32 R44, R4.reuse, R10, R44 ;  /* 0x0000000a042c723c */ /* 0x040fe2000000182c */
[----:B------:R-:W1:Y:S07]  /*8550*/  LDSM.16.MT88.4 R8, [R135+0x8800] ;  /* 0x008800008708783b */ /* 0x000e6e0000004200 */
        /* <DEDUP_REMOVED lines=11> */
[C---:B--2---:R-:W-:Y:S08]  /*8610*/  HMMA.16816.F32 R76, R4.reuse, R12, R76 ;  /* 0x0000000c044c723c */ /* 0x044ff0000000184c */
[C---:B------:R-:W-:Y:S01]  /*8620*/  HMMA.16816.F32 R80, R4.reuse, R14, R80 ;  /* 0x0000000e0450723c */ /* 0x040fe20000001850 */
[----:B------:R-:W2:Y:S07]  /*8630*/  LDSM.16.MT88.4 R12, [R139+0x9000] ;  /* 0x009000008b0c783b */ /* 0x000eae0000004200 */
[C---:B-1----:R-:W-:Y:S08]  /*8640*/  HMMA.16816.F32 R88, R4.reuse, R8, R88 ;  /* 0x000000080458723c */ /* 0x042ff00000001858 */
[----:B------:R-:W-:Y:S01]  /*8650*/  HMMA.16816.F32 R84, R4, R10, R84 ;  /* 0x0000000a0454723c */ /* 0x000fe20000001854 */
[----:B------:R-:W1:Y:S06]  /*8660*/  LDSM.16.MT88.4 R8, [R137+0x9000] ;  /* 0x009000008908783b */ /* 0x000e6c0000004200 */
[----:B------:R-:W-:-:S02]  /*8670*/  F2FP.PACK_AB R4, R123, R120 ;  /* 0x000000787b04723e */ /* 0x000fc400000000ff */
[----:B------:R-:W-:Y:S02]  /*8680*/  F2FP.PACK_AB R5, R124, R119 ;  /* 0x000000777c05723e */ /* 0x000fe400000000ff */
[----:B------:R-:W-:Y:S02]  /*8690*/  F2FP.PACK_AB R6, R125, R118 ;  /* 0x000000767d06723e */ /* 0x000fe400000000ff */
[----:B------:R-:W-:-:S07]  /*86a0*/  F2FP.PACK_AB R7, R122, R111 ;  /* 0x0000006f7a07723e */ /* 0x000fce00000000ff */
[C---:B------:R-:W-:Y:S08]  /*86b0*/  HMMA.16816.F32 R88, R4.reuse, R16, R88 ;  /* 0x000000100458723c */ /* 0x040ff00000001858 */
[C---:B--2---:R-:W-:Y:S08]  /*86c0*/  HMMA.16816.F32 R96, R4.reuse, R12, R96 ;  /* 0x0000000c0460723c */ /* 0x044ff00000001860 */
[C---:B------:R-:W-:Y:S01]  /*86d0*/  HMMA.16816.F32 R36, R4.reuse, R14, R36 ;  /* 0x0000000e0424723c */ /* 0x040fe20000001824 */
[----:B------:R-:W2:Y:S07]  /*86e0*/  LDSM.16.MT88.4 R12, [R136+0x9000] ;  /* 0x00900000880c783b */ /* 0x000eae0000004200 */
[C---:B-1----:R-:W-:Y:S08]  /*86f0*/  HMMA.16816.F32 R40, R4.reuse, R8, R40 ;  /* 0x000000080428723c */ /* 0x042ff00000001828 */
[C---:B------:R-:W-:Y:S01]  /*8700*/  HMMA.16816.F32 R44, R4.reuse, R10, R44 ;  /* 0x0000000a042c723c */ /* 0x040fe2000000182c */
[----:B------:R-:W1:Y:S07]  /*8710*/  LDSM.16.MT88.4 R8, [R135+0x9000] ;  /* 0x009000008708783b */ /* 0x000e6e0000004200 */
        /* <DEDUP_REMOVED lines=17> */
[----:B------:R-:W-:-:S02]  /*8830*/  F2FP.PACK_AB R4, R107, R106 ;  /* 0x0000006a6b04723e */ /* 0x000fc400000000ff */
[----:B------:R-:W-:Y:S02]  /*8840*/  F2FP.PACK_AB R5, R105, R100 ;  /* 0x000000646905723e */ /* 0x000fe400000000ff */
[----:B------:R-:W-:Y:S02]  /*8850*/  F2FP.PACK_AB R6, R103, R108 ;  /* 0x0000006c6706723e */ /* 0x000fe400000000ff */
[----:B------:R-:W-:-:S07]  /*8860*/  F2FP.PACK_AB R7, R32, R35 ;  /* 0x000000232007723e */ /* 0x000fce00000000ff */
[C---:B-1----:R-:W-:Y:S08]  /*8870*/  HMMA.16816.F32 R96, R4.reuse, R8, R96 ;  /* 0x000000080460723c */ /* 0x042ff00000001860 */
[C---:B------:R-:W-:Y:S01]  /*8880*/  HMMA.16816.F32 R36, R4.reuse, R10, R36 ;  /* 0x0000000a0424723c */ /* 0x040fe20000001824 */
[----:B------:R-:W1:Y:S07]  /*8890*/  LDSM.16.MT88.4 R8, [R139+0xb800] ;  /* 0x00b800008b08783b */ /* 0x000e6e0000004200 */
[C---:B------:R-:W-:Y:S08]  /*88a0*/  HMMA.16816.F32 R48, R4.reuse, R16, R48 ;  /* 0x000000100430723c */ /* 0x040ff00000001830 */
[C---:B------:R-:W-:Y:S01]  /*88b0*/  HMMA.16816.F32 R52, R4.reuse, R18, R52 ;  /* 0x000000120434723c */ /* 0x040fe20000001834 */
[----:B------:R-:W3:Y:S07]  /*88c0*/  LDSM.16.MT88.4 R16, [R137+0xb800] ;  /* 0x00b800008910783b */ /* 0x000eee0000004200 */
[C---:B------:R-:W-:Y:S07]  /*88d0*/  HMMA.16816.F32 R40, R4.reuse, R20, R40 ;  /* 0x000000140428723c */ /* 0x040fee0000001828 */
[----:B------:R-:W-:Y:S01]  /*88e0*/  FFMA.FTZ R20, R166, R33, R30 ;  /* 0x00000021a6147223 */ /* 0x000fe2000001001e */
[----:B--2---:R-:W-:Y:S03]  /*88f0*/  HMMA.16816.F32 R56, R4, R12, R56 ;  /* 0x0000000c0438723c */ /* 0x004fe60000001838 */
[----:B------:R-:W-:-:S04]  /*8900*/  FADD.FTZ R20, R29, R20 ;  /* 0x000000141d147221 */ /* 0x000fc80000010000 */
[----:B------:R-:W-:Y:S01]  /*8910*/  FADD.FTZ R25, R25, R20 ;  /* 0x0000001419197221 */ /* 0x000fe20000010000 */
[C---:B------:R-:W-:Y:S01]  /*8920*/  HMMA.16816.F32 R60, R4.reuse, R14, R60 ;  /* 0x0000000e043c723c */ /* 0x040fe2000000183c */
[----:B------:R-:W2:Y:S07]  /*8930*/  LDSM.16.MT88.4 R12, [R136+0xb800] ;  /* 0x00b80000880c783b */ /* 0x000eae0000004200 */
[C---:B-1----:R-:W-:Y:S08]  /*8940*/  HMMA.16816.F32 R64, R4.reuse, R8, R64 ;  /* 0x000000080440723c */ /* 0x042ff00000001840 */
[C---:B------:R-:W-:Y:S01]  /*8950*/  HMMA.16816.F32 R68, R4.reuse, R10, R68 ;  /* 0x0000000a0444723c */ /* 0x040fe20000001844 */
[----:B------:R-:W1:Y:S07]  /*8960*/  LDSM.16.MT88.4 R8, [R135+0xb800] ;  /* 0x00b800008708783b */ /* 0x000e6e0000004200 */
[C---:B---3--:R-:W-:Y:S07]  /*8970*/  HMMA.16816.F32 R72, R4.reuse, R16, R72 ;  /* 0x000000100448723c */ /* 0x048fee0000001848 */
[----:B------:R-:W-:Y:S01]  /*8980*/  FADD.FTZ R17, R3, R0 ;  /* 0x0000000003117221 */ /* 0x000fe20000010000 */
[----:B------:R-:W-:Y:S01]  /*8990*/  HMMA.16816.F32 R44, R4, R22, R44 ;  /* 0x00000016042c723c */ /* 0x000fe2000000182c */
[----:B------:R-:W-:-:S02]  /*89a0*/  FADD.FTZ R3, R24, R25 ;  /* 0x0000001918037221 */ /* 0x000fc40000010000 */
[----:B------:R-:W-:Y:S02]  /*89b0*/  FADD.FTZ R2, R2, R17 ;  /* 0x0000001102027221 */ /* 0x000fe40000010000 */
[----:B------:R-:W-:Y:S02]  /*89c0*/  FADD.FTZ R0, R110, R3 ;  /* 0x000000036e007221 */ /* 0x000fe40000010000 */
[----:B------:R-:W-:Y:S01]  /*89d0*/  FADD.FTZ R121, R121, R2 ;  /* 0x0000000279797221 */ /* 0x000fe20000010000 */
[----:B------:R-:W-:Y:S01]  /*89e0*/  HMMA.16816.F32 R92, R4, R18, R92 ;  /* 0x00000012045c723c */ /* 0x000fe2000000185c */
[----:B------:R-:W-:Y:S01]  /*89f0*/  FADD.FTZ R0, R109, R0 ;  /* 0x000000006d007221 */ /* 0x000fe20000010000 */
[----:B------:R-:W-:Y:S01]  /*8a00*/  MOV R2, R26 ;  /* 0x0000001a00027202 */ /* 0x000fe20000000f00 */
[----:B------:R-:W-:Y:S02]  /*8a10*/  FADD.FTZ R116, R116, R121 ;  /* 0x0000007974747221 */ /* 0x000fe40000010000 */
[----:B------:R-:W-:-:S02]  /*8a20*/  FADD.FTZ R3, R101, R0 ;  /* 0x0000000065037221 */ /* 0x000fc40000010000 */
[----:B------:R-:W-:Y:S01]  /*8a30*/  FADD.FTZ R115, R115, R116 ;  /* 0x0000007473737221 */ /* 0x000fe20000010000 */
[C---:B--2---:R-:W-:Y:S01]  /*8a40*/  HMMA.16816.F32 R76, R4.reuse, R12, R76 ;  /* 0x0000000c044c723c */ /* 0x044fe2000000184c */
        /* <DEDUP_REMOVED lines=15> */
[----:B------:R-:W-:Y:S01]  /*8b40*/  FADD.FTZ R107, R107, R106 ;  /* 0x0000006a6b6b7221 */ /* 0x000fe20000010000 */
[----:B------:R-:W-:Y:S01]  /*8b50*/  MOV R3, R27 ;  /* 0x0000001b00037202 */ /* 0x000fe20000000f00 */
[----:B------:R-:W-:Y:S02]  /*8b60*/  FADD.FTZ R100, R105, R100 ;  /* 0x0000006469647221 */ /* 0x000fe40000010000 */
[----:B------:R-:W-:Y:S02]  /*8b70*/  FADD.FTZ R108, R108, R107 ;  /* 0x0000006b6c6c7221 */ /* 0x000fe40000010000 */
[----:B------:R-:W-:Y:S02]  /*8b80*/  FADD.FTZ R35, R35, R100 ;  /* 0x0000006423237221 */ /* 0x000fe40000010000 */
[----:B------:R-:W-:-:S02]  /*8b90*/  FADD.FTZ R166, R103, R108 ;  /* 0x0000006c67a67221 */ /* 0x000fc40000010000 */
[----:B------:R-:W-:-:S08]  /*8ba0*/  FADD.FTZ R165, R32, R35 ;  /* 0x0000002320a57221 */ /* 0x000fd00000010000 */
.L_x_5875:
        /* <DEDUP_REMOVED lines=11> */
.L_x_5887:
        /* <DEDUP_REMOVED lines=65> */
.L_x_5884:
        /* <DEDUP_REMOVED lines=41> */
[----:B------:R-:W-:Y:S01]  /*9300*/  @!P3 LEA.HI.X R169, R103, R167, R100, 0x1, P1 ;  /* 0x000000a767a9b211 */ /* 0x000fe200008f0c64 */
[----:B------:R-:W-:Y:S01]  /*9310*/  IMAD.MOV.U32 R167, RZ, RZ, R3 ;  /* 0x000000ffffa77224 */ /* 0x000fe200078e0003 */
[----:B------:R-:W-:Y:S01]  /*9320*/  ISETP.GT.AND P1, PT, R154, R147, PT ;  /* 0x000000939a00720c */ /* 0x000fe20003f24270 */
        /* <DEDUP_REMOVED lines=28> */
[C---:B---3--:R-:W-:Y:S08]  /*94f0*/  HMMA.16816.F32 R4, R104.reuse, R108, RZ ;  /* 0x0000006c6804723c */ /* 0x048ff000000018ff */
[C---:B------:R-:W-:Y:S01]  /*9500*/  HMMA.16816.F32 R8, R104.reuse, R110, RZ ;  /* 0x0000006e6808723c */ /* 0x040fe200000018ff */
[----:B------:R-:W-:Y:S07]  /*9510*/  LDSM.16.M88.4 R108, [R143] ;  /* 0x000000008f6c783b */ /* 0x000fee0000000200 */
[C---:B----4-:R-:W-:Y:S08]  /*9520*/  HMMA.16816.F32 R12, R104.reuse, R112, RZ ;  /* 0x00000070680c723c */ /* 0x050ff000000018ff */
[C---:B------:R-:W-:Y:S01]  /*9530*/  HMMA.16816.F32 R16, R104.reuse, R114, RZ ;  /* 0x000000726810723c */ /* 0x040fe200000018ff */
[----:B------:R-:W2:Y:S07]  /*9540*/  LDSM.16.M88.4 R112, [R142] ;  /* 0x000000008e70783b */ /* 0x000eae0000000200 */
[C---:B-----5:R-:W-:Y:S08]  /*9550*/  HMMA.16816.F32 R20, R104.reuse, R116, RZ ;  /* 0x000000746814723c */ /* 0x060ff000000018ff */
[C---:B------:R-:W-:Y:S01]  /*9560*/  HMMA.16816.F32 R24, R104.reuse, R118, RZ ;  /* 0x000000766818723c */ /* 0x040fe200000018ff */
[----:B------:R-:W3:Y:S07]  /*9570*/  LDSM.16.M88.4 R116, [R134] ;  /* 0x000000008674783b */ /* 0x000eee0000000200 */
[C---:B-1----:R-:W-:Y:S08]  /*9580*/  HMMA.16816.F32 R28, R104.reuse, R120, RZ ;  /* 0x00000078681c723c */ /* 0x042ff000000018ff */
[----:B------:R-:W-:Y:S01]  /*9590*/  HMMA.16816.F32 R32, R104, R122, RZ ;  /* 0x0000007a6820723c */ /* 0x000fe200000018ff */
[----:B------:R-:W1:Y:S04]  /*95a0*/  LDSM.16.M88.4 R104, [R132] ;  /* 0x000000008468783b */ /* 0x000e680000000200 */
[----:B------:R-:W-:Y:S03]  /*95b0*/  LDSM.16.M88.4 R120, [R138+0x4800] ;  /* 0x004800008a78783b */ /* 0x000fe60000000200 */
[C---:B--2---:R-:W-:Y:S08]  /*95c0*/  HMMA.16816.F32 R4, R108.reuse, R112, R4 ;  /* 0x000000706c04723c */ /* 0x044ff00000001804 */
[C---:B------:R-:W-:Y:S01]  /*95d0*/  HMMA.16816.F32 R8, R108.reuse, R114, R8 ;  /* 0x000000726c08723c */ /* 0x040fe20000001808 */
[----:B------:R-:W-:Y:S07]  /*95e0*/  LDSM.16.M88.4 R112, [R141] ;  /* 0x000000008d70783b */ /* 0x000fee0000000200 */
[C---:B---3--:R-:W-:Y:S08]  /*95f0*/  HMMA.16816.F32 R12, R108.reuse, R116, R12 ;  /* 0x000000746c0c723c */ /* 0x048ff0000000180c */
[C---:B------:R-:W-:Y:S01]  /*9600*/  HMMA.16816.F32 R16, R108.reuse, R118, R16 ;  /* 0x000000766c10723c */ /* 0x040fe20000001810 */
[----:B------:R-:W2:Y:S07]  /*9610*/  LDSM.16.M88.4 R116, [R138+0x4000] ;  /* 0x004000008a74783b */ /* 0x000eae0000000200 */
[C---:B------:R-:W-:Y:S08]  /*9620*/  HMMA.16816.F32 R20, R108.reuse, R124, R20 ;  /* 0x0000007c6c14723c */ /* 0x040ff00000001814 */
[C---:B------:R-:W-:Y:S08]  /*9630*/  HMMA.16816.F32 R24, R108.reuse, R126, R24 ;  /* 0x0000007e6c18723c */ /* 0x040ff00000001818 */
        /* <DEDUP_REMOVED lines=41> */
[----:B------:R-:W2:Y:S04]  /*98d0*/  LDSM.16.M88.4 R108, [R128] ;  /* 0x00000000806c783b */ /* 0x000ea80000000200 */
[----:B------:R-:W3:Y:S03]  /*98e0*/  LDSM.16.M88.4 R112, [R102] ;  /* 0x000000006670783b */ /* 0x000ee60000000200 */
        /* <DEDUP_REMOVED lines=26> */
[----:B------:R-:W-:Y:S04]  /*9a90*/  DEPBAR.LE SB0, 0x0 ;  /* 0x000080000000791a */ /* 0x000fe80000000000 */
[----:B------:R-:W-:Y:S01]  /*9aa0*/  BAR.SYNC.DEFER_BLOCKING 0x0 ;  /* 0x0000000000007b1d */ /* 0x000fe20000010000 */
[C---:B-1----:R-:W-:Y:S08]  /*9ab0*/  HMMA.16816.F32 R4, R104.reuse, R116, R4 ;  /* 0x000000746804723c */ /* 0x042ff00000001804 */
[C---:B------:R-:W-:Y:S08]  /*9ac0*/  HMMA.16816.F32 R8, R104.reuse, R118, R8 ;  /* 0x000000766808723c */ /* 0x040ff00000001808 */
[C---:B------:R-:W-:Y:S08]  /*9ad0*/  HMMA.16816.F32 R12, R104.reuse, R120, R12 ;  /* 0x00000078680c723c */ /* 0x040ff0000000180c */
[C---:B------:R-:W-:Y:S08]  /*9ae0*/  HMMA.16816.F32 R16, R104.reuse, R122, R16 ;  /* 0x0000007a6810723c */ /* 0x040ff00000001810 */
[C---:B--2---:R-:W-:Y:S08]  /*9af0*/  HMMA.16816.F32 R20, R104.reuse, R108, R20 ;  /* 0x0000006c6814723c */ /* 0x044ff00000001814 */
[C---:B------:R-:W-:Y:S08]  /*9b00*/  HMMA.16816.F32 R24, R104.reuse, R110, R24 ;  /* 0x0000006e6818723c */ /* 0x040ff00000001818 */
[C---:B---3--:R-:W-:Y:S08]  /*9b10*/  HMMA.16816.F32 R28, R104.reuse, R112, R28 ;  /* 0x00000070681c723c */ /* 0x048ff0000000181c */
[----:B------:R-:W-:Y:S01]  /*9b20*/  HMMA.16816.F32 R32, R104, R114, R32 ;  /* 0x000000726820723c */ /* 0x000fe20000001820 */
[----:B------:R-:W-:Y:S03]  /*9b30*/  @!UPT UIADD3 URZ, URZ, URZ, URZ ;  /* 0x0000003f3f3ff290 */ /* 0x000fe6000fffe03f */
[----:B------:R-:W-:-:S11]  /*9b40*/  @!P1 BRA `(.L_x_5885) ;  /* 0x000007d000009947 */ /* 0x000fd60003800000 */
[----:B------:R-:W-:Y:S02]  /*9b50*/  MOV R2, UR5 ;  /* 0x0000000500027c02 */ /* 0x000fe40008000f00 */
[----:B------:R-:W-:Y:S01]  /*9b60*/  MOV R100, UR4 ;  /* 0x0000000400647c02 */ /* 0x000fe20008000f00 */
[----:B------:R-:W-:-:S06]  /*9b70*/  @!P0 BRA `(.L_x_5886) ;  /* 0x000003b000008947 */ /* 0x000fcc0003800000 */
[----:B------:R-:W-:Y:S04]  /*9b80*/  IABS R2, c[0x0][0x2d0] ;  /* 0x0000b40000027a13 */ /* 0x000fe80000000000 */
[----:B------:R-:W1:Y:S10]  /*9b90*/  I2F.RP R105, R2 ;  /* 0x0000000200697306 */ /* 0x000e740000209400 */
[----:B-1----:R-:W1:Y:S02]  /*9ba0*/  MUFU.RCP R3, R105 ;  /* 0x0000006900037308 */ /* 0x002e640000001000 */
[----:B-1----:R-:W-:Y:S01]  /*9bb0*/  IADD3 R108, R3, 0xffffffe, RZ ;  /* 0x0ffffffe036c7810 */ /* 0x002fe20007ffe0ff */
[----:B------:R-:W-:Y:S07]  /*9bc0*/  IMAD.SHL.U32 R3, R154, 0x40, RZ ;  /* 0x000000409a037824 */ /* 0x000fee00078e00ff */
[----:B------:R-:W1:Y:S01]  /*9bd0*/  F2I.FTZ.U32.TRUNC.NTZ R109, R108 ;  /* 0x0000006c006d7305 */ /* 0x000e62000021f000 */
[----:B------:R-:W-:Y:S02]  /*9be0*/  IABS R104, R3 ;  /* 0x0000000300687213 */ /* 0x000fe40000000000 */
[C---:B------:R-:W-:Y:S02]  /*9bf0*/  IADD3 R107, R3.reuse, -0x40, RZ ;  /* 0xffffffc0036b7810 */ /* 0x040fe40007ffe0ff */
        /* <DEDUP_REMOVED lines=51> */
.L_x_5886:
[----:B------:R1:W-:Y:S01]  /*9f30*/  @P4 STS.128 [R153+0x4000], RZ ;  /* 0x004000ff99004388 */ /* 0x0003e20000000c00 */
[C---:B------:R-:W-:Y:S02]  /*9f40*/  LEA R114, P2, R2.reuse, R164, 0x1 ;  /* 0x000000a402727211 */ /* 0x040fe400078408ff */
[----:B------:R-:W-:Y:S02]  /*9f50*/  IADD3 R3, P1, R149, R2, RZ ;  /* 0x0000000295037210 */ /* 0x000fe40007f3e0ff */
        /* <DEDUP_REMOVED lines=60> */
.L_x_5885:
[----:B------:R-:W-:Y:S01]  /*a320*/  FMNMX.FTZ R2, R4, R0, !PT ;  /* 0x0000000004027209 */ /* 0x000fe20007810000 */
[----:B-1----:R-:W-:Y:S01]  /*a330*/  LDSM.16.MT88.4 R108, [R137+0x8000] ;  /* 0x00800000896c783b */ /* 0x002fe20000004200 */
        /* <DEDUP_REMOVED lines=47> */
[----:B------:R-:W-:Y:S02]  /*a630*/  FSEL R121, R121, RZ, P1 ;  /* 0x000000ff79797208 */ /* 0x000fe40000800000 */
[----:B------:R-:W-:Y:S01]  /*a640*/  FSETP.NEU.FTZ.AND P1, PT, R2, -INF , PT ;  /* 0xff8000000200780b */ /* 0x000fe20003f3d000 */
[----:B------:R-:W-:Y:S01]  /*a650*/  FMUL.FTZ R101, R0, c[0x0][0x23c] ;  /* 0x00008f0000657a20 */ /* 0x000fe20000410000 */
[----:B------:R-:W2:Y:S01]  /*a660*/  MUFU.EX2 R100, R100 ;  /* 0x0000006400647308 */ /* 0x000ea20000000800 */
[--C-:B------:R-:W-:Y:S01]  /*a670*/  FFMA.FTZ R117, R4, c[0x0][0x23c], -R121.reuse ;  /* 0x00008f0004757a23 */ /* 0x100fe20000010879 */
[----:B------:R-:W-:Y:S01]  /*a680*/  FSEL R119, R119, RZ, P1 ;  /* 0x000000ff77777208 */ /* 0x000fe20000800000 */
[--C-:B------:R-:W-:Y:S01]  /*a690*/  FFMA.FTZ R5, R5, c[0x0][0x23c], -R121.reuse ;  /* 0x00008f0005057a23 */ /* 0x100fe20000010879 */
[----:B------:R-:W-:Y:S01]  /*a6a0*/  ISETP.GT.AND P1, PT, R154, R147, PT ;  /* 0x000000939a00720c */ /* 0x000fe20003f24270 */
[----:B------:R-:W-:Y:S02]  /*a6b0*/  FFMA.FTZ R116, R9, c[0x0][0x23c], -R121 ;  /* 0x00008f0009747a23 */ /* 0x000fe40000010879 */
[--C-:B------:R-:W-:Y:S02]  /*a6c0*/  FFMA.FTZ R6, R6, c[0x0][0x23c], -R119.reuse ;  /* 0x00008f0006067a23 */ /* 0x100fe40000010877 */
[--C-:B------:R-:W-:Y:S01]  /*a6d0*/  FFMA.FTZ R7, R7, c[0x0][0x23c], -R119.reuse ;  /* 0x00008f0007077a23 */ /* 0x100fe20000010877 */
[----:B------:R3:W4:Y:S01]  /*a6e0*/  MUFU.EX2 R0, R101 ;  /* 0x0000006500007308 */ /* 0x0007220000000800 */
[--C-:B------:R-:W-:Y:S02]  /*a6f0*/  FFMA.FTZ R103, R10, c[0x0][0x23c], -R119.reuse ;  /* 0x00008f000a677a23 */ /* 0x100fe40000010877 */
[----:B------:R-:W-:Y:S02]  /*a700*/  FFMA.FTZ R118, R11, c[0x0][0x23c], -R119 ;  /* 0x00008f000b767a23 */ /* 0x000fe40000010877 */
[--C-:B------:R-:W-:Y:S02]  /*a710*/  FFMA.FTZ R124, R28, c[0x0][0x23c], -R121.reuse ;  /* 0x00008f001c7c7a23 */ /* 0x100fe40000010879 */
[----:B------:R-:W-:Y:S02]  /*a720*/  FFMA.FTZ R127, R29, c[0x0][0x23c], -R121 ;  /* 0x00008f001d7f7a23 */ /* 0x000fe40000010879 */
[--C-:B------:R-:W-:Y:S01]  /*a730*/  FFMA.FTZ R126, R30, c[0x0][0x23c], -R119.reuse ;  /* 0x00008f001e7e7a23 */ /* 0x100fe20000010877 */
[----:B------:R-:W-:Y:S01]  /*a740*/  MUFU.EX2 R117, R117 ;  /* 0x0000007500757308 */ /* 0x000fe20000000800 */
[----:B------:R-:W-:Y:S02]  /*a750*/  FFMA.FTZ R169, R31, c[0x0][0x23c], -R119 ;  /* 0x00008f001fa97a23 */ /* 0x000fe40000010877 */
[----:B------:R-:W-:Y:S01]  /*a760*/  LDSM.16.MT88.4 R28, [R139+0x9800] ;  /* 0x009800008b1c783b */ /* 0x000fe20000004200 */
[C---:B--2---:R-:W-:Y:S02]  /*a770*/  FMUL.FTZ R9, R100.reuse, R97 ;  /* 0x0000006164097220 */ /* 0x044fe40000410000 */
[C---:B------:R-:W-:Y:S02]  /*a780*/  FMUL.FTZ R36, R100.reuse, R36 ;  /* 0x0000002464247220 */ /* 0x040fe40000410000 */
[C---:B------:R-:W-:Y:S02]  /*a790*/  FMUL.FTZ R37, R100.reuse, R37 ;  /* 0x0000002564257220 */ /* 0x040fe40000410000 */
[----:B------:R-:W2:Y:S01]  /*a7a0*/  MUFU.EX2 R5, R5 ;  /* 0x0000000500057308 */ /* 0x000ea20000000800 */
[C---:B------:R-:W-:Y:S02]  /*a7b0*/  FMUL.FTZ R40, R100.reuse, R40 ;  /* 0x0000002864287220 */ /* 0x040fe40000410000 */
[----:B------:R-:W-:Y:S02]  /*a7c0*/  FMUL.FTZ R41, R100, R41 ;  /* 0x0000002964297220 */ /* 0x000fe40000410000 */
[--C-:B---3--:R-:W-:Y:S02]  /*a7d0*/  FFMA.FTZ R101, R8, c[0x0][0x23c], -R121.reuse ;  /* 0x00008f0008657a23 */ /* 0x108fe40000010879 */
[----:B------:R-:W-:Y:S02]  /*a7e0*/  FMUL.FTZ R8, R100, R96 ;  /* 0x0000006064087220 */ /* 0x000fe40000410000 */
[C---:B----4-:R-:W-:Y:S01]  /*a7f0*/  FMUL.FTZ R10, R0.reuse, R98 ;  /* 0x00000062000a7220 */ /* 0x050fe20000410000 */
[----:B------:R-:W-:Y:S01]  /*a800*/  MUFU.EX2 R6, R6 ;  /* 0x0000000600067308 */ /* 0x000fe20000000800 */
[C---:B------:R-:W-:Y:S02]  /*a810*/  FMUL.FTZ R11, R0.reuse, R99 ;  /* 0x00000063000b7220 */ /* 0x040fe40000410000 */
[C---:B------:R-:W-:Y:S02]  /*a820*/  FMUL.FTZ R38, R0.reuse, R38 ;  /* 0x0000002600267220 */ /* 0x040fe40000410000 */
[C---:B------:R-:W-:Y:S02]  /*a830*/  FMUL.FTZ R39, R0.reuse, R39 ;  /* 0x0000002700277220 */ /* 0x040fe40000410000 */
        /* <DEDUP_REMOVED lines=24> */
[----:B------:R-:W-:Y:S02]  /*a9c0*/  FFMA.FTZ R170, R32, c[0x0][0x23c], -R121 ;  /* 0x00008f0020aa7a23 */ /* 0x000fe40000010879 */
[----:B------:R-:W-:Y:S02]  /*a9d0*/  FFMA.FTZ R171, R34, c[0x0][0x23c], -R119 ;  /* 0x00008f0022ab7a23 */ /* 0x000fe40000010877 */
        /* <DEDUP_REMOVED lines=15> */
[----:B------:R-:W-:Y:S01]  /*aad0*/  MUFU.EX2 R127, R127 ;  /* 0x0000007f007f7308 */ /* 0x000fe20000000800 */
[C---:B------:R-:W-:Y:S02]  /*aae0*/  FMUL.FTZ R72, R100.reuse, R72 ;  /* 0x0000004864487220 */ /* 0x040fe40000410000 */
[----:B------:R-:W-:Y:S01]  /*aaf0*/  FMUL.FTZ R73, R100, R73 ;  /* 0x0000004964497220 */ /* 0x000fe20000410000 */
[----:B---3--:R-:W-:Y:S01]  /*ab00*/  F2FP.PACK_AB R99, R118, R103 ;  /* 0x000000677663723e */ /* 0x008fe200000000ff */
[C---:B------:R-:W-:Y:S02]  /*ab10*/  FMUL.FTZ R74, R0.reuse, R74 ;  /* 0x0000004a004a7220 */ /* 0x040fe40000410000 */
[----:B------:R-:W-:Y:S02]  /*ab20*/  FMUL.FTZ R75, R0, R75 ;  /* 0x0000004b004b7220 */ /* 0x000fe40000410000 */
[--C-:B------:R-:W-:Y:S01]  /*ab30*/  FFMA.FTZ R120, R12, c[0x0][0x23c], -R121.reuse ;  /* 0x00008f000c787a23 */ /* 0x100fe20000010879 */
[----:B------:R-:W-:Y:S01]  /*ab40*/  MUFU.EX2 R126, R126 ;  /* 0x0000007e007e7308 */ /* 0x000fe20000000800 */
[C---:B-1----:R-:W-:Y:S05]  /*ab50*/  HMMA.16816.F32 R8, R96.reuse, R104, R8 ;  /* 0x000000686008723c */ /* 0x042fea0000001808 */
[C---:B------:R-:W-:Y:S02]  /*ab60*/  FMUL.FTZ R12, R100.reuse, R92 ;  /* 0x0000005c640c7220 */ /* 0x040fe40000410000 */
[----:B------:R-:W-:Y:S01]  /*ab70*/  FFMA.FTZ R123, R13, c[0x0][0x23c], -R121 ;  /* 0x00008f000d7b7a23 */ /* 0x000fe20000010879 */
[C---:B------:R-:W-:Y:S01]  /*ab80*/  HMMA.16816.F32 R36, R96.reuse, R106, R36 ;  /* 0x0000006a6024723c */ /* 0x040fe20000001824 */
[----:B------:R-:W1:Y:S01]  /*ab90*/  LDSM.16.MT88.4 R104, [R135+0x8000] ;  /* 0x008000008768783b */ /* 0x000e620000004200 */
[----:B------:R-:W-:Y:S02]  /*aba0*/  MUFU.EX2 R120, R120 ;  /* 0x0000007800787308 */ /* 0x000fe40000000800 */
[----:B------:R-:W-:Y:S02]  /*abb0*/  FMUL.FTZ R13, R100, R93 ;  /* 0x0000005d640d7220 */ /* 0x000fe40000410000 */
[--C-:B------:R-:W-:Y:S02]  /*abc0*/  FFMA.FTZ R122, R14, c[0x0][0x23c], -R119.reuse ;  /* 0x00008f000e7a7a23 */ /* 0x100fe40000010877 */
[C---:B------:R-:W-:Y:S04]  /*abd0*/  HMMA.16816.F32 R40, R96.reuse, R108, R40 ;  /* 0x0000006c6028723c */ /* 0x040fe80000001828 */
[----:B------:R-:W-:Y:S01]  /*abe0*/  FMUL.FTZ R14, R0, R94 ;  /* 0x0000005e000e7220 */ /* 0x000fe20000410000 */
[----:B------:R-:W2:Y:S01]  /*abf0*/  MUFU.EX2 R123, R123 ;  /* 0x0000007b007b7308 */ /* 0x000ea20000000800 */
[C---:B------:R-:W-:Y:S02]  /*ac00*/  FMUL.FTZ R76, R100.reuse, R76 ;  /* 0x0000004c644c7220 */ /* 0x040fe40000410000 */
[C---:B------:R-:W-:Y:S01]  /*ac10*/  HMMA.16816.F32 R44, R96.reuse, R110, R44 ;  /* 0x0000006e602c723c */ /* 0x040fe2000000182c */
[----:B------:R-:W3:Y:S03]  /*ac20*/  LDSM.16.MT88.4 R108, [R139+0xa000] ;  /* 0x00a000008b6c783b */ /* 0x000ee60000004200 */
[----:B------:R-:W-:Y:S02]  /*ac30*/  FMUL.FTZ R77, R100, R77 ;  /* 0x0000004d644d7220 */ /* 0x000fe40000410000 */
[C---:B------:R-:W-:Y:S01]  /*ac40*/  FMUL.FTZ R78, R0.reuse, R78 ;  /* 0x0000004e004e7220 */ /* 0x040fe20000410000 */
[----:B------:R-:W-:Y:S01]  /*ac50*/  MUFU.EX2 R122, R122 ;  /* 0x0000007a007a7308 */ /* 0x000fe20000000800 */
[C---:B------:R-:W-:Y:S04]  /*ac60*/  HMMA.16816.F32 R48, R96.reuse, R112, R48 ;  /* 0x000000706030723c */ /* 0x040fe80000001830 */
[----:B------:R-:W-:Y:S02]  /*ac70*/  FMUL.FTZ R79, R0, R79 ;  /* 0x0000004f004f7220 */ /* 0x000fe40000410000 */
[----:B------:R-:W-:Y:S02]  /*ac80*/  FFMA.FTZ R125, R19, c[0x0][0x23c], -R119 ;  /* 0x00008f00137d7a23 */ /* 0x000fe40000010877 */
[C---:B------:R-:W-:Y:S01]  /*ac90*/  HMMA.16816.F32 R52, R96.reuse, R114, R52 ;  /* 0x000000726034723c */ /* 0x040fe20000001834 */
[----:B------:R-:W4:Y:S01]  /*aca0*/  LDSM.16.MT88.4 R112, [R137+0xa000] ;  /* 0x00a000008970783b */ /* 0x000f220000004200 */
[----:B------:R-:W-:Y:S02]  /*acb0*/  MUFU.EX2 R169, R169 ;  /* 0x000000a900a97308 */ /* 0x000fe40000000800 */
[C---:B------:R-:W-:Y:S02]  /*acc0*/  FMUL.FTZ R80, R100.reuse, R80 ;  /* 0x0000005064507220 */ /* 0x040fe40000410000 */
[----:B------:R-:W-:Y:S02]  /*acd0*/  FMUL.FTZ R81, R100, R81 ;  /* 0x0000005164517220 */ /* 0x000fe40000410000 */
[C---:B------:R-:W-:Y:S01]  /*ace0*/  FMUL.FTZ R82, R0.reuse, R82 ;  /* 0x0000005200527220 */ /* 0x040fe20000410000 */
[C---:B-1----:R-:W-:Y:S03]  /*acf0*/  HMMA.16816.F32 R56, R96.reuse, R104, R56 ;  /* 0x000000686038723c */ /* 0x042fe60000001838 */
[C---:B------:R-:W-:Y:S01]  /*ad00*/  FMUL.FTZ R83, R0.reuse, R83 ;  /* 0x0000005300537220 */ /* 0x040fe20000410000 */
[----:B------:R-:W-:Y:S01]  /*ad10*/  MUFU.EX2 R125, R125 ;  /* 0x0000007d007d7308 */ /* 0x000fe20000000800 */
[----:B------:R-:W-:Y:S02]  /*ad20*/  FMUL.FTZ R19, R0, R91 ;  /* 0x0000005b00137220 */ /* 0x000fe40000410000 */
[C---:B------:R-:W-:Y:S01]  /*ad30*/  FMUL.FTZ R84, R100.reuse, R84 ;  /* 0x0000005464547220 */ /* 0x040fe20000410000 */
[C---:B------:R-:W-:Y:S01]  /*ad40*/  HMMA.16816.F32 R60, R96.reuse, R106, R60 ;  /* 0x0000006a603c723c */ /* 0x040fe2000000183c */
[----:B------:R-:W1:Y:S03]  /*ad50*/  LDSM.16.MT88.4 R104, [R136+0xa000] ;  /* 0x00a000008868783b */ /* 0x000e660000004200 */
[----:B------:R-:W-:Y:S02]  /*ad60*/  FMUL.FTZ R85, R100, R85 ;  /* 0x0000005564557220 */ /* 0x000fe40000410000 */
[C---:B------:R-:W-:Y:S01]  /*ad70*/  FMUL.FTZ R86, R0.reuse, R86 ;  /* 0x0000005600567220 */ /* 0x040fe20000410000 */
[----:B------:R-:W-:Y:S01]  /*ad80*/  MUFU.EX2 R170, R170 ;  /* 0x000000aa00aa7308 */ /* 0x000fe20000000800 */
[C---:B---3--:R-:W-:Y:S04]  /*ad90*/  HMMA.16816.F32 R64, R96.reuse, R108, R64 ;  /* 0x0000006c6040723c */ /* 0x048fe80000001840 */
[----:B------:R-:W-:Y:S02]  /*ada0*/  FMUL.FTZ R87, R0, R87 ;  /* 0x0000005700577220 */ /* 0x000fe40000410000 */
[----:B------:R-:W-:Y:S02]  /*adb0*/  FFMA.FTZ R117, R100, R166, R117 ;  /* 0x000000a664757223 */ /* 0x000fe40000010075 */
[C---:B------:R-:W-:Y:S01]  /*adc0*/  HMMA.16816.F32 R68, R96.reuse, R110, R68 ;  /* 0x0000006e6044723c */ /* 0x040fe20000001844 */
[----:B------:R-:W-:Y:S03]  /*add0*/  MUFU.EX2 R171, R171 ;  /* 0x000000ab00ab7308 */ /* 0x000fe60000000800 */
[----:B------:R-:W-:Y:S02]  /*ade0*/  FFMA.FTZ R108, R15, c[0x0][0x23c], -R119 ;  /* 0x00008f000f6c7a23 */ /* 0x000fe40000010877 */
[C---:B------:R-:W-:Y:S02]  /*adf0*/  FMUL.FTZ R15, R0.reuse, R95 ;  /* 0x0000005f000f7220 */ /* 0x040fe40000410000 */
[C---:B----4-:R-:W-:Y:S01]  /*ae00*/  HMMA.16816.F32 R72, R96.reuse, R112, R72 ;  /* 0x000000706048723c */ /* 0x050fe20000001848 */
[----:B------:R-:W3:Y:S02]  /*ae10*/  LDSM.16.MT88.4 R92, [R135+0xa000] ;  /* 0x00a00000875c783b */ /* 0x000ee40000004200 */
[----:B------:R-:W4:Y:S01]  /*ae20*/  MUFU.EX2 R113, R108 ;  /* 0x0000006c00717308 */ /* 0x000f220000000800 */
[----:B------:R-:W-:Y:S03]  /*ae30*/  FFMA.FTZ R6, R0, R165, R6 ;  /* 0x000000a500067223 */ /* 0x000fe60000010006 */
[--C-:B------:R-:W-:Y:S01]  /*ae40*/  FFMA.FTZ R112, R16, c[0x0][0x23c], -R121.reuse ;  /* 0x00008f0010707a23 */ /* 0x100fe20000010879 */
[C---:B------:R-:W-:Y:S04]  /*ae50*/  HMMA.16816.F32 R12, R96.reuse, R114, R12 ;  /* 0x00000072600c723c */ /* 0x040fe8000000180c */
[----:B------:R-:W-:Y:S01]  /*ae60*/  FMUL.FTZ R16, R100, R88 ;  /* 0x0000005864107220 */ /* 0x000fe20000410000 */
[----:B--2---:R-:W-:Y:S01]  /*ae70*/  F2FP.PACK_AB R88, R123, R120 ;  /* 0x000000787b58723e */ /* 0x004fe200000000ff */
[----:B------:R-:W-:Y:S01]  /*ae80*/  MUFU.EX2 R112, R112 ;  /* 0x0000007000707308 */ /* 0x000fe20000000800 */
[----:B------:R-:W-:Y:S01]  /*ae90*/  FFMA.FTZ R115, R17, c[0x0][0x23c], -R121 ;  /* 0x00008f0011737a23 */ /* 0x000fe20000010879 */
[C---:B-1----:R-:W-:Y:S04]  /*aea0*/  HMMA.16816.F32 R76, R96.reuse, R104, R76 ;  /* 0x00000068604c723c */ /* 0x042fe8000000184c */
[----:B------:R-:W-:Y:S02]  /*aeb0*/  FFMA.FTZ R114, R18, c[0x0][0x23c], -R119 ;  /* 0x00008f0012727a23 */ /* 0x000fe40000010877 */
[----:B------:R-:W-:Y:S02]  /*aec0*/  FMUL.FTZ R17, R100, R89 ;  /* 0x0000005964117220 */ /* 0x000fe40000410000 */
[----:B------:R-:W1:Y:S01]  /*aed0*/  MUFU.EX2 R115, R115 ;  /* 0x0000007300737308 */ /* 0x000e620000000800 */
[C---:B------:R-:W-:Y:S01]  /*aee0*/  HMMA.16816.F32 R80, R96.reuse, R106, R80 ;  /* 0x0000006a6050723c */ /* 0x040fe20000001850 */
[----:B------:R-:W-:Y:S02]  /*aef0*/  LDSM.16.MT88.4 R104, [R137+0x8800] ;  /* 0x008800008968783b */ /* 0x000fe40000004200 */
[----:B------:R-:W-:Y:S01]  /*af00*/  FMUL.FTZ R18, R0, R90 ;  /* 0x0000005a00127220 */ /* 0x000fe20000410000 */
[----:B----4-:R-:W-:Y:S01]  /*af10*/  F2FP.PACK_AB R89, R113, R122 ;  /* 0x0000007a7159723e */ /* 0x010fe200000000ff */
[----:B------:R-:W-:Y:S01]  /*af20*/  FADD.FTZ R6, R7, R6 ;  /* 0x0000000607067221 */ /* 0x000fe20000010000 */
[----:B------:R-:W-:Y:S03]  /*af30*/  MOV R0, R3 ;  /* 0x0000000300007202 */ /* 0x000fe60000000f00 */
[----:B------:R-:W2:Y:S01]  /*af40*/  LDSM.16.MT88.4 R108, [R139+0x8800] ;  /* 0x008800008b6c783b */ /* 0x000ea20000004200 */
[----:B------:R-:W4:Y:S02]  /*af50*/  MUFU.EX2 R114, R114 ;  /* 0x0000007200727308 */ /* 0x000f240000000800 */
[----:B------:R-:W-:Y:S01]  /*af60*/  FADD.FTZ R7, R103, R6 ;  /* 0x0000000667077221 */ /* 0x000fe20000010000 */
[C---:B---3--:R-:W-:Y:S03]  /*af70*/  HMMA.16816.F32 R16, R96.reuse, R92, R16 ;  /* 0x0000005c6010723c */ /* 0x048fe60000001810 */
[----:B------:R-:W-:Y:S01]  /*af80*/  FADD.FTZ R7, R118, R7 ;  /* 0x0000000776077221 */ /* 0x000fe20000010000 */
[----:B-1----:R-:W-:Y:S04]  /*af90*/  F2FP.PACK_AB R90, R115, R112 ;  /* 0x00000070735a723e */ /* 0x002fe800000000ff */
[----:B------:R-:W-:Y:S01]  /*afa0*/  HMMA.16816.F32 R84, R96, R94, R84 ;  /* 0x0000005e6054723c */ /* 0x000fe20000001854 */
[----:B------:R-:W1:Y:S03]  /*afb0*/  LDSM.16.MT88.4 R92, [R136+0x8800] ;  /* 0x00880000885c783b */ /* 0x000e660000004200 */
[----:B------:R-:W-:Y:S04]  /*afc0*/  FADD.FTZ R122, R122, R7 ;  /* 0x000000077a7a7221 */ /* 0x000fe80000010000 */
[----:B------:R-:W-:Y:S01]  /*afd0*/  FADD.FTZ R113, R113, R122 ;  /* 0x0000007a71717221 */ /* 0x000fe20000010000 */
[----:B------:R-:W3:Y:S03]  /*afe0*/  LDSM.16.MT88.4 R96, [R135+0x8800] ;  /* 0x008800008760783b */ /* 0x000ee60000004200 */
[C---:B----4-:R-:W-:Y:S01]  /*aff0*/  F2FP.PACK_AB R91, R125.reuse, R114 ;  /* 0x000000727d5b723e */ /* 0x050fe200000000ff */
[----:B------:R-:W-:Y:S04]  /*b000*/  FADD.FTZ R114, R114, R113 ;  /* 0x0000007172727221 */ /* 0x000fe80000010000 */
[----:B------:R-:W-:Y:S02]  /*b010*/  FADD.FTZ R125, R125, R114 ;  /* 0x000000727d7d7221 */ /* 0x000fe40000010000 */
[C---:B--2---:R-:W-:Y:S07]  /*b020*/  HMMA.16816.F32 R8, R88.reuse, R108, R8 ;  /* 0x0000006c5808723c */ /* 0x044fee0000001808 */
[--C-:B------:R-:W-:Y:S01]  /*b030*/  FFMA.FTZ R108, R20, c[0x0][0x23c], -R121.reuse ;  /* 0x00008f00146c7a23 */ /* 0x100fe20000010879 */
[C---:B------:R-:W-:Y:S04]  /*b040*/  HMMA.16816.F32 R36, R88.reuse, R110, R36 ;  /* 0x0000006e5824723c */ /* 0x040fe80000001824 */
[----:B------:R-:W-:Y:S01]  /*b050*/  FFMA.FTZ R109, R21, c[0x0][0x23c], -R121 ;  /* 0x00008f00156d7a23 */ /* 0x000fe20000010879 */
[----:B------:R-:W-:Y:S02]  /*b060*/  MUFU.EX2 R108, R108 ;  /* 0x0000006c006c7308 */ /* 0x000fe40000000800 */
[--C-:B------:R-:W-:Y:S01]  /*b070*/  FFMA.FTZ R110, R22, c[0x0][0x23c], -R119.reuse ;  /* 0x00008f00166e7a23 */ /* 0x100fe20000010877 */
[C---:B------:R-:W-:Y:S04]  /*b080*/  HMMA.16816.F32 R40, R88.reuse, R104, R40 ;  /* 0x000000685828723c */ /* 0x040fe80000001828 */
[----:B------:R-:W-:Y:S02]  /*b090*/  FFMA.FTZ R111, R23, c[0x0][0x23c], -R119 ;  /* 0x00008f00176f7a23 */ /* 0x000fe40000010877 */
[----:B------:R-:W-:Y:S01]  /*b0a0*/  LDSM.16.MT88.4 R20, [R135+0xa800] ;  /* 0x00a800008714783b */ /* 0x000fe20000004200 */
[----:B------:R-:W2:Y:S01]  /*b0b0*/  MUFU.EX2 R109, R109 ;  /* 0x0000006d006d7308 */ /* 0x000ea20000000800 */
[C---:B------:R-:W-:Y:S06]  /*b0c0*/  HMMA.16816.F32 R44, R88.reuse, R106, R44 ;  /* 0x0000006a582c723c */ /* 0x040fec000000182c */
[----:B------:R-:W4:Y:S02]  /*b0d0*/  LDSM.16.MT88.4 R104, [R139+0xa800] ;  /* 0x00a800008b68783b */ /* 0x000f240000004200 */
[C---:B-1----:R-:W-:Y:S01]  /*b0e0*/  HMMA.16816.F32 R48, R88.reuse, R92, R48 ;  /* 0x0000005c5830723c */ /* 0x042fe20000001830 */
[----:B------:R-:W-:Y:S07]  /*b0f0*/  MUFU.EX2 R110, R110 ;  /* 0x0000006e006e7308 */ /* 0x000fee0000000800 */
[C---:B------:R-:W-:Y:S01]  /*b100*/  HMMA.16816.F32 R52, R88.reuse, R94, R52 ;  /* 0x0000005e5834723c */ /* 0x040fe20000001834 */
[----:B------:R-:W1:Y:S02]  /*b110*/  LDSM.16.MT88.4 R92, [R137+0xa800] ;  /* 0x00a80000895c783b */ /* 0x000e640000004200 */
[----:B------:R-:W5:Y:S05]  /*b120*/  MUFU.EX2 R111, R111 ;  /* 0x0000006f006f7308 */ /* 0x000f6a0000000800 */
[C---:B---3--:R-:W-:Y:S08]  /*b130*/  HMMA.16816.F32 R56, R88.reuse, R96, R56 ;  /* 0x000000605838723c */ /* 0x048ff00000001838 */
[C---:B------:R-:W-:Y:S01]  /*b140*/  HMMA.16816.F32 R60, R88.reuse, R98, R60 ;  /* 0x00000062583c723c */ /* 0x040fe2000000183c */
[----:B------:R-:W3:Y:S07]  /*b150*/  LDSM.16.MT88.4 R96, [R136+0xa800] ;  /* 0x00a800008860783b */ /* 0x000eee0000004200 */
[C---:B----4-:R-:W-:Y:S07]  /*b160*/  HMMA.16816.F32 R64, R88.reuse, R104, R64 ;  /* 0x000000685840723c */ /* 0x050fee0000001840 */
[--C-:B------:R-:W-:Y:S01]  /*b170*/  FFMA.FTZ R104, R24, c[0x0][0x23c], -R121.reuse ;  /* 0x00008f0018687a23 */ /* 0x100fe20000010879 */
[C---:B------:R-:W-:Y:S04]  /*b180*/  HMMA.16816.F32 R68, R88.reuse, R106, R68 ;  /* 0x0000006a5844723c */ /* 0x040fe80000001844 */
[--C-:B------:R-:W-:Y:S01]  /*b190*/  FFMA.FTZ R105, R25, c[0x0][0x23c], -R121.reuse ;  /* 0x00008f0019697a23 */ /* 0x100fe20000010879 */
[----:B------:R-:W-:Y:S01]  /*b1a0*/  MUFU.EX2 R104, R104 ;  /* 0x0000006800687308 */ /* 0x000fe20000000800 */
[----:B------:R-:W-:Y:S02]  /*b1b0*/  FFMA.FTZ R121, R33, c[0x0][0x23c], -R121 ;  /* 0x00008f0021797a23 */ /* 0x000fe40000010879 */
[C---:B-1----:R-:W-:Y:S04]  /*b1c0*/  HMMA.16816.F32 R72, R88.reuse, R92, R72 ;  /* 0x0000005c5848723c */ /* 0x042fe80000001848 */
[--C-:B------:R-:W-:Y:S02]  /*b1d0*/  FFMA.FTZ R106, R26, c[0x0][0x23c], -R119.reuse ;  /* 0x00008f001a6a7a23 */ /* 0x100fe40000010877 */
[--C-:B------:R-:W-:Y:S01]  /*b1e0*/  FFMA.FTZ R107, R27, c[0x0][0x23c], -R119.reuse ;  /* 0x00008f001b6b7a23 */ /* 0x100fe20000010877 */
[----:B------:R-:W1:Y:S01]  /*b1f0*/  MUFU.EX2 R105, R105 ;  /* 0x0000006900697308 */ /* 0x000e620000000800 */
[C---:B------:R-:W-:Y:S01]  /*b200*/  HMMA.16816.F32 R12, R88.reuse, R94, R12 ;  /* 0x0000005e580c723c */ /* 0x040fe2000000180c */
[----:B------:R-:W4:Y:S03]  /*b210*/  LDSM.16.MT88.4 R92, [R139+0x9000] ;  /* 0x009000008b5c783b */ /* 0x000f260000004200 */
[----:B------:R-:W-:Y:S04]  /*b220*/  FFMA.FTZ R119, R35, c[0x0][0x23c], -R119 ;  /* 0x00008f0023777a23 */ /* 0x000fe80000010877 */
[C---:B---3--:R-:W-:Y:S01]  /*b230*/  HMMA.16816.F32 R76, R88.reuse, R96, R76 ;  /* 0x00000060584c723c */ /* 0x048fe2000000184c */
[----:B------:R-:W-:Y:S01]  /*b240*/  MUFU.EX2 R106, R106 ;  /* 0x0000006a006a7308 */ /* 0x000fe20000000800 */
[----:B------:R-:W3:Y:S06]  /*b250*/  LDSM.16.MT88.4 R24, [R137+0x9000] ;  /* 0x009000008918783b */ /* 0x000eec0000004200 */
[C---:B------:R-:W-:Y:S02]  /*b260*/  HMMA.16816.F32 R80, R88.reuse, R98, R80 ;  /* 0x000000625850723c */ /* 0x040fe40000001850 */
[----:B------:R-:W-:Y:S01]  /*b270*/  LDSM.16.MT88.4 R32, [R137+0x9800] ;  /* 0x009800008920783b */ /* 0x000fe20000004200 */
[----:B------:R-:W4:Y:S05]  /*b280*/  MUFU.EX2 R107, R107 ;  /* 0x0000006b006b7308 */ /* 0x000f2a0000000800 */
[C---:B------:R-:W-:Y:S05]  /*b290*/  HMMA.16816.F32 R16, R88.reuse, R20, R16 ;  /* 0x000000145810723c */ /* 0x040fea0000001810 */
[----:B------:R-:W3:Y:S02]  /*b2a0*/  MUFU.EX2 R121, R121 ;  /* 0x0000007900797308 */ /* 0x000ee40000000800 */
[----:B--2---:R-:W-:Y:S01]  /*b2b0*/  F2FP.PACK_AB R20, R109, R108 ;  /* 0x0000006c6d14723e */ /* 0x004fe200000000ff */
[----:B------:R-:W-:Y:S01]  /*b2c0*/  HMMA.16816.F32 R84, R88, R22, R84 ;  /* 0x000000165854723c */ /* 0x000fe20000001854 */
[----:B------:R-:W2:Y:S03]  /*b2d0*/  LDSM.16.MT88.4 R88, [R136+0x9000] ;  /* 0x009000008858783b */ /* 0x000ea60000004200 */
[----:B-----5:R-:W-:Y:S01]  /*b2e0*/  F2FP.PACK_AB R21, R111, R110 ;  /* 0x0000006e6f15723e */ /* 0x020fe200000000ff */
[----:B------:R-:W-:Y:S02]  /*b2f0*/  FADD.FTZ R110, R110, R125 ;  /* 0x0000007d6e6e7221 */ /* 0x000fe40000010000 */
[----:B-1----:R-:W-:Y:S01]  /*b300*/  F2FP.PACK_AB R22, R105, R104 ;  /* 0x000000686916723e */ /* 0x002fe200000000ff */
[----:B------:R-:W1:Y:S01]  /*b310*/  MUFU.EX2 R172, R119 ;  /* 0x0000007700ac7308 */ /* 0x000e620000000800 */
[----:B------:R-:W-:Y:S03]  /*b320*/  FADD.FTZ R111, R111, R110 ;  /* 0x0000006e6f6f7221 */ /* 0x000fe60000010000 */
[C---:B----4-:R-:W-:Y:S01]  /*b330*/  F2FP.PACK_AB R23, R107.reuse, R106 ;  /* 0x0000006a6b17723e */ /* 0x050fe200000000ff */
[----:B------:R-:W-:Y:S04]  /*b340*/  FADD.FTZ R106, R106, R111 ;  /* 0x0000006f6a6a7221 */ /* 0x000fe80000010000 */
[----:B------:R-:W-:Y:S02]  /*b350*/  FADD.FTZ R107, R107, R106 ;  /* 0x0000006a6b6b7221 */ /* 0x000fe40000010000 */
        /* <DEDUP_REMOVED lines=20> */
[----:B------:R-:W-:Y:S07]  /*b4a0*/  LDSM.16.MT88.4 R92, [R137+0xb800] ;  /* 0x00b80000895c783b */ /* 0x000fee0000004200 */
[C---:B---3--:R-:W-:Y:S08]  /*b4b0*/  HMMA.16816.F32 R16, R20.reuse, R24, R16 ;  /* 0x000000181410723c */ /* 0x048ff00000001810 */
[----:B------:R-:W-:Y:S01]  /*b4c0*/  HMMA.16816.F32 R84, R20, R26, R84 ;  /* 0x0000001a1454723c */ /* 0x000fe20000001854 */
[----:B------:R-:W-:Y:S06]  /*b4d0*/  LDSM.16.MT88.4 R24, [R139+0xb800] ;  /* 0x00b800008b18783b */ /* 0x000fec0000004200 */
[----:B------:R-:W-:Y:S02]  /*b4e0*/  F2FP.PACK_AB R20, R127, R124 ;  /* 0x0000007c7f14723e */ /* 0x000fe400000000ff */
[----:B------:R-:W-:Y:S03]  /*b4f0*/  F2FP.PACK_AB R21, R169, R126 ;  /* 0x0000007ea915723e */ /* 0x000fe600000000ff */
[----:B------:R-:W-:Y:S01]  /*b500*/  F2FP.PACK_AB R22, R121, R170 ;  /* 0x000000aa7916723e */ /* 0x000fe200000000ff */
[----:B------:R-:W-:Y:S01]  /*b510*/  FADD.FTZ R126, R126, R107 ;  /* 0x0000006b7e7e7221 */ /* 0x000fe20000010000 */
[C---:B-1----:R-:W-:Y:S03]  /*b520*/  F2FP.PACK_AB R23, R172.reuse, R171 ;  /* 0x000000abac17723e */ /* 0x042fe600000000ff */
[----:B------:R-:W-:Y:S04]  /*b530*/  FADD.FTZ R126, R169, R126 ;  /* 0x0000007ea97e7221 */ /* 0x000fe80000010000 */
[C---:B------:R-:W-:Y:S01]  /*b540*/  HMMA.16816.F32 R96, R20.reuse, R28, R8 ;  /* 0x0000001c1460723c */ /* 0x040fe20000001808 */
[----:B------:R-:W1:Y:S02]  /*b550*/  LDSM.16.MT88.4 R8, [R135+0x9800] ;  /* 0x009800008708783b */ /* 0x000e640000004200 */
[----:B------:R-:W-:Y:S04]  /*b560*/  FADD.FTZ R165, R171, R126 ;  /* 0x0000007eaba57221 */ /* 0x000fe80000010000 */
        /* <DEDUP_REMOVED lines=10> */
[C---:B------:R-:W-:Y:S07]  /*b610*/  HMMA.16816.F32 R64, R20.reuse, R24, R64 ;  /* 0x000000181440723c */ /* 0x040fee0000001840 */
[----:B------:R-:W-:Y:S01]  /*b620*/  FADD.FTZ R24, R5, R117 ;  /* 0x0000007505187221 */ /* 0x000fe20000010000 */
[C---:B------:R-:W-:Y:S04]  /*b630*/  HMMA.16816.F32 R68, R20.reuse, R26, R68 ;  /* 0x0000001a1444723c */ /* 0x040fe80000001844 */
[----:B------:R-:W-:Y:S01]  /*b640*/  FADD.FTZ R5, R101, R24 ;  /* 0x0000001865057221 */ /* 0x000fe20000010000 */
[----:B------:R-:W-:Y:S03]  /*b650*/  MOV R101, R2 ;  /* 0x0000000200657202 */ /* 0x000fe60000000f00 */
[C---:B------:R-:W-:Y:S04]  /*b660*/  HMMA.16816.F32 R72, R20.reuse, R92, R72 ;  /* 0x0000005c1448723c */ /* 0x040fe80000001848 */
[----:B------:R-:W-:Y:S04]  /*b670*/  FADD.FTZ R5, R116, R5 ;  /* 0x0000000574057221 */ /* 0x000fe80000010000 */
[C---:B------:R-:W-:Y:S04]  /*b680*/  HMMA.16816.F32 R92, R20.reuse, R94, R12 ;  /* 0x0000005e145c723c */ /* 0x040fe8000000180c */
[----:B------:R-:W-:Y:S04]  /*b690*/  FADD.FTZ R120, R120, R5 ;  /* 0x0000000578787221 */ /* 0x000fe80000010000 */
[C---:B---3--:R-:W-:Y:S04]  /*b6a0*/  HMMA.16816.F32 R76, R20.reuse, R28, R76 ;  /* 0x0000001c144c723c */ /* 0x048fe8000000184c */
        /* <DEDUP_REMOVED lines=13> */
[----:B------:R-:W-:Y:S01]  /*b780*/  FADD.FTZ R166, R121, R166 ;  /* 0x000000a679a67221 */ /* 0x000fe20000010000 */
[----:B------:R-:W-:-:S05]  /*b790*/  @P1 BRA `(.L_x_5887) ;  /* 0xffffd4c000001947 */ /* 0x000fca000383ffff */
.L_x_5883:
[----:B------:R-:W1:Y:S01]  /*b7a0*/  SHFL.BFLY PT, R7, R166, 0x2, 0x1f ;  /* 0x0c401f00a6077f89 */ /* 0x000e6200000e0000 */
[----:B------:R-:W-:Y:S01]  /*b7b0*/  MOV R9, 0x3f800000 ;  /* 0x3f80000000097802 */ /* 0x000fe20000000f00 */
[----:B------:R-:W-:Y:S01]  /*b7c0*/  BSSY B0, `(.L_x_5888) ;  /* 0x00000d3000007945 */ /* 0x000fe20003800000 */
[----:B------:R-:W-:Y:S01]  /*b7d0*/  MOV R8, 0x3f800000 ;  /* 0x3f80000000087802 */ /* 0x000fe20000000f00 */
[----:B------:R-:W2:Y:S01]  /*b7e0*/  SHFL.BFLY PT, R0, R165, 0x2, 0x1f ;  /* 0x0c401f00a5007f89 */ /* 0x000ea200000e0000 */
[----:B------:R-:W-:-:S03]  /*b7f0*/  LEA R161, R161, R152, 0x4 ;  /* 0x00000098a1a17211 */ /* 0x000fc600078e20ff */
[----:B------:R-:W3:Y:S04]  /*b800*/  S2R R4, SR_TID.X ;  /* 0x0000000000047919 */ /* 0x000ee80000002100 */
[----:B------:R-:W4:Y:S04]  /*b810*/  S2R R15, SR_TID.X ;  /* 0x00000000000f7919 */ /* 0x000f280000002100 */
[----:B------:R-:W-:Y:S01]  /*b820*/  BAR.SYNC.DEFER_BLOCKING 0x0 ;  /* 0x0000000000007b1d */ /* 0x000fe20000010000 */
[----:B-1----:R-:W-:Y:S02]  /*b830*/  FADD.FTZ R7, R7, R166 ;  /* 0x000000a607077221 */ /* 0x002fe40000010000 */
[----:B--2---:R-:W-:-:S03]  /*b840*/  FADD.FTZ R0, R0, R165 ;  /* 0x000000a500007221 */ /* 0x004fc60000010000 */
[----:B------:R-:W1:Y:S01]  /*b850*/  SHFL.BFLY PT, R6, R7, 0x1, 0x1f ;  /* 0x0c201f0007067f89 */ /* 0x000e6200000e0000 */
[----:B---3--:R-:W-:-:S03]  /*b860*/  SHF.R.S32.HI R13, RZ, 0x1f, R4 ;  /* 0x0000001fff0d7819 */ /* 0x008fc60000011404 */
[----:B------:R-:W2:Y:S01]  /*b870*/  SHFL.BFLY PT, R5, R0, 0x1, 0x1f ;  /* 0x0c201f0000057f89 */ /* 0x000ea200000e0000 */
[CC--:B------:R-:W-:Y:S02]  /*b880*/  LEA.HI R17, R13.reuse, R4.reuse, RZ, 0x2 ;  /* 0x000000040d117211 */ /* 0x0c0fe400078f10ff */
[----:B----4-:R-:W-:Y:S02]  /*b890*/  SHF.R.S32.HI R10, RZ, 0x1f, R15 ;  /* 0x0000001fff0a7819 */ /* 0x010fe4000001140f */
[----:B------:R-:W-:Y:S02]  /*b8a0*/  SHF.R.S32.HI R12, RZ, 0x2, R17 ;  /* 0x00000002ff0c7819 */ /* 0x000fe40000011411 */
[----:B------:R-:W-:Y:S02]  /*b8b0*/  LEA.HI R10, R10, R15, RZ, 0x4 ;  /* 0x0000000f0a0a7211 */ /* 0x000fe400078f20ff */
[----:B------:R-:W-:-:S04]  /*b8c0*/  LEA.HI R15, R13, R4, RZ, 0x4 ;  /* 0x000000040d0f7211 */ /* 0x000fc800078f20ff */
[----:B------:R-:W-:Y:S01]  /*b8d0*/  LOP3.LUT R15, R15, 0xfffffff0, RZ, 0xc0, !PT ;  /* 0xfffffff00f0f7812 */ /* 0x000fe200078ec0ff */
[----:B-1----:R-:W-:Y:S01]  /*b8e0*/  FADD.FTZ R6, R7, R6 ;  /* 0x0000000607067221 */ /* 0x002fe20000010000 */
[----:B------:R-:W-:Y:S02]  /*b8f0*/  SHF.R.S32.HI R7, RZ, 0x1f, R17 ;  /* 0x0000001fff077819 */ /* 0x000fe40000011411 */
[----:B------:R-:W-:Y:S01]  /*b900*/  LOP3.LUT R17, R17, 0x1ffffffc, RZ, 0xc0, !PT ;  /* 0x1ffffffc11117812 */ /* 0x000fe200078ec0ff */
[----:B--2---:R-:W-:Y:S01]  /*b910*/  FADD.FTZ R5, R0, R5 ;  /* 0x0000000500057221 */ /* 0x004fe20000010000 */
[----:B------:R-:W-:Y:S02]  /*b920*/  FSETP.NE.FTZ.AND P4, PT, R6, RZ, PT ;  /* 0x000000ff0600720b */ /* 0x000fe40003f95000 */
[----:B------:R-:W-:Y:S02]  /*b930*/  LEA.HI R7, R7, R12, RZ, 0x3 ;  /* 0x0000000c07077211 */ /* 0x000fe400078f18ff */
[----:B------:R-:W-:-:S02]  /*b940*/  FSETP.NE.FTZ.AND P3, PT, R5, RZ, PT ;  /* 0x000000ff0500720b */ /* 0x000fc40003f75000 */
[-C--:B------:R-:W-:Y:S02]  /*b950*/  LEA.HI R0, R13, R4.reuse, RZ, 0x5 ;  /* 0x000000040d007211 */ /* 0x080fe400078f28ff */
[----:B------:R-:W-:Y:S02]  /*b960*/  LOP3.LUT R7, R7, 0xfffffff8, RZ, 0xc0, !PT ;  /* 0xfffffff807077812 */ /* 0x000fe400078ec0ff */
[----:B------:R-:W-:Y:S02]  /*b970*/  SHF.R.S32.HI R11, RZ, 0x5, R0 ;  /* 0x00000005ff0b7819 */ /* 0x000fe40000011400 */
[----:B------:R-:W-:Y:S01]  /*b980*/  IADD3 R14, -R17, R4, RZ ;  /* 0x00000004110e7210 */ /* 0x000fe20007ffe1ff */
[----:B------:R-:W1:Y:S01]  /*b990*/  @P4 MUFU.RCP R9, R6 ;  /* 0x0000000600094308 */ /* 0x000e620000001000 */
[----:B------:R-:W-:Y:S02]  /*b9a0*/  IADD3 R7, R12, -R7, RZ ;  /* 0x800000070c077210 */ /* 0x000fe40007ffe0ff */
[----:B------:R-:W-:-:S02]  /*b9b0*/  SHF.R.S32.HI R13, RZ, 0x4, R10 ;  /* 0x00000004ff0d7819 */ /* 0x000fc4000001140a */
[----:B------:R-:W-:Y:S02]  /*b9c0*/  IADD3 R10, -R15, R4, RZ ;  /* 0x000000040f0a7210 */ /* 0x000fe40007ffe1ff */
[----:B------:R-:W-:Y:S01]  /*b9d0*/  LEA R11, R11, R14, 0x9 ;  /* 0x0000000e0b0b7211 */ /* 0x000fe200078e48ff */
[----:B------:R-:W2:Y:S01]  /*b9e0*/  @P3 MUFU.RCP R8, R5 ;  /* 0x0000000500083308 */ /* 0x000ea20000001000 */
[----:B------:R-:W-:Y:S02]  /*b9f0*/  LOP3.LUT R15, R7, 0x1, RZ, 0xc0, !PT ;  /* 0x00000001070f7812 */ /* 0x000fe400078ec0ff */
[----:B------:R-:W-:Y:S02]  /*ba00*/  SHF.L.U32 R12, R13, 0x6, RZ ;  /* 0x000000060d0c7819 */ /* 0x000fe400000006ff */
[----:B------:R-:W-:Y:S02]  /*ba10*/  LEA.HI R14, R10, R10, RZ, 0x1 ;  /* 0x0000000a0a0e7211 */ /* 0x000fe400078f08ff */
[----:B------:R-:W-:Y:S01]  /*ba20*/  SHF.L.U32 R16, R7, 0x6, RZ ;  /* 0x0000000607107819 */ /* 0x000fe200000006ff */
[----:B-1----:R-:W-:Y:S01]  /*ba30*/  FMUL.FTZ R96, R9, R96 ;  /* 0x0000006009607220 */ /* 0x002fe20000410000 */
[----:B------:R-:W-:Y:S01]  /*ba40*/  ISETP.NE.U32.AND P0, PT, R15, 0x1, PT ;  /* 0x000000010f00780c */ /* 0x000fe20003f05070 */
[C---:B------:R-:W-:Y:S01]  /*ba50*/  FMUL.FTZ R97, R9.reuse, R97 ;  /* 0x0000006109617220 */ /* 0x040fe20000410000 */
[----:B------:R-:W-:Y:S01]  /*ba60*/  LOP3.LUT R12, R12, 0x1c0, RZ, 0xc0, !PT ;  /* 0x000001c00c0c7812 */ /* 0x000fe200078ec0ff */
[C---:B------:R-:W-:Y:S01]  /*ba70*/  FMUL.FTZ R36, R9.reuse, R36 ;  /* 0x0000002409247220 */ /* 0x040fe20000410000 */
[----:B------:R-:W-:Y:S01]  /*ba80*/  SHF.L.U32 R15, R14, 0x2, RZ ;  /* 0x000000020e0f7819 */ /* 0x000fe200000006ff */
[C---:B------:R-:W-:Y:S01]  /*ba90*/  FMUL.FTZ R37, R9.reuse, R37 ;  /* 0x0000002509257220 */ /* 0x040fe20000410000 */
[----:B------:R-:W-:Y:S01]  /*baa0*/  LOP3.LUT R16, R16, 0x1c0, RZ, 0xc0, !PT ;  /* 0x000001c010107812 */ /* 0x000fe200078ec0ff */
[C---:B------:R-:W-:Y:S01]  /*bab0*/  FMUL.FTZ R40, R9.reuse, R40 ;  /* 0x0000002809287220 */ /* 0x040fe20000410000 */
[----:B------:R-:W-:Y:S01]  /*bac0*/  LOP3.LUT R15, R12, 0x38, R15, 0xf8, !PT ;  /* 0x000000380c0f7812 */ /* 0x000fe200078ef80f */
[C---:B------:R-:W-:Y:S01]  /*bad0*/  FMUL.FTZ R41, R9.reuse, R41 ;  /* 0x0000002909297220 */ /* 0x040fe20000410000 */
[----:B------:R-:W-:Y:S01]  /*bae0*/  LEA.HI R16, R16, R16, RZ, 0x1d ;  /* 0x0000001010107211 */ /* 0x000fe200078fe8ff */
[C---:B------:R-:W-:Y:S01]  /*baf0*/  FMUL.FTZ R44, R9.reuse, R44 ;  /* 0x0000002c092c7220 */ /* 0x040fe20000410000 */
[----:B------:R-:W-:Y:S01]  /*bb00*/  SHF.R.U32.HI R12, RZ, 0x3, R12 ;  /* 0x00000003ff0c7819 */ /* 0x000fe2000001160c */
[----:B------:R-:W-:Y:S01]  /*bb10*/  FMUL.FTZ R45, R9, R45 ;  /* 0x0000002d092d7220 */ /* 0x000fe20000410000 */
[----:B------:R-:W-:Y:S01]  /*bb20*/  LEA R11, R11, R16, 0x1 ;  /* 0x000000100b0b7211 */ /* 0x000fe200078e08ff */
[----:B------:R-:W-:Y:S01]  /*bb30*/  FMUL.FTZ R48, R9, R48 ;  /* 0x0000003009307220 */ /* 0x000fe20000410000 */
[----:B------:R-:W-:Y:S01]  /*bb40*/  LOP3.LUT R12, R15, R12, RZ, 0x3c, !PT ;  /* 0x0000000c0f0c7212 */ /* 0x000fe200078e3cff */
[----:B------:R-:W-:Y:S01]  /*bb50*/  FMUL.FTZ R49, R9, R49 ;  /* 0x0000003109317220 */ /* 0x000fe20000410000 */
[----:B------:R-:W-:Y:S01]  /*bb60*/  R2P PR, R7, 0x6 ;  /* 0x0000000607007804 */ /* 0x000fe20000000000 */
[C---:B------:R-:W-:Y:S01]  /*bb70*/  FMUL.FTZ R52, R9.reuse, R52 ;  /* 0x0000003409347220 */ /* 0x040fe20000410000 */
[----:B------:R-:W-:Y:S01]  /*bb80*/  STS.64 [R11.X4], R96 ;  /* 0x000000600b007388 */ /* 0x000fe20000004a00 */
[C---:B------:R-:W-:Y:S01]  /*bb90*/  FMUL.FTZ R53, R9.reuse, R53 ;  /* 0x0000003509357220 */ /* 0x040fe20000410000 */
[----:B------:R-:W1:Y:S01]  /*bba0*/  @P4 MUFU.LG2 R6, R6 ;  /* 0x0000000600064308 */ /* 0x000e620000000c00 */
[----:B------:R-:W-:-:S02]  /*bbb0*/  FMUL.FTZ R56, R9, R56 ;  /* 0x0000003809387220 */ /* 0x000fc40000410000 */
[C---:B------:R-:W-:Y:S02]  /*bbc0*/  FMUL.FTZ R57, R9.reuse, R57 ;  /* 0x0000003909397220 */ /* 0x040fe40000410000 */
[C---:B------:R-:W-:Y:S02]  /*bbd0*/  FMUL.FTZ R60, R9.reuse, R60 ;  /* 0x0000003c093c7220 */ /* 0x040fe40000410000 */
[C---:B------:R-:W-:Y:S01]  /*bbe0*/  FMUL.FTZ R61, R9.reuse, R61 ;  /* 0x0000003d093d7220 */ /* 0x040fe20000410000 */
[----:B------:R-:W3:Y:S01]  /*bbf0*/  @P3 MUFU.LG2 R5, R5 ;  /* 0x0000000500053308 */ /* 0x000ee20000000c00 */
        /* <DEDUP_REMOVED lines=16> */
[----:B------:R-:W-:Y:S01]  /*bd00*/  LOP3.LUT R9, R14, 0xffffffe, RZ, 0xc0, !PT ;  /* 0x0ffffffe0e097812 */ /* 0x000fe200078ec0ff */
[C---:B--2---:R-:W-:Y:S02]  /*bd10*/  FMUL.FTZ R99, R8.reuse, R99 ;  /* 0x0000006308637220 */ /* 0x044fe40000410000 */
[----:B------:R-:W-:Y:S01]  /*bd20*/  FMUL.FTZ R98, R8, R98 ;  /* 0x0000006208627220 */ /* 0x000fe20000410000 */
[----:B------:R-:W-:Y:S01]  /*bd30*/  IADD3 R15, R10, -R9, RZ ;  /* 0x800000090a0f7210 */ /* 0x000fe20007ffe0ff */
[C---:B------:R-:W-:Y:S01]  /*bd40*/  FMUL.FTZ R39, R8.reuse, R39 ;  /* 0x0000002708277220 */ /* 0x040fe20000410000 */
[----:B------:R-:W-:Y:S01]  /*bd50*/  MOV R9, 0x40 ;  /* 0x0000004000097802 */ /* 0x000fe20000000f00 */
[C---:B------:R-:W-:Y:S01]  /*bd60*/  FMUL.FTZ R38, R8.reuse, R38 ;  /* 0x0000002608267220 */ /* 0x040fe20000410000 */
[----:B------:R-:W-:Y:S01]  /*bd70*/  LEA R7, R15, R12, 0x2 ;  /* 0x0000000c0f077211 */ /* 0x000fe200078e10ff */
[C---:B------:R-:W-:Y:S01]  /*bd80*/  FMUL.FTZ R43, R8.reuse, R43 ;  /* 0x0000002b082b7220 */ /* 0x040fe20000410000 */
[----:B------:R-:W-:Y:S01]  /*bd90*/  MOV R12, 0x80 ;  /* 0x00000080000c7802 */ /* 0x000fe20000000f00 */
[C---:B------:R-:W-:Y:S01]  /*bda0*/  FMUL.FTZ R42, R8.reuse, R42 ;  /* 0x0000002a082a7220 */ /* 0x040fe20000410000 */
[----:B------:R-:W-:Y:S01]  /*bdb0*/  SEL R9, R9, 0xffffffc0, !P1 ;  /* 0xffffffc009097807 */ /* 0x000fe20004800000 */
[----:B------:R-:W-:Y:S01]  /*bdc0*/  FMUL.FTZ R47, R8, R47 ;  /* 0x0000002f082f7220 */ /* 0x000fe20000410000 */
[----:B------:R-:W-:Y:S01]  /*bdd0*/  SEL R17, R12, 0xffffff80, !P2 ;  /* 0xffffff800c117807 */ /* 0x000fe20005000000 */
[C---:B------:R-:W-:Y:S01]  /*bde0*/  FMUL.FTZ R46, R8.reuse, R46 ;  /* 0x0000002e082e7220 */ /* 0x040fe20000410000 */
[----:B------:R-:W-:Y:S01]  /*bdf0*/  STS.64 [R11.X4+0x800], R98 ;  /* 0x000800620b007388 */ /* 0x000fe20000004a00 */
        /* <DEDUP_REMOVED lines=24> */
[----:B------:R-:W-:Y:S01]  /*bf80*/  SHF.L.U32 R8, R11, 0x2, RZ ;  /* 0x000000020b087819 */ /* 0x000fe200000006ff */
[----:B-1----:R-:W-:-:S02]  /*bf90*/  @P4 FMUL.FTZ R6, R6, 0.69314718246459960938 ;  /* 0x3f31721806064820 */ /* 0x002fc40000410000 */
[----:B---3--:R-:W-:Y:S01]  /*bfa0*/  @P3 FMUL.FTZ R5, R5, 0.69314718246459960938 ;  /* 0x3f31721805053820 */ /* 0x008fe20000410000 */
[C---:B------:R-:W-:Y:S02]  /*bfb0*/  IADD3 R14, R8.reuse, -0x20, RZ ;  /* 0xffffffe0080e7810 */ /* 0x040fe40007ffe0ff */
        /* <DEDUP_REMOVED lines=26> */
[----:B------:R2:W-:Y:S04]  /*c160*/  STS.64 [R15+0x4800], R74 ;  /* 0x0048004a0f007388 */ /* 0x0005e80000000a00 */
[----:B------:R-:W-:Y:S04]  /*c170*/  STS.64 [R12+0x4000], R92 ;  /* 0x0040005c0c007388 */ /* 0x000fe80000000a00 */
[----:B------:R3:W-:Y:S04]  /*c180*/  STS.64 [R12+0x4800], R94 ;  /* 0x0048005e0c007388 */ /* 0x0007e80000000a00 */
[----:B------:R4:W-:Y:S04]  /*c190*/  STS.64 [R16+0x4000], R76 ;  /* 0x0040004c10007388 */ /* 0x0009e80000000a00 */
[----:B------:R4:W-:Y:S01]  /*c1a0*/  STS.64 [R16+0x4800], R78 ;  /* 0x0048004e10007388 */ /* 0x0009e20000000a00 */
[----:B-1----:R-:W-:-:S03]  /*c1b0*/  SHF.L.U32 R14, R10, 0x2, RZ ;  /* 0x000000020a0e7819 */ /* 0x002fc600000006ff */
[----:B------:R4:W-:Y:S04]  /*c1c0*/  STS.64 [R18+0x4000], R80 ;  /* 0x0040005012007388 */ /* 0x0009e80000000a00 */
[----:B------:R4:W-:Y:S01]  /*c1d0*/  STS.64 [R18+0x4800], R82 ;  /* 0x0048005212007388 */ /* 0x0009e20000000a00 */
[----:B--2---:R-:W-:-:S03]  /*c1e0*/  LOP3.LUT R15, R0, 0xffffffe0, RZ, 0xc0, !PT ;  /* 0xffffffe0000f7812 */ /* 0x004fc600078ec0ff */
[----:B------:R4:W-:Y:S01]  /*c1f0*/  STS.64 [R19+0x4000], R88 ;  /* 0x0040005813007388 */ /* 0x0009e20000000a00 */
[----:B------:R-:W-:Y:S01]  /*c200*/  MOV R0, 0xff800000 ;  /* 0xff80000000007802 */ /* 0x000fe20000000f00 */
[----:B------:R-:W-:Y:S01]  /*c210*/  @P4 FFMA.FTZ R0, R3, c[0x0][0x238], R6 ;  /* 0x00008e0003004a23 */ /* 0x000fe20000010006 */
[----:B------:R-:W-:Y:S01]  /*c220*/  IADD3 R15, -R15, R4, RZ ;  /* 0x000000040f0f7210 */ /* 0x000fe20007ffe1ff */
[----:B------:R4:W-:Y:S01]  /*c230*/  STS.64 [R19+0x4800], R90 ;  /* 0x0048005a13007388 */ /* 0x0009e20000000a00 */
[----:B------:R-:W-:Y:S01]  /*c240*/  MOV R4, 0xff800000 ;  /* 0xff80000000047802 */ /* 0x000fe20000000f00 */
[----:B------:R-:W-:Y:S01]  /*c250*/  @P3 FFMA.FTZ R4, R2, c[0x0][0x238], R5 ;  /* 0x00008e0002043a23 */ /* 0x000fe20000010005 */
[----:B------:R-:W-:Y:S01]  /*c260*/  LOP3.LUT P0, RZ, R15, 0x3, RZ, 0xc0, !PT ;  /* 0x000000030fff7812 */ /* 0x000fe2000780c0ff */
[----:B------:R4:W-:Y:S01]  /*c270*/  STS.64 [R17+0x4000], R84 ;  /* 0x0040005411007388 */ /* 0x0009e20000000a00 */
[----:B---3--:R-:W-:Y:S02]  /*c280*/  IADD3 R12, -R157, RZ, RZ ;  /* 0x000000ff9d0c7210 */ /* 0x008fe40007ffe1ff */
[----:B------:R-:W-:Y:S01]  /*c290*/  SHF.R.S32.HI R15, RZ, 0x1f, R14 ;  /* 0x0000001fff0f7819 */ /* 0x000fe2000001140e */
[----:B------:R4:W-:Y:S04]  /*c2a0*/  STS.64 [R17+0x4800], R86 ;  /* 0x0048005611007388 */ /* 0x0009e80000000a00 */
[----:B------:R-:W-:Y:S06]  /*c2b0*/  BAR.SYNC.DEFER_BLOCKING 0x0 ;  /* 0x0000000000007b1d */ /* 0x000fec0000010000 */
[----:B------:R-:W1:Y:S04]  /*c2c0*/  S2R R9, SR_CTAID.Z ;  /* 0x0000000000097919 */ /* 0x000e680000002700 */
[----:B------:R-:W2:Y:S04]  /*c2d0*/  S2R R8, SR_CTAID.Y ;  /* 0x0000000000087919 */ /* 0x000ea80000002600 */
[----:B------:R-:W3:Y:S04]  /*c2e0*/  S2R R11, SR_CTAID.X ;  /* 0x00000000000b7919 */ /* 0x000ee80000002500 */
[----:B------:R4:W4:Y:S04]  /*c2f0*/  LDS.128 R72, [R7.X4] ;  /* 0x0000000007487984 */ /* 0x0009280000004c00 */
[----:B------:R4:W4:Y:S01]  /*c300*/  LDS.128 R68, [R7.X4+0x800] ;  /* 0x0008000007447984 */ /* 0x0009220000004c00 */
[----:B-1----:R-:W-:-:S03]  /*c310*/  IMAD R9, R12, c[0x0][0x1c0], R9 ;  /* 0x000070000c097a24 */ /* 0x002fc600078e0209 */
[----:B------:R1:W1:Y:S01]  /*c320*/  LDS.128 R64, [R7.X4+0x1000] ;  /* 0x0010000007407984 */ /* 0x0002620000004c00 */
[----:B--2---:R-:W-:-:S03]  /*c330*/  IMAD R8, R8, c[0x0][0x210], R157 ;  /* 0x0000840008087a24 */ /* 0x004fc600078e029d */
[----:B------:R2:W1:Y:S01]  /*c340*/  LDS.128 R60, [R7.X4+0x1800] ;  /* 0x00180000073c7984 */ /* 0x0004620000004c00 */
[----:B---3--:R-:W-:Y:S01]  /*c350*/  SHF.L.U32 R11, R11, 0x6, RZ ;  /* 0x000000060b0b7819 */ /* 0x008fe200000006ff */
[----:B------:R-:W-:Y:S02]  /*c360*/  IMAD R8, R8, c[0x0][0x1c0], R9 ;  /* 0x0000700008087a24 */ /* 0x000fe400078e0209 */
[----:B------:R2:W3:Y:S02]  /*c370*/  LDS.128 R56, [R7.X4+0x2000] ;  /* 0x0020000007387984 */ /* 0x0004e40000004c00 */
[----:B------:R-:W-:Y:S02]  /*c380*/  IMAD R8, R8, c[0x0][0x214], R11 ;  /* 0x0000850008087a24 */ /* 0x000fe400078e020b */
        /* <DEDUP_REMOVED lines=11> */
[----:B------:R-:W-:Y:S05]  /*c440*/  @P0 BRA `(.L_x_5889) ;  /* 0x000000a000000947 */ /* 0x000fea0003800000 */
[----:B---34-:R-:W-:Y:S02]  /*c450*/  IADD3 R5, R161, 0x8, RZ ;  /* 0x00000008a1057810 */ /* 0x018fe40007ffe0ff */
[----:B------:R-:W-:-:S02]  /*c460*/  SHF.R.S32.HI R3, RZ, 0x1f, R161 ;  /* 0x0000001fff037819 */ /* 0x000fc400000114a1 */
[C---:B------:R-:W-:Y:S02]  /*c470*/  IADD3 R2, P0, R8.reuse, R161, RZ ;  /* 0x000000a108027210 */ /* 0x040fe40007f1e0ff */
[-C--:B------:R-:W-:Y:S02]  /*c480*/  ISETP.GE.AND P2, PT, R161, R146.reuse, PT ;  /* 0x00000092a100720c */ /* 0x080fe40003f46270 */
[----:B------:R-:W-:Y:S02]  /*c490*/  ISETP.GE.AND P1, PT, R5, R146, PT ;  /* 0x000000920500720c */ /* 0x000fe40003f26270 */
[----:B------:R-:W-:Y:S02]  /*c4a0*/  LEA.HI.X.SX32 R3, R8, R3, 0x1, P0 ;  /* 0x0000000308037211 */ /* 0x000fe400000f0eff */
[----:B------:R-:W-:-:S04]  /*c4b0*/  LEA R6, P0, R2, c[0x0][0x208], 0x2 ;  /* 0x0000820002067a11 */ /* 0x000fc800078010ff */
[----:B-12---:R-:W-:-:S05]  /*c4c0*/  LEA.HI.X R7, R2, c[0x0][0x20c], R3, 0x2, P0 ;  /* 0x0000830002077a11 */ /* 0x006fca00000f1403 */
[----:B------:R1:W-:Y:S04]  /*c4d0*/  @!P2 STG.E [R6.64], R0 ;  /* 0x000000000600a986 */ /* 0x0003e8000c101908 */
[----:B------:R1:W-:Y:S02]  /*c4e0*/  @!P1 STG.E [R6.64+0x20], R4 ;  /* 0x0000200406009986 */ /* 0x0003e4000c101908 */
.L_x_5889:
[----:B---34-:R-:W-:Y:S05]  /*c4f0*/  BSYNC B0 ;  /* 0x0000000000007941 */ /* 0x018fea0003800000 */
.L_x_5888:
        /* <DEDUP_REMOVED lines=15> */
.L_x_5891:
[----:B------:R-:W-:Y:S05]  /*c5f0*/  BSYNC B0 ;  /* 0x0000000000007941 */ /* 0x000fea0003800000 */
.L_x_5890:
        /* <DEDUP_REMOVED lines=8> */
.L_x_5893:
[----:B------:R-:W-:Y:S05]  /*c680*/  BSYNC B0 ;  /* 0x0000000000007941 */ /* 0x000fea0003800000 */
.L_x_5892:
        /* <DEDUP_REMOVED lines=8> */
.L_x_5895:
[----:B------:R-:W-:Y:S05]  /*c710*/  BSYNC B0 ;  /* 0x0000000000007941 */ /* 0x000fea0003800000 */
.L_x_5894:
        /* <DEDUP_REMOVED lines=8> */
.L_x_5897:
[----:B------:R-:W-:Y:S05]  /*c7a0*/  BSYNC B0 ;  /* 0x0000000000007941 */ /* 0x000fea0003800000 */
.L_x_5896:
        /* <DEDUP_REMOVED lines=8> */
.L_x_5899:
[----:B------:R-:W-:Y:S05]  /*c830*/  BSYNC B0 ;  /* 0x0000000000007941 */ /* 0x000fea0003800000 */
.L_x_5898:
        /* <DEDUP_REMOVED lines=8> */
.L_x_5901:
[----:B------:R-:W-:Y:S05]  /*c8c0*/  BSYNC B0 ;  /* 0x0000000000007941 */ /* 0x000fea0003800000 */
.L_x_5900:
        /* <DEDUP_REMOVED lines=8> */
.L_x_5903:
[----:B------:R-:W-:Y:S05]  /*c950*/  BSYNC B0 ;  /* 0x0000000000007941 */ /* 0x000fea0003800000 */
.L_x_5902:
        /* <DEDUP_REMOVED lines=9> */
.L_x_5904:
        /* <DEDUP_REMOVED lines=9> */
.L_x_8264:


//--------------------- .text._ZN5flash24flash_fwd_splitkv_kernelI23Flash_fwd_kernel_traitsILi128ELi64ELi64ELi4ELb0ELb0EN7cutlass6half_tE19Flash_kernel_traitsILi128ELi64ELi64ELi4ES3_EELb1ELb0ELb0ELb0ELb0ELb1ELb1ELb0EEEvNS_16Flash_fwd_paramsE --------------------------
	.section	.text._ZN5flash24flash_fwd_splitkv_kernelI23Flash_fwd_kernel_traitsILi128ELi64ELi64ELi4ELb0ELb0EN7cutlass6half_tE19Flash_kernel_traitsILi128ELi64ELi64ELi4ES3_EELb1ELb0ELb0ELb0ELb0ELb1ELb1ELb0EEEvNS_16Flash_fwd_paramsE,"ax",@progbits
	.sectioninfo	@"SHI_REGISTERS=202"
	.align	128
        .global         _ZN5flash24flash_fwd_splitkv_kernelI23Flash_fwd_kernel_traitsILi128ELi64ELi64ELi4ELb0ELb0EN7cutlass6half_tE19Flash_kernel_traitsILi128ELi64ELi64ELi4ES3_EELb1ELb0ELb0ELb0ELb0ELb1ELb1ELb0EEEvNS_16Flash_fwd_paramsE
        .type           _ZN5flash24flash_fwd_splitkv_kernelI23Flash_fwd_kernel_traitsILi128ELi64ELi64ELi4ELb0ELb0EN7cutlass6half_tE19Flash_kernel_traitsILi128ELi64ELi64ELi4ES3_EELb1ELb0ELb0ELb0ELb0ELb1ELb1ELb0EEEvNS_16Flash_fwd_paramsE,@function
        .size           _ZN5flash24flash_fwd_splitkv_kernelI23Flash_fwd_kernel_traitsILi128ELi64ELi64ELi4ELb0ELb0EN7cutlass6half_tE19Flash_kernel_traitsILi128ELi64ELi64ELi4ES3_EELb1ELb0ELb0ELb0ELb0ELb1ELb1ELb0EEEvNS_16Flash_fwd_paramsE,(.L_x_8265 - _ZN5flash24flash_fwd_splitkv_kernelI23Flash_fwd_kernel_traitsILi128ELi64ELi64ELi4ELb0ELb0EN7cutlass6half_tE19Flash_kernel_traitsILi128ELi64ELi64ELi4ES3_EELb1ELb0ELb0ELb0ELb0ELb1ELb1ELb0EEEvNS_16Flash_fwd_paramsE)
        .other          _ZN5flash24flash_fwd_splitkv_kernelI23Flash_fwd_kernel_traitsILi128ELi64ELi64ELi4ELb0ELb0EN7cutlass6half_tE19Flash_kernel_traitsILi128ELi64ELi64ELi4ES3_EELb1ELb0ELb0ELb0ELb0ELb1ELb1ELb0EEEvNS_16Flash_fwd_paramsE,@"STO_CUDA_ENTRY STV_DEFAULT"
_ZN5flash24flash_fwd_splitkv_kernelI23Flash_fwd_kernel_traitsILi128ELi64ELi64ELi4ELb0ELb0EN7cutlass6half_tE19Flash_kernel_traitsILi128ELi64ELi64ELi4ES3_EELb1ELb0ELb0ELb0ELb0ELb1ELb1ELb0EEEvNS_16Flash_fwd_paramsE:
.text._ZN5flash24flash_fwd_splitkv_kernelI23Flash_fwd_kernel_traitsILi128ELi64ELi64ELi4ELb0ELb0EN7cutlass6half_tE19Flash_kernel_traitsILi128ELi64ELi64ELi4ES3_EELb1ELb0ELb0ELb0ELb0ELb1ELb1ELb0EEEvNS_16Flash_fwd_paramsE:
        /* <DEDUP_REMOVED lines=53> */
.L_x_5905:
[----:B-1-34-:R-:W-:Y:S02]  /*0350*/  MOV R0, c[0x0][0x218] ;  /* 0x0000860000007a02 */ /* 0x01afe40000000f00 */
.L_x_5906:
        /* <DEDUP_REMOVED lines=27> */
[----:B------:R-:W-:Y:S01]  /*0510*/  IADD3 R6, R87, 0x3f, RZ ;  /* 0x0000003f57067810 */ /* 0x000fe20007ffe0ff */
        /* <DEDUP_REMOVED lines=8> */
[----:B------:R-:W-:-:S04]  /*05a0*/  IADD3 R4, -R86, 0x7f, R91 ;  /* 0x0000007f56047810 */ /* 0x000fc80007ffe15b */
[----:B------:R-:W-:Y:S02]  /*05b0*/  ISETP.GT.U32.AND P1, PT, R5, R0, PT ;  /* 0x000000000500720c */ /* 0x000fe40003f24070 */
[----:B------:R-:W-:-:S04]  /*05c0*/  IADD3 R4, R4, c[0x0][0x2e8], R87 ;  /* 0x0000ba0004047a10 */ /* 0x000fc80007ffe057 */
        /* <DEDUP_REMOVED lines=45> */
.L_x_5909:
[----:B------:R-:W-:Y:S05]  /*08a0*/  BSYNC B0 ;  /* 0x0000000000007941 */ /* 0x000fea0003800000 */
.L_x_5908:
        /* <DEDUP_REMOVED lines=8> */
.L_x_5911:
[----:B------:R-:W-:Y:S05]  /*0930*/  BSYNC B0 ;  /* 0x0000000000007941 */ /* 0x000fea0003800000 */
.L_x_5910:
        /* <DEDUP_REMOVED lines=8> */
.L_x_5913:
[----:B------:R-:W-:Y:S05]  /*09c0*/  BSYNC B0 ;  /* 0x0000000000007941 */ /* 0x000fea0003800000 */
.L_x_5912:
        /* <DEDUP_REMOVED lines=8> */
.L_x_5915:
[----:B------:R-:W-:Y:S05]  /*0a50*/  BSYNC B0 ;  /* 0x0000000000007941 */ /* 0x000fea0003800000 */
.L_x_5914:
        /* <DEDUP_REMOVED lines=8> */
.L_x_5917:
[----:B------:R-:W-:Y:S05]  /*0ae0*/  BSYNC B0 ;  /* 0x0000000000007941 */ /* 0x000fea0003800000 */
.L_x_5916:
        /* <DEDUP_REMOVED lines=8> */
.L_x_5919:
[----:B------:R-:W-:Y:S05]  /*0b70*/  BSYNC B0 ;  /* 0x0000000000007941 */ /* 0x000fea0003800000 */
.L_x_5918:
        /* <DEDUP_REMOVED lines=8> */
.L_x_5921:
[----:B------:R-:W-:Y:S05]  /*0c00*/  BSYNC B0 ;  /* 0x0000000000007941 */ /* 0x000fea0003800000 */
.L_x_5920:
        /* <DEDUP_REMOVED lines=8> */
.L_x_5923:
[----:B------:R-:W-:Y:S05]  /*0c90*/  BSYNC B0 ;  /* 0x0000000000007941 */ /* 0x000fea0003800000 */
.L_x_5922:
        /* <DEDUP_REMOVED lines=32> */
.L_x_5907:
        /* <DEDUP_REMOVED lines=15> */
[----:B------:R-:W-:Y:S02]  /*0f90*/  @P2 SHF.L.U64.HI R3, R4, 0x2, R3 ;  /* 0x0000000204032819 */ /* 0x000fe40000010203 */
[----:B------:R-:W-:Y:S02]  /*0fa0*/  IABS R4, c[0x0][0x2d0] ;  /* 0x0000b40000047a13 */ /* 0x000fe40000000000 */
        /* <DEDUP_REMOVED lines=60> */
[----:B------:R-:W-:Y:S01]  /*1370*/  IMAD.MOV.U32 R24, RZ, RZ, R10 ;  /* 0x000000ffff187224 */ /* 0x000fe200078e000a */
[----:B------:R-:W-:Y:S01]  /*1380*/  SHF.R.S32.HI R10, RZ, 0x1f, R5 ;  /* 0x0000001fff0a7819 */ /* 0x000fe20000011405 */
[----:B------:R-:W-:Y:S02]  /*1390*/  IMAD R2, R32, c[0x0][0x184], R13 ;  /* 0x0000610020027a24 */ /* 0x000fe400078e020d */
[----:B------:R-:W-:-:S03]  /*13a0*/  IMAD R9, R9, c[0x0][0x188], RZ ;  /* 0x0000620009097a24 */ /* 0x000fc600078e02ff */
[----:B------:R-:W-:Y:S01]  /*13b0*/  IADD3 R25, R11, R2, RZ ;  /* 0x000000020b197210 */ /* 0x000fe20007ffe0ff */
[C---:B------:R-:W-:Y:S02]  /*13c0*/  IMAD R11, R7.reuse, c[0x0][0x19c], R0 ;  /* 0x00006700070b7a24 */ /* 0x040fe400078e0200 */
[----:B------:R-:W-:Y:S02]  /*13d0*/  IMAD R0, R10, c[0x0][0x1b0], RZ ;  /* 0x00006c000a007a24 */ /* 0x000fe400078e02ff */
[----:B------:R-:W-:-:S04]  /*13e0*/  IMAD.WIDE.U32 R24, R7, c[0x0][0x198], R24 ;  /* 0x0000660007187a25 */ /* 0x000fc800078e0018 */
[C---:B------:R-:W-:Y:S01]  /*13f0*/  IMAD R14, R32.reuse, c[0x0][0x18c], R9 ;  /* 0x00006300200e7a24 */ /* 0x040fe200078e0209 */
[----:B------:R-:W-:Y:S01]  /*1400*/  IADD3 R25, R25, R11, RZ ;  /* 0x0000000b19197210 */ /* 0x000fe20007ffe0ff */
[----:B------:R-:W-:Y:S02]  /*1410*/  IMAD R9, R5, c[0x0][0x1b4], R0 ;  /* 0x00006d0005097a24 */ /* 0x000fe400078e0200 */
[----:B------:R-:W-:-:S04]  /*1420*/  IMAD.WIDE.U32 R32, R32, c[0x0][0x188], RZ ;  /* 0x0000620020207a25 */ /* 0x000fc800078e00ff */
[----:B------:R-:W-:-:S04]  /*1430*/  IMAD.WIDE.U32 R24, R5, c[0x0][0x1b0], R24 ;  /* 0x00006c0005187a25 */ /* 0x000fc800078e0018 */
[----:B------:R-:W-:Y:S01]  /*1440*/  IMAD.IADD R14, R33, 0x1, R14 ;  /* 0x00000001210e7824 */ /* 0x000fe200078e020e */
[----:B------:R-:W-:Y:S01]  /*1450*/  IADD3 R9, R25, R9, RZ ;  /* 0x0000000919097210 */ /* 0x000fe20007ffe0ff */
[----:B------:R-:W-:Y:S05]  /*1460*/  BRA `(.L_x_5925) ;  /* 0x0000041000007947 */ /* 0x000fea0003800000 */
.L_x_5924:
        /* <DEDUP_REMOVED lines=16> */
.L_x_5926:
        /* <DEDUP_REMOVED lines=14> */
[----:B------:R-:W-:-:S05]  /*1650*/  IMAD.HI.U32 R5, R10, R7, RZ ;  /* 0x000000070a057227 */ /* 0x000fca00078e00ff */
[----:B------:R-:W-:-:S05]  /*1660*/  IADD3 R3, -R5, RZ, RZ ;  /* 0x000000ff05037210 */ /* 0x000fca0007ffe1ff */
[----:B------:R-:W-:Y:S01]  /*1670*/  IMAD R3, R6, R3, R7 ;  /* 0x0000000306037224 */ /* 0x000fe200078e0207 */
[----:B------:R-:W-:-:S04]  /*1680*/  LEA R7, R29, 0xffffffc0, 0x6 ;  /* 0xffffffc01d077811 */ /* 0x000fc800078e30ff */
[----:B------:R-:W-:Y:S01]  /*1690*/  ISETP.GT.U32.AND P1, PT, R6, R3, PT ;  /* 0x000000030600720c */ /* 0x000fe20003f24070 */
[----:B------:R-:W-:-:S12]  /*16a0*/  IMAD.WIDE.U32 R8, R7, c[0x0][0x198], R8 ;  /* 0x0000660007087a25 */ /* 0x000fd800078e0008 */
[----:B------:R-:W-:Y:S01]  /*16b0*/  @!P1 IMAD.IADD R3, R3, 0x1, -R6 ;  /* 0x0000000103039824 */ /* 0x000fe200078e0a06 */
[----:B------:R-:W-:Y:S02]  /*16c0*/  @!P1 IADD3 R5, R5, 0x1, RZ ;  /* 0x0000000105059810 */ /* 0x000fe40007ffe0ff */
[----:B------:R-:W-:Y:S02]  /*16d0*/  ISETP.NE.AND P1, PT, RZ, c[0x0][0x1c8], PT ;  /* 0x00007200ff007a0c */ /* 0x000fe40003f25270 */
[----:B------:R-:W-:Y:S02]  /*16e0*/  ISETP.GE.U32.AND P3, PT, R3, R6, PT ;  /* 0x000000060300720c */ /* 0x000fe40003f66070 */
[----:B------:R-:W-:-:S04]  /*16f0*/  LOP3.LUT R3, R16, c[0x0][0x1c8], RZ, 0x3c, !PT ;  /* 0x0000720010037a12 */ /* 0x000fc800078e3cff */
[----:B------:R-:W-:Y:S02]  /*1700*/  ISETP.GE.AND P2, PT, R3, RZ, PT ;  /* 0x000000ff0300720c */ /* 0x000fe40003f46270 */
[----:B------:R-:W-:-:S05]  /*1710*/  SHF.R.S32.HI R3, RZ, 0x1f, R7 ;  /* 0x0000001fff037819 */ /* 0x000fca0000011407 */
[----:B------:R-:W-:Y:S01]  /*1720*/  @P3 IADD3 R5, R5, 0x1, RZ ;  /* 0x0000000105053810 */ /* 0x000fe20007ffe0ff */
[----:B------:R-:W-:-:S04]  /*1730*/  IMAD R6, R3, c[0x0][0x198], RZ ;  /* 0x0000660003067a24 */ /* 0x000fc800078e02ff */
[----:B------:R-:W-:Y:S01]  /*1740*/  IMAD R11, R7, c[0x0][0x19c], R6 ;  /* 0x00006700070b7a24 */ /* 0x000fe200078e0206 */
        /* <DEDUP_REMOVED lines=19> */
.L_x_5925:
[----:B------:R-:W-:Y:S01]  /*1880*/  ISETP.NE.AND P1, PT, R15, -0x1, PT ;  /* 0xffffffff0f00780c */ /* 0x000fe20003f25270 */
[----:B------:R-:W-:Y:S01]  /*1890*/  IMAD.IADD R147, R86, 0x1, -R91 ;  /* 0x0000000156937824 */ /* 0x000fe200078e0a5b */
[----:B------:R-:W-:Y:S01]  /*18a0*/  SHF.R.S32.HI R2, RZ, 0x1f, R89 ;  /* 0x0000001fff027819 */ /* 0x000fe20000011459 */
[----:B------:R-:W-:Y:S01]  /*18b0*/  IMAD R10, R10, c[0x0][0x1b8], RZ ;  /* 0x00006e000a0a7a24 */ /* 0x000fe200078e02ff */
[----:B------:R-:W-:Y:S02]  /*18c0*/  BSSY B0, `(.L_x_5927) ;  /* 0x000005e000007945 */ /* 0x000fe40003800000 */
[CC--:B-----5:R-:W-:Y:S01]  /*18d0*/  LEA.HI R0, R2.reuse, R89.reuse, RZ, 0x3 ;  /* 0x0000005902007211 */ /* 0x0e0fe200078f18ff */
[----:B------:R-:W-:Y:S01]  /*18e0*/  IMAD R10, R5, c[0x0][0x1bc], R10 ;  /* 0x00006f00050a7a24 */ /* 0x000fe200078e020a */
        /* <DEDUP_REMOVED lines=8> */
[----:B------:R-:W-:Y:S01]  /*1970*/  @P1 IMAD.MOV.U32 R8, RZ, RZ, R12 ;  /* 0x000000ffff081224 */ /* 0x000fe200078e000c */
[----:B------:R-:W-:Y:S01]  /*1980*/  LOP3.LUT R28, R28, 0x1c0, RZ, 0xc0, !PT ;  /* 0x000001c01c1c7812 */ /* 0x000fe200078ec0ff */
[----:B------:R-:W-:-:S04]  /*1990*/  @!P1 IMAD.WIDE.U32 R12, R158, c[0x0][0x178], RZ ;  /* 0x00005e009e0c9a25 */ /* 0x000fc800078e00ff */
[----:B------:R-:W-:Y:S01]  /*19a0*/  @!P1 IMAD.MOV.U32 R8, RZ, RZ, R12 ;  /* 0x000000ffff089224 */ /* 0x000fe200078e000c */
[----:B------:R-:W-:Y:S01]  /*19b0*/  LOP3.LUT R12, R6, 0xfffffff0, RZ, 0xc0, !PT ;  /* 0xfffffff0060c7812 */ /* 0x000fe200078ec0ff */
[----:B------:R-:W-:Y:S01]  /*19c0*/  IMAD.IADD R0, R89, 0x1, -R0 ;  /* 0x0000000159007824 */ /* 0x000fe200078e0a00 */
[----:B------:R-:W-:Y:S01]  /*19d0*/  SHF.R.S32.HI R6, RZ, 0x4, R6 ;  /* 0x00000004ff067819 */ /* 0x000fe20000011406 */
[----:B------:R-:W-:Y:S02]  /*19e0*/  @!P1 IMAD R11, R11, c[0x0][0x178], RZ ;  /* 0x00005e000b0b9a24 */ /* 0x000fe400078e02ff */
[----:B------:R-:W-:Y:S02]  /*19f0*/  IMAD.SHL.U32 R157, R0, 0x8, RZ ;  /* 0x00000008009d7824 */ /* 0x000fe400078e00ff */
[----:B------:R-:W-:Y:S02]  /*1a00*/  IMAD.IADD R12, R89, 0x1, -R12 ;  /* 0x00000001590c7824 */ /* 0x000fe400078e0a0c */
[----:B------:R-:W-:Y:S01]  /*1a10*/  @!P1 IMAD R11, R158, c[0x0][0x17c], R11 ;  /* 0x00005f009e0b9a24 */ /* 0x000fe200078e020b */
[----:B------:R-:W-:Y:S01]  /*1a20*/  IADD3 R32, P2, R157, R32, RZ ;  /* 0x000000209d207210 */ /* 0x000fe20007f5e0ff */
[----:B------:R-:W-:Y:S01]  /*1a30*/  IMAD.WIDE R22, R23, 0x40, R18 ;  /* 0x0000004017167825 */ /* 0x000fe200078e0212 */
[----:B------:R-:W-:-:S02]  /*1a40*/  SHF.R.S32.HI R26, RZ, 0x1f, R157 ;  /* 0x0000001fff1a7819 */ /* 0x000fc4000001149d */
[----:B------:R-:W-:Y:S01]  /*1a50*/  SHF.R.S32.HI R17, RZ, 0x1f, R12 ;  /* 0x0000001fff117819 */ /* 0x000fe2000001140c */
[----:B------:R-:W-:Y:S01]  /*1a60*/  @!P1 IMAD.IADD R15, R13, 0x1, R11 ;  /* 0x000000010d0f9824 */ /* 0x000fe200078e020b */
[C---:B------:R-:W-:Y:S01]  /*1a70*/  IADD3 R24, P3, R157.reuse, R24, RZ ;  /* 0x000000189d187210 */ /* 0x040fe20007f7e0ff */
[----:B------:R-:W-:Y:S01]  /*1a80*/  IMAD.X R33, R26, 0x1, R14, P2 ;  /* 0x000000011a217824 */ /* 0x000fe200010e060e */
[----:B------:R-:W-:Y:S02]  /*1a90*/  IADD3 R8, P1, R157, R8, RZ ;  /* 0x000000089d087210 */ /* 0x000fe40007f3e0ff */
[----:B------:R-:W-:Y:S01]  /*1aa0*/  LEA.HI R13, R2, R89, RZ, 0x6 ;  /* 0x00000059020d7211 */ /* 0x000fe200078f30ff */
[----:B------:R-:W-:Y:S01]  /*1ab0*/  IMAD.WIDE.U32 R32, R5, c[0x0][0x1b8], R32 ;  /* 0x00006e0005207a25 */ /* 0x000fe200078e0020 */
[----:B------:R-:W-:Y:S02]  /*1ac0*/  LEA.HI R14, R17, R12, RZ, 0x3 ;  /* 0x0000000c110e7211 */ /* 0x000fe400078f18ff */
[C---:B------:R-:W-:Y:S01]  /*1ad0*/  IADD3.X R25, R26.reuse, R9, RZ, P3, !PT ;  /* 0x000000091a197210 */ /* 0x040fe20001ffe4ff */
[----:B------:R-:W-:Y:S01]  /*1ae0*/  IMAD.X R9, R26, 0x1, R15, P1 ;  /* 0x000000011a097824 */ /* 0x000fe200008e060f */
[----:B------:R-:W-:Y:S01]  /*1af0*/  IADD3 R30, P1, R18, R7, RZ ;  /* 0x00000007121e7210 */ /* 0x000fe20007f3e0ff */
[----:B------:R-:W-:Y:S01]  /*1b00*/  IMAD.SHL.U32 R15, R13, 0x8, RZ ;  /* 0x000000080d0f7824 */ /* 0x000fe200078e00ff */
[----:B------:R-:W-:Y:S01]  /*1b10*/  LOP3.LUT R13, R14, 0xfffffff8, RZ, 0xc0, !PT ;  /* 0xfffffff80e0d7812 */ /* 0x000fe200078ec0ff */
[----:B------:R-:W-:Y:S01]  /*1b20*/  IMAD R7, R19, c[0x0][0x198], RZ ;  /* 0x0000660013077a24 */ /* 0x000fe200078e02ff */
[----:B------:R-:W-:Y:S01]  /*1b30*/  LOP3.LUT R20, R28, 0x38, R157, 0xf8, !PT ;  /* 0x000000381c147812 */ /* 0x000fe200078ef89d */
[----:B------:R-:W-:Y:S01]  /*1b40*/  IMAD.WIDE.U32 R24, R18, c[0x0][0x198], R24 ;  /* 0x0000660012187a25 */ /* 0x000fe200078e0018 */
[----:B------:R-:W-:-:S02]  /*1b50*/  SHF.R.U32.HI R11, RZ, 0x3, R28 ;  /* 0x00000003ff0b7819 */ /* 0x000fc4000001161c */
[----:B------:R-:W-:Y:S01]  /*1b60*/  IADD3.X R3, R19, R3, RZ, P1, !PT ;  /* 0x0000000313037210 */ /* 0x000fe20000ffe4ff */
[----:B------:R-:W-:Y:S01]  /*1b70*/  IMAD.IADD R12, R12, 0x1, -R13 ;  /* 0x000000010c0c7824 */ /* 0x000fe200078e0a0d */
[----:B------:R-:W-:Y:S01]  /*1b80*/  LOP3.LUT R20, R20, R11, RZ, 0x3c, !PT ;  /* 0x0000000b14147212 */ /* 0x000fe200078e3cff */
[----:B------:R-:W-:Y:S01]  /*1b90*/  IMAD R7, R18, c[0x0][0x19c], R7 ;  /* 0x0000670012077a24 */ /* 0x000fe200078e0207 */
[----:B------:R-:W-:Y:S01]  /*1ba0*/  SHF.R.S32.HI R11, RZ, 0x1f, R16 ;  /* 0x0000001fff0b7819 */ /* 0x000fe20000011410 */
[----:B------:R-:W-:Y:S01]  /*1bb0*/  IMAD R3, R3, c[0x0][0x1a0], RZ ;  /* 0x0000680003037a24 */ /* 0x000fe200078e02ff */
[----:B------:R-:W-:Y:S01]  /*1bc0*/  R2P PR, R12, 0x6 ;  /* 0x000000060c007804 */ /* 0x000fe20000000000 */
[----:B------:R-:W-:Y:S01]  /*1bd0*/  IMAD.IADD R33, R33, 0x1, R10 ;  /* 0x0000000121217824 */ /* 0x000fe200078e020a */
[----:B------:R-:W-:Y:S01]  /*1be0*/  ISETP.GE.AND P3, PT, R18, R147, PT ;  /* 0x000000931200720c */ /* 0x000fe20003f66270 */
[----:B------:R-:W-:Y:S01]  /*1bf0*/  IMAD R11, R11, c[0x0][0x1a8], RZ ;  /* 0x00006a000b0b7a24 */ /* 0x000fe200078e02ff */
[----:B------:R-:W-:Y:S01]  /*1c00*/  LEA.HI R2, R2, R89, RZ, 0x5 ;  /* 0x0000005902027211 */ /* 0x000fe200078f28ff */
[----:B------:R-:W-:Y:S01]  /*1c10*/  IMAD.IADD R120, R25, 0x1, R7 ;  /* 0x0000000119787824 */ /* 0x000fe200078e0207 */
[----:B------:R-:W-:Y:S01]  /*1c20*/  LOP3.LUT R154, R20, 0xfffffe00, R15, 0xf8, !PT ;  /* 0xfffffe00149a7812 */ /* 0x000fe200078ef80f */
[----:B------:R-:W-:Y:S01]  /*1c30*/  IMAD R21, R16, c[0x0][0x1ac], R11 ;  /* 0x00006b0010157a24 */ /* 0x000fe200078e020b */
[----:B------:R-:W-:Y:S01]  /*1c40*/  LOP3.LUT R10, R2, 0xffffffe0, RZ, 0xc0, !PT ;  /* 0xffffffe0020a7812 */ /* 0x000fe200078ec0ff */
[----:B------:R-:W-:Y:S01]  /*1c50*/  IMAD R3, R30, c[0x0][0x1a4], R3 ;  /* 0x000069001e037a24 */ /* 0x000fe200078e0203 */
[----:B------:R-:W-:Y:S01]  /*1c60*/  MOV R7, 0x10 ;  /* 0x0000001000077802 */ /* 0x000fe20000000f00 */
[----:B------:R-:W-:Y:S01]  /*1c70*/  IMAD.MOV.U32 R5, RZ, RZ, 0x20 ;  /* 0x00000020ff057424 */ /* 0x000fe200078e00ff */
[----:B------:R-:W-:Y:S01]  /*1c80*/  SHF.R.S32.HI R84, RZ, 0x5, R2 ;  /* 0x00000005ff547819 */ /* 0x000fe20000011402 */
[----:B------:R-:W-:Y:S01]  /*1c90*/  IMAD.WIDE.U32 R16, R16, c[0x0][0x1a8], R8 ;  /* 0x00006a0010107a25 */ /* 0x000fe200078e0008 */
[----:B------:R-:W-:-:S02]  /*1ca0*/  IADD3 R156, R157, 0x40, RZ ;  /* 0x000000409d9c7810 */ /* 0x000fc40007ffe0ff */
[----:B------:R-:W-:Y:S01]  /*1cb0*/  SHF.L.U32 R154, R154, 0x1, RZ ;  /* 0x000000019a9a7819 */ /* 0x000fe200000006ff */
[----:B------:R-:W-:Y:S01]  /*1cc0*/  IMAD.WIDE.U32 R30, R30, c[0x0][0x1a0], R32 ;  /* 0x000068001e1e7a25 */ /* 0x000fe200078e0020 */
[----:B------:R-:W-:Y:S02]  /*1cd0*/  SEL R7, R7, 0xfffffff0, !P1 ;  /* 0xfffffff007077807 */ /* 0x000fe40004800000 */
[----:B------:R-:W-:Y:S01]  /*1ce0*/  SEL R5, R5, 0xffffffe0, !P2 ;  /* 0xffffffe005057807 */ /* 0x000fe20005000000 */
[----:B------:R-:W-:Y:S02]  /*1cf0*/  IMAD.MOV.U32 R121, RZ, RZ, R24 ;  /* 0x000000ffff797224 */ /* 0x000fe400078e0018 */
        /* <DEDUP_REMOVED lines=26> */
.L_x_5928:
[----:B------:R-:W-:Y:S05]  /*1ea0*/  BSYNC B0 ;  /* 0x0000000000007941 */ /* 0x000fea0003800000 */
.L_x_5927:
        /* <DEDUP_REMOVED lines=29> */
.L_x_5930:
[----:B------:R-:W-:Y:S05]  /*2080*/  BSYNC B0 ;  /* 0x0000000000007941 */ /* 0x000fea0003800000 */
.L_x_5929:
        /* <DEDUP_REMOVED lines=29> */
.L_x_5932:
[----:B------:R-:W-:Y:S05]  /*2260*/  BSYNC B0 ;  /* 0x0000000000007941 */ /* 0x000fea0003800000 */
.L_x_5931:
        /* <DEDUP_REMOVED lines=28> */
.L_x_5934:
[----:B------:R-:W-:Y:S05]  /*2430*/  BSYNC B0 ;  /* 0x0000000000007941 */ /* 0x000fea0003800000 */
.L_x_5933:
        /* <DEDUP_REMOVED lines=23> */
.L_x_5936:
[----:B------:R-:W-:Y:S05]  /*25b0*/  BSYNC B0 ;  /* 0x0000000000007941 */ /* 0x000fea0003800000 */
.L_x_5935:
        /* <DEDUP_REMOVED lines=25> */
.L_x_5938:
[----:B------:R-:W-:Y:S05]  /*2750*/  BSYNC B0 ;  /* 0x0000000000007941 */ /* 0x000fea0003800000 */
.L_x_5937:
        /* <DEDUP_REMOVED lines=23> */
.L_x_5940:
[----:B------:R-:W-:Y:S05]  /*28d0*/  BSYNC B0 ;  /* 0x0000000000007941 */ /* 0x000fea0003800000 */
.L_x_5939:
        /* <DEDUP_REMOVED lines=26> */
.L_x_5942:
[----:B------:R-:W-:Y:S05]  /*2a80*/  BSYNC B0 ;  /* 0x0000000000007941 */ /* 0x000fea0003800000 */
.L_x_5941:
[----:B------:R-:W0:Y:S01]  /*2a90*/  LDGDEPBAR ;  /* 0x00000000000079af */ /* 0x000e220000000000 */
[----:B------:R-:W-:Y:S01]  /*2aa0*/  ISETP.GE.AND P2, PT, R18, R8, PT ;  /* 0x000000081200720c */ /* 0x000fe20003f46270 */
[----:B------:R-:W-:Y:S01]  /*2ab0*/  IMAD.SHL.U32 R89, R89, 0x2, RZ ;  /* 0x0000000259597824 */ /* 0x000fe200078e00ff */
[----:B------:R-:W-:Y:S01]  /*2ac0*/  SHF.R.S32.HI R153, RZ, 0x1f, R10 ;  /* 0x0000001fff997819 */ /* 0x000fe2000001140a */
[----:B------:R-:W-:Y:S01]  /*2ad0*/  BSSY B0, `(.L_x_5943) ;  /* 0x0000018000007945 */ /* 0x000fe20003800000 */
[C---:B------:R-:W-:Y:S02]  /*2ae0*/  LEA R168, P1, R30.reuse, c[0x0][0x170], 0x1 ;  /* 0x00005c001ea87a11 */ /* 0x040fe400078208ff */
        /* <DEDUP_REMOVED lines=22> */
.L_x_5944:
[----:B------:R-:W-:Y:S05]  /*2c50*/  BSYNC B0 ;  /* 0x0000000000007941 */ /* 0x000fea0003800000 */
.L_x_5943:
        /* <DEDUP_REMOVED lines=25> */
.L_x_5946:
[----:B------:R-:W-:Y:S05]  /*2df0*/  BSYNC B0 ;  /* 0x0000000000007941 */ /* 0x000fea0003800000 */
.L_x_5945:
        /* <DEDUP_REMOVED lines=25> */
.L_x_5948:
[----:B------:R-:W-:Y:S05]  /*2f90*/  BSYNC B0 ;  /* 0x0000000000007941 */ /* 0x000fea0003800000 */
.L_x_5947:
        /* <DEDUP_REMOVED lines=8> */
[----:B--23--:R-:W-:Y:S01]  /*3020*/  @!P2 IMAD.WIDE.U32 R16, R10, 0x60, R168 ;  /* 0x000000600a10a825 */ /* 0x00cfe200078e00a8 */
        /* <DEDUP_REMOVED lines=17> */
.L_x_5950:
[----:B------:R-:W-:Y:S05]  /*3140*/  BSYNC B0 ;  /* 0x0000000000007941 */ /* 0x000fea0003800000 */
.L_x_5949:
[----:B------:R-:W-:Y:S01]  /*3150*/  LEA.HI R145, R6, R6, RZ, 0x1 ;  /* 0x0000000606917211 */ /* 0x000fe200078f08ff */
[----:B------:R-:W-:Y:S01]  /*3160*/  IMAD.SHL.U32 R12, R12, 0x40, RZ ;  /* 0x000000400c0c7824 */ /* 0x000fe200078e00ff */
[C---:B------:R-:W-:Y:S01]  /*3170*/  R2P PR, R0.reuse, 0x6 ;  /* 0x0000000600007804 */ /* 0x040fe20000000000 */
[----:B---3--:R-:W-:Y:S01]  /*3180*/  IMAD.SHL.U32 R8, R0, 0x40, RZ ;  /* 0x0000004000087824 */ /* 0x008fe200078e00ff */
[----:B------:R-:W-:Y:S01]  /*3190*/  LOP3.LUT R145, R145, 0xfffffffe, RZ, 0xc0, !PT ;  /* 0xfffffffe91917812 */ /* 0x000fe200078ec0ff */
[----:B------:R-:W-:Y:S01]  /*31a0*/  IMAD.SHL.U32 R18, R18, 0x8, RZ ;  /* 0x0000000812127824 */ /* 0x000fe200078e00ff */
[----:B------:R-:W-:Y:S01]  /*31b0*/  LOP3.LUT R11, R12, 0x1c0, RZ, 0xc0, !PT ;  /* 0x000001c00c0b7812 */ /* 0x000fe200078ec0ff */
[----:B------:R-:W-:Y:S01]  /*31c0*/  IMAD.SHL.U32 R85, R14, 0x40, RZ ;  /* 0x000000400e557824 */ /* 0x000fe200078e00ff */
[----:B------:R-:W-:Y:S01]  /*31d0*/  LOP3.LUT R9, R8, 0x1c0, RZ, 0xc0, !PT ;  /* 0x000001c008097812 */ /* 0x000fe200078ec0ff */
[----:B------:R-:W-:Y:S01]  /*31e0*/  IMAD.IADD R145, R6, 0x1, -R145 ;  /* 0x0000000106917824 */ /* 0x000fe200078e0a91 */
[----:B------:R-:W0:Y:S01]  /*31f0*/  LDGDEPBAR ;  /* 0x00000000000079af */ /* 0x000e220000000000 */
[----:B------:R-:W-:Y:S01]  /*3200*/  IMAD.IADD R89, R2, 0x1, R89 ;  /* 0x0000000102597824 */ /* 0x000fe200078e0259 */
        /* <DEDUP_REMOVED lines=17> */
[----:B------:R-:W3:Y:S01]  /*3320*/  LDSM.16.M88.4 R40, [R146] ;  /* 0x000000009228783b */ /* 0x000ee20000000200 */
        /* <DEDUP_REMOVED lines=9> */
[----:B-1----:R-:W1:Y:S01]  /*33c0*/  LDSM.16.M88.4 R24, [R145+0x5800] ;  /* 0x005800009118783b */ /* 0x002e620000000200 */
[----:B------:R-:W-:Y:S01]  /*33d0*/  IADD3 R133, R143, 0x1800, RZ ;  /* 0x000018008f857810 */ /* 0x000fe20007ffe0ff */
[----:B------:R-:W-:Y:S01]  /*33e0*/  IMAD.IADD R139, R145, 0x1, R0 ;  /* 0x00000001918b7824 */ /* 0x000fe200078e0200 */
[C---:B------:R-:W-:Y:S01]  /*33f0*/  IADD3 R131, R143.reuse, 0x2000, RZ ;  /* 0x000020008f837810 */ /* 0x040fe20007ffe0ff */
[----:B--2---:R-:W-:Y:S01]  /*3400*/  LDSM.16.M88.4 R20, [R143] ;  /* 0x000000008f14783b */ /* 0x004fe20000000200 */
[----:B------:R-:W-:Y:S01]  /*3410*/  IMAD.IADD R132, R0, 0x1, R143 ;  /* 0x0000000100847824 */ /* 0x000fe200078e028f */
[C---:B------:R-:W-:Y:S01]  /*3420*/  IADD3 R130, R143.reuse, 0x2800, RZ ;  /* 0x000028008f827810 */ /* 0x040fe20007ffe0ff */
[----:B------:R-:W-:Y:S01]  /*3430*/  IMAD R0, R84, 0x10, R91 ;  /* 0x0000001054007824 */ /* 0x000fe200078e025b */
[----:B------:R-:W2:Y:S01]  /*3440*/  LDSM.16.M88.4 R64, [R144] ;  /* 0x000000009040783b */ /* 0x000ea20000000200 */
[----:B------:R-:W-:-:S02]  /*3450*/  IADD3 R129, R143, 0x3000, RZ ;  /* 0x000030008f817810 */ /* 0x000fc40007ffe0ff */
[----:B------:R-:W-:Y:S01]  /*3460*/  IADD3 R128, R143, 0x3800, RZ ;  /* 0x000038008f807810 */ /* 0x000fe20007ffe0ff */
[----:B------:R-:W4:Y:S04]  /*3470*/  LDSM.16.M88.4 R60, [R143+0x1000] ;  /* 0x001000008f3c783b */ /* 0x000f280000000200 */
[----:B------:R-:W1:Y:S04]  /*3480*/  LDSM.16.M88.4 R68, [R143+0x800] ;  /* 0x000800008f44783b */ /* 0x000e680000000200 */
[----:B------:R-:W-:Y:S04]  /*3490*/  LDSM.16.M88.4 R32, [R139+0x4000] ;  /* 0x004000008b20783b */ /* 0x000fe80000000200 */
[----:B------:R-:W1:Y:S01]  /*34a0*/  LDSM.16.M88.4 R36, [R142] ;  /* 0x000000008e24783b */ /* 0x000e620000000200 */
[C---:B---3--:R-:W-:Y:S03]  /*34b0*/  HMMA.16816.F32 R16, R40.reuse, R12, RZ ;  /* 0x0000000c2810723c */ /* 0x048fe600000018ff */
[----:B------:R-:W3:Y:S04]  /*34c0*/  LDSM.16.M88.4 R56, [R143+0x1800] ;  /* 0x001800008f38783b */ /* 0x000ee80000000200 */
[----:B------:R-:W-:Y:S01]  /*34d0*/  LDSM.16.M88.4 R72, [R141] ;  /* 0x000000008d48783b */ /* 0x000fe20000000200 */
[C---:B------:R-:W-:Y:S03]  /*34e0*/  HMMA.16816.F32 R12, R40.reuse, R14, RZ ;  /* 0x0000000e280c723c */ /* 0x040fe600000018ff */
[----:B------:R-:W-:Y:S05]  /*34f0*/  LDSM.16.M88.4 R80, [R139+0x5800] ;  /* 0x005800008b50783b */ /* 0x000fea0000000200 */
[C---:B-----5:R-:W-:Y:S08]  /*3500*/  HMMA.16816.F32 R52, R40.reuse, R48, RZ ;  /* 0x000000302834723c */ /* 0x060ff000000018ff */
[C---:B------:R-:W-:Y:S08]  /*3510*/  HMMA.16816.F32 R8, R40.reuse, R76, RZ ;  /* 0x0000004c2808723c */ /* 0x040ff000000018ff */
[C---:B------:R-:W-:Y:S08]  /*3520*/  HMMA.16816.F32 R48, R40.reuse, R50, RZ ;  /* 0x000000322830723c */ /* 0x040ff000000018ff */
[C---:B------:R-:W-:Y:S08]  /*3530*/  HMMA.16816.F32 R76, R40.reuse, R78, RZ ;  /* 0x0000004e284c723c */ /* 0x040ff000000018ff */
[----:B-1----:R-:W-:Y:S08]  /*3540*/  HMMA.16816.F32 R44, R40, R24, RZ ;  /* 0x00000018282c723c */ /* 0x002ff000000018ff */
[C---:B--2---:R-:W-:Y:S08]  /*3550*/  HMMA.16816.F32 R16, R64.reuse, R20, R16 ;  /* 0x000000144010723c */ /* 0x044ff00000001810 */
[----:B------:R-:W-:Y:S01]  /*3560*/  HMMA.16816.F32 R12, R64, R22, R12 ;  /* 0x00000016400c723c */ /* 0x000fe2000000180c */
[----:B------:R-:W1:Y:S07]  /*3570*/  LDSM.16.M88.4 R20, [R139+0x5000] ;  /* 0x005000008b14783b */ /* 0x000e6e0000000200 */
[----:B------:R-:W-:Y:S01]  /*3580*/  HMMA.16816.F32 R40, R40, R26, RZ ;  /* 0x0000001a2828723c */ /* 0x000fe200000018ff */
[----:B------:R-:W2:Y:S07]  /*3590*/  LDSM.16.M88.4 R24, [R139+0x4800] ;  /* 0x004800008b18783b */ /* 0x000eae0000000200 */
[C---:B----4-:R-:W-:Y:S08]  /*35a0*/  HMMA.16816.F32 R52, R64.reuse, R60, R52 ;  /* 0x0000003c4034723c */ /* 0x050ff00000001834 */
[C---:B------:R-:W-:Y:S01]  /*35b0*/  HMMA.16816.F32 R48, R64.reuse, R62, R48 ;  /* 0x0000003e4030723c */ /* 0x040fe20000001830 */
[----:B------:R-:W-:Y:S07]  /*35c0*/  LDSM.16.M88.4 R60, [R132+0x1000] ;  /* 0x00100000843c783b */ /* 0x000fee0000000200 */
[C---:B------:R-:W-:Y:S08]  /*35d0*/  HMMA.16816.F32 R8, R64.reuse, R68, R8 ;  /* 0x000000444008723c */ /* 0x040ff00000001808 */
[----:B------:R-:W-:Y:S01]  /*35e0*/  HMMA.16816.F32 R76, R64, R70, R76 ;  /* 0x00000046404c723c */ /* 0x000fe2000000184c */
[----:B------:R-:W4:Y:S07]  /*35f0*/  LDSM.16.M88.4 R68, [R132] ;  /* 0x000000008444783b */ /* 0x000f2e0000000200 */
[----:B------:R-:W-:Y:S08]  /*3600*/  HMMA.16816.F32 R16, R36, R32, R16 ;  /* 0x000000202410723c */ /* 0x000ff00000001810 */
[----:B---3--:R-:W-:Y:S08]  /*3610*/  HMMA.16816.F32 R44, R64, R56, R44 ;  /* 0x00000038402c723c */ /* 0x008ff0000000182c */
[----:B------:R-:W-:Y:S01]  /*3620*/  HMMA.16816.F32 R12, R36, R34, R12 ;  /* 0x00000022240c723c */ /* 0x000fe2000000180c */
[----:B------:R-:W-:Y:S07]  /*3630*/  LDSM.16.M88.4 R32, [R146+0x2000] ;  /* 0x002000009220783b */ /* 0x000fee0000000200 */
[----:B------:R-:W-:Y:S01]  /*3640*/  HMMA.16816.F32 R40, R64, R58, R40 ;  /* 0x0000003a4028723c */ /* 0x000fe20000001828 */
[----:B------:R-:W3:Y:S04]  /*3650*/  LDSM.16.M88.4 R56, [R132+0x800] ;  /* 0x000800008438783b */ /* 0x000ee80000000200 */
[----:B------:R-:W-:Y:S03]  /*3660*/  LDSM.16.M88.4 R64, [R132+0x1800] ;  /* 0x001800008440783b */ /* 0x000fe60000000200 */
[C---:B-1----:R-:W-:Y:S08]  /*3670*/  HMMA.16816.F32 R52, R36.reuse, R20, R52 ;  /* 0x000000142434723c */ /* 0x042ff00000001834 */
[C---:B------:R-:W-:Y:S01]  /*3680*/  HMMA.16816.F32 R48, R36.reuse, R22, R48 ;  /* 0x000000162430723c */ /* 0x040fe20000001830 */
[----:B------:R-:W-:Y:S07]  /*3690*/  LDSM.16.M88.4 R20, [R143+0x2000] ;  /* 0x002000008f14783b */ /* 0x000fee0000000200 */
[C---:B--2---:R-:W-:Y:S08]  /*36a0*/  HMMA.16816.F32 R8, R36.reuse, R24, R8 ;  /* 0x000000182408723c */ /* 0x044ff00000001808 */
[----:B------:R-:W-:Y:S01]  /*36b0*/  HMMA.16816.F32 R76, R36, R26, R76 ;  /* 0x0000001a244c723c */ /* 0x000fe2000000184c */
[----:B------:R-:W1:Y:S07]  /*36c0*/  LDSM.16.M88.4 R24, [R145+0x6000] ;  /* 0x006000009118783b */ /* 0x000e6e0000000200 */
[----:B----4-:R-:W-:Y:S08]  /*36d0*/  HMMA.16816.F32 R16, R72, R68, R16 ;  /* 0x000000444810723c */ /* 0x010ff00000001810 */
[----:B------:R-:W-:Y:S08]  /*36e0*/  HMMA.16816.F32 R44, R36, R80, R44 ;  /* 0x00000050242c723c */ /* 0x000ff0000000182c */
[----:B------:R-:W-:Y:S08]  /*36f0*/  HMMA.16816.F32 R12, R72, R70, R12 ;  /* 0x00000046480c723c */ /* 0x000ff0000000180c */
[----:B------:R-:W-:Y:S01]  /*3700*/  HMMA.16816.F32 R40, R36, R82, R40 ;  /* 0x000000522428723c */ /* 0x000fe20000001828 */
[----:B------:R-:W-:Y:S07]  /*3710*/  LDSM.16.M88.4 R36, [R144+0x2000] ;  /* 0x002000009024783b */ /* 0x000fee0000000200 */
[C---:B------:R-:W-:Y:S01]  /*3720*/  HMMA.16816.F32 R68, R72.reuse, R60, R52 ;  /* 0x0000003c4844723c */ /* 0x040fe20000001834 */
[----:B------:R-:W-:Y:S07]  /*3730*/  LDSM.16.M88.4 R52, [R142+0x2000] ;  /* 0x002000008e34783b */ /* 0x000fee0000000200 */
[C---:B------:R-:W-:Y:S01]  /*3740*/  HMMA.16816.F32 R48, R72.reuse, R62, R48 ;  /* 0x0000003e4830723c */ /* 0x040fe20000001830 */
[----:B------:R-:W2:Y:S07]  /*3750*/  LDSM.16.M88.4 R60, [R145+0x6800] ;  /* 0x00680000913c783b */ /* 0x000eae0000000200 */
[C---:B---3--:R-:W-:Y:S08]  /*3760*/  HMMA.16816.F32 R8, R72.reuse, R56, R8 ;  /* 0x000000384808723c */ /* 0x048ff00000001808 */
[----:B------:R-:W-:Y:S01]  /*3770*/  HMMA.16816.F32 R76, R72, R58, R76 ;  /* 0x0000003a484c723c */ /* 0x000fe2000000184c */
[----:B------:R-:W-:Y:S07]  /*3780*/  LDSM.16.M88.4 R56, [R139+0x6000] ;  /* 0x006000008b38783b */ /* 0x000fee0000000200 */
[C---:B-1----:R-:W-:Y:S08]  /*3790*/  HMMA.16816.F32 R16, R32.reuse, R24, R16 ;  /* 0x000000182010723c */ /* 0x042ff00000001810 */
[----:B------:R-:W-:Y:S01]  /*37a0*/  HMMA.16816.F32 R12, R32, R26, R12 ;  /* 0x0000001a200c723c */ /* 0x000fe2000000180c */
[----:B------:R-:W-:Y:S07]  /*37b0*/  LDSM.16.M88.4 R24, [R141+0x2000] ;  /* 0x002000008d18783b */ /* 0x000fee0000000200 */
[C---:B------:R-:W-:Y:S01]  /*37c0*/  HMMA.16816.F32 R80, R72.reuse, R64, R44 ;  /* 0x000000404850723c */ /* 0x040fe2000000182c */
[----:B------:R-:W-:Y:S07]  /*37d0*/  LDSM.16.M88.4 R44, [R132+0x2000] ;  /* 0x00200000842c783b */ /* 0x000fee0000000200 */
[----:B------:R-:W-:Y:S01]  /*37e0*/  HMMA.16816.F32 R64, R72, R66, R40 ;  /* 0x000000424840723c */ /* 0x000fe20000001828 */
[----:B------:R-:W1:Y:S07]  /*37f0*/  LDSM.16.M88.4 R40, [R143+0x2800] ;  /* 0x002800008f28783b */ /* 0x000e6e0000000200 */
[C---:B--2---:R-:W-:Y:S08]  /*3800*/  HMMA.16816.F32 R8, R32.reuse, R60, R8 ;  /* 0x0000003c2008723c */ /* 0x044ff00000001808 */
[----:B------:R-:W-:Y:S01]  /*3810*/  HMMA.16816.F32 R76, R32, R62, R76 ;  /* 0x0000003e204c723c */ /* 0x000fe2000000184c */
[----:B------:R-:W-:Y:S07]  /*3820*/  LDSM.16.M88.4 R60, [R139+0x6800] ;  /* 0x006800008b3c783b */ /* 0x000fee0000000200 */
[C---:B------:R-:W-:Y:S08]  /*3830*/  HMMA.16816.F32 R16, R36.reuse, R20, R16 ;  /* 0x000000142410723c */ /* 0x040ff00000001810 */
[C---:B------:R-:W-:Y:S01]  /*3840*/  HMMA.16816.F32 R12, R36.reuse, R22, R12 ;  /* 0x00000016240c723c */ /* 0x040fe2000000180c */
[----:B------:R-:W2:Y:S07]  /*3850*/  LDSM.16.M88.4 R20, [R145+0x7000] ;  /* 0x007000009114783b */ /* 0x000eae0000000200 */
[C---:B-1----:R-:W-:Y:S08]  /*3860*/  HMMA.16816.F32 R8, R36.reuse, R40, R8 ;  /* 0x000000282408723c */ /* 0x042ff00000001808 */
[----:B------:R-:W-:Y:S01]  /*3870*/  HMMA.16816.F32 R76, R36, R42, R76 ;  /* 0x0000002a244c723c */ /* 0x000fe2000000184c */
[----:B------:R-:W-:Y:S07]  /*3880*/  LDSM.16.M88.4 R40, [R132+0x2800] ;  /* 0x002800008428783b */ /* 0x000fee0000000200 */
[C---:B------:R-:W-:Y:S08]  /*3890*/  HMMA.16816.F32 R16, R52.reuse, R56, R16 ;  /* 0x000000383410723c */ /* 0x040ff00000001810 */
[----:B------:R-:W-:Y:S01]  /*38a0*/  HMMA.16816.F32 R12, R52, R58, R12 ;  /* 0x0000003a340c723c */ /* 0x000fe2000000180c */
[----:B------:R-:W1:Y:S07]  /*38b0*/  LDSM.16.M88.4 R56, [R143+0x3000] ;  /* 0x003000008f38783b */ /* 0x000e6e0000000200 */
[----:B--2---:R-:W-:Y:S08]  /*38c0*/  HMMA.16816.F32 R68, R32, R20, R68 ;  /* 0x000000142044723c */ /* 0x004ff00000001844 */
[C---:B------:R-:W-:Y:S08]  /*38d0*/  HMMA.16816.F32 R8, R52.reuse, R60, R8 ;  /* 0x0000003c3408723c */ /* 0x040ff00000001808 */
[----:B------:R-:W-:Y:S08]  /*38e0*/  HMMA.16816.F32 R76, R52, R62, R76 ;  /* 0x0000003e344c723c */ /* 0x000ff0000000184c */
[----:B------:R-:W-:Y:S01]  /*38f0*/  HMMA.16816.F32 R48, R32, R22, R48 ;  /* 0x000000162030723c */ /* 0x000fe20000001830 */
[----:B------:R-:W2:Y:S07]  /*3900*/  LDSM.16.M88.4 R20, [R145+0x7800] ;  /* 0x007800009114783b */ /* 0x000eae0000000200 */
[C---:B------:R-:W-:Y:S08]  /*3910*/  HMMA.16816.F32 R16, R24.reuse, R44, R16 ;  /* 0x0000002c1810723c */ /* 0x040ff00000001810 */
[----:B------:R-:W-:Y:S01]  /*3920*/  HMMA.16816.F32 R12, R24, R46, R12 ;  /* 0x0000002e180c723c */ /* 0x000fe2000000180c */
[----:B------:R-:W3:Y:S07]  /*3930*/  LDSM.16.M88.4 R44, [R139+0x7000] ;  /* 0x007000008b2c783b */ /* 0x000eee0000000200 */
[----:B-1----:R-:W-:Y:S08]  /*3940*/  HMMA.16816.F32 R68, R36, R56, R68 ;  /* 0x000000382444723c */ /* 0x002ff00000001844 */
[----:B------:R-:W-:Y:S01]  /*3950*/  HMMA.16816.F32 R8, R24, R40, R8 ;  /* 0x000000281808723c */ /* 0x000fe20000001808 */
[----:B------:R-:W-:-:S02]  /*3960*/  FMUL.FTZ R16, R16, c[0x0][0x2ec] ;  /* 0x0000bb0010107a20 */ /* 0x000fc40000410000 */
[----:B------:R-:W-:Y:S02]  /*3970*/  FMUL.FTZ R17, R17, c[0x0][0x2ec] ;  /* 0x0000bb0011117a20 */ /* 0x000fe40000410000 */
[----:B------:R-:W-:Y:S01]  /*3980*/  FMUL.FTZ R18, R18, c[0x0][0x2ec] ;  /* 0x0000bb0012127a20 */ /* 0x000fe20000410000 */
[----:B------:R-:W1:Y:S01]  /*3990*/  MUFU.TANH R72, R16 ;  /* 0x0000001000487308 */ /* 0x000e620000002400 */
[----:B------:R-:W-:Y:S01]  /*39a0*/  FMUL.FTZ R57, R19, c[0x0][0x2ec] ;  /* 0x0000bb0013397a20 */ /* 0x000fe20000410000 */
[----:B------:R-:W-:Y:S01]  /*39b0*/  HMMA.16816.F32 R76, R24, R42, R76 ;  /* 0x0000002a184c723c */ /* 0x000fe2000000184c */
[----:B------:R-:W4:Y:S01]  /*39c0*/  LDSM.16.M88.4 R40, [R143+0x3800] ;  /* 0x003800008f28783b */ /* 0x000f220000000200 */
[----:B------:R-:W-:Y:S02]  /*39d0*/  FMUL.FTZ R12, R12, c[0x0][0x2ec] ;  /* 0x0000bb000c0c7a20 */ /* 0x000fe40000410000 */
[----:B------:R-:W-:Y:S02]  /*39e0*/  FMUL.FTZ R13, R13, c[0x0][0x2ec] ;  /* 0x0000bb000d0d7a20 */ /* 0x000fe40000410000 */
[----:B------:R-:W-:Y:S01]  /*39f0*/  MUFU.TANH R60, R17 ;  /* 0x00000011003c7308 */ /* 0x000fe20000002400 */
[----:B------:R-:W-:Y:S01]  /*3a00*/  FMUL.FTZ R14, R14, c[0x0][0x2ec] ;  /* 0x0000bb000e0e7a20 */ /* 0x000fe20000410000 */
[----:B--2---:R-:W-:Y:S06]  /*3a10*/  HMMA.16816.F32 R64, R32, R22, R64 ;  /* 0x000000162040723c */ /* 0x004fec0000001840 */
[----:B------:R2:W-:Y:S02]  /*3a20*/  MUFU.TANH R61, R18 ;  /* 0x00000012003d7308 */ /* 0x0005e40000002400 */
[----:B------:R-:W-:Y:S01]  /*3a30*/  HMMA.16816.F32 R48, R36, R58, R48 ;  /* 0x0000003a2430723c */ /* 0x000fe20000001830 */
[----:B------:R-:W-:-:S02]  /*3a40*/  FMUL.FTZ R8, R8, c[0x0][0x2ec] ;  /* 0x0000bb0008087a20 */ /* 0x000fc40000410000 */
[----:B------:R-:W-:-:S03]  /*3a50*/  FMUL.FTZ R9, R9, c[0x0][0x2ec] ;  /* 0x0000bb0009097a20 */ /* 0x000fc60000410000 */
[----:B------:R-:W5:Y:S01]  /*3a60*/  MUFU.TANH R62, R12 ;  /* 0x0000000c003e7308 */ /* 0x000f620000002400 */
[----:B------:R-:W-:Y:S01]  /*3a70*/  FMUL.FTZ R58, R15, c[0x0][0x2ec] ;  /* 0x0000bb000f3a7a20 */ /* 0x000fe20000410000 */
[----:B---3--:R-:W-:Y:S01]  /*3a80*/  HMMA.16816.F32 R68, R52, R44, R68 ;  /* 0x0000002c3444723c */ /* 0x008fe20000001844 */
[----:B------:R-:W-:Y:S02]  /*3a90*/  FMUL.FTZ R22, R77, c[0x0][0x2ec] ;  /* 0x0000bb004d167a20 */ /* 0x000fe40000410000 */
[----:B------:R-:W-:Y:S01]  /*3aa0*/  FMUL.FTZ R23, R78, c[0x0][0x2ec] ;  /* 0x0000bb004e177a20 */ /* 0x000fe20000410000 */
[----:B--2---:R-:W2:Y:S02]  /*3ab0*/  LDSM.16.M88.4 R16, [R132+0x3000] ;  /* 0x003000008410783b */ /* 0x004ea40000000200 */
[----:B------:R-:W3:Y:S02]  /*3ac0*/  MUFU.TANH R56, R13 ;  /* 0x0000000d00387308 */ /* 0x000ee40000002400 */
[----:B------:R-:W-:Y:S06]  /*3ad0*/  HMMA.16816.F32 R80, R32, R20, R80 ;  /* 0x000000142050723c */ /* 0x000fec0000001850 */
[----:B------:R1:W-:Y:S02]  /*3ae0*/  MUFU.TANH R63, R14 ;  /* 0x0000000e003f7308 */ /* 0x0003e40000002400 */
[----:B------:R-:W-:Y:S01]  /*3af0*/  HMMA.16816.F32 R48, R52, R46, R48 ;  /* 0x0000002e3430723c */ /* 0x000fe20000001830 */
[----:B------:R-:W-:Y:S01]  /*3b00*/  IADD3 R32, R0, 0x1, R153 ;  /* 0x0000000100207810 */ /* 0x000fe20007ffe099 */
[----:B------:R-:W-:-:S03]  /*3b10*/  FMUL.FTZ R21, R76, c[0x0][0x2ec] ;  /* 0x0000bb004c157a20 */ /* 0x000fc60000410000 */
[----:B------:R-:W-:Y:S01]  /*3b20*/  IADD3 R86, R87, R32, -R86 ;  /* 0x0000002057567210 */ /* 0x000fe20007ffe856 */
[----:B------:R-:W-:Y:S02]  /*3b30*/  MUFU.TANH R44, R8 ;  /* 0x00000008002c7308 */ /* 0x000fe40000002400 */
[----:B----4-:R-:W-:Y:S01]  /*3b40*/  HMMA.16816.F32 R64, R36, R42, R64 ;  /* 0x0000002a2440723c */ /* 0x010fe20000001840 */
[----:B------:R-:W-:-:S04]  /*3b50*/  IADD3 R86, R86, c[0x0][0x2e8], RZ ;  /* 0x0000ba0056567a10 */ /* 0x000fc80007ffe0ff */
[C---:B------:R-:W-:Y:S01]  /*3b60*/  IADD3 R122, R86.reuse, 0x8, RZ ;  /* 0x00000008567a7810 */ /* 0x040fe20007ffe0ff */
[----:B-1----:R-:W1:Y:S01]  /*3b70*/  LDSM.16.M88.4 R12, [R139+0x7800] ;  /* 0x007800008b0c783b */ /* 0x002e620000000200 */
[----:B------:R4:W-:Y:S01]  /*3b80*/  MUFU.TANH R20, R9 ;  /* 0x0000000900147308 */ /* 0x0009e20000002400 */
[----:B------:R-:W-:Y:S01]  /*3b90*/  HMMA.16816.F32 R80, R36, R40, R80 ;  /* 0x000000282450723c */ /* 0x000fe20000001850 */
[-C--:B------:R-:W-:Y:S02]  /*3ba0*/  IMNMX R123, R86, R87.reuse, PT ;  /* 0x00000057567b7217 */ /* 0x080fe40003800200 */
[----:B------:R-:W-:Y:S02]  /*3bb0*/  IMNMX R122, R122, R87, PT ;  /* 0x000000577a7a7217 */ /* 0x000fe40003800200 */
[----:B------:R-:W-:Y:S02]  /*3bc0*/  ISETP.GE.AND P6, PT, R89, R123, PT ;  /* 0x0000007b5900720c */ /* 0x000fe40003fc6270 */
[----:B------:R-:W1:Y:S01]  /*3bd0*/  MUFU.TANH R57, R57 ;  /* 0x0000003900397308 */ /* 0x000e620000002400 */
[C---:B--2---:R-:W-:Y:S07]  /*3be0*/  HMMA.16816.F32 R68, R24.reuse, R16, R68 ;  /* 0x000000101844723c */ /* 0x044fee0000001844 */
[----:B------:R-:W2:Y:S01]  /*3bf0*/  MUFU.TANH R58, R58 ;  /* 0x0000003a003a7308 */ /* 0x000ea20000002400 */
[----:B------:R-:W-:Y:S01]  /*3c00*/  FMUL.FTZ R16, R10, c[0x0][0x2ec] ;  /* 0x0000bb000a107a20 */ /* 0x000fe20000410000 */
[----:B------:R-:W-:Y:S01]  /*3c10*/  HMMA.16816.F32 R48, R24, R18, R48 ;  /* 0x000000121830723c */ /* 0x000fe20000001830 */
[----:B------:R-:W-:-:S05]  /*3c20*/  FMUL.FTZ R17, R11, c[0x0][0x2ec] ;  /* 0x0000bb000b117a20 */ /* 0x000fca0000410000 */
[----:B------:R-:W2:Y:S01]  /*3c30*/  MUFU.TANH R21, R21 ;  /* 0x0000001500157308 */ /* 0x000ea20000002400 */
[----:B----4-:R-:W4:Y:S01]  /*3c40*/  LDSM.16.M88.4 R8, [R132+0x3800] ;  /* 0x003800008408783b */ /* 0x010f220000000200 */
[----:B------:R-:W-:-:S04]  /*3c50*/  DEPBAR.LE SB0, 0x0 ;  /* 0x000080000000791a */ /* 0x000fc80000000000 */
[----:B------:R-:W-:Y:S01]  /*3c60*/  SHF.R.S32.HI R19, RZ, 0x1f, R84 ;  /* 0x0000001fff137819 */ /* 0x000fe20000011454 */
[----:B------:R-:W-:Y:S01]  /*3c70*/  FMUL.FTZ R18, R79, c[0x0][0x2ec] ;  /* 0x0000bb004f127a20 */ /* 0x000fe20000410000 */
[----:B------:R-:W2:Y:S02]  /*3c80*/  MUFU.TANH R22, R22 ;  /* 0x0000001600167308 */ /* 0x000ea40000002400 */
[----:B------:R-:W-:Y:S01]  /*3c90*/  LEA.HI R0, R19, R84, RZ, 0x2 ;  /* 0x0000005413007211 */ /* 0x000fe200078f10ff */
[----:B------:R-:W-:Y:S01]  /*3ca0*/  FMUL.FTZ R68, R68, c[0x0][0x2ec] ;  /* 0x0000bb0044447a20 */ /* 0x000fe20000410000 */
[----:B-1----:R-:W-:Y:S04]  /*3cb0*/  HMMA.16816.F32 R64, R52, R14, R64 ;  /* 0x0000000e3440723c */ /* 0x002fe80000001840 */
[----:B------:R-:W1:Y:S01]  /*3cc0*/  MUFU.TANH R16, R16 ;  /* 0x0000001000107308 */ /* 0x000e620000002400 */
[----:B------:R-:W-:-:S02]  /*3cd0*/  FMUL.FTZ R69, R69, c[0x0][0x2ec] ;  /* 0x0000bb0045457a20 */ /* 0x000fc40000410000 */
[----:B------:R-:W-:Y:S02]  /*3ce0*/  FMUL.FTZ R70, R70, c[0x0][0x2ec] ;  /* 0x0000bb0046467a20 */ /* 0x000fe40000410000 */
[----:B------:R-:W-:Y:S01]  /*3cf0*/  FMUL.FTZ R71, R71, c[0x0][0x2ec] ;  /* 0x0000bb0047477a20 */ /* 0x000fe20000410000 */
[----:B------:R-:W-:Y:S01]  /*3d00*/  IADD3 R14, R89, 0x29, RZ ;  /* 0x00000029590e7810 */ /* 0x000fe20007ffe0ff */
[----:B------:R-:W-:Y:S01]  /*3d10*/  HMMA.16816.F32 R80, R52, R12, R80 ;  /* 0x0000000c3450723c */ /* 0x000fe20000001850 */
[----:B------:R-:W1:Y:S01]  /*3d20*/  MUFU.TANH R17, R17 ;  /* 0x0000001100117308 */ /* 0x000e620000002400 */
[----:B------:R-:W-:Y:S02]  /*3d30*/  FMUL.FTZ R48, R48, c[0x0][0x2ec] ;  /* 0x0000bb0030307a20 */ /* 0x000fe40000410000 */
[----:B------:R-:W-:Y:S02]  /*3d40*/  FMUL.FTZ R49, R49, c[0x0][0x2ec] ;  /* 0x0000bb0031317a20 */ /* 0x000fe40000410000 */
[----:B------:R-:W-:Y:S01]  /*3d50*/  FMUL.FTZ R50, R50, c[0x0][0x2ec] ;  /* 0x0000bb0032327a20 */ /* 0x000fe20000410000 */
[----:B------:R-:W-:Y:S01]  /*3d60*/  IADD3 R12, R89, 0x1, RZ ;  /* 0x00000001590c7810 */ /* 0x000fe20007ffe0ff */
[----:B------:R-:W-:Y:S01]  /*3d70*/  FMUL.FTZ R51, R51, c[0x0][0x2ec] ;  /* 0x0000bb0033337a20 */ /* 0x000fe20000410000 */
[----:B------:R-:W-:Y:S01]  /*3d80*/  LOP3.LUT R13, R0, 0xfffffffc, RZ, 0xc0, !PT ;  /* 0xfffffffc000d7812 */ /* 0x000fe200078ec0ff */
[----:B------:R-:W1:Y:S01]  /*3d90*/  MUFU.TANH R23, R23 ;  /* 0x0000001700177308 */ /* 0x000e620000002400 */
[----:B------:R-:W-:-:S02]  /*3da0*/  ISETP.GE.AND P1, PT, R12, R123, PT ;  /* 0x0000007b0c00720c */ /* 0x000fc40003f26270 */
[----:B------:R-:W-:Y:S01]  /*3db0*/  ISETP.GE.AND P4, PT, R12, R122, PT ;  /* 0x0000007a0c00720c */ /* 0x000fe20003f86270 */
[----:B------:R-:W-:Y:S01]  /*3dc0*/  IMAD.IADD R162, R84, 0x1, -R13 ;  /* 0x0000000154a27824 */ /* 0x000fe200078e0a0d */
[C---:B------:R-:W-:Y:S02]  /*3dd0*/  IADD3 R12, R89.reuse, 0x8, RZ ;  /* 0x00000008590c7810 */ /* 0x040fe40007ffe0ff */
[----:B------:R-:W-:Y:S01]  /*3de0*/  LOP3.LUT R0, R6, R85, RZ, 0xfc, !PT ;  /* 0x0000005506007212 */ /* 0x000fe200078efcff */
[----:B----4-:R-:W-:Y:S01]  /*3df0*/  HMMA.16816.F32 R64, R24, R10, R64 ;  /* 0x0000000a1840723c */ /* 0x010fe20000001840 */
[----:B------:R-:W-:Y:S01]  /*3e00*/  ISETP.GE.AND P3, PT, R12, R123, PT ;  /* 0x0000007b0c00720c */ /* 0x000fe20003f66270 */
[----:B------:R-:W4:Y:S01]  /*3e10*/  MUFU.TANH R163, R68 ;  /* 0x0000004400a37308 */ /* 0x000f220000002400 */
[----:B------:R-:W-:Y:S02]  /*3e20*/  IADD3 R6, R89, 0x9, RZ ;  /* 0x0000000959067810 */ /* 0x000fe40007ffe0ff */
[----:B------:R-:W-:-:S02]  /*3e30*/  FSEL R13, R72, -INF , !P6 ;  /* 0xff800000480d7808 */ /* 0x000fc40007000000 */
[----:B-----5:R-:W-:Y:S01]  /*3e40*/  FSEL R19, R62, -INF , !P3 ;  /* 0xff8000003e137808 */ /* 0x020fe20005800000 */
[----:B------:R-:W-:Y:S01]  /*3e50*/  HMMA.16816.F32 R80, R24, R8, R80 ;  /* 0x000000081850723c */ /* 0x000fe20000001850 */
[C---:B------:R-:W-:Y:S01]  /*3e60*/  ISETP.GE.AND P2, PT, R6.reuse, R123, PT ;  /* 0x0000007b0600720c */ /* 0x040fe20003f46270 */
[----:B------:R-:W5:Y:S01]  /*3e70*/  MUFU.TANH R159, R69 ;  /* 0x00000045009f7308 */ /* 0x000f620000002400 */
[-C--:B------:R-:W-:Y:S02]  /*3e80*/  ISETP.GE.AND P6, PT, R6, R122.reuse, PT ;  /* 0x0000007a0600720c */ /* 0x080fe40003fc6270 */
[CC--:B------:R-:W-:Y:S02]  /*3e90*/  ISETP.GE.AND P3, PT, R89.reuse, R122.reuse, PT ;  /* 0x0000007a5900720c */ /* 0x0c0fe40003f66270 */
[C---:B------:R-:W-:Y:S02]  /*3ea0*/  IADD3 R8, R89.reuse, 0x10, RZ ;  /* 0x0000001059087810 */ /* 0x040fe40007ffe0ff */
[----:B------:R-:W-:Y:S01]  /*3eb0*/  IADD3 R6, R89, 0x11, RZ ;  /* 0x0000001159067810 */ /* 0x000fe20007ffe0ff */
[----:B------:R-:W1:Y:S01]  /*3ec0*/  MUFU.TANH R18, R18 ;  /* 0x0000001200127308 */ /* 0x000e620000002400 */
[----:B------:R-:W-:-:S02]  /*3ed0*/  ISETP.GE.AND P5, PT, R12, R122, PT ;  /* 0x0000007a0c00720c */ /* 0x000fc40003fa6270 */
[----:B------:R-:W-:Y:S02]  /*3ee0*/  FSEL R60, R60, -INF , !P1 ;  /* 0xff8000003c3c7808 */ /* 0x000fe40004800000 */
[----:B---3--:R-:W-:Y:S01]  /*3ef0*/  FSEL R15, R56, -INF , !P2 ;  /* 0xff800000380f7808 */ /* 0x008fe20005000000 */
[----:B------:R-:W-:Y:S01]  /*3f00*/  FMUL.FTZ R64, R64, c[0x0][0x2ec] ;  /* 0x0000bb0040407a20 */ /* 0x000fe20000410000 */
[----:B------:R-:W-:Y:S01]  /*3f10*/  FSEL R61, R61, -INF , !P3 ;  /* 0xff8000003d3d7808 */ /* 0x000fe20005800000 */
[----:B------:R-:W3:Y:S01]  /*3f20*/  MUFU.TANH R127, R48 ;  /* 0x00000030007f7308 */ /* 0x000ee20000002400 */
[----:B------:R-:W-:Y:S01]  /*3f30*/  FSEL R12, R57, -INF , !P4 ;  /* 0xff800000390c7808 */ /* 0x000fe20006000000 */
[----:B------:R-:W-:Y:S01]  /*3f40*/  FMUL.FTZ R65, R65, c[0x0][0x2ec] ;  /* 0x0000bb0041417a20 */ /* 0x000fe20000410000 */
[-C--:B------:R-:W-:Y:S01]  /*3f50*/  ISETP.GE.AND P1, PT, R8, R123.reuse, PT ;  /* 0x0000007b0800720c */ /* 0x080fe20003f26270 */
[----:B------:R-:W-:Y:S01]  /*3f60*/  FMUL.FTZ R66, R66, c[0x0][0x2ec] ;  /* 0x0000bb0042427a20 */ /* 0x000fe20000410000 */
[-C--:B------:R-:W-:Y:S01]  /*3f70*/  ISETP.GE.AND P2, PT, R8, R122.reuse, PT ;  /* 0x0000007a0800720c */ /* 0x080fe20003f46270 */
[----:B------:R-:W-:Y:S01]  /*3f80*/  FMUL.FTZ R80, R80, c[0x0][0x2ec] ;  /* 0x0000bb0050507a20 */ /* 0x000fe20000410000 */
[C---:B------:R-:W-:Y:S01]  /*3f90*/  ISETP.GE.AND P3, PT, R6.reuse, R123, PT ;  /* 0x0000007b0600720c */ /* 0x040fe20003f66270 */
[----:B------:R-:W1:Y:S01]  /*3fa0*/  MUFU.TANH R125, R49 ;  /* 0x00000031007d7308 */ /* 0x000e620000002400 */
[----:B------:R-:W-:Y:S01]  /*3fb0*/  ISETP.GE.AND P4, PT, R6, R122, PT ;  /* 0x0000007a0600720c */ /* 0x000fe20003f86270 */
[----:B------:R-:W-:Y:S01]  /*3fc0*/  FMUL.FTZ R81, R81, c[0x0][0x2ec] ;  /* 0x0000bb0051517a20 */ /* 0x000fe20000410000 */
[C---:B------:R-:W-:Y:S01]  /*3fd0*/  IADD3 R8, R89.reuse, 0x18, RZ ;  /* 0x0000001859087810 */ /* 0x040fe20007ffe0ff */
[----:B------:R-:W-:Y:S01]  /*3fe0*/  FMUL.FTZ R82, R82, c[0x0][0x2ec] ;  /* 0x0000bb0052527a20 */ /* 0x000fe20000410000 */
[----:B------:R-:W-:Y:S01]  /*3ff0*/  IADD3 R6, R89, 0x19, RZ ;  /* 0x0000001959067810 */ /* 0x000fe20007ffe0ff */
[----:B------:R-:W-:Y:S01]  /*4000*/  FMUL.FTZ R83, R83, c[0x0][0x2ec] ;  /* 0x0000bb0053537a20 */ /* 0x000fe20000410000 */
[----:B------:R-:W-:Y:S01]  /*4010*/  FSEL R10, R63, -INF , !P5 ;  /* 0xff8000003f0a7808 */ /* 0x000fe20006800000 */
[----:B------:R-:W1:Y:S01]  /*4020*/  MUFU.TANH R170, R50 ;  /* 0x0000003200aa7308 */ /* 0x000e620000002400 */
[----:B--2---:R-:W-:Y:S01]  /*4030*/  FSEL R58, R58, -INF , !P6 ;  /* 0xff8000003a3a7808 */ /* 0x004fe20007000000 */
[----:B------:R-:W-:Y:S01]  /*4040*/  FMUL.FTZ R67, R67, c[0x0][0x2ec] ;  /* 0x0000bb0043437a20 */ /* 0x000fe20000410000 */
[----:B------:R-:W-:-:S02]  /*4050*/  FSEL R25, R44, -INF , !P1 ;  /* 0xff8000002c197808 */ /* 0x000fc40004800000 */
[CC--:B------:R-:W-:Y:S02]  /*4060*/  ISETP.GE.AND P5, PT, R8.reuse, R123.reuse, PT ;  /* 0x0000007b0800720c */ /* 0x0c0fe40003fa6270 */
[-C--:B------:R-:W-:Y:S01]  /*4070*/  ISETP.GE.AND P6, PT, R8, R122.reuse, PT ;  /* 0x0000007a0800720c */ /* 0x080fe20003fc6270 */
[----:B------:R-:W2:Y:S01]  /*4080*/  MUFU.TANH R117, R64 ;  /* 0x0000004000757308 */ /* 0x000ea20000002400 */
[----:B------:R-:W-:Y:S02]  /*4090*/  ISETP.GE.AND P1, PT, R6, R123, PT ;  /* 0x0000007b0600720c */ /* 0x000fe40003f26270 */
[----:B------:R-:W-:Y:S02]  /*40a0*/  FSEL R11, R20, -INF , !P3 ;  /* 0xff800000140b7808 */ /* 0x000fe40005800000 */
[----:B------:R-:W-:Y:S02]  /*40b0*/  ISETP.GE.AND P3, PT, R6, R122, PT ;  /* 0x0000007a0600720c */ /* 0x000fe40003f66270 */
[C---:B------:R-:W-:Y:S01]  /*40c0*/  IADD3 R8, R89.reuse, 0x20, RZ ;  /* 0x0000002059087810 */ /* 0x040fe20007ffe0ff */
[----:B------:R-:W2:Y:S01]  /*40d0*/  MUFU.TANH R164, R70 ;  /* 0x0000004600a47308 */ /* 0x000ea20000002400 */
[----:B------:R-:W-:-:S02]  /*40e0*/  IADD3 R6, R89, 0x21, RZ ;  /* 0x0000002159067810 */ /* 0x000fc40007ffe0ff */
[----:B------:R-:W-:Y:S02]  /*40f0*/  FSEL R21, R21, -INF , !P5 ;  /* 0xff80000015157808 */ /* 0x000fe40006800000 */
[----:B------:R-:W-:Y:S02]  /*4100*/  FSEL R9, R22, -INF , !P1 ;  /* 0xff80000016097808 */ /* 0x000fe40004800000 */
[CC--:B------:R-:W-:Y:S01]  /*4110*/  ISETP.GE.AND P5, PT, R8.reuse, R123.reuse, PT ;  /* 0x0000007b0800720c */ /* 0x0c0fe20003fa6270 */
[----:B------:R-:W2:Y:S01]  /*4120*/  MUFU.TANH R172, R71 ;  /* 0x0000004700ac7308 */ /* 0x000ea20000002400 */
[----:B------:R-:W-:Y:S02]  /*4130*/  ISETP.GE.AND P1, PT, R8, R122, PT ;  /* 0x0000007a0800720c */ /* 0x000fe40003f26270 */
[----:B-1----:R-:W-:Y:S02]  /*4140*/  FSEL R16, R16, -INF , !P2 ;  /* 0xff80000010107808 */ /* 0x002fe40005000000 */
[----:B------:R-:W-:-:S02]  /*4150*/  ISETP.GE.AND P2, PT, R6, R123, PT ;  /* 0x0000007b0600720c */ /* 0x000fc40003f46270 */
[----:B------:R-:W-:Y:S01]  /*4160*/  FSEL R8, R17, -INF , !P4 ;  /* 0xff80000011087808 */ /* 0x000fe20006000000 */
[----:B------:R-:W1:Y:S01]  /*4170*/  MUFU.TANH R166, R51 ;  /* 0x0000003300a67308 */ /* 0x000e620000002400 */
[----:B------:R-:W-:Y:S02]  /*4180*/  IADD3 R17, R89, 0x28, RZ ;  /* 0x0000002859117810 */ /* 0x000fe40007ffe0ff */
[----:B------:R-:W-:Y:S02]  /*4190*/  FSEL R20, R23, -INF , !P6 ;  /* 0xff80000017147808 */ /* 0x000fe40007000000 */
[----:B----4-:R-:W-:Y:S02]  /*41a0*/  FSEL R163, R163, -INF , !P5 ;  /* 0xff800000a3a37808 */ /* 0x010fe40006800000 */
[----:B-----5:R-:W-:Y:S01]  /*41b0*/  FSEL R159, R159, -INF , !P2 ;  /* 0xff8000009f9f7808 */ /* 0x020fe20005000000 */
[----:B------:R-:W4:Y:S01]  /*41c0*/  MUFU.TANH R119, R80 ;  /* 0x0000005000777308 */ /* 0x000f220000002400 */
[----:B------:R-:W-:-:S02]  /*41d0*/  ISETP.GE.AND P6, PT, R17, R123, PT ;  /* 0x0000007b1100720c */ /* 0x000fc40003fc6270 */
[C---:B------:R-:W-:Y:S02]  /*41e0*/  ISETP.GE.AND P5, PT, R14.reuse, R123, PT ;  /* 0x0000007b0e00720c */ /* 0x040fe40003fa6270 */
[-C--:B------:R-:W-:Y:S02]  /*41f0*/  ISETP.GE.AND P2, PT, R14, R122.reuse, PT ;  /* 0x0000007a0e00720c */ /* 0x080fe40003f46270 */
[----:B------:R-:W-:Y:S01]  /*4200*/  IADD3 R14, R89, 0x30, RZ ;  /* 0x00000030590e7810 */ /* 0x000fe20007ffe0ff */
[----:B------:R-:W5:Y:S01]  /*4210*/  MUFU.TANH R118, R81 ;  /* 0x0000005100767308 */ /* 0x000f620000002400 */
[----:B------:R-:W-:Y:S02]  /*4220*/  ISETP.GE.AND P4, PT, R6, R122, PT ;  /* 0x0000007a0600720c */ /* 0x000fe40003f86270 */
[----:B------:R-:W-:Y:S02]  /*4230*/  FSEL R6, R18, -INF , !P3 ;  /* 0xff80000012067808 */ /* 0x000fe40005800000 */
[----:B---3--:R-:W-:-:S02]  /*4240*/  FSEL R127, R127, -INF , !P6 ;  /* 0xff8000007f7f7808 */ /* 0x008fc40007000000 */
[----:B------:R-:W-:Y:S01]  /*4250*/  FSEL R125, R125, -INF , !P5 ;  /* 0xff8000007d7d7808 */ /* 0x000fe20006800000 */
[----:B------:R-:W3:Y:S01]  /*4260*/  MUFU.TANH R115, R65 ;  /* 0x0000004100737308 */ /* 0x000ee20000002400 */
[-C--:B------:R-:W-:Y:S02]  /*4270*/  ISETP.GE.AND P3, PT, R17, R122.reuse, PT ;  /* 0x0000007a1100720c */ /* 0x080fe40003f66270 */
[C---:B------:R-:W-:Y:S02]  /*4280*/  ISETP.GE.AND P6, PT, R14.reuse, R123, PT ;  /* 0x0000007b0e00720c */ /* 0x040fe40003fc6270 */
[----:B------:R-:W-:Y:S02]  /*4290*/  ISETP.GE.AND P5, PT, R14, R122, PT ;  /* 0x0000007a0e00720c */ /* 0x000fe40003fa6270 */
[----:B------:R-:W-:Y:S01]  /*42a0*/  IADD3 R14, R89, 0x38, RZ ;  /* 0x00000038590e7810 */ /* 0x000fe20007ffe0ff */
[----:B------:R-:W1:Y:S01]  /*42b0*/  MUFU.TANH R116, R82 ;  /* 0x0000005200747308 */ /* 0x000e620000002400 */
[----:B------:R-:W-:-:S02]  /*42c0*/  FSEL R170, R170, -INF , !P3 ;  /* 0xff800000aaaa7808 */ /* 0x000fc40005800000 */
[-C--:B------:R-:W-:Y:S02]  /*42d0*/  ISETP.GE.AND P3, PT, R14, R123.reuse, PT ;  /* 0x0000007b0e00720c */ /* 0x080fe40003f66270 */
[----:B------:R-:W-:Y:S02]  /*42e0*/  IADD3 R17, R89, 0x31, RZ ;  /* 0x0000003159117810 */ /* 0x000fe40007ffe0ff */
[----:B--2---:R-:W-:Y:S01]  /*42f0*/  FSEL R117, R117, -INF , !P3 ;  /* 0xff80000075757808 */ /* 0x004fe20005800000 */
[----:B------:R-:W2:Y:S01]  /*4300*/  MUFU.TANH R114, R83 ;  /* 0x0000005300727308 */ /* 0x000ea20000002400 */
[----:B------:R-:W-:Y:S02]  /*4310*/  ISETP.GT.AND P3, PT, R155, R148, PT ;  /* 0x000000949b00720c */ /* 0x000fe40003f64270 */
[----:B------:R-:W-:Y:S02]  /*4320*/  FSEL R164, R164, -INF , !P1 ;  /* 0xff800000a4a47808 */ /* 0x000fe40004800000 */
[----:B------:R-:W-:-:S02]  /*4330*/  ISETP.GE.AND P1, PT, R17, R123, PT ;  /* 0x0000007b1100720c */ /* 0x000fc40003f26270 */
[----:B------:R-:W-:Y:S01]  /*4340*/  IADD3 R89, R89, 0x39, RZ ;  /* 0x0000003959597810 */ /* 0x000fe20007ffe0ff */
[----:B------:R-:W2:Y:S01]  /*4350*/  MUFU.TANH R112, R66 ;  /* 0x0000004200707308 */ /* 0x000ea20000002400 */
[----:B------:R-:W-:Y:S02]  /*4360*/  FSEL R172, R172, -INF , !P4 ;  /* 0xff800000acac7808 */ /* 0x000fe40006000000 */
[----:B-1----:R-:W-:Y:S02]  /*4370*/  FSEL R166, R166, -INF , !P2 ;  /* 0xff800000a6a67808 */ /* 0x002fe40005000000 */
[----:B----4-:R-:W-:Y:S02]  /*4380*/  FSEL R119, R119, -INF , !P6 ;  /* 0xff80000077777808 */ /* 0x010fe40007000000 */
[----:B-----5:R-:W-:Y:S01]  /*4390*/  FSEL R118, R118, -INF , !P1 ;  /* 0xff80000076767808 */ /* 0x020fe20004800000 */
[----:B------:R-:W1:Y:S01]  /*43a0*/  MUFU.TANH R110, R67 ;  /* 0x00000043006e7308 */ /* 0x000e620000002400 */
[----:B------:R-:W-:Y:S01]  /*43b0*/  BAR.SYNC.DEFER_BLOCKING 0x0 ;  /* 0x0000000000007b1d */ /* 0x000fe20000010000 */
[----:B------:R-:W-:-:S02]  /*43c0*/  ISETP.GE.AND P4, PT, R17, R122, PT ;  /* 0x0000007a1100720c */ /* 0x000fc40003f86270 */
[-C--:B------:R-:W-:Y:S02]  /*43d0*/  ISETP.GE.AND P2, PT, R14, R122.reuse, PT ;  /* 0x0000007a0e00720c */ /* 0x080fe40003f46270 */
[C---:B------:R-:W-:Y:S02]  /*43e0*/  ISETP.GE.AND P6, PT, R89.reuse, R123, PT ;  /* 0x0000007b5900720c */ /* 0x040fe40003fc6270 */
[----:B------:R-:W-:Y:S02]  /*43f0*/  ISETP.GE.AND P1, PT, R89, R122, PT ;  /* 0x0000007a5900720c */ /* 0x000fe40003f26270 */
[----:B---3--:R-:W-:Y:S02]  /*4400*/  FSEL R115, R115, -INF , !P6 ;  /* 0xff80000073737808 */ /* 0x008fe40007000000 */
[----:B------:R-:W-:Y:S02]  /*4410*/  FSEL R116, R116, -INF , !P5 ;  /* 0xff80000074747808 */ /* 0x000fe40006800000 */
[----:B--2---:R-:W-:-:S02]  /*4420*/  FSEL R114, R114, -INF , !P4 ;  /* 0xff80000072727808 */ /* 0x004fc40006000000 */
[----:B------:R-:W-:Y:S02]  /*4430*/  FSEL R112, R112, -INF , !P2 ;  /* 0xff80000070707808 */ /* 0x000fe40005000000 */
[----:B-1----:R-:W-:Y:S01]  /*4440*/  FSEL R110, R110, -INF , !P1 ;  /* 0xff8000006e6e7808 */ /* 0x002fe20004800000 */
        /* <DEDUP_REMOVED lines=59> */
.L_x_5952:
[----:B------:R-:W-:-:S04]  /*4800*/  LEA R14, -R3, RZ, 0x6 ;  /* 0x000000ff030e7211 */ /* 0x000fc800078e31ff */
[----:B------:R-:W-:Y:S02]  /*4810*/  SHF.R.S32.HI R23, RZ, 0x1f, R14 ;  /* 0x0000001fff177819 */ /* 0x000fe4000001140e */
.L_x_5953:
        /* <DEDUP_REMOVED lines=82> */
.L_x_5955:
[----:B------:R-:W-:Y:S05]  /*4d40*/  BSYNC B0 ;  /* 0x0000000000007941 */ /* 0x000fea0003800000 */
.L_x_5954:
[----:B------:R-:W0:Y:S01]  /*4d50*/  LDGDEPBAR ;  /* 0x00000000000079af */ /* 0x000e220000000000 */
[----:B------:R-:W-:-:S04]  /*4d60*/  IADD3 R121, P1, R14, R121, RZ ;  /* 0x000000790e797210 */ /* 0x000fc80007f3e0ff */
[----:B------:R-:W-:Y:S02]  /*4d70*/  IADD3.X R120, R23, R120, RZ, P1, !PT ;  /* 0x0000007817787210 */ /* 0x000fe40000ffe4ff */
.L_x_5951:
        /* <DEDUP_REMOVED lines=45> */
[----:B------:R-:W-:Y:S01]  /*5050*/  LDSM.16.MT88.4 R40, [R140+0xa000] ;  /* 0x00a000008c28783b */ /* 0x000fe20000004200 */
[----:B-1----:R-:W-:Y:S02]  /*5060*/  FMNMX.FTZ R3, R4, R3, !PT ;  /* 0x0000000304037209 */ /* 0x002fe40007810000 */
[----:B--2---:R-:W-:-:S03]  /*5070*/  FMNMX.FTZ R2, R17, R2, !PT ;  /* 0x0000000211027209 */ /* 0x004fc60007810000 */
[C---:B------:R-:W-:Y:S01]  /*5080*/  FMUL.FTZ R124, R3.reuse, c[0x0][0x23c] ;  /* 0x00008f00037c7a20 */ /* 0x040fe20000410000 */
[----:B------:R-:W-:Y:S01]  /*5090*/  FSETP.NEU.FTZ.AND P1, PT, R3, -INF , PT ;  /* 0xff8000000300780b */ /* 0x000fe20003f3d000 */
[----:B------:R-:W-:-:S03]  /*50a0*/  FMUL.FTZ R113, R2, c[0x0][0x23c] ;  /* 0x00008f0002717a20 */ /* 0x000fc60000410000 */
        /* <DEDUP_REMOVED lines=14> */
[--C-:B------:R-:W-:Y:S01]  /*5190*/  FFMA.FTZ R107, R25, c[0x0][0x23c], -R124.reuse ;  /* 0x00008f00196b7a23 */ /* 0x100fe2000001087c */
[----:B------:R-:W3:Y:S01]  /*51a0*/  LDSM.16.MT88.4 R56, [R137+0xa000] ;  /* 0x00a000008938783b */ /* 0x000ee20000004200 */
[--C-:B------:R-:W-:Y:S02]  /*51b0*/  FFMA.FTZ R106, R11, c[0x0][0x23c], -R124.reuse ;  /* 0x00008f000b6a7a23 */ /* 0x100fe4000001087c */
[--C-:B------:R-:W-:Y:S01]  /*51c0*/  FFMA.FTZ R35, R21, c[0x0][0x23c], -R124.reuse ;  /* 0x00008f0015237a23 */ /* 0x100fe2000001087c */
[----:B------:R-:W-:Y:S01]  /*51d0*/  LDSM.16.MT88.4 R24, [R136+0x8800] ;  /* 0x008800008818783b */ /* 0x000fe20000004200 */
[----:B------:R-:W-:Y:S01]  /*51e0*/  FFMA.FTZ R34, R9, c[0x0][0x23c], -R124 ;  /* 0x00008f0009227a23 */ /* 0x000fe2000001087c */
[----:B------:R-:W-:Y:S01]  /*51f0*/  MUFU.EX2 R101, R101 ;  /* 0x0000006500657308 */ /* 0x000fe20000000800 */
[----:B------:R-:W-:-:S02]  /*5200*/  FFMA.FTZ R109, R16, c[0x0][0x23c], -R113 ;  /* 0x00008f00106d7a23 */ /* 0x000fc40000010871 */
[--C-:B------:R-:W-:Y:S01]  /*5210*/  FFMA.FTZ R32, R8, c[0x0][0x23c], -R113.reuse ;  /* 0x00008f0008207a23 */ /* 0x100fe20000010871 */
[----:B------:R-:W-:Y:S01]  /*5220*/  LDSM.16.MT88.4 R16, [R140+0x8800] ;  /* 0x008800008c10783b */ /* 0x000fe20000004200 */
[--C-:B------:R-:W-:Y:S02]  /*5230*/  FFMA.FTZ R33, R20, c[0x0][0x23c], -R113.reuse ;  /* 0x00008f0014217a23 */ /* 0x100fe40000010871 */
[--C-:B------:R-:W-:Y:S01]  /*5240*/  FFMA.FTZ R0, R6, c[0x0][0x23c], -R113.reuse ;  /* 0x00008f0006007a23 */ /* 0x100fe20000010871 */
[----:B------:R-:W4:Y:S01]  /*5250*/  MUFU.EX2 R100, R100 ;  /* 0x0000006400647308 */ /* 0x000f220000000800 */
[----:B--2---:R-:W-:Y:S01]  /*5260*/  F2FP.PACK_AB R64, R108, R111 ;  /* 0x0000006f6c40723e */ /* 0x004fe200000000ff */
[----:B------:R-:W-:Y:S01]  /*5270*/  LDSM.16.MT88.4 R20, [R136+0xa000] ;  /* 0x00a000008814783b */ /* 0x000fe20000004200 */
[--C-:B------:R-:W-:Y:S02]  /*5280*/  FFMA.FTZ R126, R163, c[0x0][0x23c], -R124.reuse ;  /* 0x00008f00a37e7a23 */ /* 0x100fe4000001087c */
[----:B------:R-:W-:Y:S01]  /*5290*/  FFMA.FTZ R164, R164, c[0x0][0x23c], -R113 ;  /* 0x00008f00a4a47a23 */ /* 0x000fe20000010871 */
[----:B------:R-:W-:Y:S01]  /*52a0*/  LDSM.16.MT88.4 R8, [R137+0x8800] ;  /* 0x008800008908783b */ /* 0x000fe20000004200 */
[--C-:B------:R-:W-:Y:S01]  /*52b0*/  FFMA.FTZ R119, R119, c[0x0][0x23c], -R124.reuse ;  /* 0x00008f0077777a23 */ /* 0x100fe2000001087c */
[----:B------:R-:W-:Y:S01]  /*52c0*/  MUFU.EX2 R104, R104 ;  /* 0x0000006800687308 */ /* 0x000fe20000000800 */
[----:B------:R-:W-:-:S02]  /*52d0*/  FFMA.FTZ R118, R118, c[0x0][0x23c], -R124 ;  /* 0x00008f0076767a23 */ /* 0x000fc4000001087c */
[----:B------:R-:W-:Y:S02]  /*52e0*/  FFMA.FTZ R117, R117, c[0x0][0x23c], -R124 ;  /* 0x00008f0075757a23 */ /* 0x000fe4000001087c */
[--C-:B------:R-:W-:Y:S02]  /*52f0*/  FFMA.FTZ R114, R114, c[0x0][0x23c], -R113.reuse ;  /* 0x00008f0072727a23 */ /* 0x100fe40000010871 */
[----:B------:R-:W-:Y:S01]  /*5300*/  FFMA.FTZ R112, R112, c[0x0][0x23c], -R113 ;  /* 0x00008f0070707a23 */ /* 0x000fe20000010871 */
[----:B------:R-:W2:Y:S01]  /*5310*/  MUFU.EX2 R103, R103 ;  /* 0x0000006700677308 */ /* 0x000ea20000000800 */
[----:B----4-:R-:W-:Y:S01]  /*5320*/  F2FP.PACK_AB R66, R100, R101 ;  /* 0x000000656442723e */ /* 0x010fe200000000ff */
[----:B------:R-:W-:-:S04]  /*5330*/  FADD.FTZ R108, R111, R108 ;  /* 0x0000006c6f6c7221 */ /* 0x000fc80000010000 */
[----:B------:R-:W-:Y:S02]  /*5340*/  FADD.FTZ R101, R101, R108 ;  /* 0x0000006c65657221 */ /* 0x000fe40000010000 */
[----:B------:R-:W-:Y:S02]  /*5350*/  MUFU.EX2 R102, R102 ;  /* 0x0000006600667308 */ /* 0x000fe40000000800 */
[----:B------:R-:W-:-:S06]  /*5360*/  FADD.FTZ R100, R100, R101 ;  /* 0x0000006564647221 */ /* 0x000fcc0000010000 */
[----:B------:R-:W4:Y:S01]  /*5370*/  MUFU.EX2 R105, R105 ;  /* 0x0000006900697308 */ /* 0x000f220000000800 */
[----:B--2---:R-:W-:Y:S01]  /*5380*/  F2FP.PACK_AB R65, R103, R104 ;  /* 0x000000686741723e */ /* 0x004fe200000000ff */
[----:B------:R-:W-:-:S06]  /*5390*/  FADD.FTZ R103, R104, R103 ;  /* 0x0000006768677221 */ /* 0x000fcc0000010000 */
[----:B------:R-:W-:Y:S01]  /*53a0*/  MUFU.EX2 R107, R107 ;  /* 0x0000006b006b7308 */ /* 0x000fe20000000800 */
[----:B----4-:R-:W-:-:S07]  /*53b0*/  F2FP.PACK_AB R67, R105, R102 ;  /* 0x000000666943723e */ /* 0x010fce00000000ff */
[----:B------:R-:W2:Y:S01]  /*53c0*/  MUFU.EX2 R106, R106 ;  /* 0x0000006a006a7308 */ /* 0x000ea20000000800 */
[----:B------:R-:W-:-:S04]  /*53d0*/  FADD.FTZ R102, R102, R103 ;  /* 0x0000006766667221 */ /* 0x000fc80000010000 */
[----:B------:R-:W-:Y:S01]  /*53e0*/  FADD.FTZ R102, R105, R102 ;  /* 0x0000006669667221 */ /* 0x000fe20000010000 */
[C---:B------:R-:W-:Y:S02]  /*53f0*/  HMMA.16816.F32 R88, R64.reuse, R84, RZ ;  /* 0x000000544058723c */ /* 0x040fe400000018ff */
[----:B------:R-:W-:Y:S06]  /*5400*/  MUFU.EX2 R35, R35 ;  /* 0x0000002300237308 */ /* 0x000fec0000000800 */
[----:B------:R-:W-:Y:S02]  /*5410*/  HMMA.16816.F32 R84, R64, R86, RZ ;  /* 0x000000564054723c */ /* 0x000fe400000018ff */
[----:B------:R-:W4:Y:S01]  /*5420*/  MUFU.EX2 R34, R34 ;  /* 0x0000002200227308 */ /* 0x000f220000000800 */
[----:B--2---:R-:W-:Y:S01]  /*5430*/  F2FP.PACK_AB R4, R106, R107 ;  /* 0x0000006b6a04723e */ /* 0x004fe200000000ff */
[----:B------:R-:W-:-:S04]  /*5440*/  FADD.FTZ R107, R107, R100 ;  /* 0x000000646b6b7221 */ /* 0x000fc80000010000 */
[C---:B------:R-:W-:Y:S01]  /*5450*/  HMMA.16816.F32 R44, R64.reuse, R48, RZ ;  /* 0x00000030402c723c */ /* 0x040fe200000018ff */
[----:B------:R-:W-:Y:S01]  /*5460*/  FADD.FTZ R106, R106, R107 ;  /* 0x0000006b6a6a7221 */ /* 0x000fe20000010000 */
[----:B------:R-:W-:Y:S06]  /*5470*/  MUFU.EX2 R109, R109 ;  /* 0x0000006d006d7308 */ /* 0x000fec0000000800 */
[----:B------:R-:W-:Y:S02]  /*5480*/  HMMA.16816.F32 R48, R64, R50, RZ ;  /* 0x000000324030723c */ /* 0x000fe400000018ff */
[----:B------:R-:W2:Y:S01]  /*5490*/  MUFU.EX2 R32, R32 ;  /* 0x0000002000207308 */ /* 0x000ea20000000800 */
[----:B----4-:R-:W-:-:S05]  /*54a0*/  F2FP.PACK_AB R6, R34, R35 ;  /* 0x000000232206723e */ /* 0x010fca00000000ff */
        /* <DEDUP_REMOVED lines=9> */
[----:B------:R-:W-:Y:S01]  /*5540*/  HMMA.16816.F32 R76, R64, R78, RZ ;  /* 0x0000004e404c723c */ /* 0x000fe200000018ff */
[----:B----4-:R-:W-:Y:S01]  /*5550*/  F2FP.PACK_AB R7, R0, R33 ;  /* 0x000000210007723e */ /* 0x010fe200000000ff */
[----:B------:R-:W-:Y:S01]  /*5560*/  MUFU.EX2 R164, R164 ;  /* 0x000000a400a47308 */ /* 0x000fe20000000800 */
[----:B------:R-:W-:-:S05]  /*5570*/  FADD.FTZ R33, R33, R32 ;  /* 0x0000002021217221 */ /* 0x000fca0000010000 */
[----:B------:R-:W-:Y:S01]  /*5580*/  HMMA.16816.F32 R72, R64, R68, RZ ;  /* 0x000000444048723c */ /* 0x000fe200000018ff */
[----:B------:R-:W-:Y:S01]  /*5590*/  FADD.FTZ R33, R0, R33 ;  /* 0x0000002100217221 */ /* 0x000fe20000010000 */
[----:B------:R-:W-:Y:S06]  /*55a0*/  MUFU.EX2 R119, R119 ;  /* 0x0000007700777308 */ /* 0x000fec0000000800 */
[C---:B-1----:R-:W-:Y:S02]  /*55b0*/  HMMA.16816.F32 R88, R4.reuse, R12, R88 ;  /* 0x0000000c0458723c */ /* 0x042fe40000001858 */
[----:B------:R-:W-:Y:S06]  /*55c0*/  MUFU.EX2 R118, R118 ;  /* 0x0000007600767308 */ /* 0x000fec0000000800 */
[----:B------:R-:W-:Y:S01]  /*55d0*/  HMMA.16816.F32 R84, R4, R14, R84 ;  /* 0x0000000e0454723c */ /* 0x000fe20000001854 */
[----:B------:R-:W1:Y:S01]  /*55e0*/  LDSM.16.MT88.4 R12, [R138+0xa800] ;  /* 0x00a800008a0c783b */ /* 0x000e620000004200 */
[----:B------:R-:W-:Y:S06]  /*55f0*/  MUFU.EX2 R117, R117 ;  /* 0x0000007500757308 */ /* 0x000fec0000000800 */
[C---:B------:R-:W-:Y:S02]  /*5600*/  HMMA.16816.F32 R36, R64.reuse, R40, RZ ;  /* 0x000000284024723c */ /* 0x040fe400000018ff */
[----:B------:R-:W-:Y:S06]  /*5610*/  MUFU.EX2 R114, R114 ;  /* 0x0000007200727308 */ /* 0x000fec0000000800 */
[C---:B---3--:R-:W-:Y:S08]  /*5620*/  HMMA.16816.F32 R52, R64.reuse, R56, RZ ;  /* 0x000000384034723c */ /* 0x048ff000000018ff */
        /* <DEDUP_REMOVED lines=19> */
[--C-:B------:R-:W-:Y:S01]  /*5760*/  FFMA.FTZ R25, R127, c[0x0][0x23c], -R124.reuse ;  /* 0x00008f007f197a23 */ /* 0x100fe2000001087c */
[----:B------:R-:W-:Y:S01]  /*5770*/  HMMA.16816.F32 R68, R4, R26, R68 ;  /* 0x0000001a0444723c */ /* 0x000fe20000001844 */
[----:B------:R-:W-:-:S02]  /*5780*/  FFMA.FTZ R24, R125, c[0x0][0x23c], -R124 ;  /* 0x00008f007d187a23 */ /* 0x000fc4000001087c */
[--C-:B------:R-:W-:Y:S02]  /*5790*/  FFMA.FTZ R127, R172, c[0x0][0x23c], -R113.reuse ;  /* 0x00008f00ac7f7a23 */ /* 0x100fe40000010871 */
[--C-:B------:R-:W-:Y:S01]  /*57a0*/  FFMA.FTZ R125, R170, c[0x0][0x23c], -R113.reuse ;  /* 0x00008f00aa7d7a23 */ /* 0x100fe20000010871 */
[----:B------:R-:W-:Y:S01]  /*57b0*/  MUFU.EX2 R25, R25 ;  /* 0x0000001900197308 */ /* 0x000fe20000000800 */
[--C-:B------:R-:W-:Y:S01]  /*57c0*/  FFMA.FTZ R27, R159, c[0x0][0x23c], -R124.reuse ;  /* 0x00008f009f1b7a23 */ /* 0x100fe2000001087c */
[C---:B--2---:R-:W-:Y:S01]  /*57d0*/  HMMA.16816.F32 R36, R4.reuse, R16, R36 ;  /* 0x000000100424723c */ /* 0x044fe20000001824 */
[--C-:B------:R-:W-:Y:S02]  /*57e0*/  FFMA.FTZ R26, R166, c[0x0][0x23c], -R113.reuse ;  /* 0x00008f00a61a7a23 */ /* 0x100fe40000010871 */
[----:B------:R-:W-:Y:S02]  /*57f0*/  FFMA.FTZ R124, R115, c[0x0][0x23c], -R124 ;  /* 0x00008f00737c7a23 */ /* 0x000fe4000001087c */
[--C-:B------:R-:W-:Y:S01]  /*5800*/  FFMA.FTZ R115, R116, c[0x0][0x23c], -R113.reuse ;  /* 0x00008f0074737a23 */ /* 0x100fe20000010871 */
[----:B------:R-:W2:Y:S01]  /*5810*/  MUFU.EX2 R27, R27 ;  /* 0x0000001b001b7308 */ /* 0x000ea20000000800 */
[----:B------:R-:W-:Y:S01]  /*5820*/  FFMA.FTZ R166, R110, c[0x0][0x23c], -R113 ;  /* 0x00008f006ea67a23 */ /* 0x000fe20000010871 */
[C---:B------:R-:W-:Y:S01]  /*5830*/  HMMA.16816.F32 R40, R4.reuse, R18, R40 ;  /* 0x000000120428723c */ /* 0x040fe20000001828 */
[----:B------:R-:W-:Y:S05]  /*5840*/  LDSM.16.MT88.4 R16, [R138+0x9000] ;  /* 0x009000008a10783b */ /* 0x000fea0000004200 */
[----:B------:R-:W4:Y:S02]  /*5850*/  MUFU.EX2 R24, R24 ;  /* 0x0000001800187308 */ /* 0x000f240000000800 */
[C---:B---3--:R-:W-:Y:S06]  /*5860*/  HMMA.16816.F32 R52, R4.reuse, R8, R52 ;  /* 0x000000080434723c */ /* 0x048fec0000001834 */
[----:B------:R-:W3:Y:S02]  /*5870*/  MUFU.EX2 R127, R127 ;  /* 0x0000007f007f7308 */ /* 0x000ee40000000800 */
[----:B------:R-:W-:Y:S01]  /*5880*/  HMMA.16816.F32 R56, R4, R10, R56 ;  /* 0x0000000a0438723c */ /* 0x000fe20000001838 */
[----:B------:R-:W5:Y:S05]  /*5890*/  LDSM.16.MT88.4 R8, [R140+0x9000] ;  /* 0x009000008c08783b */ /* 0x000f6a0000004200 */
[----:B------:R-:W-:Y:S01]  /*58a0*/  MUFU.EX2 R125, R125 ;  /* 0x0000007d007d7308 */ /* 0x000fe20000000800 */
[----:B--2---:R-:W-:-:S02]  /*58b0*/  F2FP.PACK_AB R4, R27, R126 ;  /* 0x0000007e1b04723e */ /* 0x004fc400000000ff */
[----:B----4-:R-:W-:-:S05]  /*58c0*/  F2FP.PACK_AB R6, R24, R25 ;  /* 0x000000191806723e */ /* 0x010fca00000000ff */
[----:B------:R-:W2:Y:S01]  /*58d0*/  MUFU.EX2 R26, R26 ;  /* 0x0000001a001a7308 */ /* 0x000ea20000000800 */
[----:B---3--:R-:W-:Y:S01]  /*58e0*/  F2FP.PACK_AB R5, R127, R164 ;  /* 0x000000a47f05723e */ /* 0x008fe200000000ff */
[----:B------:R-:W-:-:S04]  /*58f0*/  FADD.FTZ R164, R164, R33 ;  /* 0x00000021a4a47221 */ /* 0x000fc80000010000 */
[----:B------:R-:W-:Y:S02]  /*5900*/  FADD.FTZ R164, R127, R164 ;  /* 0x000000a47fa47221 */ /* 0x000fe40000010000 */
[----:B------:R-:W-:Y:S01]  /*5910*/  MUFU.EX2 R124, R124 ;  /* 0x0000007c007c7308 */ /* 0x000fe20000000800 */
[----:B--2---:R-:W-:-:S07]  /*5920*/  F2FP.PACK_AB R7, R26, R125 ;  /* 0x0000007d1a07723e */ /* 0x004fce00000000ff */
[----:B------:R-:W2:Y:S01]  /*5930*/  MUFU.EX2 R115, R115 ;  /* 0x0000007300737308 */ /* 0x000ea20000000800 */
[----:B------:R-:W-:Y:S01]  /*5940*/  FADD.FTZ R125, R125, R164 ;  /* 0x000000a47d7d7221 */ /* 0x000fe20000010000 */
[----:B------:R-:W-:-:S03]  /*5950*/  LEA R164, P1, R121, c[0x0][0x168], 0x1 ;  /* 0x00005a0079a47a11 */ /* 0x000fc600078208ff */
[----:B------:R-:W-:Y:S01]  /*5960*/  FADD.FTZ R26, R26, R125 ;  /* 0x0000007d1a1a7221 */ /* 0x000fe20000010000 */
[C---:B-1----:R-:W-:Y:S01]  /*5970*/  HMMA.16816.F32 R80, R4.reuse, R12, R80 ;  /* 0x0000000c0450723c */ /* 0x042fe20000001850 */
[----:B------:R-:W-:Y:S01]  /*5980*/  LEA.HI.X R165, R121, c[0x0][0x16c], R120, 0x1, P1 ;  /* 0x00005b0079a57a11 */ /* 0x000fe200008f0c78 */
[----:B------:R-:W-:Y:S06]  /*5990*/  MUFU.EX2 R113, R112 ;  /* 0x0000007000717308 */ /* 0x000fec0000000800 */
[C---:B------:R-:W-:Y:S01]  /*59a0*/  HMMA.16816.F32 R76, R4.reuse, R14, R76 ;  /* 0x0000000e044c723c */ /* 0x040fe2000000184c */
[----:B------:R-:W1:Y:S01]  /*59b0*/  LDSM.16.MT88.4 R12, [R138+0xb000] ;  /* 0x00b000008a0c783b */ /* 0x000e620000004200 */
[----:B------:R-:W3:Y:S06]  /*59c0*/  MUFU.EX2 R166, R166 ;  /* 0x000000a600a67308 */ /* 0x000eec0000000800 */
[C---:B-----5:R-:W-:Y:S08]  /*59d0*/  HMMA.16816.F32 R96, R4.reuse, R8, R96 ;  /* 0x000000080460723c */ /* 0x060ff00000001860 */
[C---:B------:R-:W-:Y:S01]  /*59e0*/  HMMA.16816.F32 R92, R4.reuse, R10, R92 ;  /* 0x0000000a045c723c */ /* 0x040fe2000000185c */
[----:B------:R-:W4:Y:S07]  /*59f0*/  LDSM.16.MT88.4 R8, [R136+0x9000] ;  /* 0x009000008808783b */ /* 0x000f2e0000004200 */
[C---:B------:R-:W-:Y:S08]  /*5a00*/  HMMA.16816.F32 R88, R4.reuse, R16, R88 ;  /* 0x000000100458723c */ /* 0x040ff00000001858 */
        /* <DEDUP_REMOVED lines=10> */
[----:B------:R-:W-:Y:S07]  /*5ab0*/  LDSM.16.MT88.4 R16, [R136+0x9800] ;  /* 0x009800008810783b */ /* 0x000fee0000004200 */
[C---:B-1----:R-:W-:Y:S08]  /*5ac0*/  HMMA.16816.F32 R60, R4.reuse, R12, R60 ;  /* 0x0000000c043c723c */ /* 0x042ff0000000183c */
[C---:B------:R-:W-:Y:S01]  /*5ad0*/  HMMA.16816.F32 R64, R4.reuse, R14, R64 ;  /* 0x0000000e0440723c */ /* 0x040fe20000001840 */
[----:B------:R-:W1:Y:S07]  /*5ae0*/  LDSM.16.MT88.4 R12, [R140+0x9800] ;  /* 0x009800008c0c783b */ /* 0x000e6e0000004200 */
[C---:B----4-:R-:W-:Y:S08]  /*5af0*/  HMMA.16816.F32 R52, R4.reuse, R8, R52 ;  /* 0x000000080434723c */ /* 0x050ff00000001834 */
[----:B------:R-:W-:Y:S01]  /*5b00*/  HMMA.16816.F32 R56, R4, R10, R56 ;  /* 0x0000000a0438723c */ /* 0x000fe20000001838 */
[----:B------:R-:W4:Y:S06]  /*5b10*/  LDSM.16.MT88.4 R8, [R138+0x9800] ;  /* 0x009800008a08783b */ /* 0x000f2c0000004200 */
[----:B------:R-:W-:-:S02]  /*5b20*/  F2FP.PACK_AB R4, R118, R119 ;  /* 0x000000777604723e */ /* 0x000fc400000000ff */
[----:B--2---:R-:W-:Y:S01]  /*5b30*/  F2FP.PACK_AB R5, R114, R115 ;  /* 0x000000737205723e */ /* 0x004fe200000000ff */
[----:B------:R-:W-:Y:S01]  /*5b40*/  FADD.FTZ R115, R115, R26 ;  /* 0x0000001a73737221 */ /* 0x000fe20000010000 */
[----:B------:R-:W-:Y:S02]  /*5b50*/  F2FP.PACK_AB R6, R124, R117 ;  /* 0x000000757c06723e */ /* 0x000fe400000000ff */
[----:B---3--:R-:W-:Y:S01]  /*5b60*/  F2FP.PACK_AB R7, R166, R113 ;  /* 0x00000071a607723e */ /* 0x008fe200000000ff */
[----:B------:R-:W-:-:S04]  /*5b70*/  FADD.FTZ R114, R114, R115 ;  /* 0x0000007372727221 */ /* 0x000fc80000010000 */
[----:B------:R-:W-:Y:S02]  /*5b80*/  FADD.FTZ R113, R113, R114 ;  /* 0x0000007271717221 */ /* 0x000fe40000010000 */
[----:B------:R-:W-:Y:S02]  /*5b90*/  HMMA.16816.F32 R80, R4, R20, R80 ;  /* 0x000000140450723c */ /* 0x000fe40000001850 */
[----:B------:R-:W-:-:S06]  /*5ba0*/  FADD.FTZ R166, R166, R113 ;  /* 0x00000071a6a67221 */ /* 0x000fcc0000010000 */
[C---:B-1----:R-:W-:Y:S08]  /*5bb0*/  HMMA.16816.F32 R96, R4.reuse, R12, R96 ;  /* 0x0000000c0460723c */ /* 0x042ff00000001860 */
        /* <DEDUP_REMOVED lines=92> */
.L_x_5957:
[----:B------:R-:W-:-:S05]  /*6180*/  IMAD.MOV.U32 R5, RZ, RZ, c[0x0][0x1a0] ;  /* 0x00006800ff057624 */ /* 0x000fca00078e00ff */
[----:B------:R-:W-:-:S04]  /*6190*/  LEA R5, -R5, RZ, 0x6 ;  /* 0x000000ff05057211 */ /* 0x000fc800078e31ff */
[----:B------:R-:W-:Y:S02]  /*61a0*/  SHF.R.S32.HI R4, RZ, 0x1f, R5 ;  /* 0x0000001fff047819 */ /* 0x000fe40000011405 */
.L_x_5958:
        /* <DEDUP_REMOVED lines=10> */
[--C-:B------:R-:W-:Y:S01]  /*6250*/  @!P1 IMAD.X R6, R4, 0x1, R28.reuse, P4 ;  /* 0x0000000104069824 */ /* 0x100fe200020e061c */
[C---:B------:R-:W-:Y:S01]  /*6260*/  @!P1 LEA R12, P4, R11.reuse, c[0x0][0x170], 0x1 ;  /* 0x00005c000b0c9a11 */ /* 0x040fe200078808ff */
[----:B------:R-:W-:Y:S01]  /*6270*/  @!P1 IMAD.X R4, R0, 0x1, R28, P3 ;  /* 0x0000000100049824 */ /* 0x000fe200018e061c */
[----:B------:R-:W-:Y:S01]  /*6280*/  IADD3 R5, P3, R152, R7, RZ ;  /* 0x0000000798057210 */ /* 0x000fe20007f7e0ff */
[----:B------:R-:W-:Y:S01]  /*6290*/  @!PT LDS RZ, [RZ] ;  /* 0x00000000fffff984 */ /* 0x000fe20000000800 */
[----:B------:R-:W-:Y:S01]  /*62a0*/  @!PT LDS RZ, [RZ] ;  /* 0x00000000fffff984 */ /* 0x000fe20000000800 */
[----:B------:R-:W-:Y:S01]  /*62b0*/  @!PT LDS RZ, [RZ] ;  /* 0x00000000fffff984 */ /* 0x000fe20000000800 */
[----:B------:R1:W-:Y:S01]  /*62c0*/  @!P2 LDGSTS.E.BYPASS.LTC128B.128 [R154+0x8000], [R124.64] ;  /* 0x080000007c9aafae */ /* 0x0003e2000b901d48 */
[----:B------:R-:W-:-:S02]  /*62d0*/  @!P1 LEA.HI.X R13, R11, c[0x0][0x174], R6, 0x1, P4 ;  /* 0x00005d000b0d9a11 */ /* 0x000fc400020f0c06 */
[----:B------:R-:W-:Y:S01]  /*62e0*/  @!P1 LEA R8, P4, R9, c[0x0][0x170], 0x1 ;  /* 0x00005c0009089a11 */ /* 0x000fe200078808ff */
[----:B------:R-:W-:Y:S01]  /*62f0*/  @P1 STS.128 [R154+0xa000], RZ ;  /* 0x00a000ff9a001388 */ /* 0x000fe20000000c00 */
[--C-:B------:R-:W-:Y:S01]  /*6300*/  @!P2 LEA.HI.X R11, R7, R169, R0.reuse, 0x1, P5 ;  /* 0x000000a9070ba211 */ /* 0x100fe200028f0c00 */
[----:B------:R-:W-:Y:S01]  /*6310*/  IMAD.X R0, R151, 0x1, R0, P3 ;  /* 0x0000000197007824 */ /* 0x000fe200018e0600 */
[----:B------:R-:W-:Y:S01]  /*6320*/  @!P1 LEA.HI.X R9, R9, c[0x0][0x174], R4, 0x1, P4 ;  /* 0x00005d0009099a11 */ /* 0x000fe200020f0c04 */
[----:B------:R-:W-:Y:S01]  /*6330*/  @!PT LDS RZ, [RZ] ;  /* 0x00000000fffff984 */ /* 0x000fe20000000800 */
[----:B------:R-:W-:Y:S01]  /*6340*/  @!PT LDS RZ, [RZ] ;  /* 0x00000000fffff984 */ /* 0x000fe20000000800 */
[----:B------:R-:W-:Y:S01]  /*6350*/  @!PT LDS RZ, [RZ] ;  /* 0x00000000fffff984 */ /* 0x000fe20000000800 */
[----:B------:R2:W-:Y:S01]  /*6360*/  @!P1 LDGSTS.E.BYPASS.LTC128B.128 [R154+0xa000], [R12.64+0x80] ;  /* 0x0a0000800c9a9fae */ /* 0x0005e2000b901d48 */
[C---:B------:R-:W-:Y:S02]  /*6370*/  @!P2 LEA R16, P6, R5.reuse, R168, 0x1 ;  /* 0x000000a80510a211 */ /* 0x040fe400078c08ff */
[----:B------:R-:W-:Y:S01]  /*6380*/  @!P1 IADD3 R4, P5, R5, R30, RZ ;  /* 0x0000001e05049210 */ /* 0x000fe20007fbe0ff */
[----:B------:R-:W-:Y:S01]  /*6390*/  @P2 STS.128 [R154+0x8800], RZ ;  /* 0x008800ff9a002388 */ /* 0x000fe20000000c00 */
[----:B------:R-:W-:-:S02]  /*63a0*/  IADD3 R7, P4, R152, R5, RZ ;  /* 0x0000000598077210 */ /* 0x000fc40007f9e0ff */
[-C--:B------:R-:W-:Y:S01]  /*63b0*/  @!P2 LEA.HI.X R17, R5, R169.reuse, R0, 0x1, P6 ;  /* 0x000000a90511a211 */ /* 0x080fe200030f0c00 */
[----:B------:R-:W-:Y:S01]  /*63c0*/  @!P1 IMAD.X R5, R0, 0x1, R28, P5 ;  /* 0x0000000100059824 */ /* 0x000fe200028e061c */
[----:B------:R-:W-:Y:S01]  /*63d0*/  @!P1 IADD3 R30, P3, R7, R30, RZ ;  /* 0x0000001e071e9210 */ /* 0x000fe20007f7e0ff */
[----:B------:R-:W-:Y:S01]  /*63e0*/  IMAD.X R0, R151, 0x1, R0, P4 ;  /* 0x0000000197007824 */ /* 0x000fe200020e0600 */
[C---:B------:R-:W-:Y:S01]  /*63f0*/  @!P1 LEA R18, P5, R4.reuse, c[0x0][0x170], 0x1 ;  /* 0x00005c0004129a11 */ /* 0x040fe200078a08ff */
[----:B------:R-:W-:Y:S01]  /*6400*/  @!PT LDS RZ, [RZ] ;  /* 0x00000000fffff984 */ /* 0x000fe20000000800 */
[----:B------:R-:W-:Y:S01]  /*6410*/  @!PT LDS RZ, [RZ] ;  /* 0x00000000fffff984 */ /* 0x000fe20000000800 */
[----:B------:R-:W-:Y:S01]  /*6420*/  @!PT LDS RZ, [RZ] ;  /* 0x00000000fffff984 */ /* 0x000fe20000000800 */
[----:B------:R3:W-:Y:S01]  /*6430*/  @!P2 LDGSTS.E.BYPASS.LTC128B.128 [R154+0x8800], [R10.64] ;  /* 0x088000000a9aafae */ /* 0x0007e2000b901d48 */
[C---:B------:R-:W-:Y:S01]  /*6440*/  @!P2 LEA R104, P4, R7.reuse, R168, 0x1 ;  /* 0x000000a80768a211 */ /* 0x040fe200078808ff */
[----:B------:R-:W-:Y:S01]  /*6450*/  IMAD.MOV.U32 R168, RZ, RZ, R124 ;  /* 0x000000ffffa87224 */ /* 0x000fe200078e007c */
        /* <DEDUP_REMOVED lines=40> */
[----:B------:R-:W0:Y:S01]  /*66e0*/  LDGDEPBAR ;  /* 0x00000000000079af */ /* 0x000e220000000000 */
[C---:B-1----:R-:W-:Y:S08]  /*66f0*/  HMMA.16816.F32 R32, R4.reuse, R28, RZ ;  /* 0x0000001c0420723c */ /* 0x042ff000000018ff */
[C---:B---3--:R-:W-:Y:S08]  /*6700*/  HMMA.16816.F32 R24, R4.reuse, R20, RZ ;  /* 0x000000140418723c */ /* 0x048ff000000018ff */
[C---:B----4-:R-:W-:Y:S08]  /*6710*/  HMMA.16816.F32 R16, R4.reuse, R12, RZ ;  /* 0x0000000c0410723c */ /* 0x050ff000000018ff */
        /* <DEDUP_REMOVED lines=72> */
[C---:B------:R-:W-:Y:S08]  /*6ba0*/  HMMA.16816.F32 R32, R116.reuse, R112, R32 ;  /* 0x000000707420723c */ /* 0x040ff00000001820 */
[C---:B---3--:R-:W-:Y:S08]  /*6bb0*/  HMMA.16816.F32 R24, R116.reuse, R108, R24 ;  /* 0x0000006c7418723c */ /* 0x048ff00000001818 */
[C---:B------:R-:W-:Y:S01]  /*6bc0*/  HMMA.16816.F32 R20, R116.reuse, R110, R20 ;  /* 0x0000006e7414723c */ /* 0x040fe20000001814 */
[----:B------:R-:W-:Y:S07]  /*6bd0*/  LDSM.16.M88.4 R108, [R141+0x2000] ;  /* 0x002000008d6c783b */ /* 0x000fee0000000200 */
[C---:B--2---:R-:W-:Y:S08]  /*6be0*/  HMMA.16816.F32 R8, R116.reuse, R100, R8 ;  /* 0x000000647408723c */ /* 0x044ff00000001808 */
[C---:B------:R-:W-:Y:S01]  /*6bf0*/  HMMA.16816.F32 R4, R116.reuse, R102, R4 ;  /* 0x000000667404723c */ /* 0x040fe20000001804 */
[----:B------:R-:W1:Y:S07]  /*6c00*/  LDSM.16.M88.4 R100, [R132+0x2800] ;  /* 0x002800008464783b */ /* 0x000e6e0000000200 */
[C---:B----4-:R-:W-:Y:S08]  /*6c10*/  HMMA.16816.F32 R16, R116.reuse, R104, R16 ;  /* 0x000000687410723c */ /* 0x050ff00000001810 */
[----:B------:R-:W-:Y:S01]  /*6c20*/  HMMA.16816.F32 R12, R116, R106, R12 ;  /* 0x0000006a740c723c */ /* 0x000fe2000000180c */
[----:B------:R-:W2:Y:S07]  /*6c30*/  LDSM.16.M88.4 R104, [R132+0x2000] ;  /* 0x002000008468783b */ /* 0x000eae0000000200 */
[C---:B-1----:R-:W-:Y:S08]  /*6c40*/  HMMA.16816.F32 R24, R108.reuse, R100, R24 ;  /* 0x000000646c18723c */ /* 0x042ff00000001818 */
[C---:B------:R-:W-:Y:S01]  /*6c50*/  HMMA.16816.F32 R20, R108.reuse, R102, R20 ;  /* 0x000000666c14723c */ /* 0x040fe20000001814 */
[----:B------:R-:W1:Y:S07]  /*6c60*/  LDSM.16.M88.4 R100, [R132+0x3000] ;  /* 0x003000008464783b */ /* 0x000e6e0000000200 */
[C---:B--2---:R-:W-:Y:S08]  /*6c70*/  HMMA.16816.F32 R28, R108.reuse, R106, R28 ;  /* 0x0000006a6c1c723c */ /* 0x044ff0000000181c */
[----:B------:R-:W-:Y:S01]  /*6c80*/  HMMA.16816.F32 R32, R108, R104, R32 ;  /* 0x000000686c20723c */ /* 0x000fe20000001820 */
[----:B------:R-:W-:-:S02]  /*6c90*/  FMUL.FTZ R107, R25, c[0x0][0x2ec] ;  /* 0x0000bb00196b7a20 */ /* 0x000fc40000410000 */
[----:B------:R-:W2:Y:S01]  /*6ca0*/  S2R R25, SR_TID.X ;  /* 0x0000000000197919 */ /* 0x000ea20000002100 */
[----:B------:R-:W-:Y:S02]  /*6cb0*/  FMUL.FTZ R113, R24, c[0x0][0x2ec] ;  /* 0x0000bb0018717a20 */ /* 0x000fe40000410000 */
[----:B------:R-:W-:Y:S01]  /*6cc0*/  FMUL.FTZ R26, R26, c[0x0][0x2ec] ;  /* 0x0000bb001a1a7a20 */ /* 0x000fe20000410000 */
[----:B------:R-:W-:Y:S01]  /*6cd0*/  MUFU.TANH R107, R107 ;  /* 0x0000006b006b7308 */ /* 0x000fe20000002400 */
[----:B------:R-:W-:Y:S02]  /*6ce0*/  FMUL.FTZ R175, R20, c[0x0][0x2ec] ;  /* 0x0000bb0014af7a20 */ /* 0x000fe40000410000 */
[----:B------:R-:W-:Y:S02]  /*6cf0*/  FMUL.FTZ R20, R21, c[0x0][0x2ec] ;  /* 0x0000bb0015147a20 */ /* 0x000fe40000410000 */
[----:B------:R-:W-:Y:S02]  /*6d00*/  FMUL.FTZ R24, R27, c[0x0][0x2ec] ;  /* 0x0000bb001b187a20 */ /* 0x000fe40000410000 */
[----:B------:R-:W-:Y:S01]  /*6d10*/  FMUL.FTZ R22, R22, c[0x0][0x2ec] ;  /* 0x0000bb0016167a20 */ /* 0x000fe20000410000 */
[----:B------:R-:W-:Y:S01]  /*6d20*/  MUFU.TANH R113, R113 ;  /* 0x0000007100717308 */ /* 0x000fe20000002400 */
[----:B------:R-:W-:-:S02]  /*6d30*/  FMUL.FTZ R28, R28, c[0x0][0x2ec] ;  /* 0x0000bb001c1c7a20 */ /* 0x000fc40000410000 */
[----:B------:R-:W-:Y:S02]  /*6d40*/  FMUL.FTZ R177, R30, c[0x0][0x2ec] ;  /* 0x0000bb001eb17a20 */ /* 0x000fe40000410000 */
[----:B------:R-:W-:-:S03]  /*6d50*/  FMUL.FTZ R21, R23, c[0x0][0x2ec] ;  /* 0x0000bb0017157a20 */ /* 0x000fc60000410000 */
[----:B------:R-:W-:Y:S01]  /*6d60*/  MUFU.TANH R26, R26 ;  /* 0x0000001a001a7308 */ /* 0x000fe20000002400 */
[----:B------:R-:W-:Y:S01]  /*6d70*/  FMUL.FTZ R181, R33, c[0x0][0x2ec] ;  /* 0x0000bb0021b57a20 */ /* 0x000fe20000410000 */
[C---:B-1----:R-:W-:Y:S01]  /*6d80*/  HMMA.16816.F32 R16, R108.reuse, R100, R16 ;  /* 0x000000646c10723c */ /* 0x042fe20000001810 */
[----:B------:R-:W-:Y:S02]  /*6d90*/  FMUL.FTZ R0, R34, c[0x0][0x2ec] ;  /* 0x0000bb0022007a20 */ /* 0x000fe40000410000 */
[----:B------:R-:W-:Y:S02]  /*6da0*/  FMUL.FTZ R179, R35, c[0x0][0x2ec] ;  /* 0x0000bb0023b37a20 */ /* 0x000fe40000410000 */
[----:B------:R-:W-:Y:S01]  /*6db0*/  FMUL.FTZ R33, R29, c[0x0][0x2ec] ;  /* 0x0000bb001d217a20 */ /* 0x000fe20000410000 */
[----:B------:R1:W-:Y:S01]  /*6dc0*/  MUFU.TANH R34, R28 ;  /* 0x0000001c00227308 */ /* 0x0003e20000002400 */
[----:B------:R-:W-:Y:S01]  /*6dd0*/  FMUL.FTZ R35, R31, c[0x0][0x2ec] ;  /* 0x0000bb001f237a20 */ /* 0x000fe20000410000 */
[----:B------:R-:W-:Y:S01]  /*6de0*/  HMMA.16816.F32 R12, R108, R102, R12 ;  /* 0x000000666c0c723c */ /* 0x000fe2000000180c */
[----:B------:R-:W-:-:S05]  /*6df0*/  FMUL.FTZ R32, R32, c[0x0][0x2ec] ;  /* 0x0000bb0020207a20 */ /* 0x000fca0000410000 */
[----:B------:R-:W3:Y:S01]  /*6e00*/  MUFU.TANH R181, R181 ;  /* 0x000000b500b57308 */ /* 0x000ee20000002400 */
[----:B-1----:R-:W1:Y:S07]  /*6e10*/  LDSM.16.M88.4 R28, [R132+0x3800] ;  /* 0x00380000841c783b */ /* 0x002e6e0000000200 */
[----:B------:R-:W4:Y:S02]  /*6e20*/  MUFU.TANH R179, R179 ;  /* 0x000000b300b37308 */ /* 0x000f240000002400 */
[----:B------:R-:W-:Y:S01]  /*6e30*/  FMUL.FTZ R171, R16, c[0x0][0x2ec] ;  /* 0x0000bb0010ab7a20 */ /* 0x000fe20000410000 */
[----:B------:R-:W-:-:S04]  /*6e40*/  DEPBAR.LE SB0, 0x0 ;  /* 0x000080000000791a */ /* 0x000fc80000000000 */
[----:B--2---:R-:W-:Y:S01]  /*6e50*/  IMAD.SHL.U32 R16, R25, 0x2, RZ ;  /* 0x0000000219107824 */ /* 0x004fe200078e00ff */
[----:B------:R-:W2:Y:S01]  /*6e60*/  MUFU.TANH R177, R177 ;  /* 0x000000b100b17308 */ /* 0x000ea20000002400 */
[----:B------:R-:W-:-:S03]  /*6e70*/  FMUL.FTZ R163, R17, c[0x0][0x2ec] ;  /* 0x0000bb0011a37a20 */ /* 0x000fc60000410000 */
[----:B------:R-:W-:Y:S01]  /*6e80*/  LOP3.LUT R16, R16, 0x6, RZ, 0xc0, !PT ;  /* 0x0000000610107812 */ /* 0x000fe200078ec0ff */
[----:B------:R-:W-:Y:S02]  /*6e90*/  FMUL.FTZ R173, R12, c[0x0][0x2ec] ;  /* 0x0000bb000cad7a20 */ /* 0x000fe40000410000 */
[----:B------:R-:W-:Y:S02]  /*6ea0*/  FMUL.FTZ R159, R13, c[0x0][0x2ec] ;  /* 0x0000bb000d9f7a20 */ /* 0x000fe40000410000 */
[----:B------:R-:W-:Y:S01]  /*6eb0*/  IMAD R16, R155, 0x40, R16 ;  /* 0x000000409b107824 */ /* 0x000fe200078e0210 */
[----:B------:R-:W5:Y:S01]  /*6ec0*/  MUFU.TANH R33, R33 ;  /* 0x0000002100217308 */ /* 0x000f620000002400 */
[----:B------:R-:W-:Y:S02]  /*6ed0*/  FMUL.FTZ R19, R19, c[0x0][0x2ec] ;  /* 0x0000bb0013137a20 */ /* 0x000fe40000410000 */
[----:B------:R-:W-:Y:S01]  /*6ee0*/  FMUL.FTZ R18, R18, c[0x0][0x2ec] ;  /* 0x0000bb0012127a20 */ /* 0x000fe20000410000 */
[----:B------:R-:W-:Y:S01]  /*6ef0*/  IADD3 R17, R16, 0x1, RZ ;  /* 0x0000000110117810 */ /* 0x000fe20007ffe0ff */
[----:B------:R-:W-:Y:S01]  /*6f00*/  FMUL.FTZ R14, R14, c[0x0][0x2ec] ;  /* 0x0000bb000e0e7a20 */ /* 0x000fe20000410000 */
[----:B------:R-:W-:Y:S01]  /*6f10*/  IADD3 R12, R16, 0x10, RZ ;  /* 0x00000010100c7810 */ /* 0x000fe20007ffe0ff */
[----:B------:R-:W-:Y:S01]  /*6f20*/  FMUL.FTZ R15, R15, c[0x0][0x2ec] ;  /* 0x0000bb000f0f7a20 */ /* 0x000fe20000410000 */
[----:B------:R-:W2:Y:S01]  /*6f30*/  MUFU.TANH R35, R35 ;  /* 0x0000002300237308 */ /* 0x000ea20000002400 */
[----:B------:R-:W-:-:S02]  /*6f40*/  ISETP.GE.AND P3, PT, R17, R123, PT ;  /* 0x0000007b1100720c */ /* 0x000fc40003f66270 */
[-C--:B------:R-:W-:Y:S02]  /*6f50*/  ISETP.GE.AND P5, PT, R17, R122.reuse, PT ;  /* 0x0000007a1100720c */ /* 0x080fe40003fa6270 */
[C---:B------:R-:W-:Y:S02]  /*6f60*/  IADD3 R17, R16.reuse, 0x8, RZ ;  /* 0x0000000810117810 */ /* 0x040fe40007ffe0ff */
[----:B---3--:R-:W-:Y:S01]  /*6f70*/  FSEL R181, R181, -INF , !P3 ;  /* 0xff800000b5b57808 */ /* 0x008fe20005800000 */
[----:B------:R-:W3:Y:S01]  /*6f80*/  MUFU.TANH R20, R20 ;  /* 0x0000001400147308 */ /* 0x000ee20000002400 */
[C---:B------:R-:W-:Y:S02]  /*6f90*/  ISETP.GE.AND P6, PT, R17.reuse, R123, PT ;  /* 0x0000007b1100720c */ /* 0x040fe40003fc6270 */
[----:B------:R-:W-:Y:S02]  /*6fa0*/  ISETP.GE.AND P4, PT, R17, R122, PT ;  /* 0x0000007a1100720c */ /* 0x000fe40003f86270 */
[----:B------:R-:W-:Y:S01]  /*6fb0*/  IADD3 R17, R16, 0x9, RZ ;  /* 0x0000000910117810 */ /* 0x000fe20007ffe0ff */
[----:B-1----:R-:W-:Y:S01]  /*6fc0*/  HMMA.16816.F32 R8, R108, R28, R8 ;  /* 0x0000001c6c08723c */ /* 0x002fe20000001808 */
[----:B----4-:R-:W-:Y:S01]  /*6fd0*/  FSEL R179, R179, -INF , !P5 ;  /* 0xff800000b3b37808 */ /* 0x010fe20006800000 */
[----:B------:R-:W-:Y:S01]  /*6fe0*/  MUFU.TANH R163, R163 ;  /* 0x000000a300a37308 */ /* 0x000fe20000002400 */
[----:B------:R-:W-:-:S02]  /*6ff0*/  FSEL R25, R34, -INF , !P6 ;  /* 0xff80000022197808 */ /* 0x000fc40007000000 */
[----:B--2---:R-:W-:Y:S02]  /*7000*/  FSEL R177, R177, -INF , !P4 ;  /* 0xff800000b1b17808 */ /* 0x004fe40006000000 */
[CC--:B------:R-:W-:Y:S01]  /*7010*/  ISETP.GE.AND P3, PT, R17.reuse, R123.reuse, PT ;  /* 0x0000007b1100720c */ /* 0x0c0fe20003f66270 */
[----:B------:R-:W-:Y:S01]  /*7020*/  HMMA.16816.F32 R4, R108, R30, R4 ;  /* 0x0000001e6c04723c */ /* 0x000fe20000001804 */
[-C--:B------:R-:W-:Y:S01]  /*7030*/  ISETP.GE.AND P5, PT, R17, R122.reuse, PT ;  /* 0x0000007a1100720c */ /* 0x080fe20003fa6270 */
[----:B------:R1:W-:Y:S01]  /*7040*/  MUFU.TANH R115, R19 ;  /* 0x0000001300737308 */ /* 0x0003e20000002400 */
[C---:B------:R-:W-:Y:S02]  /*7050*/  ISETP.GE.AND P6, PT, R12.reuse, R123, PT ;  /* 0x0000007b0c00720c */ /* 0x040fe40003fc6270 */
[----:B------:R-:W-:Y:S02]  /*7060*/  ISETP.GE.AND P4, PT, R12, R122, PT ;  /* 0x0000007a0c00720c */ /* 0x000fe40003f86270 */
[----:B------:R-:W-:-:S02]  /*7070*/  IADD3 R12, R16, 0x11, RZ ;  /* 0x00000011100c7810 */ /* 0x000fc40007ffe0ff */
[----:B-----5:R-:W-:Y:S01]  /*7080*/  FSEL R29, R33, -INF , !P3 ;  /* 0xff800000211d7808 */ /* 0x020fe20005800000 */
[----:B------:R-:W2:Y:S01]  /*7090*/  MUFU.TANH R24, R24 ;  /* 0x0000001800187308 */ /* 0x000ea20000002400 */
[----:B------:R-:W-:Y:S02]  /*70a0*/  FSEL R13, R35, -INF , !P5 ;  /* 0xff800000230d7808 */ /* 0x000fe40006800000 */
[CC--:B------:R-:W-:Y:S02]  /*70b0*/  ISETP.GE.AND P3, PT, R12.reuse, R123.reuse, PT ;  /* 0x0000007b0c00720c */ /* 0x0c0fe40003f66270 */
[-C--:B------:R-:W-:Y:S01]  /*70c0*/  ISETP.GE.AND P5, PT, R12, R122.reuse, PT ;  /* 0x0000007a0c00720c */ /* 0x080fe20003fa6270 */
[----:B------:R-:W-:Y:S01]  /*70d0*/  FMUL.FTZ R103, R9, c[0x0][0x2ec] ;  /* 0x0000bb0009677a20 */ /* 0x000fe20000410000 */
[----:B------:R-:W-:Y:S01]  /*70e0*/  IADD3 R12, R16, 0x18, RZ ;  /* 0x00000018100c7810 */ /* 0x000fe20007ffe0ff */
[----:B------:R-:W-:Y:S01]  /*70f0*/  MUFU.TANH R159, R159 ;  /* 0x0000009f009f7308 */ /* 0x000fe20000002400 */
[----:B------:R-:W-:Y:S01]  /*7100*/  FSEL R113, R113, -INF , !P6 ;  /* 0xff80000071717808 */ /* 0x000fe20007000000 */
[----:B------:R-:W-:Y:S01]  /*7110*/  FMUL.FTZ R8, R8, c[0x0][0x2ec] ;  /* 0x0000bb0008087a20 */ /* 0x000fe20000410000 */
[----:B-1----:R-:W-:Y:S01]  /*7120*/  FSEL R19, R26, -INF , !P4 ;  /* 0xff8000001a137808 */ /* 0x002fe20006000000 */
[----:B------:R-:W-:Y:S01]  /*7130*/  FMUL.FTZ R10, R10, c[0x0][0x2ec] ;  /* 0x0000bb000a0a7a20 */ /* 0x000fe20000410000 */
[CC--:B------:R-:W-:Y:S01]  /*7140*/  ISETP.GE.AND P6, PT, R12.reuse, R123.reuse, PT ;  /* 0x0000007b0c00720c */ /* 0x0c0fe20003fc6270 */
[----:B------:R-:W-:Y:S01]  /*7150*/  FMUL.FTZ R105, R5, c[0x0][0x2ec] ;  /* 0x0000bb0005697a20 */ /* 0x000fe20000410000 */
[----:B------:R-:W-:Y:S01]  /*7160*/  ISETP.GE.AND P4, PT, R12, R122, PT ;  /* 0x0000007a0c00720c */ /* 0x000fe20003f86270 */
[----:B------:R-:W1:Y:S01]  /*7170*/  MUFU.TANH R175, R175 ;  /* 0x000000af00af7308 */ /* 0x000e620000002400 */
[----:B------:R-:W-:Y:S01]  /*7180*/  IADD3 R12, R16, 0x19, RZ ;  /* 0x00000019100c7810 */ /* 0x000fe20007ffe0ff */
[----:B------:R-:W-:Y:S01]  /*7190*/  FMUL.FTZ R102, R4, c[0x0][0x2ec] ;  /* 0x0000bb0004667a20 */ /* 0x000fe20000410000 */
[----:B------:R-:W-:Y:S01]  /*71a0*/  FSEL R107, R107, -INF , !P3 ;  /* 0xff8000006b6b7808 */ /* 0x000fe20005800000 */
[----:B------:R-:W-:Y:S01]  /*71b0*/  FMUL.FTZ R11, R11, c[0x0][0x2ec] ;  /* 0x0000bb000b0b7a20 */ /* 0x000fe20000410000 */
[-C--:B------:R-:W-:Y:S01]  /*71c0*/  ISETP.GE.AND P3, PT, R12, R123.reuse, PT ;  /* 0x0000007b0c00720c */ /* 0x080fe20003f66270 */
[----:B------:R-:W-:Y:S01]  /*71d0*/  FMUL.FTZ R6, R6, c[0x0][0x2ec] ;  /* 0x0000bb0006067a20 */ /* 0x000fe20000410000 */
[----:B------:R-:W-:Y:S01]  /*71e0*/  IADD3 R9, R16, 0x21, RZ ;  /* 0x0000002110097810 */ /* 0x000fe20007ffe0ff */
[----:B------:R-:W4:Y:S01]  /*71f0*/  MUFU.TANH R22, R22 ;  /* 0x0000001600167308 */ /* 0x000f220000002400 */
[----:B---3--:R-:W-:Y:S01]  /*7200*/  FSEL R111, R20, -INF , !P3 ;  /* 0xff800000146f7808 */ /* 0x008fe20005800000 */
[----:B------:R-:W-:Y:S01]  /*7210*/  FMUL.FTZ R7, R7, c[0x0][0x2ec] ;  /* 0x0000bb0007077a20 */ /* 0x000fe20000410000 */
[----:B------:R-:W-:-:S02]  /*7220*/  ISETP.GE.AND P3, PT, R9, R123, PT ;  /* 0x0000007b0900720c */ /* 0x000fc40003f66270 */
[----:B--2---:R-:W-:Y:S02]  /*7230*/  FSEL R17, R24, -INF , !P5 ;  /* 0xff80000018117808 */ /* 0x004fe40006800000 */
[----:B------:R-:W-:Y:S01]  /*7240*/  FSEL R163, R163, -INF , !P3 ;  /* 0xff800000a3a37808 */ /* 0x000fe20005800000 */
[----:B------:R-:W2:Y:S01]  /*7250*/  MUFU.TANH R21, R21 ;  /* 0x0000001500157308 */ /* 0x000ea20000002400 */
[----:B------:R-:W-:Y:S02]  /*7260*/  ISETP.GE.AND P5, PT, R12, R122, PT ;  /* 0x0000007a0c00720c */ /* 0x000fe40003fa6270 */
[C---:B------:R-:W-:Y:S02]  /*7270*/  IADD3 R5, R16.reuse, 0x31, RZ ;  /* 0x0000003110057810 */ /* 0x040fe40007ffe0ff */
[----:B------:R-:W-:Y:S02]  /*7280*/  IADD3 R12, R16, 0x20, RZ ;  /* 0x00000020100c7810 */ /* 0x000fe40007ffe0ff */
[----:B-1----:R-:W-:Y:S01]  /*7290*/  FSEL R175, R175, -INF , !P6 ;  /* 0xff800000afaf7808 */ /* 0x002fe20007000000 */
[----:B------:R-:W-:Y:S01]  /*72a0*/  MUFU.TANH R103, R103 ;  /* 0x0000006700677308 */ /* 0x000fe20000002400 */
[----:B----4-:R-:W-:-:S02]  /*72b0*/  FSEL R23, R22, -INF , !P4 ;  /* 0xff80000016177808 */ /* 0x010fc40006000000 */
[C---:B------:R-:W-:Y:S02]  /*72c0*/  ISETP.GE.AND P6, PT, R12.reuse, R123, PT ;  /* 0x0000007b0c00720c */ /* 0x040fe40003fc6270 */
[-C--:B------:R-:W-:Y:S02]  /*72d0*/  ISETP.GE.AND P4, PT, R12, R122.reuse, PT ;  /* 0x0000007a0c00720c */ /* 0x080fe40003f86270 */
[C---:B------:R-:W-:Y:S01]  /*72e0*/  IADD3 R4, R16.reuse, 0x30, RZ ;  /* 0x0000003010047810 */ /* 0x040fe20007ffe0ff */
[----:B------:R-:W1:Y:S01]  /*72f0*/  MUFU.TANH R171, R171 ;  /* 0x000000ab00ab7308 */ /* 0x000e620000002400 */
[----:B--2---:R-:W-:Y:S02]  /*7300*/  FSEL R21, R21, -INF , !P5 ;  /* 0xff80000015157808 */ /* 0x004fe40006800000 */
[----:B------:R-:W-:Y:S02]  /*7310*/  ISETP.GE.AND P5, PT, R9, R122, PT ;  /* 0x0000007a0900720c */ /* 0x000fe40003fa6270 */
[----:B------:R-:W-:-:S02]  /*7320*/  IADD3 R9, R16, 0x28, RZ ;  /* 0x0000002810097810 */ /* 0x000fc40007ffe0ff */
[----:B------:R-:W-:Y:S01]  /*7330*/  FSEL R115, R115, -INF , !P5 ;  /* 0xff80000073737808 */ /* 0x000fe20006800000 */
[----:B------:R-:W2:Y:S08]  /*7340*/  MUFU.TANH R127, R18 ;  /* 0x00000012007f7308 */ /* 0x000eb00000002400 */
[----:B------:R3:W-:Y:S01]  /*7350*/  MUFU.TANH R104, R8 ;  /* 0x0000000800687308 */ /* 0x0007e20000002400 */
[----:B-1----:R-:W-:-:S02]  /*7360*/  FSEL R171, R171, -INF , !P6 ;  /* 0xff800000abab7808 */ /* 0x002fc40007000000 */
[----:B------:R-:W-:-:S05]  /*7370*/  ISETP.GE.AND P6, PT, R9, R123, PT ;  /* 0x0000007b0900720c */ /* 0x000fca0003fc6270 */
[----:B------:R-:W-:Y:S01]  /*7380*/  MUFU.TANH R32, R32 ;  /* 0x0000002000207308 */ /* 0x000fe20000002400 */
[----:B--2---:R-:W-:Y:S02]  /*7390*/  FSEL R127, R127, -INF , !P4 ;  /* 0xff8000007f7f7808 */ /* 0x004fe40006000000 */
[----:B------:R-:W-:Y:S02]  /*73a0*/  ISETP.GE.AND P4, PT, R9, R122, PT ;  /* 0x0000007a0900720c */ /* 0x000fe40003f86270 */
[----:B---3--:R-:W-:-:S03]  /*73b0*/  IADD3 R8, R16, 0x29, RZ ;  /* 0x0000002910087810 */ /* 0x008fc60007ffe0ff */
[----:B------:R-:W1:Y:S01]  /*73c0*/  MUFU.TANH R173, R173 ;  /* 0x000000ad00ad7308 */ /* 0x000e620000002400 */
[C---:B------:R-:W-:Y:S02]  /*73d0*/  ISETP.GE.AND P3, PT, R8.reuse, R123, PT ;  /* 0x0000007b0800720c */ /* 0x040fe40003f66270 */
[----:B------:R-:W-:Y:S02]  /*73e0*/  ISETP.GE.AND P5, PT, R8, R122, PT ;  /* 0x0000007a0800720c */ /* 0x000fe40003fa6270 */
[----:B------:R-:W-:-:S03]  /*73f0*/  FSEL R159, R159, -INF , !P3 ;  /* 0xff8000009f9f7808 */ /* 0x000fc60005800000 */
[----:B------:R-:W2:Y:S01]  /*7400*/  MUFU.TANH R117, R14 ;  /* 0x0000000e00757308 */ /* 0x000ea20000002400 */
[----:B------:R-:W-:-:S04]  /*7410*/  ISETP.GE.AND P3, PT, R5, R123, PT ;  /* 0x0000007b0500720c */ /* 0x000fc80003f66270 */
[----:B------:R-:W-:Y:S02]  /*7420*/  FSEL R103, R103, -INF , !P3 ;  /* 0xff80000067677808 */ /* 0x000fe40005800000 */
[-C--:B------:R-:W-:Y:S01]  /*7430*/  ISETP.GE.AND P3, PT, R16, R123.reuse, PT ;  /* 0x0000007b1000720c */ /* 0x080fe20003f66270 */
[----:B------:R-:W3:Y:S01]  /*7440*/  MUFU.TANH R119, R15 ;  /* 0x0000000f00777308 */ /* 0x000ee20000002400 */
[----:B-1----:R-:W-:Y:S02]  /*7450*/  FSEL R173, R173, -INF , !P6 ;  /* 0xff800000adad7808 */ /* 0x002fe40007000000 */
[----:B------:R-:W-:Y:S02]  /*7460*/  FSEL R32, R32, -INF , !P3 ;  /* 0xff80000020207808 */ /* 0x000fe40005800000 */
[----:B------:R-:W-:Y:S02]  /*7470*/  ISETP.GT.AND P3, PT, R155, R148, PT ;  /* 0x000000949b00720c */ /* 0x000fe40003f64270 */
[----:B------:R-:W-:Y:S01]  /*7480*/  ISETP.GE.AND P6, PT, R4, R123, PT ;  /* 0x0000007b0400720c */ /* 0x000fe20003fc6270 */
[----:B------:R-:W1:Y:S01]  /*7490*/  MUFU.TANH R101, R10 ;  /* 0x0000000a00657308 */ /* 0x000e620000002400 */
[----:B--2---:R-:W-:-:S02]  /*74a0*/  FSEL R117, R117, -INF , !P4 ;  /* 0xff80000075757808 */ /* 0x004fc40006000000 */
[-C--:B------:R-:W-:Y:S02]  /*74b0*/  ISETP.GE.AND P4, PT, R4, R122.reuse, PT ;  /* 0x0000007a0400720c */ /* 0x080fe40003f86270 */
[----:B------:R-:W-:Y:S02]  /*74c0*/  IADD3 R4, R16, 0x38, RZ ;  /* 0x0000003810047810 */ /* 0x000fe40007ffe0ff */
[----:B------:R-:W-:Y:S01]  /*74d0*/  FSEL R104, R104, -INF , !P6 ;  /* 0xff80000068687808 */ /* 0x000fe20007000000 */
[----:B------:R-:W2:Y:S01]  /*74e0*/  MUFU.TANH R35, R11 ;  /* 0x0000000b00237308 */ /* 0x000ea20000002400 */
[----:B---3--:R-:W-:Y:S02]  /*74f0*/  FSEL R119, R119, -INF , !P5 ;  /* 0xff80000077777808 */ /* 0x008fe40006800000 */
[----:B------:R-:W-:Y:S02]  /*7500*/  ISETP.GE.AND P5, PT, R5, R122, PT ;  /* 0x0000007a0500720c */ /* 0x000fe40003fa6270 */
[----:B------:R-:W-:-:S03]  /*7510*/  ISETP.GE.AND P6, PT, R4, R123, PT ;  /* 0x0000007b0400720c */ /* 0x000fc60003fc6270 */
[----:B------:R-:W3:Y:S01]  /*7520*/  MUFU.TANH R102, R102 ;  /* 0x0000006600667308 */ /* 0x000ee20000002400 */
[----:B-1----:R-:W-:Y:S01]  /*7530*/  FSEL R101, R101, -INF , !P4 ;  /* 0xff80000065657808 */ /* 0x002fe20006000000 */
[----:B------:R-:W-:Y:S01]  /*7540*/  BAR.SYNC.DEFER_BLOCKING 0x0 ;  /* 0x0000000000007b1d */ /* 0x000fe20000010000 */
[----:B------:R-:W-:Y:S02]  /*7550*/  ISETP.GE.AND P4, PT, R4, R122, PT ;  /* 0x0000007a0400720c */ /* 0x000fe40003f86270 */
[----:B------:R-:W-:-:S03]  /*7560*/  IADD3 R4, R16, 0x39, RZ ;  /* 0x0000003910047810 */ /* 0x000fc60007ffe0ff */
[----:B------:R-:W1:Y:S01]  /*7570*/  MUFU.TANH R33, R6 ;  /* 0x0000000600217308 */ /* 0x000e620000002400 */
[----:B--2---:R-:W-:Y:S02]  /*7580*/  FSEL R35, R35, -INF , !P5 ;  /* 0xff80000023237808 */ /* 0x004fe40006800000 */
[----:B------:R-:W-:-:S05]  /*7590*/  ISETP.GE.AND P5, PT, R16, R122, PT ;  /* 0x0000007a1000720c */ /* 0x000fca0003fa6270 */
        /* <DEDUP_REMOVED lines=19> */
[----:B-1----:R-:W-:-:S06]  /*76d0*/  IADD3 R14, R14, 0xffffffe, RZ ;  /* 0x0ffffffe0e0e7810 */ /* 0x002fcc0007ffe0ff */
[----:B------:R-:W1:Y:S02]  /*76e0*/  F2I.FTZ.U32.TRUNC.NTZ R15, R14 ;  /* 0x0000000e000f7305 */ /* 0x000e64000021f000 */
[--C-:B-1----:R-:W-:Y:S02]  /*76f0*/  IMAD.MOV R7, RZ, RZ, -R15.reuse ;  /* 0x000000ffff077224 */ /* 0x102fe400078e0a0f */
[----:B------:R-:W-:Y:S02]  /*7700*/  IMAD.MOV.U32 R14, RZ, RZ, RZ ;  /* 0x000000ffff0e7224 */ /* 0x000fe400078e00ff */
[----:B------:R-:W-:Y:S01]  /*7710*/  IMAD R4, R7, R0, RZ ;  /* 0x0000000007047224 */ /* 0x000fe200078e02ff */
[----:B------:R-:W-:Y:S02]  /*7720*/  IABS R7, R8 ;  /* 0x0000000800077213 */ /* 0x000fe40000000000 */
[----:B------:R-:W-:Y:S01]  /*7730*/  LOP3.LUT R8, R8, c[0x0][0x2d0], RZ, 0x3c, !PT ;  /* 0x0000b40008087a12 */ /* 0x000fe200078e3cff */
        /* <DEDUP_REMOVED lines=31> */
[----:B------:R-:W-:-:S05]  /*7930*/  IMAD R7, R0, c[0x0][0x2d0], -R7 ;  /* 0x0000b40000077a24 */ /* 0x000fca00078e0a07 */
        /* <DEDUP_REMOVED lines=9> */
[----:B------:R-:W-:-:S04]  /*79d0*/  IMAD R7, R6, c[0x0][0x184], R7 ;  /* 0x0000610006077a24 */ /* 0x000fc800078e0207 */
[----:B------:R-:W-:Y:S01]  /*79e0*/  IMAD.IADD R0, R9, 0x1, R7 ;  /* 0x0000000109007824 */ /* 0x000fe200078e0207 */
[----:B------:R-:W-:Y:S01]  /*79f0*/  MOV R7, R8 ;  /* 0x0000000800077202 */ /* 0x000fe20000000f00 */
[----:B------:R-:W-:Y:S05]  /*7a00*/  BRA `(.L_x_5961) ;  /* 0x0000003000007947 */ /* 0x000fea0003800000 */
.L_x_5960:
[----:B------:R-:W-:-:S05]  /*7a10*/  IMAD.MOV.U32 R7, RZ, RZ, c[0x0][0x198] ;  /* 0x00006600ff077624 */ /* 0x000fca00078e00ff */
[----:B------:R-:W-:-:S04]  /*7a20*/  LEA R7, -R7, RZ, 0x6 ;  /* 0x000000ff07077211 */ /* 0x000fc800078e31ff */
[----:B------:R-:W-:Y:S02]  /*7a30*/  SHF.R.S32.HI R0, RZ, 0x1f, R7 ;  /* 0x0000001fff007819 */ /* 0x000fe40000011407 */
.L_x_5961:
        /* <DEDUP_REMOVED lines=15> */
[----:B------:R-:W-:Y:S01]  /*7b30*/  @!P2 LEA R14, P6, R9, R164, 0x1 ;  /* 0x000000a4090ea211 */ /* 0x000fe200078c08ff */
[----:B------:R1:W-:Y:S01]  /*7b40*/  @P1 STS.128 [R154+0x6000], RZ ;  /* 0x006000ff9a001388 */ /* 0x0003e20000000c00 */
[----:B------:R-:W-:Y:S02]  /*7b50*/  @!P1 IADD3.X R6, R120, R0, R149, P5, P4 ;  /* 0x0000000078069210 */ /* 0x000fe40002fe8495 */
        /* <DEDUP_REMOVED lines=14> */
[-C--:B------:R-:W-:Y:S01]  /*7c40*/  @!P1 IADD3 R11, P5, R121, R4.reuse, RZ ;  /* 0x00000004790b9210 */ /* 0x080fe20007fbe0ff */
[----:B------:R1:W-:Y:S01]  /*7c50*/  @P1 STS.128 [R154+0x6800], RZ ;  /* 0x006800ff9a001388 */ /* 0x0003e20000000c00 */
[----:B------:R-:W-:-:S03]  /*7c60*/  IADD3 R10, P4, R150, R4, RZ ;  /* 0x00000004960a7210 */ /* 0x000fc60007f9e0ff */
[----:B------:R-:W-:Y:S01]  /*7c70*/  @!PT LDS RZ, [RZ] ;  /* 0x00000000fffff984 */ /* 0x000fe20000000800 */
[----:B------:R-:W-:Y:S01]  /*7c80*/  @!PT LDS RZ, [RZ] ;  /* 0x00000000fffff984 */ /* 0x000fe20000000800 */
[----:B------:R-:W-:Y:S01]  /*7c90*/  @!PT LDS RZ, [RZ] ;  /* 0x00000000fffff984 */ /* 0x000fe20000000800 */
[----:B------:R1:W-:Y:S01]  /*7ca0*/  @!P1 LDGSTS.E.BYPASS.LTC128B.128 [R154+0x6800], [R8.64+0x80] ;  /* 0x06800080089a9fae */ /* 0x0003e2000b901d48 */
[----:B--2---:R-:W-:-:S03]  /*7cb0*/  @!P2 LEA R30, P6, R4, R164, 0x1 ;  /* 0x000000a4041ea211 */ /* 0x004fc600078c08ff */
[----:B------:R1:W-:Y:S01]  /*7cc0*/  @P2 STS.128 [R154+0x5000], RZ ;  /* 0x005000ff9a002388 */ /* 0x0003e20000000c00 */
[--C-:B------:R-:W-:Y:S01]  /*7cd0*/  @!P2 LEA.HI.X R31, R4, R165, R6.reuse, 0x1, P6 ;  /* 0x000000a5041fa211 */ /* 0x100fe200030f0c06 */
[----:B------:R-:W-:Y:S01]  /*7ce0*/  @!P1 IMAD.X R4, R120, 0x1, R6, P5 ;  /* 0x0000000178049824 */ /* 0x000fe200028e0606 */
[----:B------:R-:W-:-:S03]  /*7cf0*/  @!P1 LEA R122, P5, R11, c[0x0][0x168], 0x1 ;  /* 0x00005a000b7a9a11 */ /* 0x000fc600078a08ff */
[----:B------:R-:W-:Y:S01]  /*7d00*/  @!PT LDS RZ, [RZ] ;  /* 0x00000000fffff984 */ /* 0x000fe20000000800 */
[----:B------:R-:W-:Y:S01]  /*7d10*/  @!PT LDS RZ, [RZ] ;  /* 0x00000000fffff984 */ /* 0x000fe20000000800 */
[----:B------:R-:W-:Y:S01]  /*7d20*/  @!PT LDS RZ, [RZ] ;  /* 0x00000000fffff984 */ /* 0x000fe20000000800 */
[----:B------:R1:W-:Y:S01]  /*7d30*/  @!P2 LDGSTS.E.BYPASS.LTC128B.128 [R154+0x5000], [R30.64] ;  /* 0x050000001e9aafae */ /* 0x0003e2000b901d48 */
[----:B---3--:R-:W-:Y:S01]  /*7d40*/  IMAD.X R27, R149, 0x1, R6, P4 ;  /* 0x00000001951b7824 */ /* 0x008fe200020e0606 */
[C---:B------:R-:W-:Y:S02]  /*7d50*/  @!P2 LEA R108, P4, R10.reuse, R164, 0x1 ;  /* 0x000000a40a6ca211 */ /* 0x040fe400078808ff */
[----:B------:R-:W-:Y:S01]  /*7d60*/  @!P1 LEA.HI.X R123, R11, c[0x0][0x16c], R4, 0x1, P5 ;  /* 0x00005b000b7b9a11 */ /* 0x000fe200028f0c04 */
        /* <DEDUP_REMOVED lines=21> */
.L_x_5963:
[----:B------:R-:W-:Y:S05]  /*7ec0*/  BSYNC B0 ;  /* 0x0000000000007941 */ /* 0x000fea0003800000 */
.L_x_5962:
[----:B------:R-:W0:Y:S01]  /*7ed0*/  LDGDEPBAR ;  /* 0x00000000000079af */ /* 0x000e220000000000 */
[----:B------:R-:W-:-:S04]  /*7ee0*/  LEA R164, P1, R7, R164, 0x1 ;  /* 0x000000a407a47211 */ /* 0x000fc800078208ff */
[----:B------:R-:W-:Y:S02]  /*7ef0*/  LEA.HI.X R165, R7, R165, R0, 0x1, P1 ;  /* 0x000000a507a57211 */ /* 0x000fe400008f0c00 */
.L_x_5959:
        /* <DEDUP_REMOVED lines=30> */
[----:B-1----:R-:W-:Y:S02]  /*80e0*/  FMNMX.FTZ R9, R105, R0, !PT ;  /* 0x0000000069097209 */ /* 0x002fe40007810000 */
[----:B------:R-:W-:-:S03]  /*80f0*/  FMNMX.FTZ R4, R34, R7, !PT ;  /* 0x0000000722047209 */ /* 0x000fc60007810000 */
[----:B------:R-:W1:Y:S04]  /*8100*/  SHFL.BFLY PT, R0, R9, 0x2, 0x1f ;  /* 0x0c401f0009007f89 */ /* 0x000e6800000e0000 */
[----:B------:R-:W2:Y:S01]  /*8110*/  SHFL.BFLY PT, R7, R4, 0x2, 0x1f ;  /* 0x0c401f0004077f89 */ /* 0x000ea200000e0000 */
        /* <DEDUP_REMOVED lines=14> */
[----:B------:R-:W-:Y:S01]  /*8200*/  FFMA.FTZ R30, R32, c[0x0][0x23c], -R106 ;  /* 0x00008f00201e7a23 */ /* 0x000fe2000001086a */
[----:B------:R-:W-:Y:S01]  /*8210*/  FSEL R32, R27, RZ, P2 ;  /* 0x000000ff1b207208 */ /* 0x000fe20001000000 */
[----:B------:R-:W-:-:S02]  /*8220*/  FADD.FTZ R31, R2, -R31 ;  /* 0x8000001f021f7221 */ /* 0x000fc40000010000 */
[----:B------:R-:W-:Y:S02]  /*8230*/  FFMA.FTZ R2, R13, c[0x0][0x23c], -R100 ;  /* 0x00008f000d027a23 */ /* 0x000fe40000010864 */
[----:B------:R-:W1:Y:S01]  /*8240*/  LDSM.16.MT88.4 R12, [R138+0x8000] ;  /* 0x008000008a0c783b */ /* 0x000e620000004200 */
[----:B------:R-:W-:Y:S01]  /*8250*/  FADD.FTZ R32, R3, -R32 ;  /* 0x8000002003207221 */ /* 0x000fe20000010000 */
[----:B------:R-:W-:Y:S01]  /*8260*/  MUFU.EX2 R30, R30 ;  /* 0x0000001e001e7308 */ /* 0x000fe20000000800 */
[--C-:B------:R-:W-:Y:S02]  /*8270*/  FFMA.FTZ R24, R29, c[0x0][0x23c], -R106.reuse ;  /* 0x00008f001d187a23 */ /* 0x100fe4000001086a */
[--C-:B------:R-:W-:Y:S02]  /*8280*/  FFMA.FTZ R28, R181, c[0x0][0x23c], -R106.reuse ;  /* 0x00008f00b51c7a23 */ /* 0x100fe4000001086a */
[----:B------:R-:W-:Y:S02]  /*8290*/  FFMA.FTZ R25, R25, c[0x0][0x23c], -R106 ;  /* 0x00008f0019197a23 */ /* 0x000fe4000001086a */
[--C-:B------:R-:W-:Y:S01]  /*82a0*/  FFMA.FTZ R29, R5, c[0x0][0x23c], -R100.reuse ;  /* 0x00008f00051d7a23 */ /* 0x100fe20000010864 */
[----:B------:R-:W-:Y:S01]  /*82b0*/  MUFU.EX2 R24, R24 ;  /* 0x0000001800187308 */ /* 0x000fe20000000800 */
[----:B------:R-:W-:-:S02]  /*82c0*/  FFMA.FTZ R0, R179, c[0x0][0x23c], -R100 ;  /* 0x00008f00b3007a23 */ /* 0x000fc40000010864 */
[----:B------:R-:W-:Y:S02]  /*82d0*/  FMUL.FTZ R32, R32, c[0x0][0x23c] ;  /* 0x00008f0020207a20 */ /* 0x000fe40000410000 */
[----:B------:R-:W-:Y:S02]  /*82e0*/  FMUL.FTZ R31, R31, c[0x0][0x23c] ;  /* 0x00008f001f1f7a20 */ /* 0x000fe40000410000 */
[----:B------:R-:W-:Y:S01]  /*82f0*/  FFMA.FTZ R177, R177, c[0x0][0x23c], -R100 ;  /* 0x00008f00b1b17a23 */ /* 0x000fe20000010864 */
[----:B------:R-:W2:Y:S01]  /*8300*/  MUFU.EX2 R28, R28 ;  /* 0x0000001c001c7308 */ /* 0x000ea20000000800 */
[--C-:B------:R-:W-:Y:S02]  /*8310*/  FFMA.FTZ R109, R113, c[0x0][0x23c], -R106.reuse ;  /* 0x00008f00716d7a23 */ /* 0x100fe4000001086a */
[--C-:B------:R-:W-:Y:S02]  /*8320*/  FFMA.FTZ R108, R107, c[0x0][0x23c], -R106.reuse ;  /* 0x00008f006b6c7a23 */ /* 0x100fe4000001086a */
[----:B------:R-:W-:-:S02]  /*8330*/  FFMA.FTZ R110, R111, c[0x0][0x23c], -R106 ;  /* 0x00008f006f6e7a23 */ /* 0x000fc4000001086a */
[----:B------:R-:W-:Y:S01]  /*8340*/  FFMA.FTZ R107, R175, c[0x0][0x23c], -R106 ;  /* 0x00008f00af6b7a23 */ /* 0x000fe2000001086a */
[----:B------:R-:W3:Y:S01]  /*8350*/  MUFU.EX2 R25, R25 ;  /* 0x0000001900197308 */ /* 0x000ee20000000800 */
[--C-:B------:R-:W-:Y:S02]  /*8360*/  FFMA.FTZ R114, R19, c[0x0][0x23c], -R100.reuse ;  /* 0x00008f0013727a23 */ /* 0x100fe40000010864 */
[--C-:B------:R-:W-:Y:S02]  /*8370*/  FFMA.FTZ R113, R17, c[0x0][0x23c], -R100.reuse ;  /* 0x00008f0011717a23 */ /* 0x100fe40000010864 */
[--C-:B------:R-:W-:Y:S01]  /*8380*/  FFMA.FTZ R112, R23, c[0x0][0x23c], -R100.reuse ;  /* 0x00008f0017707a23 */ /* 0x100fe20000010864 */
[----:B------:R-:W-:Y:S01]  /*8390*/  LDSM.16.MT88.4 R16, [R138+0xa800] ;  /* 0x00a800008a10783b */ /* 0x000fe20000004200 */
[--C-:B------:R-:W-:Y:S01]  /*83a0*/  FFMA.FTZ R111, R21, c[0x0][0x23c], -R100.reuse ;  /* 0x00008f00156f7a23 */ /* 0x100fe20000010864 */
[----:B------:R-:W-:Y:S01]  /*83b0*/  MUFU.EX2 R29, R29 ;  /* 0x0000001d001d7308 */ /* 0x000fe20000000800 */
[----:B--2---:R-:W-:Y:S01]  /*83c0*/  F2FP.PACK_AB R4, R28, R30 ;  /* 0x0000001e1c04723e */ /* 0x004fe200000000ff */
[----:B------:R-:W-:Y:S01]  /*83d0*/  LDSM.16.MT88.4 R20, [R140+0xa800] ;  /* 0x00a800008c14783b */ /* 0x000fe20000004200 */
[----:B------:R-:W-:-:S02]  /*83e0*/  FFMA.FTZ R125, R115, c[0x0][0x23c], -R100 ;  /* 0x00008f00737d7a23 */ /* 0x000fc40000010864 */
[--C-:B------:R-:W-:Y:S02]  /*83f0*/  FFMA.FTZ R118, R171, c[0x0][0x23c], -R106.reuse ;  /* 0x00008f00ab767a23 */ /* 0x100fe4000001086a */
[--C-:B------:R-:W-:Y:S01]  /*8400*/  FFMA.FTZ R121, R163, c[0x0][0x23c], -R106.reuse ;  /* 0x00008f00a3797a23 */ /* 0x100fe2000001086a */
[----:B------:R-:W2:Y:S01]  /*8410*/  MUFU.EX2 R0, R0 ;  /* 0x0000000000007308 */ /* 0x000ea20000000800 */
[----:B---3--:R-:W-:Y:S01]  /*8420*/  F2FP.PACK_AB R6, R24, R25 ;  /* 0x000000191806723e */ /* 0x008fe200000000ff */
[--C-:B------:R-:W-:Y:S02]  /*8430*/  FFMA.FTZ R116, R173, c[0x0][0x23c], -R106.reuse ;  /* 0x00008f00ad747a23 */ /* 0x100fe4000001086a */
[----:B------:R-:W-:Y:S02]  /*8440*/  FFMA.FTZ R123, R159, c[0x0][0x23c], -R106 ;  /* 0x00008f009f7b7a23 */ /* 0x000fe4000001086a */
[--C-:B------:R-:W-:Y:S02]  /*8450*/  FFMA.FTZ R122, R127, c[0x0][0x23c], -R100.reuse ;  /* 0x00008f007f7a7a23 */ /* 0x100fe40000010864 */
[----:B------:R-:W-:Y:S01]  /*8460*/  MUFU.EX2 R3, R177 ;  /* 0x000000b100037308 */ /* 0x000fe20000000800 */
[----:B------:R-:W-:-:S02]  /*8470*/  FFMA.FTZ R115, R117, c[0x0][0x23c], -R100 ;  /* 0x00008f0075737a23 */ /* 0x000fc40000010864 */
[----:B------:R-:W-:Y:S02]  /*8480*/  FFMA.FTZ R120, R119, c[0x0][0x23c], -R100 ;  /* 0x00008f0077787a23 */ /* 0x000fe40000010864 */
[--C-:B------:R-:W-:Y:S02]  /*8490*/  FFMA.FTZ R104, R104, c[0x0][0x23c], -R106.reuse ;  /* 0x00008f0068687a23 */ /* 0x100fe4000001086a */
[--C-:B------:R-:W-:Y:S01]  /*84a0*/  FFMA.FTZ R103, R103, c[0x0][0x23c], -R106.reuse ;  /* 0x00008f0067677a23 */ /* 0x100fe2000001086a */
[----:B------:R-:W3:Y:S01]  /*84b0*/  MUFU.EX2 R32, R32 ;  /* 0x0000002000207308 */ /* 0x000ee20000000800 */
[----:B--2---:R-:W-:Y:S01]  /*84c0*/  F2FP.PACK_AB R5, R0, R29 ;  /* 0x0000001d0005723e */ /* 0x004fe200000000ff */
[--C-:B------:R-:W-:Y:S02]  /*84d0*/  FFMA.FTZ R102, R102, c[0x0][0x23c], -R106.reuse ;  /* 0x00008f0066667a23 */ /* 0x100fe4000001086a */
[----:B------:R-:W-:Y:S02]  /*84e0*/  FFMA.FTZ R105, R105, c[0x0][0x23c], -R106 ;  /* 0x00008f0069697a23 */ /* 0x000fe4000001086a */
[----:B------:R-:W-:-:S02]  /*84f0*/  FFMA.FTZ R101, R101, c[0x0][0x23c], -R100 ;  /* 0x00008f0065657a23 */ /* 0x000fc40000010864 */
[----:B------:R-:W2:Y:S01]  /*8500*/  MUFU.EX2 R31, R31 ;  /* 0x0000001f001f7308 */ /* 0x000ea20000000800 */
[--C-:B------:R-:W-:Y:S02]  /*8510*/  FFMA.FTZ R106, R35, c[0x0][0x23c], -R100.reuse ;  /* 0x00008f00236a7a23 */ /* 0x100fe40000010864 */
[--C-:B------:R-:W-:Y:S02]  /*8520*/  FFMA.FTZ R33, R33, c[0x0][0x23c], -R100.reuse ;  /* 0x00008f0021217a23 */ /* 0x100fe40000010864 */
[----:B------:R-:W-:-:S03]  /*8530*/  FFMA.FTZ R34, R34, c[0x0][0x23c], -R100 ;  /* 0x00008f0022227a23 */ /* 0x000fc60000010864 */
[----:B------:R-:W4:Y:S01]  /*8540*/  MUFU.EX2 R2, R2 ;  /* 0x0000000200027308 */ /* 0x000f220000000800 */
[-C--:B---3--:R-:W-:Y:S02]  /*8550*/  FMUL.FTZ R88, R88, R32.reuse ;  /* 0x0000002058587220 */ /* 0x088fe40000410000 */
        /* <DEDUP_REMOVED lines=8> */
[----:B----4-:R-:W-:Y:S01]  /*85e0*/  F2FP.PACK_AB R7, R2, R3 ;  /* 0x000000030207723e */ /* 0x010fe200000000ff */
[-C--:B------:R-:W-:Y:S01]  /*85f0*/  FMUL.FTZ R96, R96, R32.reuse ;  /* 0x0000002060607220 */ /* 0x080fe20000410000 */
[----:B------:R-:W2:Y:S01]  /*8600*/  MUFU.EX2 R108, R108 ;  /* 0x0000006c006c7308 */ /* 0x000ea20000000800 */
[----:B------:R-:W-:Y:S02]  /*8610*/  FMUL.FTZ R97, R97, R32 ;  /* 0x0000002061617220 */ /* 0x000fe40000410000 */
[-C--:B------:R-:W-:Y:S02]  /*8620*/  FMUL.FTZ R98, R98, R31.reuse ;  /* 0x0000001f62627220 */ /* 0x080fe40000410000 */
[----:B-1----:R-:W-:Y:S01]  /*8630*/  HMMA.16816.F32 R88, R4, R12, R88 ;  /* 0x0000000c0458723c */ /* 0x002fe20000001858 */
[----:B------:R-:W-:-:S02]  /*8640*/  FMUL.FTZ R99, R99, R31 ;  /* 0x0000001f63637220 */ /* 0x000fc40000410000 */
        /* <DEDUP_REMOVED lines=23> */
[-C--:B------:R-:W-:Y:S02]  /*87c0*/  FMUL.FTZ R82, R82, R31.reuse ;  /* 0x0000001f52527220 */ /* 0x080fe40000410000 */
[----:B------:R-:W-:Y:S02]  /*87d0*/  FMUL.FTZ R83, R83, R31 ;  /* 0x0000001f53537220 */ /* 0x000fe40000410000 */
[-C--:B------:R-:W-:Y:S01]  /*87e0*/  FMUL.FTZ R76, R76, R32.reuse ;  /* 0x000000204c4c7220 */ /* 0x080fe20000410000 */
[----:B------:R-:W-:Y:S01]  /*87f0*/  MUFU.EX2 R112, R112 ;  /* 0x0000007000707308 */ /* 0x000fe20000000800 */
[----:B------:R-:W-:-:S02]  /*8800*/  FMUL.FTZ R77, R77, R32 ;  /* 0x000000204d4d7220 */ /* 0x000fc40000410000 */
[-C--:B------:R-:W-:Y:S02]  /*8810*/  FMUL.FTZ R78, R78, R31.reuse ;  /* 0x0000001f4e4e7220 */ /* 0x080fe40000410000 */
[-C--:B------:R-:W-:Y:S02]  /*8820*/  FMUL.FTZ R79, R79, R31.reuse ;  /* 0x0000001f4f4f7220 */ /* 0x080fe40000410000 */
[-C--:B------:R-:W-:Y:S01]  /*8830*/  FMUL.FTZ R44, R44, R32.reuse ;  /* 0x000000202c2c7220 */ /* 0x080fe20000410000 */
[----:B------:R-:W5:Y:S01]  /*8840*/  MUFU.EX2 R111, R111 ;  /* 0x0000006f006f7308 */ /* 0x000f620000000800 */
        /* <DEDUP_REMOVED lines=15> */
[-C--:B------:R-:W-:Y:S02]  /*8940*/  FMUL.FTZ R38, R38, R31.reuse ;  /* 0x0000001f26267220 */ /* 0x080fe40000410000 */
[-C--:B------:R-:W-:Y:S02]  /*8950*/  FMUL.FTZ R39, R39, R31.reuse ;  /* 0x0000001f27277220 */ /* 0x080fe40000410000 */
[-C--:B------:R-:W-:Y:S01]  /*8960*/  FMUL.FTZ R40, R40, R32.reuse ;  /* 0x0000002028287220 */ /* 0x080fe20000410000 */
[----:B------:R-:W-:Y:S01]  /*8970*/  MUFU.EX2 R116, R116 ;  /* 0x0000007400747308 */ /* 0x000fe20000000800 */
[----:B------:R-:W-:Y:S01]  /*8980*/  FMUL.FTZ R41, R41, R32 ;  /* 0x0000002029297220 */ /* 0x000fe20000410000 */
[----:B------:R-:W-:Y:S01]  /*8990*/  HMMA.16816.F32 R76, R4, R10, R76 ;  /* 0x0000000a044c723c */ /* 0x000fe2000000184c */
[----:B------:R-:W3:Y:S01]  /*89a0*/  LDSM.16.MT88.4 R8, [R140+0xa000] ;  /* 0x00a000008c08783b */ /* 0x000ee20000004200 */
[----:B------:R-:W-:-:S02]  /*89b0*/  FMUL.FTZ R42, R42, R31 ;  /* 0x0000001f2a2a7220 */ /* 0x000fc40000410000 */
[-C--:B------:R-:W-:Y:S02]  /*89c0*/  FMUL.FTZ R43, R43, R31.reuse ;  /* 0x0000001f2b2b7220 */ /* 0x080fe40000410000 */
[-C--:B------:R-:W-:Y:S01]  /*89d0*/  FMUL.FTZ R60, R60, R32.reuse ;  /* 0x000000203c3c7220 */ /* 0x080fe20000410000 */
[----:B------:R-:W-:Y:S01]  /*89e0*/  MUFU.EX2 R123, R123 ;  /* 0x0000007b007b7308 */ /* 0x000fe20000000800 */
[-C--:B------:R-:W-:Y:S02]  /*89f0*/  FMUL.FTZ R61, R61, R32.reuse ;  /* 0x000000203d3d7220 */ /* 0x080fe40000410000 */
[-C--:B------:R-:W-:Y:S02]  /*8a00*/  FMUL.FTZ R62, R62, R31.reuse ;  /* 0x0000001f3e3e7220 */ /* 0x080fe40000410000 */
[----:B------:R-:W-:Y:S02]  /*8a10*/  FMUL.FTZ R63, R63, R31 ;  /* 0x0000001f3f3f7220 */ /* 0x000fe40000410000 */
[-C--:B------:R-:W-:Y:S01]  /*8a20*/  FMUL.FTZ R64, R64, R32.reuse ;  /* 0x0000002040407220 */ /* 0x080fe20000410000 */
[----:B------:R-:W2:Y:S01]  /*8a30*/  MUFU.EX2 R122, R122 ;  /* 0x0000007a007a7308 */ /* 0x000ea20000000800 */
[----:B------:R-:W-:-:S02]  /*8a40*/  FMUL.FTZ R65, R65, R32 ;  /* 0x0000002041417220 */ /* 0x000fc40000410000 */
[-C--:B------:R-:W-:Y:S02]  /*8a50*/  FMUL.FTZ R66, R66, R31.reuse ;  /* 0x0000001f42427220 */ /* 0x080fe40000410000 */
[-C--:B------:R-:W-:Y:S02]  /*8a60*/  FMUL.FTZ R67, R67, R31.reuse ;  /* 0x0000001f43437220 */ /* 0x080fe40000410000 */
[-C--:B------:R-:W-:Y:S01]  /*8a70*/  FMUL.FTZ R52, R52, R32.reuse ;  /* 0x0000002034347220 */ /* 0x080fe20000410000 */
[----:B------:R-:W2:Y:S01]  /*8a80*/  MUFU.EX2 R125, R125 ;  /* 0x0000007d007d7308 */ /* 0x000ea20000000800 */
[----:B------:R-:W-:Y:S01]  /*8a90*/  FMUL.FTZ R53, R53, R32 ;  /* 0x0000002035357220 */ /* 0x000fe20000410000 */
[----:B-1----:R-:W-:Y:S01]  /*8aa0*/  HMMA.16816.F32 R44, R4, R12, R44 ;  /* 0x0000000c042c723c */ /* 0x002fe2000000182c */
[-C--:B------:R-:W-:Y:S02]  /*8ab0*/  FMUL.FTZ R54, R54, R31.reuse ;  /* 0x0000001f36367220 */ /* 0x080fe40000410000 */
[----:B------:R-:W-:-:S02]  /*8ac0*/  FMUL.FTZ R55, R55, R31 ;  /* 0x0000001f37377220 */ /* 0x000fc40000410000 */
[-C--:B------:R-:W-:Y:S01]  /*8ad0*/  FMUL.FTZ R56, R56, R32.reuse ;  /* 0x0000002038387220 */ /* 0x080fe20000410000 */
[----:B------:R-:W-:Y:S01]  /*8ae0*/  MUFU.EX2 R115, R115 ;  /* 0x0000007300737308 */ /* 0x000fe20000000800 */
[-C--:B------:R-:W-:Y:S01]  /*8af0*/  FMUL.FTZ R57, R57, R32.reuse ;  /* 0x0000002039397220 */ /* 0x080fe20000410000 */
[C---:B------:R-:W-:Y:S01]  /*8b00*/  HMMA.16816.F32 R48, R4.reuse, R14, R48 ;  /* 0x0000000e0430723c */ /* 0x040fe20000001830 */
[----:B------:R-:W1:Y:S01]  /*8b10*/  LDSM.16.MT88.4 R12, [R136+0xa000] ;  /* 0x00a00000880c783b */ /* 0x000e620000004200 */
[-C--:B------:R-:W-:Y:S02]  /*8b20*/  FMUL.FTZ R58, R58, R31.reuse ;  /* 0x0000001f3a3a7220 */ /* 0x080fe40000410000 */
[-C--:B------:R-:W-:Y:S02]  /*8b30*/  FMUL.FTZ R59, R59, R31.reuse ;  /* 0x0000001f3b3b7220 */ /* 0x080fe40000410000 */
[----:B------:R-:W1:Y:S01]  /*8b40*/  MUFU.EX2 R120, R120 ;  /* 0x0000007800787308 */ /* 0x000e620000000800 */
[----:B------:R-:W-:Y:S01]  /*8b50*/  FFMA.FTZ R167, R167, R32, R30 ;  /* 0x00000020a7a77223 */ /* 0x000fe2000001001e */
[----:B---3--:R-:W-:Y:S01]  /*8b60*/  HMMA.16816.F32 R36, R4, R8, R36 ;  /* 0x000000080424723c */ /* 0x008fe20000001824 */
[----:B------:R-:W-:-:S02]  /*8b70*/  FFMA.FTZ R29, R166, R31, R29 ;  /* 0x0000001fa61d7223 */ /* 0x000fc4000001001d */
[----:B------:R-:W-:Y:S02]  /*8b80*/  FADD.FTZ R28, R28, R167 ;  /* 0x000000a71c1c7221 */ /* 0x000fe40000010000 */
[----:B------:R-:W-:Y:S01]  /*8b90*/  FADD.FTZ R0, R0, R29 ;  /* 0x0000001d00007221 */ /* 0x000fe20000010000 */
[----:B------:R-:W-:Y:S01]  /*8ba0*/  MUFU.EX2 R104, R104 ;  /* 0x0000006800687308 */ /* 0x000fe20000000800 */
[----:B------:R-:W-:Y:S01]  /*8bb0*/  FADD.FTZ R25, R25, R28 ;  /* 0x0000001c19197221 */ /* 0x000fe20000010000 */
[----:B------:R-:W-:Y:S01]  /*8bc0*/  HMMA.16816.F32 R40, R4, R10, R40 ;  /* 0x0000000a0428723c */ /* 0x000fe20000001828 */
[----:B------:R-:W3:Y:S01]  /*8bd0*/  LDSM.16.MT88.4 R8, [R137+0xa000] ;  /* 0x00a000008908783b */ /* 0x000ee20000004200 */
[----:B------:R-:W-:Y:S02]  /*8be0*/  FADD.FTZ R3, R3, R0 ;  /* 0x0000000003037221 */ /* 0x000fe40000010000 */
[----:B------:R-:W-:Y:S02]  /*8bf0*/  FADD.FTZ R24, R24, R25 ;  /* 0x0000001918187221 */ /* 0x000fe40000010000 */
[----:B------:R-:W1:Y:S01]  /*8c00*/  MUFU.EX2 R103, R103 ;  /* 0x0000006700677308 */ /* 0x000e620000000800 */
[----:B------:R-:W-:Y:S01]  /*8c10*/  FADD.FTZ R3, R2, R3 ;  /* 0x0000000302037221 */ /* 0x000fe20000010000 */
[----:B------:R-:W-:-:S06]  /*8c20*/  MOV R2, R26 ;  /* 0x0000001a00027202 */ /* 0x000fcc0000000f00 */
        /* <DEDUP_REMOVED lines=24> */
[----:B------:R-:W-:-:S04]  /*8db0*/  FADD.FTZ R111, R111, R112 ;  /* 0x000000706f6f7221 */ /* 0x000fc80000010000 */
[----:B------:R-:W-:Y:S01]  /*8dc0*/  FADD.FTZ R0, R122, R111 ;  /* 0x0000006f7a007221 */ /* 0x000fe20000010000 */
[----:B-1----:R-:W-:Y:S03]  /*8dd0*/  HMMA.16816.F32 R96, R4, R12, R96 ;  /* 0x0000000c0460723c */ /* 0x002fe60000001860 */
[----:B------:R-:W-:-:S05]  /*8de0*/  FADD.FTZ R0, R125, R0 ;  /* 0x000000007d007221 */ /* 0x000fca0000010000 */
        /* <DEDUP_REMOVED lines=27> */
[----:B------:R-:W-:Y:S01]  /*8fa0*/  F2FP.PACK_AB R7, R120, R115 ;  /* 0x000000737807723e */ /* 0x000fe200000000ff */
[----:B------:R-:W-:Y:S01]  /*8fb0*/  FADD.FTZ R115, R115, R0 ;  /* 0x0000000073737221 */ /* 0x000fe20000010000 */
[----:B------:R-:W-:Y:S01]  /*8fc0*/  MOV R3, R27 ;  /* 0x0000001b00037202 */ /* 0x000fe20000000f00 */
[----:B------:R-:W-:Y:S02]  /*8fd0*/  FADD.FTZ R116, R116, R121 ;  /* 0x0000007974747221 */ /* 0x000fe40000010000 */
[----:B------:R-:W-:Y:S02]  /*8fe0*/  FADD.FTZ R120, R120, R115 ;  /* 0x0000007378787221 */ /* 0x000fe40000010000 */
[----:B------:R-:W-:Y:S01]  /*8ff0*/  HMMA.16816.F32 R60, R4, R16, R60 ;  /* 0x00000010043c723c */ /* 0x000fe2000000183c */
[----:B------:R-:W-:-:S07]  /*9000*/  FADD.FTZ R123, R123, R116 ;  /* 0x000000747b7b7221 */ /* 0x000fce0000010000 */
        /* <DEDUP_REMOVED lines=48> */
[C---:B------:R-:W-:Y:S08]  /*9310*/  HMMA.16816.F32 R84, R4.reuse, R22, R84 ;  /* 0x000000160454723c */ /* 0x040ff00000001854 */
[C---:B---3--:R-:W-:Y:S08]  /*9320*/  HMMA.16816.F32 R44, R4.reuse, R16, R44 ;  /* 0x00000010042c723c */ /* 0x048ff0000000182c */
[C---:B------:R-:W-:Y:S08]  /*9330*/  HMMA.16816.F32 R48, R4.reuse, R18, R48 ;  /* 0x000000120430723c */ /* 0x040ff00000001830 */
[C---:B-1----:R-:W-:Y:S08]  /*9340*/  HMMA.16816.F32 R52, R4.reuse, R12, R52 ;  /* 0x0000000c0434723c */ /* 0x042ff00000001834 */
[C---:B------:R-:W-:Y:S08]  /*9350*/  HMMA.16816.F32 R56, R4.reuse, R14, R56 ;  /* 0x0000000e0438723c */ /* 0x040ff00000001838 */
[C---:B--2---:R-:W-:Y:S08]  /*9360*/  HMMA.16816.F32 R60, R4.reuse, R8, R60 ;  /* 0x00000008043c723c */ /* 0x044ff0000000183c */
[----:B------:R-:W-:Y:S11]  /*9370*/  HMMA.16816.F32 R64, R4, R10, R64 ;  /* 0x0000000a0440723c */ /* 0x000ff60000001840 */
[----:B------:R-:W-:Y:S08]  /*9380*/  @!UPT UIADD3 URZ, URZ, URZ, URZ ;  /* 0x0000003f3f3ff290 */ /* 0x000ff0000fffe03f */
.L_x_5956:
[----:B------:R-:W-:Y:S05]  /*9390*/  @!P3 BRA `(.L_x_5964) ;  /* 0x00002ff00000b947 */ /* 0x000fea0003800000 */
[----:B------:R-:W-:Y:S01]  /*93a0*/  ULDC UR7, c[0x0][0x1a0] ;  /* 0x0000680000077ab9 */ /* 0x000fe20000000800 */
[----:B------:R-:W-:Y:S01]  /*93b0*/  IMAD.MOV.U32 R103, RZ, RZ, R2 ;  /* 0x000000ffff677224 */ /* 0x000fe200078e0002 */
[----:B------:R-:W-:Y:S01]  /*93c0*/  ULEA UR7, -UR7, URZ, 0x6 ;  /* 0x0000003f07077291 */ /* 0x000fe2000f8e313f */
[----:B------:R-:W-:Y:S01]  /*93d0*/  IMAD.MOV.U32 R0, RZ, RZ, R3 ;  /* 0x000000ffff007224 */ /* 0x000fe200078e0003 */
[----:B------:R-:W-:-:S02]  /*93e0*/  ULDC UR5, c[0x0][0x198] ;  /* 0x0000660000057ab9 */ /* 0x000fc40000000800 */
[----:B------:R-:W-:Y:S02]  /*93f0*/  USHF.R.S32.HI UR6, URZ, 0x1f, UR7 ;  /* 0x0000001f3f067899 */ /* 0x000fe40008011407 */
[----:B------:R-:W-:Y:S01]  /*9400*/  ULEA UR5, -UR5, URZ, 0x6 ;  /* 0x0000003f05057291 */ /* 0x000fe2000f8e313f */
[----:B------:R-:W-:-:S03]  /*9410*/  MOV R163, UR7 ;  /* 0x0000000700a37c02 */ /* 0x000fc60008000f00 */
[----:B------:R-:W-:Y:S01]  /*9420*/  MOV R159, UR6 ;  /* 0x00000006009f7c02 */ /* 0x000fe20008000f00 */
[----:B------:R-:W-:Y:S02]  /*9430*/  USHF.R.S32.HI UR4, URZ, 0x1f, UR5 ;  /* 0x0000001f3f047899 */ /* 0x000fe40008011405 */
.L_x_5968:
        /* <DEDUP_REMOVED lines=60> */
[----:B------:R-:W-:Y:S01]  /*9800*/  IMAD.WIDE.U32 R6, R5, c[0x0][0x188], R6 ;  /* 0x0000620005067a25 */ /* 0x000fe200078e0006 */
[----:B------:R-:W-:Y:S05]  /*9810*/  SHF.R.S32.HI R3, RZ, 0x1f, R5 ;  /* 0x0000001fff037819 */ /* 0x000fea0000011405 */
[----:B------:R-:W-:Y:S02]  /*9820*/  IMAD R2, R3, c[0x0][0x188], RZ ;  /* 0x0000620003027a24 */ /* 0x000fe400078e02ff */
[----:B------:R-:W-:Y:S02]  /*9830*/  IMAD.MOV.U32 R3, RZ, RZ, R6 ;  /* 0x000000ffff037224 */ /* 0x000fe400078e0006 */
[----:B------:R-:W-:Y:S04]  /*9840*/  IMAD R2, R5, c[0x0][0x18c], R2 ;  /* 0x0000630005027a24 */ /* 0x000fe800078e0202 */
[----:B------:R-:W-:Y:S02]  /*9850*/  IMAD.IADD R100, R7, 0x1, R2 ;  /* 0x0000000107647824 */ /* 0x000fe400078e0202 */
.L_x_5965:
[----:B------:R-:W-:Y:S02]  /*9860*/  ISETP.GE.AND P4, PT, R157, c[0x0][0x220], PT ;  /* 0x000088009d007a0c */ /* 0x000fe40003f86270 */
[C---:B------:R-:W-:Y:S02]  /*9870*/  LEA R2, P2, R3.reuse, R168, 0x1 ;  /* 0x000000a803027211 */ /* 0x040fe400078408ff */
[----:B------:R-:W-:Y:S02]  /*9880*/  ISETP.GE.AND P3, PT, R156, c[0x0][0x220], PT ;  /* 0x000088009c007a0c */ /* 0x000fe40003f66270 */
[C---:B------:R-:W-:Y:S02]  /*9890*/  IADD3 R101, P1, R152.reuse, R3, RZ ;  /* 0x0000000398657210 */ /* 0x040fe40007f3e0ff */
[----:B------:R-:W-:Y:S02]  /*98a0*/  LEA.HI.X R3, R3, R169, R100, 0x1, P2 ;  /* 0x000000a903037211 */ /* 0x000fe400010f0c64 */
[----:B------:R-:W-:Y:S02]  /*98b0*/  IADD3.X R102, R151, R100, RZ, P1, !PT ;  /* 0x0000006497667210 */ /* 0x000fe40000ffe4ff */
[C---:B------:R-:W-:Y:S01]  /*98c0*/  IADD3 R171, P2, R152.reuse, R101, RZ ;  /* 0x0000006598ab7210 */ /* 0x040fe20007f5e0ff */
[----:B------:R-:W-:Y:S01]  /*98d0*/  @P4 STS.128 [R154+0x8000], RZ ;  /* 0x008000ff9a004388 */ /* 0x000fe20000000c00 */
[-C--:B------:R-:W-:Y:S02]  /*98e0*/  @!P4 LEA R178, P5, R101, R168.reuse, 0x1 ;  /* 0x000000a865b2c211 */ /* 0x080fe400078a08ff */
[-C--:B------:R-:W-:Y:S02]  /*98f0*/  @!P4 LEA R176, P6, R171, R168.reuse, 0x1 ;  /* 0x000000a8abb0c211 */ /* 0x080fe400078c08ff */
[CCC-:B------:R-:W-:Y:S02]  /*9900*/  @!P4 LEA.HI.X R179, R101.reuse, R169.reuse, R102.reuse, 0x1, P5 ;  /* 0x000000a965b3c211 */ /* 0x1c0fe400028f0c66 */
[----:B------:R-:W-:Y:S01]  /*9910*/  @!PT LDS RZ, [RZ] ;  /* 0x00000000fffff984 */ /* 0x000fe20000000800 */
[----:B------:R-:W-:Y:S01]  /*9920*/  @!PT LDS RZ, [RZ] ;  /* 0x00000000fffff984 */ /* 0x000fe20000000800 */
[----:B------:R-:W-:Y:S01]  /*9930*/  @!PT LDS RZ, [RZ] ;  /* 0x00000000fffff984 */ /* 0x000fe20000000800 */
[----:B------:R1:W-:Y:S01]  /*9940*/  @!P4 LDGSTS.E.BYPASS.LTC128B.128 [R154+0x8000], [R2.64] ;  /* 0x08000000029acfae */ /* 0x0003e2000b901d48 */
[C---:B------:R-:W-:Y:S04]  /*9950*/  @!P3 LEA R172, P1, R101.reuse, R168, 0x1 ;  /* 0x000000a865acb211 */ /* 0x040fe800078208ff */
[-C--:B------:R-:W-:Y:S02]  /*9960*/  @!P3 LEA.HI.X R173, R101, R169.reuse, R102, 0x1, P1 ;  /* 0x000000a965adb211 */ /* 0x080fe400008f0c66 */
[----:B------:R-:W-:Y:S01]  /*9970*/  @P3 STS.128 [R154+0xa000], RZ ;  /* 0x00a000ff9a003388 */ /* 0x000fe20000000c00 */
[----:B------:R-:W-:Y:S02]  /*9980*/  IADD3.X R102, R151, R102, RZ, P2, !PT ;  /* 0x0000006697667210 */ /* 0x000fe400017fe4ff */
[CC--:B------:R-:W-:Y:S02]  /*9990*/  @!P3 LEA R170, P2, R171.reuse, R168.reuse, 0x1 ;  /* 0x000000a8abaab211 */ /* 0x0c0fe400078408ff */
[C-C-:B------:R-:W-:Y:S02]  /*99a0*/  @!P4 LEA.HI.X R177, R171.reuse, R169, R102.reuse, 0x1, P6 ;  /* 0x000000a9abb1c211 */ /* 0x140fe400030f0c66 */
[----:B------:R-:W-:Y:S01]  /*99b0*/  @!PT LDS RZ, [RZ] ;  /* 0x00000000fffff984 */ /* 0x000fe20000000800 */
[----:B------:R-:W-:Y:S01]  /*99c0*/  @!PT LDS RZ, [RZ] ;  /* 0x00000000fffff984 */ /* 0x000fe20000000800 */
[----:B------:R-:W-:Y:S01]  /*99d0*/  @!PT LDS RZ, [RZ] ;  /* 0x00000000fffff984 */ /* 0x000fe20000000800 */
[----:B------:R1:W-:Y:S01]  /*99e0*/  @!P3 LDGSTS.E.BYPASS.LTC128B.128 [R154+0xa000], [R2.64+0x80] ;  /* 0x0a000080029abfae */ /* 0x0003e2000b901d48 */
[----:B------:R-:W-:Y:S02]  /*99f0*/  IADD3 R101, P1, R152, R171, RZ ;  /* 0x000000ab98657210 */ /* 0x000fe40007f3e0ff */
[-C--:B------:R-:W-:Y:S02]  /*9a00*/  @!P3 LEA.HI.X R171, R171, R169.reuse, R102, 0x1, P2 ;  /* 0x000000a9ababb211 */ /* 0x080fe400010f0c66 */
[----:B------:R-:W-:Y:S02]  /*9a10*/  @!P4 LEA R174, P5, R101, R168, 0x1 ;  /* 0x000000a865aec211 */ /* 0x000fe400078a08ff */
        /* <DEDUP_REMOVED lines=9> */
[----:B------:R-:W-:Y:S04]  /*9ab0*/  ISETP.GT.AND P1, PT, R155, R148, PT ;  /* 0x000000949b00720c */ /* 0x000fe80003f24270 */
        /* <DEDUP_REMOVED lines=34> */
[C---:B--2---:R-:W-:Y:S08]  /*9ce0*/  HMMA.16816.F32 R4, R104.reuse, R108, RZ ;  /* 0x0000006c6804723c */ /* 0x044ff000000018ff */
[C---:B------:R-:W-:Y:S01]  /*9cf0*/  HMMA.16816.F32 R8, R104.reuse, R110, RZ ;  /* 0x0000006e6808723c */ /* 0x040fe200000018ff */
[----:B------:R-:W-:Y:S07]  /*9d00*/  LDSM.16.M88.4 R108, [R144] ;  /* 0x00000000906c783b */ /* 0x000fee0000000200 */
[C---:B---3--:R-:W-:Y:S08]  /*9d10*/  HMMA.16816.F32 R12, R104.reuse, R112, RZ ;  /* 0x00000070680c723c */ /* 0x048ff000000018ff */
[C---:B------:R-:W-:Y:S01]  /*9d20*/  HMMA.16816.F32 R16, R104.reuse, R114, RZ ;  /* 0x000000726810723c */ /* 0x040fe200000018ff */
[----:B------:R-:W2:Y:S07]  /*9d30*/  LDSM.16.M88.4 R112, [R143] ;  /* 0x000000008f70783b */ /* 0x000eae0000000200 */
[C---:B-1----:R-:W-:Y:S08]  /*9d40*/  HMMA.16816.F32 R20, R104.reuse, R116, RZ ;  /* 0x000000746814723c */ /* 0x042ff000000018ff */
[C---:B------:R-:W-:Y:S01]  /*9d50*/  HMMA.16816.F32 R24, R104.reuse, R118, RZ ;  /* 0x000000766818723c */ /* 0x040fe200000018ff */
[----:B------:R-:W1:Y:S07]  /*9d60*/  LDSM.16.M88.4 R116, [R135] ;  /* 0x000000008774783b */ /* 0x000e6e0000000200 */
[C---:B------:R-:W-:Y:S08]  /*9d70*/  HMMA.16816.F32 R28, R104.reuse, R120, RZ ;  /* 0x00000078681c723c */ /* 0x040ff000000018ff */
[----:B------:R-:W-:Y:S01]  /*9d80*/  HMMA.16816.F32 R32, R104, R122, RZ ;  /* 0x0000007a6820723c */ /* 0x000fe200000018ff */
[----:B------:R-:W3:Y:S07]  /*9d90*/  LDSM.16.M88.4 R104, [R133] ;  /* 0x000000008568783b */ /* 0x000eee0000000200 */
[----:B------:R-:W-:Y:S01]  /*9da0*/  LDSM.16.M88.4 R120, [R139+0x4800] ;  /* 0x004800008b78783b */ /* 0x000fe20000000200 */
[C---:B--2---:R-:W-:Y:S08]  /*9db0*/  HMMA.16816.F32 R4, R108.reuse, R112, R4 ;  /* 0x000000706c04723c */ /* 0x044ff00000001804 */
[C---:B------:R-:W-:Y:S01]  /*9dc0*/  HMMA.16816.F32 R8, R108.reuse, R114, R8 ;  /* 0x000000726c08723c */ /* 0x040fe20000001808 */
[----:B------:R-:W-:Y:S07]  /*9dd0*/  LDSM.16.M88.4 R112, [R142] ;  /* 0x000000008e70783b */ /* 0x000fee0000000200 */
[C---:B-1----:R-:W-:Y:S08]  /*9de0*/  HMMA.16816.F32 R12, R108.reuse, R116, R12 ;  /* 0x000000746c0c723c */ /* 0x042ff0000000180c */
        /* <DEDUP_REMOVED lines=191> */
[C---:B------:R-:W-:Y:S01]  /*a9e0*/  LEA R12, P1, R3.reuse, R160, 0x2 ;  /* 0x000000a0030c7211 */ /* 0x040fe200078210ff */
[----:B------:R-:W-:Y:S01]  /*a9f0*/  IMAD.IADD R2, R3, 0x1, -R7 ;  /* 0x0000000103027824 */ /* 0x000fe200078e0a07 */
[-C--:B------:R-:W-:Y:S02]  /*aa00*/  LEA.HI.X.SX32 R15, R7, R161.reuse, 0x2, P2 ;  /* 0x000000a1070f7211 */ /* 0x080fe400010f16ff */
[----:B------:R-:W-:Y:S01]  /*aa10*/  LEA.HI.X.SX32 R13, R3, R161, 0x2, P1 ;  /* 0x000000a1030d7211 */ /* 0x000fe200008f16ff */
[----:B------:R-:W-:Y:S02]  /*aa20*/  IMAD.MOV.U32 R3, RZ, RZ, 0x40 ;  /* 0x00000040ff037424 */ /* 0x000fe400078e00ff */
[----:B------:R-:W2:Y:S02]  /*aa30*/  LDG.E R4, [R14.64] ;  /* 0x000000080e047981 */ /* 0x000ea4000c1e1900 */
[----:B------:R-:W-:Y:S02]  /*aa40*/  IMAD R3, R2, c[0x0][0x2d0], -R3 ;  /* 0x0000b40002037a24 */ /* 0x000fe400078e0a03 */
[----:B------:R-:W2:Y:S02]  /*aa50*/  LDG.E R5, [R12.64] ;  /* 0x000000080c057981 */ /* 0x000ea4000c1e1900 */
[C---:B------:R-:W-:Y:S01]  /*aa60*/  IMAD.WIDE.U32 R6, R3.reuse, c[0x0][0x198], RZ ;  /* 0x0000660003067a25 */ /* 0x040fe200078e00ff */
[----:B------:R-:W-:Y:S05]  /*aa70*/  SHF.R.S32.HI R2, RZ, 0x1f, R3 ;  /* 0x0000001fff027819 */ /* 0x000fea0000011403 */
[----:B------:R-:W-:Y:S04]  /*aa80*/  IMAD R2, R2, c[0x0][0x198], RZ ;  /* 0x0000660002027a24 */ /* 0x000fe800078e02ff */
[----:B------:R-:W-:Y:S05]  /*aa90*/  IMAD R2, R3, c[0x0][0x19c], R2 ;  /* 0x0000670003027a24 */ /* 0x000fea00078e0202 */
[----:B------:R-:W-:Y:S01]  /*aaa0*/  IADD3 R7, R7, R2, RZ ;  /* 0x0000000207077210 */ /* 0x000fe20007ffe0ff */
[----:B--2---:R-:W-:Y:S04]  /*aab0*/  IMAD.IADD R5, R4, 0x1, -R5 ;  /* 0x0000000104057824 */ /* 0x004fe800078e0a05 */
[----:B------:R-:W-:Y:S01]  /*aac0*/  IMAD.WIDE.U32 R6, R5, c[0x0][0x180], R6 ;  /* 0x0000600005067a25 */ /* 0x000fe200078e0006 */
[----:B------:R-:W-:Y:S05]  /*aad0*/  SHF.R.S32.HI R3, RZ, 0x1f, R5 ;  /* 0x0000001fff037819 */ /* 0x000fea0000011405 */
[----:B------:R-:W-:Y:S04]  /*aae0*/  IMAD R2, R3, c[0x0][0x180], RZ ;  /* 0x0000600003027a24 */ /* 0x000fe800078e02ff */
[----:B------:R-:W-:Y:S02]  /*aaf0*/  IMAD R2, R5, c[0x0][0x184], R2 ;  /* 0x0000610005027a24 */ /* 0x000fe400078e0202 */
[----:B------:R-:W-:Y:S02]  /*ab00*/  IMAD.MOV.U32 R5, RZ, RZ, R6 ;  /* 0x000000ffff057224 */ /* 0x000fe400078e0006 */
[----:B------:R-:W-:Y:S02]  /*ab10*/  IMAD.IADD R4, R7, 0x1, R2 ;  /* 0x0000000107047824 */ /* 0x000fe400078e0202 */
.L_x_5967:
[----:B------:R2:W-:Y:S01]  /*ab20*/  @P4 STS.128 [R154+0x4000], RZ ;  /* 0x004000ff9a004388 */ /* 0x0005e20000000c00 */
[CC--:B------:R-:W-:Y:S02]  /*ab30*/  LEA R16, P2, R5.reuse, R164.reuse, 0x1 ;  /* 0x000000a405107211 */ /* 0x0c0fe400078408ff */
[C---:B------:R-:W-:Y:S02]  /*ab40*/  IADD3 R3, P1, R150.reuse, R5, RZ ;  /* 0x0000000596037210 */ /* 0x040fe40007f3e0ff */
        /* <DEDUP_REMOVED lines=60> */
.L_x_5966:
        /* <DEDUP_REMOVED lines=56> */
[----:B------:R-:W-:Y:S01]  /*b290*/  ISETP.GT.AND P1, PT, R155, R148, PT ;  /* 0x000000949b00720c */ /* 0x000fe20003f24270 */
        /* <DEDUP_REMOVED lines=25> */
[----:B--2---:R-:W-:Y:S02]  /*b430*/  FMUL.FTZ R4, R100, R96 ;  /* 0x0000006064047220 */ /* 0x004fe40000410000 */
        /* <DEDUP_REMOVED lines=14> */
[----:B------:R-:W-:Y:S02]  /*b520*/  FMUL.FTZ R35, R0, R71 ;  /* 0x0000004700237220 */ /* 0x000fe40000410000 */
[----:B------:R-:W-:Y:S02]  /*b530*/  FMUL.FTZ R37, R100, R37 ;  /* 0x0000002564257220 */ /* 0x000fe40000410000 */
[C---:B------:R-:W-:Y:S01]  /*b540*/  FMUL.FTZ R38, R0.reuse, R38 ;  /* 0x0000002600267220 */ /* 0x040fe20000410000 */
[----:B------:R-:W1:Y:S01]  /*b550*/  MUFU.EX2 R108, R108 ;  /* 0x0000006c006c7308 */ /* 0x000e620000000800 */
[----:B------:R-:W-:Y:S01]  /*b560*/  FMUL.FTZ R39, R0, R39 ;  /* 0x0000002700277220 */ /* 0x000fe20000410000 */
[----:B------:R-:W-:Y:S01]  /*b570*/  LDSM.16.MT88.4 R68, [R137+0xa000] ;  /* 0x00a000008944783b */ /* 0x000fe20000004200 */
[----:B------:R-:W-:Y:S01]  /*b580*/  FMUL.FTZ R40, R100, R40 ;  /* 0x0000002864287220 */ /* 0x000fe20000410000 */
[----:B--2---:R-:W-:Y:S01]  /*b590*/  F2FP.PACK_AB R97, R106, R107 ;  /* 0x0000006b6a61723e */ /* 0x004fe200000000ff */
[----:B------:R-:W-:Y:S02]  /*b5a0*/  FMUL.FTZ R41, R100, R41 ;  /* 0x0000002964297220 */ /* 0x000fe40000410000 */
[C---:B------:R-:W-:Y:S02]  /*b5b0*/  FMUL.FTZ R42, R0.reuse, R42 ;  /* 0x0000002a002a7220 */ /* 0x040fe40000410000 */
[----:B------:R-:W-:Y:S01]  /*b5c0*/  FMUL.FTZ R43, R0, R43 ;  /* 0x0000002b002b7220 */ /* 0x000fe20000410000 */
[----:B------:R-:W-:Y:S01]  /*b5d0*/  MUFU.EX2 R105, R105 ;  /* 0x0000006900697308 */ /* 0x000fe20000000800 */
[----:B------:R-:W-:Y:S01]  /*b5e0*/  LDSM.16.MT88.4 R84, [R138+0x9800] ;  /* 0x009800008a54783b */ /* 0x000fe20000004200 */
[C---:B------:R-:W-:Y:S02]  /*b5f0*/  FMUL.FTZ R44, R100.reuse, R44 ;  /* 0x0000002c642c7220 */ /* 0x040fe40000410000 */
[----:B------:R-:W-:Y:S02]  /*b600*/  FMUL.FTZ R45, R100, R45 ;  /* 0x0000002d642d7220 */ /* 0x000fe40000410000 */
[C---:B------:R-:W-:Y:S02]  /*b610*/  FMUL.FTZ R46, R0.reuse, R46 ;  /* 0x0000002e002e7220 */ /* 0x040fe40000410000 */
[----:B------:R-:W-:Y:S02]  /*b620*/  FMUL.FTZ R47, R0, R47 ;  /* 0x0000002f002f7220 */ /* 0x000fe40000410000 */
[----:B------:R-:W2:Y:S01]  /*b630*/  MUFU.EX2 R104, R104 ;  /* 0x0000006800687308 */ /* 0x000ea20000000800 */
[C---:B------:R-:W-:Y:S02]  /*b640*/  FMUL.FTZ R48, R100.reuse, R48 ;  /* 0x0000003064307220 */ /* 0x040fe40000410000 */
[----:B------:R-:W-:Y:S01]  /*b650*/  FMUL.FTZ R49, R100, R49 ;  /* 0x0000003164317220 */ /* 0x000fe20000410000 */
[----:B-1----:R-:W-:Y:S01]  /*b660*/  F2FP.PACK_AB R98, R108, R109 ;  /* 0x0000006d6c62723e */ /* 0x002fe200000000ff */
        /* <DEDUP_REMOVED lines=12> */
[----:B--2---:R-:W-:Y:S01]  /*b730*/  F2FP.PACK_AB R99, R104, R105 ;  /* 0x000000696863723e */ /* 0x004fe200000000ff */
[C---:B------:R-:W-:Y:S02]  /*b740*/  FMUL.FTZ R52, R100.reuse, R52 ;  /* 0x0000003464347220 */ /* 0x040fe40000410000 */
[----:B------:R-:W-:Y:S02]  /*b750*/  FMUL.FTZ R53, R100, R53 ;  /* 0x0000003564357220 */ /* 0x000fe40000410000 */
[C---:B------:R-:W-:Y:S01]  /*b760*/  FMUL.FTZ R54, R0.reuse, R54 ;  /* 0x0000003600367220 */ /* 0x040fe20000410000 */
[----:B------:R-:W-:Y:S01]  /*b770*/  MUFU.EX2 R123, R123 ;  /* 0x0000007b007b7308 */ /* 0x000fe20000000800 */
[C---:B------:R-:W-:Y:S05]  /*b780*/  HMMA.16816.F32 R4, R96.reuse, R12, R4 ;  /* 0x0000000c6004723c */ /* 0x040fea0000001804 */
[----:B------:R-:W-:Y:S02]  /*b790*/  FMUL.FTZ R55, R0, R55 ;  /* 0x0000003700377220 */ /* 0x000fe40000410000 */
[C---:B------:R-:W-:Y:S01]  /*b7a0*/  FMUL.FTZ R12, R100.reuse, R88 ;  /* 0x00000058640c7220 */ /* 0x040fe20000410000 */
[C---:B------:R-:W-:Y:S01]  /*b7b0*/  HMMA.16816.F32 R8, R96.reuse, R14, R8 ;  /* 0x0000000e6008723c */ /* 0x040fe20000001808 */
[----:B------:R-:W-:Y:S03]  /*b7c0*/  MUFU.EX2 R124, R124 ;  /* 0x0000007c007c7308 */ /* 0x000fe60000000800 */
[C---:B------:R-:W-:Y:S02]  /*b7d0*/  FMUL.FTZ R13, R100.reuse, R89 ;  /* 0x00000059640d7220 */ /* 0x040fe40000410000 */
[----:B------:R-:W-:Y:S02]  /*b7e0*/  FMUL.FTZ R56, R100, R56 ;  /* 0x0000003864387220 */ /* 0x000fe40000410000 */
[C---:B------:R-:W-:Y:S03]  /*b7f0*/  FMUL.FTZ R14, R0.reuse, R90 ;  /* 0x0000005a000e7220 */ /* 0x040fe60000410000 */
[----:B------:R-:W-:Y:S01]  /*b800*/  MUFU.EX2 R125, R125 ;  /* 0x0000007d007d7308 */ /* 0x000fe20000000800 */
[----:B------:R-:W-:Y:S02]  /*b810*/  FMUL.FTZ R15, R0, R91 ;  /* 0x0000005b000f7220 */ /* 0x000fe40000410000 */
[----:B------:R-:W1:Y:S01]  /*b820*/  LDSM.16.MT88.4 R88, [R136+0x8000] ;  /* 0x008000008858783b */ /* 0x000e620000004200 */
[----:B------:R-:W-:Y:S02]  /*b830*/  FMUL.FTZ R57, R100, R57 ;  /* 0x0000003964397220 */ /* 0x000fe40000410000 */
        /* <DEDUP_REMOVED lines=13> */
[----:B------:R-:W-:Y:S02]  /*b910*/  FFMA.FTZ R176, R176, c[0x0][0x23c], -R111 ;  /* 0x00008f00b0b07a23 */ /* 0x000fe4000001086f */
[C---:B------:R-:W-:Y:S02]  /*b920*/  FFMA.FTZ R167, R100.reuse, R167, R103 ;  /* 0x000000a764a77223 */ /* 0x040fe40000010067 */
        /* <DEDUP_REMOVED lines=43> */
[----:B------:R-:W-:Y:S06]  /*bbe0*/  MUFU.EX2 R119, R119 ;  /* 0x0000007700777308 */ /* 0x000fec0000000800 */
[----:B-1----:R-:W-:Y:S01]  /*bbf0*/  F2FP.PACK_AB R68, R113, R112 ;  /* 0x000000707144723e */ /* 0x002fe200000000ff */
[C---:B------:R-:W-:Y:S03]  /*bc00*/  HMMA.16816.F32 R56, R96.reuse, R70, R56 ;  /* 0x000000466038723c */ /* 0x040fe60000001838 */
[----:B------:R-:W1:Y:S01]  /*bc10*/  MUFU.EX2 R120, R120 ;  /* 0x0000007800787308 */ /* 0x000e620000000800 */
[----:B--2---:R-:W-:Y:S03]  /*bc20*/  F2FP.PACK_AB R69, R115, R114 ;  /* 0x000000727345723e */ /* 0x004fe600000000ff */
[----:B---3--:R-:W-:Y:S01]  /*bc30*/  F2FP.PACK_AB R70, R117, R118 ;  /* 0x000000767546723e */ /* 0x008fe200000000ff */
[C---:B------:R-:W-:Y:S05]  /*bc40*/  HMMA.16816.F32 R60, R96.reuse, R76, R60 ;  /* 0x0000004c603c723c */ /* 0x040fea000000183c */
[----:B------:R-:W-:Y:S03]  /*bc50*/  MUFU.EX2 R173, R173 ;  /* 0x000000ad00ad7308 */ /* 0x000fe60000000800 */
[----:B------:R-:W-:Y:S01]  /*bc60*/  HMMA.16816.F32 R64, R96, R78, R64 ;  /* 0x0000004e6040723c */ /* 0x000fe20000001840 */
[----:B------:R-:W2:Y:S06]  /*bc70*/  LDSM.16.MT88.4 R76, [R137+0x8800] ;  /* 0x00880000894c783b */ /* 0x000eac0000004200 */
[----:B------:R-:W3:Y:S01]  /*bc80*/  MUFU.EX2 R178, R178 ;  /* 0x000000b200b27308 */ /* 0x000ee20000000800 */
[----:B-1----:R-:W-:Y:S09]  /*bc90*/  F2FP.PACK_AB R71, R120, R119 ;  /* 0x000000777847723e */ /* 0x002ff200000000ff */
        /* <DEDUP_REMOVED lines=17> */
[----:B------:R-:W1:Y:S01]  /*bdb0*/  MUFU.EX2 R111, R111 ;  /* 0x0000006f006f7308 */ /* 0x000e620000000800 */
[----:B-----5:R-:W-:Y:S03]  /*bdc0*/  F2FP.PACK_AB R102, R116, R171 ;  /* 0x000000ab7466723e */ /* 0x020fe600000000ff */
[C---:B------:R-:W-:Y:S01]  /*bdd0*/  HMMA.16816.F32 R32, R68.reuse, R74, R32 ;  /* 0x0000004a4420723c */ /* 0x040fe20000001820 */
[----:B------:R-:W4:Y:S07]  /*bde0*/  LDSM.16.MT88.4 R72, [R137+0xa800] ;  /* 0x00a800008948783b */ /* 0x000f2e0000004200 */
[C---:B---3--:R-:W-:Y:S08]  /*bdf0*/  HMMA.16816.F32 R36, R68.reuse, R80, R36 ;  /* 0x000000504424723c */ /* 0x048ff00000001824 */
[C---:B------:R-:W-:Y:S01]  /*be00*/  HMMA.16816.F32 R40, R68.reuse, R82, R40 ;  /* 0x000000524428723c */ /* 0x040fe20000001828 */
[----:B------:R-:W3:Y:S03]  /*be10*/  LDSM.16.MT88.4 R80, [R136+0xa800] ;  /* 0x00a800008850783b */ /* 0x000ee60000004200 */
[----:B-1----:R-:W-:Y:S04]  /*be20*/  F2FP.PACK_AB R103, R111, R170 ;  /* 0x000000aa6f67723e */ /* 0x002fe800000000ff */
        /* <DEDUP_REMOVED lines=9> */
[----:B------:R-:W-:Y:S02]  /*bec0*/  F2FP.PACK_AB R68, R122, R121 ;  /* 0x000000797a44723e */ /* 0x000fe400000000ff */
[----:B------:R-:W-:Y:S03]  /*bed0*/  F2FP.PACK_AB R69, R124, R123 ;  /* 0x0000007b7c45723e */ /* 0x000fe600000000ff */
[----:B------:R-:W-:Y:S02]  /*bee0*/  F2FP.PACK_AB R70, R126, R125 ;  /* 0x0000007d7e46723e */ /* 0x000fe400000000ff */
[----:B------:R-:W-:Y:S07]  /*bef0*/  F2FP.PACK_AB R71, R176, R127 ;  /* 0x0000007fb047723e */ /* 0x000fee00000000ff */
        /* <DEDUP_REMOVED lines=20> */
[C---:B--2---:R-:W-:Y:S08]  /*c040*/  HMMA.16816.F32 R60, R68.reuse, R72, R60 ;  /* 0x00000048443c723c */ /* 0x044ff0000000183c */
[----:B------:R-:W-:Y:S01]  /*c050*/  HMMA.16816.F32 R64, R68, R74, R64 ;  /* 0x0000004a4440723c */ /* 0x000fe20000001840 */
[----:B------:R-:W2:Y:S07]  /*c060*/  LDSM.16.MT88.4 R68, [R136+0x9800] ;  /* 0x009800008844783b */ /* 0x000eae0000004200 */
[C---:B------:R-:W-:Y:S01]  /*c070*/  HMMA.16816.F32 R96, R100.reuse, R92, R4 ;  /* 0x0000005c6460723c */ /* 0x040fe20000001804 */
[----:B------:R-:W3:Y:S07]  /*c080*/  LDSM.16.MT88.4 R4, [R140+0xb800] ;  /* 0x00b800008c04783b */ /* 0x000eee0000004200 */
[C---:B------:R-:W-:Y:S01]  /*c090*/  HMMA.16816.F32 R92, R100.reuse, R94, R8 ;  /* 0x0000005e645c723c */ /* 0x040fe20000001808 */
[----:B------:R-:W4:Y:S07]  /*c0a0*/  LDSM.16.MT88.4 R8, [R138+0xb800] ;  /* 0x00b800008a08783b */ /* 0x000f2e0000004200 */
[C---:B------:R-:W-:Y:S01]  /*c0b0*/  HMMA.16816.F32 R88, R100.reuse, R84, R12 ;  /* 0x000000546458723c */ /* 0x040fe2000000180c */
[----:B------:R-:W5:Y:S07]  /*c0c0*/  LDSM.16.MT88.4 R12, [R137+0xb800] ;  /* 0x00b80000890c783b */ /* 0x000f6e0000004200 */
[C---:B------:R-:W-:Y:S07]  /*c0d0*/  HMMA.16816.F32 R84, R100.reuse, R86, R16 ;  /* 0x000000566454723c */ /* 0x040fee0000001810 */
[----:B------:R-:W-:Y:S01]  /*c0e0*/  FADD.FTZ R17, R105, R106 ;  /* 0x0000006a69117221 */ /* 0x000fe20000010000 */
[C---:B-1----:R-:W-:Y:S04]  /*c0f0*/  HMMA.16816.F32 R80, R100.reuse, R76, R20 ;  /* 0x0000004c6450723c */ /* 0x042fe80000001814 */
[----:B------:R-:W-:Y:S04]  /*c100*/  FADD.FTZ R17, R104, R17 ;  /* 0x0000001168117221 */ /* 0x000fe80000010000 */
[C---:B------:R-:W-:Y:S08]  /*c110*/  HMMA.16816.F32 R76, R100.reuse, R78, R24 ;  /* 0x0000004e644c723c */ /* 0x040ff00000001818 */
[C---:B--2---:R-:W-:Y:S08]  /*c120*/  HMMA.16816.F32 R72, R100.reuse, R68, R28 ;  /* 0x000000446448723c */ /* 0x044ff0000000181c */
[C---:B------:R-:W-:Y:S08]  /*c130*/  HMMA.16816.F32 R68, R100.reuse, R70, R32 ;  /* 0x000000466444723c */ /* 0x040ff00000001820 */
[C---:B---3--:R-:W-:Y:S08]  /*c140*/  HMMA.16816.F32 R36, R100.reuse, R4, R36 ;  /* 0x000000046424723c */ /* 0x048ff00000001824 */
[C---:B------:R-:W-:Y:S01]  /*c150*/  HMMA.16816.F32 R40, R100.reuse, R6, R40 ;  /* 0x000000066428723c */ /* 0x040fe20000001828 */
[----:B------:R-:W1:Y:S07]  /*c160*/  LDSM.16.MT88.4 R4, [R136+0xb800] ;  /* 0x00b800008804783b */ /* 0x000e6e0000004200 */
[C---:B----4-:R-:W-:Y:S07]  /*c170*/  HMMA.16816.F32 R44, R100.reuse, R8, R44 ;  /* 0x00000008642c723c */ /* 0x050fee000000182c */
[----:B------:R-:W-:Y:S01]  /*c180*/  FADD.FTZ R9, R109, R110 ;  /* 0x0000006e6d097221 */ /* 0x000fe20000010000 */
[C---:B------:R-:W-:Y:S04]  /*c190*/  HMMA.16816.F32 R48, R100.reuse, R10, R48 ;  /* 0x0000000a6430723c */ /* 0x040fe80000001830 */
[----:B------:R-:W-:Y:S02]  /*c1a0*/  FADD.FTZ R9, R108, R9 ;  /* 0x000000096c097221 */ /* 0x000fe40000010000 */
[----:B------:R-:W-:Y:S02]  /*c1b0*/  FADD.FTZ R8, R114, R17 ;  /* 0x0000001172087221 */ /* 0x000fe40000010000 */
[----:B------:R-:W-:Y:S01]  /*c1c0*/  FADD.FTZ R112, R112, R9 ;  /* 0x0000000970707221 */ /* 0x000fe20000010000 */
[C---:B-----5:R-:W-:Y:S03]  /*c1d0*/  HMMA.16816.F32 R52, R100.reuse, R12, R52 ;  /* 0x0000000c6434723c */ /* 0x060fe60000001834 */
        /* <DEDUP_REMOVED lines=11> */
[----:B------:R-:W-:Y:S04]  /*c290*/  HMMA.16816.F32 R64, R100, R6, R64 ;  /* 0x000000066440723c */ /* 0x000fe80000001840 */
[----:B------:R-:W-:Y:S02]  /*c2a0*/  FADD.FTZ R124, R124, R123 ;  /* 0x0000007b7c7c7221 */ /* 0x000fe40000010000 */
        /* <DEDUP_REMOVED lines=14> */
.L_x_5964:
        /* <DEDUP_REMOVED lines=14> */
[----:B------:R-:W-:Y:S02]  /*c470*/  LEA.HI R17, R13, R4, RZ, 0x2 ;  /* 0x000000040d117211 */ /* 0x000fe400078f10ff */
[----:B----4-:R-:W-:Y:S02]  /*c480*/  SHF.R.S32.HI R10, RZ, 0x1f, R15 ;  /* 0x0000001fff0a7819 */ /* 0x010fe4000001140f */
[----:B------:R-:W-:Y:S02]  /*c490*/  SHF.R.S32.HI R12, RZ, 0x2, R17 ;  /* 0x00000002ff0c7819 */ /* 0x000fe40000011411 */
[----:B------:R-:W-:-:S04]  /*c4a0*/  LEA.HI R10, R10, R15, RZ, 0x4 ;  /* 0x0000000f0a0a7211 */ /* 0x000fc800078f20ff */
[----:B------:R-:W-:Y:S01]  /*c4b0*/  SHF.R.S32.HI R10, RZ, 0x4, R10 ;  /* 0x00000004ff0a7819 */ /* 0x000fe2000001140a */
[----:B-1----:R-:W-:Y:S01]  /*c4c0*/  FADD.FTZ R6, R7, R6 ;  /* 0x0000000607067221 */ /* 0x002fe20000010000 */
[----:B------:R-:W-:Y:S02]  /*c4d0*/  SHF.R.S32.HI R7, RZ, 0x1f, R17 ;  /* 0x0000001fff077819 */ /* 0x000fe40000011411 */
[----:B------:R-:W-:Y:S01]  /*c4e0*/  LOP3.LUT R17, R17, 0x1ffffffc, RZ, 0xc0, !PT ;  /* 0x1ffffffc11117812 */ /* 0x000fe200078ec0ff */
[----:B--2---:R-:W-:Y:S01]  /*c4f0*/  FADD.FTZ R5, R0, R5 ;  /* 0x0000000500057221 */ /* 0x004fe20000010000 */
[----:B------:R-:W-:Y:S02]  /*c500*/  FSETP.NE.FTZ.AND P4, PT, R6, RZ, PT ;  /* 0x000000ff0600720b */ /* 0x000fe40003f95000 */
[----:B------:R-:W-:Y:S02]  /*c510*/  LEA.HI R0, R13, R4, RZ, 0x5 ;  /* 0x000000040d007211 */ /* 0x000fe400078f28ff */
[----:B------:R-:W-:-:S02]  /*c520*/  FSETP.NE.FTZ.AND P3, PT, R5, RZ, PT ;  /* 0x000000ff0500720b */ /* 0x000fc40003f75000 */
[----:B------:R-:W-:Y:S02]  /*c530*/  LEA.HI R7, R7, R12, RZ, 0x3 ;  /* 0x0000000c07077211 */ /* 0x000fe400078f18ff */
[-C--:B------:R-:W-:Y:S02]  /*c540*/  LEA.HI R13, R13, R4.reuse, RZ, 0x4 ;  /* 0x000000040d0d7211 */ /* 0x080fe400078f20ff */
[----:B------:R-:W-:Y:S02]  /*c550*/  LOP3.LUT R7, R7, 0xfffffff8, RZ, 0xc0, !PT ;  /* 0xfffffff807077812 */ /* 0x000fe400078ec0ff */
[----:B------:R-:W-:Y:S01]  /*c560*/  LOP3.LUT R13, R13, 0xfffffff0, RZ, 0xc0, !PT ;  /* 0xfffffff00d0d7812 */ /* 0x000fe200078ec0ff */
[----:B------:R-:W1:Y:S01]  /*c570*/  @P4 MUFU.RCP R9, R6 ;  /* 0x0000000600094308 */ /* 0x000e620000001000 */
[----:B------:R-:W-:Y:S02]  /*c580*/  SHF.R.S32.HI R11, RZ, 0x5, R0 ;  /* 0x00000005ff0b7819 */ /* 0x000fe40000011400 */
[----:B------:R-:W-:-:S02]  /*c590*/  IADD3 R14, -R17, R4, RZ ;  /* 0x00000004110e7210 */ /* 0x000fc40007ffe1ff */
[----:B------:R-:W-:Y:S02]  /*c5a0*/  IADD3 R7, R12, -R7, RZ ;  /* 0x800000070c077210 */ /* 0x000fe40007ffe0ff */
[----:B------:R-:W-:Y:S01]  /*c5b0*/  IADD3 R12, -R13, R4, RZ ;  /* 0x000000040d0c7210 */ /* 0x000fe20007ffe1ff */
[----:B------:R-:W2:Y:S01]  /*c5c0*/  @P3 MUFU.RCP R8, R5 ;  /* 0x0000000500083308 */ /* 0x000ea20000001000 */
[----:B------:R-:W-:Y:S02]  /*c5d0*/  LEA R11, R11, R14, 0x9 ;  /* 0x0000000e0b0b7211 */ /* 0x000fe400078e48ff */
[----:B------:R-:W-:Y:S02]  /*c5e0*/  LOP3.LUT R14, R7, 0x1, RZ, 0xc0, !PT ;  /* 0x00000001070e7812 */ /* 0x000fe400078ec0ff */
[----:B------:R-:W-:Y:S02]  /*c5f0*/  SHF.L.U32 R13, R10, 0x6, RZ ;  /* 0x000000060a0d7819 */ /* 0x000fe400000006ff */
[----:B------:R-:W-:Y:S01]  /*c600*/  LEA.HI R15, R12, R12, RZ, 0x1 ;  /* 0x0000000c0c0f7211 */ /* 0x000fe200078f08ff */
[----:B-1----:R-:W-:Y:S01]  /*c610*/  FMUL.FTZ R96, R9, R96 ;  /* 0x0000006009607220 */ /* 0x002fe20000410000 */
[----:B------:R-:W-:Y:S01]  /*c620*/  SHF.L.U32 R16, R7, 0x6, RZ ;  /* 0x0000000607107819 */ /* 0x000fe200000006ff */
[C---:B------:R-:W-:Y:S01]  /*c630*/  FMUL.FTZ R97, R9.reuse, R97 ;  /* 0x0000006109617220 */ /* 0x040fe20000410000 */
[----:B------:R-:W-:Y:S01]  /*c640*/  ISETP.NE.U32.AND P0, PT, R14, 0x1, PT ;  /* 0x000000010e00780c */ /* 0x000fe20003f05070 */
[----:B------:R-:W-:Y:S01]  /*c650*/  FMUL.FTZ R92, R9, R92 ;  /* 0x0000005c095c7220 */ /* 0x000fe20000410000 */
[----:B------:R-:W-:Y:S01]  /*c660*/  LOP3.LUT R13, R13, 0x1c0, RZ, 0xc0, !PT ;  /* 0x000001c00d0d7812 */ /* 0x000fe200078ec0ff */
[----:B------:R-:W-:Y:S01]  /*c670*/  FMUL.FTZ R93, R9, R93 ;  /* 0x0000005d095d7220 */ /* 0x000fe20000410000 */
[----:B------:R-:W-:Y:S01]  /*c680*/  SHF.L.U32 R14, R15, 0x2, RZ ;  /* 0x000000020f0e7819 */ /* 0x000fe200000006ff */
[----:B--2---:R-:W-:Y:S01]  /*c690*/  FMUL.FTZ R99, R8, R99 ;  /* 0x0000006308637220 */ /* 0x004fe20000410000 */
[----:B------:R-:W-:Y:S01]  /*c6a0*/  LOP3.LUT R16, R16, 0x1c0, RZ, 0xc0, !PT ;  /* 0x000001c010107812 */ /* 0x000fe200078ec0ff */
[C---:B------:R-:W-:Y:S01]  /*c6b0*/  FMUL.FTZ R98, R8.reuse, R98 ;  /* 0x0000006208627220 */ /* 0x040fe20000410000 */
[----:B------:R-:W-:Y:S01]  /*c6c0*/  LOP3.LUT R14, R13, 0x38, R14, 0xf8, !PT ;  /* 0x000000380d0e7812 */ /* 0x000fe200078ef80e */
[----:B------:R-:W-:Y:S01]  /*c6d0*/  FMUL.FTZ R95, R8, R95 ;  /* 0x0000005f085f7220 */ /* 0x000fe20000410000 */
        /* <DEDUP_REMOVED lines=11> */
[----:B------:R-:W-:Y:S01]  /*c790*/  FMUL.FTZ R84, R9, R84 ;  /* 0x0000005409547220 */ /* 0x000fe20000410000 */
        /* <DEDUP_REMOVED lines=9> */
[C---:B------:R-:W-:Y:S01]  /*c830*/  FMUL.FTZ R81, R9.reuse, R81 ;  /* 0x0000005109517220 */ /* 0x040fe20000410000 */
[----:B------:R-:W-:Y:S01]  /*c840*/  STS.64 [R11.X4+0x800], R98 ;  /* 0x000800620b007388 */ /* 0x000fe20000004a00 */
[C---:B------:R-:W-:Y:S01]  /*c850*/  FMUL.FTZ R83, R8.reuse, R83 ;  /* 0x0000005308537220 */ /* 0x040fe20000410000 */
[----:B------:R-:W1:Y:S01]  /*c860*/  @P4 MUFU.LG2 R6, R6 ;  /* 0x0000000600064308 */ /* 0x000e620000000c00 */
[----:B------:R-:W-:Y:S01]  /*c870*/  FMUL.FTZ R82, R8, R82 ;  /* 0x0000005208527220 */ /* 0x000fe20000410000 */
[----:B------:R-:W-:Y:S01]  /*c880*/  SHF.L.U32 R12, R12, 0x2, RZ ;  /* 0x000000020c0c7819 */ /* 0x000fe200000006ff */
[----:B------:R-:W-:-:S02]  /*c890*/  FMUL.FTZ R76, R9, R76 ;  /* 0x0000004c094c7220 */ /* 0x000fc40000410000 */
[C---:B------:R-:W-:Y:S02]  /*c8a0*/  FMUL.FTZ R77, R9.reuse, R77 ;  /* 0x0000004d094d7220 */ /* 0x040fe40000410000 */
[C---:B------:R-:W-:Y:S01]  /*c8b0*/  FMUL.FTZ R79, R8.reuse, R79 ;  /* 0x0000004f084f7220 */ /* 0x040fe20000410000 */
[----:B------:R-:W2:Y:S01]  /*c8c0*/  @P3 MUFU.LG2 R5, R5 ;  /* 0x0000000500053308 */ /* 0x000ea20000000c00 */
[C---:B------:R-:W-:Y:S02]  /*c8d0*/  FMUL.FTZ R78, R8.reuse, R78 ;  /* 0x0000004e084e7220 */ /* 0x040fe40000410000 */
[C---:B------:R-:W-:Y:S02]  /*c8e0*/  FMUL.FTZ R72, R9.reuse, R72 ;  /* 0x0000004809487220 */ /* 0x040fe40000410000 */
[----:B------:R-:W-:Y:S02]  /*c8f0*/  FMUL.FTZ R73, R9, R73 ;  /* 0x0000004909497220 */ /* 0x000fe40000410000 */
[----:B------:R-:W-:-:S02]  /*c900*/  FMUL.FTZ R75, R8, R75 ;  /* 0x0000004b084b7220 */ /* 0x000fc40000410000 */
[C---:B------:R-:W-:Y:S02]  /*c910*/  FMUL.FTZ R74, R8.reuse, R74 ;  /* 0x0000004a084a7220 */ /* 0x040fe40000410000 */
[C---:B------:R-:W-:Y:S02]  /*c920*/  FMUL.FTZ R68, R9.reuse, R68 ;  /* 0x0000004409447220 */ /* 0x040fe40000410000 */
        /* <DEDUP_REMOVED lines=38> */
[----:B------:R-:W-:Y:S01]  /*cb90*/  SEL R9, R9, 0xffffffc0, !P1 ;  /* 0xffffffc009097807 */ /* 0x000fe20004800000 */
[----:B--2---:R-:W-:Y:S01]  /*cba0*/  @P3 FMUL.FTZ R5, R5, 0.69314718246459960938 ;  /* 0x3f31721805053820 */ /* 0x004fe20000410000 */
        /* <DEDUP_REMOVED lines=34> */
[----:B------:R-:W-:Y:S01]  /*cdd0*/  MOV R0, 0xff800000 ;  /* 0xff80000000007802 */ /* 0x000fe20000000f00 */
[----:B------:R-:W-:Y:S01]  /*cde0*/  @P4 FFMA.FTZ R0, R3, c[0x0][0x238], R6 ;  /* 0x00008e0003004a23 */ /* 0x000fe20000010006 */
[----:B------:R-:W-:Y:S01]  /*cdf0*/  IADD3 R15, -R15, R4, RZ ;  /* 0x000000040f0f7210 */ /* 0x000fe20007ffe1ff */
[----:B------:R-:W-:Y:S01]  /*ce00*/  STS.64 [R18+0x4800], R58 ;  /* 0x0048003a12007388 */ /* 0x000fe20000000a00 */
[----:B------:R-:W-:Y:S01]  /*ce10*/  MOV R4, 0xff800000 ;  /* 0xff80000000047802 */ /* 0x000fe20000000f00 */
[----:B------:R-:W-:Y:S01]  /*ce20*/  @P3 FFMA.FTZ R4, R2, c[0x0][0x238], R5 ;  /* 0x00008e0002043a23 */ /* 0x000fe20000010005 */
[----:B------:R-:W-:Y:S01]  /*ce30*/  LOP3.LUT P0, RZ, R15, 0x3, RZ, 0xc0, !PT ;  /* 0x000000030fff7812 */ /* 0x000fe2000780c0ff */
[----:B------:R-:W-:Y:S04]  /*ce40*/  STS.64 [R19+0x4000], R60 ;  /* 0x0040003c13007388 */ /* 0x000fe80000000a00 */
[----:B------:R-:W-:Y:S04]  /*ce50*/  STS.64 [R19+0x4800], R62 ;  /* 0x0048003e13007388 */ /* 0x000fe80000000a00 */
[----:B------:R-:W-:Y:S04]  /*ce60*/  STS.64 [R13+0x4000], R64 ;  /* 0x004000400d007388 */ /* 0x000fe80000000a00 */
[----:B------:R1:W-:Y:S04]  /*ce70*/  STS.64 [R13+0x4800], R66 ;  /* 0x004800420d007388 */ /* 0x0003e80000000a00 */
[----:B------:R-:W-:Y:S06]  /*ce80*/  BAR.SYNC.DEFER_BLOCKING 0x0 ;  /* 0x0000000000007b1d */ /* 0x000fec0000010000 */
[----:B------:R-:W2:Y:S04]  /*ce90*/  S2R R8, SR_CTAID.Z ;  /* 0x0000000000087919 */ /* 0x000ea80000002700 */
[----:B------:R-:W3:Y:S04]  /*cea0*/  S2R R9, SR_CTAID.Y ;  /* 0x0000000000097919 */ /* 0x000ee80000002600 */
[----:B------:R-:W4:Y:S01]  /*ceb0*/  S2R R11, SR_CTAID.X ;  /* 0x00000000000b7919 */ /* 0x000f220000002500 */
[----:B-1----:R-:W-:-:S03]  /*cec0*/  IADD3 R13, -R158, RZ, RZ ;  /* 0x000000ff9e0d7210 */ /* 0x002fc60007ffe1ff */
[----:B------:R1:W1:Y:S04]  /*ced0*/  LDS.128 R80, [R7.X4] ;  /* 0x0000000007507984 */ /* 0x0002680000004c00 */
[----:B------:R1:W1:Y:S01]  /*cee0*/  LDS.128 R76, [R7.X4+0x800] ;  /* 0x00080000074c7984 */ /* 0x0002620000004c00 */
[----:B--2---:R-:W-:Y:S01]  /*cef0*/  IMAD R8, R13, c[0x0][0x1c0], R8 ;  /* 0x000070000d087a24 */ /* 0x004fe200078e0208 */
[----:B------:R-:W-:Y:S02]  /*cf00*/  SHF.R.S32.HI R13, RZ, 0x1f, R12 ;  /* 0x0000001fff0d7819 */ /* 0x000fe4000001140c */
[----:B------:R2:W1:Y:S01]  /*cf10*/  LDS.128 R72, [R7.X4+0x1000] ;  /* 0x0010000007487984 */ /* 0x0004620000004c00 */
[----:B---3--:R-:W-:-:S03]  /*cf20*/  IMAD R9, R9, c[0x0][0x210], R158 ;  /* 0x0000840009097a24 */ /* 0x008fc600078e029e */
[----:B------:R2:W3:Y:S01]  /*cf30*/  LDS.128 R68, [R7.X4+0x1800] ;  /* 0x0018000007447984 */ /* 0x0004e20000004c00 */
[----:B----4-:R-:W-:Y:S01]  /*cf40*/  SHF.L.U32 R11, R11, 0x6, RZ ;  /* 0x000000060b0b7819 */ /* 0x010fe200000006ff */
[----:B------:R-:W-:Y:S02]  /*cf50*/  IMAD R8, R9, c[0x0][0x1c0], R8 ;  /* 0x0000700009087a24 */ /* 0x000fe400078e0208 */
[----:B------:R2:W4:Y:S02]  /*cf60*/  LDS.128 R56, [R7.X4+0x2000] ;  /* 0x0020000007387984 */ /* 0x0005240000004c00 */
        /* <DEDUP_REMOVED lines=23> */
.L_x_5970:
[----:B---34-:R-:W-:Y:S05]  /*d0e0*/  BSYNC B0 ;  /* 0x0000000000007941 */ /* 0x018fea0003800000 */
.L_x_5969:
        /* <DEDUP_REMOVED lines=15> */
.L_x_5972:
[----:B------:R-:W-:Y:S05]  /*d1e0*/  BSYNC B0 ;  /* 0x0000000000007941 */ /* 0x000fea0003800000 */
.L_x_5971:
        /* <DEDUP_REMOVED lines=8> */
.L_x_5974:
[----:B------:R-:W-:Y:S05]  /*d270*/  BSYNC B0 ;  /* 0x0000000000007941 */ /* 0x000fea0003800000 */
.L_x_5973:
        /* <DEDUP_REMOVED lines=8> */
.L_x_5976:
[----:B------:R-:W-:Y:S05]  /*d300*/  BSYNC B0 ;  /* 0x0000000000007941 */ /* 0x000fea0003800000 */
.L_x_5975:
        /* <DEDUP_REMOVED lines=8> */
.L_x_5978:
[----:B------:R-:W-:Y:S05]  /*d390*/  BSYNC B0 ;  /* 0x0000000000007941 */ /* 0x000fea0003800000 */
.L_x_5977:
        /* <DEDUP_REMOVED lines=8> */
.L_x_5980:
[----:B------:R-:W-:Y:S05]  /*d420*/  BSYNC B0 ;  /* 0x0000000000007941 */ /* 0x000fea0003800000 */
.L_x_5979:
        /* <DEDUP_REMOVED lines=8> */
.L_x_5982:
[----:B------:R-:W-:Y:S05]  /*d4b0*/  BSYNC B0 ;  /* 0x0000000000007941 */ /* 0x000fea0003800000 */
.L_x_5981:
        /* <DEDUP_REMOVED lines=8> */
.L_x_5984:
[----:B------:R-:W-:Y:S05]  /*d540*/  BSYNC B0 ;  /* 0x0000000000007941 */ /* 0x000fea0003800000 */
.L_x_5983:
        /* <DEDUP_REMOVED lines=9> */
.L_x_5985:
        /* <DEDUP_REMOVED lines=10> */
.L_x_8265:


//--------------------- .text._ZN5flash24flash_fwd_splitkv_kernelI23Flash_fwd_kernel_traitsILi128ELi64ELi64ELi4ELb0ELb0EN7cutlass6half_tE19Flash_kernel_traitsILi128ELi64ELi64ELi4ES3_EELb1ELb0ELb0ELb0ELb0ELb0ELb1ELb1EEEvNS_16Flash_fwd_paramsE --------------------------
	.section	.text._ZN5flash24flash_fwd_splitkv_kernelI23Flash_fwd_kernel_traitsILi128ELi64ELi64ELi4ELb0ELb0EN7cutlass6half_tE19Flash_kernel_traitsILi128ELi64ELi64ELi4ES3_EELb1ELb0ELb0ELb0ELb0ELb0ELb1ELb1EEEvNS_16Flash_fwd_paramsE,"ax",@progbits
	.sectioninfo	@"SHI_REGISTERS=194"
	.align	128
        .global         _ZN5flash24flash_fwd_splitkv_kernelI23Flash_fwd_kernel_traitsILi128ELi64ELi64ELi4ELb0ELb0EN7cutlass6half_tE19Flash_kernel_traitsILi128ELi64ELi64ELi4ES3_EELb1ELb0ELb0ELb0ELb0ELb0ELb1ELb1EEEvNS_16Flash_fwd_paramsE
        .type           _ZN5flash24flash_fwd_splitkv_kernelI23Flash_fwd_kernel_traitsILi128ELi64ELi64ELi4ELb0ELb0EN7cutlass6half_tE19Flash_kernel_traitsILi128ELi64ELi64ELi4ES3_EELb1ELb0ELb0ELb0ELb0ELb0ELb1ELb1EEEvNS_16Flash_fwd_paramsE,@function
        .size           _ZN5flash24flash_fwd_splitkv_kernelI23Flash_fwd_kernel_traitsILi128ELi64ELi64ELi4ELb0ELb0EN7cutlass6half_tE19Flash_kernel_traitsILi128ELi64ELi64ELi4ES3_EELb1ELb0ELb0ELb0ELb0ELb0ELb1ELb1EEEvNS_16Flash_fwd_paramsE,(.L_x_8266 - _ZN5flash24flash_fwd_splitkv_kernelI23Flash_fwd_kernel_traitsILi128ELi64ELi64ELi4ELb0ELb0EN7cutlass6half_tE19Flash_kernel_traitsILi128ELi64ELi64ELi4ES3_EELb1ELb0ELb0ELb0ELb0ELb0ELb1ELb1EEEvNS_16Flash_fwd_paramsE)
        .other          _ZN5flash24flash_fwd_splitkv_kernelI23Flash_fwd_kernel_traitsILi128ELi64ELi64ELi4ELb0ELb0EN7cutlass6half_tE19Flash_kernel_traitsILi128ELi64ELi64ELi4ES3_EELb1ELb0ELb0ELb0ELb0ELb0ELb1ELb1EEEvNS_16Flash_fwd_paramsE,@"STO_CUDA_ENTRY STV_DEFAULT"
_ZN5flash24flash_fwd_splitkv_kernelI23Flash_fwd_kernel_traitsILi128ELi64ELi64ELi4ELb0ELb0EN7cutlass6half_tE19Flash_kernel_traitsILi128ELi64ELi64ELi4ES3_EELb1ELb0ELb0ELb0ELb0ELb0ELb1ELb1EEEvNS_16Flash_fwd_paramsE:
.text._ZN5flash24flash_fwd_splitkv_kernelI23Flash_fwd_kernel_traitsILi128ELi64ELi64ELi4ELb0ELb0EN7cutlass6half_tE19Flash_kernel_traitsILi128ELi64ELi64ELi4ES3_EELb1ELb0ELb0ELb0ELb0ELb0ELb1ELb1EEEvNS_16Flash_fwd_paramsE:
[----:B------:R-:W-:Y:S02]  /*0000*/  MOV R1, c[0x0][0x28] ;  /* 0x00000a0000017a02 */ /* 0x000fe40000000f00 */
[----:B------:R-:W1:Y:S01]  /*0010*/  I2F.U32.RP R6, c[0x0][0x1c0] ;  /* 0x0000700000067b06 */ /* 0x000e620000209000 */
[----:B------:R-:W2:Y:S01]  /*0020*/  S2R R3, SR_CTAID.Z ;  /* 0x0000000000037919 */ /* 0x000ea20000002700 */
[----:B------:R-:W-:Y:S01]  /*0030*/  IMAD.MOV.U32 R4, RZ, RZ, RZ ;  /* 0x000000ffff047224 */ /* 0x000fe200078e00ff */
[----:B------:R-:W-:Y:S01]  /*0040*/  ISETP.NE.U32.AND P0, PT, RZ, c[0x0][0x1c0], PT ;  /* 0x00007000ff007a0c */ /* 0x000fe20003f05070 */
[----:B------:R-:W-:Y:S01]  /*0050*/  IMAD.MOV.U32 R78, RZ, RZ, 0x4 ;  /* 0x00000004ff4e7424 */ /* 0x000fe200078e00ff */
[----:B------:R-:W-:Y:S01]  /*0060*/  ISETP.NE.U32.AND P5, PT, RZ, c[0x0][0x250], PT ;  /* 0x00009400ff007a0c */ /* 0x000fe20003fa5070 */
[----:B------:R-:W-:Y:S01]  /*0070*/  IMAD.MOV.U32 R17, RZ, RZ, -0x1 ;  /* 0xffffffffff117424 */ /* 0x000fe200078e00ff */
[----:B------:R-:W-:Y:S02]  /*0080*/  ULDC.64 UR6, c[0x0][0x118] ;  /* 0x0000460000067ab9 */ /* 0x000fe40000000a00 */
[----:B------:R-:W-:Y:S01]  /*0090*/  ISETP.NE.AND.EX P5, PT, RZ, c[0x0][0x254], PT, P5 ;  /* 0x00009500ff007a0c */ /* 0x000fe20003fa5350 */
[----:B-1----:R-:W1:Y:S02]  /*00a0*/  MUFU.RCP R5, R6 ;  /* 0x0000000600057308 */ /* 0x002e640000001000 */
[----:B-1----:R-:W-:-:S06]  /*00b0*/  IADD3 R5, R5, 0xffffffe, RZ ;  /* 0x0ffffffe05057810 */ /* 0x002fcc0007ffe0ff */
[----:B------:R-:W1:Y:S02]  /*00c0*/  F2I.FTZ.U32.TRUNC.NTZ R5, R5 ;  /* 0x0000000500057305 */ /* 0x000e64000021f000 */
[----:B-1----:R-:W-:-:S04]  /*00d0*/  IMAD.MOV R0, RZ, RZ, -R5 ;  /* 0x000000ffff007224 */ /* 0x002fc800078e0a05 */
[----:B------:R-:W-:Y:S02]  /*00e0*/  IMAD R7, R0, c[0x0][0x1c0], RZ ;  /* 0x0000700000077a24 */ /* 0x000fe400078e02ff */
[----:B------:R-:W-:Y:S01]  /*00f0*/  IMAD.MOV.U32 R10, RZ, RZ, RZ ;  /* 0x000000ffff0a7224 */ /* 0x000fe200078e00ff */
[----:B------:R-:W1:Y:S01]  /*0100*/  LDC.U8 R0, c[0x0][0x312] ;  /* 0x0000c480ff007b82 */ /* 0x000e620000000000 */
[----:B------:R-:W-:-:S06]  /*0110*/  IMAD.HI.U32 R4, R5, R7, R4 ;  /* 0x0000000705047227 */ /* 0x000fcc00078e0004 */
        /* <DEDUP_REMOVED lines=11> */
[----:B-1----:R-:W-:Y:S02]  /*01d0*/  ISETP.NE.AND P2, PT, R0, RZ, PT ;  /* 0x000000ff0000720c */ /* 0x002fe40003f45270 */
[----:B------:R-:W-:Y:S01]  /*01e0*/  ISETP.EQ.U32.AND P0, PT, RZ, c[0x0][0x248], PT ;  /* 0x00009200ff007a0c */ /* 0x000fe20003f02070 */
[----:B------:R-:W-:-:S03]  /*01f0*/  IMAD.WIDE R6, R169, R78, c[0x0][0x240] ;  /* 0x00009000a9067625 */ /* 0x000fc600078e024e */
[----:B------:R-:W-:Y:S01]  /*0200*/  ISETP.EQ.OR.EX P0, PT, RZ, c[0x0][0x24c], !P2, P0 ;  /* 0x00009300ff007a0c */ /* 0x000fe20005702700 */
[CC--:B------:R-:W-:Y:S01]  /*0210*/  IMAD.WIDE R140, R169.reuse, R78.reuse, c[0x0][0x250] ;  /* 0x00009400a98c7625 */ /* 0x0c0fe200078e024e */
[----:B------:R-:W2:Y:S04]  /*0220*/  @P1 LDG.E R17, [R6.64] ;  /* 0x0000000606111981 */ /* 0x000ea8000c1e1900 */
[----:B------:R-:W2:Y:S01]  /*0230*/  @P1 LDG.E R168, [R6.64+0x4] ;  /* 0x0000040606a81981 */ /* 0x000ea2000c1e1900 */
[----:B------:R-:W-:Y:S01]  /*0240*/  MOV R13, 0xffffffff ;  /* 0xffffffff000d7802 */ /* 0x000fe20000000f00 */
[----:B------:R-:W-:Y:S02]  /*0250*/  IMAD.WIDE R4, R169, R78, c[0x0][0x248] ;  /* 0x00009200a9047625 */ /* 0x000fe400078e024e */
[----:B------:R1:W5:Y:S04]  /*0260*/  @P5 LDG.E R10, [R140.64] ;  /* 0x000000068c0a5981 */ /* 0x000368000c1e1900 */
[----:B------:R1:W5:Y:S01]  /*0270*/  @!P0 LDG.E R13, [R4.64] ;  /* 0x00000006040d8981 */ /* 0x000362000c1e1900 */
[----:B------:R-:W-:Y:S01]  /*0280*/  ISETP.NE.U32.AND P0, PT, RZ, c[0x0][0x248], PT ;  /* 0x00009200ff007a0c */ /* 0x000fe20003f05070 */
[----:B------:R-:W-:-:S02]  /*0290*/  IMAD.MOV R136, RZ, RZ, -R169 ;  /* 0x000000ffff887224 */ /* 0x000fc400078e0aa9 */
[----:B------:R-:W3:Y:S01]  /*02a0*/  S2R R23, SR_CTAID.X ;  /* 0x0000000000177919 */ /* 0x000ee20000002500 */
[----:B------:R-:W-:Y:S01]  /*02b0*/  ISETP.NE.AND.EX P0, PT, RZ, c[0x0][0x24c], PT, P0 ;  /* 0x00009300ff007a0c */ /* 0x000fe20003f05300 */
[----:B------:R-:W-:Y:S02]  /*02c0*/  IMAD R136, R136, c[0x0][0x1c0], R3 ;  /* 0x0000700088887a24 */ /* 0x000fe400078e0203 */
        /* <DEDUP_REMOVED lines=8> */
.L_x_5986:
[----:B-1-34-:R-:W-:Y:S02]  /*0350*/  MOV R3, c[0x0][0x218] ;  /* 0x0000860000037a02 */ /* 0x01afe40000000f00 */
.L_x_5987:
        /* <DEDUP_REMOVED lines=64> */
[----:B------:R-:W-:Y:S02]  /*0760*/  LOP3.LUT R3, R2, 0xfffffff0, RZ, 0xc0, !PT ;  /* 0xfffffff002037812 */ /* 0x000fe400078ec0ff */
[----:B------:R-:W-:-:S03]  /*0770*/  SHF.R.S32.HI R0, RZ, 0x4, R2 ;  /* 0x00000004ff007819 */ /* 0x000fc60000011402 */
[----:B------:R-:W-:Y:S02]  /*0780*/  IMAD.IADD R110, R110, 0x1, -R3 ;  /* 0x000000016e6e7824 */ /* 0x000fe400078e0a03 */
[--C-:B------:R-:W-:Y:S02]  /*0790*/  IMAD R3, R136, c[0x0][0x214], R57.reuse ;  /* 0x0000850088037a24 */ /* 0x100fe400078e0239 */
[----:B------:R-:W-:Y:S02]  /*07a0*/  IMAD.SHL.U32 R4, R110, 0x4, RZ ;  /* 0x000000046e047824 */ /* 0x000fe400078e00ff */
[----:B------:R-:W-:Y:S02]  /*07b0*/  IMAD.IADD R57, R168, 0x1, -R57 ;  /* 0x00000001a8397824 */ /* 0x000fe400078e0a39 */
[----:B------:R-:W-:Y:S01]  /*07c0*/  IMAD R7, R3, c[0x0][0x22c], RZ ;  /* 0x00008b0003077a24 */ /* 0x000fe200078e02ff */
[----:B------:R-:W-:Y:S02]  /*07d0*/  SHF.R.S32.HI R5, RZ, 0x1f, R4 ;  /* 0x0000001fff057819 */ /* 0x000fe40000011404 */
[----:B------:R-:W-:-:S03]  /*07e0*/  ISETP.GE.AND P1, PT, R0, R57, PT ;  /* 0x000000390000720c */ /* 0x000fc60003f26270 */
        /* <DEDUP_REMOVED lines=11> */
.L_x_5990:
[----:B------:R-:W-:Y:S05]  /*08a0*/  BSYNC B0 ;  /* 0x0000000000007941 */ /* 0x000fea0003800000 */
.L_x_5989:
        /* <DEDUP_REMOVED lines=8> */
.L_x_5992:
[----:B------:R-:W-:Y:S05]  /*0930*/  BSYNC B0 ;  /* 0x0000000000007941 */ /* 0x000fea0003800000 */
.L_x_5991:
        /* <DEDUP_REMOVED lines=8> */
.L_x_5994:
[----:B------:R-:W-:Y:S05]  /*09c0*/  BSYNC B0 ;  /* 0x0000000000007941 */ /* 0x000fea0003800000 */
.L_x_5993:
        /* <DEDUP_REMOVED lines=8> */
.L_x_5996:
[----:B------:R-:W-:Y:S05]  /*0a50*/  BSYNC B0 ;  /* 0x0000000000007941 */ /* 0x000fea0003800000 */
.L_x_5995:
        /* <DEDUP_REMOVED lines=8> */
.L_x_5998:
[----:B------:R-:W-:Y:S05]  /*0ae0*/  BSYNC B0 ;  /* 0x0000000000007941 */ /* 0x000fea0003800000 */
.L_x_5997:
        /* <DEDUP_REMOVED lines=8> */
.L_x_6000:
[----:B------:R-:W-:Y:S05]  /*0b70*/  BSYNC B0 ;  /* 0x0000000000007941 */ /* 0x000fea0003800000 */
.L_x_5999:
        /* <DEDUP_REMOVED lines=8> */
.L_x_6002:
[----:B------:R-:W-:Y:S05]  /*0c00*/  BSYNC B0 ;  /* 0x0000000000007941 */ /* 0x000fea0003800000 */
.L_x_6001:
        /* <DEDUP_REMOVED lines=8> */
.L_x_6004:
[----:B------:R-:W-:Y:S05]  /*0c90*/  BSYNC B0 ;  /* 0x0000000000007941 */ /* 0x000fea0003800000 */
.L_x_6003:
        /* <DEDUP_REMOVED lines=32> */
.L_x_5988:
[----:B-1----:R-:W-:Y:S01]  /*0ea0*/  ISETP.NE.U32.AND P1, PT, RZ, c[0x0][0x2c0], PT ;  /* 0x0000b000ff007a0c */ /* 0x002fe20003f25070 */
[--C-:B------:R-:W-:Y:S01]  /*0eb0*/  IMAD.MOV.U32 R6, RZ, RZ, R169.reuse ;  /* 0x000000ffff067224 */ /* 0x100fe200078e00a9 */
[----:B------:R-:W-:Y:S02]  /*0ec0*/  ISETP.NE.U32.AND P0, PT, RZ, c[0x0][0x2b8], PT ;  /* 0x0000ae00ff007a0c */ /* 0x000fe40003f05070 */
[----:B------:R-:W-:Y:S02]  /*0ed0*/  ISETP.NE.AND.EX P1, PT, RZ, c[0x0][0x2c4], PT, P1 ;  /* 0x0000b100ff007a0c */ /* 0x000fe40003f25310 */
[----:B------:R-:W-:Y:S02]  /*0ee0*/  ISETP.NE.AND.EX P0, PT, RZ, c[0x0][0x2bc], PT, P0 ;  /* 0x0000af00ff007a0c */ /* 0x000fe40003f05300 */
[----:B------:R-:W-:-:S09]  /*0ef0*/  SHF.R.S32.HI R4, RZ, 0x1f, R169 ;  /* 0x0000001fff047819 */ /* 0x000fd200000114a9 */
[----:B------:R-:W-:Y:S02]  /*0f00*/  @P1 IMAD R0, R4, c[0x0][0x2c8], RZ ;  /* 0x0000b20004001a24 */ /* 0x000fe400078e02ff */
[----:B------:R-:W-:-:S04]  /*0f10*/  @P1 IMAD.WIDE.U32 R2, R169, c[0x0][0x2c8], RZ ;  /* 0x0000b200a9021a25 */ /* 0x000fc800078e00ff */
[C---:B------:R-:W-:Y:S02]  /*0f20*/  @P1 IMAD R0, R169.reuse, c[0x0][0x2cc], R0 ;  /* 0x0000b300a9001a24 */ /* 0x040fe400078e0200 */
        /* <DEDUP_REMOVED lines=45> */
[----:B-----5:R-:W-:Y:S01]  /*1200*/  IMAD R6, R2, R0, RZ ;  /* 0x0000000002067224 */ /* 0x020fe200078e02ff */
        /* <DEDUP_REMOVED lines=40> */
.L_x_6005:
        /* <DEDUP_REMOVED lines=15> */
.L_x_6007:
[----:B------:R-:W-:Y:S02]  /*1580*/  IABS R3, c[0x0][0x1c8] ;  /* 0x0000720000037a13 */ /* 0x000fe40000000000 */
[----:B------:R-:W-:Y:S02]  /*1590*/  @P4 IADD3 R13, R10, R13, RZ ;  /* 0x0000000d0a0d4210 */ /* 0x000fe40007ffe0ff */
[----:B------:R-:W1:Y:S08]  /*15a0*/  I2F.RP R9, R3 ;  /* 0x0000000300097306 */ /* 0x000e700000209400 */
[----:B-1----:R-:W1:Y:S02]  /*15b0*/  MUFU.RCP R14, R9 ;  /* 0x00000009000e7308 */ /* 0x002e640000001000 */
[----:B-1----:R-:W-:Y:S01]  /*15c0*/  IADD3 R14, R14, 0xffffffe, RZ ;  /* 0x0ffffffe0e0e7810 */ /* 0x002fe20007ffe0ff */
[----:B------:R-:W-:-:S05]  /*15d0*/  IMAD.MOV.U32 R9, RZ, RZ, R5 ;  /* 0x000000ffff097224 */ /* 0x000fca00078e0005 */
        /* <DEDUP_REMOVED lines=12> */
[----:B------:R-:W-:-:S04]  /*16a0*/  IMAD.WIDE.U32 R14, R7, c[0x0][0x198], R8 ;  /* 0x00006600070e7a25 */ /* 0x000fc800078e0008 */
[----:B------:R-:W-:-:S04]  /*16b0*/  @P4 IMAD.WIDE.U32 R8, R13, c[0x0][0x1a0], RZ ;  /* 0x000068000d084a25 */ /* 0x000fc800078e00ff */
[----:B------:R-:W-:Y:S02]  /*16c0*/  @P4 IMAD R13, R13, c[0x0][0x1a4], R9 ;  /* 0x000069000d0d4a24 */ /* 0x000fe400078e0209 */
[----:B------:R-:W-:Y:S02]  /*16d0*/  IMAD.MOV.U32 R9, RZ, RZ, R7 ;  /* 0x000000ffff097224 */ /* 0x000fe400078e0007 */
[----:B------:R-:W-:Y:S01]  /*16e0*/  @!P0 IMAD.IADD R0, R0, 0x1, -R3 ;  /* 0x0000000100008824 */ /* 0x000fe200078e0a03 */
[----:B------:R-:W-:Y:S02]  /*16f0*/  @!P0 IADD3 R2, R2, 0x1, RZ ;  /* 0x0000000102028810 */ /* 0x000fe40007ffe0ff */
[----:B------:R-:W-:Y:S02]  /*1700*/  ISETP.NE.AND P0, PT, RZ, c[0x0][0x1c8], PT ;  /* 0x00007200ff007a0c */ /* 0x000fe40003f05270 */
[----:B------:R-:W-:Y:S02]  /*1710*/  ISETP.GE.U32.AND P2, PT, R0, R3, PT ;  /* 0x000000030000720c */ /* 0x000fe40003f46070 */
[----:B------:R-:W-:-:S02]  /*1720*/  LOP3.LUT R0, R136, c[0x0][0x1c8], RZ, 0x3c, !PT ;  /* 0x0000720088007a12 */ /* 0x000fc400078e3cff */
[----:B------:R-:W-:Y:S02]  /*1730*/  SHF.R.S32.HI R3, RZ, 0x1f, R7 ;  /* 0x0000001fff037819 */ /* 0x000fe40000011407 */
        /* <DEDUP_REMOVED lines=24> */
.L_x_6006:
[----:B------:R1:W5:Y:S01]  /*18c0*/  @P5 LDG.E R96, [R140.64] ;  /* 0x000000068c605981 */ /* 0x000362000c1e1900 */
[----:B------:R-:W-:Y:S01]  /*18d0*/  ISETP.NE.AND P0, PT, R17, -0x1, PT ;  /* 0xffffffff1100780c */ /* 0x000fe20003f05270 */
[----:B------:R-:W-:Y:S01]  /*18e0*/  IMAD.MOV.U32 R124, RZ, RZ, c[0x0][0x230] ;  /* 0x00008c00ff7c7624 */ /* 0x000fe200078e00ff */
[----:B------:R-:W-:Y:S01]  /*18f0*/  SHF.R.S32.HI R11, RZ, 0x1f, R110 ;  /* 0x0000001fff0b7819 */ /* 0x000fe2000001146e */
[----:B------:R-:W-:Y:S01]  /*1900*/  IMAD.MOV.U32 R24, RZ, RZ, RZ ;  /* 0x000000ffff187224 */ /* 0x000fe200078e00ff */
[----:B------:R-:W-:Y:S01]  /*1910*/  MOV R145, c[0x0][0x198] ;  /* 0x0000660000917a02 */ /* 0x000fe20000000f00 */
[----:B------:R-:W-:Y:S01]  /*1920*/  IMAD.MOV.U32 R25, RZ, RZ, c[0x0][0x230] ;  /* 0x00008c00ff197624 */ /* 0x000fe200078e00ff */
[CC--:B------:R-:W-:Y:S01]  /*1930*/  LEA.HI R19, R11.reuse, R110.reuse, RZ, 0x3 ;  /* 0x0000006e0b137211 */ /* 0x0c0fe200078f18ff */
[----:B------:R-:W-:Y:S01]  /*1940*/  IMAD.MOV.U32 R45, RZ, RZ, 0x10 ;  /* 0x00000010ff2d7424 */ /* 0x000fe200078e00ff */
[----:B------:R-:W-:Y:S01]  /*1950*/  LEA.HI R58, R11, R110, RZ, 0x4 ;  /* 0x0000006e0b3a7211 */ /* 0x000fe200078f20ff */
[----:B------:R-:W-:Y:S01]  /*1960*/  IMAD.MOV.U32 R65, RZ, RZ, 0x20 ;  /* 0x00000020ff417424 */ /* 0x000fe200078e00ff */
[----:B------:R-:W-:Y:S01]  /*1970*/  SHF.R.S32.HI R134, RZ, 0x3, R19 ;  /* 0x00000003ff867819 */ /* 0x000fe20000011413 */
[----:B------:R-:W-:Y:S01]  /*1980*/  IMAD.SHL.U32 R165, R145, 0x10, RZ ;  /* 0x0000001091a57824 */ /* 0x000fe200078e00ff */
[----:B------:R-:W-:Y:S01]  /*1990*/  LOP3.LUT R19, R19, 0xfffffff8, RZ, 0xc0, !PT ;  /* 0xfffffff813137812 */ /* 0x000fe200078ec0ff */
[----:B------:R-:W-:Y:S01]  /*19a0*/  @P0 IMAD.WIDE.U32 R20, R17, c[0x0][0x190], RZ ;  /* 0x0000640011140a25 */ /* 0x000fe200078e00ff */
[----:B------:R-:W-:-:S02]  /*19b0*/  SHF.R.S32.HI R135, RZ, 0x1f, R134 ;  /* 0x0000001fff877819 */ /* 0x000fc40000011486 */
[----:B------:R-:W-:Y:S01]  /*19c0*/  LOP3.LUT R127, R58, 0xfffffff0, RZ, 0xc0, !PT ;  /* 0xfffffff03a7f7812 */ /* 0x000fe200078ec0ff */
[----:B------:R-:W-:Y:S01]  /*19d0*/  @P0 IMAD R21, R17, c[0x0][0x194], R21 ;  /* 0x0000650011150a24 */ /* 0x000fe200078e0215 */
[-C--:B------:R-:W-:Y:S01]  /*19e0*/  LEA.HI R52, R11, R110.reuse, RZ, 0x5 ;  /* 0x0000006e0b347211 */ /* 0x080fe200078f28ff */
[----:B-----5:R-:W-:Y:S01]  /*19f0*/  @!P0 IMAD R6, R4, c[0x0][0x178], RZ ;  /* 0x00005e0004068a24 */ /* 0x020fe200078e02ff */
[----:B------:R-:W-:Y:S01]  /*1a00*/  IADD3 R127, -R127, R110, RZ ;  /* 0x0000006e7f7f7210 */ /* 0x000fe20007ffe1ff */
[----:B------:R-:W-:Y:S01]  /*1a10*/  IMAD.SHL.U32 R17, R134, 0x40, RZ ;  /* 0x0000004086117824 */ /* 0x000fe200078e00ff */
[----:B------:R-:W-:Y:S01]  /*1a20*/  LOP3.LUT R129, R52, 0xffffffe0, RZ, 0xc0, !PT ;  /* 0xffffffe034817812 */ /* 0x000fe200078ec0ff */
[----:B------:R-:W-:Y:S01]  /*1a30*/  IMAD.IADD R56, R110, 0x1, -R19 ;  /* 0x000000016e387824 */ /* 0x000fe200078e0a13 */
[----:B------:R-:W-:Y:S01]  /*1a40*/  SHF.R.S32.HI R128, RZ, 0x1f, R127 ;  /* 0x0000001fff807819 */ /* 0x000fe2000001147f */
[----:B------:R-:W-:Y:S01]  /*1a50*/  @!P0 IMAD.WIDE.U32 R14, R169, c[0x0][0x178], RZ ;  /* 0x00005e00a90e8a25 */ /* 0x000fe200078e00ff */
[----:B------:R-:W-:-:S02]  /*1a60*/  LOP3.LUT R17, R17, 0x1c0, RZ, 0xc0, !PT ;  /* 0x000001c011117812 */ /* 0x000fc400078ec0ff */
[----:B------:R-:W-:Y:S01]  /*1a70*/  LEA.HI R128, R128, R127, RZ, 0x3 ;  /* 0x0000007f80807211 */ /* 0x000fe200078f18ff */
[----:B------:R-:W-:Y:S01]  /*1a80*/  @!P0 IMAD R6, R169, c[0x0][0x17c], R6 ;  /* 0x00005f00a9068a24 */ /* 0x000fe200078e0206 */
[----:B------:R-:W-:Y:S01]  /*1a90*/  SHF.R.U32.HI R130, RZ, 0x3, R17 ;  /* 0x00000003ff827819 */ /* 0x000fe20000011611 */
[----:B------:R-:W-:Y:S01]  /*1aa0*/  IMAD.SHL.U32 R16, R56, 0x8, RZ ;  /* 0x0000000838107824 */ /* 0x000fe200078e00ff */
[----:B------:R-:W-:Y:S01]  /*1ab0*/  LOP3.LUT R10, R128, 0xfffffff8, RZ, 0xc0, !PT ;  /* 0xfffffff8800a7812 */ /* 0x000fe200078ec0ff */
[----:B------:R-:W-:Y:S01]  /*1ac0*/  @!P0 IMAD.MOV.U32 R20, RZ, RZ, R14 ;  /* 0x000000ffff148224 */ /* 0x000fe200078e000e */
[----:B------:R-:W-:Y:S01]  /*1ad0*/  SHF.L.U32 R121, R56, 0x2, RZ ;  /* 0x0000000238797819 */ /* 0x000fe200000006ff */
[----:B------:R-:W-:Y:S01]  /*1ae0*/  @!P0 IMAD.IADD R21, R15, 0x1, R6 ;  /* 0x000000010f158824 */ /* 0x000fe200078e0206 */
[----:B------:R-:W-:Y:S01]  /*1af0*/  LOP3.LUT R15, R17, 0x38, R16, 0xf8, !PT ;  /* 0x00000038110f7812 */ /* 0x000fe200078ef810 */
[----:B------:R-:W-:Y:S01]  /*1b00*/  IMAD.MOV.U32 R19, RZ, RZ, 0x2 ;  /* 0x00000002ff137424 */ /* 0x000fe200078e00ff */
[C---:B------:R-:W-:Y:S01]  /*1b10*/  IADD3 R12, R16.reuse, 0x40, RZ ;  /* 0x00000040100c7810 */ /* 0x040fe20007ffe0ff */
[----:B------:R-:W-:Y:S01]  /*1b20*/  IMAD.WIDE R22, R23, 0x40, R134 ;  /* 0x0000004017167825 */ /* 0x000fe200078e0286 */
[----:B------:R-:W-:-:S02]  /*1b30*/  IADD3 R20, P0, R16, R20, RZ ;  /* 0x0000001410147210 */ /* 0x000fc40007f1e0ff */
[----:B------:R-:W-:Y:S01]  /*1b40*/  SHF.R.S32.HI R17, RZ, 0x1f, R16 ;  /* 0x0000001fff117819 */ /* 0x000fe20000011410 */
[----:B------:R-:W-:Y:S01]  /*1b50*/  IMAD.HI.U32 R124, R19, R124, R24 ;  /* 0x0000007c137c7227 */ /* 0x000fe200078e0018 */
[----:B------:R-:W-:Y:S02]  /*1b60*/  ISETP.GE.AND P1, PT, R12, c[0x0][0x220], PT ;  /* 0x000088000c007a0c */ /* 0x000fe40003f26270 */
[C---:B------:R-:W-:Y:S01]  /*1b70*/  ISETP.GE.AND P2, PT, R16.reuse, c[0x0][0x220], PT ;  /* 0x0000880010007a0c */ /* 0x040fe20003f46270 */
[----:B------:R-:W-:Y:S01]  /*1b80*/  IMAD.X R21, R17, 0x1, R21, P0 ;  /* 0x0000000111157824 */ /* 0x000fe200000e0615 */
[----:B------:R-:W-:Y:S01]  /*1b90*/  IADD3 R18, P0, R16, R8, RZ ;  /* 0x0000000810127210 */ /* 0x000fe20007f1e0ff */
[----:B------:R-:W-:Y:S01]  /*1ba0*/  IMAD R6, R23, c[0x0][0x190], RZ ;  /* 0x0000640017067a24 */ /* 0x000fe200078e02ff */
[----:B------:R-:W-:Y:S01]  /*1bb0*/  SEL R126, RZ, 0xffffffff, P1 ;  /* 0xffffffffff7e7807 */ /* 0x000fe20000800000 */
[----:B------:R-:W-:Y:S01]  /*1bc0*/  IMAD.WIDE.U32 R20, R22, c[0x0][0x190], R20 ;  /* 0x0000640016147a25 */ /* 0x000fe200078e0014 */
[----:B------:R-:W-:-:S02]  /*1bd0*/  LOP3.LUT R130, R15, R130, RZ, 0x3c, !PT ;  /* 0x000000820f827212 */ /* 0x000fc400078e3cff */
[----:B------:R-:W-:Y:S01]  /*1be0*/  LEA.HI R15, R11, R110, RZ, 0x6 ;  /* 0x0000006e0b0f7211 */ /* 0x000fe200078f30ff */
[----:B------:R-:W-:Y:S01]  /*1bf0*/  IMAD.X R19, R17, 0x1, R13, P0 ;  /* 0x0000000111137824 */ /* 0x000fe200000e060d */
[----:B------:R-:W-:Y:S01]  /*1c00*/  IADD3 R104, P0, R134, R9, RZ ;  /* 0x0000000986687210 */ /* 0x000fe20007f1e0ff */
[----:B------:R-:W-:Y:S01]  /*1c10*/  IMAD.SHL.U32 R126, R126, 0x2, RZ ;  /* 0x000000027e7e7824 */ /* 0x000fe200078e00ff */
[----:B------:R-:W-:Y:S01]  /*1c20*/  SEL R9, RZ, 0x1, P2 ;  /* 0x00000001ff097807 */ /* 0x000fe20001000000 */
[----:B------:R-:W-:Y:S01]  /*1c30*/  IMAD R6, R22, c[0x0][0x194], R6 ;  /* 0x0000650016067a24 */ /* 0x000fe200078e0206 */
[----:B------:R-:W-:Y:S01]  /*1c40*/  SHF.L.U32 R15, R15, 0x3, RZ ;  /* 0x000000030f0f7819 */ /* 0x000fe200000006ff */
[----:B------:R-:W-:Y:S01]  /*1c50*/  IMAD.X R3, R135, 0x1, R3, P0 ;  /* 0x0000000187037824 */ /* 0x000fe200000e0603 */
[----:B------:R-:W-:Y:S01]  /*1c60*/  LOP3.LUT R126, R126, 0x2, R9, 0xe2, !PT ;  /* 0x000000027e7e7812 */ /* 0x000fe200078ee209 */
[----:B------:R-:W-:Y:S01]  /*1c70*/  IMAD.IADD R127, R127, 0x1, -R10 ;  /* 0x000000017f7f7824 */ /* 0x000fe200078e0a0a */
[----:B------:R-:W-:Y:S01]  /*1c80*/  SHF.R.S32.HI R9, RZ, 0x1f, R60 ;  /* 0x0000001fff097819 */ /* 0x000fe2000001143c */
[----:B------:R-:W-:Y:S01]  /*1c90*/  IMAD R3, R3, c[0x0][0x1a0], RZ ;  /* 0x0000680003037a24 */ /* 0x000fe200078e02ff */
[----:B------:R-:W-:Y:S01]  /*1ca0*/  IADD3 R21, R21, R6, RZ ;  /* 0x0000000615157210 */ /* 0x000fe20007ffe0ff */
[----:B------:R-:W-:Y:S01]  /*1cb0*/  IMAD R131, R135, c[0x0][0x198], RZ ;  /* 0x0000660087837a24 */ /* 0x000fe200078e02ff */
[----:B------:R-:W-:Y:S01]  /*1cc0*/  LEA.HI R6, R9, R60, RZ, 0x6 ;  /* 0x0000003c09067211 */ /* 0x000fe200078f30ff */
[----:B------:R-:W-:Y:S01]  /*1cd0*/  IMAD R101, R104, c[0x0][0x1a4], R3 ;  /* 0x0000690068657a24 */ /* 0x000fe200078e0203 */
[----:B------:R-:W-:Y:S01]  /*1ce0*/  IADD3 R132, P0, R16, R132, RZ ;  /* 0x0000008410847210 */ /* 0x000fe20007f1e0ff */
[----:B------:R-:W-:Y:S01]  /*1cf0*/  IMAD.MOV.U32 R3, RZ, RZ, c[0x0][0x1a0] ;  /* 0x00006800ff037624 */ /* 0x000fe200078e00ff */
[----:B------:R-:W-:Y:S01]  /*1d00*/  SHF.R.S32.HI R6, RZ, 0x6, R6 ;  /* 0x00000006ff067819 */ /* 0x000fe20000011406 */
[----:B------:R-:W-:Y:S01]  /*1d10*/  IMAD R131, R134, c[0x0][0x19c], R131 ;  /* 0x0000670086837a24 */ /* 0x000fe200078e0283 */
[----:B------:R-:W-:Y:S01]  /*1d20*/  LOP3.LUT R130, R130, 0xfffffe00, R15, 0xf8, !PT ;  /* 0xfffffe0082827812 */ /* 0x000fe200078ef80f */
[----:B------:R-:W-:Y:S01]  /*1d30*/  IMAD R15, R0, c[0x0][0x1b8], RZ ;  /* 0x00006e00000f7a24 */ /* 0x000fe200078e02ff */
[----:B------:R-:W-:Y:S01]  /*1d40*/  IMNMX R59, R163, R6, !PT ;  /* 0x00000006a33b7217 */ /* 0x000fe20007800200 */
[----:B------:R-:W-:Y:S01]  /*1d50*/  IMAD.X R133, R17, 0x1, R5, P0 ;  /* 0x0000000111857824 */ /* 0x000fe200000e0605 */
[----:B------:R-:W-:Y:S01]  /*1d60*/  R2P PR, R127, 0x6 ;  /* 0x000000067f007804 */ /* 0x000fe20000000000 */
[----:B------:R-:W-:Y:S01]  /*1d70*/  IMAD R10, R2, c[0x0][0x1bc], R15 ;  /* 0x00006f00020a7a24 */ /* 0x000fe200078e020f */
[----:B------:R-:W-:Y:S01]  /*1d80*/  ISETP.GT.AND P0, PT, R102, R59, PT ;  /* 0x0000003b6600720c */ /* 0x000fe20003f04270 */
[----:B------:R-:W-:Y:S01]  /*1d90*/  IMAD.WIDE.U32 R14, R2, c[0x0][0x1b8], R18 ;  /* 0x00006e00020e7a25 */ /* 0x000fe200078e0012 */
[----:B------:R-:W-:-:S02]  /*1da0*/  SHF.R.S32.HI R8, RZ, 0x1f, R136 ;  /* 0x0000001fff087819 */ /* 0x000fc40000011488 */
[----:B------:R-:W-:Y:S01]  /*1db0*/  SHF.R.S32.HI R125, RZ, 0x1, R124 ;  /* 0x00000001ff7d7819 */ /* 0x000fe2000001147c */
[----:B------:R-:W-:Y:S01]  /*1dc0*/  IMAD.IADD R15, R15, 0x1, R10 ;  /* 0x000000010f0f7824 */ /* 0x000fe200078e020a */
[-C--:B------:R-:W-:Y:S01]  /*1dd0*/  SHF.L.U64.HI R164, R145, R78.reuse, c[0x0][0x19c] ;  /* 0x0000670091a47619 */ /* 0x080fe2000001024e */
[----:B------:R-:W-:Y:S01]  /*1de0*/  IMAD R139, R8, c[0x0][0x1a8], RZ ;  /* 0x00006a00088b7a24 */ /* 0x000fe200078e02ff */
[----:B------:R-:W-:Y:S01]  /*1df0*/  SHF.L.U64.HI R166, R3, R78, c[0x0][0x1a4] ;  /* 0x0000690003a67619 */ /* 0x000fe2000001024e */
[----:B------:R-:W-:Y:S01]  /*1e00*/  IMAD R122, R134, R125, R121 ;  /* 0x0000007d867a7224 */ /* 0x000fe200078e0279 */
[----:B------:R-:W-:Y:S01]  /*1e10*/  SHF.R.S32.HI R58, RZ, 0x4, R58 ;  /* 0x00000004ff3a7819 */ /* 0x000fe2000001143a */
[----:B------:R-:W-:Y:S01]  /*1e20*/  IMAD R139, R136, c[0x0][0x1ac], R139 ;  /* 0x00006b00888b7a24 */ /* 0x000fe200078e028b */
[----:B------:R-:W-:Y:S01]  /*1e30*/  SHF.R.S32.HI R52, RZ, 0x5, R52 ;  /* 0x00000005ff347819 */ /* 0x000fe20000011434 */
[--C-:B------:R-:W-:Y:S01]  /*1e40*/  IMAD.IADD R121, R121, 0x1, R122.reuse ;  /* 0x0000000179797824 */ /* 0x100fe200078e027a */
[----:B------:R-:W-:Y:S01]  /*1e50*/  SHF.R.S32.HI R109, RZ, 0x1f, R122 ;  /* 0x0000001fff6d7819 */ /* 0x000fe2000001147a */
[----:B------:R-:W-:Y:S01]  /*1e60*/  IMAD.WIDE.U32 R132, R134, c[0x0][0x198], R132 ;  /* 0x0000660086847a25 */ /* 0x000fe200078e0084 */
[----:B------:R-:W-:-:S02]  /*1e70*/  SEL R45, R45, 0xfffffff0, !P1 ;  /* 0xfffffff02d2d7807 */ /* 0x000fc40004800000 */
[----:B------:R-:W-:Y:S01]  /*1e80*/  SHF.R.S32.HI R108, RZ, 0x1f, R121 ;  /* 0x0000001fff6c7819 */ /* 0x000fe20000011479 */
[----:B------:R-:W-:Y:S01]  /*1e90*/  IMAD.WIDE.U32 R136, R136, c[0x0][0x1a8], R20 ;  /* 0x00006a0088887a25 */ /* 0x000fe200078e0014 */
[----:B------:R-:W-:Y:S02]  /*1ea0*/  IADD3 R131, R133, R131, RZ ;  /* 0x0000008385837210 */ /* 0x000fe40007ffe0ff */
[----:B------:R-:W-:Y:S01]  /*1eb0*/  SEL R43, R65, 0xffffffe0, !P2 ;  /* 0xffffffe0412b7807 */ /* 0x000fe20005000000 */
[----:B------:R-:W-:-:S04]  /*1ec0*/  IMAD.WIDE.U32 R104, R104, c[0x0][0x1a0], R14 ;  /* 0x0000680068687a25 */ /* 0x000fc800078e000e */
[----:B------:R-:W-:Y:S02]  /*1ed0*/  IMAD.SHL.U32 R167, R3, 0x10, RZ ;  /* 0x0000001003a77824 */ /* 0x000fe400078e00ff */
[----:B------:R-:W-:Y:S02]  /*1ee0*/  IMAD.IADD R129, R110, 0x1, -R129 ;  /* 0x000000016e817824 */ /* 0x000fe400078e0a81 */
        /* <DEDUP_REMOVED lines=10> */
[----:B------:R-:W-:Y:S01]  /*1f90*/  IMAD.WIDE.U32 R10, R169, c[0x0][0x278], R16 ;  /* 0x00009e00a90a7a25 */ /* 0x000fe200078e0010 */
[C---:B------:R-:W-:Y:S01]  /*1fa0*/  LEA R86, P2, R132.reuse, c[0x0][0x168], 0x1 ;  /* 0x00005a0084567a11 */ /* 0x040fe200078408ff */
[----:B------:R-:W-:Y:S01]  /*1fb0*/  UMOV UR8, 0x60 ;  /* 0x0000006000087882 */ /* 0x000fe20000000000 */
[----:B------:R-:W-:Y:S01]  /*1fc0*/  IADD3.X R5, R5, R135, ~R9, P1, P0 ;  /* 0x0000008705057210 */ /* 0x000fe20000fe0c09 */
[C---:B------:R-:W-:Y:S01]  /*1fd0*/  IMAD R4, R169.reuse, c[0x0][0x27c], R4 ;  /* 0x00009f00a9047a24 */ /* 0x040fe200078e0204 */
[----:B------:R-:W-:Y:S01]  /*1fe0*/  LEA.HI.X R85, R132, c[0x0][0x16c], R131, 0x1, P2 ;  /* 0x00005b0084557a11 */ /* 0x000fe200010f0c83 */
[----:B------:R-:W-:Y:S01]  /*1ff0*/  IMAD R6, R169, c[0x0][0x284], R6 ;  /* 0x0000a100a9067a24 */ /* 0x000fe200078e0206 */
[----:B------:R-:W-:Y:S01]  /*2000*/  IADD3 R114, R123, 0x40, RZ ;  /* 0x000000407b727810 */ /* 0x000fe20007ffe0ff */
[----:B------:R-:W-:Y:S01]  /*2010*/  IMAD.WIDE.U32 R14, R169, c[0x0][0x280], R16 ;  /* 0x0000a000a90e7a25 */ /* 0x000fe200078e0010 */
[----:B------:R-:W-:Y:S01]  /*2020*/  ULDC.64 UR4, c[0x0][0x1a0] ;  /* 0x0000680000047ab9 */ /* 0x000fe20000000a00 */
[----:B------:R-:W-:Y:S01]  /*2030*/  MOV R63, 0x5 ;  /* 0x00000005003f7802 */ /* 0x000fe20000000f00 */
[----:B------:R-:W-:Y:S01]  /*2040*/  UIMAD UR9, UR8, UR5, URZ ;  /* 0x00000005080972a4 */ /* 0x000fe2000f8e023f */
[----:B------:R-:W-:Y:S01]  /*2050*/  IMAD R9, R5, c[0x0][0x290], RZ ;  /* 0x0000a40005097a24 */ /* 0x000fe200078e02ff */
[----:B------:R-:W-:Y:S01]  /*2060*/  LOP3.LUT R118, R126, 0xffff, RZ, 0xc0, !PT ;  /* 0x0000ffff7e767812 */ /* 0x000fe200078ec0ff */
[----:B------:R-:W-:Y:S01]  /*2070*/  IMAD.IADD R11, R11, 0x1, R4 ;  /* 0x000000010b0b7824 */ /* 0x000fe200078e0204 */
[----:B------:R-:W-:Y:S01]  /*2080*/  ULDC UR5, c[0x0][0x294] ;  /* 0x0000a50000057ab9 */ /* 0x000fe20000000800 */
[----:B------:R-:W-:Y:S01]  /*2090*/  IMAD R5, R5, c[0x0][0x288], RZ ;  /* 0x0000a20005057a24 */ /* 0x000fe200078e02ff */
[----:B------:R-:W-:Y:S01]  /*20a0*/  UIMAD UR5, UR8, UR5, URZ ;  /* 0x00000005080572a4 */ /* 0x000fe2000f8e023f */
[----:B------:R-:W-:Y:S01]  /*20b0*/  IMAD.IADD R15, R15, 0x1, R6 ;  /* 0x000000010f0f7824 */ /* 0x000fe200078e0206 */
[----:B------:R-:W-:Y:S01]  /*20c0*/  UIMAD.WIDE.U32 UR10, UR8, UR4, URZ ;  /* 0x00000004080a72a5 */ /* 0x000fe2000f8e003f */
[----:B------:R-:W-:Y:S01]  /*20d0*/  IMAD R4, R8, c[0x0][0x28c], R5 ;  /* 0x0000a30008047a24 */ /* 0x000fe200078e0205 */
[----:B------:R-:W-:Y:S01]  /*20e0*/  LOP3.LUT R120, R118, 0x1, RZ, 0xc0, !PT ;  /* 0x0000000176787812 */ /* 0x000fe200078ec0ff */
        /* <DEDUP_REMOVED lines=14> */
[----:B------:R-:W-:-:S02]  /*21d0*/  IMAD.IADD R5, R15, 0x1, R9 ;  /* 0x000000010f057824 */ /* 0x000fc400078e0209 */
[----:B------:R-:W-:Y:S02]  /*21e0*/  IMAD.MOV.U32 R4, RZ, RZ, R14 ;  /* 0x000000ffff047224 */ /* 0x000fe400078e000e */
[C---:B------:R-:W-:Y:S02]  /*21f0*/  IMAD R91, R0.reuse, c[0x0][0x2a0], RZ ;  /* 0x0000a800005b7a24 */ /* 0x040fe400078e02ff */
[----:B------:R-:W-:Y:S02]  /*2200*/  IMAD R93, R0, c[0x0][0x298], RZ ;  /* 0x0000a600005d7a24 */ /* 0x000fe400078e02ff */
[----:B------:R-:W-:Y:S02]  /*2210*/  IMAD.MOV.U32 R6, RZ, RZ, R10 ;  /* 0x000000ffff067224 */ /* 0x000fe400078e000a */
[----:B------:R-:W-:-:S04]  /*2220*/  IMAD.WIDE.U32 R82, R3, 0x20, RZ ;  /* 0x0000002003527825 */ /* 0x000fc800078e00ff */
[C---:B------:R-:W-:Y:S02]  /*2230*/  IMAD R91, R2.reuse, c[0x0][0x2a4], R91 ;  /* 0x0000a900025b7a24 */ /* 0x040fe400078e025b */
[C---:B------:R-:W-:Y:S02]  /*2240*/  IMAD R93, R2.reuse, c[0x0][0x29c], R93 ;  /* 0x0000a700025d7a24 */ /* 0x040fe400078e025d */
[----:B------:R-:W-:-:S04]  /*2250*/  IMAD.WIDE.U32 R4, R2, c[0x0][0x2a0], R4 ;  /* 0x0000a80002047a25 */ /* 0x000fc800078e0004 */
[----:B------:R-:W-:Y:S01]  /*2260*/  IMAD.WIDE.U32 R2, R2, c[0x0][0x298], R6 ;  /* 0x0000a60002027a25 */ /* 0x000fe200078e0006 */
[----:B------:R-:W-:-:S03]  /*2270*/  LEA R90, P1, R4, c[0x0][0x270], 0x1 ;  /* 0x00009c00045a7a11 */ /* 0x000fc600078208ff */
[----:B------:R-:W-:Y:S01]  /*2280*/  IMAD.IADD R93, R3, 0x1, R93 ;  /* 0x00000001035d7824 */ /* 0x000fe200078e025d */
[C---:B------:R-:W-:Y:S01]  /*2290*/  LEA R92, P0, R2.reuse, c[0x0][0x268], 0x1 ;  /* 0x00009a00025c7a11 */ /* 0x040fe200078008ff */
        /* <DEDUP_REMOVED lines=11> */
[--C-:B------:R-:W-:Y:S01]  /*2350*/  IMAD.X R47, R109, 0x1, R97.reuse, P4 ;  /* 0x000000016d2f7824 */ /* 0x100fe200020e0661 */
[----:B------:R-:W-:Y:S01]  /*2360*/  IADD3 R96, P2, R121, R96, RZ ;  /* 0x0000006079607210 */ /* 0x000fe20007f5e0ff */
[----:B------:R-:W-:Y:S01]  /*2370*/  IMAD.IADD R112, R123, 0x1, R114 ;  /* 0x000000017b707824 */ /* 0x000fe200078e0272 */
[----:B------:R-:W-:Y:S01]  /*2380*/  LEA R88, P1, R104, c[0x0][0x170], 0x1 ;  /* 0x00005c0068587a11 */ /* 0x000fe200078208ff */
[----:B------:R-:W-:Y:S01]  /*2390*/  IMAD.X R71, RZ, RZ, R164, P0 ;  /* 0x000000ffff477224 */ /* 0x000fe200000e06a4 */
[----:B------:R-:W-:Y:S01]  /*23a0*/  SHF.L.U64.HI R61, R64, R78, c[0x0][0x28c] ;  /* 0x0000a300403d7619 */ /* 0x000fe2000001024e */
[----:B------:R-:W-:Y:S01]  /*23b0*/  IMAD.X R97, R108, 0x1, R97, P2 ;  /* 0x000000016c617824 */ /* 0x000fe200010e0661 */
[----:B------:R-:W-:Y:S01]  /*23c0*/  LEA.HI.X R89, R104, c[0x0][0x174], R101, 0x1, P1 ;  /* 0x00005d0068597a11 */ /* 0x000fe200008f0c65 */
[----:B------:R-:W-:Y:S01]  /*23d0*/  IMAD.SHL.U32 R79, R142, 0x10, RZ ;  /* 0x000000108e4f7824 */ /* 0x000fe200078e00ff */
[----:B------:R-:W-:Y:S01]  /*23e0*/  IADD3 R72, P0, R165, R70, RZ ;  /* 0x00000046a5487210 */ /* 0x000fe20007f1e0ff */
[C---:B------:R-:W-:Y:S01]  /*23f0*/  IMAD.SHL.U32 R115, R125.reuse, 0x20, RZ ;  /* 0x000000207d737824 */ /* 0x040fe200078e00ff */
[----:B------:R-:W-:Y:S01]  /*2400*/  IADD3 R67, P1, R62, 0x40, RZ ;  /* 0x000000403e437810 */ /* 0x000fe20007f3e0ff */
[----:B------:R-:W-:Y:S01]  /*2410*/  IMAD R113, R125, 0x30, RZ ;  /* 0x000000307d717824 */ /* 0x000fe200078e02ff */
[----:B------:R-:W-:Y:S01]  /*2420*/  IADD3.X R73, R164, R71, RZ, P0, !PT ;  /* 0x00000047a4497210 */ /* 0x000fe200007fe4ff */
[----:B------:R-:W-:Y:S01]  /*2430*/  IMAD.IADD R111, R123, 0x1, R112 ;  /* 0x000000017b6f7824 */ /* 0x000fe200078e0270 */
[C---:B------:R-:W-:Y:S01]  /*2440*/  SHF.L.U64.HI R47, R46.reuse, 0x1, R47 ;  /* 0x000000012e2f7819 */ /* 0x040fe2000001022f */
[----:B------:R-:W-:Y:S01]  /*2450*/  IMAD.SHL.U32 R46, R46, 0x2, RZ ;  /* 0x000000022e2e7824 */ /* 0x000fe200078e00ff */
[C---:B------:R-:W-:Y:S01]  /*2460*/  SHF.L.U64.HI R97, R96.reuse, 0x1, R97 ;  /* 0x0000000160617819 */ /* 0x040fe20000010261 */
[----:B------:R-:W-:Y:S01]  /*2470*/  IMAD.SHL.U32 R96, R96, 0x2, RZ ;  /* 0x0000000260607824 */ /* 0x000fe200078e00ff */
[----:B------:R-:W-:Y:S01]  /*2480*/  IADD3.X R66, RZ, R61, RZ, P1, !PT ;  /* 0x0000003dff427210 */ /* 0x000fe20000ffe4ff */
[----:B------:R-:W-:Y:S01]  /*2490*/  IMAD R65, R65, c[0x0][0x19c], RZ ;  /* 0x0000670041417a24 */ /* 0x000fe200078e02ff */
[----:B------:R-:W-:Y:S01]  /*24a0*/  IADD3 R69, P5, R67, R62, RZ ;  /* 0x0000003e43457210 */ /* 0x000fe20007fbe0ff */
[----:B------:R-:W-:Y:S01]  /*24b0*/  IMAD.WIDE.U32 R144, R145, 0x20, RZ ;  /* 0x0000002091907825 */ /* 0x000fe200078e00ff */
[----:B------:R-:W-:-:S02]  /*24c0*/  IADD3 R77, P0, R165, R72, RZ ;  /* 0x00000048a54d7210 */ /* 0x000fc40007f1e0ff */
[----:B------:R-:W-:Y:S01]  /*24d0*/  SHF.L.U64.HI R78, R142, R78, c[0x0][0x294] ;  /* 0x0000a5008e4e7619 */ /* 0x000fe2000001024e */
[----:B------:R-:W-:Y:S01]  /*24e0*/  IMAD.X R68, R66, 0x1, R61, P5 ;  /* 0x0000000142447824 */ /* 0x000fe200028e063d */
[----:B------:R-:W-:Y:S01]  /*24f0*/  SHF.L.U64.HI R80, R142, R63, c[0x0][0x294] ;  /* 0x0000a5008e507619 */ /* 0x000fe2000001023f */
[----:B------:R-:W-:Y:S01]  /*2500*/  IMAD.X R76, R164, 0x1, R73, P0 ;  /* 0x00000001a44c7824 */ /* 0x000fe200000e0649 */
[C---:B------:R-:W-:Y:S01]  /*2510*/  SHF.L.U32 R81, R142.reuse, 0x5, RZ ;  /* 0x000000058e517819 */ /* 0x040fe200000006ff */
[----:B------:R-:W-:Y:S01]  /*2520*/  IMAD.WIDE.U32 R142, R142, 0x60, RZ ;  /* 0x000000608e8e7825 */ /* 0x000fe200078e00ff */
[----:B------:R-:W-:Y:S02]  /*2530*/  IADD3 R94, P4, R96, c[0x0][0x2b0], RZ ;  /* 0x0000ac00605e7a10 */ /* 0x000fe40007f9e0ff */
[----:B------:R-:W-:Y:S01]  /*2540*/  IADD3 R10, P1, R46, c[0x0][0x2b0], RZ ;  /* 0x0000ac002e0a7a10 */ /* 0x000fe20007f3e0ff */
[----:B------:R-:W-:Y:S01]  /*2550*/  IMAD.MOV.U32 R11, RZ, RZ, R102 ;  /* 0x000000ffff0b7224 */ /* 0x000fe200078e0066 */
[----:B------:R-:W-:Y:S01]  /*2560*/  IADD3 R75, P5, R69, R62, RZ ;  /* 0x0000003e454b7210 */ /* 0x000fe20007fbe0ff */
[----:B------:R-:W-:Y:S01]  /*2570*/  IMAD.IADD R65, R145, 0x1, R65 ;  /* 0x0000000191417824 */ /* 0x000fe200078e0241 */
[----:B------:R-:W-:Y:S01]  /*2580*/  IADD3 R0, R83, R0, RZ ;  /* 0x0000000053007210 */ /* 0x000fe20007ffe0ff */
[----:B------:R-:W-:Y:S01]  /*2590*/  IMAD.SHL.U32 R83, R82, 0x2, RZ ;  /* 0x0000000252537824 */ /* 0x000fe200078e00ff */
[----:B------:R-:W-:Y:S01]  /*25a0*/  IADD3 R96, P2, R96, c[0x0][0x2a8], RZ ;  /* 0x0000aa0060607a10 */ /* 0x000fe20007f5e0ff */
[----:B------:R-:W-:Y:S01]  /*25b0*/  IMAD.X R74, R68, 0x1, R61, P5 ;  /* 0x00000001444a7824 */ /* 0x000fe200028e063d */
[----:B------:R-:W-:-:S02]  /*25c0*/  IADD3 R46, P0, R46, c[0x0][0x2a8], RZ ;  /* 0x0000aa002e2e7a10 */ /* 0x000fc40007f1e0ff */
[C---:B------:R-:W-:Y:S01]  /*25d0*/  SHF.L.U64.HI R63, R64.reuse, R63, c[0x0][0x28c] ;  /* 0x0000a300403f7619 */ /* 0x040fe2000001023f */
[----:B------:R-:W-:Y:S01]  /*25e0*/  IMAD.SHL.U32 R64, R64, 0x20, RZ ;  /* 0x0000002040407824 */ /* 0x000fe200078e00ff */
[C---:B------:R-:W-:Y:S01]  /*25f0*/  SHF.L.U64.HI R80, R81.reuse, 0x1, R80 ;  /* 0x0000000151507819 */ /* 0x040fe20000010250 */
[----:B------:R-:W-:Y:S01]  /*2600*/  IMAD.SHL.U32 R81, R81, 0x2, RZ ;  /* 0x0000000251517824 */ /* 0x000fe200078e00ff */
[C---:B------:R-:W-:Y:S01]  /*2610*/  SHF.L.U64.HI R78, R79.reuse, 0x1, R78 ;  /* 0x000000014f4e7819 */ /* 0x040fe2000001024e */
[----:B------:R-:W-:Y:S01]  /*2620*/  IMAD.SHL.U32 R79, R79, 0x2, RZ ;  /* 0x000000024f4f7824 */ /* 0x000fe200078e00ff */
[----:B------:R-:W-:Y:S02]  /*2630*/  IADD3.X R95, R97, c[0x0][0x2b4], RZ, P4, !PT ;  /* 0x0000ad00615f7a10 */ /* 0x000fe400027fe4ff */
[----:B------:R-:W-:Y:S02]  /*2640*/  IADD3.X R9, R47, c[0x0][0x2b4], RZ, P1, !PT ;  /* 0x0000ad002f097a10 */ /* 0x000fe40000ffe4ff */
[----:B------:R-:W-:-:S02]  /*2650*/  SHF.L.U64.HI R82, R82, 0x1, R0 ;  /* 0x0000000152527819 */ /* 0x000fc40000010200 */
[----:B------:R-:W-:Y:S02]  /*2660*/  SHF.R.S32.HI R106, RZ, 0x1f, R115 ;  /* 0x0000001fff6a7819 */ /* 0x000fe40000011473 */
[----:B------:R-:W-:Y:S02]  /*2670*/  SHF.R.S32.HI R100, RZ, 0x1f, R113 ;  /* 0x0000001fff647819 */ /* 0x000fe40000011471 */
[----:B------:R-:W-:Y:S02]  /*2680*/  SHF.R.S32.HI R99, RZ, 0x1f, R112 ;  /* 0x0000001fff637819 */ /* 0x000fe40000011470 */
[----:B------:R-:W-:Y:S02]  /*2690*/  IADD3 R84, R143, UR5, RZ ;  /* 0x000000058f547c10 */ /* 0x000fe4000fffe0ff */
[----:B------:R-:W-:Y:S02]  /*26a0*/  SHF.R.S32.HI R98, RZ, 0x1f, R111 ;  /* 0x0000001fff627819 */ /* 0x000fe4000001146f */
[----:B------:R-:W-:-:S02]  /*26b0*/  IADD3.X R97, R97, c[0x0][0x2ac], RZ, P2, !PT ;  /* 0x0000ab0061617a10 */ /* 0x000fc400017fe4ff */
[----:B------:R-:W-:Y:S02]  /*26c0*/  IADD3.X R47, R47, c[0x0][0x2ac], RZ, P0, !PT ;  /* 0x0000ab002f2f7a10 */ /* 0x000fe400007fe4ff */
.L_x_6077:
        /* <DEDUP_REMOVED lines=8> */
[----:B-123--:R-:W-:-:S05]  /*2750*/  @!P6 BRA `(.L_x_6010) ;  /* 0x000000600000e947 */ /* 0x00efca0003800000 */
[----:B------:R-:W-:Y:S02]  /*2760*/  ISETP.NE.AND P1, PT, R120, RZ, PT ;  /* 0x000000ff7800720c */ /* 0x000fe40003f25270 */
[----:B------:R-:W-:Y:S11]  /*2770*/  ISETP.NE.AND P0, PT, R118, RZ, PT ;  /* 0x000000ff7600720c */ /* 0x000ff60003f05270 */
[----:B------:R-:W2:Y:S04]  /*2780*/  @P1 LDG.E.128 R20, [R90.64] ;  /* 0x000000065a141981 */ /* 0x000ea8000c1e1d00 */
[----:B--2---:R1:W-:Y:S04]  /*2790*/  @P1 STG.E.128 [R88.64], R20 ;  /* 0x0000001458001986 */ /* 0x0043e8000c101d06 */
[----:B------:R-:W2:Y:S04]  /*27a0*/  @P0 LDG.E.128 R4, [R90.64+0x80] ;  /* 0x000080065a040981 */ /* 0x000ea8000c1e1d00 */
[----:B--2---:R1:W-:Y:S02]  /*27b0*/  @P0 STG.E.128 [R88.64+0x80], R4 ;  /* 0x0000800458000986 */ /* 0x0043e4000c101d06 */
.L_x_6010:
[----:B------:R-:W-:Y:S05]  /*27c0*/  BSYNC B0 ;  /* 0x0000000000007941 */ /* 0x000fea0003800000 */
.L_x_6009:
        /* <DEDUP_REMOVED lines=11> */
[----:B-1----:R-:W2:Y:S04]  /*2880*/  @P1 LDG.E.128 R20, [R24.64] ;  /* 0x0000000618141981 */ /* 0x002ea8000c1e1d00 */
[----:B--2---:R1:W-:Y:S04]  /*2890*/  @P1 STG.E.128 [R18.64], R20 ;  /* 0x0000001412001986 */ /* 0x0043e8000c101d06 */
[----:B------:R-:W2:Y:S04]  /*28a0*/  @P0 LDG.E.128 R4, [R24.64+0x80] ;  /* 0x0000800618040981 */ /* 0x000ea8000c1e1d00 */
[----:B--2---:R1:W-:Y:S02]  /*28b0*/  @P0 STG.E.128 [R18.64+0x80], R4 ;  /* 0x0000800412000986 */ /* 0x0043e4000c101d06 */
.L_x_6012:
[----:B------:R-:W-:Y:S05]  /*28c0*/  BSYNC B0 ;  /* 0x0000000000007941 */ /* 0x000fea0003800000 */
.L_x_6011:
        /* <DEDUP_REMOVED lines=15> */
.L_x_6014:
[----:B------:R-:W-:Y:S05]  /*29c0*/  BSYNC B0 ;  /* 0x0000000000007941 */ /* 0x000fea0003800000 */
.L_x_6013:
[C---:B------:R-:W-:Y:S01]  /*29d0*/  ISETP.GE.AND P1, PT, R116.reuse, R2, PT ;  /* 0x000000027400720c */ /* 0x040fe20003f26270 */
[----:B------:R-:W-:Y:S03]  /*29e0*/  BSSY B0, `(.L_x_6015) ;  /* 0x000000e000007945 */ /* 0x000fe60003800000 */
[----:B------:R-:W-:Y:S11]  /*29f0*/  ISETP.GE.AND P1, PT, R116, R0, !P1 ;  /* 0x000000007400720c */ /* 0x000ff60004f26270 */
[----:B------:R-:W-:Y:S02]  /*2a00*/  @!UPT UIADD3 URZ, URZ, URZ, URZ ;  /* 0x0000003f3f3ff290 */ /* 0x000fe4000fffe03f */
[----:B------:R-:W-:-:S05]  /*2a10*/  @!P1 BRA `(.L_x_6016) ;  /* 0x000000a000009947 */ /* 0x000fca0003800000 */
[----:B------:R-:W-:Y:S02]  /*2a20*/  ISETP.NE.AND P5, PT, R120, RZ, PT ;  /* 0x000000ff7800720c */ /* 0x000fe40003fa5270 */
[----:B-1----:R-:W-:Y:S05]  /*2a30*/  IADD3 R18, P0, R90, R142, RZ ;  /* 0x0000008e5a127210 */ /* 0x002fea0007f1e0ff */
[----:B------:R-:W-:Y:S01]  /*2a40*/  IMAD.X R19, R91, 0x1, R84, P0 ;  /* 0x000000015b137824 */ /* 0x000fe200000e0654 */
[----:B------:R-:W-:Y:S04]  /*2a50*/  IADD3 R2, P0, R88, UR10, RZ ;  /* 0x0000000a58027c10 */ /* 0x000fe8000ff1e0ff */
[----:B------:R-:W-:Y:S01]  /*2a60*/  IADD3.X R3, R89, UR9, RZ, P0, !PT ;  /* 0x0000000959037c10 */ /* 0x000fe200087fe4ff */
[----:B------:R-:W2:Y:S01]  /*2a70*/  @P5 LDG.E.128 R20, [R18.64] ;  /* 0x0000000612145981 */ /* 0x000ea2000c1e1d00 */
[----:B------:R-:W-:Y:S03]  /*2a80*/  ISETP.NE.AND P0, PT, R118, RZ, PT ;  /* 0x000000ff7600720c */ /* 0x000fe60003f05270 */
[----:B--2---:R1:W-:Y:S10]  /*2a90*/  @P5 STG.E.128 [R2.64], R20 ;  /* 0x0000001402005986 */ /* 0x0043f4000c101d06 */
[----:B------:R-:W2:Y:S04]  /*2aa0*/  @P0 LDG.E.128 R4, [R18.64+0x80] ;  /* 0x0000800612040981 */ /* 0x000ea8000c1e1d00 */
[----:B--2---:R1:W-:Y:S02]  /*2ab0*/  @P0 STG.E.128 [R2.64+0x80], R4 ;  /* 0x0000800402000986 */ /* 0x0043e4000c101d06 */
.L_x_6016:
[----:B------:R-:W-:Y:S05]  /*2ac0*/  BSYNC B0 ;  /* 0x0000000000007941 */ /* 0x000fea0003800000 */
.L_x_6015:
        /* <DEDUP_REMOVED lines=29> */
[--C-:B------:R-:W-:Y:S01]  /*2ca0*/  @!P0 HADD2.F32 R26, -RZ, R8.reuse.H1_H1 ;  /* 0x30000008ff1a8230 */ /* 0x100fe20000004100 */
        /* <DEDUP_REMOVED lines=8> */
[--C-:B------:R-:W-:Y:S01]  /*2d30*/  @!P0 HADD2.F32 R18, -RZ, R19.reuse.H0_H0 ;  /* 0x20000013ff128230 */ /* 0x100fe20000004100 */
[-C--:B------:R-:W-:Y:S01]  /*2d40*/  @!P0 FMUL.FTZ R3, R8, R5.reuse ;  /* 0x0000000508038220 */ /* 0x080fe20000410000 */
[----:B------:R-:W-:Y:S01]  /*2d50*/  @!P0 HADD2.F32 R24, -RZ, R19.H1_H1 ;  /* 0x30000013ff188230 */ /* 0x000fe20000004100 */
[----:B------:R-:W-:Y:S01]  /*2d60*/  @!P0 FMUL.FTZ R28, R26, R5 ;  /* 0x000000051a1c8220 */ /* 0x000fe20000410000 */
[--C-:B------:R-:W-:Y:S01]  /*2d70*/  @!P0 HADD2.F32 R25, -RZ, R6.reuse.H1_H1 ;  /* 0x30000006ff198230 */ /* 0x100fe20000004100 */
[-C--:B------:R-:W-:Y:S01]  /*2d80*/  @!P0 FMUL.FTZ R2, R18, R15.reuse ;  /* 0x0000000f12028220 */ /* 0x080fe20000410000 */
[----:B------:R-:W-:Y:S01]  /*2d90*/  @!P0 HADD2.F32 R6, -RZ, R6.H0_H0 ;  /* 0x20000006ff068230 */ /* 0x000fe20000004100 */
[----:B------:R-:W-:Y:S01]  /*2da0*/  @!P0 FMUL.FTZ R35, R24, R15 ;  /* 0x0000000f18238220 */ /* 0x000fe20000410000 */
[----:B------:R-:W-:Y:S01]  /*2db0*/  @!P0 F2FP.PACK_AB R33, R0, R33 ;  /* 0x000000210021823e */ /* 0x000fe200000000ff */
[-C--:B------:R-:W-:Y:S01]  /*2dc0*/  @!P0 FFMA.FTZ R2, R24, R27.reuse, R2 ;  /* 0x0000001b18028223 */ /* 0x080fe20000010002 */
[----:B------:R-:W-:Y:S01]  /*2dd0*/  @!P0 HADD2.F32 R7, -RZ, R7.H1_H1 ;  /* 0x30000007ff078230 */ /* 0x000fe20000004100 */
[----:B------:R-:W-:Y:S01]  /*2de0*/  @!P0 FFMA.FTZ R35, R18, R27, -R35 ;  /* 0x0000001b12238223 */ /* 0x000fe20000010823 */
[----:B------:R-:W-:Y:S01]  /*2df0*/  @!P0 MOV R20, R33 ;  /* 0x0000002100148202 */ /* 0x000fe20000000f00 */
[--C-:B------:R-:W-:Y:S02]  /*2e00*/  @!P0 HADD2.F32 R29, -RZ, R31.reuse.H0_H0 ;  /* 0x2000001fff1d8230 */ /* 0x100fe40000004100 */
[----:B------:R-:W-:Y:S01]  /*2e10*/  @!P0 HADD2.F32 R31, -RZ, R31.H1_H1 ;  /* 0x3000001fff1f8230 */ /* 0x000fe20000004100 */
[----:B------:R-:W-:Y:S01]  /*2e20*/  @!P0 F2FP.PACK_AB R34, R2, R35 ;  /* 0x000000230222823e */ /* 0x000fe200000000ff */
[CC--:B------:R-:W-:Y:S02]  /*2e30*/  @!P0 FMUL.FTZ R32, R25.reuse, R7.reuse ;  /* 0x0000000719208220 */ /* 0x0c0fe40000410000 */
[----:B------:R-:W-:Y:S01]  /*2e40*/  @!P0 FMUL.FTZ R4, R6, R7 ;  /* 0x0000000706048220 */ /* 0x000fe20000410000 */
[----:B------:R-:W-:Y:S01]  /*2e50*/  @!P0 MOV R21, R34 ;  /* 0x0000002200158202 */ /* 0x000fe20000000f00 */
        /* <DEDUP_REMOVED lines=9> */
.L_x_6022:
[----:B------:R-:W-:Y:S05]  /*2ef0*/  BSYNC B0 ;  /* 0x0000000000007941 */ /* 0x000fea0003800000 */
.L_x_6021:
        /* <DEDUP_REMOVED lines=53> */
[----:B------:R1:W-:Y:S02]  /*3250*/  STG.E.128 [R86.64+0x80], R20 ;  /* 0x0000801456007986 */ /* 0x0003e4000c101d06 */
.L_x_6020:
[----:B------:R-:W-:Y:S05]  /*3260*/  BSYNC B1 ;  /* 0x0000000000017941 */ /* 0x000fea0003800000 */
.L_x_6019:
        /* <DEDUP_REMOVED lines=34> */
[----:B------:R-:W-:Y:S02]  /*3490*/  @!P0 HADD2.F32 R5, -RZ, R7.H0_H0 ;  /* 0x20000007ff058230 */ /* 0x000fe40000004100 */
[--C-:B------:R-:W-:Y:S01]  /*34a0*/  @!P0 HADD2.F32 R26, -RZ, R24.reuse.H1_H1 ;  /* 0x30000018ff1a8230 */ /* 0x100fe20000004100 */
[-C--:B------:R-:W-:Y:S01]  /*34b0*/  @!P0 FMUL.FTZ R2, R15, R8.reuse ;  /* 0x000000080f028220 */ /* 0x080fe20000410000 */
[----:B------:R-:W-:Y:S01]  /*34c0*/  @!P0 HADD2.F32 R24, -RZ, R24.H0_H0 ;  /* 0x20000018ff188230 */ /* 0x000fe20000004100 */
[----:B------:R-:W-:Y:S01]  /*34d0*/  @!P0 F2FP.PACK_AB R35, R0, R35 ;  /* 0x000000230023823e */ /* 0x000fe200000000ff */
[----:B------:R-:W-:Y:S01]  /*34e0*/  @!P0 HADD2.F32 R27, -RZ, R25.H1_H1 ;  /* 0x30000019ff1b8230 */ /* 0x000fe20000004100 */
[-C--:B------:R-:W-:Y:S01]  /*34f0*/  @!P0 FMUL.FTZ R34, R26, R5.reuse ;  /* 0x000000051a228220 */ /* 0x080fe20000410000 */
[--C-:B------:R-:W-:Y:S01]  /*3500*/  @!P0 HADD2.F32 R30, -RZ, R6.reuse.H1_H1 ;  /* 0x30000006ff1e8230 */ /* 0x100fe20000004100 */
[----:B------:R-:W-:Y:S01]  /*3510*/  @!P0 FMUL.FTZ R3, R24, R5 ;  /* 0x0000000518038220 */ /* 0x000fe20000410000 */
[----:B------:R-:W-:Y:S01]  /*3520*/  @!P0 HADD2.F32 R6, -RZ, R6.H0_H0 ;  /* 0x20000006ff068230 */ /* 0x000fe20000004100 */
[C---:B------:R-:W-:Y:S01]  /*3530*/  @!P0 FMUL.FTZ R37, R27.reuse, R8 ;  /* 0x000000081b258220 */ /* 0x040fe20000410000 */
        /* <DEDUP_REMOVED lines=19> */
.L_x_6026:
[----:B------:R-:W-:Y:S05]  /*3670*/  BSYNC B0 ;  /* 0x0000000000007941 */ /* 0x000fea0003800000 */
.L_x_6025:
[----:B------:R-:W-:Y:S11]  /*3680*/  ISETP.GE.AND P0, PT, R12, c[0x0][0x220], PT ;  /* 0x000088000c007a0c */ /* 0x000ff60003f06270 */
[----:B------:R-:W-:Y:S02]  /*3690*/  @!UPT UIADD3 URZ, URZ, URZ, URZ ;  /* 0x0000003f3f3ff290 */ /* 0x000fe4000fffe03f */
[----:B------:R-:W-:-:S05]  /*36a0*/  @P0 BRA `(.L_x_6024) ;  /* 0x0000035000000947 */ /* 0x000fca0003800000 */
[C---:B------:R-:W-:Y:S02]  /*36b0*/  LEA R34, P4, R67.reuse, R92, 0x1 ;  /* 0x0000005c43227211 */ /* 0x040fe400078808ff */
[----:B------:R-:W-:Y:S02]  /*36c0*/  ISETP.GE.AND P0, PT, R12, UR4, PT ;  /* 0x000000040c007c0c */ /* 0x000fe4000bf06270 */
[----:B------:R-:W-:Y:S02]  /*36d0*/  LEA.HI.X R35, R67, R93, R66, 0x1, P4 ;  /* 0x0000005d43237211 */ /* 0x000fe400020f0c42 */
[C---:B------:R-:W-:Y:S03]  /*36e0*/  LEA R38, P4, R70.reuse, R86, 0x1 ;  /* 0x0000005646267211 */ /* 0x040fe600078808ff */
[----:B-1----:R-:W2:Y:S01]  /*36f0*/  LDG.E.128 R20, [R34.64] ;  /* 0x0000000622147981 */ /* 0x002ea2000c1e1d00 */
        /* <DEDUP_REMOVED lines=15> */
[----:B------:R-:W-:Y:S01]  /*37f0*/  @!P0 HADD2.F32 R27, -RZ, R29.H0_H0 ;  /* 0x2000001dff1b8230 */ /* 0x000fe20000004100 */
[-C--:B------:R-:W-:Y:S01]  /*3800*/  @!P0 FFMA.FTZ R35, R15, R26.reuse, -R35 ;  /* 0x0000001a0f238223 */ /* 0x080fe20000010823 */
[----:B------:R-:W-:Y:S01]  /*3810*/  @!P0 HADD2.F32 R15, -RZ, R19.H0_H0 ;  /* 0x20000013ff0f8230 */ /* 0x000fe20000004100 */
[----:B------:R-:W-:Y:S01]  /*3820*/  @!P0 FFMA.FTZ R0, R25, R26, R0 ;  /* 0x0000001a19008223 */ /* 0x000fe20000010000 */
[--C-:B------:R-:W-:Y:S02]  /*3830*/  @!P0 HADD2.F32 R26, -RZ, R18.reuse.H1_H1 ;  /* 0x30000012ff1a8230 */ /* 0x100fe40000004100 */
[----:B------:R-:W-:Y:S01]  /*3840*/  @!P0 HADD2.F32 R18, -RZ, R18.H0_H0 ;  /* 0x20000012ff128230 */ /* 0x000fe20000004100 */
[-C--:B------:R-:W-:Y:S01]  /*3850*/  @!P0 FMUL.FTZ R2, R15, R8.reuse ;  /* 0x000000080f028220 */ /* 0x080fe20000410000 */
[----:B------:R-:W-:Y:S01]  /*3860*/  @!P0 HADD2.F32 R5, -RZ, R7.H0_H0 ;  /* 0x20000007ff058230 */ /* 0x000fe20000004100 */
[----:B------:R-:W-:Y:S01]  /*3870*/  @!P0 F2FP.PACK_AB R35, R0, R35 ;  /* 0x000000230023823e */ /* 0x000fe200000000ff */
[----:B------:R-:W-:Y:S02]  /*3880*/  @!P0 HADD2.F32 R31, -RZ, R29.H1_H1 ;  /* 0x3000001dff1f8230 */ /* 0x000fe40000004100 */
[----:B------:R-:W-:Y:S01]  /*3890*/  @!P0 HADD2.F32 R25, -RZ, R19.H1_H1 ;  /* 0x30000013ff198230 */ /* 0x000fe20000004100 */
[-C--:B------:R-:W-:Y:S01]  /*38a0*/  @!P0 FMUL.FTZ R3, R18, R5.reuse ;  /* 0x0000000512038220 */ /* 0x080fe20000410000 */
[--C-:B------:R-:W-:Y:S01]  /*38b0*/  @!P0 HADD2.F32 R29, -RZ, R6.reuse.H1_H1 ;  /* 0x30000006ff1d8230 */ /* 0x100fe20000004100 */
[C---:B------:R-:W-:Y:S01]  /*38c0*/  @!P0 FMUL.FTZ R30, R26.reuse, R5 ;  /* 0x000000051a1e8220 */ /* 0x040fe20000410000 */
[----:B------:R-:W-:Y:S01]  /*38d0*/  @!P0 HADD2.F32 R6, -RZ, R6.H0_H0 ;  /* 0x20000006ff068230 */ /* 0x000fe20000004100 */
[C---:B------:R-:W-:Y:S01]  /*38e0*/  @!P0 FMUL.FTZ R37, R25.reuse, R8 ;  /* 0x0000000819258220 */ /* 0x040fe20000410000 */
[----:B------:R-:W-:Y:S01]  /*38f0*/  @!P0 HADD2.F32 R7, -RZ, R7.H1_H1 ;  /* 0x30000007ff078230 */ /* 0x000fe20000004100 */
[-C--:B------:R-:W-:Y:S01]  /*3900*/  @!P0 FFMA.FTZ R2, R25, R28.reuse, R2 ;  /* 0x0000001c19028223 */ /* 0x080fe20000010002 */
[----:B------:R-:W-:Y:S01]  /*3910*/  @!P0 MOV R20, R35 ;  /* 0x0000002300148202 */ /* 0x000fe20000000f00 */
        /* <DEDUP_REMOVED lines=14> */
.L_x_6024:
[----:B------:R-:W-:Y:S05]  /*3a00*/  BSYNC B1 ;  /* 0x0000000000017941 */ /* 0x000fea0003800000 */
.L_x_6023:
        /* <DEDUP_REMOVED lines=64> */
.L_x_6030:
[----:B------:R-:W-:Y:S05]  /*3e10*/  BSYNC B0 ;  /* 0x0000000000007941 */ /* 0x000fea0003800000 */
.L_x_6029:
        /* <DEDUP_REMOVED lines=56> */
.L_x_6028:
[----:B------:R-:W-:Y:S05]  /*41a0*/  BSYNC B1 ;  /* 0x0000000000017941 */ /* 0x000fea0003800000 */
.L_x_6027:
        /* <DEDUP_REMOVED lines=68> */
.L_x_6034:
[----:B------:R-:W-:Y:S05]  /*45f0*/  BSYNC B0 ;  /* 0x0000000000007941 */ /* 0x000fea0003800000 */
.L_x_6033:
        /* <DEDUP_REMOVED lines=56> */
.L_x_6032:
[----:B------:R-:W-:Y:S05]  /*4980*/  BSYNC B1 ;  /* 0x0000000000017941 */ /* 0x000fea0003800000 */
.L_x_6031:
        /* <DEDUP_REMOVED lines=9> */
.L_x_6018:
        /* <DEDUP_REMOVED lines=39> */
[----:B---3--:R-:W-:Y:S01]  /*4c90*/  HADD2.F32 R27, -RZ, R21.H0_H0 ;  /* 0x20000015ff1b7230 */ /* 0x008fe20000004100 */
[----:B------:R-:W-:Y:S01]  /*4ca0*/  MOV R15, R20 ;  /* 0x00000014000f7202 */ /* 0x000fe20000000f00 */
[--C-:B------:R-:W-:Y:S01]  /*4cb0*/  HADD2.F32 R38, -RZ, R50.reuse.H0_H0 ;  /* 0x20000032ff267230 */ /* 0x100fe20000004100 */
[----:B------:R-:W-:Y:S01]  /*4cc0*/  MOV R19, R23 ;  /* 0x0000001700137202 */ /* 0x000fe20000000f00 */
[----:B------:R-:W-:Y:S01]  /*4cd0*/  HADD2.F32 R39, -RZ, R50.H1_H1 ;  /* 0x30000032ff277230 */ /* 0x000fe20000004100 */
[----:B------:R-:W-:Y:S01]  /*4ce0*/  MOV R28, R22 ;  /* 0x00000016001c7202 */ /* 0x000fe20000000f00 */
[----:B------:R-:W-:Y:S02]  /*4cf0*/  HADD2.F32 R32, -RZ, R15.H0_H0 ;  /* 0x2000000fff207230 */ /* 0x000fe40000004100 */
        /* <DEDUP_REMOVED lines=12> */
[----:B------:R-:W-:Y:S01]  /*4dc0*/  HADD2.F32 R25, -RZ, R21.H1_H1 ;  /* 0x30000015ff197230 */ /* 0x000fe20000004100 */
[----:B------:R-:W-:Y:S01]  /*4dd0*/  @!P6 FADD.FTZ R24, -R24, -RZ ;  /* 0x800000ff1818e221 */ /* 0x000fe20000010100 */
[--C-:B------:R-:W-:Y:S01]  /*4de0*/  HADD2.F32 R21, -RZ, R28.reuse.H1_H1 ;  /* 0x3000001cff157230 */ /* 0x100fe20000004100 */
[----:B------:R-:W-:Y:S01]  /*4df0*/  @!P6 FADD.FTZ R20, -R20, -RZ ;  /* 0x800000ff1414e221 */ /* 0x000fe20000010100 */
[--C-:B------:R-:W-:Y:S01]  /*4e00*/  HADD2.F32 R18, -RZ, R151.reuse.H0_H0 ;  /* 0x20000097ff127230 */ /* 0x100fe20000004100 */
[----:B------:R-:W-:Y:S01]  /*4e10*/  @!P6 FADD.FTZ R22, -R22, -RZ ;  /* 0x800000ff1616e221 */ /* 0x000fe20000010100 */
[----:B------:R-:W-:Y:S01]  /*4e20*/  HADD2.F32 R23, -RZ, R28.H0_H0 ;  /* 0x2000001cff177230 */ /* 0x000fe20000004100 */
[----:B------:R-:W-:Y:S01]  /*4e30*/  FMUL.FTZ R3, R27, R26 ;  /* 0x0000001a1b037220 */ /* 0x000fe20000410000 */
[----:B------:R-:W-:Y:S01]  /*4e40*/  HADD2.F32 R15, -RZ, R151.H1_H1 ;  /* 0x30000097ff0f7230 */ /* 0x000fe20000004100 */
[----:B------:R-:W-:Y:S01]  /*4e50*/  FFMA.FTZ R0, R29, R31, R0 ;  /* 0x0000001f1d007223 */ /* 0x000fe20000010000 */
[----:B------:R-:W-:Y:S01]  /*4e60*/  HADD2.F32 R29, -RZ, R55.H1_H1 ;  /* 0x30000037ff1d7230 */ /* 0x000fe20000004100 */
[----:B------:R-:W-:Y:S01]  /*4e70*/  FMUL.FTZ R4, R25, R24 ;  /* 0x0000001819047220 */ /* 0x000fe20000410000 */
[--C-:B------:R-:W-:Y:S01]  /*4e80*/  HADD2.F32 R31, -RZ, R42.reuse.H1_H1 ;  /* 0x3000002aff1f7230 */ /* 0x100fe20000004100 */
[----:B------:R-:W-:Y:S01]  /*4e90*/  FFMA.FTZ R2, R33, R34, R2 ;  /* 0x0000002221027223 */ /* 0x000fe20000010002 */
[----:B------:R-:W-:Y:S01]  /*4ea0*/  HADD2.F32 R34, -RZ, R42.H0_H0 ;  /* 0x2000002aff227230 */ /* 0x000fe20000004100 */
[----:B------:R-:W-:Y:S01]  /*4eb0*/  FMUL.FTZ R6, R21, R20 ;  /* 0x0000001415067220 */ /* 0x000fe20000410000 */
[--C-:B------:R-:W-:Y:S01]  /*4ec0*/  HADD2.F32 R21, -RZ, R19.reuse.H0_H0 ;  /* 0x20000013ff157230 */ /* 0x100fe20000004100 */
[----:B------:R-:W-:Y:S01]  /*4ed0*/  FMUL.FTZ R5, R23, R22 ;  /* 0x0000001617057220 */ /* 0x000fe20000410000 */
[----:B------:R-:W-:Y:S01]  /*4ee0*/  HADD2.F32 R20, -RZ, R19.H1_H1 ;  /* 0x30000013ff147230 */ /* 0x000fe20000004100 */
[----:B------:R-:W-:Y:S01]  /*4ef0*/  @!P6 FADD.FTZ R18, -R18, -RZ ;  /* 0x800000ff1212e221 */ /* 0x000fe20000010100 */
[----:B------:R-:W-:Y:S01]  /*4f00*/  HADD2.F32 R40, -RZ, R51.H0_H0 ;  /* 0x20000033ff287230 */ /* 0x000fe20000004100 */
        /* <DEDUP_REMOVED lines=16> */
.L_x_6041:
[----:B------:R-:W-:Y:S05]  /*5010*/  BSYNC B0 ;  /* 0x0000000000007941 */ /* 0x000fea0003800000 */
.L_x_6040:
[----:B------:R-:W-:Y:S05]  /*5020*/  MOV R87, R85 ;  /* 0x0000005500577202 */ /* 0x000fea0000000f00 */
[----:B-----5:R2:W-:Y:S02]  /*5030*/  STG.E.128 [R86.64], R36 ;  /* 0x0000002456007986 */ /* 0x0205e4000c101d06 */
.L_x_6039:
[----:B------:R-:W-:Y:S05]  /*5040*/  BSYNC B1 ;  /* 0x0000000000017941 */ /* 0x000fea0003800000 */
.L_x_6038:
        /* <DEDUP_REMOVED lines=37> */
[----:B----4-:R-:W-:Y:S01]  /*52a0*/  HADD2.F32 R27, -RZ, R21.H0_H0 ;  /* 0x20000015ff1b7230 */ /* 0x010fe20000004100 */
[----:B------:R-:W-:Y:S01]  /*52b0*/  MOV R15, R20 ;  /* 0x00000014000f7202 */ /* 0x000fe20000000f00 */
[--C-:B------:R-:W-:Y:S01]  /*52c0*/  HADD2.F32 R38, -RZ, R50.reuse.H0_H0 ;  /* 0x20000032ff267230 */ /* 0x100fe20000004100 */
[----:B------:R-:W-:Y:S01]  /*52d0*/  MOV R19, R23 ;  /* 0x0000001700137202 */ /* 0x000fe20000000f00 */
[----:B------:R-:W-:Y:S01]  /*52e0*/  HADD2.F32 R39, -RZ, R50.H1_H1 ;  /* 0x30000032ff277230 */ /* 0x000fe20000004100 */
[----:B------:R-:W-:Y:S01]  /*52f0*/  MOV R28, R22 ;  /* 0x00000016001c7202 */ /* 0x000fe20000000f00 */
[----:B------:R-:W-:Y:S02]  /*5300*/  HADD2.F32 R32, -RZ, R15.H0_H0 ;  /* 0x2000000fff207230 */ /* 0x000fe40000004100 */
        /* <DEDUP_REMOVED lines=49> */
.L_x_6043:
[----:B------:R-:W-:Y:S05]  /*5620*/  BSYNC B0 ;  /* 0x0000000000007941 */ /* 0x000fea0003800000 */
.L_x_6042:
[----:B------:R-:W-:Y:S05]  /*5630*/  MOV R87, R85 ;  /* 0x0000005500577202 */ /* 0x000fea0000000f00 */
[----:B-----5:R3:W-:Y:S02]  /*5640*/  STG.E.128 [R86.64+0x80], R36 ;  /* 0x0000802456007986 */ /* 0x0207e4000c101d06 */
.L_x_6037:
[----:B------:R-:W-:Y:S05]  /*5650*/  BSYNC B2 ;  /* 0x0000000000027941 */ /* 0x000fea0003800000 */
.L_x_6036:
        /* <DEDUP_REMOVED lines=27> */
[C---:B----4-:R-:W-:Y:S02]  /*5810*/  LEA R148, P0, R87.reuse, R94, 0x1 ;  /* 0x0000005e57947211 */ /* 0x050fe400078008ff */
        /* <DEDUP_REMOVED lines=10> */
[----:B------:R4:W3:Y:S02]  /*58c0*/  LDG.E.128 R48, [R36.64] ;  /* 0x0000000624307981 */ /* 0x0008e4000c1e1d00 */
[----:B----4-:R-:W-:Y:S02]  /*58d0*/  HADD2.F32 R36, -RZ, R55.H0_H0 ;  /* 0x20000037ff247230 */ /* 0x010fe40000004100 */
[--C-:B--2---:R-:W-:Y:S01]  /*58e0*/  HADD2.F32 R30, -RZ, R24.reuse.H0_H0 ;  /* 0x20000018ff1e7230 */ /* 0x104fe20000004100 */
[----:B------:R-:W-:Y:S01]  /*58f0*/  MOV R31, R25 ;  /* 0x00000019001f7202 */ /* 0x000fe20000000f00 */
[----:B------:R-:W-:Y:S01]  /*5900*/  HADD2.F32 R28, -RZ, R24.H1_H1 ;  /* 0x30000018ff1c7230 */ /* 0x000fe20000004100 */
[----:B------:R-:W-:Y:S02]  /*5910*/  MOV R21, R27 ;  /* 0x0000001b00157202 */ /* 0x000fe40000000f00 */
[----:B------:R-:W-:Y:S01]  /*5920*/  MOV R22, R26 ;  /* 0x0000001a00167202 */ /* 0x000fe20000000f00 */
        /* <DEDUP_REMOVED lines=21> */
[----:B------:R-:W-:Y:S01]  /*5a80*/  FFMA.FTZ R0, R33, R32, R0 ;  /* 0x0000002021007223 */ /* 0x000fe20000010000 */
[--C-:B------:R-:W-:Y:S01]  /*5a90*/  HADD2.F32 R37, -RZ, R49.reuse.H0_H0 ;  /* 0x20000031ff257230 */ /* 0x100fe20000004100 */
[----:B------:R-:W-:Y:S01]  /*5aa0*/  FMUL.FTZ R4, R24, R23 ;  /* 0x0000001718047220 */ /* 0x000fe20000410000 */
[----:B------:R-:W-:Y:S01]  /*5ab0*/  HADD2.F32 R24, -RZ, R22.H1_H1 ;  /* 0x30000016ff187230 */ /* 0x000fe20000004100 */
[----:B------:R-:W-:Y:S01]  /*5ac0*/  @!P4 FADD.FTZ R19, -R19, -RZ ;  /* 0x800000ff1313c221 */ /* 0x000fe20000010100 */
        /* <DEDUP_REMOVED lines=15> */
[----:B------:R-:W-:Y:S01]  /*5bc0*/  FMUL.FTZ R7, R23, R18 ;  /* 0x0000001217077220 */ /* 0x000fe20000410000 */
[----:B------:R-:W-:Y:S01]  /*5bd0*/  HADD2.F32 R41, -RZ, R51.H0_H0 ;  /* 0x20000033ff297230 */ /* 0x000fe20000004100 */
[----:B------:R-:W-:Y:S01]  /*5be0*/  FFMA.FTZ R5, R32, R39, R5 ;  /* 0x0000002720057223 */ /* 0x000fe20000010005 */
        /* <DEDUP_REMOVED lines=11> */
.L_x_6049:
[----:B------:R-:W-:Y:S05]  /*5ca0*/  BSYNC B0 ;  /* 0x0000000000007941 */ /* 0x000fea0003800000 */
.L_x_6048:
[C---:B------:R-:W-:Y:S04]  /*5cb0*/  LEA R2, P0, R165.reuse, R86, 0x1 ;  /* 0x00000056a5027211 */ /* 0x040fe800078008ff */
[----:B------:R-:W-:Y:S05]  /*5cc0*/  LEA.HI.X R3, R165, R85, R164, 0x1, P0 ;  /* 0x00000055a5037211 */ /* 0x000fea00000f0ca4 */
[----:B-----5:R1:W-:Y:S04]  /*5cd0*/  STG.E.128 [R2.64], R32 ;  /* 0x0000002002007986 */ /* 0x0203e8000c101d06 */
.L_x_6047:
[----:B------:R-:W-:Y:S05]  /*5ce0*/  BSYNC B1 ;  /* 0x0000000000017941 */ /* 0x000fea0003800000 */
.L_x_6046:
        /* <DEDUP_REMOVED lines=58> */
[--C-:B----4-:R-:W-:Y:S01]  /*6090*/  HADD2.F32 R32, -RZ, R48.reuse.H0_H0 ;  /* 0x20000030ff207230 */ /* 0x110fe20000004100 */
        /* <DEDUP_REMOVED lines=38> */
.L_x_6051:
[----:B------:R-:W-:Y:S05]  /*6300*/  BSYNC B0 ;  /* 0x0000000000007941 */ /* 0x000fea0003800000 */
.L_x_6050:
[C---:B------:R-:W-:Y:S04]  /*6310*/  LEA R2, P0, R70.reuse, R86, 0x1 ;  /* 0x0000005646027211 */ /* 0x040fe800078008ff */
[----:B------:R-:W-:Y:S05]  /*6320*/  LEA.HI.X R3, R70, R85, R71, 0x1, P0 ;  /* 0x0000005546037211 */ /* 0x000fea00000f0c47 */
[----:B-----5:R4:W-:Y:S04]  /*6330*/  STG.E.128 [R2.64], R32 ;  /* 0x0000002002007986 */ /* 0x0209e8000c101d06 */
.L_x_6045:
[----:B------:R-:W-:Y:S05]  /*6340*/  BSYNC B2 ;  /* 0x0000000000027941 */ /* 0x000fea0003800000 */
.L_x_6044:
        /* <DEDUP_REMOVED lines=100> */
.L_x_6057:
[----:B------:R-:W-:Y:S05]  /*6990*/  BSYNC B0 ;  /* 0x0000000000007941 */ /* 0x000fea0003800000 */
.L_x_6056:
[C---:B------:R-:W-:Y:S04]  /*69a0*/  LEA R2, P0, R144.reuse, R86, 0x1 ;  /* 0x0000005690027211 */ /* 0x040fe800078008ff */
[----:B------:R-:W-:Y:S05]  /*69b0*/  LEA.HI.X R3, R144, R85, R65, 0x1, P0 ;  /* 0x0000005590037211 */ /* 0x000fea00000f0c41 */
[----:B-----5:R4:W-:Y:S04]  /*69c0*/  STG.E.128 [R2.64], R32 ;  /* 0x0000002002007986 */ /* 0x0209e8000c101d06 */
.L_x_6055:
[----:B------:R-:W-:Y:S05]  /*69d0*/  BSYNC B1 ;  /* 0x0000000000017941 */ /* 0x000fea0003800000 */
.L_x_6054:
        /* <DEDUP_REMOVED lines=97> */
.L_x_6059:
[----:B------:R-:W-:Y:S05]  /*6ff0*/  BSYNC B0 ;  /* 0x0000000000007941 */ /* 0x000fea0003800000 */
.L_x_6058:
[C---:B------:R-:W-:Y:S04]  /*7000*/  LEA R2, P0, R72.reuse, R86, 0x1 ;  /* 0x0000005648027211 */ /* 0x040fe800078008ff */
[----:B------:R-:W-:Y:S05]  /*7010*/  LEA.HI.X R3, R72, R85, R73, 0x1, P0 ;  /* 0x0000005548037211 */ /* 0x000fea00000f0c49 */
[----:B-----5:R4:W-:Y:S04]  /*7020*/  STG.E.128 [R2.64], R32 ;  /* 0x0000002002007986 */ /* 0x0209e8000c101d06 */
.L_x_6053:
[----:B------:R-:W-:Y:S05]  /*7030*/  BSYNC B2 ;  /* 0x0000000000027941 */ /* 0x000fea0003800000 */
.L_x_6052:
        /* <DEDUP_REMOVED lines=102> */
.L_x_6065:
[----:B------:R-:W-:Y:S05]  /*76a0*/  BSYNC B0 ;  /* 0x0000000000007941 */ /* 0x000fea0003800000 */
.L_x_6064:
[C---:B------:R-:W-:Y:S01]  /*76b0*/  IMAD R0, R147.reuse, c[0x0][0x19c], RZ ;  /* 0x0000670093007a24 */ /* 0x040fe200078e02ff */
[----:B--23--:R-:W-:Y:S05]  /*76c0*/  MOV R87, R85 ;  /* 0x0000005500577202 */ /* 0x00cfea0000000f00 */
[----:B------:R-:W-:Y:S05]  /*76d0*/  IMAD.WIDE.U32 R2, R147, c[0x0][0x198], R86 ;  /* 0x0000660093027a25 */ /* 0x000fea00078e0056 */
[----:B------:R-:W-:Y:S05]  /*76e0*/  IADD3 R3, R3, R0, RZ ;  /* 0x0000000003037210 */ /* 0x000fea0007ffe0ff */
[----:B-----5:R2:W-:Y:S02]  /*76f0*/  STG.E.128 [R2.64], R32 ;  /* 0x0000002002007986 */ /* 0x0205e4000c101d06 */
.L_x_6063:
[----:B------:R-:W-:Y:S05]  /*7700*/  BSYNC B1 ;  /* 0x0000000000017941 */ /* 0x000fea0003800000 */
.L_x_6062:
        /* <DEDUP_REMOVED lines=97> */
.L_x_6067:
[----:B------:R-:W-:Y:S05]  /*7d20*/  BSYNC B0 ;  /* 0x0000000000007941 */ /* 0x000fea0003800000 */
.L_x_6066:
[C---:B------:R-:W-:Y:S04]  /*7d30*/  LEA R2, P0, R77.reuse, R86, 0x1 ;  /* 0x000000564d027211 */ /* 0x040fe800078008ff */
[----:B------:R-:W-:Y:S05]  /*7d40*/  LEA.HI.X R3, R77, R85, R76, 0x1, P0 ;  /* 0x000000554d037211 */ /* 0x000fea00000f0c4c */
[----:B-----5:R2:W-:Y:S04]  /*7d50*/  STG.E.128 [R2.64], R32 ;  /* 0x0000002002007986 */ /* 0x0205e8000c101d06 */
.L_x_6061:
[----:B------:R-:W-:Y:S05]  /*7d60*/  BSYNC B2 ;  /* 0x0000000000027941 */ /* 0x000fea0003800000 */
.L_x_6060:
        /* <DEDUP_REMOVED lines=8> */
.L_x_6017:
        /* <DEDUP_REMOVED lines=10> */
.L_x_6069:
[----:B------:R-:W-:Y:S05]  /*7e90*/  BSYNC B0 ;  /* 0x0000000000007941 */ /* 0x000fea0003800000 */
.L_x_6068:
        /* <DEDUP_REMOVED lines=16> */
.L_x_6071:
[----:B------:R-:W-:Y:S05]  /*7fa0*/  BSYNC B0 ;  /* 0x0000000000007941 */ /* 0x000fea0003800000 */
.L_x_6070:
[----:B------:R-:W-:Y:S01]  /*7fb0*/  BSSY B0, `(.L_x_6072) ;  /* 0x0000010000007945 */ /* 0x000fe20003800000 */
[----:B------:R-:W-:-:S05]  /*7fc0*/  @!P2 BRA `(.L_x_6073) ;  /* 0x000000e00000a947 */ /* 0x000fca0003800000 */
[----:B------:R-:W-:Y:S02]  /*7fd0*/  ISETP.NE.AND P5, PT, R120, RZ, PT ;  /* 0x000000ff7800720c */ /* 0x000fe40003fa5270 */
[----:B------:R-:W-:Y:S11]  /*7fe0*/  ISETP.NE.AND P2, PT, R118, RZ, PT ;  /* 0x000000ff7600720c */ /* 0x000ff60003f45270 */
[----:B------:R-:W-:Y:S02]  /*7ff0*/  @P5 LEA R26, P0, R64, R92, 0x1 ;  /* 0x0000005c401a5211 */ /* 0x000fe400078008ff */
[----:B--2---:R-:W-:Y:S02]  /*8000*/  @P5 LEA R18, P4, R144, R86, 0x1 ;  /* 0x0000005690125211 */ /* 0x004fe400078808ff */
[----:B------:R-:W-:Y:S02]  /*8010*/  @P5 LEA.HI.X R27, R64, R93, R63, 0x1, P0 ;  /* 0x0000005d401b5211 */ /* 0x000fe400000f0c3f */
[C---:B------:R-:W-:Y:S02]  /*8020*/  @P2 LEA R2, P0, R69.reuse, R92, 0x1 ;  /* 0x0000005c45022211 */ /* 0x040fe400078008ff */
        /* <DEDUP_REMOVED lines=8> */
.L_x_6073:
[----:B------:R-:W-:Y:S05]  /*80b0*/  BSYNC B0 ;  /* 0x0000000000007941 */ /* 0x000fea0003800000 */
.L_x_6072:
        /* <DEDUP_REMOVED lines=21> */
.L_x_6074:
[----:B------:R-:W-:Y:S05]  /*8210*/  BSYNC B0 ;  /* 0x0000000000007941 */ /* 0x000fea0003800000 */
.L_x_6035:
        /* <DEDUP_REMOVED lines=27> */
[----:B------:R-:W-:Y:S01]  /*83d0*/  IMAD R7, R5, R6, R7 ;  /* 0x0000000605077224 */ /* 0x000fe200078e0207 */
        /* <DEDUP_REMOVED lines=52> */
.L_x_6075:
        /* <DEDUP_REMOVED lines=9> */
.L_x_6076:
[----:B------:R-:W-:Y:S04]  /*87b0*/  IADD3 R11, R11, -0x1, RZ ;  /* 0xffffffff0b0b7810 */ /* 0x000fe80007ffe0ff */
[----:B------:R-:W-:Y:S11]  /*87c0*/  ISETP.GT.AND P0, PT, R11, R59, PT ;  /* 0x0000003b0b00720c */ /* 0x000ff60003f04270 */
[----:B------:R-:W-:Y:S02]  /*87d0*/  @!UPT UIADD3 URZ, URZ, URZ, URZ ;  /* 0x0000003f3f3ff290 */ /* 0x000fe4000fffe03f */
[----:B------:R-:W-:-:S05]  /*87e0*/  @P0 BRA `(.L_x_6077) ;  /* 0xffff9ee000000947 */ /* 0x000fca000383ffff */
.L_x_6008:
        /* <DEDUP_REMOVED lines=39> */
[----:B------:R-:W-:Y:S02]  /*8a60*/  SHF.R.S32.HI R14, RZ, 0x1f, R60 ;  /* 0x0000001fff0e7819 */ /* 0x000fe4000001143c */
[----:B------:R-:W-:-:S03]  /*8a70*/  IADD3 R2, P5, R121, R60, RZ ;  /* 0x0000003c79027210 */ /* 0x000fc60007fbe0ff */
        /* <DEDUP_REMOVED lines=15> */
[----:B------:R2:W5:Y:S01]  /*8b70*/  LDG.E.128 R8, [R32.64] ;  /* 0x0000000620087981 */ /* 0x000562000c1e1d00 */
        /* <DEDUP_REMOVED lines=21> */
[-C--:B------:R-:W-:Y:S01]  /*8cd0*/  FFMA.FTZ R2, R21, R11.reuse, -R2 ;  /* 0x0000000b15027223 */ /* 0x080fe20000010802 */
[--C-:B------:R-:W-:Y:S01]  /*8ce0*/  HADD2.F32 R21, -RZ, R8.reuse.H1_H1 ;  /* 0x30000008ff157230 */ /* 0x100fe20000004100 */
[----:B------:R-:W-:Y:S01]  /*8cf0*/  FFMA.FTZ R11, R15, R11, R0 ;  /* 0x0000000b0f0b7223 */ /* 0x000fe20000010000 */
[----:B------:R-:W-:Y:S01]  /*8d00*/  HADD2.F32 R15, -RZ, R8.H0_H0 ;  /* 0x20000008ff0f7230 */ /* 0x000fe20000004100 */
[-C--:B------:R-:W-:Y:S01]  /*8d10*/  FFMA.FTZ R9, R23, R14.reuse, R9 ;  /* 0x0000000e17097223 */ /* 0x080fe20000010009 */
        /* <DEDUP_REMOVED lines=16> */
.L_x_6086:
[----:B------:R-:W-:Y:S05]  /*8e20*/  BSYNC B0 ;  /* 0x0000000000007941 */ /* 0x000fea0003800000 */
.L_x_6085:
[----:B-----5:R4:W-:Y:S02]  /*8e30*/  STS.128 [R172], R8 ;  /* 0x00000008ac007388 */ /* 0x0209e40000000c00 */
.L_x_6084:
[----:B------:R-:W-:Y:S05]  /*8e40*/  BSYNC B1 ;  /* 0x0000000000017941 */ /* 0x000fea0003800000 */
.L_x_6083:
[----:B------:R1:W-:Y:S01]  /*8e50*/  @P0 STS.128 [R172+0x2000], RZ ;  /* 0x002000ffac000388 */ /* 0x0003e20000000c00 */
[----:B------:R-:W-:Y:S05]  /*8e60*/  @P0 BRA `(.L_x_6082) ;  /* 0x000002d000000947 */ /* 0x000fea0003800000 */
[----:B----4-:R4:W5:Y:S01]  /*8e70*/  LDG.E.128 R8, [R32.64+0x80] ;  /* 0x0000800620087981 */ /* 0x010962000c1e1d00 */
        /* <DEDUP_REMOVED lines=42> */
.L_x_6088:
[----:B------:R-:W-:Y:S05]  /*9120*/  BSYNC B0 ;  /* 0x0000000000007941 */ /* 0x000fea0003800000 */
.L_x_6087:
[----:B-----5:R1:W-:Y:S02]  /*9130*/  STS.128 [R172+0x2000], R8 ;  /* 0x00200008ac007388 */ /* 0x0203e40000000c00 */
.L_x_6082:
[----:B------:R-:W-:Y:S05]  /*9140*/  BSYNC B2 ;  /* 0x0000000000027941 */ /* 0x000fea0003800000 */
.L_x_6081:
        /* <DEDUP_REMOVED lines=9> */
[----:B------:R-:W-:-:S03]  /*91e0*/  IMAD.SHL.U32 R34, R2, 0x2, RZ ;  /* 0x0000000202227824 */ /* 0x000fc600078e00ff */
[----:B------:R-:W-:Y:S02]  /*91f0*/  SHF.L.U64.HI R2, R2, 0x1, R123 ;  /* 0x0000000102027819 */ /* 0x000fe4000001027b */
[C---:B--2-4-:R-:W-:Y:S01]  /*9200*/  IADD3 R32, P4, R34.reuse, c[0x0][0x2a8], RZ ;  /* 0x0000aa0022207a10 */ /* 0x054fe20007f9e0ff */
[----:B------:R2:W-:Y:S01]  /*9210*/  @P1 STS.128 [R172+0x800], RZ ;  /* 0x000800ffac001388 */ /* 0x0005e20000000c00 */
[----:B------:R-:W-:Y:S02]  /*9220*/  IADD3 R34, P2, R34, c[0x0][0x2b0], RZ ;  /* 0x0000ac0022227a10 */ /* 0x000fe40007f5e0ff */
[C---:B------:R-:W-:Y:S02]  /*9230*/  IADD3.X R33, R2.reuse, c[0x0][0x2ac], RZ, P4, !PT ;  /* 0x0000ab0002217a10 */ /* 0x040fe400027fe4ff */
[----:B------:R-:W-:Y:S01]  /*9240*/  IADD3.X R35, R2, c[0x0][0x2b4], RZ, P2, !PT ;  /* 0x0000ad0002237a10 */ /* 0x000fe200017fe4ff */
[----:B------:R-:W-:Y:S05]  /*9250*/  @P1 BRA `(.L_x_6092) ;  /* 0x000002f000001947 */ /* 0x000fea0003800000 */
[----:B-1----:R1:W5:Y:S01]  /*9260*/  LDG.E.128 R8, [R28.64] ;  /* 0x000000061c087981 */ /* 0x002362000c1e1d00 */
        /* <DEDUP_REMOVED lines=44> */
.L_x_6094:
[----:B------:R-:W-:Y:S05]  /*9530*/  BSYNC B0 ;  /* 0x0000000000007941 */ /* 0x000fea0003800000 */
.L_x_6093:
[----:B-----5:R4:W-:Y:S02]  /*9540*/  STS.128 [R172+0x800], R8 ;  /* 0x00080008ac007388 */ /* 0x0209e40000000c00 */
.L_x_6092:
[----:B------:R-:W-:Y:S05]  /*9550*/  BSYNC B1 ;  /* 0x0000000000017941 */ /* 0x000fea0003800000 */
.L_x_6091:
[----:B------:R1:W-:Y:S01]  /*9560*/  @P0 STS.128 [R172+0x2800], RZ ;  /* 0x002800ffac000388 */ /* 0x0003e20000000c00 */
[----:B------:R-:W-:Y:S05]  /*9570*/  @P0 BRA `(.L_x_6090) ;  /* 0x000002f000000947 */ /* 0x000fea0003800000 */
[----:B-1--4-:R1:W5:Y:S01]  /*9580*/  LDG.E.128 R8, [R28.64+0x80] ;  /* 0x000080061c087981 */ /* 0x012362000c1e1d00 */
[----:B------:R-:W-:Y:S01]  /*9590*/  ISETP.GE.AND P1, PT, R12, c[0x0][0x230], PT ;  /* 0x00008c000c007a0c */ /* 0x000fe20003f26270 */
[----:B------:R-:W-:-:S12]  /*95a0*/  BSSY B0, `(.L_x_6095) ;  /* 0x000002b000007945 */ /* 0x000fd80003800000 */
[----:B------:R-:W-:Y:S05]  /*95b0*/  @P1 BRA `(.L_x_6096) ;  /* 0x0000029000001947 */ /* 0x000fea0003800000 */
[----:B------:R-:W4:Y:S04]  /*95c0*/  LDG.E.64 R4, [R34.64+0x40] ;  /* 0x0000400622047981 */ /* 0x000f28000c1e1b00 */
[----:B--2---:R-:W2:Y:S01]  /*95d0*/  LDG.E.64 R6, [R32.64+0x40] ;  /* 0x0000400620067981 */ /* 0x004ea2000c1e1b00 */
        /* <DEDUP_REMOVED lines=39> */
.L_x_6096:
[----:B------:R-:W-:Y:S05]  /*9850*/  BSYNC B0 ;  /* 0x0000000000007941 */ /* 0x000fea0003800000 */
.L_x_6095:
[----:B-----5:R4:W-:Y:S02]  /*9860*/  STS.128 [R172+0x2800], R8 ;  /* 0x00280008ac007388 */ /* 0x0209e40000000c00 */
.L_x_6090:
[----:B------:R-:W-:Y:S05]  /*9870*/  BSYNC B2 ;  /* 0x0000000000027941 */ /* 0x000fea0003800000 */
.L_x_6089:
[----:B-1----:R-:W-:Y:S01]  /*9880*/  IADD3 R28, R134, 0x20, RZ ;  /* 0x00000020861c7810 */ /* 0x002fe20007ffe0ff */
        /* <DEDUP_REMOVED lines=9> */
[C---:B------:R-:W-:Y:S02]  /*9920*/  IMAD.SHL.U32 R34, R5.reuse, 0x2, RZ ;  /* 0x0000000205227824 */ /* 0x040fe400078e00ff */
[----:B------:R1:W-:Y:S01]  /*9930*/  @P1 STS.128 [R172+0x1000], RZ ;  /* 0x001000ffac001388 */ /* 0x0003e20000000c00 */
[----:B------:R-:W-:Y:S02]  /*9940*/  SHF.L.U64.HI R2, R5, 0x1, R2 ;  /* 0x0000000105027819 */ /* 0x000fe40000010202 */
[C---:B--2-4-:R-:W-:Y:S02]  /*9950*/  IADD3 R32, P4, R34.reuse, c[0x0][0x2a8], RZ ;  /* 0x0000aa0022207a10 */ /* 0x054fe40007f9e0ff */
[----:B------:R-:W-:Y:S02]  /*9960*/  IADD3 R34, P2, R34, c[0x0][0x2b0], RZ ;  /* 0x0000ac0022227a10 */ /* 0x000fe40007f5e0ff */
[----:B------:R-:W-:-:S02]  /*9970*/  IADD3.X R33, R2, c[0x0][0x2ac], RZ, P4, !PT ;  /* 0x0000ab0002217a10 */ /* 0x000fc400027fe4ff */
[----:B------:R-:W-:Y:S01]  /*9980*/  IADD3.X R35, R2, c[0x0][0x2b4], RZ, P2, !PT ;  /* 0x0000ad0002237a10 */ /* 0x000fe200017fe4ff */
        /* <DEDUP_REMOVED lines=46> */
.L_x_6102:
[----:B------:R-:W-:Y:S05]  /*9c70*/  BSYNC B0 ;  /* 0x0000000000007941 */ /* 0x000fea0003800000 */
.L_x_6101:
[----:B-----5:R4:W-:Y:S02]  /*9c80*/  STS.128 [R172+0x1000], R8 ;  /* 0x00100008ac007388 */ /* 0x0209e40000000c00 */
.L_x_6100:
[----:B------:R-:W-:Y:S05]  /*9c90*/  BSYNC B1 ;  /* 0x0000000000017941 */ /* 0x000fea0003800000 */
.L_x_6099:
        /* <DEDUP_REMOVED lines=47> */
.L_x_6104:
[----:B------:R-:W-:Y:S05]  /*9f90*/  BSYNC B0 ;  /* 0x0000000000007941 */ /* 0x000fea0003800000 */
.L_x_6103:
[----:B-----5:R1:W-:Y:S02]  /*9fa0*/  STS.128 [R172+0x3000], R8 ;  /* 0x00300008ac007388 */ /* 0x0203e40000000c00 */
.L_x_6098:
[----:B------:R-:W-:Y:S05]  /*9fb0*/  BSYNC B2 ;  /* 0x0000000000027941 */ /* 0x000fea0003800000 */
.L_x_6097:
[----:B--2-4-:R-:W-:-:S04]  /*9fc0*/  IADD3 R30, R134, 0x30, RZ ;  /* 0x00000030861e7810 */ /* 0x014fc80007ffe0ff */
        /* <DEDUP_REMOVED lines=8> */
[C---:B------:R-:W-:Y:S02]  /*a050*/  IMAD.SHL.U32 R26, R2.reuse, 0x2, RZ ;  /* 0x00000002021a7824 */ /* 0x040fe400078e00ff */
[----:B------:R2:W-:Y:S01]  /*a060*/  @P1 STS.128 [R172+0x1800], RZ ;  /* 0x001800ffac001388 */ /* 0x0005e20000000c00 */
[----:B------:R-:W-:Y:S02]  /*a070*/  SHF.L.U64.HI R2, R2, 0x1, R13 ;  /* 0x0000000102027819 */ /* 0x000fe4000001020d */
[C---:B------:R-:W-:Y:S02]  /*a080*/  IADD3 R6, P4, R26.reuse, c[0x0][0x2a8], RZ ;  /* 0x0000aa001a067a10 */ /* 0x040fe40007f9e0ff */
[----:B------:R-:W-:Y:S02]  /*a090*/  IADD3 R26, P2, R26, c[0x0][0x2b0], RZ ;  /* 0x0000ac001a1a7a10 */ /* 0x000fe40007f5e0ff */
[----:B------:R-:W-:-:S02]  /*a0a0*/  IADD3.X R7, R2, c[0x0][0x2ac], RZ, P4, !PT ;  /* 0x0000ab0002077a10 */ /* 0x000fc400027fe4ff */
        /* <DEDUP_REMOVED lines=8> */
[----:B-----5:R-:W-:Y:S01]  /*a130*/  MOV R15, R11 ;  /* 0x0000000b000f7202 */ /* 0x020fe20000000f00 */
[--C-:B------:R-:W-:Y:S01]  /*a140*/  HADD2.F32 R21, -RZ, R9.reuse.H1_H1 ;  /* 0x30000009ff157230 */ /* 0x100fe20000004100 */
[----:B------:R-:W-:Y:S01]  /*a150*/  MOV R20, R10 ;  /* 0x0000000a00147202 */ /* 0x000fe20000000f00 */
[----:B------:R-:W-:Y:S02]  /*a160*/  HADD2.F32 R22, -RZ, R9.H0_H0 ;  /* 0x20000009ff167230 */ /* 0x000fe40000004100 */
[----:B------:R-:W-:-:S02]  /*a170*/  HADD2.F32 R17, -RZ, R15.H0_H0 ;  /* 0x2000000fff117230 */ /* 0x000fc40000004100 */
[----:B------:R-:W-:Y:S02]  /*a180*/  HADD2.F32 R15, -RZ, R15.H1_H1 ;  /* 0x3000000fff0f7230 */ /* 0x000fe40000004100 */
[----:B----4-:R-:W-:Y:S02]  /*a190*/  HADD2.F32 R11, -RZ, R2.H1_H1 ;  /* 0x30000002ff0b7230 */ /* 0x010fe40000004100 */
[----:B------:R-:W-:Y:S02]  /*a1a0*/  HADD2.F32 R24, -RZ, R3.H1_H1 ;  /* 0x30000003ff187230 */ /* 0x000fe40000004100 */
[----:B--2---:R-:W-:Y:S01]  /*a1b0*/  HADD2.F32 R16, -RZ, R4.H1_H1 ;  /* 0x30000004ff107230 */ /* 0x004fe20000004100 */
[-C--:B------:R-:W-:Y:S01]  /*a1c0*/  FMUL.FTZ R13, R21, R11.reuse ;  /* 0x0000000b150d7220 */ /* 0x080fe20000410000 */
[----:B------:R-:W-:Y:S01]  /*a1d0*/  HADD2.F32 R14, -RZ, R5.H1_H1 ;  /* 0x30000005ff0e7230 */ /* 0x000fe20000004100 */
[C---:B------:R-:W-:Y:S01]  /*a1e0*/  FMUL.FTZ R11, R22.reuse, R11 ;  /* 0x0000000b160b7220 */ /* 0x040fe20000410000 */
[----:B------:R-:W-:Y:S01]  /*a1f0*/  HADD2.F32 R2, -RZ, R2.H0_H0 ;  /* 0x20000002ff027230 */ /* 0x000fe20000004100 */
[----:B------:R-:W-:Y:S01]  /*a200*/  FMUL.FTZ R9, R17, R24 ;  /* 0x0000001811097220 */ /* 0x000fe20000410000 */
[----:B------:R-:W-:Y:S01]  /*a210*/  HADD2.F32 R3, -RZ, R3.H0_H0 ;  /* 0x20000003ff037230 */ /* 0x000fe20000004100 */
[----:B------:R-:W-:Y:S01]  /*a220*/  FFMA.FTZ R13, R22, R16, -R13 ;  /* 0x00000010160d7223 */ /* 0x000fe2000001080d */
[----:B------:R-:W-:Y:S01]  /*a230*/  HADD2.F32 R4, -RZ, R4.H0_H0 ;  /* 0x20000004ff047230 */ /* 0x000fe20000004100 */
[----:B------:R-:W-:-:S02]  /*a240*/  FMUL.FTZ R10, R15, R24 ;  /* 0x000000180f0a7220 */ /* 0x000fc40000410000 */
        /* <DEDUP_REMOVED lines=10> */
[----:B------:R-:W-:-:S02]  /*a2f0*/  FMUL.FTZ R5, R15, R2 ;  /* 0x000000020f057220 */ /* 0x000fc40000410000 */
[-C--:B------:R-:W-:Y:S02]  /*a300*/  FMUL.FTZ R2, R20, R3.reuse ;  /* 0x0000000314027220 */ /* 0x080fe40000410000 */
[C---:B------:R-:W-:Y:S02]  /*a310*/  FMUL.FTZ R3, R8.reuse, R3 ;  /* 0x0000000308037220 */ /* 0x040fe40000410000 */
[----:B------:R-:W-:Y:S01]  /*a320*/  FFMA.FTZ R5, R11, R4, -R5 ;  /* 0x000000040b057223 */ /* 0x000fe20000010805 */
[----:B------:R-:W-:Y:S01]  /*a330*/  F2FP.PACK_AB R11, R9, R10 ;  /* 0x0000000a090b723e */ /* 0x000fe200000000ff */
[----:B------:R-:W-:Y:S01]  /*a340*/  FFMA.FTZ R14, R15, R4, R14 ;  /* 0x000000040f0e7223 */ /* 0x000fe2000001000e */
[----:B------:R-:W-:Y:S01]  /*a350*/  MOV R9, R13 ;  /* 0x0000000d00097202 */ /* 0x000fe20000000f00 */
[-C--:B------:R-:W-:Y:S02]  /*a360*/  FFMA.FTZ R2, R8, R17.reuse, -R2 ;  /* 0x0000001108027223 */ /* 0x080fe40000010802 */
[----:B------:R-:W-:Y:S01]  /*a370*/  FFMA.FTZ R3, R20, R17, R3 ;  /* 0x0000001114037223 */ /* 0x000fe20000010003 */
[----:B------:R-:W-:-:S04]  /*a380*/  F2FP.PACK_AB R8, R14, R5 ;  /* 0x000000050e08723e */ /* 0x000fc800000000ff */
[----:B------:R-:W-:Y:S02]  /*a390*/  F2FP.PACK_AB R10, R3, R2 ;  /* 0x00000002030a723e */ /* 0x000fe400000000ff */
.L_x_6109:
[----:B------:R-:W-:Y:S05]  /*a3a0*/  BSYNC B0 ;  /* 0x0000000000007941 */ /* 0x000fea0003800000 */
.L_x_6108:
[----:B-----5:R4:W-:Y:S02]  /*a3b0*/  STS.128 [R172+0x1800], R8 ;  /* 0x00180008ac007388 */ /* 0x0209e40000000c00 */
.L_x_6107:
[----:B------:R-:W-:Y:S05]  /*a3c0*/  BSYNC B1 ;  /* 0x0000000000017941 */ /* 0x000fea0003800000 */
.L_x_6106:
        /* <DEDUP_REMOVED lines=10> */
[--C-:B------:R-:W-:Y:S02]  /*a470*/  HADD2.F32 R12, -RZ, R19.reuse.H0_H0 ;  /* 0x20000013ff0c7230 */ /* 0x100fe40000004100 */
[----:B------:R-:W-:-:S02]  /*a480*/  HADD2.F32 R13, -RZ, R19.H1_H1 ;  /* 0x30000013ff0d7230 */ /* 0x000fc40000004100 */
[----:B--2---:R-:W-:Y:S02]  /*a490*/  HADD2.F32 R17, -RZ, R2.H1_H1 ;  /* 0x30000002ff117230 */ /* 0x004fe40000004100 */
[----:B------:R-:W-:Y:S02]  /*a4a0*/  HADD2.F32 R15, -RZ, R3.H1_H1 ;  /* 0x30000003ff0f7230 */ /* 0x000fe40000004100 */
[----:B---34-:R-:W-:Y:S01]  /*a4b0*/  HADD2.F32 R11, -RZ, R4.H1_H1 ;  /* 0x30000004ff0b7230 */ /* 0x018fe20000004100 */
        /* <DEDUP_REMOVED lines=8> */
[-C--:B------:R-:W-:Y:S01]  /*a540*/  FFMA.FTZ R9, R20, R11.reuse, -R9 ;  /* 0x0000000b14097223 */ /* 0x080fe20000010809 */
[----:B------:R-:W-:Y:S01]  /*a550*/  HADD2.F32 R4, -RZ, R4.H0_H0 ;  /* 0x20000004ff047230 */ /* 0x000fe20000004100 */
[----:B------:R-:W-:Y:S01]  /*a560*/  FFMA.FTZ R8, R14, R11, R8 ;  /* 0x0000000b0e087223 */ /* 0x000fe20000010008 */
[----:B------:R-:W-:Y:S01]  /*a570*/  HADD2.F32 R11, -RZ, R16.H0_H0 ;  /* 0x20000010ff0b7230 */ /* 0x000fe20000004100 */
[----:B------:R-:W-:-:S02]  /*a580*/  FFMA.FTZ R7, R12, R10, -R7 ;  /* 0x0000000a0c077223 */ /* 0x000fc40000010807 */
        /* <DEDUP_REMOVED lines=8> */
[----:B------:R-:W-:Y:S02]  /*a610*/  FFMA.FTZ R12, R13, R4, R12 ;  /* 0x000000040d0c7223 */ /* 0x000fe4000001000c */
[----:B------:R-:W-:-:S02]  /*a620*/  FMUL.FTZ R2, R18, R3 ;  /* 0x0000000312027220 */ /* 0x000fc40000410000 */
[C---:B------:R-:W-:Y:S02]  /*a630*/  FMUL.FTZ R3, R10.reuse, R3 ;  /* 0x000000030a037220 */ /* 0x040fe40000410000 */
[----:B------:R-:W-:Y:S02]  /*a640*/  FFMA.FTZ R5, R11, R4, -R5 ;  /* 0x000000040b057223 */ /* 0x000fe40000010805 */
[-C--:B------:R-:W-:Y:S02]  /*a650*/  FFMA.FTZ R2, R10, R15.reuse, -R2 ;  /* 0x0000000f0a027223 */ /* 0x080fe40000010802 */
[----:B------:R-:W-:Y:S01]  /*a660*/  FFMA.FTZ R3, R18, R15, R3 ;  /* 0x0000000f12037223 */ /* 0x000fe20000010003 */
[----:B------:R-:W-:-:S04]  /*a670*/  F2FP.PACK_AB R16, R12, R5 ;  /* 0x000000050c10723e */ /* 0x000fc800000000ff */
[----:B------:R-:W-:Y:S02]  /*a680*/  F2FP.PACK_AB R18, R3, R2 ;  /* 0x000000020312723e */ /* 0x000fe400000000ff */
.L_x_6111:
[----:B------:R-:W-:Y:S05]  /*a690*/  BSYNC B0 ;  /* 0x0000000000007941 */ /* 0x000fea0003800000 */
.L_x_6110:
[----:B-----5:R1:W-:Y:S01]  /*a6a0*/  STS.128 [R172+0x3800], R16 ;  /* 0x00380010ac007388 */ /* 0x0203e20000000c00 */
[----:B------:R-:W-:Y:S05]  /*a6b0*/  BRA `(.L_x_6105) ;  /* 0x0000353000007947 */ /* 0x000fea0003800000 */
.L_x_6080:
        /* <DEDUP_REMOVED lines=45> */
[----:B------:R-:W-:Y:S01]  /*a990*/  HADD2.F32 R36, -RZ, R21.H1_H1 ;  /* 0x30000015ff247230 */ /* 0x000fe20000004100 */
[----:B------:R-:W-:Y:S01]  /*a9a0*/  FMUL.FTZ R37, R37, R4 ;  /* 0x0000000425257220 */ /* 0x000fe20000410000 */
[----:B------:R-:W-:Y:S01]  /*a9b0*/  HADD2.F32 R4, -RZ, R22.H0_H0 ;  /* 0x20000016ff047230 */ /* 0x000fe20000004100 */
[----:B------:R-:W-:Y:S01]  /*a9c0*/  @!P2 FADD.FTZ R15, -R15, -RZ ;  /* 0x800000ff0f0fa221 */ /* 0x000fe20000010100 */
[----:B------:R-:W-:Y:S01]  /*a9d0*/  HADD2.F32 R0, -RZ, R23.H1_H1 ;  /* 0x30000017ff007230 */ /* 0x000fe20000004100 */
[----:B------:R-:W-:-:S02]  /*a9e0*/  @!P2 FADD.FTZ R5, -R5, -RZ ;  /* 0x800000ff0505a221 */ /* 0x000fc40000010100 */
[----:B------:R-:W-:Y:S02]  /*a9f0*/  @!P2 FADD.FTZ R7, -R7, -RZ ;  /* 0x800000ff0707a221 */ /* 0x000fe40000010100 */
[----:B------:R-:W-:Y:S01]  /*aa00*/  FMUL.FTZ R20, R20, R13 ;  /* 0x0000000d14147220 */ /* 0x000fe20000410000 */
[----:B------:R-:W-:Y:S01]  /*aa10*/  HADD2.F32 R13, -RZ, R23.H0_H0 ;  /* 0x20000017ff0d7230 */ /* 0x000fe20000004100 */
[----:B------:R-:W-:Y:S01]  /*aa20*/  FMUL.FTZ R36, R36, R15 ;  /* 0x0000000f24247220 */ /* 0x000fe20000410000 */
[----:B------:R-:W-:Y:S01]  /*aa30*/  HADD2.F32 R15, -RZ, R22.H1_H1 ;  /* 0x30000016ff0f7230 */ /* 0x000fe20000004100 */
[----:B------:R-:W-:Y:S02]  /*aa40*/  @!P2 FADD.FTZ R6, -R6, -RZ ;  /* 0x800000ff0606a221 */ /* 0x000fe40000010100 */
[----:B------:R-:W-:Y:S01]  /*aa50*/  FMUL.FTZ R5, R4, R5 ;  /* 0x0000000504057220 */ /* 0x000fe20000410000 */
[----:B---3--:R-:W-:Y:S01]  /*aa60*/  HADD2.F32 R4, -RZ, R8.H0_H0 ;  /* 0x20000008ff047230 */ /* 0x008fe20000004100 */
[----:B------:R-:W-:Y:S01]  /*aa70*/  FMUL.FTZ R7, R0, R7 ;  /* 0x0000000700077220 */ /* 0x000fe20000410000 */
[----:B-----5:R-:W-:Y:S01]  /*aa80*/  HADD2.F32 R0, -RZ, R24.H0_H0 ;  /* 0x20000018ff007230 */ /* 0x020fe20000004100 */
[----:B------:R-:W-:-:S02]  /*aa90*/  @!P2 FADD.FTZ R34, -R34, -RZ ;  /* 0x800000ff2222a221 */ /* 0x000fc40000010100 */
[----:B------:R-:W-:Y:S01]  /*aaa0*/  FMUL.FTZ R6, R13, R6 ;  /* 0x000000060d067220 */ /* 0x000fe20000410000 */
[----:B------:R-:W-:Y:S01]  /*aab0*/  HADD2.F32 R13, -RZ, R24.H1_H1 ;  /* 0x30000018ff0d7230 */ /* 0x000fe20000004100 */
[----:B------:R-:W-:Y:S01]  /*aac0*/  FMUL.FTZ R34, R15, R34 ;  /* 0x000000220f227220 */ /* 0x000fe20000410000 */
[--C-:B------:R-:W-:Y:S01]  /*aad0*/  HADD2.F32 R24, -RZ, R10.reuse.H0_H0 ;  /* 0x2000000aff187230 */ /* 0x100fe20000004100 */
[----:B------:R-:W-:Y:S01]  /*aae0*/  FFMA.FTZ R0, R0, R4, R35 ;  /* 0x0000000400007223 */ /* 0x000fe20000010023 */
[----:B------:R-:W-:Y:S02]  /*aaf0*/  HADD2.F32 R23, -RZ, R10.H1_H1 ;  /* 0x3000000aff177230 */ /* 0x000fe40000004100 */
        /* <DEDUP_REMOVED lines=22> */
.L_x_6117:
[----:B------:R-:W-:Y:S05]  /*ac60*/  BSYNC B0 ;  /* 0x0000000000007941 */ /* 0x000fea0003800000 */
.L_x_6116:
[----:B-----5:R4:W-:Y:S02]  /*ac70*/  STS.128 [R172], R24 ;  /* 0x00000018ac007388 */ /* 0x0209e40000000c00 */
.L_x_6115:
[----:B------:R-:W-:Y:S05]  /*ac80*/  BSYNC B1 ;  /* 0x0000000000017941 */ /* 0x000fea0003800000 */
.L_x_6114:
        /* <DEDUP_REMOVED lines=54> */
[----:B----4-:R-:W-:Y:S01]  /*aff0*/  HADD2.F32 R4, -RZ, R8.H0_H0 ;  /* 0x20000008ff047230 */ /* 0x010fe20000004100 */
        /* <DEDUP_REMOVED lines=31> */
.L_x_6119:
[----:B------:R-:W-:Y:S05]  /*b1f0*/  BSYNC B0 ;  /* 0x0000000000007941 */ /* 0x000fea0003800000 */
.L_x_6118:
[----:B-----5:R1:W-:Y:S02]  /*b200*/  STS.128 [R172+0x2000], R24 ;  /* 0x00200018ac007388 */ /* 0x0203e40000000c00 */
.L_x_6113:
[----:B------:R-:W-:Y:S05]  /*b210*/  BSYNC B2 ;  /* 0x0000000000027941 */ /* 0x000fea0003800000 */
.L_x_6112:
        /* <DEDUP_REMOVED lines=64> */
[--C-:B---3--:R-:W-:Y:S01]  /*b620*/  HADD2.F32 R4, -RZ, R8.reuse.H0_H0 ;  /* 0x20000008ff047230 */ /* 0x108fe20000004100 */
        /* <DEDUP_REMOVED lines=30> */
.L_x_6125:
[----:B------:R-:W-:Y:S05]  /*b810*/  BSYNC B0 ;  /* 0x0000000000007941 */ /* 0x000fea0003800000 */
.L_x_6124:
[----:B-----5:R4:W-:Y:S02]  /*b820*/  STS.128 [R172+0x800], R24 ;  /* 0x00080018ac007388 */ /* 0x0209e40000000c00 */
.L_x_6123:
[----:B------:R-:W-:Y:S05]  /*b830*/  BSYNC B1 ;  /* 0x0000000000017941 */ /* 0x000fea0003800000 */
.L_x_6122:
        /* <DEDUP_REMOVED lines=89> */
.L_x_6127:
[----:B------:R-:W-:Y:S05]  /*bdd0*/  BSYNC B0 ;  /* 0x0000000000007941 */ /* 0x000fea0003800000 */
.L_x_6126:
[----:B-----5:R1:W-:Y:S02]  /*bde0*/  STS.128 [R172+0x2800], R20 ;  /* 0x00280014ac007388 */ /* 0x0203e40000000c00 */
.L_x_6121:
[----:B------:R-:W-:Y:S05]  /*bdf0*/  BSYNC B2 ;  /* 0x0000000000027941 */ /* 0x000fea0003800000 */
.L_x_6120:
        /* <DEDUP_REMOVED lines=9> */
[----:B----4-:R4:W5:Y:S01]  /*be90*/  LDG.E.128 R24, [R30.64] ;  /* 0x000000061e187981 */ /* 0x010962000c1e1d00 */
        /* <DEDUP_REMOVED lines=18> */
[----:B--2---:R-:W2:Y:S03]  /*bfc0*/  LDG.E.128 R20, [R20.64] ;  /* 0x0000000614147981 */ /* 0x004ea6000c1e1d00 */
        /* <DEDUP_REMOVED lines=28> */
[----:B------:R-:W-:Y:S01]  /*c190*/  HADD2.F32 R15, -RZ, R22.H1_H1 ;  /* 0x30000016ff0f7230 */ /* 0x000fe20000004100 */
[----:B------:R-:W-:Y:S01]  /*c1a0*/  @!P1 FADD.FTZ R32, -R32, -RZ ;  /* 0x800000ff20209221 */ /* 0x000fe20000010100 */
[----:B------:R-:W-:Y:S01]  /*c1b0*/  HADD2.F32 R36, -RZ, R21.H1_H1 ;  /* 0x30000015ff247230 */ /* 0x000fe20000004100 */
[----:B------:R-:W-:Y:S02]  /*c1c0*/  @!P1 FADD.FTZ R29, -R29, -RZ ;  /* 0x800000ff1d1d9221 */ /* 0x000fe40000010100 */
[----:B------:R-:W-:Y:S01]  /*c1d0*/  FMUL.FTZ R6, R13, R6 ;  /* 0x000000060d067220 */ /* 0x000fe20000410000 */
[----:B-----5:R-:W-:Y:S01]  /*c1e0*/  HADD2.F32 R13, -RZ, R24.H0_H0 ;  /* 0x20000018ff0d7230 */ /* 0x020fe20000004100 */
[----:B------:R-:W-:Y:S01]  /*c1f0*/  FMUL.FTZ R7, R4, R7 ;  /* 0x0000000704077220 */ /* 0x000fe20000410000 */
[----:B----4-:R-:W-:Y:S01]  /*c200*/  HADD2.F32 R4, -RZ, R8.H0_H0 ;  /* 0x20000008ff047230 */ /* 0x010fe20000004100 */
[----:B------:R-:W-:Y:S01]  /*c210*/  FMUL.FTZ R32, R15, R32 ;  /* 0x000000200f207220 */ /* 0x000fe20000410000 */
[----:B------:R-:W-:Y:S01]  /*c220*/  HADD2.F32 R38, -RZ, R22.H0_H0 ;  /* 0x20000016ff267230 */ /* 0x000fe20000004100 */
[----:B------:R-:W-:Y:S01]  /*c230*/  FMUL.FTZ R36, R36, R29 ;  /* 0x0000001d24247220 */ /* 0x000fe20000410000 */
[----:B------:R-:W-:Y:S01]  /*c240*/  HADD2.F32 R15, -RZ, R24.H1_H1 ;  /* 0x30000018ff0f7230 */ /* 0x000fe20000004100 */
[----:B------:R-:W-:Y:S01]  /*c250*/  @!P1 FADD.FTZ R5, -R5, -RZ ;  /* 0x800000ff05059221 */ /* 0x000fe20000010100 */
[--C-:B------:R-:W-:Y:S01]  /*c260*/  HADD2.F32 R24, -RZ, R10.reuse.H0_H0 ;  /* 0x2000000aff187230 */ /* 0x100fe20000004100 */
[----:B------:R-:W-:Y:S01]  /*c270*/  FFMA.FTZ R4, R13, R4, R34 ;  /* 0x000000040d047223 */ /* 0x000fe20000010022 */
[----:B------:R-:W-:-:S02]  /*c280*/  HADD2.F32 R29, -RZ, R10.H1_H1 ;  /* 0x3000000aff1d7230 */ /* 0x000fc40000004100 */
[----:B------:R-:W-:Y:S02]  /*c290*/  HADD2.F32 R21, -RZ, R8.H1_H1 ;  /* 0x30000008ff157230 */ /* 0x000fe40000004100 */
[--C-:B------:R-:W-:Y:S02]  /*c2a0*/  HADD2.F32 R23, -RZ, R11.reuse.H0_H0 ;  /* 0x2000000bff177230 */ /* 0x100fe40000004100 */
[----:B------:R-:W-:Y:S02]  /*c2b0*/  HADD2.F32 R10, -RZ, R11.H1_H1 ;  /* 0x3000000bff0a7230 */ /* 0x000fe40000004100 */
[----:B------:R-:W-:Y:S02]  /*c2c0*/  HADD2.F32 R22, -RZ, R25.H0_H0 ;  /* 0x20000019ff167230 */ /* 0x000fe40000004100 */
[----:B------:R-:W-:Y:S02]  /*c2d0*/  HADD2.F32 R8, -RZ, R9.H0_H0 ;  /* 0x20000009ff087230 */ /* 0x000fe40000004100 */
[----:B------:R-:W-:-:S02]  /*c2e0*/  HADD2.F32 R11, -RZ, R26.H0_H0 ;  /* 0x2000001aff0b7230 */ /* 0x000fc40000004100 */
[----:B------:R-:W-:Y:S01]  /*c2f0*/  HADD2.F32 R13, -RZ, R27.H0_H0 ;  /* 0x2000001bff0d7230 */ /* 0x000fe20000004100 */
[----:B------:R-:W-:Y:S01]  /*c300*/  FMUL.FTZ R5, R38, R5 ;  /* 0x0000000526057220 */ /* 0x000fe20000410000 */
        /* <DEDUP_REMOVED lines=15> */
.L_x_6133:
[----:B------:R-:W-:Y:S05]  /*c400*/  BSYNC B0 ;  /* 0x0000000000007941 */ /* 0x000fea0003800000 */
.L_x_6132:
[----:B-----5:R1:W-:Y:S02]  /*c410*/  STS.128 [R172+0x1000], R24 ;  /* 0x00100018ac007388 */ /* 0x0203e40000000c00 */
.L_x_6131:
[----:B------:R-:W-:Y:S05]  /*c420*/  BSYNC B1 ;  /* 0x0000000000017941 */ /* 0x000fea0003800000 */
.L_x_6130:
[----:B------:R1:W-:Y:S01]  /*c430*/  @P0 STS.128 [R172+0x3000], RZ ;  /* 0x003000ffac000388 */ /* 0x0003e20000000c00 */
[----:B------:R-:W-:Y:S05]  /*c440*/  @P0 BRA `(.L_x_6129) ;  /* 0x0000059000000947 */ /* 0x000fea0003800000 */
[----:B-1--4-:R1:W5:Y:S01]  /*c450*/  LDG.E.128 R24, [R30.64+0x80] ;  /* 0x000080061e187981 */ /* 0x012362000c1e1d00 */
        /* <DEDUP_REMOVED lines=27> */
[----:B-1----:R-:W-:Y:S02]  /*c610*/  HADD2.F32 R31, -RZ, R21.H0_H0 ;  /* 0x20000015ff1f7230 */ /* 0x002fe40000004100 */
        /* <DEDUP_REMOVED lines=26> */
[----:B---3--:R-:W-:Y:S01]  /*c7c0*/  HADD2.F32 R4, -RZ, R8.H0_H0 ;  /* 0x20000008ff047230 */ /* 0x008fe20000004100 */
        /* <DEDUP_REMOVED lines=31> */
.L_x_6135:
[----:B------:R-:W-:Y:S05]  /*c9c0*/  BSYNC B0 ;  /* 0x0000000000007941 */ /* 0x000fea0003800000 */
.L_x_6134:
[----:B-----5:R4:W-:Y:S02]  /*c9d0*/  STS.128 [R172+0x3000], R24 ;  /* 0x00300018ac007388 */ /* 0x0209e40000000c00 */
.L_x_6129:
[----:B------:R-:W-:Y:S05]  /*c9e0*/  BSYNC B2 ;  /* 0x0000000000027941 */ /* 0x000fea0003800000 */
.L_x_6128:
[----:B-1--4-:R-:W-:-:S04]  /*c9f0*/  IADD3 R30, R134, 0x30, RZ ;  /* 0x00000030861e7810 */ /* 0x012fc80007ffe0ff */
[----:B------:R-:W-:-:S04]  /*ca00*/  ISETP.GE.AND P1, PT, R30, R3, PT ;  /* 0x000000031e00720c */ /* 0x000fc80003f26270 */
[----:B------:R-:W-:-:S13]  /*ca10*/  ISETP.LT.OR P1, PT, R110, -0x187, P1 ;  /* 0xfffffe796e00780c */ /* 0x000fda0000f21670 */
[----:B------:R-:W-:Y:S05]  /*ca20*/  @P1 BRA `(.L_x_6105) ;  /* 0x000011c000001947 */ /* 0x000fea0003800000 */
[----:B------:R-:W-:Y:S01]  /*ca30*/  ISETP.GE.AND P1, PT, R16, c[0x0][0x220], PT ;  /* 0x0000880010007a0c */ /* 0x000fe20003f26270 */
[----:B------:R-:W-:-:S12]  /*ca40*/  BSSY B1, `(.L_x_6136) ;  /* 0x000005c000017945 */ /* 0x000fd80003800000 */
[----:B------:R1:W-:Y:S01]  /*ca50*/  @P1 STS.128 [R172+0x1800], RZ ;  /* 0x001800ffac001388 */ /* 0x0003e20000000c00 */
        /* <DEDUP_REMOVED lines=18> */
[----:B--2---:R-:W2:Y:S03]  /*cb80*/  LDG.E.128 R24, [R24.64] ;  /* 0x0000000618187981 */ /* 0x004ea6000c1e1d00 */
[----:B------:R-:W-:Y:S02]  /*cb90*/  LEA.HI.X.SX32 R4, R4, R3, 0x1, P2 ;  /* 0x0000000304047211 */ /* 0x000fe400010f0eff */
[----:B------:R-:W-:-:S04]  /*cba0*/  LEA R6, P2, R5, c[0x0][0x2b0], 0x1 ;  /* 0x0000ac0005067a11 */ /* 0x000fc800078408ff */
[----:B------:R-:W-:Y:S02]  /*cbb0*/  LEA.HI.X R7, R5, c[0x0][0x2b4], R4, 0x1, P2 ;  /* 0x0000ad0005077a11 */ /* 0x000fe400010f0c04 */
[----:B------:R-:W-:-:S04]  /*cbc0*/  IADD3 R8, P2, R9, R8, RZ ;  /* 0x0000000809087210 */ /* 0x000fc80007f5e0ff */
[----:B---3--:R-:W3:Y:S01]  /*cbd0*/  LDG.E.128 R4, [R6.64] ;  /* 0x0000000606047981 */ /* 0x008ee2000c1e1d00 */
[----:B------:R-:W-:Y:S02]  /*cbe0*/  LEA.HI.X.SX32 R3, R9, R3, 0x1, P2 ;  /* 0x0000000309037211 */ /* 0x000fe400010f0eff */
[----:B------:R-:W-:-:S04]  /*cbf0*/  LEA R10, P2, R8, c[0x0][0x2a8], 0x1 ;  /* 0x0000aa00080a7a11 */ /* 0x000fc800078408ff */
[----:B------:R-:W-:-:S06]  /*cc00*/  LEA.HI.X R11, R8, c[0x0][0x2ac], R3, 0x1, P2 ;  /* 0x0000ab00080b7a11 */ /* 0x000fcc00010f0c03 */
[----:B----4-:R-:W4:Y:S01]  /*cc10*/  LDG.E.128 R8, [R10.64] ;  /* 0x000000060a087981 */ /* 0x010f22000c1e1d00 */
[--C-:B--2---:R-:W-:Y:S02]  /*cc20*/  HADD2.F32 R32, -RZ, R24.reuse.H0_H0 ;  /* 0x20000018ff207230 */ /* 0x104fe40000004100 */
[----:B------:R-:W-:Y:S02]  /*cc30*/  HADD2.F32 R17, -RZ, R25.H0_H0 ;  /* 0x20000019ff117230 */ /* 0x000fe40000004100 */
[----:B------:R-:W-:Y:S02]  /*cc40*/  HADD2.F32 R24, -RZ, R24.H1_H1 ;  /* 0x30000018ff187230 */ /* 0x000fe40000004100 */
[--C-:B---3--:R-:W-:Y:S02]  /*cc50*/  HADD2.F32 R3, -RZ, R4.reuse.H0_H0 ;  /* 0x20000004ff037230 */ /* 0x108fe40000004100 */
[----:B------:R-:W-:Y:S02]  /*cc60*/  HADD2.F32 R13, -RZ, R4.H1_H1 ;  /* 0x30000004ff0d7230 */ /* 0x000fe40000004100 */
[----:B------:R-:W-:-:S02]  /*cc70*/  HADD2.F32 R4, -RZ, R5.H0_H0 ;  /* 0x20000005ff047230 */ /* 0x000fc40000004100 */
[----:B------:R-:W-:Y:S01]  /*cc80*/  HADD2.F32 R15, -RZ, R5.H1_H1 ;  /* 0x30000005ff0f7230 */ /* 0x000fe20000004100 */
[----:B------:R-:W-:Y:S01]  /*cc90*/  @!P1 FADD.FTZ R3, -R3, -RZ ;  /* 0x800000ff03039221 */ /* 0x000fe20000010100 */
[--C-:B------:R-:W-:Y:S01]  /*cca0*/  HADD2.F32 R5, -RZ, R6.reuse.H0_H0 ;  /* 0x20000006ff057230 */ /* 0x100fe20000004100 */
[----:B------:R-:W-:Y:S01]  /*ccb0*/  @!P1 FADD.FTZ R4, -R4, -RZ ;  /* 0x800000ff04049221 */ /* 0x000fe20000010100 */
[----:B------:R-:W-:Y:S02]  /*ccc0*/  HADD2.F32 R16, -RZ, R6.H1_H1 ;  /* 0x30000006ff107230 */ /* 0x000fe40000004100 */
[--C-:B------:R-:W-:Y:S02]  /*ccd0*/  HADD2.F32 R6, -RZ, R7.reuse.H0_H0 ;  /* 0x20000007ff067230 */ /* 0x100fe40000004100 */
[----:B------:R-:W-:Y:S01]  /*cce0*/  HADD2.F32 R7, -RZ, R7.H1_H1 ;  /* 0x30000007ff077230 */ /* 0x000fe20000004100 */
[----:B------:R-:W-:Y:S01]  /*ccf0*/  FMUL.FTZ R32, R32, R3 ;  /* 0x0000000320207220 */ /* 0x000fe20000410000 */
[--C-:B------:R-:W-:Y:S01]  /*cd00*/  HADD2.F32 R3, -RZ, R27.reuse.H0_H0 ;  /* 0x2000001bff037230 */ /* 0x100fe20000004100 */
[----:B------:R-:W-:Y:S01]  /*cd10*/  FMUL.FTZ R17, R17, R4 ;  /* 0x0000000411117220 */ /* 0x000fe20000410000 */
[----:B------:R-:W-:Y:S01]  /*cd20*/  HADD2.F32 R4, -RZ, R27.H1_H1 ;  /* 0x3000001bff047230 */ /* 0x000fe20000004100 */
[----:B------:R-:W-:-:S02]  /*cd30*/  @!P1 FADD.FTZ R13, -R13, -RZ ;  /* 0x800000ff0d0d9221 */ /* 0x000fc40000010100 */
        /* <DEDUP_REMOVED lines=9> */
[----:B------:R-:W-:-:S02]  /*cdd0*/  @!P1 FADD.FTZ R15, -R15, -RZ ;  /* 0x800000ff0f0f9221 */ /* 0x000fc40000010100 */
[----:B------:R-:W-:Y:S01]  /*cde0*/  @!P1 FADD.FTZ R16, -R16, -RZ ;  /* 0x800000ff10109221 */ /* 0x000fe20000010100 */
[----:B------:R-:W-:Y:S01]  /*cdf0*/  HADD2.F32 R36, -RZ, R26.H0_H0 ;  /* 0x2000001aff247230 */ /* 0x000fe20000004100 */
[----:B------:R-:W-:Y:S01]  /*ce00*/  FMUL.FTZ R34, R34, R15 ;  /* 0x0000000f22227220 */ /* 0x000fe20000410000 */
[--C-:B------:R-:W-:Y:S01]  /*ce10*/  HADD2.F32 R26, -RZ, R10.reuse.H0_H0 ;  /* 0x2000000aff1a7230 */ /* 0x100fe20000004100 */
[----:B------:R-:W-:Y:S01]  /*ce20*/  @!P1 FADD.FTZ R5, -R5, -RZ ;  /* 0x800000ff05059221 */ /* 0x000fe20000010100 */
[----:B------:R-:W-:Y:S01]  /*ce30*/  HADD2.F32 R27, -RZ, R10.H1_H1 ;  /* 0x3000000aff1b7230 */ /* 0x000fe20000004100 */
        /* <DEDUP_REMOVED lines=26> */
.L_x_6139:
[----:B------:R-:W-:Y:S05]  /*cfe0*/  BSYNC B0 ;  /* 0x0000000000007941 */ /* 0x000fea0003800000 */
.L_x_6138:
[----:B-----5:R1:W-:Y:S02]  /*cff0*/  STS.128 [R172+0x1800], R20 ;  /* 0x00180014ac007388 */ /* 0x0203e40000000c00 */
.L_x_6137:
[----:B------:R-:W-:Y:S05]  /*d000*/  BSYNC B1 ;  /* 0x0000000000017941 */ /* 0x000fea0003800000 */
.L_x_6136:
[----:B------:R1:W-:Y:S01]  /*d010*/  @P0 STS.128 [R172+0x3800], RZ ;  /* 0x003800ffac000388 */ /* 0x0003e20000000c00 */
[----:B------:R-:W-:Y:S05]  /*d020*/  @P0 BRA `(.L_x_6105) ;  /* 0x00000bc000000947 */ /* 0x000fea0003800000 */
[----:B-1----:R1:W5:Y:S01]  /*d030*/  LDG.E.128 R20, [R18.64+0x80] ;  /* 0x0000800612147981 */ /* 0x002362000c1e1d00 */
[----:B------:R-:W-:Y:S01]  /*d040*/  ISETP.GE.AND P0, PT, R12, c[0x0][0x230], PT ;  /* 0x00008c000c007a0c */ /* 0x000fe20003f06270 */
[----:B------:R-:W-:Y:S01]  /*d050*/  BSSY B0, `(.L_x_6140) ;  /* 0x000005a000007945 */ /* 0x000fe20003800000 */
[----:B------:R-:W-:-:S05]  /*d060*/  IADD3 R8, P1, R18, 0x80, RZ ;  /* 0x0000008012087810 */ /* 0x000fca0007f3e0ff */
[----:B------:R-:W-:-:S06]  /*d070*/  IMAD.X R9, RZ, RZ, R19, P1 ;  /* 0x000000ffff097224 */ /* 0x000fcc00008e0613 */
        /* <DEDUP_REMOVED lines=10> */
[----:B------:R-:W-:Y:S01]  /*d120*/  IMAD.WIDE R12, R5, 0x2, R8 ;  /* 0x00000002050c7825 */ /* 0x000fe200078e0208 */
[----:B------:R-:W-:-:S04]  /*d130*/  IADD3 R2, P1, R7, R2, RZ ;  /* 0x0000000207027210 */ /* 0x000fc80007f3e0ff */
[----:B------:R-:W-:Y:S02]  /*d140*/  LEA.HI.X.SX32 R3, R7, R14, 0x1, P1 ;  /* 0x0000000e07037211 */ /* 0x000fe400008f0eff */
[C---:B------:R-:W-:Y:S01]  /*d150*/  IADD3 R6, P1, R4.reuse, R2, RZ ;  /* 0x0000000204067210 */ /* 0x040fe20007f3e0ff */
[----:B--2---:R-:W2:Y:S03]  /*d160*/  LDG.E.128 R12, [R12.64] ;  /* 0x000000060c0c7981 */ /* 0x004ea6000c1e1d00 */
[----:B------:R-:W-:Y:S02]  /*d170*/  LEA.HI.X.SX32 R7, R4, R3, 0x1, P1 ;  /* 0x0000000304077211 */ /* 0x000fe400008f0eff */
[----:B------:R-:W-:Y:S02]  /*d180*/  LEA R4, P1, R6, c[0x0][0x2b0], 0x1 ;  /* 0x0000ac0006047a11 */ /* 0x000fe400078208ff */
[----:B------:R-:W-:-:S02]  /*d190*/  @P0 SHF.R.S32.HI R124, RZ, 0x1, R124 ;  /* 0x00000001ff7c0819 */ /* 0x000fc4000001147c */
[----:B------:R-:W-:Y:S02]  /*d1a0*/  LEA.HI.X R5, R6, c[0x0][0x2b4], R7, 0x1, P1 ;  /* 0x0000ad0006057a11 */ /* 0x000fe400008f0c07 */
[----:B------:R-:W-:Y:S02]  /*d1b0*/  MOV R8, RZ ;  /* 0x000000ff00087202 */ /* 0x000fe40000000f00 */
[----:B------:R-:W-:Y:S02]  /*d1c0*/  @P0 IADD3 R8, -R124, RZ, RZ ;  /* 0x000000ff7c080210 */ /* 0x000fe40007ffe1ff */
[----:B---3--:R-:W3:Y:S02]  /*d1d0*/  LDG.E.128 R4, [R4.64] ;  /* 0x0000000604047981 */ /* 0x008ee4000c1e1d00 */
[----:B------:R-:W-:-:S04]  /*d1e0*/  IADD3 R2, P1, R8, R2, RZ ;  /* 0x0000000208027210 */ /* 0x000fc80007f3e0ff */
[----:B------:R-:W-:Y:S02]  /*d1f0*/  LEA.HI.X.SX32 R3, R8, R3, 0x1, P1 ;  /* 0x0000000308037211 */ /* 0x000fe400008f0eff */
[----:B------:R-:W-:-:S04]  /*d200*/  LEA R8, P1, R2, c[0x0][0x2a8], 0x1 ;  /* 0x0000aa0002087a11 */ /* 0x000fc800078208ff */
[----:B------:R-:W-:-:S06]  /*d210*/  LEA.HI.X R9, R2, c[0x0][0x2ac], R3, 0x1, P1 ;  /* 0x0000ab0002097a11 */ /* 0x000fcc00008f0c03 */
[----:B----4-:R-:W4:Y:S01]  /*d220*/  LDG.E.128 R8, [R8.64] ;  /* 0x0000000608087981 */ /* 0x010f22000c1e1d00 */
[--C-:B-12---:R-:W-:Y:S02]  /*d230*/  HADD2.F32 R19, -RZ, R13.reuse.H0_H0 ;  /* 0x2000000dff137230 */ /* 0x106fe40000004100 */
        /* <DEDUP_REMOVED lines=28> */
[----:B------:R-:W-:Y:S01]  /*d400*/  HADD2.F32 R2, -RZ, R21.H0_H0 ;  /* 0x20000015ff027230 */ /* 0x000fe20000004100 */
[----:B------:R-:W-:Y:S01]  /*d410*/  @!P0 FADD.FTZ R17, -R17, -RZ ;  /* 0x800000ff11118221 */ /* 0x000fe20000010100 */
[----:B----4-:R-:W-:-:S02]  /*d420*/  HADD2.F32 R3, -RZ, R9.H0_H0 ;  /* 0x20000009ff037230 */ /* 0x010fc40000004100 */
        /* <DEDUP_REMOVED lines=28> */
.L_x_6141:
[----:B------:R-:W-:Y:S05]  /*d5f0*/  BSYNC B0 ;  /* 0x0000000000007941 */ /* 0x000fea0003800000 */
.L_x_6140:
[----:B-----5:R1:W-:Y:S01]  /*d600*/  STS.128 [R172+0x3800], R20 ;  /* 0x00380014ac007388 */ /* 0x0203e20000000c00 */
[----:B------:R-:W-:Y:S05]  /*d610*/  BRA `(.L_x_6105) ;  /* 0x000005d000007947 */ /* 0x000fea0003800000 */
.L_x_6079:
[----:B------:R-:W-:Y:S01]  /*d620*/  IADD3 R9, -R57, R168, RZ ;  /* 0x000000a839097210 */ /* 0x000fe20007ffe1ff */
[----:B------:R-:W-:Y:S03]  /*d630*/  BSSY B0, `(.L_x_6142) ;  /* 0x0000013000007945 */ /* 0x000fe60003800000 */
[----:B------:R-:W-:-:S13]  /*d640*/  ISETP.GE.AND P1, PT, R134, R9, PT ;  /* 0x000000098600720c */ /* 0x000fda0003f26270 */
[----:B------:R-:W-:Y:S05]  /*d650*/  @P1 BRA `(.L_x_6143) ;  /* 0x0000010000001947 */ /* 0x000fea0003800000 */
[----:B------:R-:W-:-:S13]  /*d660*/  ISETP.GE.AND P2, PT, R16, c[0x0][0x220], PT ;  /* 0x0000880010007a0c */ /* 0x000fda0003f46270 */
[C---:B------:R-:W-:Y:S01]  /*d670*/  @!P2 LEA R10, P1, R136.reuse, c[0x0][0x160], 0x1 ;  /* 0x00005800880aaa11 */ /* 0x040fe200078208ff */
[----:B------:R1:W-:Y:S03]  /*d680*/  @P2 STS.128 [R172], RZ ;  /* 0x000000ffac002388 */ /* 0x0003e60000000c00 */
        /* <DEDUP_REMOVED lines=13> */
.L_x_6143:
[----:B------:R-:W-:Y:S05]  /*d760*/  BSYNC B0 ;  /* 0x0000000000007941 */ /* 0x000fea0003800000 */
.L_x_6142:
        /* <DEDUP_REMOVED lines=22> */
.L_x_6145:
[----:B------:R-:W-:Y:S05]  /*d8d0*/  BSYNC B0 ;  /* 0x0000000000007941 */ /* 0x000fea0003800000 */
.L_x_6144:
        /* <DEDUP_REMOVED lines=23> */
.L_x_6147:
[----:B------:R-:W-:Y:S05]  /*da50*/  BSYNC B0 ;  /* 0x0000000000007941 */ /* 0x000fea0003800000 */
.L_x_6146:
        /* <DEDUP_REMOVED lines=25> */
.L_x_6105:
[----:B------:R-:W-:Y:S05]  /*dbf0*/  BSYNC B3 ;  /* 0x0000000000037941 */ /* 0x000fea0003800000 */
.L_x_6078:
        /* <DEDUP_REMOVED lines=24> */
.L_x_6149:
[----:B------:R-:W-:Y:S05]  /*dd80*/  BSYNC B0 ;  /* 0x0000000000007941 */ /* 0x000fea0003800000 */
.L_x_6148:
[----:B------:R-:W-:Y:S01]  /*dd90*/  ISETP.GE.AND P0, PT, R0, R5, PT ;  /* 0x000000050000720c */ /* 0x000fe20003f06270 */
[----:B------:R-:W-:-:S12]  /*dda0*/  BSSY B0, `(.L_x_6150) ;  /* 0x0000015000007945 */ /* 0x000fd80003800000 */
[----:B------:R-:W-:Y:S05]  /*ddb0*/  @P0 BRA `(.L_x_6151) ;  /* 0x0000013000000947 */ /* 0x000fea0003800000 */
[C---:B------:R-:W-:Y:S02]  /*ddc0*/  LOP3.LUT R2, R173.reuse, 0x1, RZ, 0xc0, !PT ;  /* 0x00000001ad027812 */ /* 0x040fe400078ec0ff */
[----:B------:R-:W-:Y:S02]  /*ddd0*/  LOP3.LUT P0, RZ, R173, 0x2, RZ, 0xc0, !PT ;  /* 0x00000002adff7812 */ /* 0x000fe4000780c0ff */
[----:B------:R-:W-:-:S11]  /*dde0*/  ISETP.NE.U32.AND P1, PT, R2, 0x1, PT ;  /* 0x000000010200780c */ /* 0x000fd60003f25070 */
[C---:B--2---:R-:W-:Y:S02]  /*ddf0*/  @P0 IADD3 R7, P2, R165.reuse, R132, RZ ;  /* 0x00000084a5070210 */ /* 0x044fe40007f5e0ff */
[----:B-1----:R-:W-:-:S03]  /*de00*/  @!P1 LEA R8, P4, R165, R174, 0x1 ;  /* 0x000000aea5089211 */ /* 0x002fc600078808ff */
[----:B------:R-:W-:Y:S01]  /*de10*/  @P0 IMAD.X R2, R164, 0x1, R131, P2 ;  /* 0x00000001a4020824 */ /* 0x000fe200010e0683 */
[----:B------:R-:W-:Y:S02]  /*de20*/  @P0 LEA R6, P2, R7, c[0x0][0x168], 0x1 ;  /* 0x00005a0007060a11 */ /* 0x000fe400078408ff */
        /* <DEDUP_REMOVED lines=12> */
.L_x_6151:
[----:B------:R-:W-:Y:S05]  /*def0*/  BSYNC B0 ;  /* 0x0000000000007941 */ /* 0x000fea0003800000 */
.L_x_6150:
        /* <DEDUP_REMOVED lines=8> */
[----:B--2---:R-:W-:-:S03]  /*df80*/  IMAD.SHL.U32 R7, R9, 0x20, RZ ;  /* 0x0000002009077824 */ /* 0x004fc600078e00ff */
[----:B------:R-:W-:-:S05]  /*df90*/  SHF.L.U64.HI R2, R9, R2, c[0x0][0x19c] ;  /* 0x0000670009027619 */ /* 0x000fca0000010202 */
[C---:B------:R-:W-:Y:S02]  /*dfa0*/  @P0 IADD3 R9, P2, R7.reuse, R132, RZ ;  /* 0x0000008407090210 */ /* 0x040fe40007f5e0ff */
[----:B------:R-:W-:-:S03]  /*dfb0*/  @!P1 LEA R10, P4, R7, R174, 0x1 ;  /* 0x000000ae070a9211 */ /* 0x000fc600078808ff */
        /* <DEDUP_REMOVED lines=14> */
.L_x_6153:
[----:B------:R-:W-:Y:S05]  /*e0a0*/  BSYNC B0 ;  /* 0x0000000000007941 */ /* 0x000fea0003800000 */
.L_x_6152:
[----:B------:R-:W-:Y:S01]  /*e0b0*/  ISETP.GE.AND P0, PT, R30, R5, PT ;  /* 0x000000051e00720c */ /* 0x000fe20003f06270 */
[----:B------:R-:W-:-:S12]  /*e0c0*/  BSSY B0, `(.L_x_6154) ;  /* 0x000001c000007945 */ /* 0x000fd80003800000 */
[----:B------:R-:W-:Y:S05]  /*e0d0*/  @P0 BRA `(.L_x_6155) ;  /* 0x000001a000000947 */ /* 0x000fea0003800000 */
[C---:B------:R-:W-:Y:S02]  /*e0e0*/  LOP3.LUT R2, R173.reuse, 0x1, RZ, 0xc0, !PT ;  /* 0x00000001ad027812 */ /* 0x040fe400078ec0ff */
[----:B------:R-:W-:Y:S02]  /*e0f0*/  LOP3.LUT P0, RZ, R173, 0x2, RZ, 0xc0, !PT ;  /* 0x00000002adff7812 */ /* 0x000fe4000780c0ff */
[----:B------:R-:W-:-:S11]  /*e100*/  ISETP.NE.U32.AND P1, PT, R2, 0x1, PT ;  /* 0x000000010200780c */ /* 0x000fd60003f25070 */
[----:B------:R-:W-:Y:S01]  /*e110*/  @P0 MOV R2, c[0x0][0x19c] ;  /* 0x0000670000020a02 */ /* 0x000fe20000000f00 */
[----:B-12---:R-:W-:Y:S01]  /*e120*/  @P0 IMAD.MOV.U32 R7, RZ, RZ, c[0x0][0x198] ;  /* 0x00006600ff070624 */ /* 0x006fe200078e00ff */
[----:B------:R-:W-:Y:S01]  /*e130*/  @!P1 MOV R4, c[0x0][0x198] ;  /* 0x0000660000049a02 */ /* 0x000fe20000000f00 */
[----:B------:R-:W-:Y:S02]  /*e140*/  @P0 IMAD.MOV.U32 R130, RZ, RZ, R132 ;  /* 0x000000ffff820224 */ /* 0x000fe400078e0084 */
[----:B------:R-:W-:Y:S02]  /*e150*/  @!P1 IMAD.MOV.U32 R6, RZ, RZ, c[0x0][0x19c] ;  /* 0x00006700ff069624 */ /* 0x000fe400078e00ff */
        /* <DEDUP_REMOVED lines=18> */
.L_x_6155:
[----:B------:R-:W-:Y:S05]  /*e280*/  BSYNC B0 ;  /* 0x0000000000007941 */ /* 0x000fea0003800000 */
.L_x_6154:
[----:B------:R-:W0:Y:S01]  /*e290*/  LDGDEPBAR ;  /* 0x00000000000079af */ /* 0x000e220000000000 */
[----:B------:R-:W-:Y:S01]  /*e2a0*/  ISETP.GE.AND P1, PT, R134, R5, PT ;  /* 0x000000058600720c */ /* 0x000fe20003f26270 */
[----:B------:R-:W-:Y:S01]  /*e2b0*/  IMAD.SHL.U32 R110, R110, 0x2, RZ ;  /* 0x000000026e6e7824 */ /* 0x000fe200078e00ff */
[----:B------:R-:W-:Y:S01]  /*e2c0*/  SHF.R.S32.HI R2, RZ, 0x1f, R129 ;  /* 0x0000001fff027819 */ /* 0x000fe20000011481 */
        /* <DEDUP_REMOVED lines=14> */
[----:B-12---:R-:W-:Y:S02]  /*e3b0*/  @!P1 IMAD.MOV.U32 R6, RZ, RZ, R182 ;  /* 0x000000ffff069224 */ /* 0x006fe400078e00b6 */
        /* <DEDUP_REMOVED lines=11> */
.L_x_6157:
[----:B------:R-:W-:Y:S05]  /*e470*/  BSYNC B0 ;  /* 0x0000000000007941 */ /* 0x000fea0003800000 */
.L_x_6156:
        /* <DEDUP_REMOVED lines=8> */
[CC--:B-12---:R-:W-:Y:S02]  /*e500*/  @P1 LEA R6, P0, R167.reuse, R182.reuse, 0x1 ;  /* 0x000000b6a7061211 */ /* 0x0c6fe400078008ff */
        /* <DEDUP_REMOVED lines=13> */
.L_x_6159:
[----:B------:R-:W-:Y:S05]  /*e5e0*/  BSYNC B0 ;  /* 0x0000000000007941 */ /* 0x000fea0003800000 */
.L_x_6158:
[----:B------:R-:W-:Y:S01]  /*e5f0*/  ISETP.GE.AND P0, PT, R28, R5, PT ;  /* 0x000000051c00720c */ /* 0x000fe20003f06270 */
[----:B------:R-:W-:-:S12]  /*e600*/  BSSY B0, `(.L_x_6160) ;  /* 0x0000019000007945 */ /* 0x000fd80003800000 */
[----:B------:R1:W-:Y:S04]  /*e610*/  @P0 STS.128 [R172+0x9000], RZ ;  /* 0x009000ffac000388 */ /* 0x0003e80000000c00 */
[----:B------:R1:W-:Y:S01]  /*e620*/  @P0 STS.128 [R172+0xb000], RZ ;  /* 0x00b000ffac000388 */ /* 0x0003e20000000c00 */
[----:B------:R-:W-:Y:S05]  /*e630*/  @P0 BRA `(.L_x_6161) ;  /* 0x0000015000000947 */ /* 0x000fea0003800000 */
[C---:B------:R-:W-:Y:S01]  /*e640*/  LOP3.LUT R0, R173.reuse, 0x1, RZ, 0xc0, !PT ;  /* 0x00000001ad007812 */ /* 0x040fe200078ec0ff */
[----:B-12---:R-:W-:Y:S01]  /*e650*/  IMAD.MOV.U32 R7, RZ, RZ, c[0x0][0x1a0] ;  /* 0x00006800ff077624 */ /* 0x006fe200078e00ff */
        /* <DEDUP_REMOVED lines=19> */
.L_x_6161:
[----:B------:R-:W-:Y:S05]  /*e790*/  BSYNC B0 ;  /* 0x0000000000007941 */ /* 0x000fea0003800000 */
.L_x_6160:
        /* <DEDUP_REMOVED lines=10> */
[----:B-12---:R-:W-:Y:S01]  /*e840*/  @!P1 IMAD.MOV.U32 R6, RZ, RZ, c[0x0][0x1a4] ;  /* 0x00006900ff069624 */ /* 0x006fe200078e00ff */
        /* <DEDUP_REMOVED lines=17> */
.L_x_6163:
[----:B------:R-:W-:Y:S05]  /*e960*/  BSYNC B0 ;  /* 0x0000000000007941 */ /* 0x000fea0003800000 */
.L_x_6162:
        /* <DEDUP_REMOVED lines=10> */
[----:B------:R-:W-:-:S02]  /*ea10*/  LOP3.LUT R5, R0, 0x1c0, RZ, 0xc0, !PT ;  /* 0x000001c000057812 */ /* 0x000fc400078ec0ff */
[----:B------:R-:W-:Y:S01]  /*ea20*/  LOP3.LUT R41, R41, 0xfffffe00, RZ, 0xc0, !PT ;  /* 0xfffffe0029297812 */ /* 0x000fe200078ec0ff */
[----:B------:R-:W-:Y:S01]  /*ea30*/  IMAD.SHL.U32 R0, R58, 0x8, RZ ;  /* 0x000000083a007824 */ /* 0x000fe200078e00ff */
[----:B------:R-:W-:Y:S02]  /*ea40*/  LOP3.LUT R134, R5, 0x8, R134, 0xf8, !PT ;  /* 0x0000000805867812 */ /* 0x000fe400078ef886 */
[----:B------:R-:W-:Y:S02]  /*ea50*/  SHF.R.U32.HI R5, RZ, 0x3, R5 ;  /* 0x00000003ff057819 */ /* 0x000fe40000011605 */
[----:B------:R-:W-:Y:S02]  /*ea60*/  LOP3.LUT R0, R127, 0x8, R0, 0xf8, !PT ;  /* 0x000000087f007812 */ /* 0x000fe400078ef800 */
[----:B------:R-:W-:Y:S02]  /*ea70*/  SHF.R.U32.HI R127, RZ, 0x3, R127 ;  /* 0x00000003ff7f7819 */ /* 0x000fe4000001167f */
[----:B------:R-:W-:Y:S01]  /*ea80*/  LOP3.LUT R161, R134, R5, RZ, 0x3c, !PT ;  /* 0x0000000586a17212 */ /* 0x000fe200078e3cff */
[----:B------:R-:W-:Y:S01]  /*ea90*/  IMAD R5, R52, 0x400, R41 ;  /* 0x0000040034057824 */ /* 0x000fe200078e0229 */
[----:B------:R-:W-:Y:S01]  /*eaa0*/  LOP3.LUT R40, R0, R127, RZ, 0x3c, !PT ;  /* 0x0000007f00287212 */ /* 0x000fe200078e3cff */
[----:B------:R-:W-:-:S02]  /*eab0*/  IMAD R52, R52, 0x10, R57 ;  /* 0x0000001034347824 */ /* 0x000fc400078e0239 */
        /* <DEDUP_REMOVED lines=11> */
[----:B------:R-:W-:Y:S01]  /*eb70*/  LDSM.16.M88.4 R80, [R160] ;  /* 0x00000000a050783b */ /* 0x000fe20000000200 */
[----:B------:R-:W-:Y:S01]  /*eb80*/  IMAD R158, R43, 0x2, R162 ;  /* 0x000000022b9e7824 */ /* 0x000fe200078e02a2 */
[----:B------:R-:W-:Y:S01]  /*eb90*/  IADD3 R151, R159, 0x800, RZ ;  /* 0x000008009f977810 */ /* 0x000fe20007ffe0ff */
[----:B------:R-:W-:Y:S01]  /*eba0*/  IMAD R157, R43, 0x2, R160 ;  /* 0x000000022b9d7824 */ /* 0x000fe200078e02a0 */
[----:B--2---:R-:W-:Y:S01]  /*ebb0*/  LDSM.16.M88.4 R4, [R159] ;  /* 0x000000009f04783b */ /* 0x004fe20000000200 */
[----:B------:R-:W-:-:S02]  /*ebc0*/  SEL R0, R0, 0xffffffc0, !P2 ;  /* 0xffffffc000007807 */ /* 0x000fc40005000000 */
[C---:B------:R-:W-:Y:S01]  /*ebd0*/  IADD3 R150, R159.reuse, 0x1000, RZ ;  /* 0x000010009f967810 */ /* 0x040fe20007ffe0ff */
[----:B------:R-:W2:Y:S01]  /*ebe0*/  LDSM.16.M88.4 R60, [R161+0x5000] ;  /* 0x00500000a13c783b */ /* 0x000ea20000000200 */
[----:B------:R-:W-:Y:S01]  /*ebf0*/  IADD3 R149, R159, 0x1800, RZ ;  /* 0x000018009f957810 */ /* 0x000fe20007ffe0ff */
[----:B------:R-:W-:Y:S01]  /*ec00*/  IMAD.IADD R155, R161, 0x1, R0 ;  /* 0x00000001a19b7824 */ /* 0x000fe200078e0200 */
[C---:B------:R-:W-:Y:S01]  /*ec10*/  IADD3 R147, R159.reuse, 0x2000, RZ ;  /* 0x000020009f937810 */ /* 0x040fe20007ffe0ff */
[----:B------:R-:W5:Y:S01]  /*ec20*/  LDSM.16.M88.4 R68, [R161+0x4800] ;  /* 0x00480000a144783b */ /* 0x000f620000000200 */
[----:B------:R-:W-:Y:S01]  /*ec30*/  IMAD.IADD R148, R0, 0x1, R159 ;  /* 0x0000000100947824 */ /* 0x000fe200078e029f */
[----:B------:R-:W-:Y:S02]  /*ec40*/  LOP3.LUT R0, R40, R41, RZ, 0xfc, !PT ;  /* 0x0000002928007212 */ /* 0x000fe400078efcff */
[----:B------:R-:W3:Y:S01]  /*ec50*/  LDSM.16.M88.4 R76, [R161+0x5800] ;  /* 0x00580000a14c783b */ /* 0x000ee20000000200 */
[----:B------:R-:W-:-:S02]  /*ec60*/  IADD3 R146, R159, 0x2800, RZ ;  /* 0x000028009f927810 */ /* 0x000fc40007ffe0ff */
[C---:B------:R-:W-:Y:S01]  /*ec70*/  IADD3 R145, R159.reuse, 0x3000, RZ ;  /* 0x000030009f917810 */ /* 0x040fe20007ffe0ff */
[----:B------:R-:W-:Y:S01]  /*ec80*/  LDSM.16.M88.4 R28, [R155+0x4000] ;  /* 0x004000009b1c783b */ /* 0x000fe20000000200 */
[----:B------:R-:W-:-:S03]  /*ec90*/  IADD3 R144, R159, 0x3800, RZ ;  /* 0x000038009f907810 */ /* 0x000fc60007ffe0ff */
[----:B------:R-:W4:Y:S04]  /*eca0*/  LDSM.16.M88.4 R92, [R158] ;  /* 0x000000009e5c783b */ /* 0x000f280000000200 */
[----:B------:R-:W3:Y:S04]  /*ecb0*/  LDSM.16.M88.4 R32, [R159+0x1000] ;  /* 0x001000009f20783b */ /* 0x000ee80000000200 */
[----:B---3--:R-:W3:Y:S01]  /*ecc0*/  LDSM.16.M88.4 R36, [R159+0x800] ;  /* 0x000800009f24783b */ /* 0x008ee20000000200 */
[C---:B-1----:R-:W-:Y:S03]  /*ecd0*/  HMMA.16816.F32 R16, R88.reuse, R12, RZ ;  /* 0x0000000c5810723c */ /* 0x042fe600000018ff */
[----:B------:R-:W1:Y:S04]  /*ece0*/  LDSM.16.M88.4 R108, [R159+0x1800] ;  /* 0x001800009f6c783b */ /* 0x000e680000000200 */
[----:B------:R-:W-:Y:S01]  /*ecf0*/  LDSM.16.M88.4 R24, [R157] ;  /* 0x000000009d18783b */ /* 0x000fe20000000200 */
[C---:B------:R-:W-:Y:S03]  /*ed00*/  HMMA.16816.F32 R12, R88.reuse, R14, RZ ;  /* 0x0000000e580c723c */ /* 0x040fe600000018ff */
[----:B------:R-:W-:Y:S04]  /*ed10*/  LDSM.16.M88.4 R8, [R155+0x5000] ;  /* 0x005000009b08783b */ /* 0x000fe80000000200 */
[----:B------:R-:W-:Y:S01]  /*ed20*/  LDSM.16.M88.4 R20, [R155+0x4800] ;  /* 0x004800009b14783b */ /* 0x000fe20000000200 */
[----:B--2---:R-:W-:Y:S03]  /*ed30*/  HMMA.16816.F32 R64, R88, R60, RZ ;  /* 0x0000003c5840723c */ /* 0x004fe600000018ff */
[----:B------:R-:W-:Y:S04]  /*ed40*/  LDSM.16.M88.4 R84, [R155+0x5800] ;  /* 0x005800009b54783b */ /* 0x000fe80000000200 */
[----:B------:R-:W-:Y:S01]  /*ed50*/  LDSM.16.M88.4 R96, [R162+0x2000] ;  /* 0x00200000a260783b */ /* 0x000fe20000000200 */
[----:B------:R-:W-:Y:S08]  /*ed60*/  HMMA.16816.F32 R16, R80, R4, R16 ;  /* 0x000000045010723c */ /* 0x000ff00000001810 */
[----:B------:R-:W-:Y:S08]  /*ed70*/  HMMA.16816.F32 R60, R88, R62, RZ ;  /* 0x0000003e583c723c */ /* 0x000ff000000018ff */
[----:B------:R-:W-:Y:S01]  /*ed80*/  HMMA.16816.F32 R12, R80, R6, R12 ;  /* 0x00000006500c723c */ /* 0x000fe2000000180c */
[----:B------:R-:W2:Y:S07]  /*ed90*/  LDSM.16.M88.4 R4, [R148] ;  /* 0x000000009404783b */ /* 0x000eae0000000200 */
[C---:B-----5:R-:W-:Y:S08]  /*eda0*/  HMMA.16816.F32 R72, R88.reuse, R68, RZ ;  /* 0x000000445848723c */ /* 0x060ff000000018ff */
[C---:B------:R-:W-:Y:S08]  /*edb0*/  HMMA.16816.F32 R48, R88.reuse, R76, RZ ;  /* 0x0000004c5830723c */ /* 0x040ff000000018ff */
[----:B------:R-:W-:Y:S08]  /*edc0*/  HMMA.16816.F32 R68, R88, R70, RZ ;  /* 0x000000465844723c */ /* 0x000ff000000018ff */
[----:B----4-:R-:W-:Y:S08]  /*edd0*/  HMMA.16816.F32 R16, R92, R28, R16 ;  /* 0x0000001c5c10723c */ /* 0x010ff00000001810 */
[----:B------:R-:W-:Y:S01]  /*ede0*/  HMMA.16816.F32 R88, R88, R78, RZ ;  /* 0x0000004e5858723c */ /* 0x000fe200000018ff */
[----:B------:R-:W-:Y:S07]  /*edf0*/  LDSM.16.M88.4 R76, [R148+0x800] ;  /* 0x00080000944c783b */ /* 0x000fee0000000200 */
[C---:B------:R-:W-:Y:S08]  /*ee00*/  HMMA.16816.F32 R64, R80.reuse, R32, R64 ;  /* 0x000000205040723c */ /* 0x040ff00000001840 */
[----:B------:R-:W-:Y:S01]  /*ee10*/  HMMA.16816.F32 R60, R80, R34, R60 ;  /* 0x00000022503c723c */ /* 0x000fe2000000183c */
[----:B------:R-:W4:Y:S07]  /*ee20*/  LDSM.16.M88.4 R32, [R161+0x6000] ;  /* 0x00600000a120783b */ /* 0x000f2e0000000200 */
[----:B------:R-:W-:Y:S01]  /*ee30*/  HMMA.16816.F32 R12, R92, R30, R12 ;  /* 0x0000001e5c0c723c */ /* 0x000fe2000000180c */
[----:B------:R-:W-:Y:S07]  /*ee40*/  LDSM.16.M88.4 R28, [R148+0x1800] ;  /* 0x00180000941c783b */ /* 0x000fee0000000200 */
[C---:B---3--:R-:W-:Y:S08]  /*ee50*/  HMMA.16816.F32 R72, R80.reuse, R36, R72 ;  /* 0x000000245048723c */ /* 0x048ff00000001848 */
[C---:B-1----:R-:W-:Y:S08]  /*ee60*/  HMMA.16816.F32 R48, R80.reuse, R108, R48 ;  /* 0x0000006c5030723c */ /* 0x042ff00000001830 */
[----:B------:R-:W-:Y:S01]  /*ee70*/  HMMA.16816.F32 R68, R80, R38, R68 ;  /* 0x000000265044723c */ /* 0x000fe20000001844 */
[----:B------:R-:W1:Y:S07]  /*ee80*/  LDSM.16.M88.4 R36, [R148+0x1000] ;  /* 0x001000009424783b */ /* 0x000e6e0000000200 */
[----:B--2---:R-:W-:Y:S08]  /*ee90*/  HMMA.16816.F32 R16, R24, R4, R16 ;  /* 0x000000041810723c */ /* 0x004ff00000001810 */
[----:B------:R-:W-:Y:S01]  /*eea0*/  HMMA.16816.F32 R80, R80, R110, R88 ;  /* 0x0000006e5050723c */ /* 0x000fe20000001858 */
[----:B------:R-:W-:Y:S04]  /*eeb0*/  LDSM.16.M88.4 R88, [R160+0x2000] ;  /* 0x00200000a058783b */ /* 0x000fe80000000200 */
[----:B------:R-:W-:Y:S03]  /*eec0*/  LDSM.16.M88.4 R108, [R161+0x7800] ;  /* 0x00780000a16c783b */ /* 0x000fe60000000200 */
[C---:B------:R-:W-:Y:S08]  /*eed0*/  HMMA.16816.F32 R64, R92.reuse, R8, R64 ;  /* 0x000000085c40723c */ /* 0x040ff00000001840 */
[----:B------:R-:W-:Y:S01]  /*eee0*/  HMMA.16816.F32 R60, R92, R10, R60 ;  /* 0x0000000a5c3c723c */ /* 0x000fe2000000183c */
[----:B------:R-:W-:Y:S07]  /*eef0*/  LDSM.16.M88.4 R8, [R161+0x7000] ;  /* 0x00700000a108783b */ /* 0x000fee0000000200 */
[----:B------:R-:W-:Y:S01]  /*ef00*/  HMMA.16816.F32 R12, R24, R6, R12 ;  /* 0x00000006180c723c */ /* 0x000fe2000000180c */
[----:B------:R-:W2:Y:S07]  /*ef10*/  LDSM.16.M88.4 R4, [R159+0x2000] ;  /* 0x002000009f04783b */ /* 0x000eae0000000200 */
[C---:B------:R-:W-:Y:S08]  /*ef20*/  HMMA.16816.F32 R72, R92.reuse, R20, R72 ;  /* 0x000000145c48723c */ /* 0x040ff00000001848 */
[C---:B------:R-:W-:Y:S08]  /*ef30*/  HMMA.16816.F32 R48, R92.reuse, R84, R48 ;  /* 0x000000545c30723c */ /* 0x040ff00000001830 */
[----:B------:R-:W-:Y:S01]  /*ef40*/  HMMA.16816.F32 R68, R92, R22, R68 ;  /* 0x000000165c44723c */ /* 0x000fe20000001844 */
[----:B------:R-:W3:Y:S07]  /*ef50*/  LDSM.16.M88.4 R20, [R161+0x6800] ;  /* 0x00680000a114783b */ /* 0x000eee0000000200 */
[----:B----4-:R-:W-:Y:S08]  /*ef60*/  HMMA.16816.F32 R16, R96, R32, R16 ;  /* 0x000000206010723c */ /* 0x010ff00000001810 */
[C---:B-1----:R-:W-:Y:S08]  /*ef70*/  HMMA.16816.F32 R64, R24.reuse, R36, R64 ;  /* 0x000000241840723c */ /* 0x042ff00000001840 */
[----:B------:R-:W-:Y:S01]  /*ef80*/  HMMA.16816.F32 R60, R24, R38, R60 ;  /* 0x00000026183c723c */ /* 0x000fe2000000183c */
[----:B------:R-:W-:Y:S07]  /*ef90*/  LDSM.16.M88.4 R36, [R158+0x2000] ;  /* 0x002000009e24783b */ /* 0x000fee0000000200 */
[----:B------:R-:W-:Y:S01]  /*efa0*/  HMMA.16816.F32 R12, R96, R34, R12 ;  /* 0x00000022600c723c */ /* 0x000fe2000000180c */
[----:B------:R-:W1:Y:S07]  /*efb0*/  LDSM.16.M88.4 R32, [R155+0x6000] ;  /* 0x006000009b20783b */ /* 0x000e6e0000000200 */
[C---:B------:R-:W-:Y:S08]  /*efc0*/  HMMA.16816.F32 R72, R24.reuse, R76, R72 ;  /* 0x0000004c1848723c */ /* 0x040ff00000001848 */
[----:B------:R-:W-:Y:S08]  /*efd0*/  HMMA.16816.F32 R48, R24, R28, R48 ;  /* 0x0000001c1830723c */ /* 0x000ff00000001830 */
[----:B------:R-:W-:Y:S01]  /*efe0*/  HMMA.16816.F32 R92, R92, R86, R80 ;  /* 0x000000565c5c723c */ /* 0x000fe20000001850 */
[----:B------:R-:W4:Y:S04]  /*eff0*/  LDSM.16.M88.4 R80, [R159+0x3000] ;  /* 0x003000009f50783b */ /* 0x000f280000000200 */
[----:B------:R-:W5:Y:S03]  /*f000*/  LDSM.16.M88.4 R84, [R159+0x2800] ;  /* 0x002800009f54783b */ /* 0x000f660000000200 */
        /* <DEDUP_REMOVED lines=8> */
[C---:B---3--:R-:W-:Y:S08]  /*f090*/  HMMA.16816.F32 R72, R96.reuse, R20, R72 ;  /* 0x000000146048723c */ /* 0x048ff00000001848 */
[----:B------:R-:W-:Y:S08]  /*f0a0*/  HMMA.16816.F32 R48, R96, R108, R48 ;  /* 0x0000006c6030723c */ /* 0x000ff00000001830 */
[----:B------:R-:W-:Y:S01]  /*f0b0*/  HMMA.16816.F32 R92, R24, R30, R92 ;  /* 0x0000001e185c723c */ /* 0x000fe2000000185c */
[----:B------:R-:W3:Y:S04]  /*f0c0*/  LDSM.16.M88.4 R24, [R155+0x7000] ;  /* 0x007000009b18783b */ /* 0x000ee80000000200 */
[----:B------:R-:W2:Y:S03]  /*f0d0*/  LDSM.16.M88.4 R28, [R155+0x6800] ;  /* 0x006800009b1c783b */ /* 0x000ea60000000200 */
[----:B------:R-:W-:Y:S01]  /*f0e0*/  HMMA.16816.F32 R68, R96, R22, R68 ;  /* 0x000000166044723c */ /* 0x000fe20000001844 */
[----:B------:R-:W2:Y:S07]  /*f0f0*/  LDSM.16.M88.4 R20, [R155+0x7800] ;  /* 0x007800009b14783b */ /* 0x000eae0000000200 */
[----:B-1----:R-:W-:Y:S08]  /*f100*/  HMMA.16816.F32 R16, R36, R32, R16 ;  /* 0x000000202410723c */ /* 0x002ff00000001810 */
[C---:B----4-:R-:W-:Y:S08]  /*f110*/  HMMA.16816.F32 R64, R88.reuse, R80, R64 ;  /* 0x000000505840723c */ /* 0x050ff00000001840 */
[C---:B------:R-:W-:Y:S08]  /*f120*/  HMMA.16816.F32 R60, R88.reuse, R82, R60 ;  /* 0x00000052583c723c */ /* 0x040ff0000000183c */
[C---:B-----5:R-:W-:Y:S08]  /*f130*/  HMMA.16816.F32 R72, R88.reuse, R84, R72 ;  /* 0x000000545848723c */ /* 0x060ff00000001848 */
[----:B------:R-:W-:Y:S08]  /*f140*/  HMMA.16816.F32 R48, R88, R76, R48 ;  /* 0x0000004c5830723c */ /* 0x000ff00000001830 */
[----:B------:R-:W-:Y:S01]  /*f150*/  HMMA.16816.F32 R32, R36, R34, R12 ;  /* 0x000000222420723c */ /* 0x000fe2000000180c */
[----:B------:R-:W1:Y:S07]  /*f160*/  LDSM.16.M88.4 R12, [R148+0x2800] ;  /* 0x00280000940c783b */ /* 0x000e6e0000000200 */
[----:B------:R-:W-:Y:S08]  /*f170*/  HMMA.16816.F32 R68, R88, R86, R68 ;  /* 0x000000565844723c */ /* 0x000ff00000001844 */
[----:B--2---:R-:W-:Y:S07]  /*f180*/  HMMA.16816.F32 R16, R4, R8, R16 ;  /* 0x000000080410723c */ /* 0x004fee0000001810 */
[----:B------:R-:W-:Y:S01]  /*f190*/  IADD3 R9, R52, 0x1, R177 ;  /* 0x0000000134097810 */ /* 0x000fe20007ffe0b1 */
[----:B------:R-:W-:Y:S03]  /*f1a0*/  HMMA.16816.F32 R92, R96, R110, R92 ;  /* 0x0000006e605c723c */ /* 0x000fe6000000185c */
[----:B------:R-:W-:-:S04]  /*f1b0*/  IADD3 R9, R54, R9, -R168 ;  /* 0x0000000936097210 */ /* 0x000fc80007ffe8a8 */
[----:B------:R-:W-:Y:S01]  /*f1c0*/  IADD3 R9, R9, c[0x0][0x2e8], RZ ;  /* 0x0000ba0009097a10 */ /* 0x000fe20007ffe0ff */
[----:B---3--:R-:W-:Y:S03]  /*f1d0*/  HMMA.16816.F32 R64, R36, R24, R64 ;  /* 0x000000182440723c */ /* 0x008fe60000001840 */
[----:B------:R-:W-:-:S04]  /*f1e0*/  IADD3 R103, R9, 0x8, RZ ;  /* 0x0000000809677810 */ /* 0x000fc80007ffe0ff */
[-C--:B------:R-:W-:Y:S01]  /*f1f0*/  IMNMX R103, R103, R54.reuse, PT ;  /* 0x0000003667677217 */ /* 0x080fe20003800200 */
[C---:B------:R-:W-:Y:S01]  /*f200*/  HMMA.16816.F32 R60, R36.reuse, R26, R60 ;  /* 0x0000001a243c723c */ /* 0x040fe2000000183c */
[----:B------:R-:W2:Y:S07]  /*f210*/  LDSM.16.M88.4 R24, [R148+0x3000] ;  /* 0x003000009418783b */ /* 0x000eae0000000200 */
[C---:B------:R-:W-:Y:S08]  /*f220*/  HMMA.16816.F32 R72, R36.reuse, R28, R72 ;  /* 0x0000001c2448723c */ /* 0x040ff00000001848 */
[----:B------:R-:W-:Y:S07]  /*f230*/  HMMA.16816.F32 R48, R36, R20, R48 ;  /* 0x000000142430723c */ /* 0x000fee0000001830 */
[----:B------:R-:W-:Y:S01]  /*f240*/  IMAD.IADD R21, R3, 0x1, R2 ;  /* 0x0000000103157824 */ /* 0x000fe200078e0202 */
[----:B------:R-:W-:Y:S01]  /*f250*/  HMMA.16816.F32 R32, R4, R10, R32 ;  /* 0x0000000a0420723c */ /* 0x000fe20000001820 */
[----:B------:R-:W-:-:S02]  /*f260*/  IMNMX R2, R9, R54, PT ;  /* 0x0000003609027217 */ /* 0x000fc40003800200 */
[----:B------:R-:W3:Y:S01]  /*f270*/  LDSM.16.M88.4 R8, [R148+0x3800] ;  /* 0x003800009408783b */ /* 0x000ee20000000200 */
[----:B------:R-:W-:Y:S01]  /*f280*/  IADD3 R20, R21, 0x1, RZ ;  /* 0x0000000115147810 */ /* 0x000fe20007ffe0ff */
[----:B------:R-:W-:-:S04]  /*f290*/  DEPBAR.LE SB0, 0x0 ;  /* 0x000080000000791a */ /* 0x000fc80000000000 */
[----:B------:R-:W-:Y:S01]  /*f2a0*/  HMMA.16816.F32 R68, R36, R30, R68 ;  /* 0x0000001e2444723c */ /* 0x000fe20000001844 */
[C---:B------:R-:W-:Y:S02]  /*f2b0*/  ISETP.GE.AND P1, PT, R20.reuse, R2, PT ;  /* 0x000000021400720c */ /* 0x040fe40003f26270 */
[----:B------:R-:W-:Y:S02]  /*f2c0*/  ISETP.GE.AND P6, PT, R20, R103, PT ;  /* 0x000000671400720c */ /* 0x000fe40003fc6270 */
[----:B------:R-:W-:Y:S02]  /*f2d0*/  FSEL R17, R17, -INF , !P1 ;  /* 0xff80000011117808 */ /* 0x000fe40004800000 */
[C---:B------:R-:W-:Y:S01]  /*f2e0*/  IADD3 R20, R21.reuse, 0x18, RZ ;  /* 0x0000001815147810 */ /* 0x040fe20007ffe0ff */
[----:B------:R-:W-:Y:S08]  /*f2f0*/  HMMA.16816.F32 R92, R88, R78, R92 ;  /* 0x0000004e585c723c */ /* 0x000ff0000000185c */
[C---:B-1----:R-:W-:Y:S07]  /*f300*/  HMMA.16816.F32 R72, R4.reuse, R12, R72 ;  /* 0x0000000c0448723c */ /* 0x042fee0000001848 */
[C---:B------:R-:W-:Y:S01]  /*f310*/  IADD3 R13, R21.reuse, 0x8, RZ ;  /* 0x00000008150d7810 */ /* 0x040fe20007ffe0ff */
[----:B------:R-:W-:Y:S01]  /*f320*/  HMMA.16816.F32 R68, R4, R14, R68 ;  /* 0x0000000e0444723c */ /* 0x000fe20000001844 */
[----:B------:R-:W-:-:S02]  /*f330*/  IADD3 R12, R21, 0x9, RZ ;  /* 0x00000009150c7810 */ /* 0x000fc40007ffe0ff */
[-C--:B------:R-:W-:Y:S02]  /*f340*/  ISETP.GE.AND P0, PT, R13, R2.reuse, PT ;  /* 0x000000020d00720c */ /* 0x080fe40003f06270 */
[C---:B------:R-:W-:Y:S02]  /*f350*/  ISETP.GE.AND P5, PT, R12.reuse, R2, PT ;  /* 0x000000020c00720c */ /* 0x040fe40003fa6270 */
[-C--:B------:R-:W-:Y:S01]  /*f360*/  ISETP.GE.AND P2, PT, R12, R103.reuse, PT ;  /* 0x000000670c00720c */ /* 0x080fe20003f46270 */
[----:B--2---:R-:W-:Y:S01]  /*f370*/  HMMA.16816.F32 R60, R4, R26, R60 ;  /* 0x0000001a043c723c */ /* 0x004fe2000000183c */
[----:B------:R-:W-:Y:S01]  /*f380*/  IADD3 R12, R21, 0x10, RZ ;  /* 0x00000010150c7810 */ /* 0x000fe20007ffe0ff */
[----:B------:R-:W-:Y:S01]  /*f390*/  BAR.SYNC.DEFER_BLOCKING 0x0 ;  /* 0x0000000000007b1d */ /* 0x000fe20000010000 */
[----:B------:R-:W-:Y:S02]  /*f3a0*/  ISETP.GE.AND P4, PT, R13, R103, PT ;  /* 0x000000670d00720c */ /* 0x000fe40003f86270 */
[----:B------:R-:W-:-:S02]  /*f3b0*/  IADD3 R14, R21, 0x11, RZ ;  /* 0x00000011150e7810 */ /* 0x000fc40007ffe0ff */
[----:B------:R-:W-:Y:S01]  /*f3c0*/  FSEL R13, R32, -INF , !P0 ;  /* 0xff800000200d7808 */ /* 0x000fe20004000000 */
[----:B------:R-:W-:Y:S01]  /*f3d0*/  HMMA.16816.F32 R92, R36, R22, R92 ;  /* 0x00000016245c723c */ /* 0x000fe2000000185c */
[CC--:B------:R-:W-:Y:S02]  /*f3e0*/  ISETP.GE.AND P1, PT, R12.reuse, R2.reuse, PT ;  /* 0x000000020c00720c */ /* 0x0c0fe40003f26270 */
[----:B------:R-:W-:Y:S02]  /*f3f0*/  ISETP.GE.AND P0, PT, R12, R103, PT ;  /* 0x000000670c00720c */ /* 0x000fe40003f06270 */
[----:B------:R-:W-:Y:S02]  /*f400*/  FSEL R12, R34, -INF , !P4 ;  /* 0xff800000220c7808 */ /* 0x000fe40006000000 */
[----:B------:R-:W-:Y:S01]  /*f410*/  ISETP.GE.AND P4, PT, R14, R2, PT ;  /* 0x000000020e00720c */ /* 0x000fe20003f86270 */
[----:B---3--:R-:W-:Y:S01]  /*f420*/  HMMA.16816.F32 R48, R4, R8, R48 ;  /* 0x000000080430723c */ /* 0x008fe20000001830 */
[----:B------:R-:W-:-:S02]  /*f430*/  IADD3 R22, R21, 0x19, RZ ;  /* 0x0000001915167810 */ /* 0x000fc40007ffe0ff */
[----:B------:R-:W-:Y:S02]  /*f440*/  FSEL R33, R33, -INF , !P5 ;  /* 0xff80000021217808 */ /* 0x000fe40006800000 */
[----:B------:R-:W-:Y:S02]  /*f450*/  ISETP.GE.AND P5, PT, R14, R103, PT ;  /* 0x000000670e00720c */ /* 0x000fe40003fa6270 */
[----:B------:R-:W-:Y:S01]  /*f460*/  FSEL R14, R35, -INF , !P2 ;  /* 0xff800000230e7808 */ /* 0x000fe20005000000 */
[----:B------:R-:W-:Y:S01]  /*f470*/  HMMA.16816.F32 R64, R4, R24, R64 ;  /* 0x000000180440723c */ /* 0x000fe20000001840 */
[----:B------:R-:W-:Y:S02]  /*f480*/  FSEL R74, R74, -INF , !P0 ;  /* 0xff8000004a4a7808 */ /* 0x000fe40004000000 */
[----:B------:R-:W-:Y:S02]  /*f490*/  FSEL R73, R73, -INF , !P4 ;  /* 0xff80000049497808 */ /* 0x000fe40006000000 */
[----:B------:R-:W-:-:S02]  /*f4a0*/  ISETP.GE.AND P2, PT, R20, R2, PT ;  /* 0x000000021400720c */ /* 0x000fc40003f46270 */
[C---:B------:R-:W-:Y:S01]  /*f4b0*/  ISETP.GE.AND P0, PT, R22.reuse, R2, PT ;  /* 0x000000021600720c */ /* 0x040fe20003f06270 */
[----:B------:R-:W-:Y:S01]  /*f4c0*/  HMMA.16816.F32 R92, R4, R10, R92 ;  /* 0x0000000a045c723c */ /* 0x000fe2000000185c */
[-C--:B------:R-:W-:Y:S02]  /*f4d0*/  ISETP.GE.AND P4, PT, R22, R103.reuse, PT ;  /* 0x000000671600720c */ /* 0x080fe40003f86270 */
[----:B------:R-:W-:Y:S02]  /*f4e0*/  IADD3 R22, R21, 0x20, RZ ;  /* 0x0000002015167810 */ /* 0x000fe40007ffe0ff */
[----:B------:R-:W-:Y:S02]  /*f4f0*/  FSEL R15, R72, -INF , !P1 ;  /* 0xff800000480f7808 */ /* 0x000fe40004800000 */
[----:B------:R-:W-:Y:S02]  /*f500*/  ISETP.GE.AND P1, PT, R20, R103, PT ;  /* 0x000000671400720c */ /* 0x000fe40003f26270 */
[----:B------:R-:W-:-:S02]  /*f510*/  FSEL R20, R75, -INF , !P5 ;  /* 0xff8000004b147808 */ /* 0x000fc40006800000 */
[----:B------:R-:W-:Y:S02]  /*f520*/  FSEL R23, R68, -INF , !P2 ;  /* 0xff80000044177808 */ /* 0x000fe40005000000 */
[CC--:B------:R-:W-:Y:S02]  /*f530*/  ISETP.GE.AND P5, PT, R22.reuse, R2.reuse, PT ;  /* 0x000000021600720c */ /* 0x0c0fe40003fa6270 */
[----:B------:R-:W-:Y:S02]  /*f540*/  ISETP.GE.AND P2, PT, R22, R103, PT ;  /* 0x000000671600720c */ /* 0x000fe40003f46270 */
[----:B------:R-:W-:Y:S02]  /*f550*/  IADD3 R22, R21, 0x28, RZ ;  /* 0x0000002815167810 */ /* 0x000fe40007ffe0ff */
[----:B------:R-:W-:Y:S02]  /*f560*/  FSEL R8, R71, -INF , !P4 ;  /* 0xff80000047087808 */ /* 0x000fe40006000000 */
[----:B------:R-:W-:-:S02]  /*f570*/  ISETP.GE.AND P4, PT, R22, R2, PT ;  /* 0x000000021600720c */ /* 0x000fc40003f86270 */
[----:B------:R-:W-:Y:S02]  /*f580*/  IADD3 R9, R21, 0x30, RZ ;  /* 0x0000003015097810 */ /* 0x000fe40007ffe0ff */
[----:B------:R-:W-:Y:S02]  /*f590*/  FSEL R135, R60, -INF , !P4 ;  /* 0xff8000003c877808 */ /* 0x000fe40006000000 */
[----:B------:R-:W-:Y:S02]  /*f5a0*/  ISETP.GE.AND P4, PT, R9, R103, PT ;  /* 0x000000670900720c */ /* 0x000fe40003f86270 */
[----:B------:R-:W-:Y:S02]  /*f5b0*/  IADD3 R24, R21, 0x21, RZ ;  /* 0x0000002115187810 */ /* 0x000fe40007ffe0ff */
[----:B------:R-:W-:Y:S02]  /*f5c0*/  FSEL R122, R50, -INF , !P4 ;  /* 0xff800000327a7808 */ /* 0x000fe40006000000 */
[----:B------:R-:W-:-:S02]  /*f5d0*/  FSEL R69, R69, -INF , !P0 ;  /* 0xff80000045457808 */ /* 0x000fc40004000000 */
[-C--:B------:R-:W-:Y:S02]  /*f5e0*/  ISETP.GE.AND P4, PT, R21, R103.reuse, PT ;  /* 0x000000671500720c */ /* 0x080fe40003f86270 */
[----:B------:R-:W-:Y:S02]  /*f5f0*/  ISETP.GE.AND P0, PT, R24, R103, PT ;  /* 0x000000671800720c */ /* 0x000fe40003f06270 */
[----:B------:R-:W-:Y:S02]  /*f600*/  FSEL R18, R18, -INF , !P4 ;  /* 0xff80000012127808 */ /* 0x000fe40006000000 */
[----:B------:R-:W-:Y:S02]  /*f610*/  FSEL R70, R70, -INF , !P1 ;  /* 0xff80000046467808 */ /* 0x000fe40004800000 */
[----:B------:R-:W-:Y:S02]  /*f620*/  FSEL R127, R64, -INF , !P5 ;  /* 0xff800000407f7808 */ /* 0x000fe40006800000 */
[----:B------:R-:W-:-:S02]  /*f630*/  FSEL R134, R67, -INF , !P0 ;  /* 0xff80000043867808 */ /* 0x000fc40004000000 */
[----:B------:R-:W-:Y:S02]  /*f640*/  ISETP.GT.AND P4, PT, R176, R163, PT ;  /* 0x000000a3b000720c */ /* 0x000fe40003f84270 */
[-C--:B------:R-:W-:Y:S02]  /*f650*/  ISETP.GE.AND P1, PT, R24, R2.reuse, PT ;  /* 0x000000021800720c */ /* 0x080fe40003f26270 */
[----:B------:R-:W-:Y:S02]  /*f660*/  ISETP.GE.AND P5, PT, R22, R103, PT ;  /* 0x000000671600720c */ /* 0x000fe40003fa6270 */
        /* <DEDUP_REMOVED lines=9> */
[----:B------:R-:W-:Y:S02]  /*f700*/  IADD3 R5, R21, 0x38, RZ ;  /* 0x0000003815057810 */ /* 0x000fe40007ffe0ff */
[-C--:B------:R-:W-:Y:S02]  /*f710*/  ISETP.GE.AND P5, PT, R9, R2.reuse, PT ;  /* 0x000000020900720c */ /* 0x080fe40003fa6270 */
[C---:B------:R-:W-:Y:S02]  /*f720*/  ISETP.GE.AND P0, PT, R21.reuse, R2, PT ;  /* 0x000000021500720c */ /* 0x040fe40003f06270 */
[----:B------:R-:W-:Y:S02]  /*f730*/  IADD3 R21, R21, 0x39, RZ ;  /* 0x0000003915157810 */ /* 0x000fe40007ffe0ff */
        /* <DEDUP_REMOVED lines=17> */
[----:B------:R-:W-:Y:S02]  /*f850*/  IABS R5, c[0x0][0x2d0] ;  /* 0x0000b40000057a13 */ /* 0x000fe40000000000 */
[C---:B------:R-:W-:Y:S02]  /*f860*/  IADD3 R19, R3.reuse, -0x40, RZ ;  /* 0xffffffc003137810 */ /* 0x040fe40007ffe0ff */
[----:B------:R-:W1:Y:S01]  /*f870*/  I2F.RP R21, R5 ;  /* 0x0000000500157306 */ /* 0x000e620000209400 */
        /* <DEDUP_REMOVED lines=39> */
[----:B------:R-:W-:Y:S01]  /*faf0*/  MOV R6, 0x40 ;  /* 0x0000004000067802 */ /* 0x000fe20000000f00 */
[----:B------:R-:W-:-:S04]  /*fb00*/  IMAD.IADD R3, R3, 0x1, -R5 ;  /* 0x0000000103037824 */ /* 0x000fc800078e0a05 */
[----:B------:R-:W-:-:S05]  /*fb10*/  IMAD R6, R3, c[0x0][0x2d0], -R6 ;  /* 0x0000b40003067a24 */ /* 0x000fca00078e0a06 */
        /* <DEDUP_REMOVED lines=9> */
[----:B------:R-:W-:-:S05]  /*fbb0*/  IMAD R6, R7, c[0x0][0x184], R6 ;  /* 0x0000610007067a24 */ /* 0x000fca00078e0206 */
[----:B------:R-:W-:Y:S01]  /*fbc0*/  IADD3 R3, R11, R6, RZ ;  /* 0x000000060b037210 */ /* 0x000fe20007ffe0ff */
[----:B------:R-:W-:Y:S01]  /*fbd0*/  IMAD.MOV.U32 R6, RZ, RZ, R10 ;  /* 0x000000ffff067224 */ /* 0x000fe200078e000a */
[----:B------:R-:W-:Y:S05]  /*fbe0*/  BRA `(.L_x_6166) ;  /* 0x0000003000007947 */ /* 0x000fea0003800000 */
.L_x_6165:
[----:B------:R-:W-:-:S05]  /*fbf0*/  IMAD.MOV.U32 R6, RZ, RZ, c[0x0][0x198] ;  /* 0x00006600ff067624 */ /* 0x000fca00078e00ff */
[----:B------:R-:W-:-:S04]  /*fc00*/  LEA R6, -R6, RZ, 0x6 ;  /* 0x000000ff06067211 */ /* 0x000fc800078e31ff */
[----:B------:R-:W-:Y:S02]  /*fc10*/  SHF.R.S32.HI R3, RZ, 0x1f, R6 ;  /* 0x0000001fff037819 */ /* 0x000fe40000011406 */
.L_x_6166:
        /* <DEDUP_REMOVED lines=15> */
[----:B------:R-:W-:-:S02]  /*fd10*/  @P0 IADD3 R10, P2, R22, R132, RZ ;  /* 0x00000084160a0210 */ /* 0x000fc40007f5e0ff */
[C---:B------:R-:W-:Y:S01]  /*fd20*/  @P6 LEA R24, P5, R22.reuse, R174, 0x1 ;  /* 0x000000ae16186211 */ /* 0x040fe200078a08ff */
[----:B------:R-:W-:Y:S01]  /*fd30*/  @!PT LDS RZ, [RZ] ;  /* 0x00000000fffff984 */ /* 0x000fe20000000800 */
[----:B------:R-:W-:Y:S01]  /*fd40*/  @!PT LDS RZ, [RZ] ;  /* 0x00000000fffff984 */ /* 0x000fe20000000800 */
[----:B------:R-:W-:Y:S01]  /*fd50*/  @!PT LDS RZ, [RZ] ;  /* 0x00000000fffff984 */ /* 0x000fe20000000800 */
[----:B------:R1:W-:Y:S01]  /*fd60*/  @P0 LDGSTS.E.BYPASS.LTC128B.128 [R172+0x6000], [R26.64+0x80] ;  /* 0x060000801aac0fae */ /* 0x0003e2000b901d46 */
[----:B------:R-:W-:Y:S01]  /*fd70*/  IADD3 R6, P1, R165, R22, RZ ;  /* 0x00000016a5067210 */ /* 0x000fe20007f3e0ff */
[----:B------:R-:W-:Y:S01]  /*fd80*/  @P0 IMAD.X R5, R3, 0x1, R131, P2 ;  /* 0x0000000103050824 */ /* 0x000fe200010e0683 */
[--C-:B------:R-:W-:Y:S01]  /*fd90*/  @P6 LEA.HI.X R25, R22, R175, R3.reuse, 0x1, P5 ;  /* 0x000000af16196211 */ /* 0x100fe200028f0c03 */
[----:B------:R1:W-:Y:S01]  /*fda0*/  @!P0 STS.128 [R172+0x6000], RZ ;  /* 0x006000ffac008388 */ /* 0x0003e20000000c00 */
[----:B------:R-:W-:Y:S01]  /*fdb0*/  @P0 LEA R30, P2, R10, c[0x0][0x168], 0x1 ;  /* 0x00005a000a1e0a11 */ /* 0x000fe200078408ff */
[----:B------:R-:W-:Y:S01]  /*fdc0*/  IMAD.X R3, R164, 0x1, R3, P1 ;  /* 0x00000001a4037824 */ /* 0x000fe200008e0603 */
[----:B------:R-:W-:Y:S01]  /*fdd0*/  @P0 IADD3 R7, P1, R6, R132, RZ ;  /* 0x0000008406070210 */ /* 0x000fe20007f3e0ff */
[----:B------:R-:W-:Y:S01]  /*fde0*/  @!PT LDS RZ, [RZ] ;  /* 0x00000000fffff984 */ /* 0x000fe20000000800 */
[----:B------:R-:W-:Y:S01]  /*fdf0*/  @!PT LDS RZ, [RZ] ;  /* 0x00000000fffff984 */ /* 0x000fe20000000800 */
[----:B------:R-:W-:Y:S01]  /*fe00*/  @!PT LDS RZ, [RZ] ;  /* 0x00000000fffff984 */ /* 0x000fe20000000800 */
[----:B------:R1:W-:Y:S01]  /*fe10*/  @P6 LDGSTS.E.BYPASS.LTC128B.128 [R172+0x4800], [R24.64] ;  /* 0x0480000018ac6fae */ /* 0x0003e2000b901d46 */
[----:B------:R-:W-:-:S02]  /*fe20*/  @P0 LEA.HI.X R31, R10, c[0x0][0x16c], R5, 0x1, P2 ;  /* 0x00005b000a1f0a11 */ /* 0x000fc400010f0c05 */
[----:B------:R-:W-:Y:S01]  /*fe30*/  @P0 LEA R34, P2, R7, c[0x0][0x168], 0x1 ;  /* 0x00005a0007220a11 */ /* 0x000fe200078408ff */
[----:B------:R-:W-:Y:S01]  /*fe40*/  @P0 IMAD.X R10, R3, 0x1, R131, P1 ;  /* 0x00000001030a0824 */ /* 0x000fe200008e0683 */
[----:B------:R-:W-:Y:S01]  /*fe50*/  IADD3 R5, P1, R165, R6, RZ ;  /* 0x00000006a5057210 */ /* 0x000fe20007f3e0ff */
[----:B------:R1:W-:Y:S01]  /*fe60*/  @!P6 STS.128 [R172+0x4800], RZ ;  /* 0x004800ffac00e388 */ /* 0x0003e20000000c00 */
[----:B------:R-:W-:Y:S02]  /*fe70*/  @P6 LEA R36, P5, R6, R174, 0x1 ;  /* 0x000000ae06246211 */ /* 0x000fe400078a08ff */
[----:B------:R-:W-:Y:S01]  /*fe80*/  @P0 LEA.HI.X R35, R7, c[0x0][0x16c], R10, 0x1, P2 ;  /* 0x00005b0007230a11 */ /* 0x000fe200010f0c0a */
[--C-:B------:R-:W-:Y:S01]  /*fe90*/  IMAD.X R130, R164, 0x1, R3.reuse, P1 ;  /* 0x00000001a4827824 */ /* 0x100fe200008e0603 */
[----:B------:R-:W-:Y:S01]  /*fea0*/  @P0 IADD3 R132, P1, R5, R132, RZ ;  /* 0x0000008405840210 */ /* 0x000fe20007f3e0ff */
[----:B------:R-:W-:Y:S01]  /*feb0*/  @!PT LDS RZ, [RZ] ;  /* 0x00000000fffff984 */ /* 0x000fe20000000800 */
[----:B------:R-:W-:Y:S01]  /*fec0*/  @!PT LDS RZ, [RZ] ;  /* 0x00000000fffff984 */ /* 0x000fe20000000800 */
[----:B------:R-:W-:Y:S01]  /*fed0*/  @!PT LDS RZ, [RZ] ;  /* 0x00000000fffff984 */ /* 0x000fe20000000800 */
[----:B------:R1:W-:Y:S01]  /*fee0*/  @P0 LDGSTS.E.BYPASS.LTC128B.128 [R172+0x6800], [R30.64+0x80] ;  /* 0x068000801eac0fae */ /* 0x0003e2000b901d46 */
[----:B------:R-:W-:-:S02]  /*fef0*/  @P6 LEA.HI.X R37, R6, R175, R3, 0x1, P5 ;  /* 0x000000af06256211 */ /* 0x000fc400028f0c03 */
[C---:B------:R-:W-:Y:S01]  /*ff00*/  @P6 LEA R6, P2, R5.reuse, R174, 0x1 ;  /* 0x000000ae05066211 */ /* 0x040fe200078408ff */
[----:B------:R-:W-:Y:S01]  /*ff10*/  @P0 IMAD.X R131, R130, 0x1, R131, P1 ;  /* 0x0000000182830824 */ /* 0x000fe200008e0683 */
[C---:B------:R-:W-:Y:S01]  /*ff20*/  @P0 LEA R10, P1, R132.reuse, c[0x0][0x168], 0x1 ;  /* 0x00005a00840a0a11 */ /* 0x040fe200078208ff */
[----:B------:R1:W-:Y:S01]  /*ff30*/  @!P0 STS.128 [R172+0x6800], RZ ;  /* 0x006800ffac008388 */ /* 0x0003e20000000c00 */
[----:B------:R-:W-:Y:S01]  /*ff40*/  @P6 LEA.HI.X R7, R5, R175, R130, 0x1, P2 ;  /* 0x000000af05076211 */ /* 0x000fe200010f0c82 */
[----:B------:R-:W-:Y:S01]  /*ff50*/  IMAD.MOV.U32 R174, RZ, RZ, R28 ;  /* 0x000000ffffae7224 */ /* 0x000fe200078e001c */
[----:B------:R-:W-:Y:S01]  /*ff60*/  @P0 LEA.HI.X R11, R132, c[0x0][0x16c], R131, 0x1, P1 ;  /* 0x00005b00840b0a11 */ /* 0x000fe200008f0c83 */
[----:B------:R-:W-:Y:S01]  /*ff70*/  @!PT LDS RZ, [RZ] ;  /* 0x00000000fffff984 */ /* 0x000fe20000000800 */
[----:B------:R-:W-:Y:S01]  /*ff80*/  @!PT LDS RZ, [RZ] ;  /* 0x00000000fffff984 */ /* 0x000fe20000000800 */
[----:B------:R-:W-:Y:S01]  /*ff90*/  @!PT LDS RZ, [RZ] ;  /* 0x00000000fffff984 */ /* 0x000fe20000000800 */
[----:B------:R1:W-:Y:S01]  /*ffa0*/  @P6 LDGSTS.E.BYPASS.LTC128B.128 [R172+0x5000], [R36.64] ;  /* 0x0500000024ac6fae */ /* 0x0003e2000b901d46 */
[----:B------:R-:W-:-:S03]  /*ffb0*/  IMAD.MOV.U32 R175, RZ, RZ, R29 ;  /* 0x000000ffffaf7224 */ /* 0x000fc600078e001d */
        /* <DEDUP_REMOVED lines=17> */
.L_x_6164:
        /* <DEDUP_REMOVED lines=47> */
[----:B------:R-:W-:Y:S01]  /*103c0*/  LDSM.16.MT88.4 R24, [R152+0x8800] ;  /* 0x008800009818783b */ /* 0x000fe20000004200 */
[----:B-1----:R-:W-:-:S02]  /*103d0*/  FMNMX.FTZ R100, R3, R100, !PT ;  /* 0x0000006403647209 */ /* 0x002fc40007810000 */
        /* <DEDUP_REMOVED lines=13> */
[--C-:B------:R-:W-:Y:S01]  /*104b0*/  FFMA.FTZ R112, R4, c[0x0][0x23c], -R119.reuse ;  /* 0x00008f0004707a23 */ /* 0x100fe20000010877 */
[----:B------:R-:W-:Y:S01]  /*104c0*/  LDSM.16.MT88.4 R16, [R156+0xa800] ;  /* 0x00a800009c10783b */ /* 0x000fe20000004200 */
[----:B------:R-:W-:-:S02]  /*104d0*/  FFMA.FTZ R113, R12, c[0x0][0x23c], -R119 ;  /* 0x00008f000c717a23 */ /* 0x000fc40000010877 */
[----:B------:R-:W-:Y:S01]  /*104e0*/  FFMA.FTZ R110, R14, c[0x0][0x23c], -R119 ;  /* 0x00008f000e6e7a23 */ /* 0x000fe20000010877 */
[----:B------:R-:W1:Y:S01]  /*104f0*/  MUFU.EX2 R114, R114 ;  /* 0x0000007200727308 */ /* 0x000e620000000800 */
[--C-:B------:R-:W-:Y:S02]  /*10500*/  FFMA.FTZ R107, R15, c[0x0][0x23c], -R126.reuse ;  /* 0x00008f000f6b7a23 */ /* 0x100fe4000001087e */
[----:B------:R-:W-:Y:S01]  /*10510*/  LDSM.16.MT88.4 R12, [R156+0x8800] ;  /* 0x008800009c0c783b */ /* 0x000fe20000004200 */
[--C-:B------:R-:W-:Y:S02]  /*10520*/  FFMA.FTZ R34, R73, c[0x0][0x23c], -R126.reuse ;  /* 0x00008f0049227a23 */ /* 0x100fe4000001087e */
[--C-:B------:R-:W-:Y:S02]  /*10530*/  FFMA.FTZ R33, R23, c[0x0][0x23c], -R126.reuse ;  /* 0x00008f0017217a23 */ /* 0x100fe4000001087e */
[----:B------:R-:W-:Y:S01]  /*10540*/  MUFU.EX2 R111, R111 ;  /* 0x0000006f006f7308 */ /* 0x000fe20000000800 */
[----:B------:R-:W-:-:S02]  /*10550*/  FFMA.FTZ R32, R69, c[0x0][0x23c], -R126 ;  /* 0x00008f0045207a23 */ /* 0x000fc4000001087e */
[--C-:B------:R-:W-:Y:S02]  /*10560*/  FFMA.FTZ R109, R74, c[0x0][0x23c], -R119.reuse ;  /* 0x00008f004a6d7a23 */ /* 0x100fe40000010877 */
[--C-:B------:R-:W-:Y:S02]  /*10570*/  FFMA.FTZ R106, R20, c[0x0][0x23c], -R119.reuse ;  /* 0x00008f00146a7a23 */ /* 0x100fe40000010877 */
[--C-:B------:R-:W-:Y:S01]  /*10580*/  FFMA.FTZ R35, R70, c[0x0][0x23c], -R119.reuse ;  /* 0x00008f0046237a23 */ /* 0x100fe20000010877 */
[----:B------:R-:W2:Y:S01]  /*10590*/  MUFU.EX2 R108, R108 ;  /* 0x0000006c006c7308 */ /* 0x000ea20000000800 */
[----:B-1----:R-:W-:Y:S01]  /*105a0*/  F2FP.PACK_AB R84, R114, R117 ;  /* 0x000000757254723e */ /* 0x002fe200000000ff */
[--C-:B------:R-:W-:Y:S01]  /*105b0*/  FFMA.FTZ R0, R8, c[0x0][0x23c], -R119.reuse ;  /* 0x00008f0008007a23 */ /* 0x100fe20000010877 */
[----:B------:R-:W1:Y:S01]  /*105c0*/  LDSM.16.MT88.4 R68, [R156+0xa000] ;  /* 0x00a000009c44783b */ /* 0x000e620000004200 */
[--C-:B------:R-:W-:Y:S02]  /*105d0*/  FFMA.FTZ R123, R123, c[0x0][0x23c], -R126.reuse ;  /* 0x00008f007b7b7a23 */ /* 0x100fe4000001087e */
[----:B------:R-:W-:Y:S01]  /*105e0*/  FFMA.FTZ R124, R124, c[0x0][0x23c], -R126 ;  /* 0x00008f007c7c7a23 */ /* 0x000fe2000001087e */
[----:B------:R-:W3:Y:S01]  /*105f0*/  LDSM.16.MT88.4 R8, [R154+0x8800] ;  /* 0x008800009a08783b */ /* 0x000ee20000004200 */
[----:B------:R-:W-:Y:S01]  /*10600*/  MUFU.EX2 R115, R115 ;  /* 0x0000007300737308 */ /* 0x000fe20000000800 */
[----:B------:R-:W-:-:S02]  /*10610*/  FFMA.FTZ R122, R122, c[0x0][0x23c], -R119 ;  /* 0x00008f007a7a7a23 */ /* 0x000fc40000010877 */
[----:B------:R-:W-:Y:S01]  /*10620*/  LDSM.16.MT88.4 R20, [R152+0xa000] ;  /* 0x00a000009814783b */ /* 0x000fe20000004200 */
[--C-:B------:R-:W-:Y:S02]  /*10630*/  FFMA.FTZ R118, R118, c[0x0][0x23c], -R119.reuse ;  /* 0x00008f0076767a23 */ /* 0x100fe40000010877 */
[----:B------:R-:W-:Y:S02]  /*10640*/  FFMA.FTZ R179, R116, c[0x0][0x23c], -R119 ;  /* 0x00008f0074b37a23 */ /* 0x000fe40000010877 */
[----:B------:R-:W4:Y:S01]  /*10650*/  MUFU.EX2 R112, R112 ;  /* 0x0000007000707308 */ /* 0x000f220000000800 */
[----:B--2---:R-:W-:Y:S01]  /*10660*/  F2FP.PACK_AB R86, R108, R111 ;  /* 0x0000006f6c56723e */ /* 0x004fe200000000ff */
[----:B------:R-:W-:-:S04]  /*10670*/  FADD.FTZ R114, R117, R114 ;  /* 0x0000007275727221 */ /* 0x000fc80000010000 */
[----:B------:R-:W-:Y:S02]  /*10680*/  FADD.FTZ R111, R111, R114 ;  /* 0x000000726f6f7221 */ /* 0x000fe40000010000 */
[----:B------:R-:W-:Y:S02]  /*10690*/  MUFU.EX2 R113, R113 ;  /* 0x0000007100717308 */ /* 0x000fe40000000800 */
[----:B------:R-:W-:-:S06]  /*106a0*/  FADD.FTZ R108, R108, R111 ;  /* 0x0000006f6c6c7221 */ /* 0x000fcc0000010000 */
[----:B------:R-:W2:Y:S01]  /*106b0*/  MUFU.EX2 R110, R110 ;  /* 0x0000006e006e7308 */ /* 0x000ea20000000800 */
[----:B----4-:R-:W-:Y:S01]  /*106c0*/  F2FP.PACK_AB R85, R112, R115 ;  /* 0x000000737055723e */ /* 0x010fe200000000ff */
[----:B------:R-:W-:-:S06]  /*106d0*/  FADD.FTZ R112, R115, R112 ;  /* 0x0000007073707221 */ /* 0x000fcc0000010000 */
[----:B------:R-:W-:Y:S01]  /*106e0*/  MUFU.EX2 R107, R107 ;  /* 0x0000006b006b7308 */ /* 0x000fe20000000800 */
[----:B--2---:R-:W-:-:S07]  /*106f0*/  F2FP.PACK_AB R87, R110, R113 ;  /* 0x000000716e57723e */ /* 0x004fce00000000ff */
        /* <DEDUP_REMOVED lines=14> */
[----:B----4-:R-:W-:Y:S01]  /*107e0*/  F2FP.PACK_AB R6, R32, R33 ;  /* 0x000000212006723e */ /* 0x010fe200000000ff */
[----:B------:R-:W-:-:S04]  /*107f0*/  FADD.FTZ R33, R33, R34 ;  /* 0x0000002221217221 */ /* 0x000fc80000010000 */
[C---:B------:R-:W-:Y:S01]  /*10800*/  HMMA.16816.F32 R40, R84.reuse, R44, RZ ;  /* 0x0000002c5428723c */ /* 0x040fe200000018ff */
[----:B------:R-:W-:Y:S01]  /*10810*/  FADD.FTZ R32, R32, R33 ;  /* 0x0000002120207221 */ /* 0x000fe20000010000 */
        /* <DEDUP_REMOVED lines=12> */
[----:B-1----:R-:W-:Y:S01]  /*108e0*/  HMMA.16816.F32 R64, R84, R68, RZ ;  /* 0x000000445440723c */ /* 0x002fe200000018ff */
[----:B------:R-:W-:Y:S01]  /*108f0*/  FADD.FTZ R0, R0, R35 ;  /* 0x0000002300007221 */ /* 0x000fe20000010000 */
[----:B------:R-:W-:Y:S06]  /*10900*/  MUFU.EX2 R122, R122 ;  /* 0x0000007a007a7308 */ /* 0x000fec0000000800 */
[C---:B------:R-:W-:Y:S02]  /*10910*/  HMMA.16816.F32 R96, R4.reuse, R12, R96 ;  /* 0x0000000c0460723c */ /* 0x040fe40000001860 */
[----:B------:R-:W-:Y:S06]  /*10920*/  MUFU.EX2 R118, R118 ;  /* 0x0000007600767308 */ /* 0x000fec0000000800 */
[C---:B------:R-:W-:Y:S01]  /*10930*/  HMMA.16816.F32 R36, R4.reuse, R14, R36 ;  /* 0x0000000e0424723c */ /* 0x040fe20000001824 */
[----:B------:R-:W1:Y:S01]  /*10940*/  LDSM.16.MT88.4 R12, [R154+0xa800] ;  /* 0x00a800009a0c783b */ /* 0x000e620000004200 */
[----:B------:R-:W-:Y:S06]  /*10950*/  MUFU.EX2 R179, R179 ;  /* 0x000000b300b37308 */ /* 0x000fec0000000800 */
[C---:B---3--:R-:W-:Y:S08]  /*10960*/  HMMA.16816.F32 R40, R4.reuse, R8, R40 ;  /* 0x000000080428723c */ /* 0x048ff00000001828 */
[----:B------:R-:W-:Y:S01]  /*10970*/  HMMA.16816.F32 R44, R4, R10, R44 ;  /* 0x0000000a042c723c */ /* 0x000fe2000000182c */
[----:B------:R-:W2:Y:S07]  /*10980*/  LDSM.16.MT88.4 R8, [R153+0xa800] ;  /* 0x00a800009908783b */ /* 0x000eae0000004200 */
[C---:B------:R-:W-:Y:S08]  /*10990*/  HMMA.16816.F32 R76, R84.reuse, R80, RZ ;  /* 0x00000050544c723c */ /* 0x040ff000000018ff */
[C---:B------:R-:W-:Y:S08]  /*109a0*/  HMMA.16816.F32 R52, R84.reuse, R54, RZ ;  /* 0x000000365434723c */ /* 0x040ff000000018ff */
[----:B------:R-:W-:Y:S08]  /*109b0*/  HMMA.16816.F32 R60, R84, R62, RZ ;  /* 0x0000003e543c723c */ /* 0x000ff000000018ff */
[C---:B-1----:R-:W-:Y:S08]  /*109c0*/  HMMA.16816.F32 R72, R4.reuse, R12, R72 ;  /* 0x0000000c0448723c */ /* 0x042ff00000001848 */
[----:B------:R-:W-:Y:S01]  /*109d0*/  HMMA.16816.F32 R92, R4, R14, R92 ;  /* 0x0000000e045c723c */ /* 0x000fe2000000185c */
[----:B------:R-:W1:Y:S07]  /*109e0*/  LDSM.16.MT88.4 R12, [R152+0xa800] ;  /* 0x00a80000980c783b */ /* 0x000e6e0000004200 */
[C---:B------:R-:W-:Y:S08]  /*109f0*/  HMMA.16816.F32 R68, R84.reuse, R70, RZ ;  /* 0x000000465444723c */ /* 0x040ff000000018ff */
[C---:B------:R-:W-:Y:S08]  /*10a00*/  HMMA.16816.F32 R80, R84.reuse, R82, RZ ;  /* 0x000000525450723c */ /* 0x040ff000000018ff */
[C---:B------:R-:W-:Y:S08]  /*10a10*/  HMMA.16816.F32 R88, R84.reuse, R20, RZ ;  /* 0x000000145458723c */ /* 0x040ff000000018ff */
[----:B------:R-:W-:Y:S01]  /*10a20*/  HMMA.16816.F32 R84, R84, R22, RZ ;  /* 0x000000165454723c */ /* 0x000fe200000018ff */
[----:B------:R-:W-:Y:S07]  /*10a30*/  LDSM.16.MT88.4 R20, [R153+0x9000] ;  /* 0x009000009914783b */ /* 0x000fee0000004200 */
[C---:B--2---:R-:W-:Y:S08]  /*10a40*/  HMMA.16816.F32 R76, R4.reuse, R8, R76 ;  /* 0x00000008044c723c */ /* 0x044ff0000000184c */
[C---:B-1----:R-:W-:Y:S08]  /*10a50*/  HMMA.16816.F32 R88, R4.reuse, R12, R88 ;  /* 0x0000000c0458723c */ /* 0x042ff00000001858 */
[C---:B------:R-:W-:Y:S01]  /*10a60*/  HMMA.16816.F32 R84, R4.reuse, R14, R84 ;  /* 0x0000000e0454723c */ /* 0x040fe20000001854 */
[----:B------:R-:W1:Y:S07]  /*10a70*/  LDSM.16.MT88.4 R12, [R156+0x9000] ;  /* 0x009000009c0c783b */ /* 0x000e6e0000004200 */
[C---:B------:R-:W-:Y:S01]  /*10a80*/  HMMA.16816.F32 R80, R4.reuse, R10, R80 ;  /* 0x0000000a0450723c */ /* 0x040fe20000001850 */
[----:B------:R-:W2:Y:S07]  /*10a90*/  LDSM.16.MT88.4 R8, [R154+0x9000] ;  /* 0x009000009a08783b */ /* 0x000eae0000004200 */
[C---:B------:R-:W-:Y:S07]  /*10aa0*/  HMMA.16816.F32 R48, R4.reuse, R28, R48 ;  /* 0x0000001c0430723c */ /* 0x040fee0000001830 */
[----:B------:R-:W-:Y:S01]  /*10ab0*/  FFMA.FTZ R29, R127, c[0x0][0x23c], -R126 ;  /* 0x00008f007f1d7a23 */ /* 0x000fe2000001087e */
[----:B------:R-:W-:Y:S01]  /*10ac0*/  HMMA.16816.F32 R52, R4, R30, R52 ;  /* 0x0000001e0434723c */ /* 0x000fe20000001834 */
[----:B------:R-:W-:-:S04]  /*10ad0*/  FFMA.FTZ R28, R134, c[0x0][0x23c], -R119 ;  /* 0x00008f00861c7a23 */ /* 0x000fc80000010877 */
[----:B------:R-:W-:Y:S02]  /*10ae0*/  MUFU.EX2 R29, R29 ;  /* 0x0000001d001d7308 */ /* 0x000fe40000000800 */
[--C-:B------:R-:W-:Y:S01]  /*10af0*/  FFMA.FTZ R31, R138, c[0x0][0x23c], -R119.reuse ;  /* 0x00008f008a1f7a23 */ /* 0x100fe20000010877 */
[C---:B------:R-:W-:Y:S01]  /*10b00*/  HMMA.16816.F32 R56, R4.reuse, R24, R56 ;  /* 0x000000180438723c */ /* 0x040fe20000001838 */
[----:B------:R-:W-:Y:S02]  /*10b10*/  FFMA.FTZ R30, R128, c[0x0][0x23c], -R119 ;  /* 0x00008f00801e7a23 */ /* 0x000fe40000010877 */
[--C-:B------:R-:W-:Y:S02]  /*10b20*/  FFMA.FTZ R128, R121, c[0x0][0x23c], -R126.reuse ;  /* 0x00008f0079807a23 */ /* 0x100fe4000001087e */
[----:B------:R-:W-:Y:S01]  /*10b30*/  MUFU.EX2 R28, R28 ;  /* 0x0000001c001c7308 */ /* 0x000fe20000000800 */
[--C-:B------:R-:W-:Y:S02]  /*10b40*/  FFMA.FTZ R121, R125, c[0x0][0x23c], -R126.reuse ;  /* 0x00008f007d797a23 */ /* 0x100fe4000001087e */
[----:B------:R-:W-:Y:S01]  /*10b50*/  HMMA.16816.F32 R60, R4, R26, R60 ;  /* 0x0000001a043c723c */ /* 0x000fe2000000183c */
[----:B------:R-:W-:-:S02]  /*10b60*/  FFMA.FTZ R25, R135, c[0x0][0x23c], -R126 ;  /* 0x00008f0087197a23 */ /* 0x000fc4000001087e */
[--C-:B------:R-:W-:Y:S02]  /*10b70*/  FFMA.FTZ R24, R137, c[0x0][0x23c], -R126.reuse ;  /* 0x00008f0089187a23 */ /* 0x100fe4000001087e */
[----:B------:R-:W-:Y:S01]  /*10b80*/  MUFU.EX2 R31, R31 ;  /* 0x0000001f001f7308 */ /* 0x000fe20000000800 */
[--C-:B------:R-:W-:Y:S02]  /*10b90*/  FFMA.FTZ R125, R120, c[0x0][0x23c], -R119.reuse ;  /* 0x00008f00787d7a23 */ /* 0x100fe40000010877 */
[----:B------:R-:W-:Y:S01]  /*10ba0*/  FFMA.FTZ R26, R129, c[0x0][0x23c], -R126 ;  /* 0x00008f00811a7a23 */ /* 0x000fe2000001087e */
[----:B------:R-:W-:Y:S01]  /*10bb0*/  HMMA.16816.F32 R64, R4, R16, R64 ;  /* 0x000000100440723c */ /* 0x000fe20000001840 */
[----:B------:R-:W-:-:S03]  /*10bc0*/  FFMA.FTZ R27, R136, c[0x0][0x23c], -R119 ;  /* 0x00008f00881b7a23 */ /* 0x000fc60000010877 */
[----:B------:R-:W-:Y:S04]  /*10bd0*/  MUFU.EX2 R25, R25 ;  /* 0x0000001900197308 */ /* 0x000fe80000000800 */
[----:B------:R-:W-:Y:S01]  /*10be0*/  HMMA.16816.F32 R68, R4, R18, R68 ;  /* 0x000000120444723c */ /* 0x000fe20000001844 */
[----:B------:R-:W3:Y:S03]  /*10bf0*/  LDSM.16.MT88.4 R16, [R152+0x9000] ;  /* 0x009000009810783b */ /* 0x000ee60000004200 */
[----:B------:R-:W4:Y:S08]  /*10c00*/  MUFU.EX2 R26, R26 ;  /* 0x0000001a001a7308 */ /* 0x000f300000000800 */
[----:B------:R-:W5:Y:S08]  /*10c10*/  MUFU.EX2 R24, R24 ;  /* 0x0000001800187308 */ /* 0x000f700000000800 */
[----:B------:R-:W1:Y:S01]  /*10c20*/  MUFU.EX2 R27, R27 ;  /* 0x0000001b001b7308 */ /* 0x000e620000000800 */
[----:B----4-:R-:W-:Y:S01]  /*10c30*/  F2FP.PACK_AB R4, R26, R29 ;  /* 0x0000001d1a04723e */ /* 0x010fe200000000ff */
[----:B------:R-:W-:-:S04]  /*10c40*/  FADD.FTZ R29, R29, R32 ;  /* 0x000000201d1d7221 */ /* 0x000fc80000010000 */
[----:B------:R-:W-:Y:S02]  /*10c50*/  FADD.FTZ R26, R26, R29 ;  /* 0x0000001d1a1a7221 */ /* 0x000fe40000010000 */
[----:B------:R-:W4:Y:S01]  /*10c60*/  MUFU.EX2 R30, R30 ;  /* 0x0000001e001e7308 */ /* 0x000f220000000800 */
[----:B-----5:R-:W-:Y:S01]  /*10c70*/  F2FP.PACK_AB R6, R24, R25 ;  /* 0x000000191806723e */ /* 0x020fe200000000ff */
[----:B------:R-:W-:-:S04]  /*10c80*/  FADD.FTZ R25, R25, R26 ;  /* 0x0000001a19197221 */ /* 0x000fc80000010000 */
[----:B------:R-:W-:Y:S01]  /*10c90*/  FADD.FTZ R24, R24, R25 ;  /* 0x0000001918187221 */ /* 0x000fe20000010000 */
[----:B-1----:R-:W-:Y:S01]  /*10ca0*/  F2FP.PACK_AB R5, R28, R27 ;  /* 0x0000001b1c05723e */ /* 0x002fe200000000ff */
[----:B------:R-:W1:Y:S01]  /*10cb0*/  MUFU.EX2 R128, R128 ;  /* 0x0000008000807308 */ /* 0x000e620000000800 */
[----:B------:R-:W-:-:S04]  /*10cc0*/  FADD.FTZ R27, R27, R0 ;  /* 0x000000001b1b7221 */ /* 0x000fc80000010000 */
[----:B------:R-:W-:Y:S01]  /*10cd0*/  FADD.FTZ R28, R28, R27 ;  /* 0x0000001b1c1c7221 */ /* 0x000fe20000010000 */
[----:B----4-:R-:W-:Y:S02]  /*10ce0*/  F2FP.PACK_AB R7, R30, R31 ;  /* 0x0000001f1e07723e */ /* 0x010fe400000000ff */
[----:B------:R-:W-:Y:S01]  /*10cf0*/  MUFU.EX2 R121, R121 ;  /* 0x0000007900797308 */ /* 0x000fe20000000800 */
[----:B------:R-:W-:-:S04]  /*10d00*/  FADD.FTZ R31, R31, R28 ;  /* 0x0000001c1f1f7221 */ /* 0x000fc80000010000 */
[----:B------:R-:W-:Y:S01]  /*10d10*/  FADD.FTZ R31, R30, R31 ;  /* 0x0000001f1e1f7221 */ /* 0x000fe20000010000 */
[C---:B------:R-:W-:Y:S02]  /*10d20*/  HMMA.16816.F32 R96, R4.reuse, R12, R96 ;  /* 0x0000000c0460723c */ /* 0x040fe40000001860 */
[----:B------:R-:W4:Y:S06]  /*10d30*/  MUFU.EX2 R125, R125 ;  /* 0x0000007d007d7308 */ /* 0x000f2c0000000800 */
[C---:B------:R-:W-:Y:S01]  /*10d40*/  HMMA.16816.F32 R36, R4.reuse, R14, R36 ;  /* 0x0000000e0424723c */ /* 0x040fe20000001824 */
[----:B------:R-:W5:Y:S07]  /*10d50*/  LDSM.16.MT88.4 R12, [R156+0xb000] ;  /* 0x00b000009c0c783b */ /* 0x000f6e0000004200 */
[C---:B--2---:R-:W-:Y:S08]  /*10d60*/  HMMA.16816.F32 R40, R4.reuse, R8, R40 ;  /* 0x000000080428723c */ /* 0x044ff00000001828 */
[C---:B------:R-:W-:Y:S01]  /*10d70*/  HMMA.16816.F32 R44, R4.reuse, R10, R44 ;  /* 0x0000000a042c723c */ /* 0x040fe2000000182c */
[----:B------:R-:W2:Y:S07]  /*10d80*/  LDSM.16.MT88.4 R8, [R154+0xb000] ;  /* 0x00b000009a08783b */ /* 0x000eae0000004200 */
[C---:B------:R-:W-:Y:S08]  /*10d90*/  HMMA.16816.F32 R48, R4.reuse, R20, R48 ;  /* 0x000000140430723c */ /* 0x040ff00000001830 */
[C---:B------:R-:W-:Y:S01]  /*10da0*/  HMMA.16816.F32 R52, R4.reuse, R22, R52 ;  /* 0x000000160434723c */ /* 0x040fe20000001834 */
[----:B------:R-:W1:Y:S07]  /*10db0*/  LDSM.16.MT88.4 R20, [R153+0xb000] ;  /* 0x00b000009914783b */ /* 0x000e6e0000004200 */
[C---:B---3--:R-:W-:Y:S08]  /*10dc0*/  HMMA.16816.F32 R56, R4.reuse, R16, R56 ;  /* 0x000000100438723c */ /* 0x048ff00000001838 */
[C---:B-----5:R-:W-:Y:S08]  /*10dd0*/  HMMA.16816.F32 R64, R4.reuse, R12, R64 ;  /* 0x0000000c0440723c */ /* 0x060ff00000001840 */
[C---:B------:R-:W-:Y:S01]  /*10de0*/  HMMA.16816.F32 R68, R4.reuse, R14, R68 ;  /* 0x0000000e0444723c */ /* 0x040fe20000001844 */
[----:B------:R-:W3:Y:S07]  /*10df0*/  LDSM.16.MT88.4 R12, [R152+0xb000] ;  /* 0x00b00000980c783b */ /* 0x000eee0000004200 */
[C---:B--2---:R-:W-:Y:S08]  /*10e00*/  HMMA.16816.F32 R72, R4.reuse, R8, R72 ;  /* 0x000000080448723c */ /* 0x044ff00000001848 */
[C---:B------:R-:W-:Y:S01]  /*10e10*/  HMMA.16816.F32 R92, R4.reuse, R10, R92 ;  /* 0x0000000a045c723c */ /* 0x040fe2000000185c */
[----:B------:R-:W2:Y:S07]  /*10e20*/  LDSM.16.MT88.4 R8, [R156+0x9800] ;  /* 0x009800009c08783b */ /* 0x000eae0000004200 */
[C---:B------:R-:W-:Y:S01]  /*10e30*/  HMMA.16816.F32 R60, R4.reuse, R18, R60 ;  /* 0x00000012043c723c */ /* 0x040fe2000000183c */
[----:B------:R-:W5:Y:S07]  /*10e40*/  LDSM.16.MT88.4 R16, [R154+0x9800] ;  /* 0x009800009a10783b */ /* 0x000f6e0000004200 */
[C---:B-1----:R-:W-:Y:S08]  /*10e50*/  HMMA.16816.F32 R76, R4.reuse, R20, R76 ;  /* 0x00000014044c723c */ /* 0x042ff0000000184c */
[C---:B------:R-:W-:Y:S01]  /*10e60*/  HMMA.16816.F32 R80, R4.reuse, R22, R80 ;  /* 0x000000160450723c */ /* 0x040fe20000001850 */
[----:B------:R-:W-:Y:S07]  /*10e70*/  LDSM.16.MT88.4 R20, [R153+0x9800] ;  /* 0x009800009914783b */ /* 0x000fee0000004200 */
[C---:B---3--:R-:W-:Y:S08]  /*10e80*/  HMMA.16816.F32 R88, R4.reuse, R12, R88 ;  /* 0x0000000c0458723c */ /* 0x048ff00000001858 */
        /* <DEDUP_REMOVED lines=98> */
.L_x_6168:
[----:B------:R-:W-:-:S05]  /*114b0*/  IMAD.MOV.U32 R6, RZ, RZ, c[0x0][0x1a0] ;  /* 0x00006800ff067624 */ /* 0x000fca00078e00ff */
[----:B------:R-:W-:-:S04]  /*114c0*/  LEA R6, -R6, RZ, 0x6 ;  /* 0x000000ff06067211 */ /* 0x000fc800078e31ff */
[----:B------:R-:W-:Y:S02]  /*114d0*/  SHF.R.S32.HI R0, RZ, 0x1f, R6 ;  /* 0x0000001fff007819 */ /* 0x000fe40000011406 */
.L_x_6169:
        /* <DEDUP_REMOVED lines=14> */
[----:B------:R-:W-:Y:S01]  /*115c0*/  @P2 LEA R12, P4, R9, c[0x0][0x170], 0x1 ;  /* 0x00005c00090c2a11 */ /* 0x000fe200078808ff */
[----:B------:R-:W-:Y:S01]  /*115d0*/  @P2 IMAD.X R6, R4, 0x1, R101, P1 ;  /* 0x0000000104062824 */ /* 0x000fe200008e0665 */
[----:B------:R-:W-:Y:S01]  /*115e0*/  IADD3 R0, P1, R167, R5, RZ ;  /* 0x00000005a7007210 */ /* 0x000fe20007f3e0ff */
[----:B------:R-:W-:Y:S01]  /*115f0*/  @!P0 STS.128 [R172+0x8000], RZ ;  /* 0x008000ffac008388 */ /* 0x000fe20000000c00 */
[----:B------:R-:W-:-:S02]  /*11600*/  @P2 LEA.HI.X R13, R9, c[0x0][0x174], R8, 0x1, P4 ;  /* 0x00005d00090d2a11 */ /* 0x000fc400020f0c08 */
[----:B------:R-:W-:Y:S02]  /*11610*/  @P2 LEA R8, P4, R7, c[0x0][0x170], 0x1 ;  /* 0x00005c0007082a11 */ /* 0x000fe400078808ff */
[-CC-:B------:R-:W-:Y:S01]  /*11620*/  @P0 LEA.HI.X R11, R5, R183.reuse, R4.reuse, 0x1, P5 ;  /* 0x000000b7050b0211 */ /* 0x180fe200028f0c04 */
[----:B------:R-:W-:Y:S01]  /*11630*/  IMAD.X R4, R166, 0x1, R4, P1 ;  /* 0x00000001a6047824 */ /* 0x000fe200008e0604 */
[----:B------:R-:W-:Y:S01]  /*11640*/  @P2 LEA.HI.X R9, R7, c[0x0][0x174], R6, 0x1, P4 ;  /* 0x00005d0007092a11 */ /* 0x000fe200020f0c06 */
[----:B------:R-:W-:Y:S01]  /*11650*/  @!PT LDS RZ, [RZ] ;  /* 0x00000000fffff984 */ /* 0x000fe20000000800 */
[----:B------:R-:W-:Y:S01]  /*11660*/  @!PT LDS RZ, [RZ] ;  /* 0x00000000fffff984 */ /* 0x000fe20000000800 */
[----:B------:R-:W-:Y:S01]  /*11670*/  @!PT LDS RZ, [RZ] ;  /* 0x00000000fffff984 */ /* 0x000fe20000000800 */
[----:B------:R2:W-:Y:S01]  /*11680*/  @P2 LDGSTS.E.BYPASS.LTC128B.128 [R172+0xa000], [R12.64+0x80] ;  /* 0x0a0000800cac2fae */ /* 0x0005e2000b901d46 */
[C---:B------:R-:W-:Y:S02]  /*11690*/  @P2 IADD3 R6, P5, R0.reuse, R104, RZ ;  /* 0x0000006800062210 */ /* 0x040fe40007fbe0ff */
[----:B------:R-:W-:Y:S01]  /*116a0*/  IADD3 R5, P4, R167, R0, RZ ;  /* 0x00000000a7057210 */ /* 0x000fe20007f9e0ff */
[----:B------:R-:W-:Y:S01]  /*116b0*/  @!P2 STS.128 [R172+0xa000], RZ ;  /* 0x00a000ffac00a388 */ /* 0x000fe20000000c00 */
[----:B------:R-:W-:Y:S01]  /*116c0*/  @P0 LEA R14, P6, R0, R182, 0x1 ;  /* 0x000000b6000e0211 */ /* 0x000fe200078c08ff */
[--C-:B------:R-:W-:Y:S01]  /*116d0*/  @P2 IMAD.X R7, R4, 0x1, R101.reuse, P5 ;  /* 0x0000000104072824 */ /* 0x100fe200028e0665 */
[C---:B------:R-:W-:Y:S01]  /*116e0*/  @P2 IADD3 R104, P1, R5.reuse, R104, RZ ;  /* 0x0000006805682210 */ /* 0x040fe20007f3e0ff */
[----:B------:R-:W-:Y:S01]  /*116f0*/  @!PT LDS RZ, [RZ] ;  /* 0x00000000fffff984 */ /* 0x000fe20000000800 */
[----:B------:R-:W-:Y:S01]  /*11700*/  @!PT LDS RZ, [RZ] ;  /* 0x00000000fffff984 */ /* 0x000fe20000000800 */
[----:B------:R-:W-:Y:S01]  /*11710*/  @!PT LDS RZ, [RZ] ;  /* 0x00000000fffff984 */ /* 0x000fe20000000800 */
[----:B------:R3:W-:Y:S01]  /*11720*/  @P0 LDGSTS.E.BYPASS.LTC128B.128 [R172+0x8800], [R10.64] ;  /* 0x088000000aac0fae */ /* 0x0007e2000b901d46 */
[-CC-:B------:R-:W-:Y:S01]  /*11730*/  @P0 LEA.HI.X R15, R0, R183.reuse, R4.reuse, 0x1, P6 ;  /* 0x000000b7000f0211 */ /* 0x180fe200030f0c04 */
[----:B------:R-:W-:Y:S01]  /*11740*/  IMAD.X R4, R166, 0x1, R4, P4 ;  /* 0x00000001a6047824 */ /* 0x000fe200020e0604 */
[C---:B------:R-:W-:Y:S01]  /*11750*/  @P0 LEA R22, P4, R5.reuse, R182, 0x1 ;  /* 0x000000b605160211 */ /* 0x040fe200078808ff */
[----:B------:R-:W-:Y:S01]  /*11760*/  @!P0 STS.128 [R172+0x8800], RZ ;  /* 0x008800ffac008388 */ /* 0x000fe20000000c00 */
[----:B------:R-:W-:Y:S01]  /*11770*/  @P2 LEA R20, P5, R6, c[0x0][0x170], 0x1 ;  /* 0x00005c0006142a11 */ /* 0x000fe200078a08ff */
[----:B------:R-:W-:Y:S01]  /*11780*/  @P2 IMAD.X R101, R4, 0x1, R101, P1 ;  /* 0x0000000104652824 */ /* 0x000fe200008e0665 */
[----:B------:R-:W-:Y:S01]  /*11790*/  @P0 LEA.HI.X R23, R5, R183, R4, 0x1, P4 ;  /* 0x000000b705170211 */ /* 0x000fe200020f0c04 */
[----:B------:R-:W-:Y:S01]  /*117a0*/  @!PT LDS RZ, [RZ] ;  /* 0x00000000fffff984 */ /* 0x000fe20000000800 */
[----:B------:R-:W-:Y:S01]  /*117b0*/  @!PT LDS RZ, [RZ] ;  /* 0x00000000fffff984 */ /* 0x000fe20000000800 */
[----:B------:R-:W-:Y:S01]  /*117c0*/  @!PT LDS RZ, [RZ] ;  /* 0x00000000fffff984 */ /* 0x000fe20000000800 */
[----:B------:R3:W-:Y:S01]  /*117d0*/  @P2 LDGSTS.E.BYPASS.LTC128B.128 [R172+0xa800], [R8.64+0x80] ;  /* 0x0a80008008ac2fae */ /* 0x0007e2000b901d46 */
[----:B------:R-:W-:Y:S01]  /*117e0*/  @P2 LEA.HI.X R21, R6, c[0x0][0x174], R7, 0x1, P5 ;  /* 0x00005d0006152a11 */ /* 0x000fe200028f0c07 */
[----:B------:R-:W-:Y:S01]  /*117f0*/  IMAD.MOV.U32 R182, RZ, RZ, R128 ;  /* 0x000000ffffb67224 */ /* 0x000fe200078e0080 */
[----:B------:R-:W-:Y:S01]  /*11800*/  @P2 LEA R4, P1, R104, c[0x0][0x170], 0x1 ;  /* 0x00005c0068042a11 */ /* 0x000fe200078208ff */
[----:B------:R-:W-:Y:S01]  /*11810*/  @!P2 STS.128 [R172+0xa800], RZ ;  /* 0x00a800ffac00a388 */ /* 0x000fe20000000c00 */
[----:B------:R-:W-:-:S02]  /*11820*/  IMAD.MOV.U32 R183, RZ, RZ, R129 ;  /* 0x000000ffffb77224 */ /* 0x000fc400078e0081 */
[----:B------:R-:W-:Y:S01]  /*11830*/  @P2 LEA.HI.X R5, R104, c[0x0][0x174], R101, 0x1, P1 ;  /* 0x00005d0068052a11 */ /* 0x000fe200008f0c65 */
        /* <DEDUP_REMOVED lines=22> */
[----:B------:R-:W4:Y:S04]  /*119a0*/  LDSM.16.M88.4 R16, [R161+0x4800] ;  /* 0x00480000a110783b */ /* 0x000f280000000200 */
[----:B---3--:R-:W2:Y:S04]  /*119b0*/  LDSM.16.M88.4 R8, [R161+0x5000] ;  /* 0x00500000a108783b */ /* 0x008ea80000000200 */
[----:B------:R-:W5:Y:S04]  /*119c0*/  LDSM.16.M88.4 R124, [R161+0x5800] ;  /* 0x00580000a17c783b */ /* 0x000f680000000200 */
[----:B------:R-:W-:Y:S04]  /*119d0*/  LDSM.16.M88.4 R116, [R160] ;  /* 0x00000000a074783b */ /* 0x000fe80000000200 */
[----:B------:R-:W3:Y:S04]  /*119e0*/  LDSM.16.M88.4 R112, [R159] ;  /* 0x000000009f70783b */ /* 0x000ee80000000200 */
[----:B------:R-:W3:Y:S04]  /*119f0*/  LDSM.16.M88.4 R108, [R151] ;  /* 0x00000000976c783b */ /* 0x000ee80000000200 */
[----:B------:R-:W3:Y:S04]  /*11a00*/  LDSM.16.M88.4 R104, [R150] ;  /* 0x000000009668783b */ /* 0x000ee80000000200 */
[----:B------:R-:W3:Y:S04]  /*11a10*/  LDSM.16.M88.4 R32, [R149] ;  /* 0x000000009520783b */ /* 0x000ee80000000200 */
        /* <DEDUP_REMOVED lines=14> */
[----:B------:R-:W-:-:S02]  /*11b00*/  ISETP.GE.AND P4, PT, R0, R103, PT ;  /* 0x000000670000720c */ /* 0x000fc40003f86270 */
[C---:B------:R-:W-:Y:S02]  /*11b10*/  IADD3 R0, R102.reuse, 0x9, RZ ;  /* 0x0000000966007810 */ /* 0x040fe40007ffe0ff */
[CC--:B------:R-:W-:Y:S02]  /*11b20*/  ISETP.GE.AND P5, PT, R101.reuse, R2.reuse, PT ;  /* 0x000000026500720c */ /* 0x0c0fe40003fa6270 */
[----:B------:R-:W-:Y:S01]  /*11b30*/  ISETP.GE.AND P0, PT, R101, R103, PT ;  /* 0x000000676500720c */ /* 0x000fe20003f06270 */
[----:B------:R-:W-:Y:S01]  /*11b40*/  HMMA.16816.F32 R4, R120, R124, RZ ;  /* 0x0000007c7804723c */ /* 0x000fe200000018ff */
[----:B------:R-:W-:Y:S02]  /*11b50*/  IADD3 R101, R102, 0x11, RZ ;  /* 0x0000001166657810 */ /* 0x000fe40007ffe0ff */
[----:B------:R-:W-:-:S05]  /*11b60*/  ISETP.GE.AND P1, PT, R0, R2, PT ;  /* 0x000000020000720c */ /* 0x000fca0003f26270 */
        /* <DEDUP_REMOVED lines=75> */
[C---:B------:R-:W-:Y:S08]  /*12020*/  HMMA.16816.F32 R12, R116.reuse, R104, R12 ;  /* 0x00000068740c723c */ /* 0x040ff0000000180c */
[----:B------:R-:W-:Y:S01]  /*12030*/  HMMA.16816.F32 R8, R116, R106, R8 ;  /* 0x0000006a7408723c */ /* 0x000fe20000001808 */
[----:B------:R-:W3:Y:S11]  /*12040*/  LDSM.16.M88.4 R104, [R148+0x2800] ;  /* 0x002800009468783b */ /* 0x000ef60000000200 */
[----:B------:R-:W-:Y:S04]  /*12050*/  @!UPT UIADD3 URZ, URZ, URZ, URZ ;  /* 0x0000003f3f3ff290 */ /* 0x000fe8000fffe03f */
[C---:B-1----:R-:W-:Y:S08]  /*12060*/  HMMA.16816.F32 R12, R112.reuse, R32, R12 ;  /* 0x00000020700c723c */ /* 0x042ff0000000180c */
[----:B------:R-:W-:Y:S01]  /*12070*/  HMMA.16816.F32 R8, R112, R34, R8 ;  /* 0x000000227008723c */ /* 0x000fe20000001808 */
[----:B------:R-:W1:Y:S01]  /*12080*/  LDSM.16.M88.4 R32, [R148+0x3800] ;  /* 0x003800009420783b */ /* 0x000e620000000200 */
[----:B------:R-:W-:-:S06]  /*12090*/  DEPBAR.LE SB0, 0x0 ;  /* 0x000080000000791a */ /* 0x000fcc0000000000 */
[C---:B--2---:R-:W-:Y:S08]  /*120a0*/  HMMA.16816.F32 R28, R112.reuse, R108, R28 ;  /* 0x0000006c701c723c */ /* 0x044ff0000000181c */
[C---:B------:R-:W-:Y:S08]  /*120b0*/  HMMA.16816.F32 R24, R112.reuse, R110, R24 ;  /* 0x0000006e7018723c */ /* 0x040ff00000001818 */
[C---:B---3--:R-:W-:Y:S07]  /*120c0*/  HMMA.16816.F32 R20, R112.reuse, R104, R20 ;  /* 0x000000687014723c */ /* 0x048fee0000001814 */
[----:B------:R-:W-:Y:S01]  /*120d0*/  IADD3 R104, R102, 0x10, RZ ;  /* 0x0000001066687810 */ /* 0x000fe20007ffe0ff */
[----:B------:R-:W-:Y:S01]  /*120e0*/  HMMA.16816.F32 R16, R112, R106, R16 ;  /* 0x0000006a7010723c */ /* 0x000fe20000001810 */
[----:B------:R-:W-:Y:S01]  /*120f0*/  FSEL R142, R29, -INF , !P6 ;  /* 0xff8000001d8e7808 */ /* 0x000fe20007000000 */
[----:B------:R-:W-:Y:S01]  /*12100*/  BAR.SYNC.DEFER_BLOCKING 0x0 ;  /* 0x0000000000007b1d */ /* 0x000fe20000010000 */
[----:B------:R-:W-:-:S02]  /*12110*/  ISETP.GE.AND P6, PT, R0, R103, PT ;  /* 0x000000670000720c */ /* 0x000fc40003fc6270 */
[----:B------:R-:W-:Y:S02]  /*12120*/  FSEL R0, R31, -INF , !P4 ;  /* 0xff8000001f007808 */ /* 0x000fe40006000000 */
[----:B------:R-:W-:Y:S02]  /*12130*/  ISETP.GE.AND P4, PT, R104, R2, PT ;  /* 0x000000026800720c */ /* 0x000fe40003f86270 */
[----:B------:R-:W-:Y:S01]  /*12140*/  FSEL R180, R24, -INF , !P5 ;  /* 0xff80000018b47808 */ /* 0x000fe20006800000 */
[----:B-1----:R-:W-:Y:S01]  /*12150*/  HMMA.16816.F32 R4, R112, R32, R4 ;  /* 0x000000207004723c */ /* 0x002fe20000001804 */
[----:B------:R-:W-:Y:S02]  /*12160*/  FSEL R140, R26, -INF , !P0 ;  /* 0xff8000001a8c7808 */ /* 0x000fe40004000000 */
[----:B------:R-:W-:Y:S02]  /*12170*/  ISETP.GE.AND P5, PT, R104, R103, PT ;  /* 0x000000676800720c */ /* 0x000fe40003fa6270 */
[----:B------:R-:W-:-:S02]  /*12180*/  IADD3 R29, R102, 0x18, RZ ;  /* 0x00000018661d7810 */ /* 0x000fc40007ffe0ff */
[----:B------:R-:W-:Y:S01]  /*12190*/  ISETP.GE.AND P0, PT, R101, R2, PT ;  /* 0x000000026500720c */ /* 0x000fe20003f06270 */
[----:B------:R-:W-:Y:S01]  /*121a0*/  HMMA.16816.F32 R120, R112, R34, R120 ;  /* 0x000000227078723c */ /* 0x000fe20000001878 */
[----:B------:R-:W-:Y:S02]  /*121b0*/  IADD3 R24, R102, 0x19, RZ ;  /* 0x0000001966187810 */ /* 0x000fe40007ffe0ff */
[----:B------:R-:W-:Y:S02]  /*121c0*/  FSEL R104, R20, -INF , !P4 ;  /* 0xff80000014687808 */ /* 0x000fe40006000000 */
[----:B------:R-:W-:Y:S02]  /*121d0*/  ISETP.GE.AND P4, PT, R29, R103, PT ;  /* 0x000000671d00720c */ /* 0x000fe40003f86270 */
[----:B------:R-:W-:Y:S02]  /*121e0*/  FSEL R108, R22, -INF , !P5 ;  /* 0xff800000166c7808 */ /* 0x000fe40006800000 */
[----:B------:R-:W-:-:S02]  /*121f0*/  FSEL R132, R21, -INF , !P0 ;  /* 0xff80000015847808 */ /* 0x000fc40004000000 */
[-C--:B------:R-:W-:Y:S02]  /*12200*/  ISETP.GE.AND P5, PT, R24, R2.reuse, PT ;  /* 0x000000021800720c */ /* 0x080fe40003fa6270 */
[----:B------:R-:W-:Y:S02]  /*12210*/  IADD3 R21, R102, 0x21, RZ ;  /* 0x0000002166157810 */ /* 0x000fe40007ffe0ff */
[----:B------:R-:W-:Y:S02]  /*12220*/  FSEL R22, R18, -INF , !P4 ;  /* 0xff80000012167808 */ /* 0x000fe40006000000 */
[----:B------:R-:W-:Y:S02]  /*12230*/  ISETP.GE.AND P4, PT, R21, R2, PT ;  /* 0x000000021500720c */ /* 0x000fe40003f86270 */
[----:B------:R-:W-:Y:S02]  /*12240*/  FSEL R136, R17, -INF , !P5 ;  /* 0xff80000011887808 */ /* 0x000fe40006800000 */
[----:B------:R-:W-:-:S02]  /*12250*/  FSEL R178, R25, -INF , !P1 ;  /* 0xff80000019b27808 */ /* 0x000fc40004800000 */
[----:B------:R-:W-:Y:S02]  /*12260*/  FSEL R138, R27, -INF , !P6 ;  /* 0xff8000001b8a7808 */ /* 0x000fe40007000000 */
[C---:B------:R-:W-:Y:S02]  /*12270*/  IADD3 R17, R102.reuse, 0x29, RZ ;  /* 0x0000002966117810 */ /* 0x040fe40007ffe0ff */
[----:B------:R-:W-:Y:S02]  /*12280*/  ISETP.GE.AND P1, PT, R101, R103, PT ;  /* 0x000000676500720c */ /* 0x000fe40003f26270 */
[----:B------:R-:W-:Y:S02]  /*12290*/  ISETP.GE.AND P6, PT, R29, R2, PT ;  /* 0x000000021d00720c */ /* 0x000fe40003fc6270 */
[----:B------:R-:W-:Y:S02]  /*122a0*/  IADD3 R20, R102, 0x20, RZ ;  /* 0x0000002066147810 */ /* 0x000fe40007ffe0ff */
[----:B------:R-:W-:-:S02]  /*122b0*/  FSEL R124, R13, -INF , !P4 ;  /* 0xff8000000d7c7808 */ /* 0x000fc40006000000 */
[-C--:B------:R-:W-:Y:S02]  /*122c0*/  ISETP.GE.AND P4, PT, R17, R103.reuse, PT ;  /* 0x000000671100720c */ /* 0x080fe40003f86270 */
[----:B------:R-:W-:Y:S02]  /*122d0*/  ISETP.GE.AND P0, PT, R24, R103, PT ;  /* 0x000000671800720c */ /* 0x000fe40003f06270 */
[----:B------:R-:W-:Y:S02]  /*122e0*/  FSEL R106, R23, -INF , !P1 ;  /* 0xff800000176a7808 */ /* 0x000fe40004800000 */
[----:B------:R-:W-:Y:S02]  /*122f0*/  FSEL R134, R16, -INF , !P6 ;  /* 0xff80000010867808 */ /* 0x000fe40007000000 */
[----:B------:R-:W-:Y:S02]  /*12300*/  ISETP.GE.AND P1, PT, R20, R2, PT ;  /* 0x000000021400720c */ /* 0x000fe40003f26270 */
[----:B------:R-:W-:-:S02]  /*12310*/  IADD3 R16, R102, 0x28, RZ ;  /* 0x0000002866107810 */ /* 0x000fc40007ffe0ff */
[----:B------:R-:W-:Y:S02]  /*12320*/  ISETP.GE.AND P6, PT, R20, R103, PT ;  /* 0x000000671400720c */ /* 0x000fe40003fc6270 */
[----:B------:R-:W-:Y:S02]  /*12330*/  FSEL R110, R11, -INF , !P4 ;  /* 0xff8000000b6e7808 */ /* 0x000fe40006000000 */
[----:B------:R-:W-:Y:S02]  /*12340*/  FSEL R20, R19, -INF , !P0 ;  /* 0xff80000013147808 */ /* 0x000fe40004000000 */
[-C--:B------:R-:W-:Y:S02]  /*12350*/  ISETP.GE.AND P4, PT, R102, R2.reuse, PT ;  /* 0x000000026600720c */ /* 0x080fe40003f86270 */
[----:B------:R-:W-:Y:S02]  /*12360*/  ISETP.GE.AND P0, PT, R16, R2, PT ;  /* 0x000000021000720c */ /* 0x000fe40003f06270 */
[----:B------:R-:W-:-:S02]  /*12370*/  FSEL R118, R12, -INF , !P1 ;  /* 0xff8000000c767808 */ /* 0x000fc40004800000 */
[----:B------:R-:W-:Y:S02]  /*12380*/  ISETP.GE.AND P5, PT, R21, R103, PT ;  /* 0x000000671500720c */ /* 0x000fe40003fa6270 */
[----:B------:R-:W-:Y:S02]  /*12390*/  IADD3 R12, R102, 0x30, RZ ;  /* 0x00000030660c7810 */ /* 0x000fe40007ffe0ff */
[----:B------:R-:W-:Y:S02]  /*123a0*/  FSEL R28, R28, -INF , !P4 ;  /* 0xff8000001c1c7808 */ /* 0x000fe40006000000 */
[----:B------:R-:W-:Y:S02]  /*123b0*/  FSEL R116, R14, -INF , !P6 ;  /* 0xff8000000e747808 */ /* 0x000fe40007000000 */
[----:B------:R-:W-:Y:S02]  /*123c0*/  FSEL R126, R8, -INF , !P0 ;  /* 0xff800000087e7808 */ /* 0x000fe40004000000 */
[----:B------:R-:W-:-:S02]  /*123d0*/  ISETP.GT.AND P4, PT, R176, R163, PT ;  /* 0x000000a3b000720c */ /* 0x000fc40003f84270 */
[-C--:B------:R-:W-:Y:S02]  /*123e0*/  ISETP.GE.AND P1, PT, R16, R103.reuse, PT ;  /* 0x000000671000720c */ /* 0x080fe40003f26270 */
[-C--:B------:R-:W-:Y:S02]  /*123f0*/  ISETP.GE.AND P6, PT, R17, R2.reuse, PT ;  /* 0x000000021100720c */ /* 0x080fe40003fc6270 */
[----:B------:R-:W-:Y:S02]  /*12400*/  FSEL R112, R15, -INF , !P5 ;  /* 0xff8000000f707808 */ /* 0x000fe40006800000 */
[----:B------:R-:W-:Y:S02]  /*12410*/  ISETP.GE.AND P0, PT, R12, R103, PT ;  /* 0x000000670c00720c */ /* 0x000fe40003f06270 */
[----:B------:R-:W-:Y:S02]  /*12420*/  IADD3 R13, R102, 0x31, RZ ;  /* 0x00000031660d7810 */ /* 0x000fe40007ffe0ff */
[----:B------:R-:W-:-:S02]  /*12430*/  ISETP.GE.AND P5, PT, R12, R2, PT ;  /* 0x000000020c00720c */ /* 0x000fc40003fa6270 */
[----:B------:R-:W-:Y:S02]  /*12440*/  IADD3 R8, R102, 0x38, RZ ;  /* 0x0000003866087810 */ /* 0x000fe40007ffe0ff */
[----:B------:R-:W-:Y:S02]  /*12450*/  FSEL R114, R10, -INF , !P1 ;  /* 0xff8000000a727808 */ /* 0x000fe40004800000 */
[----:B------:R-:W-:Y:S02]  /*12460*/  FSEL R130, R9, -INF , !P6 ;  /* 0xff80000009827808 */ /* 0x000fe40007000000 */
[----:B------:R-:W-:Y:S02]  /*12470*/  FSEL R34, R6, -INF , !P0 ;  /* 0xff80000006227808 */ /* 0x000fe40004000000 */
[C---:B------:R-:W-:Y:S02]  /*12480*/  ISETP.GE.AND P1, PT, R13.reuse, R2, PT ;  /* 0x000000020d00720c */ /* 0x040fe40003f26270 */
[----:B------:R-:W-:-:S02]  /*12490*/  ISETP.GE.AND P6, PT, R13, R103, PT ;  /* 0x000000670d00720c */ /* 0x000fc40003fc6270 */
[----:B------:R-:W-:Y:S02]  /*124a0*/  FSEL R101, R4, -INF , !P5 ;  /* 0xff80000004657808 */ /* 0x000fe40006800000 */
[----:B------:R-:W-:Y:S02]  /*124b0*/  ISETP.GE.AND P0, PT, R8, R2, PT ;  /* 0x000000020800720c */ /* 0x000fe40003f06270 */
[C---:B------:R-:W-:Y:S02]  /*124c0*/  IADD3 R4, R102.reuse, 0x39, RZ ;  /* 0x0000003966047810 */ /* 0x040fe40007ffe0ff */
[----:B------:R-:W-:Y:S02]  /*124d0*/  ISETP.GE.AND P5, PT, R102, R103, PT ;  /* 0x000000676600720c */ /* 0x000fe40003fa6270 */
[----:B------:R-:W-:Y:S02]  /*124e0*/  FSEL R102, R5, -INF , !P1 ;  /* 0xff80000005667808 */ /* 0x000fe40004800000 */
[----:B------:R-:W-:-:S02]  /*124f0*/  FSEL R33, R7, -INF , !P6 ;  /* 0xff80000007217808 */ /* 0x000fc40007000000 */
[----:B------:R-:W-:Y:S02]  /*12500*/  FSEL R120, R120, -INF , !P0 ;  /* 0xff80000078787808 */ /* 0x000fe40004000000 */
[-C--:B------:R-:W-:Y:S02]  /*12510*/  ISETP.GE.AND P1, PT, R8, R103.reuse, PT ;  /* 0x000000670800720c */ /* 0x080fe40003f26270 */
[C---:B------:R-:W-:Y:S02]  /*12520*/  ISETP.GE.AND P6, PT, R4.reuse, R2, PT ;  /* 0x000000020400720c */ /* 0x040fe40003fc6270 */
[----:B------:R-:W-:Y:S02]  /*12530*/  ISETP.GE.AND P0, PT, R4, R103, PT ;  /* 0x000000670400720c */ /* 0x000fe40003f06270 */
[----:B------:R-:W-:Y:S02]  /*12540*/  FSEL R4, R30, -INF , !P5 ;  /* 0xff8000001e047808 */ /* 0x000fe40006800000 */
[----:B------:R-:W-:-:S02]  /*12550*/  FSEL R122, R122, -INF , !P1 ;  /* 0xff8000007a7a7808 */ /* 0x000fc40004800000 */
        /* <DEDUP_REMOVED lines=34> */
[----:B------:R-:W-:-:S05]  /*12780*/  ISETP.NE.AND P1, PT, RZ, c[0x0][0x2d0], PT ;  /* 0x0000b400ff007a0c */ /* 0x000fca0003f25270 */
[----:B------:R-:W-:Y:S02]  /*12790*/  @P0 IADD3 R11, R11, 0x1, RZ ;  /* 0x000000010b0b0810 */ /* 0x000fe40007ffe0ff */
[----:B------:R-:W-:-:S03]  /*127a0*/  ISETP.GE.AND P0, PT, R10, RZ, PT ;  /* 0x000000ff0a00720c */ /* 0x000fc60003f06270 */
[----:B------:R-:W-:Y:S01]  /*127b0*/  @!P5 IMAD.MOV R11, RZ, RZ, -R11 ;  /* 0x000000ffff0bd224 */ /* 0x000fe200078e0a0b */
[----:B------:R-:W-:-:S05]  /*127c0*/  @P6 IADD3 R2, R2, 0x1, RZ ;  /* 0x0000000102026810 */ /* 0x000fca0007ffe0ff */
[----:B------:R-:W-:Y:S01]  /*127d0*/  IMAD.MOV.U32 R5, RZ, RZ, R2 ;  /* 0x000000ffff057224 */ /* 0x000fe200078e0002 */
[----:B------:R-:W-:-:S04]  /*127e0*/  LOP3.LUT R2, RZ, c[0x0][0x2d0], RZ, 0x33, !PT ;  /* 0x0000b400ff027a12 */ /* 0x000fc800078e33ff */
[----:B------:R-:W-:Y:S02]  /*127f0*/  @!P0 IADD3 R5, -R5, RZ, RZ ;  /* 0x000000ff05058210 */ /* 0x000fe40007ffe1ff */
[C---:B------:R-:W-:Y:S02]  /*12800*/  SEL R7, R2.reuse, R11, !P1 ;  /* 0x0000000b02077207 */ /* 0x040fe40004800000 */
[----:B------:R-:W-:-:S03]  /*12810*/  SEL R2, R2, R5, !P1 ;  /* 0x0000000502027207 */ /* 0x000fc60004800000 */
[----:B------:R-:W-:-:S04]  /*12820*/  IMAD.WIDE R12, R7, 0x4, R170 ;  /* 0x00000004070c7825 */ /* 0x000fc800078e02aa */
[----:B------:R-:W-:Y:S01]  /*12830*/  IMAD.WIDE R10, R2, 0x4, R170 ;  /* 0x00000004020a7825 */ /* 0x000fe200078e02aa */
[----:B------:R-:W2:Y:S04]  /*12840*/  LDG.E R5, [R12.64] ;  /* 0x000000060c057981 */ /* 0x000ea8000c1e1900 */
[----:B------:R-:W2:Y:S01]  /*12850*/  LDG.E R6, [R10.64] ;  /* 0x000000060a067981 */ /* 0x000ea2000c1e1900 */
[----:B------:R-:W-:Y:S02]  /*12860*/  IMAD.IADD R2, R7, 0x1, -R2 ;  /* 0x0000000107027824 */ /* 0x000fe400078e0a02 */
[----:B------:R-:W-:-:S04]  /*12870*/  IMAD.MOV.U32 R7, RZ, RZ, 0x40 ;  /* 0x00000040ff077424 */ /* 0x000fc800078e00ff */
[----:B------:R-:W-:-:S04]  /*12880*/  IMAD R7, R2, c[0x0][0x2d0], -R7 ;  /* 0x0000b40002077a24 */ /* 0x000fc800078e0a07 */
        /* <DEDUP_REMOVED lines=12> */
.L_x_6171:
[----:B------:R-:W-:-:S05]  /*12950*/  IMAD.MOV.U32 R8, RZ, RZ, c[0x0][0x198] ;  /* 0x00006600ff087624 */ /* 0x000fca00078e00ff */
[----:B------:R-:W-:-:S04]  /*12960*/  LEA R8, -R8, RZ, 0x6 ;  /* 0x000000ff08087211 */ /* 0x000fc800078e31ff */
[----:B------:R-:W-:Y:S02]  /*12970*/  SHF.R.S32.HI R7, RZ, 0x1f, R8 ;  /* 0x0000001fff077819 */ /* 0x000fe40000011408 */
.L_x_6172:
[----:B------:R-:W-:Y:S02]  /*12980*/  LOP3.LUT R2, R173, 0x1, RZ, 0xc0, !PT ;  /* 0x00000001ad027812 */ /* 0x000fe400078ec0ff */
[CC--:B------:R-:W-:Y:S02]  /*12990*/  @P2 IADD3 R9, P0, R165.reuse, R8.reuse, RZ ;  /* 0x00000008a5092210 */ /* 0x0c0fe40007f1e0ff */
[----:B------:R-:W-:Y:S02]  /*129a0*/  ISETP.NE.U32.AND P1, PT, R2, 0x1, PT ;  /* 0x000000010200780c */ /* 0x000fe40003f25070 */
[----:B------:R-:W-:Y:S01]  /*129b0*/  IADD3 R5, P6, P5, R165, R8, R165 ;  /* 0x00000008a5057210 */ /* 0x000fe20007dde0a5 */
[C---:B------:R-:W-:Y:S01]  /*129c0*/  @P2 IMAD.X R2, R164.reuse, 0x1, R7, P0 ;  /* 0x00000001a4022824 */ /* 0x040fe200000e0607 */
[----:B------:R-:W-:Y:S02]  /*129d0*/  @P2 LEA R12, P0, R9, R174, 0x1 ;  /* 0x000000ae090c2211 */ /* 0x000fe400078008ff */
[----:B------:R-:W-:-:S02]  /*129e0*/  IADD3.X R6, R164, R7, R164, P6, P5 ;  /* 0x00000007a4067210 */ /* 0x000fc400037ea4a4 */
[----:B------:R-:W-:Y:S02]  /*129f0*/  @P2 LEA.HI.X R13, R9, R175, R2, 0x1, P0 ;  /* 0x000000af090d2211 */ /* 0x000fe400000f0c02 */
[CC--:B------:R-:W-:Y:S02]  /*12a00*/  LEA R16, P0, R8.reuse, R174.reuse, 0x1 ;  /* 0x000000ae08107211 */ /* 0x0c0fe400078008ff */
[----:B------:R-:W-:Y:S02]  /*12a10*/  IADD3 R2, P6, R165, R5, RZ ;  /* 0x00000005a5027210 */ /* 0x000fe40007fde0ff */
[C---:B------:R-:W-:Y:S02]  /*12a20*/  @!P1 LEA R14, P5, R5.reuse, R174, 0x1 ;  /* 0x000000ae050e9211 */ /* 0x040fe400078a08ff */
[-C--:B------:R-:W-:Y:S02]  /*12a30*/  LEA.HI.X R17, R8, R175.reuse, R7, 0x1, P0 ;  /* 0x000000af08117211 */ /* 0x080fe400000f0c07 */
[----:B------:R-:W-:-:S02]  /*12a40*/  @!P1 LEA.HI.X R15, R5, R175, R6, 0x1, P5 ;  /* 0x000000af050f9211 */ /* 0x000fc400028f0c06 */
[----:B------:R-:W-:Y:S01]  /*12a50*/  @P2 LEA R10, P0, R5, R174, 0x1 ;  /* 0x000000ae050a2211 */ /* 0x000fe200078008ff */
[----:B------:R-:W-:Y:S01]  /*12a60*/  @!PT LDS RZ, [RZ] ;  /* 0x00000000fffff984 */ /* 0x000fe20000000800 */
[----:B------:R-:W-:Y:S01]  /*12a70*/  @!PT LDS RZ, [RZ] ;  /* 0x00000000fffff984 */ /* 0x000fe20000000800 */
[----:B------:R-:W-:Y:S01]  /*12a80*/  @!PT LDS RZ, [RZ] ;  /* 0x00000000fffff984 */ /* 0x000fe20000000800 */
[----:B------:R1:W-:Y:S01]  /*12a90*/  @!P1 LDGSTS.E.BYPASS.LTC128B.128 [R172+0x4000], [R16.64] ;  /* 0x0400000010ac9fae */ /* 0x0003e2000b901d46 */
[----:B------:R-:W-:Y:S02]  /*12aa0*/  @!P1 IADD3 R8, P5, R165, R8, RZ ;  /* 0x00000008a5089210 */ /* 0x000fe40007fbe0ff */
[-CC-:B------:R-:W-:Y:S01]  /*12ab0*/  @P2 LEA.HI.X R11, R5, R175.reuse, R6.reuse, 0x1, P0 ;  /* 0x000000af050b2211 */ /* 0x180fe200000f0c06 */
[----:B------:R-:W-:Y:S01]  /*12ac0*/  IMAD.X R6, R164, 0x1, R6, P6 ;  /* 0x00000001a4067824 */ /* 0x000fe200030e0606 */
[-C--:B------:R-:W-:Y:S01]  /*12ad0*/  @!P1 LEA R18, P0, R2, R174.reuse, 0x1 ;  /* 0x000000ae02129211 */ /* 0x080fe200078008ff */
[----:B------:R-:W-:Y:S01]  /*12ae0*/  @!P1 IMAD.X R7, R164, 0x1, R7, P5 ;  /* 0x00000001a4079824 */ /* 0x000fe200028e0607 */
[-C--:B------:R-:W-:Y:S01]  /*12af0*/  @P2 LEA R24, P5, R2, R174.reuse, 0x1 ;  /* 0x000000ae02182211 */ /* 0x080fe200078a08ff */
[----:B------:R1:W-:Y:S01]  /*12b00*/  @P1 STS.128 [R172+0x4000], RZ ;  /* 0x004000ffac001388 */ /* 0x0003e20000000c00 */
[----:B------:R-:W-:Y:S01]  /*12b10*/  @!P1 LEA R26, P6, R8, R174, 0x1 ;  /* 0x000000ae081a9211 */ /* 0x000fe200078c08ff */
[----:B------:R-:W-:Y:S01]  /*12b20*/  IMAD.MOV.U32 R174, RZ, RZ, R16 ;  /* 0x000000ffffae7224 */ /* 0x000fe200078e0010 */
[----:B------:R-:W-:-:S02]  /*12b30*/  @!P1 LEA.HI.X R19, R2, R175, R6, 0x1, P0 ;  /* 0x000000af02139211 */ /* 0x000fc400000f0c06 */
[-C--:B------:R-:W-:Y:S01]  /*12b40*/  @P2 LEA.HI.X R25, R2, R175.reuse, R6, 0x1, P5 ;  /* 0x000000af02192211 */ /* 0x080fe200028f0c06 */
[----:B------:R-:W-:Y:S01]  /*12b50*/  @P2 IMAD.MOV.U32 R6, RZ, RZ, R16 ;  /* 0x000000ffff062224 */ /* 0x000fe200078e0010 */
[----:B------:R-:W-:Y:S01]  /*12b60*/  @!P1 LEA.HI.X R27, R8, R175, R7, 0x1, P6 ;  /* 0x000000af081b9211 */ /* 0x000fe200030f0c07 */
[--C-:B------:R-:W-:Y:S02]  /*12b70*/  @P2 IMAD.MOV.U32 R7, RZ, RZ, R17.reuse ;  /* 0x000000ffff072224 */ /* 0x100fe400078e0011 */
        /* <DEDUP_REMOVED lines=37> */
.L_x_6170:
        /* <DEDUP_REMOVED lines=58> */
[----:B------:R-:W-:Y:S02]  /*13170*/  FMUL.FTZ R32, R3, c[0x0][0x23c] ;  /* 0x00008f0003207a20 */ /* 0x000fe40000410000 */
[--C-:B------:R-:W-:Y:S01]  /*13180*/  FFMA.FTZ R24, R142, c[0x0][0x23c], -R103.reuse ;  /* 0x00008f008e187a23 */ /* 0x100fe20000010867 */
[----:B------:R-:W1:Y:S01]  /*13190*/  MUFU.EX2 R0, R0 ;  /* 0x0000000000007308 */ /* 0x000e620000000800 */
[--C-:B------:R-:W-:Y:S02]  /*131a0*/  FFMA.FTZ R25, R180, c[0x0][0x23c], -R103.reuse ;  /* 0x00008f00b4197a23 */ /* 0x100fe40000010867 */
[----:B------:R-:W-:Y:S02]  /*131b0*/  FFMA.FTZ R2, R178, c[0x0][0x23c], -R103 ;  /* 0x00008f00b2027a23 */ /* 0x000fe40000010867 */
[--C-:B------:R-:W-:Y:S02]  /*131c0*/  FFMA.FTZ R28, R140, c[0x0][0x23c], -R35.reuse ;  /* 0x00008f008c1c7a23 */ /* 0x100fe40000010823 */
[----:B------:R-:W-:Y:S01]  /*131d0*/  FMUL.FTZ R31, R31, c[0x0][0x23c] ;  /* 0x00008f001f1f7a20 */ /* 0x000fe20000410000 */
[----:B------:R-:W-:Y:S01]  /*131e0*/  MUFU.EX2 R30, R30 ;  /* 0x0000001e001e7308 */ /* 0x000fe20000000800 */
[----:B------:R-:W-:-:S02]  /*131f0*/  FFMA.FTZ R3, R138, c[0x0][0x23c], -R35 ;  /* 0x00008f008a037a23 */ /* 0x000fc40000010823 */
[----:B------:R-:W-:Y:S02]  /*13200*/  FFMA.FTZ R109, R106, c[0x0][0x23c], -R35 ;  /* 0x00008f006a6d7a23 */ /* 0x000fe40000010823 */
[--C-:B------:R-:W-:Y:S02]  /*13210*/  FFMA.FTZ R107, R104, c[0x0][0x23c], -R103.reuse ;  /* 0x00008f00686b7a23 */ /* 0x100fe40000010867 */
[--C-:B------:R-:W-:Y:S01]  /*13220*/  FFMA.FTZ R104, R132, c[0x0][0x23c], -R103.reuse ;  /* 0x00008f0084687a23 */ /* 0x100fe20000010867 */
[----:B------:R-:W2:Y:S01]  /*13230*/  MUFU.EX2 R24, R24 ;  /* 0x0000001800187308 */ /* 0x000ea20000000800 */
[----:B-1----:R-:W-:Y:S01]  /*13240*/  F2FP.PACK_AB R5, R0, R29 ;  /* 0x0000001d0005723e */ /* 0x002fe200000000ff */
[--C-:B------:R-:W-:Y:S02]  /*13250*/  FFMA.FTZ R100, R134, c[0x0][0x23c], -R103.reuse ;  /* 0x00008f0086647a23 */ /* 0x100fe40000010867 */
[----:B------:R-:W-:Y:S02]  /*13260*/  FFMA.FTZ R105, R136, c[0x0][0x23c], -R103 ;  /* 0x00008f0088697a23 */ /* 0x000fe40000010867 */
[----:B------:R-:W-:-:S02]  /*13270*/  FFMA.FTZ R111, R22, c[0x0][0x23c], -R35 ;  /* 0x00008f00166f7a23 */ /* 0x000fc40000010823 */
[----:B------:R-:W-:Y:S01]  /*13280*/  MUFU.EX2 R25, R25 ;  /* 0x0000001900197308 */ /* 0x000fe20000000800 */
[--C-:B------:R-:W-:Y:S02]  /*13290*/  FFMA.FTZ R115, R118, c[0x0][0x23c], -R103.reuse ;  /* 0x00008f0076737a23 */ /* 0x100fe40000010867 */
[----:B------:R-:W-:Y:S02]  /*132a0*/  FFMA.FTZ R118, R124, c[0x0][0x23c], -R103 ;  /* 0x00008f007c767a23 */ /* 0x000fe40000010867 */
        /* <DEDUP_REMOVED lines=11> */
[----:B------:R-:W-:Y:S01]  /*13360*/  FFMA.FTZ R110, R120, c[0x0][0x23c], -R103 ;  /* 0x00008f00786e7a23 */ /* 0x000fe20000010867 */
[----:B------:R-:W2:Y:S01]  /*13370*/  MUFU.EX2 R31, R31 ;  /* 0x0000001f001f7308 */ /* 0x000ea20000000800 */
[----:B-1----:R-:W-:Y:S01]  /*13380*/  F2FP.PACK_AB R6, R2, R25 ;  /* 0x000000190206723e */ /* 0x002fe200000000ff */
[----:B------:R-:W-:-:S02]  /*13390*/  FFMA.FTZ R34, R34, c[0x0][0x23c], -R35 ;  /* 0x00008f0022227a23 */ /* 0x000fc40000010823 */
[--C-:B------:R-:W-:Y:S02]  /*133a0*/  FFMA.FTZ R33, R33, c[0x0][0x23c], -R35.reuse ;  /* 0x00008f0021217a23 */ /* 0x100fe40000010823 */
[----:B------:R-:W-:Y:S02]  /*133b0*/  FFMA.FTZ R114, R122, c[0x0][0x23c], -R35 ;  /* 0x00008f007a727a23 */ /* 0x000fe40000010823 */
[----:B------:R-:W1:Y:S01]  /*133c0*/  MUFU.EX2 R32, R32 ;  /* 0x0000002000207308 */ /* 0x000e620000000800 */
[----:B------:R-:W-:-:S07]  /*133d0*/  FFMA.FTZ R103, R121, c[0x0][0x23c], -R103 ;  /* 0x00008f0079677a23 */ /* 0x000fce0000010867 */
[----:B------:R-:W3:Y:S01]  /*133e0*/  MUFU.EX2 R3, R3 ;  /* 0x0000000300037308 */ /* 0x000ee20000000800 */
[-C--:B--2---:R-:W-:Y:S02]  /*133f0*/  FMUL.FTZ R96, R96, R31.reuse ;  /* 0x0000001f60607220 */ /* 0x084fe40000410000 */
[-C--:B------:R-:W-:Y:S02]  /*13400*/  FMUL.FTZ R97, R97, R31.reuse ;  /* 0x0000001f61617220 */ /* 0x080fe40000410000 */
[-C--:B------:R-:W-:Y:S02]  /*13410*/  FMUL.FTZ R36, R36, R31.reuse ;  /* 0x0000001f24247220 */ /* 0x080fe40000410000 */
[----:B------:R-:W-:Y:S01]  /*13420*/  FMUL.FTZ R37, R37, R31 ;  /* 0x0000001f25257220 */ /* 0x000fe20000410000 */
[----:B------:R2:W4:Y:S01]  /*13430*/  MUFU.EX2 R106, R108 ;  /* 0x0000006c006a7308 */ /* 0x0005220000000800 */
[-C--:B-1----:R-:W-:Y:S02]  /*13440*/  FMUL.FTZ R98, R98, R32.reuse ;  /* 0x0000002062627220 */ /* 0x082fe40000410000 */
[----:B------:R-:W-:-:S02]  /*13450*/  FMUL.FTZ R99, R99, R32 ;  /* 0x0000002063637220 */ /* 0x000fc40000410000 */
[-C--:B------:R-:W-:Y:S02]  /*13460*/  FMUL.FTZ R38, R38, R32.reuse ;  /* 0x0000002026267220 */ /* 0x080fe40000410000 */
[----:B------:R-:W-:Y:S01]  /*13470*/  FMUL.FTZ R39, R39, R32 ;  /* 0x0000002027277220 */ /* 0x000fe20000410000 */
[----:B---3--:R-:W-:Y:S01]  /*13480*/  F2FP.PACK_AB R7, R3, R28 ;  /* 0x0000001c0307723e */ /* 0x008fe200000000ff */
[-C--:B------:R-:W-:Y:S01]  /*13490*/  FMUL.FTZ R40, R40, R31.reuse ;  /* 0x0000001f28287220 */ /* 0x080fe20000410000 */
[----:B------:R-:W-:Y:S01]  /*134a0*/  MUFU.EX2 R107, R107 ;  /* 0x0000006b006b7308 */ /* 0x000fe20000000800 */
[----:B------:R-:W-:Y:S02]  /*134b0*/  FMUL.FTZ R41, R41, R31 ;  /* 0x0000001f29297220 */ /* 0x000fe40000410000 */
[-C--:B------:R-:W-:Y:S02]  /*134c0*/  FMUL.FTZ R42, R42, R32.reuse ;  /* 0x000000202a2a7220 */ /* 0x080fe40000410000 */
[----:B------:R-:W-:Y:S01]  /*134d0*/  HMMA.16816.F32 R96, R4, R8, R96 ;  /* 0x000000080460723c */ /* 0x000fe20000001860 */
        /* <DEDUP_REMOVED lines=22> */
[----:B------:R-:W5:Y:S01]  /*13640*/  MUFU.EX2 R109, R109 ;  /* 0x0000006d006d7308 */ /* 0x000f620000000800 */
        /* <DEDUP_REMOVED lines=9> */
[----:B------:R-:W-:Y:S01]  /*136e0*/  MUFU.EX2 R115, R115 ;  /* 0x0000007300737308 */ /* 0x000fe20000000800 */
        /* <DEDUP_REMOVED lines=10> */
[----:B------:R-:W-:Y:S02]  /*13790*/  FMUL.FTZ R71, R71, R32 ;  /* 0x0000002047477220 */ /* 0x000fe40000410000 */
[-C--:B------:R-:W-:Y:S01]  /*137a0*/  FMUL.FTZ R72, R72, R31.reuse ;  /* 0x0000001f48487220 */ /* 0x080fe20000410000 */
[----:B------:R-:W-:Y:S01]  /*137b0*/  MUFU.EX2 R113, R113 ;  /* 0x0000007100717308 */ /* 0x000fe20000000800 */
[----:B---3--:R-:W-:Y:S01]  /*137c0*/  HMMA.16816.F32 R56, R4, R12, R56 ;  /* 0x0000000c0438723c */ /* 0x008fe20000001838 */
[----:B------:R-:W-:-:S02]  /*137d0*/  FMUL.FTZ R73, R73, R31 ;  /* 0x0000001f49497220 */ /* 0x000fc40000410000 */
[-C--:B------:R-:W-:Y:S02]  /*137e0*/  FMUL.FTZ R74, R74, R32.reuse ;  /* 0x000000204a4a7220 */ /* 0x080fe40000410000 */
[-C--:B------:R-:W-:Y:S02]  /*137f0*/  FMUL.FTZ R75, R75, R32.reuse ;  /* 0x000000204b4b7220 */ /* 0x080fe40000410000 */
[-C--:B------:R-:W-:Y:S01]  /*13800*/  FMUL.FTZ R92, R92, R31.reuse ;  /* 0x0000001f5c5c7220 */ /* 0x080fe20000410000 */
[----:B------:R-:W-:Y:S01]  /*13810*/  HMMA.16816.F32 R60, R4, R14, R60 ;  /* 0x0000000e043c723c */ /* 0x000fe2000000183c */
[----:B------:R-:W3:Y:S01]  /*13820*/  LDSM.16.MT88.4 R12, [R154+0xa000] ;  /* 0x00a000009a0c783b */ /* 0x000ee20000004200 */
[----:B------:R-:W-:Y:S01]  /*13830*/  FMUL.FTZ R93, R93, R31 ;  /* 0x0000001f5d5d7220 */ /* 0x000fe20000410000 */
[----:B------:R-:W-:Y:S01]  /*13840*/  MUFU.EX2 R124, R124 ;  /* 0x0000007c007c7308 */ /* 0x000fe20000000800 */
[-C--:B------:R-:W-:Y:S02]  /*13850*/  FMUL.FTZ R94, R94, R32.reuse ;  /* 0x000000205e5e7220 */ /* 0x080fe40000410000 */
[----:B------:R-:W-:-:S02]  /*13860*/  FMUL.FTZ R95, R95, R32 ;  /* 0x000000205f5f7220 */ /* 0x000fc40000410000 */
[----:B--2---:R-:W-:Y:S02]  /*13870*/  FFMA.FTZ R108, R20, c[0x0][0x23c], -R35 ;  /* 0x00008f00146c7a23 */ /* 0x004fe40000010823 */
[-C--:B------:R-:W-:Y:S01]  /*13880*/  FMUL.FTZ R76, R76, R31.reuse ;  /* 0x0000001f4c4c7220 */ /* 0x080fe20000410000 */
[----:B------:R-:W-:Y:S01]  /*13890*/  LDSM.16.MT88.4 R20, [R153+0x8800] ;  /* 0x008800009914783b */ /* 0x000fe20000004200 */
[-C--:B------:R-:W-:Y:S01]  /*138a0*/  FMUL.FTZ R77, R77, R31.reuse ;  /* 0x0000001f4d4d7220 */ /* 0x080fe20000410000 */
[----:B------:R-:W-:Y:S01]  /*138b0*/  MUFU.EX2 R116, R116 ;  /* 0x0000007400747308 */ /* 0x000fe20000000800 */
[-C--:B------:R-:W-:Y:S02]  /*138c0*/  FMUL.FTZ R78, R78, R32.reuse ;  /* 0x000000204e4e7220 */ /* 0x080fe40000410000 */
[----:B------:R-:W-:Y:S02]  /*138d0*/  FMUL.FTZ R79, R79, R32 ;  /* 0x000000204f4f7220 */ /* 0x000fe40000410000 */
[----:B------:R-:W-:-:S02]  /*138e0*/  FMUL.FTZ R80, R80, R31 ;  /* 0x0000001f50507220 */ /* 0x000fc40000410000 */
[-C--:B------:R-:W-:Y:S01]  /*138f0*/  FMUL.FTZ R81, R81, R31.reuse ;  /* 0x0000001f51517220 */ /* 0x080fe20000410000 */
[----:B------:R-:W2:Y:S01]  /*13900*/  MUFU.EX2 R108, R108 ;  /* 0x0000006c006c7308 */ /* 0x000ea20000000800 */
[-C--:B------:R-:W-:Y:S02]  /*13910*/  FMUL.FTZ R82, R82, R32.reuse ;  /* 0x0000002052527220 */ /* 0x080fe40000410000 */
[-C--:B------:R-:W-:Y:S01]  /*13920*/  FMUL.FTZ R83, R83, R32.reuse ;  /* 0x0000002053537220 */ /* 0x080fe20000410000 */
[----:B-1----:R-:W-:Y:S01]  /*13930*/  HMMA.16816.F32 R64, R4, R8, R64 ;  /* 0x000000080440723c */ /* 0x002fe20000001840 */
[-C--:B------:R-:W-:Y:S02]  /*13940*/  FMUL.FTZ R88, R88, R31.reuse ;  /* 0x0000001f58587220 */ /* 0x080fe40000410000 */
[----:B------:R-:W-:Y:S01]  /*13950*/  FMUL.FTZ R89, R89, R31 ;  /* 0x0000001f59597220 */ /* 0x000fe20000410000 */
[----:B------:R-:W1:Y:S01]  /*13960*/  MUFU.EX2 R117, R117 ;  /* 0x0000007500757308 */ /* 0x000e620000000800 */
[----:B------:R-:W-:-:S02]  /*13970*/  FMUL.FTZ R90, R90, R32 ;  /* 0x000000205a5a7220 */ /* 0x000fc40000410000 */
[-C--:B------:R-:W-:Y:S01]  /*13980*/  FMUL.FTZ R91, R91, R32.reuse ;  /* 0x000000205b5b7220 */ /* 0x080fe20000410000 */
[C---:B------:R-:W-:Y:S01]  /*13990*/  HMMA.16816.F32 R68, R4.reuse, R10, R68 ;  /* 0x0000000a0444723c */ /* 0x040fe20000001844 */
[----:B------:R-:W1:Y:S01]  /*139a0*/  LDSM.16.MT88.4 R8, [R153+0xa000] ;  /* 0x00a000009908783b */ /* 0x000e620000004200 */
[-C--:B------:R-:W-:Y:S02]  /*139b0*/  FMUL.FTZ R84, R84, R31.reuse ;  /* 0x0000001f54547220 */ /* 0x080fe40000410000 */
[----:B------:R-:W-:Y:S01]  /*139c0*/  FMUL.FTZ R85, R85, R31 ;  /* 0x0000001f55557220 */ /* 0x000fe20000410000 */
[----:B------:R-:W-:Y:S01]  /*139d0*/  MUFU.EX2 R112, R112 ;  /* 0x0000007000707308 */ /* 0x000fe20000000800 */
[-C--:B------:R-:W-:Y:S02]  /*139e0*/  FMUL.FTZ R86, R86, R32.reuse ;  /* 0x0000002056567220 */ /* 0x080fe40000410000 */
[----:B---3--:R-:W-:Y:S01]  /*139f0*/  HMMA.16816.F32 R72, R4, R12, R72 ;  /* 0x0000000c0448723c */ /* 0x008fe20000001848 */
[----:B------:R-:W-:-:S02]  /*13a00*/  FMUL.FTZ R87, R87, R32 ;  /* 0x0000002057577220 */ /* 0x000fc40000410000 */
[----:B------:R-:W-:Y:S02]  /*13a10*/  FFMA.FTZ R35, R123, c[0x0][0x23c], -R35 ;  /* 0x00008f007b237a23 */ /* 0x000fe40000010823 */
[----:B------:R-:W3:Y:S01]  /*13a20*/  MUFU.EX2 R119, R119 ;  /* 0x0000007700777308 */ /* 0x000ee20000000800 */
[----:B------:R-:W-:Y:S02]  /*13a30*/  FFMA.FTZ R31, R181, R31, R30 ;  /* 0x0000001fb51f7223 */ /* 0x000fe4000001001e */
[----:B------:R-:W-:Y:S01]  /*13a40*/  HMMA.16816.F32 R92, R4, R14, R92 ;  /* 0x0000000e045c723c */ /* 0x000fe2000000185c */
[----:B------:R-:W2:Y:S01]  /*13a50*/  LDSM.16.MT88.4 R12, [R156+0x8800] ;  /* 0x008800009c0c783b */ /* 0x000ea20000004200 */
[----:B------:R-:W-:Y:S02]  /*13a60*/  FFMA.FTZ R29, R179, R32, R29 ;  /* 0x00000020b31d7223 */ /* 0x000fe4000001001d */
[----:B------:R-:W-:Y:S01]  /*13a70*/  FADD.FTZ R24, R24, R31 ;  /* 0x0000001f18187221 */ /* 0x000fe20000010000 */
[----:B------:R-:W-:Y:S01]  /*13a80*/  MUFU.EX2 R101, R101 ;  /* 0x0000006500657308 */ /* 0x000fe20000000800 */
[----:B------:R-:W-:-:S02]  /*13a90*/  FADD.FTZ R29, R0, R29 ;  /* 0x0000001d001d7221 */ /* 0x000fc40000010000 */
[C---:B------:R-:W-:Y:S01]  /*13aa0*/  HMMA.16816.F32 R88, R4.reuse, R16, R88 ;  /* 0x000000100458723c */ /* 0x040fe20000001858 */
[----:B------:R-:W-:Y:S02]  /*13ab0*/  FADD.FTZ R25, R25, R24 ;  /* 0x0000001819197221 */ /* 0x000fe40000010000 */
[----:B------:R-:W-:Y:S02]  /*13ac0*/  FADD.FTZ R28, R28, R29 ;  /* 0x0000001d1c1c7221 */ /* 0x000fe40000010000 */
[----:B------:R-:W2:Y:S01]  /*13ad0*/  MUFU.EX2 R102, R102 ;  /* 0x0000006600667308 */ /* 0x000ea20000000800 */
[----:B------:R-:W-:Y:S02]  /*13ae0*/  FADD.FTZ R2, R2, R25 ;  /* 0x0000001902027221 */ /* 0x000fe40000010000 */
[----:B------:R-:W-:Y:S01]  /*13af0*/  HMMA.16816.F32 R84, R4, R18, R84 ;  /* 0x000000120454723c */ /* 0x000fe20000001854 */
[----:B------:R-:W3:Y:S01]  /*13b00*/  LDSM.16.MT88.4 R16, [R152+0x8800] ;  /* 0x008800009810783b */ /* 0x000ee20000004200 */
[----:B------:R-:W-:-:S03]  /*13b10*/  FADD.FTZ R3, R3, R28 ;  /* 0x0000001c03037221 */ /* 0x000fc60000010000 */
[----:B------:R-:W-:Y:S01]  /*13b20*/  MUFU.EX2 R110, R110 ;  /* 0x0000006e006e7308 */ /* 0x000fe20000000800 */
[----:B----4-:R-:W-:Y:S02]  /*13b30*/  FADD.FTZ R0, R106, R3 ;  /* 0x000000036a007221 */ /* 0x010fe40000010000 */
[----:B-1----:R-:W-:Y:S02]  /*13b40*/  HMMA.16816.F32 R76, R4, R8, R76 ;  /* 0x00000008044c723c */ /* 0x002fe4000000184c */
[----:B-----5:R-:W-:-:S03]  /*13b50*/  FADD.FTZ R0, R109, R0 ;  /* 0x000000006d007221 */ /* 0x020fc60000010000 */
[----:B------:R-:W-:Y:S03]  /*13b60*/  MUFU.EX2 R103, R103 ;  /* 0x0000006700677308 */ /* 0x000fe60000000800 */
[----:B------:R-:W-:Y:S01]  /*13b70*/  HMMA.16816.F32 R80, R4, R10, R80 ;  /* 0x0000000a0450723c */ /* 0x000fe20000001850 */
[----:B------:R-:W1:Y:S04]  /*13b80*/  LDSM.16.MT88.4 R8, [R154+0x8800] ;  /* 0x008800009a08783b */ /* 0x000e680000004200 */
[----:B------:R-:W-:Y:S02]  /*13b90*/  MUFU.EX2 R34, R34 ;  /* 0x0000002200227308 */ /* 0x000fe40000000800 */
[----:B------:R-:W-:Y:S01]  /*13ba0*/  F2FP.PACK_AB R4, R104, R107 ;  /* 0x0000006b6804723e */ /* 0x000fe200000000ff */
[----:B------:R-:W-:Y:S01]  /*13bb0*/  FADD.FTZ R107, R107, R2 ;  /* 0x000000026b6b7221 */ /* 0x000fe20000010000 */
[----:B------:R-:W-:-:S02]  /*13bc0*/  F2FP.PACK_AB R5, R109, R106 ;  /* 0x0000006a6d05723e */ /* 0x000fc400000000ff */
[----:B------:R-:W-:Y:S02]  /*13bd0*/  F2FP.PACK_AB R6, R105, R100 ;  /* 0x000000646906723e */ /* 0x000fe400000000ff */
[----:B------:R-:W4:Y:S01]  /*13be0*/  MUFU.EX2 R33, R33 ;  /* 0x0000002100217308 */ /* 0x000f220000000800 */
[----:B--2---:R-:W-:Y:S01]  /*13bf0*/  F2FP.PACK_AB R7, R108, R111 ;  /* 0x0000006f6c07723e */ /* 0x004fe200000000ff */
[----:B------:R-:W-:-:S04]  /*13c00*/  FADD.FTZ R3, R104, R107 ;  /* 0x0000006b68037221 */ /* 0x000fc80000010000 */
[----:B------:R-:W-:Y:S02]  /*13c10*/  FADD.FTZ R100, R100, R3 ;  /* 0x0000000364647221 */ /* 0x000fe40000010000 */
[C---:B------:R-:W-:Y:S01]  /*13c20*/  HMMA.16816.F32 R96, R4.reuse, R12, R96 ;  /* 0x0000000c0460723c */ /* 0x040fe20000001860 */
[----:B------:R-:W-:Y:S01]  /*13c30*/  MUFU.EX2 R114, R114 ;  /* 0x0000007200727308 */ /* 0x000fe20000000800 */
[----:B------:R-:W-:Y:S02]  /*13c40*/  FADD.FTZ R3, R111, R0 ;  /* 0x000000006f037221 */ /* 0x000fe40000010000 */
[----:B------:R-:W-:Y:S01]  /*13c50*/  FADD.FTZ R0, R105, R100 ;  /* 0x0000006469007221 */ /* 0x000fe20000010000 */
[----:B------:R-:W-:Y:S01]  /*13c60*/  MOV R100, R27 ;  /* 0x0000001b00647202 */ /* 0x000fe20000000f00 */
[----:B------:R-:W-:Y:S02]  /*13c70*/  FADD.FTZ R3, R108, R3 ;  /* 0x000000036c037221 */ /* 0x000fe40000010000 */
[C---:B------:R-:W-:Y:S01]  /*13c80*/  HMMA.16816.F32 R36, R4.reuse, R14, R36 ;  /* 0x0000000e0424723c */ /* 0x040fe20000001824 */
[----:B------:R-:W2:Y:S01]  /*13c90*/  LDSM.16.MT88.4 R12, [R156+0xa800] ;  /* 0x00a800009c0c783b */ /* 0x000ea20000004200 */
[----:B------:R-:W5:Y:S06]  /*13ca0*/  MUFU.EX2 R35, R35 ;  /* 0x0000002300237308 */ /* 0x000f6c0000000800 */
[C---:B---3--:R-:W-:Y:S08]  /*13cb0*/  HMMA.16816.F32 R56, R4.reuse, R16, R56 ;  /* 0x000000100438723c */ /* 0x048ff00000001838 */
[C---:B-1----:R-:W-:Y:S08]  /*13cc0*/  HMMA.16816.F32 R40, R4.reuse, R8, R40 ;  /* 0x000000080428723c */ /* 0x042ff00000001828 */
[C---:B------:R-:W-:Y:S01]  /*13cd0*/  HMMA.16816.F32 R44, R4.reuse, R10, R44 ;  /* 0x0000000a042c723c */ /* 0x040fe2000000182c */
[----:B------:R-:W1:Y:S07]  /*13ce0*/  LDSM.16.MT88.4 R8, [R154+0xa800] ;  /* 0x00a800009a08783b */ /* 0x000e6e0000004200 */
[C---:B------:R-:W-:Y:S01]  /*13cf0*/  HMMA.16816.F32 R60, R4.reuse, R18, R60 ;  /* 0x00000012043c723c */ /* 0x040fe2000000183c */
[----:B------:R-:W3:Y:S07]  /*13d00*/  LDSM.16.MT88.4 R16, [R152+0xa800] ;  /* 0x00a800009810783b */ /* 0x000eee0000004200 */
[C---:B------:R-:W-:Y:S08]  /*13d10*/  HMMA.16816.F32 R48, R4.reuse, R20, R48 ;  /* 0x000000140430723c */ /* 0x040ff00000001830 */
        /* <DEDUP_REMOVED lines=25> */
[----:B-1----:R-:W-:Y:S01]  /*13eb0*/  HMMA.16816.F32 R40, R4, R8, R40 ;  /* 0x000000080428723c */ /* 0x002fe20000001828 */
[----:B------:R-:W-:Y:S02]  /*13ec0*/  FADD.FTZ R124, R124, R113 ;  /* 0x000000717c7c7221 */ /* 0x000fe40000010000 */
[----:B------:R-:W-:-:S05]  /*13ed0*/  FADD.FTZ R119, R119, R112 ;  /* 0x0000007077777221 */ /* 0x000fca0000010000 */
[C---:B------:R-:W-:Y:S01]  /*13ee0*/  HMMA.16816.F32 R44, R4.reuse, R10, R44 ;  /* 0x0000000a042c723c */ /* 0x040fe2000000182c */
[----:B------:R-:W1:Y:S07]  /*13ef0*/  LDSM.16.MT88.4 R8, [R154+0xb000] ;  /* 0x00b000009a08783b */ /* 0x000e6e0000004200 */
[C---:B---3--:R-:W-:Y:S08]  /*13f00*/  HMMA.16816.F32 R56, R4.reuse, R16, R56 ;  /* 0x000000100438723c */ /* 0x048ff00000001838 */
[C---:B--2---:R-:W-:Y:S08]  /*13f10*/  HMMA.16816.F32 R96, R4.reuse, R12, R96 ;  /* 0x0000000c0460723c */ /* 0x044ff00000001860 */
[C---:B------:R-:W-:Y:S01]  /*13f20*/  HMMA.16816.F32 R36, R4.reuse, R14, R36 ;  /* 0x0000000e0424723c */ /* 0x040fe20000001824 */
[----:B------:R-:W2:Y:S07]  /*13f30*/  LDSM.16.MT88.4 R12, [R156+0xb000] ;  /* 0x00b000009c0c783b */ /* 0x000eae0000004200 */
[C---:B------:R-:W-:Y:S01]  /*13f40*/  HMMA.16816.F32 R60, R4.reuse, R18, R60 ;  /* 0x00000012043c723c */ /* 0x040fe2000000183c */
[----:B------:R-:W3:Y:S07]  /*13f50*/  LDSM.16.MT88.4 R16, [R152+0xb000] ;  /* 0x00b000009810783b */ /* 0x000eee0000004200 */
[C---:B------:R-:W-:Y:S08]  /*13f60*/  HMMA.16816.F32 R48, R4.reuse, R20, R48 ;  /* 0x000000140430723c */ /* 0x040ff00000001830 */
[C---:B-1----:R-:W-:Y:S08]  /*13f70*/  HMMA.16816.F32 R72, R4.reuse, R8, R72 ;  /* 0x000000080448723c */ /* 0x042ff00000001848 */
[C---:B------:R-:W-:Y:S01]  /*13f80*/  HMMA.16816.F32 R92, R4.reuse, R10, R92 ;  /* 0x0000000a045c723c */ /* 0x040fe2000000185c */
[----:B------:R-:W-:Y:S07]  /*13f90*/  LDSM.16.MT88.4 R8, [R156+0x9800] ;  /* 0x009800009c08783b */ /* 0x000fee0000004200 */
[C---:B------:R-:W-:Y:S01]  /*13fa0*/  HMMA.16816.F32 R52, R4.reuse, R22, R52 ;  /* 0x000000160434723c */ /* 0x040fe20000001834 */
[----:B------:R-:W-:Y:S07]  /*13fb0*/  LDSM.16.MT88.4 R20, [R154+0x9800] ;  /* 0x009800009a14783b */ /* 0x000fee0000004200 */
[C---:B--2---:R-:W-:Y:S08]  /*13fc0*/  HMMA.16816.F32 R64, R4.reuse, R12, R64 ;  /* 0x0000000c0440723c */ /* 0x044ff00000001840 */
[C---:B------:R-:W-:Y:S01]  /*13fd0*/  HMMA.16816.F32 R68, R4.reuse, R14, R68 ;  /* 0x0000000e0444723c */ /* 0x040fe20000001844 */
[----:B------:R-:W1:Y:S07]  /*13fe0*/  LDSM.16.MT88.4 R12, [R153+0xb000] ;  /* 0x00b00000990c783b */ /* 0x000e6e0000004200 */
        /* <DEDUP_REMOVED lines=28> */
[C---:B---3--:R-:W-:Y:S08]  /*141b0*/  HMMA.16816.F32 R64, R4.reuse, R8, R64 ;  /* 0x000000080440723c */ /* 0x048ff00000001840 */
[C---:B------:R-:W-:Y:S01]  /*141c0*/  HMMA.16816.F32 R68, R4.reuse, R10, R68 ;  /* 0x0000000a0444723c */ /* 0x040fe20000001844 */
[----:B------:R-:W3:Y:S07]  /*141d0*/  LDSM.16.MT88.4 R8, [R152+0xb800] ;  /* 0x00b800009808783b */ /* 0x000eee0000004200 */
[C---:B------:R-:W-:Y:S08]  /*141e0*/  HMMA.16816.F32 R44, R4.reuse, R22, R44 ;  /* 0x00000016042c723c */ /* 0x040ff0000000182c */
[C---:B--2---:R-:W-:Y:S08]  /*141f0*/  HMMA.16816.F32 R72, R4.reuse, R16, R72 ;  /* 0x000000100448723c */ /* 0x044ff00000001848 */
[C---:B------:R-:W-:Y:S08]  /*14200*/  HMMA.16816.F32 R92, R4.reuse, R18, R92 ;  /* 0x00000012045c723c */ /* 0x040ff0000000185c */
[C---:B-1----:R-:W-:Y:S08]  /*14210*/  HMMA.16816.F32 R76, R4.reuse, R12, R76 ;  /* 0x0000000c044c723c */ /* 0x042ff0000000184c */
[C---:B------:R-:W-:Y:S08]  /*14220*/  HMMA.16816.F32 R80, R4.reuse, R14, R80 ;  /* 0x0000000e0450723c */ /* 0x040ff00000001850 */
[C---:B---3--:R-:W-:Y:S08]  /*14230*/  HMMA.16816.F32 R88, R4.reuse, R8, R88 ;  /* 0x000000080458723c */ /* 0x048ff00000001858 */
[----:B------:R-:W-:Y:S11]  /*14240*/  HMMA.16816.F32 R84, R4, R10, R84 ;  /* 0x0000000a0454723c */ /* 0x000ff60000001854 */
[----:B------:R-:W-:Y:S08]  /*14250*/  @!UPT UIADD3 URZ, URZ, URZ, URZ ;  /* 0x0000003f3f3ff290 */ /* 0x000ff0000fffe03f */
.L_x_6167:
        /* <DEDUP_REMOVED lines=11> */
.L_x_6177:
        /* <DEDUP_REMOVED lines=66> */
.L_x_6174:
[----:B------:R-:W-:Y:S02]  /*14730*/  LOP3.LUT P4, RZ, R173, 0x1, RZ, 0xc0, !PT ;  /* 0x00000001adff7812 */ /* 0x000fe4000788c0ff */
[----:B------:R-:W-:Y:S02]  /*14740*/  IADD3 R33, P0, R167, R100, RZ ;  /* 0x00000064a7217210 */ /* 0x000fe40007f1e0ff */
[-C--:B------:R-:W-:Y:S02]  /*14750*/  LEA R2, P6, R100, R182.reuse, 0x1 ;  /* 0x000000b664027211 */ /* 0x080fe400078c08ff */
[----:B------:R-:W-:Y:S01]  /*14760*/  LOP3.LUT P2, RZ, R173, 0x2, RZ, 0xc0, !PT ;  /* 0x00000002adff7812 */ /* 0x000fe2000784c0ff */
[--C-:B------:R-:W-:Y:S01]  /*14770*/  IMAD.X R34, R166, 0x1, R3.reuse, P0 ;  /* 0x00000001a6227824 */ /* 0x100fe200000e0603 */
[----:B------:R-:W-:Y:S02]  /*14780*/  LEA.HI.X R3, R100, R183, R3, 0x1, P6 ;  /* 0x000000b764037211 */ /* 0x000fe400030f0c03 */
[----:B------:R-:W-:Y:S03]  /*14790*/  IADD3 R32, P1, R167, R33, RZ ;  /* 0x00000021a7207210 */ /* 0x000fe60007f3e0ff */
[----:B------:R-:W-:Y:S01]  /*147a0*/  @!PT LDS RZ, [RZ] ;  /* 0x00000000fffff984 */ /* 0x000fe20000000800 */
[----:B------:R-:W-:Y:S01]  /*147b0*/  @!PT LDS RZ, [RZ] ;  /* 0x00000000fffff984 */ /* 0x000fe20000000800 */
[----:B------:R-:W-:Y:S01]  /*147c0*/  @!PT LDS RZ, [RZ] ;  /* 0x00000000fffff984 */ /* 0x000fe20000000800 */
[----:B------:R1:W-:Y:S01]  /*147d0*/  @P4 LDGSTS.E.BYPASS.LTC128B.128 [R172+0x8000], [R2.64] ;  /* 0x0800000002ac4fae */ /* 0x0003e2000b901d46 */
[CC--:B------:R-:W-:Y:S01]  /*147e0*/  @P4 LEA R184, P5, R33.reuse, R182.reuse, 0x1 ;  /* 0x000000b621b84211 */ /* 0x0c0fe200078a08ff */
[--C-:B------:R-:W-:Y:S01]  /*147f0*/  IMAD.X R35, R166, 0x1, R34.reuse, P1 ;  /* 0x00000001a6237824 */ /* 0x100fe200008e0622 */
[CC--:B------:R-:W-:Y:S01]  /*14800*/  @P4 LEA R190, P6, R32.reuse, R182.reuse, 0x1 ;  /* 0x000000b620be4211 */ /* 0x0c0fe200078c08ff */
[----:B------:R-:W-:Y:S01]  /*14810*/  @!P4 STS.128 [R172+0x8000], RZ ;  /* 0x008000ffac00c388 */ /* 0x000fe20000000c00 */
[CCC-:B------:R-:W-:Y:S02]  /*14820*/  @P4 LEA.HI.X R185, R33.reuse, R183.reuse, R34.reuse, 0x1, P5 ;  /* 0x000000b721b94211 */ /* 0x1c0fe400028f0c22 */
[CC--:B------:R-:W-:Y:S01]  /*14830*/  @P2 LEA R102, P0, R33.reuse, R182.reuse, 0x1 ;  /* 0x000000b621662211 */ /* 0x0c0fe200078008ff */
[----:B------:R-:W-:Y:S01]  /*14840*/  @!PT LDS RZ, [RZ] ;  /* 0x00000000fffff984 */ /* 0x000fe20000000800 */
[----:B------:R-:W-:Y:S01]  /*14850*/  @!PT LDS RZ, [RZ] ;  /* 0x00000000fffff984 */ /* 0x000fe20000000800 */
[----:B------:R-:W-:Y:S01]  /*14860*/  @!PT LDS RZ, [RZ] ;  /* 0x00000000fffff984 */ /* 0x000fe20000000800 */
[----:B------:R1:W-:Y:S01]  /*14870*/  @P2 LDGSTS.E.BYPASS.LTC128B.128 [R172+0xa000], [R2.64+0x80] ;  /* 0x0a00008002ac2fae */ /* 0x0003e2000b901d46 */
[CCC-:B------:R-:W-:Y:S02]  /*14880*/  @P4 LEA.HI.X R191, R32.reuse, R183.reuse, R35.reuse, 0x1, P6 ;  /* 0x000000b720bf4211 */ /* 0x1c0fe400030f0c23 */
[-C--:B------:R-:W-:Y:S01]  /*14890*/  @P2 LEA.HI.X R103, R33, R183.reuse, R34, 0x1, P0 ;  /* 0x000000b721672211 */ /* 0x080fe200000f0c22 */
[----:B------:R-:W-:Y:S01]  /*148a0*/  @!P2 STS.128 [R172+0xa000], RZ ;  /* 0x00a000ffac00a388 */ /* 0x000fe20000000c00 */
[C---:B------:R-:W-:Y:S02]  /*148b0*/  @P2 LEA R186, P1, R32.reuse, R182, 0x1 ;  /* 0x000000b620ba2211 */ /* 0x040fe400078208ff */
[----:B------:R-:W-:Y:S01]  /*148c0*/  IADD3 R33, P0, R167, R32, RZ ;  /* 0x00000020a7217210 */ /* 0x000fe20007f1e0ff */
[----:B------:R-:W-:Y:S01]  /*148d0*/  @!PT LDS RZ, [RZ] ;  /* 0x00000000fffff984 */ /* 0x000fe20000000800 */
[----:B------:R-:W-:Y:S01]  /*148e0*/  @!PT LDS RZ, [RZ] ;  /* 0x00000000fffff984 */ /* 0x000fe20000000800 */
[----:B------:R-:W-:Y:S01]  /*148f0*/  @!PT LDS RZ, [RZ] ;  /* 0x00000000fffff984 */ /* 0x000fe20000000800 */
[----:B------:R1:W-:Y:S01]  /*14900*/  @P4 LDGSTS.E.BYPASS.LTC128B.128 [R172+0x8800], [R184.64] ;  /* 0x08800000b8ac4fae */ /* 0x0003e2000b901d46 */
[-CC-:B------:R-:W-:Y:S02]  /*14910*/  @P2 LEA.HI.X R187, R32, R183.reuse, R35.reuse, 0x1, P1 ;  /* 0x000000b720bb2211 */ /* 0x180fe400008f0c23 */
[CC--:B------:R-:W-:Y:S01]  /*14920*/  @P4 LEA R188, P5, R33.reuse, R182.reuse, 0x1 ;  /* 0x000000b621bc4211 */ /* 0x0c0fe200078a08ff */
        /* <DEDUP_REMOVED lines=10> */
[----:B------:R-:W-:Y:S01]  /*149d0*/  ISETP.GT.AND P0, PT, R176, R163, PT ;  /* 0x000000a3b000720c */ /* 0x000fe20003f04270 */
        /* <DEDUP_REMOVED lines=28> */
[----:B------:R-:W-:Y:S04]  /*14ba0*/  LDSM.16.M88.4 R124, [R160] ;  /* 0x00000000a07c783b */ /* 0x000fe80000000200 */
[----:B------:R-:W1:Y:S04]  /*14bb0*/  LDSM.16.M88.4 R128, [R159] ;  /* 0x000000009f80783b */ /* 0x000e680000000200 */
[----:B------:R-:W1:Y:S04]  /*14bc0*/  LDSM.16.M88.4 R132, [R151] ;  /* 0x000000009784783b */ /* 0x000e680000000200 */
[----:B------:R-:W1:Y:S04]  /*14bd0*/  LDSM.16.M88.4 R136, [R150] ;  /* 0x000000009688783b */ /* 0x000e680000000200 */
[----:B------:R-:W1:Y:S01]  /*14be0*/  LDSM.16.M88.4 R140, [R149] ;  /* 0x00000000958c783b */ /* 0x000e620000000200 */
[C---:B---3--:R-:W-:Y:S08]  /*14bf0*/  HMMA.16816.F32 R4, R104.reuse, R108, RZ ;  /* 0x0000006c6804723c */ /* 0x048ff000000018ff */
[C---:B------:R-:W-:Y:S01]  /*14c00*/  HMMA.16816.F32 R8, R104.reuse, R110, RZ ;  /* 0x0000006e6808723c */ /* 0x040fe200000018ff */
[----:B------:R-:W-:Y:S07]  /*14c10*/  LDSM.16.M88.4 R108, [R155+0x4000] ;  /* 0x004000009b6c783b */ /* 0x000fee0000000200 */
[C---:B----4-:R-:W-:Y:S08]  /*14c20*/  HMMA.16816.F32 R12, R104.reuse, R112, RZ ;  /* 0x00000070680c723c */ /* 0x050ff000000018ff */
[C---:B------:R-:W-:Y:S01]  /*14c30*/  HMMA.16816.F32 R16, R104.reuse, R114, RZ ;  /* 0x000000726810723c */ /* 0x040fe200000018ff */
[----:B------:R-:W-:Y:S07]  /*14c40*/  LDSM.16.M88.4 R112, [R155+0x4800] ;  /* 0x004800009b70783b */ /* 0x000fee0000000200 */
[C---:B-----5:R-:W-:Y:S08]  /*14c50*/  HMMA.16816.F32 R20, R104.reuse, R116, RZ ;  /* 0x000000746814723c */ /* 0x060ff000000018ff */
[C---:B------:R-:W-:Y:S01]  /*14c60*/  HMMA.16816.F32 R24, R104.reuse, R118, RZ ;  /* 0x000000766818723c */ /* 0x040fe200000018ff */
[----:B------:R-:W-:Y:S07]  /*14c70*/  LDSM.16.M88.4 R116, [R155+0x5000] ;  /* 0x005000009b74783b */ /* 0x000fee0000000200 */
[C---:B--2---:R-:W-:Y:S08]  /*14c80*/  HMMA.16816.F32 R28, R104.reuse, R120, RZ ;  /* 0x00000078681c723c */ /* 0x044ff000000018ff */
[----:B------:R-:W-:Y:S01]  /*14c90*/  HMMA.16816.F32 R32, R104, R122, RZ ;  /* 0x0000007a6820723c */ /* 0x000fe200000018ff */
[----:B------:R-:W2:Y:S04]  /*14ca0*/  LDSM.16.M88.4 R104, [R158] ;  /* 0x000000009e68783b */ /* 0x000ea80000000200 */
[----:B------:R-:W3:Y:S03]  /*14cb0*/  LDSM.16.M88.4 R120, [R155+0x5800] ;  /* 0x005800009b78783b */ /* 0x000ee60000000200 */
[C---:B-1----:R-:W-:Y:S08]  /*14cc0*/  HMMA.16816.F32 R4, R124.reuse, R128, R4 ;  /* 0x000000807c04723c */ /* 0x042ff00000001804 */
[C---:B------:R-:W-:Y:S08]  /*14cd0*/  HMMA.16816.F32 R8, R124.reuse, R130, R8 ;  /* 0x000000827c08723c */ /* 0x040ff00000001808 */
[C---:B------:R-:W-:Y:S08]  /*14ce0*/  HMMA.16816.F32 R12, R124.reuse, R132, R12 ;  /* 0x000000847c0c723c */ /* 0x040ff0000000180c */
[C---:B------:R-:W-:Y:S08]  /*14cf0*/  HMMA.16816.F32 R16, R124.reuse, R134, R16 ;  /* 0x000000867c10723c */ /* 0x040ff00000001810 */
[C---:B------:R-:W-:Y:S08]  /*14d00*/  HMMA.16816.F32 R20, R124.reuse, R136, R20 ;  /* 0x000000887c14723c */ /* 0x040ff00000001814 */
[C---:B------:R-:W-:Y:S08]  /*14d10*/  HMMA.16816.F32 R24, R124.reuse, R138, R24 ;  /* 0x0000008a7c18723c */ /* 0x040ff00000001818 */
[C---:B------:R-:W-:Y:S08]  /*14d20*/  HMMA.16816.F32 R28, R124.reuse, R140, R28 ;  /* 0x0000008c7c1c723c */ /* 0x040ff0000000181c */
[----:B------:R-:W-:Y:S01]  /*14d30*/  HMMA.16816.F32 R32, R124, R142, R32 ;  /* 0x0000008e7c20723c */ /* 0x000fe20000001820 */
[----:B------:R-:W-:Y:S07]  /*14d40*/  LDSM.16.M88.4 R124, [R148+0x1000] ;  /* 0x00100000947c783b */ /* 0x000fee0000000200 */
[C---:B--2---:R-:W-:Y:S08]  /*14d50*/  HMMA.16816.F32 R4, R104.reuse, R108, R4 ;  /* 0x0000006c6804723c */ /* 0x044ff00000001804 */
[C---:B------:R-:W-:Y:S01]  /*14d60*/  HMMA.16816.F32 R8, R104.reuse, R110, R8 ;  /* 0x0000006e6808723c */ /* 0x040fe20000001808 */
[----:B------:R-:W-:Y:S07]  /*14d70*/  LDSM.16.M88.4 R108, [R157] ;  /* 0x000000009d6c783b */ /* 0x000fee0000000200 */
[C---:B------:R-:W-:Y:S08]  /*14d80*/  HMMA.16816.F32 R12, R104.reuse, R112, R12 ;  /* 0x00000070680c723c */ /* 0x040ff0000000180c */
[C---:B------:R-:W-:Y:S01]  /*14d90*/  HMMA.16816.F32 R16, R104.reuse, R114, R16 ;  /* 0x000000726810723c */ /* 0x040fe20000001810 */
[----:B------:R-:W1:Y:S07]  /*14da0*/  LDSM.16.M88.4 R112, [R148] ;  /* 0x000000009470783b */ /* 0x000e6e0000000200 */
        /* <DEDUP_REMOVED lines=30> */
[----:B------:R-:W-:Y:S01]  /*14f90*/  HMMA.16816.F32 R32, R112, R106, R32 ;  /* 0x0000006a7020723c */ /* 0x000fe20000001820 */
[----:B------:R-:W3:Y:S04]  /*14fa0*/  LDSM.16.M88.4 R104, [R144] ;  /* 0x000000009068783b */ /* 0x000ee80000000200 */
[----:B------:R-:W-:Y:S03]  /*14fb0*/  LDSM.16.M88.4 R112, [R158+0x2000] ;  /* 0x002000009e70783b */ /* 0x000fe60000000200 */
        /* <DEDUP_REMOVED lines=24> */
[----:B------:R-:W3:Y:S01]  /*15140*/  LDSM.16.M88.4 R104, [R148+0x3800] ;  /* 0x003800009468783b */ /* 0x000ee20000000200 */
[----:B------:R-:W-:Y:S04]  /*15150*/  DEPBAR.LE SB0, 0x0 ;  /* 0x000080000000791a */ /* 0x000fe80000000000 */
[----:B------:R-:W-:Y:S02]  /*15160*/  BAR.SYNC.DEFER_BLOCKING 0x0 ;  /* 0x0000000000007b1d */ /* 0x000fe40000010000 */
[C---:B-1----:R-:W-:Y:S08]  /*15170*/  HMMA.16816.F32 R4, R108.reuse, R116, R4 ;  /* 0x000000746c04723c */ /* 0x042ff00000001804 */
[C---:B------:R-:W-:Y:S08]  /*15180*/  HMMA.16816.F32 R8, R108.reuse, R118, R8 ;  /* 0x000000766c08723c */ /* 0x040ff00000001808 */
[C---:B----4-:R-:W-:Y:S08]  /*15190*/  HMMA.16816.F32 R12, R108.reuse, R120, R12 ;  /* 0x000000786c0c723c */ /* 0x050ff0000000180c */
        /* <DEDUP_REMOVED lines=69> */
.L_x_6176:
[C---:B------:R-:W-:Y:S02]  /*155f0*/  LEA R110, P6, R104.reuse, R174, 0x1 ;  /* 0x000000ae686e7211 */ /* 0x040fe400078c08ff */
[----:B------:R-:W-:Y:S02]  /*15600*/  IADD3 R3, P0, R165, R104, RZ ;  /* 0x00000068a5037210 */ /* 0x000fe40007f1e0ff */
[--C-:B------:R-:W-:Y:S02]  /*15610*/  LEA.HI.X R111, R104, R175, R102.reuse, 0x1, P6 ;  /* 0x000000af686f7211 */ /* 0x100fe400030f0c66 */
[CC--:B------:R-:W-:Y:S01]  /*15620*/  @P4 LEA R108, P5, R3.reuse, R174.reuse, 0x1 ;  /* 0x000000ae036c4211 */ /* 0x0c0fe200078a08ff */
[C---:B------:R-:W-:Y:S01]  /*15630*/  IMAD.X R100, R164.reuse, 0x1, R102, P0 ;  /* 0x00000001a4647824 */ /* 0x040fe200000e0666 */
[-C--:B------:R-:W-:Y:S01]  /*15640*/  @P2 LEA R106, P0, R3, R174.reuse, 0x1 ;  /* 0x000000ae036a2211 */ /* 0x080fe200078008ff */
[----:B------:R-:W-:Y:S01]  /*15650*/  @!PT LDS RZ, [RZ] ;  /* 0x00000000fffff984 */ /* 0x000fe20000000800 */
[----:B------:R-:W-:Y:S01]  /*15660*/  @!PT LDS RZ, [RZ] ;  /* 0x00000000fffff984 */ /* 0x000fe20000000800 */
[----:B------:R-:W-:Y:S01]  /*15670*/  @!PT LDS RZ, [RZ] ;  /* 0x00000000fffff984 */ /* 0x000fe20000000800 */
[----:B------:R1:W-:Y:S01]  /*15680*/  @P4 LDGSTS.E.BYPASS.LTC128B.128 [R172+0x4000], [R110.64] ;  /* 0x040000006eac4fae */ /* 0x0003e2000b901d46 */
[----:B------:R-:W-:Y:S02]  /*15690*/  IADD3 R2, P1, R165, R3, RZ ;  /* 0x00000003a5027210 */ /* 0x000fe40007f3e0ff */
        /* <DEDUP_REMOVED lines=9> */
[C---:B------:R-:W-:Y:S02]  /*15730*/  @P2 LEA R102, P1, R2.reuse, R174, 0x1 ;  /* 0x000000ae02662211 */ /* 0x040fe400078208ff */
[-CC-:B------:R-:W-:Y:S01]  /*15740*/  @P4 LEA.HI.X R113, R2, R175.reuse, R103.reuse, 0x1, P6 ;  /* 0x000000af02714211 */ /* 0x180fe200030f0c67 */
[----:B------:R1:W-:Y:S01]  /*15750*/  @!P2 STS.128 [R172+0x6000], RZ ;  /* 0x006000ffac00a388 */ /* 0x0003e20000000c00 */
[----:B------:R-:W-:Y:S03]  /*15760*/  IADD3 R3, P0, R165, R2, RZ ;  /* 0x00000002a5037210 */ /* 0x000fe60007f1e0ff */
[----:B------:R-:W-:Y:S01]  /*15770*/  @!PT LDS RZ, [RZ] ;  /* 0x00000000fffff984 */ /* 0x000fe20000000800 */
[----:B------:R-:W-:Y:S01]  /*15780*/  @!PT LDS RZ, [RZ] ;  /* 0x00000000fffff984 */ /* 0x000fe20000000800 */
[----:B------:R-:W-:Y:S01]  /*15790*/  @!PT LDS RZ, [RZ] ;  /* 0x00000000fffff984 */ /* 0x000fe20000000800 */
[----:B------:R1:W-:Y:S01]  /*157a0*/  @P4 LDGSTS.E.BYPASS.LTC128B.128 [R172+0x4800], [R108.64] ;  /* 0x048000006cac4fae */ /* 0x0003e2000b901d46 */
[CC--:B------:R-:W-:Y:S01]  /*157b0*/  @P4 LEA R104, P5, R3.reuse, R174.reuse, 0x1 ;  /* 0x000000ae03684211 */ /* 0x0c0fe200078a08ff */
[--C-:B------:R-:W-:Y:S01]  /*157c0*/  IMAD.X R100, R164, 0x1, R103.reuse, P0 ;  /* 0x00000001a4647824 */ /* 0x100fe200000e0667 */
[-C--:B------:R-:W-:Y:S01]  /*157d0*/  @P2 LEA.HI.X R103, R2, R175.reuse, R103, 0x1, P1 ;  /* 0x000000af02672211 */ /* 0x080fe200008f0c67 */
[----:B------:R1:W-:Y:S01]  /*157e0*/  @!P4 STS.128 [R172+0x4800], RZ ;  /* 0x004800ffac00c388 */ /* 0x0003e20000000c00 */
[C---:B------:R-:W-:Y:S01]  /*157f0*/  @P2 LEA R114, P0, R3.reuse, R174, 0x1 ;  /* 0x000000ae03722211 */ /* 0x040fe200078008ff */
[----:B------:R-:W-:Y:S01]  /*15800*/  IMAD.MOV.U32 R174, RZ, RZ, R110 ;  /* 0x000000ffffae7224 */ /* 0x000fe200078e006e */
[CCC-:B------:R-:W-:Y:S01]  /*15810*/  @P4 LEA.HI.X R105, R3.reuse, R175.reuse, R100.reuse, 0x1, P5 ;  /* 0x000000af03694211 */ /* 0x1c0fe200028f0c64 */
[----:B------:R-:W-:Y:S01]  /*15820*/  @!PT LDS RZ, [RZ] ;  /* 0x00000000fffff984 */ /* 0x000fe20000000800 */
[----:B------:R-:W-:Y:S01]  /*15830*/  @!PT LDS RZ, [RZ] ;  /* 0x00000000fffff984 */ /* 0x000fe20000000800 */
[----:B------:R-:W-:Y:S01]  /*15840*/  @!PT LDS RZ, [RZ] ;  /* 0x00000000fffff984 */ /* 0x000fe20000000800 */
[----:B------:R1:W-:Y:S01]  /*15850*/  @P2 LDGSTS.E.BYPASS.LTC128B.128 [R172+0x6800], [R106.64+0x80] ;  /* 0x068000806aac2fae */ /* 0x0003e2000b901d46 */
[----:B------:R-:W-:Y:S01]  /*15860*/  @P2 LEA.HI.X R115, R3, R175, R100, 0x1, P0 ;  /* 0x000000af03732211 */ /* 0x000fe200000f0c64 */
[----:B------:R-:W-:Y:S02]  /*15870*/  IMAD.MOV.U32 R175, RZ, RZ, R111 ;  /* 0x000000ffffaf7224 */ /* 0x000fe400078e006f */
        /* <DEDUP_REMOVED lines=22> */
.L_x_6175:
        /* <DEDUP_REMOVED lines=110> */
[----:B------:R-:W3:Y:S01]  /*160c0*/  MUFU.EX2 R118, R118 ;  /* 0x0000007600767308 */ /* 0x000ee20000000800 */
        /* <DEDUP_REMOVED lines=9> */
[--C-:B------:R-:W-:Y:S02]  /*16160*/  FFMA.FTZ R120, R12, c[0x0][0x23c], -R122.reuse ;  /* 0x00008f000c787a23 */ /* 0x100fe4000001087a */
[C---:B------:R-:W-:Y:S02]  /*16170*/  FMUL.FTZ R12, R2.reuse, R92 ;  /* 0x0000005c020c7220 */ /* 0x040fe40000410000 */
[--C-:B------:R-:W-:Y:S01]  /*16180*/  FFMA.FTZ R121, R13, c[0x0][0x23c], -R122.reuse ;  /* 0x00008f000d797a23 */ /* 0x100fe2000001087a */
[----:B------:R-:W-:Y:S01]  /*16190*/  MUFU.EX2 R130, R130 ;  /* 0x0000008200827308 */ /* 0x000fe20000000800 */
[----:B------:R-:W-:Y:S02]  /*161a0*/  FMUL.FTZ R13, R2, R93 ;  /* 0x0000005d020d7220 */ /* 0x000fe40000410000 */
[--C-:B------:R-:W-:Y:S01]  /*161b0*/  FFMA.FTZ R123, R14, c[0x0][0x23c], -R119.reuse ;  /* 0x00008f000e7b7a23 */ /* 0x100fe20000010877 */
[----:B---3--:R-:W-:Y:S01]  /*161c0*/  F2FP.PACK_AB R99, R118, R117 ;  /* 0x000000757663723e */ /* 0x008fe200000000ff */
[C---:B------:R-:W-:Y:S02]  /*161d0*/  FMUL.FTZ R14, R0.reuse, R94 ;  /* 0x0000005e000e7220 */ /* 0x040fe40000410000 */
[--C-:B------:R-:W-:Y:S02]  /*161e0*/  FFMA.FTZ R124, R15, c[0x0][0x23c], -R119.reuse ;  /* 0x00008f000f7c7a23 */ /* 0x100fe40000010877 */
[----:B------:R-:W-:Y:S01]  /*161f0*/  FMUL.FTZ R15, R0, R95 ;  /* 0x0000005f000f7220 */ /* 0x000fe20000410000 */
[----:B------:R-:W-:Y:S01]  /*16200*/  MUFU.EX2 R120, R120 ;  /* 0x0000007800787308 */ /* 0x000fe20000000800 */
[C---:B-1----:R-:W-:Y:S01]  /*16210*/  HMMA.16816.F32 R8, R96.reuse, R104, R8 ;  /* 0x000000686008723c */ /* 0x042fe20000001808 */
[----:B------:R-:W-:Y:S04]  /*16220*/  LDSM.16.MT88.4 R92, [R152+0xa000] ;  /* 0x00a00000985c783b */ /* 0x000fe80000004200 */
[C---:B------:R-:W-:Y:S02]  /*16230*/  FMUL.FTZ R72, R2.reuse, R72 ;  /* 0x0000004802487220 */ /* 0x040fe40000410000 */
[----:B------:R-:W-:Y:S01]  /*16240*/  FMUL.FTZ R73, R2, R73 ;  /* 0x0000004902497220 */ /* 0x000fe20000410000 */
[C---:B------:R-:W-:Y:S01]  /*16250*/  HMMA.16816.F32 R36, R96.reuse, R106, R36 ;  /* 0x0000006a6024723c */ /* 0x040fe20000001824 */
[----:B------:R-:W1:Y:S01]  /*16260*/  LDSM.16.MT88.4 R104, [R152+0x8000] ;  /* 0x008000009868783b */ /* 0x000e620000004200 */
[----:B------:R-:W2:Y:S02]  /*16270*/  MUFU.EX2 R121, R121 ;  /* 0x0000007900797308 */ /* 0x000ea40000000800 */
[C---:B------:R-:W-:Y:S02]  /*16280*/  FMUL.FTZ R74, R0.reuse, R74 ;  /* 0x0000004a004a7220 */ /* 0x040fe40000410000 */
[----:B------:R-:W-:Y:S02]  /*16290*/  FMUL.FTZ R75, R0, R75 ;  /* 0x0000004b004b7220 */ /* 0x000fe40000410000 */
[C---:B------:R-:W-:Y:S04]  /*162a0*/  HMMA.16816.F32 R40, R96.reuse, R108, R40 ;  /* 0x0000006c6028723c */ /* 0x040fe80000001828 */
[C---:B------:R-:W-:Y:S01]  /*162b0*/  FMUL.FTZ R76, R2.reuse, R76 ;  /* 0x0000004c024c7220 */ /* 0x040fe20000410000 */
[----:B------:R-:W-:Y:S01]  /*162c0*/  MUFU.EX2 R123, R123 ;  /* 0x0000007b007b7308 */ /* 0x000fe20000000800 */
[----:B------:R-:W-:Y:S02]  /*162d0*/  FMUL.FTZ R77, R2, R77 ;  /* 0x0000004d024d7220 */ /* 0x000fe40000410000 */
[C---:B------:R-:W-:Y:S01]  /*162e0*/  HMMA.16816.F32 R44, R96.reuse, R110, R44 ;  /* 0x0000006e602c723c */ /* 0x040fe2000000182c */
[----:B------:R-:W3:Y:S03]  /*162f0*/  LDSM.16.MT88.4 R108, [R156+0xa000] ;  /* 0x00a000009c6c783b */ /* 0x000ee60000004200 */
[C---:B------:R-:W-:Y:S02]  /*16300*/  FMUL.FTZ R78, R0.reuse, R78 ;  /* 0x0000004e004e7220 */ /* 0x040fe40000410000 */
[----:B------:R-:W-:Y:S01]  /*16310*/  FMUL.FTZ R79, R0, R79 ;  /* 0x0000004f004f7220 */ /* 0x000fe20000410000 */
[----:B------:R-:W4:Y:S01]  /*16320*/  MUFU.EX2 R124, R124 ;  /* 0x0000007c007c7308 */ /* 0x000f220000000800 */
[C---:B------:R-:W-:Y:S04]  /*16330*/  HMMA.16816.F32 R48, R96.reuse, R112, R48 ;  /* 0x000000706030723c */ /* 0x040fe80000001830 */
[--C-:B------:R-:W-:Y:S02]  /*16340*/  FFMA.FTZ R125, R16, c[0x0][0x23c], -R122.reuse ;  /* 0x00008f00107d7a23 */ /* 0x100fe4000001087a */
[----:B------:R-:W-:Y:S02]  /*16350*/  FFMA.FTZ R126, R17, c[0x0][0x23c], -R122 ;  /* 0x00008f00117e7a23 */ /* 0x000fe4000001087a */
[C---:B------:R-:W-:Y:S01]  /*16360*/  HMMA.16816.F32 R52, R96.reuse, R114, R52 ;  /* 0x000000726034723c */ /* 0x040fe20000001834 */
[----:B------:R-:W5:Y:S01]  /*16370*/  LDSM.16.MT88.4 R112, [R154+0xa000] ;  /* 0x00a000009a70783b */ /* 0x000f620000004200 */
[----:B------:R-:W-:Y:S02]  /*16380*/  MUFU.EX2 R125, R125 ;  /* 0x0000007d007d7308 */ /* 0x000fe40000000800 */
[--C-:B------:R-:W-:Y:S02]  /*16390*/  FFMA.FTZ R127, R18, c[0x0][0x23c], -R119.reuse ;  /* 0x00008f00127f7a23 */ /* 0x100fe40000010877 */
[----:B------:R-:W-:Y:S02]  /*163a0*/  FFMA.FTZ R128, R19, c[0x0][0x23c], -R119 ;  /* 0x00008f0013807a23 */ /* 0x000fe40000010877 */
[C---:B------:R-:W-:Y:S01]  /*163b0*/  FMUL.FTZ R80, R2.reuse, R80 ;  /* 0x0000005002507220 */ /* 0x040fe20000410000 */
[C---:B-1----:R-:W-:Y:S03]  /*163c0*/  HMMA.16816.F32 R56, R96.reuse, R104, R56 ;  /* 0x000000686038723c */ /* 0x042fe60000001838 */
[----:B------:R-:W1:Y:S01]  /*163d0*/  MUFU.EX2 R126, R126 ;  /* 0x0000007e007e7308 */ /* 0x000e620000000800 */
[----:B------:R-:W-:Y:S02]  /*163e0*/  FMUL.FTZ R81, R2, R81 ;  /* 0x0000005102517220 */ /* 0x000fe40000410000 */
[C---:B------:R-:W-:Y:S02]  /*163f0*/  FMUL.FTZ R82, R0.reuse, R82 ;  /* 0x0000005200527220 */ /* 0x040fe40000410000 */
[C---:B------:R-:W-:Y:S01]  /*16400*/  HMMA.16816.F32 R60, R96.reuse, R106, R60 ;  /* 0x0000006a603c723c */ /* 0x040fe2000000183c */
[----:B------:R-:W5:Y:S03]  /*16410*/  LDSM.16.MT88.4 R104, [R153+0xa000] ;  /* 0x00a000009968783b */ /* 0x000f660000004200 */
[----:B------:R-:W-:Y:S01]  /*16420*/  FMUL.FTZ R83, R0, R83 ;  /* 0x0000005300537220 */ /* 0x000fe20000410000 */
[----:B------:R-:W-:Y:S01]  /*16430*/  MUFU.EX2 R127, R127 ;  /* 0x0000007f007f7308 */ /* 0x000fe20000000800 */
[C---:B------:R-:W-:Y:S01]  /*16440*/  FMUL.FTZ R16, R2.reuse, R88 ;  /* 0x0000005802107220 */ /* 0x040fe20000410000 */
[----:B--2---:R-:W-:Y:S01]  /*16450*/  F2FP.PACK_AB R88, R121, R120 ;  /* 0x000000787958723e */ /* 0x004fe200000000ff */
[C---:B---3--:R-:W-:Y:S04]  /*16460*/  HMMA.16816.F32 R64, R96.reuse, R108, R64 ;  /* 0x0000006c6040723c */ /* 0x048fe80000001840 */
[----:B------:R-:W-:Y:S01]  /*16470*/  FMUL.FTZ R17, R2, R89 ;  /* 0x0000005902117220 */ /* 0x000fe20000410000 */
[----:B----4-:R-:W-:Y:S01]  /*16480*/  F2FP.PACK_AB R89, R124, R123 ;  /* 0x0000007b7c59723e */ /* 0x010fe200000000ff */
[----:B------:R-:W-:Y:S01]  /*16490*/  FMUL.FTZ R18, R0, R90 ;  /* 0x0000005a00127220 */ /* 0x000fe20000410000 */
[----:B------:R-:W2:Y:S01]  /*164a0*/  MUFU.EX2 R128, R128 ;  /* 0x0000008000807308 */ /* 0x000ea20000000800 */
[C---:B------:R-:W-:Y:S01]  /*164b0*/  HMMA.16816.F32 R68, R96.reuse, R110, R68 ;  /* 0x0000006e6044723c */ /* 0x040fe20000001844 */
[----:B------:R-:W3:Y:S03]  /*164c0*/  LDSM.16.MT88.4 R108, [R156+0x8800] ;  /* 0x008800009c6c783b */ /* 0x000ee60000004200 */
[----:B-1----:R-:W-:Y:S01]  /*164d0*/  F2FP.PACK_AB R90, R126, R125 ;  /* 0x0000007d7e5a723e */ /* 0x002fe200000000ff */
[----:B------:R-:W-:Y:S02]  /*164e0*/  FMUL.FTZ R19, R0, R91 ;  /* 0x0000005b00137220 */ /* 0x000fe40000410000 */
[C---:B------:R-:W-:Y:S01]  /*164f0*/  FMUL.FTZ R84, R2.reuse, R84 ;  /* 0x0000005402547220 */ /* 0x040fe20000410000 */
[C---:B-----5:R-:W-:Y:S01]  /*16500*/  HMMA.16816.F32 R72, R96.reuse, R112, R72 ;  /* 0x000000706048723c */ /* 0x060fe20000001848 */
[----:B------:R-:W-:Y:S03]  /*16510*/  MUFU.EX2 R131, R131 ;  /* 0x0000008300837308 */ /* 0x000fe60000000800 */
[----:B------:R-:W-:Y:S02]  /*16520*/  FMUL.FTZ R85, R2, R85 ;  /* 0x0000005502557220 */ /* 0x000fe40000410000 */
[C---:B------:R-:W-:Y:S02]  /*16530*/  FMUL.FTZ R86, R0.reuse, R86 ;  /* 0x0000005600567220 */ /* 0x040fe40000410000 */
[C---:B------:R-:W-:Y:S01]  /*16540*/  HMMA.16816.F32 R12, R96.reuse, R114, R12 ;  /* 0x00000072600c723c */ /* 0x040fe2000000180c */
[----:B------:R-:W1:Y:S03]  /*16550*/  LDSM.16.MT88.4 R112, [R154+0x8800] ;  /* 0x008800009a70783b */ /* 0x000e660000004200 */
[----:B------:R-:W-:Y:S02]  /*16560*/  FMUL.FTZ R87, R0, R87 ;  /* 0x0000005700577220 */ /* 0x000fe40000410000 */
[----:B------:R-:W-:Y:S01]  /*16570*/  FFMA.FTZ R102, R2, R181, R102 ;  /* 0x000000b502667223 */ /* 0x000fe20000010066 */
[----:B--2---:R-:W-:Y:S01]  /*16580*/  F2FP.PACK_AB R91, R128, R127 ;  /* 0x0000007f805b723e */ /* 0x004fe200000000ff */
[----:B------:R-:W-:Y:S01]  /*16590*/  FFMA.FTZ R6, R0, R179, R6 ;  /* 0x000000b300067223 */ /* 0x000fe20000010006 */
        /* <DEDUP_REMOVED lines=8> */
[C---:B------:R-:W-:Y:S04]  /*16620*/  HMMA.16816.F32 R16, R96.reuse, R92, R16 ;  /* 0x0000005c6010723c */ /* 0x040fe80000001810 */
[----:B------:R-:W-:Y:S02]  /*16630*/  FADD.FTZ R118, R118, R117 ;  /* 0x0000007576767221 */ /* 0x000fe40000010000 */
[----:B------:R-:W-:Y:S02]  /*16640*/  FADD.FTZ R0, R120, R5 ;  /* 0x0000000578007221 */ /* 0x000fe40000010000 */
[----:B------:R-:W-:Y:S01]  /*16650*/  HMMA.16816.F32 R84, R96, R94, R84 ;  /* 0x0000005e6054723c */ /* 0x000fe20000001854 */
[----:B------:R-:W4:Y:S03]  /*16660*/  LDSM.16.MT88.4 R92, [R152+0x8800] ;  /* 0x00880000985c783b */ /* 0x000f260000004200 */
[----:B------:R-:W-:Y:S02]  /*16670*/  FADD.FTZ R123, R123, R118 ;  /* 0x000000767b7b7221 */ /* 0x000fe40000010000 */
[----:B------:R-:W-:Y:S02]  /*16680*/  FADD.FTZ R0, R121, R0 ;  /* 0x0000000079007221 */ /* 0x000fe40000010000 */
[C---:B---3--:R-:W-:Y:S01]  /*16690*/  HMMA.16816.F32 R8, R88.reuse, R108, R8 ;  /* 0x0000006c5808723c */ /* 0x048fe20000001808 */
[----:B------:R-:W3:Y:S04]  /*166a0*/  LDSM.16.MT88.4 R96, [R156+0xa800] ;  /* 0x00a800009c60783b */ /* 0x000ee80000004200 */
[----:B------:R-:W-:Y:S02]  /*166b0*/  FADD.FTZ R124, R124, R123 ;  /* 0x0000007b7c7c7221 */ /* 0x000fe40000010000 */
[----:B------:R-:W-:Y:S01]  /*166c0*/  FADD.FTZ R5, R125, R0 ;  /* 0x000000007d057221 */ /* 0x000fe20000010000 */
[C---:B------:R-:W-:Y:S01]  /*166d0*/  HMMA.16816.F32 R36, R88.reuse, R110, R36 ;  /* 0x0000006e5824723c */ /* 0x040fe20000001824 */
[----:B------:R-:W5:Y:S03]  /*166e0*/  LDSM.16.MT88.4 R108, [R154+0xa800] ;  /* 0x00a800009a6c783b */ /* 0x000f660000004200 */
[----:B------:R-:W-:Y:S02]  /*166f0*/  FADD.FTZ R7, R127, R124 ;  /* 0x0000007c7f077221 */ /* 0x000fe40000010000 */
[----:B------:R-:W-:Y:S02]  /*16700*/  FADD.FTZ R5, R126, R5 ;  /* 0x000000057e057221 */ /* 0x000fe40000010000 */
[C---:B-1----:R-:W-:Y:S04]  /*16710*/  HMMA.16816.F32 R40, R88.reuse, R112, R40 ;  /* 0x000000705828723c */ /* 0x042fe80000001828 */
[----:B------:R-:W-:Y:S03]  /*16720*/  FADD.FTZ R7, R128, R7 ;  /* 0x0000000780077221 */ /* 0x000fe60000010000 */
[--C-:B------:R-:W-:Y:S01]  /*16730*/  FFMA.FTZ R112, R20, c[0x0][0x23c], -R122.reuse ;  /* 0x00008f0014707a23 */ /* 0x100fe2000001087a */
[C---:B------:R-:W-:Y:S04]  /*16740*/  HMMA.16816.F32 R44, R88.reuse, R114, R44 ;  /* 0x00000072582c723c */ /* 0x040fe8000000182c */
[----:B------:R-:W-:Y:S01]  /*16750*/  FFMA.FTZ R113, R21, c[0x0][0x23c], -R122 ;  /* 0x00008f0015717a23 */ /* 0x000fe2000001087a */
[----:B------:R-:W1:Y:S01]  /*16760*/  MUFU.EX2 R112, R112 ;  /* 0x0000007000707308 */ /* 0x000e620000000800 */
[--C-:B------:R-:W-:Y:S02]  /*16770*/  FFMA.FTZ R21, R26, c[0x0][0x23c], -R119.reuse ;  /* 0x00008f001a157a23 */ /* 0x100fe40000010877 */
[C---:B--2---:R-:W-:Y:S04]  /*16780*/  HMMA.16816.F32 R48, R88.reuse, R104, R48 ;  /* 0x000000685830723c */ /* 0x044fe80000001830 */
[--C-:B------:R-:W-:Y:S01]  /*16790*/  FFMA.FTZ R114, R22, c[0x0][0x23c], -R119.reuse ;  /* 0x00008f0016727a23 */ /* 0x100fe20000010877 */
[----:B------:R-:W-:Y:S01]  /*167a0*/  F2FP.PACK_AB R22, R130, R129 ;  /* 0x000000818216723e */ /* 0x000fe200000000ff */
[----:B------:R-:W-:Y:S01]  /*167b0*/  FFMA.FTZ R115, R23, c[0x0][0x23c], -R119 ;  /* 0x00008f0017737a23 */ /* 0x000fe20000010877 */
[----:B------:R-:W2:Y:S01]  /*167c0*/  MUFU.EX2 R113, R113 ;  /* 0x0000007100717308 */ /* 0x000ea20000000800 */
[C---:B------:R-:W-:Y:S01]  /*167d0*/  HMMA.16816.F32 R52, R88.reuse, R106, R52 ;  /* 0x0000006a5834723c */ /* 0x040fe20000001834 */
[----:B------:R-:W5:Y:S07]  /*167e0*/  LDSM.16.MT88.4 R104, [R153+0xa800] ;  /* 0x00a800009968783b */ /* 0x000f6e0000004200 */
[C---:B----4-:R-:W-:Y:S01]  /*167f0*/  HMMA.16816.F32 R56, R88.reuse, R92, R56 ;  /* 0x0000005c5838723c */ /* 0x050fe20000001838 */
[----:B------:R-:W-:Y:S03]  /*16800*/  MUFU.EX2 R114, R114 ;  /* 0x0000007200727308 */ /* 0x000fe60000000800 */
[----:B-1----:R-:W-:Y:S04]  /*16810*/  FADD.FTZ R0, R112, R5 ;  /* 0x0000000570007221 */ /* 0x002fe80000010000 */
[C---:B------:R-:W-:Y:S01]  /*16820*/  HMMA.16816.F32 R60, R88.reuse, R94, R60 ;  /* 0x0000005e583c723c */ /* 0x040fe2000000183c */
[----:B------:R-:W1:Y:S02]  /*16830*/  LDSM.16.MT88.4 R92, [R152+0xa800] ;  /* 0x00a80000985c783b */ /* 0x000e640000004200 */
[----:B------:R-:W4:Y:S01]  /*16840*/  MUFU.EX2 R115, R115 ;  /* 0x0000007300737308 */ /* 0x000f220000000800 */
[C---:B--2---:R-:W-:Y:S04]  /*16850*/  F2FP.PACK_AB R20, R113.reuse, R112 ;  /* 0x000000707114723e */ /* 0x044fe800000000ff */
[C---:B---3--:R-:W-:Y:S04]  /*16860*/  HMMA.16816.F32 R64, R88.reuse, R96, R64 ;  /* 0x000000605840723c */ /* 0x048fe80000001840 */
[----:B------:R-:W-:Y:S04]  /*16870*/  FADD.FTZ R0, R113, R0 ;  /* 0x0000000071007221 */ /* 0x000fe80000010000 */
[C---:B------:R-:W-:Y:S01]  /*16880*/  HMMA.16816.F32 R68, R88.reuse, R98, R68 ;  /* 0x000000625844723c */ /* 0x040fe20000001844 */
[----:B------:R-:W2:Y:S03]  /*16890*/  LDSM.16.MT88.4 R96, [R156+0x9000] ;  /* 0x009000009c60783b */ /* 0x000ea60000004200 */
[----:B------:R-:W-:Y:S01]  /*168a0*/  FADD.FTZ R5, R129, R0 ;  /* 0x0000000081057221 */ /* 0x000fe20000010000 */
[----:B------:R-:W-:Y:S03]  /*168b0*/  MOV R0, R3 ;  /* 0x0000000300007202 */ /* 0x000fe60000000f00 */
[C---:B-----5:R-:W-:Y:S04]  /*168c0*/  HMMA.16816.F32 R72, R88.reuse, R108, R72 ;  /* 0x0000006c5848723c */ /* 0x060fe80000001848 */
[----:B------:R-:W-:Y:S04]  /*168d0*/  FADD.FTZ R5, R130, R5 ;  /* 0x0000000582057221 */ /* 0x000fe80000010000 */
[C---:B------:R-:W-:Y:S01]  /*168e0*/  HMMA.16816.F32 R12, R88.reuse, R110, R12 ;  /* 0x0000006e580c723c */ /* 0x040fe2000000180c */
[----:B------:R-:W3:Y:S07]  /*168f0*/  LDSM.16.MT88.4 R108, [R154+0x9000] ;  /* 0x009000009a6c783b */ /* 0x000eee0000004200 */
[C---:B------:R-:W-:Y:S01]  /*16900*/  HMMA.16816.F32 R76, R88.reuse, R104, R76 ;  /* 0x00000068584c723c */ /* 0x040fe2000000184c */
[----:B------:R4:W-:Y:S06]  /*16910*/  MUFU.EX2 R104, R21 ;  /* 0x0000001500687308 */ /* 0x0009ec0000000800 */
[----:B------:R-:W-:Y:S01]  /*16920*/  FFMA.FTZ R105, R27, c[0x0][0x23c], -R119 ;  /* 0x00008f001b697a23 */ /* 0x000fe20000010877 */
[C---:B------:R-:W-:Y:S01]  /*16930*/  HMMA.16816.F32 R80, R88.reuse, R106, R80 ;  /* 0x0000006a5850723c */ /* 0x040fe20000001850 */
[----:B------:R-:W5:Y:S04]  /*16940*/  LDSM.16.MT88.4 R24, [R153+0x9000] ;  /* 0x009000009918783b */ /* 0x000f680000004200 */
[----:B------:R-:W2:Y:S02]  /*16950*/  MUFU.EX2 R105, R105 ;  /* 0x0000006900697308 */ /* 0x000ea40000000800 */
[--C-:B------:R-:W-:Y:S01]  /*16960*/  FFMA.FTZ R106, R28, c[0x0][0x23c], -R122.reuse ;  /* 0x00008f001c6a7a23 */ /* 0x100fe2000001087a */
[C---:B-1----:R-:W-:Y:S04]  /*16970*/  HMMA.16816.F32 R16, R88.reuse, R92, R16 ;  /* 0x0000005c5810723c */ /* 0x042fe80000001810 */
[----:B------:R-:W-:Y:S03]  /*16980*/  FFMA.FTZ R107, R29, c[0x0][0x23c], -R122 ;  /* 0x00008f001d6b7a23 */ /* 0x000fe6000001087a */
[----:B------:R-:W-:Y:S01]  /*16990*/  MUFU.EX2 R106, R106 ;  /* 0x0000006a006a7308 */ /* 0x000fe20000000800 */
[----:B------:R-:W-:Y:S01]  /*169a0*/  HMMA.16816.F32 R84, R88, R94, R84 ;  /* 0x0000005e5854723c */ /* 0x000fe20000001854 */
[----:B------:R-:W1:Y:S03]  /*169b0*/  LDSM.16.MT88.4 R88, [R152+0x9000] ;  /* 0x009000009858783b */ /* 0x000e660000004200 */
[C---:B----4-:R-:W-:Y:S01]  /*169c0*/  F2FP.PACK_AB R21, R115.reuse, R114 ;  /* 0x000000727315723e */ /* 0x050fe200000000ff */
[----:B------:R-:W-:Y:S04]  /*169d0*/  FADD.FTZ R114, R114, R7 ;  /* 0x0000000772727221 */ /* 0x000fe80000010000 */
[----:B------:R-:W4:Y:S01]  /*169e0*/  LDSM.16.MT88.4 R92, [R156+0xb000] ;  /* 0x00b000009c5c783b */ /* 0x000f220000004200 */
[----:B------:R-:W1:Y:S02]  /*169f0*/  MUFU.EX2 R107, R107 ;  /* 0x0000006b006b7308 */ /* 0x000e640000000800 */
[----:B------:R-:W-:Y:S01]  /*16a00*/  FADD.FTZ R115, R115, R114 ;  /* 0x0000007273737221 */ /* 0x000fe20000010000 */
[C---:B--2---:R-:W-:Y:S03]  /*16a10*/  F2FP.PACK_AB R23, R105.reuse, R104 ;  /* 0x000000686917723e */ /* 0x044fe600000000ff */
[----:B------:R-:W-:Y:S04]  /*16a20*/  FADD.FTZ R104, R104, R115 ;  /* 0x0000007368687221 */ /* 0x000fe80000010000 */
[C---:B------:R-:W-:Y:S05]  /*16a30*/  HMMA.16816.F32 R8, R20.reuse, R96, R8 ;  /* 0x000000601408723c */ /* 0x040fea0000001808 */
[----:B------:R-:W-:Y:S03]  /*16a40*/  FADD.FTZ R105, R105, R104 ;  /* 0x0000006869697221 */ /* 0x000fe60000010000 */
[C---:B------:R-:W-:Y:S01]  /*16a50*/  HMMA.16816.F32 R36, R20.reuse, R98, R36 ;  /* 0x000000621424723c */ /* 0x040fe20000001824 */
[----:B------:R-:W2:Y:S07]  /*16a60*/  LDSM.16.MT88.4 R96, [R154+0xb000] ;  /* 0x00b000009a60783b */ /* 0x000eae0000004200 */
[C---:B---3--:R-:W-:Y:S07]  /*16a70*/  HMMA.16816.F32 R40, R20.reuse, R108, R40 ;  /* 0x0000006c1428723c */ /* 0x048fee0000001828 */
[--C-:B------:R-:W-:Y:S01]  /*16a80*/  FFMA.FTZ R108, R30, c[0x0][0x23c], -R119.reuse ;  /* 0x00008f001e6c7a23 */ /* 0x100fe20000010877 */
[C---:B------:R-:W-:Y:S04]  /*16a90*/  HMMA.16816.F32 R44, R20.reuse, R110, R44 ;  /* 0x0000006e142c723c */ /* 0x040fe8000000182c */
[--C-:B------:R-:W-:Y:S01]  /*16aa0*/  FFMA.FTZ R109, R31, c[0x0][0x23c], -R119.reuse ;  /* 0x00008f001f6d7a23 */ /* 0x100fe20000010877 */
[----:B------:R-:W-:Y:S01]  /*16ab0*/  MUFU.EX2 R108, R108 ;  /* 0x0000006c006c7308 */ /* 0x000fe20000000800 */
[----:B------:R-:W-:Y:S01]  /*16ac0*/  LDSM.16.MT88.4 R28, [R152+0xb000] ;  /* 0x00b00000981c783b */ /* 0x000fe20000004200 */
[--C-:B------:R-:W-:Y:S01]  /*16ad0*/  FFMA.FTZ R110, R32, c[0x0][0x23c], -R122.reuse ;  /* 0x00008f00206e7a23 */ /* 0x100fe2000001087a */
[C---:B-----5:R-:W-:Y:S04]  /*16ae0*/  HMMA.16816.F32 R48, R20.reuse, R24, R48 ;  /* 0x000000181430723c */ /* 0x060fe80000001830 */
[----:B------:R-:W-:Y:S02]  /*16af0*/  FFMA.FTZ R122, R33, c[0x0][0x23c], -R122 ;  /* 0x00008f00217a7a23 */ /* 0x000fe4000001087a */
[----:B------:R-:W-:Y:S01]  /*16b00*/  FFMA.FTZ R119, R35, c[0x0][0x23c], -R119 ;  /* 0x00008f0023777a23 */ /* 0x000fe20000010877 */
[----:B------:R-:W3:Y:S01]  /*16b10*/  MUFU.EX2 R109, R109 ;  /* 0x0000006d006d7308 */ /* 0x000ee20000000800 */
[C---:B------:R-:W-:Y:S01]  /*16b20*/  HMMA.16816.F32 R52, R20.reuse, R26, R52 ;  /* 0x0000001a1434723c */ /* 0x040fe20000001834 */
[----:B------:R-:W5:Y:S07]  /*16b30*/  LDSM.16.MT88.4 R24, [R153+0xb000] ;  /* 0x00b000009918783b */ /* 0x000f6e0000004200 */
[C---:B-1----:R-:W-:Y:S01]  /*16b40*/  HMMA.16816.F32 R56, R20.reuse, R88, R56 ;  /* 0x000000581438723c */ /* 0x042fe20000001838 */
[----:B------:R-:W-:Y:S01]  /*16b50*/  LDSM.16.MT88.4 R32, [R154+0x9800] ;  /* 0x009800009a20783b */ /* 0x000fe20000004200 */
[----:B------:R-:W-:Y:S06]  /*16b60*/  MUFU.EX2 R110, R110 ;  /* 0x0000006e006e7308 */ /* 0x000fec0000000800 */
[C---:B------:R-:W-:Y:S01]  /*16b70*/  HMMA.16816.F32 R60, R20.reuse, R90, R60 ;  /* 0x0000005a143c723c */ /* 0x040fe2000000183c */
[----:B------:R-:W1:Y:S03]  /*16b80*/  LDSM.16.MT88.4 R88, [R156+0x9800] ;  /* 0x009800009c58783b */ /* 0x000e660000004200 */
[----:B------:R-:W1:Y:S04]  /*16b90*/  MUFU.EX2 R111, R122 ;  /* 0x0000007a006f7308 */ /* 0x000e680000000800 */
[C---:B----4-:R-:W-:Y:S06]  /*16ba0*/  HMMA.16816.F32 R64, R20.reuse, R92, R64 ;  /* 0x0000005c1440723c */ /* 0x050fec0000001840 */
[----:B------:R-:W4:Y:S02]  /*16bb0*/  MUFU.EX2 R132, R119 ;  /* 0x0000007700847308 */ /* 0x000f240000000800 */
[C---:B------:R-:W-:Y:S01]  /*16bc0*/  HMMA.16816.F32 R68, R20.reuse, R94, R68 ;  /* 0x0000005e1444723c */ /* 0x040fe20000001844 */
[----:B------:R-:W-:Y:S07]  /*16bd0*/  LDSM.16.MT88.4 R92, [R154+0xb800] ;  /* 0x00b800009a5c783b */ /* 0x000fee0000004200 */
[C---:B--2---:R-:W-:Y:S08]  /*16be0*/  HMMA.16816.F32 R72, R20.reuse, R96, R72 ;  /* 0x000000601448723c */ /* 0x044ff00000001848 */
[C---:B------:R-:W-:Y:S08]  /*16bf0*/  HMMA.16816.F32 R12, R20.reuse, R98, R12 ;  /* 0x00000062140c723c */ /* 0x040ff0000000180c */
[C---:B-----5:R-:W-:Y:S08]  /*16c00*/  HMMA.16816.F32 R76, R20.reuse, R24, R76 ;  /* 0x00000018144c723c */ /* 0x060ff0000000184c */
[C---:B------:R-:W-:Y:S01]  /*16c10*/  HMMA.16816.F32 R80, R20.reuse, R26, R80 ;  /* 0x0000001a1450723c */ /* 0x040fe20000001850 */
[----:B------:R-:W2:Y:S07]  /*16c20*/  LDSM.16.MT88.4 R24, [R153+0x9800] ;  /* 0x009800009918783b */ /* 0x000eae0000004200 */
[C---:B------:R-:W-:Y:S08]  /*16c30*/  HMMA.16816.F32 R16, R20.reuse, R28, R16 ;  /* 0x0000001c1410723c */ /* 0x040ff00000001810 */
[----:B------:R-:W-:Y:S01]  /*16c40*/  HMMA.16816.F32 R84, R20, R30, R84 ;  /* 0x0000001e1454723c */ /* 0x000fe20000001854 */
[----:B------:R-:W-:Y:S06]  /*16c50*/  LDSM.16.MT88.4 R28, [R156+0xb800] ;  /* 0x00b800009c1c783b */ /* 0x000fec0000004200 */
[----:B------:R-:W-:Y:S01]  /*16c60*/  F2FP.PACK_AB R20, R107, R106 ;  /* 0x0000006a6b14723e */ /* 0x000fe200000000ff */
[----:B------:R-:W-:Y:S01]  /*16c70*/  FADD.FTZ R106, R106, R5 ;  /* 0x000000056a6a7221 */ /* 0x000fe20000010000 */
[----:B---3--:R-:W-:Y:S03]  /*16c80*/  F2FP.PACK_AB R21, R109, R108 ;  /* 0x0000006c6d15723e */ /* 0x008fe600000000ff */
[----:B-1----:R-:W-:Y:S01]  /*16c90*/  F2FP.PACK_AB R22, R111, R110 ;  /* 0x0000006e6f16723e */ /* 0x002fe200000000ff */
[----:B------:R-:W-:Y:S01]  /*16ca0*/  FADD.FTZ R108, R108, R105 ;  /* 0x000000696c6c7221 */ /* 0x000fe20000010000 */
[----:B----4-:R-:W-:Y:S01]  /*16cb0*/  F2FP.PACK_AB R23, R132, R131 ;  /* 0x000000838417723e */ /* 0x010fe200000000ff */
[----:B------:R-:W-:Y:S02]  /*16cc0*/  FADD.FTZ R107, R107, R106 ;  /* 0x0000006a6b6b7221 */ /* 0x000fe40000010000 */
[----:B------:R-:W-:Y:S02]  /*16cd0*/  FADD.FTZ R108, R109, R108 ;  /* 0x0000006c6d6c7221 */ /* 0x000fe40000010000 */
[----:B------:R-:W-:Y:S02]  /*16ce0*/  FADD.FTZ R110, R110, R107 ;  /* 0x0000006b6e6e7221 */ /* 0x000fe40000010000 */
[C---:B------:R-:W-:Y:S01]  /*16cf0*/  HMMA.16816.F32 R96, R20.reuse, R88, R8 ;  /* 0x000000581460723c */ /* 0x040fe20000001808 */
[----:B------:R-:W1:Y:S02]  /*16d00*/  LDSM.16.MT88.4 R8, [R152+0x9800] ;  /* 0x009800009808783b */ /* 0x000e640000004200 */
[----:B------:R-:W-:Y:S02]  /*16d10*/  FADD.FTZ R131, R131, R108 ;  /* 0x0000006c83837221 */ /* 0x000fe40000010000 */
[----:B------:R-:W-:Y:S02]  /*16d20*/  FADD.FTZ R181, R111, R110 ;  /* 0x0000006e6fb57221 */ /* 0x000fe40000010000 */
[----:B------:R-:W-:Y:S01]  /*16d30*/  FADD.FTZ R179, R132, R131 ;  /* 0x0000008384b37221 */ /* 0x000fe20000010000 */
[C---:B------:R-:W-:Y:S08]  /*16d40*/  HMMA.16816.F32 R36, R20.reuse, R90, R36 ;  /* 0x0000005a1424723c */ /* 0x040ff00000001824 */
[C---:B------:R-:W-:Y:S08]  /*16d50*/  HMMA.16816.F32 R40, R20.reuse, R32, R40 ;  /* 0x000000201428723c */ /* 0x040ff00000001828 */
[C---:B------:R-:W-:Y:S08]  /*16d60*/  HMMA.16816.F32 R44, R20.reuse, R34, R44 ;  /* 0x00000022142c723c */ /* 0x040ff0000000182c */
        /* <DEDUP_REMOVED lines=8> */
[C---:B------:R-:W-:Y:S08]  /*16df0*/  HMMA.16816.F32 R72, R20.reuse, R92, R72 ;  /* 0x0000005c1448723c */ /* 0x040ff00000001848 */
[C---:B------:R-:W-:Y:S08]  /*16e00*/  HMMA.16816.F32 R92, R20.reuse, R94, R12 ;  /* 0x0000005e145c723c */ /* 0x040ff0000000180c */
[C---:B--2---:R-:W-:Y:S08]  /*16e10*/  HMMA.16816.F32 R76, R20.reuse, R24, R76 ;  /* 0x00000018144c723c */ /* 0x044ff0000000184c */
[C---:B------:R-:W-:Y:S08]  /*16e20*/  HMMA.16816.F32 R80, R20.reuse, R26, R80 ;  /* 0x0000001a1450723c */ /* 0x040ff00000001850 */
[C---:B-1----:R-:W-:Y:S08]  /*16e30*/  HMMA.16816.F32 R88, R20.reuse, R8, R16 ;  /* 0x000000081458723c */ /* 0x042ff00000001810 */
[----:B------:R-:W-:Y:S01]  /*16e40*/  HMMA.16816.F32 R84, R20, R10, R84 ;  /* 0x0000000a1454723c */ /* 0x000fe20000001854 */
[----:B------:R-:W-:-:S07]  /*16e50*/  @P0 BRA `(.L_x_6177) ;  /* 0xffffd4b000000947 */ /* 0x000fce000383ffff */
.L_x_6173:
[----:B------:R-:W1:Y:S01]  /*16e60*/  SHFL.BFLY PT, R0, R179, 0x2, 0x1f ;  /* 0x0c401f00b3007f89 */ /* 0x000e6200000e0000 */
[----:B------:R-:W-:Y:S01]  /*16e70*/  MOV R7, 0x3f800000 ;  /* 0x3f80000000077802 */ /* 0x000fe20000000f00 */
[----:B------:R-:W-:Y:S01]  /*16e80*/  BSSY B0, `(.L_x_6178) ;  /* 0x00000d8000007945 */ /* 0x000fe20003800000 */
[----:B------:R-:W-:Y:S01]  /*16e90*/  MOV R6, 0x3f800000 ;  /* 0x3f80000000067802 */ /* 0x000fe20000000f00 */
[----:B------:R-:W2:Y:S04]  /*16ea0*/  SHFL.BFLY PT, R2, R181, 0x2, 0x1f ;  /* 0x0c401f00b5027f89 */ /* 0x000ea800000e0000 */
[----:B------:R-:W3:Y:S04]  /*16eb0*/  S2R R11, SR_TID.X ;  /* 0x00000000000b7919 */ /* 0x000ee80000002100 */
[----:B------:R-:W-:Y:S01]  /*16ec0*/  BAR.SYNC.DEFER_BLOCKING 0x0 ;  /* 0x0000000000007b1d */ /* 0x000fe20000010000 */
[----:B-1----:R-:W-:-:S05]  /*16ed0*/  FADD.FTZ R5, R0, R179 ;  /* 0x000000b300057221 */ /* 0x002fca0000010000 */
[----:B------:R-:W1:Y:S01]  /*16ee0*/  S2R R0, SR_TID.X ;  /* 0x0000000000007919 */ /* 0x000e620000002100 */
[----:B--2---:R-:W-:-:S03]  /*16ef0*/  FADD.FTZ R13, R2, R181 ;  /* 0x000000b5020d7221 */ /* 0x004fc60000010000 */
[----:B------:R-:W2:Y:S01]  /*16f00*/  SHFL.BFLY PT, R2, R5, 0x1, 0x1f ;  /* 0x0c201f0005027f89 */ /* 0x000ea200000e0000 */
[----:B---3--:R-:W-:-:S03]  /*16f10*/  SHF.R.S32.HI R8, RZ, 0x1f, R11 ;  /* 0x0000001fff087819 */ /* 0x008fc6000001140b */
[----:B------:R-:W3:Y:S01]  /*16f20*/  SHFL.BFLY PT, R4, R13, 0x1, 0x1f ;  /* 0x0c201f000d047f89 */ /* 0x000ee200000e0000 */
[----:B------:R-:W-:-:S04]  /*16f30*/  LEA.HI R8, R8, R11, RZ, 0x4 ;  /* 0x0000000b08087211 */ /* 0x000fc800078f20ff */
[----:B------:R-:W-:Y:S02]  /*16f40*/  SHF.R.S32.HI R8, RZ, 0x4, R8 ;  /* 0x00000004ff087819 */ /* 0x000fe40000011408 */
[----:B-1----:R-:W-:-:S04]  /*16f50*/  SHF.R.S32.HI R9, RZ, 0x1f, R0 ;  /* 0x0000001fff097819 */ /* 0x002fc80000011400 */
[-C--:B------:R-:W-:Y:S01]  /*16f60*/  LEA.HI R10, R9, R0.reuse, RZ, 0x2 ;  /* 0x00000000090a7211 */ /* 0x080fe200078f10ff */
[----:B--2---:R-:W-:Y:S01]  /*16f70*/  FADD.FTZ R2, R5, R2 ;  /* 0x0000000205027221 */ /* 0x004fe20000010000 */
[----:B------:R-:W-:Y:S01]  /*16f80*/  LEA.HI R11, R9, R0, RZ, 0x4 ;  /* 0x00000000090b7211 */ /* 0x000fe200078f20ff */
[----:B---3--:R-:W-:Y:S01]  /*16f90*/  FADD.FTZ R4, R13, R4 ;  /* 0x000000040d047221 */ /* 0x008fe20000010000 */
[--C-:B------:R-:W-:Y:S02]  /*16fa0*/  SHF.R.S32.HI R12, RZ, 0x2, R10.reuse ;  /* 0x00000002ff0c7819 */ /* 0x100fe4000001140a */
[----:B------:R-:W-:Y:S02]  /*16fb0*/  SHF.R.S32.HI R5, RZ, 0x1f, R10 ;  /* 0x0000001fff057819 */ /* 0x000fe4000001140a */
[----:B------:R-:W-:Y:S02]  /*16fc0*/  FSETP.NE.FTZ.AND P4, PT, R4, RZ, PT ;  /* 0x000000ff0400720b */ /* 0x000fe40003f95000 */
[----:B------:R-:W-:-:S02]  /*16fd0*/  LEA.HI R5, R5, R12, RZ, 0x3 ;  /* 0x0000000c05057211 */ /* 0x000fc400078f18ff */
[----:B------:R-:W-:Y:S02]  /*16fe0*/  FSETP.NE.FTZ.AND P3, PT, R2, RZ, PT ;  /* 0x000000ff0200720b */ /* 0x000fe40003f75000 */
[----:B------:R-:W-:Y:S02]  /*16ff0*/  LOP3.LUT R5, R5, 0xfffffff8, RZ, 0xc0, !PT ;  /* 0xfffffff805057812 */ /* 0x000fe400078ec0ff */
[----:B------:R-:W-:Y:S02]  /*17000*/  LEA.HI R9, R9, R0, RZ, 0x5 ;  /* 0x0000000009097211 */ /* 0x000fe400078f28ff */
[----:B------:R-:W-:Y:S02]  /*17010*/  LOP3.LUT R15, R10, 0x1ffffffc, RZ, 0xc0, !PT ;  /* 0x1ffffffc0a0f7812 */ /* 0x000fe400078ec0ff */
[----:B------:R-:W-:Y:S01]  /*17020*/  LOP3.LUT R11, R11, 0xfffffff0, RZ, 0xc0, !PT ;  /* 0xfffffff00b0b7812 */ /* 0x000fe200078ec0ff */
[----:B------:R-:W1:Y:S01]  /*17030*/  @P4 MUFU.RCP R7, R4 ;  /* 0x0000000400074308 */ /* 0x000e620000001000 */
[----:B------:R-:W-:-:S02]  /*17040*/  IADD3 R5, R12, -R5, RZ ;  /* 0x800000050c057210 */ /* 0x000fc40007ffe0ff */
[----:B------:R-:W-:Y:S02]  /*17050*/  SHF.R.S32.HI R10, RZ, 0x5, R9 ;  /* 0x00000005ff0a7819 */ /* 0x000fe40000011409 */
[-C--:B------:R-:W-:Y:S02]  /*17060*/  IADD3 R15, -R15, R0.reuse, RZ ;  /* 0x000000000f0f7210 */ /* 0x080fe40007ffe1ff */
[----:B------:R-:W-:Y:S01]  /*17070*/  IADD3 R11, -R11, R0, RZ ;  /* 0x000000000b0b7210 */ /* 0x000fe20007ffe1ff */
[----:B------:R-:W2:Y:S01]  /*17080*/  @P3 MUFU.RCP R6, R2 ;  /* 0x0000000200063308 */ /* 0x000ea20000001000 */
[----:B------:R-:W-:Y:S02]  /*17090*/  LOP3.LUT R14, R5, 0x1, RZ, 0xc0, !PT ;  /* 0x00000001050e7812 */ /* 0x000fe400078ec0ff */
[----:B------:R-:W-:Y:S02]  /*170a0*/  LEA R12, R10, R15, 0x9 ;  /* 0x0000000f0a0c7211 */ /* 0x000fe400078e48ff */
[----:B------:R-:W-:-:S02]  /*170b0*/  SHF.L.U32 R13, R8, 0x6, RZ ;  /* 0x00000006080d7819 */ /* 0x000fc400000006ff */
        /* <DEDUP_REMOVED lines=9> */
[----:B------:R-:W-:Y:S01]  /*17150*/  FMUL.FTZ R40, R7, R40 ;  /* 0x0000002807287220 */ /* 0x000fe20000410000 */
[----:B------:R-:W-:Y:S01]  /*17160*/  LOP3.LUT R17, R17, 0x1c0, RZ, 0xc0, !PT ;  /* 0x000001c011117812 */ /* 0x000fe200078ec0ff */
[----:B------:R-:W-:Y:S01]  /*17170*/  FMUL.FTZ R41, R7, R41 ;  /* 0x0000002907297220 */ /* 0x000fe20000410000 */
[----:B------:R-:W-:Y:S01]  /*17180*/  LOP3.LUT R14, R13, 0x38, R14, 0xf8, !PT ;  /* 0x000000380d0e7812 */ /* 0x000fe200078ef80e */
[C---:B------:R-:W-:Y:S01]  /*17190*/  FMUL.FTZ R44, R7.reuse, R44 ;  /* 0x0000002c072c7220 */ /* 0x040fe20000410000 */
[----:B------:R-:W-:Y:S01]  /*171a0*/  SHF.R.U32.HI R13, RZ, 0x3, R13 ;  /* 0x00000003ff0d7819 */ /* 0x000fe2000001160d */
[----:B------:R-:W-:Y:S01]  /*171b0*/  FMUL.FTZ R45, R7, R45 ;  /* 0x0000002d072d7220 */ /* 0x000fe20000410000 */
[----:B------:R-:W-:Y:S01]  /*171c0*/  LOP3.LUT R16, R15, 0xffffffe, RZ, 0xc0, !PT ;  /* 0x0ffffffe0f107812 */ /* 0x000fe200078ec0ff */
[----:B------:R-:W-:Y:S01]  /*171d0*/  FMUL.FTZ R48, R7, R48 ;  /* 0x0000003007307220 */ /* 0x000fe20000410000 */
[----:B------:R-:W-:Y:S01]  /*171e0*/  LEA.HI R17, R17, R17, RZ, 0x1d ;  /* 0x0000001111117211 */ /* 0x000fe200078fe8ff */
[C---:B------:R-:W-:Y:S01]  /*171f0*/  FMUL.FTZ R49, R7.reuse, R49 ;  /* 0x0000003107317220 */ /* 0x040fe20000410000 */
[----:B------:R-:W-:Y:S01]  /*17200*/  LOP3.LUT R13, R14, R13, RZ, 0x3c, !PT ;  /* 0x0000000d0e0d7212 */ /* 0x000fe200078e3cff */
[----:B------:R-:W-:Y:S01]  /*17210*/  FMUL.FTZ R52, R7, R52 ;  /* 0x0000003407347220 */ /* 0x000fe20000410000 */
[----:B------:R-:W-:Y:S01]  /*17220*/  IADD3 R16, R11, -R16, RZ ;  /* 0x800000100b107210 */ /* 0x000fe20007ffe0ff */
[C---:B------:R-:W-:Y:S01]  /*17230*/  FMUL.FTZ R53, R7.reuse, R53 ;  /* 0x0000003507357220 */ /* 0x040fe20000410000 */
[----:B------:R-:W-:Y:S01]  /*17240*/  LEA R12, R12, R17, 0x1 ;  /* 0x000000110c0c7211 */ /* 0x000fe200078e08ff */
[----:B------:R-:W-:Y:S01]  /*17250*/  FMUL.FTZ R56, R7, R56 ;  /* 0x0000003807387220 */ /* 0x000fe20000410000 */
[----:B------:R-:W-:Y:S01]  /*17260*/  R2P PR, R5, 0x6 ;  /* 0x0000000605007804 */ /* 0x000fe20000000000 */
[C---:B------:R-:W-:Y:S01]  /*17270*/  FMUL.FTZ R57, R7.reuse, R57 ;  /* 0x0000003907397220 */ /* 0x040fe20000410000 */
[----:B------:R-:W-:Y:S01]  /*17280*/  LEA R5, R16, R13, 0x2 ;  /* 0x0000000d10057211 */ /* 0x000fe200078e10ff */
[C---:B------:R-:W-:Y:S01]  /*17290*/  FMUL.FTZ R60, R7.reuse, R60 ;  /* 0x0000003c073c7220 */ /* 0x040fe20000410000 */
[----:B------:R-:W-:Y:S01]  /*172a0*/  MOV R13, 0x80 ;  /* 0x00000080000d7802 */ /* 0x000fe20000000f00 */
[C---:B------:R-:W-:Y:S01]  /*172b0*/  FMUL.FTZ R61, R7.reuse, R61 ;  /* 0x0000003d073d7220 */ /* 0x040fe20000410000 */
[----:B------:R1:W-:Y:S01]  /*172c0*/  STS.64 [R12.X4], R96 ;  /* 0x000000600c007388 */ /* 0x0003e20000004a00 */
[----:B------:R-:W-:Y:S01]  /*172d0*/  FMUL.FTZ R64, R7, R64 ;  /* 0x0000004007407220 */ /* 0x000fe20000410000 */
[----:B------:R-:W-:Y:S01]  /*172e0*/  SEL R13, R13, 0xffffff80, !P2 ;  /* 0xffffff800d0d7807 */ /* 0x000fe20005000000 */
[C---:B------:R-:W-:Y:S01]  /*172f0*/  FMUL.FTZ R65, R7.reuse, R65 ;  /* 0x0000004107417220 */ /* 0x040fe20000410000 */
[----:B------:R-:W-:Y:S01]  /*17300*/  @P4 MUFU.LG2 R4, R4 ;  /* 0x0000000400044308 */ /* 0x000fe20000000c00 */
        /* <DEDUP_REMOVED lines=12> */
[C---:B------:R-:W-:Y:S01]  /*173d0*/  FMUL.FTZ R89, R7.reuse, R89 ;  /* 0x0000005907597220 */ /* 0x040fe20000410000 */
[----:B-1----:R-:W1:Y:S01]  /*173e0*/  S2R R96, SR_CTAID.Z ;  /* 0x0000000000607919 */ /* 0x002e620000002700 */
[----:B------:R-:W-:-:S02]  /*173f0*/  FMUL.FTZ R84, R7, R84 ;  /* 0x0000005407547220 */ /* 0x000fc40000410000 */
[----:B------:R-:W-:Y:S01]  /*17400*/  FMUL.FTZ R85, R7, R85 ;  /* 0x0000005507557220 */ /* 0x000fe20000410000 */
[----:B------:R-:W-:Y:S01]  /*17410*/  MOV R7, 0x40 ;  /* 0x0000004000077802 */ /* 0x000fe20000000f00 */
[C---:B--2---:R-:W-:Y:S02]  /*17420*/  FMUL.FTZ R99, R6.reuse, R99 ;  /* 0x0000006306637220 */ /* 0x044fe40000410000 */
[C---:B------:R-:W-:Y:S01]  /*17430*/  FMUL.FTZ R98, R6.reuse, R98 ;  /* 0x0000006206627220 */ /* 0x040fe20000410000 */
[----:B------:R-:W-:Y:S01]  /*17440*/  SEL R7, R7, 0xffffffc0, !P1 ;  /* 0xffffffc007077807 */ /* 0x000fe20004800000 */
[C---:B------:R-:W-:Y:S02]  /*17450*/  FMUL.FTZ R39, R6.reuse, R39 ;  /* 0x0000002706277220 */ /* 0x040fe40000410000 */
        /* <DEDUP_REMOVED lines=29> */
[----:B------:R-:W-:Y:S01]  /*17630*/  FMUL.FTZ R86, R6, R86 ;  /* 0x0000005606567220 */ /* 0x000fe20000410000 */
[----:B------:R-:W-:Y:S01]  /*17640*/  SHF.L.U32 R6, R12, 0x2, RZ ;  /* 0x000000020c067819 */ /* 0x000fe200000006ff */
[----:B---3--:R-:W-:-:S03]  /*17650*/  @P3 FMUL.FTZ R2, R2, 0.69314718246459960938 ;  /* 0x3f31721802023820 */ /* 0x008fc60000410000 */
[C---:B------:R-:W-:Y:S02]  /*17660*/  IADD3 R14, R6.reuse, -0x20, RZ ;  /* 0xffffffe0060e7810 */ /* 0x040fe40007ffe0ff */
[C---:B------:R-:W-:Y:S02]  /*17670*/  @P0 IADD3 R14, R6.reuse, 0x20, RZ ;  /* 0x00000020060e0810 */ /* 0x040fe40007ffe0ff */
[C---:B------:R-:W-:Y:S02]  /*17680*/  IADD3 R15, R6.reuse, R7, RZ ;  /* 0x00000007060f7210 */ /* 0x040fe40007ffe0ff */
[-C--:B------:R-:W-:Y:S01]  /*17690*/  IADD3 R17, R6, R13.reuse, RZ ;  /* 0x0000000d06117210 */ /* 0x080fe20007ffe0ff */
[----:B------:R-:W-:Y:S01]  /*176a0*/  STS.64 [R14], R36 ;  /* 0x000000240e007388 */ /* 0x000fe20000000a00 */
[-C--:B------:R-:W-:Y:S02]  /*176b0*/  IADD3 R16, R7, R14.reuse, RZ ;  /* 0x0000000e07107210 */ /* 0x080fe40007ffe0ff */
[----:B------:R-:W-:Y:S01]  /*176c0*/  IADD3 R18, R13, R14, RZ ;  /* 0x0000000e0d127210 */ /* 0x000fe20007ffe0ff */
[----:B------:R-:W2:Y:S01]  /*176d0*/  S2R R6, SR_CTAID.Y ;  /* 0x0000000000067919 */ /* 0x000ea20000002600 */
[----:B------:R-:W-:-:S02]  /*176e0*/  IADD3 R19, R15, R13, RZ ;  /* 0x0000000d0f137210 */ /* 0x000fc40007ffe0ff */
[----:B------:R-:W-:Y:S01]  /*176f0*/  IADD3 R13, R16, R13, RZ ;  /* 0x0000000d100d7210 */ /* 0x000fe20007ffe0ff */
[----:B------:R-:W-:Y:S04]  /*17700*/  STS.64 [R14+0x800], R38 ;  /* 0x000800260e007388 */ /* 0x000fe80000000a00 */
[----:B------:R-:W-:Y:S04]  /*17710*/  STS.64 [R15], R40 ;  /* 0x000000280f007388 */ /* 0x000fe80000000a00 */
[----:B------:R-:W-:Y:S04]  /*17720*/  STS.64 [R15+0x800], R42 ;  /* 0x0008002a0f007388 */ /* 0x000fe80000000a00 */
[----:B------:R-:W-:Y:S04]  /*17730*/  STS.64 [R16], R44 ;  /* 0x0000002c10007388 */ /* 0x000fe80000000a00 */
[----:B------:R-:W-:Y:S04]  /*17740*/  STS.64 [R16+0x800], R46 ;  /* 0x0008002e10007388 */ /* 0x000fe80000000a00 */
[----:B------:R-:W-:Y:S01]  /*17750*/  STS.64 [R17], R48 ;  /* 0x0000003011007388 */ /* 0x000fe20000000a00 */
[----:B--2---:R-:W-:-:S03]  /*17760*/  IMAD R6, R6, c[0x0][0x210], R169 ;  /* 0x0000840006067a24 */ /* 0x004fc600078e02a9 */
        /* <DEDUP_REMOVED lines=9> */
[----:B------:R-:W2:Y:S04]  /*17800*/  S2R R7, SR_CTAID.X ;  /* 0x0000000000077919 */ /* 0x000ea80000002500 */
[----:B------:R-:W-:Y:S04]  /*17810*/  STS.64 [R14+0x4000], R68 ;  /* 0x004000440e007388 */ /* 0x000fe80000000a00 */
[----:B------:R-:W-:Y:S04]  /*17820*/  STS.64 [R14+0x4800], R70 ;  /* 0x004800460e007388 */ /* 0x000fe80000000a00 */
[----:B------:R-:W-:Y:S04]  /*17830*/  STS.64 [R15+0x4000], R72 ;  /* 0x004000480f007388 */ /* 0x000fe80000000a00 */
[----:B------:R-:W-:Y:S04]  /*17840*/  STS.64 [R15+0x4800], R74 ;  /* 0x0048004a0f007388 */ /* 0x000fe80000000a00 */
[----:B------:R-:W-:Y:S04]  /*17850*/  STS.64 [R16+0x4000], R92 ;  /* 0x0040005c10007388 */ /* 0x000fe80000000a00 */
[----:B------:R-:W-:Y:S04]  /*17860*/  STS.64 [R16+0x4800], R94 ;  /* 0x0048005e10007388 */ /* 0x000fe80000000a00 */
[----:B------:R3:W-:Y:S04]  /*17870*/  STS.64 [R17+0x4000], R76 ;  /* 0x0040004c11007388 */ /* 0x0007e80000000a00 */
[----:B------:R4:W-:Y:S04]  /*17880*/  STS.64 [R17+0x4800], R78 ;  /* 0x0048004e11007388 */ /* 0x0009e80000000a00 */
[----:B------:R-:W-:Y:S04]  /*17890*/  STS.64 [R18+0x4000], R80 ;  /* 0x0040005012007388 */ /* 0x000fe80000000a00 */
[----:B------:R-:W-:Y:S04]  /*178a0*/  STS.64 [R18+0x4800], R82 ;  /* 0x0048005212007388 */ /* 0x000fe80000000a00 */
[----:B------:R-:W-:Y:S04]  /*178b0*/  STS.64 [R19+0x4000], R88 ;  /* 0x0040005813007388 */ /* 0x000fe80000000a00 */
[----:B------:R-:W-:Y:S04]  /*178c0*/  STS.64 [R19+0x4800], R90 ;  /* 0x0048005a13007388 */ /* 0x000fe80000000a00 */
[----:B------:R-:W-:Y:S01]  /*178d0*/  STS.64 [R13+0x4000], R84 ;  /* 0x004000540d007388 */ /* 0x000fe20000000a00 */
[----:B---3--:R-:W-:-:S03]  /*178e0*/  IADD3 R77, -R169, RZ, RZ ;  /* 0x000000ffa94d7210 */ /* 0x008fc60007ffe1ff */
[----:B------:R-:W-:Y:S01]  /*178f0*/  STS.64 [R13+0x4800], R86 ;  /* 0x004800560d007388 */ /* 0x000fe20000000a00 */
[----:B------:R-:W-:Y:S02]  /*17900*/  SHF.L.U32 R76, R11, 0x2, RZ ;  /* 0x000000020b4c7819 */ /* 0x000fe400000006ff */
[----:B----4-:R-:W-:Y:S01]  /*17910*/  LOP3.LUT R79, R9, 0xffffffe0, RZ, 0xc0, !PT ;  /* 0xffffffe0094f7812 */ /* 0x010fe200078ec0ff */
[----:B------:R-:W-:Y:S01]  /*17920*/  BAR.SYNC.DEFER_BLOCKING 0x0 ;  /* 0x0000000000007b1d */ /* 0x000fe20000010000 */
[----:B-1----:R-:W-:Y:S01]  /*17930*/  IMAD R77, R77, c[0x0][0x1c0], R96 ;  /* 0x000070004d4d7a24 */ /* 0x002fe200078e0260 */
[----:B--2---:R-:W-:Y:S02]  /*17940*/  SHF.L.U32 R9, R7, 0x6, RZ ;  /* 0x0000000607097819 */ /* 0x004fe400000006ff */
[----:B------:R-:W-:Y:S01]  /*17950*/  IADD3 R79, -R79, R0, RZ ;  /* 0x000000004f4f7210 */ /* 0x000fe20007ffe1ff */
[----:B------:R-:W-:Y:S01]  /*17960*/  IMAD R6, R6, c[0x0][0x1c0], R77 ;  /* 0x0000700006067a24 */ /* 0x000fe200078e024d */
[----:B------:R-:W-:-:S02]  /*17970*/  SHF.R.S32.HI R77, RZ, 0x1f, R10 ;  /* 0x0000001fff4d7819 */ /* 0x000fc4000001140a */
[----:B------:R-:W-:Y:S01]  /*17980*/  LOP3.LUT P0, RZ, R79, 0x3, RZ, 0xc0, !PT ;  /* 0x000000034fff7812 */ /* 0x000fe2000780c0ff */
[----:B------:R-:W-:Y:S01]  /*17990*/  IMAD R6, R6, c[0x0][0x214], R9 ;  /* 0x0000850006067a24 */ /* 0x000fe200078e0209 */
[----:B------:R-:W-:Y:S01]  /*179a0*/  LEA.HI R77, R77, R10, RZ, 0x2 ;  /* 0x0000000a4d4d7211 */ /* 0x000fe200078f10ff */
[----:B------:R-:W-:Y:S01]  /*179b0*/  @P4 FMUL.FTZ R9, R4, 0.69314718246459960938 ;  /* 0x3f31721804094820 */ /* 0x000fe20000410000 */
[----:B------:R-:W-:Y:S02]  /*179c0*/  MOV R0, 0xff800000 ;  /* 0xff80000000007802 */ /* 0x000fe40000000f00 */
[----:B------:R-:W-:Y:S01]  /*179d0*/  LOP3.LUT R77, R77, 0xffffffc, RZ, 0xc0, !PT ;  /* 0x0ffffffc4d4d7812 */ /* 0x000fe200078ec0ff */
[----:B------:R-:W-:-:S03]  /*179e0*/  @P4 FFMA.FTZ R0, R100, c[0x0][0x238], R9 ;  /* 0x00008e0064004a23 */ /* 0x000fc60000010009 */
[----:B------:R-:W-:Y:S02]  /*179f0*/  IADD3 R10, R10, -R77, RZ ;  /* 0x8000004d0a0a7210 */ /* 0x000fe40007ffe0ff */
[----:B------:R-:W-:Y:S02]  /*17a00*/  SHF.R.S32.HI R77, RZ, 0x1f, R76 ;  /* 0x0000001fff4d7819 */ /* 0x000fe4000001144c */
[----:B------:R-:W-:Y:S01]  /*17a10*/  LEA R177, R10, R177, 0x4 ;  /* 0x000000b10ab17211 */ /* 0x000fe200078e20ff */
        /* <DEDUP_REMOVED lines=19> */
[----:B--234-:R-:W-:Y:S01]  /*17b50*/  IMAD R2, R7, -0x40, R168 ;  /* 0xffffffc007027824 */ /* 0x01cfe200078e02a8 */
[----:B------:R-:W-:-:S02]  /*17b60*/  IADD3 R11, R177, 0x8, RZ ;  /* 0x00000008b10b7810 */ /* 0x000fc40007ffe0ff */
        /* <DEDUP_REMOVED lines=9> */
.L_x_6179:
[----:B--234-:R-:W-:Y:S05]  /*17c00*/  BSYNC B0 ;  /* 0x0000000000007941 */ /* 0x01cfea0003800000 */
.L_x_6178:
[----:B------:R-:W-:Y:S01]  /*17c10*/  IMAD R7, R7, -0x40, R168 ;  /* 0xffffffc007077824 */ /* 0x000fe200078e02a8 */
[----:B------:R-:W-:Y:S01]  /*17c20*/  BSSY B0, `(.L_x_6180) ;  /* 0x000000f000007945 */ /* 0x000fe20003800000 */
[----:B------:R-:W-:-:S03]  /*17c30*/  IMAD.WIDE R2, R8, 0x80, R76 ;  /* 0x0000008008027825 */ /* 0x000fc600078e024c */
[----:B------:R-:W-:Y:S01]  /*17c40*/  ISETP.GE.AND P1, PT, R8, R7, PT ;  /* 0x000000070800720c */ /* 0x000fe20003f26270 */
        /* <DEDUP_REMOVED lines=12> */
.L_x_6181:
[----:B------:R-:W-:Y:S05]  /*17d10*/  BSYNC B0 ;  /* 0x0000000000007941 */ /* 0x000fea0003800000 */
.L_x_6180:
        /* <DEDUP_REMOVED lines=8> */
.L_x_6183:
[----:B------:R-:W-:Y:S05]  /*17da0*/  BSYNC B0 ;  /* 0x0000000000007941 */ /* 0x000fea0003800000 */
.L_x_6182:
        /* <DEDUP_REMOVED lines=8> */
.L_x_6185:
[----:B------:R-:W-:Y:S05]  /*17e30*/  BSYNC B0 ;  /* 0x0000000000007941 */ /* 0x000fea0003800000 */
.L_x_6184:
        /* <DEDUP_REMOVED lines=8> */
.L_x_6187:
[----:B------:R-:W-:Y:S05]  /*17ec0*/  BSYNC B0 ;  /* 0x0000000000007941 */ /* 0x000fea0003800000 */
.L_x_6186:
        /* <DEDUP_REMOVED lines=8> */
.L_x_6189:
[----:B------:R-:W-:Y:S05]  /*17f50*/  BSYNC B0 ;  /* 0x0000000000007941 */ /* 0x000fea0003800000 */
.L_x_6188:
        /* <DEDUP_REMOVED lines=8> */
.L_x_6191:
[----:B------:R-:W-:Y:S05]  /*17fe0*/  BSYNC B0 ;  /* 0x0000000000007941 */ /* 0x000fea0003800000 */
.L_x_6190:
        /* <DEDUP_REMOVED lines=8> */
.L_x_6193:
[----:B------:R-:W-:Y:S05]  /*18070*/  BSYNC B0 ;  /* 0x0000000000007941 */ /* 0x000fea0003800000 */
.L_x_6192:
        /* <DEDUP_REMOVED lines=9> */
.L_x_6194:
        /* <DEDUP_REMOVED lines=15> */
.L_x_8266:


//--------------------- .text._ZN5flash24flash_fwd_splitkv_kernelI23Flash_fwd_kernel_traitsILi128ELi64ELi64ELi4ELb0ELb0EN7cutlass6half_tE19Flash_kernel_traitsILi128ELi64ELi64ELi4ES3_EELb1ELb0ELb0ELb0ELb0ELb1ELb1ELb1EEEvNS_16Flash_fwd_paramsE --------------------------
	.section	.text._ZN5flash24flash_fwd_splitkv_kernelI23Flash_fwd_kernel_traitsILi128ELi64ELi64ELi4ELb0ELb0EN7cutlass6half_tE19Flash_kernel_traitsILi128ELi64ELi64ELi4ES3_EELb1ELb0ELb0ELb0ELb0ELb1ELb1ELb1EEEvNS_16Flash_fwd_paramsE,"ax",@progbits
	.sectioninfo	@"SHI_REGISTERS=216"
	.align	128
        .global         _ZN5flash24flash_fwd_splitkv_kernelI23Flash_fwd_kernel_traitsILi128ELi64ELi64ELi4ELb0ELb0EN7cutlass6half_tE19Flash_kernel_traitsILi128ELi64ELi64ELi4ES3_EELb1ELb0ELb0ELb0ELb0ELb1ELb1ELb1EEEvNS_16Flash_fwd_paramsE
        .type           _ZN5flash24flash_fwd_splitkv_kernelI23Flash_fwd_kernel_traitsILi128ELi64ELi64ELi4ELb0ELb0EN7cutlass6half_tE19Flash_kernel_traitsILi128ELi64ELi64ELi4ES3_EELb1ELb0ELb0ELb0ELb0ELb1ELb1ELb1EEEvNS_16Flash_fwd_paramsE,@function
        .size           _ZN5flash24flash_fwd_splitkv_kernelI23Flash_fwd_kernel_traitsILi128ELi64ELi64ELi4ELb0ELb0EN7cutlass6half_tE19Flash_kernel_traitsILi128ELi64ELi64ELi4ES3_EELb1ELb0ELb0ELb0ELb0ELb1ELb1ELb1EEEvNS_16Flash_fwd_paramsE,(.L_x_8267 - _ZN5flash24flash_fwd_splitkv_kernelI23Flash_fwd_kernel_traitsILi128ELi64ELi64ELi4ELb0ELb0EN7cutlass6half_tE19Flash_kernel_traitsILi128ELi64ELi64ELi4ES3_EELb1ELb0ELb0ELb0ELb0ELb1ELb1ELb1EEEvNS_16Flash_fwd_paramsE)
        .other          _ZN5flash24flash_fwd_splitkv_kernelI23Flash_fwd_kernel_traitsILi128ELi64ELi64ELi4ELb0ELb0EN7cutlass6half_tE19Flash_kernel_traitsILi128ELi64ELi64ELi4ES3_EELb1ELb0ELb0ELb0ELb0ELb1ELb1ELb1EEEvNS_16Flash_fwd_paramsE,@"STO_CUDA_ENTRY STV_DEFAULT"
_ZN5flash24flash_fwd_splitkv_kernelI23Flash_fwd_kernel_traitsILi128ELi64ELi64ELi4ELb0ELb0EN7cutlass6half_tE19Flash_kernel_traitsILi128ELi64ELi64ELi4ES3_EELb1ELb0ELb0ELb0ELb0ELb1ELb1ELb1EEEvNS_16Flash_fwd_paramsE:
.text._ZN5flash24flash_fwd_splitkv_kernelI23Flash_fwd_kernel_traitsILi128ELi64ELi64ELi4ELb0ELb0EN7cutlass6half_tE19Flash_kernel_traitsILi128ELi64ELi64ELi4ES3_EELb1ELb0ELb0ELb0ELb0ELb1ELb1ELb1EEEvNS_16Flash_fwd_paramsE:
        /* <DEDUP_REMOVED lines=53> */
.L_x_6195:
[----:B-1-34-:R-:W-:Y:S02]  /*0350*/  MOV R3, c[0x0][0x218] ;  /* 0x0000860000037a02 */ /* 0x01afe40000000f00 */
.L_x_6196:
        /* <DEDUP_REMOVED lines=84> */
.L_x_6199:
[----:B------:R-:W-:Y:S05]  /*08a0*/  BSYNC B0 ;  /* 0x0000000000007941 */ /* 0x000fea0003800000 */
.L_x_6198:
        /* <DEDUP_REMOVED lines=8> */
.L_x_6201:
[----:B------:R-:W-:Y:S05]  /*0930*/  BSYNC B0 ;  /* 0x0000000000007941 */ /* 0x000fea0003800000 */
.L_x_6200:
        /* <DEDUP_REMOVED lines=8> */
.L_x_6203:
[----:B------:R-:W-:Y:S05]  /*09c0*/  BSYNC B0 ;  /* 0x0000000000007941 */ /* 0x000fea0003800000 */
.L_x_6202:
        /* <DEDUP_REMOVED lines=8> */
.L_x_6205:
[----:B------:R-:W-:Y:S05]  /*0a50*/  BSYNC B0 ;  /* 0x0000000000007941 */ /* 0x000fea0003800000 */
.L_x_6204:
        /* <DEDUP_REMOVED lines=8> */
.L_x_6207:
[----:B------:R-:W-:Y:S05]  /*0ae0*/  BSYNC B0 ;  /* 0x0000000000007941 */ /* 0x000fea0003800000 */
.L_x_6206:
        /* <DEDUP_REMOVED lines=8> */
.L_x_6209:
[----:B------:R-:W-:Y:S05]  /*0b70*/  BSYNC B0 ;  /* 0x0000000000007941 */ /* 0x000fea0003800000 */
.L_x_6208:
        /* <DEDUP_REMOVED lines=8> */
.L_x_6211:
[----:B------:R-:W-:Y:S05]  /*0c00*/  BSYNC B0 ;  /* 0x0000000000007941 */ /* 0x000fea0003800000 */
.L_x_6210:
        /* <DEDUP_REMOVED lines=8> */
.L_x_6213:
[----:B------:R-:W-:Y:S05]  /*0c90*/  BSYNC B0 ;  /* 0x0000000000007941 */ /* 0x000fea0003800000 */
.L_x_6212:
        /* <DEDUP_REMOVED lines=32> */
.L_x_6197:
        /* <DEDUP_REMOVED lines=95> */
.L_x_6214:
        /* <DEDUP_REMOVED lines=15> */
.L_x_6216:
        /* <DEDUP_REMOVED lines=52> */
.L_x_6215:
        /* <DEDUP_REMOVED lines=225> */
.L_x_6286:
        /* <DEDUP_REMOVED lines=15> */
.L_x_6219:
[----:B------:R-:W-:Y:S05]  /*27c0*/  BSYNC B0 ;  /* 0x0000000000007941 */ /* 0x000fea0003800000 */
.L_x_6218:
        /* <DEDUP_REMOVED lines=15> */
.L_x_6221:
[----:B------:R-:W-:Y:S05]  /*28c0*/  BSYNC B0 ;  /* 0x0000000000007941 */ /* 0x000fea0003800000 */
.L_x_6220:
        /* <DEDUP_REMOVED lines=15> */
.L_x_6223:
[----:B------:R-:W-:Y:S05]  /*29c0*/  BSYNC B0 ;  /* 0x0000000000007941 */ /* 0x000fea0003800000 */
.L_x_6222:
        /* <DEDUP_REMOVED lines=15> */
.L_x_6225:
[----:B------:R-:W-:Y:S05]  /*2ac0*/  BSYNC B0 ;  /* 0x0000000000007941 */ /* 0x000fea0003800000 */
.L_x_6224:
        /* <DEDUP_REMOVED lines=66> */
.L_x_6231:
[----:B------:R-:W-:Y:S05]  /*2ef0*/  BSYNC B0 ;  /* 0x0000000000007941 */ /* 0x000fea0003800000 */
.L_x_6230:
        /* <DEDUP_REMOVED lines=54> */
.L_x_6229:
[----:B------:R-:W-:Y:S05]  /*3260*/  BSYNC B1 ;  /* 0x0000000000017941 */ /* 0x000fea0003800000 */
.L_x_6228:
        /* <DEDUP_REMOVED lines=64> */
.L_x_6235:
[----:B------:R-:W-:Y:S05]  /*3670*/  BSYNC B0 ;  /* 0x0000000000007941 */ /* 0x000fea0003800000 */
.L_x_6234:
        /* <DEDUP_REMOVED lines=56> */
.L_x_6233:
[----:B------:R-:W-:Y:S05]  /*3a00*/  BSYNC B1 ;  /* 0x0000000000017941 */ /* 0x000fea0003800000 */
.L_x_6232:
        /* <DEDUP_REMOVED lines=64> */
.L_x_6239:
[----:B------:R-:W-:Y:S05]  /*3e10*/  BSYNC B0 ;  /* 0x0000000000007941 */ /* 0x000fea0003800000 */
.L_x_6238:
        /* <DEDUP_REMOVED lines=56> */
.L_x_6237:
[----:B------:R-:W-:Y:S05]  /*41a0*/  BSYNC B1 ;  /* 0x0000000000017941 */ /* 0x000fea0003800000 */
.L_x_6236:
        /* <DEDUP_REMOVED lines=68> */
.L_x_6243:
[----:B------:R-:W-:Y:S05]  /*45f0*/  BSYNC B0 ;  /* 0x0000000000007941 */ /* 0x000fea0003800000 */
.L_x_6242:
        /* <DEDUP_REMOVED lines=56> */
.L_x_6241:
[----:B------:R-:W-:Y:S05]  /*4980*/  BSYNC B1 ;  /* 0x0000000000017941 */ /* 0x000fea0003800000 */
.L_x_6240:
        /* <DEDUP_REMOVED lines=9> */
.L_x_6227:
        /* <DEDUP_REMOVED lines=95> */
.L_x_6250:
[----:B------:R-:W-:Y:S05]  /*5010*/  BSYNC B0 ;  /* 0x0000000000007941 */ /* 0x000fea0003800000 */
.L_x_6249:
[----:B------:R-:W-:Y:S05]  /*5020*/  MOV R87, R85 ;  /* 0x0000005500577202 */ /* 0x000fea0000000f00 */
[----:B-----5:R2:W-:Y:S02]  /*5030*/  STG.E.128 [R86.64], R36 ;  /* 0x0000002456007986 */ /* 0x0205e4000c101d06 */
.L_x_6248:
[----:B------:R-:W-:Y:S05]  /*5040*/  BSYNC B1 ;  /* 0x0000000000017941 */ /* 0x000fea0003800000 */
.L_x_6247:
        /* <DEDUP_REMOVED lines=93> */
.L_x_6252:
[----:B------:R-:W-:Y:S05]  /*5620*/  BSYNC B0 ;  /* 0x0000000000007941 */ /* 0x000fea0003800000 */
.L_x_6251:
[----:B------:R-:W-:Y:S05]  /*5630*/  MOV R87, R85 ;  /* 0x0000005500577202 */ /* 0x000fea0000000f00 */
[----:B-----5:R3:W-:Y:S02]  /*5640*/  STG.E.128 [R86.64+0x80], R36 ;  /* 0x0000802456007986 */ /* 0x0207e4000c101d06 */
.L_x_6246:
[----:B------:R-:W-:Y:S05]  /*5650*/  BSYNC B2 ;  /* 0x0000000000027941 */ /* 0x000fea0003800000 */
.L_x_6245:
        /* <DEDUP_REMOVED lines=100> */
.L_x_6258:
[----:B------:R-:W-:Y:S05]  /*5ca0*/  BSYNC B0 ;  /* 0x0000000000007941 */ /* 0x000fea0003800000 */
.L_x_6257:
[C---:B------:R-:W-:Y:S04]  /*5cb0*/  LEA R2, P0, R165.reuse, R86, 0x1 ;  /* 0x00000056a5027211 */ /* 0x040fe800078008ff */
[----:B------:R-:W-:Y:S05]  /*5cc0*/  LEA.HI.X R3, R165, R85, R164, 0x1, P0 ;  /* 0x00000055a5037211 */ /* 0x000fea00000f0ca4 */
[----:B-----5:R1:W-:Y:S04]  /*5cd0*/  STG.E.128 [R2.64], R32 ;  /* 0x0000002002007986 */ /* 0x0203e8000c101d06 */
.L_x_6256:
[----:B------:R-:W-:Y:S05]  /*5ce0*/  BSYNC B1 ;  /* 0x0000000000017941 */ /* 0x000fea0003800000 */
.L_x_6255:
        /* <DEDUP_REMOVED lines=97> */
.L_x_6260:
[----:B------:R-:W-:Y:S05]  /*6300*/  BSYNC B0 ;  /* 0x0000000000007941 */ /* 0x000fea0003800000 */
.L_x_6259:
[C---:B------:R-:W-:Y:S04]  /*6310*/  LEA R2, P0, R70.reuse, R86, 0x1 ;  /* 0x0000005646027211 */ /* 0x040fe800078008ff */
[----:B------:R-:W-:Y:S05]  /*6320*/  LEA.HI.X R3, R70, R85, R71, 0x1, P0 ;  /* 0x0000005546037211 */ /* 0x000fea00000f0c47 */
[----:B-----5:R4:W-:Y:S04]  /*6330*/  STG.E.128 [R2.64], R32 ;  /* 0x0000002002007986 */ /* 0x0209e8000c101d06 */
.L_x_6254:
[----:B------:R-:W-:Y:S05]  /*6340*/  BSYNC B2 ;  /* 0x0000000000027941 */ /* 0x000fea0003800000 */
.L_x_6253:
        /* <DEDUP_REMOVED lines=100> */
.L_x_6266:
[----:B------:R-:W-:Y:S05]  /*6990*/  BSYNC B0 ;  /* 0x0000000000007941 */ /* 0x000fea0003800000 */
.L_x_6265:
[C---:B------:R-:W-:Y:S04]  /*69a0*/  LEA R2, P0, R144.reuse, R86, 0x1 ;  /* 0x0000005690027211 */ /* 0x040fe800078008ff */
[----:B------:R-:W-:Y:S05]  /*69b0*/  LEA.HI.X R3, R144, R85, R65, 0x1, P0 ;  /* 0x0000005590037211 */ /* 0x000fea00000f0c41 */
[----:B-----5:R4:W-:Y:S04]  /*69c0*/  STG.E.128 [R2.64], R32 ;  /* 0x0000002002007986 */ /* 0x0209e8000c101d06 */
.L_x_6264:
[----:B------:R-:W-:Y:S05]  /*69d0*/  BSYNC B1 ;  /* 0x0000000000017941 */ /* 0x000fea0003800000 */
.L_x_6263:
        /* <DEDUP_REMOVED lines=97> */
.L_x_6268:
[----:B------:R-:W-:Y:S05]  /*6ff0*/  BSYNC B0 ;  /* 0x0000000000007941 */ /* 0x000fea0003800000 */
.L_x_6267:
[C---:B------:R-:W-:Y:S04]  /*7000*/  LEA R2, P0, R72.reuse, R86, 0x1 ;  /* 0x0000005648027211 */ /* 0x040fe800078008ff */
[----:B------:R-:W-:Y:S05]  /*7010*/  LEA.HI.X R3, R72, R85, R73, 0x1, P0 ;  /* 0x0000005548037211 */ /* 0x000fea00000f0c49 */
[----:B-----5:R4:W-:Y:S04]  /*7020*/  STG.E.128 [R2.64], R32 ;  /* 0x0000002002007986 */ /* 0x0209e8000c101d06 */
.L_x_6262:
[----:B------:R-:W-:Y:S05]  /*7030*/  BSYNC B2 ;  /* 0x0000000000027941 */ /* 0x000fea0003800000 */
.L_x_6261:
        /* <DEDUP_REMOVED lines=102> */
.L_x_6274:
[----:B------:R-:W-:Y:S05]  /*76a0*/  BSYNC B0 ;  /* 0x0000000000007941 */ /* 0x000fea0003800000 */
.L_x_6273:
[C---:B------:R-:W-:Y:S01]  /*76b0*/  IMAD R0, R147.reuse, c[0x0][0x19c], RZ ;  /* 0x0000670093007a24 */ /* 0x040fe200078e02ff */
[----:B--23--:R-:W-:Y:S05]  /*76c0*/  MOV R87, R85 ;  /* 0x0000005500577202 */ /* 0x00cfea0000000f00 */
[----:B------:R-:W-:Y:S05]  /*76d0*/  IMAD.WIDE.U32 R2, R147, c[0x0][0x198], R86 ;  /* 0x0000660093027a25 */ /* 0x000fea00078e0056 */
[----:B------:R-:W-:Y:S05]  /*76e0*/  IADD3 R3, R3, R0, RZ ;  /* 0x0000000003037210 */ /* 0x000fea0007ffe0ff */
[----:B-----5:R2:W-:Y:S02]  /*76f0*/  STG.E.128 [R2.64], R32 ;  /* 0x0000002002007986 */ /* 0x0205e4000c101d06 */
.L_x_6272:
[----:B------:R-:W-:Y:S05]  /*7700*/  BSYNC B1 ;  /* 0x0000000000017941 */ /* 0x000fea0003800000 */
.L_x_6271:
        /* <DEDUP_REMOVED lines=97> */
.L_x_6276:
[----:B------:R-:W-:Y:S05]  /*7d20*/  BSYNC B0 ;  /* 0x0000000000007941 */ /* 0x000fea0003800000 */
.L_x_6275:
[C---:B------:R-:W-:Y:S04]  /*7d30*/  LEA R2, P0, R77.reuse, R86, 0x1 ;  /* 0x000000564d027211 */ /* 0x040fe800078008ff */
[----:B------:R-:W-:Y:S05]  /*7d40*/  LEA.HI.X R3, R77, R85, R76, 0x1, P0 ;  /* 0x000000554d037211 */ /* 0x000fea00000f0c4c */
[----:B-----5:R2:W-:Y:S04]  /*7d50*/  STG.E.128 [R2.64], R32 ;  /* 0x0000002002007986 */ /* 0x0205e8000c101d06 */
.L_x_6270:
[----:B------:R-:W-:Y:S05]  /*7d60*/  BSYNC B2 ;  /* 0x0000000000027941 */ /* 0x000fea0003800000 */
.L_x_6269:
        /* <DEDUP_REMOVED lines=8> */
.L_x_6226:
        /* <DEDUP_REMOVED lines=10> */
.L_x_6278:
[----:B------:R-:W-:Y:S05]  /*7e90*/  BSYNC B0 ;  /* 0x0000000000007941 */ /* 0x000fea0003800000 */
.L_x_6277:
        /* <DEDUP_REMOVED lines=16> */
.L_x_6280:
[----:B------:R-:W-:Y:S05]  /*7fa0*/  BSYNC B0 ;  /* 0x0000000000007941 */ /* 0x000fea0003800000 */
.L_x_6279:
        /* <DEDUP_REMOVED lines=16> */
.L_x_6282:
[----:B------:R-:W-:Y:S05]  /*80b0*/  BSYNC B0 ;  /* 0x0000000000007941 */ /* 0x000fea0003800000 */
.L_x_6281:
        /* <DEDUP_REMOVED lines=21> */
.L_x_6283:
[----:B------:R-:W-:Y:S05]  /*8210*/  BSYNC B0 ;  /* 0x0000000000007941 */ /* 0x000fea0003800000 */
.L_x_6244:
        /* <DEDUP_REMOVED lines=80> */
.L_x_6284:
        /* <DEDUP_REMOVED lines=9> */
.L_x_6285:
[----:B------:R-:W-:Y:S04]  /*87b0*/  IADD3 R11, R11, -0x1, RZ ;  /* 0xffffffff0b0b7810 */ /* 0x000fe80007ffe0ff */
[----:B------:R-:W-:Y:S11]  /*87c0*/  ISETP.GT.AND P0, PT, R11, R59, PT ;  /* 0x0000003b0b00720c */ /* 0x000ff60003f04270 */
[----:B------:R-:W-:Y:S02]  /*87d0*/  @!UPT UIADD3 URZ, URZ, URZ, URZ ;  /* 0x0000003f3f3ff290 */ /* 0x000fe4000fffe03f */
[----:B------:R-:W-:-:S05]  /*87e0*/  @P0 BRA `(.L_x_6286) ;  /* 0xffff9ee000000947 */ /* 0x000fca000383ffff */
.L_x_6217:
        /* <DEDUP_REMOVED lines=99> */
.L_x_6295:
[----:B------:R-:W-:Y:S05]  /*8e20*/  BSYNC B0 ;  /* 0x0000000000007941 */ /* 0x000fea0003800000 */
.L_x_6294:
[----:B-----5:R4:W-:Y:S02]  /*8e30*/  STS.128 [R172], R8 ;  /* 0x00000008ac007388 */ /* 0x0209e40000000c00 */
.L_x_6293:
[----:B------:R-:W-:Y:S05]  /*8e40*/  BSYNC B1 ;  /* 0x0000000000017941 */ /* 0x000fea0003800000 */
.L_x_6292:
        /* <DEDUP_REMOVED lines=45> */
.L_x_6297:
[----:B------:R-:W-:Y:S05]  /*9120*/  BSYNC B0 ;  /* 0x0000000000007941 */ /* 0x000fea0003800000 */
.L_x_6296:
[----:B-----5:R1:W-:Y:S02]  /*9130*/  STS.128 [R172+0x2000], R8 ;  /* 0x00200008ac007388 */ /* 0x0203e40000000c00 */
.L_x_6291:
[----:B------:R-:W-:Y:S05]  /*9140*/  BSYNC B2 ;  /* 0x0000000000027941 */ /* 0x000fea0003800000 */
.L_x_6290:
        /* <DEDUP_REMOVED lines=62> */
.L_x_6303:
[----:B------:R-:W-:Y:S05]  /*9530*/  BSYNC B0 ;  /* 0x0000000000007941 */ /* 0x000fea0003800000 */
.L_x_6302:
[----:B-----5:R4:W-:Y:S02]  /*9540*/  STS.128 [R172+0x800], R8 ;  /* 0x00080008ac007388 */ /* 0x0209e40000000c00 */
.L_x_6301:
[----:B------:R-:W-:Y:S05]  /*9550*/  BSYNC B1 ;  /* 0x0000000000017941 */ /* 0x000fea0003800000 */
.L_x_6300:
        /* <DEDUP_REMOVED lines=47> */
.L_x_6305:
[----:B------:R-:W-:Y:S05]  /*9850*/  BSYNC B0 ;  /* 0x0000000000007941 */ /* 0x000fea0003800000 */
.L_x_6304:
[----:B-----5:R4:W-:Y:S02]  /*9860*/  STS.128 [R172+0x2800], R8 ;  /* 0x00280008ac007388 */ /* 0x0209e40000000c00 */
.L_x_6299:
[----:B------:R-:W-:Y:S05]  /*9870*/  BSYNC B2 ;  /* 0x0000000000027941 */ /* 0x000fea0003800000 */
.L_x_6298:
        /* <DEDUP_REMOVED lines=63> */
.L_x_6311:
[----:B------:R-:W-:Y:S05]  /*9c70*/  BSYNC B0 ;  /* 0x0000000000007941 */ /* 0x000fea0003800000 */
.L_x_6310:
[----:B-----5:R4:W-:Y:S02]  /*9c80*/  STS.128 [R172+0x1000], R8 ;  /* 0x00100008ac007388 */ /* 0x0209e40000000c00 */
.L_x_6309:
[----:B------:R-:W-:Y:S05]  /*9c90*/  BSYNC B1 ;  /* 0x0000000000017941 */ /* 0x000fea0003800000 */
.L_x_6308:
        /* <DEDUP_REMOVED lines=47> */
.L_x_6313:
[----:B------:R-:W-:Y:S05]  /*9f90*/  BSYNC B0 ;  /* 0x0000000000007941 */ /* 0x000fea0003800000 */
.L_x_6312:
[----:B-----5:R1:W-:Y:S02]  /*9fa0*/  STS.128 [R172+0x3000], R8 ;  /* 0x00300008ac007388 */ /* 0x0203e40000000c00 */
.L_x_6307:
[----:B------:R-:W-:Y:S05]  /*9fb0*/  BSYNC B2 ;  /* 0x0000000000027941 */ /* 0x000fea0003800000 */
.L_x_6306:
        /* <DEDUP_REMOVED lines=62> */
.L_x_6318:
[----:B------:R-:W-:Y:S05]  /*a3a0*/  BSYNC B0 ;  /* 0x0000000000007941 */ /* 0x000fea0003800000 */
.L_x_6317:
[----:B-----5:R4:W-:Y:S02]  /*a3b0*/  STS.128 [R172+0x1800], R8 ;  /* 0x00180008ac007388 */ /* 0x0209e40000000c00 */
.L_x_6316:
[----:B------:R-:W-:Y:S05]  /*a3c0*/  BSYNC B1 ;  /* 0x0000000000017941 */ /* 0x000fea0003800000 */
.L_x_6315:
        /* <DEDUP_REMOVED lines=44> */
.L_x_6320:
[----:B------:R-:W-:Y:S05]  /*a690*/  BSYNC B0 ;  /* 0x0000000000007941 */ /* 0x000fea0003800000 */
.L_x_6319:
[----:B-----5:R1:W-:Y:S01]  /*a6a0*/  STS.128 [R172+0x3800], R16 ;  /* 0x00380010ac007388 */ /* 0x0203e20000000c00 */
[----:B------:R-:W-:Y:S05]  /*a6b0*/  BRA `(.L_x_6314) ;  /* 0x0000353000007947 */ /* 0x000fea0003800000 */
.L_x_6289:
        /* <DEDUP_REMOVED lines=90> */
.L_x_6326:
[----:B------:R-:W-:Y:S05]  /*ac60*/  BSYNC B0 ;  /* 0x0000000000007941 */ /* 0x000fea0003800000 */
.L_x_6325:
[----:B-----5:R4:W-:Y:S02]  /*ac70*/  STS.128 [R172], R24 ;  /* 0x00000018ac007388 */ /* 0x0209e40000000c00 */
.L_x_6324:
[----:B------:R-:W-:Y:S05]  /*ac80*/  BSYNC B1 ;  /* 0x0000000000017941 */ /* 0x000fea0003800000 */
.L_x_6323:
        /* <DEDUP_REMOVED lines=86> */
.L_x_6328:
[----:B------:R-:W-:Y:S05]  /*b1f0*/  BSYNC B0 ;  /* 0x0000000000007941 */ /* 0x000fea0003800000 */
.L_x_6327:
[----:B-----5:R1:W-:Y:S02]  /*b200*/  STS.128 [R172+0x2000], R24 ;  /* 0x00200018ac007388 */ /* 0x0203e40000000c00 */
.L_x_6322:
[----:B------:R-:W-:Y:S05]  /*b210*/  BSYNC B2 ;  /* 0x0000000000027941 */ /* 0x000fea0003800000 */
.L_x_6321:
        /* <DEDUP_REMOVED lines=95> */
.L_x_6334:
[----:B------:R-:W-:Y:S05]  /*b810*/  BSYNC B0 ;  /* 0x0000000000007941 */ /* 0x000fea0003800000 */
.L_x_6333:
[----:B-----5:R4:W-:Y:S02]  /*b820*/  STS.128 [R172+0x800], R24 ;  /* 0x00080018ac007388 */ /* 0x0209e40000000c00 */
.L_x_6332:
[----:B------:R-:W-:Y:S05]  /*b830*/  BSYNC B1 ;  /* 0x0000000000017941 */ /* 0x000fea0003800000 */
.L_x_6331:
        /* <DEDUP_REMOVED lines=89> */
.L_x_6336:
[----:B------:R-:W-:Y:S05]  /*bdd0*/  BSYNC B0 ;  /* 0x0000000000007941 */ /* 0x000fea0003800000 */
.L_x_6335:
[----:B-----5:R1:W-:Y:S02]  /*bde0*/  STS.128 [R172+0x2800], R20 ;  /* 0x00280014ac007388 */ /* 0x0203e40000000c00 */
.L_x_6330:
[----:B------:R-:W-:Y:S05]  /*bdf0*/  BSYNC B2 ;  /* 0x0000000000027941 */ /* 0x000fea0003800000 */
.L_x_6329:
        /* <DEDUP_REMOVED lines=96> */
.L_x_6342:
[----:B------:R-:W-:Y:S05]  /*c400*/  BSYNC B0 ;  /* 0x0000000000007941 */ /* 0x000fea0003800000 */
.L_x_6341:
[----:B-----5:R1:W-:Y:S02]  /*c410*/  STS.128 [R172+0x1000], R24 ;  /* 0x00100018ac007388 */ /* 0x0203e40000000c00 */
.L_x_6340:
[----:B------:R-:W-:Y:S05]  /*c420*/  BSYNC B1 ;  /* 0x0000000000017941 */ /* 0x000fea0003800000 */
.L_x_6339:
        /* <DEDUP_REMOVED lines=89> */
.L_x_6344:
[----:B------:R-:W-:Y:S05]  /*c9c0*/  BSYNC B0 ;  /* 0x0000000000007941 */ /* 0x000fea0003800000 */
.L_x_6343:
[----:B-----5:R4:W-:Y:S02]  /*c9d0*/  STS.128 [R172+0x3000], R24 ;  /* 0x00300018ac007388 */ /* 0x0209e40000000c00 */
.L_x_6338:
[----:B------:R-:W-:Y:S05]  /*c9e0*/  BSYNC B2 ;  /* 0x0000000000027941 */ /* 0x000fea0003800000 */
.L_x_6337:
        /* <DEDUP_REMOVED lines=95> */
.L_x_6348:
[----:B------:R-:W-:Y:S05]  /*cfe0*/  BSYNC B0 ;  /* 0x0000000000007941 */ /* 0x000fea0003800000 */
.L_x_6347:
[----:B-----5:R1:W-:Y:S02]  /*cff0*/  STS.128 [R172+0x1800], R20 ;  /* 0x00180014ac007388 */ /* 0x0203e40000000c00 */
.L_x_6346:
[----:B------:R-:W-:Y:S05]  /*d000*/  BSYNC B1 ;  /* 0x0000000000017941 */ /* 0x000fea0003800000 */
.L_x_6345:
        /* <DEDUP_REMOVED lines=94> */
.L_x_6350:
[----:B------:R-:W-:Y:S05]  /*d5f0*/  BSYNC B0 ;  /* 0x0000000000007941 */ /* 0x000fea0003800000 */
.L_x_6349:
[----:B-----5:R1:W-:Y:S01]  /*d600*/  STS.128 [R172+0x3800], R20 ;  /* 0x00380014ac007388 */ /* 0x0203e20000000c00 */
[----:B------:R-:W-:Y:S05]  /*d610*/  BRA `(.L_x_6314) ;  /* 0x000005d000007947 */ /* 0x000fea0003800000 */
.L_x_6288:
        /* <DEDUP_REMOVED lines=20> */
.L_x_6352:
[----:B------:R-:W-:Y:S05]  /*d760*/  BSYNC B0 ;  /* 0x0000000000007941 */ /* 0x000fea0003800000 */
.L_x_6351:
        /* <DEDUP_REMOVED lines=22> */
.L_x_6354:
[----:B------:R-:W-:Y:S05]  /*d8d0*/  BSYNC B0 ;  /* 0x0000000000007941 */ /* 0x000fea0003800000 */
.L_x_6353:
        /* <DEDUP_REMOVED lines=23> */
.L_x_6356:
[----:B------:R-:W-:Y:S05]  /*da50*/  BSYNC B0 ;  /* 0x0000000000007941 */ /* 0x000fea0003800000 */
.L_x_6355:
        /* <DEDUP_REMOVED lines=25> */
.L_x_6314:
[----:B------:R-:W-:Y:S05]  /*dbf0*/  BSYNC B3 ;  /* 0x0000000000037941 */ /* 0x000fea0003800000 */
.L_x_6287:
        /* <DEDUP_REMOVED lines=24> */
.L_x_6358:
[----:B------:R-:W-:Y:S05]  /*dd80*/  BSYNC B0 ;  /* 0x0000000000007941 */ /* 0x000fea0003800000 */
.L_x_6357:
        /* <DEDUP_REMOVED lines=22> */
.L_x_6360:
[----:B------:R-:W-:Y:S05]  /*def0*/  BSYNC B0 ;  /* 0x0000000000007941 */ /* 0x000fea0003800000 */
.L_x_6359:
        /* <DEDUP_REMOVED lines=26> */
.L_x_6362:
[----:B------:R-:W-:Y:S05]  /*e0a0*/  BSYNC B0 ;  /* 0x0000000000007941 */ /* 0x000fea0003800000 */
.L_x_6361:
        /* <DEDUP_REMOVED lines=29> */
.L_x_6364:
[----:B------:R-:W-:Y:S05]  /*e280*/  BSYNC B0 ;  /* 0x0000000000007941 */ /* 0x000fea0003800000 */
.L_x_6363:
        /* <DEDUP_REMOVED lines=30> */
.L_x_6366:
[----:B------:R-:W-:Y:S05]  /*e470*/  BSYNC B0 ;  /* 0x0000000000007941 */ /* 0x000fea0003800000 */
.L_x_6365:
        /* <DEDUP_REMOVED lines=22> */
.L_x_6368:
[----:B------:R-:W-:Y:S05]  /*e5e0*/  BSYNC B0 ;  /* 0x0000000000007941 */ /* 0x000fea0003800000 */
.L_x_6367:
        /* <DEDUP_REMOVED lines=26> */
.L_x_6370:
[----:B------:R-:W-:Y:S05]  /*e790*/  BSYNC B0 ;  /* 0x0000000000007941 */ /* 0x000fea0003800000 */
.L_x_6369:
        /* <DEDUP_REMOVED lines=28> */
.L_x_6372:
[----:B------:R-:W-:Y:S05]  /*e960*/  BSYNC B0 ;  /* 0x0000000000007941 */ /* 0x000fea0003800000 */
.L_x_6371:
        /* <DEDUP_REMOVED lines=36> */
[----:B------:R-:W-:Y:S01]  /*ebb0*/  LDSM.16.M88.4 R28, [R159] ;  /* 0x000000009f1c783b */ /* 0x000fe20000000200 */
[----:B------:R-:W-:-:S02]  /*ebc0*/  SEL R0, R0, 0xffffffc0, !P2 ;  /* 0xffffffc000007807 */ /* 0x000fc40005000000 */
[C---:B------:R-:W-:Y:S01]  /*ebd0*/  IADD3 R150, R159.reuse, 0x1000, RZ ;  /* 0x000010009f967810 */ /* 0x040fe20007ffe0ff */
[----:B------:R-:W5:Y:S01]  /*ebe0*/  LDSM.16.M88.4 R32, [R161+0x4800] ;  /* 0x00480000a120783b */ /* 0x000f620000000200 */
[----:B------:R-:W-:Y:S01]  /*ebf0*/  IADD3 R149, R159, 0x1800, RZ ;  /* 0x000018009f957810 */ /* 0x000fe20007ffe0ff */
[----:B------:R-:W-:Y:S01]  /*ec00*/  IMAD.IADD R155, R161, 0x1, R0 ;  /* 0x00000001a19b7824 */ /* 0x000fe200078e0200 */
[C---:B------:R-:W-:Y:S01]  /*ec10*/  IADD3 R147, R159.reuse, 0x2000, RZ ;  /* 0x000020009f937810 */ /* 0x040fe20007ffe0ff */
[----:B------:R-:W2:Y:S01]  /*ec20*/  LDSM.16.M88.4 R60, [R161+0x5000] ;  /* 0x00500000a13c783b */ /* 0x000ea20000000200 */
[----:B------:R-:W-:Y:S01]  /*ec30*/  IMAD.IADD R148, R0, 0x1, R159 ;  /* 0x0000000100947824 */ /* 0x000fe200078e029f */
[C---:B------:R-:W-:Y:S02]  /*ec40*/  IADD3 R146, R159.reuse, 0x2800, RZ ;  /* 0x000028009f927810 */ /* 0x040fe40007ffe0ff */
[----:B--2---:R-:W2:Y:S01]  /*ec50*/  LDSM.16.M88.4 R4, [R161+0x5800] ;  /* 0x00580000a104783b */ /* 0x004ea20000000200 */
[----:B------:R-:W-:-:S02]  /*ec60*/  IADD3 R145, R159, 0x3000, RZ ;  /* 0x000030009f917810 */ /* 0x000fc40007ffe0ff */
[----:B------:R-:W-:Y:S01]  /*ec70*/  IADD3 R144, R159, 0x3800, RZ ;  /* 0x000038009f907810 */ /* 0x000fe20007ffe0ff */
[----:B------:R-:W-:Y:S04]  /*ec80*/  LDSM.16.M88.4 R48, [R155+0x4000] ;  /* 0x004000009b30783b */ /* 0x000fe80000000200 */
[----:B------:R-:W3:Y:S04]  /*ec90*/  LDSM.16.M88.4 R76, [R158] ;  /* 0x000000009e4c783b */ /* 0x000ee80000000200 */
[----:B---3--:R-:W3:Y:S04]  /*eca0*/  LDSM.16.M88.4 R84, [R159+0x800] ;  /* 0x000800009f54783b */ /* 0x008ee80000000200 */
[----:B------:R-:W4:Y:S01]  /*ecb0*/  LDSM.16.M88.4 R20, [R159+0x1000] ;  /* 0x001000009f14783b */ /* 0x000f220000000200 */
[C---:B-1----:R-:W-:Y:S03]  /*ecc0*/  HMMA.16816.F32 R12, R8.reuse, R16, RZ ;  /* 0x00000010080c723c */ /* 0x042fe600000018ff */
[----:B------:R-:W1:Y:S04]  /*ecd0*/  LDSM.16.M88.4 R72, [R159+0x1800] ;  /* 0x001800009f48783b */ /* 0x000e680000000200 */
[----:B------:R-:W-:Y:S01]  /*ece0*/  LDSM.16.M88.4 R88, [R157] ;  /* 0x000000009d58783b */ /* 0x000fe20000000200 */
[C---:B------:R-:W-:Y:S03]  /*ecf0*/  HMMA.16816.F32 R16, R8.reuse, R18, RZ ;  /* 0x000000120810723c */ /* 0x040fe600000018ff */
[----:B------:R-:W-:Y:S04]  /*ed00*/  LDSM.16.M88.4 R36, [R155+0x5000] ;  /* 0x005000009b24783b */ /* 0x000fe80000000200 */
[----:B------:R-:W-:Y:S01]  /*ed10*/  LDSM.16.M88.4 R108, [R148+0x1000] ;  /* 0x00100000946c783b */ /* 0x000fe20000000200 */
[C---:B-----5:R-:W-:Y:S03]  /*ed20*/  HMMA.16816.F32 R24, R8.reuse, R32, RZ ;  /* 0x000000200818723c */ /* 0x060fe600000018ff */
[----:B------:R-:W-:Y:S04]  /*ed30*/  LDSM.16.M88.4 R92, [R148+0x2000] ;  /* 0x00200000945c783b */ /* 0x000fe80000000200 */
[----:B------:R-:W-:Y:S01]  /*ed40*/  LDSM.16.M88.4 R96, [R159+0x2800] ;  /* 0x002800009f60783b */ /* 0x000fe20000000200 */
[----:B------:R-:W-:Y:S08]  /*ed50*/  HMMA.16816.F32 R64, R8, R60, RZ ;  /* 0x0000003c0840723c */ /* 0x000ff000000018ff */
[----:B------:R-:W-:Y:S08]  /*ed60*/  HMMA.16816.F32 R16, R68, R30, R16 ;  /* 0x0000001e4410723c */ /* 0x000ff00000001810 */
[C---:B------:R-:W-:Y:S08]  /*ed70*/  HMMA.16816.F32 R32, R8.reuse, R34, RZ ;  /* 0x000000220820723c */ /* 0x040ff000000018ff */
[C---:B------:R-:W-:Y:S08]  /*ed80*/  HMMA.16816.F32 R60, R8.reuse, R62, RZ ;  /* 0x0000003e083c723c */ /* 0x040ff000000018ff */
[C---:B--2---:R-:W-:Y:S08]  /*ed90*/  HMMA.16816.F32 R80, R8.reuse, R4, RZ ;  /* 0x000000040850723c */ /* 0x044ff000000018ff */
[----:B------:R-:W-:Y:S01]  /*eda0*/  HMMA.16816.F32 R8, R8, R6, RZ ;  /* 0x000000060808723c */ /* 0x000fe200000018ff */
[----:B------:R-:W-:Y:S07]  /*edb0*/  LDSM.16.M88.4 R4, [R155+0x4800] ;  /* 0x004800009b04783b */ /* 0x000fee0000000200 */
[----:B------:R-:W-:Y:S01]  /*edc0*/  HMMA.16816.F32 R12, R68, R28, R12 ;  /* 0x0000001c440c723c */ /* 0x000fe2000000180c */
[----:B------:R-:W2:Y:S07]  /*edd0*/  LDSM.16.M88.4 R28, [R148] ;  /* 0x00000000941c783b */ /* 0x000eae0000000200 */
[----:B------:R-:W-:Y:S08]  /*ede0*/  HMMA.16816.F32 R16, R76, R50, R16 ;  /* 0x000000324c10723c */ /* 0x000ff00000001810 */
[C---:B---3--:R-:W-:Y:S08]  /*edf0*/  HMMA.16816.F32 R24, R68.reuse, R84, R24 ;  /* 0x000000544418723c */ /* 0x048ff00000001818 */
[C---:B------:R-:W-:Y:S01]  /*ee00*/  HMMA.16816.F32 R32, R68.reuse, R86, R32 ;  /* 0x000000564420723c */ /* 0x040fe20000001820 */
[----:B------:R-:W-:Y:S07]  /*ee10*/  LDSM.16.M88.4 R84, [R148+0x1800] ;  /* 0x001800009454783b */ /* 0x000fee0000000200 */
[C---:B----4-:R-:W-:Y:S08]  /*ee20*/  HMMA.16816.F32 R64, R68.reuse, R20, R64 ;  /* 0x000000144440723c */ /* 0x050ff00000001840 */
[C---:B------:R-:W-:Y:S01]  /*ee30*/  HMMA.16816.F32 R60, R68.reuse, R22, R60 ;  /* 0x00000016443c723c */ /* 0x040fe2000000183c */
[----:B------:R-:W-:Y:S07]  /*ee40*/  LDSM.16.M88.4 R20, [R155+0x5800] ;  /* 0x005800009b14783b */ /* 0x000fee0000000200 */
[C---:B-1----:R-:W-:Y:S08]  /*ee50*/  HMMA.16816.F32 R80, R68.reuse, R72, R80 ;  /* 0x000000484450723c */ /* 0x042ff00000001850 */
[----:B------:R-:W-:Y:S01]  /*ee60*/  HMMA.16816.F32 R8, R68, R74, R8 ;  /* 0x0000004a4408723c */ /* 0x000fe20000001808 */
[----:B------:R-:W-:Y:S04]  /*ee70*/  LDSM.16.M88.4 R68, [R161+0x6000] ;  /* 0x00600000a144783b */ /* 0x000fe80000000200 */
[----:B------:R-:W1:Y:S03]  /*ee80*/  LDSM.16.M88.4 R72, [R162+0x2000] ;  /* 0x00200000a248783b */ /* 0x000e660000000200 */
[----:B--2---:R-:W-:Y:S08]  /*ee90*/  HMMA.16816.F32 R16, R88, R30, R16 ;  /* 0x0000001e5810723c */ /* 0x004ff00000001810 */
[C---:B------:R-:W-:Y:S01]  /*eea0*/  HMMA.16816.F32 R12, R76.reuse, R48, R12 ;  /* 0x000000304c0c723c */ /* 0x040fe2000000180c */
[----:B------:R-:W-:Y:S07]  /*eeb0*/  LDSM.16.M88.4 R48, [R160+0x2000] ;  /* 0x00200000a030783b */ /* 0x000fee0000000200 */
[C---:B------:R-:W-:Y:S08]  /*eec0*/  HMMA.16816.F32 R64, R76.reuse, R36, R64 ;  /* 0x000000244c40723c */ /* 0x040ff00000001840 */
[C---:B------:R-:W-:Y:S01]  /*eed0*/  HMMA.16816.F32 R60, R76.reuse, R38, R60 ;  /* 0x000000264c3c723c */ /* 0x040fe2000000183c */
[----:B------:R-:W2:Y:S07]  /*eee0*/  LDSM.16.M88.4 R36, [R159+0x2000] ;  /* 0x002000009f24783b */ /* 0x000eae0000000200 */
[C---:B------:R-:W-:Y:S08]  /*eef0*/  HMMA.16816.F32 R24, R76.reuse, R4, R24 ;  /* 0x000000044c18723c */ /* 0x040ff00000001818 */
[----:B------:R-:W-:Y:S01]  /*ef00*/  HMMA.16816.F32 R32, R76, R6, R32 ;  /* 0x000000064c20723c */ /* 0x000fe20000001820 */
[----:B------:R-:W3:Y:S07]  /*ef10*/  LDSM.16.M88.4 R4, [R148+0x800] ;  /* 0x000800009404783b */ /* 0x000eee0000000200 */
[----:B-1----:R-:W-:Y:S08]  /*ef20*/  HMMA.16816.F32 R16, R72, R70, R16 ;  /* 0x000000464810723c */ /* 0x002ff00000001810 */
[C---:B------:R-:W-:Y:S08]  /*ef30*/  HMMA.16816.F32 R80, R76.reuse, R20, R80 ;  /* 0x000000144c50723c */ /* 0x040ff00000001850 */
[----:B------:R-:W-:Y:S01]  /*ef40*/  HMMA.16816.F32 R76, R76, R22, R8 ;  /* 0x000000164c4c723c */ /* 0x000fe20000001808 */
[----:B------:R-:W-:Y:S04]  /*ef50*/  LDSM.16.M88.4 R20, [R155+0x6000] ;  /* 0x006000009b14783b */ /* 0x000fe80000000200 */
[----:B------:R-:W1:Y:S03]  /*ef60*/  LDSM.16.M88.4 R8, [R158+0x2000] ;  /* 0x002000009e08783b */ /* 0x000e660000000200 */
[----:B------:R-:W-:Y:S01]  /*ef70*/  HMMA.16816.F32 R12, R88, R28, R12 ;  /* 0x0000001c580c723c */ /* 0x000fe2000000180c */
[----:B------:R-:W4:Y:S07]  /*ef80*/  LDSM.16.M88.4 R28, [R161+0x6800] ;  /* 0x00680000a11c783b */ /* 0x000f2e0000000200 */
[----:B--2---:R-:W-:Y:S08]  /*ef90*/  HMMA.16816.F32 R16, R48, R38, R16 ;  /* 0x000000263010723c */ /* 0x004ff00000001810 */
[C---:B---3--:R-:W-:Y:S08]  /*efa0*/  HMMA.16816.F32 R32, R88.reuse, R6, R32 ;  /* 0x000000065820723c */ /* 0x048ff00000001820 */
[----:B------:R-:W-:Y:S01]  /*efb0*/  HMMA.16816.F32 R24, R88, R4, R24 ;  /* 0x000000045818723c */ /* 0x000fe20000001818 */
[----:B------:R-:W2:Y:S07]  /*efc0*/  LDSM.16.M88.4 R4, [R157+0x2000] ;  /* 0x002000009d04783b */ /* 0x000eae0000000200 */
[----:B------:R-:W-:Y:S01]  /*efd0*/  HMMA.16816.F32 R12, R72, R68, R12 ;  /* 0x00000044480c723c */ /* 0x000fe2000000180c */
[----:B------:R-:W3:Y:S07]  /*efe0*/  LDSM.16.M88.4 R68, [R161+0x7000] ;  /* 0x00700000a144783b */ /* 0x000eee0000000200 */
[----:B-1----:R-:W-:Y:S08]  /*eff0*/  HMMA.16816.F32 R16, R8, R22, R16 ;  /* 0x000000160810723c */ /* 0x002ff00000001810 */
[----:B------:R-:W-:Y:S08]  /*f000*/  HMMA.16816.F32 R64, R88, R108, R64 ;  /* 0x0000006c5840723c */ /* 0x000ff00000001840 */
[C---:B----4-:R-:W-:Y:S08]  /*f010*/  HMMA.16816.F32 R32, R72.reuse, R30, R32 ;  /* 0x0000001e4820723c */ /* 0x050ff00000001820 */
[----:B------:R-:W-:Y:S01]  /*f020*/  HMMA.16816.F32 R24, R72, R28, R24 ;  /* 0x0000001c4818723c */ /* 0x000fe20000001818 */
[----:B------:R-:W-:Y:S07]  /*f030*/  LDSM.16.M88.4 R28, [R155+0x6800] ;  /* 0x006800009b1c783b */ /* 0x000fee0000000200 */
[----:B------:R-:W-:Y:S01]  /*f040*/  HMMA.16816.F32 R12, R48, R36, R12 ;  /* 0x00000024300c723c */ /* 0x000fe2000000180c */
[----:B------:R-:W1:Y:S07]  /*f050*/  LDSM.16.M88.4 R36, [R159+0x3000] ;  /* 0x003000009f24783b */ /* 0x000e6e0000000200 */
[----:B--2---:R-:W-:Y:S08]  /*f060*/  HMMA.16816.F32 R16, R4, R94, R16 ;  /* 0x0000005e0410723c */ /* 0x004ff00000001810 */
[----:B---3--:R-:W-:Y:S08]  /*f070*/  HMMA.16816.F32 R64, R72, R68, R64 ;  /* 0x000000444840723c */ /* 0x008ff00000001840 */
[C---:B------:R-:W-:Y:S08]  /*f080*/  HMMA.16816.F32 R32, R48.reuse, R98, R32 ;  /* 0x000000623020723c */ /* 0x040ff00000001820 */
[----:B------:R-:W-:Y:S01]  /*f090*/  HMMA.16816.F32 R24, R48, R96, R24 ;  /* 0x000000603018723c */ /* 0x000fe20000001818 */
[----:B------:R-:W2:Y:S01]  /*f0a0*/  LDSM.16.M88.4 R96, [R161+0x7800] ;  /* 0x00780000a160783b */ /* 0x000ea20000000200 */
[----:B------:R-:W-:-:S02]  /*f0b0*/  FMUL.FTZ R16, R16, c[0x0][0x2ec] ;  /* 0x0000bb0010107a20 */ /* 0x000fc40000410000 */
[----:B------:R-:W-:Y:S02]  /*f0c0*/  FMUL.FTZ R17, R17, c[0x0][0x2ec] ;  /* 0x0000bb0011117a20 */ /* 0x000fe40000410000 */
[----:B------:R-:W-:Y:S02]  /*f0d0*/  FMUL.FTZ R44, R19, c[0x0][0x2ec] ;  /* 0x0000bb00132c7a20 */ /* 0x000fe40000410000 */
[----:B------:R-:W-:Y:S01]  /*f0e0*/  HMMA.16816.F32 R12, R8, R20, R12 ;  /* 0x00000014080c723c */ /* 0x000fe2000000180c */
[----:B------:R-:W3:Y:S03]  /*f0f0*/  LDSM.16.M88.4 R20, [R148+0x2800] ;  /* 0x002800009414783b */ /* 0x000ee60000000200 */
[----:B------:R-:W-:Y:S04]  /*f100*/  MUFU.TANH R44, R44 ;  /* 0x0000002c002c7308 */ /* 0x000fe80000002400 */
[C---:B------:R-:W-:Y:S08]  /*f110*/  HMMA.16816.F32 R60, R88.reuse, R110, R60 ;  /* 0x0000006e583c723c */ /* 0x040ff0000000183c */
[C---:B------:R-:W-:Y:S08]  /*f120*/  HMMA.16816.F32 R76, R88.reuse, R86, R76 ;  /* 0x00000056584c723c */ /* 0x040ff0000000184c */
[----:B------:R-:W-:Y:S08]  /*f130*/  HMMA.16816.F32 R80, R88, R84, R80 ;  /* 0x000000545850723c */ /* 0x000ff00000001850 */
[----:B-1----:R-:W-:Y:S01]  /*f140*/  HMMA.16816.F32 R64, R48, R36, R64 ;  /* 0x000000243040723c */ /* 0x002fe20000001840 */
[----:B------:R-:W-:Y:S06]  /*f150*/  MUFU.TANH R36, R17 ;  /* 0x0000001100247308 */ /* 0x000fec0000002400 */
[----:B------:R-:W-:Y:S01]  /*f160*/  FMUL.FTZ R37, R18, c[0x0][0x2ec] ;  /* 0x0000bb0012257a20 */ /* 0x000fe20000410000 */
[C---:B------:R-:W-:Y:S01]  /*f170*/  HMMA.16816.F32 R32, R8.reuse, R30, R32 ;  /* 0x0000001e0820723c */ /* 0x040fe20000001820 */
[----:B------:R1:W-:Y:S07]  /*f180*/  MUFU.TANH R31, R16 ;  /* 0x00000010001f7308 */ /* 0x0003ee0000002400 */
[----:B------:R-:W-:Y:S01]  /*f190*/  HMMA.16816.F32 R24, R8, R28, R24 ;  /* 0x0000001c0818723c */ /* 0x000fe20000001818 */
[----:B------:R-:W-:Y:S07]  /*f1a0*/  MUFU.TANH R37, R37 ;  /* 0x0000002500257308 */ /* 0x000fee0000002400 */
[----:B------:R-:W-:Y:S01]  /*f1b0*/  HMMA.16816.F32 R12, R4, R92, R12 ;  /* 0x0000005c040c723c */ /* 0x000fe2000000180c */
[----:B-1----:R-:W1:Y:S04]  /*f1c0*/  LDSM.16.M88.4 R16, [R159+0x3800] ;  /* 0x003800009f10783b */ /* 0x002e680000000200 */
[----:B------:R-:W4:Y:S03]  /*f1d0*/  LDSM.16.M88.4 R92, [R155+0x7000] ;  /* 0x007000009b5c783b */ /* 0x000f260000000200 */
[C---:B------:R-:W-:Y:S08]  /*f1e0*/  HMMA.16816.F32 R60, R72.reuse, R70, R60 ;  /* 0x00000046483c723c */ /* 0x040ff0000000183c */
[C---:B--2---:R-:W-:Y:S08]  /*f1f0*/  HMMA.16816.F32 R76, R72.reuse, R98, R76 ;  /* 0x00000062484c723c */ /* 0x044ff0000000184c */
[----:B------:R-:W-:Y:S01]  /*f200*/  HMMA.16816.F32 R80, R72, R96, R80 ;  /* 0x000000604850723c */ /* 0x000fe20000001850 */
[----:B------:R-:W-:-:S02]  /*f210*/  FMUL.FTZ R12, R12, c[0x0][0x2ec] ;  /* 0x0000bb000c0c7a20 */ /* 0x000fc40000410000 */
[----:B------:R-:W-:Y:S02]  /*f220*/  FMUL.FTZ R13, R13, c[0x0][0x2ec] ;  /* 0x0000bb000d0d7a20 */ /* 0x000fe40000410000 */
[----:B------:R-:W-:Y:S01]  /*f230*/  FMUL.FTZ R14, R14, c[0x0][0x2ec] ;  /* 0x0000bb000e0e7a20 */ /* 0x000fe20000410000 */
[----:B------:R-:W-:Y:S01]  /*f240*/  MUFU.TANH R28, R12 ;  /* 0x0000000c001c7308 */ /* 0x000fe20000002400 */
[----:B------:R-:W-:Y:S01]  /*f250*/  FMUL.FTZ R30, R15, c[0x0][0x2ec] ;  /* 0x0000bb000f1e7a20 */ /* 0x000fe20000410000 */
[C---:B---3--:R-:W-:Y:S06]  /*f260*/  HMMA.16816.F32 R24, R4.reuse, R20, R24 ;  /* 0x000000140418723c */ /* 0x048fec0000001818 */
[----:B------:R-:W2:Y:S02]  /*f270*/  MUFU.TANH R42, R13 ;  /* 0x0000000d002a7308 */ /* 0x000ea40000002400 */
[----:B------:R-:W-:Y:S01]  /*f280*/  HMMA.16816.F32 R32, R4, R22, R32 ;  /* 0x000000160420723c */ /* 0x000fe20000001820 */
[----:B------:R-:W3:Y:S05]  /*f290*/  LDSM.16.M88.4 R20, [R155+0x7800] ;  /* 0x007800009b14783b */ /* 0x000eea0000000200 */
[----:B------:R5:W-:Y:S02]  /*f2a0*/  MUFU.TANH R29, R14 ;  /* 0x0000000e001d7308 */ /* 0x000be40000002400 */
[C---:B------:R-:W-:Y:S06]  /*f2b0*/  HMMA.16816.F32 R60, R48.reuse, R38, R60 ;  /* 0x00000026303c723c */ /* 0x040fec000000183c */
[----:B------:R-:W2:Y:S02]  /*f2c0*/  MUFU.TANH R30, R30 ;  /* 0x0000001e001e7308 */ /* 0x000ea40000002400 */
[----:B-1----:R-:W-:Y:S01]  /*f2d0*/  HMMA.16816.F32 R76, R48, R18, R76 ;  /* 0x00000012304c723c */ /* 0x002fe2000000184c */
[----:B------:R-:W-:-:S02]  /*f2e0*/  FMUL.FTZ R24, R24, c[0x0][0x2ec] ;  /* 0x0000bb0018187a20 */ /* 0x000fc40000410000 */
[----:B------:R-:W-:Y:S02]  /*f2f0*/  FMUL.FTZ R26, R26, c[0x0][0x2ec] ;  /* 0x0000bb001a1a7a20 */ /* 0x000fe40000410000 */
[----:B------:R-:W-:Y:S01]  /*f300*/  FMUL.FTZ R25, R25, c[0x0][0x2ec] ;  /* 0x0000bb0019197a20 */ /* 0x000fe20000410000 */
[----:B-----5:R-:W1:Y:S01]  /*f310*/  LDSM.16.M88.4 R12, [R148+0x3000] ;  /* 0x00300000940c783b */ /* 0x020e620000000200 */
[----:B------:R-:W5:Y:S01]  /*f320*/  MUFU.TANH R24, R24 ;  /* 0x0000001800187308 */ /* 0x000f620000002400 */
[----:B------:R-:W-:Y:S01]  /*f330*/  HMMA.16816.F32 R80, R48, R16, R80 ;  /* 0x000000103050723c */ /* 0x000fe20000001850 */
[----:B------:R-:W-:Y:S01]  /*f340*/  FMUL.FTZ R0, R32, c[0x0][0x2ec] ;  /* 0x0000bb0020007a20 */ /* 0x000fe20000410000 */
[----:B------:R-:W2:Y:S01]  /*f350*/  LDSM.16.M88.4 R16, [R148+0x3800] ;  /* 0x003800009410783b */ /* 0x000ea20000000200 */
[----:B------:R-:W-:Y:S01]  /*f360*/  FMUL.FTZ R32, R34, c[0x0][0x2ec] ;  /* 0x0000bb0022207a20 */ /* 0x000fe20000410000 */
[----:B------:R-:W-:-:S04]  /*f370*/  DEPBAR.LE SB0, 0x0 ;  /* 0x000080000000791a */ /* 0x000fc80000000000 */
[----:B----4-:R-:W-:Y:S01]  /*f380*/  HMMA.16816.F32 R64, R8, R92, R64 ;  /* 0x0000005c0840723c */ /* 0x010fe20000001840 */
[----:B------:R-:W4:Y:S01]  /*f390*/  MUFU.TANH R26, R26 ;  /* 0x0000001a001a7308 */ /* 0x000f220000002400 */
[----:B------:R-:W-:-:S06]  /*f3a0*/  FMUL.FTZ R27, R27, c[0x0][0x2ec] ;  /* 0x0000bb001b1b7a20 */ /* 0x000fcc0000410000 */
[C---:B------:R-:W-:Y:S01]  /*f3b0*/  HMMA.16816.F32 R60, R8.reuse, R94, R60 ;  /* 0x0000005e083c723c */ /* 0x040fe2000000183c */
[----:B------:R-:W-:Y:S07]  /*f3c0*/  MUFU.TANH R32, R32 ;  /* 0x0000002000207308 */ /* 0x000fee0000002400 */
[C---:B---3--:R-:W-:Y:S01]  /*f3d0*/  HMMA.16816.F32 R76, R8.reuse, R22, R76 ;  /* 0x00000016084c723c */ /* 0x048fe2000000184c */
[----:B------:R-:W-:Y:S07]  /*f3e0*/  MUFU.TANH R25, R25 ;  /* 0x0000001900197308 */ /* 0x000fee0000002400 */
[----:B------:R-:W-:Y:S01]  /*f3f0*/  HMMA.16816.F32 R80, R8, R20, R80 ;  /* 0x000000140850723c */ /* 0x000fe20000001850 */
[----:B------:R-:W-:Y:S07]  /*f400*/  MUFU.TANH R27, R27 ;  /* 0x0000001b001b7308 */ /* 0x000fee0000002400 */
[C---:B-1----:R-:W-:Y:S01]  /*f410*/  HMMA.16816.F32 R64, R4.reuse, R12, R64 ;  /* 0x0000000c0440723c */ /* 0x042fe20000001840 */
[----:B------:R1:W3:Y:S06]  /*f420*/  MUFU.TANH R12, R0 ;  /* 0x00000000000c7308 */ /* 0x0002ec0000002400 */
[----:B------:R-:W-:Y:S01]  /*f430*/  FMUL.FTZ R13, R33, c[0x0][0x2ec] ;  /* 0x0000bb00210d7a20 */ /* 0x000fe20000410000 */
[----:B------:R-:W-:Y:S01]  /*f440*/  HMMA.16816.F32 R60, R4, R14, R60 ;  /* 0x0000000e043c723c */ /* 0x000fe2000000183c */
[----:B------:R-:W-:Y:S01]  /*f450*/  FMUL.FTZ R33, R35, c[0x0][0x2ec] ;  /* 0x0000bb0023217a20 */ /* 0x000fe20000410000 */
[----:B------:R-:W-:-:S03]  /*f460*/  IADD3 R35, R52, 0x1, R177 ;  /* 0x0000000134237810 */ /* 0x000fc60007ffe0b1 */
[----:B------:R-:W3:Y:S02]  /*f470*/  MUFU.TANH R13, R13 ;  /* 0x0000000d000d7308 */ /* 0x000ee40000002400 */
[----:B------:R-:W-:Y:S01]  /*f480*/  IADD3 R15, R54, R35, -R168 ;  /* 0x00000023360f7210 */ /* 0x000fe20007ffe8a8 */
[C---:B--2---:R-:W-:Y:S01]  /*f490*/  HMMA.16816.F32 R76, R4.reuse, R18, R76 ;  /* 0x00000012044c723c */ /* 0x044fe2000000184c */
[----:B------:R-:W-:Y:S01]  /*f4a0*/  IMAD.IADD R14, R3, 0x1, R2 ;  /* 0x00000001030e7824 */ /* 0x000fe200078e0202 */
[----:B-1----:R-:W-:Y:S02]  /*f4b0*/  LOP3.LUT R0, R40, R41, RZ, 0xfc, !PT ;  /* 0x0000002928007212 */ /* 0x002fe400078efcff */
[----:B------:R-:W-:Y:S01]  /*f4c0*/  IADD3 R15, R15, c[0x0][0x2e8], RZ ;  /* 0x0000ba000f0f7a10 */ /* 0x000fe20007ffe0ff */
[----:B------:R-:W1:Y:S01]  /*f4d0*/  MUFU.TANH R33, R33 ;  /* 0x0000002100217308 */ /* 0x000e620000002400 */
[----:B------:R-:W-:Y:S02]  /*f4e0*/  IADD3 R20, R14, 0x8, RZ ;  /* 0x000000080e147810 */ /* 0x000fe40007ffe0ff */
[C---:B------:R-:W-:Y:S01]  /*f4f0*/  IADD3 R103, R15.reuse, 0x8, RZ ;  /* 0x000000080f677810 */ /* 0x040fe20007ffe0ff */
[----:B------:R-:W-:Y:S01]  /*f500*/  HMMA.16816.F32 R80, R4, R16, R80 ;  /* 0x000000100450723c */ /* 0x000fe20000001850 */
[-C--:B------:R-:W-:Y:S01]  /*f510*/  IMNMX R2, R15, R54.reuse, PT ;  /* 0x000000360f027217 */ /* 0x080fe20003800200 */
[----:B------:R-:W-:Y:S01]  /*f520*/  FMUL.FTZ R64, R64, c[0x0][0x2ec] ;  /* 0x0000bb0040407a20 */ /* 0x000fe20000410000 */
[----:B------:R-:W-:Y:S01]  /*f530*/  IMNMX R103, R103, R54, PT ;  /* 0x0000003667677217 */ /* 0x000fe20003800200 */
[----:B------:R-:W-:Y:S01]  /*f540*/  FMUL.FTZ R65, R65, c[0x0][0x2ec] ;  /* 0x0000bb0041417a20 */ /* 0x000fe20000410000 */
[C---:B------:R-:W-:Y:S01]  /*f550*/  IADD3 R15, R14.reuse, 0x1, RZ ;  /* 0x000000010e0f7810 */ /* 0x040fe20007ffe0ff */
[----:B------:R-:W-:Y:S01]  /*f560*/  FMUL.FTZ R67, R67, c[0x0][0x2ec] ;  /* 0x0000bb0043437a20 */ /* 0x000fe20000410000 */
[----:B------:R-:W-:Y:S01]  /*f570*/  IADD3 R8, R14, 0x10, RZ ;  /* 0x000000100e087810 */ /* 0x000fe20007ffe0ff */
[----:B------:R-:W2:Y:S01]  /*f580*/  MUFU.TANH R137, R64 ;  /* 0x0000004000897308 */ /* 0x000ea20000002400 */
[-C--:B------:R-:W-:Y:S01]  /*f590*/  ISETP.GE.AND P5, PT, R15, R2.reuse, PT ;  /* 0x000000020f00720c */ /* 0x080fe20003fa6270 */
[----:B------:R-:W-:Y:S01]  /*f5a0*/  FMUL.FTZ R61, R61, c[0x0][0x2ec] ;  /* 0x0000bb003d3d7a20 */ /* 0x000fe20000410000 */
[-C--:B------:R-:W-:Y:S01]  /*f5b0*/  ISETP.GE.AND P0, PT, R15, R103.reuse, PT ;  /* 0x000000670f00720c */ /* 0x080fe20003f06270 */
[----:B------:R-:W-:Y:S01]  /*f5c0*/  FMUL.FTZ R66, R66, c[0x0][0x2ec] ;  /* 0x0000bb0042427a20 */ /* 0x000fe20000410000 */
[----:B------:R-:W-:Y:S01]  /*f5d0*/  IADD3 R15, R14, 0x9, RZ ;  /* 0x000000090e0f7810 */ /* 0x000fe20007ffe0ff */
[----:B------:R-:W-:Y:S01]  /*f5e0*/  FMUL.FTZ R60, R60, c[0x0][0x2ec] ;  /* 0x0000bb003c3c7a20 */ /* 0x000fe20000410000 */
[CC--:B------:R-:W-:Y:S01]  /*f5f0*/  ISETP.GE.AND P4, PT, R20.reuse, R2.reuse, PT ;  /* 0x000000021400720c */ /* 0x0c0fe20003f86270 */
[----:B------:R-:W1:Y:S01]  /*f600*/  MUFU.TANH R135, R65 ;  /* 0x0000004100877308 */ /* 0x000e620000002400 */
[-C--:B------:R-:W-:Y:S01]  /*f610*/  ISETP.GE.AND P1, PT, R20, R103.reuse, PT ;  /* 0x000000671400720c */ /* 0x080fe20003f26270 */
[----:B------:R-:W-:Y:S01]  /*f620*/  FMUL.FTZ R76, R76, c[0x0][0x2ec] ;  /* 0x0000bb004c4c7a20 */ /* 0x000fe20000410000 */
[----:B------:R-:W-:Y:S01]  /*f630*/  IADD3 R11, R14, 0x11, RZ ;  /* 0x000000110e0b7810 */ /* 0x000fe20007ffe0ff */
[----:B------:R-:W-:Y:S01]  /*f640*/  FMUL.FTZ R62, R62, c[0x0][0x2ec] ;  /* 0x0000bb003e3e7a20 */ /* 0x000fe20000410000 */
[-C--:B------:R-:W-:Y:S01]  /*f650*/  ISETP.GE.AND P6, PT, R15, R2.reuse, PT ;  /* 0x000000020f00720c */ /* 0x080fe20003fc6270 */
[----:B------:R-:W-:Y:S01]  /*f660*/  FMUL.FTZ R63, R63, c[0x0][0x2ec] ;  /* 0x0000bb003f3f7a20 */ /* 0x000fe20000410000 */
[-C--:B------:R-:W-:Y:S01]  /*f670*/  ISETP.GE.AND P2, PT, R15, R103.reuse, PT ;  /* 0x000000670f00720c */ /* 0x080fe20003f46270 */
[----:B------:R-:W1:Y:S01]  /*f680*/  MUFU.TANH R136, R67 ;  /* 0x0000004300887308 */ /* 0x000e620000002400 */
[----:B------:R-:W-:Y:S01]  /*f690*/  FSEL R9, R42, -INF , !P5 ;  /* 0xff8000002a097808 */ /* 0x000fe20006800000 */
[----:B------:R-:W-:Y:S01]  /*f6a0*/  FMUL.FTZ R80, R80, c[0x0][0x2ec] ;  /* 0x0000bb0050507a20 */ /* 0x000fe20000410000 */
[----:B------:R-:W-:Y:S01]  /*f6b0*/  FSEL R30, R30, -INF , !P0 ;  /* 0xff8000001e1e7808 */ /* 0x000fe20004000000 */
[----:B------:R-:W-:Y:S01]  /*f6c0*/  FMUL.FTZ R82, R82, c[0x0][0x2ec] ;  /* 0x0000bb0052527a20 */ /* 0x000fe20000410000 */
[CC--:B------:R-:W-:Y:S01]  /*f6d0*/  ISETP.GE.AND P5, PT, R8.reuse, R2.reuse, PT ;  /* 0x000000020800720c */ /* 0x0c0fe20003fa6270 */
[----:B------:R-:W-:Y:S01]  /*f6e0*/  FMUL.FTZ R81, R81, c[0x0][0x2ec] ;  /* 0x0000bb0051517a20 */ /* 0x000fe20000410000 */
[-C--:B------:R-:W-:Y:S01]  /*f6f0*/  ISETP.GE.AND P0, PT, R8, R103.reuse, PT ;  /* 0x000000670800720c */ /* 0x080fe20003f06270 */
[----:B------:R-:W1:Y:S01]  /*f700*/  MUFU.TANH R127, R61 ;  /* 0x0000003d007f7308 */ /* 0x000e620000002400 */
[----:B------:R-:W-:Y:S01]  /*f710*/  IADD3 R10, R14, 0x18, RZ ;  /* 0x000000180e0a7810 */ /* 0x000fe20007ffe0ff */
[----:B------:R-:W-:Y:S01]  /*f720*/  FMUL.FTZ R83, R83, c[0x0][0x2ec] ;  /* 0x0000bb0053537a20 */ /* 0x000fe20000410000 */
[----:B------:R-:W-:Y:S01]  /*f730*/  FSEL R31, R31, -INF , !P4 ;  /* 0xff8000001f1f7808 */ /* 0x000fe20006000000 */
[----:B------:R-:W-:Y:S01]  /*f740*/  FMUL.FTZ R77, R77, c[0x0][0x2ec] ;  /* 0x0000bb004d4d7a20 */ /* 0x000fe20000410000 */
[----:B------:R-:W-:Y:S01]  /*f750*/  FSEL R8, R37, -INF , !P1 ;  /* 0xff80000025087808 */ /* 0x000fe20004800000 */
[----:B------:R-:W-:Y:S01]  /*f760*/  FMUL.FTZ R78, R78, c[0x0][0x2ec] ;  /* 0x0000bb004e4e7a20 */ /* 0x000fe20000410000 */
[C---:B------:R-:W-:Y:S01]  /*f770*/  ISETP.GE.AND P4, PT, R11.reuse, R2, PT ;  /* 0x000000020b00720c */ /* 0x040fe20003f86270 */
[----:B------:R-:W1:Y:S01]  /*f780*/  MUFU.TANH R123, R76 ;  /* 0x0000004c007b7308 */ /* 0x000e620000002400 */
[----:B------:R-:W-:Y:S01]  /*f790*/  ISETP.GE.AND P1, PT, R11, R103, PT ;  /* 0x000000670b00720c */ /* 0x000fe20003f26270 */
[----:B------:R-:W-:Y:S01]  /*f7a0*/  FMUL.FTZ R79, R79, c[0x0][0x2ec] ;  /* 0x0000bb004f4f7a20 */ /* 0x000fe20000410000 */
[----:B------:R-:W-:-:S02]  /*f7b0*/  FSEL R11, R36, -INF , !P6 ;  /* 0xff800000240b7808 */ /* 0x000fc40007000000 */
[----:B------:R-:W-:Y:S02]  /*f7c0*/  FSEL R44, R44, -INF , !P2 ;  /* 0xff8000002c2c7808 */ /* 0x000fe40005000000 */
[C---:B------:R-:W-:Y:S01]  /*f7d0*/  ISETP.GE.AND P6, PT, R10.reuse, R2, PT ;  /* 0x000000020a00720c */ /* 0x040fe20003fc6270 */
[----:B------:R-:W1:Y:S01]  /*f7e0*/  MUFU.TANH R138, R66 ;  /* 0x00000042008a7308 */ /* 0x000e620000002400 */
[----:B------:R-:W-:Y:S02]  /*f7f0*/  ISETP.GE.AND P2, PT, R10, R103, PT ;  /* 0x000000670a00720c */ /* 0x000fe40003f46270 */
[----:B------:R-:W-:Y:S02]  /*f800*/  IADD3 R10, R14, 0x19, RZ ;  /* 0x000000190e0a7810 */ /* 0x000fe40007ffe0ff */
[----:B-----5:R-:W-:Y:S02]  /*f810*/  FSEL R15, R24, -INF , !P5 ;  /* 0xff800000180f7808 */ /* 0x020fe40006800000 */
[----:B----4-:R-:W-:Y:S01]  /*f820*/  FSEL R26, R26, -INF , !P0 ;  /* 0xff8000001a1a7808 */ /* 0x010fe20004000000 */
[----:B------:R-:W4:Y:S01]  /*f830*/  MUFU.TANH R129, R60 ;  /* 0x0000003c00817308 */ /* 0x000f220000002400 */
[----:B------:R-:W-:-:S02]  /*f840*/  IADD3 R4, R14, 0x21, RZ ;  /* 0x000000210e047810 */ /* 0x000fc40007ffe0ff */
[C---:B------:R-:W-:Y:S02]  /*f850*/  ISETP.GE.AND P5, PT, R10.reuse, R2, PT ;  /* 0x000000020a00720c */ /* 0x040fe40003fa6270 */
[----:B------:R-:W-:Y:S02]  /*f860*/  ISETP.GE.AND P0, PT, R10, R103, PT ;  /* 0x000000670a00720c */ /* 0x000fe40003f06270 */
[C---:B------:R-:W-:Y:S01]  /*f870*/  IADD3 R16, R14.reuse, 0x20, RZ ;  /* 0x000000200e107810 */ /* 0x040fe20007ffe0ff */
[----:B------:R-:W5:Y:S01]  /*f880*/  MUFU.TANH R134, R62 ;  /* 0x0000003e00867308 */ /* 0x000f620000002400 */
[----:B------:R-:W-:Y:S02]  /*f890*/  IADD3 R7, R14, 0x28, RZ ;  /* 0x000000280e077810 */ /* 0x000fe40007ffe0ff */
[----:B---3--:R-:W-:Y:S02]  /*f8a0*/  FSEL R5, R12, -INF , !P6 ;  /* 0xff8000000c057808 */ /* 0x008fe40007000000 */
[----:B------:R-:W-:-:S02]  /*f8b0*/  FSEL R6, R32, -INF , !P2 ;  /* 0xff80000020067808 */ /* 0x000fc40005000000 */
[CC--:B------:R-:W-:Y:S01]  /*f8c0*/  ISETP.GE.AND P6, PT, R4.reuse, R2.reuse, PT ;  /* 0x000000020400720c */ /* 0x0c0fe20003fc6270 */
[----:B------:R-:W3:Y:S01]  /*f8d0*/  MUFU.TANH R125, R80 ;  /* 0x00000050007d7308 */ /* 0x000ee20000002400 */
[----:B------:R-:W-:Y:S02]  /*f8e0*/  ISETP.GE.AND P2, PT, R4, R103, PT ;  /* 0x000000670400720c */ /* 0x000fe40003f46270 */
[----:B------:R-:W-:Y:S02]  /*f8f0*/  FSEL R25, R25, -INF , !P4 ;  /* 0xff80000019197808 */ /* 0x000fe40006000000 */
[----:B------:R-:W-:Y:S02]  /*f900*/  FSEL R13, R13, -INF , !P5 ;  /* 0xff8000000d0d7808 */ /* 0x000fe40006800000 */
[----:B-1----:R-:W-:Y:S01]  /*f910*/  FSEL R4, R33, -INF , !P0 ;  /* 0xff80000021047808 */ /* 0x002fe20004000000 */
[----:B------:R-:W1:Y:S01]  /*f920*/  MUFU.TANH R122, R82 ;  /* 0x00000052007a7308 */ /* 0x000e620000002400 */
[----:B------:R-:W-:-:S02]  /*f930*/  ISETP.GE.AND P4, PT, R16, R2, PT ;  /* 0x000000021000720c */ /* 0x000fc40003f86270 */
[C---:B------:R-:W-:Y:S02]  /*f940*/  ISETP.GE.AND P5, PT, R7.reuse, R2, PT ;  /* 0x000000020700720c */ /* 0x040fe40003fa6270 */
[----:B------:R-:W-:Y:S02]  /*f950*/  ISETP.GE.AND P0, PT, R7, R103, PT ;  /* 0x000000670700720c */ /* 0x000fe40003f06270 */
[C---:B------:R-:W-:Y:S01]  /*f960*/  IADD3 R12, R14.reuse, 0x29, RZ ;  /* 0x000000290e0c7810 */ /* 0x040fe20007ffe0ff */
[----:B------:R-:W1:Y:S01]  /*f970*/  MUFU.TANH R128, R63 ;  /* 0x0000003f00807308 */ /* 0x000e620000002400 */
[----:B------:R-:W-:Y:S02]  /*f980*/  IADD3 R7, R14, 0x30, RZ ;  /* 0x000000300e077810 */ /* 0x000fe40007ffe0ff */
[----:B--2---:R-:W-:Y:S02]  /*f990*/  FSEL R137, R137, -INF , !P4 ;  /* 0xff80000089897808 */ /* 0x004fe40006000000 */
[----:B------:R-:W-:-:S02]  /*f9a0*/  FSEL R135, R135, -INF , !P6 ;  /* 0xff80000087877808 */ /* 0x000fc40007000000 */
[----:B------:R-:W-:Y:S01]  /*f9b0*/  FSEL R136, R136, -INF , !P2 ;  /* 0xff80000088887808 */ /* 0x000fe20005000000 */
[----:B------:R-:W2:Y:S01]  /*f9c0*/  MUFU.TANH R124, R81 ;  /* 0x00000051007c7308 */ /* 0x000ea20000002400 */
[-C--:B------:R-:W-:Y:S02]  /*f9d0*/  ISETP.GE.AND P4, PT, R12, R2.reuse, PT ;  /* 0x000000020c00720c */ /* 0x080fe40003f86270 */
[C---:B------:R-:W-:Y:S02]  /*f9e0*/  ISETP.GE.AND P6, PT, R7.reuse, R2, PT ;  /* 0x000000020700720c */ /* 0x040fe40003fc6270 */
[----:B------:R-:W-:Y:S02]  /*f9f0*/  ISETP.GE.AND P2, PT, R7, R103, PT ;  /* 0x000000670700720c */ /* 0x000fe40003f46270 */
[----:B------:R-:W-:Y:S01]  /*fa00*/  IADD3 R7, R14, 0x38, RZ ;  /* 0x000000380e077810 */ /* 0x000fe20007ffe0ff */
[----:B------:R-:W1:Y:S01]  /*fa10*/  MUFU.TANH R120, R83 ;  /* 0x0000005300787308 */ /* 0x000e620000002400 */
[----:B------:R-:W-:-:S02]  /*fa20*/  FSEL R127, R127, -INF , !P4 ;  /* 0xff8000007f7f7808 */ /* 0x000fc40006000000 */
[----:B------:R-:W-:Y:S02]  /*fa30*/  FSEL R10, R27, -INF , !P1 ;  /* 0xff8000001b0a7808 */ /* 0x000fe40004800000 */
[----:B------:R-:W-:Y:S02]  /*fa40*/  ISETP.GE.AND P4, PT, R7, R2, PT ;  /* 0x000000020700720c */ /* 0x000fe40003f86270 */
[----:B------:R-:W-:Y:S01]  /*fa50*/  ISETP.GE.AND P1, PT, R16, R103, PT ;  /* 0x000000671000720c */ /* 0x000fe20003f26270 */
[----:B------:R-:W-:Y:S01]  /*fa60*/  MUFU.TANH R121, R77 ;  /* 0x0000004d00797308 */ /* 0x000fe20000002400 */
[----:B------:R-:W-:Y:S02]  /*fa70*/  FSEL R123, R123, -INF , !P4 ;  /* 0xff8000007b7b7808 */ /* 0x000fe40006000000 */
[----:B------:R-:W-:Y:S02]  /*fa80*/  FSEL R138, R138, -INF , !P1 ;  /* 0xff8000008a8a7808 */ /* 0x000fe40004800000 */
[----:B------:R-:W-:Y:S01]  /*fa90*/  ISETP.GT.AND P4, PT, R176, R163, PT ;  /* 0x000000a3b000720c */ /* 0x000fe20003f84270 */
[----:B------:R-:W-:Y:S01]  /*faa0*/  BAR.SYNC.DEFER_BLOCKING 0x0 ;  /* 0x0000000000007b1d */ /* 0x000fe20000010000 */
[----:B------:R-:W-:-:S02]  /*fab0*/  ISETP.GE.AND P1, PT, R12, R103, PT ;  /* 0x000000670c00720c */ /* 0x000fc40003f26270 */
[----:B------:R-:W-:Y:S02]  /*fac0*/  IADD3 R12, R14, 0x31, RZ ;  /* 0x000000310e0c7810 */ /* 0x000fe40007ffe0ff */
[----:B----4-:R-:W-:Y:S01]  /*fad0*/  FSEL R129, R129, -INF , !P5 ;  /* 0xff80000081817808 */ /* 0x010fe20006800000 */
[----:B------:R-:W4:Y:S01]  /*fae0*/  MUFU.TANH R118, R78 ;  /* 0x0000004e00767308 */ /* 0x000f220000002400 */
[----:B-----5:R-:W-:Y:S02]  /*faf0*/  FSEL R134, R134, -INF , !P0 ;  /* 0xff80000086867808 */ /* 0x020fe40004000000 */
[----:B---3--:R-:W-:Y:S02]  /*fb00*/  FSEL R125, R125, -INF , !P6 ;  /* 0xff8000007d7d7808 */ /* 0x008fe40007000000 */
[----:B-1----:R-:W-:Y:S02]  /*fb10*/  FSEL R122, R122, -INF , !P2 ;  /* 0xff8000007a7a7808 */ /* 0x002fe40005000000 */
[C---:B------:R-:W-:Y:S01]  /*fb20*/  ISETP.GE.AND P5, PT, R12.reuse, R2, PT ;  /* 0x000000020c00720c */ /* 0x040fe20003fa6270 */
[----:B------:R-:W1:Y:S01]  /*fb30*/  MUFU.TANH R116, R79 ;  /* 0x0000004f00747308 */ /* 0x000e620000002400 */
[----:B------:R-:W-:-:S02]  /*fb40*/  ISETP.GE.AND P0, PT, R12, R103, PT ;  /* 0x000000670c00720c */ /* 0x000fc40003f06270 */
[C---:B------:R-:W-:Y:S02]  /*fb50*/  ISETP.GE.AND P6, PT, R14.reuse, R2, PT ;  /* 0x000000020e00720c */ /* 0x040fe40003fc6270 */
[C---:B------:R-:W-:Y:S02]  /*fb60*/  ISETP.GE.AND P2, PT, R14.reuse, R103, PT ;  /* 0x000000670e00720c */ /* 0x040fe40003f46270 */
[----:B------:R-:W-:Y:S02]  /*fb70*/  IADD3 R14, R14, 0x39, RZ ;  /* 0x000000390e0e7810 */ /* 0x000fe40007ffe0ff */
[----:B------:R-:W-:Y:S02]  /*fb80*/  FSEL R128, R128, -INF , !P1 ;  /* 0xff80000080807808 */ /* 0x000fe40004800000 */
[----:B--2---:R-:W-:Y:S02]  /*fb90*/  FSEL R124, R124, -INF , !P5 ;  /* 0xff8000007c7c7808 */ /* 0x004fe40006800000 */
[----:B------:R-:W-:-:S02]  /*fba0*/  FSEL R120, R120, -INF , !P0 ;  /* 0xff80000078787808 */ /* 0x000fc40004000000 */
[-C--:B------:R-:W-:Y:S02]  /*fbb0*/  ISETP.GE.AND P1, PT, R7, R103.reuse, PT ;  /* 0x000000670700720c */ /* 0x080fe40003f26270 */
[C---:B------:R-:W-:Y:S02]  /*fbc0*/  ISETP.GE.AND P5, PT, R14.reuse, R2, PT ;  /* 0x000000020e00720c */ /* 0x040fe40003fa6270 */
[----:B------:R-:W-:Y:S02]  /*fbd0*/  ISETP.GE.AND P0, PT, R14, R103, PT ;  /* 0x000000670e00720c */ /* 0x000fe40003f06270 */
[----:B----4-:R-:W-:Y:S02]  /*fbe0*/  FSEL R118, R118, -INF , !P1 ;  /* 0xff80000076767808 */ /* 0x010fe40004800000 */
[----:B------:R-:W-:Y:S02]  /*fbf0*/  FSEL R28, R28, -INF , !P6 ;  /* 0xff8000001c1c7808 */ /* 0x000fe40007000000 */
[----:B------:R-:W-:-:S02]  /*fc00*/  FSEL R29, R29, -INF , !P2 ;  /* 0xff8000001d1d7808 */ /* 0x000fc40005000000 */
[----:B------:R-:W-:Y:S02]  /*fc10*/  FSEL R121, R121, -INF , !P5 ;  /* 0xff80000079797808 */ /* 0x000fe40006800000 */
[----:B-1----:R-:W-:Y:S01]  /*fc20*/  FSEL R116, R116, -INF , !P0 ;  /* 0xff80000074747808 */ /* 0x002fe20004000000 */
[----:B------:R-:W-:Y:S05]  /*fc30*/  @!P4 BRA `(.L_x_6373) ;  /* 0x000008900000c947 */ /* 0x000fea0003800000 */
[----:B------:R-:W-:Y:S05]  /*fc40*/  @!P3 BRA `(.L_x_6374) ;  /* 0x000003a00000b947 */ /* 0x000fea0003800000 */
[----:B------:R-:W-:Y:S02]  /*fc50*/  IABS R7, c[0x0][0x2d0] ;  /* 0x0000b40000077a13 */ /* 0x000fe40000000000 */
[----:B------:R-:W-:Y:S02]  /*fc60*/  IADD3 R19, R3, -0x40, RZ ;  /* 0xffffffc003137810 */ /* 0x000fe40007ffe0ff */
[----:B------:R-:W1:Y:S01]  /*fc70*/  I2F.RP R12, R7 ;  /* 0x00000007000c7306 */ /* 0x000e620000209400 */
        /* <DEDUP_REMOVED lines=55> */
.L_x_6374:
[----:B------:R-:W-:-:S05]  /*fff0*/  IMAD.MOV.U32 R12, RZ, RZ, c[0x0][0x198] ;  /* 0x00006600ff0c7624 */ /* 0x000fca00078e00ff */
[----:B------:R-:W-:-:S04]  /*10000*/  LEA R12, -R12, RZ, 0x6 ;  /* 0x000000ff0c0c7211 */ /* 0x000fc800078e31ff */
[----:B------:R-:W-:Y:S02]  /*10010*/  SHF.R.S32.HI R3, RZ, 0x1f, R12 ;  /* 0x0000001fff037819 */ /* 0x000fe4000001140c */
.L_x_6375:
        /* <DEDUP_REMOVED lines=75> */
.L_x_6373:
        /* <DEDUP_REMOVED lines=45> */
[----:B------:R-:W4:Y:S04]  /*107a0*/  LDSM.16.MT88.4 R40, [R156+0xa000] ;  /* 0x00a000009c28783b */ /* 0x000f280000004200 */
[----:B------:R-:W-:Y:S04]  /*107b0*/  LDSM.16.MT88.4 R56, [R153+0xa000] ;  /* 0x00a000009938783b */ /* 0x000fe80000004200 */
[----:B-1----:R-:W-:Y:S04]  /*107c0*/  LDSM.16.MT88.4 R20, [R152+0xa000] ;  /* 0x00a000009814783b */ /* 0x002fe80000004200 */
[----:B------:R-:W-:Y:S01]  /*107d0*/  LDSM.16.MT88.4 R16, [R156+0xa800] ;  /* 0x00a800009c10783b */ /* 0x000fe20000004200 */
[----:B--2---:R-:W-:-:S02]  /*107e0*/  FMNMX.FTZ R100, R3, R100, !PT ;  /* 0x0000006403647209 */ /* 0x004fc40007810000 */
[----:B---3--:R-:W-:-:S03]  /*107f0*/  FMNMX.FTZ R3, R7, R12, !PT ;  /* 0x0000000c07037209 */ /* 0x008fc60007810000 */
        /* <DEDUP_REMOVED lines=17> */
[--C-:B------:R-:W-:Y:S02]  /*10910*/  FFMA.FTZ R107, R15, c[0x0][0x23c], -R126.reuse ;  /* 0x00008f000f6b7a23 */ /* 0x100fe4000001087e */
[--C-:B------:R-:W-:Y:S02]  /*10920*/  FFMA.FTZ R32, R13, c[0x0][0x23c], -R126.reuse ;  /* 0x00008f000d207a23 */ /* 0x100fe4000001087e */
[----:B------:R-:W2:Y:S01]  /*10930*/  LDSM.16.MT88.4 R12, [R156+0x8800] ;  /* 0x008800009c0c783b */ /* 0x000ea20000004200 */
[--C-:B------:R-:W-:Y:S02]  /*10940*/  FFMA.FTZ R34, R25, c[0x0][0x23c], -R126.reuse ;  /* 0x00008f0019227a23 */ /* 0x100fe4000001087e */
[----:B------:R-:W-:Y:S01]  /*10950*/  MUFU.EX2 R111, R111 ;  /* 0x0000006f006f7308 */ /* 0x000fe20000000800 */
[----:B------:R-:W-:-:S02]  /*10960*/  FFMA.FTZ R33, R5, c[0x0][0x23c], -R126 ;  /* 0x00008f0005217a23 */ /* 0x000fc4000001087e */
[--C-:B------:R-:W-:Y:S02]  /*10970*/  FFMA.FTZ R109, R26, c[0x0][0x23c], -R119.reuse ;  /* 0x00008f001a6d7a23 */ /* 0x100fe40000010877 */
[--C-:B------:R-:W-:Y:S01]  /*10980*/  FFMA.FTZ R106, R10, c[0x0][0x23c], -R119.reuse ;  /* 0x00008f000a6a7a23 */ /* 0x100fe20000010877 */
[----:B------:R-:W-:Y:S01]  /*10990*/  LDSM.16.MT88.4 R24, [R152+0x8800] ;  /* 0x008800009818783b */ /* 0x000fe20000004200 */
[--C-:B------:R-:W-:Y:S01]  /*109a0*/  FFMA.FTZ R35, R6, c[0x0][0x23c], -R119.reuse ;  /* 0x00008f0006237a23 */ /* 0x100fe20000010877 */
[----:B------:R-:W3:Y:S01]  /*109b0*/  MUFU.EX2 R108, R108 ;  /* 0x0000006c006c7308 */ /* 0x000ee20000000800 */
[----:B-1----:R-:W-:Y:S01]  /*109c0*/  F2FP.PACK_AB R64, R114, R117 ;  /* 0x000000757240723e */ /* 0x002fe200000000ff */
[----:B------:R-:W-:Y:S01]  /*109d0*/  FFMA.FTZ R0, R4, c[0x0][0x23c], -R119 ;  /* 0x00008f0004007a23 */ /* 0x000fe20000010877 */
[----:B------:R-:W1:Y:S01]  /*109e0*/  LDSM.16.MT88.4 R8, [R154+0x8800] ;  /* 0x008800009a08783b */ /* 0x000e620000004200 */
[--C-:B------:R-:W-:Y:S02]  /*109f0*/  FFMA.FTZ R125, R125, c[0x0][0x23c], -R126.reuse ;  /* 0x00008f007d7d7a23 */ /* 0x100fe4000001087e */
[----:B------:R-:W-:-:S02]  /*10a00*/  FFMA.FTZ R124, R124, c[0x0][0x23c], -R126 ;  /* 0x00008f007c7c7a23 */ /* 0x000fc4000001087e */
[----:B------:R-:W-:Y:S01]  /*10a10*/  MUFU.EX2 R115, R115 ;  /* 0x0000007300737308 */ /* 0x000fe20000000800 */
[----:B------:R-:W-:Y:S02]  /*10a20*/  FFMA.FTZ R123, R123, c[0x0][0x23c], -R126 ;  /* 0x00008f007b7b7a23 */ /* 0x000fe4000001087e */
[--C-:B------:R-:W-:Y:S02]  /*10a30*/  FFMA.FTZ R120, R120, c[0x0][0x23c], -R119.reuse ;  /* 0x00008f0078787a23 */ /* 0x100fe40000010877 */
[--C-:B------:R-:W-:Y:S02]  /*10a40*/  FFMA.FTZ R118, R118, c[0x0][0x23c], -R119.reuse ;  /* 0x00008f0076767a23 */ /* 0x100fe40000010877 */
[----:B------:R-:W-:Y:S01]  /*10a50*/  FFMA.FTZ R179, R116, c[0x0][0x23c], -R119 ;  /* 0x00008f0074b37a23 */ /* 0x000fe20000010877 */
[----:B------:R-:W5:Y:S01]  /*10a60*/  MUFU.EX2 R112, R112 ;  /* 0x0000007000707308 */ /* 0x000f620000000800 */
[----:B---3--:R-:W-:Y:S01]  /*10a70*/  F2FP.PACK_AB R66, R108, R111 ;  /* 0x0000006f6c42723e */ /* 0x008fe200000000ff */
[----:B------:R-:W-:-:S04]  /*10a80*/  FADD.FTZ R114, R117, R114 ;  /* 0x0000007275727221 */ /* 0x000fc80000010000 */
[----:B------:R-:W-:Y:S02]  /*10a90*/  FADD.FTZ R111, R111, R114 ;  /* 0x000000726f6f7221 */ /* 0x000fe40000010000 */
[----:B------:R-:W-:Y:S02]  /*10aa0*/  MUFU.EX2 R113, R113 ;  /* 0x0000007100717308 */ /* 0x000fe40000000800 */
[----:B------:R-:W-:-:S06]  /*10ab0*/  FADD.FTZ R108, R108, R111 ;  /* 0x0000006f6c6c7221 */ /* 0x000fcc0000010000 */
[----:B------:R-:W3:Y:S01]  /*10ac0*/  MUFU.EX2 R110, R110 ;  /* 0x0000006e006e7308 */ /* 0x000ee20000000800 */
[----:B-----5:R-:W-:Y:S01]  /*10ad0*/  F2FP.PACK_AB R65, R112, R115 ;  /* 0x000000737041723e */ /* 0x020fe200000000ff */
[----:B------:R-:W-:-:S06]  /*10ae0*/  FADD.FTZ R112, R115, R112 ;  /* 0x0000007073707221 */ /* 0x000fcc0000010000 */
[----:B------:R-:W-:Y:S01]  /*10af0*/  MUFU.EX2 R107, R107 ;  /* 0x0000006b006b7308 */ /* 0x000fe20000000800 */
[----:B---3--:R-:W-:-:S07]  /*10b00*/  F2FP.PACK_AB R67, R110, R113 ;  /* 0x000000716e43723e */ /* 0x008fce00000000ff */
[----:B------:R-:W3:Y:S01]  /*10b10*/  MUFU.EX2 R34, R34 ;  /* 0x0000002200227308 */ /* 0x000ee20000000800 */
[----:B------:R-:W-:-:S04]  /*10b20*/  FADD.FTZ R113, R113, R112 ;  /* 0x0000007071717221 */ /* 0x000fc80000010000 */
[----:B------:R-:W-:Y:S01]  /*10b30*/  FADD.FTZ R110, R110, R113 ;  /* 0x000000716e6e7221 */ /* 0x000fe20000010000 */
[C---:B------:R-:W-:Y:S02]  /*10b40*/  HMMA.16816.F32 R96, R64.reuse, R92, RZ ;  /* 0x0000005c4060723c */ /* 0x040fe400000018ff */
[----:B------:R-:W-:Y:S06]  /*10b50*/  MUFU.EX2 R33, R33 ;  /* 0x0000002100217308 */ /* 0x000fec0000000800 */
[----:B------:R-:W-:Y:S02]  /*10b60*/  HMMA.16816.F32 R92, R64, R94, RZ ;  /* 0x0000005e405c723c */ /* 0x000fe400000018ff */
[----:B------:R-:W5:Y:S01]  /*10b70*/  MUFU.EX2 R32, R32 ;  /* 0x0000002000207308 */ /* 0x000f620000000800 */
[----:B---3--:R-:W-:Y:S01]  /*10b80*/  F2FP.PACK_AB R4, R34, R107 ;  /* 0x0000006b2204723e */ /* 0x008fe200000000ff */
[----:B------:R-:W-:-:S04]  /*10b90*/  FADD.FTZ R107, R107, R108 ;  /* 0x0000006c6b6b7221 */ /* 0x000fc80000010000 */
[C---:B------:R-:W-:Y:S01]  /*10ba0*/  HMMA.16816.F32 R44, R64.reuse, R48, RZ ;  /* 0x00000030402c723c */ /* 0x040fe200000018ff */
[----:B------:R-:W-:Y:S01]  /*10bb0*/  FADD.FTZ R34, R34, R107 ;  /* 0x0000006b22227221 */ /* 0x000fe20000010000 */
[----:B------:R-:W-:Y:S06]  /*10bc0*/  MUFU.EX2 R109, R109 ;  /* 0x0000006d006d7308 */ /* 0x000fec0000000800 */
[----:B------:R-:W-:Y:S02]  /*10bd0*/  HMMA.16816.F32 R48, R64, R50, RZ ;  /* 0x000000324030723c */ /* 0x000fe400000018ff */
[----:B------:R-:W3:Y:S01]  /*10be0*/  MUFU.EX2 R106, R106 ;  /* 0x0000006a006a7308 */ /* 0x000ee20000000800 */
[----:B-----5:R-:W-:Y:S01]  /*10bf0*/  F2FP.PACK_AB R6, R32, R33 ;  /* 0x000000212006723e */ /* 0x020fe200000000ff */
[----:B------:R-:W-:-:S04]  /*10c00*/  FADD.FTZ R33, R33, R34 ;  /* 0x0000002221217221 */ /* 0x000fc80000010000 */
[C---:B------:R-:W-:Y:S01]  /*10c10*/  HMMA.16816.F32 R88, R64.reuse, R84, RZ ;  /* 0x000000544058723c */ /* 0x040fe200000018ff */
[----:B------:R-:W-:Y:S01]  /*10c20*/  FADD.FTZ R32, R32, R33 ;  /* 0x0000002120207221 */ /* 0x000fe20000010000 */
        /* <DEDUP_REMOVED lines=8> */
[----:B------:R-:W-:Y:S01]  /*10cb0*/  HMMA.16816.F32 R72, R64, R68, RZ ;  /* 0x000000444048723c */ /* 0x000fe200000018ff */
[----:B-----5:R-:W-:Y:S01]  /*10cc0*/  F2FP.PACK_AB R7, R0, R35 ;  /* 0x000000230007723e */ /* 0x020fe200000000ff */
[----:B------:R-:W-:Y:S01]  /*10cd0*/  MUFU.EX2 R124, R124 ;  /* 0x0000007c007c7308 */ /* 0x000fe20000000800 */
[----:B------:R-:W-:-:S05]  /*10ce0*/  FADD.FTZ R35, R35, R106 ;  /* 0x0000006a23237221 */ /* 0x000fca0000010000 */
[----:B----4-:R-:W-:Y:S01]  /*10cf0*/  HMMA.16816.F32 R36, R64, R40, RZ ;  /* 0x000000284024723c */ /* 0x010fe200000018ff */
[----:B------:R-:W-:Y:S01]  /*10d00*/  FADD.FTZ R0, R0, R35 ;  /* 0x0000002300007221 */ /* 0x000fe20000010000 */
[----:B------:R-:W-:Y:S06]  /*10d10*/  MUFU.EX2 R123, R123 ;  /* 0x0000007b007b7308 */ /* 0x000fec0000000800 */
[C---:B--2---:R-:W-:Y:S02]  /*10d20*/  HMMA.16816.F32 R96, R4.reuse, R12, R96 ;  /* 0x0000000c0460723c */ /* 0x044fe40000001860 */
[----:B------:R-:W-:Y:S06]  /*10d30*/  MUFU.EX2 R120, R120 ;  /* 0x0000007800787308 */ /* 0x000fec0000000800 */
[C---:B------:R-:W-:Y:S01]  /*10d40*/  HMMA.16816.F32 R92, R4.reuse, R14, R92 ;  /* 0x0000000e045c723c */ /* 0x040fe2000000185c */
[----:B------:R-:W2:Y:S01]  /*10d50*/  LDSM.16.MT88.4 R12, [R154+0xa800] ;  /* 0x00a800009a0c783b */ /* 0x000ea20000004200 */
[----:B------:R-:W-:Y:S06]  /*10d60*/  MUFU.EX2 R118, R118 ;  /* 0x0000007600767308 */ /* 0x000fec0000000800 */
[C---:B-1----:R-:W-:Y:S02]  /*10d70*/  HMMA.16816.F32 R88, R4.reuse, R8, R88 ;  /* 0x000000080458723c */ /* 0x042fe40000001858 */
[----:B------:R-:W-:Y:S06]  /*10d80*/  MUFU.EX2 R179, R179 ;  /* 0x000000b300b37308 */ /* 0x000fec0000000800 */
[----:B------:R-:W-:Y:S01]  /*10d90*/  HMMA.16816.F32 R84, R4, R10, R84 ;  /* 0x0000000a0454723c */ /* 0x000fe20000001854 */
[----:B------:R-:W1:Y:S07]  /*10da0*/  LDSM.16.MT88.4 R8, [R153+0xa800] ;  /* 0x00a800009908783b */ /* 0x000e6e0000004200 */
[C---:B------:R-:W-:Y:S08]  /*10db0*/  HMMA.16816.F32 R52, R64.reuse, R56, RZ ;  /* 0x000000384034723c */ /* 0x040ff000000018ff */
[C---:B------:R-:W-:Y:S08]  /*10dc0*/  HMMA.16816.F32 R76, R64.reuse, R78, RZ ;  /* 0x0000004e404c723c */ /* 0x040ff000000018ff */
[----:B------:R-:W-:Y:S08]  /*10dd0*/  HMMA.16816.F32 R68, R64, R70, RZ ;  /* 0x000000464044723c */ /* 0x000ff000000018ff */
[C---:B--2---:R-:W-:Y:S08]  /*10de0*/  HMMA.16816.F32 R44, R4.reuse, R12, R44 ;  /* 0x0000000c042c723c */ /* 0x044ff0000000182c */
[----:B------:R-:W-:Y:S01]  /*10df0*/  HMMA.16816.F32 R48, R4, R14, R48 ;  /* 0x0000000e0430723c */ /* 0x000fe20000001830 */
[----:B------:R-:W2:Y:S07]  /*10e00*/  LDSM.16.MT88.4 R12, [R152+0xa800] ;  /* 0x00a80000980c783b */ /* 0x000eae0000004200 */
[C---:B------:R-:W-:Y:S08]  /*10e10*/  HMMA.16816.F32 R40, R64.reuse, R42, RZ ;  /* 0x0000002a4028723c */ /* 0x040ff000000018ff */
[C---:B------:R-:W-:Y:S08]  /*10e20*/  HMMA.16816.F32 R56, R64.reuse, R58, RZ ;  /* 0x0000003a4038723c */ /* 0x040ff000000018ff */
[C---:B------:R-:W-:Y:S08]  /*10e30*/  HMMA.16816.F32 R60, R64.reuse, R20, RZ ;  /* 0x00000014403c723c */ /* 0x040ff000000018ff */
[----:B------:R-:W-:Y:S01]  /*10e40*/  HMMA.16816.F32 R64, R64, R22, RZ ;  /* 0x000000164040723c */ /* 0x000fe200000018ff */
        /* <DEDUP_REMOVED lines=21> */
[C---:B------:R-:W-:Y:S01]  /*10fa0*/  HMMA.16816.F32 R36, R4.reuse, R16, R36 ;  /* 0x000000100424723c */ /* 0x040fe20000001824 */
[--C-:B------:R-:W-:Y:S02]  /*10fb0*/  FFMA.FTZ R27, R138, c[0x0][0x23c], -R119.reuse ;  /* 0x00008f008a1b7a23 */ /* 0x100fe40000010877 */
[----:B------:R-:W-:Y:S02]  /*10fc0*/  FFMA.FTZ R126, R121, c[0x0][0x23c], -R126 ;  /* 0x00008f00797e7a23 */ /* 0x000fe4000001087e */
[----:B------:R-:W3:Y:S01]  /*10fd0*/  MUFU.EX2 R26, R26 ;  /* 0x0000001a001a7308 */ /* 0x000ee20000000800 */
[----:B------:R-:W-:Y:S02]  /*10fe0*/  FFMA.FTZ R121, R122, c[0x0][0x23c], -R119 ;  /* 0x00008f007a797a23 */ /* 0x000fe40000010877 */
[----:B------:R-:W-:Y:S01]  /*10ff0*/  HMMA.16816.F32 R40, R4, R18, R40 ;  /* 0x000000120428723c */ /* 0x000fe20000001828 */
[----:B------:R-:W4:Y:S04]  /*11000*/  LDSM.16.MT88.4 R16, [R152+0x9000] ;  /* 0x009000009810783b */ /* 0x000f280000004200 */
[----:B------:R-:W5:Y:S08]  /*11010*/  MUFU.EX2 R24, R24 ;  /* 0x0000001800187308 */ /* 0x000f700000000800 */
[----:B------:R-:W1:Y:S01]  /*11020*/  MUFU.EX2 R27, R27 ;  /* 0x0000001b001b7308 */ /* 0x000e620000000800 */
[----:B---3--:R-:W-:Y:S01]  /*11030*/  F2FP.PACK_AB R4, R26, R29 ;  /* 0x0000001d1a04723e */ /* 0x008fe200000000ff */
[----:B------:R-:W-:-:S04]  /*11040*/  FADD.FTZ R29, R29, R32 ;  /* 0x000000201d1d7221 */ /* 0x000fc80000010000 */
[----:B------:R-:W-:Y:S02]  /*11050*/  FADD.FTZ R26, R26, R29 ;  /* 0x0000001d1a1a7221 */ /* 0x000fe40000010000 */
[----:B------:R-:W-:Y:S01]  /*11060*/  MUFU.EX2 R31, R31 ;  /* 0x0000001f001f7308 */ /* 0x000fe20000000800 */
[----:B-----5:R-:W-:Y:S01]  /*11070*/  F2FP.PACK_AB R6, R24, R25 ;  /* 0x000000191806723e */ /* 0x020fe200000000ff */
[----:B------:R-:W-:-:S04]  /*11080*/  FADD.FTZ R25, R25, R26 ;  /* 0x0000001a19197221 */ /* 0x000fc80000010000 */
[----:B------:R-:W-:Y:S02]  /*11090*/  FADD.FTZ R24, R24, R25 ;  /* 0x0000001918187221 */ /* 0x000fe40000010000 */
[----:B------:R-:W3:Y:S01]  /*110a0*/  MUFU.EX2 R30, R30 ;  /* 0x0000001e001e7308 */ /* 0x000ee20000000800 */
[----:B-1----:R-:W-:Y:S01]  /*110b0*/  F2FP.PACK_AB R5, R28, R27 ;  /* 0x0000001b1c05723e */ /* 0x002fe200000000ff */
[----:B------:R-:W-:-:S04]  /*110c0*/  FADD.FTZ R27, R27, R0 ;  /* 0x000000001b1b7221 */ /* 0x000fc80000010000 */
[----:B------:R-:W-:Y:S02]  /*110d0*/  FADD.FTZ R28, R28, R27 ;  /* 0x0000001b1c1c7221 */ /* 0x000fe40000010000 */
[----:B------:R-:W-:Y:S01]  /*110e0*/  MUFU.EX2 R126, R126 ;  /* 0x0000007e007e7308 */ /* 0x000fe20000000800 */
[----:B---3--:R-:W-:-:S07]  /*110f0*/  F2FP.PACK_AB R7, R30, R31 ;  /* 0x0000001f1e07723e */ /* 0x008fce00000000ff */
[----:B------:R-:W1:Y:S01]  /*11100*/  MUFU.EX2 R121, R121 ;  /* 0x0000007900797308 */ /* 0x000e620000000800 */
[----:B------:R-:W-:-:S04]  /*11110*/  FADD.FTZ R31, R31, R28 ;  /* 0x0000001c1f1f7221 */ /* 0x000fc80000010000 */
[----:B------:R-:W-:Y:S01]  /*11120*/  FADD.FTZ R30, R30, R31 ;  /* 0x0000001f1e1e7221 */ /* 0x000fe20000010000 */
[C---:B------:R-:W-:Y:S08]  /*11130*/  HMMA.16816.F32 R96, R4.reuse, R12, R96 ;  /* 0x0000000c0460723c */ /* 0x040ff00000001860 */
        /* <DEDUP_REMOVED lines=12> */
[C---:B--2---:R-:W-:Y:S08]  /*11200*/  HMMA.16816.F32 R44, R4.reuse, R8, R44 ;  /* 0x00000008042c723c */ /* 0x044ff0000000182c */
[C---:B------:R-:W-:Y:S01]  /*11210*/  HMMA.16816.F32 R48, R4.reuse, R10, R48 ;  /* 0x0000000a0430723c */ /* 0x040fe20000001830 */
[----:B------:R-:W2:Y:S07]  /*11220*/  LDSM.16.MT88.4 R8, [R156+0x9800] ;  /* 0x009800009c08783b */ /* 0x000eae0000004200 */
[C---:B------:R-:W-:Y:S01]  /*11230*/  HMMA.16816.F32 R68, R4.reuse, R18, R68 ;  /* 0x000000120444723c */ /* 0x040fe20000001844 */
[----:B------:R-:W4:Y:S07]  /*11240*/  LDSM.16.MT88.4 R16, [R154+0x9800] ;  /* 0x009800009a10783b */ /* 0x000f2e0000004200 */
[C---:B-----5:R-:W-:Y:S08]  /*11250*/  HMMA.16816.F32 R52, R4.reuse, R20, R52 ;  /* 0x000000140434723c */ /* 0x060ff00000001834 */
[C---:B------:R-:W-:Y:S01]  /*11260*/  HMMA.16816.F32 R56, R4.reuse, R22, R56 ;  /* 0x000000160438723c */ /* 0x040fe20000001838 */
[----:B------:R-:W-:Y:S07]  /*11270*/  LDSM.16.MT88.4 R20, [R153+0x9800] ;  /* 0x009800009914783b */ /* 0x000fee0000004200 */
[C---:B---3--:R-:W-:Y:S08]  /*11280*/  HMMA.16816.F32 R60, R4.reuse, R12, R60 ;  /* 0x0000000c043c723c */ /* 0x048ff0000000183c */
[----:B------:R-:W-:Y:S01]  /*11290*/  HMMA.16816.F32 R64, R4, R14, R64 ;  /* 0x0000000e0440723c */ /* 0x000fe20000001840 */
[----:B------:R-:W3:Y:S06]  /*112a0*/  LDSM.16.MT88.4 R12, [R152+0x9800] ;  /* 0x00980000980c783b */ /* 0x000eec0000004200 */
        /* <DEDUP_REMOVED lines=96> */
.L_x_6377:
[----:B------:R-:W-:-:S05]  /*118b0*/  IMAD.MOV.U32 R6, RZ, RZ, c[0x0][0x1a0] ;  /* 0x00006800ff067624 */ /* 0x000fca00078e00ff */
[----:B------:R-:W-:-:S04]  /*118c0*/  LEA R6, -R6, RZ, 0x6 ;  /* 0x000000ff06067211 */ /* 0x000fc800078e31ff */
[----:B------:R-:W-:Y:S02]  /*118d0*/  SHF.R.S32.HI R0, RZ, 0x1f, R6 ;  /* 0x0000001fff007819 */ /* 0x000fe40000011406 */
.L_x_6378:
        /* <DEDUP_REMOVED lines=39> */
[----:B------:R-:W-:Y:S01]  /*11b50*/  @P2 LEA R18, P5, R6, c[0x0][0x170], 0x1 ;  /* 0x00005c0006122a11 */ /* 0x000fe200078a08ff */
[----:B------:R-:W-:Y:S01]  /*11b60*/  @!P0 STS.128 [R172+0x8800], RZ ;  /* 0x008800ffac008388 */ /* 0x000fe20000000c00 */
[C---:B------:R-:W-:Y:S01]  /*11b70*/  @P0 LEA R24, P4, R5.reuse, R182, 0x1 ;  /* 0x000000b605180211 */ /* 0x040fe200078808ff */
[----:B------:R-:W-:Y:S01]  /*11b80*/  @P2 IMAD.X R101, R4, 0x1, R101, P1 ;  /* 0x0000000104652824 */ /* 0x000fe200008e0665 */
[----:B------:R-:W-:Y:S01]  /*11b90*/  @P2 LEA.HI.X R19, R6, c[0x0][0x174], R7, 0x1, P5 ;  /* 0x00005d0006132a11 */ /* 0x000fe200028f0c07 */
[----:B------:R-:W-:Y:S01]  /*11ba0*/  @!PT LDS RZ, [RZ] ;  /* 0x00000000fffff984 */ /* 0x000fe20000000800 */
[----:B------:R-:W-:Y:S01]  /*11bb0*/  @!PT LDS RZ, [RZ] ;  /* 0x00000000fffff984 */ /* 0x000fe20000000800 */
[----:B------:R-:W-:Y:S01]  /*11bc0*/  @!PT LDS RZ, [RZ] ;  /* 0x00000000fffff984 */ /* 0x000fe20000000800 */
[----:B------:R3:W-:Y:S01]  /*11bd0*/  @P2 LDGSTS.E.BYPASS.LTC128B.128 [R172+0xa800], [R8.64+0x80] ;  /* 0x0a80008008ac2fae */ /* 0x0007e2000b901d46 */
[C---:B------:R-:W-:Y:S01]  /*11be0*/  @P2 LEA R26, P1, R104.reuse, c[0x0][0x170], 0x1 ;  /* 0x00005c00681a2a11 */ /* 0x040fe200078208ff */
[----:B------:R-:W-:Y:S01]  /*11bf0*/  IMAD.MOV.U32 R182, RZ, RZ, R128 ;  /* 0x000000ffffb67224 */ /* 0x000fe200078e0080 */
[----:B------:R-:W-:Y:S01]  /*11c00*/  @P0 LEA.HI.X R25, R5, R183, R4, 0x1, P4 ;  /* 0x000000b705190211 */ /* 0x000fe200020f0c04 */
[----:B------:R-:W-:Y:S01]  /*11c10*/  @!P2 STS.128 [R172+0xa800], RZ ;  /* 0x00a800ffac00a388 */ /* 0x000fe20000000c00 */
[----:B------:R-:W-:Y:S01]  /*11c20*/  @P2 LEA.HI.X R27, R104, c[0x0][0x174], R101, 0x1, P1 ;  /* 0x00005d00681b2a11 */ /* 0x000fe200008f0c65 */
[----:B------:R-:W-:-:S02]  /*11c30*/  IMAD.MOV.U32 R183, RZ, RZ, R129 ;  /* 0x000000ffffb77224 */ /* 0x000fc400078e0081 */
        /* <DEDUP_REMOVED lines=22> */
[----:B--2---:R-:W4:Y:S04]  /*11da0*/  LDSM.16.M88.4 R12, [R161+0x4800] ;  /* 0x00480000a10c783b */ /* 0x004f280000000200 */
[----:B------:R-:W3:Y:S04]  /*11db0*/  LDSM.16.M88.4 R4, [R161+0x5000] ;  /* 0x00500000a104783b */ /* 0x000ee80000000200 */
[----:B------:R-:W2:Y:S04]  /*11dc0*/  LDSM.16.M88.4 R124, [R161+0x5800] ;  /* 0x00580000a17c783b */ /* 0x000ea80000000200 */
[----:B------:R-:W-:Y:S04]  /*11dd0*/  LDSM.16.M88.4 R28, [R160] ;  /* 0x00000000a01c783b */ /* 0x000fe80000000200 */
[----:B------:R-:W1:Y:S04]  /*11de0*/  LDSM.16.M88.4 R120, [R159] ;  /* 0x000000009f78783b */ /* 0x000e680000000200 */
[----:B------:R-:W1:Y:S04]  /*11df0*/  LDSM.16.M88.4 R108, [R151] ;  /* 0x00000000976c783b */ /* 0x000e680000000200 */
[----:B------:R-:W1:Y:S04]  /*11e00*/  LDSM.16.M88.4 R104, [R150] ;  /* 0x000000009668783b */ /* 0x000e680000000200 */
[----:B------:R-:W1:Y:S04]  /*11e10*/  LDSM.16.M88.4 R32, [R149] ;  /* 0x000000009520783b */ /* 0x000e680000000200 */
[----:B------:R-:W0:Y:S01]  /*11e20*/  LDGDEPBAR ;  /* 0x00000000000079af */ /* 0x000e220000000000 */
[C---:B-----5:R-:W-:Y:S08]  /*11e30*/  HMMA.16816.F32 R24, R112.reuse, R20, RZ ;  /* 0x000000147018723c */ /* 0x060ff000000018ff */
[C---:B----4-:R-:W-:Y:S08]  /*11e40*/  HMMA.16816.F32 R16, R112.reuse, R12, RZ ;  /* 0x0000000c7010723c */ /* 0x050ff000000018ff */
[C---:B---3--:R-:W-:Y:S08]  /*11e50*/  HMMA.16816.F32 R8, R112.reuse, R4, RZ ;  /* 0x000000047008723c */ /* 0x048ff000000018ff */
[C---:B------:R-:W-:Y:S08]  /*11e60*/  HMMA.16816.F32 R20, R112.reuse, R22, RZ ;  /* 0x000000167014723c */ /* 0x040ff000000018ff */
[C---:B------:R-:W-:Y:S08]  /*11e70*/  HMMA.16816.F32 R12, R112.reuse, R14, RZ ;  /* 0x0000000e700c723c */ /* 0x040ff000000018ff */
[C---:B------:R-:W-:Y:S08]  /*11e80*/  HMMA.16816.F32 R4, R112.reuse, R6, RZ ;  /* 0x000000067004723c */ /* 0x040ff000000018ff */
[C---:B--2---:R-:W-:Y:S08]  /*11e90*/  HMMA.16816.F32 R116, R112.reuse, R124, RZ ;  /* 0x0000007c7074723c */ /* 0x044ff000000018ff */
[----:B------:R-:W-:Y:S01]  /*11ea0*/  HMMA.16816.F32 R112, R112, R126, RZ ;  /* 0x0000007e7070723c */ /* 0x000fe200000018ff */
        /* <DEDUP_REMOVED lines=43> */
[C---:B--2---:R-:W-:Y:S08]  /*12160*/  HMMA.16816.F32 R8, R32.reuse, R28, R8 ;  /* 0x0000001c2008723c */ /* 0x044ff00000001808 */
[C---:B------:R-:W-:Y:S01]  /*12170*/  HMMA.16816.F32 R4, R32.reuse, R30, R4 ;  /* 0x0000001e2004723c */ /* 0x040fe20000001804 */
[----:B------:R-:W1:Y:S07]  /*12180*/  LDSM.16.M88.4 R28, [R160+0x2000] ;  /* 0x00200000a01c783b */ /* 0x000e6e0000000200 */
[C---:B------:R-:W-:Y:S08]  /*12190*/  HMMA.16816.F32 R16, R32.reuse, R104, R16 ;  /* 0x000000682010723c */ /* 0x040ff00000001810 */
[C---:B------:R-:W-:Y:S01]  /*121a0*/  HMMA.16816.F32 R12, R32.reuse, R106, R12 ;  /* 0x0000006a200c723c */ /* 0x040fe2000000180c */
[----:B------:R-:W2:Y:S07]  /*121b0*/  LDSM.16.M88.4 R104, [R146] ;  /* 0x000000009268783b */ /* 0x000eae0000000200 */
[C---:B------:R-:W-:Y:S08]  /*121c0*/  HMMA.16816.F32 R116, R32.reuse, R120, R116 ;  /* 0x000000782074723c */ /* 0x040ff00000001874 */
[----:B------:R-:W-:Y:S01]  /*121d0*/  HMMA.16816.F32 R112, R32, R122, R112 ;  /* 0x0000007a2070723c */ /* 0x000fe20000001870 */
[----:B------:R-:W3:Y:S04]  /*121e0*/  LDSM.16.M88.4 R32, [R145] ;  /* 0x000000009120783b */ /* 0x000ee80000000200 */
[----:B------:R-:W-:Y:S03]  /*121f0*/  LDSM.16.M88.4 R120, [R155+0x7800] ;  /* 0x007800009b78783b */ /* 0x000fe60000000200 */
        /* <DEDUP_REMOVED lines=20> */
[C---:B-1----:R-:W-:Y:S08]  /*12340*/  HMMA.16816.F32 R8, R124.reuse, R28, R8 ;  /* 0x0000001c7c08723c */ /* 0x042ff00000001808 */
[----:B------:R-:W-:Y:S01]  /*12350*/  HMMA.16816.F32 R4, R124, R30, R4 ;  /* 0x0000001e7c04723c */ /* 0x000fe20000001804 */
[----:B------:R-:W1:Y:S07]  /*12360*/  LDSM.16.M88.4 R28, [R148+0x3000] ;  /* 0x00300000941c783b */ /* 0x000e6e0000000200 */
[C---:B--2---:R-:W-:Y:S08]  /*12370*/  HMMA.16816.F32 R20, R108.reuse, R106, R20 ;  /* 0x0000006a6c14723c */ /* 0x044ff00000001814 */
[C---:B------:R-:W-:Y:S08]  /*12380*/  HMMA.16816.F32 R24, R108.reuse, R104, R24 ;  /* 0x000000686c18723c */ /* 0x040ff00000001818 */
[C---:B---3--:R-:W-:Y:S01]  /*12390*/  HMMA.16816.F32 R16, R108.reuse, R32, R16 ;  /* 0x000000206c10723c */ /* 0x048fe20000001810 */
[----:B------:R-:W2:Y:S07]  /*123a0*/  S2R R33, SR_TID.X ;  /* 0x0000000000217919 */ /* 0x000eae0000002100 */
[----:B------:R-:W-:Y:S01]  /*123b0*/  FMUL.FTZ R20, R20, c[0x0][0x2ec] ;  /* 0x0000bb0014147a20 */ /* 0x000fe20000410000 */
[----:B------:R-:W-:Y:S01]  /*123c0*/  HMMA.16816.F32 R12, R108, R34, R12 ;  /* 0x000000226c0c723c */ /* 0x000fe2000000180c */
[----:B------:R-:W-:-:S02]  /*123d0*/  FMUL.FTZ R22, R22, c[0x0][0x2ec] ;  /* 0x0000bb0016167a20 */ /* 0x000fc40000410000 */
[----:B------:R-:W-:-:S04]  /*123e0*/  FMUL.FTZ R21, R21, c[0x0][0x2ec] ;  /* 0x0000bb0015157a20 */ /* 0x000fc80000410000 */
[----:B------:R-:W-:Y:S01]  /*123f0*/  FMUL.FTZ R0, R24, c[0x0][0x2ec] ;  /* 0x0000bb0018007a20 */ /* 0x000fe20000410000 */
[----:B-1----:R-:W-:Y:S01]  /*12400*/  HMMA.16816.F32 R8, R108, R28, R8 ;  /* 0x0000001c6c08723c */ /* 0x002fe20000001808 */
[----:B------:R-:W-:Y:S01]  /*12410*/  FMUL.FTZ R24, R26, c[0x0][0x2ec] ;  /* 0x0000bb001a187a20 */ /* 0x000fe20000410000 */
[----:B------:R-:W-:Y:S01]  /*12420*/  MUFU.TANH R22, R22 ;  /* 0x0000001600167308 */ /* 0x000fe20000002400 */
[----:B------:R-:W-:Y:S02]  /*12430*/  FMUL.FTZ R26, R27, c[0x0][0x2ec] ;  /* 0x0000bb001b1a7a20 */ /* 0x000fe40000410000 */
[----:B------:R-:W-:Y:S02]  /*12440*/  FMUL.FTZ R25, R25, c[0x0][0x2ec] ;  /* 0x0000bb0019197a20 */ /* 0x000fe40000410000 */
[----:B------:R-:W-:Y:S01]  /*12450*/  FMUL.FTZ R16, R16, c[0x0][0x2ec] ;  /* 0x0000bb0010107a20 */ /* 0x000fe20000410000 */
[----:B------:R-:W-:Y:S01]  /*12460*/  HMMA.16816.F32 R112, R124, R122, R112 ;  /* 0x0000007a7c70723c */ /* 0x000fe20000001870 */
[----:B------:R-:W-:Y:S01]  /*12470*/  FMUL.FTZ R17, R17, c[0x0][0x2ec] ;  /* 0x0000bb0011117a20 */ /* 0x000fe20000410000 */
[----:B------:R1:W3:Y:S01]  /*12480*/  MUFU.TANH R27, R20 ;  /* 0x00000014001b7308 */ /* 0x0002e20000002400 */
[----:B------:R-:W-:-:S02]  /*12490*/  FMUL.FTZ R18, R18, c[0x0][0x2ec] ;  /* 0x0000bb0012127a20 */ /* 0x000fc40000410000 */
[----:B------:R-:W-:-:S03]  /*124a0*/  FMUL.FTZ R29, R23, c[0x0][0x2ec] ;  /* 0x0000bb00171d7a20 */ /* 0x000fc60000410000 */
[----:B------:R-:W-:Y:S01]  /*124b0*/  HMMA.16816.F32 R4, R108, R30, R4 ;  /* 0x0000001e6c04723c */ /* 0x000fe20000001804 */
[----:B------:R-:W-:Y:S01]  /*124c0*/  FMUL.FTZ R124, R14, c[0x0][0x2ec] ;  /* 0x0000bb000e7c7a20 */ /* 0x000fe20000410000 */
[----:B------:R-:W-:Y:S01]  /*124d0*/  MUFU.TANH R23, R16 ;  /* 0x0000001000177308 */ /* 0x000fe20000002400 */
[----:B------:R-:W-:Y:S02]  /*124e0*/  FMUL.FTZ R14, R15, c[0x0][0x2ec] ;  /* 0x0000bb000f0e7a20 */ /* 0x000fe40000410000 */
[----:B------:R-:W-:Y:S02]  /*124f0*/  FMUL.FTZ R107, R12, c[0x0][0x2ec] ;  /* 0x0000bb000c6b7a20 */ /* 0x000fe40000410000 */
[----:B------:R-:W-:Y:S02]  /*12500*/  FMUL.FTZ R12, R13, c[0x0][0x2ec] ;  /* 0x0000bb000d0c7a20 */ /* 0x000fe40000410000 */
[----:B------:R-:W-:Y:S01]  /*12510*/  FMUL.FTZ R15, R9, c[0x0][0x2ec] ;  /* 0x0000bb00090f7a20 */ /* 0x000fe20000410000 */
[----:B------:R-:W-:Y:S01]  /*12520*/  MUFU.TANH R28, R17 ;  /* 0x00000011001c7308 */ /* 0x000fe20000002400 */
[----:B-1----:R-:W-:-:S02]  /*12530*/  FMUL.FTZ R20, R19, c[0x0][0x2ec] ;  /* 0x0000bb0013147a20 */ /* 0x002fc40000410000 */
[----:B--2---:R-:W-:Y:S02]  /*12540*/  IMAD.SHL.U32 R9, R33, 0x2, RZ ;  /* 0x0000000221097824 */ /* 0x004fe400078e00ff */
[----:B------:R-:W-:Y:S02]  /*12550*/  FMUL.FTZ R8, R8, c[0x0][0x2ec] ;  /* 0x0000bb0008087a20 */ /* 0x000fe40000410000 */
[----:B------:R-:W-:Y:S01]  /*12560*/  FMUL.FTZ R122, R10, c[0x0][0x2ec] ;  /* 0x0000bb000a7a7a20 */ /* 0x000fe20000410000 */
[----:B------:R1:W2:Y:S01]  /*12570*/  MUFU.TANH R32, R18 ;  /* 0x0000001200207308 */ /* 0x0002a20000002400 */
[----:B------:R-:W-:Y:S01]  /*12580*/  LOP3.LUT R9, R9, 0x6, RZ, 0xc0, !PT ;  /* 0x0000000609097812 */ /* 0x000fe200078ec0ff */
[----:B------:R-:W-:-:S04]  /*12590*/  FMUL.FTZ R10, R11, c[0x0][0x2ec] ;  /* 0x0000bb000b0a7a20 */ /* 0x000fc80000410000 */
[----:B------:R-:W-:Y:S02]  /*125a0*/  IMAD R9, R176, 0x40, R9 ;  /* 0x00000040b0097824 */ /* 0x000fe400078e0209 */
[----:B------:R-:W4:Y:S01]  /*125b0*/  MUFU.TANH R25, R25 ;  /* 0x0000001900197308 */ /* 0x000f220000002400 */
[----:B------:R-:W-:Y:S02]  /*125c0*/  FMUL.FTZ R123, R4, c[0x0][0x2ec] ;  /* 0x0000bb00047b7a20 */ /* 0x000fe40000410000 */
[----:B------:R-:W-:Y:S01]  /*125d0*/  IADD3 R4, R9, 0x8, RZ ;  /* 0x0000000809047810 */ /* 0x000fe20007ffe0ff */
[----:B------:R-:W-:Y:S02]  /*125e0*/  FMUL.FTZ R121, R5, c[0x0][0x2ec] ;  /* 0x0000bb0005797a20 */ /* 0x000fe40000410000 */
[----:B------:R-:W-:Y:S01]  /*125f0*/  FMUL.FTZ R120, R6, c[0x0][0x2ec] ;  /* 0x0000bb0006787a20 */ /* 0x000fe20000410000 */
[C---:B------:R-:W-:Y:S01]  /*12600*/  ISETP.GE.AND P1, PT, R4.reuse, R2, PT ;  /* 0x000000020400720c */ /* 0x040fe20003f26270 */
[----:B-1----:R-:W1:Y:S01]  /*12610*/  LDSM.16.M88.4 R16, [R148+0x3800] ;  /* 0x003800009410783b */ /* 0x002e620000000200 */
[----:B------:R-:W5:Y:S01]  /*12620*/  MUFU.TANH R26, R26 ;  /* 0x0000001a001a7308 */ /* 0x000f620000002400 */
[----:B------:R-:W-:Y:S01]  /*12630*/  ISETP.GE.AND P0, PT, R4, R103, PT ;  /* 0x000000670400720c */ /* 0x000fe20003f06270 */
[----:B------:R-:W-:Y:S01]  /*12640*/  FMUL.FTZ R11, R7, c[0x0][0x2ec] ;  /* 0x0000bb00070b7a20 */ /* 0x000fe20000410000 */
[----:B------:R-:W-:Y:S01]  /*12650*/  IADD3 R4, R9, 0x10, RZ ;  /* 0x0000001009047810 */ /* 0x000fe20007ffe0ff */
[----:B------:R-:W-:-:S04]  /*12660*/  DEPBAR.LE SB0, 0x0 ;  /* 0x000080000000791a */ /* 0x000fc80000000000 */
[----:B------:R4:W-:Y:S01]  /*12670*/  MUFU.TANH R13, R8 ;  /* 0x00000008000d7308 */ /* 0x0009e20000002400 */
[----:B---3--:R-:W-:Y:S02]  /*12680*/  FSEL R5, R27, -INF , !P1 ;  /* 0xff8000001b057808 */ /* 0x008fe40004800000 */
[----:B------:R-:W-:Y:S02]  /*12690*/  ISETP.GE.AND P1, PT, R4, R103, PT ;  /* 0x000000670400720c */ /* 0x000fe40003f26270 */
[----:B------:R-:W-:Y:S02]  /*126a0*/  FSEL R6, R22, -INF , !P0 ;  /* 0xff80000016067808 */ /* 0x000fe40004000000 */
[----:B--2---:R-:W-:Y:S01]  /*126b0*/  FSEL R22, R32, -INF , !P1 ;  /* 0xff80000020167808 */ /* 0x004fe20004800000 */
[----:B------:R-:W2:Y:S01]  /*126c0*/  MUFU.TANH R21, R21 ;  /* 0x0000001500157308 */ /* 0x000ea20000002400 */
[----:B----4-:R-:W-:-:S07]  /*126d0*/  IADD3 R8, R9, 0x1, RZ ;  /* 0x0000000109087810 */ /* 0x010fce0007ffe0ff */
[----:B------:R-:W3:Y:S01]  /*126e0*/  MUFU.TANH R29, R29 ;  /* 0x0000001d001d7308 */ /* 0x000ee20000002400 */
[C---:B------:R-:W-:Y:S02]  /*126f0*/  ISETP.GE.AND P5, PT, R8.reuse, R2, PT ;  /* 0x000000020800720c */ /* 0x040fe40003fa6270 */
[----:B------:R-:W-:Y:S02]  /*12700*/  ISETP.GE.AND P6, PT, R8, R103, PT ;  /* 0x000000670800720c */ /* 0x000fe40003fc6270 */
[----:B------:R-:W-:-:S03]  /*12710*/  IADD3 R8, R9, 0x9, RZ ;  /* 0x0000000909087810 */ /* 0x000fc60007ffe0ff */
[----:B------:R-:W4:Y:S01]  /*12720*/  MUFU.TANH R20, R20 ;  /* 0x0000001400147308 */ /* 0x000f220000002400 */
[----:B------:R-:W-:Y:S02]  /*12730*/  FSEL R25, R25, -INF , !P5 ;  /* 0xff80000019197808 */ /* 0x000fe40006800000 */
[CC--:B------:R-:W-:Y:S02]  /*12740*/  ISETP.GE.AND P4, PT, R8.reuse, R2.reuse, PT ;  /* 0x000000020800720c */ /* 0x0c0fe40003f86270 */
[----:B------:R-:W-:Y:S01]  /*12750*/  ISETP.GE.AND P5, PT, R8, R103, PT ;  /* 0x000000670800720c */ /* 0x000fe20003fa6270 */
[----:B-1----:R-:W-:Y:S01]  /*12760*/  HMMA.16816.F32 R116, R108, R16, R116 ;  /* 0x000000106c74723c */ /* 0x002fe20000001874 */
[----:B-----5:R-:W-:Y:S01]  /*12770*/  FSEL R8, R26, -INF , !P6 ;  /* 0xff8000001a087808 */ /* 0x020fe20007000000 */
[----:B------:R-:W1:Y:S01]  /*12780*/  MUFU.TANH R107, R107 ;  /* 0x0000006b006b7308 */ /* 0x000e620000002400 */
[----:B------:R-:W-:Y:S02]  /*12790*/  ISETP.GE.AND P6, PT, R4, R2, PT ;  /* 0x000000020400720c */ /* 0x000fe40003fc6270 */
[----:B------:R-:W-:-:S02]  /*127a0*/  IADD3 R4, R9, 0x11, RZ ;  /* 0x0000001109047810 */ /* 0x000fc40007ffe0ff */
[C---:B------:R-:W-:Y:S01]  /*127b0*/  IADD3 R17, R9.reuse, 0x18, RZ ;  /* 0x0000001809117810 */ /* 0x040fe20007ffe0ff */
[----:B------:R-:W-:Y:S01]  /*127c0*/  HMMA.16816.F32 R112, R108, R18, R112 ;  /* 0x000000126c70723c */ /* 0x000fe20000001870 */
[C---:B------:R-:W-:Y:S01]  /*127d0*/  ISETP.GE.AND P0, PT, R4.reuse, R2, PT ;  /* 0x000000020400720c */ /* 0x040fe20003f06270 */
[----:B------:R-:W-:Y:S01]  /*127e0*/  MUFU.TANH R12, R12 ;  /* 0x0000000c000c7308 */ /* 0x000fe20000002400 */
[----:B------:R-:W-:Y:S02]  /*127f0*/  IADD3 R16, R9, 0x19, RZ ;  /* 0x0000001909107810 */ /* 0x000fe40007ffe0ff */
[----:B--2---:R-:W-:Y:S02]  /*12800*/  FSEL R7, R21, -INF , !P4 ;  /* 0xff80000015077808 */ /* 0x004fe40006000000 */
[----:B------:R-:W-:Y:S02]  /*12810*/  ISETP.GE.AND P4, PT, R4, R103, PT ;  /* 0x000000670400720c */ /* 0x000fe40003f86270 */
[----:B---3--:R-:W-:Y:S01]  /*12820*/  FSEL R4, R29, -INF , !P5 ;  /* 0xff8000001d047808 */ /* 0x008fe20006800000 */
[----:B------:R-:W2:Y:S01]  /*12830*/  MUFU.TANH R124, R124 ;  /* 0x0000007c007c7308 */ /* 0x000ea20000002400 */
[----:B------:R-:W-:-:S02]  /*12840*/  FSEL R23, R23, -INF , !P6 ;  /* 0xff80000017177808 */ /* 0x000fc40007000000 */
[----:B------:R-:W-:Y:S02]  /*12850*/  FSEL R21, R28, -INF , !P0 ;  /* 0xff8000001c157808 */ /* 0x000fe40004000000 */
[-C--:B------:R-:W-:Y:S01]  /*12860*/  ISETP.GE.AND P5, PT, R17, R2.reuse, PT ;  /* 0x000000021100720c */ /* 0x080fe20003fa6270 */
[----:B------:R-:W-:Y:S01]  /*12870*/  FMUL.FTZ R101, R117, c[0x0][0x2ec] ;  /* 0x0000bb0075657a20 */ /* 0x000fe20000410000 */
[-C--:B------:R-:W-:Y:S01]  /*12880*/  ISETP.GE.AND P6, PT, R17, R103.reuse, PT ;  /* 0x000000671100720c */ /* 0x080fe20003fc6270 */
[----:B------:R-:W-:Y:S01]  /*12890*/  MUFU.TANH R15, R15 ;  /* 0x0000000f000f7308 */ /* 0x000fe20000002400 */
[-C--:B------:R-:W-:Y:S01]  /*128a0*/  ISETP.GE.AND P1, PT, R16, R2.reuse, PT ;  /* 0x000000021000720c */ /* 0x080fe20003f26270 */
[----:B------:R-:W-:Y:S01]  /*128b0*/  FMUL.FTZ R105, R116, c[0x0][0x2ec] ;  /* 0x0000bb0074697a20 */ /* 0x000fe20000410000 */
[----:B------:R-:W-:Y:S01]  /*128c0*/  ISETP.GE.AND P0, PT, R16, R103, PT ;  /* 0x000000671000720c */ /* 0x000fe20003f06270 */
[----:B------:R-:W-:Y:S01]  /*128d0*/  FMUL.FTZ R104, R118, c[0x0][0x2ec] ;  /* 0x0000bb0076687a20 */ /* 0x000fe20000410000 */
[C---:B------:R-:W-:Y:S01]  /*128e0*/  IADD3 R17, R9.reuse, 0x20, RZ ;  /* 0x0000002009117810 */ /* 0x040fe20007ffe0ff */
[----:B------:R-:W-:Y:S01]  /*128f0*/  FMUL.FTZ R33, R114, c[0x0][0x2ec] ;  /* 0x0000bb0072217a20 */ /* 0x000fe20000410000 */
[----:B------:R-:W-:Y:S01]  /*12900*/  IADD3 R16, R9, 0x21, RZ ;  /* 0x0000002109107810 */ /* 0x000fe20007ffe0ff */
[----:B------:R-:W3:Y:S01]  /*12910*/  MUFU.TANH R122, R122 ;  /* 0x0000007a007a7308 */ /* 0x000ee20000002400 */
[----:B----4-:R-:W-:Y:S01]  /*12920*/  FSEL R126, R20, -INF , !P4 ;  /* 0xff800000147e7808 */ /* 0x010fe20006000000 */
[----:B------:R-:W-:Y:S01]  /*12930*/  FMUL.FTZ R102, R119, c[0x0][0x2ec] ;  /* 0x0000bb0077667a20 */ /* 0x000fe20000410000 */
[----:B-1----:R-:W-:Y:S01]  /*12940*/  FSEL R107, R107, -INF , !P5 ;  /* 0xff8000006b6b7808 */ /* 0x002fe20006800000 */
[----:B------:R-:W-:Y:S01]  /*12950*/  FMUL.FTZ R106, R112, c[0x0][0x2ec] ;  /* 0x0000bb00706a7a20 */ /* 0x000fe20000410000 */
[----:B--2---:R-:W-:Y:S01]  /*12960*/  FSEL R124, R124, -INF , !P6 ;  /* 0xff8000007c7c7808 */ /* 0x004fe20007000000 */
[----:B------:R-:W-:Y:S01]  /*12970*/  FMUL.FTZ R34, R115, c[0x0][0x2ec] ;  /* 0x0000bb0073227a20 */ /* 0x000fe20000410000 */
[----:B------:R-:W-:Y:S01]  /*12980*/  FSEL R111, R12, -INF , !P1 ;  /* 0xff8000000c6f7808 */ /* 0x000fe20004800000 */
        /* <DEDUP_REMOVED lines=12> */
[-C--:B------:R-:W-:Y:S02]  /*12a50*/  ISETP.GE.AND P4, PT, R16, R103.reuse, PT ;  /* 0x000000671000720c */ /* 0x080fe40003f86270 */
[C---:B------:R-:W-:Y:S02]  /*12a60*/  ISETP.GE.AND P5, PT, R12.reuse, R2, PT ;  /* 0x000000020c00720c */ /* 0x040fe40003fa6270 */
[----:B------:R-:W-:Y:S01]  /*12a70*/  ISETP.GE.AND P6, PT, R12, R103, PT ;  /* 0x000000670c00720c */ /* 0x000fe20003fc6270 */
[----:B------:R-:W4:Y:S01]  /*12a80*/  MUFU.TANH R101, R101 ;  /* 0x0000006500657308 */ /* 0x000f220000002400 */
[----:B------:R-:W-:-:S02]  /*12a90*/  IADD3 R12, R9, 0x31, RZ ;  /* 0x00000031090c7810 */ /* 0x000fc40007ffe0ff */
[----:B-1----:R-:W-:Y:S02]  /*12aa0*/  FSEL R120, R120, -INF , !P4 ;  /* 0xff80000078787808 */ /* 0x002fe40006000000 */
[----:B------:R-:W-:Y:S02]  /*12ab0*/  ISETP.GE.AND P4, PT, R12, R2, PT ;  /* 0x000000020c00720c */ /* 0x000fe40003f86270 */
[----:B--2---:R-:W-:Y:S01]  /*12ac0*/  FSEL R116, R11, -INF , !P6 ;  /* 0xff8000000b747808 */ /* 0x004fe20007000000 */
[----:B------:R-:W1:Y:S01]  /*12ad0*/  MUFU.TANH R14, R14 ;  /* 0x0000000e000e7308 */ /* 0x000e620000002400 */
[----:B------:R-:W-:Y:S02]  /*12ae0*/  IADD3 R11, R9, 0x38, RZ ;  /* 0x00000038090b7810 */ /* 0x000fe40007ffe0ff */
[----:B---3--:R-:W-:Y:S01]  /*12af0*/  FSEL R118, R10, -INF , !P1 ;  /* 0xff8000000a767808 */ /* 0x008fe20004800000 */
[----:B------:R-:W-:Y:S01]  /*12b00*/  FMUL.FTZ R10, R113, c[0x0][0x2ec] ;  /* 0x0000bb00710a7a20 */ /* 0x000fe20000410000 */
[----:B------:R-:W-:-:S02]  /*12b10*/  IADD3 R13, R9, 0x30, RZ ;  /* 0x00000030090d7810 */ /* 0x000fc40007ffe0ff */
[-C--:B------:R-:W-:Y:S01]  /*12b20*/  ISETP.GE.AND P6, PT, R9, R2.reuse, PT ;  /* 0x000000020900720c */ /* 0x080fe20003fc6270 */
[----:B------:R-:W2:Y:S01]  /*12b30*/  MUFU.TANH R33, R33 ;  /* 0x0000002100217308 */ /* 0x000ea20000002400 */
[----:B----4-:R-:W-:Y:S02]  /*12b40*/  FSEL R101, R101, -INF , !P4 ;  /* 0xff80000065657808 */ /* 0x010fe40006000000 */
[----:B------:R-:W-:Y:S02]  /*12b50*/  ISETP.GE.AND P4, PT, R11, R103, PT ;  /* 0x000000670b00720c */ /* 0x000fe40003f86270 */
[----:B------:R-:W-:-:S03]  /*12b60*/  ISETP.GE.AND P1, PT, R13, R2, PT ;  /* 0x000000020d00720c */ /* 0x000fc60003f26270 */
[----:B------:R-:W3:Y:S01]  /*12b70*/  MUFU.TANH R123, R123 ;  /* 0x0000007b007b7308 */ /* 0x000ee20000002400 */
[----:B-1----:R-:W-:Y:S02]  /*12b80*/  FSEL R20, R14, -INF , !P0 ;  /* 0xff8000000e147808 */ /* 0x002fe40004000000 */
[----:B------:R-:W-:-:S05]  /*12b90*/  ISETP.GE.AND P0, PT, R16, R2, PT ;  /* 0x000000021000720c */ /* 0x000fca0003f06270 */
[----:B------:R-:W1:Y:S01]  /*12ba0*/  MUFU.TANH R121, R121 ;  /* 0x0000007900797308 */ /* 0x000e620000002400 */
[----:B--2---:R-:W-:Y:S02]  /*12bb0*/  FSEL R33, R33, -INF , !P4 ;  /* 0xff80000021217808 */ /* 0x004fe40006000000 */
[----:B------:R-:W-:-:S05]  /*12bc0*/  ISETP.GT.AND P4, PT, R176, R163, PT ;  /* 0x000000a3b000720c */ /* 0x000fca0003f84270 */
        /* <DEDUP_REMOVED lines=8> */
[C---:B------:R-:W-:Y:S02]  /*12c50*/  ISETP.GE.AND P1, PT, R9.reuse, R103, PT ;  /* 0x000000670900720c */ /* 0x040fe40003f26270 */
[----:B------:R-:W-:-:S03]  /*12c60*/  IADD3 R9, R9, 0x39, RZ ;  /* 0x0000003909097810 */ /* 0x000fc60007ffe0ff */
[----:B------:R-:W2:Y:S01]  /*12c70*/  MUFU.TANH R106, R106 ;  /* 0x0000006a006a7308 */ /* 0x000ea20000002400 */
[----:B---3--:R-:W-:Y:S01]  /*12c80*/  FSEL R104, R104, -INF , !P0 ;  /* 0xff80000068687808 */ /* 0x008fe20004000000 */
[----:B------:R-:W-:Y:S01]  /*12c90*/  BAR.SYNC.DEFER_BLOCKING 0x0 ;  /* 0x0000000000007b1d */ /* 0x000fe20000010000 */
        /* <DEDUP_REMOVED lines=8> */
[----:B---3--:R-:W-:-:S07]  /*12d20*/  FSEL R9, R0, -INF , !P6 ;  /* 0xff80000000097808 */ /* 0x008fce0007000000 */
[----:B------:R-:W3:Y:S01]  /*12d30*/  MUFU.TANH R34, R34 ;  /* 0x0000002200227308 */ /* 0x000ee20000002400 */
[----:B-1----:R-:W-:Y:S02]  /*12d40*/  FSEL R0, R24, -INF , !P1 ;  /* 0xff80000018007808 */ /* 0x002fe40004800000 */
[----:B--2---:R-:W-:Y:S02]  /*12d50*/  FSEL R103, R10, -INF , !P5 ;  /* 0xff8000000a677808 */ /* 0x004fe40006800000 */
[----:B---3--:R-:W-:Y:S01]  /*12d60*/  FSEL R34, R34, -INF , !P0 ;  /* 0xff80000022227808 */ /* 0x008fe20004000000 */
        /* <DEDUP_REMOVED lines=61> */
.L_x_6380:
[----:B------:R-:W-:-:S05]  /*13140*/  IMAD.MOV.U32 R12, RZ, RZ, c[0x0][0x198] ;  /* 0x00006600ff0c7624 */ /* 0x000fca00078e00ff */
[----:B------:R-:W-:-:S04]  /*13150*/  LEA R12, -R12, RZ, 0x6 ;  /* 0x000000ff0c0c7211 */ /* 0x000fc800078e31ff */
[----:B------:R-:W-:Y:S02]  /*13160*/  SHF.R.S32.HI R13, RZ, 0x1f, R12 ;  /* 0x0000001fff0d7819 */ /* 0x000fe4000001140c */
.L_x_6381:
        /* <DEDUP_REMOVED lines=24> */
[----:B------:R-:W-:Y:S01]  /*132f0*/  @P2 IMAD.MOV.U32 R11, RZ, RZ, R27 ;  /* 0x000000ffff0b2224 */ /* 0x000fe200078e001b */
[----:B------:R-:W-:Y:S01]  /*13300*/  @!P1 LEA R108, P6, R12, R174, 0x1 ;  /* 0x000000ae0c6c9211 */ /* 0x000fe200078c08ff */
        /* <DEDUP_REMOVED lines=43> */
.L_x_6379:
        /* <DEDUP_REMOVED lines=38> */
[----:B------:R-:W2:Y:S04]  /*13820*/  SHFL.BFLY PT, R27, R2, 0x1, 0x1f ;  /* 0x0c201f00021b7f89 */ /* 0x000ea800000e0000 */
[----:B------:R-:W-:Y:S01]  /*13830*/  LDSM.16.MT88.4 R12, [R154+0x8000] ;  /* 0x008000009a0c783b */ /* 0x000fe20000004200 */
        /* <DEDUP_REMOVED lines=12> */
[----:B------:R-:W-:Y:S01]  /*13900*/  FFMA.FTZ R28, R6, c[0x0][0x23c], -R35 ;  /* 0x00008f00061c7a23 */ /* 0x000fe20000010823 */
[----:B------:R-:W1:Y:S01]  /*13910*/  LDSM.16.MT88.4 R8, [R156+0x8000] ;  /* 0x008000009c08783b */ /* 0x000e620000004200 */
[----:B------:R-:W-:Y:S01]  /*13920*/  FSEL R6, R26, RZ, P0 ;  /* 0x000000ff1a067208 */ /* 0x000fe20000000000 */
[----:B------:R-:W-:Y:S01]  /*13930*/  FADD.FTZ R31, R100, -R31 ;  /* 0x8000001f641f7221 */ /* 0x000fe20000010000 */
[----:B------:R-:W-:Y:S01]  /*13940*/  MUFU.EX2 R30, R30 ;  /* 0x0000001e001e7308 */ /* 0x000fe20000000800 */
[----:B------:R-:W-:Y:S02]  /*13950*/  FFMA.FTZ R24, R25, c[0x0][0x23c], -R108 ;  /* 0x00008f0019187a23 */ /* 0x000fe4000001086c */
[----:B------:R-:W-:-:S02]  /*13960*/  FADD.FTZ R3, R3, -R6 ;  /* 0x8000000603037221 */ /* 0x000fc40000010000 */
[--C-:B------:R-:W-:Y:S02]  /*13970*/  FFMA.FTZ R25, R5, c[0x0][0x23c], -R108.reuse ;  /* 0x00008f0005197a23 */ /* 0x100fe4000001086c */
[----:B------:R-:W-:Y:S01]  /*13980*/  FMUL.FTZ R32, R3, c[0x0][0x23c] ;  /* 0x00008f0003207a20 */ /* 0x000fe20000410000 */
[----:B------:R-:W2:Y:S01]  /*13990*/  MUFU.EX2 R24, R24 ;  /* 0x0000001800187308 */ /* 0x000ea20000000800 */
[--C-:B------:R-:W-:Y:S02]  /*139a0*/  FFMA.FTZ R2, R7, c[0x0][0x23c], -R108.reuse ;  /* 0x00008f0007027a23 */ /* 0x100fe4000001086c */
[----:B------:R-:W-:Y:S02]  /*139b0*/  FMUL.FTZ R31, R31, c[0x0][0x23c] ;  /* 0x00008f001f1f7a20 */ /* 0x000fe40000410000 */
[----:B------:R-:W-:Y:S02]  /*139c0*/  FFMA.FTZ R3, R4, c[0x0][0x23c], -R35 ;  /* 0x00008f0004037a23 */ /* 0x000fe40000010823 */
[--C-:B------:R-:W-:Y:S01]  /*139d0*/  FFMA.FTZ R100, R107, c[0x0][0x23c], -R108.reuse ;  /* 0x00008f006b647a23 */ /* 0x100fe2000001086c */
        /* <DEDUP_REMOVED lines=10> */
[----:B------:R-:W-:Y:S01]  /*13a80*/  MUFU.EX2 R29, R29 ;  /* 0x0000001d001d7308 */ /* 0x000fe20000000800 */
[----:B------:R-:W-:Y:S01]  /*13a90*/  LDSM.16.MT88.4 R20, [R153+0x8800] ;  /* 0x008800009914783b */ /* 0x000fe20000004200 */
        /* <DEDUP_REMOVED lines=16> */
[----:B------:R-:W-:Y:S02]  /*13ba0*/  FFMA.FTZ R105, R105, c[0x0][0x23c], -R108 ;  /* 0x00008f0069697a23 */ /* 0x000fe4000001086c */
[--C-:B------:R-:W-:Y:S02]  /*13bb0*/  FFMA.FTZ R103, R104, c[0x0][0x23c], -R35.reuse ;  /* 0x00008f0068677a23 */ /* 0x100fe40000010823 */
        /* <DEDUP_REMOVED lines=16> */
[----:B------:R-:W-:Y:S01]  /*13cc0*/  MUFU.EX2 R109, R109 ;  /* 0x0000006d006d7308 */ /* 0x000fe20000000800 */
        /* <DEDUP_REMOVED lines=18> */
[----:B------:R-:W2:Y:S01]  /*13df0*/  MUFU.EX2 R111, R111 ;  /* 0x0000006f006f7308 */ /* 0x000ea20000000800 */
[----:B------:R-:W-:Y:S01]  /*13e00*/  FMUL.FTZ R77, R77, R31 ;  /* 0x0000001f4d4d7220 */ /* 0x000fe20000410000 */
[----:B------:R-:W-:Y:S01]  /*13e10*/  HMMA.16816.F32 R84, R4, R14, R84 ;  /* 0x0000000e0454723c */ /* 0x000fe20000001854 */
[----:B------:R-:W3:Y:S01]  /*13e20*/  LDSM.16.MT88.4 R12, [R152+0x8000] ;  /* 0x00800000980c783b */ /* 0x000ee20000004200 */
[----:B------:R-:W-:-:S02]  /*13e30*/  FMUL.FTZ R78, R78, R32 ;  /* 0x000000204e4e7220 */ /* 0x000fc40000410000 */
[-C--:B------:R-:W-:Y:S02]  /*13e40*/  FMUL.FTZ R79, R79, R32.reuse ;  /* 0x000000204f4f7220 */ /* 0x080fe40000410000 */
        /* <DEDUP_REMOVED lines=24> */
[----:B------:R-:W1:Y:S01]  /*13fd0*/  MUFU.EX2 R124, R124 ;  /* 0x0000007c007c7308 */ /* 0x000e620000000800 */
        /* <DEDUP_REMOVED lines=11> */
[-C--:B------:R-:W-:Y:S02]  /*14090*/  FMUL.FTZ R52, R52, R31.reuse ;  /* 0x0000001f34347220 */ /* 0x080fe40000410000 */
[-C--:B------:R-:W-:Y:S01]  /*140a0*/  FMUL.FTZ R53, R53, R31.reuse ;  /* 0x0000001f35357220 */ /* 0x080fe20000410000 */
[----:B------:R-:W-:Y:S01]  /*140b0*/  MUFU.EX2 R126, R126 ;  /* 0x0000007e007e7308 */ /* 0x000fe20000000800 */
[-C--:B------:R-:W-:Y:S02]  /*140c0*/  FMUL.FTZ R54, R54, R32.reuse ;  /* 0x0000002036367220 */ /* 0x080fe40000410000 */
[-C--:B------:R-:W-:Y:S02]  /*140d0*/  FMUL.FTZ R55, R55, R32.reuse ;  /* 0x0000002037377220 */ /* 0x080fe40000410000 */
[-C--:B------:R-:W-:Y:S02]  /*140e0*/  FMUL.FTZ R56, R56, R31.reuse ;  /* 0x0000001f38387220 */ /* 0x080fe40000410000 */
[----:B------:R-:W-:Y:S01]  /*140f0*/  FMUL.FTZ R57, R57, R31 ;  /* 0x0000001f39397220 */ /* 0x000fe20000410000 */
[----:B------:R-:W-:Y:S01]  /*14100*/  MUFU.EX2 R117, R117 ;  /* 0x0000007500757308 */ /* 0x000fe20000000800 */
[----:B------:R-:W-:-:S02]  /*14110*/  FMUL.FTZ R58, R58, R32 ;  /* 0x000000203a3a7220 */ /* 0x000fc40000410000 */
[-C--:B------:R-:W-:Y:S02]  /*14120*/  FMUL.FTZ R59, R59, R32.reuse ;  /* 0x000000203b3b7220 */ /* 0x080fe40000410000 */
[-C--:B------:R-:W-:Y:S01]  /*14130*/  FMUL.FTZ R60, R60, R31.reuse ;  /* 0x0000001f3c3c7220 */ /* 0x080fe20000410000 */
[C---:B-1----:R-:W-:Y:S01]  /*14140*/  HMMA.16816.F32 R36, R4.reuse, R8, R36 ;  /* 0x000000080424723c */ /* 0x042fe20000001824 */
[-C--:B------:R-:W-:Y:S01]  /*14150*/  FMUL.FTZ R61, R61, R31.reuse ;  /* 0x0000001f3d3d7220 */ /* 0x080fe20000410000 */
[----:B------:R-:W1:Y:S01]  /*14160*/  MUFU.EX2 R118, R118 ;  /* 0x0000007600767308 */ /* 0x000e620000000800 */
        /* <DEDUP_REMOVED lines=9> */
[C---:B---3--:R-:W-:Y:S01]  /*14200*/  HMMA.16816.F32 R44, R4.reuse, R12, R44 ;  /* 0x0000000c042c723c */ /* 0x048fe2000000182c */
[----:B------:R-:W-:Y:S02]  /*14210*/  FFMA.FTZ R31, R181, R31, R30 ;  /* 0x0000001fb51f7223 */ /* 0x000fe4000001001e */
[----:B------:R-:W3:Y:S01]  /*14220*/  MUFU.EX2 R121, R121 ;  /* 0x0000007900797308 */ /* 0x000ee20000000800 */
[----:B------:R-:W-:Y:S02]  /*14230*/  FFMA.FTZ R29, R179, R32, R29 ;  /* 0x00000020b31d7223 */ /* 0x000fe4000001001d */
[----:B------:R-:W-:Y:S02]  /*14240*/  FADD.FTZ R24, R24, R31 ;  /* 0x0000001f18187221 */ /* 0x000fe40000010000 */
[----:B------:R-:W-:Y:S01]  /*14250*/  HMMA.16816.F32 R48, R4, R14, R48 ;  /* 0x0000000e0430723c */ /* 0x000fe20000001830 */
[----:B------:R-:W3:Y:S01]  /*14260*/  LDSM.16.MT88.4 R12, [R156+0x8800] ;  /* 0x008800009c0c783b */ /* 0x000ee20000004200 */
[----:B------:R-:W-:Y:S01]  /*14270*/  FADD.FTZ R29, R0, R29 ;  /* 0x0000001d001d7221 */ /* 0x000fe20000010000 */
[----:B------:R-:W-:Y:S03]  /*14280*/  MUFU.EX2 R105, R105 ;  /* 0x0000006900697308 */ /* 0x000fe60000000800 */
[----:B------:R-:W-:-:S02]  /*14290*/  FADD.FTZ R0, R28, R29 ;  /* 0x0000001d1c007221 */ /* 0x000fc40000010000 */
[C---:B------:R-:W-:Y:S02]  /*142a0*/  HMMA.16816.F32 R60, R4.reuse, R16, R60 ;  /* 0x00000010043c723c */ /* 0x040fe4000000183c */
[----:B------:R-:W-:Y:S01]  /*142b0*/  FADD.FTZ R0, R3, R0 ;  /* 0x0000000003007221 */ /* 0x000fe20000010000 */
[----:B------:R-:W3:Y:S03]  /*142c0*/  MUFU.EX2 R116, R116 ;  /* 0x0000007400747308 */ /* 0x000ee60000000800 */
[----:B--2---:R-:W-:Y:S02]  /*142d0*/  FADD.FTZ R3, R111, R0 ;  /* 0x000000006f037221 */ /* 0x004fe40000010000 */
[C---:B------:R-:W-:Y:S01]  /*142e0*/  HMMA.16816.F32 R64, R4.reuse, R18, R64 ;  /* 0x000000120440723c */ /* 0x040fe20000001840 */
[----:B------:R-:W2:Y:S01]  /*142f0*/  LDSM.16.MT88.4 R16, [R152+0x8800] ;  /* 0x008800009810783b */ /* 0x000ea20000004200 */
[----:B----4-:R-:W-:Y:S01]  /*14300*/  FADD.FTZ R3, R112, R3 ;  /* 0x0000000370037221 */ /* 0x010fe20000010000 */
[----:B------:R-:W-:Y:S05]  /*14310*/  MUFU.EX2 R101, R101 ;  /* 0x0000006500657308 */ /* 0x000fea0000000800 */
[C---:B-1----:R-:W-:Y:S03]  /*14320*/  HMMA.16816.F32 R52, R4.reuse, R8, R52 ;  /* 0x000000080434723c */ /* 0x042fe60000001834 */
[----:B------:R-:W-:Y:S05]  /*14330*/  MUFU.EX2 R106, R106 ;  /* 0x0000006a006a7308 */ /* 0x000fea0000000800 */
[----:B------:R-:W-:Y:S01]  /*14340*/  HMMA.16816.F32 R56, R4, R10, R56 ;  /* 0x0000000a0438723c */ /* 0x000fe20000001838 */
[----:B------:R-:W1:Y:S02]  /*14350*/  LDSM.16.MT88.4 R8, [R154+0x8800] ;  /* 0x008800009a08783b */ /* 0x000e640000004200 */
[----:B------:R-:W-:Y:S04]  /*14360*/  MUFU.EX2 R103, R103 ;  /* 0x0000006700677308 */ /* 0x000fe80000000800 */
[----:B------:R-:W-:-:S02]  /*14370*/  F2FP.PACK_AB R4, R109, R110 ;  /* 0x0000006e6d04723e */ /* 0x000fc400000000ff */
[----:B------:R-:W-:Y:S02]  /*14380*/  F2FP.PACK_AB R5, R112, R111 ;  /* 0x0000006f7005723e */ /* 0x000fe400000000ff */
[----:B------:R-:W4:Y:S01]  /*14390*/  MUFU.EX2 R102, R102 ;  /* 0x0000006600667308 */ /* 0x000f220000000800 */
[----:B------:R-:W-:Y:S02]  /*143a0*/  F2FP.PACK_AB R6, R107, R100 ;  /* 0x000000646b06723e */ /* 0x000fe400000000ff */
[----:B-----5:R-:W-:-:S05]  /*143b0*/  F2FP.PACK_AB R7, R113, R114 ;  /* 0x000000727107723e */ /* 0x020fca00000000ff */
[----:B------:R-:W-:Y:S02]  /*143c0*/  MUFU.EX2 R33, R33 ;  /* 0x0000002100217308 */ /* 0x000fe40000000800 */
[C---:B---3--:R-:W-:Y:S06]  /*143d0*/  HMMA.16816.F32 R96, R4.reuse, R12, R96 ;  /* 0x0000000c0460723c */ /* 0x048fec0000001860 */
[----:B------:R-:W3:Y:S02]  /*143e0*/  MUFU.EX2 R34, R34 ;  /* 0x0000002200227308 */ /* 0x000ee40000000800 */
[C---:B------:R-:W-:Y:S01]  /*143f0*/  HMMA.16816.F32 R92, R4.reuse, R14, R92 ;  /* 0x0000000e045c723c */ /* 0x040fe2000000185c */
[----:B------:R-:W5:Y:S07]  /*14400*/  LDSM.16.MT88.4 R12, [R156+0xa800] ;  /* 0x00a800009c0c783b */ /* 0x000f6e0000004200 */
[C---:B--2---:R-:W-:Y:S08]  /*14410*/  HMMA.16816.F32 R72, R4.reuse, R16, R72 ;  /* 0x000000100448723c */ /* 0x044ff00000001848 */
[C---:B-1----:R-:W-:Y:S08]  /*14420*/  HMMA.16816.F32 R88, R4.reuse, R8, R88 ;  /* 0x000000080458723c */ /* 0x042ff00000001858 */
[C---:B------:R-:W-:Y:S01]  /*14430*/  HMMA.16816.F32 R84, R4.reuse, R10, R84 ;  /* 0x0000000a0454723c */ /* 0x040fe20000001854 */
[----:B------:R-:W1:Y:S07]  /*14440*/  LDSM.16.MT88.4 R8, [R154+0xa800] ;  /* 0x00a800009a08783b */ /* 0x000e6e0000004200 */
[C---:B------:R-:W-:Y:S01]  /*14450*/  HMMA.16816.F32 R68, R4.reuse, R18, R68 ;  /* 0x000000120444723c */ /* 0x040fe20000001844 */
[----:B------:R-:W2:Y:S07]  /*14460*/  LDSM.16.MT88.4 R16, [R152+0xa800] ;  /* 0x00a800009810783b */ /* 0x000eae0000004200 */
[C---:B------:R-:W-:Y:S08]  /*14470*/  HMMA.16816.F32 R80, R4.reuse, R20, R80 ;  /* 0x000000140450723c */ /* 0x040ff00000001850 */
[C---:B-----5:R-:W-:Y:S08]  /*14480*/  HMMA.16816.F32 R36, R4.reuse, R12, R36 ;  /* 0x0000000c0424723c */ /* 0x060ff00000001824 */
[C---:B------:R-:W-:Y:S01]  /*14490*/  HMMA.16816.F32 R40, R4.reuse, R14, R40 ;  /* 0x0000000e0428723c */ /* 0x040fe20000001828 */
[----:B------:R-:W5:Y:S07]  /*144a0*/  LDSM.16.MT88.4 R12, [R153+0xa800] ;  /* 0x00a80000990c783b */ /* 0x000f6e0000004200 */
        /* <DEDUP_REMOVED lines=11> */
[----:B------:R-:W-:-:S02]  /*14560*/  F2FP.PACK_AB R4, R124, R119 ;  /* 0x000000777c04723e */ /* 0x000fc400000000ff */
[----:B------:R-:W-:Y:S02]  /*14570*/  F2FP.PACK_AB R5, R118, R117 ;  /* 0x000000757605723e */ /* 0x000fe400000000ff */
[----:B------:R-:W-:Y:S02]  /*14580*/  F2FP.PACK_AB R6, R126, R115 ;  /* 0x000000737e06723e */ /* 0x000fe400000000ff */
[----:B------:R-:W-:-:S07]  /*14590*/  F2FP.PACK_AB R7, R121, R120 ;  /* 0x000000787907723e */ /* 0x000fce00000000ff */
[C---:B-1----:R-:W-:Y:S08]  /*145a0*/  HMMA.16816.F32 R88, R4.reuse, R8, R88 ;  /* 0x000000080458723c */ /* 0x042ff00000001858 */
[C---:B------:R-:W-:Y:S01]  /*145b0*/  HMMA.16816.F32 R84, R4.reuse, R10, R84 ;  /* 0x0000000a0454723c */ /* 0x040fe20000001854 */
[----:B------:R-:W1:Y:S07]  /*145c0*/  LDSM.16.MT88.4 R8, [R154+0xb000] ;  /* 0x00b000009a08783b */ /* 0x000e6e0000004200 */
[C---:B--2---:R-:W-:Y:S08]  /*145d0*/  HMMA.16816.F32 R72, R4.reuse, R16, R72 ;  /* 0x000000100448723c */ /* 0x044ff00000001848 */
[C---:B-----5:R-:W-:Y:S08]  /*145e0*/  HMMA.16816.F32 R96, R4.reuse, R12, R96 ;  /* 0x0000000c0460723c */ /* 0x060ff00000001860 */
[C---:B------:R-:W-:Y:S01]  /*145f0*/  HMMA.16816.F32 R92, R4.reuse, R14, R92 ;  /* 0x0000000e045c723c */ /* 0x040fe2000000185c */
[----:B------:R-:W2:Y:S07]  /*14600*/  LDSM.16.MT88.4 R12, [R156+0xb000] ;  /* 0x00b000009c0c783b */ /* 0x000eae0000004200 */
[C---:B------:R-:W-:Y:S01]  /*14610*/  HMMA.16816.F32 R68, R4.reuse, R18, R68 ;  /* 0x000000120444723c */ /* 0x040fe20000001844 */
[----:B------:R-:W5:Y:S07]  /*14620*/  LDSM.16.MT88.4 R16, [R152+0xb000] ;  /* 0x00b000009810783b */ /* 0x000f6e0000004200 */
        /* <DEDUP_REMOVED lines=9> */
[C---:B-----5:R-:W-:Y:S08]  /*146c0*/  HMMA.16816.F32 R60, R4.reuse, R16, R60 ;  /* 0x00000010043c723c */ /* 0x060ff0000000183c */
[C---:B------:R-:W-:Y:S01]  /*146d0*/  HMMA.16816.F32 R64, R4.reuse, R18, R64 ;  /* 0x000000120440723c */ /* 0x040fe20000001840 */
[----:B------:R-:W2:Y:S07]  /*146e0*/  LDSM.16.MT88.4 R16, [R153+0x9800] ;  /* 0x009800009910783b */ /* 0x000eae0000004200 */
[C---:B-1----:R-:W-:Y:S08]  /*146f0*/  HMMA.16816.F32 R52, R4.reuse, R12, R52 ;  /* 0x0000000c0434723c */ /* 0x042ff00000001834 */
[----:B------:R-:W-:Y:S01]  /*14700*/  HMMA.16816.F32 R56, R4, R14, R56 ;  /* 0x0000000e0438723c */ /* 0x000fe20000001838 */
[----:B------:R-:W1:Y:S06]  /*14710*/  LDSM.16.MT88.4 R12, [R152+0x9800] ;  /* 0x00980000980c783b */ /* 0x000e6c0000004200 */
[----:B------:R-:W-:-:S02]  /*14720*/  F2FP.PACK_AB R4, R116, R105 ;  /* 0x000000697404723e */ /* 0x000fc400000000ff */
[----:B----4-:R-:W-:Y:S02]  /*14730*/  F2FP.PACK_AB R5, R102, R103 ;  /* 0x000000676605723e */ /* 0x010fe400000000ff */
[----:B------:R-:W-:Y:S02]  /*14740*/  F2FP.PACK_AB R6, R106, R101 ;  /* 0x000000656a06723e */ /* 0x000fe400000000ff */
[----:B---3--:R-:W-:-:S07]  /*14750*/  F2FP.PACK_AB R7, R34, R33 ;  /* 0x000000212207723e */ /* 0x008fce00000000ff */
        /* <DEDUP_REMOVED lines=13> */
[C---:B--2---:R-:W-:Y:S07]  /*14830*/  HMMA.16816.F32 R44, R4.reuse, R16, R44 ;  /* 0x00000010042c723c */ /* 0x044fee000000182c */
[----:B------:R-:W-:Y:S01]  /*14840*/  FADD.FTZ R17, R25, R24 ;  /* 0x0000001819117221 */ /* 0x000fe20000010000 */
[----:B------:R-:W-:Y:S03]  /*14850*/  HMMA.16816.F32 R84, R4, R22, R84 ;  /* 0x000000160454723c */ /* 0x000fe60000001854 */
        /* <DEDUP_REMOVED lines=8> */
[----:B-1----:R-:W-:Y:S01]  /*148e0*/  HMMA.16816.F32 R52, R4, R12, R52 ;  /* 0x0000000c0434723c */ /* 0x002fe20000001834 */
[----:B------:R-:W-:Y:S01]  /*148f0*/  FADD.FTZ R3, R118, R3 ;  /* 0x0000000376037221 */ /* 0x000fe20000010000 */
[----:B------:R-:W-:Y:S01]  /*14900*/  MOV R100, R27 ;  /* 0x0000001b00647202 */ /* 0x000fe20000000f00 */
[----:B------:R-:W-:-:S04]  /*14910*/  FADD.FTZ R0, R107, R0 ;  /* 0x000000006b007221 */ /* 0x000fc80000010000 */
[----:B------:R-:W-:Y:S01]  /*14920*/  FADD.FTZ R119, R119, R0 ;  /* 0x0000000077777221 */ /* 0x000fe20000010000 */
[C---:B------:R-:W-:Y:S01]  /*14930*/  HMMA.16816.F32 R56, R4.reuse, R14, R56 ;  /* 0x0000000e0438723c */ /* 0x040fe20000001838 */
[----:B------:R-:W-:Y:S01]  /*14940*/  FADD.FTZ R0, R120, R3 ;  /* 0x0000000378007221 */ /* 0x000fe20000010000 */
[----:B------:R-:W-:Y:S01]  /*14950*/  MOV R3, R26 ;  /* 0x0000001a00037202 */ /* 0x000fe20000000f00 */
[----:B------:R-:W-:Y:S02]  /*14960*/  FADD.FTZ R124, R124, R119 ;  /* 0x000000777c7c7221 */ /* 0x000fe40000010000 */
[----:B------:R-:W-:Y:S02]  /*14970*/  FADD.FTZ R0, R121, R0 ;  /* 0x0000000079007221 */ /* 0x000fe40000010000 */
[----:B------:R-:W-:Y:S01]  /*14980*/  FADD.FTZ R115, R115, R124 ;  /* 0x0000007c73737221 */ /* 0x000fe20000010000 */
[----:B---3--:R-:W-:Y:S01]  /*14990*/  HMMA.16816.F32 R60, R4, R8, R60 ;  /* 0x00000008043c723c */ /* 0x008fe2000000183c */
        /* <DEDUP_REMOVED lines=8> */
[----:B------:R-:W-:-:S04]  /*14a20*/  FADD.FTZ R101, R101, R116 ;  /* 0x0000007465657221 */ /* 0x000fc80000010000 */
[----:B------:R-:W-:-:S08]  /*14a30*/  FADD.FTZ R181, R106, R101 ;  /* 0x000000656ab57221 */ /* 0x000fd00000010000 */
.L_x_6376:
        /* <DEDUP_REMOVED lines=11> */
.L_x_6386:
        /* <DEDUP_REMOVED lines=65> */
.L_x_6383:
[----:B------:R-:W-:Y:S02]  /*14f00*/  LOP3.LUT P4, RZ, R173, 0x1, RZ, 0xc0, !PT ;  /* 0x00000001adff7812 */ /* 0x000fe4000788c0ff */
[----:B------:R-:W-:Y:S02]  /*14f10*/  LEA R2, P6, R16, R182, 0x1 ;  /* 0x000000b610027211 */ /* 0x000fe400078c08ff */
[----:B------:R-:W-:Y:S02]  /*14f20*/  IADD3 R13, P0, R167, R16, RZ ;  /* 0x00000010a70d7210 */ /* 0x000fe40007f1e0ff */
[----:B------:R-:W-:Y:S02]  /*14f30*/  LOP3.LUT P2, RZ, R173, 0x2, RZ, 0xc0, !PT ;  /* 0x00000002adff7812 */ /* 0x000fe4000784c0ff */
[----:B------:R-:W-:Y:S02]  /*14f40*/  IADD3.X R14, R166, R3, RZ, P0, !PT ;  /* 0x00000003a60e7210 */ /* 0x000fe400007fe4ff */
[----:B------:R-:W-:Y:S02]  /*14f50*/  LEA.HI.X R3, R16, R183, R3, 0x1, P6 ;  /* 0x000000b710037211 */ /* 0x000fe400030f0c03 */
[----:B------:R-:W-:Y:S02]  /*14f60*/  IADD3 R12, P1, R167, R13, RZ ;  /* 0x0000000da70c7210 */ /* 0x000fe40007f3e0ff */
[CC--:B------:R-:W-:Y:S01]  /*14f70*/  @P4 LEA R20, P5, R13.reuse, R182.reuse, 0x1 ;  /* 0x000000b60d144211 */ /* 0x0c0fe200078a08ff */
[----:B------:R-:W-:Y:S01]  /*14f80*/  @!PT LDS RZ, [RZ] ;  /* 0x00000000fffff984 */ /* 0x000fe20000000800 */
[----:B------:R-:W-:Y:S01]  /*14f90*/  @!PT LDS RZ, [RZ] ;  /* 0x00000000fffff984 */ /* 0x000fe20000000800 */
[----:B------:R-:W-:Y:S01]  /*14fa0*/  @!PT LDS RZ, [RZ] ;  /* 0x00000000fffff984 */ /* 0x000fe20000000800 */
[----:B------:R1:W-:Y:S01]  /*14fb0*/  @P4 LDGSTS.E.BYPASS.LTC128B.128 [R172+0x8000], [R2.64] ;  /* 0x0800000002ac4fae */ /* 0x0003e2000b901d46 */
[-C--:B------:R-:W-:Y:S02]  /*14fc0*/  @P4 LEA R24, P6, R12, R182.reuse, 0x1 ;  /* 0x000000b60c184211 */ /* 0x080fe400078c08ff */
[CCC-:B------:R-:W-:Y:S02]  /*14fd0*/  @P4 LEA.HI.X R21, R13.reuse, R183.reuse, R14.reuse, 0x1, P5 ;  /* 0x000000b70d154211 */ /* 0x1c0fe400028f0c0e */
[C---:B------:R-:W-:Y:S02]  /*14fe0*/  @P2 LEA R18, P0, R13.reuse, R182, 0x1 ;  /* 0x000000b60d122211 */ /* 0x040fe400078008ff */
[----:B------:R-:W-:Y:S01]  /*14ff0*/  @!P4 STS.128 [R172+0x8000], RZ ;  /* 0x008000ffac00c388 */ /* 0x000fe20000000c00 */
[----:B------:R-:W-:Y:S02]  /*15000*/  IADD3.X R15, R166, R14, RZ, P1, !PT ;  /* 0x0000000ea60f7210 */ /* 0x000fe40000ffe4ff */
[-C--:B------:R-:W-:Y:S02]  /*15010*/  @P2 LEA.HI.X R19, R13, R183.reuse, R14, 0x1, P0 ;  /* 0x000000b70d132211 */ /* 0x080fe400000f0c0e */
[CCC-:B------:R-:W-:Y:S02]  /*15020*/  @P4 LEA.HI.X R25, R12.reuse, R183.reuse, R15.reuse, 0x1, P6 ;  /* 0x000000b70c194211 */ /* 0x1c0fe400030f0c0f */
[----:B------:R-:W-:Y:S01]  /*15030*/  @!PT LDS RZ, [RZ] ;  /* 0x00000000fffff984 */ /* 0x000fe20000000800 */
[----:B------:R-:W-:Y:S01]  /*15040*/  @!PT LDS RZ, [RZ] ;  /* 0x00000000fffff984 */ /* 0x000fe20000000800 */
[----:B------:R-:W-:Y:S01]  /*15050*/  @!PT LDS RZ, [RZ] ;  /* 0x00000000fffff984 */ /* 0x000fe20000000800 */
[----:B------:R1:W-:Y:S01]  /*15060*/  @P2 LDGSTS.E.BYPASS.LTC128B.128 [R172+0xa000], [R2.64+0x80] ;  /* 0x0a00008002ac2fae */ /* 0x0003e2000b901d46 */
[C---:B------:R-:W-:Y:S02]  /*15070*/  @P2 LEA R16, P1, R12.reuse, R182, 0x1 ;  /* 0x000000b60c102211 */ /* 0x040fe400078208ff */
[----:B------:R-:W-:Y:S02]  /*15080*/  IADD3 R13, P0, R167, R12, RZ ;  /* 0x0000000ca70d7210 */ /* 0x000fe40007f1e0ff */
[----:B------:R-:W-:Y:S02]  /*15090*/  @P2 LEA.HI.X R17, R12, R183, R15, 0x1, P1 ;  /* 0x000000b70c112211 */ /* 0x000fe400008f0c0f */
[----:B------:R-:W-:Y:S01]  /*150a0*/  @!P2 STS.128 [R172+0xa000], RZ ;  /* 0x00a000ffac00a388 */ /* 0x000fe20000000c00 */
[CC--:B------:R-:W-:Y:S02]  /*150b0*/  @P4 LEA R22, P5, R13.reuse, R182.reuse, 0x1 ;  /* 0x000000b60d164211 */ /* 0x0c0fe400078a08ff */
[----:B------:R-:W-:Y:S02]  /*150c0*/  IADD3.X R14, R166, R15, RZ, P0, !PT ;  /* 0x0000000fa60e7210 */ /* 0x000fe400007fe4ff */
[C---:B------:R-:W-:Y:S02]  /*150d0*/  @P2 LEA R26, P0, R13.reuse, R182, 0x1 ;  /* 0x000000b60d1a2211 */ /* 0x040fe400078008ff */
[----:B------:R-:W-:Y:S01]  /*150e0*/  @!PT LDS RZ, [RZ] ;  /* 0x00000000fffff984 */ /* 0x000fe20000000800 */
[----:B------:R-:W-:Y:S01]  /*150f0*/  @!PT LDS RZ, [RZ] ;  /* 0x00000000fffff984 */ /* 0x000fe20000000800 */
[----:B------:R-:W-:Y:S01]  /*15100*/  @!PT LDS RZ, [RZ] ;  /* 0x00000000fffff984 */ /* 0x000fe20000000800 */
[----:B------:R2:W-:Y:S01]  /*15110*/  @P4 LDGSTS.E.BYPASS.LTC128B.128 [R172+0x8800], [R20.64] ;  /* 0x0880000014ac4fae */ /* 0x0005e2000b901d46 */
[CCC-:B------:R-:W-:Y:S02]  /*15120*/  @P4 LEA.HI.X R23, R13.reuse, R183.reuse, R14.reuse, 0x1, P5 ;  /* 0x000000b70d174211 */ /* 0x1c0fe400028f0c0e */
[----:B------:R-:W-:Y:S02]  /*15130*/  @P2 LEA.HI.X R27, R13, R183, R14, 0x1, P0 ;  /* 0x000000b70d1b2211 */ /* 0x000fe400000f0c0e */
[----:B------:R-:W-:Y:S02]  /*15140*/  ISETP.GT.AND P0, PT, R176, R163, PT ;  /* 0x000000a3b000720c */ /* 0x000fe40003f04270 */
[----:B------:R-:W-:Y:S01]  /*15150*/  @!P4 STS.128 [R172+0x8800], RZ ;  /* 0x008800ffac00c388 */ /* 0x000fe20000000c00 */
[----:B------:R-:W-:Y:S02]  /*15160*/  MOV R182, R2 ;  /* 0x0000000200b67202 */ /* 0x000fe40000000f00 */
[----:B------:R-:W-:Y:S04]  /*15170*/  MOV R183, R3 ;  /* 0x0000000300b77202 */ /* 0x000fe80000000f00 */
        /* <DEDUP_REMOVED lines=26> */
[----:B------:R-:W5:Y:S07]  /*15320*/  LDSM.16.M88.4 R108, [R161+0x4000] ;  /* 0x00400000a16c783b */ /* 0x000f6e0000000200 */
[----:B------:R-:W1:Y:S07]  /*15330*/  LDSM.16.M88.4 R112, [R161+0x4800] ;  /* 0x00480000a170783b */ /* 0x000e6e0000000200 */
[----:B------:R-:W2:Y:S07]  /*15340*/  LDSM.16.M88.4 R116, [R161+0x5000] ;  /* 0x00500000a174783b */ /* 0x000eae0000000200 */
[----:B------:R-:W0:Y:S07]  /*15350*/  LDGDEPBAR ;  /* 0x00000000000079af */ /* 0x000e2e0000000000 */
[----:B------:R-:W2:Y:S07]  /*15360*/  LDSM.16.M88.4 R120, [R161+0x5800] ;  /* 0x00580000a178783b */ /* 0x000eae0000000200 */
[----:B------:R-:W-:Y:S01]  /*15370*/  LDSM.16.M88.4 R124, [R160] ;  /* 0x00000000a07c783b */ /* 0x000fe20000000200 */
[C---:B-----5:R-:W-:Y:S06]  /*15380*/  HMMA.16816.F32 R4, R104.reuse, R108, RZ ;  /* 0x0000006c6804723c */ /* 0x060fec00000018ff */
[----:B------:R-:W5:Y:S02]  /*15390*/  LDSM.16.M88.4 R128, [R159] ;  /* 0x000000009f80783b */ /* 0x000f640000000200 */
[C---:B------:R-:W-:Y:S05]  /*153a0*/  HMMA.16816.F32 R8, R104.reuse, R110, RZ ;  /* 0x0000006e6808723c */ /* 0x040fea00000018ff */
[----:B------:R-:W5:Y:S03]  /*153b0*/  LDSM.16.M88.4 R132, [R151] ;  /* 0x000000009784783b */ /* 0x000f660000000200 */
[C---:B-1----:R-:W-:Y:S04]  /*153c0*/  HMMA.16816.F32 R12, R104.reuse, R112, RZ ;  /* 0x00000070680c723c */ /* 0x042fe800000018ff */
[----:B------:R-:W1:Y:S04]  /*153d0*/  LDSM.16.M88.4 R136, [R150] ;  /* 0x000000009688783b */ /* 0x000e680000000200 */
[C---:B---3--:R-:W-:Y:S03]  /*153e0*/  HMMA.16816.F32 R16, R104.reuse, R114, RZ ;  /* 0x000000726810723c */ /* 0x048fe600000018ff */
[----:B------:R-:W3:Y:S05]  /*153f0*/  LDSM.16.M88.4 R140, [R149] ;  /* 0x00000000958c783b */ /* 0x000eea0000000200 */
[C---:B--2---:R-:W-:Y:S02]  /*15400*/  HMMA.16816.F32 R20, R104.reuse, R116, RZ ;  /* 0x000000746814723c */ /* 0x044fe400000018ff */
[----:B------:R-:W-:Y:S06]  /*15410*/  LDSM.16.M88.4 R108, [R155+0x4000] ;  /* 0x004000009b6c783b */ /* 0x000fec0000000200 */
[C---:B----4-:R-:W-:Y:S01]  /*15420*/  HMMA.16816.F32 R24, R104.reuse, R118, RZ ;  /* 0x000000766818723c */ /* 0x050fe200000018ff */
[----:B------:R-:W-:Y:S07]  /*15430*/  LDSM.16.M88.4 R112, [R155+0x4800] ;  /* 0x004800009b70783b */ /* 0x000fee0000000200 */
[C---:B------:R-:W-:Y:S01]  /*15440*/  HMMA.16816.F32 R28, R104.reuse, R120, RZ ;  /* 0x00000078681c723c */ /* 0x040fe200000018ff */
[----:B------:R-:W-:Y:S07]  /*15450*/  LDSM.16.M88.4 R116, [R155+0x5000] ;  /* 0x005000009b74783b */ /* 0x000fee0000000200 */
[----:B------:R-:W-:Y:S01]  /*15460*/  HMMA.16816.F32 R32, R104, R122, RZ ;  /* 0x0000007a6820723c */ /* 0x000fe200000018ff */
[----:B------:R-:W2:Y:S07]  /*15470*/  LDSM.16.M88.4 R104, [R158] ;  /* 0x000000009e68783b */ /* 0x000eae0000000200 */
[C---:B-----5:R-:W-:Y:S01]  /*15480*/  HMMA.16816.F32 R4, R124.reuse, R128, R4 ;  /* 0x000000807c04723c */ /* 0x060fe20000001804 */
[----:B------:R-:W4:Y:S07]  /*15490*/  LDSM.16.M88.4 R120, [R155+0x5800] ;  /* 0x005800009b78783b */ /* 0x000f2e0000000200 */
[C---:B------:R-:W-:Y:S08]  /*154a0*/  HMMA.16816.F32 R8, R124.reuse, R130, R8 ;  /* 0x000000827c08723c */ /* 0x040ff00000001808 */
[C---:B------:R-:W-:Y:S08]  /*154b0*/  HMMA.16816.F32 R12, R124.reuse, R132, R12 ;  /* 0x000000847c0c723c */ /* 0x040ff0000000180c */
[C---:B------:R-:W-:Y:S08]  /*154c0*/  HMMA.16816.F32 R16, R124.reuse, R134, R16 ;  /* 0x000000867c10723c */ /* 0x040ff00000001810 */
[C---:B-1----:R-:W-:Y:S08]  /*154d0*/  HMMA.16816.F32 R20, R124.reuse, R136, R20 ;  /* 0x000000887c14723c */ /* 0x042ff00000001814 */
[C---:B------:R-:W-:Y:S08]  /*154e0*/  HMMA.16816.F32 R24, R124.reuse, R138, R24 ;  /* 0x0000008a7c18723c */ /* 0x040ff00000001818 */
[C---:B---3--:R-:W-:Y:S08]  /*154f0*/  HMMA.16816.F32 R28, R124.reuse, R140, R28 ;  /* 0x0000008c7c1c723c */ /* 0x048ff0000000181c */
        /* <DEDUP_REMOVED lines=11> */
[C---:B----4-:R-:W-:Y:S08]  /*155b0*/  HMMA.16816.F32 R28, R104.reuse, R120, R28 ;  /* 0x00000078681c723c */ /* 0x050ff0000000181c */
[----:B------:R-:W-:Y:S01]  /*155c0*/  HMMA.16816.F32 R32, R104, R122, R32 ;  /* 0x0000007a6820723c */ /* 0x000fe20000001820 */
[----:B------:R-:W3:Y:S07]  /*155d0*/  LDSM.16.M88.4 R104, [R148+0x1800] ;  /* 0x001800009468783b */ /* 0x000eee0000000200 */
[----:B------:R-:W-:Y:S01]  /*155e0*/  LDSM.16.M88.4 R120, [R161+0x6800] ;  /* 0x00680000a178783b */ /* 0x000fe20000000200 */
        /* <DEDUP_REMOVED lines=11> */
[----:B------:R-:W3:Y:S07]  /*156a0*/  LDSM.16.M88.4 R104, [R161+0x7800] ;  /* 0x00780000a168783b */ /* 0x000eee0000000200 */
[----:B------:R-:W-:Y:S01]  /*156b0*/  LDSM.16.M88.4 R108, [R160+0x2000] ;  /* 0x00200000a06c783b */ /* 0x000fe20000000200 */
        /* <DEDUP_REMOVED lines=11> */
[----:B------:R-:W3:Y:S07]  /*15770*/  LDSM.16.M88.4 R104, [R144] ;  /* 0x000000009068783b */ /* 0x000eee0000000200 */
[----:B------:R-:W-:Y:S01]  /*15780*/  LDSM.16.M88.4 R112, [R158+0x2000] ;  /* 0x002000009e70783b */ /* 0x000fe20000000200 */
        /* <DEDUP_REMOVED lines=8> */
[----:B------:R-:W-:Y:S07]  /*15810*/  LDSM.16.M88.4 R124, [R148+0x2000] ;  /* 0x00200000947c783b */ /* 0x000fee0000000200 */
[C---:B---3--:R-:W-:Y:S08]  /*15820*/  HMMA.16816.F32 R28, R108.reuse, R104, R28 ;  /* 0x000000686c1c723c */ /* 0x048ff0000000181c */
[----:B------:R-:W-:Y:S01]  /*15830*/  HMMA.16816.F32 R32, R108, R106, R32 ;  /* 0x0000006a6c20723c */ /* 0x000fe20000001820 */
[----:B------:R-:W2:Y:S07]  /*15840*/  LDSM.16.M88.4 R104, [R155+0x7000] ;  /* 0x007000009b68783b */ /* 0x000eae0000000200 */
[----:B------:R-:W3:Y:S01]  /*15850*/  LDSM.16.M88.4 R108, [R155+0x7800] ;  /* 0x007800009b6c783b */ /* 0x000ee20000000200 */
[C---:B-1----:R-:W-:Y:S08]  /*15860*/  HMMA.16816.F32 R4, R112.reuse, R116, R4 ;  /* 0x000000747004723c */ /* 0x042ff00000001804 */
[C---:B------:R-:W-:Y:S01]  /*15870*/  HMMA.16816.F32 R8, R112.reuse, R118, R8 ;  /* 0x000000767008723c */ /* 0x040fe20000001808 */
[----:B------:R-:W1:Y:S07]  /*15880*/  LDSM.16.M88.4 R116, [R157+0x2000] ;  /* 0x002000009d74783b */ /* 0x000e6e0000000200 */
[C---:B----4-:R-:W-:Y:S08]  /*15890*/  HMMA.16816.F32 R12, R112.reuse, R120, R12 ;  /* 0x00000078700c723c */ /* 0x050ff0000000180c */
[C---:B------:R-:W-:Y:S08]  /*158a0*/  HMMA.16816.F32 R16, R112.reuse, R122, R16 ;  /* 0x0000007a7010723c */ /* 0x040ff00000001810 */
        /* <DEDUP_REMOVED lines=8> */
[C---:B--2---:R-:W-:Y:S08]  /*15930*/  HMMA.16816.F32 R12, R116.reuse, R104, R12 ;  /* 0x00000068740c723c */ /* 0x044ff0000000180c */
[----:B------:R-:W-:Y:S01]  /*15940*/  FMUL.FTZ R210, R4, c[0x0][0x2ec] ;  /* 0x0000bb0004d27a20 */ /* 0x000fe20000410000 */
[C---:B------:R-:W-:Y:S03]  /*15950*/  HMMA.16816.F32 R16, R116.reuse, R106, R16 ;  /* 0x0000006a7410723c */ /* 0x040fe60000001810 */
[----:B------:R-:W-:Y:S02]  /*15960*/  FMUL.FTZ R208, R5, c[0x0][0x2ec] ;  /* 0x0000bb0005d07a20 */ /* 0x000fe40000410000 */
[----:B------:R-:W1:Y:S01]  /*15970*/  MUFU.TANH R210, R210 ;  /* 0x000000d200d27308 */ /* 0x000e620000002400 */
[----:B------:R-:W-:Y:S02]  /*15980*/  FMUL.FTZ R209, R6, c[0x0][0x2ec] ;  /* 0x0000bb0006d17a20 */ /* 0x000fe40000410000 */
[C---:B---3--:R-:W-:Y:S04]  /*15990*/  HMMA.16816.F32 R20, R116.reuse, R108, R20 ;  /* 0x0000006c7414723c */ /* 0x048fe80000001814 */
[----:B------:R-:W-:Y:S02]  /*159a0*/  FMUL.FTZ R207, R7, c[0x0][0x2ec] ;  /* 0x0000bb0007cf7a20 */ /* 0x000fe40000410000 */
[----:B------:R-:W-:Y:S01]  /*159b0*/  FMUL.FTZ R206, R8, c[0x0][0x2ec] ;  /* 0x0000bb0008ce7a20 */ /* 0x000fe20000410000 */
[----:B------:R-:W2:Y:S01]  /*159c0*/  MUFU.TANH R208, R208 ;  /* 0x000000d000d07308 */ /* 0x000ea20000002400 */
[----:B------:R-:W-:Y:S01]  /*159d0*/  FMUL.FTZ R204, R12, c[0x0][0x2ec] ;  /* 0x0000bb000ccc7a20 */ /* 0x000fe20000410000 */
[C---:B------:R-:W-:Y:S03]  /*159e0*/  HMMA.16816.F32 R24, R116.reuse, R110, R24 ;  /* 0x0000006e7418723c */ /* 0x040fe60000001818 */
[----:B------:R-:W-:Y:S02]  /*159f0*/  FMUL.FTZ R202, R13, c[0x0][0x2ec] ;  /* 0x0000bb000dca7a20 */ /* 0x000fe40000410000 */
[----:B------:R-:W-:Y:S02]  /*15a00*/  FMUL.FTZ R205, R14, c[0x0][0x2ec] ;  /* 0x0000bb000ecd7a20 */ /* 0x000fe40000410000 */
[----:B------:R-:W-:Y:S01]  /*15a10*/  FMUL.FTZ R203, R15, c[0x0][0x2ec] ;  /* 0x0000bb000fcb7a20 */ /* 0x000fe20000410000 */
[----:B------:R-:W3:Y:S01]  /*15a20*/  MUFU.TANH R209, R209 ;  /* 0x000000d100d17308 */ /* 0x000ee20000002400 */
[----:B------:R-:W4:Y:S01]  /*15a30*/  LDSM.16.M88.4 R12, [R148+0x3800] ;  /* 0x00380000940c783b */ /* 0x000f220000000200 */
[----:B------:R-:W-:Y:S04]  /*15a40*/  DEPBAR.LE SB0, 0x0 ;  /* 0x000080000000791a */ /* 0x000fe80000000000 */
[----:B------:R-:W-:Y:S02]  /*15a50*/  FMUL.FTZ R212, R9, c[0x0][0x2ec] ;  /* 0x0000bb0009d47a20 */ /* 0x000fe40000410000 */
[----:B------:R-:W-:Y:S02]  /*15a60*/  FMUL.FTZ R213, R10, c[0x0][0x2ec] ;  /* 0x0000bb000ad57a20 */ /* 0x000fe40000410000 */
[----:B------:R-:W1:Y:S01]  /*15a70*/  MUFU.TANH R207, R207 ;  /* 0x000000cf00cf7308 */ /* 0x000e620000002400 */
[----:B------:R-:W-:Y:S01]  /*15a80*/  BAR.SYNC.DEFER_BLOCKING 0x0 ;  /* 0x0000000000007b1d */ /* 0x000fe20000010000 */
[----:B------:R-:W-:Y:S02]  /*15a90*/  FMUL.FTZ R211, R11, c[0x0][0x2ec] ;  /* 0x0000bb000bd37a20 */ /* 0x000fe40000410000 */
[----:B------:R-:W-:Y:S02]  /*15aa0*/  FMUL.FTZ R200, R16, c[0x0][0x2ec] ;  /* 0x0000bb0010c87a20 */ /* 0x000fe40000410000 */
        /* <DEDUP_REMOVED lines=13> */
[----:B------:R-:W1:Y:S01]  /*15b80*/  MUFU.TANH R213, R213 ;  /* 0x000000d500d57308 */ /* 0x000e620000002400 */
[C---:B----4-:R-:W-:Y:S08]  /*15b90*/  HMMA.16816.F32 R28, R116.reuse, R12, R28 ;  /* 0x0000000c741c723c */ /* 0x050ff0000000181c */
[----:B------:R-:W-:Y:S01]  /*15ba0*/  HMMA.16816.F32 R32, R116, R14, R32 ;  /* 0x0000000e7420723c */ /* 0x000fe20000001820 */
[----:B------:R-:W4:Y:S10]  /*15bb0*/  MUFU.TANH R211, R211 ;  /* 0x000000d300d37308 */ /* 0x000f340000002400 */
[----:B------:R-:W1:Y:S05]  /*15bc0*/  MUFU.TANH R204, R204 ;  /* 0x000000cc00cc7308 */ /* 0x000e6a0000002400 */
        /* <DEDUP_REMOVED lines=41> */
[----:B------:R-:W-:Y:S02]  /*15e60*/  IADD3 R9, R3, -0x40, RZ ;  /* 0xffffffc003097810 */ /* 0x000fe40007ffe0ff */
        /* <DEDUP_REMOVED lines=52> */
.L_x_6385:
        /* <DEDUP_REMOVED lines=21> */
[CCC-:B-1----:R-:W-:Y:S01]  /*16300*/  @P4 LEA.HI.X R17, R2.reuse, R175.reuse, R5.reuse, 0x1, P6 ;  /* 0x000000af02114211 */ /* 0x1c2fe200030f0c05 */
[----:B------:R2:W-:Y:S01]  /*16310*/  @!P2 STS.128 [R172+0x6000], RZ ;  /* 0x006000ffac00a388 */ /* 0x0005e20000000c00 */
[-CC-:B------:R-:W-:Y:S02]  /*16320*/  @P2 LEA.HI.X R7, R2, R175.reuse, R5.reuse, 0x1, P1 ;  /* 0x000000af02072211 */ /* 0x180fe400008f0c05 */
[----:B------:R-:W-:Y:S01]  /*16330*/  IADD3 R3, P0, R165, R2, RZ ;  /* 0x00000002a5037210 */ /* 0x000fe20007f1e0ff */
[----:B------:R-:W-:Y:S01]  /*16340*/  @!PT LDS RZ, [RZ] ;  /* 0x00000000fffff984 */ /* 0x000fe20000000800 */
[----:B------:R-:W-:Y:S01]  /*16350*/  @!PT LDS RZ, [RZ] ;  /* 0x00000000fffff984 */ /* 0x000fe20000000800 */
[----:B------:R-:W-:Y:S01]  /*16360*/  @!PT LDS RZ, [RZ] ;  /* 0x00000000fffff984 */ /* 0x000fe20000000800 */
[----:B------:R2:W-:Y:S03]  /*16370*/  @P4 LDGSTS.E.BYPASS.LTC128B.128 [R172+0x4800], [R10.64] ;  /* 0x048000000aac4fae */ /* 0x0005e6000b901d46 */
[CC--:B------:R-:W-:Y:S01]  /*16380*/  @P4 LEA R14, P5, R3.reuse, R174.reuse, 0x1 ;  /* 0x000000ae030e4211 */ /* 0x0c0fe200078a08ff */
        /* <DEDUP_REMOVED lines=33> */
.L_x_6384:
[----:B-1234-:R-:W-:Y:S01]  /*165a0*/  FMNMX.FTZ R3, R210, R103, !PT ;  /* 0x00000067d2037209 */ /* 0x01efe20007810000 */
        /* <DEDUP_REMOVED lines=199> */
[----:B------:R-:W-:Y:S02]  /*17220*/  FFMA.FTZ R111, R0, R179, R111 ;  /* 0x000000b3006f7223 */ /* 0x000fe4000001006f */
[----:B------:R-:W-:Y:S02]  /*17230*/  FADD.FTZ R114, R114, R115 ;  /* 0x0000007372727221 */ /* 0x000fe40000010000 */
[C---:B------:R-:W-:Y:S04]  /*17240*/  HMMA.16816.F32 R60, R96.reuse, R76, R60 ;  /* 0x0000004c603c723c */ /* 0x040fe8000000183c */
[----:B------:R-:W-:Y:S01]  /*17250*/  FADD.FTZ R110, R110, R111 ;  /* 0x0000006f6e6e7221 */ /* 0x000fe20000010000 */
[----:B------:R-:W3:Y:S03]  /*17260*/  MUFU.EX2 R119, R119 ;  /* 0x0000007700777308 */ /* 0x000ee60000000800 */
[----:B------:R-:W-:Y:S01]  /*17270*/  HMMA.16816.F32 R64, R96, R78, R64 ;  /* 0x0000004e6040723c */ /* 0x000fe20000001840 */
[----:B------:R-:W4:Y:S03]  /*17280*/  LDSM.16.MT88.4 R76, [R152+0x8800] ;  /* 0x00880000984c783b */ /* 0x000f260000004200 */
[----:B--2---:R-:W-:Y:S03]  /*17290*/  F2FP.PACK_AB R68, R117, R116 ;  /* 0x000000747544723e */ /* 0x004fe600000000ff */
[----:B------:R-:W-:Y:S10]  /*172a0*/  MUFU.EX2 R121, R121 ;  /* 0x0000007900797308 */ /* 0x000ff40000000800 */
[----:B------:R-:W2:Y:S01]  /*172b0*/  MUFU.EX2 R120, R120 ;  /* 0x0000007800787308 */ /* 0x000ea20000000800 */
[----:B---3--:R-:W-:Y:S09]  /*172c0*/  F2FP.PACK_AB R69, R119, R118 ;  /* 0x000000767745723e */ /* 0x008ff200000000ff */
[----:B------:R-:W-:Y:S10]  /*172d0*/  MUFU.EX2 R122, R122 ;  /* 0x0000007a007a7308 */ /* 0x000ff40000000800 */
[----:B------:R-:W3:Y:S01]  /*172e0*/  MUFU.EX2 R123, R123 ;  /* 0x0000007b007b7308 */ /* 0x000ee20000000800 */
[----:B--2---:R-:W-:Y:S09]  /*172f0*/  F2FP.PACK_AB R70, R120, R121 ;  /* 0x000000797846723e */ /* 0x004ff200000000ff */
        /* <DEDUP_REMOVED lines=12> */
[----:B------:R2:W5:Y:S02]  /*173c0*/  MUFU.EX2 R137, R105 ;  /* 0x0000006900897308 */ /* 0x0005640000000800 */
[C---:B------:R-:W-:Y:S08]  /*173d0*/  HMMA.16816.F32 R20, R68.reuse, R84, R20 ;  /* 0x000000544414723c */ /* 0x040ff00000001814 */
[C---:B------:R-:W-:Y:S01]  /*173e0*/  HMMA.16816.F32 R24, R68.reuse, R86, R24 ;  /* 0x000000564418723c */ /* 0x040fe20000001818 */
[----:B------:R-:W3:Y:S01]  /*173f0*/  LDSM.16.MT88.4 R84, [R153+0xa800] ;  /* 0x00a800009954783b */ /* 0x000ee20000004200 */
[----:B------:R-:W-:Y:S06]  /*17400*/  MUFU.EX2 R102, R102 ;  /* 0x0000006600667308 */ /* 0x000fec0000000800 */
[C---:B----4-:R-:W-:Y:S04]  /*17410*/  HMMA.16816.F32 R28, R68.reuse, R76, R28 ;  /* 0x0000004c441c723c */ /* 0x050fe8000000181c */
[----:B------:R4:W4:Y:S01]  /*17420*/  MUFU.EX2 R101, R104 ;  /* 0x0000006800657308 */ /* 0x0009220000000800 */
[----:B--2---:R-:W-:Y:S03]  /*17430*/  F2FP.PACK_AB R105, R135, R134 ;  /* 0x000000868769723e */ /* 0x004fe600000000ff */
[C---:B------:R-:W-:Y:S01]  /*17440*/  HMMA.16816.F32 R32, R68.reuse, R78, R32 ;  /* 0x0000004e4420723c */ /* 0x040fe20000001820 */
[----:B------:R-:W2:Y:S03]  /*17450*/  LDSM.16.MT88.4 R76, [R152+0xa800] ;  /* 0x00a80000984c783b */ /* 0x000ea60000004200 */
[----:B-----5:R-:W-:Y:S04]  /*17460*/  F2FP.PACK_AB R106, R137, R136 ;  /* 0x00000088896a723e */ /* 0x020fe800000000ff */
[C---:B-1----:R-:W-:Y:S08]  /*17470*/  HMMA.16816.F32 R36, R68.reuse, R72, R36 ;  /* 0x000000484424723c */ /* 0x042ff00000001824 */
[C---:B------:R-:W-:Y:S01]  /*17480*/  HMMA.16816.F32 R40, R68.reuse, R74, R40 ;  /* 0x0000004a4428723c */ /* 0x040fe20000001828 */
[----:B------:R-:W1:Y:S03]  /*17490*/  LDSM.16.MT88.4 R72, [R156+0x9000] ;  /* 0x009000009c48783b */ /* 0x000e660000004200 */
[----:B----4-:R-:W-:Y:S02]  /*174a0*/  F2FP.PACK_AB R104, R133, R132 ;  /* 0x000000848568723e */ /* 0x010fe400000000ff */
[----:B------:R-:W-:Y:S02]  /*174b0*/  F2FP.PACK_AB R107, R101, R102 ;  /* 0x00000066656b723e */ /* 0x000fe400000000ff */
[C---:B---3--:R-:W-:Y:S08]  /*174c0*/  HMMA.16816.F32 R44, R68.reuse, R80, R44 ;  /* 0x00000050442c723c */ /* 0x048ff0000000182c */
[C---:B------:R-:W-:Y:S01]  /*174d0*/  HMMA.16816.F32 R48, R68.reuse, R82, R48 ;  /* 0x000000524430723c */ /* 0x040fe20000001830 */
[----:B------:R-:W3:Y:S07]  /*174e0*/  LDSM.16.MT88.4 R80, [R154+0x9000] ;  /* 0x009000009a50783b */ /* 0x000eee0000004200 */
[C---:B------:R-:W-:Y:S08]  /*174f0*/  HMMA.16816.F32 R52, R68.reuse, R84, R52 ;  /* 0x000000544434723c */ /* 0x040ff00000001834 */
[C---:B------:R-:W-:Y:S01]  /*17500*/  HMMA.16816.F32 R56, R68.reuse, R86, R56 ;  /* 0x000000564438723c */ /* 0x040fe20000001838 */
[----:B------:R-:W4:Y:S07]  /*17510*/  LDSM.16.MT88.4 R84, [R153+0x9000] ;  /* 0x009000009954783b */ /* 0x000f2e0000004200 */
        /* <DEDUP_REMOVED lines=24> */
[C---:B--2---:R-:W-:Y:S08]  /*176a0*/  HMMA.16816.F32 R52, R68.reuse, R76, R52 ;  /* 0x0000004c4434723c */ /* 0x044ff00000001834 */
[C---:B------:R-:W-:Y:S01]  /*176b0*/  HMMA.16816.F32 R56, R68.reuse, R78, R56 ;  /* 0x0000004e4438723c */ /* 0x040fe20000001838 */
[----:B------:R-:W2:Y:S07]  /*176c0*/  LDSM.16.MT88.4 R76, [R153+0x9800] ;  /* 0x00980000994c783b */ /* 0x000eae0000004200 */
[C---:B------:R-:W-:Y:S08]  /*176d0*/  HMMA.16816.F32 R60, R68.reuse, R84, R60 ;  /* 0x00000054443c723c */ /* 0x040ff0000000183c */
        /* <DEDUP_REMOVED lines=8> */
[C---:B------:R-:W-:Y:S07]  /*17760*/  HMMA.16816.F32 R84, R104.reuse, R74, R16 ;  /* 0x0000004a6854723c */ /* 0x040fee0000001810 */
[----:B------:R-:W-:Y:S01]  /*17770*/  FADD.FTZ R17, R109, R110 ;  /* 0x0000006e6d117221 */ /* 0x000fe20000010000 */
[C---:B--2---:R-:W-:Y:S04]  /*17780*/  HMMA.16816.F32 R80, R104.reuse, R76, R20 ;  /* 0x0000004c6850723c */ /* 0x044fe80000001814 */
[----:B------:R-:W-:Y:S04]  /*17790*/  FADD.FTZ R17, R108, R17 ;  /* 0x000000116c117221 */ /* 0x000fe80000010000 */
[C---:B------:R-:W-:Y:S04]  /*177a0*/  HMMA.16816.F32 R76, R104.reuse, R78, R24 ;  /* 0x0000004e684c723c */ /* 0x040fe80000001818 */
[----:B------:R-:W-:Y:S04]  /*177b0*/  FADD.FTZ R118, R118, R17 ;  /* 0x0000001176767221 */ /* 0x000fe80000010000 */
[C---:B---3--:R-:W-:Y:S04]  /*177c0*/  HMMA.16816.F32 R72, R104.reuse, R68, R28 ;  /* 0x000000446848723c */ /* 0x048fe8000000181c */
[----:B------:R-:W-:Y:S04]  /*177d0*/  FADD.FTZ R119, R119, R118 ;  /* 0x0000007677777221 */ /* 0x000fe80000010000 */
[C---:B------:R-:W-:Y:S04]  /*177e0*/  HMMA.16816.F32 R68, R104.reuse, R70, R32 ;  /* 0x000000466844723c */ /* 0x040fe80000001820 */
[----:B------:R-:W-:Y:S04]  /*177f0*/  FADD.FTZ R122, R122, R119 ;  /* 0x000000777a7a7221 */ /* 0x000fe80000010000 */
[C---:B----4-:R-:W-:Y:S04]  /*17800*/  HMMA.16816.F32 R36, R104.reuse, R4, R36 ;  /* 0x000000046824723c */ /* 0x050fe80000001824 */
[----:B------:R-:W-:Y:S04]  /*17810*/  FADD.FTZ R123, R123, R122 ;  /* 0x0000007a7b7b7221 */ /* 0x000fe80000010000 */
[C---:B------:R-:W-:Y:S01]  /*17820*/  HMMA.16816.F32 R40, R104.reuse, R6, R40 ;  /* 0x000000066828723c */ /* 0x040fe20000001828 */
[----:B------:R-:W2:Y:S03]  /*17830*/  LDSM.16.MT88.4 R4, [R152+0xb800] ;  /* 0x00b800009804783b */ /* 0x000ea60000004200 */
[----:B------:R-:W-:Y:S04]  /*17840*/  FADD.FTZ R126, R126, R123 ;  /* 0x0000007b7e7e7221 */ /* 0x000fe80000010000 */
[C---:B-----5:R-:W-:Y:S04]  /*17850*/  HMMA.16816.F32 R44, R104.reuse, R8, R44 ;  /* 0x00000008682c723c */ /* 0x060fe8000000182c */
[----:B------:R-:W-:Y:S03]  /*17860*/  FADD.FTZ R127, R127, R126 ;  /* 0x0000007e7f7f7221 */ /* 0x000fe60000010000 */
        /* <DEDUP_REMOVED lines=10> */
[----:B------:R-:W-:Y:S01]  /*17910*/  FADD.FTZ R9, R120, R9 ;  /* 0x0000000978097221 */ /* 0x000fe20000010000 */
[----:B------:R-:W-:Y:S01]  /*17920*/  MOV R0, R3 ;  /* 0x0000000300007202 */ /* 0x000fe20000000f00 */
        /* <DEDUP_REMOVED lines=12> */
[----:B------:R-:W-:Y:S04]  /*179f0*/  FADD.FTZ R136, R136, R133 ;  /* 0x0000008588887221 */ /* 0x000fe80000010000 */
[----:B------:R-:W-:Y:S01]  /*17a00*/  FADD.FTZ R181, R137, R136 ;  /* 0x0000008889b57221 */ /* 0x000fe20000010000 */
[----:B------:R-:W-:-:S05]  /*17a10*/  @P0 BRA `(.L_x_6386) ;  /* 0xffffd0d000000947 */ /* 0x000fca000383ffff */
.L_x_6382:
        /* <DEDUP_REMOVED lines=23> */
[----:B------:R-:W-:-:S02]  /*17b90*/  FSETP.NE.FTZ.AND P3, PT, R2, RZ, PT ;  /* 0x000000ff0200720b */ /* 0x000fc40003f75000 */
[----:B------:R-:W-:Y:S02]  /*17ba0*/  LEA.HI R5, R5, R12, RZ, 0x3 ;  /* 0x0000000c05057211 */ /* 0x000fe400078f18ff */
[----:B------:R-:W-:Y:S02]  /*17bb0*/  LEA.HI R9, R9, R0, RZ, 0x5 ;  /* 0x0000000009097211 */ /* 0x000fe400078f28ff */
[----:B------:R-:W-:Y:S02]  /*17bc0*/  LOP3.LUT R5, R5, 0xfffffff8, RZ, 0xc0, !PT ;  /* 0xfffffff805057812 */ /* 0x000fe400078ec0ff */
        /* <DEDUP_REMOVED lines=8> */
[C---:B------:R-:W-:Y:S02]  /*17c50*/  LOP3.LUT R14, R5.reuse, 0x1, RZ, 0xc0, !PT ;  /* 0x00000001050e7812 */ /* 0x040fe400078ec0ff */
[----:B------:R-:W-:Y:S02]  /*17c60*/  LEA R12, R10, R15, 0x9 ;  /* 0x0000000f0a0c7211 */ /* 0x000fe400078e48ff */
[----:B------:R-:W-:-:S02]  /*17c70*/  SHF.L.U32 R17, R5, 0x6, RZ ;  /* 0x0000000605117819 */ /* 0x000fc400000006ff */
[----:B------:R-:W-:Y:S01]  /*17c80*/  SHF.L.U32 R13, R8, 0x6, RZ ;  /* 0x00000006080d7819 */ /* 0x000fe200000006ff */
[----:B-1----:R-:W-:Y:S01]  /*17c90*/  FMUL.FTZ R96, R7, R96 ;  /* 0x0000006007607220 */ /* 0x002fe20000410000 */
[----:B------:R-:W-:Y:S01]  /*17ca0*/  LEA.HI R15, R11, R11, RZ, 0x1 ;  /* 0x0000000b0b0f7211 */ /* 0x000fe200078f08ff */
[C---:B------:R-:W-:Y:S01]  /*17cb0*/  FMUL.FTZ R97, R7.reuse, R97 ;  /* 0x0000006107617220 */ /* 0x040fe20000410000 */
[----:B------:R-:W-:Y:S01]  /*17cc0*/  ISETP.NE.U32.AND P0, PT, R14, 0x1, PT ;  /* 0x000000010e00780c */ /* 0x000fe20003f05070 */
[----:B------:R-:W-:Y:S01]  /*17cd0*/  FMUL.FTZ R92, R7, R92 ;  /* 0x0000005c075c7220 */ /* 0x000fe20000410000 */
[----:B------:R-:W-:Y:S01]  /*17ce0*/  LOP3.LUT R17, R17, 0x1c0, RZ, 0xc0, !PT ;  /* 0x000001c011117812 */ /* 0x000fe200078ec0ff */
[----:B------:R-:W-:Y:S01]  /*17cf0*/  FMUL.FTZ R93, R7, R93 ;  /* 0x0000005d075d7220 */ /* 0x000fe20000410000 */
[----:B------:R-:W-:Y:S01]  /*17d00*/  LOP3.LUT R13, R13, 0x1c0, RZ, 0xc0, !PT ;  /* 0x000001c00d0d7812 */ /* 0x000fe200078ec0ff */
[C---:B--2---:R-:W-:Y:S01]  /*17d10*/  FMUL.FTZ R99, R6.reuse, R99 ;  /* 0x0000006306637220 */ /* 0x044fe20000410000 */
[----:B------:R-:W-:Y:S01]  /*17d20*/  SHF.L.U32 R14, R15, 0x2, RZ ;  /* 0x000000020f0e7819 */ /* 0x000fe200000006ff */
[C---:B------:R-:W-:Y:S01]  /*17d30*/  FMUL.FTZ R98, R6.reuse, R98 ;  /* 0x0000006206627220 */ /* 0x040fe20000410000 */
[----:B------:R-:W-:Y:S01]  /*17d40*/  LEA.HI R17, R17, R17, RZ, 0x1d ;  /* 0x0000001111117211 */ /* 0x000fe200078fe8ff */
[C---:B------:R-:W-:Y:S01]  /*17d50*/  FMUL.FTZ R95, R6.reuse, R95 ;  /* 0x0000005f065f7220 */ /* 0x040fe20000410000 */
[----:B------:R-:W-:Y:S01]  /*17d60*/  LOP3.LUT R14, R13, 0x38, R14, 0xf8, !PT ;  /* 0x000000380d0e7812 */ /* 0x000fe200078ef80e */
[----:B------:R-:W-:Y:S01]  /*17d70*/  FMUL.FTZ R94, R6, R94 ;  /* 0x0000005e065e7220 */ /* 0x000fe20000410000 */
        /* <DEDUP_REMOVED lines=22> */
[----:B------:R-:W-:Y:S01]  /*17ee0*/  @P4 MUFU.LG2 R4, R4 ;  /* 0x0000000400044308 */ /* 0x000fe20000000c00 */
[----:B------:R-:W-:-:S02]  /*17ef0*/  FMUL.FTZ R82, R6, R82 ;  /* 0x0000005206527220 */ /* 0x000fc40000410000 */
[C---:B------:R-:W-:Y:S02]  /*17f00*/  FMUL.FTZ R76, R7.reuse, R76 ;  /* 0x0000004c074c7220 */ /* 0x040fe40000410000 */
[C---:B------:R-:W-:Y:S02]  /*17f10*/  FMUL.FTZ R77, R7.reuse, R77 ;  /* 0x0000004d074d7220 */ /* 0x040fe40000410000 */
[C---:B------:R-:W-:Y:S01]  /*17f20*/  FMUL.FTZ R79, R6.reuse, R79 ;  /* 0x0000004f064f7220 */ /* 0x040fe20000410000 */
[----:B------:R-:W1:Y:S01]  /*17f30*/  @P3 MUFU.LG2 R2, R2 ;  /* 0x0000000200023308 */ /* 0x000e620000000c00 */
        /* <DEDUP_REMOVED lines=59> */
[----:B------:R1:W-:Y:S04]  /*182f0*/  STS.64 [R17], R80 ;  /* 0x0000005011007388 */ /* 0x0003e80000000a00 */
[----:B------:R-:W2:Y:S04]  /*18300*/  S2R R6, SR_CTAID.Y ;  /* 0x0000000000067919 */ /* 0x000ea80000002600 */
[----:B------:R-:W-:Y:S04]  /*18310*/  STS.64 [R17+0x800], R82 ;  /* 0x0008005211007388 */ /* 0x000fe80000000a00 */
[----:B------:R-:W-:Y:S04]  /*18320*/  STS.64 [R18], R76 ;  /* 0x0000004c12007388 */ /* 0x000fe80000000a00 */
[----:B------:R-:W-:Y:S04]  /*18330*/  STS.64 [R18+0x800], R78 ;  /* 0x0008004e12007388 */ /* 0x000fe80000000a00 */
[----:B------:R-:W-:Y:S04]  /*18340*/  STS.64 [R19], R72 ;  /* 0x0000004813007388 */ /* 0x000fe80000000a00 */
[----:B------:R-:W-:Y:S04]  /*18350*/  STS.64 [R19+0x800], R74 ;  /* 0x0008004a13007388 */ /* 0x000fe80000000a00 */
[----:B-1----:R-:W1:Y:S01]  /*18360*/  S2R R80, SR_CTAID.Z ;  /* 0x0000000000507919 */ /* 0x002e620000002700 */
[----:B--2---:R-:W-:-:S03]  /*18370*/  IMAD R6, R6, c[0x0][0x210], R169 ;  /* 0x0000840006067a24 */ /* 0x004fc600078e02a9 */
        /* <DEDUP_REMOVED lines=19> */
[----:B------:R-:W-:Y:S01]  /*184b0*/  BAR.SYNC.DEFER_BLOCKING 0x0 ;  /* 0x0000000000007b1d */ /* 0x000fe20000010000 */
[----:B---3--:R-:W-:-:S02]  /*184c0*/  IADD3 R65, -R169, RZ, RZ ;  /* 0x000000ffa9417210 */ /* 0x008fc40007ffe1ff */
[----:B------:R-:W-:Y:S02]  /*184d0*/  SHF.L.U32 R64, R11, 0x2, RZ ;  /* 0x000000020b407819 */ /* 0x000fe400000006ff */
[----:B----4-:R-:W-:Y:S01]  /*184e0*/  LOP3.LUT R67, R9, 0xffffffe0, RZ, 0xc0, !PT ;  /* 0xffffffe009437812 */ /* 0x010fe200078ec0ff */
[----:B-1----:R-:W-:Y:S01]  /*184f0*/  IMAD R65, R65, c[0x0][0x1c0], R80 ;  /* 0x0000700041417a24 */ /* 0x002fe200078e0250 */
[----:B--2---:R-:W-:Y:S01]  /*18500*/  SHF.L.U32 R9, R7, 0x6, RZ ;  /* 0x0000000607097819 */ /* 0x004fe200000006ff */
[----:B------:R-:W1:Y:S01]  /*18510*/  LDS.128 R76, [R5.X4] ;  /* 0x00000000054c7984 */ /* 0x000e620000004c00 */
[----:B------:R-:W-:Y:S01]  /*18520*/  IADD3 R67, -R67, R0, RZ ;  /* 0x0000000043437210 */ /* 0x000fe20007ffe1ff */
[----:B------:R-:W-:Y:S01]  /*18530*/  IMAD R6, R6, c[0x0][0x1c0], R65 ;  /* 0x0000700006067a24 */ /* 0x000fe200078e0241 */
[----:B------:R-:W-:Y:S01]  /*18540*/  SHF.R.S32.HI R65, RZ, 0x1f, R10 ;  /* 0x0000001fff417819 */ /* 0x000fe2000001140a */
[----:B------:R-:W2:Y:S01]  /*18550*/  LDS.128 R72, [R5.X4+0x800] ;  /* 0x0008000005487984 */ /* 0x000ea20000004c00 */
[----:B------:R-:W-:Y:S01]  /*18560*/  LOP3.LUT P0, RZ, R67, 0x3, RZ, 0xc0, !PT ;  /* 0x0000000343ff7812 */ /* 0x000fe2000780c0ff */
[----:B------:R-:W-:Y:S01]  /*18570*/  IMAD R6, R6, c[0x0][0x214], R9 ;  /* 0x0000850006067a24 */ /* 0x000fe200078e0209 */
[----:B------:R-:W-:Y:S01]  /*18580*/  LEA.HI R65, R65, R10, RZ, 0x2 ;  /* 0x0000000a41417211 */ /* 0x000fe200078f10ff */
[----:B------:R-:W-:Y:S01]  /*18590*/  @P4 FMUL.FTZ R9, R4, 0.69314718246459960938 ;  /* 0x3f31721804094820 */ /* 0x000fe20000410000 */
[----:B------:R-:W3:Y:S01]  /*185a0*/  LDS.128 R68, [R5.X4+0x1000] ;  /* 0x0010000005447984 */ /* 0x000ee20000004c00 */
[----:B------:R-:W-:-:S02]  /*185b0*/  MOV R0, 0xff800000 ;  /* 0xff80000000007802 */ /* 0x000fc40000000f00 */
[----:B------:R-:W-:Y:S01]  /*185c0*/  LOP3.LUT R65, R65, 0xffffffc, RZ, 0xc0, !PT ;  /* 0x0ffffffc41417812 */ /* 0x000fe200078ec0ff */
[----:B------:R-:W4:Y:S01]  /*185d0*/  LDS.128 R56, [R5.X4+0x1800] ;  /* 0x0018000005387984 */ /* 0x000f220000004c00 */
[----:B------:R-:W-:Y:S02]  /*185e0*/  @P4 FFMA.FTZ R0, R100, c[0x0][0x238], R9 ;  /* 0x00008e0064004a23 */ /* 0x000fe40000010009 */
[----:B------:R-:W-:Y:S01]  /*185f0*/  IADD3 R10, R10, -R65, RZ ;  /* 0x800000410a0a7210 */ /* 0x000fe20007ffe0ff */
[----:B------:R-:W1:Y:S01]  /*18600*/  LDS.128 R52, [R5.X4+0x2000] ;  /* 0x0020000005347984 */ /* 0x000e620000004c00 */
[----:B------:R-:W-:Y:S02]  /*18610*/  SHF.R.S32.HI R65, RZ, 0x1f, R64 ;  /* 0x0000001fff417819 */ /* 0x000fe40000011440 */
[----:B------:R-:W-:Y:S01]  /*18620*/  LEA R177, R10, R177, 0x4 ;  /* 0x000000b10ab17211 */ /* 0x000fe200078e20ff */
        /* <DEDUP_REMOVED lines=25> */
.L_x_6388:
[----:B--234-:R-:W-:Y:S05]  /*187c0*/  BSYNC B0 ;  /* 0x0000000000007941 */ /* 0x01cfea0003800000 */
.L_x_6387:
        /* <DEDUP_REMOVED lines=16> */
.L_x_6390:
[----:B------:R-:W-:Y:S05]  /*188d0*/  BSYNC B0 ;  /* 0x0000000000007941 */ /* 0x000fea0003800000 */
.L_x_6389:
        /* <DEDUP_REMOVED lines=8> */
.L_x_6392:
[----:B------:R-:W-:Y:S05]  /*18960*/  BSYNC B0 ;  /* 0x0000000000007941 */ /* 0x000fea0003800000 */
.L_x_6391:
        /* <DEDUP_REMOVED lines=8> */
.L_x_6394:
[----:B------:R-:W-:Y:S05]  /*189f0*/  BSYNC B0 ;  /* 0x0000000000007941 */ /* 0x000fea0003800000 */
.L_x_6393:
        /* <DEDUP_REMOVED lines=8> */
.L_x_6396:
[----:B------:R-:W-:Y:S05]  /*18a80*/  BSYNC B0 ;  /* 0x0000000000007941 */ /* 0x000fea0003800000 */
.L_x_6395:
        /* <DEDUP_REMOVED lines=8> */
.L_x_6398:
[----:B------:R-:W-:Y:S05]  /*18b10*/  BSYNC B0 ;  /* 0x0000000000007941 */ /* 0x000fea0003800000 */
.L_x_6397:
        /* <DEDUP_REMOVED lines=8> */
.L_x_6400:
[----:B------:R-:W-:Y:S05]  /*18ba0*/  BSYNC B0 ;  /* 0x0000000000007941 */ /* 0x000fea0003800000 */
.L_x_6399:
        /* <DEDUP_REMOVED lines=8> */
.L_x_6402:
[----:B------:R-:W-:Y:S05]  /*18c30*/  BSYNC B0 ;  /* 0x0000000000007941 */ /* 0x000fea0003800000 */
.L_x_6401:
        /* <DEDUP_REMOVED lines=9> */
.L_x_6403:
        /* <DEDUP_REMOVED lines=11> */
.L_x_8267:


//--------------------- .text._ZN5flash24flash_fwd_splitkv_kernelI23Flash_fwd_kernel_traitsILi128ELi64ELi64ELi4ELb0ELb0EN7cutlass6half_tE19Flash_kernel_traitsILi128ELi64ELi64ELi4ES3_EELb1ELb0ELb0ELb1ELb1ELb0ELb0ELb0EEEvNS_16Flash_fwd_paramsE --------------------------
	.section	.text._ZN5flash24flash_fwd_splitkv_kernelI23Flash_fwd_kernel_traitsILi128ELi64ELi64ELi4ELb0ELb0EN7cutlass6half_tE19Flash_kernel_traitsILi128ELi64ELi64ELi4ES3_EELb1ELb0ELb0ELb1ELb1ELb0ELb0ELb0EEEvNS_16Flash_fwd_paramsE,"ax",@progbits
	.sectioninfo	@"SHI_REGISTERS=182"
	.align	128
        .global         _ZN5flash24flash_fwd_splitkv_kernelI23Flash_fwd_kernel_traitsILi128ELi64ELi64ELi4ELb0ELb0EN7cutlass6half_tE19Flash_kernel_traitsILi128ELi64ELi64ELi4ES3_EELb1ELb0ELb0ELb1ELb1ELb0ELb0ELb0EEEvNS_16Flash_fwd_paramsE
        .type           _ZN5flash24flash_fwd_splitkv_kernelI23Flash_fwd_kernel_traitsILi128ELi64ELi64ELi4ELb0ELb0EN7cutlass6half_tE19Flash_kernel_traitsILi128ELi64ELi64ELi4ES3_EELb1ELb0ELb0ELb1ELb1ELb0ELb0ELb0EEEvNS_16Flash_fwd_paramsE,@function
        .size           _ZN5flash24flash_fwd_splitkv_kernelI23Flash_fwd_kernel_traitsILi128ELi64ELi64ELi4ELb0ELb0EN7cutlass6half_tE19Flash_kernel_traitsILi128ELi64ELi64ELi4ES3_EELb1ELb0ELb0ELb1ELb1ELb0ELb0ELb0EEEvNS_16Flash_fwd_paramsE,(.L_x_8268 - _ZN5flash24flash_fwd_splitkv_kernelI23Flash_fwd_kernel_traitsILi128ELi64ELi64ELi4ELb0ELb0EN7cutlass6half_tE19Flash_kernel_traitsILi128ELi64ELi64ELi4ES3_EELb1ELb0ELb0ELb1ELb1ELb0ELb0ELb0EEEvNS_16Flash_fwd_paramsE)
        .other          _ZN5flash24flash_fwd_splitkv_kernelI23Flash_fwd_kernel_traitsILi128ELi64ELi64ELi4ELb0ELb0EN7cutlass6half_tE19Flash_kernel_traitsILi128ELi64ELi64ELi4ES3_EELb1ELb0ELb0ELb1ELb1ELb0ELb0ELb0EEEvNS_16Flash_fwd_paramsE,@"STO_CUDA_ENTRY STV_DEFAULT"
_ZN5flash24flash_fwd_splitkv_kernelI23Flash_fwd_kernel_traitsILi128ELi64ELi64ELi4ELb0ELb0EN7cutlass6half_tE19Flash_kernel_traitsILi128ELi64ELi64ELi4ES3_EELb1ELb0ELb0ELb1ELb1ELb0ELb0ELb0EEEvNS_16Flash_fwd_paramsE:
.text._ZN5flash24flash_fwd_splitkv_kernelI23Flash_fwd_kernel_traitsILi128ELi64ELi64ELi4ELb0ELb0EN7cutlass6half_tE19Flash_kernel_traitsILi128ELi64ELi64ELi4ES3_EELb1ELb0ELb0ELb1ELb1ELb0ELb0ELb0EEEvNS_16Flash_fwd_paramsE:
        /* <DEDUP_REMOVED lines=117> */
.L_x_6404:
        /* <DEDUP_REMOVED lines=19> */
.L_x_6405:
        /* <DEDUP_REMOVED lines=65> */
[----:B------:R-:W-:Y:S02]  /*0c90*/  IMAD R15, R13, c[0x0][0x1b4], R0 ;  /* 0x00006d000d0f7a24 */ /* 0x000fe400078e0200 */
[----:B------:R-:W-:-:S04]  /*0ca0*/  IMAD.WIDE.U32 R18, R11, c[0x0][0x198], R18 ;  /* 0x000066000b127a25 */ /* 0x000fc800078e0012 */
[----:B------:R-:W-:Y:S02]  /*0cb0*/  IMAD.IADD R19, R19, 0x1, R5 ;  /* 0x0000000113137824 */ /* 0x000fe400078e0205 */
[----:B------:R-:W-:-:S04]  /*0cc0*/  IMAD.WIDE.U32 R4, R4, c[0x0][0x188], RZ ;  /* 0x0000620004047a25 */ /* 0x000fc800078e00ff */
[----:B------:R-:W-:Y:S01]  /*0cd0*/  IMAD.WIDE.U32 R18, R13, c[0x0][0x1b0], R18 ;  /* 0x00006c000d127a25 */ /* 0x000fe200078e0012 */
[----:B------:R-:W-:-:S03]  /*0ce0*/  IADD3 R17, R5, R17, RZ ;  /* 0x0000001105117210 */ /* 0x000fc60007ffe0ff */
[----:B------:R-:W-:Y:S01]  /*0cf0*/  IMAD.IADD R15, R19, 0x1, R15 ;  /* 0x00000001130f7824 */ /* 0x000fe200078e020f */
[----:B------:R-:W-:Y:S01]  /*0d00*/  MOV R16, R18 ;  /* 0x0000001200107202 */ /* 0x000fe20000000f00 */
[----:B------:R-:W-:Y:S05]  /*0d10*/  BRA `(.L_x_6407) ;  /* 0x0000035000007947 */ /* 0x000fea0003800000 */
.L_x_6406:
        /* <DEDUP_REMOVED lines=35> */
[----:B------:R-:W-:Y:S01]  /*0f50*/  @!P1 IMAD.MOV R13, RZ, RZ, -R13 ;  /* 0x000000ffff0d9224 */ /* 0x000fe200078e0a0d */
[----:B------:R-:W-:Y:S01]  /*0f60*/  @!P0 LOP3.LUT R13, RZ, c[0x0][0x1c8], RZ, 0x33, !PT ;  /* 0x00007200ff0d8a12 */ /* 0x000fe200078e33ff */
[----:B------:R-:W-:Y:S02]  /*0f70*/  IMAD R5, R17, c[0x0][0x180], RZ ;  /* 0x0000600011057a24 */ /* 0x000fe400078e02ff */
[----:B------:R-:W-:Y:S01]  /*0f80*/  IMAD.WIDE.U32 R18, R2, c[0x0][0x180], R18 ;  /* 0x0000600002127a25 */ /* 0x000fe200078e0012 */
[----:B------:R-:W-:-:S03]  /*0f90*/  SHF.R.S32.HI R12, RZ, 0x1f, R13 ;  /* 0x0000001fff0c7819 */ /* 0x000fc6000001140d */
[----:B------:R-:W-:Y:S01]  /*0fa0*/  IMAD R0, R2, c[0x0][0x184], R5 ;  /* 0x0000610002007a24 */ /* 0x000fe200078e0205 */
[----:B------:R-:W-:Y:S01]  /*0fb0*/  IADD3 R5, R21, R4, RZ ;  /* 0x0000000415057210 */ /* 0x000fe20007ffe0ff */
[----:B------:R-:W-:Y:S01]  /*0fc0*/  IMAD R17, R17, c[0x0][0x188], RZ ;  /* 0x0000620011117a24 */ /* 0x000fe200078e02ff */
[----:B------:R-:W-:Y:S01]  /*0fd0*/  MOV R4, R20 ;  /* 0x0000001400047202 */ /* 0x000fe20000000f00 */
[----:B------:R-:W-:Y:S02]  /*0fe0*/  IMAD.IADD R19, R19, 0x1, R0 ;  /* 0x0000000113137824 */ /* 0x000fe400078e0200 */
        /* <DEDUP_REMOVED lines=8> */
.L_x_6407:
        /* <DEDUP_REMOVED lines=11> */
[----:B------:R-:W-:Y:S01]  /*1120*/  UMOV UR8, 0x5 ;  /* 0x0000000500087882 */ /* 0x000fe20000000000 */
[----:B------:R-:W-:Y:S01]  /*1130*/  SHF.R.S32.HI R24, RZ, 0x4, R5 ;  /* 0x00000004ff187819 */ /* 0x000fe20000011405 */
[----:B------:R-:W-:Y:S01]  /*1140*/  IMAD.IADD R2, R6, 0x1, -R7 ;  /* 0x0000000106027824 */ /* 0x000fe200078e0a07 */
[----:B------:R-:W-:Y:S01]  /*1150*/  SHF.R.S32.HI R9, RZ, 0x1f, R14 ;  /* 0x0000001fff097819 */ /* 0x000fe2000001140e */
[----:B------:R-:W-:Y:S01]  /*1160*/  IMAD.SHL.U32 R19, R26, 0x40, RZ ;  /* 0x000000401a137824 */ /* 0x000fe200078e00ff */
[C---:B------:R-:W-:Y:S01]  /*1170*/  LEA.HI R7, R5.reuse, R24, RZ, 0x1 ;  /* 0x0000001805077211 */ /* 0x040fe200078f08ff */
[----:B------:R-:W-:Y:S01]  /*1180*/  IMAD.SHL.U32 R166, R2, 0x8, RZ ;  /* 0x0000000802a67824 */ /* 0x000fe200078e00ff */
[----:B------:R-:W-:Y:S01]  /*1190*/  LOP3.LUT R5, R5, 0xfffffff0, RZ, 0xc0, !PT ;  /* 0xfffffff005057812 */ /* 0x000fe200078ec0ff */
[----:B------:R-:W-:Y:S01]  /*11a0*/  IMAD R9, R9, c[0x0][0x1a8], RZ ;  /* 0x00006a0009097a24 */ /* 0x000fe200078e02ff */
[----:B------:R-:W-:Y:S01]  /*11b0*/  LOP3.LUT R19, R19, 0x1c0, RZ, 0xc0, !PT ;  /* 0x000001c013137812 */ /* 0x000fe200078ec0ff */
[----:B------:R-:W-:Y:S01]  /*11c0*/  USHF.L.U64.HI UR5, UR4, UR8, UR5 ;  /* 0x0000000804057299 */ /* 0x000fe20008010205 */
[----:B------:R-:W-:Y:S01]  /*11d0*/  LOP3.LUT R7, R7, 0xfffffffe, RZ, 0xc0, !PT ;  /* 0xfffffffe07077812 */ /* 0x000fe200078ec0ff */
[----:B------:R-:W-:Y:S01]  /*11e0*/  IMAD R9, R14, c[0x0][0x1ac], R9 ;  /* 0x00006b000e097a24 */ /* 0x000fe200078e0209 */
[--C-:B------:R-:W-:Y:S01]  /*11f0*/  LOP3.LUT R18, R19, 0x38, R166.reuse, 0xf8, !PT ;  /* 0x0000003813127812 */ /* 0x100fe200078ef8a6 */
[----:B------:R-:W-:Y:S01]  /*1200*/  ULDC.64 UR6, c[0x0][0x198] ;  /* 0x0000660000067ab9 */ /* 0x000fe20000000a00 */
[----:B------:R-:W-:Y:S01]  /*1210*/  SHF.R.U32.HI R19, RZ, 0x3, R19 ;  /* 0x00000003ff137819 */ /* 0x000fe20000011613 */
[----:B------:R-:W-:Y:S01]  /*1220*/  IMAD.IADD R7, R24, 0x1, -R7 ;  /* 0x0000000118077824 */ /* 0x000fe200078e0a07 */
[----:B------:R-:W-:Y:S01]  /*1230*/  SHF.R.S32.HI R167, RZ, 0x1f, R166 ;  /* 0x0000001fffa77819 */ /* 0x000fe200000114a6 */
[----:B------:R-:W-:Y:S01]  /*1240*/  USHF.L.U32 UR12, UR6, 0x5, URZ ;  /* 0x00000005060c7899 */ /* 0x000fe2000800063f */
[----:B------:R-:W-:Y:S01]  /*1250*/  LOP3.LUT R19, R18, R19, RZ, 0x3c, !PT ;  /* 0x0000001312137212 */ /* 0x000fe200078e3cff */
[----:B------:R-:W-:Y:S01]  /*1260*/  IMAD.IADD R18, R6, 0x1, -R5 ;  /* 0x0000000106127824 */ /* 0x000fe200078e0a05 */
[C---:B------:R-:W-:Y:S01]  /*1270*/  IADD3 R32, P0, R166.reuse, R4, RZ ;  /* 0x00000004a6207210 */ /* 0x040fe20007f1e0ff */
[C---:B------:R-:W-:Y:S01]  /*1280*/  IMAD R5, R25.reuse, c[0x0][0x17c], R20 ;  /* 0x00005f0019057a24 */ /* 0x040fe200078e0214 */
[----:B------:R-:W-:Y:S01]  /*1290*/  IADD3 R34, P1, R166, R16, RZ ;  /* 0x00000010a6227210 */ /* 0x000fe20007f3e0ff */
[----:B------:R-:W-:Y:S01]  /*12a0*/  IMAD.WIDE.U32 R24, R25, c[0x0][0x178], R166 ;  /* 0x00005e0019187a25 */ /* 0x000fe200078e00a6 */
[----:B------:R-:W-:Y:S01]  /*12b0*/  SHF.R.S32.HI R27, RZ, 0x1f, R26 ;  /* 0x0000001fff1b7819 */ /* 0x000fe2000001141a */
[----:B------:R-:W-:Y:S01]  /*12c0*/  USHF.L.U64.HI UR7, UR6, UR8, UR7 ;  /* 0x0000000806077299 */ /* 0x000fe20008010207 */
[----:B------:R-:W-:Y:S01]  /*12d0*/  LEA.HI R20, R29, R6, RZ, 0x6 ;  /* 0x000000061d147211 */ /* 0x000fe200078f30ff */
[----:B------:R-:W-:Y:S01]  /*12e0*/  IMAD.IADD R25, R25, 0x1, R5 ;  /* 0x0000000119197824 */ /* 0x000fe200078e0205 */
[----:B------:R-:W-:Y:S01]  /*12f0*/  SHF.R.S32.HI R21, RZ, 0x1f, R18 ;  /* 0x0000001fff157819 */ /* 0x000fe20000011412 */
[----:B------:R-:W-:Y:S01]  /*1300*/  IMAD.X R33, R167, 0x1, R17, P0 ;  /* 0x00000001a7217824 */ /* 0x000fe200000e0611 */
[----:B------:R-:W-:Y:S01]  /*1310*/  IADD3 R11, P0, R26, R11, RZ ;  /* 0x0000000b1a0b7210 */ /* 0x000fe20007f1e0ff */
[----:B------:R-:W-:Y:S01]  /*1320*/  IMAD.WIDE.U32 R24, R14, c[0x0][0x1a8], R24 ;  /* 0x00006a000e187a25 */ /* 0x000fe200078e0018 */
[----:B------:R-:W-:-:S02]  /*1330*/  LEA.HI R4, R21, R18, RZ, 0x3 ;  /* 0x0000001215047211 */ /* 0x000fc400078f18ff */
[----:B------:R-:W-:Y:S01]  /*1340*/  LEA.HI R29, R29, R6, RZ, 0x5 ;  /* 0x000000061d1d7211 */ /* 0x000fe200078f28ff */
[----:B------:R-:W-:Y:S01]  /*1350*/  IMAD.SHL.U32 R14, R2, 0x40, RZ ;  /* 0x00000040020e7824 */ /* 0x000fe200078e00ff */
[----:B------:R-:W-:Y:S01]  /*1360*/  LOP3.LUT R17, R4, 0xfffffff8, RZ, 0xc0, !PT ;  /* 0xfffffff804117812 */ /* 0x000fe200078ec0ff */
[----:B------:R-:W-:Y:S01]  /*1370*/  IMAD.IADD R25, R25, 0x1, R9 ;  /* 0x0000000119197824 */ /* 0x000fe200078e0209 */
[----:B------:R-:W-:Y:S01]  /*1380*/  SHF.R.S32.HI R30, RZ, 0x5, R29 ;  /* 0x00000005ff1e7819 */ /* 0x000fe2000001141d */
[----:B------:R-:W-:Y:S01]  /*1390*/  IMAD.X R35, R167, 0x1, R15, P1 ;  /* 0x00000001a7237824 */ /* 0x000fe200008e060f */
[----:B------:R-:W-:Y:S01]  /*13a0*/  LOP3.LUT R9, R14, 0x1c0, RZ, 0xc0, !PT ;  /* 0x000001c00e097812 */ /* 0x000fe200078ec0ff */
[----:B------:R-:W-:-:S03]  /*13b0*/  IMAD.WIDE R22, R23, 0x40, R26 ;  /* 0x0000004017167825 */ /* 0x000fc600078e021a */
[----:B------:R-:W-:Y:S01]  /*13c0*/  LOP3.LUT R0, R9, 0x8, R0, 0xf8, !PT ;  /* 0x0000000809007812 */ /* 0x000fe200078ef800 */
[----:B------:R-:W-:Y:S02]  /*13d0*/  IMAD R15, R27, c[0x0][0x198], RZ ;  /* 0x000066001b0f7a24 */ /* 0x000fe400078e02ff */
[----:B------:R-:W-:Y:S01]  /*13e0*/  IMAD.WIDE.U32 R32, R13, c[0x0][0x1b8], R32 ;  /* 0x00006e000d207a25 */ /* 0x000fe200078e0020 */
[----:B------:R-:W-:-:S03]  /*13f0*/  SHF.R.U32.HI R13, RZ, 0x3, R9 ;  /* 0x00000003ff0d7819 */ /* 0x000fc60000011609 */
[----:B------:R-:W-:Y:S01]  /*1400*/  IMAD R15, R26, c[0x0][0x19c], R15 ;  /* 0x000067001a0f7a24 */ /* 0x000fe200078e020f */
[----:B------:R-:W-:Y:S01]  /*1410*/  LOP3.LUT R0, R0, R13, RZ, 0x3c, !PT ;  /* 0x0000000d00007212 */ /* 0x000fe200078e3cff */
[----:B------:R-:W-:-:S04]  /*1420*/  IMAD.WIDE.U32 R34, R26, c[0x0][0x198], R34 ;  /* 0x000066001a227a25 */ /* 0x000fc800078e0022 */
[----:B------:R-:W-:Y:S02]  /*1430*/  IMAD R9, R23, c[0x0][0x190], RZ ;  /* 0x0000640017097a24 */ /* 0x000fe400078e02ff */
        /* <DEDUP_REMOVED lines=9> */
[----:B------:R-:W-:Y:S02]  /*14d0*/  IMAD.SHL.U32 R20, R20, 0x8, RZ ;  /* 0x0000000814147824 */ /* 0x000fe400078e00ff */
[----:B------:R-:W-:Y:S01]  /*14e0*/  IMAD.IADD R5, R18, 0x1, -R17 ;  /* 0x0000000112057824 */ /* 0x000fe200078e0a11 */
[----:B------:R-:W-:Y:S01]  /*14f0*/  LEA.HI.X R13, R22, c[0x0][0x164], R9, 0x1, P0 ;  /* 0x00005900160d7a11 */ /* 0x000fe200000f0c09 */
[----:B------:R-:W-:Y:S01]  /*1500*/  IMAD R10, R10, c[0x0][0x1a0], RZ ;  /* 0x000068000a0a7a24 */ /* 0x000fe200078e02ff */
[----:B------:R-:W-:Y:S01]  /*1510*/  IADD3 R14, P0, R12, UR9, RZ ;  /* 0x000000090c0e7c10 */ /* 0x000fe2000ff1e0ff */
[----:B------:R-:W-:Y:S01]  /*1520*/  IMAD.WIDE.U32 R32, R11, c[0x0][0x1a0], R32 ;  /* 0x000068000b207a25 */ /* 0x000fe200078e0020 */
[----:B------:R-:W-:-:S02]  /*1530*/  LOP3.LUT R19, R19, 0x7ffffe00, R20, 0xf8, !PT ;  /* 0x7ffffe0013137812 */ /* 0x000fc400078ef814 */
[----:B------:R-:W-:Y:S01]  /*1540*/  IADD3.X R15, R13, UR5, RZ, P0, !PT ;  /* 0x000000050d0f7c10 */ /* 0x000fe200087fe4ff */
[----:B------:R-:W-:Y:S01]  /*1550*/  IMAD R10, R11, c[0x0][0x1a4], R10 ;  /* 0x000069000b0a7a24 */ /* 0x000fe200078e020a */
[----:B------:R-:W-:Y:S01]  /*1560*/  IADD3 R16, P0, R14, UR9, RZ ;  /* 0x000000090e107c10 */ /* 0x000fe2000ff1e0ff */
[----:B------:R-:W-:Y:S02]  /*1570*/  IMAD.SHL.U32 R165, R19, 0x2, RZ ;  /* 0x0000000213a57824 */ /* 0x000fe400078e00ff */
[----:B------:R-:W-:Y:S01]  /*1580*/  IMAD.SHL.U32 R9, R5, 0x40, RZ ;  /* 0x0000004005097824 */ /* 0x000fe200078e00ff */
[----:B------:R-:W-:Y:S01]  /*1590*/  IADD3.X R17, R15, UR5, RZ, P0, !PT ;  /* 0x000000050f117c10 */ /* 0x000fe200087fe4ff */
[----:B------:R-:W-:Y:S01]  /*15a0*/  IMAD.IADD R159, R33, 0x1, R10 ;  /* 0x00000001219f7824 */ /* 0x000fe200078e020a */
[----:B------:R-:W-:Y:S01]  /*15b0*/  IADD3 R18, P0, R162, UR12, RZ ;  /* 0x0000000ca2127c10 */ /* 0x000fe2000ff1e0ff */
[----:B------:R-:W-:Y:S01]  /*15c0*/  @!PT LDS RZ, [RZ] ;  /* 0x00000000fffff984 */ /* 0x000fe20000000800 */
[----:B------:R-:W-:Y:S01]  /*15d0*/  @!PT LDS RZ, [RZ] ;  /* 0x00000000fffff984 */ /* 0x000fe20000000800 */
[----:B------:R-:W-:Y:S01]  /*15e0*/  @!PT LDS RZ, [RZ] ;  /* 0x00000000fffff984 */ /* 0x000fe20000000800 */
[----:B------:R1:W-:Y:S01]  /*15f0*/  LDGSTS.E.BYPASS.LTC128B.128 [R165], [R12.64] ;  /* 0x000000000ca57fae */ /* 0x0003e2000b901d4a */
[----:B------:R-:W-:Y:S01]  /*1600*/  IADD3 R20, P1, R16, UR9, RZ ;  /* 0x0000000910147c10 */ /* 0x000fe2000ff3e0ff */
[----:B------:R-:W-:Y:S01]  /*1610*/  IMAD R0, R7, 0x200, R0 ;  /* 0x0000020007007824 */ /* 0x000fe200078e0200 */
[----:B------:R-:W-:Y:S01]  /*1620*/  IADD3.X R19, R163, UR7, RZ, P0, !PT ;  /* 0x00000007a3137c10 */ /* 0x000fe200087fe4ff */
[----:B------:R1:W-:Y:S01]  /*1630*/  LDGSTS.E.BYPASS.LTC128B.128 [R165+0x2000], [R12.64+0x80] ;  /* 0x020000800ca57fae */ /* 0x0003e2000b901d4a */
[----:B------:R-:W-:Y:S01]  /*1640*/  IADD3.X R21, R17, UR5, RZ, P1, !PT ;  /* 0x0000000511157c10 */ /* 0x000fe20008ffe4ff */
[----:B------:R-:W-:Y:S01]  /*1650*/  ULDC.64 UR4, c[0x0][0x1a0] ;  /* 0x0000680000047ab9 */ /* 0x000fe20000000a00 */
[----:B------:R-:W-:Y:S01]  /*1660*/  IMAD.SHL.U32 R10, R7, 0x8, RZ ;  /* 0x00000008070a7824 */ /* 0x000fe200078e00ff */
[----:B------:R2:W-:Y:S01]  /*1670*/  LDGSTS.E.BYPASS.LTC128B.128 [R165+0x800], [R14.64] ;  /* 0x008000000ea57fae */ /* 0x0005e2000b901d4a */
[----:B------:R-:W-:Y:S01]  /*1680*/  LOP3.LUT R7, R9, 0x1c0, RZ, 0xc0, !PT ;  /* 0x000001c009077812 */ /* 0x000fe200078ec0ff */
[----:B------:R-:W-:Y:S01]  /*1690*/  USHF.L.U32 UR9, UR4, 0x5, URZ ;  /* 0x0000000504097899 */ /* 0x000fe2000800063f */
[----:B------:R-:W-:Y:S01]  /*16a0*/  IMAD.SHL.U32 R9, R4, 0x40, RZ ;  /* 0x0000004004097824 */ /* 0x000fe200078e00ff */
[----:B------:R2:W-:Y:S01]  /*16b0*/  LDGSTS.E.BYPASS.LTC128B.128 [R165+0x2800], [R14.64+0x80] ;  /* 0x028000800ea57fae */ /* 0x0005e2000b901d4a */
[----:B------:R-:W-:Y:S01]  /*16c0*/  LOP3.LUT R10, R7, 0x8, R10, 0xf8, !PT ;  /* 0x00000008070a7812 */ /* 0x000fe200078ef80a */
[----:B------:R-:W-:Y:S01]  /*16d0*/  USHF.L.U64.HI UR5, UR4, UR8, UR5 ;  /* 0x0000000804057299 */ /* 0x000fe20008010205 */
[----:B------:R-:W-:Y:S01]  /*16e0*/  SHF.R.U32.HI R7, RZ, 0x3, R7 ;  /* 0x00000003ff077819 */ /* 0x000fe20000011607 */
[----:B------:R3:W-:Y:S01]  /*16f0*/  LDGSTS.E.BYPASS.LTC128B.128 [R165+0x1000], [R16.64] ;  /* 0x0100000010a57fae */ /* 0x0007e2000b901d4a */
[----:B------:R-:W-:Y:S01]  /*1700*/  IMAD.SHL.U32 R88, R0, 0x2, RZ ;  /* 0x0000000200587824 */ /* 0x000fe200078e00ff */
[----:B------:R-:W-:Y:S01]  /*1710*/  LOP3.LUT P1, RZ, R5, 0x2, RZ, 0xc0, !PT ;  /* 0x0000000205ff7812 */ /* 0x000fe2000782c0ff */
[----:B------:R-:W-:Y:S01]  /*1720*/  IMAD R89, R30, 0x10, R89 ;  /* 0x000000101e597824 */ /* 0x000fe200078e0259 */
[----:B------:R3:W-:Y:S01]  /*1730*/  LDGSTS.E.BYPASS.LTC128B.128 [R165+0x3000], [R16.64+0x80] ;  /* 0x0300008010a57fae */ /* 0x0007e2000b901d4a */
[----:B------:R-:W-:-:S02]  /*1740*/  LOP3.LUT R4, R10, R7, RZ, 0x3c, !PT ;  /* 0x000000070a047212 */ /* 0x000fc400078e3cff */
[----:B------:R-:W-:Y:S01]  /*1750*/  LOP3.LUT R7, R9, 0xfffffe00, RZ, 0xc0, !PT ;  /* 0xfffffe0009077812 */ /* 0x000fe200078ec0ff */
[----:B------:R4:W-:Y:S01]  /*1760*/  LDGSTS.E.BYPASS.LTC128B.128 [R165+0x1800], [R20.64] ;  /* 0x0180000014a57fae */ /* 0x0009e2000b901d4a */
[----:B------:R-:W-:Y:S02]  /*1770*/  LEA R157, R0, 0x4000, 0x1 ;  /* 0x00004000009d7811 */ /* 0x000fe400078e08ff */
[----:B------:R-:W-:Y:S01]  /*1780*/  SEL R0, R8, 0xffffffe0, !P1 ;  /* 0xffffffe008007807 */ /* 0x000fe20004800000 */
[----:B------:R4:W-:Y:S01]  /*1790*/  LDGSTS.E.BYPASS.LTC128B.128 [R165+0x3800], [R20.64+0x80] ;  /* 0x0380008014a57fae */ /* 0x0009e2000b901d4a */
[----:B------:R-:W-:Y:S01]  /*17a0*/  IMAD R9, R30, 0x400, R7 ;  /* 0x000004001e097824 */ /* 0x000fe200078e0207 */
[----:B------:R-:W-:Y:S01]  /*17b0*/  IADD3 R155, R157, 0x20, RZ ;  /* 0x000000209d9b7810 */ /* 0x000fe20007ffe0ff */
[----:B------:R-:W-:Y:S01]  /*17c0*/  IMAD.MOV.U32 R8, RZ, RZ, 0x40 ;  /* 0x00000040ff087424 */ /* 0x000fe200078e00ff */
[----:B-1----:R-:W-:Y:S01]  /*17d0*/  IADD3 R12, P0, R18, UR12, RZ ;  /* 0x0000000c120c7c10 */ /* 0x002fe2000ff1e0ff */
[----:B------:R1:W-:Y:S01]  /*17e0*/  LDGSTS.E.BYPASS.LTC128B.128 [R165+0x4000], [R162.64] ;  /* 0x04000000a2a57fae */ /* 0x0003e2000b901d4a */
[----:B------:R-:W-:Y:S01]  /*17f0*/  IMAD.IADD R158, R9, 0x1, R4 ;  /* 0x00000001099e7824 */ /* 0x000fe200078e0204 */
[----:B------:R-:W-:-:S02]  /*1800*/  LOP3.LUT P1, RZ, R5, 0x4, RZ, 0xc0, !PT ;  /* 0x0000000405ff7812 */ /* 0x000fc4000782c0ff */
[----:B------:R-:W-:Y:S01]  /*1810*/  IADD3.X R13, R19, UR7, RZ, P0, !PT ;  /* 0x00000007130d7c10 */ /* 0x000fe200087fe4ff */
[----:B------:R1:W-:Y:S01]  /*1820*/  LDGSTS.E.BYPASS.LTC128B.128 [R165+0x6000], [R162.64+0x80] ;  /* 0x06000080a2a57fae */ /* 0x0003e2000b901d4a */
[----:B--2---:R-:W-:Y:S01]  /*1830*/  IADD3 R14, P0, R12, UR12, RZ ;  /* 0x0000000c0c0e7c10 */ /* 0x004fe2000ff1e0ff */
[----:B------:R-:W-:Y:S01]  /*1840*/  IMAD.SHL.U32 R158, R158, 0x2, RZ ;  /* 0x000000029e9e7824 */ /* 0x000fe200078e00ff */
[----:B------:R-:W-:Y:S01]  /*1850*/  SEL R5, R8, 0xffffffc0, !P1 ;  /* 0xffffffc008057807 */ /* 0x000fe20004800000 */
[----:B------:R2:W-:Y:S01]  /*1860*/  LDGSTS.E.BYPASS.LTC128B.128 [R165+0x4800], [R18.64] ;  /* 0x0480000012a57fae */ /* 0x0005e2000b901d4a */
[----:B------:R-:W-:Y:S01]  /*1870*/  IADD3.X R15, R13, UR7, RZ, P0, !PT ;  /* 0x000000070d0f7c10 */ /* 0x000fe200087fe4ff */
[----:B------:R-:W-:Y:S01]  /*1880*/  IMAD.IADD R156, R158, 0x1, R0 ;  /* 0x000000019e9c7824 */ /* 0x000fe200078e0200 */
[----:B------:R-:W-:Y:S01]  /*1890*/  LEA R160, P0, R32, c[0x0][0x170], 0x1 ;  /* 0x00005c0020a07a11 */ /* 0x000fe200078008ff */
[----:B------:R2:W-:Y:S01]  /*18a0*/  LDGSTS.E.BYPASS.LTC128B.128 [R165+0x6800], [R18.64+0x80] ;  /* 0x0680008012a57fae */ /* 0x0005e2000b901d4a */
[----:B------:R-:W-:-:S02]  /*18b0*/  IMAD.IADD R154, R158, 0x1, R5 ;  /* 0x000000019e9a7824 */ /* 0x000fc400078e0205 */
[----:B------:R-:W-:Y:S01]  /*18c0*/  LEA.HI.X R159, R32, c[0x0][0x174], R159, 0x1, P0 ;  /* 0x00005d00209f7a11 */ /* 0x000fe200000f0c9f */
[----:B------:R5:W-:Y:S01]  /*18d0*/  LDGSTS.E.BYPASS.LTC128B.128 [R165+0x5000], [R12.64] ;  /* 0x050000000ca57fae */ /* 0x000be2000b901d4a */
[----:B------:R-:W-:-:S03]  /*18e0*/  IMAD.IADD R152, R156, 0x1, R5 ;  /* 0x000000019c987824 */ /* 0x000fc600078e0205 */
[----:B------:R5:W-:Y:S01]  /*18f0*/  LDGSTS.E.BYPASS.LTC128B.128 [R165+0x7000], [R12.64+0x80] ;  /* 0x070000800ca57fae */ /* 0x000be2000b901d4a */
[----:B------:R-:W-:-:S03]  /*1900*/  IMAD.MOV.U32 R161, RZ, RZ, R159 ;  /* 0x000000ffffa17224 */ /* 0x000fc600078e009f */
[----:B------:R1:W-:Y:S04]  /*1910*/  LDGSTS.E.BYPASS.LTC128B.128 [R165+0x5800], [R14.64] ;  /* 0x058000000ea57fae */ /* 0x0003e8000b901d4a */
[----:B------:R1:W-:Y:S04]  /*1920*/  LDGSTS.E.BYPASS.LTC128B.128 [R165+0x7800], [R14.64+0x80] ;  /* 0x078000800ea57fae */ /* 0x0003e8000b901d4a */
[----:B------:R-:W0:Y:S01]  /*1930*/  LDGDEPBAR ;  /* 0x00000000000079af */ /* 0x000e220000000000 */
[----:B-----5:R-:W-:-:S04]  /*1940*/  IADD3 R12, P0, R160, UR9, RZ ;  /* 0x00000009a00c7c10 */ /* 0x020fc8000ff1e0ff */
[----:B------:R-:W-:Y:S02]  /*1950*/  IADD3.X R13, R159, UR5, RZ, P0, !PT ;  /* 0x000000059f0d7c10 */ /* 0x000fe400087fe4ff */
[----:B---3--:R-:W-:Y:S01]  /*1960*/  IADD3 R16, P0, R12, UR9, RZ ;  /* 0x000000090c107c10 */ /* 0x008fe2000ff1e0ff */
[----:B------:R-:W-:-:S04]  /*1970*/  DEPBAR.LE SB0, 0x0 ;  /* 0x000080000000791a */ /* 0x000fc80000000000 */
[----:B------:R-:W-:Y:S01]  /*1980*/  BAR.SYNC.DEFER_BLOCKING 0x0 ;  /* 0x0000000000007b1d */ /* 0x000fe20000010000 */
[----:B------:R-:W-:Y:S02]  /*1990*/  IADD3.X R17, R13, UR5, RZ, P0, !PT ;  /* 0x000000050d117c10 */ /* 0x000fe400087fe4ff */
[----:B------:R-:W-:-:S04]  /*19a0*/  IADD3 R10, P0, R16, UR9, RZ ;  /* 0x00000009100a7c10 */ /* 0x000fc8000ff1e0ff */
[----:B------:R-:W-:Y:S02]  /*19b0*/  IADD3.X R11, R17, UR5, RZ, P0, !PT ;  /* 0x00000005110b7c10 */ /* 0x000fe400087fe4ff */
[----:B------:R-:W-:-:S13]  /*19c0*/  LOP3.LUT P0, RZ, R2, 0x2, RZ, 0xc0, !PT ;  /* 0x0000000202ff7812 */ /* 0x000fda000780c0ff */
[----:B------:R-:W-:Y:S01]  /*19d0*/  @P0 IADD3 R155, R157, -0x20, RZ ;  /* 0xffffffe09d9b0810 */ /* 0x000fe20007ffe0ff */
[----:B------:R-:W-:Y:S01]  /*19e0*/  @!PT LDS RZ, [RZ] ;  /* 0x00000000fffff984 */ /* 0x000fe20000000800 */
[----:B------:R-:W-:Y:S01]  /*19f0*/  @!PT LDS RZ, [RZ] ;  /* 0x00000000fffff984 */ /* 0x000fe20000000800 */
[----:B------:R-:W-:Y:S01]  /*1a00*/  @!PT LDS RZ, [RZ] ;  /* 0x00000000fffff984 */ /* 0x000fe20000000800 */
[----:B------:R3:W-:Y:S01]  /*1a10*/  LDGSTS.E.BYPASS.LTC128B.128 [R165+0x8000], [R160.64] ;  /* 0x08000000a0a57fae */ /* 0x0007e2000b901d4a */
[----:B------:R-:W-:Y:S02]  /*1a20*/  LOP3.LUT P0, RZ, R2, 0x4, RZ, 0xc0, !PT ;  /* 0x0000000402ff7812 */ /* 0x000fe4000780c0ff */
[C---:B------:R-:W-:Y:S01]  /*1a30*/  IADD3 R147, R155.reuse, 0x800, RZ ;  /* 0x000008009b937810 */ /* 0x040fe20007ffe0ff */
[----:B------:R3:W-:Y:S01]  /*1a40*/  LDGSTS.E.BYPASS.LTC128B.128 [R165+0xa000], [R160.64+0x80] ;  /* 0x0a000080a0a57fae */ /* 0x0007e2000b901d4a */
[----:B------:R-:W-:Y:S02]  /*1a50*/  SEL R2, R8, 0xffffffc0, !P0 ;  /* 0xffffffc008027807 */ /* 0x000fe40004000000 */
[C---:B------:R-:W-:Y:S01]  /*1a60*/  IADD3 R146, R155.reuse, 0x1000, RZ ;  /* 0x000010009b927810 */ /* 0x040fe20007ffe0ff */
[----:B------:R1:W-:Y:S01]  /*1a70*/  LDGSTS.E.BYPASS.LTC128B.128 [R165+0x8800], [R12.64] ;  /* 0x088000000ca57fae */ /* 0x0003e2000b901d4a */
[----:B------:R-:W-:Y:S01]  /*1a80*/  IADD3 R145, R155, 0x1800, RZ ;  /* 0x000018009b917810 */ /* 0x000fe20007ffe0ff */
[----:B------:R-:W-:Y:S01]  /*1a90*/  IMAD.IADD R153, R157, 0x1, R2 ;  /* 0x000000019d997824 */ /* 0x000fe200078e0202 */
[C---:B------:R-:W-:Y:S01]  /*1aa0*/  IADD3 R143, R155.reuse, 0x2000, RZ ;  /* 0x000020009b8f7810 */ /* 0x040fe20007ffe0ff */
[----:B------:R1:W-:Y:S01]  /*1ab0*/  LDGSTS.E.BYPASS.LTC128B.128 [R165+0xa800], [R12.64+0x80] ;  /* 0x0a8000800ca57fae */ /* 0x0003e2000b901d4a */
[----:B------:R-:W-:Y:S01]  /*1ac0*/  IMAD.IADD R144, R2, 0x1, R155 ;  /* 0x0000000102907824 */ /* 0x000fe200078e029b */
[----:B------:R-:W-:-:S02]  /*1ad0*/  IADD3 R142, R155, 0x2800, RZ ;  /* 0x000028009b8e7810 */ /* 0x000fc40007ffe0ff */
[----:B------:R2:W-:Y:S01]  /*1ae0*/  LDGSTS.E.BYPASS.LTC128B.128 [R165+0x9000], [R16.64] ;  /* 0x0900000010a57fae */ /* 0x0005e2000b901d4a */
[C---:B------:R-:W-:Y:S02]  /*1af0*/  IADD3 R141, R155.reuse, 0x3000, RZ ;  /* 0x000030009b8d7810 */ /* 0x040fe40007ffe0ff */
[----:B------:R-:W-:Y:S01]  /*1b00*/  IADD3 R140, R155, 0x3800, RZ ;  /* 0x000038009b8c7810 */ /* 0x000fe20007ffe0ff */
[----:B------:R2:W-:Y:S04]  /*1b10*/  LDGSTS.E.BYPASS.LTC128B.128 [R165+0xb000], [R16.64+0x80] ;  /* 0x0b00008010a57fae */ /* 0x0005e8000b901d4a */
[----:B------:R5:W-:Y:S04]  /*1b20*/  LDGSTS.E.BYPASS.LTC128B.128 [R165+0x9800], [R10.64] ;  /* 0x098000000aa57fae */ /* 0x000be8000b901d4a */
[----:B------:R5:W-:Y:S04]  /*1b30*/  LDGSTS.E.BYPASS.LTC128B.128 [R165+0xb800], [R10.64+0x80] ;  /* 0x0b8000800aa57fae */ /* 0x000be8000b901d4a */
[----:B------:R-:W-:Y:S04]  /*1b40*/  LDSM.16.M88.4 R48, [R158] ;  /* 0x000000009e30783b */ /* 0x000fe80000000200 */
[----:B----4-:R-:W4:Y:S04]  /*1b50*/  LDSM.16.M88.4 R20, [R88+0x4000] ;  /* 0x004000005814783b */ /* 0x010f280000000200 */
[----:B------:R-:W5:Y:S04]  /*1b60*/  LDSM.16.M88.4 R80, [R88+0x5000] ;  /* 0x005000005850783b */ /* 0x000f680000000200 */
[----:B-1----:R-:W2:Y:S04]  /*1b70*/  LDSM.16.M88.4 R12, [R88+0x4800] ;  /* 0x00480000580c783b */ /* 0x002ea80000000200 */
[----:B------:R-:W1:Y:S04]  /*1b80*/  LDSM.16.M88.4 R76, [R88+0x5800] ;  /* 0x00580000584c783b */ /* 0x000e680000000200 */
[----:B------:R-:W-:Y:S04]  /*1b90*/  LDSM.16.M88.4 R60, [R156] ;  /* 0x000000009c3c783b */ /* 0x000fe80000000200 */
[----:B------:R-:W1:Y:S04]  /*1ba0*/  LDSM.16.M88.4 R72, [R155] ;  /* 0x000000009b48783b */ /* 0x000e680000000200 */
[----:B------:R-:W1:Y:S04]  /*1bb0*/  LDSM.16.M88.4 R64, [R155+0x1000] ;  /* 0x001000009b40783b */ /* 0x000e680000000200 */
[----:B------:R-:W1:Y:S04]  /*1bc0*/  LDSM.16.M88.4 R68, [R155+0x800] ;  /* 0x000800009b44783b */ /* 0x000e680000000200 */
[----:B------:R-:W1:Y:S04]  /*1bd0*/  LDSM.16.M88.4 R56, [R155+0x1800] ;  /* 0x001800009b38783b */ /* 0x000e680000000200 */
[----:B------:R-:W-:Y:S01]  /*1be0*/  LDSM.16.M88.4 R44, [R154] ;  /* 0x000000009a2c783b */ /* 0x000fe20000000200 */
[C---:B----4-:R-:W-:Y:S03]  /*1bf0*/  HMMA.16816.F32 R24, R48.reuse, R20, RZ ;  /* 0x000000143018723c */ /* 0x050fe600000018ff */
[----:B------:R-:W4:Y:S04]  /*1c00*/  LDSM.16.M88.4 R40, [R153] ;  /* 0x000000009928783b */ /* 0x000f280000000200 */
[----:B------:R-:W1:Y:S01]  /*1c10*/  LDSM.16.M88.4 R32, [R153+0x1000] ;  /* 0x001000009920783b */ /* 0x000e620000000200 */
[C---:B------:R-:W-:Y:S03]  /*1c20*/  HMMA.16816.F32 R20, R48.reuse, R22, RZ ;  /* 0x000000163014723c */ /* 0x040fe600000018ff */
[----:B------:R-:W3:Y:S04]  /*1c30*/  LDSM.16.M88.4 R36, [R153+0x800] ;  /* 0x000800009924783b */ /* 0x000ee80000000200 */
[----:B------:R-:W-:Y:S01]  /*1c40*/  LDSM.16.M88.4 R84, [R153+0x1800] ;  /* 0x001800009954783b */ /* 0x000fe20000000200 */
[C---:B-----5:R-:W-:Y:S03]  /*1c50*/  HMMA.16816.F32 R8, R48.reuse, R80, RZ ;  /* 0x000000503008723c */ /* 0x060fe600000018ff */
[----:B------:R-:W0:Y:S05]  /*1c60*/  LDGDEPBAR ;  /* 0x00000000000079af */ /* 0x000e2a0000000000 */
[C---:B--2---:R-:W-:Y:S08]  /*1c70*/  HMMA.16816.F32 R16, R48.reuse, R12, RZ ;  /* 0x0000000c3010723c */ /* 0x044ff000000018ff */
[C---:B------:R-:W-:Y:S08]  /*1c80*/  HMMA.16816.F32 R12, R48.reuse, R14, RZ ;  /* 0x0000000e300c723c */ /* 0x040ff000000018ff */
[C---:B------:R-:W-:Y:S08]  /*1c90*/  HMMA.16816.F32 R80, R48.reuse, R82, RZ ;  /* 0x000000523050723c */ /* 0x040ff000000018ff */
[C---:B-1----:R-:W-:Y:S08]  /*1ca0*/  HMMA.16816.F32 R52, R48.reuse, R76, RZ ;  /* 0x0000004c3034723c */ /* 0x042ff000000018ff */
[----:B------:R-:W-:Y:S01]  /*1cb0*/  HMMA.16816.F32 R48, R48, R78, RZ ;  /* 0x0000004e3030723c */ /* 0x000fe200000018ff */
[----:B------:R-:W-:Y:S07]  /*1cc0*/  LDSM.16.M88.4 R76, [R152] ;  /* 0x00000000984c783b */ /* 0x000fee0000000200 */
[C---:B------:R-:W-:Y:S08]  /*1cd0*/  HMMA.16816.F32 R24, R60.reuse, R72, R24 ;  /* 0x000000483c18723c */ /* 0x040ff00000001818 */
[C---:B------:R-:W-:Y:S01]  /*1ce0*/  HMMA.16816.F32 R20, R60.reuse, R74, R20 ;  /* 0x0000004a3c14723c */ /* 0x040fe20000001814 */
[----:B------:R-:W1:Y:S07]  /*1cf0*/  LDSM.16.M88.4 R72, [R144] ;  /* 0x000000009048783b */ /* 0x000e6e0000000200 */
[C---:B------:R-:W-:Y:S08]  /*1d00*/  HMMA.16816.F32 R8, R60.reuse, R64, R8 ;  /* 0x000000403c08723c */ /* 0x040ff00000001808 */
[C---:B------:R-:W-:Y:S08]  /*1d10*/  HMMA.16816.F32 R16, R60.reuse, R68, R16 ;  /* 0x000000443c10723c */ /* 0x040ff00000001810 */
[C---:B------:R-:W-:Y:S01]  /*1d20*/  HMMA.16816.F32 R12, R60.reuse, R70, R12 ;  /* 0x000000463c0c723c */ /* 0x040fe2000000180c */
[----:B------:R-:W-:Y:S07]  /*1d30*/  LDSM.16.M88.4 R68, [R144+0x800] ;  /* 0x000800009044783b */ /* 0x000fee0000000200 */
[C---:B------:R-:W-:Y:S01]  /*1d40*/  HMMA.16816.F32 R80, R60.reuse, R66, R80 ;  /* 0x000000423c50723c */ /* 0x040fe20000001850 */
[----:B------:R-:W2:Y:S07]  /*1d50*/  LDSM.16.M88.4 R64, [R144+0x1000] ;  /* 0x001000009040783b */ /* 0x000eae0000000200 */
[C---:B------:R-:W-:Y:S08]  /*1d60*/  HMMA.16816.F32 R52, R60.reuse, R56, R52 ;  /* 0x000000383c34723c */ /* 0x040ff00000001834 */
[----:B------:R-:W-:Y:S01]  /*1d70*/  HMMA.16816.F32 R48, R60, R58, R48 ;  /* 0x0000003a3c30723c */ /* 0x000fe20000001830 */
[----:B------:R-:W-:Y:S07]  /*1d80*/  LDSM.16.M88.4 R60, [R144+0x1800] ;  /* 0x00180000903c783b */ /* 0x000fee0000000200 */
[C---:B----4-:R-:W-:Y:S08]  /*1d90*/  HMMA.16816.F32 R24, R44.reuse, R40, R24 ;  /* 0x000000282c18723c */ /* 0x050ff00000001818 */
[C---:B------:R-:W-:Y:S01]  /*1da0*/  HMMA.16816.F32 R20, R44.reuse, R42, R20 ;  /* 0x0000002a2c14723c */ /* 0x040fe20000001814 */
[----:B------:R-:W-:Y:S07]  /*1db0*/  LDSM.16.M88.4 R40, [R158+0x2000] ;  /* 0x002000009e28783b */ /* 0x000fee0000000200 */
[C---:B------:R-:W-:Y:S01]  /*1dc0*/  HMMA.16816.F32 R56, R44.reuse, R32, R8 ;  /* 0x000000202c38723c */ /* 0x040fe20000001808 */
[----:B------:R-:W-:Y:S07]  /*1dd0*/  LDSM.16.M88.4 R8, [R88+0x6800] ;  /* 0x006800005808783b */ /* 0x000fee0000000200 */
[C---:B---3--:R-:W-:Y:S08]  /*1de0*/  HMMA.16816.F32 R16, R44.reuse, R36, R16 ;  /* 0x000000242c10723c */ /* 0x048ff00000001810 */
[C---:B------:R-:W-:Y:S01]  /*1df0*/  HMMA.16816.F32 R12, R44.reuse, R38, R12 ;  /* 0x000000262c0c723c */ /* 0x040fe2000000180c */
[----:B------:R-:W-:Y:S07]  /*1e00*/  LDSM.16.M88.4 R36, [R88+0x6000] ;  /* 0x006000005824783b */ /* 0x000fee0000000200 */
[----:B------:R-:W-:Y:S01]  /*1e10*/  HMMA.16816.F32 R80, R44, R34, R80 ;  /* 0x000000222c50723c */ /* 0x000fe20000001850 */
[----:B------:R-:W3:Y:S07]  /*1e20*/  LDSM.16.M88.4 R32, [R88+0x7000] ;  /* 0x007000005820783b */ /* 0x000eee0000000200 */
[C---:B-1----:R-:W-:Y:S08]  /*1e30*/  HMMA.16816.F32 R24, R76.reuse, R72, R24 ;  /* 0x000000484c18723c */ /* 0x042ff00000001818 */
[C---:B------:R-:W-:Y:S08]  /*1e40*/  HMMA.16816.F32 R20, R76.reuse, R74, R20 ;  /* 0x0000004a4c14723c */ /* 0x040ff00000001814 */
[----:B--2---:R-:W-:Y:S01]  /*1e50*/  HMMA.16816.F32 R72, R76, R64, R56 ;  /* 0x000000404c48723c */ /* 0x004fe20000001838 */
[----:B------:R-:W-:Y:S07]  /*1e60*/  LDSM.16.M88.4 R56, [R155+0x2000] ;  /* 0x002000009b38783b */ /* 0x000fee0000000200 */
[----:B------:R-:W-:Y:S08]  /*1e70*/  HMMA.16816.F32 R52, R44, R84, R52 ;  /* 0x000000542c34723c */ /* 0x000ff00000001834 */
[C---:B------:R-:W-:Y:S08]  /*1e80*/  HMMA.16816.F32 R16, R76.reuse, R68, R16 ;  /* 0x000000444c10723c */ /* 0x040ff00000001810 */
[C---:B------:R-:W-:Y:S01]  /*1e90*/  HMMA.16816.F32 R12, R76.reuse, R70, R12 ;  /* 0x000000464c0c723c */ /* 0x040fe2000000180c */
[----:B------:R-:W-:Y:S07]  /*1ea0*/  LDSM.16.M88.4 R68, [R156+0x2000] ;  /* 0x002000009c44783b */ /* 0x000fee0000000200 */
[----:B------:R-:W-:Y:S01]  /*1eb0*/  HMMA.16816.F32 R80, R76, R66, R80 ;  /* 0x000000424c50723c */ /* 0x000fe20000001850 */
[----:B------:R-:W1:Y:S07]  /*1ec0*/  LDSM.16.M88.4 R64, [R155+0x3000] ;  /* 0x003000009b40783b */ /* 0x000e6e0000000200 */
[----:B------:R-:W-:Y:S01]  /*1ed0*/  HMMA.16816.F32 R48, R44, R86, R48 ;  /* 0x000000562c30723c */ /* 0x000fe20000001830 */
[----:B------:R-:W2:Y:S04]  /*1ee0*/  LDSM.16.M88.4 R84, [R88+0x7800] ;  /* 0x007800005854783b */ /* 0x000ea80000000200 */
[----:B------:R-:W-:Y:S03]  /*1ef0*/  LDSM.16.M88.4 R44, [R155+0x2800] ;  /* 0x002800009b2c783b */ /* 0x000fe60000000200 */
[----:B---3--:R-:W-:Y:S08]  /*1f00*/  HMMA.16816.F32 R72, R40, R32, R72 ;  /* 0x000000202848723c */ /* 0x008ff00000001848 */
[----:B------:R-:W-:Y:S08]  /*1f10*/  HMMA.16816.F32 R52, R76, R60, R52 ;  /* 0x0000003c4c34723c */ /* 0x000ff00000001834 */
[C---:B------:R-:W-:Y:S08]  /*1f20*/  HMMA.16816.F32 R16, R40.reuse, R8, R16 ;  /* 0x000000082810723c */ /* 0x040ff00000001810 */
[C---:B------:R-:W-:Y:S01]  /*1f30*/  HMMA.16816.F32 R12, R40.reuse, R10, R12 ;  /* 0x0000000a280c723c */ /* 0x040fe2000000180c */
[----:B------:R-:W-:Y:S07]  /*1f40*/  LDSM.16.M88.4 R8, [R154+0x2000] ;  /* 0x002000009a08783b */ /* 0x000fee0000000200 */
[----:B------:R-:W-:Y:S01]  /*1f50*/  HMMA.16816.F32 R80, R40, R34, R80 ;  /* 0x000000222850723c */ /* 0x000fe20000001850 */
[----:B------:R-:W3:Y:S07]  /*1f60*/  LDSM.16.M88.4 R32, [R153+0x3000] ;  /* 0x003000009920783b */ /* 0x000eee0000000200 */
[----:B------:R-:W-:Y:S01]  /*1f70*/  HMMA.16816.F32 R48, R76, R62, R48 ;  /* 0x0000003e4c30723c */ /* 0x000fe20000001830 */
[----:B------:R-:W4:Y:S04]  /*1f80*/  LDSM.16.M88.4 R60, [R155+0x3800] ;  /* 0x003800009b3c783b */ /* 0x000f280000000200 */
[----:B------:R-:W-:Y:S03]  /*1f90*/  LDSM.16.M88.4 R76, [R153+0x2800] ;  /* 0x00280000994c783b */ /* 0x000fe60000000200 */
[C---:B------:R-:W-:Y:S08]  /*1fa0*/  HMMA.16816.F32 R24, R40.reuse, R36, R24 ;  /* 0x000000242818723c */ /* 0x040ff00000001818 */
[----:B------:R-:W-:Y:S01]  /*1fb0*/  HMMA.16816.F32 R20, R40, R38, R20 ;  /* 0x000000262814723c */ /* 0x000fe20000001814 */
[----:B------:R-:W5:Y:S07]  /*1fc0*/  LDSM.16.M88.4 R36, [R153+0x2000] ;  /* 0x002000009924783b */ /* 0x000f6e0000000200 */
[----:B-1----:R-:W-:Y:S08]  /*1fd0*/  HMMA.16816.F32 R72, R68, R64, R72 ;  /* 0x000000404448723c */ /* 0x002ff00000001848 */
[C---:B--2---:R-:W-:Y:S08]  /*1fe0*/  HMMA.16816.F32 R52, R40.reuse, R84, R52 ;  /* 0x000000542834723c */ /* 0x044ff00000001834 */
[----:B------:R-:W-:Y:S01]  /*1ff0*/  HMMA.16816.F32 R48, R40, R86, R48 ;  /* 0x000000562830723c */ /* 0x000fe20000001830 */
[----:B------:R-:W1:Y:S07]  /*2000*/  LDSM.16.M88.4 R40, [R153+0x3800] ;  /* 0x003800009928783b */ /* 0x000e6e0000000200 */
[----:B------:R-:W-:Y:S08]  /*2010*/  HMMA.16816.F32 R24, R68, R56, R24 ;  /* 0x000000384418723c */ /* 0x000ff00000001818 */
[----:B---3--:R-:W-:Y:S07]  /*2020*/  HMMA.16816.F32 R72, R8, R32, R72 ;  /* 0x000000200848723c */ /* 0x008fee0000001848 */
[----:B------:R-:W-:Y:S01]  /*2030*/  LOP3.LUT R33, R29, 0xffffffe0, RZ, 0xc0, !PT ;  /* 0xffffffe01d217812 */ /* 0x000fe200078ec0ff */
[----:B----4-:R-:W-:Y:S04]  /*2040*/  HMMA.16816.F32 R52, R68, R60, R52 ;  /* 0x0000003c4434723c */ /* 0x010fe80000001834 */
[----:B------:R-:W-:-:S02]  /*2050*/  IMAD.IADD R2, R6, 0x1, -R33 ;  /* 0x0000000106027824 */ /* 0x000fc400078e0a21 */
[----:B------:R-:W-:Y:S02]  /*2060*/  IMAD.SHL.U32 R6, R6, 0x2, RZ ;  /* 0x0000000206067824 */ /* 0x000fe400078e00ff */
[C---:B------:R-:W-:Y:S08]  /*2070*/  HMMA.16816.F32 R80, R68.reuse, R66, R80 ;  /* 0x000000424450723c */ /* 0x040ff00000001850 */
[----:B------:R-:W-:Y:S01]  /*2080*/  HMMA.16816.F32 R20, R68, R58, R20 ;  /* 0x0000003a4414723c */ /* 0x000fe20000001814 */
[----:B------:R-:W-:Y:S07]  /*2090*/  LDSM.16.M88.4 R56, [R144+0x2000] ;  /* 0x002000009038783b */ /* 0x000fee0000000200 */
[----:B-----5:R-:W-:Y:S07]  /*20a0*/  HMMA.16816.F32 R24, R8, R36, R24 ;  /* 0x000000240818723c */ /* 0x020fee0000001818 */
[----:B------:R-:W-:Y:S01]  /*20b0*/  SHF.R.S32.HI R37, RZ, 0x1f, R2 ;  /* 0x0000001fff257819 */ /* 0x000fe20000011402 */
[----:B------:R-:W-:Y:S03]  /*20c0*/  HMMA.16816.F32 R16, R68, R44, R16 ;  /* 0x0000002c4410723c */ /* 0x000fe60000001810 */
[----:B------:R-:W-:-:S04]  /*20d0*/  LEA.HI R164, R37, R2, RZ, 0x2 ;  /* 0x0000000225a47211 */ /* 0x000fc800078f10ff */
[----:B------:R-:W-:Y:S01]  /*20e0*/  SHF.R.S32.HI R164, RZ, 0x2, R164 ;  /* 0x00000002ffa47819 */ /* 0x000fe200000114a4 */
[----:B------:R-:W-:Y:S01]  /*20f0*/  HMMA.16816.F32 R12, R68, R46, R12 ;  /* 0x0000002e440c723c */ /* 0x000fe2000000180c */
[----:B------:R-:W2:Y:S02]  /*2100*/  LDSM.16.M88.4 R44, [R152+0x2000] ;  /* 0x00200000982c783b */ /* 0x000ea40000000200 */
[----:B------:R-:W-:-:S04]  /*2110*/  IADD3 R2, R89, 0x1, R164 ;  /* 0x0000000159027810 */ /* 0x000fc80007ffe0a4 */
[----:B------:R-:W-:Y:S01]  /*2120*/  IADD3 R2, R31, -c[0x0][0x214], R2 ;  /* 0x800085001f027a10 */ /* 0x000fe20007ffe002 */
[----:B------:R-:W-:Y:S08]  /*2130*/  HMMA.16816.F32 R48, R68, R62, R48 ;  /* 0x0000003e4430723c */ /* 0x000ff00000001830 */
[C---:B-1----:R-:W-:Y:S07]  /*2140*/  HMMA.16816.F32 R52, R8.reuse, R40, R52 ;  /* 0x000000280834723c */ /* 0x042fee0000001834 */
[----:B------:R-:W-:Y:S01]  /*2150*/  SHF.R.S32.HI R41, RZ, 0x1f, R29 ;  /* 0x0000001fff297819 */ /* 0x000fe2000001141d */
[----:B------:R-:W-:Y:S01]  /*2160*/  HMMA.16816.F32 R80, R8, R34, R80 ;  /* 0x000000220850723c */ /* 0x000fe20000001850 */
[----:B------:R-:W1:Y:S01]  /*2170*/  LDSM.16.M88.4 R32, [R144+0x2800] ;  /* 0x002800009020783b */ /* 0x000e620000000200 */
[----:B------:R-:W-:Y:S01]  /*2180*/  IMAD.SHL.U32 R29, R28, 0x40, RZ ;  /* 0x000000401c1d7824 */ /* 0x000fe200078e00ff */
[----:B------:R-:W-:-:S02]  /*2190*/  IADD3 R40, R2, c[0x0][0x2e8], RZ ;  /* 0x0000ba0002287a10 */ /* 0x000fc40007ffe0ff */
[----:B------:R-:W-:Y:S02]  /*21a0*/  LEA.HI R171, R41, R30, RZ, 0x2 ;  /* 0x0000001e29ab7211 */ /* 0x000fe400078f10ff */
[----:B------:R-:W-:Y:S01]  /*21b0*/  LOP3.LUT R41, R29, 0x6, R6, 0xf8, !PT ;  /* 0x000000061d297812 */ /* 0x000fe200078ef806 */
[C---:B------:R-:W-:Y:S01]  /*21c0*/  HMMA.16816.F32 R20, R8.reuse, R38, R20 ;  /* 0x000000260814723c */ /* 0x040fe20000001814 */
[----:B------:R-:W3:Y:S01]  /*21d0*/  LDSM.16.M88.4 R36, [R144+0x3000] ;  /* 0x003000009024783b */ /* 0x000ee20000000200 */
[C---:B------:R-:W-:Y:S02]  /*21e0*/  IADD3 R2, R40.reuse, 0x8, RZ ;  /* 0x0000000828027810 */ /* 0x040fe40007ffe0ff */
[-C--:B------:R-:W-:Y:S02]  /*21f0*/  IMNMX R40, R40, R31.reuse, PT ;  /* 0x0000001f28287217 */ /* 0x080fe40003800200 */
[----:B------:R-:W-:Y:S02]  /*2200*/  IMNMX R2, R2, R31, PT ;  /* 0x0000001f02027217 */ /* 0x000fe40003800200 */
[----:B------:R-:W-:Y:S01]  /*2210*/  HMMA.16816.F32 R16, R8, R76, R16 ;  /* 0x0000004c0810723c */ /* 0x000fe20000001810 */
[----:B------:R-:W-:-:S02]  /*2220*/  LOP3.LUT R171, R171, 0xfffffffc, RZ, 0xc0, !PT ;  /* 0xfffffffcabab7812 */ /* 0x000fc400078ec0ff */
[----:B------:R-:W-:-:S03]  /*2230*/  IADD3 R31, R41, -0x38, RZ ;  /* 0xffffffc8291f7810 */ /* 0x000fc60007ffe0ff */
[----:B------:R-:W-:Y:S01]  /*2240*/  IMAD.IADD R171, R30, 0x1, -R171 ;  /* 0x000000011eab7824 */ /* 0x000fe200078e0aab */
[C---:B------:R-:W-:Y:S01]  /*2250*/  ISETP.GE.AND P2, PT, R31.reuse, R40, PT ;  /* 0x000000281f00720c */ /* 0x040fe20003f46270 */
[----:B------:R-:W-:Y:S01]  /*2260*/  HMMA.16816.F32 R12, R8, R78, R12 ;  /* 0x0000004e080c723c */ /* 0x000fe2000000180c */
[----:B------:R-:W-:Y:S02]  /*2270*/  ISETP.GE.AND P0, PT, R31, R2, PT ;  /* 0x000000021f00720c */ /* 0x000fe40003f06270 */
[----:B------:R-:W-:-:S05]  /*2280*/  IADD3 R31, R41, -0x30, RZ ;  /* 0xffffffd0291f7810 */ /* 0x000fca0007ffe0ff */
[----:B------:R-:W-:Y:S07]  /*2290*/  HMMA.16816.F32 R48, R8, R42, R48 ;  /* 0x0000002a0830723c */ /* 0x000fee0000001830 */
[C---:B------:R-:W-:Y:S01]  /*22a0*/  IADD3 R9, R41.reuse, -0x40, RZ ;  /* 0xffffffc029097810 */ /* 0x040fe20007ffe0ff */
[----:B--2---:R-:W-:Y:S01]  /*22b0*/  HMMA.16816.F32 R24, R44, R56, R24 ;  /* 0x000000382c18723c */ /* 0x004fe20000001818 */
[----:B------:R-:W-:Y:S02]  /*22c0*/  IADD3 R11, R41, -0x3f, RZ ;  /* 0xffffffc1290b7810 */ /* 0x000fe40007ffe0ff */
[----:B------:R-:W-:-:S02]  /*22d0*/  ISETP.GE.AND P5, PT, R9, R40, PT ;  /* 0x000000280900720c */ /* 0x000fc40003fa6270 */
[----:B------:R-:W-:Y:S02]  /*22e0*/  ISETP.GE.AND P1, PT, R9, R2, PT ;  /* 0x000000020900720c */ /* 0x000fe40003f26270 */
[C---:B------:R-:W-:Y:S01]  /*22f0*/  ISETP.GE.AND P4, PT, R11.reuse, R40, PT ;  /* 0x000000280b00720c */ /* 0x040fe20003f86270 */
[----:B------:R-:W-:Y:S01]  /*2300*/  HMMA.16816.F32 R20, R44, R58, R20 ;  /* 0x0000003a2c14723c */ /* 0x000fe20000001814 */
[----:B------:R-:W-:Y:S02]  /*2310*/  ISETP.GE.AND P3, PT, R11, R2, PT ;  /* 0x000000020b00720c */ /* 0x000fe40003f66270 */
[----:B------:R-:W2:Y:S01]  /*2320*/  LDSM.16.M88.4 R8, [R144+0x3800] ;  /* 0x003800009008783b */ /* 0x000ea20000000200 */
[----:B------:R-:W-:-:S04]  /*2330*/  DEPBAR.LE SB0, 0x0 ;  /* 0x000080000000791a */ /* 0x000fc80000000000 */
[C---:B-1----:R-:W-:Y:S07]  /*2340*/  HMMA.16816.F32 R16, R44.reuse, R32, R16 ;  /* 0x000000202c10723c */ /* 0x042fee0000001810 */
[----:B------:R-:W-:Y:S01]  /*2350*/  IADD3 R33, R41, -0x37, RZ ;  /* 0xffffffc929217810 */ /* 0x000fe20007ffe0ff */
[----:B---3--:R-:W-:Y:S01]  /*2360*/  HMMA.16816.F32 R72, R44, R36, R72 ;  /* 0x000000242c48723c */ /* 0x008fe20000001848 */
[----:B------:R-:W-:Y:S02]  /*2370*/  FSEL R32, R24, -INF , !P5 ;  /* 0xff80000018207808 */ /* 0x000fe40006800000 */
[----:B------:R-:W-:-:S02]  /*2380*/  FSEL R30, R26, -INF , !P1 ;  /* 0xff8000001a1e7808 */ /* 0x000fc40004800000 */
[C---:B------:R-:W-:Y:S01]  /*2390*/  ISETP.GE.AND P5, PT, R33.reuse, R40, PT ;  /* 0x000000282100720c */ /* 0x040fe20003fa6270 */
[----:B------:R-:W-:Y:S01]  /*23a0*/  BAR.SYNC.DEFER_BLOCKING 0x0 ;  /* 0x0000000000007b1d */ /* 0x000fe20000010000 */
[----:B------:R-:W-:Y:S01]  /*23b0*/  ISETP.GE.AND P1, PT, R33, R2, PT ;  /* 0x000000022100720c */ /* 0x000fe20003f26270 */
[C---:B------:R-:W-:Y:S01]  /*23c0*/  HMMA.16816.F32 R12, R44.reuse, R34, R12 ;  /* 0x000000222c0c723c */ /* 0x040fe2000000180c */
[----:B------:R-:W-:Y:S02]  /*23d0*/  FSEL R26, R25, -INF , !P4 ;  /* 0xff800000191a7808 */ /* 0x000fe40006000000 */
[----:B------:R-:W-:Y:S02]  /*23e0*/  FSEL R33, R27, -INF , !P3 ;  /* 0xff8000001b217808 */ /* 0x000fe40005800000 */
[C---:B------:R-:W-:Y:S02]  /*23f0*/  IADD3 R25, R41.reuse, -0x2f, RZ ;  /* 0xffffffd129197810 */ /* 0x040fe40007ffe0ff */
[----:B------:R-:W-:Y:S01]  /*2400*/  IADD3 R27, R41, -0x28, RZ ;  /* 0xffffffd8291b7810 */ /* 0x000fe20007ffe0ff */
[----:B------:R-:W-:Y:S01]  /*2410*/  HMMA.16816.F32 R80, R44, R38, R80 ;  /* 0x000000262c50723c */ /* 0x000fe20000001850 */
[----:B------:R-:W-:-:S02]  /*2420*/  ISETP.GE.AND P4, PT, R31, R40, PT ;  /* 0x000000281f00720c */ /* 0x000fc40003f86270 */
[-C--:B------:R-:W-:Y:S02]  /*2430*/  ISETP.GE.AND P3, PT, R31, R2.reuse, PT ;  /* 0x000000021f00720c */ /* 0x080fe40003f66270 */
[----:B------:R-:W-:Y:S02]  /*2440*/  FSEL R31, R22, -INF , !P0 ;  /* 0xff800000161f7808 */ /* 0x000fe40004000000 */
[----:B------:R-:W-:Y:S02]  /*2450*/  FSEL R22, R21, -INF , !P5 ;  /* 0xff80000015167808 */ /* 0x000fe40006800000 */
[----:B------:R-:W-:Y:S01]  /*2460*/  FSEL R23, R23, -INF , !P1 ;  /* 0xff80000017177808 */ /* 0x000fe20004800000 */
[----:B--2---:R-:W-:Y:S01]  /*2470*/  HMMA.16816.F32 R52, R44, R8, R52 ;  /* 0x000000082c34723c */ /* 0x004fe20000001834 */
[----:B------:R-:W-:Y:S02]  /*2480*/  FSEL R20, R20, -INF , !P2 ;  /* 0xff80000014147808 */ /* 0x000fe40005000000 */
[----:B------:R-:W-:-:S02]  /*2490*/  ISETP.GE.AND P0, PT, R25, R2, PT ;  /* 0x000000021900720c */ /* 0x000fc40003f06270 */
[C---:B------:R-:W-:Y:S02]  /*24a0*/  ISETP.GE.AND P5, PT, R27.reuse, R40, PT ;  /* 0x000000281b00720c */ /* 0x040fe40003fa6270 */
[----:B------:R-:W-:Y:S01]  /*24b0*/  ISETP.GE.AND P1, PT, R27, R2, PT ;  /* 0x000000021b00720c */ /* 0x000fe20003f26270 */
[----:B------:R-:W-:Y:S01]  /*24c0*/  HMMA.16816.F32 R48, R44, R10, R48 ;  /* 0x0000000a2c30723c */ /* 0x000fe20000001830 */
[----:B------:R-:W-:Y:S02]  /*24d0*/  ISETP.GE.AND P2, PT, R25, R40, PT ;  /* 0x000000281900720c */ /* 0x000fe40003f46270 */
[C---:B------:R-:W-:Y:S02]  /*24e0*/  IADD3 R27, R41.reuse, -0x20, RZ ;  /* 0xffffffe0291b7810 */ /* 0x040fe40007ffe0ff */
[----:B------:R-:W-:Y:S02]  /*24f0*/  IADD3 R25, R41, -0x27, RZ ;  /* 0xffffffd929197810 */ /* 0x000fe40007ffe0ff */
[----:B------:R-:W-:-:S02]  /*2500*/  FSEL R19, R19, -INF , !P0 ;  /* 0xff80000013137808 */ /* 0x000fc40004000000 */
[----:B------:R-:W-:Y:S02]  /*2510*/  FSEL R16, R16, -INF , !P4 ;  /* 0xff80000010107808 */ /* 0x000fe40006000000 */
[-C--:B------:R-:W-:Y:S02]  /*2520*/  ISETP.GE.AND P0, PT, R27, R40.reuse, PT ;  /* 0x000000281b00720c */ /* 0x080fe40003f06270 */
[----:B------:R-:W-:Y:S02]  /*2530*/  ISETP.GE.AND P4, PT, R25, R40, PT ;  /* 0x000000281900720c */ /* 0x000fe40003f86270 */
[----:B------:R-:W-:Y:S02]  /*2540*/  IADD3 R9, R41, -0x17, RZ ;  /* 0xffffffe929097810 */ /* 0x000fe40007ffe0ff */
[----:B------:R-:W-:Y:S02]  /*2550*/  FSEL R21, R18, -INF , !P3 ;  /* 0xff80000012157808 */ /* 0x000fe40005800000 */
[----:B------:R-:W-:-:S02]  /*2560*/  FSEL R6, R17, -INF , !P2 ;  /* 0xff80000011067808 */ /* 0x000fc40005000000 */
[-C--:B------:R-:W-:Y:S02]  /*2570*/  ISETP.GE.AND P3, PT, R25, R2.reuse, PT ;  /* 0x000000021900720c */ /* 0x080fe40003f66270 */
[----:B------:R-:W-:Y:S02]  /*2580*/  ISETP.GE.AND P2, PT, R27, R2, PT ;  /* 0x000000021b00720c */ /* 0x000fe40003f46270 */
[----:B------:R-:W-:Y:S02]  /*2590*/  FSEL R108, R72, -INF , !P0 ;  /* 0xff800000486c7808 */ /* 0x000fe40004000000 */
[----:B------:R-:W-:Y:S02]  /*25a0*/  IADD3 R25, R41, -0x1f, RZ ;  /* 0xffffffe129197810 */ /* 0x000fe40007ffe0ff */
[----:B------:R-:W-:Y:S02]  /*25b0*/  FSEL R8, R13, -INF , !P4 ;  /* 0xff8000000d087808 */ /* 0x000fe40006000000 */
[----:B------:R-:W-:-:S02]  /*25c0*/  ISETP.GE.AND P0, PT, R9, R40, PT ;  /* 0x000000280900720c */ /* 0x000fc40003f06270 */
[----:B------:R-:W-:Y:S02]  /*25d0*/  IADD3 R13, R41, -0x10, RZ ;  /* 0xfffffff0290d7810 */ /* 0x000fe40007ffe0ff */
[----:B------:R-:W-:Y:S02]  /*25e0*/  FSEL R12, R12, -INF , !P5 ;  /* 0xff8000000c0c7808 */ /* 0x000fe40006800000 */
[----:B------:R-:W-:Y:S02]  /*25f0*/  FSEL R17, R14, -INF , !P1 ;  /* 0xff8000000e117808 */ /* 0x000fe40004800000 */
[----:B------:R-:W-:Y:S02]  /*2600*/  FSEL R113, R74, -INF , !P2 ;  /* 0xff8000004a717808 */ /* 0x000fe40005000000 */
[C---:B------:R-:W-:Y:S02]  /*2610*/  ISETP.GE.AND P5, PT, R25.reuse, R40, PT ;  /* 0x000000281900720c */ /* 0x040fe40003fa6270 */
[----:B------:R-:W-:-:S02]  /*2620*/  ISETP.GE.AND P1, PT, R25, R2, PT ;  /* 0x000000021900720c */ /* 0x000fc40003f26270 */
[-C--:B------:R-:W-:Y:S02]  /*2630*/  ISETP.GE.AND P2, PT, R9, R2.reuse, PT ;  /* 0x000000020900720c */ /* 0x080fe40003f46270 */
[----:B------:R-:W-:Y:S02]  /*2640*/  FSEL R112, R81, -INF , !P0 ;  /* 0xff80000051707808 */ /* 0x000fe40004000000 */
[C---:B------:R-:W-:Y:S02]  /*2650*/  IADD3 R25, R41.reuse, -0x18, RZ ;  /* 0xffffffe829197810 */ /* 0x040fe40007ffe0ff */
[C---:B------:R-:W-:Y:S02]  /*2660*/  IADD3 R11, R41.reuse, -0xf, RZ ;  /* 0xfffffff1290b7810 */ /* 0x040fe40007ffe0ff */
[----:B------:R-:W-:Y:S02]  /*2670*/  IADD3 R9, R41, -0x8, RZ ;  /* 0xfffffff829097810 */ /* 0x000fe40007ffe0ff */
[----:B------:R-:W-:-:S02]  /*2680*/  ISETP.GE.AND P0, PT, R13, R2, PT ;  /* 0x000000020d00720c */ /* 0x000fc40003f06270 */
[----:B------:R-:W-:Y:S02]  /*2690*/  IADD3 R41, R41, -0x7, RZ ;  /* 0xfffffff929297810 */ /* 0x000fe40007ffe0ff */
[----:B------:R-:W-:Y:S02]  /*26a0*/  FSEL R117, R54, -INF , !P0 ;  /* 0xff80000036757808 */ /* 0x000fe40004000000 */
[----:B------:R-:W-:Y:S02]  /*26b0*/  ISETP.GE.AND P0, PT, R41, R2, PT ;  /* 0x000000022900720c */ /* 0x000fe40003f06270 */
[----:B------:R-:W-:Y:S02]  /*26c0*/  FSEL R15, R15, -INF , !P3 ;  /* 0xff8000000f0f7808 */ /* 0x000fe40005800000 */
[----:B------:R-:W-:Y:S02]  /*26d0*/  FSEL R24, R51, -INF , !P0 ;  /* 0xff80000033187808 */ /* 0x000fe40004000000 */
[----:B------:R-:W-:-:S02]  /*26e0*/  ISETP.GE.AND P0, PT, R28, 0x2, PT ;  /* 0x000000021c00780c */ /* 0x000fc40003f06270 */
[----:B------:R-:W-:Y:S02]  /*26f0*/  FSEL R123, R75, -INF , !P1 ;  /* 0xff8000004b7b7808 */ /* 0x000fe40004800000 */
[C---:B------:R-:W-:Y:S02]  /*2700*/  ISETP.GE.AND P4, PT, R25.reuse, R40, PT ;  /* 0x000000281900720c */ /* 0x040fe40003f86270 */
[----:B------:R-:W-:Y:S02]  /*2710*/  ISETP.GE.AND P3, PT, R25, R2, PT ;  /* 0x000000021900720c */ /* 0x000fe40003f66270 */
[----:B------:R-:W-:Y:S02]  /*2720*/  ISETP.GE.AND P1, PT, R13, R40, PT ;  /* 0x000000280d00720c */ /* 0x000fe40003f26270 */
[----:B------:R-:W-:Y:S02]  /*2730*/  FSEL R114, R73, -INF , !P5 ;  /* 0xff80000049727808 */ /* 0x000fe40006800000 */
[----:B------:R-:W-:-:S02]  /*2740*/  FSEL R110, R80, -INF , !P4 ;  /* 0xff800000506e7808 */ /* 0x000fc40006000000 */
[----:B------:R-:W-:Y:S02]  /*2750*/  FSEL R121, R82, -INF , !P3 ;  /* 0xff80000052797808 */ /* 0x000fe40005800000 */
[----:B------:R-:W-:Y:S02]  /*2760*/  FSEL R115, R83, -INF , !P2 ;  /* 0xff80000053737808 */ /* 0x000fe40005000000 */
[----:B------:R-:W-:Y:S02]  /*2770*/  FSEL R122, R52, -INF , !P1 ;  /* 0xff800000347a7808 */ /* 0x000fe40004800000 */
[-C--:B------:R-:W-:Y:S02]  /*2780*/  ISETP.GE.AND P5, PT, R11, R40.reuse, PT ;  /* 0x000000280b00720c */ /* 0x080fe40003fa6270 */
[-C--:B------:R-:W-:Y:S02]  /*2790*/  ISETP.GE.AND P4, PT, R9, R40.reuse, PT ;  /* 0x000000280900720c */ /* 0x080fe40003f86270 */
[----:B------:R-:W-:-:S02]  /*27a0*/  ISETP.GE.AND P3, PT, R41, R40, PT ;  /* 0x000000282900720c */ /* 0x000fc40003f66270 */
[-C--:B------:R-:W-:Y:S02]  /*27b0*/  ISETP.GE.AND P2, PT, R11, R2.reuse, PT ;  /* 0x000000020b00720c */ /* 0x080fe40003f46270 */
[----:B------:R-:W-:Y:S02]  /*27c0*/  ISETP.GE.AND P1, PT, R9, R2, PT ;  /* 0x000000020900720c */ /* 0x000fe40003f26270 */
[----:B------:R-:W-:Y:S02]  /*27d0*/  LOP3.LUT R2, R4, R7, RZ, 0xfc, !PT ;  /* 0x0000000704027212 */ /* 0x000fe400078efcff */
[----:B------:R-:W-:Y:S02]  /*27e0*/  FSEL R120, R53, -INF , !P5 ;  /* 0xff80000035787808 */ /* 0x000fe40006800000 */
[----:B------:R-:W-:Y:S02]  /*27f0*/  FSEL R27, R55, -INF , !P2 ;  /* 0xff800000371b7808 */ /* 0x000fe40005000000 */
[----:B------:R-:W-:-:S02]  /*2800*/  FSEL R118, R48, -INF , !P4 ;  /* 0xff80000030767808 */ /* 0x000fc40006000000 */
[----:B------:R-:W-:Y:S02]  /*2810*/  FSEL R116, R49, -INF , !P3 ;  /* 0xff80000031747808 */ /* 0x000fe40005800000 */
[----:B------:R-:W-:Y:S01]  /*2820*/  FSEL R25, R50, -INF , !P1 ;  /* 0xff80000032197808 */ /* 0x000fe20004800000 */
[----:B------:R-:W-:Y:S05]  /*2830*/  @!P0 BRA `(.L_x_6408) ;  /* 0x0000053000008947 */ /* 0x000fea0003800000 */
[----:B------:R-:W-:Y:S05]  /*2840*/  @P6 BRA `(.L_x_6409) ;  /* 0x000003a000006947 */ /* 0x000fea0003800000 */
[----:B------:R-:W1:Y:S01]  /*2850*/  I2F.RP R11, R3 ;  /* 0x00000003000b7306 */ /* 0x000e620000209400 */
[C---:B------:R-:W-:Y:S02]  /*2860*/  IADD3 R4, R29.reuse, -0x40, RZ ;  /* 0xffffffc01d047810 */ /* 0x040fe40007ffe0ff */
        /* <DEDUP_REMOVED lines=56> */
.L_x_6409:
[----:B------:R-:W-:-:S04]  /*2bf0*/  ULEA UR6, -UR6, URZ, 0x6 ;  /* 0x0000003f06067291 */ /* 0x000fc8000f8e313f */
[----:B------:R-:W-:Y:S02]  /*2c00*/  USHF.R.S32.HI UR4, URZ, 0x1f, UR6 ;  /* 0x0000001f3f047899 */ /* 0x000fe40008011406 */
[----:B------:R-:W-:-:S04]  /*2c10*/  MOV R3, UR6 ;  /* 0x0000000600037c02 */ /* 0x000fc80008000f00 */
[----:B------:R-:W-:Y:S02]  /*2c20*/  MOV R4, UR4 ;  /* 0x0000000400047c02 */ /* 0x000fe40008000f00 */
.L_x_6410:
        /* <DEDUP_REMOVED lines=19> */
[----:B------:R-:W0:Y:S02]  /*2d60*/  LDGDEPBAR ;  /* 0x00000000000079af */ /* 0x000e240000000000 */
.L_x_6408:
        /* <DEDUP_REMOVED lines=28> */
[----:B-1----:R-:W-:Y:S02]  /*2f30*/  FMNMX.FTZ R10, R116, R3, !PT ;  /* 0x00000003740a7209 */ /* 0x002fe40007810000 */
[----:B------:R-:W-:Y:S02]  /*2f40*/  FMNMX.FTZ R9, R24, R9, !PT ;  /* 0x0000000918097209 */ /* 0x000fe40007810000 */
[----:B------:R-:W-:Y:S01]  /*2f50*/  SHF.L.U32 R151, R2, 0x1, RZ ;  /* 0x0000000102977819 */ /* 0x000fe200000006ff */
[----:B------:R-:W1:Y:S03]  /*2f60*/  SHFL.BFLY PT, R7, R10, 0x2, 0x1f ;  /* 0x0c401f000a077f89 */ /* 0x000e6600000e0000 */
[-C--:B------:R-:W-:Y:S01]  /*2f70*/  IADD3 R150, R0, R151.reuse, RZ ;  /* 0x0000009700967210 */ /* 0x080fe20007ffe0ff */
[----:B------:R-:W2:Y:S01]  /*2f80*/  SHFL.BFLY PT, R4, R9, 0x2, 0x1f ;  /* 0x0c401f0009047f89 */ /* 0x000ea200000e0000 */
[----:B------:R-:W-:-:S02]  /*2f90*/  IADD3 R149, R5, R151, RZ ;  /* 0x0000009705957210 */ /* 0x000fc40007ffe0ff */
        /* <DEDUP_REMOVED lines=11> */
[----:B------:R-:W4:Y:S01]  /*3050*/  LDSM.16.MT88.4 R80, [R149+0xa000] ;  /* 0x00a000009550783b */ /* 0x000f220000004200 */
[----:B-1----:R-:W-:-:S04]  /*3060*/  FMNMX.FTZ R100, R7, R100, !PT ;  /* 0x0000006407647209 */ /* 0x002fc80007810000 */
[C---:B------:R-:W-:Y:S01]  /*3070*/  FSETP.NEU.FTZ.AND P1, PT, R100.reuse, -INF , PT ;  /* 0xff8000006400780b */ /* 0x040fe20003f3d000 */
[----:B------:R-:W-:Y:S01]  /*3080*/  FMUL.FTZ R119, R100, c[0x0][0x23c] ;  /* 0x00008f0064777a20 */ /* 0x000fe20000410000 */
[----:B--2---:R-:W-:-:S04]  /*3090*/  FMNMX.FTZ R3, R4, R3, !PT ;  /* 0x0000000304037209 */ /* 0x004fc80007810000 */
        /* <DEDUP_REMOVED lines=14> */
[----:B------:R-:W-:Y:S02]  /*3180*/  FFMA.FTZ R35, R23, c[0x0][0x23c], -R26 ;  /* 0x00008f0017237a23 */ /* 0x000fe4000001081a */
[--C-:B------:R-:W-:Y:S02]  /*3190*/  FFMA.FTZ R30, R6, c[0x0][0x23c], -R119.reuse ;  /* 0x00008f00061e7a23 */ /* 0x100fe40000010877 */
[----:B------:R-:W2:Y:S01]  /*31a0*/  LDSM.16.MT88.4 R4, [R148+0xa000] ;  /* 0x00a000009404783b */ /* 0x000ea20000004200 */
[----:B------:R-:W-:-:S02]  /*31b0*/  FFMA.FTZ R31, R12, c[0x0][0x23c], -R119 ;  /* 0x00008f000c1f7a23 */ /* 0x000fc40000010877 */
[----:B------:R-:W-:Y:S01]  /*31c0*/  MUFU.EX2 R103, R103 ;  /* 0x0000006700677308 */ /* 0x000fe20000000800 */
[----:B------:R-:W-:Y:S02]  /*31d0*/  FFMA.FTZ R2, R8, c[0x0][0x23c], -R119 ;  /* 0x00008f0008027a23 */ /* 0x000fe40000010877 */
[--C-:B------:R-:W-:Y:S01]  /*31e0*/  FFMA.FTZ R29, R19, c[0x0][0x23c], -R26.reuse ;  /* 0x00008f00131d7a23 */ /* 0x100fe2000001081a */
[----:B------:R-:W-:Y:S01]  /*31f0*/  LDSM.16.MT88.4 R8, [R148+0x8800] ;  /* 0x008800009408783b */ /* 0x000fe20000004200 */
[--C-:B------:R-:W-:Y:S02]  /*3200*/  FFMA.FTZ R33, R17, c[0x0][0x23c], -R26.reuse ;  /* 0x00008f0011217a23 */ /* 0x100fe4000001081a */
[--C-:B------:R-:W-:Y:S01]  /*3210*/  FFMA.FTZ R0, R15, c[0x0][0x23c], -R26.reuse ;  /* 0x00008f000f007a23 */ /* 0x100fe2000001081a */
[----:B------:R-:W5:Y:S01]  /*3220*/  MUFU.EX2 R32, R32 ;  /* 0x0000002000207308 */ /* 0x000f620000000800 */
[----:B------:R-:W2:Y:S01]  /*3230*/  LDSM.16.MT88.4 R16, [R150+0x8800] ;  /* 0x008800009610783b */ /* 0x000ea20000004200 */
[----:B-1----:R-:W-:Y:S01]  /*3240*/  F2FP.PACK_AB R84, R102, R105 ;  /* 0x000000696654723e */ /* 0x002fe200000000ff */
[----:B------:R-:W-:-:S02]  /*3250*/  FFMA.FTZ R34, R21, c[0x0][0x23c], -R26 ;  /* 0x00008f0015227a23 */ /* 0x000fc4000001081a */
[----:B------:R-:W1:Y:S01]  /*3260*/  LDSM.16.MT88.4 R12, [R149+0x8800] ;  /* 0x00880000950c783b */ /* 0x000e620000004200 */
[--C-:B------:R-:W-:Y:S02]  /*3270*/  FFMA.FTZ R111, R112, c[0x0][0x23c], -R119.reuse ;  /* 0x00008f00706f7a23 */ /* 0x100fe40000010877 */
[----:B------:R-:W-:Y:S01]  /*3280*/  MUFU.EX2 R107, R107 ;  /* 0x0000006b006b7308 */ /* 0x000fe20000000800 */
[----:B------:R-:W1:Y:S01]  /*3290*/  LDSM.16.MT88.4 R20, [R151+0x8800] ;  /* 0x008800009714783b */ /* 0x000e620000004200 */
[--C-:B------:R-:W-:Y:S02]  /*32a0*/  FFMA.FTZ R109, R114, c[0x0][0x23c], -R119.reuse ;  /* 0x00008f00726d7a23 */ /* 0x100fe40000010877 */
[----:B------:R-:W-:Y:S02]  /*32b0*/  FFMA.FTZ R112, R113, c[0x0][0x23c], -R26 ;  /* 0x00008f0071707a23 */ /* 0x000fe4000001081a */
[--C-:B------:R-:W-:Y:S02]  /*32c0*/  FFMA.FTZ R108, R108, c[0x0][0x23c], -R119.reuse ;  /* 0x00008f006c6c7a23 */ /* 0x100fe40000010877 */
        /* <DEDUP_REMOVED lines=17> */
[----:B------:R-:W-:Y:S02]  /*33e0*/  FFMA.FTZ R122, R24, c[0x0][0x23c], -R26 ;  /* 0x00008f00187a7a23 */ /* 0x000fe4000001081a */
[----:B------:R-:W-:Y:S01]  /*33f0*/  FADD.FTZ R102, R105, R102 ;  /* 0x0000006669667221 */ /* 0x000fe20000010000 */
[----:B------:R-:W-:Y:S01]  /*3400*/  LDSM.16.MT88.4 R24, [R149+0x9800] ;  /* 0x009800009518783b */ /* 0x000fe20000004200 */
[----:B------:R-:W-:Y:S01]  /*3410*/  FADD.FTZ R107, R107, R106 ;  /* 0x0000006a6b6b7221 */ /* 0x000fe20000010000 */
[----:B-----5:R-:W-:Y:S01]  /*3420*/  F2FP.PACK_AB R87, R35, R104 ;  /* 0x000000682357723e */ /* 0x020fe200000000ff */
[----:B------:R-:W3:Y:S01]  /*3430*/  MUFU.EX2 R30, R30 ;  /* 0x0000001e001e7308 */ /* 0x000ee20000000800 */
[----:B------:R-:W-:-:S02]  /*3440*/  FADD.FTZ R103, R103, R102 ;  /* 0x0000006667677221 */ /* 0x000fc40000010000 */
[----:B------:R-:W-:Y:S02]  /*3450*/  FADD.FTZ R104, R104, R107 ;  /* 0x0000006b68687221 */ /* 0x000fe40000010000 */
        /* <DEDUP_REMOVED lines=20> */
[C---:B----4-:R-:W-:Y:S02]  /*35a0*/  HMMA.16816.F32 R76, R84.reuse, R80, RZ ;  /* 0x00000050544c723c */ /* 0x050fe400000018ff */
        /* <DEDUP_REMOVED lines=70> */
[C---:B-----5:R-:W-:Y:S08]  /*3a10*/  HMMA.16816.F32 R48, R4.reuse, R12, R48 ;  /* 0x0000000c0430723c */ /* 0x060ff00000001830 */
        /* <DEDUP_REMOVED lines=42> */
[C---:B------:R-:W-:Y:S08]  /*3cc0*/  HMMA.16816.F32 R52, R4.reuse, R26, R52 ;  /* 0x0000001a0434723c */ /* 0x040ff00000001834 */
[C---:B---3--:R-:W-:Y:S08]  /*3cd0*/  HMMA.16816.F32 R56, R4.reuse, R20, R56 ;  /* 0x000000140438723c */ /* 0x048ff00000001838 */
[C---:B------:R-:W-:Y:S08]  /*3ce0*/  HMMA.16816.F32 R60, R4.reuse, R22, R60 ;  /* 0x00000016043c723c */ /* 0x040ff0000000183c */
[C---:B-1----:R-:W-:Y:S08]  /*3cf0*/  HMMA.16816.F32 R72, R4.reuse, R16, R72 ;  /* 0x000000100448723c */ /* 0x042ff00000001848 */
[C---:B------:R-:W-:Y:S08]  /*3d00*/  HMMA.16816.F32 R92, R4.reuse, R18, R92 ;  /* 0x00000012045c723c */ /* 0x040ff0000000185c */
[C---:B----4-:R-:W-:Y:S08]  /*3d10*/  HMMA.16816.F32 R76, R4.reuse, R12, R76 ;  /* 0x0000000c044c723c */ /* 0x050ff0000000184c */
        /* <DEDUP_REMOVED lines=12> */
.L_x_6415:
        /* <DEDUP_REMOVED lines=64> */
.L_x_6412:
        /* <DEDUP_REMOVED lines=21> */
[----:B------:R-:W-:Y:S04]  /*4330*/  LDSM.16.M88.4 R104, [R158] ;  /* 0x000000009e68783b */ /* 0x000fe80000000200 */
[----:B------:R-:W2:Y:S04]  /*4340*/  LDSM.16.M88.4 R108, [R157] ;  /* 0x000000009d6c783b */ /* 0x000ea80000000200 */
[----:B------:R-:W3:Y:S04]  /*4350*/  LDSM.16.M88.4 R112, [R157+0x800] ;  /* 0x000800009d70783b */ /* 0x000ee80000000200 */
[----:B------:R-:W4:Y:S04]  /*4360*/  LDSM.16.M88.4 R116, [R157+0x1000] ;  /* 0x001000009d74783b */ /* 0x000f280000000200 */
[----:B------:R-:W0:Y:S04]  /*4370*/  LDGDEPBAR ;  /* 0x00000000000079af */ /* 0x000e280000000000 */
[----:B------:R-:W5:Y:S04]  /*4380*/  LDSM.16.M88.4 R120, [R157+0x1800] ;  /* 0x001800009d78783b */ /* 0x000f680000000200 */
[----:B------:R-:W-:Y:S04]  /*4390*/  LDSM.16.M88.4 R124, [R156] ;  /* 0x000000009c7c783b */ /* 0x000fe80000000200 */
[----:B------:R-:W1:Y:S04]  /*43a0*/  LDSM.16.M88.4 R128, [R155] ;  /* 0x000000009b80783b */ /* 0x000e680000000200 */
[----:B------:R-:W1:Y:S04]  /*43b0*/  LDSM.16.M88.4 R132, [R147] ;  /* 0x000000009384783b */ /* 0x000e680000000200 */
[----:B------:R-:W1:Y:S01]  /*43c0*/  LDSM.16.M88.4 R136, [R146] ;  /* 0x000000009288783b */ /* 0x000e620000000200 */
[C---:B--2---:R-:W-:Y:S08]  /*43d0*/  HMMA.16816.F32 R4, R104.reuse, R108, RZ ;  /* 0x0000006c6804723c */ /* 0x044ff000000018ff */
[C---:B------:R-:W-:Y:S01]  /*43e0*/  HMMA.16816.F32 R8, R104.reuse, R110, RZ ;  /* 0x0000006e6808723c */ /* 0x040fe200000018ff */
[----:B------:R-:W2:Y:S07]  /*43f0*/  LDSM.16.M88.4 R108, [R145] ;  /* 0x00000000916c783b */ /* 0x000eae0000000200 */
[C---:B---3--:R-:W-:Y:S08]  /*4400*/  HMMA.16816.F32 R12, R104.reuse, R112, RZ ;  /* 0x00000070680c723c */ /* 0x048ff000000018ff */
[C---:B------:R-:W-:Y:S01]  /*4410*/  HMMA.16816.F32 R16, R104.reuse, R114, RZ ;  /* 0x000000726810723c */ /* 0x040fe200000018ff */
[----:B------:R-:W-:Y:S07]  /*4420*/  LDSM.16.M88.4 R112, [R153] ;  /* 0x000000009970783b */ /* 0x000fee0000000200 */
[C---:B----4-:R-:W-:Y:S08]  /*4430*/  HMMA.16816.F32 R20, R104.reuse, R116, RZ ;  /* 0x000000746814723c */ /* 0x050ff000000018ff */
[C---:B------:R-:W-:Y:S01]  /*4440*/  HMMA.16816.F32 R24, R104.reuse, R118, RZ ;  /* 0x000000766818723c */ /* 0x040fe200000018ff */
[----:B------:R-:W-:Y:S07]  /*4450*/  LDSM.16.M88.4 R116, [R153+0x800] ;  /* 0x000800009974783b */ /* 0x000fee0000000200 */
[C---:B-----5:R-:W-:Y:S08]  /*4460*/  HMMA.16816.F32 R28, R104.reuse, R120, RZ ;  /* 0x00000078681c723c */ /* 0x060ff000000018ff */
[----:B------:R-:W-:Y:S01]  /*4470*/  HMMA.16816.F32 R32, R104, R122, RZ ;  /* 0x0000007a6820723c */ /* 0x000fe200000018ff */
[----:B------:R-:W3:Y:S04]  /*4480*/  LDSM.16.M88.4 R104, [R154] ;  /* 0x000000009a68783b */ /* 0x000ee80000000200 */
[----:B------:R-:W4:Y:S03]  /*4490*/  LDSM.16.M88.4 R120, [R153+0x1000] ;  /* 0x001000009978783b */ /* 0x000f260000000200 */
[C---:B-1----:R-:W-:Y:S08]  /*44a0*/  HMMA.16816.F32 R4, R124.reuse, R128, R4 ;  /* 0x000000807c04723c */ /* 0x042ff00000001804 */
[C---:B------:R-:W-:Y:S01]  /*44b0*/  HMMA.16816.F32 R8, R124.reuse, R130, R8 ;  /* 0x000000827c08723c */ /* 0x040fe20000001808 */
[----:B------:R-:W1:Y:S07]  /*44c0*/  LDSM.16.M88.4 R128, [R153+0x1800] ;  /* 0x001800009980783b */ /* 0x000e6e0000000200 */
[C---:B------:R-:W-:Y:S08]  /*44d0*/  HMMA.16816.F32 R12, R124.reuse, R132, R12 ;  /* 0x000000847c0c723c */ /* 0x040ff0000000180c */
[C---:B------:R-:W-:Y:S08]  /*44e0*/  HMMA.16816.F32 R16, R124.reuse, R134, R16 ;  /* 0x000000867c10723c */ /* 0x040ff00000001810 */
[C---:B------:R-:W-:Y:S08]  /*44f0*/  HMMA.16816.F32 R20, R124.reuse, R136, R20 ;  /* 0x000000887c14723c */ /* 0x040ff00000001814 */
[C---:B------:R-:W-:Y:S08]  /*4500*/  HMMA.16816.F32 R24, R124.reuse, R138, R24 ;  /* 0x0000008a7c18723c */ /* 0x040ff00000001818 */
[C---:B--2---:R-:W-:Y:S08]  /*4510*/  HMMA.16816.F32 R28, R124.reuse, R108, R28 ;  /* 0x0000006c7c1c723c */ /* 0x044ff0000000181c */
[----:B------:R-:W-:Y:S01]  /*4520*/  HMMA.16816.F32 R32, R124, R110, R32 ;  /* 0x0000006e7c20723c */ /* 0x000fe20000001820 */
[----:B------:R-:W-:Y:S04]  /*4530*/  LDSM.16.M88.4 R108, [R152] ;  /* 0x00000000986c783b */ /* 0x000fe80000000200 */
[----:B------:R-:W2:Y:S03]  /*4540*/  LDSM.16.M88.4 R124, [R144] ;  /* 0x00000000907c783b */ /* 0x000ea60000000200 */
        /* <DEDUP_REMOVED lines=8> */
[----:B------:R-:W-:Y:S07]  /*45d0*/  LDSM.16.M88.4 R120, [R158+0x2000] ;  /* 0x002000009e78783b */ /* 0x000fee0000000200 */
[C---:B-1----:R-:W-:Y:S08]  /*45e0*/  HMMA.16816.F32 R28, R104.reuse, R128, R28 ;  /* 0x00000080681c723c */ /* 0x042ff0000000181c */
[----:B------:R-:W-:Y:S01]  /*45f0*/  HMMA.16816.F32 R32, R104, R130, R32 ;  /* 0x000000826820723c */ /* 0x000fe20000001820 */
[----:B------:R-:W1:Y:S04]  /*4600*/  LDSM.16.M88.4 R104, [R144+0x1800] ;  /* 0x001800009068783b */ /* 0x000e680000000200 */
[----:B------:R-:W4:Y:S03]  /*4610*/  LDSM.16.M88.4 R128, [R157+0x2000] ;  /* 0x002000009d80783b */ /* 0x000f260000000200 */
[C---:B--2---:R-:W-:Y:S08]  /*4620*/  HMMA.16816.F32 R4, R108.reuse, R124, R4 ;  /* 0x0000007c6c04723c */ /* 0x044ff00000001804 */
[C---:B------:R-:W-:Y:S01]  /*4630*/  HMMA.16816.F32 R8, R108.reuse, R126, R8 ;  /* 0x0000007e6c08723c */ /* 0x040fe20000001808 */
[----:B------:R-:W2:Y:S07]  /*4640*/  LDSM.16.M88.4 R124, [R157+0x2800] ;  /* 0x002800009d7c783b */ /* 0x000eae0000000200 */
[C---:B---3--:R-:W-:Y:S08]  /*4650*/  HMMA.16816.F32 R12, R108.reuse, R112, R12 ;  /* 0x000000706c0c723c */ /* 0x048ff0000000180c */
[C---:B------:R-:W-:Y:S01]  /*4660*/  HMMA.16816.F32 R16, R108.reuse, R114, R16 ;  /* 0x000000726c10723c */ /* 0x040fe20000001810 */
[----:B------:R-:W-:Y:S07]  /*4670*/  LDSM.16.M88.4 R112, [R156+0x2000] ;  /* 0x002000009c70783b */ /* 0x000fee0000000200 */
[C---:B-----5:R-:W-:Y:S08]  /*4680*/  HMMA.16816.F32 R20, R108.reuse, R116, R20 ;  /* 0x000000746c14723c */ /* 0x060ff00000001814 */
[C---:B------:R-:W-:Y:S01]  /*4690*/  HMMA.16816.F32 R24, R108.reuse, R118, R24 ;  /* 0x000000766c18723c */ /* 0x040fe20000001818 */
[----:B------:R-:W-:Y:S07]  /*46a0*/  LDSM.16.M88.4 R116, [R143] ;  /* 0x000000008f74783b */ /* 0x000fee0000000200 */
[C---:B-1----:R-:W-:Y:S08]  /*46b0*/  HMMA.16816.F32 R28, R108.reuse, R104, R28 ;  /* 0x000000686c1c723c */ /* 0x042ff0000000181c */
[----:B------:R-:W-:Y:S01]  /*46c0*/  HMMA.16816.F32 R32, R108, R106, R32 ;  /* 0x0000006a6c20723c */ /* 0x000fe20000001820 */
[----:B------:R-:W1:Y:S04]  /*46d0*/  LDSM.16.M88.4 R104, [R157+0x3000] ;  /* 0x003000009d68783b */ /* 0x000e680000000200 */
[----:B------:R-:W3:Y:S03]  /*46e0*/  LDSM.16.M88.4 R108, [R157+0x3800] ;  /* 0x003800009d6c783b */ /* 0x000ee60000000200 */
[C---:B----4-:R-:W-:Y:S08]  /*46f0*/  HMMA.16816.F32 R4, R120.reuse, R128, R4 ;  /* 0x000000807804723c */ /* 0x050ff00000001804 */
[C---:B------:R-:W-:Y:S01]  /*4700*/  HMMA.16816.F32 R8, R120.reuse, R130, R8 ;  /* 0x000000827808723c */ /* 0x040fe20000001808 */
[----:B------:R-:W4:Y:S07]  /*4710*/  LDSM.16.M88.4 R128, [R142] ;  /* 0x000000008e80783b */ /* 0x000f2e0000000200 */
[C---:B--2---:R-:W-:Y:S08]  /*4720*/  HMMA.16816.F32 R12, R120.reuse, R124, R12 ;  /* 0x0000007c780c723c */ /* 0x044ff0000000180c */
[C---:B------:R-:W-:Y:S01]  /*4730*/  HMMA.16816.F32 R16, R120.reuse, R126, R16 ;  /* 0x0000007e7810723c */ /* 0x040fe20000001810 */
[----:B------:R-:W2:Y:S07]  /*4740*/  LDSM.16.M88.4 R124, [R141] ;  /* 0x000000008d7c783b */ /* 0x000eae0000000200 */
[C---:B-1----:R-:W-:Y:S08]  /*4750*/  HMMA.16816.F32 R20, R120.reuse, R104, R20 ;  /* 0x000000687814723c */ /* 0x042ff00000001814 */
[C---:B------:R-:W-:Y:S01]  /*4760*/  HMMA.16816.F32 R24, R120.reuse, R106, R24 ;  /* 0x0000006a7818723c */ /* 0x040fe20000001818 */
[----:B------:R-:W1:Y:S07]  /*4770*/  LDSM.16.M88.4 R104, [R140] ;  /* 0x000000008c68783b */ /* 0x000e6e0000000200 */
[C---:B---3--:R-:W-:Y:S08]  /*4780*/  HMMA.16816.F32 R28, R120.reuse, R108, R28 ;  /* 0x0000006c781c723c */ /* 0x048ff0000000181c */
[----:B------:R-:W-:Y:S01]  /*4790*/  HMMA.16816.F32 R32, R120, R110, R32 ;  /* 0x0000006e7820723c */ /* 0x000fe20000001820 */
[----:B------:R-:W-:Y:S04]  /*47a0*/  LDSM.16.M88.4 R108, [R154+0x2000] ;  /* 0x002000009a6c783b */ /* 0x000fe80000000200 */
[----:B------:R-:W-:Y:S03]  /*47b0*/  LDSM.16.M88.4 R120, [R153+0x2800] ;  /* 0x002800009978783b */ /* 0x000fe60000000200 */
        /* <DEDUP_REMOVED lines=9> */
[C---:B-1----:R-:W-:Y:S08]  /*4850*/  HMMA.16816.F32 R28, R112.reuse, R104, R28 ;  /* 0x00000068701c723c */ /* 0x042ff0000000181c */
[----:B------:R-:W-:Y:S01]  /*4860*/  HMMA.16816.F32 R32, R112, R106, R32 ;  /* 0x0000006a7020723c */ /* 0x000fe20000001820 */
[----:B------:R-:W-:Y:S04]  /*4870*/  LDSM.16.M88.4 R104, [R152+0x2000] ;  /* 0x002000009868783b */ /* 0x000fe80000000200 */
[----:B------:R-:W1:Y:S03]  /*4880*/  LDSM.16.M88.4 R112, [R144+0x2000] ;  /* 0x002000009070783b */ /* 0x000e660000000200 */
        /* <DEDUP_REMOVED lines=8> */
[----:B------:R-:W4:Y:S01]  /*4910*/  LDSM.16.M88.4 R128, [R144+0x3800] ;  /* 0x003800009080783b */ /* 0x000f220000000200 */
[----:B------:R-:W-:Y:S04]  /*4920*/  DEPBAR.LE SB0, 0x0 ;  /* 0x000080000000791a */ /* 0x000fe80000000000 */
[----:B------:R-:W-:Y:S02]  /*4930*/  BAR.SYNC.DEFER_BLOCKING 0x0 ;  /* 0x0000000000007b1d */ /* 0x000fe40000010000 */
[C---:B--2---:R-:W-:Y:S08]  /*4940*/  HMMA.16816.F32 R28, R108.reuse, R124, R28 ;  /* 0x0000007c6c1c723c */ /* 0x044ff0000000181c */
[----:B------:R-:W-:Y:S08]  /*4950*/  HMMA.16816.F32 R32, R108, R126, R32 ;  /* 0x0000007e6c20723c */ /* 0x000ff00000001820 */
[C---:B-1----:R-:W-:Y:S08]  /*4960*/  HMMA.16816.F32 R4, R104.reuse, R112, R4 ;  /* 0x000000706804723c */ /* 0x042ff00000001804 */
[C---:B------:R-:W-:Y:S08]  /*4970*/  HMMA.16816.F32 R8, R104.reuse, R114, R8 ;  /* 0x000000726808723c */ /* 0x040ff00000001808 */
[C---:B---3--:R-:W-:Y:S08]  /*4980*/  HMMA.16816.F32 R12, R104.reuse, R116, R12 ;  /* 0x00000074680c723c */ /* 0x048ff0000000180c */
[C---:B------:R-:W-:Y:S08]  /*4990*/  HMMA.16816.F32 R16, R104.reuse, R118, R16 ;  /* 0x000000766810723c */ /* 0x040ff00000001810 */
[C---:B-----5:R-:W-:Y:S08]  /*49a0*/  HMMA.16816.F32 R20, R104.reuse, R120, R20 ;  /* 0x000000786814723c */ /* 0x060ff00000001814 */
[C---:B------:R-:W-:Y:S08]  /*49b0*/  HMMA.16816.F32 R24, R104.reuse, R122, R24 ;  /* 0x0000007a6818723c */ /* 0x040ff00000001818 */
[C---:B----4-:R-:W-:Y:S08]  /*49c0*/  HMMA.16816.F32 R28, R104.reuse, R128, R28 ;  /* 0x00000080681c723c */ /* 0x050ff0000000181c */
        /* <DEDUP_REMOVED lines=52> */
[----:B------:R-:W-:Y:S03]  /*4d10*/  IMAD.MOV.U32 R3, RZ, RZ, 0x40 ;  /* 0x00000040ff037424 */ /* 0x000fe600078e00ff */
[----:B------:R-:W2:Y:S01]  /*4d20*/  LDG.E R103, [R102.64] ;  /* 0x0000000a66677981 */ /* 0x000ea2000c1e1900 */
[----:B------:R-:W-:Y:S03]  /*4d30*/  IMAD R3, R2, c[0x0][0x2d0], -R3 ;  /* 0x0000b40002037a24 */ /* 0x000fe600078e0a03 */
        /* <DEDUP_REMOVED lines=12> */
.L_x_6414:
        /* <DEDUP_REMOVED lines=19> */
[----:B------:R-:W0:Y:S02]  /*4f30*/  LDGDEPBAR ;  /* 0x00000000000079af */ /* 0x000e240000000000 */
.L_x_6413:
        /* <DEDUP_REMOVED lines=123> */
[----:B------:R-:W-:Y:S01]  /*56f0*/  FMUL.FTZ R13, R2, R93 ;  /* 0x0000005d020d7220 */ /* 0x000fe20000410000 */
[----:B------:R-:W-:Y:S01]  /*5700*/  MUFU.EX2 R133, R133 ;  /* 0x0000008500857308 */ /* 0x000fe20000000800 */
[--C-:B------:R-:W-:Y:S02]  /*5710*/  FFMA.FTZ R127, R14, c[0x0][0x23c], -R123.reuse ;  /* 0x00008f000e7f7a23 */ /* 0x100fe4000001087b */
[----:B------:R-:W-:Y:S01]  /*5720*/  FMUL.FTZ R14, R0, R94 ;  /* 0x0000005e000e7220 */ /* 0x000fe20000410000 */
[----:B---3--:R-:W-:Y:S01]  /*5730*/  F2FP.PACK_AB R99, R122, R121 ;  /* 0x000000797a63723e */ /* 0x008fe200000000ff */
[--C-:B------:R-:W-:Y:S02]  /*5740*/  FFMA.FTZ R128, R15, c[0x0][0x23c], -R123.reuse ;  /* 0x00008f000f807a23 */ /* 0x100fe4000001087b */
[----:B------:R-:W-:Y:S02]  /*5750*/  FMUL.FTZ R15, R0, R95 ;  /* 0x0000005f000f7220 */ /* 0x000fe40000410000 */
[----:B------:R-:W-:Y:S01]  /*5760*/  LDSM.16.MT88.4 R92, [R148+0xa000] ;  /* 0x00a00000945c783b */ /* 0x000fe20000004200 */
[C---:B------:R-:W-:Y:S01]  /*5770*/  FMUL.FTZ R72, R2.reuse, R72 ;  /* 0x0000004802487220 */ /* 0x040fe20000410000 */
[C---:B-1----:R-:W-:Y:S01]  /*5780*/  HMMA.16816.F32 R8, R96.reuse, R104, R8 ;  /* 0x000000686008723c */ /* 0x042fe20000001808 */
[----:B------:R-:W1:Y:S04]  /*5790*/  MUFU.EX2 R126, R126 ;  /* 0x0000007e007e7308 */ /* 0x000e680000000800 */
[----:B------:R-:W-:Y:S02]  /*57a0*/  FMUL.FTZ R73, R2, R73 ;  /* 0x0000004902497220 */ /* 0x000fe40000410000 */
[C---:B------:R-:W-:Y:S01]  /*57b0*/  FMUL.FTZ R74, R0.reuse, R74 ;  /* 0x0000004a004a7220 */ /* 0x040fe20000410000 */
[C---:B------:R-:W-:Y:S01]  /*57c0*/  HMMA.16816.F32 R36, R96.reuse, R106, R36 ;  /* 0x0000006a6024723c */ /* 0x040fe20000001824 */
[----:B------:R-:W2:Y:S02]  /*57d0*/  LDSM.16.MT88.4 R104, [R148+0x8000] ;  /* 0x008000009468783b */ /* 0x000ea40000004200 */
[----:B------:R-:W-:Y:S01]  /*57e0*/  MUFU.EX2 R127, R127 ;  /* 0x0000007f007f7308 */ /* 0x000fe20000000800 */
[----:B------:R-:W-:Y:S02]  /*57f0*/  FMUL.FTZ R75, R0, R75 ;  /* 0x0000004b004b7220 */ /* 0x000fe40000410000 */
[C---:B------:R-:W-:Y:S02]  /*5800*/  FMUL.FTZ R76, R2.reuse, R76 ;  /* 0x0000004c024c7220 */ /* 0x040fe40000410000 */
[C---:B------:R-:W-:Y:S04]  /*5810*/  HMMA.16816.F32 R40, R96.reuse, R108, R40 ;  /* 0x0000006c6028723c */ /* 0x040fe80000001828 */
[----:B------:R-:W-:Y:S01]  /*5820*/  FMUL.FTZ R77, R2, R77 ;  /* 0x0000004d024d7220 */ /* 0x000fe20000410000 */
[----:B------:R-:W3:Y:S01]  /*5830*/  MUFU.EX2 R128, R128 ;  /* 0x0000008000807308 */ /* 0x000ee20000000800 */
[C---:B------:R-:W-:Y:S02]  /*5840*/  FMUL.FTZ R78, R0.reuse, R78 ;  /* 0x0000004e004e7220 */ /* 0x040fe40000410000 */
[C---:B------:R-:W-:Y:S01]  /*5850*/  HMMA.16816.F32 R44, R96.reuse, R110, R44 ;  /* 0x0000006e602c723c */ /* 0x040fe2000000182c */
[----:B------:R-:W4:Y:S03]  /*5860*/  LDSM.16.MT88.4 R108, [R151+0xa000] ;  /* 0x00a00000976c783b */ /* 0x000f260000004200 */
[----:B------:R-:W-:Y:S02]  /*5870*/  FMUL.FTZ R79, R0, R79 ;  /* 0x0000004f004f7220 */ /* 0x000fe40000410000 */
[--C-:B------:R-:W-:Y:S01]  /*5880*/  FFMA.FTZ R129, R16, c[0x0][0x23c], -R124.reuse ;  /* 0x00008f0010817a23 */ /* 0x100fe2000001087c */
[----:B------:R-:W-:Y:S01]  /*5890*/  MUFU.EX2 R134, R134 ;  /* 0x0000008600867308 */ /* 0x000fe20000000800 */
[C---:B------:R-:W-:Y:S04]  /*58a0*/  HMMA.16816.F32 R48, R96.reuse, R112, R48 ;  /* 0x000000706030723c */ /* 0x040fe80000001830 */
[----:B------:R-:W-:Y:S02]  /*58b0*/  FFMA.FTZ R130, R17, c[0x0][0x23c], -R124 ;  /* 0x00008f0011827a23 */ /* 0x000fe4000001087c */
[--C-:B------:R-:W-:Y:S02]  /*58c0*/  FFMA.FTZ R131, R18, c[0x0][0x23c], -R123.reuse ;  /* 0x00008f0012837a23 */ /* 0x100fe4000001087b */
[C---:B------:R-:W-:Y:S01]  /*58d0*/  HMMA.16816.F32 R52, R96.reuse, R114, R52 ;  /* 0x000000726034723c */ /* 0x040fe20000001834 */
[----:B------:R-:W5:Y:S01]  /*58e0*/  LDSM.16.MT88.4 R112, [R150+0xa000] ;  /* 0x00a000009670783b */ /* 0x000f620000004200 */
[----:B------:R-:W-:Y:S02]  /*58f0*/  MUFU.EX2 R129, R129 ;  /* 0x0000008100817308 */ /* 0x000fe40000000800 */
[----:B------:R-:W-:Y:S02]  /*5900*/  FFMA.FTZ R132, R19, c[0x0][0x23c], -R123 ;  /* 0x00008f0013847a23 */ /* 0x000fe4000001087b */
[C---:B------:R-:W-:Y:S02]  /*5910*/  FMUL.FTZ R80, R2.reuse, R80 ;  /* 0x0000005002507220 */ /* 0x040fe40000410000 */
[----:B------:R-:W-:Y:S01]  /*5920*/  FMUL.FTZ R81, R2, R81 ;  /* 0x0000005102517220 */ /* 0x000fe20000410000 */
[C---:B--2---:R-:W-:Y:S03]  /*5930*/  HMMA.16816.F32 R56, R96.reuse, R104, R56 ;  /* 0x000000686038723c */ /* 0x044fe60000001838 */
[----:B------:R-:W2:Y:S01]  /*5940*/  MUFU.EX2 R130, R130 ;  /* 0x0000008200827308 */ /* 0x000ea20000000800 */
[C---:B------:R-:W-:Y:S02]  /*5950*/  FMUL.FTZ R82, R0.reuse, R82 ;  /* 0x0000005200527220 */ /* 0x040fe40000410000 */
[----:B------:R-:W-:Y:S02]  /*5960*/  FMUL.FTZ R83, R0, R83 ;  /* 0x0000005300537220 */ /* 0x000fe40000410000 */
[C---:B------:R-:W-:Y:S01]  /*5970*/  HMMA.16816.F32 R60, R96.reuse, R106, R60 ;  /* 0x0000006a603c723c */ /* 0x040fe2000000183c */
[----:B------:R-:W5:Y:S03]  /*5980*/  LDSM.16.MT88.4 R104, [R149+0xa000] ;  /* 0x00a000009568783b */ /* 0x000f660000004200 */
[----:B------:R-:W-:Y:S01]  /*5990*/  FMUL.FTZ R16, R2, R88 ;  /* 0x0000005802107220 */ /* 0x000fe20000410000 */
[----:B-1----:R-:W-:Y:S01]  /*59a0*/  F2FP.PACK_AB R88, R126, R125 ;  /* 0x0000007d7e58723e */ /* 0x002fe200000000ff */
[----:B------:R-:W-:Y:S01]  /*59b0*/  MUFU.EX2 R131, R131 ;  /* 0x0000008300837308 */ /* 0x000fe20000000800 */
[----:B------:R-:W-:Y:S01]  /*59c0*/  FMUL.FTZ R17, R2, R89 ;  /* 0x0000005902117220 */ /* 0x000fe20000410000 */
[C---:B----4-:R-:W-:Y:S04]  /*59d0*/  HMMA.16816.F32 R64, R96.reuse, R108, R64 ;  /* 0x0000006c6040723c */ /* 0x050fe80000001840 */
[----:B---3--:R-:W-:Y:S01]  /*59e0*/  F2FP.PACK_AB R89, R128, R127 ;  /* 0x0000007f8059723e */ /* 0x008fe200000000ff */
[C---:B------:R-:W-:Y:S02]  /*59f0*/  FMUL.FTZ R18, R0.reuse, R90 ;  /* 0x0000005a00127220 */ /* 0x040fe40000410000 */
[----:B------:R-:W-:Y:S01]  /*5a00*/  FMUL.FTZ R19, R0, R91 ;  /* 0x0000005b00137220 */ /* 0x000fe20000410000 */
[C---:B------:R-:W-:Y:S01]  /*5a10*/  HMMA.16816.F32 R68, R96.reuse, R110, R68 ;  /* 0x0000006e6044723c */ /* 0x040fe20000001844 */
[----:B------:R-:W1:Y:S01]  /*5a20*/  LDSM.16.MT88.4 R108, [R151+0x8800] ;  /* 0x00880000976c783b */ /* 0x000e620000004200 */
[----:B------:R-:W3:Y:S02]  /*5a30*/  MUFU.EX2 R132, R132 ;  /* 0x0000008400847308 */ /* 0x000ee40000000800 */
[----:B--2---:R-:W-:Y:S01]  /*5a40*/  F2FP.PACK_AB R90, R130, R129 ;  /* 0x00000081825a723e */ /* 0x004fe200000000ff */
[C---:B------:R-:W-:Y:S02]  /*5a50*/  FMUL.FTZ R84, R2.reuse, R84 ;  /* 0x0000005402547220 */ /* 0x040fe40000410000 */
[----:B------:R-:W-:Y:S01]  /*5a60*/  FMUL.FTZ R85, R2, R85 ;  /* 0x0000005502557220 */ /* 0x000fe20000410000 */
[C---:B-----5:R-:W-:Y:S04]  /*5a70*/  HMMA.16816.F32 R72, R96.reuse, R112, R72 ;  /* 0x000000706048723c */ /* 0x060fe80000001848 */
[C---:B------:R-:W-:Y:S02]  /*5a80*/  FMUL.FTZ R86, R0.reuse, R86 ;  /* 0x0000005600567220 */ /* 0x040fe40000410000 */
[----:B------:R-:W-:Y:S02]  /*5a90*/  FMUL.FTZ R87, R0, R87 ;  /* 0x0000005700577220 */ /* 0x000fe40000410000 */
[C---:B------:R-:W-:Y:S01]  /*5aa0*/  HMMA.16816.F32 R12, R96.reuse, R114, R12 ;  /* 0x00000072600c723c */ /* 0x040fe2000000180c */
[----:B------:R-:W2:Y:S03]  /*5ab0*/  LDSM.16.MT88.4 R112, [R150+0x8800] ;  /* 0x008800009670783b */ /* 0x000ea60000004200 */
[----:B------:R-:W-:Y:S02]  /*5ac0*/  FFMA.FTZ R120, R2, R177, R120 ;  /* 0x000000b102787223 */ /* 0x000fe40000010078 */
[----:B------:R-:W-:Y:S01]  /*5ad0*/  FFMA.FTZ R6, R0, R175, R6 ;  /* 0x000000af00067223 */ /* 0x000fe20000010006 */
[----:B------:R-:W-:Y:S01]  /*5ae0*/  IADD3 R0, R173, -0x1, RZ ;  /* 0xffffffffad007810 */ /* 0x000fe20007ffe0ff */
[----:B------:R-:W-:Y:S01]  /*5af0*/  FADD.FTZ R5, R5, R120 ;  /* 0x0000007805057221 */ /* 0x000fe20000010000 */
[C---:B------:R-:W-:Y:S03]  /*5b00*/  HMMA.16816.F32 R76, R96.reuse, R104, R76 ;  /* 0x00000068604c723c */ /* 0x040fe6000000184c */
[----:B---3--:R-:W-:Y:S01]  /*5b10*/  F2FP.PACK_AB R91, R132, R131 ;  /* 0x00000083845b723e */ /* 0x008fe200000000ff */
[----:B------:R-:W-:Y:S01]  /*5b20*/  FADD.FTZ R6, R7, R6 ;  /* 0x0000000607067221 */ /* 0x000fe20000010000 */
[----:B------:R-:W-:Y:S01]  /*5b30*/  MOV R173, R0 ;  /* 0x0000000000ad7202 */ /* 0x000fe20000000f00 */
[----:B------:R-:W-:Y:S01]  /*5b40*/  FADD.FTZ R102, R102, R5 ;  /* 0x0000000566667221 */ /* 0x000fe20000010000 */
[----:B------:R-:W-:Y:S01]  /*5b50*/  MOV R0, R3 ;  /* 0x0000000300007202 */ /* 0x000fe20000000f00 */
[C---:B------:R-:W-:Y:S01]  /*5b60*/  HMMA.16816.F32 R80, R96.reuse, R106, R80 ;  /* 0x0000006a6050723c */ /* 0x040fe20000001850 */
[----:B------:R-:W3:Y:S03]  /*5b70*/  LDSM.16.MT88.4 R104, [R149+0x8800] ;  /* 0x008800009568783b */ /* 0x000ee60000004200 */
        /* <DEDUP_REMOVED lines=9> */
[C---:B-1----:R-:W-:Y:S01]  /*5c10*/  HMMA.16816.F32 R8, R88.reuse, R108, R8 ;  /* 0x0000006c5808723c */ /* 0x042fe20000001808 */
[----:B------:R-:W1:Y:S04]  /*5c20*/  LDSM.16.MT88.4 R96, [R150+0xa800] ;  /* 0x00a800009660783b */ /* 0x000e680000004200 */
[----:B------:R-:W-:Y:S02]  /*5c30*/  FADD.FTZ R128, R128, R127 ;  /* 0x0000007f80807221 */ /* 0x000fe40000010000 */
[----:B------:R-:W-:Y:S01]  /*5c40*/  FADD.FTZ R129, R129, R126 ;  /* 0x0000007e81817221 */ /* 0x000fe20000010000 */
[C---:B------:R-:W-:Y:S01]  /*5c50*/  HMMA.16816.F32 R36, R88.reuse, R110, R36 ;  /* 0x0000006e5824723c */ /* 0x040fe20000001824 */
[----:B------:R-:W-:Y:S03]  /*5c60*/  LDSM.16.MT88.4 R108, [R150+0x9000] ;  /* 0x00900000966c783b */ /* 0x000fe60000004200 */
[----:B------:R-:W-:Y:S02]  /*5c70*/  FADD.FTZ R5, R131, R128 ;  /* 0x0000008083057221 */ /* 0x000fe40000010000 */
[----:B------:R-:W-:Y:S02]  /*5c80*/  FADD.FTZ R129, R130, R129 ;  /* 0x0000008182817221 */ /* 0x000fe40000010000 */
[C---:B--2---:R-:W-:Y:S04]  /*5c90*/  HMMA.16816.F32 R40, R88.reuse, R112, R40 ;  /* 0x000000705828723c */ /* 0x044fe80000001828 */
[----:B------:R-:W-:Y:S03]  /*5ca0*/  FADD.FTZ R5, R132, R5 ;  /* 0x0000000584057221 */ /* 0x000fe60000010000 */
[--C-:B------:R-:W-:Y:S01]  /*5cb0*/  FFMA.FTZ R112, R20, c[0x0][0x23c], -R124.reuse ;  /* 0x00008f0014707a23 */ /* 0x100fe2000001087c */
[C---:B------:R-:W-:Y:S04]  /*5cc0*/  HMMA.16816.F32 R44, R88.reuse, R114, R44 ;  /* 0x00000072582c723c */ /* 0x040fe8000000182c */
[--C-:B------:R-:W-:Y:S01]  /*5cd0*/  FFMA.FTZ R113, R21, c[0x0][0x23c], -R124.reuse ;  /* 0x00008f0015717a23 */ /* 0x100fe2000001087c */
[----:B------:R-:W-:Y:S02]  /*5ce0*/  MUFU.EX2 R112, R112 ;  /* 0x0000007000707308 */ /* 0x000fe40000000800 */
[--C-:B------:R-:W-:Y:S01]  /*5cf0*/  FFMA.FTZ R114, R22, c[0x0][0x23c], -R123.reuse ;  /* 0x00008f0016727a23 */ /* 0x100fe2000001087b */
[C---:B---3--:R-:W-:Y:S04]  /*5d00*/  HMMA.16816.F32 R48, R88.reuse, R104, R48 ;  /* 0x000000685830723c */ /* 0x048fe80000001830 */
[--C-:B------:R-:W-:Y:S02]  /*5d10*/  FFMA.FTZ R115, R23, c[0x0][0x23c], -R123.reuse ;  /* 0x00008f0017737a23 */ /* 0x100fe4000001087b */
[----:B------:R-:W2:Y:S01]  /*5d20*/  LDSM.16.MT88.4 R20, [R149+0xa800] ;  /* 0x00a800009514783b */ /* 0x000ea20000004200 */
[----:B------:R-:W3:Y:S01]  /*5d30*/  MUFU.EX2 R113, R113 ;  /* 0x0000007100717308 */ /* 0x000ee20000000800 */
[C---:B------:R-:W-:Y:S06]  /*5d40*/  HMMA.16816.F32 R52, R88.reuse, R106, R52 ;  /* 0x0000006a5834723c */ /* 0x040fec0000001834 */
[----:B------:R-:W-:Y:S02]  /*5d50*/  LDSM.16.MT88.4 R104, [R151+0x9000] ;  /* 0x009000009768783b */ /* 0x000fe40000004200 */
[C---:B------:R-:W-:Y:S01]  /*5d60*/  HMMA.16816.F32 R56, R88.reuse, R116, R56 ;  /* 0x000000745838723c */ /* 0x040fe20000001838 */
[----:B------:R-:W-:Y:S06]  /*5d70*/  MUFU.EX2 R114, R114 ;  /* 0x0000007200727308 */ /* 0x000fec0000000800 */
[--C-:B------:R-:W-:Y:S01]  /*5d80*/  FFMA.FTZ R116, R24, c[0x0][0x23c], -R124.reuse ;  /* 0x00008f0018747a23 */ /* 0x100fe2000001087c */
[C---:B------:R-:W-:Y:S03]  /*5d90*/  HMMA.16816.F32 R60, R88.reuse, R118, R60 ;  /* 0x00000076583c723c */ /* 0x040fe6000000183c */
[----:B------:R-:W5:Y:S01]  /*5da0*/  MUFU.EX2 R115, R115 ;  /* 0x0000007300737308 */ /* 0x000f620000000800 */
[----:B------:R-:W-:Y:S03]  /*5db0*/  FFMA.FTZ R117, R25, c[0x0][0x23c], -R124 ;  /* 0x00008f0019757a23 */ /* 0x000fe6000001087c */
[--C-:B------:R-:W-:Y:S01]  /*5dc0*/  FFMA.FTZ R118, R26, c[0x0][0x23c], -R123.reuse ;  /* 0x00008f001a767a23 */ /* 0x100fe2000001087b */
[C---:B----4-:R-:W-:Y:S04]  /*5dd0*/  HMMA.16816.F32 R64, R88.reuse, R92, R64 ;  /* 0x0000005c5840723c */ /* 0x050fe80000001840 */
[----:B------:R-:W-:Y:S01]  /*5de0*/  FFMA.FTZ R119, R27, c[0x0][0x23c], -R123 ;  /* 0x00008f001b777a23 */ /* 0x000fe2000001087b */
[----:B------:R-:W-:Y:S01]  /*5df0*/  MUFU.EX2 R116, R116 ;  /* 0x0000007400747308 */ /* 0x000fe20000000800 */
[----:B------:R-:W-:Y:S02]  /*5e00*/  LDSM.16.MT88.4 R24, [R148+0x9000] ;  /* 0x009000009418783b */ /* 0x000fe40000004200 */
[C---:B------:R-:W-:Y:S06]  /*5e10*/  HMMA.16816.F32 R68, R88.reuse, R94, R68 ;  /* 0x0000005e5844723c */ /* 0x040fec0000001844 */
[----:B------:R-:W4:Y:S01]  /*5e20*/  LDSM.16.MT88.4 R92, [R148+0xa800] ;  /* 0x00a80000945c783b */ /* 0x000f220000004200 */
[----:B------:R-:W3:Y:S01]  /*5e30*/  MUFU.EX2 R117, R117 ;  /* 0x0000007500757308 */ /* 0x000ee20000000800 */
[C---:B-1----:R-:W-:Y:S08]  /*5e40*/  HMMA.16816.F32 R72, R88.reuse, R96, R72 ;  /* 0x000000605848723c */ /* 0x042ff00000001848 */
[C---:B------:R-:W-:Y:S01]  /*5e50*/  HMMA.16816.F32 R12, R88.reuse, R98, R12 ;  /* 0x00000062580c723c */ /* 0x040fe2000000180c */
[----:B------:R-:W1:Y:S01]  /*5e60*/  LDSM.16.MT88.4 R96, [R149+0x9000] ;  /* 0x009000009560783b */ /* 0x000e620000004200 */
[----:B------:R-:W-:Y:S06]  /*5e70*/  MUFU.EX2 R118, R118 ;  /* 0x0000007600767308 */ /* 0x000fec0000000800 */
[C---:B--2---:R-:W-:Y:S04]  /*5e80*/  HMMA.16816.F32 R76, R88.reuse, R20, R76 ;  /* 0x00000014584c723c */ /* 0x044fe8000000184c */
[----:B------:R-:W2:Y:S03]  /*5e90*/  MUFU.EX2 R119, R119 ;  /* 0x0000007700777308 */ /* 0x000ea60000000800 */
[----:B---3--:R-:W-:Y:S01]  /*5ea0*/  F2FP.PACK_AB R20, R113, R112 ;  /* 0x000000707114723e */ /* 0x008fe200000000ff */
[C---:B------:R-:W-:Y:S04]  /*5eb0*/  HMMA.16816.F32 R80, R88.reuse, R22, R80 ;  /* 0x000000165850723c */ /* 0x040fe80000001850 */
[----:B-----5:R-:W-:Y:S01]  /*5ec0*/  F2FP.PACK_AB R21, R115, R114 ;  /* 0x000000727315723e */ /* 0x020fe200000000ff */
[----:B------:R-:W-:Y:S02]  /*5ed0*/  FADD.FTZ R112, R112, R129 ;  /* 0x0000008170707221 */ /* 0x000fe40000010000 */
[----:B------:R-:W-:Y:S01]  /*5ee0*/  F2FP.PACK_AB R22, R117, R116 ;  /* 0x000000747516723e */ /* 0x000fe200000000ff */
[----:B------:R-:W-:Y:S04]  /*5ef0*/  FADD.FTZ R114, R114, R5 ;  /* 0x0000000572727221 */ /* 0x000fe80000010000 */
[----:B------:R-:W-:Y:S01]  /*5f00*/  FADD.FTZ R113, R113, R112 ;  /* 0x0000007071717221 */ /* 0x000fe20000010000 */
[C---:B----4-:R-:W-:Y:S03]  /*5f10*/  HMMA.16816.F32 R16, R88.reuse, R92, R16 ;  /* 0x0000005c5810723c */ /* 0x050fe60000001810 */
[----:B------:R-:W-:Y:S02]  /*5f20*/  FADD.FTZ R115, R115, R114 ;  /* 0x0000007273737221 */ /* 0x000fe40000010000 */
[----:B------:R-:W-:Y:S01]  /*5f30*/  FADD.FTZ R116, R116, R113 ;  /* 0x0000007174747221 */ /* 0x000fe20000010000 */
[----:B--2---:R-:W-:Y:S01]  /*5f40*/  F2FP.PACK_AB R23, R119, R118 ;  /* 0x000000767717723e */ /* 0x004fe200000000ff */
[----:B------:R-:W-:Y:S01]  /*5f50*/  FADD.FTZ R118, R118, R115 ;  /* 0x0000007376767221 */ /* 0x000fe20000010000 */
[----:B------:R-:W-:Y:S01]  /*5f60*/  HMMA.16816.F32 R84, R88, R94, R84 ;  /* 0x0000005e5854723c */ /* 0x000fe20000001854 */
[----:B------:R-:W2:Y:S03]  /*5f70*/  LDSM.16.MT88.4 R88, [R151+0xb000] ;  /* 0x00b000009758783b */ /* 0x000ea60000004200 */
[----:B------:R-:W-:Y:S02]  /*5f80*/  FADD.FTZ R117, R117, R116 ;  /* 0x0000007475757221 */ /* 0x000fe40000010000 */
[----:B------:R-:W-:Y:S02]  /*5f90*/  FADD.FTZ R119, R119, R118 ;  /* 0x0000007677777221 */ /* 0x000fe40000010000 */
[C---:B------:R-:W-:Y:S01]  /*5fa0*/  HMMA.16816.F32 R8, R20.reuse, R104, R8 ;  /* 0x000000681408723c */ /* 0x040fe20000001808 */
[----:B------:R-:W3:Y:S07]  /*5fb0*/  LDSM.16.MT88.4 R92, [R150+0xb000] ;  /* 0x00b00000965c783b */ /* 0x000eee0000004200 */
[C---:B------:R-:W-:Y:S01]  /*5fc0*/  HMMA.16816.F32 R36, R20.reuse, R106, R36 ;  /* 0x0000006a1424723c */ /* 0x040fe20000001824 */
[----:B------:R-:W-:Y:S07]  /*5fd0*/  LDSM.16.MT88.4 R104, [R151+0xb800] ;  /* 0x00b800009768783b */ /* 0x000fee0000004200 */
[C---:B------:R-:W-:Y:S07]  /*5fe0*/  HMMA.16816.F32 R40, R20.reuse, R108, R40 ;  /* 0x0000006c1428723c */ /* 0x040fee0000001828 */
        /* <DEDUP_REMOVED lines=12> */
[C---:B------:R-:W-:Y:S01]  /*60b0*/  HMMA.16816.F32 R56, R20.reuse, R24, R56 ;  /* 0x000000181438723c */ /* 0x040fe20000001838 */
[----:B------:R-:W-:Y:S01]  /*60c0*/  LDSM.16.MT88.4 R28, [R151+0x9800] ;  /* 0x00980000971c783b */ /* 0x000fe20000004200 */
[----:B------:R-:W-:Y:S06]  /*60d0*/  MUFU.EX2 R110, R110 ;  /* 0x0000006e006e7308 */ /* 0x000fec0000000800 */
[C---:B------:R-:W-:Y:S01]  /*60e0*/  HMMA.16816.F32 R60, R20.reuse, R26, R60 ;  /* 0x0000001a143c723c */ /* 0x040fe2000000183c */
[----:B------:R-:W5:Y:S03]  /*60f0*/  LDSM.16.MT88.4 R24, [R148+0xb000] ;  /* 0x00b000009418783b */ /* 0x000f660000004200 */
[----:B------:R-:W1:Y:S04]  /*6100*/  MUFU.EX2 R111, R111 ;  /* 0x0000006f006f7308 */ /* 0x000e680000000800 */
[C---:B--2---:R-:W-:Y:S01]  /*6110*/  HMMA.16816.F32 R64, R20.reuse, R88, R64 ;  /* 0x000000581440723c */ /* 0x044fe20000001840 */
[----:B------:R-:W-:Y:S05]  /*6120*/  LDSM.16.MT88.4 R32, [R149+0x9800] ;  /* 0x009800009520783b */ /* 0x000fea0000004200 */
[----:B------:R-:W2:Y:S02]  /*6130*/  MUFU.EX2 R124, R124 ;  /* 0x0000007c007c7308 */ /* 0x000ea40000000800 */
[C---:B------:R-:W-:Y:S01]  /*6140*/  HMMA.16816.F32 R68, R20.reuse, R90, R68 ;  /* 0x0000005a1444723c */ /* 0x040fe20000001844 */
[----:B------:R-:W1:Y:S07]  /*6150*/  LDSM.16.MT88.4 R88, [R150+0x9800] ;  /* 0x009800009658783b */ /* 0x000e6e0000004200 */
[C---:B---3--:R-:W-:Y:S01]  /*6160*/  HMMA.16816.F32 R72, R20.reuse, R92, R72 ;  /* 0x0000005c1448723c */ /* 0x048fe20000001848 */
[----:B------:R-:W3:Y:S07]  /*6170*/  MUFU.EX2 R123, R123 ;  /* 0x0000007b007b7308 */ /* 0x000eee0000000800 */
[C---:B------:R-:W-:Y:S01]  /*6180*/  HMMA.16816.F32 R12, R20.reuse, R94, R12 ;  /* 0x0000005e140c723c */ /* 0x040fe2000000180c */
[----:B------:R-:W2:Y:S07]  /*6190*/  LDSM.16.MT88.4 R92, [R148+0x9800] ;  /* 0x00980000945c783b */ /* 0x000eae0000004200 */
[C---:B----4-:R-:W-:Y:S08]  /*61a0*/  HMMA.16816.F32 R76, R20.reuse, R96, R76 ;  /* 0x00000060144c723c */ /* 0x050ff0000000184c */
[C---:B------:R-:W-:Y:S08]  /*61b0*/  HMMA.16816.F32 R80, R20.reuse, R98, R80 ;  /* 0x000000621450723c */ /* 0x040ff00000001850 */
[C---:B-----5:R-:W-:Y:S08]  /*61c0*/  HMMA.16816.F32 R16, R20.reuse, R24, R16 ;  /* 0x000000181410723c */ /* 0x060ff00000001810 */
[----:B------:R-:W-:Y:S01]  /*61d0*/  HMMA.16816.F32 R84, R20, R26, R84 ;  /* 0x0000001a1454723c */ /* 0x000fe20000001854 */
[----:B------:R-:W4:Y:S06]  /*61e0*/  LDSM.16.MT88.4 R24, [R150+0xb800] ;  /* 0x00b800009618783b */ /* 0x000f2c0000004200 */
[----:B-1----:R-:W-:Y:S01]  /*61f0*/  F2FP.PACK_AB R20, R109, R108 ;  /* 0x0000006c6d14723e */ /* 0x002fe200000000ff */
[----:B------:R-:W-:Y:S01]  /*6200*/  FADD.FTZ R108, R108, R117 ;  /* 0x000000756c6c7221 */ /* 0x000fe20000010000 */
[----:B------:R-:W-:Y:S03]  /*6210*/  F2FP.PACK_AB R21, R111, R110 ;  /* 0x0000006e6f15723e */ /* 0x000fe600000000ff */
[----:B--2---:R-:W-:Y:S01]  /*6220*/  F2FP.PACK_AB R22, R124, R133 ;  /* 0x000000857c16723e */ /* 0x004fe200000000ff */
[----:B------:R-:W-:Y:S01]  /*6230*/  FADD.FTZ R110, R110, R119 ;  /* 0x000000776e6e7221 */ /* 0x000fe20000010000 */
[----:B---3--:R-:W-:Y:S01]  /*6240*/  F2FP.PACK_AB R23, R123, R134 ;  /* 0x000000867b17723e */ /* 0x008fe200000000ff */
        /* <DEDUP_REMOVED lines=20> */
[C---:B-1----:R-:W-:Y:S08]  /*6390*/  HMMA.16816.F32 R76, R20.reuse, R8, R76 ;  /* 0x00000008144c723c */ /* 0x042ff0000000184c */
[C---:B------:R-:W-:Y:S08]  /*63a0*/  HMMA.16816.F32 R80, R20.reuse, R10, R80 ;  /* 0x0000000a1450723c */ /* 0x040ff00000001850 */
[C---:B--2---:R-:W-:Y:S08]  /*63b0*/  HMMA.16816.F32 R88, R20.reuse, R28, R16 ;  /* 0x0000001c1458723c */ /* 0x044ff00000001810 */
[----:B------:R-:W-:Y:S01]  /*63c0*/  HMMA.16816.F32 R84, R20, R30, R84 ;  /* 0x0000001e1454723c */ /* 0x000fe20000001854 */
[----:B------:R-:W-:-:S07]  /*63d0*/  @P0 BRA `(.L_x_6415) ;  /* 0xffffda0000000947 */ /* 0x000fce000383ffff */
.L_x_6411:
[----:B------:R-:W1:Y:S01]  /*63e0*/  SHFL.BFLY PT, R0, R177, 0x2, 0x1f ;  /* 0x0c401f00b1007f89 */ /* 0x000e6200000e0000 */
[----:B------:R-:W-:Y:S01]  /*63f0*/  MOV R10, 0x3f800000 ;  /* 0x3f800000000a7802 */ /* 0x000fe20000000f00 */
[----:B------:R-:W-:Y:S01]  /*6400*/  ULDC.U8 UR4, c[0x0][0x328] ;  /* 0x0000ca0000047ab9 */ /* 0x000fe20000000000 */
[----:B------:R-:W-:Y:S01]  /*6410*/  MOV R11, 0x3f800000 ;  /* 0x3f800000000b7802 */ /* 0x000fe20000000f00 */
[----:B------:R-:W2:Y:S01]  /*6420*/  SHFL.BFLY PT, R2, R175, 0x2, 0x1f ;  /* 0x0c401f00af027f89 */ /* 0x000ea200000e0000 */
[----:B------:R-:W-:Y:S01]  /*6430*/  BSSY B0, `(.L_x_6416) ;  /* 0x00000d7000007945 */ /* 0x000fe20003800000 */
[----:B------:R-:W-:-:S02]  /*6440*/  LEA R171, R171, R164, 0x4 ;  /* 0x000000a4abab7211 */ /* 0x000fc400078e20ff */
        /* <DEDUP_REMOVED lines=29> */
[----:B------:R-:W-:Y:S01]  /*6620*/  @P3 MUFU.LG2 R6, R6 ;  /* 0x0000000600063308 */ /* 0x000fe20000000c00 */
        /* <DEDUP_REMOVED lines=21> */
[----:B------:R-:W1:Y:S01]  /*6780*/  @P4 MUFU.LG2 R7, R7 ;  /* 0x0000000700074308 */ /* 0x000e620000000c00 */
        /* <DEDUP_REMOVED lines=88> */
[----:B------:R-:W-:Y:S01]  /*6d10*/  IADD3 R11, R9, -0x10, RZ ;  /* 0xfffffff0090b7810 */ /* 0x000fe20007ffe0ff */
[----:B-1----:R-:W-:Y:S01]  /*6d20*/  @P4 FMUL.FTZ R7, R7, 0.69314718246459960938 ;  /* 0x3f31721807074820 */ /* 0x002fe20000410000 */
[----:B------:R-:W-:Y:S02]  /*6d30*/  @P0 IADD3 R11, R9, 0x10, RZ ;  /* 0x00000010090b0810 */ /* 0x000fe40007ffe0ff */
[----:B------:R-:W-:Y:S01]  /*6d40*/  F2FP.PACK_AB R90, R91, R90 ;  /* 0x0000005a5b5a723e */ /* 0x000fe200000000ff */
[----:B------:R-:W-:Y:S01]  /*6d50*/  @P4 FFMA.FTZ R2, R100, c[0x0][0x238], R7 ;  /* 0x00008e0064024a23 */ /* 0x000fe20000010007 */
[-C--:B------:R-:W-:Y:S01]  /*6d60*/  IADD3 R15, R0, R11.reuse, RZ ;  /* 0x0000000b000f7210 */ /* 0x080fe20007ffe0ff */
[----:B------:R-:W-:Y:S01]  /*6d70*/  STS [R11], R36 ;  /* 0x000000240b007388 */ /* 0x000fe20000000800 */
[----:B------:R-:W-:Y:S02]  /*6d80*/  IADD3 R19, R8, R11, RZ ;  /* 0x0000000b08137210 */ /* 0x000fe40007ffe0ff */
[----:B------:R-:W-:Y:S01]  /*6d90*/  IADD3 R37, R15, R8, RZ ;  /* 0x000000080f257210 */ /* 0x000fe20007ffe0ff */
[----:B------:R-:W-:Y:S01]  /*6da0*/  STS [R11+0x400], R38 ;  /* 0x000400260b007388 */ /* 0x000fe20000000800 */
[----:B------:R-:W-:-:S02]  /*6db0*/  F2FP.PACK_AB R86, R87, R86 ;  /* 0x000000565756723e */ /* 0x000fc400000000ff */
[----:B------:R-:W-:Y:S01]  /*6dc0*/  ISETP.NE.AND P0, PT, RZ, UR4, PT ;  /* 0x00000004ff007c0c */ /* 0x000fe2000bf05270 */
[----:B------:R-:W-:Y:S04]  /*6dd0*/  STS [R13], R40 ;  /* 0x000000280d007388 */ /* 0x000fe80000000800 */
[----:B------:R1:W-:Y:S04]  /*6de0*/  STS [R13+0x400], R42 ;  /* 0x0004002a0d007388 */ /* 0x0003e80000000800 */
[----:B------:R2:W-:Y:S04]  /*6df0*/  STS [R15], R44 ;  /* 0x0000002c0f007388 */ /* 0x0005e80000000800 */
[----:B------:R3:W-:Y:S04]  /*6e00*/  STS [R15+0x400], R46 ;  /* 0x0004002e0f007388 */ /* 0x0007e80000000800 */
[----:B------:R3:W-:Y:S04]  /*6e10*/  STS [R17], R48 ;  /* 0x0000003011007388 */ /* 0x0007e80000000800 */
[----:B------:R3:W-:Y:S04]  /*6e20*/  STS [R17+0x400], R50 ;  /* 0x0004003211007388 */ /* 0x0007e80000000800 */
[----:B------:R3:W-:Y:S04]  /*6e30*/  STS [R19], R52 ;  /* 0x0000003413007388 */ /* 0x0007e80000000800 */
[----:B------:R3:W-:Y:S01]  /*6e40*/  STS [R19+0x400], R54 ;  /* 0x0004003613007388 */ /* 0x0007e20000000800 */
[----:B-1----:R-:W-:-:S03]  /*6e50*/  MOV R42, 0x7f800000 ;  /* 0x7f800000002a7802 */ /* 0x002fc60000000f00 */
[----:B------:R3:W-:Y:S01]  /*6e60*/  STS [R21], R56 ;  /* 0x0000003815007388 */ /* 0x0007e20000000800 */
[----:B--2---:R-:W-:-:S03]  /*6e70*/  @P3 FMUL.FTZ R44, R6, 0.69314718246459960938 ;  /* 0x3f317218062c3820 */ /* 0x004fc60000410000 */
[----:B------:R3:W-:Y:S01]  /*6e80*/  STS [R21+0x400], R58 ;  /* 0x0004003a15007388 */ /* 0x0007e20000000800 */
[----:B------:R-:W-:-:S03]  /*6e90*/  @P3 FFMA.FTZ R42, R3, c[0x0][0x238], R44 ;  /* 0x00008e00032a3a23 */ /* 0x000fc6000001002c */
        /* <DEDUP_REMOVED lines=20> */
[----:B------:R-:W2:Y:S04]  /*6fe0*/  S2R R0, SR_CTAID.Y ;  /* 0x0000000000007919 */ /* 0x000ea80000002600 */
[----:B------:R3:W4:Y:S04]  /*6ff0*/  LDS.128 R32, [R165] ;  /* 0x00000000a5207984 */ /* 0x0007280000000c00 */
[----:B------:R3:W3:Y:S01]  /*7000*/  LDS.128 R28, [R165+0x800] ;  /* 0x00080000a51c7984 */ /* 0x0006e20000000c00 */
[----:B-1----:R-:W-:-:S03]  /*7010*/  @P0 IMAD R41, R40, c[0x0][0x234], RZ ;  /* 0x00008d0028290a24 */ /* 0x002fc600078e02ff */
[----:B------:R1:W1:Y:S01]  /*7020*/  LDS.128 R24, [R165+0x1000] ;  /* 0x00100000a5187984 */ /* 0x0002620000000c00 */
[----:B--2---:R-:W-:-:S03]  /*7030*/  @!P0 IMAD R6, R0, c[0x0][0x1c0], R40 ;  /* 0x0000700000068a24 */ /* 0x004fc600078e0228 */
[----:B------:R2:W1:Y:S01]  /*7040*/  LDS.128 R20, [R165+0x1800] ;  /* 0x00180000a5147984 */ /* 0x0004620000000c00 */
[----:B------:R-:W-:Y:S02]  /*7050*/  @P0 IMAD R41, R0, c[0x0][0x214], R41 ;  /* 0x0000850000290a24 */ /* 0x000fe400078e0229 */
[----:B------:R-:W-:Y:S01]  /*7060*/  @!P0 IMAD R41, R6, c[0x0][0x214], RZ ;  /* 0x0000850006298a24 */ /* 0x000fe200078e02ff */
        /* <DEDUP_REMOVED lines=8> */
[----:B---3--:R-:W-:Y:S01]  /*70f0*/  IMAD R46, R6, R3, c[0x0][0x214] ;  /* 0x00008500062e7624 */ /* 0x008fe200078e0203 */
        /* <DEDUP_REMOVED lines=10> */
.L_x_6417:
[----:B------:R-:W-:Y:S05]  /*71a0*/  BSYNC B0 ;  /* 0x0000000000007941 */ /* 0x000fea0003800000 */
.L_x_6416:
[----:B------:R-:W5:Y:S01]  /*71b0*/  S2R R3, SR_CTAID.X ;  /* 0x0000000000037919 */ /* 0x000f620000002500 */
[----:B------:R-:W-:Y:S01]  /*71c0*/  SHF.R.S32.HI R167, RZ, 0x1f, R166 ;  /* 0x0000001fffa77819 */ /* 0x000fe200000114a6 */
[----:B------:R-:W-:Y:S01]  /*71d0*/  ULDC.64 UR4, c[0x0][0x1e8] ;  /* 0x00007a0000047ab9 */ /* 0x000fe20000000a00 */
[----:B------:R-:W-:Y:S01]  /*71e0*/  LEA.HI R4, R4, R5, RZ, 0x3 ;  /* 0x0000000504047211 */ /* 0x000fe200078f18ff */
[----:B------:R-:W-:Y:S02]  /*71f0*/  USHF.L.U32 UR7, UR4, 0x5, URZ ;  /* 0x0000000504077899 */ /* 0x000fe4000800063f */
[----:B------:R-:W-:Y:S01]  /*7200*/  UMOV UR6, 0x5 ;  /* 0x0000000500067882 */ /* 0x000fe20000000000 */
[----:B------:R-:W-:Y:S01]  /*7210*/  SHF.R.S32.HI R4, RZ, 0x3, R4 ;  /* 0x00000003ff047819 */ /* 0x000fe20000011404 */
[----:B------:R-:W-:Y:S01]  /*7220*/  USHF.L.U64.HI UR5, UR4, UR6, UR5 ;  /* 0x0000000604057299 */ /* 0x000fe20008010205 */
[----:B-----5:R-:W-:-:S04]  /*7230*/  IMAD.SHL.U32 R3, R3, 0x40, RZ ;  /* 0x0000004003037824 */ /* 0x020fc800078e00ff */
[----:B---3--:R-:W-:Y:S01]  /*7240*/  IMAD.WIDE.U32 R6, R3, c[0x0][0x1e8], R166 ;  /* 0x00007a0003067a25 */ /* 0x008fe200078e00a6 */
[----:B------:R-:W-:-:S05]  /*7250*/  SHF.R.S32.HI R2, RZ, 0x1f, R3 ;  /* 0x0000001fff027819 */ /* 0x000fca0000011403 */
[----:B------:R-:W-:-:S04]  /*7260*/  IMAD R2, R2, c[0x0][0x1e8], RZ ;  /* 0x00007a0002027a24 */ /* 0x000fc800078e02ff */
[----:B------:R-:W-:Y:S01]  /*7270*/  IMAD R3, R3, c[0x0][0x1ec], R2 ;  /* 0x00007b0003037a24 */ /* 0x000fe200078e0202 */
[----:B------:R-:W-:-:S03]  /*7280*/  SHF.R.S32.HI R2, RZ, 0x1f, R0 ;  /* 0x0000001fff027819 */ /* 0x000fc60000011400 */
[----:B------:R-:W-:Y:S02]  /*7290*/  IMAD.IADD R7, R3, 0x1, R7 ;  /* 0x0000000103077824 */ /* 0x000fe400078e0207 */
[----:B------:R-:W-:Y:S01]  /*72a0*/  IMAD R3, R2, c[0x0][0x1e0], RZ ;  /* 0x0000780002037a24 */ /* 0x000fe200078e02ff */
[----:B------:R-:W-:Y:S01]  /*72b0*/  SHF.R.S32.HI R2, RZ, 0x1f, R40 ;  /* 0x0000001fff027819 */ /* 0x000fe20000011428 */
[----:B------:R-:W-:-:S04]  /*72c0*/  IMAD.WIDE.U32 R6, R0, c[0x0][0x1e0], R6 ;  /* 0x0000780000067a25 */ /* 0x000fc800078e0006 */
[----:B------:R-:W-:Y:S01]  /*72d0*/  IMAD R3, R0, c[0x0][0x1e4], R3 ;  /* 0x0000790000037a24 */ /* 0x000fe200078e0203 */
[----:B------:R-:W-:Y:S01]  /*72e0*/  SHF.R.S32.HI R0, RZ, 0x1f, R4 ;  /* 0x0000001fff007819 */ /* 0x000fe20000011404 */
[----:B------:R-:W-:-:S03]  /*72f0*/  IMAD R5, R2, c[0x0][0x1f0], RZ ;  /* 0x00007c0002057a24 */ /* 0x000fc600078e02ff */
[----:B------:R-:W-:Y:S01]  /*7300*/  IADD3 R7, R3, R7, RZ ;  /* 0x0000000703077210 */ /* 0x000fe20007ffe0ff */
[----:B------:R-:W-:Y:S02]  /*7310*/  IMAD R5, R40, c[0x0][0x1f4], R5 ;  /* 0x00007d0028057a24 */ /* 0x000fe400078e0205 */
[----:B------:R-:W-:Y:S02]  /*7320*/  IMAD R3, R0, c[0x0][0x1e8], RZ ;  /* 0x00007a0000037a24 */ /* 0x000fe400078e02ff */
[----:B------:R-:W-:-:S04]  /*7330*/  IMAD.WIDE.U32 R6, R40, c[0x0][0x1f0], R6 ;  /* 0x00007c0028067a25 */ /* 0x000fc800078e0006 */
[----:B------:R-:W-:Y:S02]  /*7340*/  IMAD.IADD R7, R5, 0x1, R7 ;  /* 0x0000000105077824 */ /* 0x000fe400078e0207 */
[C---:B------:R-:W-:Y:S02]  /*7350*/  IMAD R3, R4.reuse, c[0x0][0x1ec], R3 ;  /* 0x00007b0004037a24 */ /* 0x040fe400078e0203 */
[----:B------:R-:W-:-:S05]  /*7360*/  IMAD.WIDE.U32 R4, R4, c[0x0][0x1e8], R6 ;  /* 0x00007a0004047a25 */ /* 0x000fca00078e0006 */
[----:B------:R-:W-:Y:S02]  /*7370*/  IADD3 R3, R3, R5, RZ ;  /* 0x0000000503037210 */ /* 0x000fe40007ffe0ff */
[----:B------:R-:W-:-:S04]  /*7380*/  LEA R2, P0, R4, c[0x0][0x1d0], 0x1 ;  /* 0x0000740004027a11 */ /* 0x000fc800078008ff */
[----:B------:R-:W-:Y:S02]  /*7390*/  LEA.HI.X R3, R4, c[0x0][0x1d4], R3, 0x1, P0 ;  /* 0x0000750004037a11 */ /* 0x000fe400000f0c03 */
[----:B------:R-:W-:-:S03]  /*73a0*/  IADD3 R6, P0, R2, UR7, RZ ;  /* 0x0000000702067c10 */ /* 0x000fc6000ff1e0ff */
[----:B----4-:R-:W-:Y:S01]  /*73b0*/  STG.E.128 [R2.64], R32 ;  /* 0x0000002002007986 */ /* 0x010fe2000c101d0a */
[----:B------:R-:W-:Y:S02]  /*73c0*/  IADD3.X R7, R3, UR5, RZ, P0, !PT ;  /* 0x0000000503077c10 */ /* 0x000fe400087fe4ff */
[----:B------:R-:W-:Y:S01]  /*73d0*/  IADD3 R4, P0, R6, UR7, RZ ;  /* 0x0000000706047c10 */ /* 0x000fe2000ff1e0ff */
[----:B-1----:R-:W-:Y:S03]  /*73e0*/  STG.E.128 [R2.64+0x80], R16 ;  /* 0x0000801002007986 */ /* 0x002fe6000c101d0a */
[----:B------:R-:W-:Y:S01]  /*73f0*/  IADD3.X R5, R7, UR5, RZ, P0, !PT ;  /* 0x0000000507057c10 */ /* 0x000fe200087fe4ff */
[----:B------:R-:W-:Y:S01]  /*7400*/  STG.E.128 [R6.64], R28 ;  /* 0x0000001c06007986 */ /* 0x000fe2000c101d0a */
        /* <DEDUP_REMOVED lines=8> */
.L_x_6418:
        /* <DEDUP_REMOVED lines=15> */
.L_x_8268:


//--------------------- .text._ZN5flash24flash_fwd_splitkv_kernelI23Flash_fwd_kernel_traitsILi128ELi64ELi64ELi4ELb0ELb0EN7cutlass6half_tE19Flash_kernel_traitsILi128ELi64ELi64ELi4ES3_EELb1ELb0ELb0ELb1ELb1ELb1ELb0ELb0EEEvNS_16Flash_fwd_paramsE --------------------------
	.section	.text._ZN5flash24flash_fwd_splitkv_kernelI23Flash_fwd_kernel_traitsILi128ELi64ELi64ELi4ELb0ELb0EN7cutlass6half_tE19Flash_kernel_traitsILi128ELi64ELi64ELi4ES3_EELb1ELb0ELb0ELb1ELb1ELb1ELb0ELb0EEEvNS_16Flash_fwd_paramsE,"ax",@progbits
	.sectioninfo	@"SHI_REGISTERS=199"
	.align	128
        .global         _ZN5flash24flash_fwd_splitkv_kernelI23Flash_fwd_kernel_traitsILi128ELi64ELi64ELi4ELb0ELb0EN7cutlass6half_tE19Flash_kernel_traitsILi128ELi64ELi64ELi4ES3_EELb1ELb0ELb0ELb1ELb1ELb1ELb0ELb0EEEvNS_16Flash_fwd_paramsE
        .type           _ZN5flash24flash_fwd_splitkv_kernelI23Flash_fwd_kernel_traitsILi128ELi64ELi64ELi4ELb0ELb0EN7cutlass6half_tE19Flash_kernel_traitsILi128ELi64ELi64ELi4ES3_EELb1ELb0ELb0ELb1ELb1ELb1ELb0ELb0EEEvNS_16Flash_fwd_paramsE,@function
        .size           _ZN5flash24flash_fwd_splitkv_kernelI23Flash_fwd_kernel_traitsILi128ELi64ELi64ELi4ELb0ELb0EN7cutlass6half_tE19Flash_kernel_traitsILi128ELi64ELi64ELi4ES3_EELb1ELb0ELb0ELb1ELb1ELb1ELb0ELb0EEEvNS_16Flash_fwd_paramsE,(.L_x_8269 - _ZN5flash24flash_fwd_splitkv_kernelI23Flash_fwd_kernel_traitsILi128ELi64ELi64ELi4ELb0ELb0EN7cutlass6half_tE19Flash_kernel_traitsILi128ELi64ELi64ELi4ES3_EELb1ELb0ELb0ELb1ELb1ELb1ELb0ELb0EEEvNS_16Flash_fwd_paramsE)
        .other          _ZN5flash24flash_fwd_splitkv_kernelI23Flash_fwd_kernel_traitsILi128ELi64ELi64ELi4ELb0ELb0EN7cutlass6half_tE19Flash_kernel_traitsILi128ELi64ELi64ELi4ES3_EELb1ELb0ELb0ELb1ELb1ELb1ELb0ELb0EEEvNS_16Flash_fwd_paramsE,@"STO_CUDA_ENTRY STV_DEFAULT"
_ZN5flash24flash_fwd_splitkv_kernelI23Flash_fwd_kernel_traitsILi128ELi64ELi64ELi4ELb0ELb0EN7cutlass6half_tE19Flash_kernel_traitsILi128ELi64ELi64ELi4ES3_EELb1ELb0ELb0ELb1ELb1ELb1ELb0ELb0EEEvNS_16Flash_fwd_paramsE:
.text._ZN5flash24flash_fwd_splitkv_kernelI23Flash_fwd_kernel_traitsILi128ELi64ELi64ELi4ELb0ELb0EN7cutlass6half_tE19Flash_kernel_traitsILi128ELi64ELi64ELi4ES3_EELb1ELb0ELb0ELb1ELb1ELb1ELb0ELb0EEEvNS_16Flash_fwd_paramsE:
        /* <DEDUP_REMOVED lines=47> */
[----:B------:R-:W-:Y:S01]  /*02f0*/  IMAD.WIDE.U32 R12, R8, c[0x0][0x1e8], RZ ;  /* 0x00007a00080c7a25 */ /* 0x000fe200078e00ff */
[----:B------:R-:W-:Y:S02]  /*0300*/  SHF.R.S32.HI R2, RZ, 0x1f, R93 ;  /* 0x0000001fff027819 */ /* 0x000fe4000001145d */
[----:B------:R-:W-:Y:S01]  /*0310*/  LEA.HI R0, R0, R29, RZ, 0x3 ;  /* 0x0000001d00007211 */ /* 0x000fe200078f18ff */
[----:B------:R-:W-:Y:S01]  /*0320*/  IMAD R8, R8, c[0x0][0x1ec], RZ ;  /* 0x00007b0008087a24 */ /* 0x000fe200078e02ff */
[----:B------:R-:W-:Y:S01]  /*0330*/  SHF.R.S32.HI R3, RZ, 0x1f, R26 ;  /* 0x0000001fff037819 */ /* 0x000fe2000001141a */
[----:B------:R-:W-:Y:S01]  /*0340*/  IMAD R2, R2, c[0x0][0x1e8], RZ ;  /* 0x00007a0002027a24 */ /* 0x000fe200078e02ff */
[----:B------:R-:W-:Y:S02]  /*0350*/  LOP3.LUT R4, R0, 0x1ffffff8, RZ, 0xc0, !PT ;  /* 0x1ffffff800047812 */ /* 0x000fe400078ec0ff */
[----:B------:R-:W-:Y:S01]  /*0360*/  SHF.R.S32.HI R0, RZ, 0x3, R0 ;  /* 0x00000003ff007819 */ /* 0x000fe20000011400 */
[----:B------:R-:W-:Y:S01]  /*0370*/  IMAD R7, R93, c[0x0][0x1ec], R2 ;  /* 0x00007b005d077a24 */ /* 0x000fe200078e0202 */
[----:B------:R-:W-:Y:S01]  /*0380*/  SHF.R.S32.HI R2, RZ, 0x1f, R15 ;  /* 0x0000001fff027819 */ /* 0x000fe2000001140f */
[C---:B------:R-:W-:Y:S01]  /*0390*/  IMAD.IADD R4, R29.reuse, 0x1, -R4 ;  /* 0x000000011d047824 */ /* 0x040fe200078e0a04 */
[----:B------:R-:W-:Y:S01]  /*03a0*/  LOP3.LUT P5, RZ, R29, 0x7, RZ, 0xc0, !PT ;  /* 0x000000071dff7812 */ /* 0x000fe200078ac0ff */
[----:B------:R-:W-:Y:S01]  /*03b0*/  IMAD R3, R3, c[0x0][0x1e0], RZ ;  /* 0x0000780003037a24 */ /* 0x000fe200078e02ff */
[----:B------:R-:W-:Y:S01]  /*03c0*/  IADD3 R6, R0, 0x10, RZ ;  /* 0x0000001000067810 */ /* 0x000fe20007ffe0ff */
[----:B------:R-:W-:-:S02]  /*03d0*/  IMAD.SHL.U32 R4, R4, 0x8, RZ ;  /* 0x0000000804047824 */ /* 0x000fc400078e00ff */
[----:B------:R-:W-:Y:S02]  /*03e0*/  IMAD R3, R26, c[0x0][0x1e4], R3 ;  /* 0x000079001a037a24 */ /* 0x000fe400078e0203 */
[----:B------:R-:W-:Y:S01]  /*03f0*/  IMAD R2, R2, c[0x0][0x1f0], RZ ;  /* 0x00007c0002027a24 */ /* 0x000fe200078e02ff */
[----:B------:R-:W-:-:S05]  /*0400*/  SHF.R.S32.HI R5, RZ, 0x1f, R4 ;  /* 0x0000001fff057819 */ /* 0x000fca0000011404 */
        /* <DEDUP_REMOVED lines=52> */
.L_x_6419:
        /* <DEDUP_REMOVED lines=19> */
.L_x_6420:
        /* <DEDUP_REMOVED lines=28> */
[----:B------:R-:W-:Y:S02]  /*0a40*/  IABS R0, c[0x0][0x1c8] ;  /* 0x0000720000007a13 */ /* 0x000fe40000000000 */
[----:B------:R-:W-:Y:S02]  /*0a50*/  IADD3 R5, -R5, RZ, RZ ;  /* 0x000000ff05057210 */ /* 0x000fe40007ffe1ff */
[----:B------:R-:W1:Y:S03]  /*0a60*/  I2F.RP R9, R0 ;  /* 0x0000000000097306 */ /* 0x000e660000209400 */
[----:B------:R-:W-:-:S05]  /*0a70*/  IMAD R12, R5, c[0x0][0x2d0], R12 ;  /* 0x0000b400050c7a24 */ /* 0x000fca00078e020c */
        /* <DEDUP_REMOVED lines=8> */
[----:B------:R-:W-:-:S05]  /*0b00*/  SHF.R.S32.HI R11, RZ, 0x1f, R12 ;  /* 0x0000001fff0b7819 */ /* 0x000fca000001140c */
        /* <DEDUP_REMOVED lines=8> */
[----:B------:R-:W-:-:S07]  /*0b90*/  ISETP.GE.AND P0, PT, R0, RZ, PT ;  /* 0x000000ff0000720c */ /* 0x000fce0003f06270 */
        /* <DEDUP_REMOVED lines=10> */
[----:B------:R-:W-:Y:S02]  /*0c40*/  IMAD R5, R11, c[0x0][0x198], RZ ;  /* 0x000066000b057a24 */ /* 0x000fe400078e02ff */
[----:B------:R-:W-:Y:S01]  /*0c50*/  IMAD R19, R4, c[0x0][0x18c], R19 ;  /* 0x0000630004137a24 */ /* 0x000fe200078e0213 */
[----:B------:R-:W-:Y:S01]  /*0c60*/  IADD3 R17, R17, R0, RZ ;  /* 0x0000000011117210 */ /* 0x000fe20007ffe0ff */
[----:B------:R-:W-:-:S04]  /*0c70*/  IMAD R5, R12, c[0x0][0x19c], R5 ;  /* 0x000067000c057a24 */ /* 0x000fc800078e0205 */
[----:B------:R-:W-:-:S04]  /*0c80*/  IMAD.WIDE.U32 R20, R12, c[0x0][0x198], R16 ;  /* 0x000066000c147a25 */ /* 0x000fc800078e0010 */
[----:B------:R-:W-:Y:S02]  /*0c90*/  IMAD.IADD R21, R21, 0x1, R5 ;  /* 0x0000000115157824 */ /* 0x000fe400078e0205 */
[----:B------:R-:W-:Y:S02]  /*0ca0*/  IMAD R17, R13, c[0x0][0x1b0], RZ ;  /* 0x00006c000d117a24 */ /* 0x000fe400078e02ff */
[----:B------:R-:W-:-:S04]  /*0cb0*/  IMAD.WIDE.U32 R4, R4, c[0x0][0x188], RZ ;  /* 0x0000620004047a25 */ /* 0x000fc800078e00ff */
[----:B------:R-:W-:Y:S01]  /*0cc0*/  IMAD.WIDE.U32 R20, R14, c[0x0][0x1b0], R20 ;  /* 0x00006c000e147a25 */ /* 0x000fe200078e0014 */
[----:B------:R-:W-:-:S03]  /*0cd0*/  IADD3 R19, R5, R19, RZ ;  /* 0x0000001305137210 */ /* 0x000fc60007ffe0ff */
[----:B------:R-:W-:Y:S01]  /*0ce0*/  IMAD R17, R14, c[0x0][0x1b4], R17 ;  /* 0x00006d000e117a24 */ /* 0x000fe200078e0211 */
[----:B------:R-:W-:-:S03]  /*0cf0*/  MOV R16, R20 ;  /* 0x0000001400107202 */ /* 0x000fc60000000f00 */
[----:B------:R-:W-:Y:S01]  /*0d00*/  IMAD.IADD R17, R21, 0x1, R17 ;  /* 0x0000000115117824 */ /* 0x000fe200078e0211 */
[----:B------:R-:W-:Y:S05]  /*0d10*/  BRA `(.L_x_6422) ;  /* 0x0000036000007947 */ /* 0x000fea0003800000 */
.L_x_6421:
[----:B------:R-:W-:Y:S02]  /*0d20*/  IABS R5, c[0x0][0x1c8] ;  /* 0x0000720000057a13 */ /* 0x000fe40000000000 */
[----:B------:R-:W-:Y:S02]  /*0d30*/  LEA R12, R28, 0xffffffc0, 0x6 ;  /* 0xffffffc01c0c7811 */ /* 0x000fe400078e30ff */
[----:B------:R-:W1:Y:S01]  /*0d40*/  I2F.RP R7, R5 ;  /* 0x0000000500077306 */ /* 0x000e620000209400 */
[----:B------:R-:W-:Y:S02]  /*0d50*/  SHF.R.S32.HI R16, RZ, 0x1f, R21 ;  /* 0x0000001fff107819 */ /* 0x000fe40000011415 */
[----:B------:R-:W-:Y:S02]  /*0d60*/  IADD3 R24, P1, R21, R12, RZ ;  /* 0x0000000c15187210 */ /* 0x000fe40007f3e0ff */
[----:B-----5:R-:W-:-:S03]  /*0d70*/  SHF.R.S32.HI R19, RZ, 0x1f, R0 ;  /* 0x0000001fff137819 */ /* 0x020fc60000011400 */
        /* <DEDUP_REMOVED lines=10> */
[----:B------:R-:W-:-:S03]  /*0e20*/  SHF.R.S32.HI R11, RZ, 0x1f, R12 ;  /* 0x0000001fff0b7819 */ /* 0x000fc6000001140c */
        /* <DEDUP_REMOVED lines=37> */
.L_x_6422:
[----:B------:R-:W-:Y:S01]  /*1080*/  SHF.R.S32.HI R10, RZ, 0x1f, R29 ;  /* 0x0000001fff0a7819 */ /* 0x000fe2000001141d */
[----:B------:R-:W-:Y:S01]  /*1090*/  IMAD R13, R13, c[0x0][0x1b8], RZ ;  /* 0x00006e000d0d7a24 */ /* 0x000fe200078e02ff */
[----:B------:R-:W-:Y:S01]  /*10a0*/  SHF.R.S32.HI R9, RZ, 0x1f, R26 ;  /* 0x0000001fff097819 */ /* 0x000fe2000001141a */
[----:B------:R-:W-:Y:S01]  /*10b0*/  ULDC.64 UR4, c[0x0][0x190] ;  /* 0x0000640000047ab9 */ /* 0x000fe20000000a00 */
[-C--:B------:R-:W-:Y:S01]  /*10c0*/  LEA.HI R0, R10, R29.reuse, RZ, 0x3 ;  /* 0x0000001d0a007211 */ /* 0x080fe200078f18ff */
[----:B------:R-:W-:Y:S01]  /*10d0*/  IMAD R13, R14, c[0x0][0x1bc], R13 ;  /* 0x00006f000e0d7a24 */ /* 0x000fe200078e020d */
[-C--:B------:R-:W-:Y:S01]  /*10e0*/  LEA.HI R25, R10, R29.reuse, RZ, 0x4 ;  /* 0x0000001d0a197211 */ /* 0x080fe200078f20ff */
[----:B------:R-:W-:Y:S01]  /*10f0*/  IMAD R9, R9, c[0x0][0x178], RZ ;  /* 0x00005e0009097a24 */ /* 0x000fe200078e02ff */
[----:B------:R-:W-:Y:S01]  /*1100*/  LOP3.LUT R18, R0, 0xfffffff8, RZ, 0xc0, !PT ;  /* 0xfffffff800127812 */ /* 0x000fe200078ec0ff */
[----:B------:R-:W-:Y:S01]  /*1110*/  USHF.L.U32 UR9, UR4, 0x5, URZ ;  /* 0x0000000504097899 */ /* 0x000fe2000800063f */
[----:B------:R-:W-:Y:S01]  /*1120*/  SHF.R.S32.HI R30, RZ, 0x3, R0 ;  /* 0x00000003ff1e7819 */ /* 0x000fe20000011400 */
[----:B------:R-:W-:Y:S01]  /*1130*/  UMOV UR8, 0x5 ;  /* 0x0000000500087882 */ /* 0x000fe20000000000 */
[----:B------:R-:W-:Y:S01]  /*1140*/  SHF.R.S32.HI R2, RZ, 0x4, R25 ;  /* 0x00000004ff027819 */ /* 0x000fe20000011419 */
[----:B------:R-:W-:Y:S01]  /*1150*/  IMAD.IADD R5, R29, 0x1, -R18 ;  /* 0x000000011d057824 */ /* 0x000fe200078e0a12 */
[C---:B------:R-:W-:Y:S01]  /*1160*/  LOP3.LUT R18, R25.reuse, 0xfffffff0, RZ, 0xc0, !PT ;  /* 0xfffffff019127812 */ /* 0x040fe200078ec0ff */
[----:B------:R-:W-:Y:S01]  /*1170*/  IMAD.SHL.U32 R27, R30, 0x40, RZ ;  /* 0x000000401e1b7824 */ /* 0x000fe200078e00ff */
[----:B------:R-:W-:Y:S01]  /*1180*/  LEA.HI R7, R25, R2, RZ, 0x1 ;  /* 0x0000000219077211 */ /* 0x000fe200078f08ff */
[----:B------:R-:W-:Y:S01]  /*1190*/  IMAD.SHL.U32 R158, R5, 0x8, RZ ;  /* 0x00000008059e7824 */ /* 0x000fe200078e00ff */
[----:B------:R-:W-:Y:S01]  /*11a0*/  SHF.R.S32.HI R31, RZ, 0x1f, R30 ;  /* 0x0000001fff1f7819 */ /* 0x000fe2000001141e */
[----:B------:R-:W-:Y:S01]  /*11b0*/  IMAD.IADD R18, R29, 0x1, -R18 ;  /* 0x000000011d127824 */ /* 0x000fe200078e0a12 */
[----:B------:R-:W-:Y:S01]  /*11c0*/  LOP3.LUT R7, R7, 0xfffffffe, RZ, 0xc0, !PT ;  /* 0xfffffffe07077812 */ /* 0x000fe200078ec0ff */
[----:B------:R-:W-:Y:S01]  /*11d0*/  USHF.L.U64.HI UR5, UR4, UR8, UR5 ;  /* 0x0000000804057299 */ /* 0x000fe20008010205 */
[----:B------:R-:W-:Y:S01]  /*11e0*/  SHF.R.S32.HI R159, RZ, 0x1f, R158 ;  /* 0x0000001fff9f7819 */ /* 0x000fe2000001149e */
[----:B------:R-:W-:Y:S01]  /*11f0*/  IMAD.WIDE R22, R23, 0x40, R30 ;  /* 0x0000004017167825 */ /* 0x000fe200078e021e */
[----:B------:R-:W-:Y:S01]  /*1200*/  SHF.R.S32.HI R25, RZ, 0x1f, R18 ;  /* 0x0000001fff197819 */ /* 0x000fe20000011412 */
[----:B------:R-:W-:Y:S01]  /*1210*/  ULDC.64 UR6, c[0x0][0x198] ;  /* 0x0000660000067ab9 */ /* 0x000fe20000000a00 */
[----:B------:R-:W-:Y:S01]  /*1220*/  IADD3 R24, P0, R158, R4, RZ ;  /* 0x000000049e187210 */ /* 0x000fe20007f1e0ff */
[----:B------:R-:W-:Y:S01]  /*1230*/  IMAD.IADD R7, R2, 0x1, -R7 ;  /* 0x0000000102077824 */ /* 0x000fe200078e0a07 */
[----:B------:R-:W-:Y:S01]  /*1240*/  LOP3.LUT R27, R27, 0x1c0, RZ, 0xc0, !PT ;  /* 0x000001c01b1b7812 */ /* 0x000fe200078ec0ff */
[C---:B------:R-:W-:Y:S01]  /*1250*/  IMAD R2, R26.reuse, c[0x0][0x17c], R9 ;  /* 0x00005f001a027a24 */ /* 0x040fe200078e0209 */
[----:B------:R-:W-:Y:S01]  /*1260*/  LEA.HI R4, R25, R18, RZ, 0x3 ;  /* 0x0000001219047211 */ /* 0x000fe200078f18ff */
[----:B------:R-:W-:Y:S01]  /*1270*/  IMAD.X R25, R159, 0x1, R19, P0 ;  /* 0x000000019f197824 */ /* 0x000fe200000e0613 */
[--C-:B------:R-:W-:Y:S01]  /*1280*/  LOP3.LUT R21, R27, 0x38, R158.reuse, 0xf8, !PT ;  /* 0x000000381b157812 */ /* 0x100fe200078ef89e */
[----:B------:R-:W-:Y:S01]  /*1290*/  USHF.L.U32 UR12, UR6, 0x5, URZ ;  /* 0x00000005060c7899 */ /* 0x000fe2000800063f */
[----:B------:R-:W-:Y:S01]  /*12a0*/  SHF.R.U32.HI R20, RZ, 0x3, R27 ;  /* 0x00000003ff147819 */ /* 0x000fe2000001161b */
[----:B------:R-:W-:Y:S01]  /*12b0*/  IMAD.WIDE.U32 R26, R26, c[0x0][0x178], R158 ;  /* 0x00005e001a1a7a25 */ /* 0x000fe200078e009e */
[----:B------:R-:W-:Y:S01]  /*12c0*/  LOP3.LUT R19, R4, 0xfffffff8, RZ, 0xc0, !PT ;  /* 0xfffffff804137812 */ /* 0x000fe200078ec0ff */
[----:B------:R-:W-:Y:S01]  /*12d0*/  USHF.L.U64.HI UR7, UR6, UR8, UR7 ;  /* 0x0000000806077299 */ /* 0x000fe20008010207 */
[----:B------:R-:W-:Y:S01]  /*12e0*/  SHF.R.S32.HI R9, RZ, 0x1f, R15 ;  /* 0x0000001fff097819 */ /* 0x000fe2000001140f */
[----:B------:R-:W-:Y:S01]  /*12f0*/  IMAD.IADD R27, R27, 0x1, R2 ;  /* 0x000000011b1b7824 */ /* 0x000fe200078e0202 */
[----:B------:R-:W-:Y:S01]  /*1300*/  IADD3 R16, P1, R158, R16, RZ ;  /* 0x000000109e107210 */ /* 0x000fe20007f3e0ff */
[----:B------:R-:W-:Y:S01]  /*1310*/  IMAD.IADD R2, R18, 0x1, -R19 ;  /* 0x0000000112027824 */ /* 0x000fe200078e0a13 */
[----:B------:R-:W-:Y:S01]  /*1320*/  IADD3 R12, P0, R30, R12, RZ ;  /* 0x0000000c1e0c7210 */ /* 0x000fe20007f1e0ff */
[----:B------:R-:W-:Y:S01]  /*1330*/  IMAD R18, R9, c[0x0][0x1a8], RZ ;  /* 0x00006a0009127a24 */ /* 0x000fe200078e02ff */
[----:B------:R-:W-:Y:S01]  /*1340*/  LOP3.LUT R20, R21, R20, RZ, 0x3c, !PT ;  /* 0x0000001415147212 */ /* 0x000fe200078e3cff */
[----:B------:R-:W-:Y:S01]  /*1350*/  IMAD.WIDE.U32 R26, R15, c[0x0][0x1a8], R26 ;  /* 0x00006a000f1a7a25 */ /* 0x000fe200078e001a */
[----:B------:R-:W-:-:S03]  /*1360*/  LEA.HI R21, R10, R29, RZ, 0x6 ;  /* 0x0000001d0a157211 */ /* 0x000fc600078f30ff */
[----:B------:R-:W-:Y:S02]  /*1370*/  IMAD R18, R15, c[0x0][0x1ac], R18 ;  /* 0x00006b000f127a24 */ /* 0x000fe400078e0212 */
[----:B------:R-:W-:Y:S02]  /*1380*/  IMAD.SHL.U32 R15, R5, 0x40, RZ ;  /* 0x00000040050f7824 */ /* 0x000fe400078e00ff */
[----:B------:R-:W-:Y:S02]  /*1390*/  IMAD R9, R31, c[0x0][0x198], RZ ;  /* 0x000066001f097a24 */ /* 0x000fe400078e02ff */
[----:B------:R-:W-:Y:S01]  /*13a0*/  IMAD.X R17, R159, 0x1, R17, P1 ;  /* 0x000000019f117824 */ /* 0x000fe200008e0611 */
[----:B------:R-:W-:Y:S01]  /*13b0*/  LOP3.LUT R15, R15, 0x1c0, RZ, 0xc0, !PT ;  /* 0x000001c00f0f7812 */ /* 0x000fe200078ec0ff */
[----:B------:R-:W-:Y:S02]  /*13c0*/  IMAD.X R11, R31, 0x1, R11, P0 ;  /* 0x000000011f0b7824 */ /* 0x000fe400000e060b */
[C---:B------:R-:W-:Y:S01]  /*13d0*/  IMAD R9, R30.reuse, c[0x0][0x19c], R9 ;  /* 0x000067001e097a24 */ /* 0x040fe200078e0209 */
[----:B------:R-:W-:Y:S01]  /*13e0*/  LOP3.LUT R0, R15, 0x8, R0, 0xf8, !PT ;  /* 0x000000080f007812 */ /* 0x000fe200078ef800 */
[----:B------:R-:W-:Y:S01]  /*13f0*/  IMAD.WIDE.U32 R30, R30, c[0x0][0x198], R16 ;  /* 0x000066001e1e7a25 */ /* 0x000fe200078e0010 */
[----:B------:R-:W-:-:S03]  /*1400*/  SHF.R.U32.HI R17, RZ, 0x3, R15 ;  /* 0x00000003ff117819 */ /* 0x000fc6000001160f */
[----:B------:R-:W-:Y:S01]  /*1410*/  IMAD R15, R23, c[0x0][0x190], RZ ;  /* 0x00006400170f7a24 */ /* 0x000fe200078e02ff */
[----:B------:R-:W-:Y:S01]  /*1420*/  LEA R154, P0, R30, c[0x0][0x168], 0x1 ;  /* 0x00005a001e9a7a11 */ /* 0x000fe200078008ff */
[----:B------:R-:W-:Y:S01]  /*1430*/  IMAD.IADD R27, R27, 0x1, R18 ;  /* 0x000000011b1b7824 */ /* 0x000fe200078e0212 */
[----:B------:R-:W-:Y:S01]  /*1440*/  LOP3.LUT R0, R0, R17, RZ, 0x3c, !PT ;  /* 0x0000001100007212 */ /* 0x000fe200078e3cff */
[----:B------:R-:W-:Y:S01]  /*1450*/  IMAD.IADD R9, R31, 0x1, R9 ;  /* 0x000000011f097824 */ /* 0x000fe200078e0209 */
[----:B------:R-:W-:Y:S01]  /*1460*/  LEA.HI R31, R10, R29, RZ, 0x5 ;  /* 0x0000001d0a1f7211 */ /* 0x000fe200078f28ff */
[C---:B------:R-:W-:Y:S02]  /*1470*/  IMAD R15, R22.reuse, c[0x0][0x194], R15 ;  /* 0x00006500160f7a24 */ /* 0x040fe400078e020f */
[----:B------:R-:W-:Y:S01]  /*1480*/  IMAD.WIDE.U32 R22, R22, c[0x0][0x190], R26 ;  /* 0x0000640016167a25 */ /* 0x000fe200078e001a */
[----:B------:R-:W-:Y:S02]  /*1490*/  LEA.HI.X R155, R30, c[0x0][0x16c], R9, 0x1, P0 ;  /* 0x00005b001e9b7a11 */ /* 0x000fe400000f0c09 */
[----:B------:R-:W-:Y:S01]  /*14a0*/  SHF.R.S32.HI R30, RZ, 0x5, R31 ;  /* 0x00000005ff1e7819 */ /* 0x000fe2000001141f */
[----:B------:R-:W-:Y:S01]  /*14b0*/  IMAD.WIDE.U32 R24, R14, c[0x0][0x1b8], R24 ;  /* 0x00006e000e187a25 */ /* 0x000fe200078e0018 */
[----:B------:R-:W-:-:S03]  /*14c0*/  LEA R14, P0, R22, c[0x0][0x160], 0x1 ;  /* 0x00005800160e7a11 */ /* 0x000fc600078008ff */
[----:B------:R-:W-:Y:S02]  /*14d0*/  IMAD.IADD R15, R23, 0x1, R15 ;  /* 0x00000001170f7824 */ /* 0x000fe400078e020f */
[----:B------:R-:W-:Y:S02]  /*14e0*/  IMAD.SHL.U32 R21, R21, 0x8, RZ ;  /* 0x0000000815157824 */ /* 0x000fe400078e00ff */
[----:B------:R-:W-:Y:S01]  /*14f0*/  IMAD R11, R11, c[0x0][0x1a0], RZ ;  /* 0x000068000b0b7a24 */ /* 0x000fe200078e02ff */
[----:B------:R-:W-:Y:S01]  /*1500*/  LEA.HI.X R15, R22, c[0x0][0x164], R15, 0x1, P0 ;  /* 0x00005900160f7a11 */ /* 0x000fe200000f0c0f */
[----:B------:R-:W-:Y:S01]  /*1510*/  IMAD.IADD R25, R25, 0x1, R13 ;  /* 0x0000000119197824 */ /* 0x000fe200078e020d */
[----:B------:R-:W-:Y:S01]  /*1520*/  IADD3 R16, P0, R14, UR9, RZ ;  /* 0x000000090e107c10 */ /* 0x000fe2000ff1e0ff */
[----:B------:R-:W-:Y:S01]  /*1530*/  IMAD R11, R12, c[0x0][0x1a4], R11 ;  /* 0x000069000c0b7a24 */ /* 0x000fe200078e020b */
[----:B------:R-:W-:Y:S01]  /*1540*/  LOP3.LUT R20, R20, 0x7ffffe00, R21, 0xf8, !PT ;  /* 0x7ffffe0014147812 */ /* 0x000fe200078ef815 */
[----:B------:R-:W-:Y:S01]  /*1550*/  IMAD.WIDE.U32 R12, R12, c[0x0][0x1a0], R24 ;  /* 0x000068000c0c7a25 */ /* 0x000fe200078e0018 */
[----:B------:R-:W-:-:S02]  /*1560*/  IADD3.X R17, R15, UR5, RZ, P0, !PT ;  /* 0x000000050f117c10 */ /* 0x000fc400087fe4ff */
[----:B------:R-:W-:Y:S01]  /*1570*/  IADD3 R18, P0, R16, UR9, RZ ;  /* 0x0000000910127c10 */ /* 0x000fe2000ff1e0ff */
[----:B------:R-:W-:Y:S02]  /*1580*/  IMAD.SHL.U32 R157, R20, 0x2, RZ ;  /* 0x00000002149d7824 */ /* 0x000fe400078e00ff */
[----:B------:R-:W-:Y:S01]  /*1590*/  IMAD.SHL.U32 R9, R2, 0x40, RZ ;  /* 0x0000004002097824 */ /* 0x000fe200078e00ff */
[----:B------:R-:W-:Y:S01]  /*15a0*/  IADD3.X R19, R17, UR5, RZ, P0, !PT ;  /* 0x0000000511137c10 */ /* 0x000fe200087fe4ff */
[----:B------:R-:W-:Y:S01]  /*15b0*/  IMAD R0, R7, 0x200, R0 ;  /* 0x0000020007007824 */ /* 0x000fe200078e0200 */
[----:B------:R-:W-:Y:S01]  /*15c0*/  IADD3 R20, P0, R154, UR12, RZ ;  /* 0x0000000c9a147c10 */ /* 0x000fe2000ff1e0ff */
[----:B------:R-:W-:Y:S01]  /*15d0*/  @!PT LDS RZ, [RZ] ;  /* 0x00000000fffff984 */ /* 0x000fe20000000800 */
[----:B------:R-:W-:Y:S01]  /*15e0*/  @!PT LDS RZ, [RZ] ;  /* 0x00000000fffff984 */ /* 0x000fe20000000800 */
[----:B------:R-:W-:Y:S01]  /*15f0*/  @!PT LDS RZ, [RZ] ;  /* 0x00000000fffff984 */ /* 0x000fe20000000800 */
[----:B------:R1:W-:Y:S01]  /*1600*/  LDGSTS.E.BYPASS.LTC128B.128 [R157], [R14.64] ;  /* 0x000000000e9d7fae */ /* 0x0003e2000b901d4a */
[----:B------:R-:W-:Y:S01]  /*1610*/  IADD3 R24, P1, R18, UR9, RZ ;  /* 0x0000000912187c10 */ /* 0x000fe2000ff3e0ff */
[----:B------:R-:W-:Y:S01]  /*1620*/  IMAD.IADD R11, R13, 0x1, R11 ;  /* 0x000000010d0b7824 */ /* 0x000fe200078e020b */
[----:B------:R-:W-:Y:S01]  /*1630*/  IADD3.X R21, R155, UR7, RZ, P0, !PT ;  /* 0x000000079b157c10 */ /* 0x000fe200087fe4ff */
[----:B------:R1:W-:Y:S01]  /*1640*/  LDGSTS.E.BYPASS.LTC128B.128 [R157+0x2000], [R14.64+0x80] ;  /* 0x020000800e9d7fae */ /* 0x0003e2000b901d4a */
[----:B------:R-:W-:Y:S01]  /*1650*/  IADD3 R22, P0, R20, UR12, RZ ;  /* 0x0000000c14167c10 */ /* 0x000fe2000ff1e0ff */
[----:B------:R-:W-:Y:S01]  /*1660*/  IMAD.SHL.U32 R92, R0, 0x2, RZ ;  /* 0x00000002005c7824 */ /* 0x000fe200078e00ff */
[----:B------:R-:W-:Y:S01]  /*1670*/  IADD3.X R25, R19, UR5, RZ, P1, !PT ;  /* 0x0000000513197c10 */ /* 0x000fe20008ffe4ff */
[----:B------:R2:W-:Y:S01]  /*1680*/  LDGSTS.E.BYPASS.LTC128B.128 [R157+0x800], [R16.64] ;  /* 0x00800000109d7fae */ /* 0x0005e2000b901d4a */
[----:B------:R-:W-:Y:S01]  /*1690*/  IADD3.X R23, R21, UR7, RZ, P0, !PT ;  /* 0x0000000715177c10 */ /* 0x000fe200087fe4ff */
[----:B------:R-:W-:Y:S01]  /*16a0*/  ULDC.64 UR4, c[0x0][0x1a0] ;  /* 0x0000680000047ab9 */ /* 0x000fe20000000a00 */
[----:B------:R-:W-:Y:S01]  /*16b0*/  LOP3.LUT P1, RZ, R2, 0x2, RZ, 0xc0, !PT ;  /* 0x0000000202ff7812 */ /* 0x000fe2000782c0ff */
[----:B------:R2:W-:Y:S01]  /*16c0*/  LDGSTS.E.BYPASS.LTC128B.128 [R157+0x2800], [R16.64+0x80] ;  /* 0x02800080109d7fae */ /* 0x0005e2000b901d4a */
[----:B------:R-:W-:Y:S01]  /*16d0*/  USHF.L.U32 UR9, UR4, 0x5, URZ ;  /* 0x0000000504097899 */ /* 0x000fe2000800063f */
[----:B------:R-:W-:Y:S01]  /*16e0*/  LEA R149, R0, 0x4000, 0x1 ;  /* 0x0000400000957811 */ /* 0x000fe200078e08ff */
[----:B------:R-:W-:Y:S01]  /*16f0*/  USHF.L.U64.HI UR5, UR4, UR8, UR5 ;  /* 0x0000000804057299 */ /* 0x000fe20008010205 */
[----:B------:R3:W-:Y:S01]  /*1700*/  LDGSTS.E.BYPASS.LTC128B.128 [R157+0x1000], [R18.64] ;  /* 0x01000000129d7fae */ /* 0x0007e2000b901d4a */
[----:B------:R-:W-:Y:S01]  /*1710*/  SEL R0, R8, 0xffffffe0, !P1 ;  /* 0xffffffe008007807 */ /* 0x000fe20004800000 */
[----:B------:R-:W-:Y:S01]  /*1720*/  IMAD R93, R30, 0x10, R93 ;  /* 0x000000101e5d7824 */ /* 0x000fe200078e025d */
[----:B------:R-:W-:Y:S01]  /*1730*/  IADD3 R147, R149, 0x20, RZ ;  /* 0x0000002095937810 */ /* 0x000fe20007ffe0ff */
[----:B------:R3:W-:Y:S01]  /*1740*/  LDGSTS.E.BYPASS.LTC128B.128 [R157+0x3000], [R18.64+0x80] ;  /* 0x03000080129d7fae */ /* 0x0007e2000b901d4a */
[----:B------:R-:W-:Y:S01]  /*1750*/  LOP3.LUT P1, RZ, R2, 0x4, RZ, 0xc0, !PT ;  /* 0x0000000402ff7812 */ /* 0x000fe2000782c0ff */
[----:B------:R-:W-:-:S02]  /*1760*/  IMAD.MOV.U32 R2, RZ, RZ, 0x40 ;  /* 0x00000040ff027424 */ /* 0x000fc400078e00ff */
[----:B------:R4:W-:Y:S04]  /*1770*/  LDGSTS.E.BYPASS.LTC128B.128 [R157+0x1800], [R24.64] ;  /* 0x01800000189d7fae */ /* 0x0009e8000b901d4a */
[----:B------:R4:W-:Y:S01]  /*1780*/  LDGSTS.E.BYPASS.LTC128B.128 [R157+0x3800], [R24.64+0x80] ;  /* 0x03800080189d7fae */ /* 0x0009e2000b901d4a */
[----:B-1----:R-:W-:-:S03]  /*1790*/  IMAD.SHL.U32 R14, R7, 0x8, RZ ;  /* 0x00000008070e7824 */ /* 0x002fc600078e00ff */
[----:B------:R1:W-:Y:S01]  /*17a0*/  LDGSTS.E.BYPASS.LTC128B.128 [R157+0x4000], [R154.64] ;  /* 0x040000009a9d7fae */ /* 0x0003e2000b901d4a */
[----:B------:R-:W-:Y:S01]  /*17b0*/  LOP3.LUT R7, R9, 0x1c0, RZ, 0xc0, !PT ;  /* 0x000001c009077812 */ /* 0x000fe200078ec0ff */
[----:B------:R-:W-:Y:S02]  /*17c0*/  IMAD.SHL.U32 R9, R4, 0x40, RZ ;  /* 0x0000004004097824 */ /* 0x000fe400078e00ff */
[----:B------:R1:W-:Y:S01]  /*17d0*/  LDGSTS.E.BYPASS.LTC128B.128 [R157+0x6000], [R154.64+0x80] ;  /* 0x060000809a9d7fae */ /* 0x0003e2000b901d4a */
[----:B------:R-:W-:Y:S02]  /*17e0*/  LOP3.LUT R14, R7, 0x8, R14, 0xf8, !PT ;  /* 0x00000008070e7812 */ /* 0x000fe400078ef80e */
[----:B--2---:R-:W-:Y:S01]  /*17f0*/  IADD3 R16, P0, R22, UR12, RZ ;  /* 0x0000000c16107c10 */ /* 0x004fe2000ff1e0ff */
[----:B------:R2:W-:Y:S01]  /*1800*/  LDGSTS.E.BYPASS.LTC128B.128 [R157+0x4800], [R20.64] ;  /* 0x04800000149d7fae */ /* 0x0005e2000b901d4a */
[----:B------:R-:W-:Y:S02]  /*1810*/  SHF.R.U32.HI R7, RZ, 0x3, R7 ;  /* 0x00000003ff077819 */ /* 0x000fe40000011607 */
[----:B------:R-:W-:Y:S01]  /*1820*/  IADD3.X R17, R23, UR7, RZ, P0, !PT ;  /* 0x0000000717117c10 */ /* 0x000fe200087fe4ff */
[----:B------:R2:W-:Y:S01]  /*1830*/  LDGSTS.E.BYPASS.LTC128B.128 [R157+0x6800], [R20.64+0x80] ;  /* 0x06800080149d7fae */ /* 0x0005e2000b901d4a */
[----:B------:R-:W-:-:S02]  /*1840*/  LEA R152, P0, R12, c[0x0][0x170], 0x1 ;  /* 0x00005c000c987a11 */ /* 0x000fc400078008ff */
[----:B------:R-:W-:Y:S01]  /*1850*/  LOP3.LUT R4, R14, R7, RZ, 0x3c, !PT ;  /* 0x000000070e047212 */ /* 0x000fe200078e3cff */
[----:B------:R2:W-:Y:S01]  /*1860*/  LDGSTS.E.BYPASS.LTC128B.128 [R157+0x5000], [R22.64] ;  /* 0x05000000169d7fae */ /* 0x0005e2000b901d4a */
[----:B------:R-:W-:Y:S02]  /*1870*/  LEA.HI.X R151, R12, c[0x0][0x174], R11, 0x1, P0 ;  /* 0x00005d000c977a11 */ /* 0x000fe400000f0c0b */
[----:B------:R-:W-:Y:S01]  /*1880*/  IADD3 R12, P0, R152, UR9, RZ ;  /* 0x00000009980c7c10 */ /* 0x000fe2000ff1e0ff */
[----:B------:R2:W-:Y:S01]  /*1890*/  LDGSTS.E.BYPASS.LTC128B.128 [R157+0x7000], [R22.64+0x80] ;  /* 0x07000080169d7fae */ /* 0x0005e2000b901d4a */
[----:B------:R-:W-:Y:S01]  /*18a0*/  LOP3.LUT R7, R9, 0xfffffe00, RZ, 0xc0, !PT ;  /* 0xfffffe0009077812 */ /* 0x000fe200078ec0ff */
[----:B------:R-:W-:Y:S01]  /*18b0*/  IMAD.MOV.U32 R153, RZ, RZ, R151 ;  /* 0x000000ffff997224 */ /* 0x000fe200078e0097 */
[----:B------:R-:W-:Y:S01]  /*18c0*/  IADD3.X R13, R151, UR5, RZ, P0, !PT ;  /* 0x00000005970d7c10 */ /* 0x000fe200087fe4ff */
[----:B------:R3:W-:Y:S01]  /*18d0*/  LDGSTS.E.BYPASS.LTC128B.128 [R157+0x5800], [R16.64] ;  /* 0x05800000109d7fae */ /* 0x0007e2000b901d4a */
[----:B------:R-:W-:Y:S01]  /*18e0*/  IADD3 R14, P0, R12, UR9, RZ ;  /* 0x000000090c0e7c10 */ /* 0x000fe2000ff1e0ff */
[----:B------:R-:W-:Y:S01]  /*18f0*/  IMAD R9, R30, 0x400, R7 ;  /* 0x000004001e097824 */ /* 0x000fe200078e0207 */
[----:B------:R-:W-:Y:S01]  /*1900*/  LOP3.LUT R143, R4, R7, RZ, 0xfc, !PT ;  /* 0x00000007048f7212 */ /* 0x000fe200078efcff */
[----:B------:R3:W-:Y:S01]  /*1910*/  LDGSTS.E.BYPASS.LTC128B.128 [R157+0x7800], [R16.64+0x80] ;  /* 0x07800080109d7fae */ /* 0x0007e2000b901d4a */
[----:B------:R-:W-:Y:S01]  /*1920*/  IADD3.X R15, R13, UR5, RZ, P0, !PT ;  /* 0x000000050d0f7c10 */ /* 0x000fe200087fe4ff */
[----:B------:R-:W-:Y:S01]  /*1930*/  IMAD.IADD R150, R9, 0x1, R4 ;  /* 0x0000000109967824 */ /* 0x000fe200078e0204 */
[----:B------:R-:W-:Y:S01]  /*1940*/  IADD3 R10, P0, R14, UR9, RZ ;  /* 0x000000090e0a7c10 */ /* 0x000fe2000ff1e0ff */
[----:B------:R-:W0:Y:S02]  /*1950*/  LDGDEPBAR ;  /* 0x00000000000079af */ /* 0x000e240000000000 */
[----:B------:R-:W-:Y:S01]  /*1960*/  IMAD.SHL.U32 R150, R150, 0x2, RZ ;  /* 0x0000000296967824 */ /* 0x000fe200078e00ff */
[----:B------:R-:W-:-:S02]  /*1970*/  IADD3.X R11, R15, UR5, RZ, P0, !PT ;  /* 0x000000050f0b7c10 */ /* 0x000fc400087fe4ff */
[----:B------:R-:W-:Y:S01]  /*1980*/  LOP3.LUT P0, RZ, R5, 0x2, RZ, 0xc0, !PT ;  /* 0x0000000205ff7812 */ /* 0x000fe2000780c0ff */
[----:B------:R-:W-:-:S12]  /*1990*/  IMAD.IADD R148, R150, 0x1, R0 ;  /* 0x0000000196947824 */ /* 0x000fd800078e0200 */
[----:B------:R-:W-:Y:S02]  /*19a0*/  @P0 IADD3 R147, R149, -0x20, RZ ;  /* 0xffffffe095930810 */ /* 0x000fe40007ffe0ff */
[----:B------:R-:W-:Y:S02]  /*19b0*/  LOP3.LUT P0, RZ, R5, 0x4, RZ, 0xc0, !PT ;  /* 0x0000000405ff7812 */ /* 0x000fe4000780c0ff */
[----:B------:R-:W-:Y:S01]  /*19c0*/  SEL R5, R2, 0xffffffc0, !P1 ;  /* 0xffffffc002057807 */ /* 0x000fe20004800000 */
[----:B------:R-:W-:-:S04]  /*19d0*/  DEPBAR.LE SB0, 0x0 ;  /* 0x000080000000791a */ /* 0x000fc80000000000 */
[----:B------:R-:W-:Y:S01]  /*19e0*/  BAR.SYNC.DEFER_BLOCKING 0x0 ;  /* 0x0000000000007b1d */ /* 0x000fe20000010000 */
[----:B------:R-:W-:Y:S01]  /*19f0*/  SEL R2, R2, 0xffffffc0, !P0 ;  /* 0xffffffc002027807 */ /* 0x000fe20004000000 */
[--C-:B------:R-:W-:Y:S01]  /*1a00*/  IMAD.IADD R146, R150, 0x1, R5.reuse ;  /* 0x0000000196927824 */ /* 0x100fe200078e0205 */
[C---:B------:R-:W-:Y:S01]  /*1a10*/  IADD3 R139, R147.reuse, 0x800, RZ ;  /* 0x00000800938b7810 */ /* 0x040fe20007ffe0ff */
[----:B------:R-:W-:Y:S01]  /*1a20*/  IMAD.IADD R144, R148, 0x1, R5 ;  /* 0x0000000194907824 */ /* 0x000fe200078e0205 */
[----:B------:R-:W-:Y:S01]  /*1a30*/  IADD3 R138, R147, 0x1000, RZ ;  /* 0x00001000938a7810 */ /* 0x000fe20007ffe0ff */
[----:B------:R-:W-:Y:S01]  /*1a40*/  IMAD.IADD R145, R149, 0x1, R2 ;  /* 0x0000000195917824 */ /* 0x000fe200078e0202 */
[C---:B------:R-:W-:Y:S01]  /*1a50*/  IADD3 R137, R147.reuse, 0x1800, RZ ;  /* 0x0000180093897810 */ /* 0x040fe20007ffe0ff */
[----:B------:R-:W-:Y:S01]  /*1a60*/  IMAD.IADD R136, R2, 0x1, R147 ;  /* 0x0000000102887824 */ /* 0x000fe200078e0293 */
[C---:B------:R-:W-:Y:S02]  /*1a70*/  IADD3 R135, R147.reuse, 0x2000, RZ ;  /* 0x0000200093877810 */ /* 0x040fe40007ffe0ff */
[----:B------:R-:W-:-:S02]  /*1a80*/  IADD3 R134, R147, 0x2800, RZ ;  /* 0x0000280093867810 */ /* 0x000fc40007ffe0ff */
[C---:B------:R-:W-:Y:S02]  /*1a90*/  IADD3 R133, R147.reuse, 0x3000, RZ ;  /* 0x0000300093857810 */ /* 0x040fe40007ffe0ff */
[----:B------:R-:W-:Y:S01]  /*1aa0*/  IADD3 R132, R147, 0x3800, RZ ;  /* 0x0000380093847810 */ /* 0x000fe20007ffe0ff */
        /* <DEDUP_REMOVED lines=11> */
[----:B----4-:R-:W-:Y:S04]  /*1b60*/  LDSM.16.M88.4 R24, [R150] ;  /* 0x000000009618783b */ /* 0x010fe80000000200 */
[----:B------:R-:W1:Y:S04]  /*1b70*/  LDSM.16.M88.4 R76, [R92+0x4000] ;  /* 0x004000005c4c783b */ /* 0x000e680000000200 */
[----:B------:R-:W-:Y:S04]  /*1b80*/  LDSM.16.M88.4 R64, [R148] ;  /* 0x000000009440783b */ /* 0x000fe80000000200 */
[----:B------:R-:W-:Y:S04]  /*1b90*/  LDSM.16.M88.4 R68, [R147] ;  /* 0x000000009344783b */ /* 0x000fe80000000200 */
[----:B------:R-:W4:Y:S04]  /*1ba0*/  LDSM.16.M88.4 R36, [R92+0x5000] ;  /* 0x005000005c24783b */ /* 0x000f280000000200 */
[----:B------:R-:W4:Y:S04]  /*1bb0*/  LDSM.16.M88.4 R44, [R92+0x4800] ;  /* 0x004800005c2c783b */ /* 0x000f280000000200 */
[----:B-----5:R-:W5:Y:S04]  /*1bc0*/  LDSM.16.M88.4 R12, [R92+0x5800] ;  /* 0x005800005c0c783b */ /* 0x020f680000000200 */
[----:B--2---:R-:W-:Y:S04]  /*1bd0*/  LDSM.16.M88.4 R20, [R146] ;  /* 0x000000009214783b */ /* 0x004fe80000000200 */
[----:B---3--:R-:W2:Y:S04]  /*1be0*/  LDSM.16.M88.4 R16, [R145] ;  /* 0x000000009110783b */ /* 0x008ea80000000200 */
[----:B------:R-:W3:Y:S04]  /*1bf0*/  LDSM.16.M88.4 R56, [R147+0x1000] ;  /* 0x001000009338783b */ /* 0x000ee80000000200 */
[----:B------:R-:W2:Y:S01]  /*1c00*/  LDSM.16.M88.4 R60, [R147+0x800] ;  /* 0x00080000933c783b */ /* 0x000ea20000000200 */
[C---:B-1----:R-:W-:Y:S03]  /*1c10*/  HMMA.16816.F32 R8, R24.reuse, R76, RZ ;  /* 0x0000004c1808723c */ /* 0x042fe600000018ff */
[----:B------:R-:W-:Y:S04]  /*1c20*/  LDSM.16.M88.4 R72, [R144] ;  /* 0x000000009048783b */ /* 0x000fe80000000200 */
[----:B------:R-:W-:Y:S01]  /*1c30*/  LDSM.16.M88.4 R52, [R147+0x1800] ;  /* 0x001800009334783b */ /* 0x000fe20000000200 */
[C---:B------:R-:W-:Y:S03]  /*1c40*/  HMMA.16816.F32 R76, R24.reuse, R78, RZ ;  /* 0x0000004e184c723c */ /* 0x040fe600000018ff */
[----:B------:R-:W-:Y:S04]  /*1c50*/  LDSM.16.M88.4 R84, [R145+0x1000] ;  /* 0x001000009154783b */ /* 0x000fe80000000200 */
[----:B------:R-:W-:Y:S01]  /*1c60*/  LDSM.16.M88.4 R80, [R145+0x1800] ;  /* 0x001800009150783b */ /* 0x000fe20000000200 */
[----:B----4-:R-:W-:Y:S03]  /*1c70*/  HMMA.16816.F32 R40, R24, R36, RZ ;  /* 0x000000241828723c */ /* 0x010fe600000018ff */
[----:B------:R-:W-:Y:S04]  /*1c80*/  LDSM.16.M88.4 R88, [R92+0x7000] ;  /* 0x007000005c58783b */ /* 0x000fe80000000200 */
[----:B------:R-:W0:Y:S01]  /*1c90*/  LDGDEPBAR ;  /* 0x00000000000079af */ /* 0x000e220000000000 */
[C---:B------:R-:W-:Y:S08]  /*1ca0*/  HMMA.16816.F32 R8, R64.reuse, R68, R8 ;  /* 0x000000444008723c */ /* 0x040ff00000001808 */
[----:B------:R-:W-:Y:S01]  /*1cb0*/  HMMA.16816.F32 R76, R64, R70, R76 ;  /* 0x00000046404c723c */ /* 0x000fe2000000184c */
[----:B------:R-:W1:Y:S07]  /*1cc0*/  LDSM.16.M88.4 R68, [R136] ;  /* 0x000000008844783b */ /* 0x000e6e0000000200 */
[C---:B------:R-:W-:Y:S08]  /*1cd0*/  HMMA.16816.F32 R48, R24.reuse, R44, RZ ;  /* 0x0000002c1830723c */ /* 0x040ff000000018ff */
[C---:B------:R-:W-:Y:S08]  /*1ce0*/  HMMA.16816.F32 R36, R24.reuse, R38, RZ ;  /* 0x000000261824723c */ /* 0x040ff000000018ff */
[C---:B------:R-:W-:Y:S08]  /*1cf0*/  HMMA.16816.F32 R44, R24.reuse, R46, RZ ;  /* 0x0000002e182c723c */ /* 0x040ff000000018ff */
[C---:B-----5:R-:W-:Y:S08]  /*1d00*/  HMMA.16816.F32 R32, R24.reuse, R12, RZ ;  /* 0x0000000c1820723c */ /* 0x060ff000000018ff */
[----:B------:R-:W-:Y:S01]  /*1d10*/  HMMA.16816.F32 R24, R24, R14, RZ ;  /* 0x0000000e1818723c */ /* 0x000fe200000018ff */
[----:B------:R-:W4:Y:S07]  /*1d20*/  LDSM.16.M88.4 R12, [R145+0x800] ;  /* 0x00080000910c783b */ /* 0x000f2e0000000200 */
[C---:B--2---:R-:W-:Y:S08]  /*1d30*/  HMMA.16816.F32 R8, R20.reuse, R16, R8 ;  /* 0x000000101408723c */ /* 0x044ff00000001808 */
[----:B------:R-:W-:Y:S01]  /*1d40*/  HMMA.16816.F32 R76, R20, R18, R76 ;  /* 0x00000012144c723c */ /* 0x000fe2000000184c */
[----:B------:R-:W-:Y:S07]  /*1d50*/  LDSM.16.M88.4 R16, [R92+0x6000] ;  /* 0x006000005c10783b */ /* 0x000fee0000000200 */
[C---:B---3--:R-:W-:Y:S08]  /*1d60*/  HMMA.16816.F32 R40, R64.reuse, R56, R40 ;  /* 0x000000384028723c */ /* 0x048ff00000001828 */
[C---:B------:R-:W-:Y:S01]  /*1d70*/  HMMA.16816.F32 R36, R64.reuse, R58, R36 ;  /* 0x0000003a4024723c */ /* 0x040fe20000001824 */
[----:B------:R-:W2:Y:S07]  /*1d80*/  LDSM.16.M88.4 R56, [R150+0x2000] ;  /* 0x002000009638783b */ /* 0x000eae0000000200 */
[C---:B------:R-:W-:Y:S08]  /*1d90*/  HMMA.16816.F32 R48, R64.reuse, R60, R48 ;  /* 0x0000003c4030723c */ /* 0x040ff00000001830 */
[----:B------:R-:W-:Y:S08]  /*1da0*/  HMMA.16816.F32 R44, R64, R62, R44 ;  /* 0x0000003e402c723c */ /* 0x000ff0000000182c */
[----:B-1----:R-:W-:Y:S01]  /*1db0*/  HMMA.16816.F32 R60, R72, R68, R8 ;  /* 0x00000044483c723c */ /* 0x002fe20000001808 */
[----:B------:R-:W-:Y:S07]  /*1dc0*/  LDSM.16.M88.4 R8, [R147+0x2000] ;  /* 0x002000009308783b */ /* 0x000fee0000000200 */
[C---:B------:R-:W-:Y:S08]  /*1dd0*/  HMMA.16816.F32 R32, R64.reuse, R52, R32 ;  /* 0x000000344020723c */ /* 0x040ff00000001820 */
[----:B------:R-:W-:Y:S01]  /*1de0*/  HMMA.16816.F32 R24, R64, R54, R24 ;  /* 0x000000364018723c */ /* 0x000fe20000001818 */
[----:B------:R-:W1:Y:S04]  /*1df0*/  LDSM.16.M88.4 R52, [R136+0x800] ;  /* 0x000800008834783b */ /* 0x000e680000000200 */
[----:B------:R-:W-:Y:S03]  /*1e00*/  LDSM.16.M88.4 R64, [R92+0x6800] ;  /* 0x006800005c40783b */ /* 0x000fe60000000200 */
[----:B------:R-:W-:Y:S08]  /*1e10*/  HMMA.16816.F32 R76, R72, R70, R76 ;  /* 0x00000046484c723c */ /* 0x000ff0000000184c */
[C---:B----4-:R-:W-:Y:S08]  /*1e20*/  HMMA.16816.F32 R48, R20.reuse, R12, R48 ;  /* 0x0000000c1430723c */ /* 0x050ff00000001830 */
[----:B------:R-:W-:Y:S01]  /*1e30*/  HMMA.16816.F32 R44, R20, R14, R44 ;  /* 0x0000000e142c723c */ /* 0x000fe2000000182c */
[----:B------:R-:W3:Y:S07]  /*1e40*/  LDSM.16.M88.4 R12, [R148+0x2000] ;  /* 0x00200000940c783b */ /* 0x000eee0000000200 */
[C---:B--2---:R-:W-:Y:S08]  /*1e50*/  HMMA.16816.F32 R68, R56.reuse, R16, R60 ;  /* 0x000000103844723c */ /* 0x044ff0000000183c */
[----:B------:R-:W-:Y:S01]  /*1e60*/  HMMA.16816.F32 R16, R56, R18, R76 ;  /* 0x000000123810723c */ /* 0x000fe2000000184c */
[----:B------:R-:W-:Y:S07]  /*1e70*/  LDSM.16.M88.4 R76, [R136+0x2000] ;  /* 0x00200000884c783b */ /* 0x000fee0000000200 */
[C---:B------:R-:W-:Y:S08]  /*1e80*/  HMMA.16816.F32 R40, R20.reuse, R84, R40 ;  /* 0x000000541428723c */ /* 0x040ff00000001828 */
[C---:B------:R-:W-:Y:S01]  /*1e90*/  HMMA.16816.F32 R36, R20.reuse, R86, R36 ;  /* 0x000000561424723c */ /* 0x040fe20000001824 */
[----:B------:R-:W-:Y:S07]  /*1ea0*/  LDSM.16.M88.4 R84, [R136+0x1800] ;  /* 0x001800008854783b */ /* 0x000fee0000000200 */
[C---:B------:R-:W-:Y:S08]  /*1eb0*/  HMMA.16816.F32 R32, R20.reuse, R80, R32 ;  /* 0x000000501420723c */ /* 0x040ff00000001820 */
[----:B------:R-:W-:Y:S01]  /*1ec0*/  HMMA.16816.F32 R24, R20, R82, R24 ;  /* 0x000000521418723c */ /* 0x000fe20000001818 */
[----:B------:R-:W2:Y:S07]  /*1ed0*/  LDSM.16.M88.4 R20, [R136+0x1000] ;  /* 0x001000008814783b */ /* 0x000eae0000000200 */
[C---:B-1----:R-:W-:Y:S08]  /*1ee0*/  HMMA.16816.F32 R48, R72.reuse, R52, R48 ;  /* 0x000000344830723c */ /* 0x042ff00000001830 */
[----:B------:R-:W-:Y:S01]  /*1ef0*/  HMMA.16816.F32 R60, R72, R54, R44 ;  /* 0x00000036483c723c */ /* 0x000fe2000000182c */
[----:B------:R-:W-:Y:S04]  /*1f00*/  LDSM.16.M88.4 R44, [R146+0x2000] ;  /* 0x00200000922c783b */ /* 0x000fe80000000200 */
[----:B------:R-:W1:Y:S03]  /*1f10*/  LDSM.16.M88.4 R52, [R145+0x2000] ;  /* 0x002000009134783b */ /* 0x000e660000000200 */
[C---:B---3--:R-:W-:Y:S08]  /*1f20*/  HMMA.16816.F32 R68, R12.reuse, R8, R68 ;  /* 0x000000080c44723c */ /* 0x048ff00000001844 */
[----:B------:R-:W-:Y:S01]  /*1f30*/  HMMA.16816.F32 R16, R12, R10, R16 ;  /* 0x0000000a0c10723c */ /* 0x000fe20000001810 */
[----:B------:R-:W3:Y:S07]  /*1f40*/  LDSM.16.M88.4 R8, [R147+0x2800] ;  /* 0x002800009308783b */ /* 0x000eee0000000200 */
[C---:B------:R-:W-:Y:S08]  /*1f50*/  HMMA.16816.F32 R48, R56.reuse, R64, R48 ;  /* 0x000000403830723c */ /* 0x040ff00000001830 */
[----:B------:R-:W-:Y:S01]  /*1f60*/  HMMA.16816.F32 R60, R56, R66, R60 ;  /* 0x00000042383c723c */ /* 0x000fe2000000183c */
[----:B------:R-:W-:Y:S07]  /*1f70*/  LDSM.16.M88.4 R64, [R136+0x2800] ;  /* 0x002800008840783b */ /* 0x000fee0000000200 */
[C---:B--2---:R-:W-:Y:S01]  /*1f80*/  HMMA.16816.F32 R80, R72.reuse, R20, R40 ;  /* 0x000000144850723c */ /* 0x044fe20000001828 */
[----:B------:R-:W2:Y:S07]  /*1f90*/  LDSM.16.M88.4 R40, [R144+0x2000] ;  /* 0x002000009028783b */ /* 0x000eae0000000200 */
[----:B------:R-:W-:Y:S01]  /*1fa0*/  HMMA.16816.F32 R36, R72, R22, R36 ;  /* 0x000000164824723c */ /* 0x000fe20000001824 */
[----:B------:R-:W4:Y:S07]  /*1fb0*/  LDSM.16.M88.4 R20, [R145+0x2800] ;  /* 0x002800009114783b */ /* 0x000f2e0000000200 */
[C---:B-1----:R-:W-:Y:S08]  /*1fc0*/  HMMA.16816.F32 R16, R44.reuse, R54, R16 ;  /* 0x000000362c10723c */ /* 0x042ff00000001810 */
[----:B------:R-:W-:Y:S01]  /*1fd0*/  HMMA.16816.F32 R68, R44, R52, R68 ;  /* 0x000000342c44723c */ /* 0x000fe20000001844 */
[----:B------:R-:W1:Y:S07]  /*1fe0*/  LDSM.16.M88.4 R52, [R147+0x3000] ;  /* 0x003000009334783b */ /* 0x000e6e0000000200 */
[C---:B---3--:R-:W-:Y:S08]  /*1ff0*/  HMMA.16816.F32 R48, R12.reuse, R8, R48 ;  /* 0x000000080c30723c */ /* 0x048ff00000001830 */
[----:B------:R-:W-:Y:S01]  /*2000*/  HMMA.16816.F32 R60, R12, R10, R60 ;  /* 0x0000000a0c3c723c */ /* 0x000fe2000000183c */
[----:B------:R-:W-:Y:S07]  /*2010*/  LDSM.16.M88.4 R8, [R145+0x3000] ;  /* 0x003000009108783b */ /* 0x000fee0000000200 */
[C---:B--2---:R-:W-:Y:S08]  /*2020*/  HMMA.16816.F32 R16, R40.reuse, R78, R16 ;  /* 0x0000004e2810723c */ /* 0x044ff00000001810 */
[----:B------:R-:W-:Y:S08]  /*2030*/  HMMA.16816.F32 R68, R40, R76, R68 ;  /* 0x0000004c2844723c */ /* 0x000ff00000001844 */
[----:B------:R-:W-:Y:S08]  /*2040*/  HMMA.16816.F32 R80, R56, R88, R80 ;  /* 0x000000583850723c */ /* 0x000ff00000001850 */
[----:B----4-:R-:W-:Y:S01]  /*2050*/  HMMA.16816.F32 R48, R44, R20, R48 ;  /* 0x000000142c30723c */ /* 0x010fe20000001830 */
[----:B------:R-:W-:-:S07]  /*2060*/  FMUL.FTZ R16, R16, c[0x0][0x2ec] ;  /* 0x0000bb0010107a20 */ /* 0x000fce0000410000 */
[----:B------:R-:W-:Y:S01]  /*2070*/  HMMA.16816.F32 R36, R56, R90, R36 ;  /* 0x0000005a3824723c */ /* 0x000fe20000001824 */
[----:B------:R-:W-:Y:S02]  /*2080*/  FMUL.FTZ R2, R68, c[0x0][0x2ec] ;  /* 0x0000bb0044027a20 */ /* 0x000fe40000410000 */
[----:B------:R-:W-:Y:S02]  /*2090*/  FMUL.FTZ R68, R69, c[0x0][0x2ec] ;  /* 0x0000bb0045447a20 */ /* 0x000fe40000410000 */
[----:B------:R-:W-:Y:S02]  /*20a0*/  FMUL.FTZ R69, R70, c[0x0][0x2ec] ;  /* 0x0000bb0046457a20 */ /* 0x000fe40000410000 */
[----:B------:R-:W-:Y:S01]  /*20b0*/  FMUL.FTZ R70, R71, c[0x0][0x2ec] ;  /* 0x0000bb0047467a20 */ /* 0x000fe20000410000 */
[----:B------:R-:W-:Y:S01]  /*20c0*/  HMMA.16816.F32 R60, R44, R22, R60 ;  /* 0x000000162c3c723c */ /* 0x000fe2000000183c */
[----:B------:R-:W2:Y:S01]  /*20d0*/  LDSM.16.M88.4 R20, [R92+0x7800] ;  /* 0x007800005c14783b */ /* 0x000ea20000000200 */
[----:B------:R3:W-:Y:S06]  /*20e0*/  MUFU.TANH R71, R16 ;  /* 0x0000001000477308 */ /* 0x0007ec0000002400 */
[----:B------:R-:W-:Y:S02]  /*20f0*/  HMMA.16816.F32 R32, R72, R84, R32 ;  /* 0x000000544820723c */ /* 0x000fe40000001820 */
[----:B------:R-:W4:Y:S06]  /*2100*/  MUFU.TANH R2, R2 ;  /* 0x0000000200027308 */ /* 0x000f2c0000002400 */
[----:B-1----:R-:W-:Y:S02]  /*2110*/  HMMA.16816.F32 R80, R12, R52, R80 ;  /* 0x000000340c50723c */ /* 0x002fe40000001850 */
[----:B------:R-:W-:Y:S06]  /*2120*/  MUFU.TANH R68, R68 ;  /* 0x0000004400447308 */ /* 0x000fec0000002400 */
[----:B------:R-:W-:Y:S02]  /*2130*/  HMMA.16816.F32 R48, R40, R64, R48 ;  /* 0x000000402830723c */ /* 0x000fe40000001830 */
[----:B------:R-:W1:Y:S05]  /*2140*/  MUFU.TANH R69, R69 ;  /* 0x0000004500457308 */ /* 0x000e6a0000002400 */
[----:B------:R-:W-:Y:S01]  /*2150*/  FMUL.FTZ R64, R17, c[0x0][0x2ec] ;  /* 0x0000bb0011407a20 */ /* 0x000fe20000410000 */
[----:B------:R-:W-:Y:S01]  /*2160*/  HMMA.16816.F32 R24, R72, R86, R24 ;  /* 0x000000564818723c */ /* 0x000fe20000001818 */
[----:B------:R-:W-:Y:S01]  /*2170*/  FMUL.FTZ R65, R18, c[0x0][0x2ec] ;  /* 0x0000bb0012417a20 */ /* 0x000fe20000410000 */
[----:B------:R-:W5:Y:S05]  /*2180*/  MUFU.TANH R70, R70 ;  /* 0x0000004600467308 */ /* 0x000f6a0000002400 */
[----:B------:R-:W-:Y:S01]  /*2190*/  FMUL.FTZ R72, R19, c[0x0][0x2ec] ;  /* 0x0000bb0013487a20 */ /* 0x000fe20000410000 */
[----:B------:R-:W-:Y:S01]  /*21a0*/  HMMA.16816.F32 R52, R12, R54, R36 ;  /* 0x000000360c34723c */ /* 0x000fe20000001824 */
[----:B---3--:R-:W3:Y:S01]  /*21b0*/  LDSM.16.M88.4 R16, [R147+0x3800] ;  /* 0x003800009310783b */ /* 0x008ee20000000200 */
[----:B------:R-:W1:Y:S03]  /*21c0*/  MUFU.TANH R65, R65 ;  /* 0x0000004100417308 */ /* 0x000e660000002400 */
[----:B------:R-:W1:Y:S03]  /*21d0*/  LDSM.16.M88.4 R36, [R136+0x3000] ;  /* 0x003000008824783b */ /* 0x000e660000000200 */
[----:B--2---:R-:W-:Y:S01]  /*21e0*/  HMMA.16816.F32 R32, R56, R20, R32 ;  /* 0x000000143820723c */ /* 0x004fe20000001820 */
[----:B------:R-:W-:Y:S01]  /*21f0*/  FMUL.FTZ R48, R48, c[0x0][0x2ec] ;  /* 0x0000bb0030307a20 */ /* 0x000fe20000410000 */
[----:B------:R-:W2:Y:S01]  /*2200*/  MUFU.TANH R64, R64 ;  /* 0x0000004000407308 */ /* 0x000ea20000002400 */
[----:B------:R-:W-:-:S04]  /*2210*/  FMUL.FTZ R49, R49, c[0x0][0x2ec] ;  /* 0x0000bb0031317a20 */ /* 0x000fc80000410000 */
[----:B------:R-:W-:Y:S01]  /*2220*/  FMUL.FTZ R20, R50, c[0x0][0x2ec] ;  /* 0x0000bb0032147a20 */ /* 0x000fe20000410000 */
[----:B------:R-:W-:Y:S01]  /*2230*/  HMMA.16816.F32 R80, R44, R8, R80 ;  /* 0x000000082c50723c */ /* 0x000fe20000001850 */
[----:B------:R-:W-:Y:S01]  /*2240*/  FMUL.FTZ R21, R51, c[0x0][0x2ec] ;  /* 0x0000bb0033157a20 */ /* 0x000fe20000410000 */
[----:B------:R-:W1:Y:S06]  /*2250*/  MUFU.TANH R72, R72 ;  /* 0x0000004800487308 */ /* 0x000e6c0000002400 */
[----:B------:R-:W-:Y:S02]  /*2260*/  HMMA.16816.F32 R24, R56, R22, R24 ;  /* 0x000000163818723c */ /* 0x000fe40000001818 */
[----:B------:R-:W1:Y:S06]  /*2270*/  MUFU.TANH R48, R48 ;  /* 0x0000003000307308 */ /* 0x000e6c0000002400 */
[----:B------:R-:W-:Y:S01]  /*2280*/  HMMA.16816.F32 R52, R44, R10, R52 ;  /* 0x0000000a2c34723c */ /* 0x000fe20000001834 */
[----:B------:R-:W2:Y:S01]  /*2290*/  LDSM.16.M88.4 R8, [R145+0x3800] ;  /* 0x003800009108783b */ /* 0x000ea20000000200 */
[----:B------:R-:W1:Y:S06]  /*22a0*/  MUFU.TANH R20, R20 ;  /* 0x0000001400147308 */ /* 0x000e6c0000002400 */
[----:B------:R-:W-:Y:S02]  /*22b0*/  HMMA.16816.F32 R60, R40, R66, R60 ;  /* 0x00000042283c723c */ /* 0x000fe4000000183c */
[----:B------:R-:W1:Y:S06]  /*22c0*/  MUFU.TANH R49, R49 ;  /* 0x0000003100317308 */ /* 0x000e6c0000002400 */
[C---:B---3--:R-:W-:Y:S02]  /*22d0*/  HMMA.16816.F32 R32, R12.reuse, R16, R32 ;  /* 0x000000100c20723c */ /* 0x048fe40000001820 */
[----:B------:R-:W3:Y:S06]  /*22e0*/  MUFU.TANH R21, R21 ;  /* 0x0000001500157308 */ /* 0x000eec0000002400 */
[----:B------:R-:W-:Y:S01]  /*22f0*/  HMMA.16816.F32 R24, R12, R18, R24 ;  /* 0x000000120c18723c */ /* 0x000fe20000001818 */
[----:B------:R-:W3:Y:S01]  /*2300*/  LDSM.16.M88.4 R12, [R136+0x3800] ;  /* 0x00380000880c783b */ /* 0x000ee20000000200 */
[----:B------:R-:W-:-:S06]  /*2310*/  DEPBAR.LE SB0, 0x0 ;  /* 0x000080000000791a */ /* 0x000fcc0000000000 */
[C---:B-1----:R-:W-:Y:S01]  /*2320*/  HMMA.16816.F32 R80, R40.reuse, R36, R80 ;  /* 0x000000242850723c */ /* 0x042fe20000001850 */
[----:B------:R-:W-:Y:S02]  /*2330*/  FMUL.FTZ R22, R60, c[0x0][0x2ec] ;  /* 0x0000bb003c167a20 */ /* 0x000fe40000410000 */
[----:B------:R-:W-:Y:S02]  /*2340*/  FMUL.FTZ R17, R62, c[0x0][0x2ec] ;  /* 0x0000bb003e117a20 */ /* 0x000fe40000410000 */
[----:B------:R-:W-:Y:S02]  /*2350*/  FMUL.FTZ R23, R61, c[0x0][0x2ec] ;  /* 0x0000bb003d177a20 */ /* 0x000fe40000410000 */
[----:B------:R-:W-:Y:S01]  /*2360*/  LOP3.LUT R36, R31, 0xffffffe0, RZ, 0xc0, !PT ;  /* 0xffffffe01f247812 */ /* 0x000fe200078ec0ff */
[----:B------:R-:W-:Y:S01]  /*2370*/  HMMA.16816.F32 R52, R40, R38, R52 ;  /* 0x000000262834723c */ /* 0x000fe20000001834 */
[----:B------:R-:W-:Y:S01]  /*2380*/  SHF.R.S32.HI R31, RZ, 0x1f, R31 ;  /* 0x0000001fff1f7819 */ /* 0x000fe2000001141f */
[----:B------:R-:W-:Y:S01]  /*2390*/  FMUL.FTZ R63, R63, c[0x0][0x2ec] ;  /* 0x0000bb003f3f7a20 */ /* 0x000fe20000410000 */
[----:B------:R-:W1:Y:S01]  /*23a0*/  MUFU.TANH R22, R22 ;  /* 0x0000001600167308 */ /* 0x000e620000002400 */
[----:B------:R-:W-:Y:S01]  /*23b0*/  IMAD.IADD R37, R29, 0x1, -R36 ;  /* 0x000000011d257824 */ /* 0x000fe200078e0a24 */
[----:B------:R-:W-:Y:S01]  /*23c0*/  LEA.HI R31, R31, R30, RZ, 0x2 ;  /* 0x0000001e1f1f7211 */ /* 0x000fe200078f10ff */
[----:B------:R-:W-:-:S02]  /*23d0*/  IMAD.SHL.U32 R29, R29, 0x2, RZ ;  /* 0x000000021d1d7824 */ /* 0x000fc400078e00ff */
[----:B--2---:R-:W-:Y:S01]  /*23e0*/  HMMA.16816.F32 R32, R44, R8, R32 ;  /* 0x000000082c20723c */ /* 0x004fe20000001820 */
[----:B------:R-:W-:Y:S02]  /*23f0*/  SHF.R.S32.HI R16, RZ, 0x1f, R37 ;  /* 0x0000001fff107819 */ /* 0x000fe40000011425 */
[----:B------:R-:W-:Y:S01]  /*2400*/  LOP3.LUT R163, R31, 0xfffffffc, RZ, 0xc0, !PT ;  /* 0xfffffffc1fa37812 */ /* 0x000fe200078ec0ff */
[----:B------:R-:W2:Y:S01]  /*2410*/  MUFU.TANH R17, R17 ;  /* 0x0000001100117308 */ /* 0x000ea20000002400 */
[----:B------:R-:W-:-:S03]  /*2420*/  LEA.HI R16, R16, R37, RZ, 0x2 ;  /* 0x0000002510107211 */ /* 0x000fc600078f10ff */
[----:B------:R-:W-:Y:S01]  /*2430*/  HMMA.16816.F32 R24, R44, R10, R24 ;  /* 0x0000000a2c18723c */ /* 0x000fe20000001818 */
[----:B------:R-:W-:Y:S01]  /*2440*/  SHF.R.S32.HI R156, RZ, 0x2, R16 ;  /* 0x00000002ff9c7819 */ /* 0x000fe20000011410 */
[----:B------:R-:W-:Y:S02]  /*2450*/  IMAD.SHL.U32 R16, R28, 0x40, RZ ;  /* 0x000000401c107824 */ /* 0x000fe400078e00ff */
[----:B------:R-:W-:Y:S01]  /*2460*/  IMAD.IADD R163, R30, 0x1, -R163 ;  /* 0x000000011ea37824 */ /* 0x000fe200078e0aa3 */
[----:B------:R-:W-:Y:S01]  /*2470*/  IADD3 R37, R93, 0x1, R156 ;  /* 0x000000015d257810 */ /* 0x000fe20007ffe09c */
[----:B------:R-:W-:Y:S01]  /*2480*/  FMUL.FTZ R81, R81, c[0x0][0x2ec] ;  /* 0x0000bb0051517a20 */ /* 0x000fe20000410000 */
[----:B------:R-:W-:Y:S01]  /*2490*/  LOP3.LUT R36, R16, 0x6, R29, 0xf8, !PT ;  /* 0x0000000610247812 */ /* 0x000fe200078ef81d */
[----:B------:R-:W1:Y:S01]  /*24a0*/  MUFU.TANH R23, R23 ;  /* 0x0000001700177308 */ /* 0x000e620000002400 */
[----:B------:R-:W-:Y:S01]  /*24b0*/  IADD3 R37, R6, -c[0x0][0x214], R37 ;  /* 0x8000850006257a10 */ /* 0x000fe20007ffe025 */
[----:B------:R-:W-:Y:S01]  /*24c0*/  FMUL.FTZ R80, R80, c[0x0][0x2ec] ;  /* 0x0000bb0050507a20 */ /* 0x000fe20000410000 */
[----:B------:R-:W-:Y:S01]  /*24d0*/  IADD3 R8, R36, -0x40, RZ ;  /* 0xffffffc024087810 */ /* 0x000fe20007ffe0ff */
[----:B------:R-:W-:Y:S01]  /*24e0*/  FMUL.FTZ R82, R82, c[0x0][0x2ec] ;  /* 0x0000bb0052527a20 */ /* 0x000fe20000410000 */
[----:B------:R-:W-:Y:S01]  /*24f0*/  IADD3 R37, R37, c[0x0][0x2e8], RZ ;  /* 0x0000ba0025257a10 */ /* 0x000fe20007ffe0ff */
[----:B------:R-:W-:-:S02]  /*2500*/  FMUL.FTZ R53, R53, c[0x0][0x2ec] ;  /* 0x0000bb0035357a20 */ /* 0x000fc40000410000 */
[C---:B---3--:R-:W-:Y:S01]  /*2510*/  HMMA.16816.F32 R32, R40.reuse, R12, R32 ;  /* 0x0000000c2820723c */ /* 0x048fe20000001820 */
[C---:B------:R-:W-:Y:S01]  /*2520*/  IADD3 R31, R37.reuse, 0x8, RZ ;  /* 0x00000008251f7810 */ /* 0x040fe20007ffe0ff */
[----:B------:R-:W3:Y:S01]  /*2530*/  MUFU.TANH R18, R63 ;  /* 0x0000003f00127308 */ /* 0x000ee20000002400 */
[-C--:B------:R-:W-:Y:S01]  /*2540*/  IMNMX R37, R37, R6.reuse, PT ;  /* 0x0000000625257217 */ /* 0x080fe20003800200 */
[----:B------:R-:W-:Y:S01]  /*2550*/  FMUL.FTZ R54, R54, c[0x0][0x2ec] ;  /* 0x0000bb0036367a20 */ /* 0x000fe20000410000 */
[----:B------:R-:W-:Y:S01]  /*2560*/  IMNMX R31, R31, R6, PT ;  /* 0x000000061f1f7217 */ /* 0x000fe20003800200 */
[----:B------:R-:W-:Y:S01]  /*2570*/  FMUL.FTZ R83, R83, c[0x0][0x2ec] ;  /* 0x0000bb0053537a20 */ /* 0x000fe20000410000 */
[----:B------:R-:W-:Y:S01]  /*2580*/  IADD3 R6, R36, -0x3f, RZ ;  /* 0xffffffc124067810 */ /* 0x000fe20007ffe0ff */
[----:B------:R-:W-:Y:S01]  /*2590*/  HMMA.16816.F32 R24, R40, R14, R24 ;  /* 0x0000000e2818723c */ /* 0x000fe20000001818 */
[-C--:B------:R-:W-:Y:S01]  /*25a0*/  ISETP.GE.AND P0, PT, R8, R37.reuse, PT ;  /* 0x000000250800720c */ /* 0x080fe20003f06270 */
[----:B------:R-:W1:Y:S01]  /*25b0*/  MUFU.TANH R114, R81 ;  /* 0x0000005100727308 */ /* 0x000e620000002400 */
[----:B------:R-:W-:Y:S01]  /*25c0*/  ISETP.GE.AND P4, PT, R6, R37, PT ;  /* 0x000000250600720c */ /* 0x000fe20003f86270 */
[----:B------:R-:W-:Y:S01]  /*25d0*/  FMUL.FTZ R52, R52, c[0x0][0x2ec] ;  /* 0x0000bb0034347a20 */ /* 0x000fe20000410000 */
[----:B------:R-:W-:Y:S01]  /*25e0*/  ISETP.GE.AND P3, PT, R6, R31, PT ;  /* 0x0000001f0600720c */ /* 0x000fe20003f66270 */
[----:B------:R-:W-:Y:S01]  /*25f0*/  FMUL.FTZ R55, R55, c[0x0][0x2ec] ;  /* 0x0000bb0037377a20 */ /* 0x000fe20000410000 */
[----:B------:R-:W-:-:S02]  /*2600*/  IADD3 R6, R36, -0x38, RZ ;  /* 0xffffffc824067810 */ /* 0x000fc40007ffe0ff */
[----:B------:R-:W-:Y:S01]  /*2610*/  ISETP.GE.AND P5, PT, R8, R31, PT ;  /* 0x0000001f0800720c */ /* 0x000fe20003fa6270 */
[----:B------:R-:W-:Y:S01]  /*2620*/  MUFU.TANH R108, R80 ;  /* 0x00000050006c7308 */ /* 0x000fe20000002400 */
[C---:B------:R-:W-:Y:S02]  /*2630*/  ISETP.GE.AND P1, PT, R6.reuse, R37, PT ;  /* 0x000000250600720c */ /* 0x040fe40003f26270 */
[----:B------:R-:W-:Y:S02]  /*2640*/  ISETP.GE.AND P2, PT, R6, R31, PT ;  /* 0x0000001f0600720c */ /* 0x000fe40003f46270 */
[C---:B------:R-:W-:Y:S01]  /*2650*/  IADD3 R8, R36.reuse, -0x37, RZ ;  /* 0xffffffc924087810 */ /* 0x040fe20007ffe0ff */
[----:B------:R-:W-:Y:S01]  /*2660*/  FMUL.FTZ R33, R33, c[0x0][0x2ec] ;  /* 0x0000bb0021217a20 */ /* 0x000fe20000410000 */
[----:B------:R-:W-:Y:S01]  /*2670*/  IADD3 R6, R36, -0x30, RZ ;  /* 0xffffffd024067810 */ /* 0x000fe20007ffe0ff */
[----:B------:R-:W-:Y:S01]  /*2680*/  MUFU.TANH R123, R82 ;  /* 0x00000052007b7308 */ /* 0x000fe20000002400 */
[----:B----4-:R-:W-:Y:S01]  /*2690*/  FSEL R30, R2, -INF , !P0 ;  /* 0xff800000021e7808 */ /* 0x010fe20004000000 */
[----:B------:R-:W-:Y:S01]  /*26a0*/  FMUL.FTZ R32, R32, c[0x0][0x2ec] ;  /* 0x0000bb0020207a20 */ /* 0x000fe20000410000 */
[----:B------:R-:W-:Y:S01]  /*26b0*/  IADD3 R2, R36, -0x2f, RZ ;  /* 0xffffffd124027810 */ /* 0x000fe20007ffe0ff */
[----:B------:R-:W-:Y:S01]  /*26c0*/  FMUL.FTZ R34, R34, c[0x0][0x2ec] ;  /* 0x0000bb0022227a20 */ /* 0x000fe20000410000 */
[----:B------:R-:W-:Y:S01]  /*26d0*/  FSEL R69, R69, -INF , !P5 ;  /* 0xff80000045457808 */ /* 0x000fe20006800000 */
[----:B------:R-:W-:Y:S01]  /*26e0*/  FMUL.FTZ R24, R24, c[0x0][0x2ec] ;  /* 0x0000bb0018187a20 */ /* 0x000fe20000410000 */
[----:B------:R-:W-:Y:S01]  /*26f0*/  FSEL R68, R68, -INF , !P4 ;  /* 0xff80000044447808 */ /* 0x000fe20006000000 */
[----:B------:R-:W4:Y:S01]  /*2700*/  MUFU.TANH R120, R33 ;  /* 0x0000002100787308 */ /* 0x000f220000002400 */
[----:B-----5:R-:W-:Y:S01]  /*2710*/  FSEL R29, R70, -INF , !P3 ;  /* 0xff800000461d7808 */ /* 0x020fe20005800000 */
[----:B------:R-:W-:Y:S01]  /*2720*/  FMUL.FTZ R116, R25, c[0x0][0x2ec] ;  /* 0x0000bb0019747a20 */ /* 0x000fe20000410000 */
[----:B------:R-:W-:Y:S01]  /*2730*/  ISETP.GE.AND P0, PT, R8, R37, PT ;  /* 0x000000250800720c */ /* 0x000fe20003f06270 */
[----:B------:R-:W-:Y:S01]  /*2740*/  FMUL.FTZ R25, R26, c[0x0][0x2ec] ;  /* 0x0000bb001a197a20 */ /* 0x000fe20000410000 */
[----:B------:R-:W-:-:S02]  /*2750*/  ISETP.GE.AND P5, PT, R8, R31, PT ;  /* 0x0000001f0800720c */ /* 0x000fc40003fa6270 */
[C---:B------:R-:W-:Y:S01]  /*2760*/  ISETP.GE.AND P4, PT, R6.reuse, R37, PT ;  /* 0x000000250600720c */ /* 0x040fe20003f86270 */
[----:B------:R-:W-:Y:S01]  /*2770*/  MUFU.TANH R112, R53 ;  /* 0x0000003500707308 */ /* 0x000fe20000002400 */
[----:B------:R-:W-:Y:S02]  /*2780*/  ISETP.GE.AND P3, PT, R6, R31, PT ;  /* 0x0000001f0600720c */ /* 0x000fe40003f66270 */
[----:B------:R-:W-:Y:S02]  /*2790*/  FSEL R12, R71, -INF , !P1 ;  /* 0xff800000470c7808 */ /* 0x000fe40004800000 */
[----:B------:R-:W-:Y:S02]  /*27a0*/  FSEL R65, R65, -INF , !P2 ;  /* 0xff80000041417808 */ /* 0x000fe40005000000 */
[----:B------:R-:W-:Y:S01]  /*27b0*/  IADD3 R6, R36, -0x28, RZ ;  /* 0xffffffd824067810 */ /* 0x000fe20007ffe0ff */
[----:B------:R-:W5:Y:S01]  /*27c0*/  MUFU.TANH R121, R54 ;  /* 0x0000003600797308 */ /* 0x000f620000002400 */
[----:B------:R-:W-:-:S02]  /*27d0*/  ISETP.GE.AND P1, PT, R2, R37, PT ;  /* 0x000000250200720c */ /* 0x000fc40003f26270 */
[----:B------:R-:W-:Y:S02]  /*27e0*/  ISETP.GE.AND P2, PT, R2, R31, PT ;  /* 0x0000001f0200720c */ /* 0x000fe40003f46270 */
[----:B------:R-:W-:Y:S02]  /*27f0*/  IADD3 R2, R36, -0x27, RZ ;  /* 0xffffffd924027810 */ /* 0x000fe40007ffe0ff */
[----:B------:R-:W-:Y:S01]  /*2800*/  FSEL R64, R64, -INF , !P0 ;  /* 0xff80000040407808 */ /* 0x000fe20004000000 */
[----:B------:R1:W-:Y:S01]  /*2810*/  MUFU.TANH R118, R24 ;  /* 0x0000001800767308 */ /* 0x0003e20000002400 */
[----:B------:R-:W-:Y:S02]  /*2820*/  FSEL R19, R72, -INF , !P5 ;  /* 0xff80000048137808 */ /* 0x000fe40006800000 */
[C---:B------:R-:W-:Y:S02]  /*2830*/  ISETP.GE.AND P0, PT, R6.reuse, R37, PT ;  /* 0x000000250600720c */ /* 0x040fe40003f06270 */
[----:B------:R-:W-:-:S02]  /*2840*/  ISETP.GE.AND P5, PT, R6, R31, PT ;  /* 0x0000001f0600720c */ /* 0x000fc40003fa6270 */
[----:B------:R-:W-:Y:S01]  /*2850*/  FSEL R6, R48, -INF , !P4 ;  /* 0xff80000030067808 */ /* 0x000fe20006000000 */
[----:B------:R-:W2:Y:S01]  /*2860*/  MUFU.TANH R113, R83 ;  /* 0x0000005300717308 */ /* 0x000ea20000002400 */
[----:B------:R-:W-:Y:S02]  /*2870*/  FSEL R13, R20, -INF , !P3 ;  /* 0xff800000140d7808 */ /* 0x000fe40005800000 */
[C---:B------:R-:W-:Y:S02]  /*2880*/  ISETP.GE.AND P4, PT, R2.reuse, R37, PT ;  /* 0x000000250200720c */ /* 0x040fe40003f86270 */
[----:B------:R-:W-:Y:S02]  /*2890*/  ISETP.GE.AND P3, PT, R2, R31, PT ;  /* 0x0000001f0200720c */ /* 0x000fe40003f66270 */
[----:B------:R-:W-:Y:S01]  /*28a0*/  IADD3 R2, R36, -0x20, RZ ;  /* 0xffffffe024027810 */ /* 0x000fe20007ffe0ff */
[----:B-1----:R-:W-:Y:S01]  /*28b0*/  FMUL.FTZ R24, R27, c[0x0][0x2ec] ;  /* 0x0000bb001b187a20 */ /* 0x002fe20000410000 */
[----:B------:R-:W-:Y:S01]  /*28c0*/  FSEL R10, R49, -INF , !P1 ;  /* 0xff800000310a7808 */ /* 0x000fe20004800000 */
[----:B------:R-:W1:Y:S01]  /*28d0*/  MUFU.TANH R110, R52 ;  /* 0x00000034006e7308 */ /* 0x000e620000002400 */
[----:B------:R-:W-:-:S02]  /*28e0*/  FSEL R15, R21, -INF , !P2 ;  /* 0xff800000150f7808 */ /* 0x000fc40005000000 */
[C---:B------:R-:W-:Y:S02]  /*28f0*/  ISETP.GE.AND P1, PT, R2.reuse, R37, PT ;  /* 0x000000250200720c */ /* 0x040fe40003f26270 */
[----:B------:R-:W-:Y:S02]  /*2900*/  ISETP.GE.AND P2, PT, R2, R31, PT ;  /* 0x0000001f0200720c */ /* 0x000fe40003f46270 */
[C---:B------:R-:W-:Y:S01]  /*2910*/  IADD3 R2, R36.reuse, -0x1f, RZ ;  /* 0xffffffe124027810 */ /* 0x040fe20007ffe0ff */
[----:B------:R-:W1:Y:S01]  /*2920*/  MUFU.TANH R115, R55 ;  /* 0x0000003700737308 */ /* 0x000e620000002400 */
[----:B------:R-:W-:Y:S02]  /*2930*/  IADD3 R14, R36, -0x18, RZ ;  /* 0xffffffe8240e7810 */ /* 0x000fe40007ffe0ff */
[----:B------:R-:W-:Y:S02]  /*2940*/  FSEL R8, R22, -INF , !P0 ;  /* 0xff80000016087808 */ /* 0x000fe40004000000 */
[----:B--2---:R-:W-:-:S02]  /*2950*/  FSEL R11, R17, -INF , !P5 ;  /* 0xff800000110b7808 */ /* 0x004fc40006800000 */
[C---:B------:R-:W-:Y:S01]  /*2960*/  ISETP.GE.AND P0, PT, R2.reuse, R37, PT ;  /* 0x000000250200720c */ /* 0x040fe20003f06270 */
[----:B------:R2:W1:Y:S01]  /*2970*/  MUFU.TANH R122, R32 ;  /* 0x00000020007a7308 */ /* 0x0004620000002400 */
[----:B------:R-:W-:Y:S02]  /*2980*/  ISETP.GE.AND P5, PT, R2, R31, PT ;  /* 0x0000001f0200720c */ /* 0x000fe40003fa6270 */
[----:B------:R-:W-:Y:S02]  /*2990*/  FSEL R2, R23, -INF , !P4 ;  /* 0xff80000017027808 */ /* 0x000fe40006000000 */
[----:B---3--:R-:W-:Y:S02]  /*29a0*/  FSEL R9, R18, -INF , !P3 ;  /* 0xff80000012097808 */ /* 0x008fe40005800000 */
[----:B------:R-:W-:Y:S01]  /*29b0*/  IADD3 R20, R36, -0xf, RZ ;  /* 0xfffffff124147810 */ /* 0x000fe20007ffe0ff */
[----:B------:R-:W3:Y:S01]  /*29c0*/  MUFU.TANH R117, R34 ;  /* 0x0000002200757308 */ /* 0x000ee20000002400 */
[----:B------:R-:W-:-:S02]  /*29d0*/  ISETP.GE.AND P4, PT, R14, R37, PT ;  /* 0x000000250e00720c */ /* 0x000fc40003f86270 */
[----:B------:R-:W-:Y:S01]  /*29e0*/  ISETP.GE.AND P3, PT, R14, R31, PT ;  /* 0x0000001f0e00720c */ /* 0x000fe20003f66270 */
[----:B------:R-:W-:Y:S01]  /*29f0*/  FMUL.FTZ R14, R35, c[0x0][0x2ec] ;  /* 0x0000bb00230e7a20 */ /* 0x000fe20000410000 */
[----:B------:R-:W-:Y:S02]  /*2a00*/  FSEL R114, R114, -INF , !P0 ;  /* 0xff80000072727808 */ /* 0x000fe40004000000 */
[----:B------:R-:W-:Y:S01]  /*2a10*/  ISETP.GE.AND P0, PT, R20, R37, PT ;  /* 0x000000251400720c */ /* 0x000fe20003f06270 */
[----:B------:R-:W-:Y:S01]  /*2a20*/  MUFU.TANH R116, R116 ;  /* 0x0000007400747308 */ /* 0x000fe20000002400 */
[----:B--2---:R-:W-:Y:S02]  /*2a30*/  IADD3 R32, R36, -0x17, RZ ;  /* 0xffffffe924207810 */ /* 0x004fe40007ffe0ff */
[----:B----4-:R-:W-:Y:S02]  /*2a40*/  FSEL R120, R120, -INF , !P0 ;  /* 0xff80000078787808 */ /* 0x010fe40004000000 */
[----:B------:R-:W-:-:S02]  /*2a50*/  FSEL R108, R108, -INF , !P1 ;  /* 0xff8000006c6c7808 */ /* 0x000fc40004800000 */
[----:B------:R-:W-:Y:S01]  /*2a60*/  ISETP.GE.AND P0, PT, R28, 0x2, PT ;  /* 0x000000021c00780c */ /* 0x000fe20003f06270 */
[----:B------:R-:W2:Y:S01]  /*2a70*/  MUFU.TANH R14, R14 ;  /* 0x0000000e000e7308 */ /* 0x000ea20000002400 */
[----:B------:R-:W-:Y:S02]  /*2a80*/  ISETP.GE.AND P1, PT, R32, R37, PT ;  /* 0x000000252000720c */ /* 0x000fe40003f26270 */
[----:B------:R-:W-:Y:S02]  /*2a90*/  IADD3 R22, R36, -0x10, RZ ;  /* 0xfffffff024167810 */ /* 0x000fe40007ffe0ff */
[----:B------:R-:W-:Y:S02]  /*2aa0*/  FSEL R123, R123, -INF , !P2 ;  /* 0xff8000007b7b7808 */ /* 0x000fe40005000000 */
[----:B-----5:R-:W-:Y:S01]  /*2ab0*/  FSEL R121, R121, -INF , !P3 ;  /* 0xff80000079797808 */ /* 0x020fe20005800000 */
[----:B------:R-:W4:Y:S01]  /*2ac0*/  MUFU.TANH R25, R25 ;  /* 0x0000001900197308 */ /* 0x000f220000002400 */
[----:B------:R-:W-:-:S02]  /*2ad0*/  FSEL R112, R112, -INF , !P1 ;  /* 0xff80000070707808 */ /* 0x000fc40004800000 */
[----:B------:R-:W-:Y:S01]  /*2ae0*/  IADD3 R18, R36, -0x8, RZ ;  /* 0xfffffff824127810 */ /* 0x000fe20007ffe0ff */
[----:B------:R-:W-:Y:S01]  /*2af0*/  BAR.SYNC.DEFER_BLOCKING 0x0 ;  /* 0x0000000000007b1d */ /* 0x000fe20000010000 */
[----:B------:R-:W-:Y:S02]  /*2b00*/  ISETP.GE.AND P2, PT, R22, R37, PT ;  /* 0x000000251600720c */ /* 0x000fe40003f46270 */
[-C--:B------:R-:W-:Y:S02]  /*2b10*/  ISETP.GE.AND P3, PT, R32, R31.reuse, PT ;  /* 0x0000001f2000720c */ /* 0x080fe40003f66270 */
[----:B------:R-:W-:Y:S01]  /*2b20*/  ISETP.GE.AND P1, PT, R22, R31, PT ;  /* 0x0000001f1600720c */ /* 0x000fe20003f26270 */
[----:B------:R-:W5:Y:S01]  /*2b30*/  MUFU.TANH R24, R24 ;  /* 0x0000001800187308 */ /* 0x000f620000002400 */
[----:B------:R-:W-:Y:S02]  /*2b40*/  IADD3 R36, R36, -0x7, RZ ;  /* 0xfffffff924247810 */ /* 0x000fe40007ffe0ff */
[----:B------:R-:W-:-:S02]  /*2b50*/  FSEL R113, R113, -INF , !P5 ;  /* 0xff80000071717808 */ /* 0x000fc40006800000 */
[----:B-1----:R-:W-:Y:S02]  /*2b60*/  FSEL R110, R110, -INF , !P4 ;  /* 0xff8000006e6e7808 */ /* 0x002fe40006000000 */
[----:B------:R-:W-:Y:S02]  /*2b70*/  FSEL R115, R115, -INF , !P3 ;  /* 0xff80000073737808 */ /* 0x000fe40005800000 */
[----:B------:R-:W-:Y:S02]  /*2b80*/  FSEL R122, R122, -INF , !P2 ;  /* 0xff8000007a7a7808 */ /* 0x000fe40005000000 */
[----:B---3--:R-:W-:Y:S02]  /*2b90*/  FSEL R117, R117, -INF , !P1 ;  /* 0xff80000075757808 */ /* 0x008fe40004800000 */
[-C--:B------:R-:W-:Y:S02]  /*2ba0*/  ISETP.GE.AND P5, PT, R18, R37.reuse, PT ;  /* 0x000000251200720c */ /* 0x080fe40003fa6270 */
[----:B------:R-:W-:-:S02]  /*2bb0*/  ISETP.GE.AND P4, PT, R36, R37, PT ;  /* 0x000000252400720c */ /* 0x000fc40003f86270 */
[-C--:B------:R-:W-:Y:S02]  /*2bc0*/  ISETP.GE.AND P3, PT, R20, R31.reuse, PT ;  /* 0x0000001f1400720c */ /* 0x080fe40003f66270 */
[-C--:B------:R-:W-:Y:S02]  /*2bd0*/  ISETP.GE.AND P2, PT, R18, R31.reuse, PT ;  /* 0x0000001f1200720c */ /* 0x080fe40003f46270 */
[----:B------:R-:W-:Y:S02]  /*2be0*/  ISETP.GE.AND P1, PT, R36, R31, PT ;  /* 0x0000001f2400720c */ /* 0x000fe40003f26270 */
[----:B--2---:R-:W-:Y:S02]  /*2bf0*/  FSEL R27, R14, -INF , !P3 ;  /* 0xff8000000e1b7808 */ /* 0x004fe40005800000 */
[----:B------:R-:W-:Y:S02]  /*2c00*/  FSEL R118, R118, -INF , !P5 ;  /* 0xff80000076767808 */ /* 0x000fe40006800000 */
[----:B------:R-:W-:-:S02]  /*2c10*/  FSEL R116, R116, -INF , !P4 ;  /* 0xff80000074747808 */ /* 0x000fc40006000000 */
[----:B----4-:R-:W-:Y:S02]  /*2c20*/  FSEL R25, R25, -INF , !P2 ;  /* 0xff80000019197808 */ /* 0x010fe40005000000 */
[----:B-----5:R-:W-:Y:S01]  /*2c30*/  FSEL R24, R24, -INF , !P1 ;  /* 0xff80000018187808 */ /* 0x020fe20004800000 */
        /* <DEDUP_REMOVED lines=60> */
.L_x_6424:
[----:B------:R-:W-:-:S04]  /*3000*/  ULEA UR6, -UR6, URZ, 0x6 ;  /* 0x0000003f06067291 */ /* 0x000fc8000f8e313f */
[----:B------:R-:W-:Y:S02]  /*3010*/  USHF.R.S32.HI UR4, URZ, 0x1f, UR6 ;  /* 0x0000001f3f047899 */ /* 0x000fe40008011406 */
[----:B------:R-:W-:-:S04]  /*3020*/  MOV R3, UR6 ;  /* 0x0000000600037c02 */ /* 0x000fc80008000f00 */
[----:B------:R-:W-:Y:S02]  /*3030*/  MOV R4, UR4 ;  /* 0x0000000400047c02 */ /* 0x000fe40008000f00 */
.L_x_6425:
        /* <DEDUP_REMOVED lines=20> */
.L_x_6423:
        /* <DEDUP_REMOVED lines=27> */
[----:B-1----:R-:W-:Y:S02]  /*3330*/  FMNMX.FTZ R17, R25, R4, !PT ;  /* 0x0000000419117209 */ /* 0x002fe40007810000 */
[----:B------:R-:W-:Y:S02]  /*3340*/  FMNMX.FTZ R14, R116, R3, !PT ;  /* 0x00000003740e7209 */ /* 0x000fe40007810000 */
        /* <DEDUP_REMOVED lines=36> */
[----:B------:R-:W2:Y:S01]  /*3590*/  MUFU.EX2 R105, R105 ;  /* 0x0000006900697308 */ /* 0x000ea20000000800 */
[--C-:B------:R-:W-:Y:S01]  /*35a0*/  FFMA.FTZ R101, R6, c[0x0][0x23c], -R119.reuse ;  /* 0x00008f0006657a23 */ /* 0x100fe20000010877 */
[----:B------:R-:W-:Y:S01]  /*35b0*/  LDSM.16.MT88.4 R16, [R142+0x8800] ;  /* 0x008800008e10783b */ /* 0x000fe20000004200 */
[--C-:B------:R-:W-:Y:S02]  /*35c0*/  FFMA.FTZ R30, R10, c[0x0][0x23c], -R119.reuse ;  /* 0x00008f000a1e7a23 */ /* 0x100fe40000010877 */
[----:B------:R-:W-:Y:S01]  /*35d0*/  FFMA.FTZ R31, R8, c[0x0][0x23c], -R119 ;  /* 0x00008f00081f7a23 */ /* 0x000fe20000010877 */
[----:B------:R-:W3:Y:S01]  /*35e0*/  LDSM.16.MT88.4 R4, [R140+0xa000] ;  /* 0x00a000008c04783b */ /* 0x000ee20000004200 */
[--C-:B------:R-:W-:Y:S01]  /*35f0*/  FFMA.FTZ R34, R13, c[0x0][0x23c], -R26.reuse ;  /* 0x00008f000d227a23 */ /* 0x100fe2000001081a */
[----:B------:R-:W-:Y:S01]  /*3600*/  MUFU.EX2 R103, R103 ;  /* 0x0000006700677308 */ /* 0x000fe20000000800 */
[----:B------:R-:W-:-:S02]  /*3610*/  FFMA.FTZ R29, R15, c[0x0][0x23c], -R26 ;  /* 0x00008f000f1d7a23 */ /* 0x000fc4000001081a */
[--C-:B------:R-:W-:Y:S01]  /*3620*/  FFMA.FTZ R33, R11, c[0x0][0x23c], -R26.reuse ;  /* 0x00008f000b217a23 */ /* 0x100fe2000001081a */
[----:B------:R-:W4:Y:S01]  /*3630*/  LDSM.16.MT88.4 R12, [R141+0x8800] ;  /* 0x008800008d0c783b */ /* 0x000f220000004200 */
[----:B------:R-:W-:Y:S02]  /*3640*/  FFMA.FTZ R0, R9, c[0x0][0x23c], -R26 ;  /* 0x00008f0009007a23 */ /* 0x000fe4000001081a */
[--C-:B------:R-:W-:Y:S01]  /*3650*/  FFMA.FTZ R2, R2, c[0x0][0x23c], -R119.reuse ;  /* 0x00008f0002027a23 */ /* 0x100fe20000010877 */
[----:B------:R-:W5:Y:S01]  /*3660*/  MUFU.EX2 R32, R32 ;  /* 0x0000002000207308 */ /* 0x000f620000000800 */
[----:B------:R-:W1:Y:S01]  /*3670*/  LDSM.16.MT88.4 R8, [R140+0x8800] ;  /* 0x008800008c08783b */ /* 0x000e620000004200 */
[----:B--2---:R-:W-:Y:S01]  /*3680*/  F2FP.PACK_AB R64, R102, R105 ;  /* 0x000000696640723e */ /* 0x004fe200000000ff */
        /* <DEDUP_REMOVED lines=8> */
[----:B------:R-:W2:Y:S01]  /*3710*/  MUFU.EX2 R106, R106 ;  /* 0x0000006a006a7308 */ /* 0x000ea20000000800 */
        /* <DEDUP_REMOVED lines=20> */
[----:B------:R-:W2:Y:S01]  /*3860*/  MUFU.EX2 R30, R30 ;  /* 0x0000001e001e7308 */ /* 0x000ea20000000800 */
[----:B------:R-:W-:-:S04]  /*3870*/  FADD.FTZ R104, R104, R107 ;  /* 0x0000006b68687221 */ /* 0x000fc80000010000 */
[----:B------:R-:W-:Y:S01]  /*3880*/  FADD.FTZ R35, R35, R104 ;  /* 0x0000006823237221 */ /* 0x000fe20000010000 */
[C---:B------:R-:W-:Y:S02]  /*3890*/  HMMA.16816.F32 R88, R64.reuse, R84, RZ ;  /* 0x000000544058723c */ /* 0x040fe400000018ff */
[----:B------:R-:W-:Y:S06]  /*38a0*/  MUFU.EX2 R31, R31 ;  /* 0x0000001f001f7308 */ /* 0x000fec0000000800 */
[C---:B------:R-:W-:Y:S02]  /*38b0*/  HMMA.16816.F32 R80, R64.reuse, R76, RZ ;  /* 0x0000004c4050723c */ /* 0x040fe400000018ff */
[----:B------:R-:W-:Y:S06]  /*38c0*/  MUFU.EX2 R2, R2 ;  /* 0x0000000200027308 */ /* 0x000fec0000000800 */
[C---:B-1----:R-:W-:Y:S02]  /*38d0*/  HMMA.16816.F32 R72, R64.reuse, R68, RZ ;  /* 0x000000444048723c */ /* 0x042fe400000018ff */
[----:B------:R-:W-:Y:S06]  /*38e0*/  MUFU.EX2 R34, R34 ;  /* 0x0000002200227308 */ /* 0x000fec0000000800 */
[C---:B------:R-:W-:Y:S02]  /*38f0*/  HMMA.16816.F32 R84, R64.reuse, R86, RZ ;  /* 0x000000564054723c */ /* 0x040fe400000018ff */
[----:B------:R-:W1:Y:S06]  /*3900*/  MUFU.EX2 R29, R29 ;  /* 0x0000001d001d7308 */ /* 0x000e6c0000000800 */
        /* <DEDUP_REMOVED lines=43> */
[----:B------:R-:W3:Y:S06]  /*3bc0*/  MUFU.EX2 R117, R117 ;  /* 0x0000007500757308 */ /* 0x000eec0000000800 */
[C---:B------:R-:W-:Y:S01]  /*3bd0*/  HMMA.16816.F32 R76, R4.reuse, R14, R76 ;  /* 0x0000000e044c723c */ /* 0x040fe2000000184c */
[----:B------:R-:W4:Y:S01]  /*3be0*/  LDSM.16.MT88.4 R12, [R141+0xa800] ;  /* 0x00a800008d0c783b */ /* 0x000f220000004200 */
[----:B------:R-:W-:Y:S06]  /*3bf0*/  MUFU.EX2 R119, R119 ;  /* 0x0000007700777308 */ /* 0x000fec0000000800 */
[C---:B------:R-:W-:Y:S02]  /*3c00*/  HMMA.16816.F32 R72, R4.reuse, R8, R72 ;  /* 0x000000080448723c */ /* 0x040fe40000001848 */
[----:B------:R-:W5:Y:S06]  /*3c10*/  MUFU.EX2 R166, R166 ;  /* 0x000000a600a67308 */ /* 0x000f6c0000000800 */
        /* <DEDUP_REMOVED lines=11> */
[C---:B-1----:R-:W-:Y:S08]  /*3cd0*/  HMMA.16816.F32 R60, R4.reuse, R8, R60 ;  /* 0x00000008043c723c */ /* 0x042ff0000000183c */
[C---:B------:R-:W-:Y:S01]  /*3ce0*/  HMMA.16816.F32 R64, R4.reuse, R10, R64 ;  /* 0x0000000a0440723c */ /* 0x040fe20000001840 */
[----:B------:R-:W1:Y:S07]  /*3cf0*/  LDSM.16.MT88.4 R8, [R140+0x9000] ;  /* 0x009000008c08783b */ /* 0x000e6e0000004200 */
        /* <DEDUP_REMOVED lines=60> */
[C---:B------:R-:W-:Y:S08]  /*40c0*/  HMMA.16816.F32 R80, R4.reuse, R24, R80 ;  /* 0x000000180450723c */ /* 0x040ff00000001850 */
[C---:B------:R-:W-:Y:S08]  /*40d0*/  HMMA.16816.F32 R76, R4.reuse, R26, R76 ;  /* 0x0000001a044c723c */ /* 0x040ff0000000184c */
[C---:B---3--:R-:W-:Y:S08]  /*40e0*/  HMMA.16816.F32 R72, R4.reuse, R20, R72 ;  /* 0x000000140448723c */ /* 0x048ff00000001848 */
[C---:B------:R-:W-:Y:S08]  /*40f0*/  HMMA.16816.F32 R68, R4.reuse, R22, R68 ;  /* 0x000000160444723c */ /* 0x040ff00000001844 */
[C---:B--2---:R-:W-:Y:S08]  /*4100*/  HMMA.16816.F32 R44, R4.reuse, R16, R44 ;  /* 0x00000010042c723c */ /* 0x044ff0000000182c */
[C---:B------:R-:W-:Y:S08]  /*4110*/  HMMA.16816.F32 R48, R4.reuse, R18, R48 ;  /* 0x000000120430723c */ /* 0x040ff00000001830 */
[C---:B----4-:R-:W-:Y:S08]  /*4120*/  HMMA.16816.F32 R52, R4.reuse, R12, R52 ;  /* 0x0000000c0434723c */ /* 0x050ff00000001834 */
[C---:B------:R-:W-:Y:S08]  /*4130*/  HMMA.16816.F32 R56, R4.reuse, R14, R56 ;  /* 0x0000000e0438723c */ /* 0x040ff00000001838 */
[C---:B-1----:R-:W-:Y:S08]  /*4140*/  HMMA.16816.F32 R60, R4.reuse, R8, R60 ;  /* 0x00000008043c723c */ /* 0x042ff0000000183c */
        /* <DEDUP_REMOVED lines=10> */
.L_x_6430:
        /* <DEDUP_REMOVED lines=64> */
.L_x_6427:
        /* <DEDUP_REMOVED lines=11> */
[----:B------:R-:W-:Y:S02]  /*46a0*/  IADD3 R168, P0, R2, UR9, RZ ;  /* 0x0000000902a87c10 */ /* 0x000fe4000ff1e0ff */
[----:B------:R1:W-:Y:S02]  /*46b0*/  LDGSTS.E.BYPASS.LTC128B.128 [R157+0xa000], [R152.64+0x80] ;  /* 0x0a000080989d7fae */ /* 0x0003e4000b901d4a */
[----:B------:R-:W-:Y:S02]  /*46c0*/  IADD3.X R169, R3, UR5, RZ, P0, !PT ;  /* 0x0000000503a97c10 */ /* 0x000fe400087fe4ff */
[----:B------:R-:W-:Y:S03]  /*46d0*/  ISETP.GE.AND P0, PT, R165, 0x1, PT ;  /* 0x00000001a500780c */ /* 0x000fe60003f06270 */
[----:B------:R2:W-:Y:S07]  /*46e0*/  LDGSTS.E.BYPASS.LTC128B.128 [R157+0x8800], [R100.64] ;  /* 0x08800000649d7fae */ /* 0x0005ee000b901d4a */
[----:B------:R2:W-:Y:S07]  /*46f0*/  LDGSTS.E.BYPASS.LTC128B.128 [R157+0xa800], [R100.64+0x80] ;  /* 0x0a800080649d7fae */ /* 0x0005ee000b901d4a */
[----:B------:R3:W-:Y:S07]  /*4700*/  LDGSTS.E.BYPASS.LTC128B.128 [R157+0x9000], [R2.64] ;  /* 0x09000000029d7fae */ /* 0x0007ee000b901d4a */
[----:B------:R3:W-:Y:S07]  /*4710*/  LDGSTS.E.BYPASS.LTC128B.128 [R157+0xb000], [R2.64+0x80] ;  /* 0x0b000080029d7fae */ /* 0x0007ee000b901d4a */
[----:B------:R4:W-:Y:S07]  /*4720*/  LDGSTS.E.BYPASS.LTC128B.128 [R157+0x9800], [R168.64] ;  /* 0x09800000a89d7fae */ /* 0x0009ee000b901d4a */
[----:B------:R4:W-:Y:S07]  /*4730*/  LDGSTS.E.BYPASS.LTC128B.128 [R157+0xb800], [R168.64+0x80] ;  /* 0x0b800080a89d7fae */ /* 0x0009ee000b901d4a */
[----:B------:R-:W-:Y:S07]  /*4740*/  LDSM.16.M88.4 R104, [R150] ;  /* 0x000000009668783b */ /* 0x000fee0000000200 */
[----:B------:R-:W5:Y:S07]  /*4750*/  LDSM.16.M88.4 R108, [R149] ;  /* 0x00000000956c783b */ /* 0x000f6e0000000200 */
[----:B------:R-:W1:Y:S07]  /*4760*/  LDSM.16.M88.4 R112, [R149+0x800] ;  /* 0x000800009570783b */ /* 0x000e6e0000000200 */
[----:B------:R-:W1:Y:S07]  /*4770*/  LDSM.16.M88.4 R116, [R149+0x1000] ;  /* 0x001000009574783b */ /* 0x000e6e0000000200 */
[----:B------:R-:W0:Y:S07]  /*4780*/  LDGDEPBAR ;  /* 0x00000000000079af */ /* 0x000e2e0000000000 */
[----:B------:R-:W2:Y:S07]  /*4790*/  LDSM.16.M88.4 R120, [R149+0x1800] ;  /* 0x001800009578783b */ /* 0x000eae0000000200 */
[----:B------:R-:W-:Y:S01]  /*47a0*/  LDSM.16.M88.4 R124, [R148] ;  /* 0x00000000947c783b */ /* 0x000fe20000000200 */
[C---:B-----5:R-:W-:Y:S06]  /*47b0*/  HMMA.16816.F32 R4, R104.reuse, R108, RZ ;  /* 0x0000006c6804723c */ /* 0x060fec00000018ff */
[----:B------:R-:W5:Y:S02]  /*47c0*/  LDSM.16.M88.4 R128, [R147] ;  /* 0x000000009380783b */ /* 0x000f640000000200 */
[C---:B------:R-:W-:Y:S05]  /*47d0*/  HMMA.16816.F32 R8, R104.reuse, R110, RZ ;  /* 0x0000006e6808723c */ /* 0x040fea00000018ff */
[----:B------:R-:W3:Y:S03]  /*47e0*/  LDSM.16.M88.4 R108, [R139] ;  /* 0x000000008b6c783b */ /* 0x000ee60000000200 */
[C---:B-1----:R-:W-:Y:S08]  /*47f0*/  HMMA.16816.F32 R12, R104.reuse, R112, RZ ;  /* 0x00000070680c723c */ /* 0x042ff000000018ff */
[C---:B------:R-:W-:Y:S01]  /*4800*/  HMMA.16816.F32 R16, R104.reuse, R114, RZ ;  /* 0x000000726810723c */ /* 0x040fe200000018ff */
[----:B------:R-:W1:Y:S07]  /*4810*/  LDSM.16.M88.4 R112, [R138] ;  /* 0x000000008a70783b */ /* 0x000e6e0000000200 */
[C---:B------:R-:W-:Y:S08]  /*4820*/  HMMA.16816.F32 R20, R104.reuse, R116, RZ ;  /* 0x000000746814723c */ /* 0x040ff000000018ff */
[C---:B------:R-:W-:Y:S01]  /*4830*/  HMMA.16816.F32 R24, R104.reuse, R118, RZ ;  /* 0x000000766818723c */ /* 0x040fe200000018ff */
[----:B------:R-:W-:Y:S07]  /*4840*/  LDSM.16.M88.4 R116, [R146] ;  /* 0x000000009274783b */ /* 0x000fee0000000200 */
[C---:B--2---:R-:W-:Y:S08]  /*4850*/  HMMA.16816.F32 R28, R104.reuse, R120, RZ ;  /* 0x00000078681c723c */ /* 0x044ff000000018ff */
[----:B------:R-:W-:Y:S01]  /*4860*/  HMMA.16816.F32 R32, R104, R122, RZ ;  /* 0x0000007a6820723c */ /* 0x000fe200000018ff */
[----:B------:R-:W2:Y:S07]  /*4870*/  LDSM.16.M88.4 R104, [R137] ;  /* 0x000000008968783b */ /* 0x000eae0000000200 */
[C---:B-----5:R-:W-:Y:S01]  /*4880*/  HMMA.16816.F32 R4, R124.reuse, R128, R4 ;  /* 0x000000807c04723c */ /* 0x060fe20000001804 */
[----:B------:R-:W5:Y:S07]  /*4890*/  LDSM.16.M88.4 R120, [R145] ;  /* 0x000000009178783b */ /* 0x000f6e0000000200 */
[C---:B------:R-:W-:Y:S01]  /*48a0*/  HMMA.16816.F32 R8, R124.reuse, R130, R8 ;  /* 0x000000827c08723c */ /* 0x040fe20000001808 */
[----:B------:R-:W4:Y:S07]  /*48b0*/  LDSM.16.M88.4 R128, [R145+0x800] ;  /* 0x000800009180783b */ /* 0x000f2e0000000200 */
[C---:B---3--:R-:W-:Y:S08]  /*48c0*/  HMMA.16816.F32 R12, R124.reuse, R108, R12 ;  /* 0x0000006c7c0c723c */ /* 0x048ff0000000180c */
[C---:B------:R-:W-:Y:S01]  /*48d0*/  HMMA.16816.F32 R16, R124.reuse, R110, R16 ;  /* 0x0000006e7c10723c */ /* 0x040fe20000001810 */
[----:B------:R-:W-:Y:S07]  /*48e0*/  LDSM.16.M88.4 R108, [R145+0x1800] ;  /* 0x00180000916c783b */ /* 0x000fee0000000200 */
[C---:B-1----:R-:W-:Y:S08]  /*48f0*/  HMMA.16816.F32 R20, R124.reuse, R112, R20 ;  /* 0x000000707c14723c */ /* 0x042ff00000001814 */
[C---:B------:R-:W-:Y:S01]  /*4900*/  HMMA.16816.F32 R24, R124.reuse, R114, R24 ;  /* 0x000000727c18723c */ /* 0x040fe20000001818 */
[----:B------:R-:W-:Y:S07]  /*4910*/  LDSM.16.M88.4 R112, [R144] ;  /* 0x000000009070783b */ /* 0x000fee0000000200 */
[C---:B--2---:R-:W-:Y:S08]  /*4920*/  HMMA.16816.F32 R28, R124.reuse, R104, R28 ;  /* 0x000000687c1c723c */ /* 0x044ff0000000181c */
[----:B------:R-:W-:Y:S01]  /*4930*/  HMMA.16816.F32 R32, R124, R106, R32 ;  /* 0x0000006a7c20723c */ /* 0x000fe20000001820 */
[----:B------:R-:W1:Y:S07]  /*4940*/  LDSM.16.M88.4 R104, [R145+0x1000] ;  /* 0x001000009168783b */ /* 0x000e6e0000000200 */
[C---:B-----5:R-:W-:Y:S01]  /*4950*/  HMMA.16816.F32 R4, R116.reuse, R120, R4 ;  /* 0x000000787404723c */ /* 0x060fe20000001804 */
[----:B------:R-:W2:Y:S07]  /*4960*/  LDSM.16.M88.4 R124, [R136] ;  /* 0x00000000887c783b */ /* 0x000eae0000000200 */
        /* <DEDUP_REMOVED lines=10> */
[----:B------:R-:W-:Y:S07]  /*4a10*/  LDSM.16.M88.4 R108, [R150+0x2000] ;  /* 0x00200000966c783b */ /* 0x000fee0000000200 */
[C---:B--2---:R-:W-:Y:S01]  /*4a20*/  HMMA.16816.F32 R4, R112.reuse, R124, R4 ;  /* 0x0000007c7004723c */ /* 0x044fe20000001804 */
[----:B------:R-:W2:Y:S07]  /*4a30*/  LDSM.16.M88.4 R116, [R149+0x2000] ;  /* 0x002000009574783b */ /* 0x000eae0000000200 */
        /* <DEDUP_REMOVED lines=10> */
[----:B------:R-:W-:Y:S07]  /*4ae0*/  LDSM.16.M88.4 R104, [R148+0x2000] ;  /* 0x002000009468783b */ /* 0x000fee0000000200 */
[C---:B--2---:R-:W-:Y:S01]  /*4af0*/  HMMA.16816.F32 R4, R108.reuse, R116, R4 ;  /* 0x000000746c04723c */ /* 0x044fe20000001804 */
[----:B------:R-:W1:Y:S07]  /*4b00*/  LDSM.16.M88.4 R112, [R135] ;  /* 0x000000008770783b */ /* 0x000e6e0000000200 */
[C---:B------:R-:W-:Y:S01]  /*4b10*/  HMMA.16816.F32 R8, R108.reuse, R118, R8 ;  /* 0x000000766c08723c */ /* 0x040fe20000001808 */
[----:B------:R-:W2:Y:S07]  /*4b20*/  LDSM.16.M88.4 R116, [R134] ;  /* 0x000000008674783b */ /* 0x000eae0000000200 */
[C---:B-----5:R-:W-:Y:S08]  /*4b30*/  HMMA.16816.F32 R12, R108.reuse, R124, R12 ;  /* 0x0000007c6c0c723c */ /* 0x060ff0000000180c */
[C---:B------:R-:W-:Y:S01]  /*4b40*/  HMMA.16816.F32 R16, R108.reuse, R126, R16 ;  /* 0x0000007e6c10723c */ /* 0x040fe20000001810 */
[----:B------:R-:W5:Y:S07]  /*4b50*/  LDSM.16.M88.4 R124, [R133] ;  /* 0x00000000857c783b */ /* 0x000f6e0000000200 */
[C---:B---3--:R-:W-:Y:S08]  /*4b60*/  HMMA.16816.F32 R20, R108.reuse, R120, R20 ;  /* 0x000000786c14723c */ /* 0x048ff00000001814 */
[C---:B------:R-:W-:Y:S01]  /*4b70*/  HMMA.16816.F32 R24, R108.reuse, R122, R24 ;  /* 0x0000007a6c18723c */ /* 0x040fe20000001818 */
[----:B------:R-:W3:Y:S07]  /*4b80*/  LDSM.16.M88.4 R120, [R132] ;  /* 0x000000008478783b */ /* 0x000eee0000000200 */
[C---:B----4-:R-:W-:Y:S08]  /*4b90*/  HMMA.16816.F32 R28, R108.reuse, R128, R28 ;  /* 0x000000806c1c723c */ /* 0x050ff0000000181c */
[----:B------:R-:W-:Y:S01]  /*4ba0*/  HMMA.16816.F32 R32, R108, R130, R32 ;  /* 0x000000826c20723c */ /* 0x000fe20000001820 */
[----:B------:R-:W-:Y:S07]  /*4bb0*/  LDSM.16.M88.4 R108, [R146+0x2000] ;  /* 0x00200000926c783b */ /* 0x000fee0000000200 */
[----:B------:R-:W4:Y:S01]  /*4bc0*/  LDSM.16.M88.4 R128, [R145+0x2000] ;  /* 0x002000009180783b */ /* 0x000f220000000200 */
        /* <DEDUP_REMOVED lines=8> */
[----:B------:R-:W-:Y:S07]  /*4c50*/  LDSM.16.M88.4 R124, [R136+0x2000] ;  /* 0x00200000887c783b */ /* 0x000fee0000000200 */
[C---:B---3--:R-:W-:Y:S08]  /*4c60*/  HMMA.16816.F32 R28, R104.reuse, R120, R28 ;  /* 0x00000078681c723c */ /* 0x048ff0000000181c */
[----:B------:R-:W-:Y:S01]  /*4c70*/  HMMA.16816.F32 R32, R104, R122, R32 ;  /* 0x0000007a6820723c */ /* 0x000fe20000001820 */
[----:B------:R-:W3:Y:S07]  /*4c80*/  LDSM.16.M88.4 R104, [R145+0x3800] ;  /* 0x003800009168783b */ /* 0x000eee0000000200 */
[----:B------:R-:W5:Y:S01]  /*4c90*/  LDSM.16.M88.4 R120, [R144+0x2000] ;  /* 0x002000009078783b */ /* 0x000f620000000200 */
[C---:B----4-:R-:W-:Y:S08]  /*4ca0*/  HMMA.16816.F32 R4, R108.reuse, R128, R4 ;  /* 0x000000806c04723c */ /* 0x050ff00000001804 */
[C---:B------:R-:W-:Y:S08]  /*4cb0*/  HMMA.16816.F32 R8, R108.reuse, R130, R8 ;  /* 0x000000826c08723c */ /* 0x040ff00000001808 */
[C---:B-1----:R-:W-:Y:S08]  /*4cc0*/  HMMA.16816.F32 R12, R108.reuse, R112, R12 ;  /* 0x000000706c0c723c */ /* 0x042ff0000000180c */
[C---:B------:R-:W-:Y:S08]  /*4cd0*/  HMMA.16816.F32 R16, R108.reuse, R114, R16 ;  /* 0x000000726c10723c */ /* 0x040ff00000001810 */
[C---:B--2---:R-:W-:Y:S08]  /*4ce0*/  HMMA.16816.F32 R20, R108.reuse, R116, R20 ;  /* 0x000000746c14723c */ /* 0x044ff00000001814 */
[C---:B------:R-:W-:Y:S08]  /*4cf0*/  HMMA.16816.F32 R24, R108.reuse, R118, R24 ;  /* 0x000000766c18723c */ /* 0x040ff00000001818 */
[C---:B---3--:R-:W-:Y:S08]  /*4d00*/  HMMA.16816.F32 R28, R108.reuse, R104, R28 ;  /* 0x000000686c1c723c */ /* 0x048ff0000000181c */
[----:B------:R-:W-:Y:S01]  /*4d10*/  HMMA.16816.F32 R32, R108, R106, R32 ;  /* 0x0000006a6c20723c */ /* 0x000fe20000001820 */
[----:B------:R-:W1:Y:S07]  /*4d20*/  LDSM.16.M88.4 R104, [R136+0x2800] ;  /* 0x002800008868783b */ /* 0x000e6e0000000200 */
[----:B------:R-:W2:Y:S01]  /*4d30*/  LDSM.16.M88.4 R108, [R136+0x3000] ;  /* 0x00300000886c783b */ /* 0x000ea20000000200 */
[C---:B-----5:R-:W-:Y:S08]  /*4d40*/  HMMA.16816.F32 R4, R120.reuse, R124, R4 ;  /* 0x0000007c7804723c */ /* 0x060ff00000001804 */
        /* <DEDUP_REMOVED lines=76> */
[----:B--234-:R-:W-:Y:S02]  /*5210*/  ULDC UR6, c[0x0][0x198] ;  /* 0x0000660000067ab9 */ /* 0x01cfe40000000800 */
[----:B------:R-:W-:Y:S04]  /*5220*/  ULEA UR6, -UR6, URZ, 0x6 ;  /* 0x0000003f06067291 */ /* 0x000fe8000f8e313f */
[----:B------:R-:W-:Y:S02]  /*5230*/  USHF.R.S32.HI UR4, URZ, 0x1f, UR6 ;  /* 0x0000001f3f047899 */ /* 0x000fe40008011406 */
[----:B------:R-:W-:Y:S04]  /*5240*/  MOV R6, UR6 ;  /* 0x0000000600067c02 */ /* 0x000fe80008000f00 */
[----:B------:R-:W-:Y:S01]  /*5250*/  MOV R3, UR4 ;  /* 0x0000000400037c02 */ /* 0x000fe20008000f00 */
[----:B------:R-:W-:-:S05]  /*5260*/  @P6 BRA `(.L_x_6429) ;  /* 0x000003b000006947 */ /* 0x000fca0003800000 */
        /* <DEDUP_REMOVED lines=10> */
[----:B------:R-:W-:Y:S02]  /*5310*/  LOP3.LUT R3, R3, c[0x0][0x2d0], RZ, 0x3c, !PT ;  /* 0x0000b40003037a12 */ /* 0x000fe400078e3cff */
[----:B------:R-:W-:Y:S02]  /*5320*/  ISETP.GE.AND P0, PT, R9, RZ, PT ;  /* 0x000000ff0900720c */ /* 0x000fe40003f06270 */
[----:B------:R-:W-:Y:S02]  /*5330*/  ISETP.GE.AND P2, PT, R3, RZ, PT ;  /* 0x000000ff0300720c */ /* 0x000fe40003f46270 */
[----:B------:R-:W-:Y:S01]  /*5340*/  LOP3.LUT R3, RZ, c[0x0][0x2d0], RZ, 0x33, !PT ;  /* 0x0000b400ff037a12 */ /* 0x000fe200078e33ff */
        /* <DEDUP_REMOVED lines=45> */
.L_x_6429:
        /* <DEDUP_REMOVED lines=20> */
.L_x_6428:
        /* <DEDUP_REMOVED lines=152> */
[----:B------:R-:W2:Y:S01]  /*60e0*/  MUFU.EX2 R129, R129 ;  /* 0x0000008100817308 */ /* 0x000ea20000000800 */
[----:B------:R-:W3:Y:S01]  /*60f0*/  LDSM.16.MT88.4 R80, [R143+0xa000] ;  /* 0x00a000008f50783b */ /* 0x000ee20000004200 */
        /* <DEDUP_REMOVED lines=22> */
[----:B------:R-:W1:Y:S01]  /*6260*/  MUFU.EX2 R173, R173 ;  /* 0x000000ad00ad7308 */ /* 0x000e620000000800 */
[--C-:B------:R-:W-:Y:S02]  /*6270*/  FFMA.FTZ R184, R181, c[0x0][0x23c], -R104.reuse ;  /* 0x00008f00b5b87a23 */ /* 0x100fe40000010868 */
[--C-:B------:R-:W-:Y:S02]  /*6280*/  FFMA.FTZ R180, R180, c[0x0][0x23c], -R105.reuse ;  /* 0x00008f00b4b47a23 */ /* 0x100fe40000010869 */
[C---:B---3--:R-:W-:Y:S04]  /*6290*/  HMMA.16816.F32 R36, R96.reuse, R80, R36 ;  /* 0x000000506024723c */ /* 0x048fe80000001824 */
[--C-:B------:R-:W-:Y:S01]  /*62a0*/  FFMA.FTZ R181, R178, c[0x0][0x23c], -R105.reuse ;  /* 0x00008f00b2b57a23 */ /* 0x100fe20000010869 */
[----:B------:R-:W-:Y:S01]  /*62b0*/  MUFU.EX2 R175, R175 ;  /* 0x000000af00af7308 */ /* 0x000fe20000000800 */
[--C-:B------:R-:W-:Y:S02]  /*62c0*/  FFMA.FTZ R178, R179, c[0x0][0x23c], -R104.reuse ;  /* 0x00008f00b3b27a23 */ /* 0x100fe40000010868 */
[C---:B------:R-:W-:Y:S01]  /*62d0*/  HMMA.16816.F32 R40, R96.reuse, R82, R40 ;  /* 0x000000526028723c */ /* 0x040fe20000001828 */
[----:B------:R-:W-:Y:S03]  /*62e0*/  LDSM.16.MT88.4 R80, [R142+0x8800] ;  /* 0x008800008e50783b */ /* 0x000fe60000004200 */
[--C-:B------:R-:W-:Y:S02]  /*62f0*/  FFMA.FTZ R177, R177, c[0x0][0x23c], -R104.reuse ;  /* 0x00008f00b1b17a23 */ /* 0x100fe40000010868 */
[--C-:B------:R-:W-:Y:S01]  /*6300*/  FFMA.FTZ R172, R172, c[0x0][0x23c], -R105.reuse ;  /* 0x00008f00acac7a23 */ /* 0x100fe20000010869 */
[----:B------:R-:W3:Y:S01]  /*6310*/  MUFU.EX2 R176, R176 ;  /* 0x000000b000b07308 */ /* 0x000ee20000000800 */
[--C-:B------:R-:W-:Y:S01]  /*6320*/  FFMA.FTZ R179, R170, c[0x0][0x23c], -R105.reuse ;  /* 0x00008f00aab37a23 */ /* 0x100fe20000010869 */
[C---:B-----5:R-:W-:Y:S03]  /*6330*/  HMMA.16816.F32 R44, R96.reuse, R72, R44 ;  /* 0x00000048602c723c */ /* 0x060fe6000000182c */
[--C-:B------:R-:W-:Y:S02]  /*6340*/  FFMA.FTZ R170, R171, c[0x0][0x23c], -R104.reuse ;  /* 0x00008f00abaa7a23 */ /* 0x100fe40000010868 */
[--C-:B------:R-:W-:Y:S03]  /*6350*/  FFMA.FTZ R169, R169, c[0x0][0x23c], -R104.reuse ;  /* 0x00008f00a9a97a23 */ /* 0x100fe60000010868 */
[----:B------:R-:W-:Y:S01]  /*6360*/  MUFU.EX2 R182, R182 ;  /* 0x000000b600b67308 */ /* 0x000fe20000000800 */
[--C-:B------:R-:W-:Y:S01]  /*6370*/  FFMA.FTZ R168, R168, c[0x0][0x23c], -R105.reuse ;  /* 0x00008f00a8a87a23 */ /* 0x100fe20000010869 */
[C---:B------:R-:W-:Y:S01]  /*6380*/  HMMA.16816.F32 R48, R96.reuse, R74, R48 ;  /* 0x0000004a6030723c */ /* 0x040fe20000001830 */
[----:B------:R-:W5:Y:S02]  /*6390*/  LDSM.16.MT88.4 R72, [R143+0x8800] ;  /* 0x008800008f48783b */ /* 0x000f640000004200 */
[----:B------:R-:W-:Y:S02]  /*63a0*/  FFMA.FTZ R105, R153, c[0x0][0x23c], -R105 ;  /* 0x00008f0099697a23 */ /* 0x000fe40000010869 */
[--C-:B------:R-:W-:Y:S03]  /*63b0*/  FFMA.FTZ R102, R102, c[0x0][0x23c], -R104.reuse ;  /* 0x00008f0066667a23 */ /* 0x100fe60000010868 */
[C---:B------:R-:W-:Y:S01]  /*63c0*/  HMMA.16816.F32 R52, R96.reuse, R68, R52 ;  /* 0x000000446034723c */ /* 0x040fe20000001834 */
[----:B------:R-:W-:Y:S03]  /*63d0*/  MUFU.EX2 R185, R185 ;  /* 0x000000b900b97308 */ /* 0x000fe60000000800 */
[----:B------:R-:W-:Y:S02]  /*63e0*/  FFMA.FTZ R104, R101, c[0x0][0x23c], -R104 ;  /* 0x00008f0065687a23 */ /* 0x000fe40000010868 */
[----:B------:R-:W-:Y:S01]  /*63f0*/  FFMA.FTZ R127, R2, R167, R127 ;  /* 0x000000a7027f7223 */ /* 0x000fe2000001007f */
[----:B--2---:R-:W-:Y:S01]  /*6400*/  F2FP.PACK_AB R68, R129, R128 ;  /* 0x000000808144723e */ /* 0x004fe200000000ff */
[C---:B------:R-:W-:Y:S03]  /*6410*/  HMMA.16816.F32 R56, R96.reuse, R70, R56 ;  /* 0x000000466038723c */ /* 0x040fe60000001838 */
[----:B------:R-:W-:Y:S01]  /*6420*/  MUFU.EX2 R183, R183 ;  /* 0x000000b700b77308 */ /* 0x000fe20000000800 */
[----:B----4-:R-:W-:Y:S01]  /*6430*/  F2FP.PACK_AB R69, R131, R130 ;  /* 0x000000828345723e */ /* 0x010fe200000000ff */
[----:B------:R-:W-:Y:S02]  /*6440*/  FFMA.FTZ R123, R0, R166, R123 ;  /* 0x000000a6007b7223 */ /* 0x000fe4000001007b */
[----:B-1----:R-:W-:Y:S01]  /*6450*/  F2FP.PACK_AB R70, R173, R174 ;  /* 0x000000aead46723e */ /* 0x002fe200000000ff */
[C---:B------:R-:W-:Y:S04]  /*6460*/  HMMA.16816.F32 R60, R96.reuse, R76, R60 ;  /* 0x0000004c603c723c */ /* 0x040fe8000000183c */
[----:B---3--:R-:W-:Y:S01]  /*6470*/  F2FP.PACK_AB R71, R176, R175 ;  /* 0x000000afb047723e */ /* 0x008fe200000000ff */
[----:B------:R-:W-:Y:S01]  /*6480*/  MUFU.EX2 R184, R184 ;  /* 0x000000b800b87308 */ /* 0x000fe20000000800 */
[----:B------:R-:W-:Y:S02]  /*6490*/  FADD.FTZ R126, R126, R127 ;  /* 0x0000007f7e7e7221 */ /* 0x000fe40000010000 */
[----:B------:R-:W-:Y:S01]  /*64a0*/  HMMA.16816.F32 R64, R96, R78, R64 ;  /* 0x0000004e6040723c */ /* 0x000fe20000001840 */
[----:B------:R-:W1:Y:S03]  /*64b0*/  LDSM.16.MT88.4 R76, [R143+0xa800] ;  /* 0x00a800008f4c783b */ /* 0x000e660000004200 */
[----:B------:R-:W-:Y:S02]  /*64c0*/  FADD.FTZ R122, R122, R123 ;  /* 0x0000007b7a7a7221 */ /* 0x000fe40000010000 */
[----:B------:R-:W-:Y:S01]  /*64d0*/  FADD.FTZ R125, R125, R126 ;  /* 0x0000007e7d7d7221 */ /* 0x000fe20000010000 */
[----:B------:R-:W-:Y:S01]  /*64e0*/  MUFU.EX2 R180, R180 ;  /* 0x000000b400b47308 */ /* 0x000fe20000000800 */
[C---:B-----5:R-:W-:Y:S05]  /*64f0*/  HMMA.16816.F32 R4, R68.reuse, R72, R4 ;  /* 0x000000484404723c */ /* 0x060fea0000001804 */
[----:B------:R-:W-:Y:S03]  /*6500*/  FADD.FTZ R125, R124, R125 ;  /* 0x0000007d7c7d7221 */ /* 0x000fe60000010000 */
[C---:B------:R-:W-:Y:S01]  /*6510*/  HMMA.16816.F32 R8, R68.reuse, R74, R8 ;  /* 0x0000004a4408723c */ /* 0x040fe20000001808 */
[----:B------:R-:W2:Y:S01]  /*6520*/  LDSM.16.MT88.4 R72, [R142+0xa800] ;  /* 0x00a800008e48783b */ /* 0x000ea20000004200 */
[----:B------:R-:W-:Y:S02]  /*6530*/  MUFU.EX2 R181, R181 ;  /* 0x000000b500b57308 */ /* 0x000fe40000000800 */
[----:B------:R-:W-:Y:S04]  /*6540*/  FADD.FTZ R128, R128, R125 ;  /* 0x0000007d80807221 */ /* 0x000fe80000010000 */
[C---:B------:R-:W-:Y:S04]  /*6550*/  HMMA.16816.F32 R12, R68.reuse, R80, R12 ;  /* 0x00000050440c723c */ /* 0x040fe8000000180c */
[----:B------:R-:W-:Y:S01]  /*6560*/  MUFU.EX2 R178, R178 ;  /* 0x000000b200b27308 */ /* 0x000fe20000000800 */
[----:B------:R-:W-:Y:S03]  /*6570*/  FADD.FTZ R129, R129, R128 ;  /* 0x0000008081817221 */ /* 0x000fe60000010000 */
[C---:B------:R-:W-:Y:S01]  /*6580*/  HMMA.16816.F32 R16, R68.reuse, R82, R16 ;  /* 0x000000524410723c */ /* 0x040fe20000001810 */
[----:B------:R-:W3:Y:S03]  /*6590*/  LDSM.16.MT88.4 R80, [R141+0xa800] ;  /* 0x00a800008d50783b */ /* 0x000ee60000004200 */
[----:B------:R-:W-:Y:S02]  /*65a0*/  FADD.FTZ R174, R174, R129 ;  /* 0x00000081aeae7221 */ /* 0x000fe40000010000 */
[----:B------:R-:W-:Y:S02]  /*65b0*/  MUFU.EX2 R177, R177 ;  /* 0x000000b100b17308 */ /* 0x000fe40000000800 */
[C---:B------:R-:W-:Y:S04]  /*65c0*/  HMMA.16816.F32 R20, R68.reuse, R84, R20 ;  /* 0x000000544414723c */ /* 0x040fe80000001814 */
[----:B------:R-:W-:Y:S04]  /*65d0*/  FADD.FTZ R173, R173, R174 ;  /* 0x000000aeadad7221 */ /* 0x000fe80000010000 */
[C---:B------:R-:W-:Y:S01]  /*65e0*/  HMMA.16816.F32 R24, R68.reuse, R86, R24 ;  /* 0x000000564418723c */ /* 0x040fe20000001818 */
[----:B------:R-:W-:Y:S01]  /*65f0*/  LDSM.16.MT88.4 R84, [R143+0x9000] ;  /* 0x009000008f54783b */ /* 0x000fe20000004200 */
[----:B------:R-:W-:Y:S06]  /*6600*/  MUFU.EX2 R172, R172 ;  /* 0x000000ac00ac7308 */ /* 0x000fec0000000800 */
[C---:B------:R-:W-:Y:S04]  /*6610*/  HMMA.16816.F32 R28, R68.reuse, R88, R28 ;  /* 0x00000058441c723c */ /* 0x040fe8000000181c */
        /* <DEDUP_REMOVED lines=8> */
[C---:B--2---:R-:W-:Y:S04]  /*66a0*/  HMMA.16816.F32 R44, R68.reuse, R72, R44 ;  /* 0x00000048442c723c */ /* 0x044fe8000000182c */
[----:B------:R-:W-:Y:S04]  /*66b0*/  MUFU.EX2 R168, R168 ;  /* 0x000000a800a87308 */ /* 0x000fe80000000800 */
[C---:B------:R-:W-:Y:S01]  /*66c0*/  HMMA.16816.F32 R48, R68.reuse, R74, R48 ;  /* 0x0000004a4430723c */ /* 0x040fe20000001830 */
[----:B------:R-:W2:Y:S05]  /*66d0*/  LDSM.16.MT88.4 R72, [R141+0x9000] ;  /* 0x009000008d48783b */ /* 0x000eaa0000004200 */
[----:B------:R4:W5:Y:S02]  /*66e0*/  MUFU.EX2 R153, R105 ;  /* 0x0000006900997308 */ /* 0x0009640000000800 */
[C---:B---3--:R-:W-:Y:S08]  /*66f0*/  HMMA.16816.F32 R52, R68.reuse, R80, R52 ;  /* 0x000000504434723c */ /* 0x048ff00000001834 */
[C---:B------:R-:W-:Y:S01]  /*6700*/  HMMA.16816.F32 R56, R68.reuse, R82, R56 ;  /* 0x000000524438723c */ /* 0x040fe20000001838 */
[----:B------:R-:W3:Y:S01]  /*6710*/  LDSM.16.MT88.4 R80, [R140+0x9000] ;  /* 0x009000008c50783b */ /* 0x000ee20000004200 */
[----:B------:R-:W-:Y:S06]  /*6720*/  MUFU.EX2 R102, R102 ;  /* 0x0000006600667308 */ /* 0x000fec0000000800 */
[C---:B-1----:R-:W-:Y:S04]  /*6730*/  HMMA.16816.F32 R60, R68.reuse, R76, R60 ;  /* 0x0000004c443c723c */ /* 0x042fe8000000183c */
[----:B------:R1:W1:Y:S01]  /*6740*/  MUFU.EX2 R101, R104 ;  /* 0x0000006800657308 */ /* 0x0002620000000800 */
[----:B----4-:R-:W-:Y:S02]  /*6750*/  F2FP.PACK_AB R105, R169, R170 ;  /* 0x000000aaa969723e */ /* 0x010fe400000000ff */
[----:B-----5:R-:W-:Y:S01]  /*6760*/  F2FP.PACK_AB R106, R153, R168 ;  /* 0x000000a8996a723e */ /* 0x020fe200000000ff */
[----:B------:R-:W-:Y:S01]  /*6770*/  HMMA.16816.F32 R64, R68, R78, R64 ;  /* 0x0000004e4440723c */ /* 0x000fe20000001840 */
[----:B------:R-:W4:Y:S06]  /*6780*/  LDSM.16.MT88.4 R76, [R143+0xb000] ;  /* 0x00b000008f4c783b */ /* 0x000f2c0000004200 */
[----:B------:R-:W-:Y:S01]  /*6790*/  F2FP.PACK_AB R68, R185, R182 ;  /* 0x000000b6b944723e */ /* 0x000fe200000000ff */
[----:B------:R-:W-:Y:S01]  /*67a0*/  FADD.FTZ R182, R182, R173 ;  /* 0x000000adb6b67221 */ /* 0x000fe20000010000 */
[----:B------:R-:W-:Y:S03]  /*67b0*/  F2FP.PACK_AB R69, R184, R183 ;  /* 0x000000b7b845723e */ /* 0x000fe600000000ff */
[----:B------:R-:W-:Y:S01]  /*67c0*/  F2FP.PACK_AB R70, R181, R180 ;  /* 0x000000b4b546723e */ /* 0x000fe200000000ff */
[----:B------:R-:W-:Y:S01]  /*67d0*/  FADD.FTZ R185, R185, R182 ;  /* 0x000000b6b9b97221 */ /* 0x000fe20000010000 */
[----:B------:R-:W-:Y:S03]  /*67e0*/  F2FP.PACK_AB R71, R177, R178 ;  /* 0x000000b2b147723e */ /* 0x000fe600000000ff */
[----:B------:R-:W-:Y:S01]  /*67f0*/  FADD.FTZ R180, R180, R185 ;  /* 0x000000b9b4b47221 */ /* 0x000fe20000010000 */
[----:B-1----:R-:W-:Y:S03]  /*6800*/  F2FP.PACK_AB R104, R179, R172 ;  /* 0x000000acb368723e */ /* 0x002fe600000000ff */
[C---:B------:R-:W-:Y:S03]  /*6810*/  HMMA.16816.F32 R4, R68.reuse, R84, R4 ;  /* 0x000000544404723c */ /* 0x040fe60000001804 */
[----:B------:R-:W-:Y:S01]  /*6820*/  F2FP.PACK_AB R107, R101, R102 ;  /* 0x00000066656b723e */ /* 0x000fe200000000ff */
[----:B------:R-:W-:Y:S04]  /*6830*/  FADD.FTZ R181, R181, R180 ;  /* 0x000000b4b5b57221 */ /* 0x000fe80000010000 */
[C---:B------:R-:W-:Y:S01]  /*6840*/  HMMA.16816.F32 R8, R68.reuse, R86, R8 ;  /* 0x000000564408723c */ /* 0x040fe20000001808 */
[----:B------:R-:W1:Y:S03]  /*6850*/  LDSM.16.MT88.4 R84, [R142+0xb000] ;  /* 0x00b000008e54783b */ /* 0x000e660000004200 */
[----:B------:R-:W-:Y:S04]  /*6860*/  FADD.FTZ R172, R172, R181 ;  /* 0x000000b5acac7221 */ /* 0x000fe80000010000 */
[C---:B------:R-:W-:Y:S04]  /*6870*/  HMMA.16816.F32 R12, R68.reuse, R88, R12 ;  /* 0x00000058440c723c */ /* 0x040fe8000000180c */
[----:B------:R-:W-:Y:S04]  /*6880*/  FADD.FTZ R179, R179, R172 ;  /* 0x000000acb3b37221 */ /* 0x000fe80000010000 */
[C---:B------:R-:W-:Y:S04]  /*6890*/  HMMA.16816.F32 R16, R68.reuse, R90, R16 ;  /* 0x0000005a4410723c */ /* 0x040fe80000001810 */
[----:B------:R-:W-:Y:S04]  /*68a0*/  FADD.FTZ R168, R168, R179 ;  /* 0x000000b3a8a87221 */ /* 0x000fe80000010000 */
[C---:B--2---:R-:W-:Y:S04]  /*68b0*/  HMMA.16816.F32 R20, R68.reuse, R72, R20 ;  /* 0x000000484414723c */ /* 0x044fe80000001814 */
[----:B------:R-:W-:Y:S04]  /*68c0*/  FADD.FTZ R167, R153, R168 ;  /* 0x000000a899a77221 */ /* 0x000fe80000010000 */
[C---:B------:R-:W-:Y:S01]  /*68d0*/  HMMA.16816.F32 R24, R68.reuse, R74, R24 ;  /* 0x0000004a4418723c */ /* 0x040fe20000001818 */
[----:B------:R-:W2:Y:S07]  /*68e0*/  LDSM.16.MT88.4 R72, [R141+0xb000] ;  /* 0x00b000008d48783b */ /* 0x000eae0000004200 */
[C---:B---3--:R-:W-:Y:S08]  /*68f0*/  HMMA.16816.F32 R28, R68.reuse, R80, R28 ;  /* 0x00000050441c723c */ /* 0x048ff0000000181c */
[C---:B------:R-:W-:Y:S01]  /*6900*/  HMMA.16816.F32 R32, R68.reuse, R82, R32 ;  /* 0x000000524420723c */ /* 0x040fe20000001820 */
[----:B------:R-:W3:Y:S07]  /*6910*/  LDSM.16.MT88.4 R80, [R140+0xb000] ;  /* 0x00b000008c50783b */ /* 0x000eee0000004200 */
[C---:B----4-:R-:W-:Y:S08]  /*6920*/  HMMA.16816.F32 R36, R68.reuse, R76, R36 ;  /* 0x0000004c4424723c */ /* 0x050ff00000001824 */
[C---:B------:R-:W-:Y:S01]  /*6930*/  HMMA.16816.F32 R40, R68.reuse, R78, R40 ;  /* 0x0000004e4428723c */ /* 0x040fe20000001828 */
[----:B------:R-:W-:Y:S07]  /*6940*/  LDSM.16.MT88.4 R76, [R141+0x9800] ;  /* 0x009800008d4c783b */ /* 0x000fee0000004200 */
[C---:B-1----:R-:W-:Y:S08]  /*6950*/  HMMA.16816.F32 R44, R68.reuse, R84, R44 ;  /* 0x00000054442c723c */ /* 0x042ff0000000182c */
[C---:B------:R-:W-:Y:S01]  /*6960*/  HMMA.16816.F32 R48, R68.reuse, R86, R48 ;  /* 0x000000564430723c */ /* 0x040fe20000001830 */
[----:B------:R-:W1:Y:S07]  /*6970*/  LDSM.16.MT88.4 R84, [R142+0x9800] ;  /* 0x009800008e54783b */ /* 0x000e6e0000004200 */
[C---:B--2---:R-:W-:Y:S08]  /*6980*/  HMMA.16816.F32 R52, R68.reuse, R72, R52 ;  /* 0x000000484434723c */ /* 0x044ff00000001834 */
[C---:B------:R-:W-:Y:S08]  /*6990*/  HMMA.16816.F32 R56, R68.reuse, R74, R56 ;  /* 0x0000004a4438723c */ /* 0x040ff00000001838 */
[C---:B---3--:R-:W-:Y:S08]  /*69a0*/  HMMA.16816.F32 R60, R68.reuse, R80, R60 ;  /* 0x00000050443c723c */ /* 0x048ff0000000183c */
[----:B------:R-:W-:Y:S08]  /*69b0*/  HMMA.16816.F32 R64, R68, R82, R64 ;  /* 0x000000524440723c */ /* 0x000ff00000001840 */
[C---:B------:R-:W-:Y:S01]  /*69c0*/  HMMA.16816.F32 R96, R104.reuse, R92, R4 ;  /* 0x0000005c6860723c */ /* 0x040fe20000001804 */
[----:B------:R-:W2:Y:S07]  /*69d0*/  LDSM.16.MT88.4 R4, [R141+0xb800] ;  /* 0x00b800008d04783b */ /* 0x000eae0000004200 */
[C---:B------:R-:W-:Y:S01]  /*69e0*/  HMMA.16816.F32 R92, R104.reuse, R94, R8 ;  /* 0x0000005e685c723c */ /* 0x040fe20000001808 */
[----:B------:R-:W3:Y:S07]  /*69f0*/  LDSM.16.MT88.4 R8, [R140+0xb800] ;  /* 0x00b800008c08783b */ /* 0x000eee0000004200 */
[C---:B-1----:R-:W-:Y:S07]  /*6a00*/  HMMA.16816.F32 R88, R104.reuse, R84, R12 ;  /* 0x000000546858723c */ /* 0x042fee000000180c */
[----:B------:R-:W-:Y:S01]  /*6a10*/  FADD.FTZ R13, R121, R122 ;  /* 0x0000007a790d7221 */ /* 0x000fe20000010000 */
[C---:B------:R-:W-:Y:S04]  /*6a20*/  HMMA.16816.F32 R84, R104.reuse, R86, R16 ;  /* 0x000000566854723c */ /* 0x040fe80000001810 */
[----:B------:R-:W-:Y:S04]  /*6a30*/  FADD.FTZ R13, R120, R13 ;  /* 0x0000000d780d7221 */ /* 0x000fe80000010000 */
[C---:B------:R-:W-:Y:S04]  /*6a40*/  HMMA.16816.F32 R80, R104.reuse, R76, R20 ;  /* 0x0000004c6850723c */ /* 0x040fe80000001814 */
[----:B------:R-:W-:Y:S04]  /*6a50*/  FADD.FTZ R0, R130, R13 ;  /* 0x0000000d82007221 */ /* 0x000fe80000010000 */
[C---:B------:R-:W-:Y:S04]  /*6a60*/  HMMA.16816.F32 R76, R104.reuse, R78, R24 ;  /* 0x0000004e684c723c */ /* 0x040fe80000001818 */
[----:B------:R-:W-:Y:S04]  /*6a70*/  FADD.FTZ R0, R131, R0 ;  /* 0x0000000083007221 */ /* 0x000fe80000010000 */
[C---:B------:R-:W-:Y:S04]  /*6a80*/  HMMA.16816.F32 R72, R104.reuse, R108, R28 ;  /* 0x0000006c6848723c */ /* 0x040fe8000000181c */
[----:B------:R-:W-:Y:S01]  /*6a90*/  FADD.FTZ R175, R175, R0 ;  /* 0x00000000afaf7221 */ /* 0x000fe20000010000 */
[----:B------:R-:W-:Y:S03]  /*6aa0*/  IADD3 R0, R165, -0x1, RZ ;  /* 0xffffffffa5007810 */ /* 0x000fe60007ffe0ff */
[C---:B------:R-:W-:Y:S04]  /*6ab0*/  HMMA.16816.F32 R68, R104.reuse, R110, R32 ;  /* 0x0000006e6844723c */ /* 0x040fe80000001820 */
[----:B------:R-:W-:Y:S01]  /*6ac0*/  FADD.FTZ R176, R176, R175 ;  /* 0x000000afb0b07221 */ /* 0x000fe20000010000 */
[----:B------:R-:W-:Y:S02]  /*6ad0*/  MOV R165, R0 ;  /* 0x0000000000a57202 */ /* 0x000fe40000000f00 */
[----:B------:R-:W-:Y:S01]  /*6ae0*/  MOV R0, R3 ;  /* 0x0000000300007202 */ /* 0x000fe20000000f00 */
[C---:B------:R-:W-:Y:S08]  /*6af0*/  HMMA.16816.F32 R36, R104.reuse, R112, R36 ;  /* 0x000000706824723c */ /* 0x040ff00000001824 */
[C---:B------:R-:W-:Y:S08]  /*6b00*/  HMMA.16816.F32 R40, R104.reuse, R114, R40 ;  /* 0x000000726828723c */ /* 0x040ff00000001828 */
[C---:B------:R-:W-:Y:S08]  /*6b10*/  HMMA.16816.F32 R44, R104.reuse, R116, R44 ;  /* 0x00000074682c723c */ /* 0x040ff0000000182c */
[C---:B------:R-:W-:Y:S08]  /*6b20*/  HMMA.16816.F32 R48, R104.reuse, R118, R48 ;  /* 0x000000766830723c */ /* 0x040ff00000001830 */
[C---:B--2---:R-:W-:Y:S07]  /*6b30*/  HMMA.16816.F32 R52, R104.reuse, R4, R52 ;  /* 0x000000046834723c */ /* 0x044fee0000001834 */
[----:B------:R-:W-:Y:S01]  /*6b40*/  FADD.FTZ R5, R183, R176 ;  /* 0x000000b0b7057221 */ /* 0x000fe20000010000 */
[C---:B------:R-:W-:Y:S04]  /*6b50*/  HMMA.16816.F32 R56, R104.reuse, R6, R56 ;  /* 0x000000066838723c */ /* 0x040fe80000001838 */
[----:B------:R-:W-:Y:S04]  /*6b60*/  FADD.FTZ R5, R184, R5 ;  /* 0x00000005b8057221 */ /* 0x000fe80000010000 */
[C---:B---3--:R-:W-:Y:S04]  /*6b70*/  HMMA.16816.F32 R60, R104.reuse, R8, R60 ;  /* 0x00000008683c723c */ /* 0x048fe8000000183c */
[----:B------:R-:W-:Y:S04]  /*6b80*/  FADD.FTZ R178, R178, R5 ;  /* 0x00000005b2b27221 */ /* 0x000fe80000010000 */
[----:B------:R-:W-:Y:S01]  /*6b90*/  FADD.FTZ R177, R177, R178 ;  /* 0x000000b2b1b17221 */ /* 0x000fe20000010000 */
[----:B------:R-:W-:Y:S03]  /*6ba0*/  HMMA.16816.F32 R64, R104, R10, R64 ;  /* 0x0000000a6840723c */ /* 0x000fe60000001840 */
[----:B------:R-:W-:Y:S04]  /*6bb0*/  FADD.FTZ R170, R170, R177 ;  /* 0x000000b1aaaa7221 */ /* 0x000fe80000010000 */
[----:B------:R-:W-:Y:S05]  /*6bc0*/  FADD.FTZ R169, R169, R170 ;  /* 0x000000aaa9a97221 */ /* 0x000fea0000010000 */
[----:B------:R-:W-:Y:S04]  /*6bd0*/  FADD.FTZ R102, R102, R169 ;  /* 0x000000a966667221 */ /* 0x000fe80000010000 */
[----:B------:R-:W-:Y:S01]  /*6be0*/  FADD.FTZ R166, R101, R102 ;  /* 0x0000006665a67221 */ /* 0x000fe20000010000 */
[----:B------:R-:W-:-:S05]  /*6bf0*/  @P0 BRA `(.L_x_6430) ;  /* 0xffffd5f000000947 */ /* 0x000fca000383ffff */
.L_x_6426:
        /* <DEDUP_REMOVED lines=181> */
[----:B-1----:R-:W-:-:S03]  /*7750*/  MOV R42, 0x7f800000 ;  /* 0x7f800000002a7802 */ /* 0x002fc60000000f00 */
[----:B------:R3:W-:Y:S01]  /*7760*/  STS [R19+0x2000], R56 ;  /* 0x0020003813007388 */ /* 0x0007e20000000800 */
[----:B--2---:R-:W-:-:S03]  /*7770*/  @P3 FMUL.FTZ R44, R6, 0.69314718246459960938 ;  /* 0x3f317218062c3820 */ /* 0x004fc60000410000 */
[----:B------:R3:W-:Y:S01]  /*7780*/  STS [R19+0x2400], R58 ;  /* 0x0024003a13007388 */ /* 0x0007e20000000800 */
[----:B------:R-:W-:-:S03]  /*7790*/  @P3 FFMA.FTZ R42, R3, c[0x0][0x238], R44 ;  /* 0x00008e00032a3a23 */ /* 0x000fc6000001002c */
        /* <DEDUP_REMOVED lines=34> */
.L_x_6432:
[----:B------:R-:W-:Y:S05]  /*79c0*/  BSYNC B0 ;  /* 0x0000000000007941 */ /* 0x000fea0003800000 */
.L_x_6431:
        /* <DEDUP_REMOVED lines=46> */
.L_x_6433:
        /* <DEDUP_REMOVED lines=13> */
.L_x_8269:


//--------------------- .text._ZN5flash24flash_fwd_splitkv_kernelI23Flash_fwd_kernel_traitsILi128ELi64ELi64ELi4ELb0ELb0EN7cutlass6half_tE19Flash_kernel_traitsILi128ELi64ELi64ELi4ES3_EELb1ELb0ELb0ELb1ELb1ELb0ELb1ELb0EEEvNS_16Flash_fwd_paramsE --------------------------
	.section	.text._ZN5flash24flash_fwd_splitkv_kernelI23Flash_fwd_kernel_traitsILi128ELi64ELi64ELi4ELb0ELb0EN7cutlass6half_tE19Flash_kernel_traitsILi128ELi64ELi64ELi4ES3_EELb1ELb0ELb0ELb1ELb1ELb0ELb1ELb0EEEvNS_16Flash_fwd_paramsE,"ax",@progbits
	.sectioninfo	@"SHI_REGISTERS=176"
	.align	128
        .global         _ZN5flash24flash_fwd_splitkv_kernelI23Flash_fwd_kernel_traitsILi128ELi64ELi64ELi4ELb0ELb0EN7cutlass6half_tE19Flash_kernel_traitsILi128ELi64ELi64ELi4ES3_EELb1ELb0ELb0ELb1ELb1ELb0ELb1ELb0EEEvNS_16Flash_fwd_paramsE
        .type           _ZN5flash24flash_fwd_splitkv_kernelI23Flash_fwd_kernel_traitsILi128ELi64ELi64ELi4ELb0ELb0EN7cutlass6half_tE19Flash_kernel_traitsILi128ELi64ELi64ELi4ES3_EELb1ELb0ELb0ELb1ELb1ELb0ELb1ELb0EEEvNS_16Flash_fwd_paramsE,@function
        .size           _ZN5flash24flash_fwd_splitkv_kernelI23Flash_fwd_kernel_traitsILi128ELi64ELi64ELi4ELb0ELb0EN7cutlass6half_tE19Flash_kernel_traitsILi128ELi64ELi64ELi4ES3_EELb1ELb0ELb0ELb1ELb1ELb0ELb1ELb0EEEvNS_16Flash_fwd_paramsE,(.L_x_8270 - _ZN5flash24flash_fwd_splitkv_kernelI23Flash_fwd_kernel_traitsILi128ELi64ELi64ELi4ELb0ELb0EN7cutlass6half_tE19Flash_kernel_traitsILi128ELi64ELi64ELi4ES3_EELb1ELb0ELb0ELb1ELb1ELb0ELb1ELb0EEEvNS_16Flash_fwd_paramsE)
        .other          _ZN5flash24flash_fwd_splitkv_kernelI23Flash_fwd_kernel_traitsILi128ELi64ELi64ELi4ELb0ELb0EN7cutlass6half_tE19Flash_kernel_traitsILi128ELi64ELi64ELi4ES3_EELb1ELb0ELb0ELb1ELb1ELb0ELb1ELb0EEEvNS_16Flash_fwd_paramsE,@"STO_CUDA_ENTRY STV_DEFAULT"
_ZN5flash24flash_fwd_splitkv_kernelI23Flash_fwd_kernel_traitsILi128ELi64ELi64ELi4ELb0ELb0EN7cutlass6half_tE19Flash_kernel_traitsILi128ELi64ELi64ELi4ES3_EELb1ELb0ELb0ELb1ELb1ELb0ELb1ELb0EEEvNS_16Flash_fwd_paramsE:
.text._ZN5flash24flash_fwd_splitkv_kernelI23Flash_fwd_kernel_traitsILi128ELi64ELi64ELi4ELb0ELb0EN7cutlass6half_tE19Flash_kernel_traitsILi128ELi64ELi64ELi4ES3_EELb1ELb0ELb0ELb1ELb1ELb0ELb1ELb0EEEvNS_16Flash_fwd_paramsE:
        /* <DEDUP_REMOVED lines=13> */
[----:B-1----:R-:W-:Y:S02]  /*00d0*/  IMAD.MOV R0, RZ, RZ, -R5 ;  /* 0x000000ffff007224 */ /* 0x002fe400078e0a05 */
[----:B------:R-:W-:Y:S02]  /*00e0*/  IMAD.MOV.U32 R4, RZ, RZ, RZ ;  /* 0x000000ffff047224 */ /* 0x000fe400078e00ff */
[----:B------:R-:W-:-:S04]  /*00f0*/  IMAD R3, R0, c[0x0][0x1c0], RZ ;  /* 0x0000700000037a24 */ /* 0x000fc800078e02ff */
[----:B------:R-:W-:-:S04]  /*0100*/  IMAD.HI.U32 R3, R5, R3, R4 ;  /* 0x0000000305037227 */ /* 0x000fc800078e0004 */
[----:B------:R-:W-:Y:S02]  /*0110*/  @P1 IMAD.MOV.U32 R5, RZ, RZ, 0x4 ;  /* 0x00000004ff051424 */ /* 0x000fe400078e00ff */
[----:B--2---:R-:W-:-:S04]  /*0120*/  IMAD.HI.U32 R160, R3, R2, RZ ;  /* 0x0000000203a07227 */ /* 0x004fc800078e00ff */
[----:B------:R-:W-:-:S04]  /*0130*/  IMAD.MOV R3, RZ, RZ, -R160 ;  /* 0x000000ffff037224 */ /* 0x000fc800078e0aa0 */
        /* <DEDUP_REMOVED lines=10> */
[----:B------:R-:W2:Y:S05]  /*01e0*/  @P1 LDG.E R23, [R6.64] ;  /* 0x0000000a06171981 */ /* 0x000eaa000c1e1900 */
        /* <DEDUP_REMOVED lines=132> */
.L_x_6434:
        /* <DEDUP_REMOVED lines=19> */
.L_x_6435:
        /* <DEDUP_REMOVED lines=48> */
[----:B------:R-:W-:Y:S02]  /*0e60*/  ISETP.GE.AND P0, PT, R0, RZ, PT ;  /* 0x000000ff0000720c */ /* 0x000fe40003f06270 */
[----:B------:R-:W-:-:S05]  /*0e70*/  SHF.R.S32.HI R0, RZ, 0x1f, R8 ;  /* 0x0000001fff007819 */ /* 0x000fca0000011408 */
        /* <DEDUP_REMOVED lines=9> */
[----:B------:R-:W-:Y:S02]  /*0f10*/  IMAD R2, R32, c[0x0][0x184], R5 ;  /* 0x0000610020027a24 */ /* 0x000fe400078e0205 */
[----:B------:R-:W-:Y:S02]  /*0f20*/  IMAD R5, R0, c[0x0][0x198], RZ ;  /* 0x0000660000057a24 */ /* 0x000fe400078e02ff */
[----:B------:R-:W-:Y:S01]  /*0f30*/  IMAD R15, R32, c[0x0][0x18c], R15 ;  /* 0x00006300200f7a24 */ /* 0x000fe200078e020f */
[----:B------:R-:W-:Y:S01]  /*0f40*/  IADD3 R19, R19, R2, RZ ;  /* 0x0000000213137210 */ /* 0x000fe20007ffe0ff */
[----:B------:R-:W-:-:S02]  /*0f50*/  IMAD R5, R8, c[0x0][0x19c], R5 ;  /* 0x0000670008057a24 */ /* 0x000fc400078e0205 */
[----:B------:R-:W-:-:S04]  /*0f60*/  IMAD.WIDE.U32 R32, R32, c[0x0][0x188], RZ ;  /* 0x0000620020207a25 */ /* 0x000fc800078e00ff */
[----:B------:R-:W-:Y:S01]  /*0f70*/  IMAD.WIDE.U32 R22, R8, c[0x0][0x198], R18 ;  /* 0x0000660008167a25 */ /* 0x000fe200078e0012 */
[----:B------:R-:W-:-:S03]  /*0f80*/  IADD3 R15, R33, R15, RZ ;  /* 0x0000000f210f7210 */ /* 0x000fc60007ffe0ff */
[----:B------:R-:W-:Y:S02]  /*0f90*/  IMAD.IADD R23, R23, 0x1, R5 ;  /* 0x0000000117177824 */ /* 0x000fe400078e0205 */
[----:B------:R-:W-:Y:S02]  /*0fa0*/  IMAD R5, R9, c[0x0][0x1b0], RZ ;  /* 0x00006c0009057a24 */ /* 0x000fe400078e02ff */
[----:B------:R-:W-:-:S04]  /*0fb0*/  IMAD.WIDE.U32 R22, R10, c[0x0][0x1b0], R22 ;  /* 0x00006c000a167a25 */ /* 0x000fc800078e0016 */
[----:B------:R-:W-:-:S04]  /*0fc0*/  IMAD R14, R10, c[0x0][0x1b4], R5 ;  /* 0x00006d000a0e7a24 */ /* 0x000fc800078e0205 */
[----:B------:R-:W-:Y:S01]  /*0fd0*/  IMAD.IADD R14, R23, 0x1, R14 ;  /* 0x00000001170e7824 */ /* 0x000fe200078e020e */
[----:B------:R-:W-:Y:S05]  /*0fe0*/  BRA `(.L_x_6437) ;  /* 0x0000033000007947 */ /* 0x000fea0003800000 */
.L_x_6436:
[----:B-1----:R-:W-:Y:S02]  /*0ff0*/  IABS R5, c[0x0][0x1c8] ;  /* 0x0000720000057a13 */ /* 0x002fe40000000000 */
[----:B-----5:R-:W-:Y:S02]  /*1000*/  SHF.R.S32.HI R15, RZ, 0x1f, R2 ;  /* 0x0000001fff0f7819 */ /* 0x020fe40000011402 */
[----:B------:R-:W1:Y:S08]  /*1010*/  I2F.RP R7, R5 ;  /* 0x0000000500077306 */ /* 0x000e700000209400 */
[----:B-1----:R-:W1:Y:S02]  /*1020*/  MUFU.RCP R8, R7 ;  /* 0x0000000700087308 */ /* 0x002e640000001000 */
[----:B-1----:R-:W-:-:S02]  /*1030*/  IADD3 R8, R8, 0xffffffe, RZ ;  /* 0x0ffffffe08087810 */ /* 0x002fc40007ffe0ff */
[----:B------:R-:W-:-:S04]  /*1040*/  SHF.R.S32.HI R7, RZ, 0x1f, R23 ;  /* 0x0000001fff077819 */ /* 0x000fc80000011417 */
[----:B------:R-:W1:Y:S01]  /*1050*/  F2I.FTZ.U32.TRUNC.NTZ R9, R8 ;  /* 0x0000000800097305 */ /* 0x000e62000021f000 */
[----:B------:R-:W-:-:S04]  /*1060*/  IMAD R18, R7, c[0x0][0x1a0], RZ ;  /* 0x0000680007127a24 */ /* 0x000fc800078e02ff */
[----:B------:R-:W-:Y:S01]  /*1070*/  IMAD R18, R23, c[0x0][0x1a4], R18 ;  /* 0x0000690017127a24 */ /* 0x000fe200078e0212 */
[----:B-1----:R-:W-:Y:S01]  /*1080*/  IADD3 R0, RZ, -R9, RZ ;  /* 0x80000009ff007210 */ /* 0x002fe20007ffe0ff */
[----:B------:R-:W-:-:S04]  /*1090*/  IMAD.MOV.U32 R8, RZ, RZ, RZ ;  /* 0x000000ffff087224 */ /* 0x000fc800078e00ff */
[----:B------:R-:W-:Y:S01]  /*10a0*/  IMAD R4, R0, R5, RZ ;  /* 0x0000000500047224 */ /* 0x000fe200078e02ff */
[----:B------:R-:W-:-:S03]  /*10b0*/  IABS R0, R13 ;  /* 0x0000000d00007213 */ /* 0x000fc60000000000 */
[----:B------:R-:W-:Y:S01]  /*10c0*/  IMAD.HI.U32 R9, R9, R4, R8 ;  /* 0x0000000409097227 */ /* 0x000fe200078e0008 */
[----:B------:R-:W-:-:S04]  /*10d0*/  LEA R8, R28, 0xffffffc0, 0x6 ;  /* 0xffffffc01c087811 */ /* 0x000fc800078e30ff */
[----:B------:R-:W-:Y:S01]  /*10e0*/  IADD3 R20, P1, R23, R8, RZ ;  /* 0x0000000817147210 */ /* 0x000fe20007f3e0ff */
[----:B------:R-:W-:-:S04]  /*10f0*/  IMAD.HI.U32 R10, R9, R0, RZ ;  /* 0x00000000090a7227 */ /* 0x000fc800078e00ff */
[----:B------:R-:W-:Y:S01]  /*1100*/  IMAD.WIDE.U32 R22, R23, c[0x0][0x1a0], RZ ;  /* 0x0000680017167a25 */ /* 0x000fe200078e00ff */
[----:B------:R-:W-:-:S03]  /*1110*/  IADD3 R4, -R10, RZ, RZ ;  /* 0x000000ff0a047210 */ /* 0x000fc60007ffe1ff */
[----:B------:R-:W-:Y:S02]  /*1120*/  IMAD.IADD R19, R23, 0x1, R18 ;  /* 0x0000000117137824 */ /* 0x000fe400078e0212 */
[----:B------:R-:W-:Y:S01]  /*1130*/  IMAD R4, R5, R4, R0 ;  /* 0x0000000405047224 */ /* 0x000fe200078e0200 */
[----:B------:R-:W-:Y:S01]  /*1140*/  SHF.R.S32.HI R0, RZ, 0x1f, R8 ;  /* 0x0000001fff007819 */ /* 0x000fe20000011408 */
[----:B------:R-:W-:-:S03]  /*1150*/  IMAD.MOV.U32 R18, RZ, RZ, R22 ;  /* 0x000000ffff127224 */ /* 0x000fc600078e0016 */
[----:B------:R-:W-:Y:S01]  /*1160*/  ISETP.GT.U32.AND P0, PT, R5, R4, PT ;  /* 0x000000040500720c */ /* 0x000fe20003f04070 */
[----:B------:R-:W-:-:S12]  /*1170*/  IMAD.WIDE.U32 R32, R2, c[0x0][0x188], R18 ;  /* 0x0000620002207a25 */ /* 0x000fd800078e0012 */
[----:B------:R-:W-:Y:S01]  /*1180*/  @!P0 IMAD.IADD R4, R4, 0x1, -R5 ;  /* 0x0000000104048824 */ /* 0x000fe200078e0a05 */
[----:B------:R-:W-:Y:S02]  /*1190*/  @!P0 IADD3 R10, R10, 0x1, RZ ;  /* 0x000000010a0a8810 */ /* 0x000fe40007ffe0ff */
[----:B------:R-:W-:Y:S02]  /*11a0*/  ISETP.NE.AND P0, PT, RZ, c[0x0][0x1c8], PT ;  /* 0x00007200ff007a0c */ /* 0x000fe40003f05270 */
[----:B------:R-:W-:Y:S02]  /*11b0*/  ISETP.GE.U32.AND P2, PT, R4, R5, PT ;  /* 0x000000050400720c */ /* 0x000fe40003f46070 */
[----:B------:R-:W-:Y:S02]  /*11c0*/  LOP3.LUT R4, R13, c[0x0][0x1c8], RZ, 0x3c, !PT ;  /* 0x000072000d047a12 */ /* 0x000fe400078e3cff */
[----:B------:R-:W-:Y:S02]  /*11d0*/  IADD3.X R5, R7, R0, RZ, P1, !PT ;  /* 0x0000000007057210 */ /* 0x000fe40000ffe4ff */
[----:B------:R-:W-:-:S03]  /*11e0*/  ISETP.GE.AND P1, PT, R4, RZ, PT ;  /* 0x000000ff0400720c */ /* 0x000fc60003f26270 */
[----:B------:R-:W-:-:S04]  /*11f0*/  IMAD R5, R5, c[0x0][0x198], RZ ;  /* 0x0000660005057a24 */ /* 0x000fc800078e02ff */
[----:B------:R-:W-:Y:S01]  /*1200*/  IMAD R5, R20, c[0x0][0x19c], R5 ;  /* 0x0000670014057a24 */ /* 0x000fe200078e0205 */
[----:B------:R-:W-:Y:S01]  /*1210*/  @P2 IADD3 R10, R10, 0x1, RZ ;  /* 0x000000010a0a2810 */ /* 0x000fe20007ffe0ff */
[----:B------:R-:W-:-:S04]  /*1220*/  IMAD.WIDE.U32 R20, R20, c[0x0][0x198], RZ ;  /* 0x0000660014147a25 */ /* 0x000fc800078e00ff */
[----:B------:R-:W-:Y:S01]  /*1230*/  IMAD.IADD R21, R21, 0x1, R5 ;  /* 0x0000000115157824 */ /* 0x000fe200078e0205 */
[----:B------:R-:W-:Y:S01]  /*1240*/  @!P1 IADD3 R10, -R10, RZ, RZ ;  /* 0x000000ff0a0a9210 */ /* 0x000fe20007ffe1ff */
[----:B------:R-:W-:Y:S01]  /*1250*/  IMAD R5, R15, c[0x0][0x180], RZ ;  /* 0x000060000f057a24 */ /* 0x000fe200078e02ff */
[----:B------:R-:W-:Y:S01]  /*1260*/  @!P0 LOP3.LUT R10, RZ, c[0x0][0x1c8], RZ, 0x33, !PT ;  /* 0x00007200ff0a8a12 */ /* 0x000fe200078e33ff */
[----:B------:R-:W-:-:S03]  /*1270*/  IMAD.WIDE.U32 R20, R2, c[0x0][0x180], R20 ;  /* 0x0000600002147a25 */ /* 0x000fc600078e0014 */
[----:B------:R-:W-:Y:S01]  /*1280*/  SHF.R.S32.HI R9, RZ, 0x1f, R10 ;  /* 0x0000001fff097819 */ /* 0x000fe2000001140a */
[C---:B------:R-:W-:Y:S02]  /*1290*/  IMAD R4, R2.reuse, c[0x0][0x184], R5 ;  /* 0x0000610002047a24 */ /* 0x040fe400078e0205 */
[----:B------:R-:W-:Y:S02]  /*12a0*/  IMAD R15, R15, c[0x0][0x188], RZ ;  /* 0x000062000f0f7a24 */ /* 0x000fe400078e02ff */
[----:B------:R-:W-:Y:S01]  /*12b0*/  IMAD R5, R9, c[0x0][0x1b0], RZ ;  /* 0x00006c0009057a24 */ /* 0x000fe200078e02ff */
[----:B------:R-:W-:Y:S01]  /*12c0*/  IADD3 R21, R21, R4, RZ ;  /* 0x0000000415157210 */ /* 0x000fe20007ffe0ff */
[----:B------:R-:W-:Y:S02]  /*12d0*/  IMAD R15, R2, c[0x0][0x18c], R15 ;  /* 0x00006300020f7a24 */ /* 0x000fe400078e020f */
[C---:B------:R-:W-:Y:S02]  /*12e0*/  IMAD R5, R10.reuse, c[0x0][0x1b4], R5 ;  /* 0x00006d000a057a24 */ /* 0x040fe400078e0205 */
[----:B------:R-:W-:Y:S01]  /*12f0*/  IMAD.WIDE.U32 R22, R10, c[0x0][0x1b0], R20 ;  /* 0x00006c000a167a25 */ /* 0x000fe200078e0014 */
[----:B------:R-:W-:-:S04]  /*1300*/  IADD3 R15, R33, R15, RZ ;  /* 0x0000000f210f7210 */ /* 0x000fc80007ffe0ff */
[----:B------:R-:W-:Y:S02]  /*1310*/  IADD3 R14, R23, R5, RZ ;  /* 0x00000005170e7210 */ /* 0x000fe40007ffe0ff */
.L_x_6437:
[----:B------:R-:W-:Y:S01]  /*1320*/  SHF.R.S32.HI R29, RZ, 0x1f, R6 ;  /* 0x0000001fff1d7819 */ /* 0x000fe20000011406 */
[----:B------:R-:W-:Y:S01]  /*1330*/  IMAD R9, R9, c[0x0][0x1b8], RZ ;  /* 0x00006e0009097a24 */ /* 0x000fe200078e02ff */
[----:B------:R-:W-:Y:S01]  /*1340*/  SHF.R.S32.HI R21, RZ, 0x1f, R160 ;  /* 0x0000001fff157819 */ /* 0x000fe200000114a0 */
[----:B------:R-:W-:Y:S01]  /*1350*/  ULDC.64 UR4, c[0x0][0x190] ;  /* 0x0000640000047ab9 */ /* 0x000fe20000000a00 */
[CC--:B------:R-:W-:Y:S01]  /*1360*/  LEA.HI R12, R29.reuse, R6.reuse, RZ, 0x3 ;  /* 0x000000061d0c7211 */ /* 0x0c0fe200078f18ff */
[----:B------:R-:W-:Y:S01]  /*1370*/  IMAD R9, R10, c[0x0][0x1bc], R9 ;  /* 0x00006f000a097a24 */ /* 0x000fe200078e0209 */
[----:B------:R-:W-:Y:S01]  /*1380*/  LEA.HI R2, R29, R6, RZ, 0x4 ;  /* 0x000000061d027211 */ /* 0x000fe200078f20ff */
[----:B------:R-:W-:Y:S01]  /*1390*/  IMAD R21, R21, c[0x0][0x178], RZ ;  /* 0x00005e0015157a24 */ /* 0x000fe200078e02ff */
[----:B------:R-:W-:Y:S01]  /*13a0*/  SHF.R.S32.HI R26, RZ, 0x3, R12 ;  /* 0x00000003ff1a7819 */ /* 0x000fe2000001140c */
[----:B------:R-:W-:Y:S01]  /*13b0*/  USHF.L.U32 UR9, UR4, 0x5, URZ ;  /* 0x0000000504097899 */ /* 0x000fe2000800063f */
[----:B------:R-:W-:Y:S01]  /*13c0*/  LOP3.LUT R5, R12, 0xfffffff8, RZ, 0xc0, !PT ;  /* 0xfffffff80c057812 */ /* 0x000fe200078ec0ff */
[----:B------:R-:W-:Y:S01]  /*13d0*/  UMOV UR8, 0x5 ;  /* 0x0000000500087882 */ /* 0x000fe20000000000 */
[----:B------:R-:W-:Y:S01]  /*13e0*/  SHF.R.S32.HI R7, RZ, 0x4, R2 ;  /* 0x00000004ff077819 */ /* 0x000fe20000011402 */
[----:B------:R-:W-:Y:S01]  /*13f0*/  IMAD.SHL.U32 R19, R26, 0x40, RZ ;  /* 0x000000401a137824 */ /* 0x000fe200078e00ff */
[----:B------:R-:W-:Y:S01]  /*1400*/  LOP3.LUT R11, R2, 0xfffffff0, RZ, 0xc0, !PT ;  /* 0xfffffff0020b7812 */ /* 0x000fe200078ec0ff */
[----:B------:R-:W-:Y:S01]  /*1410*/  IMAD.IADD R5, R6, 0x1, -R5 ;  /* 0x0000000106057824 */ /* 0x000fe200078e0a05 */
[----:B------:R-:W-:Y:S01]  /*1420*/  LEA.HI R4, R2, R7, RZ, 0x1 ;  /* 0x0000000702047211 */ /* 0x000fe200078f08ff */
[----:B------:R-:W-:Y:S01]  /*1430*/  USHF.L.U64.HI UR5, UR4, UR8, UR5 ;  /* 0x0000000804057299 */ /* 0x000fe20008010205 */
[----:B------:R-:W-:Y:S01]  /*1440*/  LOP3.LUT R19, R19, 0x1c0, RZ, 0xc0, !PT ;  /* 0x000001c013137812 */ /* 0x000fe200078ec0ff */
[----:B------:R-:W-:Y:S01]  /*1450*/  IMAD.SHL.U32 R34, R5, 0x8, RZ ;  /* 0x0000000805227824 */ /* 0x000fe200078e00ff */
[----:B------:R-:W-:Y:S01]  /*1460*/  LOP3.LUT R4, R4, 0xfffffffe, RZ, 0xc0, !PT ;  /* 0xfffffffe04047812 */ /* 0x000fe200078ec0ff */
[----:B------:R-:W-:Y:S01]  /*1470*/  IMAD.IADD R18, R6, 0x1, -R11 ;  /* 0x0000000106127824 */ /* 0x000fe200078e0a0b */
[----:B------:R-:W-:Y:S01]  /*1480*/  SHF.R.S32.HI R27, RZ, 0x1f, R26 ;  /* 0x0000001fff1b7819 */ /* 0x000fe2000001141a */
[----:B------:R-:W-:Y:S01]  /*1490*/  ULDC.64 UR6, c[0x0][0x198] ;  /* 0x0000660000067ab9 */ /* 0x000fe20000000a00 */
[----:B------:R-:W-:Y:S01]  /*14a0*/  LOP3.LUT R2, R19, 0x38, R34, 0xf8, !PT ;  /* 0x0000003813027812 */ /* 0x000fe200078ef822 */
[----:B------:R-:W-:Y:S01]  /*14b0*/  IMAD.IADD R7, R7, 0x1, -R4 ;  /* 0x0000000107077824 */ /* 0x000fe200078e0a04 */
[----:B------:R-:W-:Y:S01]  /*14c0*/  SHF.R.S32.HI R11, RZ, 0x1f, R18 ;  /* 0x0000001fff0b7819 */ /* 0x000fe20000011412 */
[----:B------:R-:W-:Y:S01]  /*14d0*/  IMAD.WIDE R16, R17, 0x40, R26 ;  /* 0x0000004011107825 */ /* 0x000fe200078e021a */
[----:B------:R-:W-:Y:S01]  /*14e0*/  SHF.R.U32.HI R19, RZ, 0x3, R19 ;  /* 0x00000003ff137819 */ /* 0x000fe20000011613 */
[----:B------:R-:W-:Y:S01]  /*14f0*/  USHF.L.U32 UR12, UR6, 0x5, URZ ;  /* 0x00000005060c7899 */ /* 0x000fe2000800063f */
[----:B------:R-:W-:Y:S01]  /*1500*/  SHF.R.S32.HI R35, RZ, 0x1f, R34 ;  /* 0x0000001fff237819 */ /* 0x000fe20000011422 */
[----:B------:R-:W-:Y:S01]  /*1510*/  USHF.L.U64.HI UR7, UR6, UR8, UR7 ;  /* 0x0000000806077299 */ /* 0x000fe20008010207 */
[----:B------:R-:W-:-:S02]  /*1520*/  IADD3 R22, P1, R34, R22, RZ ;  /* 0x0000001622167210 */ /* 0x000fc40007f3e0ff */
[----:B------:R-:W-:Y:S01]  /*1530*/  LEA.HI R4, R11, R18, RZ, 0x3 ;  /* 0x000000120b047211 */ /* 0x000fe200078f18ff */
[----:B------:R-:W-:Y:S01]  /*1540*/  IMAD.WIDE.U32 R24, R160, c[0x0][0x178], R34 ;  /* 0x00005e00a0187a25 */ /* 0x000fe200078e0022 */
[----:B------:R-:W-:Y:S02]  /*1550*/  LOP3.LUT R19, R2, R19, RZ, 0x3c, !PT ;  /* 0x0000001302137212 */ /* 0x000fe400078e3cff */
[----:B------:R-:W-:Y:S01]  /*1560*/  SHF.R.S32.HI R11, RZ, 0x1f, R13 ;  /* 0x0000001fff0b7819 */ /* 0x000fe2000001140d */
[----:B------:R-:W-:Y:S01]  /*1570*/  IMAD R2, R160, c[0x0][0x17c], R21 ;  /* 0x00005f00a0027a24 */ /* 0x000fe200078e0215 */
[----:B------:R-:W-:Y:S01]  /*1580*/  IADD3 R32, P0, R34, R32, RZ ;  /* 0x0000002022207210 */ /* 0x000fe20007f1e0ff */
[----:B------:R-:W-:Y:S01]  /*1590*/  IMAD.X R23, R35, 0x1, R14, P1 ;  /* 0x0000000123177824 */ /* 0x000fe200008e060e */
[-C--:B------:R-:W-:Y:S01]  /*15a0*/  LEA.HI R20, R29, R6.reuse, RZ, 0x6 ;  /* 0x000000061d147211 */ /* 0x080fe200078f30ff */
[----:B------:R-:W-:Y:S01]  /*15b0*/  IMAD.IADD R25, R25, 0x1, R2 ;  /* 0x0000000119197824 */ /* 0x000fe200078e0202 */
[----:B------:R-:W-:Y:S01]  /*15c0*/  LEA.HI R29, R29, R6, RZ, 0x5 ;  /* 0x000000061d1d7211 */ /* 0x000fe200078f28ff */
[----:B------:R-:W-:-:S02]  /*15d0*/  IMAD R14, R11, c[0x0][0x1a8], RZ ;  /* 0x00006a000b0e7a24 */ /* 0x000fc400078e02ff */
[----:B------:R-:W-:Y:S01]  /*15e0*/  IMAD.WIDE.U32 R24, R13, c[0x0][0x1a8], R24 ;  /* 0x00006a000d187a25 */ /* 0x000fe200078e0018 */
[----:B------:R-:W-:-:S03]  /*15f0*/  SHF.R.S32.HI R30, RZ, 0x5, R29 ;  /* 0x00000005ff1e7819 */ /* 0x000fc6000001141d */
[----:B------:R-:W-:Y:S02]  /*1600*/  IMAD R14, R13, c[0x0][0x1ac], R14 ;  /* 0x00006b000d0e7a24 */ /* 0x000fe400078e020e */
[----:B------:R-:W-:Y:S02]  /*1610*/  IMAD.SHL.U32 R13, R5, 0x40, RZ ;  /* 0x00000040050d7824 */ /* 0x000fe400078e00ff */
[----:B------:R-:W-:Y:S01]  /*1620*/  IMAD.X R33, R35, 0x1, R15, P0 ;  /* 0x0000000123217824 */ /* 0x000fe200000e060f */
[----:B------:R-:W-:Y:S01]  /*1630*/  LOP3.LUT R15, R4, 0xfffffff8, RZ, 0xc0, !PT ;  /* 0xfffffff8040f7812 */ /* 0x000fe200078ec0ff */
[----:B------:R-:W-:Y:S01]  /*1640*/  IMAD R11, R27, c[0x0][0x198], RZ ;  /* 0x000066001b0b7a24 */ /* 0x000fe200078e02ff */
[----:B------:R-:W-:Y:S01]  /*1650*/  LOP3.LUT R13, R13, 0x1c0, RZ, 0xc0, !PT ;  /* 0x000001c00d0d7812 */ /* 0x000fe200078ec0ff */
[C---:B------:R-:W-:Y:S01]  /*1660*/  IMAD.WIDE.U32 R22, R26.reuse, c[0x0][0x198], R22 ;  /* 0x000066001a167a25 */ /* 0x040fe200078e0016 */
[----:B------:R-:W-:Y:S02]  /*1670*/  IADD3 R8, P0, R26, R8, RZ ;  /* 0x000000081a087210 */ /* 0x000fe40007f1e0ff */
[----:B------:R-:W-:Y:S01]  /*1680*/  LOP3.LUT R12, R13, 0x8, R12, 0xf8, !PT ;  /* 0x000000080d0c7812 */ /* 0x000fe200078ef80c */
[----:B------:R-:W-:Y:S01]  /*1690*/  IMAD.IADD R2, R18, 0x1, -R15 ;  /* 0x0000000112027824 */ /* 0x000fe200078e0a0f */
[----:B------:R-:W-:Y:S01]  /*16a0*/  SHF.R.U32.HI R15, RZ, 0x3, R13 ;  /* 0x00000003ff0f7819 */ /* 0x000fe2000001160d */
[----:B------:R-:W-:-:S02]  /*16b0*/  IMAD R11, R26, c[0x0][0x19c], R11 ;  /* 0x000067001a0b7a24 */ /* 0x000fc400078e020b */
[----:B------:R-:W-:Y:S01]  /*16c0*/  IMAD R13, R17, c[0x0][0x190], RZ ;  /* 0x00006400110d7a24 */ /* 0x000fe200078e02ff */
[----:B------:R-:W-:Y:S01]  /*16d0*/  LOP3.LUT R12, R12, R15, RZ, 0x3c, !PT ;  /* 0x0000000f0c0c7212 */ /* 0x000fe200078e3cff */
[----:B------:R-:W-:Y:S02]  /*16e0*/  IMAD.IADD R25, R25, 0x1, R14 ;  /* 0x0000000119197824 */ /* 0x000fe400078e020e */
[----:B------:R-:W-:Y:S01]  /*16f0*/  IMAD.X R0, R27, 0x1, R0, P0 ;  /* 0x000000011b007824 */ /* 0x000fe200000e0600 */
[----:B------:R-:W-:Y:S01]  /*1700*/  LEA R158, P0, R22, c[0x0][0x168], 0x1 ;  /* 0x00005a00169e7a11 */ /* 0x000fe200078008ff */
[----:B------:R-:W-:Y:S02]  /*1710*/  IMAD.IADD R11, R23, 0x1, R11 ;  /* 0x00000001170b7824 */ /* 0x000fe400078e020b */
[C---:B------:R-:W-:Y:S02]  /*1720*/  IMAD R13, R16.reuse, c[0x0][0x194], R13 ;  /* 0x00006500100d7a24 */ /* 0x040fe400078e020d */
[----:B------:R-:W-:Y:S01]  /*1730*/  IMAD.WIDE.U32 R16, R16, c[0x0][0x190], R24 ;  /* 0x0000640010107a25 */ /* 0x000fe200078e0018 */
[----:B------:R-:W-:-:S03]  /*1740*/  LEA.HI.X R159, R22, c[0x0][0x16c], R11, 0x1, P0 ;  /* 0x00005b00169f7a11 */ /* 0x000fc600000f0c0b */
[----:B------:R-:W-:Y:S01]  /*1750*/  IMAD.WIDE.U32 R32, R10, c[0x0][0x1b8], R32 ;  /* 0x00006e000a207a25 */ /* 0x000fe200078e0020 */
[----:B------:R-:W-:-:S03]  /*1760*/  LEA R10, P0, R16, c[0x0][0x160], 0x1 ;  /* 0x00005800100a7a11 */ /* 0x000fc600078008ff */
[----:B------:R-:W-:Y:S02]  /*1770*/  IMAD.IADD R13, R17, 0x1, R13 ;  /* 0x00000001110d7824 */ /* 0x000fe400078e020d */
[----:B------:R-:W-:Y:S02]  /*1780*/  IMAD.SHL.U32 R20, R20, 0x8, RZ ;  /* 0x0000000814147824 */ /* 0x000fe400078e00ff */
[----:B------:R-:W-:Y:S01]  /*1790*/  IMAD.IADD R33, R33, 0x1, R9 ;  /* 0x0000000121217824 */ /* 0x000fe200078e0209 */
[----:B------:R-:W-:Y:S01]  /*17a0*/  LEA.HI.X R11, R16, c[0x0][0x164], R13, 0x1, P0 ;  /* 0x00005900100b7a11 */ /* 0x000fe200000f0c0d */
[----:B------:R-:W-:Y:S01]  /*17b0*/  IMAD R9, R0, c[0x0][0x1a0], RZ ;  /* 0x0000680000097a24 */ /* 0x000fe200078e02ff */
[----:B------:R-:W-:Y:S01]  /*17c0*/  IADD3 R14, P0, R10, UR9, RZ ;  /* 0x000000090a0e7c10 */ /* 0x000fe2000ff1e0ff */
[C---:B------:R-:W-:Y:S01]  /*17d0*/  IMAD.WIDE.U32 R32, R8.reuse, c[0x0][0x1a0], R32 ;  /* 0x0000680008207a25 */ /* 0x040fe200078e0020 */
[----:B------:R-:W-:Y:S02]  /*17e0*/  LOP3.LUT R19, R19, 0x7ffffe00, R20, 0xf8, !PT ;  /* 0x7ffffe0013137812 */ /* 0x000fe400078ef814 */
[----:B------:R-:W-:Y:S01]  /*17f0*/  IADD3.X R15, R11, UR5, RZ, P0, !PT ;  /* 0x000000050b0f7c10 */ /* 0x000fe200087fe4ff */
[----:B------:R-:W-:Y:S01]  /*1800*/  IMAD R9, R8, c[0x0][0x1a4], R9 ;  /* 0x0000690008097a24 */ /* 0x000fe200078e0209 */
[----:B------:R-:W-:Y:S01]  /*1810*/  IADD3 R16, P0, R14, UR9, RZ ;  /* 0x000000090e107c10 */ /* 0x000fe2000ff1e0ff */
[----:B------:R-:W-:-:S02]  /*1820*/  IMAD.SHL.U32 R161, R19, 0x2, RZ ;  /* 0x0000000213a17824 */ /* 0x000fc400078e00ff */
        /* <DEDUP_REMOVED lines=24> */
[----:B------:R-:W-:Y:S01]  /*19b0*/  IMAD R81, R30, 0x10, R81 ;  /* 0x000000101e517824 */ /* 0x000fe200078e0251 */
[----:B------:R-:W-:-:S02]  /*19c0*/  IADD3 R151, R153, 0x20, RZ ;  /* 0x0000002099977810 */ /* 0x000fc40007ffe0ff */
[----:B------:R3:W-:Y:S04]  /*19d0*/  LDGSTS.E.BYPASS.LTC128B.128 [R161+0x3000], [R16.64+0x80] ;  /* 0x0300008010a17fae */ /* 0x0007e8000b901d4a */
        /* <DEDUP_REMOVED lines=17> */
[----:B------:R-:W-:Y:S01]  /*1af0*/  LOP3.LUT R7, R8, 0xfffffe00, RZ, 0xc0, !PT ;  /* 0xfffffe0008077812 */ /* 0x000fe200078ec0ff */
[----:B------:R4:W-:Y:S01]  /*1b00*/  LDGSTS.E.BYPASS.LTC128B.128 [R161+0x7000], [R20.64+0x80] ;  /* 0x0700008014a17fae */ /* 0x0009e2000b901d4a */
[----:B------:R-:W-:-:S03]  /*1b10*/  IMAD.MOV.U32 R8, RZ, RZ, 0x20 ;  /* 0x00000020ff087424 */ /* 0x000fc600078e00ff */
[----:B------:R2:W-:Y:S01]  /*1b20*/  LDGSTS.E.BYPASS.LTC128B.128 [R161+0x5800], [R14.64] ;  /* 0x058000000ea17fae */ /* 0x0005e2000b901d4a */
[----:B------:R-:W-:Y:S01]  /*1b30*/  IMAD R9, R30, 0x400, R7 ;  /* 0x000004001e097824 */ /* 0x000fe200078e0207 */
[----:B------:R-:W-:Y:S02]  /*1b40*/  SEL R0, R8, 0xffffffe0, !P1 ;  /* 0xffffffe008007807 */ /* 0x000fe40004800000 */
[----:B------:R2:W-:Y:S01]  /*1b50*/  LDGSTS.E.BYPASS.LTC128B.128 [R161+0x7800], [R14.64+0x80] ;  /* 0x078000800ea17fae */ /* 0x0005e2000b901d4a */
[----:B------:R-:W-:Y:S01]  /*1b60*/  IMAD.IADD R154, R9, 0x1, R4 ;  /* 0x00000001099a7824 */ /* 0x000fe200078e0204 */
[----:B------:R-:W-:Y:S01]  /*1b70*/  LOP3.LUT P1, RZ, R2, 0x4, RZ, 0xc0, !PT ;  /* 0x0000000402ff7812 */ /* 0x000fe2000782c0ff */
[----:B------:R-:W-:Y:S01]  /*1b80*/  IMAD.MOV.U32 R2, RZ, RZ, 0x40 ;  /* 0x00000040ff027424 */ /* 0x000fe200078e00ff */
[----:B------:R-:W0:Y:S01]  /*1b90*/  LDGDEPBAR ;  /* 0x00000000000079af */ /* 0x000e220000000000 */
[----:B------:R-:W-:-:S04]  /*1ba0*/  IMAD.SHL.U32 R154, R154, 0x2, RZ ;  /* 0x000000029a9a7824 */ /* 0x000fc800078e00ff */
[----:B------:R-:W-:Y:S01]  /*1bb0*/  IMAD.IADD R152, R154, 0x1, R0 ;  /* 0x000000019a987824 */ /* 0x000fe200078e0200 */
[----:B--2---:R-:W-:Y:S01]  /*1bc0*/  IADD3 R14, P0, R156, UR9, RZ ;  /* 0x000000099c0e7c10 */ /* 0x004fe2000ff1e0ff */
[----:B------:R-:W-:-:S04]  /*1bd0*/  DEPBAR.LE SB0, 0x0 ;  /* 0x000080000000791a */ /* 0x000fc80000000000 */
[----:B------:R-:W-:Y:S01]  /*1be0*/  BAR.SYNC.DEFER_BLOCKING 0x0 ;  /* 0x0000000000007b1d */ /* 0x000fe20000010000 */
[----:B------:R-:W-:Y:S02]  /*1bf0*/  IADD3.X R15, R157, UR5, RZ, P0, !PT ;  /* 0x000000059d0f7c10 */ /* 0x000fe400087fe4ff */
[----:B------:R-:W-:-:S04]  /*1c00*/  IADD3 R12, P0, R14, UR9, RZ ;  /* 0x000000090e0c7c10 */ /* 0x000fc8000ff1e0ff */
[----:B------:R-:W-:Y:S02]  /*1c10*/  IADD3.X R13, R15, UR5, RZ, P0, !PT ;  /* 0x000000050f0d7c10 */ /* 0x000fe400087fe4ff */
[----:B------:R-:W-:-:S04]  /*1c20*/  IADD3 R10, P0, R12, UR9, RZ ;  /* 0x000000090c0a7c10 */ /* 0x000fc8000ff1e0ff */
[----:B------:R-:W-:Y:S02]  /*1c30*/  IADD3.X R11, R13, UR5, RZ, P0, !PT ;  /* 0x000000050d0b7c10 */ /* 0x000fe400087fe4ff */
[----:B------:R-:W-:Y:S01]  /*1c40*/  LOP3.LUT P0, RZ, R5, 0x2, RZ, 0xc0, !PT ;  /* 0x0000000205ff7812 */ /* 0x000fe2000780c0ff */
[----:B------:R-:W-:Y:S01]  /*1c50*/  @!PT LDS RZ, [RZ] ;  /* 0x00000000fffff984 */ /* 0x000fe20000000800 */
[----:B------:R-:W-:Y:S01]  /*1c60*/  @!PT LDS RZ, [RZ] ;  /* 0x00000000fffff984 */ /* 0x000fe20000000800 */
[----:B------:R-:W-:Y:S01]  /*1c70*/  @!PT LDS RZ, [RZ] ;  /* 0x00000000fffff984 */ /* 0x000fe20000000800 */
[----:B------:R1:W-:Y:S04]  /*1c80*/  LDGSTS.E.BYPASS.LTC128B.128 [R161+0x8000], [R156.64] ;  /* 0x080000009ca17fae */ /* 0x0003e8000b901d4a */
[----:B------:R1:W-:Y:S08]  /*1c90*/  LDGSTS.E.BYPASS.LTC128B.128 [R161+0xa000], [R156.64+0x80] ;  /* 0x0a0000809ca17fae */ /* 0x0003f0000b901d4a */
[----:B------:R-:W-:-:S02]  /*1ca0*/  @P0 IADD3 R151, R153, -0x20, RZ ;  /* 0xffffffe099970810 */ /* 0x000fc40007ffe0ff */
[----:B------:R-:W-:Y:S01]  /*1cb0*/  LOP3.LUT P0, RZ, R5, 0x4, RZ, 0xc0, !PT ;  /* 0x0000000405ff7812 */ /* 0x000fe2000780c0ff */
[----:B------:R2:W-:Y:S01]  /*1cc0*/  LDGSTS.E.BYPASS.LTC128B.128 [R161+0x8800], [R14.64] ;  /* 0x088000000ea17fae */ /* 0x0005e2000b901d4a */
[C---:B------:R-:W-:Y:S02]  /*1cd0*/  SEL R5, R2.reuse, 0xffffffc0, !P1 ;  /* 0xffffffc002057807 */ /* 0x040fe40004800000 */
[----:B------:R-:W-:Y:S01]  /*1ce0*/  SEL R2, R2, 0xffffffc0, !P0 ;  /* 0xffffffc002027807 */ /* 0x000fe20004000000 */
[----:B------:R2:W-:Y:S01]  /*1cf0*/  LDGSTS.E.BYPASS.LTC128B.128 [R161+0xa800], [R14.64+0x80] ;  /* 0x0a8000800ea17fae */ /* 0x0005e2000b901d4a */
[C---:B------:R-:W-:Y:S01]  /*1d00*/  IADD3 R143, R151.reuse, 0x800, RZ ;  /* 0x00000800978f7810 */ /* 0x040fe20007ffe0ff */
[--C-:B------:R-:W-:Y:S01]  /*1d10*/  IMAD.IADD R150, R154, 0x1, R5.reuse ;  /* 0x000000019a967824 */ /* 0x100fe200078e0205 */
[----:B------:R-:W-:Y:S01]  /*1d20*/  IADD3 R142, R151, 0x1000, RZ ;  /* 0x00001000978e7810 */ /* 0x000fe20007ffe0ff */
[----:B------:R2:W-:Y:S01]  /*1d30*/  LDGSTS.E.BYPASS.LTC128B.128 [R161+0x9000], [R12.64] ;  /* 0x090000000ca17fae */ /* 0x0005e2000b901d4a */
[----:B------:R-:W-:Y:S01]  /*1d40*/  IMAD.IADD R149, R153, 0x1, R2 ;  /* 0x0000000199957824 */ /* 0x000fe200078e0202 */
[C---:B------:R-:W-:Y:S01]  /*1d50*/  IADD3 R141, R151.reuse, 0x1800, RZ ;  /* 0x00001800978d7810 */ /* 0x040fe20007ffe0ff */
[----:B------:R-:W-:Y:S01]  /*1d60*/  IMAD.IADD R148, R152, 0x1, R5 ;  /* 0x0000000198947824 */ /* 0x000fe200078e0205 */
[----:B------:R2:W-:Y:S01]  /*1d70*/  LDGSTS.E.BYPASS.LTC128B.128 [R161+0xb000], [R12.64+0x80] ;  /* 0x0b0000800ca17fae */ /* 0x0005e2000b901d4a */
[----:B------:R-:W-:Y:S01]  /*1d80*/  IMAD.IADD R140, R2, 0x1, R151 ;  /* 0x00000001028c7824 */ /* 0x000fe200078e0297 */
[----:B------:R-:W-:-:S02]  /*1d90*/  IADD3 R139, R151, 0x2000, RZ ;  /* 0x00002000978b7810 */ /* 0x000fc40007ffe0ff */
[----:B------:R5:W-:Y:S01]  /*1da0*/  LDGSTS.E.BYPASS.LTC128B.128 [R161+0x9800], [R10.64] ;  /* 0x098000000aa17fae */ /* 0x000be2000b901d4a */
[C---:B------:R-:W-:Y:S02]  /*1db0*/  IADD3 R138, R151.reuse, 0x2800, RZ ;  /* 0x00002800978a7810 */ /* 0x040fe40007ffe0ff */
[C---:B------:R-:W-:Y:S01]  /*1dc0*/  IADD3 R137, R151.reuse, 0x3000, RZ ;  /* 0x0000300097897810 */ /* 0x040fe20007ffe0ff */
[----:B------:R5:W-:Y:S01]  /*1dd0*/  LDGSTS.E.BYPASS.LTC128B.128 [R161+0xb800], [R10.64+0x80] ;  /* 0x0b8000800aa17fae */ /* 0x000be2000b901d4a */
[----:B------:R-:W-:-:S03]  /*1de0*/  IADD3 R136, R151, 0x3800, RZ ;  /* 0x0000380097887810 */ /* 0x000fc60007ffe0ff */
[----:B------:R-:W-:Y:S04]  /*1df0*/  LDSM.16.M88.4 R64, [R154] ;  /* 0x000000009a40783b */ /* 0x000fe80000000200 */
[----:B------:R-:W1:Y:S04]  /*1e00*/  LDSM.16.M88.4 R36, [R80+0x4000] ;  /* 0x004000005024783b */ /* 0x000e680000000200 */
[----:B------:R-:W4:Y:S04]  /*1e10*/  LDSM.16.M88.4 R24, [R80+0x4800] ;  /* 0x004800005018783b */ /* 0x000f280000000200 */
[----:B---3--:R-:W3:Y:S04]  /*1e20*/  LDSM.16.M88.4 R16, [R80+0x5000] ;  /* 0x005000005010783b */ /* 0x008ee80000000200 */
[----:B------:R-:W3:Y:S04]  /*1e30*/  LDSM.16.M88.4 R44, [R80+0x5800] ;  /* 0x00580000502c783b */ /* 0x000ee80000000200 */
[----:B--2---:R-:W-:Y:S04]  /*1e40*/  LDSM.16.M88.4 R12, [R152] ;  /* 0x00000000980c783b */ /* 0x004fe80000000200 */
[----:B------:R-:W2:Y:S04]  /*1e50*/  LDSM.16.M88.4 R48, [R151] ;  /* 0x000000009730783b */ /* 0x000ea80000000200 */
[----:B-----5:R-:W5:Y:S04]  /*1e60*/  LDSM.16.M88.4 R8, [R151+0x800] ;  /* 0x000800009708783b */ /* 0x020f680000000200 */
[----:B------:R-:W2:Y:S04]  /*1e70*/  LDSM.16.M88.4 R52, [R151+0x1000] ;  /* 0x001000009734783b */ /* 0x000ea80000000200 */
[----:B------:R-:W-:Y:S04]  /*1e80*/  LDSM.16.M88.4 R60, [R150] ;  /* 0x00000000963c783b */ /* 0x000fe80000000200 */
[----:B------:R-:W-:Y:S01]  /*1e90*/  LDSM.16.M88.4 R72, [R149] ;  /* 0x000000009548783b */ /* 0x000fe20000000200 */
[C---:B-1----:R-:W-:Y:S03]  /*1ea0*/  HMMA.16816.F32 R40, R64.reuse, R36, RZ ;  /* 0x000000244028723c */ /* 0x042fe600000018ff */
[----:B------:R-:W-:Y:S04]  /*1eb0*/  LDSM.16.M88.4 R76, [R149+0x1800] ;  /* 0x00180000954c783b */ /* 0x000fe80000000200 */
[----:B------:R-:W-:Y:S01]  /*1ec0*/  LDSM.16.M88.4 R56, [R140] ;  /* 0x000000008c38783b */ /* 0x000fe20000000200 */
[C---:B------:R-:W-:Y:S03]  /*1ed0*/  HMMA.16816.F32 R36, R64.reuse, R38, RZ ;  /* 0x000000264024723c */ /* 0x040fe600000018ff */
[----:B------:R-:W0:Y:S05]  /*1ee0*/  LDGDEPBAR ;  /* 0x00000000000079af */ /* 0x000e2a0000000000 */
[C---:B----4-:R-:W-:Y:S08]  /*1ef0*/  HMMA.16816.F32 R32, R64.reuse, R24, RZ ;  /* 0x000000184020723c */ /* 0x050ff000000018ff */
[C---:B---3--:R-:W-:Y:S08]  /*1f00*/  HMMA.16816.F32 R20, R64.reuse, R16, RZ ;  /* 0x000000104014723c */ /* 0x048ff000000018ff */
[C---:B------:R-:W-:Y:S08]  /*1f10*/  HMMA.16816.F32 R24, R64.reuse, R26, RZ ;  /* 0x0000001a4018723c */ /* 0x040ff000000018ff */
[C---:B------:R-:W-:Y:S08]  /*1f20*/  HMMA.16816.F32 R16, R64.reuse, R18, RZ ;  /* 0x000000124010723c */ /* 0x040ff000000018ff */
[C---:B------:R-:W-:Y:S08]  /*1f30*/  HMMA.16816.F32 R68, R64.reuse, R44, RZ ;  /* 0x0000002c4044723c */ /* 0x040ff000000018ff */
[----:B------:R-:W-:Y:S01]  /*1f40*/  HMMA.16816.F32 R64, R64, R46, RZ ;  /* 0x0000002e4040723c */ /* 0x000fe200000018ff */
[----:B------:R-:W1:Y:S07]  /*1f50*/  LDSM.16.M88.4 R44, [R151+0x1800] ;  /* 0x00180000972c783b */ /* 0x000e6e0000000200 */
        /* <DEDUP_REMOVED lines=9> */
[C---:B-1----:R-:W-:Y:S08]  /*1ff0*/  HMMA.16816.F32 R68, R12.reuse, R44, R68 ;  /* 0x0000002c0c44723c */ /* 0x042ff00000001844 */
[----:B------:R-:W-:Y:S01]  /*2000*/  HMMA.16816.F32 R64, R12, R46, R64 ;  /* 0x0000002e0c40723c */ /* 0x000fe20000001840 */
[----:B------:R-:W1:Y:S04]  /*2010*/  LDSM.16.M88.4 R12, [R148] ;  /* 0x00000000940c783b */ /* 0x000e680000000200 */
[----:B------:R-:W4:Y:S03]  /*2020*/  LDSM.16.M88.4 R44, [R140+0x1000] ;  /* 0x001000008c2c783b */ /* 0x000f260000000200 */
[C---:B------:R-:W-:Y:S08]  /*2030*/  HMMA.16816.F32 R40, R60.reuse, R72, R40 ;  /* 0x000000483c28723c */ /* 0x040ff00000001828 */
[C---:B------:R-:W-:Y:S01]  /*2040*/  HMMA.16816.F32 R36, R60.reuse, R74, R36 ;  /* 0x0000004a3c24723c */ /* 0x040fe20000001824 */
[----:B------:R-:W5:Y:S07]  /*2050*/  LDSM.16.M88.4 R72, [R140+0x1800] ;  /* 0x001800008c48783b */ /* 0x000f6e0000000200 */
        /* <DEDUP_REMOVED lines=22> */
[----:B------:R-:W4:Y:S03]  /*21c0*/  LDSM.16.M88.4 R72, [R151+0x3800] ;  /* 0x003800009748783b */ /* 0x000f260000000200 */
[C---:B--2---:R-:W-:Y:S08]  /*21d0*/  HMMA.16816.F32 R40, R48.reuse, R8, R40 ;  /* 0x000000083028723c */ /* 0x044ff00000001828 */
[C---:B------:R-:W-:Y:S01]  /*21e0*/  HMMA.16816.F32 R36, R48.reuse, R10, R36 ;  /* 0x0000000a3024723c */ /* 0x040fe20000001824 */
[----:B------:R-:W2:Y:S07]  /*21f0*/  LDSM.16.M88.4 R8, [R151+0x3000] ;  /* 0x003000009708783b */ /* 0x000eae0000000200 */
[C---:B---3--:R-:W-:Y:S08]  /*2200*/  HMMA.16816.F32 R32, R48.reuse, R60, R32 ;  /* 0x0000003c3020723c */ /* 0x048ff00000001820 */
[C---:B------:R-:W-:Y:S01]  /*2210*/  HMMA.16816.F32 R24, R48.reuse, R62, R24 ;  /* 0x0000003e3018723c */ /* 0x040fe20000001818 */
[----:B------:R-:W-:Y:S07]  /*2220*/  LDSM.16.M88.4 R60, [R150+0x2000] ;  /* 0x00200000963c783b */ /* 0x000fee0000000200 */
[C---:B-1----:R-:W-:Y:S08]  /*2230*/  HMMA.16816.F32 R68, R48.reuse, R52, R68 ;  /* 0x000000343044723c */ /* 0x042ff00000001844 */
[C---:B------:R-:W-:Y:S01]  /*2240*/  HMMA.16816.F32 R64, R48.reuse, R54, R64 ;  /* 0x000000363040723c */ /* 0x040fe20000001840 */
[----:B------:R-:W1:Y:S07]  /*2250*/  LDSM.16.M88.4 R52, [R149+0x2800] ;  /* 0x002800009534783b */ /* 0x000e6e0000000200 */
[C---:B------:R-:W-:Y:S08]  /*2260*/  HMMA.16816.F32 R20, R48.reuse, R56, R20 ;  /* 0x000000383014723c */ /* 0x040ff00000001814 */
[----:B------:R-:W-:Y:S01]  /*2270*/  HMMA.16816.F32 R16, R48, R58, R16 ;  /* 0x0000003a3010723c */ /* 0x000fe20000001810 */
[----:B------:R-:W3:Y:S04]  /*2280*/  LDSM.16.M88.4 R56, [R149+0x2000] ;  /* 0x002000009538783b */ /* 0x000ee80000000200 */
[----:B------:R-:W-:Y:S03]  /*2290*/  LDSM.16.M88.4 R48, [R149+0x3000] ;  /* 0x003000009530783b */ /* 0x000fe60000000200 */
[C---:B----4-:R-:W-:Y:S08]  /*22a0*/  HMMA.16816.F32 R40, R76.reuse, R44, R40 ;  /* 0x0000002c4c28723c */ /* 0x050ff00000001828 */
[C---:B------:R-:W-:Y:S01]  /*22b0*/  HMMA.16816.F32 R36, R76.reuse, R46, R36 ;  /* 0x0000002e4c24723c */ /* 0x040fe20000001824 */
[----:B------:R-:W4:Y:S07]  /*22c0*/  LDSM.16.M88.4 R44, [R149+0x3800] ;  /* 0x00380000952c783b */ /* 0x000f2e0000000200 */
[C---:B-----5:R-:W-:Y:S08]  /*22d0*/  HMMA.16816.F32 R32, R76.reuse, R12, R32 ;  /* 0x0000000c4c20723c */ /* 0x060ff00000001820 */
[C---:B------:R-:W-:Y:S08]  /*22e0*/  HMMA.16816.F32 R68, R76.reuse, R72, R68 ;  /* 0x000000484c44723c */ /* 0x040ff00000001844 */
[C---:B------:R-:W-:Y:S01]  /*22f0*/  HMMA.16816.F32 R24, R76.reuse, R14, R24 ;  /* 0x0000000e4c18723c */ /* 0x040fe20000001818 */
[----:B------:R-:W-:Y:S07]  /*2300*/  LDSM.16.M88.4 R12, [R140+0x2000] ;  /* 0x002000008c0c783b */ /* 0x000fee0000000200 */
[C---:B--2---:R-:W-:Y:S08]  /*2310*/  HMMA.16816.F32 R20, R76.reuse, R8, R20 ;  /* 0x000000084c14723c */ /* 0x044ff00000001814 */
[----:B------:R-:W-:Y:S01]  /*2320*/  HMMA.16816.F32 R16, R76, R10, R16 ;  /* 0x0000000a4c10723c */ /* 0x000fe20000001810 */
[----:B------:R-:W2:Y:S07]  /*2330*/  LDSM.16.M88.4 R8, [R148+0x2000] ;  /* 0x002000009408783b */ /* 0x000eae0000000200 */
[----:B-1----:R-:W-:Y:S07]  /*2340*/  HMMA.16816.F32 R32, R60, R52, R32 ;  /* 0x000000343c20723c */ /* 0x002fee0000001820 */
[----:B------:R-:W-:Y:S01]  /*2350*/  LOP3.LUT R53, R29, 0xffffffe0, RZ, 0xc0, !PT ;  /* 0xffffffe01d357812 */ /* 0x000fe200078ec0ff */
[----:B------:R-:W-:Y:S01]  /*2360*/  HMMA.16816.F32 R64, R76, R74, R64 ;  /* 0x0000004a4c40723c */ /* 0x000fe20000001840 */
[----:B------:R-:W-:-:S03]  /*2370*/  SHF.R.S32.HI R29, RZ, 0x1f, R29 ;  /* 0x0000001fff1d7819 */ /* 0x000fc6000001141d */
[C---:B------:R-:W-:Y:S02]  /*2380*/  IMAD.IADD R2, R6.reuse, 0x1, -R53 ;  /* 0x0000000106027824 */ /* 0x040fe400078e0a35 */
[----:B------:R-:W-:Y:S02]  /*2390*/  IMAD.SHL.U32 R53, R6, 0x2, RZ ;  /* 0x0000000206357824 */ /* 0x000fe400078e00ff */
[C---:B---3--:R-:W-:Y:S08]  /*23a0*/  HMMA.16816.F32 R40, R60.reuse, R56, R40 ;  /* 0x000000383c28723c */ /* 0x048ff00000001828 */
[C---:B----4-:R-:W-:Y:S07]  /*23b0*/  HMMA.16816.F32 R68, R60.reuse, R44, R68 ;  /* 0x0000002c3c44723c */ /* 0x050fee0000001844 */
[----:B------:R-:W-:Y:S01]  /*23c0*/  SHF.R.S32.HI R45, RZ, 0x1f, R2 ;  /* 0x0000001fff2d7819 */ /* 0x000fe20000011402 */
[----:B------:R-:W-:Y:S03]  /*23d0*/  HMMA.16816.F32 R36, R60, R58, R36 ;  /* 0x0000003a3c24723c */ /* 0x000fe60000001824 */
[----:B------:R-:W-:-:S04]  /*23e0*/  LEA.HI R164, R45, R2, RZ, 0x2 ;  /* 0x000000022da47211 */ /* 0x000fc800078f10ff */
[----:B------:R-:W-:Y:S01]  /*23f0*/  SHF.R.S32.HI R164, RZ, 0x2, R164 ;  /* 0x00000002ffa47819 */ /* 0x000fe200000114a4 */
[----:B------:R-:W-:Y:S03]  /*2400*/  HMMA.16816.F32 R20, R60, R48, R20 ;  /* 0x000000303c14723c */ /* 0x000fe60000001814 */
[----:B------:R-:W-:-:S04]  /*2410*/  IADD3 R2, R81, 0x1, R164 ;  /* 0x0000000151027810 */ /* 0x000fc80007ffe0a4 */
[----:B------:R-:W-:Y:S01]  /*2420*/  IADD3 R2, R31, -c[0x0][0x214], R2 ;  /* 0x800085001f027a10 */ /* 0x000fe20007ffe002 */
[----:B------:R-:W-:Y:S01]  /*2430*/  HMMA.16816.F32 R16, R60, R50, R16 ;  /* 0x000000323c10723c */ /* 0x000fe20000001810 */
[----:B------:R-:W1:Y:S02]  /*2440*/  LDSM.16.M88.4 R48, [R140+0x2800] ;  /* 0x002800008c30783b */ /* 0x000e640000000200 */
[----:B------:R-:W-:Y:S02]  /*2450*/  IADD3 R52, R2, c[0x0][0x2e8], RZ ;  /* 0x0000ba0002347a10 */ /* 0x000fe40007ffe0ff */
[----:B------:R-:W-:-:S03]  /*2460*/  LEA.HI R2, R29, R30, RZ, 0x2 ;  /* 0x0000001e1d027211 */ /* 0x000fc600078f10ff */
[----:B------:R-:W-:Y:S01]  /*2470*/  HMMA.16816.F32 R24, R60, R54, R24 ;  /* 0x000000363c18723c */ /* 0x000fe20000001818 */
[----:B------:R-:W-:-:S05]  /*2480*/  LOP3.LUT R165, R2, 0xfffffffc, RZ, 0xc0, !PT ;  /* 0xfffffffc02a57812 */ /* 0x000fca00078ec0ff */
[----:B------:R-:W-:Y:S01]  /*2490*/  IMAD.IADD R165, R30, 0x1, -R165 ;  /* 0x000000011ea57824 */ /* 0x000fe200078e0aa5 */
[----:B------:R-:W-:Y:S01]  /*24a0*/  IADD3 R54, R28, -0x1, RZ ;  /* 0xffffffff1c367810 */ /* 0x000fe20007ffe0ff */
[----:B------:R-:W-:Y:S01]  /*24b0*/  HMMA.16816.F32 R64, R60, R46, R64 ;  /* 0x0000002e3c40723c */ /* 0x000fe20000001840 */
[----:B------:R-:W3:Y:S02]  /*24c0*/  LDSM.16.M88.4 R44, [R140+0x3000] ;  /* 0x003000008c2c783b */ /* 0x000ee40000000200 */
[C---:B------:R-:W-:Y:S01]  /*24d0*/  ISETP.GT.AND P0, PT, R54.reuse, R155, PT ;  /* 0x0000009b3600720c */ /* 0x040fe20003f04270 */
[----:B------:R-:W-:-:S04]  /*24e0*/  IMAD.SHL.U32 R6, R54, 0x40, RZ ;  /* 0x0000004036067824 */ /* 0x000fc800078e00ff */
[----:B--2---:R-:W-:Y:S01]  /*24f0*/  HMMA.16816.F32 R40, R8, R12, R40 ;  /* 0x0000000c0828723c */ /* 0x004fe20000001828 */
[----:B------:R-:W-:-:S04]  /*2500*/  LOP3.LUT R53, R6, 0x6, R53, 0xf8, !PT ;  /* 0x0000000606357812 */ /* 0x000fc800078ef835 */
[C---:B------:R-:W-:Y:S02]  /*2510*/  LOP3.LUT R29, R53.reuse, 0x8, RZ, 0xfc, !PT ;  /* 0x00000008351d7812 */ /* 0x040fe400078efcff */
[C---:B------:R-:W-:Y:S01]  /*2520*/  IADD3 R12, R52.reuse, 0x8, RZ ;  /* 0x00000008340c7810 */ /* 0x040fe20007ffe0ff */
[----:B------:R-:W-:Y:S01]  /*2530*/  HMMA.16816.F32 R36, R8, R14, R36 ;  /* 0x0000000e0824723c */ /* 0x000fe20000001824 */
[----:B------:R-:W-:Y:S02]  /*2540*/  LOP3.LUT R13, R53, 0x1, RZ, 0xfc, !PT ;  /* 0x00000001350d7812 */ /* 0x000fe400078efcff */
[-C--:B------:R-:W-:Y:S02]  /*2550*/  IMNMX R52, R52, R31.reuse, PT ;  /* 0x0000001f34347217 */ /* 0x080fe40003800200 */
[----:B------:R-:W-:Y:S02]  /*2560*/  IMNMX R2, R12, R31, PT ;  /* 0x0000001f0c027217 */ /* 0x000fe40003800200 */
[----:B------:R-:W-:-:S02]  /*2570*/  ISETP.GE.AND P4, PT, R13, R52, PT ;  /* 0x000000340d00720c */ /* 0x000fc40003f86270 */
[----:B------:R-:W-:Y:S01]  /*2580*/  ISETP.GE.AND P2, PT, R13, R2, PT ;  /* 0x000000020d00720c */ /* 0x000fe20003f46270 */
[----:B-1----:R-:W-:Y:S01]  /*2590*/  HMMA.16816.F32 R32, R8, R48, R32 ;  /* 0x000000300820723c */ /* 0x002fe20000001820 */
[----:B------:R-:W1:Y:S01]  /*25a0*/  LDSM.16.M88.4 R12, [R140+0x3800] ;  /* 0x003800008c0c783b */ /* 0x000e620000000200 */
[----:B------:R-:W-:Y:S01]  /*25b0*/  ISETP.GE.AND P1, PT, R53, R52, PT ;  /* 0x000000343500720c */ /* 0x000fe20003f26270 */
[----:B------:R-:W-:-:S04]  /*25c0*/  DEPBAR.LE SB0, 0x0 ;  /* 0x000080000000791a */ /* 0x000fc80000000000 */
[C---:B------:R-:W-:Y:S01]  /*25d0*/  ISETP.GE.AND P5, PT, R53.reuse, R2, PT ;  /* 0x000000023500720c */ /* 0x040fe20003fa6270 */
[C---:B------:R-:W-:Y:S01]  /*25e0*/  HMMA.16816.F32 R24, R8.reuse, R50, R24 ;  /* 0x000000320818723c */ /* 0x040fe20000001818 */
[----:B------:R-:W-:Y:S02]  /*25f0*/  LOP3.LUT R31, R53, 0x9, RZ, 0xfc, !PT ;  /* 0x00000009351f7812 */ /* 0x000fe400078efcff */
[----:B------:R-:W-:Y:S02]  /*2600*/  FSEL R49, R40, -INF , !P1 ;  /* 0xff80000028317808 */ /* 0x000fe40004800000 */
[C---:B------:R-:W-:Y:S02]  /*2610*/  ISETP.GE.AND P3, PT, R29.reuse, R52, PT ;  /* 0x000000341d00720c */ /* 0x040fe40003f66270 */
[----:B------:R-:W-:Y:S01]  /*2620*/  ISETP.GE.AND P1, PT, R29, R2, PT ;  /* 0x000000021d00720c */ /* 0x000fe20003f26270 */
[----:B---3--:R-:W-:Y:S01]  /*2630*/  HMMA.16816.F32 R20, R8, R44, R20 ;  /* 0x0000002c0814723c */ /* 0x008fe20000001814 */
[----:B------:R-:W-:-:S02]  /*2640*/  FSEL R42, R42, -INF , !P5 ;  /* 0xff8000002a2a7808 */ /* 0x000fc40006800000 */
[----:B------:R-:W-:Y:S02]  /*2650*/  FSEL R41, R41, -INF , !P4 ;  /* 0xff80000029297808 */ /* 0x000fe40006000000 */
[----:B------:R-:W-:Y:S01]  /*2660*/  LOP3.LUT R29, R53, 0x10, RZ, 0xfc, !PT ;  /* 0x00000010351d7812 */ /* 0x000fe200078efcff */
[----:B------:R-:W-:Y:S01]  /*2670*/  BAR.SYNC.DEFER_BLOCKING 0x0 ;  /* 0x0000000000007b1d */ /* 0x000fe20000010000 */
[C---:B------:R-:W-:Y:S01]  /*2680*/  ISETP.GE.AND P5, PT, R31.reuse, R52, PT ;  /* 0x000000341f00720c */ /* 0x040fe20003fa6270 */
[----:B------:R-:W-:Y:S01]  /*2690*/  HMMA.16816.F32 R16, R8, R46, R16 ;  /* 0x0000002e0810723c */ /* 0x000fe20000001810 */
[----:B------:R-:W-:Y:S02]  /*26a0*/  ISETP.GE.AND P4, PT, R31, R2, PT ;  /* 0x000000021f00720c */ /* 0x000fe40003f86270 */
[----:B------:R-:W-:Y:S02]  /*26b0*/  FSEL R40, R43, -INF , !P2 ;  /* 0xff8000002b287808 */ /* 0x000fe40005000000 */
[----:B------:R-:W-:-:S02]  /*26c0*/  LOP3.LUT R31, R53, 0x11, RZ, 0xfc, !PT ;  /* 0x00000011351f7812 */ /* 0x000fc400078efcff */
[----:B------:R-:W-:Y:S02]  /*26d0*/  FSEL R43, R36, -INF , !P3 ;  /* 0xff800000242b7808 */ /* 0x000fe40005800000 */
[C---:B------:R-:W-:Y:S02]  /*26e0*/  ISETP.GE.AND P2, PT, R29.reuse, R52, PT ;  /* 0x000000341d00720c */ /* 0x040fe40003f46270 */
[----:B------:R-:W-:Y:S02]  /*26f0*/  ISETP.GE.AND P3, PT, R29, R2, PT ;  /* 0x000000021d00720c */ /* 0x000fe40003f66270 */
[----:B------:R-:W-:Y:S02]  /*2700*/  FSEL R30, R38, -INF , !P1 ;  /* 0xff800000261e7808 */ /* 0x000fe40004800000 */
[----:B------:R-:W-:Y:S02]  /*2710*/  FSEL R37, R37, -INF , !P5 ;  /* 0xff80000025257808 */ /* 0x000fe40006800000 */
[----:B------:R-:W-:Y:S01]  /*2720*/  LOP3.LUT R29, R53, 0x18, RZ, 0xfc, !PT ;  /* 0x00000018351d7812 */ /* 0x000fe200078efcff */
[----:B-1----:R-:W-:Y:S01]  /*2730*/  HMMA.16816.F32 R68, R8, R12, R68 ;  /* 0x0000000c0844723c */ /* 0x002fe20000001844 */
[----:B------:R-:W-:-:S02]  /*2740*/  ISETP.GE.AND P1, PT, R31, R52, PT ;  /* 0x000000341f00720c */ /* 0x000fc40003f26270 */
[----:B------:R-:W-:Y:S02]  /*2750*/  ISETP.GE.AND P5, PT, R31, R2, PT ;  /* 0x000000021f00720c */ /* 0x000fe40003fa6270 */
[----:B------:R-:W-:Y:S02]  /*2760*/  LOP3.LUT R31, R53, 0x19, RZ, 0xfc, !PT ;  /* 0x00000019351f7812 */ /* 0x000fe400078efcff */
[----:B------:R-:W-:Y:S01]  /*2770*/  FSEL R48, R39, -INF , !P4 ;  /* 0xff80000027307808 */ /* 0x000fe20006000000 */
[----:B------:R-:W-:Y:S01]  /*2780*/  HMMA.16816.F32 R64, R8, R14, R64 ;  /* 0x0000000e0840723c */ /* 0x000fe20000001840 */
[----:B------:R-:W-:Y:S02]  /*2790*/  FSEL R57, R32, -INF , !P2 ;  /* 0xff80000020397808 */ /* 0x000fe40005000000 */
[C---:B------:R-:W-:Y:S02]  /*27a0*/  ISETP.GE.AND P4, PT, R29.reuse, R52, PT ;  /* 0x000000341d00720c */ /* 0x040fe40003f86270 */
[----:B------:R-:W-:-:S02]  /*27b0*/  ISETP.GE.AND P2, PT, R29, R2, PT ;  /* 0x000000021d00720c */ /* 0x000fc40003f46270 */
[----:B------:R-:W-:Y:S02]  /*27c0*/  FSEL R34, R34, -INF , !P3 ;  /* 0xff80000022227808 */ /* 0x000fe40005800000 */
[----:B------:R-:W-:Y:S02]  /*27d0*/  LOP3.LUT R29, R53, 0x20, RZ, 0xfc, !PT ;  /* 0x00000020351d7812 */ /* 0x000fe400078efcff */
[----:B------:R-:W-:Y:S02]  /*27e0*/  FSEL R74, R35, -INF , !P5 ;  /* 0xff800000234a7808 */ /* 0x000fe40006800000 */
[----:B------:R-:W-:Y:S02]  /*27f0*/  ISETP.GE.AND P3, PT, R31, R52, PT ;  /* 0x000000341f00720c */ /* 0x000fe40003f66270 */
[----:B------:R-:W-:Y:S02]  /*2800*/  FSEL R33, R33, -INF , !P1 ;  /* 0xff80000021217808 */ /* 0x000fe40004800000 */
[----:B------:R-:W-:-:S02]  /*2810*/  LOP3.LUT R35, R53, 0x21, RZ, 0xfc, !PT ;  /* 0x0000002135237812 */ /* 0x000fc400078efcff */
[----:B------:R-:W-:Y:S02]  /*2820*/  ISETP.GE.AND P1, PT, R31, R2, PT ;  /* 0x000000021f00720c */ /* 0x000fe40003f26270 */
[----:B------:R-:W-:Y:S02]  /*2830*/  FSEL R31, R24, -INF , !P4 ;  /* 0xff800000181f7808 */ /* 0x000fe40006000000 */
[C---:B------:R-:W-:Y:S02]  /*2840*/  ISETP.GE.AND P5, PT, R29.reuse, R52, PT ;  /* 0x000000341d00720c */ /* 0x040fe40003fa6270 */
[----:B------:R-:W-:Y:S02]  /*2850*/  ISETP.GE.AND P4, PT, R29, R2, PT ;  /* 0x000000021d00720c */ /* 0x000fe40003f86270 */
[----:B------:R-:W-:Y:S02]  /*2860*/  FSEL R72, R26, -INF , !P2 ;  /* 0xff8000001a487808 */ /* 0x000fe40005000000 */
[----:B------:R-:W-:-:S02]  /*2870*/  ISETP.GE.AND P2, PT, R35, R52, PT ;  /* 0x000000342300720c */ /* 0x000fc40003f46270 */
[----:B------:R-:W-:Y:S02]  /*2880*/  FSEL R29, R25, -INF , !P3 ;  /* 0xff800000191d7808 */ /* 0x000fe40005800000 */
[C---:B------:R-:W-:Y:S02]  /*2890*/  LOP3.LUT R25, R53.reuse, 0x28, RZ, 0xfc, !PT ;  /* 0x0000002835197812 */ /* 0x040fe400078efcff */
[----:B------:R-:W-:Y:S02]  /*28a0*/  LOP3.LUT R13, R53, 0x29, RZ, 0xfc, !PT ;  /* 0x00000029350d7812 */ /* 0x000fe400078efcff */
[----:B------:R-:W-:Y:S02]  /*28b0*/  FSEL R12, R27, -INF , !P1 ;  /* 0xff8000001b0c7808 */ /* 0x000fe40004800000 */
[----:B------:R-:W-:Y:S02]  /*28c0*/  FSEL R112, R22, -INF , !P4 ;  /* 0xff80000016707808 */ /* 0x000fe40006000000 */
[----:B------:R-:W-:-:S02]  /*28d0*/  FSEL R27, R21, -INF , !P2 ;  /* 0xff800000151b7808 */ /* 0x000fc40005000000 */
[----:B------:R-:W-:Y:S02]  /*28e0*/  ISETP.GE.AND P3, PT, R35, R2, PT ;  /* 0x000000022300720c */ /* 0x000fe40003f66270 */
[-C--:B------:R-:W-:Y:S02]  /*28f0*/  ISETP.GE.AND P1, PT, R25, R52.reuse, PT ;  /* 0x000000341900720c */ /* 0x080fe40003f26270 */
[C---:B------:R-:W-:Y:S02]  /*2900*/  ISETP.GE.AND P4, PT, R13.reuse, R52, PT ;  /* 0x000000340d00720c */ /* 0x040fe40003f86270 */
[----:B------:R-:W-:Y:S02]  /*2910*/  ISETP.GE.AND P2, PT, R13, R2, PT ;  /* 0x000000020d00720c */ /* 0x000fe40003f46270 */
[C---:B------:R-:W-:Y:S02]  /*2920*/  LOP3.LUT R13, R53.reuse, 0x30, RZ, 0xfc, !PT ;  /* 0x00000030350d7812 */ /* 0x040fe400078efcff */
[----:B------:R-:W-:-:S02]  /*2930*/  LOP3.LUT R11, R53, 0x31, RZ, 0xfc, !PT ;  /* 0x00000031350b7812 */ /* 0x000fc400078efcff */
[----:B------:R-:W-:Y:S02]  /*2940*/  FSEL R109, R20, -INF , !P5 ;  /* 0xff800000146d7808 */ /* 0x000fe40006800000 */
[----:B------:R-:W-:Y:S02]  /*2950*/  FSEL R116, R23, -INF , !P3 ;  /* 0xff80000017747808 */ /* 0x000fe40005800000 */
[----:B------:R-:W-:Y:S02]  /*2960*/  FSEL R111, R16, -INF , !P1 ;  /* 0xff800000106f7808 */ /* 0x000fe40004800000 */
[----:B------:R-:W-:Y:S02]  /*2970*/  FSEL R24, R19, -INF , !P2 ;  /* 0xff80000013187808 */ /* 0x000fe40005000000 */
[----:B------:R-:W-:Y:S02]  /*2980*/  ISETP.GE.AND P5, PT, R25, R2, PT ;  /* 0x000000021900720c */ /* 0x000fe40003fa6270 */
[----:B------:R-:W-:-:S02]  /*2990*/  LOP3.LUT R9, R53, 0x38, RZ, 0xfc, !PT ;  /* 0x0000003835097812 */ /* 0x000fc400078efcff */
[-C--:B------:R-:W-:Y:S02]  /*29a0*/  ISETP.GE.AND P3, PT, R13, R52.reuse, PT ;  /* 0x000000340d00720c */ /* 0x080fe40003f66270 */
[----:B------:R-:W-:Y:S02]  /*29b0*/  ISETP.GE.AND P1, PT, R11, R52, PT ;  /* 0x000000340b00720c */ /* 0x000fe40003f26270 */
[----:B------:R-:W-:Y:S02]  /*29c0*/  ISETP.GE.AND P2, PT, R13, R2, PT ;  /* 0x000000020d00720c */ /* 0x000fe40003f46270 */
[----:B------:R-:W-:Y:S02]  /*29d0*/  LOP3.LUT R53, R53, 0x39, RZ, 0xfc, !PT ;  /* 0x0000003935357812 */ /* 0x000fe400078efcff */
[----:B------:R-:W-:Y:S02]  /*29e0*/  FSEL R26, R18, -INF , !P5 ;  /* 0xff800000121a7808 */ /* 0x000fe40006800000 */
[----:B------:R-:W-:-:S02]  /*29f0*/  FSEL R25, R17, -INF , !P4 ;  /* 0xff80000011197808 */ /* 0x000fc40006000000 */
[----:B------:R-:W-:Y:S02]  /*2a00*/  FSEL R125, R68, -INF , !P3 ;  /* 0xff800000447d7808 */ /* 0x000fe40005800000 */
[----:B------:R-:W-:Y:S02]  /*2a10*/  FSEL R122, R70, -INF , !P2 ;  /* 0xff800000467a7808 */ /* 0x000fe40005000000 */
[----:B------:R-:W-:Y:S02]  /*2a20*/  FSEL R121, R69, -INF , !P1 ;  /* 0xff80000045797808 */ /* 0x000fe40004800000 */
[-C--:B------:R-:W-:Y:S02]  /*2a30*/  ISETP.GE.AND P5, PT, R9, R52.reuse, PT ;  /* 0x000000340900720c */ /* 0x080fe40003fa6270 */
[----:B------:R-:W-:Y:S02]  /*2a40*/  ISETP.GE.AND P4, PT, R53, R52, PT ;  /* 0x000000343500720c */ /* 0x000fe40003f86270 */
        /* <DEDUP_REMOVED lines=67> */
.L_x_6439:
[----:B------:R-:W-:-:S04]  /*2e80*/  ULEA UR6, -UR6, URZ, 0x6 ;  /* 0x0000003f06067291 */ /* 0x000fc8000f8e313f */
[----:B------:R-:W-:Y:S02]  /*2e90*/  USHF.R.S32.HI UR4, URZ, 0x1f, UR6 ;  /* 0x0000001f3f047899 */ /* 0x000fe40008011406 */
[----:B------:R-:W-:-:S04]  /*2ea0*/  MOV R8, UR6 ;  /* 0x0000000600087c02 */ /* 0x000fc80008000f00 */
[----:B------:R-:W-:Y:S02]  /*2eb0*/  MOV R4, UR4 ;  /* 0x0000000400047c02 */ /* 0x000fe40008000f00 */
.L_x_6440:
        /* <DEDUP_REMOVED lines=20> */
.L_x_6438:
        /* <DEDUP_REMOVED lines=49> */
[----:B-1----:R-:W-:-:S02]  /*3310*/  FMNMX.FTZ R100, R7, R100, !PT ;  /* 0x0000006407647209 */ /* 0x002fc40007810000 */
        /* <DEDUP_REMOVED lines=18> */
[----:B------:R-:W2:Y:S01]  /*3440*/  MUFU.EX2 R102, R102 ;  /* 0x0000006600667308 */ /* 0x000ea20000000800 */
        /* <DEDUP_REMOVED lines=8> */
[----:B------:R-:W-:Y:S01]  /*34d0*/  FFMA.FTZ R0, R12, c[0x0][0x23c], -R117 ;  /* 0x00008f000c007a23 */ /* 0x000fe20000010875 */
[----:B------:R-:W3:Y:S01]  /*34e0*/  MUFU.EX2 R32, R32 ;  /* 0x0000002000207308 */ /* 0x000ee20000000800 */
[----:B--2---:R-:W-:Y:S01]  /*34f0*/  F2FP.PACK_AB R84, R102, R105 ;  /* 0x000000696654723e */ /* 0x004fe200000000ff */
[----:B------:R-:W2:Y:S01]  /*3500*/  LDSM.16.MT88.4 R12, [R144+0x8800] ;  /* 0x00880000900c783b */ /* 0x000ea20000004200 */
[--C-:B------:R-:W-:Y:S02]  /*3510*/  FFMA.FTZ R108, R109, c[0x0][0x23c], -R124.reuse ;  /* 0x00008f006d6c7a23 */ /* 0x100fe4000001087c */
[----:B------:R-:W-:-:S02]  /*3520*/  FFMA.FTZ R110, R111, c[0x0][0x23c], -R124 ;  /* 0x00008f006f6e7a23 */ /* 0x000fc4000001087c */
[--C-:B------:R-:W-:Y:S01]  /*3530*/  FFMA.FTZ R113, R116, c[0x0][0x23c], -R117.reuse ;  /* 0x00008f0074717a23 */ /* 0x100fe20000010875 */
        /* <DEDUP_REMOVED lines=8> */
[----:B------:R-:W-:Y:S01]  /*35c0*/  LDSM.16.MT88.4 R24, [R146+0xb000] ;  /* 0x00b000009218783b */ /* 0x000fe20000004200 */
[--C-:B------:R-:W-:Y:S02]  /*35d0*/  FFMA.FTZ R126, R121, c[0x0][0x23c], -R124.reuse ;  /* 0x00008f00797e7a23 */ /* 0x100fe4000001087c */
[--C-:B------:R-:W-:Y:S01]  /*35e0*/  FFMA.FTZ R125, R125, c[0x0][0x23c], -R124.reuse ;  /* 0x00008f007d7d7a23 */ /* 0x100fe2000001087c */
        /* <DEDUP_REMOVED lines=8> */
[----:B------:R-:W-:Y:S02]  /*3670*/  FFMA.FTZ R169, R114, c[0x0][0x23c], -R117 ;  /* 0x00008f0072a97a23 */ /* 0x000fe40000010875 */
[----:B------:R-:W-:Y:S02]  /*3680*/  FADD.FTZ R102, R105, R102 ;  /* 0x0000006669667221 */ /* 0x000fe40000010000 */
[----:B------:R-:W-:Y:S01]  /*3690*/  MUFU.EX2 R101, R101 ;  /* 0x0000006500657308 */ /* 0x000fe20000000800 */
[----:B------:R-:W-:Y:S02]  /*36a0*/  FADD.FTZ R107, R107, R106 ;  /* 0x0000006a6b6b7221 */ /* 0x000fe40000010000 */
[----:B------:R-:W-:-:S04]  /*36b0*/  FADD.FTZ R103, R103, R102 ;  /* 0x0000006667677221 */ /* 0x000fc80000010000 */
[----:B------:R-:W-:Y:S01]  /*36c0*/  FADD.FTZ R32, R32, R103 ;  /* 0x0000006720207221 */ /* 0x000fe20000010000 */
[----:B---3--:R-:W-:Y:S01]  /*36d0*/  F2FP.PACK_AB R87, R35, R104 ;  /* 0x000000682357723e */ /* 0x008fe200000000ff */
[----:B------:R-:W3:Y:S01]  /*36e0*/  MUFU.EX2 R30, R30 ;  /* 0x0000001e001e7308 */ /* 0x000ee20000000800 */
        /* <DEDUP_REMOVED lines=75> */
[----:B------:R-:W2:Y:S06]  /*3ba0*/  LDSM.16.MT88.4 R12, [R144+0x9000] ;  /* 0x00900000900c783b */ /* 0x000eac0000004200 */
        /* <DEDUP_REMOVED lines=27> */
[C---:B------:R-:W-:Y:S08]  /*3d60*/  HMMA.16816.F32 R72, R4.reuse, R24, R72 ;  /* 0x000000180448723c */ /* 0x040ff00000001848 */
[C---:B------:R-:W-:Y:S01]  /*3d70*/  HMMA.16816.F32 R92, R4.reuse, R26, R92 ;  /* 0x0000001a045c723c */ /* 0x040fe2000000185c */
[----:B------:R-:W5:Y:S07]  /*3d80*/  LDSM.16.MT88.4 R24, [R145+0x9800] ;  /* 0x009800009118783b */ /* 0x000f6e0000004200 */
[C---:B-1----:R-:W-:Y:S08]  /*3d90*/  HMMA.16816.F32 R76, R4.reuse, R20, R76 ;  /* 0x00000014044c723c */ /* 0x042ff0000000184c */
[C---:B------:R-:W-:Y:S01]  /*3da0*/  HMMA.16816.F32 R80, R4.reuse, R22, R80 ;  /* 0x000000160450723c */ /* 0x040fe20000001850 */
[----:B------:R-:W1:Y:S07]  /*3db0*/  LDSM.16.MT88.4 R20, [R144+0x9800] ;  /* 0x009800009014783b */ /* 0x000e6e0000004200 */
[C---:B----4-:R-:W-:Y:S08]  /*3dc0*/  HMMA.16816.F32 R88, R4.reuse, R16, R88 ;  /* 0x000000100458723c */ /* 0x050ff00000001858 */
        /* <DEDUP_REMOVED lines=21> */
[C---:B------:R-:W-:Y:S08]  /*3f20*/  HMMA.16816.F32 R52, R4.reuse, R26, R52 ;  /* 0x0000001a0434723c */ /* 0x040ff00000001834 */
[C---:B-1----:R-:W-:Y:S08]  /*3f30*/  HMMA.16816.F32 R56, R4.reuse, R20, R56 ;  /* 0x000000140438723c */ /* 0x042ff00000001838 */
[C---:B--2---:R-:W-:Y:S08]  /*3f40*/  HMMA.16816.F32 R64, R4.reuse, R8, R64 ;  /* 0x000000080440723c */ /* 0x044ff00000001840 */
[C---:B------:R-:W-:Y:S01]  /*3f50*/  HMMA.16816.F32 R68, R4.reuse, R10, R68 ;  /* 0x0000000a0444723c */ /* 0x040fe20000001844 */
[----:B------:R-:W1:Y:S07]  /*3f60*/  LDSM.16.MT88.4 R8, [R144+0xb800] ;  /* 0x00b800009008783b */ /* 0x000e6e0000004200 */
[C---:B------:R-:W-:Y:S08]  /*3f70*/  HMMA.16816.F32 R60, R4.reuse, R22, R60 ;  /* 0x00000016043c723c */ /* 0x040ff0000000183c */
[C---:B------:R-:W-:Y:S08]  /*3f80*/  HMMA.16816.F32 R72, R4.reuse, R16, R72 ;  /* 0x000000100448723c */ /* 0x040ff00000001848 */
[C---:B------:R-:W-:Y:S08]  /*3f90*/  HMMA.16816.F32 R92, R4.reuse, R18, R92 ;  /* 0x00000012045c723c */ /* 0x040ff0000000185c */
[C---:B---3--:R-:W-:Y:S08]  /*3fa0*/  HMMA.16816.F32 R76, R4.reuse, R12, R76 ;  /* 0x0000000c044c723c */ /* 0x048ff0000000184c */
        /* <DEDUP_REMOVED lines=12> */
.L_x_6445:
        /* <DEDUP_REMOVED lines=64> */
.L_x_6442:
        /* <DEDUP_REMOVED lines=15> */
[----:B------:R-:W-:Y:S01]  /*4560*/  ISETP.GT.AND P0, PT, R168, R155, PT ;  /* 0x0000009ba800720c */ /* 0x000fe20003f04270 */
        /* <DEDUP_REMOVED lines=12> */
[----:B------:R-:W1:Y:S01]  /*4630*/  LDSM.16.M88.4 R132, [R143] ;  /* 0x000000008f84783b */ /* 0x000e620000000200 */
[C---:B--2---:R-:W-:Y:S08]  /*4640*/  HMMA.16816.F32 R4, R104.reuse, R108, RZ ;  /* 0x0000006c6804723c */ /* 0x044ff000000018ff */
[C---:B------:R-:W-:Y:S01]  /*4650*/  HMMA.16816.F32 R8, R104.reuse, R110, RZ ;  /* 0x0000006e6808723c */ /* 0x040fe200000018ff */
[----:B------:R-:W2:Y:S07]  /*4660*/  LDSM.16.M88.4 R108, [R142] ;  /* 0x000000008e6c783b */ /* 0x000eae0000000200 */
[C---:B---3--:R-:W-:Y:S08]  /*4670*/  HMMA.16816.F32 R12, R104.reuse, R112, RZ ;  /* 0x00000070680c723c */ /* 0x048ff000000018ff */
[C---:B------:R-:W-:Y:S01]  /*4680*/  HMMA.16816.F32 R16, R104.reuse, R114, RZ ;  /* 0x000000726810723c */ /* 0x040fe200000018ff */
[----:B------:R-:W3:Y:S07]  /*4690*/  LDSM.16.M88.4 R112, [R141] ;  /* 0x000000008d70783b */ /* 0x000eee0000000200 */
[C---:B----4-:R-:W-:Y:S08]  /*46a0*/  HMMA.16816.F32 R20, R104.reuse, R116, RZ ;  /* 0x000000746814723c */ /* 0x050ff000000018ff */
[C---:B------:R-:W-:Y:S01]  /*46b0*/  HMMA.16816.F32 R24, R104.reuse, R118, RZ ;  /* 0x000000766818723c */ /* 0x040fe200000018ff */
[----:B------:R-:W-:Y:S07]  /*46c0*/  LDSM.16.M88.4 R116, [R149] ;  /* 0x000000009574783b */ /* 0x000fee0000000200 */
[C---:B-----5:R-:W-:Y:S08]  /*46d0*/  HMMA.16816.F32 R28, R104.reuse, R120, RZ ;  /* 0x00000078681c723c */ /* 0x060ff000000018ff */
[----:B------:R-:W-:Y:S01]  /*46e0*/  HMMA.16816.F32 R32, R104, R122, RZ ;  /* 0x0000007a6820723c */ /* 0x000fe200000018ff */
[----:B------:R-:W4:Y:S04]  /*46f0*/  LDSM.16.M88.4 R104, [R150] ;  /* 0x000000009668783b */ /* 0x000f280000000200 */
[----:B------:R-:W5:Y:S03]  /*4700*/  LDSM.16.M88.4 R120, [R149+0x800] ;  /* 0x000800009578783b */ /* 0x000f660000000200 */
[C---:B-1----:R-:W-:Y:S08]  /*4710*/  HMMA.16816.F32 R4, R124.reuse, R128, R4 ;  /* 0x000000807c04723c */ /* 0x042ff00000001804 */
[C---:B------:R-:W-:Y:S01]  /*4720*/  HMMA.16816.F32 R8, R124.reuse, R130, R8 ;  /* 0x000000827c08723c */ /* 0x040fe20000001808 */
[----:B------:R-:W1:Y:S07]  /*4730*/  LDSM.16.M88.4 R128, [R149+0x1000] ;  /* 0x001000009580783b */ /* 0x000e6e0000000200 */
[C---:B------:R-:W-:Y:S08]  /*4740*/  HMMA.16816.F32 R12, R124.reuse, R132, R12 ;  /* 0x000000847c0c723c */ /* 0x040ff0000000180c */
[C---:B------:R-:W-:Y:S08]  /*4750*/  HMMA.16816.F32 R16, R124.reuse, R134, R16 ;  /* 0x000000867c10723c */ /* 0x040ff00000001810 */
[C---:B--2---:R-:W-:Y:S08]  /*4760*/  HMMA.16816.F32 R20, R124.reuse, R108, R20 ;  /* 0x0000006c7c14723c */ /* 0x044ff00000001814 */
[C---:B------:R-:W-:Y:S01]  /*4770*/  HMMA.16816.F32 R24, R124.reuse, R110, R24 ;  /* 0x0000006e7c18723c */ /* 0x040fe20000001818 */
[----:B------:R-:W2:Y:S07]  /*4780*/  LDSM.16.M88.4 R108, [R149+0x1800] ;  /* 0x00180000956c783b */ /* 0x000eae0000000200 */
[C---:B---3--:R-:W-:Y:S08]  /*4790*/  HMMA.16816.F32 R28, R124.reuse, R112, R28 ;  /* 0x000000707c1c723c */ /* 0x048ff0000000181c */
[----:B------:R-:W-:Y:S01]  /*47a0*/  HMMA.16816.F32 R32, R124, R114, R32 ;  /* 0x000000727c20723c */ /* 0x000fe20000001820 */
[----:B------:R-:W-:Y:S04]  /*47b0*/  LDSM.16.M88.4 R112, [R148] ;  /* 0x000000009470783b */ /* 0x000fe80000000200 */
[----:B------:R-:W-:Y:S03]  /*47c0*/  LDSM.16.M88.4 R124, [R140+0x800] ;  /* 0x000800008c7c783b */ /* 0x000fe60000000200 */
[C---:B----4-:R-:W-:Y:S08]  /*47d0*/  HMMA.16816.F32 R4, R104.reuse, R116, R4 ;  /* 0x000000746804723c */ /* 0x050ff00000001804 */
[C---:B------:R-:W-:Y:S01]  /*47e0*/  HMMA.16816.F32 R8, R104.reuse, R118, R8 ;  /* 0x000000766808723c */ /* 0x040fe20000001808 */
[----:B------:R-:W3:Y:S07]  /*47f0*/  LDSM.16.M88.4 R116, [R140] ;  /* 0x000000008c74783b */ /* 0x000eee0000000200 */
[C---:B-----5:R-:W-:Y:S08]  /*4800*/  HMMA.16816.F32 R12, R104.reuse, R120, R12 ;  /* 0x00000078680c723c */ /* 0x060ff0000000180c */
[C---:B------:R-:W-:Y:S01]  /*4810*/  HMMA.16816.F32 R16, R104.reuse, R122, R16 ;  /* 0x0000007a6810723c */ /* 0x040fe20000001810 */
[----:B------:R-:W4:Y:S07]  /*4820*/  LDSM.16.M88.4 R120, [R140+0x1000] ;  /* 0x001000008c78783b */ /* 0x000f2e0000000200 */
[C---:B-1----:R-:W-:Y:S08]  /*4830*/  HMMA.16816.F32 R20, R104.reuse, R128, R20 ;  /* 0x000000806814723c */ /* 0x042ff00000001814 */
[C---:B------:R-:W-:Y:S01]  /*4840*/  HMMA.16816.F32 R24, R104.reuse, R130, R24 ;  /* 0x000000826818723c */ /* 0x040fe20000001818 */
[----:B------:R-:W1:Y:S07]  /*4850*/  LDSM.16.M88.4 R128, [R140+0x1800] ;  /* 0x001800008c80783b */ /* 0x000e6e0000000200 */
        /* <DEDUP_REMOVED lines=15> */
[----:B------:R-:W-:Y:S04]  /*4950*/  LDSM.16.M88.4 R112, [R139] ;  /* 0x000000008b70783b */ /* 0x000fe80000000200 */
[----:B------:R-:W-:Y:S03]  /*4960*/  LDSM.16.M88.4 R128, [R137] ;  /* 0x000000008980783b */ /* 0x000fe60000000200 */
[C---:B--2---:R-:W-:Y:S08]  /*4970*/  HMMA.16816.F32 R4, R104.reuse, R108, R4 ;  /* 0x0000006c6804723c */ /* 0x044ff00000001804 */
[C---:B------:R-:W-:Y:S01]  /*4980*/  HMMA.16816.F32 R8, R104.reuse, R110, R8 ;  /* 0x0000006e6808723c */ /* 0x040fe20000001808 */
[----:B------:R-:W1:Y:S07]  /*4990*/  LDSM.16.M88.4 R108, [R152+0x2000] ;  /* 0x00200000986c783b */ /* 0x000e6e0000000200 */
[C---:B---3--:R-:W-:Y:S08]  /*49a0*/  HMMA.16816.F32 R12, R104.reuse, R116, R12 ;  /* 0x00000074680c723c */ /* 0x048ff0000000180c */
[C---:B------:R-:W-:Y:S01]  /*49b0*/  HMMA.16816.F32 R16, R104.reuse, R118, R16 ;  /* 0x000000766810723c */ /* 0x040fe20000001810 */
[----:B------:R-:W2:Y:S07]  /*49c0*/  LDSM.16.M88.4 R116, [R138] ;  /* 0x000000008a74783b */ /* 0x000eae0000000200 */
[C---:B-----5:R-:W-:Y:S08]  /*49d0*/  HMMA.16816.F32 R20, R104.reuse, R124, R20 ;  /* 0x0000007c6814723c */ /* 0x060ff00000001814 */
[C---:B------:R-:W-:Y:S01]  /*49e0*/  HMMA.16816.F32 R24, R104.reuse, R126, R24 ;  /* 0x0000007e6818723c */ /* 0x040fe20000001818 */
[----:B------:R-:W3:Y:S07]  /*49f0*/  LDSM.16.M88.4 R124, [R136] ;  /* 0x00000000887c783b */ /* 0x000eee0000000200 */
[C---:B----4-:R-:W-:Y:S08]  /*4a00*/  HMMA.16816.F32 R28, R104.reuse, R120, R28 ;  /* 0x00000078681c723c */ /* 0x050ff0000000181c */
        /* <DEDUP_REMOVED lines=24> */
[----:B------:R-:W3:Y:S01]  /*4b90*/  LDSM.16.M88.4 R120, [R140+0x3000] ;  /* 0x003000008c78783b */ /* 0x000ee20000000200 */
[----:B------:R-:W-:Y:S04]  /*4ba0*/  DEPBAR.LE SB0, 0x0 ;  /* 0x000080000000791a */ /* 0x000fe80000000000 */
[----:B------:R-:W-:Y:S02]  /*4bb0*/  BAR.SYNC.DEFER_BLOCKING 0x0 ;  /* 0x0000000000007b1d */ /* 0x000fe40000010000 */
[C---:B----4-:R-:W-:Y:S08]  /*4bc0*/  HMMA.16816.F32 R28, R104.reuse, R128, R28 ;  /* 0x00000080681c723c */ /* 0x050ff0000000181c */
[----:B------:R-:W-:Y:S08]  /*4bd0*/  HMMA.16816.F32 R32, R104, R130, R32 ;  /* 0x000000826820723c */ /* 0x000ff00000001820 */
[C---:B-1----:R-:W-:Y:S08]  /*4be0*/  HMMA.16816.F32 R4, R108.reuse, R112, R4 ;  /* 0x000000706c04723c */ /* 0x042ff00000001804 */
[C---:B------:R-:W-:Y:S08]  /*4bf0*/  HMMA.16816.F32 R8, R108.reuse, R114, R8 ;  /* 0x000000726c08723c */ /* 0x040ff00000001808 */
[C---:B--2---:R-:W-:Y:S08]  /*4c00*/  HMMA.16816.F32 R12, R108.reuse, R116, R12 ;  /* 0x000000746c0c723c */ /* 0x044ff0000000180c */
[C---:B------:R-:W-:Y:S08]  /*4c10*/  HMMA.16816.F32 R16, R108.reuse, R118, R16 ;  /* 0x000000766c10723c */ /* 0x040ff00000001810 */
[C---:B---3--:R-:W-:Y:S08]  /*4c20*/  HMMA.16816.F32 R20, R108.reuse, R120, R20 ;  /* 0x000000786c14723c */ /* 0x048ff00000001814 */
[C---:B------:R-:W-:Y:S08]  /*4c30*/  HMMA.16816.F32 R24, R108.reuse, R122, R24 ;  /* 0x0000007a6c18723c */ /* 0x040ff00000001818 */
[C---:B------:R-:W-:Y:S08]  /*4c40*/  HMMA.16816.F32 R28, R108.reuse, R124, R28 ;  /* 0x0000007c6c1c723c */ /* 0x040ff0000000181c */
        /* <DEDUP_REMOVED lines=67> */
.L_x_6444:
        /* <DEDUP_REMOVED lines=20> */
.L_x_6443:
        /* <DEDUP_REMOVED lines=330> */
.L_x_6441:
        /* <DEDUP_REMOVED lines=15> */
[CC--:B------:R-:W-:Y:S02]  /*6750*/  LEA.HI R2, R11.reuse, R4.reuse, RZ, 0x5 ;  /* 0x000000040b027211 */ /* 0x0c0fe400078f28ff */
[----:B------:R-:W-:Y:S02]  /*6760*/  SHF.R.S32.HI R12, RZ, 0x2, R13 ;  /* 0x00000002ff0c7819 */ /* 0x000fe4000001140d */
[----:B------:R-:W-:Y:S02]  /*6770*/  LEA.HI R11, R11, R4, RZ, 0x4 ;  /* 0x000000040b0b7211 */ /* 0x000fe400078f20ff */
[----:B------:R-:W-:Y:S02]  /*6780*/  SHF.R.S32.HI R10, RZ, 0x5, R2 ;  /* 0x00000005ff0a7819 */ /* 0x000fe40000011402 */
[----:B------:R-:W-:Y:S01]  /*6790*/  SHF.R.S32.HI R11, RZ, 0x4, R11 ;  /* 0x00000004ff0b7819 */ /* 0x000fe2000001140b */
[----:B-1----:R-:W-:Y:S01]  /*67a0*/  FADD.FTZ R6, R7, R6 ;  /* 0x0000000607067221 */ /* 0x002fe20000010000 */
[----:B------:R-:W-:-:S02]  /*67b0*/  SHF.R.S32.HI R7, RZ, 0x1f, R13 ;  /* 0x0000001fff077819 */ /* 0x000fc4000001140d */
[----:B------:R-:W-:Y:S01]  /*67c0*/  LOP3.LUT R13, R13, 0x1ffffffc, RZ, 0xc0, !PT ;  /* 0x1ffffffc0d0d7812 */ /* 0x000fe200078ec0ff */
[----:B--2---:R-:W-:Y:S01]  /*67d0*/  FADD.FTZ R5, R0, R5 ;  /* 0x0000000500057221 */ /* 0x004fe20000010000 */
[----:B------:R-:W-:Y:S02]  /*67e0*/  FSETP.NE.FTZ.AND P4, PT, R6, RZ, PT ;  /* 0x000000ff0600720b */ /* 0x000fe40003f95000 */
[----:B----4-:R-:W-:Y:S02]  /*67f0*/  SHF.R.S32.HI R0, RZ, 0x1f, R15 ;  /* 0x0000001fff007819 */ /* 0x010fe4000001140f */
[----:B------:R-:W-:Y:S02]  /*6800*/  FSETP.NE.FTZ.AND P3, PT, R5, RZ, PT ;  /* 0x000000ff0500720b */ /* 0x000fe40003f75000 */
[----:B------:R-:W-:Y:S02]  /*6810*/  LEA.HI R7, R7, R12, RZ, 0x3 ;  /* 0x0000000c07077211 */ /* 0x000fe400078f18ff */
[----:B------:R-:W-:-:S02]  /*6820*/  LEA.HI R0, R0, R15, RZ, 0x4 ;  /* 0x0000000f00007211 */ /* 0x000fc400078f20ff */
[----:B------:R-:W-:Y:S02]  /*6830*/  LOP3.LUT R7, R7, 0xfffffff8, RZ, 0xc0, !PT ;  /* 0xfffffff807077812 */ /* 0x000fe400078ec0ff */
[----:B------:R-:W-:Y:S01]  /*6840*/  LOP3.LUT R0, R0, 0xfffffff0, RZ, 0xc0, !PT ;  /* 0xfffffff000007812 */ /* 0x000fe200078ec0ff */
[----:B------:R-:W1:Y:S01]  /*6850*/  @P4 MUFU.RCP R9, R6 ;  /* 0x0000000600094308 */ /* 0x000e620000001000 */
[----:B------:R-:W-:Y:S02]  /*6860*/  IADD3 R13, -R13, R4, RZ ;  /* 0x000000040d0d7210 */ /* 0x000fe40007ffe1ff */
[----:B------:R-:W-:Y:S02]  /*6870*/  IADD3 R7, R12, -R7, RZ ;  /* 0x800000070c077210 */ /* 0x000fe40007ffe0ff */
[----:B------:R-:W-:Y:S02]  /*6880*/  IADD3 R0, -R0, R15, RZ ;  /* 0x0000000f00007210 */ /* 0x000fe40007ffe1ff */
[----:B------:R-:W-:Y:S01]  /*6890*/  LEA R10, R10, R13, 0x9 ;  /* 0x0000000d0a0a7211 */ /* 0x000fe200078e48ff */
[----:B------:R-:W2:Y:S01]  /*68a0*/  @P3 MUFU.RCP R8, R5 ;  /* 0x0000000500083308 */ /* 0x000ea20000001000 */
[----:B------:R-:W-:-:S02]  /*68b0*/  LOP3.LUT R13, R7, 0x1, RZ, 0xc0, !PT ;  /* 0x00000001070d7812 */ /* 0x000fc400078ec0ff */
        /* <DEDUP_REMOVED lines=9> */
[----:B------:R-:W-:Y:S01]  /*6950*/  FMUL.FTZ R37, R9, R37 ;  /* 0x0000002509257220 */ /* 0x000fe20000410000 */
[----:B------:R-:W-:Y:S01]  /*6960*/  LOP3.LUT R15, R15, 0x1c0, RZ, 0xc0, !PT ;  /* 0x000001c00f0f7812 */ /* 0x000fe200078ec0ff */
[C---:B------:R-:W-:Y:S01]  /*6970*/  FMUL.FTZ R40, R9.reuse, R40 ;  /* 0x0000002809287220 */ /* 0x040fe20000410000 */
[----:B------:R-:W-:Y:S01]  /*6980*/  LOP3.LUT R13, R12, 0x38, R13, 0xf8, !PT ;  /* 0x000000380c0d7812 */ /* 0x000fe200078ef80d */
[----:B------:R-:W-:Y:S01]  /*6990*/  FMUL.FTZ R41, R9, R41 ;  /* 0x0000002909297220 */ /* 0x000fe20000410000 */
[----:B------:R-:W-:Y:S01]  /*69a0*/  LEA.HI R15, R15, R15, RZ, 0x1d ;  /* 0x0000000f0f0f7211 */ /* 0x000fe200078fe8ff */
[C---:B------:R-:W-:Y:S01]  /*69b0*/  FMUL.FTZ R44, R9.reuse, R44 ;  /* 0x0000002c092c7220 */ /* 0x040fe20000410000 */
[----:B------:R-:W-:Y:S01]  /*69c0*/  SHF.R.U32.HI R12, RZ, 0x3, R12 ;  /* 0x00000003ff0c7819 */ /* 0x000fe2000001160c */
[C---:B------:R-:W-:Y:S01]  /*69d0*/  FMUL.FTZ R45, R9.reuse, R45 ;  /* 0x0000002d092d7220 */ /* 0x040fe20000410000 */
        /* <DEDUP_REMOVED lines=70> */
[----:B------:R-:W-:-:S04]  /*6e40*/  SHF.L.U32 R8, R10, 0x2, RZ ;  /* 0x000000020a087819 */ /* 0x000fc800000006ff */
        /* <DEDUP_REMOVED lines=32> */
[----:B------:R-:W5:Y:S04]  /*7050*/  S2R R8, SR_CTAID.Z ;  /* 0x0000000000087919 */ /* 0x000f680000002700 */
[----:B------:R-:W1:Y:S04]  /*7060*/  S2R R9, SR_CTAID.Y ;  /* 0x0000000000097919 */ /* 0x000e680000002600 */
[----:B------:R-:W-:Y:S04]  /*7070*/  STS.64 [R17+0x4000], R80 ;  /* 0x0040005011007388 */ /* 0x000fe80000000a00 */
[----:B------:R-:W-:Y:S04]  /*7080*/  STS.64 [R17+0x4800], R82 ;  /* 0x0048005211007388 */ /* 0x000fe80000000a00 */
[----:B------:R-:W-:Y:S01]  /*7090*/  STS.64 [R18+0x4000], R88 ;  /* 0x0040005812007388 */ /* 0x000fe20000000a00 */
[----:B--2---:R-:W-:-:S03]  /*70a0*/  IADD3 R77, -R160, RZ, RZ ;  /* 0x000000ffa04d7210 */ /* 0x004fc60007ffe1ff */
[----:B------:R-:W-:Y:S01]  /*70b0*/  STS.64 [R18+0x4800], R90 ;  /* 0x0048005a12007388 */ /* 0x000fe20000000a00 */
[----:B----4-:R-:W-:-:S03]  /*70c0*/  LOP3.LUT R79, R2, 0xffffffe0, RZ, 0xc0, !PT ;  /* 0xffffffe0024f7812 */ /* 0x010fc600078ec0ff */
[----:B------:R-:W-:Y:S01]  /*70d0*/  STS.64 [R15+0x4000], R84 ;  /* 0x004000540f007388 */ /* 0x000fe20000000a00 */
[----:B-----5:R-:W-:Y:S01]  /*70e0*/  IMAD R8, R77, c[0x0][0x1c0], R8 ;  /* 0x000070004d087a24 */ /* 0x020fe200078e0208 */
[----:B------:R-:W-:Y:S02]  /*70f0*/  MOV R2, 0xff800000 ;  /* 0xff80000000027802 */ /* 0x000fe40000000f00 */
[----:B------:R-:W-:Y:S01]  /*7100*/  STS.64 [R15+0x4800], R86 ;  /* 0x004800560f007388 */ /* 0x000fe20000000a00 */
[----:B------:R-:W-:Y:S01]  /*7110*/  IADD3 R79, -R79, R4, RZ ;  /* 0x000000044f4f7210 */ /* 0x000fe20007ffe1ff */
[----:B-1----:R-:W-:Y:S01]  /*7120*/  IMAD R9, R9, c[0x0][0x210], R160 ;  /* 0x0000840009097a24 */ /* 0x002fe200078e02a0 */
[----:B------:R-:W-:Y:S01]  /*7130*/  MOV R4, 0xff800000 ;  /* 0xff80000000047802 */ /* 0x000fe20000000f00 */
[----:B------:R-:W-:Y:S01]  /*7140*/  BAR.SYNC.DEFER_BLOCKING 0x0 ;  /* 0x0000000000007b1d */ /* 0x000fe20000010000 */
[----:B------:R-:W-:Y:S01]  /*7150*/  LOP3.LUT P0, RZ, R79, 0x3, RZ, 0xc0, !PT ;  /* 0x000000034fff7812 */ /* 0x000fe2000780c0ff */
[----:B------:R-:W-:-:S02]  /*7160*/  IMAD R8, R9, c[0x0][0x1c0], R8 ;  /* 0x0000700009087a24 */ /* 0x000fc400078e0208 */
[----:B------:R-:W-:Y:S02]  /*7170*/  @P4 FMUL.FTZ R9, R6, 0.69314718246459960938 ;  /* 0x3f31721806094820 */ /* 0x000fe40000410000 */
[----:B------:R-:W1:Y:S01]  /*7180*/  S2R R10, SR_CTAID.X ;  /* 0x00000000000a7919 */ /* 0x000e620000002500 */
[----:B---3--:R-:W-:Y:S02]  /*7190*/  @P3 FMUL.FTZ R6, R5, 0.69314718246459960938 ;  /* 0x3f31721805063820 */ /* 0x008fe40000410000 */
[----:B------:R-:W-:Y:S02]  /*71a0*/  @P4 FFMA.FTZ R2, R100, c[0x0][0x238], R9 ;  /* 0x00008e0064024a23 */ /* 0x000fe40000010009 */
[----:B------:R-:W-:Y:S01]  /*71b0*/  @P3 FFMA.FTZ R4, R3, c[0x0][0x238], R6 ;  /* 0x00008e0003043a23 */ /* 0x000fe20000010006 */
[----:B------:R-:W2:Y:S04]  /*71c0*/  LDS.128 R68, [R7.X4] ;  /* 0x0000000007447984 */ /* 0x000ea80000004c00 */
        /* <DEDUP_REMOVED lines=10> */
[----:B------:R-:W2:Y:S04]  /*7270*/  LDS.128 R24, [R7.X4+0x5800] ;  /* 0x0058000007187984 */ /* 0x000ea80000004c00 */
[----:B------:R-:W2:Y:S04]  /*7280*/  LDS.128 R20, [R7.X4+0x6000] ;  /* 0x0060000007147984 */ /* 0x000ea80000004c00 */
[----:B------:R-:W2:Y:S04]  /*7290*/  LDS.128 R16, [R7.X4+0x6800] ;  /* 0x0068000007107984 */ /* 0x000ea80000004c00 */
[----:B------:R-:W2:Y:S04]  /*72a0*/  LDS.128 R12, [R7.X4+0x7000] ;  /* 0x00700000070c7984 */ /* 0x000ea80000004c00 */
[----:B------:R1:W2:Y:S02]  /*72b0*/  LDS.128 R72, [R7.X4+0x7800] ;  /* 0x0078000007487984 */ /* 0x0002a40000004c00 */
[----:B-1----:R-:W-:-:S05]  /*72c0*/  SHF.L.U32 R7, R10, 0x6, RZ ;  /* 0x000000060a077819 */ /* 0x002fca00000006ff */
[----:B------:R-:W-:Y:S01]  /*72d0*/  IMAD R8, R8, c[0x0][0x214], R7 ;  /* 0x0000850008087a24 */ /* 0x000fe200078e0207 */
[----:B------:R-:W-:Y:S05]  /*72e0*/  @P0 BRA `(.L_x_6447) ;  /* 0x000000c000000947 */ /* 0x000fea0003800000 */
[----:B---34-:R-:W-:Y:S01]  /*72f0*/  IMAD.MOV.U32 R3, RZ, RZ, -0x40 ;  /* 0xffffffc0ff037424 */ /* 0x018fe200078e00ff */
[----:B------:R-:W-:Y:S02]  /*7300*/  IADD3 R6, R165, 0x8, RZ ;  /* 0x00000008a5067810 */ /* 0x000fe40007ffe0ff */
        /* <DEDUP_REMOVED lines=10> */
.L_x_6447:
[----:B---34-:R-:W-:Y:S05]  /*73b0*/  BSYNC B0 ;  /* 0x0000000000007941 */ /* 0x018fea0003800000 */
.L_x_6446:
[----:B-1----:R-:W-:Y:S02]  /*73c0*/  IMAD.SHL.U32 R2, R0, 0x4, RZ ;  /* 0x0000000400027824 */ /* 0x002fe400078e00ff */
[----:B------:R-:W-:-:S03]  /*73d0*/  IMAD R8, R8, c[0x0][0x22c], RZ ;  /* 0x00008b0008087a24 */ /* 0x000fc600078e02ff */
[----:B------:R-:W-:-:S05]  /*73e0*/  SHF.R.S32.HI R3, RZ, 0x1f, R2 ;  /* 0x0000001fff037819 */ /* 0x000fca0000011402 */
[----:B------:R-:W-:-:S05]  /*73f0*/  IMAD.WIDE R2, R11, 0x80, R2 ;  /* 0x000000800b027825 */ /* 0x000fca00078e0202 */
[----:B------:R-:W-:-:S04]  /*7400*/  IADD3 R0, P0, R8, R2, RZ ;  /* 0x0000000208007210 */ /* 0x000fc80007f1e0ff */
[----:B------:R-:W-:Y:S02]  /*7410*/  LEA.HI.X.SX32 R3, R8, R3, 0x1, P0 ;  /* 0x0000000308037211 */ /* 0x000fe400000f0eff */
[----:B------:R-:W-:-:S04]  /*7420*/  LEA R2, P0, R0, c[0x0][0x1d8], 0x2 ;  /* 0x0000760000027a11 */ /* 0x000fc800078010ff */
[----:B------:R-:W-:-:S05]  /*7430*/  LEA.HI.X R3, R0, c[0x0][0x1dc], R3, 0x2, P0 ;  /* 0x0000770000037a11 */ /* 0x000fca00000f1403 */
[----:B--2---:R-:W-:Y:S04]  /*7440*/  STG.E.128 [R2.64], R68 ;  /* 0x0000004402007986 */ /* 0x004fe8000c101d0a */
        /* <DEDUP_REMOVED lines=16> */
.L_x_6448:
        /* <DEDUP_REMOVED lines=11> */
.L_x_8270:


//--------------------- .text._ZN5flash24flash_fwd_splitkv_kernelI23Flash_fwd_kernel_traitsILi128ELi64ELi64ELi4ELb0ELb0EN7cutlass6half_tE19Flash_kernel_traitsILi128ELi64ELi64ELi4ES3_EELb1ELb0ELb0ELb1ELb1ELb1ELb1ELb0EEEvNS_16Flash_fwd_paramsE --------------------------
	.section	.text._ZN5flash24flash_fwd_splitkv_kernelI23Flash_fwd_kernel_traitsILi128ELi64ELi64ELi4ELb0ELb0EN7cutlass6half_tE19Flash_kernel_traitsILi128ELi64ELi64ELi4ES3_EELb1ELb0ELb0ELb1ELb1ELb1ELb1ELb0EEEvNS_16Flash_fwd_paramsE,"ax",@progbits
	.sectioninfo	@"SHI_REGISTERS=203"
	.align	128
        .global         _ZN5flash24flash_fwd_splitkv_kernelI23Flash_fwd_kernel_traitsILi128ELi64ELi64ELi4ELb0ELb0EN7cutlass6half_tE19Flash_kernel_traitsILi128ELi64ELi64ELi4ES3_EELb1ELb0ELb0ELb1ELb1ELb1ELb1ELb0EEEvNS_16Flash_fwd_paramsE
        .type           _ZN5flash24flash_fwd_splitkv_kernelI23Flash_fwd_kernel_traitsILi128ELi64ELi64ELi4ELb0ELb0EN7cutlass6half_tE19Flash_kernel_traitsILi128ELi64ELi64ELi4ES3_EELb1ELb0ELb0ELb1ELb1ELb1ELb1ELb0EEEvNS_16Flash_fwd_paramsE,@function
        .size           _ZN5flash24flash_fwd_splitkv_kernelI23Flash_fwd_kernel_traitsILi128ELi64ELi64ELi4ELb0ELb0EN7cutlass6half_tE19Flash_kernel_traitsILi128ELi64ELi64ELi4ES3_EELb1ELb0ELb0ELb1ELb1ELb1ELb1ELb0EEEvNS_16Flash_fwd_paramsE,(.L_x_8271 - _ZN5flash24flash_fwd_splitkv_kernelI23Flash_fwd_kernel_traitsILi128ELi64ELi64ELi4ELb0ELb0EN7cutlass6half_tE19Flash_kernel_traitsILi128ELi64ELi64ELi4ES3_EELb1ELb0ELb0ELb1ELb1ELb1ELb1ELb0EEEvNS_16Flash_fwd_paramsE)
        .other          _ZN5flash24flash_fwd_splitkv_kernelI23Flash_fwd_kernel_traitsILi128ELi64ELi64ELi4ELb0ELb0EN7cutlass6half_tE19Flash_kernel_traitsILi128ELi64ELi64ELi4ES3_EELb1ELb0ELb0ELb1ELb1ELb1ELb1ELb0EEEvNS_16Flash_fwd_paramsE,@"STO_CUDA_ENTRY STV_DEFAULT"
_ZN5flash24flash_fwd_splitkv_kernelI23Flash_fwd_kernel_traitsILi128ELi64ELi64ELi4ELb0ELb0EN7cutlass6half_tE19Flash_kernel_traitsILi128ELi64ELi64ELi4ES3_EELb1ELb0ELb0ELb1ELb1ELb1ELb1ELb0EEEvNS_16Flash_fwd_paramsE:
.text._ZN5flash24flash_fwd_splitkv_kernelI23Flash_fwd_kernel_traitsILi128ELi64ELi64ELi4ELb0ELb0EN7cutlass6half_tE19Flash_kernel_traitsILi128ELi64ELi64ELi4ES3_EELb1ELb0ELb0ELb1ELb1ELb1ELb1ELb0EEEvNS_16Flash_fwd_paramsE:
[----:B------:R-:W-:Y:S02]  /*0000*/  MOV R1, c[0x0][0x28] ;  /* 0x00000a0000017a02 */ /* 0x000fe40000000f00 */
[----:B------:R-:W1:Y:S01]  /*0010*/  I2F.U32.RP R4, c[0x0][0x1c0] ;  /* 0x0000700000047b06 */ /* 0x000e620000209000 */
[----:B------:R-:W2:Y:S01]  /*0020*/  S2R R5, SR_CTAID.Z ;  /* 0x0000000000057919 */ /* 0x000ea20000002700 */
[----:B------:R-:W-:Y:S01]  /*0030*/  IMAD.MOV.U32 R2, RZ, RZ, RZ ;  /* 0x000000ffff027224 */ /* 0x000fe200078e00ff */
        /* <DEDUP_REMOVED lines=11> */
[----:B------:R-:W-:-:S04]  /*00f0*/  IMAD R7, R0, c[0x0][0x1c0], RZ ;  /* 0x0000700000077a24 */ /* 0x000fc800078e02ff */
[----:B------:R-:W-:-:S04]  /*0100*/  IMAD.HI.U32 R2, R3, R7, R2 ;  /* 0x0000000703027227 */ /* 0x000fc800078e0002 */
[----:B------:R-:W-:Y:S02]  /*0110*/  @P1 IMAD.MOV.U32 R7, RZ, RZ, 0x4 ;  /* 0x00000004ff071424 */ /* 0x000fe400078e00ff */
[----:B--2---:R-:W-:-:S04]  /*0120*/  IMAD.HI.U32 R160, R2, R5, RZ ;  /* 0x0000000502a07227 */ /* 0x004fc800078e00ff */
[----:B------:R-:W-:Y:S02]  /*0130*/  IMAD.MOV R0, RZ, RZ, -R160 ;  /* 0x000000ffff007224 */ /* 0x000fe400078e0aa0 */
[----:B------:R-:W-:Y:S02]  /*0140*/  @P0 IMAD.MOV.U32 R3, RZ, RZ, 0x4 ;  /* 0x00000004ff030424 */ /* 0x000fe400078e00ff */
[----:B------:R-:W-:-:S05]  /*0150*/  IMAD R0, R0, c[0x0][0x1c0], R5 ;  /* 0x0000700000007a24 */ /* 0x000fca00078e0205 */
[----:B------:R-:W-:-:S13]  /*0160*/  ISETP.GE.U32.AND P4, PT, R0, c[0x0][0x1c0], PT ;  /* 0x0000700000007a0c */ /* 0x000fda0003f86070 */
[----:B------:R-:W-:Y:S02]  /*0170*/  @P4 IADD3 R0, R0, -c[0x0][0x1c0], RZ ;  /* 0x8000700000004a10 */ /* 0x000fe40007ffe0ff */
[----:B------:R-:W-:Y:S02]  /*0180*/  @P4 IADD3 R160, R160, 0x1, RZ ;  /* 0x00000001a0a04810 */ /* 0x000fe40007ffe0ff */
[----:B------:R-:W-:-:S13]  /*0190*/  ISETP.GE.U32.AND P3, PT, R0, c[0x0][0x1c0], PT ;  /* 0x0000700000007a0c */ /* 0x000fda0003f66070 */
        /* <DEDUP_REMOVED lines=18> */
[----:B------:R-:W-:Y:S01]  /*02c0*/  IMAD.MOV.U32 R5, RZ, RZ, c[0x0][0x218] ;  /* 0x00008600ff057624 */ /* 0x000fe200078e00ff */
[----:B------:R-:W-:Y:S01]  /*02d0*/  IADD3 R7, R93, 0x7f, RZ ;  /* 0x0000007f5d077810 */ /* 0x000fe20007ffe0ff */
[----:B------:R-:W1:Y:S01]  /*02e0*/  S2R R29, SR_TID.X ;  /* 0x00000000001d7919 */ /* 0x000e620000002100 */
[----:B------:R-:W2:Y:S02]  /*02f0*/  I2F.RP R0, R3 ;  /* 0x0000000300007306 */ /* 0x000ea40000209400 */
[----:B------:R-:W-:Y:S02]  /*0300*/  IADD3 R5, R5, 0x3f, RZ ;  /* 0x0000003f05057810 */ /* 0x000fe40007ffe0ff */
[----:B------:R-:W-:Y:S02]  /*0310*/  IADD3 R7, R6, -c[0x0][0x214], R7 ;  /* 0x8000850006077a10 */ /* 0x000fe40007ffe007 */
[----:B------:R-:W-:-:S02]  /*0320*/  SHF.R.S32.HI R4, RZ, 0x1f, R5 ;  /* 0x0000001fff047819 */ /* 0x000fc40000011405 */
[----:B------:R-:W-:Y:S02]  /*0330*/  IADD3 R7, R7, c[0x0][0x2e8], RZ ;  /* 0x0000ba0007077a10 */ /* 0x000fe40007ffe0ff */
[----:B------:R-:W-:Y:S02]  /*0340*/  LEA.HI R4, R4, R5, RZ, 0x6 ;  /* 0x0000000504047211 */ /* 0x000fe400078f30ff */
[----:B------:R-:W-:Y:S02]  /*0350*/  SHF.R.S32.HI R28, RZ, 0x1f, R7 ;  /* 0x0000001fff1c7819 */ /* 0x000fe40000011407 */
[----:B------:R-:W-:Y:S01]  /*0360*/  LEA.HI.SX32 R4, R4, c[0x0][0x10], 0x1a ;  /* 0x0000040004047a11 */ /* 0x000fe200078fd2ff */
[----:B--2---:R-:W2:Y:S01]  /*0370*/  MUFU.RCP R8, R0 ;  /* 0x0000000000087308 */ /* 0x004ea20000001000 */
[----:B------:R-:W-:Y:S02]  /*0380*/  LEA.HI R28, R28, R7, RZ, 0x6 ;  /* 0x000000071c1c7211 */ /* 0x000fe400078f30ff */
[----:B------:R-:W-:-:S02]  /*0390*/  IADD3 R4, R4, -0x1, RZ ;  /* 0xffffffff04047810 */ /* 0x000fc40007ffe0ff */
[----:B------:R-:W-:Y:S02]  /*03a0*/  SHF.R.S32.HI R28, RZ, 0x6, R28 ;  /* 0x00000006ff1c7819 */ /* 0x000fe4000001141c */
[----:B--2---:R-:W-:Y:S02]  /*03b0*/  IADD3 R8, R8, 0xffffffe, RZ ;  /* 0x0ffffffe08087810 */ /* 0x004fe40007ffe0ff */
[----:B------:R-:W-:Y:S02]  /*03c0*/  IABS R0, R4 ;  /* 0x0000000400007213 */ /* 0x000fe40000000000 */
[----:B------:R-:W2:Y:S01]  /*03d0*/  F2I.FTZ.U32.TRUNC.NTZ R9, R8 ;  /* 0x0000000800097305 */ /* 0x000ea2000021f000 */
[----:B------:R-:W-:Y:S02]  /*03e0*/  LOP3.LUT R4, R4, c[0x0][0x10], RZ, 0x3c, !PT ;  /* 0x0000040004047a12 */ /* 0x000fe400078e3cff */
[----:B------:R-:W-:Y:S02]  /*03f0*/  IMAD.MOV.U32 R5, RZ, RZ, R0 ;  /* 0x000000ffff057224 */ /* 0x000fe400078e0000 */
[----:B------:R-:W-:Y:S01]  /*0400*/  ISETP.GE.AND P0, PT, R4, RZ, PT ;  /* 0x000000ff0400720c */ /* 0x000fe20003f06270 */
[----:B--2---:R-:W-:-:S02]  /*0410*/  IMAD.MOV R2, RZ, RZ, -R9 ;  /* 0x000000ffff027224 */ /* 0x004fc400078e0a09 */
        /* <DEDUP_REMOVED lines=35> */
[C---:B------:R-:W-:Y:S02]  /*0650*/  IADD3 R8, R0.reuse, 0x8, RZ ;  /* 0x0000000800087810 */ /* 0x040fe40007ffe0ff */
[-C--:B------:R-:W-:Y:S01]  /*0660*/  ISETP.GE.OR P5, PT, R0, R93.reuse, P6 ;  /* 0x0000005d0000720c */ /* 0x080fe200037a6670 */
[----:B------:R-:W-:Y:S01]  /*0670*/  IMAD.SHL.U32 R4, R2, 0x4, RZ ;  /* 0x0000000402047824 */ /* 0x000fe200078e00ff */
[----:B------:R-:W-:Y:S01]  /*0680*/  ISETP.GE.OR P4, PT, R8, R93, P6 ;  /* 0x0000005d0800720c */ /* 0x000fe20003786670 */
[----:B------:R-:W-:Y:S01]  /*0690*/  IMAD R2, R3, c[0x0][0x22c], RZ ;  /* 0x00008b0003027a24 */ /* 0x000fe200078e02ff */
[----:B------:R-:W-:-:S02]  /*06a0*/  IADD3 R6, R0, 0x10, RZ ;  /* 0x0000001000067810 */ /* 0x000fc40007ffe0ff */
        /* <DEDUP_REMOVED lines=56> */
.L_x_6449:
        /* <DEDUP_REMOVED lines=19> */
.L_x_6450:
[----:B-1----:R-:W-:Y:S01]  /*0b60*/  IABS R3, c[0x0][0x2d0] ;  /* 0x0000b40000037a13 */ /* 0x002fe20000000000 */
[----:B------:R-:W-:Y:S05]  /*0b70*/  @P6 BRA `(.L_x_6451) ;  /* 0x0000047000006947 */ /* 0x000fea0003800000 */
[----:B------:R-:W1:Y:S01]  /*0b80*/  I2F.RP R7, R3 ;  /* 0x0000000300077306 */ /* 0x000e620000209400 */
[----:B------:R-:W-:-:S04]  /*0b90*/  LEA R9, R28, 0xffffffc0, 0x6 ;  /* 0xffffffc01c097811 */ /* 0x000fc800078e30ff */
[----:B------:R-:W-:-:S03]  /*0ba0*/  IABS R0, R9 ;  /* 0x0000000900007213 */ /* 0x000fc60000000000 */
[----:B-1---5:R-:W1:Y:S02]  /*0bb0*/  MUFU.RCP R4, R7 ;  /* 0x0000000700047308 */ /* 0x022e640000001000 */
        /* <DEDUP_REMOVED lines=61> */
[----:B------:R-:W-:-:S03]  /*0f90*/  IADD3 R16, R31, R16, RZ ;  /* 0x000000101f107210 */ /* 0x000fc60007ffe0ff */
[----:B------:R-:W-:Y:S02]  /*0fa0*/  IMAD.IADD R23, R23, 0x1, R7 ;  /* 0x0000000117177824 */ /* 0x000fe400078e0207 */
[C---:B------:R-:W-:Y:S02]  /*0fb0*/  IMAD R15, R11.reuse, c[0x0][0x1b4], R2 ;  /* 0x00006d000b0f7a24 */ /* 0x040fe400078e0202 */
[----:B------:R-:W-:-:S04]  /*0fc0*/  IMAD.WIDE.U32 R22, R11, c[0x0][0x1b0], R22 ;  /* 0x00006c000b167a25 */ /* 0x000fc800078e0016 */
[----:B------:R-:W-:Y:S01]  /*0fd0*/  IMAD.IADD R15, R23, 0x1, R15 ;  /* 0x00000001170f7824 */ /* 0x000fe200078e020f */
[----:B------:R-:W-:Y:S05]  /*0fe0*/  BRA `(.L_x_6452) ;  /* 0x0000033000007947 */ /* 0x000fea0003800000 */
.L_x_6451:
[----:B------:R-:W-:Y:S02]  /*0ff0*/  IABS R5, c[0x0][0x1c8] ;  /* 0x0000720000057a13 */ /* 0x000fe40000000000 */
[----:B------:R-:W-:Y:S02]  /*1000*/  SHF.R.S32.HI R13, RZ, 0x1f, R16 ;  /* 0x0000001fff0d7819 */ /* 0x000fe40000011410 */
        /* <DEDUP_REMOVED lines=9> */
[----:B------:R-:W-:Y:S01]  /*10a0*/  IMAD.HI.U32 R11, R9, R0, RZ ;  /* 0x00000000090b7227 */ /* 0x000fe200078e00ff */
[----:B------:R-:W-:-:S04]  /*10b0*/  LEA R9, R28, 0xffffffc0, 0x6 ;  /* 0xffffffc01c097811 */ /* 0x000fc800078e30ff */
[----:B------:R-:W-:Y:S02]  /*10c0*/  IADD3 R2, -R11, RZ, RZ ;  /* 0x000000ff0b027210 */ /* 0x000fe40007ffe1ff */
[----:B------:R-:W-:-:S03]  /*10d0*/  IADD3 R20, P1, R16, R9, RZ ;  /* 0x0000000910147210 */ /* 0x000fc60007f3e0ff */
[----:B------:R-:W-:Y:S01]  /*10e0*/  IMAD R2, R5, R2, R0 ;  /* 0x0000000205027224 */ /* 0x000fe200078e0200 */
[----:B------:R-:W-:-:S04]  /*10f0*/  SHF.R.S32.HI R0, RZ, 0x1f, R9 ;  /* 0x0000001fff007819 */ /* 0x000fc80000011409 */
[----:B------:R-:W-:Y:S02]  /*1100*/  ISETP.GT.U32.AND P0, PT, R5, R2, PT ;  /* 0x000000020500720c */ /* 0x000fe40003f04070 */
[C---:B------:R-:W-:Y:S01]  /*1110*/  IADD3.X R7, R13.reuse, R0, RZ, P1, !PT ;  /* 0x000000000d077210 */ /* 0x040fe20000ffe4ff */
[----:B------:R-:W-:-:S04]  /*1120*/  IMAD R13, R13, c[0x0][0x1a0], RZ ;  /* 0x000068000d0d7a24 */ /* 0x000fc800078e02ff */
[----:B------:R-:W-:Y:S02]  /*1130*/  IMAD R7, R7, c[0x0][0x198], RZ ;  /* 0x0000660007077a24 */ /* 0x000fe400078e02ff */
[----:B------:R-:W-:Y:S02]  /*1140*/  IMAD R12, R16, c[0x0][0x1a4], R13 ;  /* 0x00006900100c7a24 */ /* 0x000fe400078e020d */
[----:B------:R-:W-:Y:S02]  /*1150*/  IMAD R7, R20, c[0x0][0x19c], R7 ;  /* 0x0000670014077a24 */ /* 0x000fe400078e0207 */
[----:B------:R-:W-:Y:S01]  /*1160*/  @!P0 IMAD.IADD R2, R2, 0x1, -R5 ;  /* 0x0000000102028824 */ /* 0x000fe200078e0a05 */
[----:B------:R-:W-:Y:S01]  /*1170*/  @!P0 IADD3 R11, R11, 0x1, RZ ;  /* 0x000000010b0b8810 */ /* 0x000fe20007ffe0ff */
[----:B------:R-:W-:Y:S01]  /*1180*/  IMAD.WIDE.U32 R20, R20, c[0x0][0x198], RZ ;  /* 0x0000660014147a25 */ /* 0x000fe200078e00ff */
[----:B------:R-:W-:Y:S02]  /*1190*/  ISETP.NE.AND P0, PT, RZ, c[0x0][0x1c8], PT ;  /* 0x00007200ff007a0c */ /* 0x000fe40003f05270 */
[----:B------:R-:W-:Y:S01]  /*11a0*/  ISETP.GE.U32.AND P2, PT, R2, R5, PT ;  /* 0x000000050200720c */ /* 0x000fe20003f46070 */
[----:B------:R-:W-:Y:S01]  /*11b0*/  IMAD.IADD R21, R21, 0x1, R7 ;  /* 0x0000000115157824 */ /* 0x000fe200078e0207 */
[----:B------:R-:W-:Y:S01]  /*11c0*/  LOP3.LUT R2, R14, c[0x0][0x1c8], RZ, 0x3c, !PT ;  /* 0x000072000e027a12 */ /* 0x000fe200078e3cff */
[----:B------:R-:W-:Y:S01]  /*11d0*/  IMAD.WIDE.U32 R16, R16, c[0x0][0x1a0], RZ ;  /* 0x0000680010107a25 */ /* 0x000fe200078e00ff */
[----:B-----5:R-:W-:-:S02]  /*11e0*/  SHF.R.S32.HI R5, RZ, 0x1f, R4 ;  /* 0x0000001fff057819 */ /* 0x020fc40000011404 */
[----:B------:R-:W-:Y:S01]  /*11f0*/  ISETP.GE.AND P1, PT, R2, RZ, PT ;  /* 0x000000ff0200720c */ /* 0x000fe20003f26270 */
[----:B------:R-:W-:-:S04]  /*1200*/  IMAD.WIDE.U32 R20, R4, c[0x0][0x180], R20 ;  /* 0x0000600004147a25 */ /* 0x000fc800078e0014 */
[----:B------:R-:W-:Y:S02]  /*1210*/  IMAD R7, R5, c[0x0][0x180], RZ ;  /* 0x0000600005077a24 */ /* 0x000fe400078e02ff */
[----:B------:R-:W-:Y:S01]  /*1220*/  @P2 IADD3 R11, R11, 0x1, RZ ;  /* 0x000000010b0b2810 */ /* 0x000fe20007ffe0ff */
[----:B------:R-:W-:Y:S02]  /*1230*/  IMAD.IADD R13, R17, 0x1, R12 ;  /* 0x00000001110d7824 */ /* 0x000fe400078e020c */
[C---:B------:R-:W-:Y:S02]  /*1240*/  IMAD R2, R4.reuse, c[0x0][0x184], R7 ;  /* 0x0000610004027a24 */ /* 0x040fe400078e0207 */
[----:B------:R-:W-:Y:S01]  /*1250*/  IMAD R5, R5, c[0x0][0x188], RZ ;  /* 0x0000620005057a24 */ /* 0x000fe200078e02ff */
[----:B------:R-:W-:Y:S01]  /*1260*/  @!P1 IADD3 R11, -R11, RZ, RZ ;  /* 0x000000ff0b0b9210 */ /* 0x000fe20007ffe1ff */
[----:B------:R-:W-:Y:S01]  /*1270*/  IMAD.MOV.U32 R12, RZ, RZ, R16 ;  /* 0x000000ffff0c7224 */ /* 0x000fe200078e0010 */
[----:B------:R-:W-:Y:S01]  /*1280*/  @!P0 LOP3.LUT R11, RZ, c[0x0][0x1c8], RZ, 0x33, !PT ;  /* 0x00007200ff0b8a12 */ /* 0x000fe200078e33ff */
[C---:B------:R-:W-:Y:S01]  /*1290*/  IMAD R16, R4.reuse, c[0x0][0x18c], R5 ;  /* 0x0000630004107a24 */ /* 0x040fe200078e0205 */
[----:B------:R-:W-:Y:S01]  /*12a0*/  IADD3 R21, R21, R2, RZ ;  /* 0x0000000215157210 */ /* 0x000fe20007ffe0ff */
[----:B------:R-:W-:Y:S01]  /*12b0*/  IMAD.WIDE.U32 R30, R4, c[0x0][0x188], R12 ;  /* 0x00006200041e7a25 */ /* 0x000fe200078e000c */
[----:B------:R-:W-:-:S03]  /*12c0*/  SHF.R.S32.HI R10, RZ, 0x1f, R11 ;  /* 0x0000001fff0a7819 */ /* 0x000fc6000001140b */
[----:B------:R-:W-:Y:S01]  /*12d0*/  IMAD.WIDE.U32 R22, R11, c[0x0][0x1b0], R20 ;  /* 0x00006c000b167a25 */ /* 0x000fe200078e0014 */
[----:B------:R-:W-:-:S03]  /*12e0*/  IADD3 R16, R31, R16, RZ ;  /* 0x000000101f107210 */ /* 0x000fc60007ffe0ff */
[----:B------:R-:W-:-:S04]  /*12f0*/  IMAD R2, R10, c[0x0][0x1b0], RZ ;  /* 0x00006c000a027a24 */ /* 0x000fc800078e02ff */
[----:B------:R-:W-:-:S05]  /*1300*/  IMAD R2, R11, c[0x0][0x1b4], R2 ;  /* 0x00006d000b027a24 */ /* 0x000fca00078e0202 */
[----:B------:R-:W-:Y:S02]  /*1310*/  IADD3 R15, R23, R2, RZ ;  /* 0x00000002170f7210 */ /* 0x000fe40007ffe0ff */
.L_x_6452:
        /* <DEDUP_REMOVED lines=14> */
[----:B------:R-:W-:Y:S01]  /*1400*/  SHF.R.S32.HI R12, RZ, 0x1f, R14 ;  /* 0x0000001fff0c7819 */ /* 0x000fe2000001140e */
[----:B------:R-:W-:Y:S01]  /*1410*/  IMAD.IADD R5, R29, 0x1, -R4 ;  /* 0x000000011d057824 */ /* 0x000fe200078e0a04 */
[C---:B------:R-:W-:Y:S01]  /*1420*/  LEA.HI R4, R2.reuse, R7, RZ, 0x1 ;  /* 0x0000000702047211 */ /* 0x040fe200078f08ff */
[----:B------:R-:W-:Y:S01]  /*1430*/  USHF.L.U64.HI UR5, UR4, UR8, UR5 ;  /* 0x0000000804057299 */ /* 0x000fe20008010205 */
[----:B------:R-:W-:Y:S01]  /*1440*/  LOP3.LUT R17, R17, 0x1c0, RZ, 0xc0, !PT ;  /* 0x000001c011117812 */ /* 0x000fe200078ec0ff */
[----:B------:R-:W-:Y:S01]  /*1450*/  IMAD.SHL.U32 R32, R5, 0x8, RZ ;  /* 0x0000000805207824 */ /* 0x000fe200078e00ff */
[----:B------:R-:W-:Y:S01]  /*1460*/  LOP3.LUT R2, R2, 0xfffffff0, RZ, 0xc0, !PT ;  /* 0xfffffff002027812 */ /* 0x000fe200078ec0ff */
[----:B------:R-:W-:Y:S01]  /*1470*/  ULDC.64 UR6, c[0x0][0x198] ;  /* 0x0000660000067ab9 */ /* 0x000fe20000000a00 */
[----:B------:R-:W-:Y:S01]  /*1480*/  LOP3.LUT R4, R4, 0xfffffffe, RZ, 0xc0, !PT ;  /* 0xfffffffe04047812 */ /* 0x000fe200078ec0ff */
[----:B------:R-:W-:Y:S01]  /*1490*/  USHF.L.U32 UR12, UR6, 0x5, URZ ;  /* 0x00000005060c7899 */ /* 0x000fe2000800063f */
[----:B------:R-:W-:Y:S01]  /*14a0*/  LOP3.LUT R21, R17, 0x38, R32, 0xf8, !PT ;  /* 0x0000003811157812 */ /* 0x000fe200078ef820 */
[----:B------:R-:W-:Y:S01]  /*14b0*/  USHF.L.U64.HI UR7, UR6, UR8, UR7 ;  /* 0x0000000806077299 */ /* 0x000fe20008010207 */
[----:B------:R-:W-:Y:S01]  /*14c0*/  SHF.R.U32.HI R20, RZ, 0x3, R17 ;  /* 0x00000003ff147819 */ /* 0x000fe20000011611 */
[----:B------:R-:W-:Y:S01]  /*14d0*/  IMAD.IADD R17, R29, 0x1, -R2 ;  /* 0x000000011d117824 */ /* 0x000fe200078e0a02 */
[----:B------:R-:W-:Y:S01]  /*14e0*/  SHF.R.S32.HI R33, RZ, 0x1f, R32 ;  /* 0x0000001fff217819 */ /* 0x000fe20000011420 */
[----:B------:R-:W-:Y:S01]  /*14f0*/  IMAD.IADD R7, R7, 0x1, -R4 ;  /* 0x0000000107077824 */ /* 0x000fe200078e0a04 */
[----:B------:R-:W-:Y:S01]  /*1500*/  IADD3 R30, P0, R32, R30, RZ ;  /* 0x0000001e201e7210 */ /* 0x000fe20007f1e0ff */
[C---:B------:R-:W-:Y:S01]  /*1510*/  IMAD R2, R160.reuse, c[0x0][0x17c], R23 ;  /* 0x00005f00a0027a24 */ /* 0x040fe200078e0217 */
[----:B------:R-:W-:Y:S01]  /*1520*/  SHF.R.S32.HI R4, RZ, 0x1f, R17 ;  /* 0x0000001fff047819 */ /* 0x000fe20000011411 */
[----:B------:R-:W-:Y:S01]  /*1530*/  IMAD.WIDE.U32 R24, R160, c[0x0][0x178], R32 ;  /* 0x00005e00a0187a25 */ /* 0x000fe200078e0020 */
[----:B------:R-:W-:-:S02]  /*1540*/  IADD3 R22, P1, R32, R22, RZ ;  /* 0x0000001620167210 */ /* 0x000fc40007f3e0ff */
[----:B------:R-:W-:Y:S01]  /*1550*/  LEA.HI R4, R4, R17, RZ, 0x3 ;  /* 0x0000001104047211 */ /* 0x000fe200078f18ff */
[C---:B------:R-:W-:Y:S01]  /*1560*/  IMAD.X R31, R33.reuse, 0x1, R16, P0 ;  /* 0x00000001211f7824 */ /* 0x040fe200000e0610 */
[----:B------:R-:W-:Y:S01]  /*1570*/  SHF.R.S32.HI R27, RZ, 0x1f, R26 ;  /* 0x0000001fff1b7819 */ /* 0x000fe2000001141a */
[----:B------:R-:W-:Y:S01]  /*1580*/  IMAD.X R23, R33, 0x1, R15, P1 ;  /* 0x0000000121177824 */ /* 0x000fe200008e060f */
[----:B------:R-:W-:Y:S01]  /*1590*/  LOP3.LUT R16, R4, 0xfffffff8, RZ, 0xc0, !PT ;  /* 0xfffffff804107812 */ /* 0x000fe200078ec0ff */
[----:B------:R-:W-:Y:S01]  /*15a0*/  IMAD.IADD R25, R25, 0x1, R2 ;  /* 0x0000000119197824 */ /* 0x000fe200078e0202 */
[----:B------:R-:W-:Y:S01]  /*15b0*/  IADD3 R9, P0, R26, R9, RZ ;  /* 0x000000091a097210 */ /* 0x000fe20007f1e0ff */
[----:B------:R-:W-:Y:S01]  /*15c0*/  IMAD R15, R12, c[0x0][0x1a8], RZ ;  /* 0x00006a000c0f7a24 */ /* 0x000fe200078e02ff */
[----:B------:R-:W-:Y:S01]  /*15d0*/  LOP3.LUT R20, R21, R20, RZ, 0x3c, !PT ;  /* 0x0000001415147212 */ /* 0x000fe200078e3cff */
[----:B------:R-:W-:Y:S01]  /*15e0*/  IMAD.IADD R2, R17, 0x1, -R16 ;  /* 0x0000000111027824 */ /* 0x000fe200078e0a10 */
[----:B------:R-:W-:Y:S01]  /*15f0*/  LEA.HI R21, R8, R29, RZ, 0x6 ;  /* 0x0000001d08157211 */ /* 0x000fe200078f30ff */
[----:B------:R-:W-:-:S04]  /*1600*/  IMAD.WIDE R18, R19, 0x40, R26 ;  /* 0x0000004013127825 */ /* 0x000fc800078e021a */
[----:B------:R-:W-:Y:S02]  /*1610*/  IMAD R17, R27, c[0x0][0x198], RZ ;  /* 0x000066001b117a24 */ /* 0x000fe400078e02ff */
[C---:B------:R-:W-:Y:S02]  /*1620*/  IMAD R15, R14.reuse, c[0x0][0x1ac], R15 ;  /* 0x00006b000e0f7a24 */ /* 0x040fe400078e020f */
[----:B------:R-:W-:-:S04]  /*1630*/  IMAD.WIDE.U32 R24, R14, c[0x0][0x1a8], R24 ;  /* 0x00006a000e187a25 */ /* 0x000fc800078e0018 */
[----:B------:R-:W-:-:S04]  /*1640*/  IMAD.WIDE.U32 R30, R11, c[0x0][0x1b8], R30 ;  /* 0x00006e000b1e7a25 */ /* 0x000fc800078e001e */
[C---:B------:R-:W-:Y:S02]  /*1650*/  IMAD R17, R26.reuse, c[0x0][0x19c], R17 ;  /* 0x000067001a117a24 */ /* 0x040fe400078e0211 */
[----:B------:R-:W-:-:S04]  /*1660*/  IMAD.WIDE.U32 R22, R26, c[0x0][0x198], R22 ;  /* 0x000066001a167a25 */ /* 0x000fc800078e0016 */
        /* <DEDUP_REMOVED lines=9> */
[C---:B------:R-:W-:Y:S01]  /*1700*/  LEA R10, P0, R18.reuse, c[0x0][0x160], 0x1 ;  /* 0x00005800120a7a11 */ /* 0x040fe200078008ff */
[----:B------:R-:W-:Y:S02]  /*1710*/  IMAD.IADD R11, R19, 0x1, R11 ;  /* 0x00000001130b7824 */ /* 0x000fe400078e020b */
[----:B------:R-:W-:Y:S02]  /*1720*/  IMAD.SHL.U32 R21, R21, 0x8, RZ ;  /* 0x0000000815157824 */ /* 0x000fe400078e00ff */
[----:B------:R-:W-:Y:S01]  /*1730*/  IMAD.SHL.U32 R12, R5, 0x40, RZ ;  /* 0x00000040050c7824 */ /* 0x000fe200078e00ff */
[----:B------:R-:W-:Y:S01]  /*1740*/  LEA.HI.X R11, R18, c[0x0][0x164], R11, 0x1, P0 ;  /* 0x00005900120b7a11 */ /* 0x000fe200000f0c0b */
[----:B------:R-:W-:Y:S01]  /*1750*/  IMAD R0, R0, c[0x0][0x1a0], RZ ;  /* 0x0000680000007a24 */ /* 0x000fe200078e02ff */
[----:B------:R-:W-:Y:S01]  /*1760*/  IADD3 R14, P0, R10, UR9, RZ ;  /* 0x000000090a0e7c10 */ /* 0x000fe2000ff1e0ff */
[----:B------:R-:W-:Y:S01]  /*1770*/  IMAD.WIDE.U32 R30, R9, c[0x0][0x1a0], R30 ;  /* 0x00006800091e7a25 */ /* 0x000fe200078e001e */
[----:B------:R-:W-:-:S02]  /*1780*/  LOP3.LUT R20, R20, 0x7ffffe00, R21, 0xf8, !PT ;  /* 0x7ffffe0014147812 */ /* 0x000fc400078ef815 */
[----:B------:R-:W-:Y:S02]  /*1790*/  IADD3.X R15, R11, UR5, RZ, P0, !PT ;  /* 0x000000050b0f7c10 */ /* 0x000fe400087fe4ff */
[----:B------:R-:W-:Y:S01]  /*17a0*/  IADD3 R16, P0, R14, UR9, RZ ;  /* 0x000000090e107c10 */ /* 0x000fe2000ff1e0ff */
[----:B------:R-:W-:Y:S01]  /*17b0*/  IMAD.SHL.U32 R161, R20, 0x2, RZ ;  /* 0x0000000214a17824 */ /* 0x000fe200078e00ff */
[----:B------:R-:W-:Y:S02]  /*17c0*/  LOP3.LUT R12, R12, 0x1c0, RZ, 0xc0, !PT ;  /* 0x000001c00c0c7812 */ /* 0x000fe400078ec0ff */
[----:B------:R-:W-:Y:S02]  /*17d0*/  IADD3.X R17, R15, UR5, RZ, P0, !PT ;  /* 0x000000050f117c10 */ /* 0x000fe400087fe4ff */
[----:B------:R-:W-:Y:S01]  /*17e0*/  IADD3 R18, P0, R158, UR12, RZ ;  /* 0x0000000c9e127c10 */ /* 0x000fe2000ff1e0ff */
[----:B------:R-:W-:Y:S01]  /*17f0*/  @!PT LDS RZ, [RZ] ;  /* 0x00000000fffff984 */ /* 0x000fe20000000800 */
[----:B------:R-:W-:Y:S01]  /*1800*/  @!PT LDS RZ, [RZ] ;  /* 0x00000000fffff984 */ /* 0x000fe20000000800 */
[----:B------:R-:W-:Y:S01]  /*1810*/  @!PT LDS RZ, [RZ] ;  /* 0x00000000fffff984 */ /* 0x000fe20000000800 */
[----:B------:R1:W-:Y:S01]  /*1820*/  LDGSTS.E.BYPASS.LTC128B.128 [R161], [R10.64] ;  /* 0x000000000aa17fae */ /* 0x0003e2000b901d4a */
[----:B------:R-:W-:-:S02]  /*1830*/  IADD3 R22, P1, R16, UR9, RZ ;  /* 0x0000000910167c10 */ /* 0x000fc4000ff3e0ff */
[----:B------:R-:W-:Y:S01]  /*1840*/  IADD3.X R19, R159, UR7, RZ, P0, !PT ;  /* 0x000000079f137c10 */ /* 0x000fe200087fe4ff */
[----:B------:R1:W-:Y:S01]  /*1850*/  LDGSTS.E.BYPASS.LTC128B.128 [R161+0x2000], [R10.64+0x80] ;  /* 0x020000800aa17fae */ /* 0x0003e2000b901d4a */
[----:B------:R-:W-:Y:S02]  /*1860*/  IADD3 R20, P0, R18, UR12, RZ ;  /* 0x0000000c12147c10 */ /* 0x000fe4000ff1e0ff */
[----:B------:R-:W-:Y:S01]  /*1870*/  IADD3.X R23, R17, UR5, RZ, P1, !PT ;  /* 0x0000000511177c10 */ /* 0x000fe20008ffe4ff */
[----:B------:R2:W-:Y:S01]  /*1880*/  LDGSTS.E.BYPASS.LTC128B.128 [R161+0x800], [R14.64] ;  /* 0x008000000ea17fae */ /* 0x0005e2000b901d4a */
[----:B------:R-:W-:Y:S01]  /*1890*/  IADD3.X R21, R19, UR7, RZ, P0, !PT ;  /* 0x0000000713157c10 */ /* 0x000fe200087fe4ff */
[----:B------:R-:W-:Y:S01]  /*18a0*/  ULDC.64 UR4, c[0x0][0x1a0] ;  /* 0x0000680000047ab9 */ /* 0x000fe20000000a00 */
[----:B------:R-:W-:Y:S01]  /*18b0*/  LOP3.LUT R13, R12, 0x8, R13, 0xf8, !PT ;  /* 0x000000080c0d7812 */ /* 0x000fe200078ef80d */
[----:B------:R2:W-:Y:S01]  /*18c0*/  LDGSTS.E.BYPASS.LTC128B.128 [R161+0x2800], [R14.64+0x80] ;  /* 0x028000800ea17fae */ /* 0x0005e2000b901d4a */
[----:B------:R-:W-:Y:S01]  /*18d0*/  SHF.R.U32.HI R12, RZ, 0x3, R12 ;  /* 0x00000003ff0c7819 */ /* 0x000fe2000001160c */
[----:B------:R-:W-:Y:S01]  /*18e0*/  USHF.L.U32 UR9, UR4, 0x5, URZ ;  /* 0x0000000504097899 */ /* 0x000fe2000800063f */
[C---:B------:R-:W-:Y:S01]  /*18f0*/  LOP3.LUT P1, RZ, R2.reuse, 0x2, RZ, 0xc0, !PT ;  /* 0x0000000202ff7812 */ /* 0x040fe2000782c0ff */
[----:B------:R3:W-:Y:S01]  /*1900*/  LDGSTS.E.BYPASS.LTC128B.128 [R161+0x1000], [R16.64] ;  /* 0x0100000010a17fae */ /* 0x0007e2000b901d4a */
[----:B------:R-:W-:Y:S01]  /*1910*/  LOP3.LUT R12, R13, R12, RZ, 0x3c, !PT ;  /* 0x0000000c0d0c7212 */ /* 0x000fe200078e3cff */
[----:B------:R-:W-:Y:S01]  /*1920*/  IMAD R13, R9, c[0x0][0x1a4], R0 ;  /* 0x00006900090d7a24 */ /* 0x000fe200078e0200 */
[----:B------:R-:W-:Y:S01]  /*1930*/  USHF.L.U64.HI UR5, UR4, UR8, UR5 ;  /* 0x0000000804057299 */ /* 0x000fe20008010205 */
[----:B------:R3:W-:Y:S01]  /*1940*/  LDGSTS.E.BYPASS.LTC128B.128 [R161+0x3000], [R16.64+0x80] ;  /* 0x0300008010a17fae */ /* 0x0007e2000b901d4a */
[----:B------:R-:W-:-:S02]  /*1950*/  IMAD.SHL.U32 R9, R2, 0x40, RZ ;  /* 0x0000004002097824 */ /* 0x000fc400078e00ff */
[----:B------:R-:W-:Y:S01]  /*1960*/  IMAD R0, R7, 0x200, R12 ;  /* 0x0000020007007824 */ /* 0x000fe200078e020c */
[----:B------:R4:W-:Y:S01]  /*1970*/  LDGSTS.E.BYPASS.LTC128B.128 [R161+0x1800], [R22.64] ;  /* 0x0180000016a17fae */ /* 0x0009e2000b901d4a */
[----:B------:R-:W-:Y:S01]  /*1980*/  IMAD.IADD R13, R31, 0x1, R13 ;  /* 0x000000011f0d7824 */ /* 0x000fe200078e020d */
[----:B------:R-:W-:Y:S01]  /*1990*/  LEA.HI R31, R8, R29, RZ, 0x5 ;  /* 0x0000001d081f7211 */ /* 0x000fe200078f28ff */
[----:B------:R-:W-:Y:S01]  /*19a0*/  IMAD.SHL.U32 R8, R4, 0x40, RZ ;  /* 0x0000004004087824 */ /* 0x000fe200078e00ff */
[----:B------:R4:W-:Y:S01]  /*19b0*/  LDGSTS.E.BYPASS.LTC128B.128 [R161+0x3800], [R22.64+0x80] ;  /* 0x0380008016a17fae */ /* 0x0009e2000b901d4a */
[C---:B------:R-:W-:Y:S01]  /*19c0*/  IMAD.SHL.U32 R92, R0.reuse, 0x2, RZ ;  /* 0x00000002005c7824 */ /* 0x040fe200078e00ff */
[----:B------:R-:W-:Y:S01]  /*19d0*/  LEA R153, R0, 0x4000, 0x1 ;  /* 0x0000400000997811 */ /* 0x000fe200078e08ff */
[----:B-1----:R-:W-:Y:S01]  /*19e0*/  IMAD.SHL.U32 R10, R7, 0x8, RZ ;  /* 0x00000008070a7824 */ /* 0x002fe200078e00ff */
[----:B------:R1:W-:Y:S01]  /*19f0*/  LDGSTS.E.BYPASS.LTC128B.128 [R161+0x4000], [R158.64] ;  /* 0x040000009ea17fae */ /* 0x0003e2000b901d4a */
[----:B------:R-:W-:-:S02]  /*1a00*/  LOP3.LUT R7, R9, 0x1c0, RZ, 0xc0, !PT ;  /* 0x000001c009077812 */ /* 0x000fc400078ec0ff */
[----:B------:R-:W-:Y:S01]  /*1a10*/  IADD3 R151, R153, 0x20, RZ ;  /* 0x0000002099977810 */ /* 0x000fe20007ffe0ff */
        /* <DEDUP_REMOVED lines=11> */
[--C-:B------:R-:W-:Y:S01]  /*1ad0*/  SHF.R.S32.HI R30, RZ, 0x5, R31.reuse ;  /* 0x00000005ff1e7819 */ /* 0x100fe2000001141f */
[----:B------:R4:W-:Y:S01]  /*1ae0*/  LDGSTS.E.BYPASS.LTC128B.128 [R161+0x7000], [R20.64+0x80] ;  /* 0x0700008014a17fae */ /* 0x0009e2000b901d4a */
[----:B------:R-:W-:Y:S01]  /*1af0*/  LOP3.LUT R7, R8, 0xfffffe00, RZ, 0xc0, !PT ;  /* 0xfffffe0008077812 */ /* 0x000fe200078ec0ff */
[----:B------:R-:W-:Y:S01]  /*1b00*/  IMAD.MOV.U32 R8, RZ, RZ, 0x20 ;  /* 0x00000020ff087424 */ /* 0x000fe200078e00ff */
[----:B------:R-:W-:Y:S01]  /*1b10*/  LOP3.LUT R164, R31, 0xffffffe0, RZ, 0xc0, !PT ;  /* 0xffffffe01fa47812 */ /* 0x000fe200078ec0ff */
[----:B------:R2:W-:Y:S01]  /*1b20*/  LDGSTS.E.BYPASS.LTC128B.128 [R161+0x5800], [R14.64] ;  /* 0x058000000ea17fae */ /* 0x0005e2000b901d4a */
[----:B------:R-:W-:Y:S01]  /*1b30*/  SHF.R.S32.HI R31, RZ, 0x1f, R31 ;  /* 0x0000001fff1f7819 */ /* 0x000fe2000001141f */
[----:B------:R-:W-:Y:S01]  /*1b40*/  IMAD R9, R30, 0x400, R7 ;  /* 0x000004001e097824 */ /* 0x000fe200078e0207 */
[----:B------:R-:W-:Y:S01]  /*1b50*/  SEL R0, R8, 0xffffffe0, !P1 ;  /* 0xffffffe008007807 */ /* 0x000fe20004800000 */
[----:B------:R2:W-:Y:S01]  /*1b60*/  LDGSTS.E.BYPASS.LTC128B.128 [R161+0x7800], [R14.64+0x80] ;  /* 0x078000800ea17fae */ /* 0x0005e2000b901d4a */
[----:B------:R-:W-:Y:S01]  /*1b70*/  LOP3.LUT P1, RZ, R2, 0x4, RZ, 0xc0, !PT ;  /* 0x0000000402ff7812 */ /* 0x000fe2000782c0ff */
[----:B------:R-:W-:Y:S01]  /*1b80*/  IMAD.IADD R154, R9, 0x1, R4 ;  /* 0x00000001099a7824 */ /* 0x000fe200078e0204 */
[----:B------:R-:W-:Y:S01]  /*1b90*/  LEA.HI R165, R31, R30, RZ, 0x2 ;  /* 0x0000001e1fa57211 */ /* 0x000fe200078f10ff */
[----:B------:R-:W0:Y:S01]  /*1ba0*/  LDGDEPBAR ;  /* 0x00000000000079af */ /* 0x000e220000000000 */
[----:B------:R-:W-:Y:S01]  /*1bb0*/  IMAD.MOV.U32 R2, RZ, RZ, 0x40 ;  /* 0x00000040ff027424 */ /* 0x000fe200078e00ff */
[----:B------:R-:W-:Y:S01]  /*1bc0*/  LOP3.LUT R147, R4, R7, RZ, 0xfc, !PT ;  /* 0x0000000704937212 */ /* 0x000fe200078efcff */
[----:B------:R-:W-:Y:S01]  /*1bd0*/  IMAD.SHL.U32 R154, R154, 0x2, RZ ;  /* 0x000000029a9a7824 */ /* 0x000fe200078e00ff */
[----:B------:R-:W-:Y:S01]  /*1be0*/  LOP3.LUT R165, R165, 0xfffffffc, RZ, 0xc0, !PT ;  /* 0xfffffffca5a57812 */ /* 0x000fe200078ec0ff */
[----:B------:R-:W-:-:S02]  /*1bf0*/  IMAD.IADD R164, R29, 0x1, -R164 ;  /* 0x000000011da47824 */ /* 0x000fc400078e0aa4 */
[----:B------:R-:W-:Y:S02]  /*1c00*/  IMAD.IADD R152, R154, 0x1, R0 ;  /* 0x000000019a987824 */ /* 0x000fe400078e0200 */
[C---:B------:R-:W-:Y:S02]  /*1c10*/  IMAD R93, R30.reuse, 0x10, R93 ;  /* 0x000000101e5d7824 */ /* 0x040fe400078e025d */
[----:B------:R-:W-:Y:S01]  /*1c20*/  IMAD.IADD R165, R30, 0x1, -R165 ;  /* 0x000000011ea57824 */ /* 0x000fe200078e0aa5 */
        /* <DEDUP_REMOVED lines=35> */
[----:B---3--:R-:W-:Y:S04]  /*1e60*/  LDSM.16.M88.4 R16, [R154] ;  /* 0x000000009a10783b */ /* 0x008fe80000000200 */
[----:B------:R-:W3:Y:S04]  /*1e70*/  LDSM.16.M88.4 R24, [R92+0x4000] ;  /* 0x004000005c18783b */ /* 0x000ee80000000200 */
[----:B------:R-:W1:Y:S04]  /*1e80*/  LDSM.16.M88.4 R64, [R92+0x4800] ;  /* 0x004800005c40783b */ /* 0x000e680000000200 */
[----:B------:R-:W1:Y:S04]  /*1e90*/  LDSM.16.M88.4 R56, [R92+0x5000] ;  /* 0x005000005c38783b */ /* 0x000e680000000200 */
[----:B----4-:R-:W4:Y:S04]  /*1ea0*/  LDSM.16.M88.4 R20, [R92+0x5800] ;  /* 0x005800005c14783b */ /* 0x010f280000000200 */
[----:B--2---:R-:W-:Y:S04]  /*1eb0*/  LDSM.16.M88.4 R12, [R151] ;  /* 0x00000000970c783b */ /* 0x004fe80000000200 */
[----:B-----5:R-:W2:Y:S04]  /*1ec0*/  LDSM.16.M88.4 R8, [R152] ;  /* 0x000000009808783b */ /* 0x020ea80000000200 */
[----:B------:R-:W5:Y:S04]  /*1ed0*/  LDSM.16.M88.4 R40, [R151+0x1000] ;  /* 0x001000009728783b */ /* 0x000f680000000200 */
[----:B------:R-:W2:Y:S04]  /*1ee0*/  LDSM.16.M88.4 R48, [R151+0x800] ;  /* 0x000800009730783b */ /* 0x000ea80000000200 */
[----:B------:R-:W2:Y:S04]  /*1ef0*/  LDSM.16.M88.4 R36, [R151+0x1800] ;  /* 0x001800009724783b */ /* 0x000ea80000000200 */
[----:B------:R-:W-:Y:S01]  /*1f00*/  LDSM.16.M88.4 R76, [R150] ;  /* 0x00000000964c783b */ /* 0x000fe20000000200 */
[C---:B---3--:R-:W-:Y:S03]  /*1f10*/  HMMA.16816.F32 R32, R16.reuse, R24, RZ ;  /* 0x000000181020723c */ /* 0x048fe600000018ff */
        /* <DEDUP_REMOVED lines=11> */
[C---:B----4-:R-:W-:Y:S08]  /*1fd0*/  HMMA.16816.F32 R52, R16.reuse, R20, RZ ;  /* 0x000000141034723c */ /* 0x050ff000000018ff */
[----:B------:R-:W-:Y:S01]  /*1fe0*/  HMMA.16816.F32 R16, R16, R22, RZ ;  /* 0x000000161010723c */ /* 0x000fe200000018ff */
[----:B------:R-:W1:Y:S07]  /*1ff0*/  LDSM.16.M88.4 R20, [R149] ;  /* 0x000000009514783b */ /* 0x000e6e0000000200 */
[C---:B--2---:R-:W-:Y:S08]  /*2000*/  HMMA.16816.F32 R32, R8.reuse, R12, R32 ;  /* 0x0000000c0820723c */ /* 0x044ff00000001820 */
[C---:B------:R-:W-:Y:S01]  /*2010*/  HMMA.16816.F32 R24, R8.reuse, R14, R24 ;  /* 0x0000000e0818723c */ /* 0x040fe20000001818 */
[----:B------:R-:W2:Y:S07]  /*2020*/  LDSM.16.M88.4 R12, [R149+0x800] ;  /* 0x00080000950c783b */ /* 0x000eae0000000200 */
[C---:B-----5:R-:W-:Y:S08]  /*2030*/  HMMA.16816.F32 R60, R8.reuse, R40, R60 ;  /* 0x00000028083c723c */ /* 0x060ff0000000183c */
[C---:B------:R-:W-:Y:S01]  /*2040*/  HMMA.16816.F32 R56, R8.reuse, R42, R56 ;  /* 0x0000002a0838723c */ /* 0x040fe20000001838 */
[----:B------:R-:W3:Y:S07]  /*2050*/  LDSM.16.M88.4 R40, [R140] ;  /* 0x000000008c28783b */ /* 0x000eee0000000200 */
        /* <DEDUP_REMOVED lines=9> */
[----:B------:R-:W1:Y:S07]  /*20f0*/  LDSM.16.M88.4 R20, [R92+0x6000] ;  /* 0x006000005c14783b */ /* 0x000e6e0000000200 */
[C---:B--2---:R-:W-:Y:S08]  /*2100*/  HMMA.16816.F32 R44, R76.reuse, R12, R44 ;  /* 0x0000000c4c2c723c */ /* 0x044ff0000000182c */
[----:B------:R-:W-:Y:S01]  /*2110*/  HMMA.16816.F32 R64, R76, R14, R64 ;  /* 0x0000000e4c40723c */ /* 0x000fe20000001840 */
[----:B------:R-:W2:Y:S07]  /*2120*/  LDSM.16.M88.4 R12, [R140+0x800] ;  /* 0x000800008c0c783b */ /* 0x000eae0000000200 */
[----:B---3--:R-:W-:Y:S08]  /*2130*/  HMMA.16816.F32 R32, R80, R40, R32 ;  /* 0x000000285020723c */ /* 0x008ff00000001820 */
[C---:B----4-:R-:W-:Y:S08]  /*2140*/  HMMA.16816.F32 R60, R76.reuse, R8, R60 ;  /* 0x000000084c3c723c */ /* 0x050ff0000000183c */
[C---:B------:R-:W-:Y:S01]  /*2150*/  HMMA.16816.F32 R56, R76.reuse, R10, R56 ;  /* 0x0000000a4c38723c */ /* 0x040fe20000001838 */
[----:B------:R-:W3:Y:S07]  /*2160*/  LDSM.16.M88.4 R8, [R140+0x1000] ;  /* 0x001000008c08783b */ /* 0x000eee0000000200 */
[----:B-----5:R-:W-:Y:S08]  /*2170*/  HMMA.16816.F32 R52, R76, R36, R52 ;  /* 0x000000244c34723c */ /* 0x020ff00000001834 */
[----:B------:R-:W-:Y:S01]  /*2180*/  HMMA.16816.F32 R24, R80, R42, R24 ;  /* 0x0000002a5018723c */ /* 0x000fe20000001818 */
[----:B------:R-:W-:Y:S07]  /*2190*/  LDSM.16.M88.4 R40, [R149+0x2000] ;  /* 0x002000009528783b */ /* 0x000fee0000000200 */
[----:B------:R-:W-:Y:S01]  /*21a0*/  HMMA.16816.F32 R76, R76, R38, R16 ;  /* 0x000000264c4c723c */ /* 0x000fe20000001810 */
[----:B------:R-:W-:Y:S04]  /*21b0*/  LDSM.16.M88.4 R16, [R152+0x2000] ;  /* 0x002000009810783b */ /* 0x000fe80000000200 */
[----:B------:R-:W4:Y:S03]  /*21c0*/  LDSM.16.M88.4 R36, [R151+0x2000] ;  /* 0x002000009724783b */ /* 0x000f260000000200 */
[C---:B-1----:R-:W-:Y:S08]  /*21d0*/  HMMA.16816.F32 R32, R72.reuse, R20, R32 ;  /* 0x000000144820723c */ /* 0x042ff00000001820 */
[----:B------:R-:W-:Y:S01]  /*21e0*/  HMMA.16816.F32 R24, R72, R22, R24 ;  /* 0x000000164818723c */ /* 0x000fe20000001818 */
[----:B------:R-:W-:Y:S07]  /*21f0*/  LDSM.16.M88.4 R20, [R140+0x2000] ;  /* 0x002000008c14783b */ /* 0x000fee0000000200 */
[C---:B--2---:R-:W-:Y:S08]  /*2200*/  HMMA.16816.F32 R44, R80.reuse, R12, R44 ;  /* 0x0000000c502c723c */ /* 0x044ff0000000182c */
[C---:B------:R-:W-:Y:S01]  /*2210*/  HMMA.16816.F32 R64, R80.reuse, R14, R64 ;  /* 0x0000000e5040723c */ /* 0x040fe20000001840 */
[----:B------:R-:W1:Y:S07]  /*2220*/  LDSM.16.M88.4 R12, [R150+0x2000] ;  /* 0x00200000960c783b */ /* 0x000e6e0000000200 */
[----:B---3--:R-:W-:Y:S08]  /*2230*/  HMMA.16816.F32 R60, R80, R8, R60 ;  /* 0x00000008503c723c */ /* 0x008ff0000000183c */
[C---:B----4-:R-:W-:Y:S08]  /*2240*/  HMMA.16816.F32 R32, R16.reuse, R36, R32 ;  /* 0x000000241020723c */ /* 0x050ff00000001820 */
[----:B------:R-:W-:Y:S01]  /*2250*/  HMMA.16816.F32 R24, R16, R38, R24 ;  /* 0x000000261018723c */ /* 0x000fe20000001818 */
[----:B------:R-:W-:Y:S07]  /*2260*/  LDSM.16.M88.4 R36, [R149+0x2800] ;  /* 0x002800009524783b */ /* 0x000fee0000000200 */
[----:B------:R-:W-:Y:S01]  /*2270*/  HMMA.16816.F32 R56, R80, R10, R56 ;  /* 0x0000000a5038723c */ /* 0x000fe20000001838 */
[----:B------:R-:W2:Y:S07]  /*2280*/  LDSM.16.M88.4 R8, [R148+0x2000] ;  /* 0x002000009408783b */ /* 0x000eae0000000200 */
[----:B------:R-:W-:Y:S08]  /*2290*/  HMMA.16816.F32 R44, R72, R84, R44 ;  /* 0x00000054482c723c */ /* 0x000ff0000000182c */
[----:B-1----:R-:W-:Y:S08]  /*22a0*/  HMMA.16816.F32 R32, R12, R40, R32 ;  /* 0x000000280c20723c */ /* 0x002ff00000001820 */
[----:B------:R-:W-:Y:S01]  /*22b0*/  HMMA.16816.F32 R64, R72, R86, R64 ;  /* 0x000000564840723c */ /* 0x000fe20000001840 */
[----:B------:R-:W-:Y:S07]  /*22c0*/  LDSM.16.M88.4 R84, [R92+0x7800] ;  /* 0x007800005c54783b */ /* 0x000fee0000000200 */
[----:B------:R-:W-:Y:S01]  /*22d0*/  HMMA.16816.F32 R24, R12, R42, R24 ;  /* 0x0000002a0c18723c */ /* 0x000fe20000001818 */
[----:B------:R-:W1:Y:S07]  /*22e0*/  LDSM.16.M88.4 R40, [R151+0x3000] ;  /* 0x003000009728783b */ /* 0x000e6e0000000200 */
[----:B------:R-:W-:Y:S08]  /*22f0*/  HMMA.16816.F32 R60, R72, R68, R60 ;  /* 0x00000044483c723c */ /* 0x000ff0000000183c */
[----:B------:R-:W-:Y:S08]  /*2300*/  HMMA.16816.F32 R44, R16, R48, R44 ;  /* 0x00000030102c723c */ /* 0x000ff0000000182c */
[----:B--2---:R-:W-:Y:S08]  /*2310*/  HMMA.16816.F32 R32, R8, R20, R32 ;  /* 0x000000140820723c */ /* 0x004ff00000001820 */
[----:B------:R-:W-:Y:S01]  /*2320*/  HMMA.16816.F32 R64, R16, R50, R64 ;  /* 0x000000321040723c */ /* 0x000fe20000001840 */
[----:B------:R-:W2:Y:S07]  /*2330*/  LDSM.16.M88.4 R48, [R140+0x2800] ;  /* 0x002800008c30783b */ /* 0x000eae0000000200 */
[----:B------:R-:W-:Y:S08]  /*2340*/  HMMA.16816.F32 R52, R80, R88, R52 ;  /* 0x000000585034723c */ /* 0x000ff00000001834 */
[----:B------:R-:W-:Y:S01]  /*2350*/  HMMA.16816.F32 R24, R8, R22, R24 ;  /* 0x000000160818723c */ /* 0x000fe20000001818 */
[----:B------:R-:W-:Y:S01]  /*2360*/  FMUL.FTZ R2, R32, c[0x0][0x2ec] ;  /* 0x0000bb0020027a20 */ /* 0x000fe20000410000 */
[----:B------:R-:W3:Y:S01]  /*2370*/  LDSM.16.M88.4 R20, [R149+0x3000] ;  /* 0x003000009514783b */ /* 0x000ee20000000200 */
[----:B------:R-:W-:-:S04]  /*2380*/  FMUL.FTZ R68, R33, c[0x0][0x2ec] ;  /* 0x0000bb0021447a20 */ /* 0x000fc80000410000 */
[----:B------:R-:W4:Y:S01]  /*2390*/  MUFU.TANH R2, R2 ;  /* 0x0000000200027308 */ /* 0x000f220000002400 */
[----:B------:R-:W-:Y:S07]  /*23a0*/  HMMA.16816.F32 R76, R80, R90, R76 ;  /* 0x0000005a504c723c */ /* 0x000fee000000184c */
[----:B------:R-:W-:Y:S01]  /*23b0*/  MUFU.TANH R68, R68 ;  /* 0x0000004400447308 */ /* 0x000fe20000002400 */
[----:B------:R-:W-:Y:S08]  /*23c0*/  HMMA.16816.F32 R44, R12, R36, R44 ;  /* 0x000000240c2c723c */ /* 0x000ff0000000182c */
[----:B------:R-:W-:Y:S01]  /*23d0*/  HMMA.16816.F32 R56, R72, R70, R56 ;  /* 0x000000464838723c */ /* 0x000fe20000001838 */
[----:B------:R-:W-:-:S02]  /*23e0*/  FMUL.FTZ R24, R24, c[0x0][0x2ec] ;  /* 0x0000bb0018187a20 */ /* 0x000fc40000410000 */
[----:B------:R-:W-:-:S05]  /*23f0*/  FMUL.FTZ R25, R25, c[0x0][0x2ec] ;  /* 0x0000bb0019197a20 */ /* 0x000fca0000410000 */
[----:B-1----:R-:W-:Y:S07]  /*2400*/  HMMA.16816.F32 R60, R16, R40, R60 ;  /* 0x00000028103c723c */ /* 0x002fee000000183c */
[----:B------:R-:W-:Y:S01]  /*2410*/  FMUL.FTZ R40, R34, c[0x0][0x2ec] ;  /* 0x0000bb0022287a20 */ /* 0x000fe20000410000 */
[C---:B------:R-:W-:Y:S01]  /*2420*/  HMMA.16816.F32 R52, R72.reuse, R84, R52 ;  /* 0x000000544834723c */ /* 0x040fe20000001834 */
[----:B------:R-:W-:Y:S02]  /*2430*/  FMUL.FTZ R41, R35, c[0x0][0x2ec] ;  /* 0x0000bb0023297a20 */ /* 0x000fe40000410000 */
[----:B------:R-:W1:Y:S02]  /*2440*/  LDSM.16.M88.4 R32, [R151+0x3800] ;  /* 0x003800009720783b */ /* 0x000e640000000200 */
[----:B------:R-:W5:Y:S03]  /*2450*/  MUFU.TANH R40, R40 ;  /* 0x0000002800287308 */ /* 0x000f660000002400 */
[----:B------:R-:W-:Y:S05]  /*2460*/  HMMA.16816.F32 R76, R72, R86, R76 ;  /* 0x00000056484c723c */ /* 0x000fea000000184c */
[----:B------:R-:W1:Y:S03]  /*2470*/  MUFU.TANH R41, R41 ;  /* 0x0000002900297308 */ /* 0x000e660000002400 */
[----:B--2---:R-:W-:Y:S05]  /*2480*/  HMMA.16816.F32 R44, R8, R48, R44 ;  /* 0x00000030082c723c */ /* 0x004fea000000182c */
[----:B------:R-:W2:Y:S03]  /*2490*/  MUFU.TANH R48, R24 ;  /* 0x0000001800307308 */ /* 0x000ea60000002400 */
[----:B------:R-:W-:Y:S05]  /*24a0*/  HMMA.16816.F32 R56, R16, R42, R56 ;  /* 0x0000002a1038723c */ /* 0x000fea0000001838 */
[----:B------:R1:W-:Y:S02]  /*24b0*/  MUFU.TANH R49, R25 ;  /* 0x0000001900317308 */ /* 0x0003e40000002400 */
[----:B------:R-:W-:Y:S01]  /*24c0*/  FMUL.FTZ R42, R26, c[0x0][0x2ec] ;  /* 0x0000bb001a2a7a20 */ /* 0x000fe20000410000 */
[C---:B------:R-:W-:Y:S01]  /*24d0*/  HMMA.16816.F32 R64, R12.reuse, R38, R64 ;  /* 0x000000260c40723c */ /* 0x040fe20000001840 */
[----:B------:R-:W-:Y:S01]  /*24e0*/  FMUL.FTZ R43, R27, c[0x0][0x2ec] ;  /* 0x0000bb001b2b7a20 */ /* 0x000fe20000410000 */
[----:B------:R-:W2:Y:S03]  /*24f0*/  LDSM.16.M88.4 R36, [R140+0x3000] ;  /* 0x003000008c24783b */ /* 0x000ea60000000200 */
[----:B------:R-:W2:Y:S03]  /*2500*/  MUFU.TANH R42, R42 ;  /* 0x0000002a002a7308 */ /* 0x000ea60000002400 */
[----:B---3--:R-:W-:Y:S01]  /*2510*/  HMMA.16816.F32 R60, R12, R20, R60 ;  /* 0x000000140c3c723c */ /* 0x008fe2000000183c */
[----:B-1----:R-:W1:Y:S04]  /*2520*/  LDSM.16.M88.4 R24, [R149+0x3800] ;  /* 0x003800009518783b */ /* 0x002e680000000200 */
[----:B------:R-:W3:Y:S02]  /*2530*/  MUFU.TANH R43, R43 ;  /* 0x0000002b002b7308 */ /* 0x000ee40000002400 */
[----:B------:R-:W-:Y:S01]  /*2540*/  SHF.R.S32.HI R21, RZ, 0x1f, R164 ;  /* 0x0000001fff157819 */ /* 0x000fe200000114a4 */
[----:B------:R-:W-:Y:S03]  /*2550*/  HMMA.16816.F32 R52, R16, R32, R52 ;  /* 0x000000201034723c */ /* 0x000fe60000001834 */
[----:B------:R-:W-:-:S04]  /*2560*/  LEA.HI R164, R21, R164, RZ, 0x2 ;  /* 0x000000a415a47211 */ /* 0x000fc800078f10ff */
[----:B------:R-:W-:Y:S01]  /*2570*/  SHF.R.S32.HI R164, RZ, 0x2, R164 ;  /* 0x00000002ffa47819 */ /* 0x000fe200000114a4 */
[----:B------:R-:W-:Y:S01]  /*2580*/  HMMA.16816.F32 R76, R16, R34, R76 ;  /* 0x00000022104c723c */ /* 0x000fe2000000184c */
[----:B------:R-:W-:Y:S02]  /*2590*/  FMUL.FTZ R32, R47, c[0x0][0x2ec] ;  /* 0x0000bb002f207a20 */ /* 0x000fe40000410000 */
[----:B------:R-:W-:-:S04]  /*25a0*/  IADD3 R31, R93, 0x1, R164 ;  /* 0x000000015d1f7810 */ /* 0x000fc80007ffe0a4 */
[----:B------:R-:W-:Y:S01]  /*25b0*/  IADD3 R31, R6, -c[0x0][0x214], R31 ;  /* 0x80008500061f7a10 */ /* 0x000fe20007ffe01f */
[----:B------:R-:W-:Y:S01]  /*25c0*/  HMMA.16816.F32 R56, R12, R22, R56 ;  /* 0x000000160c38723c */ /* 0x000fe20000001838 */
[----:B------:R-:W3:Y:S01]  /*25d0*/  LDSM.16.M88.4 R20, [R140+0x3800] ;  /* 0x003800008c14783b */ /* 0x000ee20000000200 */
[----:B------:R-:W-:Y:S01]  /*25e0*/  MUFU.TANH R32, R32 ;  /* 0x0000002000207308 */ /* 0x000fe20000002400 */
[----:B------:R-:W-:Y:S01]  /*25f0*/  IADD3 R31, R31, c[0x0][0x2e8], RZ ;  /* 0x0000ba001f1f7a10 */ /* 0x000fe20007ffe0ff */
[----:B------:R-:W-:-:S04]  /*2600*/  DEPBAR.LE SB0, 0x0 ;  /* 0x000080000000791a */ /* 0x000fc80000000000 */
[C---:B------:R-:W-:Y:S01]  /*2610*/  HMMA.16816.F32 R64, R8.reuse, R50, R64 ;  /* 0x000000320840723c */ /* 0x040fe20000001840 */
[C---:B------:R-:W-:Y:S02]  /*2620*/  IADD3 R17, R31.reuse, 0x8, RZ ;  /* 0x000000081f117810 */ /* 0x040fe40007ffe0ff */
[-C--:B------:R-:W-:Y:S02]  /*2630*/  IMNMX R16, R31, R6.reuse, PT ;  /* 0x000000061f107217 */ /* 0x080fe40003800200 */
[----:B------:R-:W-:Y:S02]  /*2640*/  IMNMX R6, R17, R6, PT ;  /* 0x0000000611067217 */ /* 0x000fe40003800200 */
[----:B------:R-:W-:Y:S01]  /*2650*/  FMUL.FTZ R50, R44, c[0x0][0x2ec] ;  /* 0x0000bb002c327a20 */ /* 0x000fe20000410000 */
[----:B--2---:R-:W-:Y:S01]  /*2660*/  HMMA.16816.F32 R60, R8, R36, R60 ;  /* 0x00000024083c723c */ /* 0x004fe2000000183c */
[----:B------:R-:W-:Y:S02]  /*2670*/  FMUL.FTZ R44, R45, c[0x0][0x2ec] ;  /* 0x0000bb002d2c7a20 */ /* 0x000fe40000410000 */
[----:B------:R-:W-:Y:S01]  /*2680*/  FMUL.FTZ R45, R46, c[0x0][0x2ec] ;  /* 0x0000bb002e2d7a20 */ /* 0x000fe20000410000 */
[----:B------:R-:W-:Y:S01]  /*2690*/  IADD3 R46, R28, -0x1, RZ ;  /* 0xffffffff1c2e7810 */ /* 0x000fe20007ffe0ff */
[----:B------:R-:W2:Y:S03]  /*26a0*/  MUFU.TANH R50, R50 ;  /* 0x0000003200327308 */ /* 0x000ea60000002400 */
[----:B-1----:R-:W-:Y:S01]  /*26b0*/  HMMA.16816.F32 R52, R12, R24, R52 ;  /* 0x000000180c34723c */ /* 0x002fe20000001834 */
[----:B------:R-:W-:-:S04]  /*26c0*/  ISETP.GT.AND P0, PT, R46, R155, PT ;  /* 0x0000009b2e00720c */ /* 0x000fc80003f04270 */
[----:B------:R-:W1:Y:S03]  /*26d0*/  MUFU.TANH R45, R45 ;  /* 0x0000002d002d7308 */ /* 0x000e660000002400 */
[----:B------:R-:W-:Y:S01]  /*26e0*/  HMMA.16816.F32 R76, R12, R26, R76 ;  /* 0x0000001a0c4c723c */ /* 0x000fe2000000184c */
[----:B------:R-:W-:Y:S02]  /*26f0*/  FMUL.FTZ R33, R64, c[0x0][0x2ec] ;  /* 0x0000bb0040217a20 */ /* 0x000fe40000410000 */
[----:B------:R-:W-:Y:S02]  /*2700*/  FMUL.FTZ R36, R65, c[0x0][0x2ec] ;  /* 0x0000bb0041247a20 */ /* 0x000fe40000410000 */
[----:B------:R-:W-:Y:S01]  /*2710*/  FMUL.FTZ R37, R66, c[0x0][0x2ec] ;  /* 0x0000bb0042257a20 */ /* 0x000fe20000410000 */
[----:B------:R-:W-:Y:S01]  /*2720*/  MUFU.TANH R44, R44 ;  /* 0x0000002c002c7308 */ /* 0x000fe20000002400 */
[----:B------:R-:W-:Y:S01]  /*2730*/  FMUL.FTZ R24, R67, c[0x0][0x2ec] ;  /* 0x0000bb0043187a20 */ /* 0x000fe20000410000 */
[----:B------:R-:W-:Y:S01]  /*2740*/  HMMA.16816.F32 R56, R8, R38, R56 ;  /* 0x000000260838723c */ /* 0x000fe20000001838 */
[----:B------:R-:W-:-:S02]  /*2750*/  FMUL.FTZ R61, R61, c[0x0][0x2ec] ;  /* 0x0000bb003d3d7a20 */ /* 0x000fc40000410000 */
[----:B------:R-:W-:Y:S02]  /*2760*/  FMUL.FTZ R60, R60, c[0x0][0x2ec] ;  /* 0x0000bb003c3c7a20 */ /* 0x000fe40000410000 */
[----:B------:R-:W-:Y:S01]  /*2770*/  FMUL.FTZ R62, R62, c[0x0][0x2ec] ;  /* 0x0000bb003e3e7a20 */ /* 0x000fe20000410000 */
[----:B------:R-:W1:Y:S01]  /*2780*/  MUFU.TANH R33, R33 ;  /* 0x0000002100217308 */ /* 0x000e620000002400 */
[----:B------:R-:W-:Y:S01]  /*2790*/  IMAD.SHL.U32 R38, R29, 0x2, RZ ;  /* 0x000000021d267824 */ /* 0x000fe200078e00ff */
[----:B---3--:R-:W-:Y:S01]  /*27a0*/  HMMA.16816.F32 R52, R8, R20, R52 ;  /* 0x000000140834723c */ /* 0x008fe20000001834 */
[----:B------:R-:W-:Y:S02]  /*27b0*/  IMAD.SHL.U32 R29, R46, 0x40, RZ ;  /* 0x000000402e1d7824 */ /* 0x000fe400078e00ff */
[----:B------:R-:W-:-:S03]  /*27c0*/  FMUL.FTZ R63, R63, c[0x0][0x2ec] ;  /* 0x0000bb003f3f7a20 */ /* 0x000fc60000410000 */
[----:B------:R-:W-:Y:S01]  /*27d0*/  LOP3.LUT R25, R29, 0x6, R38, 0xf8, !PT ;  /* 0x000000061d197812 */ /* 0x000fe200078ef826 */
[----:B------:R-:W-:Y:S01]  /*27e0*/  MUFU.TANH R36, R36 ;  /* 0x0000002400247308 */ /* 0x000fe20000002400 */
[----:B------:R-:W-:Y:S02]  /*27f0*/  HMMA.16816.F32 R76, R8, R22, R76 ;  /* 0x00000016084c723c */ /* 0x000fe4000000184c */
[C---:B------:R-:W-:Y:S02]  /*2800*/  LOP3.LUT R17, R25.reuse, 0x8, RZ, 0xfc, !PT ;  /* 0x0000000819117812 */ /* 0x040fe400078efcff */
[CC--:B------:R-:W-:Y:S02]  /*2810*/  ISETP.GE.AND P5, PT, R25.reuse, R16.reuse, PT ;  /* 0x000000101900720c */ /* 0x0c0fe40003fa6270 */
[----:B------:R-:W-:Y:S01]  /*2820*/  LOP3.LUT R19, R25, 0x1, RZ, 0xfc, !PT ;  /* 0x0000000119137812 */ /* 0x000fe200078efcff */
[----:B------:R-:W3:Y:S01]  /*2830*/  MUFU.TANH R37, R37 ;  /* 0x0000002500257308 */ /* 0x000ee20000002400 */
[C---:B------:R-:W-:Y:S01]  /*2840*/  ISETP.GE.AND P3, PT, R17.reuse, R16, PT ;  /* 0x000000101100720c */ /* 0x040fe20003f66270 */
[----:B------:R-:W-:Y:S01]  /*2850*/  FMUL.FTZ R18, R56, c[0x0][0x2ec] ;  /* 0x0000bb0038127a20 */ /* 0x000fe20000410000 */
[----:B------:R-:W-:Y:S01]  /*2860*/  ISETP.GE.AND P1, PT, R17, R6, PT ;  /* 0x000000061100720c */ /* 0x000fe20003f26270 */
[----:B------:R-:W-:Y:S01]  /*2870*/  FMUL.FTZ R20, R57, c[0x0][0x2ec] ;  /* 0x0000bb0039147a20 */ /* 0x000fe20000410000 */
[----:B----4-:R-:W-:Y:S01]  /*2880*/  FSEL R17, R2, -INF , !P5 ;  /* 0xff80000002117808 */ /* 0x010fe20006800000 */
[----:B------:R-:W-:Y:S01]  /*2890*/  FMUL.FTZ R26, R58, c[0x0][0x2ec] ;  /* 0x0000bb003a1a7a20 */ /* 0x000fe20000410000 */
[C---:B------:R-:W-:Y:S01]  /*28a0*/  ISETP.GE.AND P4, PT, R19.reuse, R16, PT ;  /* 0x000000101300720c */ /* 0x040fe20003f86270 */
[----:B------:R-:W4:Y:S01]  /*28b0*/  MUFU.TANH R24, R24 ;  /* 0x0000001800187308 */ /* 0x000f220000002400 */
[-C--:B------:R-:W-:Y:S01]  /*28c0*/  ISETP.GE.AND P2, PT, R19, R6.reuse, PT ;  /* 0x000000061300720c */ /* 0x080fe20003f46270 */
[----:B------:R-:W-:Y:S01]  /*28d0*/  FMUL.FTZ R52, R52, c[0x0][0x2ec] ;  /* 0x0000bb0034347a20 */ /* 0x000fe20000410000 */
[----:B------:R-:W-:Y:S01]  /*28e0*/  ISETP.GE.AND P5, PT, R25, R6, PT ;  /* 0x000000061900720c */ /* 0x000fe20003fa6270 */
[----:B------:R-:W-:Y:S01]  /*28f0*/  FMUL.FTZ R53, R53, c[0x0][0x2ec] ;  /* 0x0000bb0035357a20 */ /* 0x000fe20000410000 */
[C---:B------:R-:W-:Y:S01]  /*2900*/  LOP3.LUT R19, R25.reuse, 0x9, RZ, 0xfc, !PT ;  /* 0x0000000919137812 */ /* 0x040fe200078efcff */
[----:B------:R-:W-:Y:S01]  /*2910*/  FMUL.FTZ R54, R54, c[0x0][0x2ec] ;  /* 0x0000bb0036367a20 */ /* 0x000fe20000410000 */
[----:B-----5:R-:W-:Y:S01]  /*2920*/  FSEL R40, R40, -INF , !P5 ;  /* 0xff80000028287808 */ /* 0x020fe20006800000 */
[----:B------:R-:W5:Y:S01]  /*2930*/  MUFU.TANH R109, R61 ;  /* 0x0000003d006d7308 */ /* 0x000f620000002400 */
[----:B------:R-:W-:Y:S01]  /*2940*/  LOP3.LUT R21, R25, 0x10, RZ, 0xfc, !PT ;  /* 0x0000001019157812 */ /* 0x000fe200078efcff */
[----:B------:R-:W-:Y:S01]  /*2950*/  FMUL.FTZ R55, R55, c[0x0][0x2ec] ;  /* 0x0000bb0037377a20 */ /* 0x000fe20000410000 */
[----:B------:R-:W-:Y:S01]  /*2960*/  ISETP.GE.AND P5, PT, R19, R16, PT ;  /* 0x000000101300720c */ /* 0x000fe20003fa6270 */
[----:B------:R-:W-:Y:S01]  /*2970*/  FMUL.FTZ R76, R76, c[0x0][0x2ec] ;  /* 0x0000bb004c4c7a20 */ /* 0x000fe20000410000 */
[----:B------:R-:W-:Y:S01]  /*2980*/  FSEL R68, R68, -INF , !P4 ;  /* 0xff80000044447808 */ /* 0x000fe20006000000 */
[----:B------:R-:W-:Y:S01]  /*2990*/  FMUL.FTZ R77, R77, c[0x0][0x2ec] ;  /* 0x0000bb004d4d7a20 */ /* 0x000fe20000410000 */
[----:B------:R-:W-:Y:S01]  /*29a0*/  ISETP.GE.AND P4, PT, R19, R6, PT ;  /* 0x000000061300720c */ /* 0x000fe20003f86270 */
[----:B------:R-:W1:Y:S01]  /*29b0*/  MUFU.TANH R111, R60 ;  /* 0x0000003c006f7308 */ /* 0x000e620000002400 */
[----:B------:R-:W-:Y:S01]  /*29c0*/  LOP3.LUT R13, R25, 0x11, RZ, 0xfc, !PT ;  /* 0x00000011190d7812 */ /* 0x000fe200078efcff */
[----:B------:R-:W-:Y:S01]  /*29d0*/  FMUL.FTZ R78, R78, c[0x0][0x2ec] ;  /* 0x0000bb004e4e7a20 */ /* 0x000fe20000410000 */
[----:B------:R-:W-:Y:S01]  /*29e0*/  FSEL R41, R41, -INF , !P2 ;  /* 0xff80000029297808 */ /* 0x000fe20005000000 */
[----:B------:R-:W-:Y:S01]  /*29f0*/  FMUL.FTZ R79, R79, c[0x0][0x2ec] ;  /* 0x0000bb004f4f7a20 */ /* 0x000fe20000410000 */
[----:B------:R-:W-:-:S02]  /*2a00*/  FSEL R19, R48, -INF , !P3 ;  /* 0xff80000030137808 */ /* 0x000fc40005800000 */
[C---:B------:R-:W-:Y:S01]  /*2a10*/  ISETP.GE.AND P2, PT, R21.reuse, R16, PT ;  /* 0x000000101500720c */ /* 0x040fe20003f46270 */
[----:B------:R-:W1:Y:S01]  /*2a20*/  MUFU.TANH R112, R62 ;  /* 0x0000003e00707308 */ /* 0x000e620000002400 */
[----:B------:R-:W-:Y:S01]  /*2a30*/  ISETP.GE.AND P3, PT, R21, R6, PT ;  /* 0x000000061500720c */ /* 0x000fe20003f66270 */
[----:B------:R-:W-:Y:S01]  /*2a40*/  FMUL.FTZ R21, R59, c[0x0][0x2ec] ;  /* 0x0000bb003b157a20 */ /* 0x000fe20000410000 */
[----:B------:R-:W-:Y:S02]  /*2a50*/  FSEL R42, R42, -INF , !P1 ;  /* 0xff8000002a2a7808 */ /* 0x000fe40004800000 */
[----:B------:R-:W-:Y:S02]  /*2a60*/  FSEL R49, R49, -INF , !P5 ;  /* 0xff80000031317808 */ /* 0x000fe40006800000 */
[C---:B------:R-:W-:Y:S01]  /*2a70*/  ISETP.GE.AND P1, PT, R13.reuse, R16, PT ;  /* 0x000000100d00720c */ /* 0x040fe20003f26270 */
[----:B------:R-:W3:Y:S01]  /*2a80*/  MUFU.TANH R116, R63 ;  /* 0x0000003f00747308 */ /* 0x000ee20000002400 */
[----:B------:R-:W-:-:S02]  /*2a90*/  ISETP.GE.AND P5, PT, R13, R6, PT ;  /* 0x000000060d00720c */ /* 0x000fc40003fa6270 */
[C---:B------:R-:W-:Y:S02]  /*2aa0*/  LOP3.LUT R13, R25.reuse, 0x18, RZ, 0xfc, !PT ;  /* 0x00000018190d7812 */ /* 0x040fe400078efcff */
[----:B------:R-:W-:Y:S02]  /*2ab0*/  LOP3.LUT R27, R25, 0x19, RZ, 0xfc, !PT ;  /* 0x00000019191b7812 */ /* 0x000fe400078efcff */
[----:B------:R-:W-:Y:S01]  /*2ac0*/  FSEL R2, R43, -INF , !P4 ;  /* 0xff8000002b027808 */ /* 0x000fe20006000000 */
[----:B------:R-:W3:Y:S01]  /*2ad0*/  MUFU.TANH R18, R18 ;  /* 0x0000001200127308 */ /* 0x000ee20000002400 */
[----:B------:R-:W-:Y:S02]  /*2ae0*/  ISETP.GE.AND P4, PT, R13, R16, PT ;  /* 0x000000100d00720c */ /* 0x000fe40003f86270 */
[----:B--2---:R-:W-:Y:S02]  /*2af0*/  FSEL R15, R50, -INF , !P2 ;  /* 0xff800000320f7808 */ /* 0x004fe40005000000 */
[----:B-1----:R-:W-:-:S02]  /*2b00*/  FSEL R14, R45, -INF , !P3 ;  /* 0xff8000002d0e7808 */ /* 0x002fc40005800000 */
[----:B------:R-:W-:Y:S01]  /*2b10*/  LOP3.LUT R9, R25, 0x20, RZ, 0xfc, !PT ;  /* 0x0000002019097812 */ /* 0x000fe200078efcff */
[----:B------:R-:W1:Y:S01]  /*2b20*/  MUFU.TANH R21, R21 ;  /* 0x0000001500157308 */ /* 0x000e620000002400 */
[----:B------:R-:W-:Y:S02]  /*2b30*/  ISETP.GE.AND P2, PT, R13, R6, PT ;  /* 0x000000060d00720c */ /* 0x000fe40003f46270 */
[----:B------:R-:W-:Y:S02]  /*2b40*/  ISETP.GE.AND P3, PT, R27, R16, PT ;  /* 0x000000101b00720c */ /* 0x000fe40003f66270 */
[----:B------:R-:W-:Y:S02]  /*2b50*/  LOP3.LUT R23, R25, 0x21, RZ, 0xfc, !PT ;  /* 0x0000002119177812 */ /* 0x000fe400078efcff */
[----:B------:R-:W-:Y:S01]  /*2b60*/  FSEL R10, R32, -INF , !P5 ;  /* 0xff800000200a7808 */ /* 0x000fe20006800000 */
[----:B------:R-:W-:Y:S01]  /*2b70*/  MUFU.TANH R20, R20 ;  /* 0x0000001400147308 */ /* 0x000fe20000002400 */
[----:B------:R-:W-:-:S02]  /*2b80*/  FSEL R11, R33, -INF , !P4 ;  /* 0xff800000210b7808 */ /* 0x000fc40006000000 */
[C---:B------:R-:W-:Y:S02]  /*2b90*/  ISETP.GE.AND P5, PT, R9.reuse, R16, PT ;  /* 0x000000100900720c */ /* 0x040fe40003fa6270 */
[-C--:B------:R-:W-:Y:S02]  /*2ba0*/  ISETP.GE.AND P4, PT, R9, R6.reuse, PT ;  /* 0x000000060900720c */ /* 0x080fe40003f86270 */
[----:B------:R-:W-:Y:S01]  /*2bb0*/  FSEL R13, R44, -INF , !P1 ;  /* 0xff8000002c0d7808 */ /* 0x000fe20004800000 */
[----:B------:R-:W2:Y:S01]  /*2bc0*/  MUFU.TANH R26, R26 ;  /* 0x0000001a001a7308 */ /* 0x000ea20000002400 */
[----:B---3--:R-:W-:Y:S02]  /*2bd0*/  FSEL R8, R37, -INF , !P2 ;  /* 0xff80000025087808 */ /* 0x008fe40005000000 */
[----:B------:R-:W-:Y:S02]  /*2be0*/  FSEL R9, R36, -INF , !P3 ;  /* 0xff80000024097808 */ /* 0x000fe40005800000 */
[----:B------:R-:W-:-:S02]  /*2bf0*/  ISETP.GE.AND P1, PT, R27, R6, PT ;  /* 0x000000061b00720c */ /* 0x000fc40003f26270 */
[C---:B------:R-:W-:Y:S01]  /*2c00*/  ISETP.GE.AND P2, PT, R23.reuse, R16, PT ;  /* 0x000000101700720c */ /* 0x040fe20003f46270 */
[----:B------:R-:W3:Y:S01]  /*2c10*/  MUFU.TANH R125, R52 ;  /* 0x00000034007d7308 */ /* 0x000ee20000002400 */
[----:B------:R-:W-:Y:S02]  /*2c20*/  ISETP.GE.AND P3, PT, R23, R6, PT ;  /* 0x000000061700720c */ /* 0x000fe40003f66270 */
[C---:B------:R-:W-:Y:S02]  /*2c30*/  LOP3.LUT R27, R25.reuse, 0x28, RZ, 0xfc, !PT ;  /* 0x00000028191b7812 */ /* 0x040fe400078efcff */
[----:B------:R-:W-:Y:S02]  /*2c40*/  LOP3.LUT R23, R25, 0x29, RZ, 0xfc, !PT ;  /* 0x0000002919177812 */ /* 0x000fe400078efcff */
[----:B----4-:R-:W-:Y:S01]  /*2c50*/  FSEL R12, R24, -INF , !P1 ;  /* 0xff800000180c7808 */ /* 0x010fe20004800000 */
[----:B------:R-:W-:Y:S01]  /*2c60*/  MUFU.TANH R121, R53 ;  /* 0x0000003500797308 */ /* 0x000fe20000002400 */
[----:B-----5:R-:W-:-:S02]  /*2c70*/  FSEL R109, R109, -INF , !P2 ;  /* 0xff8000006d6d7808 */ /* 0x020fc40005000000 */
[----:B------:R-:W-:Y:S02]  /*2c80*/  ISETP.GE.AND P1, PT, R27, R16, PT ;  /* 0x000000101b00720c */ /* 0x000fe40003f26270 */
[-C--:B------:R-:W-:Y:S02]  /*2c90*/  ISETP.GE.AND P2, PT, R23, R6.reuse, PT ;  /* 0x000000061700720c */ /* 0x080fe40003f46270 */
[C---:B------:R-:W-:Y:S01]  /*2ca0*/  LOP3.LUT R35, R25.reuse, 0x30, RZ, 0xfc, !PT ;  /* 0x0000003019237812 */ /* 0x040fe200078efcff */
[----:B------:R-:W4:Y:S01]  /*2cb0*/  MUFU.TANH R122, R54 ;  /* 0x00000036007a7308 */ /* 0x000f220000002400 */
[----:B------:R-:W-:Y:S02]  /*2cc0*/  LOP3.LUT R33, R25, 0x31, RZ, 0xfc, !PT ;  /* 0x0000003119217812 */ /* 0x000fe400078efcff */
[----:B------:R-:W-:Y:S02]  /*2cd0*/  FSEL R111, R111, -INF , !P5 ;  /* 0xff8000006f6f7808 */ /* 0x000fe40006800000 */
[----:B------:R-:W-:-:S02]  /*2ce0*/  ISETP.GE.AND P5, PT, R27, R6, PT ;  /* 0x000000061b00720c */ /* 0x000fc40003fa6270 */
[----:B------:R-:W-:Y:S01]  /*2cf0*/  FSEL R112, R112, -INF , !P4 ;  /* 0xff80000070707808 */ /* 0x000fe20006000000 */
[----:B------:R-:W5:Y:S01]  /*2d00*/  MUFU.TANH R120, R55 ;  /* 0x0000003700787308 */ /* 0x000f620000002400 */
[----:B------:R-:W-:Y:S02]  /*2d10*/  FSEL R116, R116, -INF , !P3 ;  /* 0xff80000074747808 */ /* 0x000fe40005800000 */
[----:B------:R-:W-:Y:S02]  /*2d20*/  FSEL R27, R18, -INF , !P1 ;  /* 0xff800000121b7808 */ /* 0x000fe40004800000 */
[----:B-1----:R-:W-:Y:S02]  /*2d30*/  FSEL R24, R21, -INF , !P2 ;  /* 0xff80000015187808 */ /* 0x002fe40005000000 */
[-C--:B------:R-:W-:Y:S01]  /*2d40*/  ISETP.GE.AND P4, PT, R23, R16.reuse, PT ;  /* 0x000000101700720c */ /* 0x080fe20003f86270 */
[----:B------:R-:W1:Y:S01]  /*2d50*/  MUFU.TANH R123, R76 ;  /* 0x0000004c007b7308 */ /* 0x000e620000002400 */
[----:B------:R-:W-:-:S02]  /*2d60*/  ISETP.GE.AND P3, PT, R35, R16, PT ;  /* 0x000000102300720c */ /* 0x000fc40003f66270 */
[----:B------:R-:W-:Y:S02]  /*2d70*/  ISETP.GE.AND P1, PT, R33, R16, PT ;  /* 0x000000102100720c */ /* 0x000fe40003f26270 */
[----:B------:R-:W-:Y:S02]  /*2d80*/  ISETP.GE.AND P2, PT, R35, R6, PT ;  /* 0x000000062300720c */ /* 0x000fe40003f46270 */
[C---:B------:R-:W-:Y:S01]  /*2d90*/  LOP3.LUT R31, R25.reuse, 0x38, RZ, 0xfc, !PT ;  /* 0x00000038191f7812 */ /* 0x040fe200078efcff */
[----:B------:R-:W1:Y:S01]  /*2da0*/  MUFU.TANH R119, R77 ;  /* 0x0000004d00777308 */ /* 0x000e620000002400 */
[----:B------:R-:W-:Y:S02]  /*2db0*/  LOP3.LUT R23, R25, 0x39, RZ, 0xfc, !PT ;  /* 0x0000003919177812 */ /* 0x000fe400078efcff */
[----:B--2---:R-:W-:Y:S02]  /*2dc0*/  FSEL R26, R26, -INF , !P5 ;  /* 0xff8000001a1a7808 */ /* 0x004fe40006800000 */
[----:B------:R-:W-:-:S02]  /*2dd0*/  FSEL R25, R20, -INF , !P4 ;  /* 0xff80000014197808 */ /* 0x000fc40006000000 */
[----:B---3--:R-:W-:Y:S01]  /*2de0*/  FSEL R125, R125, -INF , !P3 ;  /* 0xff8000007d7d7808 */ /* 0x008fe20005800000 */
[----:B------:R-:W2:Y:S01]  /*2df0*/  MUFU.TANH R118, R78 ;  /* 0x0000004e00767308 */ /* 0x000ea20000002400 */
[----:B----4-:R-:W-:Y:S02]  /*2e00*/  FSEL R122, R122, -INF , !P2 ;  /* 0xff8000007a7a7808 */ /* 0x010fe40005000000 */
[----:B------:R-:W-:Y:S01]  /*2e10*/  FSEL R121, R121, -INF , !P1 ;  /* 0xff80000079797808 */ /* 0x000fe20004800000 */
[----:B------:R-:W-:Y:S01]  /*2e20*/  BAR.SYNC.DEFER_BLOCKING 0x0 ;  /* 0x0000000000007b1d */ /* 0x000fe20000010000 */
[-C--:B------:R-:W-:Y:S02]  /*2e30*/  ISETP.GE.AND P5, PT, R31, R16.reuse, PT ;  /* 0x000000101f00720c */ /* 0x080fe40003fa6270 */
[----:B------:R-:W-:Y:S02]  /*2e40*/  ISETP.GE.AND P4, PT, R23, R16, PT ;  /* 0x000000101700720c */ /* 0x000fe40003f86270 */
[-C--:B------:R-:W-:Y:S01]  /*2e50*/  ISETP.GE.AND P3, PT, R33, R6.reuse, PT ;  /* 0x000000062100720c */ /* 0x080fe20003f66270 */
[----:B------:R-:W3:Y:S01]  /*2e60*/  MUFU.TANH R114, R79 ;  /* 0x0000004f00727308 */ /* 0x000ee20000002400 */
[----:B------:R-:W-:-:S02]  /*2e70*/  ISETP.GE.AND P2, PT, R31, R6, PT ;  /* 0x000000061f00720c */ /* 0x000fc40003f46270 */
[----:B------:R-:W-:Y:S02]  /*2e80*/  ISETP.GE.AND P1, PT, R23, R6, PT ;  /* 0x000000061700720c */ /* 0x000fe40003f26270 */
[----:B-----5:R-:W-:Y:S02]  /*2e90*/  FSEL R120, R120, -INF , !P3 ;  /* 0xff80000078787808 */ /* 0x020fe40005800000 */
[----:B-1----:R-:W-:Y:S02]  /*2ea0*/  FSEL R123, R123, -INF , !P5 ;  /* 0xff8000007b7b7808 */ /* 0x002fe40006800000 */
[----:B------:R-:W-:Y:S02]  /*2eb0*/  FSEL R119, R119, -INF , !P4 ;  /* 0xff80000077777808 */ /* 0x000fe40006000000 */
[----:B--2---:R-:W-:Y:S02]  /*2ec0*/  FSEL R118, R118, -INF , !P2 ;  /* 0xff80000076767808 */ /* 0x004fe40005000000 */
[----:B---3--:R-:W-:Y:S01]  /*2ed0*/  FSEL R114, R114, -INF , !P1 ;  /* 0xff80000072727808 */ /* 0x008fe20004800000 */
[----:B------:R-:W-:Y:S05]  /*2ee0*/  @!P0 BRA `(.L_x_6453) ;  /* 0x0000051000008947 */ /* 0x000fea0003800000 */
[----:B------:R-:W-:Y:S05]  /*2ef0*/  @P6 BRA `(.L_x_6454) ;  /* 0x0000038000006947 */ /* 0x000fea0003800000 */
        /* <DEDUP_REMOVED lines=56> */
.L_x_6454:
[----:B------:R-:W-:-:S04]  /*3280*/  ULEA UR6, -UR6, URZ, 0x6 ;  /* 0x0000003f06067291 */ /* 0x000fc8000f8e313f */
[----:B------:R-:W-:Y:S02]  /*3290*/  USHF.R.S32.HI UR4, URZ, 0x1f, UR6 ;  /* 0x0000001f3f047899 */ /* 0x000fe40008011406 */
[----:B------:R-:W-:-:S04]  /*32a0*/  MOV R20, UR6 ;  /* 0x0000000600147c02 */ /* 0x000fc80008000f00 */
[----:B------:R-:W-:Y:S02]  /*32b0*/  MOV R4, UR4 ;  /* 0x0000000400047c02 */ /* 0x000fe40008000f00 */
.L_x_6455:
        /* <DEDUP_REMOVED lines=20> */
.L_x_6453:
        /* <DEDUP_REMOVED lines=40> */
[----:B-1----:R-:W-:-:S02]  /*3680*/  FMNMX.FTZ R7, R6, R7, !PT ;  /* 0x0000000706077209 */ /* 0x002fc40007810000 */
        /* <DEDUP_REMOVED lines=15> */
[--C-:B------:R-:W-:Y:S01]  /*3780*/  FFMA.FTZ R103, R19, c[0x0][0x23c], -R124.reuse ;  /* 0x00008f0013677a23 */ /* 0x100fe2000001087c */
[----:B------:R-:W1:Y:S01]  /*3790*/  LDSM.16.MT88.4 R68, [R144+0x8000] ;  /* 0x008000009044783b */ /* 0x000e620000004200 */
[----:B------:R-:W-:Y:S01]  /*37a0*/  FFMA.FTZ R32, R49, c[0x0][0x23c], -R124 ;  /* 0x00008f0031207a23 */ /* 0x000fe2000001087c */
[----:B------:R-:W-:Y:S01]  /*37b0*/  MUFU.EX2 R105, R105 ;  /* 0x0000006900697308 */ /* 0x000fe20000000800 */
[--C-:B------:R-:W-:Y:S01]  /*37c0*/  FFMA.FTZ R107, R40, c[0x0][0x23c], -R117.reuse ;  /* 0x00008f00286b7a23 */ /* 0x100fe20000010875 */
[----:B------:R-:W-:Y:S01]  /*37d0*/  LDSM.16.MT88.4 R48, [R146+0xa000] ;  /* 0x00a000009230783b */ /* 0x000fe20000004200 */
        /* <DEDUP_REMOVED lines=8> */
[--C-:B------:R-:W-:Y:S02]  /*3860*/  FFMA.FTZ R29, R10, c[0x0][0x23c], -R117.reuse ;  /* 0x00008f000a1d7a23 */ /* 0x100fe40000010875 */
[----:B------:R-:W-:Y:S01]  /*3870*/  FFMA.FTZ R33, R8, c[0x0][0x23c], -R117 ;  /* 0x00008f0008217a23 */ /* 0x000fe20000010875 */
[----:B------:R-:W-:Y:S01]  /*3880*/  MUFU.EX2 R103, R103 ;  /* 0x0000006700677308 */ /* 0x000fe20000000800 */
[----:B------:R-:W4:Y:S01]  /*3890*/  LDSM.16.MT88.4 R8, [R146+0x8800] ;  /* 0x008800009208783b */ /* 0x000f220000004200 */
[----:B------:R-:W-:-:S02]  /*38a0*/  FFMA.FTZ R101, R15, c[0x0][0x23c], -R124 ;  /* 0x00008f000f657a23 */ /* 0x000fc4000001087c */
[--C-:B------:R-:W-:Y:S02]  /*38b0*/  FFMA.FTZ R30, R13, c[0x0][0x23c], -R124.reuse ;  /* 0x00008f000d1e7a23 */ /* 0x100fe4000001087c */
[--C-:B------:R-:W-:Y:S02]  /*38c0*/  FFMA.FTZ R34, R14, c[0x0][0x23c], -R117.reuse ;  /* 0x00008f000e227a23 */ /* 0x100fe40000010875 */
[----:B------:R-:W5:Y:S01]  /*38d0*/  MUFU.EX2 R32, R32 ;  /* 0x0000002000207308 */ /* 0x000f620000000800 */
[----:B--2---:R-:W-:Y:S01]  /*38e0*/  F2FP.PACK_AB R64, R102, R105 ;  /* 0x000000696640723e */ /* 0x004fe200000000ff */
[--C-:B------:R-:W-:Y:S02]  /*38f0*/  FFMA.FTZ R0, R12, c[0x0][0x23c], -R117.reuse ;  /* 0x00008f000c007a23 */ /* 0x100fe40000010875 */
[----:B------:R-:W2:Y:S01]  /*3900*/  LDSM.16.MT88.4 R12, [R144+0x8800] ;  /* 0x00880000900c783b */ /* 0x000ea20000004200 */
[--C-:B------:R-:W-:Y:S02]  /*3910*/  FFMA.FTZ R108, R111, c[0x0][0x23c], -R124.reuse ;  /* 0x00008f006f6c7a23 */ /* 0x100fe4000001087c */
[----:B------:R-:W-:Y:S01]  /*3920*/  FFMA.FTZ R113, R116, c[0x0][0x23c], -R117 ;  /* 0x00008f0074717a23 */ /* 0x000fe20000010875 */
[----:B------:R-:W-:Y:S01]  /*3930*/  MUFU.EX2 R107, R107 ;  /* 0x0000006b006b7308 */ /* 0x000fe20000000800 */
[----:B------:R-:W-:-:S02]  /*3940*/  FFMA.FTZ R109, R109, c[0x0][0x23c], -R124 ;  /* 0x00008f006d6d7a23 */ /* 0x000fc4000001087c */
[--C-:B------:R-:W-:Y:S02]  /*3950*/  FFMA.FTZ R110, R27, c[0x0][0x23c], -R124.reuse ;  /* 0x00008f001b6e7a23 */ /* 0x100fe4000001087c */
[--C-:B------:R-:W-:Y:S02]  /*3960*/  FFMA.FTZ R111, R25, c[0x0][0x23c], -R124.reuse ;  /* 0x00008f00196f7a23 */ /* 0x100fe4000001087c */
[--C-:B------:R-:W-:Y:S01]  /*3970*/  FFMA.FTZ R112, R112, c[0x0][0x23c], -R117.reuse ;  /* 0x00008f0070707a23 */ /* 0x100fe20000010875 */
[----:B------:R-:W1:Y:S01]  /*3980*/  MUFU.EX2 R106, R106 ;  /* 0x0000006a006a7308 */ /* 0x000e620000000800 */
[----:B-----5:R-:W-:Y:S01]  /*3990*/  F2FP.PACK_AB R66, R32, R103 ;  /* 0x000000672042723e */ /* 0x020fe200000000ff */
[--C-:B------:R-:W-:Y:S02]  /*39a0*/  FFMA.FTZ R115, R26, c[0x0][0x23c], -R117.reuse ;  /* 0x00008f001a737a23 */ /* 0x100fe40000010875 */
[----:B------:R-:W-:Y:S02]  /*39b0*/  FFMA.FTZ R116, R24, c[0x0][0x23c], -R117 ;  /* 0x00008f0018747a23 */ /* 0x000fe40000010875 */
[----:B------:R-:W-:Y:S01]  /*39c0*/  LDSM.16.MT88.4 R24, [R146+0xb000] ;  /* 0x00b000009218783b */ /* 0x000fe20000004200 */
[--C-:B------:R-:W-:Y:S01]  /*39d0*/  FFMA.FTZ R126, R121, c[0x0][0x23c], -R124.reuse ;  /* 0x00008f00797e7a23 */ /* 0x100fe2000001087c */
[----:B------:R-:W-:Y:S01]  /*39e0*/  MUFU.EX2 R104, R104 ;  /* 0x0000006800687308 */ /* 0x000fe20000000800 */
[----:B------:R-:W-:-:S02]  /*39f0*/  FFMA.FTZ R125, R125, c[0x0][0x23c], -R124 ;  /* 0x00008f007d7d7a23 */ /* 0x000fc4000001087c */
[--C-:B------:R-:W-:Y:S02]  /*3a00*/  FFMA.FTZ R121, R123, c[0x0][0x23c], -R124.reuse ;  /* 0x00008f007b797a23 */ /* 0x100fe4000001087c */
[----:B------:R-:W-:Y:S02]  /*3a10*/  FFMA.FTZ R124, R119, c[0x0][0x23c], -R124 ;  /* 0x00008f00777c7a23 */ /* 0x000fe4000001087c */
[--C-:B------:R-:W-:Y:S01]  /*3a20*/  FFMA.FTZ R119, R122, c[0x0][0x23c], -R117.reuse ;  /* 0x00008f007a777a23 */ /* 0x100fe20000010875 */
[----:B------:R-:W5:Y:S01]  /*3a30*/  MUFU.EX2 R35, R35 ;  /* 0x0000002300237308 */ /* 0x000f620000000800 */
[----:B-1----:R-:W-:Y:S01]  /*3a40*/  F2FP.PACK_AB R65, R106, R107 ;  /* 0x0000006b6a41723e */ /* 0x002fe200000000ff */
[--C-:B------:R-:W-:Y:S02]  /*3a50*/  FFMA.FTZ R120, R120, c[0x0][0x23c], -R117.reuse ;  /* 0x00008f0078787a23 */ /* 0x100fe40000010875 */
[--C-:B------:R-:W-:Y:S02]  /*3a60*/  FFMA.FTZ R118, R118, c[0x0][0x23c], -R117.reuse ;  /* 0x00008f0076767a23 */ /* 0x100fe40000010875 */
[----:B------:R-:W-:-:S02]  /*3a70*/  FFMA.FTZ R169, R114, c[0x0][0x23c], -R117 ;  /* 0x00008f0072a97a23 */ /* 0x000fc40000010875 */
[----:B------:R-:W-:Y:S01]  /*3a80*/  MUFU.EX2 R101, R101 ;  /* 0x0000006500657308 */ /* 0x000fe20000000800 */
[----:B------:R-:W-:Y:S02]  /*3a90*/  FADD.FTZ R102, R105, R102 ;  /* 0x0000006669667221 */ /* 0x000fe40000010000 */
[----:B------:R-:W-:Y:S02]  /*3aa0*/  FADD.FTZ R107, R107, R106 ;  /* 0x0000006a6b6b7221 */ /* 0x000fe40000010000 */
[----:B------:R-:W-:Y:S01]  /*3ab0*/  FADD.FTZ R103, R103, R102 ;  /* 0x0000006667677221 */ /* 0x000fe20000010000 */
[----:B-----5:R-:W-:Y:S02]  /*3ac0*/  F2FP.PACK_AB R67, R35, R104 ;  /* 0x000000682343723e */ /* 0x020fe400000000ff */
[----:B------:R-:W1:Y:S01]  /*3ad0*/  MUFU.EX2 R30, R30 ;  /* 0x0000001e001e7308 */ /* 0x000e620000000800 */
[----:B------:R-:W-:Y:S02]  /*3ae0*/  FADD.FTZ R104, R104, R107 ;  /* 0x0000006b68687221 */ /* 0x000fe40000010000 */
[----:B------:R-:W-:-:S02]  /*3af0*/  FADD.FTZ R32, R32, R103 ;  /* 0x0000006720207221 */ /* 0x000fc40000010000 */
        /* <DEDUP_REMOVED lines=11> */
[C---:B---3--:R-:W-:Y:S02]  /*3bb0*/  HMMA.16816.F32 R36, R64.reuse, R40, RZ ;  /* 0x000000284024723c */ /* 0x048fe400000018ff */
[----:B------:R-:W3:Y:S06]  /*3bc0*/  MUFU.EX2 R0, R0 ;  /* 0x0000000000007308 */ /* 0x000eec0000000800 */
        /* <DEDUP_REMOVED lines=91> */
[----:B------:R-:W2:Y:S07]  /*4180*/  LDSM.16.MT88.4 R24, [R145+0x9800] ;  /* 0x009800009118783b */ /* 0x000eae0000004200 */
[C---:B-----5:R-:W-:Y:S08]  /*4190*/  HMMA.16816.F32 R52, R4.reuse, R20, R52 ;  /* 0x000000140434723c */ /* 0x060ff00000001834 */
[C---:B------:R-:W-:Y:S01]  /*41a0*/  HMMA.16816.F32 R56, R4.reuse, R22, R56 ;  /* 0x000000160438723c */ /* 0x040fe20000001838 */
[----:B------:R-:W5:Y:S07]  /*41b0*/  LDSM.16.MT88.4 R20, [R144+0x9800] ;  /* 0x009800009014783b */ /* 0x000f6e0000004200 */
[C---:B-1----:R-:W-:Y:S08]  /*41c0*/  HMMA.16816.F32 R60, R4.reuse, R16, R60 ;  /* 0x00000010043c723c */ /* 0x042ff0000000183c */
        /* <DEDUP_REMOVED lines=21> */
[C---:B------:R-:W-:Y:S08]  /*4320*/  HMMA.16816.F32 R76, R4.reuse, R26, R76 ;  /* 0x0000001a044c723c */ /* 0x040ff0000000184c */
[C---:B-----5:R-:W-:Y:S08]  /*4330*/  HMMA.16816.F32 R72, R4.reuse, R20, R72 ;  /* 0x000000140448723c */ /* 0x060ff00000001848 */
[C---:B-1----:R-:W-:Y:S08]  /*4340*/  HMMA.16816.F32 R36, R4.reuse, R8, R36 ;  /* 0x000000080424723c */ /* 0x042ff00000001824 */
[C---:B------:R-:W-:Y:S01]  /*4350*/  HMMA.16816.F32 R40, R4.reuse, R10, R40 ;  /* 0x0000000a0428723c */ /* 0x040fe20000001828 */
[----:B------:R-:W1:Y:S07]  /*4360*/  LDSM.16.MT88.4 R8, [R144+0xb800] ;  /* 0x00b800009008783b */ /* 0x000e6e0000004200 */
[C---:B------:R-:W-:Y:S08]  /*4370*/  HMMA.16816.F32 R68, R4.reuse, R22, R68 ;  /* 0x000000160444723c */ /* 0x040ff00000001844 */
[C---:B------:R-:W-:Y:S08]  /*4380*/  HMMA.16816.F32 R44, R4.reuse, R16, R44 ;  /* 0x00000010042c723c */ /* 0x040ff0000000182c */
[C---:B------:R-:W-:Y:S08]  /*4390*/  HMMA.16816.F32 R48, R4.reuse, R18, R48 ;  /* 0x000000120430723c */ /* 0x040ff00000001830 */
[C---:B--2---:R-:W-:Y:S08]  /*43a0*/  HMMA.16816.F32 R52, R4.reuse, R12, R52 ;  /* 0x0000000c0434723c */ /* 0x044ff00000001834 */
        /* <DEDUP_REMOVED lines=12> */
.L_x_6460:
        /* <DEDUP_REMOVED lines=64> */
.L_x_6457:
        /* <DEDUP_REMOVED lines=9> */
[----:B------:R1:W-:Y:S01]  /*4900*/  LDGSTS.E.BYPASS.LTC128B.128 [R161+0xa000], [R156.64+0x80] ;  /* 0x0a0000809ca17fae */ /* 0x0003e2000b901d4a */
[----:B------:R-:W-:Y:S02]  /*4910*/  IADD3.X R3, R101, UR5, RZ, P0, !PT ;  /* 0x0000000565037c10 */ /* 0x000fe400087fe4ff */
[----:B------:R-:W-:Y:S04]  /*4920*/  IADD3 R172, P0, R2, UR9, RZ ;  /* 0x0000000902ac7c10 */ /* 0x000fe8000ff1e0ff */
[----:B------:R2:W-:Y:S01]  /*4930*/  LDGSTS.E.BYPASS.LTC128B.128 [R161+0x8800], [R100.64] ;  /* 0x0880000064a17fae */ /* 0x0005e2000b901d4a */
[----:B------:R-:W-:Y:S02]  /*4940*/  IADD3.X R173, R3, UR5, RZ, P0, !PT ;  /* 0x0000000503ad7c10 */ /* 0x000fe400087fe4ff */
[----:B------:R-:W-:Y:S04]  /*4950*/  ISETP.GT.AND P0, PT, R168, R155, PT ;  /* 0x0000009ba800720c */ /* 0x000fe80003f04270 */
[----:B------:R2:W-:Y:S07]  /*4960*/  LDGSTS.E.BYPASS.LTC128B.128 [R161+0xa800], [R100.64+0x80] ;  /* 0x0a80008064a17fae */ /* 0x0005ee000b901d4a */
[----:B------:R1:W-:Y:S07]  /*4970*/  LDGSTS.E.BYPASS.LTC128B.128 [R161+0x9000], [R2.64] ;  /* 0x0900000002a17fae */ /* 0x0003ee000b901d4a */
[----:B------:R1:W-:Y:S07]  /*4980*/  LDGSTS.E.BYPASS.LTC128B.128 [R161+0xb000], [R2.64+0x80] ;  /* 0x0b00008002a17fae */ /* 0x0003ee000b901d4a */
[----:B------:R3:W-:Y:S07]  /*4990*/  LDGSTS.E.BYPASS.LTC128B.128 [R161+0x9800], [R172.64] ;  /* 0x09800000aca17fae */ /* 0x0007ee000b901d4a */
[----:B------:R3:W-:Y:S07]  /*49a0*/  LDGSTS.E.BYPASS.LTC128B.128 [R161+0xb800], [R172.64+0x80] ;  /* 0x0b800080aca17fae */ /* 0x0007ee000b901d4a */
[----:B------:R-:W-:Y:S07]  /*49b0*/  LDSM.16.M88.4 R104, [R154] ;  /* 0x000000009a68783b */ /* 0x000fee0000000200 */
[----:B------:R-:W4:Y:S07]  /*49c0*/  LDSM.16.M88.4 R108, [R153] ;  /* 0x00000000996c783b */ /* 0x000f2e0000000200 */
[----:B------:R-:W5:Y:S07]  /*49d0*/  LDSM.16.M88.4 R112, [R153+0x800] ;  /* 0x000800009970783b */ /* 0x000f6e0000000200 */
[----:B------:R-:W1:Y:S07]  /*49e0*/  LDSM.16.M88.4 R116, [R153+0x1000] ;  /* 0x001000009974783b */ /* 0x000e6e0000000200 */
[----:B------:R-:W0:Y:S07]  /*49f0*/  LDGDEPBAR ;  /* 0x00000000000079af */ /* 0x000e2e0000000000 */
[----:B------:R-:W1:Y:S07]  /*4a00*/  LDSM.16.M88.4 R120, [R153+0x1800] ;  /* 0x001800009978783b */ /* 0x000e6e0000000200 */
[----:B------:R-:W-:Y:S01]  /*4a10*/  LDSM.16.M88.4 R124, [R152] ;  /* 0x00000000987c783b */ /* 0x000fe20000000200 */
[C---:B----4-:R-:W-:Y:S06]  /*4a20*/  HMMA.16816.F32 R4, R104.reuse, R108, RZ ;  /* 0x0000006c6804723c */ /* 0x050fec00000018ff */
[----:B------:R-:W4:Y:S02]  /*4a30*/  LDSM.16.M88.4 R128, [R151] ;  /* 0x000000009780783b */ /* 0x000f240000000200 */
[C---:B------:R-:W-:Y:S05]  /*4a40*/  HMMA.16816.F32 R8, R104.reuse, R110, RZ ;  /* 0x0000006e6808723c */ /* 0x040fea00000018ff */
[----:B------:R-:W2:Y:S03]  /*4a50*/  LDSM.16.M88.4 R132, [R143] ;  /* 0x000000008f84783b */ /* 0x000ea60000000200 */
[C---:B-----5:R-:W-:Y:S04]  /*4a60*/  HMMA.16816.F32 R12, R104.reuse, R112, RZ ;  /* 0x00000070680c723c */ /* 0x060fe800000018ff */
[----:B------:R-:W5:Y:S04]  /*4a70*/  LDSM.16.M88.4 R108, [R142] ;  /* 0x000000008e6c783b */ /* 0x000f680000000200 */
[C---:B------:R-:W-:Y:S03]  /*4a80*/  HMMA.16816.F32 R16, R104.reuse, R114, RZ ;  /* 0x000000726810723c */ /* 0x040fe600000018ff */
[----:B------:R-:W2:Y:S05]  /*4a90*/  LDSM.16.M88.4 R112, [R141] ;  /* 0x000000008d70783b */ /* 0x000eaa0000000200 */
[C---:B-1----:R-:W-:Y:S08]  /*4aa0*/  HMMA.16816.F32 R20, R104.reuse, R116, RZ ;  /* 0x000000746814723c */ /* 0x042ff000000018ff */
[C---:B------:R-:W-:Y:S01]  /*4ab0*/  HMMA.16816.F32 R24, R104.reuse, R118, RZ ;  /* 0x000000766818723c */ /* 0x040fe200000018ff */
[----:B------:R-:W-:Y:S07]  /*4ac0*/  LDSM.16.M88.4 R116, [R149] ;  /* 0x000000009574783b */ /* 0x000fee0000000200 */
[C---:B------:R-:W-:Y:S08]  /*4ad0*/  HMMA.16816.F32 R28, R104.reuse, R120, RZ ;  /* 0x00000078681c723c */ /* 0x040ff000000018ff */
[----:B------:R-:W-:Y:S01]  /*4ae0*/  HMMA.16816.F32 R32, R104, R122, RZ ;  /* 0x0000007a6820723c */ /* 0x000fe200000018ff */
[----:B------:R-:W1:Y:S07]  /*4af0*/  LDSM.16.M88.4 R104, [R150] ;  /* 0x000000009668783b */ /* 0x000e6e0000000200 */
[C---:B----4-:R-:W-:Y:S01]  /*4b00*/  HMMA.16816.F32 R4, R124.reuse, R128, R4 ;  /* 0x000000807c04723c */ /* 0x050fe20000001804 */
[----:B------:R-:W4:Y:S07]  /*4b10*/  LDSM.16.M88.4 R120, [R149+0x800] ;  /* 0x000800009578783b */ /* 0x000f2e0000000200 */
[C---:B------:R-:W-:Y:S01]  /*4b20*/  HMMA.16816.F32 R8, R124.reuse, R130, R8 ;  /* 0x000000827c08723c */ /* 0x040fe20000001808 */
[----:B------:R-:W1:Y:S07]  /*4b30*/  LDSM.16.M88.4 R128, [R149+0x1000] ;  /* 0x001000009580783b */ /* 0x000e6e0000000200 */
[C---:B--2---:R-:W-:Y:S08]  /*4b40*/  HMMA.16816.F32 R12, R124.reuse, R132, R12 ;  /* 0x000000847c0c723c */ /* 0x044ff0000000180c */
[C---:B------:R-:W-:Y:S08]  /*4b50*/  HMMA.16816.F32 R16, R124.reuse, R134, R16 ;  /* 0x000000867c10723c */ /* 0x040ff00000001810 */
[C---:B-----5:R-:W-:Y:S08]  /*4b60*/  HMMA.16816.F32 R20, R124.reuse, R108, R20 ;  /* 0x0000006c7c14723c */ /* 0x060ff00000001814 */
[C---:B------:R-:W-:Y:S01]  /*4b70*/  HMMA.16816.F32 R24, R124.reuse, R110, R24 ;  /* 0x0000006e7c18723c */ /* 0x040fe20000001818 */
[----:B------:R-:W2:Y:S07]  /*4b80*/  LDSM.16.M88.4 R108, [R149+0x1800] ;  /* 0x00180000956c783b */ /* 0x000eae0000000200 */
[C---:B------:R-:W-:Y:S08]  /*4b90*/  HMMA.16816.F32 R28, R124.reuse, R112, R28 ;  /* 0x000000707c1c723c */ /* 0x040ff0000000181c */
[----:B------:R-:W-:Y:S01]  /*4ba0*/  HMMA.16816.F32 R32, R124, R114, R32 ;  /* 0x000000727c20723c */ /* 0x000fe20000001820 */
[----:B------:R-:W-:Y:S07]  /*4bb0*/  LDSM.16.M88.4 R112, [R148] ;  /* 0x000000009470783b */ /* 0x000fee0000000200 */
[C---:B-1----:R-:W-:Y:S01]  /*4bc0*/  HMMA.16816.F32 R4, R104.reuse, R116, R4 ;  /* 0x000000746804723c */ /* 0x042fe20000001804 */
[----:B------:R-:W-:Y:S07]  /*4bd0*/  LDSM.16.M88.4 R124, [R140+0x1000] ;  /* 0x001000008c7c783b */ /* 0x000fee0000000200 */
[C---:B------:R-:W-:Y:S01]  /*4be0*/  HMMA.16816.F32 R8, R104.reuse, R118, R8 ;  /* 0x000000766808723c */ /* 0x040fe20000001808 */
[----:B------:R-:W1:Y:S07]  /*4bf0*/  LDSM.16.M88.4 R116, [R140] ;  /* 0x000000008c74783b */ /* 0x000e6e0000000200 */
[C---:B----4-:R-:W-:Y:S08]  /*4c00*/  HMMA.16816.F32 R12, R104.reuse, R120, R12 ;  /* 0x00000078680c723c */ /* 0x050ff0000000180c */
[C---:B------:R-:W-:Y:S01]  /*4c10*/  HMMA.16816.F32 R16, R104.reuse, R122, R16 ;  /* 0x0000007a6810723c */ /* 0x040fe20000001810 */
[----:B------:R-:W4:Y:S07]  /*4c20*/  LDSM.16.M88.4 R120, [R140+0x800] ;  /* 0x000800008c78783b */ /* 0x000f2e0000000200 */
[C---:B------:R-:W-:Y:S08]  /*4c30*/  HMMA.16816.F32 R20, R104.reuse, R128, R20 ;  /* 0x000000806814723c */ /* 0x040ff00000001814 */
[C---:B------:R-:W-:Y:S01]  /*4c40*/  HMMA.16816.F32 R24, R104.reuse, R130, R24 ;  /* 0x000000826818723c */ /* 0x040fe20000001818 */
[----:B------:R-:W5:Y:S07]  /*4c50*/  LDSM.16.M88.4 R128, [R140+0x1800] ;  /* 0x001800008c80783b */ /* 0x000f6e0000000200 */
[C---:B--2---:R-:W-:Y:S08]  /*4c60*/  HMMA.16816.F32 R28, R104.reuse, R108, R28 ;  /* 0x0000006c681c723c */ /* 0x044ff0000000181c */
[----:B------:R-:W-:Y:S01]  /*4c70*/  HMMA.16816.F32 R32, R104, R110, R32 ;  /* 0x0000006e6820723c */ /* 0x000fe20000001820 */
[----:B------:R-:W-:Y:S07]  /*4c80*/  LDSM.16.M88.4 R104, [R154+0x2000] ;  /* 0x002000009a68783b */ /* 0x000fee0000000200 */
[C---:B-1----:R-:W-:Y:S01]  /*4c90*/  HMMA.16816.F32 R4, R112.reuse, R116, R4 ;  /* 0x000000747004723c */ /* 0x042fe20000001804 */
[----:B------:R-:W1:Y:S07]  /*4ca0*/  LDSM.16.M88.4 R108, [R153+0x2000] ;  /* 0x00200000996c783b */ /* 0x000e6e0000000200 */
[C---:B------:R-:W-:Y:S01]  /*4cb0*/  HMMA.16816.F32 R8, R112.reuse, R118, R8 ;  /* 0x000000767008723c */ /* 0x040fe20000001808 */
[----:B------:R-:W2:Y:S07]  /*4cc0*/  LDSM.16.M88.4 R116, [R153+0x2800] ;  /* 0x002800009974783b */ /* 0x000eae0000000200 */
[C---:B----4-:R-:W-:Y:S08]  /*4cd0*/  HMMA.16816.F32 R12, R112.reuse, R120, R12 ;  /* 0x00000078700c723c */ /* 0x050ff0000000180c */
[C---:B------:R-:W-:Y:S01]  /*4ce0*/  HMMA.16816.F32 R16, R112.reuse, R122, R16 ;  /* 0x0000007a7010723c */ /* 0x040fe20000001810 */
[----:B------:R-:W4:Y:S07]  /*4cf0*/  LDSM.16.M88.4 R120, [R153+0x3000] ;  /* 0x003000009978783b */ /* 0x000f2e0000000200 */
[C---:B------:R-:W-:Y:S08]  /*4d00*/  HMMA.16816.F32 R20, R112.reuse, R124, R20 ;  /* 0x0000007c7014723c */ /* 0x040ff00000001814 */
[C---:B------:R-:W-:Y:S01]  /*4d10*/  HMMA.16816.F32 R24, R112.reuse, R126, R24 ;  /* 0x0000007e7018723c */ /* 0x040fe20000001818 */
[----:B------:R-:W3:Y:S07]  /*4d20*/  LDSM.16.M88.4 R124, [R153+0x3800] ;  /* 0x00380000997c783b */ /* 0x000eee0000000200 */
[C---:B-----5:R-:W-:Y:S08]  /*4d30*/  HMMA.16816.F32 R28, R112.reuse, R128, R28 ;  /* 0x00000080701c723c */ /* 0x060ff0000000181c */
[----:B------:R-:W-:Y:S01]  /*4d40*/  HMMA.16816.F32 R32, R112, R130, R32 ;  /* 0x000000827020723c */ /* 0x000fe20000001820 */
[----:B------:R-:W-:Y:S07]  /*4d50*/  LDSM.16.M88.4 R112, [R139] ;  /* 0x000000008b70783b */ /* 0x000fee0000000200 */
[C---:B-1----:R-:W-:Y:S01]  /*4d60*/  HMMA.16816.F32 R4, R104.reuse, R108, R4 ;  /* 0x0000006c6804723c */ /* 0x042fe20000001804 */
[----:B------:R-:W-:Y:S07]  /*4d70*/  LDSM.16.M88.4 R128, [R136] ;  /* 0x000000008880783b */ /* 0x000fee0000000200 */
[C---:B------:R-:W-:Y:S01]  /*4d80*/  HMMA.16816.F32 R8, R104.reuse, R110, R8 ;  /* 0x0000006e6808723c */ /* 0x040fe20000001808 */
[----:B------:R-:W1:Y:S07]  /*4d90*/  LDSM.16.M88.4 R108, [R152+0x2000] ;  /* 0x00200000986c783b */ /* 0x000e6e0000000200 */
[C---:B--2---:R-:W-:Y:S08]  /*4da0*/  HMMA.16816.F32 R12, R104.reuse, R116, R12 ;  /* 0x00000074680c723c */ /* 0x044ff0000000180c */
[C---:B------:R-:W-:Y:S01]  /*4db0*/  HMMA.16816.F32 R16, R104.reuse, R118, R16 ;  /* 0x000000766810723c */ /* 0x040fe20000001810 */
[----:B------:R-:W2:Y:S07]  /*4dc0*/  LDSM.16.M88.4 R116, [R138] ;  /* 0x000000008a74783b */ /* 0x000eae0000000200 */
[C---:B----4-:R-:W-:Y:S08]  /*4dd0*/  HMMA.16816.F32 R20, R104.reuse, R120, R20 ;  /* 0x000000786814723c */ /* 0x050ff00000001814 */
[C---:B------:R-:W-:Y:S01]  /*4de0*/  HMMA.16816.F32 R24, R104.reuse, R122, R24 ;  /* 0x0000007a6818723c */ /* 0x040fe20000001818 */
[----:B------:R-:W4:Y:S07]  /*4df0*/  LDSM.16.M88.4 R120, [R137] ;  /* 0x000000008978783b */ /* 0x000f2e0000000200 */
[C---:B---3--:R-:W-:Y:S08]  /*4e00*/  HMMA.16816.F32 R28, R104.reuse, R124, R28 ;  /* 0x0000007c681c723c */ /* 0x048ff0000000181c */
[----:B------:R-:W-:Y:S01]  /*4e10*/  HMMA.16816.F32 R32, R104, R126, R32 ;  /* 0x0000007e6820723c */ /* 0x000fe20000001820 */
[----:B------:R-:W-:Y:S07]  /*4e20*/  LDSM.16.M88.4 R104, [R150+0x2000] ;  /* 0x002000009668783b */ /* 0x000fee0000000200 */
[----:B------:R-:W3:Y:S01]  /*4e30*/  LDSM.16.M88.4 R124, [R149+0x2000] ;  /* 0x00200000957c783b */ /* 0x000ee20000000200 */
        /* <DEDUP_REMOVED lines=8> */
[----:B------:R-:W-:Y:S07]  /*4ec0*/  LDSM.16.M88.4 R120, [R148+0x2000] ;  /* 0x002000009478783b */ /* 0x000fee0000000200 */
[C---:B------:R-:W-:Y:S08]  /*4ed0*/  HMMA.16816.F32 R28, R108.reuse, R128, R28 ;  /* 0x000000806c1c723c */ /* 0x040ff0000000181c */
[----:B------:R-:W-:Y:S01]  /*4ee0*/  HMMA.16816.F32 R32, R108, R130, R32 ;  /* 0x000000826c20723c */ /* 0x000fe20000001820 */
[----:B------:R-:W4:Y:S07]  /*4ef0*/  LDSM.16.M88.4 R108, [R149+0x3800] ;  /* 0x00380000956c783b */ /* 0x000f2e0000000200 */
[----:B------:R-:W5:Y:S01]  /*4f00*/  LDSM.16.M88.4 R128, [R140+0x2000] ;  /* 0x002000008c80783b */ /* 0x000f620000000200 */
[C---:B---3--:R-:W-:Y:S08]  /*4f10*/  HMMA.16816.F32 R4, R104.reuse, R124, R4 ;  /* 0x0000007c6804723c */ /* 0x048ff00000001804 */
[C---:B------:R-:W-:Y:S08]  /*4f20*/  HMMA.16816.F32 R8, R104.reuse, R126, R8 ;  /* 0x0000007e6808723c */ /* 0x040ff00000001808 */
[C---:B-1----:R-:W-:Y:S08]  /*4f30*/  HMMA.16816.F32 R12, R104.reuse, R112, R12 ;  /* 0x00000070680c723c */ /* 0x042ff0000000180c */
[C---:B------:R-:W-:Y:S08]  /*4f40*/  HMMA.16816.F32 R16, R104.reuse, R114, R16 ;  /* 0x000000726810723c */ /* 0x040ff00000001810 */
[C---:B--2---:R-:W-:Y:S08]  /*4f50*/  HMMA.16816.F32 R20, R104.reuse, R116, R20 ;  /* 0x000000746814723c */ /* 0x044ff00000001814 */
[C---:B------:R-:W-:Y:S08]  /*4f60*/  HMMA.16816.F32 R24, R104.reuse, R118, R24 ;  /* 0x000000766818723c */ /* 0x040ff00000001818 */
[C---:B----4-:R-:W-:Y:S08]  /*4f70*/  HMMA.16816.F32 R28, R104.reuse, R108, R28 ;  /* 0x0000006c681c723c */ /* 0x050ff0000000181c */
        /* <DEDUP_REMOVED lines=145> */
.L_x_6459:
        /* <DEDUP_REMOVED lines=20> */
.L_x_6458:
        /* <DEDUP_REMOVED lines=206> */
[----:B------:R-:W3:Y:S01]  /*66b0*/  MUFU.EX2 R123, R123 ;  /* 0x0000007b007b7308 */ /* 0x000ee20000000800 */
[----:B------:R-:W-:Y:S02]  /*66c0*/  FADD.FTZ R117, R117, R118 ;  /* 0x0000007675757221 */ /* 0x000fe40000010000 */
[----:B------:R-:W-:Y:S01]  /*66d0*/  HMMA.16816.F32 R64, R96, R78, R64 ;  /* 0x0000004e6040723c */ /* 0x000fe20000001840 */
[----:B------:R-:W-:Y:S03]  /*66e0*/  LDSM.16.MT88.4 R76, [R146+0xa800] ;  /* 0x00a80000924c783b */ /* 0x000fe60000004200 */
[C---:B--2---:R-:W-:Y:S01]  /*66f0*/  F2FP.PACK_AB R68, R121.reuse, R120 ;  /* 0x000000787944723e */ /* 0x044fe200000000ff */
[----:B------:R-:W-:Y:S02]  /*6700*/  FADD.FTZ R117, R116, R117 ;  /* 0x0000007574757221 */ /* 0x000fe40000010000 */
        /* <DEDUP_REMOVED lines=110> */
[----:B------:R-:W-:Y:S01]  /*6df0*/  FADD.FTZ R175, R175, R0 ;  /* 0x00000000afaf7221 */ /* 0x000fe20000010000 */
[----:B------:R-:W-:Y:S03]  /*6e00*/  IADD3 R0, R168, -0x1, RZ ;  /* 0xffffffffa8007810 */ /* 0x000fe60007ffe0ff */
[----:B------:R-:W-:Y:S01]  /*6e10*/  FADD.FTZ R175, R176, R175 ;  /* 0x000000afb0af7221 */ /* 0x000fe20000010000 */
[----:B------:R-:W-:Y:S02]  /*6e20*/  MOV R168, R0 ;  /* 0x0000000000a87202 */ /* 0x000fe40000000f00 */
[----:B------:R-:W-:Y:S01]  /*6e30*/  MOV R0, R3 ;  /* 0x0000000300007202 */ /* 0x000fe20000000f00 */
[----:B------:R-:W-:Y:S04]  /*6e40*/  FADD.FTZ R102, R102, R175 ;  /* 0x000000af66667221 */ /* 0x000fe80000010000 */
[----:B------:R-:W-:Y:S01]  /*6e50*/  FADD.FTZ R169, R101, R102 ;  /* 0x0000006665a97221 */ /* 0x000fe20000010000 */
[----:B------:R-:W-:-:S05]  /*6e60*/  @P0 BRA `(.L_x_6460) ;  /* 0xffffd60000000947 */ /* 0x000fca000383ffff */
.L_x_6456:
        /* <DEDUP_REMOVED lines=159> */
[----:B------:R-:W4:Y:S04]  /*7860*/  S2R R8, SR_CTAID.Z ;  /* 0x0000000000087919 */ /* 0x000f280000002700 */
[----:B------:R-:W5:Y:S04]  /*7870*/  S2R R9, SR_CTAID.Y ;  /* 0x0000000000097919 */ /* 0x000f680000002600 */
[----:B------:R-:W-:Y:S04]  /*7880*/  STS.64 [R17+0x4000], R56 ;  /* 0x0040003811007388 */ /* 0x000fe80000000a00 */
[----:B------:R-:W-:Y:S04]  /*7890*/  STS.64 [R17+0x4800], R58 ;  /* 0x0048003a11007388 */ /* 0x000fe80000000a00 */
[----:B------:R-:W-:Y:S04]  /*78a0*/  STS.64 [R18+0x4000], R60 ;  /* 0x0040003c12007388 */ /* 0x000fe80000000a00 */
[----:B------:R-:W-:Y:S04]  /*78b0*/  STS.64 [R18+0x4800], R62 ;  /* 0x0048003e12007388 */ /* 0x000fe80000000a00 */
[----:B------:R1:W-:Y:S04]  /*78c0*/  STS.64 [R15+0x4000], R64 ;  /* 0x004000400f007388 */ /* 0x0003e80000000a00 */
[----:B------:R3:W-:Y:S01]  /*78d0*/  STS.64 [R15+0x4800], R66 ;  /* 0x004800420f007388 */ /* 0x0007e20000000a00 */
[----:B-----5:R-:W-:-:S03]  /*78e0*/  IMAD R9, R9, c[0x0][0x210], R160 ;  /* 0x0000840009097a24 */ /* 0x020fc600078e02a0 */
[----:B------:R-:W-:Y:S06]  /*78f0*/  BAR.SYNC.DEFER_BLOCKING 0x0 ;  /* 0x0000000000007b1d */ /* 0x000fec0000010000 */
[----:B--2---:R-:W2:Y:S01]  /*7900*/  S2R R10, SR_CTAID.X ;  /* 0x00000000000a7919 */ /* 0x004ea20000002500 */
[----:B-1----:R-:W-:Y:S02]  /*7910*/  IADD3 R65, -R160, RZ, RZ ;  /* 0x000000ffa0417210 */ /* 0x002fe40007ffe1ff */
[----:B---3--:R-:W-:-:S03]  /*7920*/  LOP3.LUT R67, R2, 0xffffffe0, RZ, 0xc0, !PT ;  /* 0xffffffe002437812 */ /* 0x008fc600078ec0ff */
[----:B----4-:R-:W-:Y:S01]  /*7930*/  IMAD R8, R65, c[0x0][0x1c0], R8 ;  /* 0x0000700041087a24 */ /* 0x010fe200078e0208 */
[----:B------:R-:W1:Y:S01]  /*7940*/  LDS.128 R76, [R7.X4] ;  /* 0x00000000074c7984 */ /* 0x000e620000004c00 */
[----:B------:R-:W-:Y:S02]  /*7950*/  MOV R2, 0xff800000 ;  /* 0xff80000000027802 */ /* 0x000fe40000000f00 */
[----:B------:R-:W-:Y:S01]  /*7960*/  IADD3 R67, -R67, R4, RZ ;  /* 0x0000000443437210 */ /* 0x000fe20007ffe1ff */
[----:B------:R-:W3:Y:S01]  /*7970*/  LDS.128 R72, [R7.X4+0x800] ;  /* 0x0008000007487984 */ /* 0x000ee20000004c00 */
[----:B------:R-:W-:Y:S01]  /*7980*/  IMAD R8, R9, c[0x0][0x1c0], R8 ;  /* 0x0000700009087a24 */ /* 0x000fe200078e0208 */
[----:B------:R-:W-:Y:S01]  /*7990*/  MOV R4, 0xff800000 ;  /* 0xff80000000047802 */ /* 0x000fe20000000f00 */
[----:B------:R-:W-:Y:S01]  /*79a0*/  @P4 FMUL.FTZ R9, R6, 0.69314718246459960938 ;  /* 0x3f31721806094820 */ /* 0x000fe20000410000 */
[----:B------:R-:W-:Y:S01]  /*79b0*/  LOP3.LUT P0, RZ, R67, 0x3, RZ, 0xc0, !PT ;  /* 0x0000000343ff7812 */ /* 0x000fe2000780c0ff */
[----:B------:R-:W4:Y:S01]  /*79c0*/  LDS.128 R68, [R7.X4+0x1000] ;  /* 0x0010000007447984 */ /* 0x000f220000004c00 */
[----:B------:R-:W-:-:S02]  /*79d0*/  @P3 FMUL.FTZ R6, R5, 0.69314718246459960938 ;  /* 0x3f31721805063820 */ /* 0x000fc40000410000 */
[----:B------:R-:W-:Y:S01]  /*79e0*/  @P4 FFMA.FTZ R2, R100, c[0x0][0x238], R9 ;  /* 0x00008e0064024a23 */ /* 0x000fe20000010009 */
[----:B------:R-:W1:Y:S01]  /*79f0*/  LDS.128 R56, [R7.X4+0x1800] ;  /* 0x0018000007387984 */ /* 0x000e620000004c00 */
[----:B------:R-:W-:-:S03]  /*7a00*/  @P3 FFMA.FTZ R4, R3, c[0x0][0x238], R6 ;  /* 0x00008e0003043a23 */ /* 0x000fc60000010006 */
        /* <DEDUP_REMOVED lines=27> */
.L_x_6462:
[----:B---34-:R-:W-:Y:S05]  /*7bc0*/  BSYNC B0 ;  /* 0x0000000000007941 */ /* 0x018fea0003800000 */
.L_x_6461:
[----:B--2---:R-:W-:Y:S02]  /*7bd0*/  IMAD.SHL.U32 R2, R0, 0x4, RZ ;  /* 0x0000000400027824 */ /* 0x004fe400078e00ff */
        /* <DEDUP_REMOVED lines=24> */
.L_x_6463:
        /* <DEDUP_REMOVED lines=10> */
.L_x_8271:


//--------------------- .text._ZN5flash24flash_fwd_splitkv_kernelI23Flash_fwd_kernel_traitsILi128ELi64ELi64ELi4ELb0ELb0EN7cutlass6half_tE19Flash_kernel_traitsILi128ELi64ELi64ELi4ES3_EELb1ELb0ELb0ELb0ELb1ELb0ELb0ELb0EEEvNS_16Flash_fwd_paramsE --------------------------
	.section	.text._ZN5flash24flash_fwd_splitkv_kernelI23Flash_fwd_kernel_traitsILi128ELi64ELi64ELi4ELb0ELb0EN7cutlass6half_tE19Flash_kernel_traitsILi128ELi64ELi64ELi4ES3_EELb1ELb0ELb0ELb0ELb1ELb0ELb0ELb0EEEvNS_16Flash_fwd_paramsE,"ax",@progbits
	.sectioninfo	@"SHI_REGISTERS=196"
	.align	128
        .global         _ZN5flash24flash_fwd_splitkv_kernelI23Flash_fwd_kernel_traitsILi128ELi64ELi64ELi4ELb0ELb0EN7cutlass6half_tE19Flash_kernel_traitsILi128ELi64ELi64ELi4ES3_EELb1ELb0ELb0ELb0ELb1ELb0ELb0ELb0EEEvNS_16Flash_fwd_paramsE
        .type           _ZN5flash24flash_fwd_splitkv_kernelI23Flash_fwd_kernel_traitsILi128ELi64ELi64ELi4ELb0ELb0EN7cutlass6half_tE19Flash_kernel_traitsILi128ELi64ELi64ELi4ES3_EELb1ELb0ELb0ELb0ELb1ELb0ELb0ELb0EEEvNS_16Flash_fwd_paramsE,@function
        .size           _ZN5flash24flash_fwd_splitkv_kernelI23Flash_fwd_kernel_traitsILi128ELi64ELi64ELi4ELb0ELb0EN7cutlass6half_tE19Flash_kernel_traitsILi128ELi64ELi64ELi4ES3_EELb1ELb0ELb0ELb0ELb1ELb0ELb0ELb0EEEvNS_16Flash_fwd_paramsE,(.L_x_8272 - _ZN5flash24flash_fwd_splitkv_kernelI23Flash_fwd_kernel_traitsILi128ELi64ELi64ELi4ELb0ELb0EN7cutlass6half_tE19Flash_kernel_traitsILi128ELi64ELi64ELi4ES3_EELb1ELb0ELb0ELb0ELb1ELb0ELb0ELb0EEEvNS_16Flash_fwd_paramsE)
        .other          _ZN5flash24flash_fwd_splitkv_kernelI23Flash_fwd_kernel_traitsILi128ELi64ELi64ELi4ELb0ELb0EN7cutlass6half_tE19Flash_kernel_traitsILi128ELi64ELi64ELi4ES3_EELb1ELb0ELb0ELb0ELb1ELb0ELb0ELb0EEEvNS_16Flash_fwd_paramsE,@"STO_CUDA_ENTRY STV_DEFAULT"
_ZN5flash24flash_fwd_splitkv_kernelI23Flash_fwd_kernel_traitsILi128ELi64ELi64ELi4ELb0ELb0EN7cutlass6half_tE19Flash_kernel_traitsILi128ELi64ELi64ELi4ES3_EELb1ELb0ELb0ELb0ELb1ELb0ELb0ELb0EEEvNS_16Flash_fwd_paramsE:
.text._ZN5flash24flash_fwd_splitkv_kernelI23Flash_fwd_kernel_traitsILi128ELi64ELi64ELi4ELb0ELb0EN7cutlass6half_tE19Flash_kernel_traitsILi128ELi64ELi64ELi4ES3_EELb1ELb0ELb0ELb0ELb1ELb0ELb0ELb0EEEvNS_16Flash_fwd_paramsE:
        /* <DEDUP_REMOVED lines=24> */
[----:B------:R-:W4:Y:S04]  /*0180*/  S2R R30, SR_CTAID.Z ;  /* 0x00000000001e7919 */ /* 0x000f280000002700 */
[----:B------:R-:W1:Y:S01]  /*0190*/  S2R R76, SR_TID.X ;  /* 0x00000000004c7919 */ /* 0x000e620000002100 */
[----:B------:R-:W-:Y:S01]  /*01a0*/  ISETP.NE.AND.EX P0, PT, RZ, c[0x0][0x24c], PT, P0 ;  /* 0x00009300ff007a0c */ /* 0x000fe20003f05300 */
[----:B--2---:R-:W-:-:S02]  /*01b0*/  @P2 IMAD.IADD R79, R79, 0x1, -R166 ;  /* 0x000000014f4f2824 */ /* 0x004fc400078e0aa6 */
[----:B------:R-:W-:-:S10]  /*01c0*/  @!P2 IMAD.MOV.U32 R79, RZ, RZ, c[0x0][0x214] ;  /* 0x00008500ff4fa624 */ /* 0x000fd400078e00ff */
[----:B------:R-:W-:Y:S05]  /*01d0*/  @!P0 BRA `(.L_x_6464) ;  /* 0x0000004000008947 */ /* 0x000fea0003800000 */
[----:B-1-34-:R-:W2:Y:S02]  /*01e0*/  @P3 LDG.E R0, [R6.64+0x4] ;  /* 0x0000040606003981 */ /* 0x01aea4000c1e1900 */
[----:B--2--5:R-:W-:-:S06]  /*01f0*/  @P3 IADD3 R0, R0, -R5, RZ ;  /* 0x8000000500003210 */ /* 0x024fcc0007ffe0ff */
[----:B------:R1:W5:Y:S01]  /*0200*/  @!P3 LDG.E R0, [R6.64] ;  /* 0x000000060600b981 */ /* 0x000362000c1e1900 */
[----:B------:R-:W-:Y:S05]  /*0210*/  BRA `(.L_x_6465) ;  /* 0x0000001000007947 */ /* 0x000fea0003800000 */
.L_x_6464:
[----:B-1-34-:R-:W-:Y:S02]  /*0220*/  MOV R0, c[0x0][0x218] ;  /* 0x0000860000007a02 */ /* 0x01afe40000000f00 */
.L_x_6465:
        /* <DEDUP_REMOVED lines=15> */
[----:B------:R-:W-:Y:S02]  /*0320*/  IADD3 R9, R6, 0x3f, RZ ;  /* 0x0000003f06097810 */ /* 0x000fe40007ffe0ff */
        /* <DEDUP_REMOVED lines=14> */
[----:B------:R-:W-:Y:S01]  /*0410*/  SHF.R.S32.HI R5, RZ, 0x1f, R76 ;  /* 0x0000001fff057819 */ /* 0x000fe2000001144c */
        /* <DEDUP_REMOVED lines=10> */
[----:B------:R-:W-:Y:S01]  /*04c0*/  @!P0 IMAD.WIDE.U32 R10, R3, c[0x0][0x1e0], RZ ;  /* 0x00007800030a8a25 */ /* 0x000fe200078e00ff */
[----:B------:R-:W-:-:S03]  /*04d0*/  @!P0 SHF.R.S32.HI R6, RZ, 0x1f, R3 ;  /* 0x0000001fff068819 */ /* 0x000fc60000011403 */
        /* <DEDUP_REMOVED lines=10> */
[----:B------:R-:W-:Y:S02]  /*0580*/  IMAD R7, R80, c[0x0][0x1ec], R7 ;  /* 0x00007b0050077a24 */ /* 0x000fe400078e0207 */
[----:B------:R-:W-:Y:S02]  /*0590*/  IMAD R9, R0, c[0x0][0x1f0], RZ ;  /* 0x00007c0000097a24 */ /* 0x000fe400078e02ff */
[----:B------:R-:W-:Y:S01]  /*05a0*/  IMAD R3, R3, c[0x0][0x1c0], R30 ;  /* 0x0000700003037a24 */ /* 0x000fe200078e021e */
[----:B------:R-:W-:Y:S01]  /*05b0*/  IADD3.X R5, R166, R5, R7, P0, !PT ;  /* 0x00000005a6057210 */ /* 0x000fe200007fe407 */
[----:B------:R-:W-:Y:S01]  /*05c0*/  IMAD R9, R30, c[0x0][0x1f4], R9 ;  /* 0x00007d001e097a24 */ /* 0x000fe200078e0209 */
[----:B------:R-:W-:-:S03]  /*05d0*/  ISETP.GE.AND P0, PT, R2, R79, PT ;  /* 0x0000004f0200720c */ /* 0x000fc60003f06270 */
[----:B------:R-:W-:Y:S01]  /*05e0*/  IMAD.WIDE.U32 R30, R30, c[0x0][0x1f0], R4 ;  /* 0x00007c001e1e7a25 */ /* 0x000fe200078e0004 */
[----:B------:R-:W-:-:S03]  /*05f0*/  SHF.R.S32.HI R4, RZ, 0x1f, R2 ;  /* 0x0000001fff047819 */ /* 0x000fc60000011402 */
[----:B------:R-:W-:Y:S01]  /*0600*/  IMAD R5, R3, c[0x0][0x214], R80 ;  /* 0x0000850003057a24 */ /* 0x000fe200078e0250 */
        /* <DEDUP_REMOVED lines=11> */
.L_x_6468:
[----:B------:R-:W-:Y:S05]  /*06c0*/  BSYNC B0 ;  /* 0x0000000000007941 */ /* 0x000fea0003800000 */
.L_x_6467:
        /* <DEDUP_REMOVED lines=16> */
.L_x_6470:
[----:B------:R-:W-:Y:S05]  /*07d0*/  BSYNC B0 ;  /* 0x0000000000007941 */ /* 0x000fea0003800000 */
.L_x_6469:
        /* <DEDUP_REMOVED lines=16> */
.L_x_6472:
[----:B------:R-:W-:Y:S05]  /*08e0*/  BSYNC B0 ;  /* 0x0000000000007941 */ /* 0x000fea0003800000 */
.L_x_6471:
        /* <DEDUP_REMOVED lines=15> */
.L_x_6474:
[----:B------:R-:W-:Y:S05]  /*09e0*/  BSYNC B0 ;  /* 0x0000000000007941 */ /* 0x000fea0003800000 */
.L_x_6473:
        /* <DEDUP_REMOVED lines=19> */
.L_x_6466:
[----:B------:R-:W-:Y:S01]  /*0b20*/  ISETP.NE.U32.AND P0, PT, RZ, c[0x0][0x2b8], PT ;  /* 0x0000ae00ff007a0c */ /* 0x000fe20003f05070 */
        /* <DEDUP_REMOVED lines=81> */
[----:B------:R-:W-:Y:S02]  /*1040*/  IMAD R13, R19, c[0x0][0x19c], R0 ;  /* 0x00006700130d7a24 */ /* 0x000fe400078e0200 */
        /* <DEDUP_REMOVED lines=10> */
.L_x_6475:
        /* <DEDUP_REMOVED lines=15> */
.L_x_6477:
[----:B------:R-:W-:Y:S01]  /*11e0*/  IABS R10, c[0x0][0x1c8] ;  /* 0x00007200000a7a13 */ /* 0x000fe20000000000 */
[----:B------:R-:W-:Y:S01]  /*11f0*/  @P3 IMAD.IADD R5, R4, 0x1, R5 ;  /* 0x0000000104053824 */ /* 0x000fe200078e0205 */
        /* <DEDUP_REMOVED lines=10> */
[----:B------:R-:W-:-:S03]  /*12a0*/  MOV R13, R7 ;  /* 0x00000007000d7202 */ /* 0x000fc60000000f00 */
[----:B------:R-:W-:Y:S02]  /*12b0*/  IMAD.MOV.U32 R12, RZ, RZ, R8 ;  /* 0x000000ffff0c7224 */ /* 0x000fe400078e0008 */
[----:B------:R-:W-:-:S04]  /*12c0*/  IMAD.HI.U32 R9, R9, R2, RZ ;  /* 0x0000000209097227 */ /* 0x000fc800078e00ff */
[----:B------:R-:W-:Y:S01]  /*12d0*/  IMAD.WIDE.U32 R12, R19, c[0x0][0x198], R12 ;  /* 0x00006600130c7a25 */ /* 0x000fe200078e000c */
        /* <DEDUP_REMOVED lines=13> */
[----:B------:R-:W-:Y:S01]  /*13b0*/  IADD3 R13, R13, R15, RZ ;  /* 0x0000000f0d0d7210 */ /* 0x000fe20007ffe0ff */
[----:B------:R-:W-:Y:S01]  /*13c0*/  @P3 IMAD.WIDE.U32 R14, R5, c[0x0][0x1a0], RZ ;  /* 0x00006800050e3a25 */ /* 0x000fe200078e00ff */
[----:B------:R-:W-:Y:S02]  /*13d0*/  @!P1 IADD3 R9, -R9, RZ, RZ ;  /* 0x000000ff09099210 */ /* 0x000fe40007ffe1ff */
[----:B------:R-:W-:Y:S01]  /*13e0*/  @!P0 LOP3.LUT R9, RZ, c[0x0][0x1c8], RZ, 0x33, !PT ;  /* 0x00007200ff098a12 */ /* 0x000fe200078e33ff */
[----:B------:R-:W-:-:S03]  /*13f0*/  @P3 IMAD R5, R5, c[0x0][0x1a4], R15 ;  /* 0x0000690005053a24 */ /* 0x000fc600078e020f */
        /* <DEDUP_REMOVED lines=16> */
.L_x_6476:
[----:B------:R-:W-:Y:S01]  /*1500*/  ISETP.NE.AND P0, PT, R166, -0x1, PT ;  /* 0xffffffffa600780c */ /* 0x000fe20003f05270 */
[----:B------:R-:W-:Y:S01]  /*1510*/  IMAD.IADD R163, R79, 0x1, -R80 ;  /* 0x000000014fa37824 */ /* 0x000fe200078e0a50 */
[----:B------:R-:W-:Y:S01]  /*1520*/  SHF.R.S32.HI R81, RZ, 0x1f, R76 ;  /* 0x0000001fff517819 */ /* 0x000fe2000001144c */
[----:B------:R-:W-:Y:S01]  /*1530*/  IMAD.SHL.U32 R182, R76, 0x2, RZ ;  /* 0x000000024cb67824 */ /* 0x000fe200078e00ff */
[----:B------:R-:W-:Y:S02]  /*1540*/  IADD3 R167, R171, -0x1, RZ ;  /* 0xffffffffaba77810 */ /* 0x000fe40007ffe0ff */
[----:B------:R-:W-:Y:S02]  /*1550*/  LEA.HI R17, R81, R76, RZ, 0x3 ;  /* 0x0000004c51117211 */ /* 0x000fe400078f18ff */
[----:B------:R-:W-:-:S05]  /*1560*/  LOP3.LUT R182, R182, 0x6, RZ, 0xc0, !PT ;  /* 0x00000006b6b67812 */ /* 0x000fca00078ec0ff */
[----:B-----5:R-:W-:Y:S01]  /*1570*/  @!P0 SHF.R.S32.HI R0, RZ, 0x1f, R3 ;  /* 0x0000001fff008819 */ /* 0x020fe20000011403 */
[----:B------:R-:W-:-:S04]  /*1580*/  @P0 IMAD.WIDE.U32 R12, R166, c[0x0][0x190], RZ ;  /* 0x00006400a60c0a25 */ /* 0x000fc800078e00ff */
[----:B------:R-:W-:Y:S02]  /*1590*/  @!P0 IMAD R0, R0, c[0x0][0x178], RZ ;  /* 0x00005e0000008a24 */ /* 0x000fe400078e02ff */
[----:B------:R-:W-:Y:S01]  /*15a0*/  @P0 IMAD.MOV.U32 R15, RZ, RZ, R12 ;  /* 0x000000ffff0f0224 */ /* 0x000fe200078e000c */
[----:B------:R-:W-:Y:S01]  /*15b0*/  SHF.R.S32.HI R12, RZ, 0x3, R17 ;  /* 0x00000003ff0c7819 */ /* 0x000fe20000011411 */
[----:B------:R-:W-:Y:S01]  /*15c0*/  @!P0 IMAD.WIDE.U32 R20, R3, c[0x0][0x178], RZ ;  /* 0x00005e0003148a25 */ /* 0x000fe200078e00ff */
[----:B------:R-:W-:Y:S02]  /*15d0*/  LOP3.LUT R17, R17, 0xfffffff8, RZ, 0xc0, !PT ;  /* 0xfffffff811117812 */ /* 0x000fe400078ec0ff */
[C---:B------:R-:W-:Y:S01]  /*15e0*/  IADD3 R10, R12.reuse, 0x10, RZ ;  /* 0x000000100c0a7810 */ /* 0x040fe20007ffe0ff */
[----:B------:R-:W-:Y:S01]  /*15f0*/  @!P0 IMAD R0, R3, c[0x0][0x17c], R0 ;  /* 0x00005f0003008a24 */ /* 0x000fe200078e0200 */
[----:B------:R-:W-:Y:S01]  /*1600*/  IADD3 R8, R12, 0x20, RZ ;  /* 0x000000200c087810 */ /* 0x000fe20007ffe0ff */
[----:B------:R-:W-:Y:S01]  /*1610*/  @P0 IMAD R16, R166, c[0x0][0x194], R13 ;  /* 0x00006500a6100a24 */ /* 0x000fe200078e020d */
[----:B------:R-:W-:Y:S01]  /*1620*/  IADD3 R4, R12, 0x30, RZ ;  /* 0x000000300c047810 */ /* 0x000fe20007ffe0ff */
[----:B------:R-:W-:Y:S01]  /*1630*/  @!P0 IMAD.IADD R16, R21, 0x1, R0 ;  /* 0x0000000115108824 */ /* 0x000fe200078e0200 */
[----:B------:R-:W-:Y:S01]  /*1640*/  SHF.R.S32.HI R13, RZ, 0x1f, R12 ;  /* 0x0000001fff0d7819 */ /* 0x000fe2000001140c */
[----:B------:R-:W-:Y:S01]  /*1650*/  IMAD.IADD R0, R76, 0x1, -R17 ;  /* 0x000000014c007824 */ /* 0x000fe200078e0a11 */
[-C--:B------:R-:W-:Y:S01]  /*1660*/  ISETP.GE.AND P5, PT, R8, R163.reuse, PT ;  /* 0x000000a30800720c */ /* 0x080fe20003fa6270 */
[----:B------:R-:W-:Y:S01]  /*1670*/  @!P0 IMAD.MOV.U32 R15, RZ, RZ, R20 ;  /* 0x000000ffff0f8224 */ /* 0x000fe200078e0014 */
[-C--:B------:R-:W-:Y:S01]  /*1680*/  ISETP.GE.AND P0, PT, R10, R163.reuse, PT ;  /* 0x000000a30a00720c */ /* 0x080fe20003f06270 */
[----:B------:R-:W-:Y:S01]  /*1690*/  IMAD.SHL.U32 R170, R0, 0x8, RZ ;  /* 0x0000000800aa7824 */ /* 0x000fe200078e00ff */
[----:B------:R-:W-:Y:S01]  /*16a0*/  SHF.R.S32.HI R3, RZ, 0x1f, R30 ;  /* 0x0000001fff037819 */ /* 0x000fe2000001141e */
[C---:B------:R-:W-:Y:S01]  /*16b0*/  IMAD.SHL.U32 R21, R12.reuse, 0x40, RZ ;  /* 0x000000400c157824 */ /* 0x040fe200078e00ff */
[----:B------:R-:W-:Y:S01]  /*16c0*/  ISETP.GE.AND P2, PT, R12, R163, PT ;  /* 0x000000a30c00720c */ /* 0x000fe20003f46270 */
[----:B------:R-:W-:Y:S01]  /*16d0*/  IMAD.WIDE R32, R33, 0x40, R12 ;  /* 0x0000004021207825 */ /* 0x000fe200078e020c */
[----:B------:R-:W-:-:S02]  /*16e0*/  IADD3 R14, P4, R170, R14, RZ ;  /* 0x0000000eaa0e7210 */ /* 0x000fc40007f9e0ff */
[--C-:B------:R-:W-:Y:S01]  /*16f0*/  SHF.R.S32.HI R17, RZ, 0x1f, R170.reuse ;  /* 0x0000001fff117819 */ /* 0x100fe200000114aa */
[----:B------:R-:W-:Y:S01]  /*1700*/  IMAD R3, R3, c[0x0][0x1a8], RZ ;  /* 0x00006a0003037a24 */ /* 0x000fe200078e02ff */
[----:B------:R-:W-:Y:S01]  /*1710*/  IADD3 R20, P1, R170, R15, RZ ;  /* 0x0000000faa147210 */ /* 0x000fe20007f3e0ff */
[----:B------:R-:W-:Y:S01]  /*1720*/  IMAD R103, R13, c[0x0][0x198], RZ ;  /* 0x000066000d677a24 */ /* 0x000fe200078e02ff */
[----:B------:R-:W-:Y:S01]  /*1730*/  LOP3.LUT R21, R21, 0x1c0, RZ, 0xc0, !PT ;  /* 0x000001c015157812 */ /* 0x000fe200078ec0ff */
[----:B------:R-:W-:Y:S01]  /*1740*/  IMAD.X R15, R17, 0x1, R5, P4 ;  /* 0x00000001110f7824 */ /* 0x000fe200020e0605 */
[----:B------:R-:W-:Y:S01]  /*1750*/  ISETP.GE.AND P4, PT, R4, R163, PT ;  /* 0x000000a30400720c */ /* 0x000fe20003f86270 */
[----:B------:R-:W-:Y:S01]  /*1760*/  IMAD R3, R30, c[0x0][0x1ac], R3 ;  /* 0x00006b001e037a24 */ /* 0x000fe200078e0203 */
[----:B------:R-:W-:Y:S01]  /*1770*/  LOP3.LUT R169, R21, 0x38, R170, 0xf8, !PT ;  /* 0x0000003815a97812 */ /* 0x000fe200078ef8aa */
[----:B------:R-:W-:Y:S01]  /*1780*/  IMAD R103, R12, c[0x0][0x19c], R103 ;  /* 0x000067000c677a24 */ /* 0x000fe200078e0267 */
[----:B------:R-:W-:Y:S01]  /*1790*/  SHF.R.U32.HI R18, RZ, 0x3, R21 ;  /* 0x00000003ff127819 */ /* 0x000fe20000011615 */
[----:B------:R-:W-:Y:S01]  /*17a0*/  IMAD.X R21, R17, 0x1, R16, P1 ;  /* 0x0000000111157824 */ /* 0x000fe200008e0610 */
[----:B------:R-:W-:Y:S01]  /*17b0*/  IADD3 R26, P3, R170, R26, RZ ;  /* 0x0000001aaa1a7210 */ /* 0x000fe20007f7e0ff */
[----:B------:R-:W-:Y:S01]  /*17c0*/  IMAD.WIDE.U32 R14, R9, c[0x0][0x1b8], R14 ;  /* 0x00006e00090e7a25 */ /* 0x000fe200078e000e */
[----:B------:R-:W-:-:S02]  /*17d0*/  @!P0 IADD3 R28, P1, R32, 0x10, RZ ;  /* 0x00000010201c8810 */ /* 0x000fc40007f3e0ff */
[----:B------:R-:W-:Y:S01]  /*17e0*/  LEA.HI R16, R81, R76, RZ, 0x6 ;  /* 0x0000004c51107211 */ /* 0x000fe200078f30ff */
[----:B------:R-:W-:Y:S01]  /*17f0*/  IMAD.X R27, R17, 0x1, R2, P3 ;  /* 0x00000001111b7824 */ /* 0x000fe200018e0602 */
[----:B------:R-:W-:Y:S01]  /*1800*/  @!P5 IADD3 R24, P3, R32, 0x20, RZ ;  /* 0x000000202018d810 */ /* 0x000fe20007f7e0ff */
[----:B------:R-:W-:Y:S01]  /*1810*/  IMAD.WIDE.U32 R30, R30, c[0x0][0x1a8], R20 ;  /* 0x00006a001e1e7a25 */ /* 0x000fe200078e0014 */
[----:B------:R-:W-:-:S03]  /*1820*/  LOP3.LUT R169, R169, R18, RZ, 0x3c, !PT ;  /* 0x00000012a9a97212 */ /* 0x000fc600078e3cff */
[----:B------:R-:W-:Y:S01]  /*1830*/  @!P0 IMAD.X R17, RZ, RZ, R33, P1 ;  /* 0x000000ffff118224 */ /* 0x000fe200008e0621 */
[----:B------:R-:W-:Y:S01]  /*1840*/  @!P4 IADD3 R22, P1, R32, 0x30, RZ ;  /* 0x000000302016c810 */ /* 0x000fe20007f3e0ff */
[----:B------:R-:W-:Y:S02]  /*1850*/  @!P2 IMAD R2, R33, c[0x0][0x190], RZ ;  /* 0x000064002102aa24 */ /* 0x000fe400078e02ff */
[----:B------:R-:W-:Y:S02]  /*1860*/  IMAD.IADD R31, R31, 0x1, R3 ;  /* 0x000000011f1f7824 */ /* 0x000fe400078e0203 */
[--C-:B------:R-:W-:Y:S01]  /*1870*/  @!P5 IMAD.X R3, RZ, RZ, R33.reuse, P3 ;  /* 0x000000ffff03d224 */ /* 0x100fe200018e0621 */
[----:B------:R-:W-:Y:S01]  /*1880*/  IADD3 R106, P3, R12, R19, RZ ;  /* 0x000000130c6a7210 */ /* 0x000fe20007f7e0ff */
[----:B------:R-:W-:Y:S02]  /*1890*/  @!P2 IMAD R2, R32, c[0x0][0x194], R2 ;  /* 0x000065002002aa24 */ /* 0x000fe400078e0202 */
[----:B------:R-:W-:-:S02]  /*18a0*/  @!P4 IMAD.X R5, RZ, RZ, R33, P1 ;  /* 0x000000ffff05c224 */ /* 0x000fc400008e0621 */
[----:B------:R-:W-:Y:S02]  /*18b0*/  @!P0 IMAD R17, R17, c[0x0][0x190], RZ ;  /* 0x0000640011118a24 */ /* 0x000fe400078e02ff */
[----:B------:R-:W-:-:S04]  /*18c0*/  @!P2 IMAD.WIDE.U32 R32, R32, c[0x0][0x190], R30 ;  /* 0x000064002020aa25 */ /* 0x000fc800078e001e */
[----:B------:R-:W-:Y:S02]  /*18d0*/  @!P0 IMAD.MOV.U32 R20, RZ, RZ, R30 ;  /* 0x000000ffff148224 */ /* 0x000fe400078e001e */
[----:B------:R-:W-:Y:S02]  /*18e0*/  @!P0 IMAD.MOV.U32 R21, RZ, RZ, R31 ;  /* 0x000000ffff158224 */ /* 0x000fe400078e001f */
[----:B------:R-:W-:Y:S02]  /*18f0*/  @!P5 IMAD R3, R3, c[0x0][0x190], RZ ;  /* 0x000064000303da24 */ /* 0x000fe400078e02ff */
[C---:B------:R-:W-:Y:S02]  /*1900*/  @!P0 IMAD R17, R28.reuse, c[0x0][0x194], R17 ;  /* 0x000065001c118a24 */ /* 0x040fe400078e0211 */
[----:B------:R-:W-:Y:S01]  /*1910*/  @!P0 IMAD.WIDE.U32 R28, R28, c[0x0][0x190], R20 ;  /* 0x000064001c1c8a25 */ /* 0x000fe200078e0014 */
[----:B------:R-:W-:-:S03]  /*1920*/  @!P2 LEA R20, P1, R32, c[0x0][0x160], 0x1 ;  /* 0x000058002014aa11 */ /* 0x000fc600078208ff */
[----:B------:R-:W-:Y:S02]  /*1930*/  @!P2 IMAD.IADD R2, R33, 0x1, R2 ;  /* 0x000000012102a824 */ /* 0x000fe400078e0202 */
[----:B------:R-:W-:Y:S02]  /*1940*/  IMAD.SHL.U32 R16, R16, 0x8, RZ ;  /* 0x0000000810107824 */ /* 0x000fe400078e00ff */
[----:B------:R-:W-:Y:S01]  /*1950*/  @!P5 IMAD R18, R24, c[0x0][0x194], R3 ;  /* 0x000065001812da24 */ /* 0x000fe200078e0203 */
[----:B------:R-:W-:Y:S01]  /*1960*/  @!P2 LEA.HI.X R21, R32, c[0x0][0x164], R2, 0x1, P1 ;  /* 0x000059002015aa11 */ /* 0x000fe200008f0c02 */
[----:B------:R-:W-:Y:S01]  /*1970*/  @!P4 IMAD R5, R5, c[0x0][0x190], RZ ;  /* 0x000064000505ca24 */ /* 0x000fe200078e02ff */
[----:B------:R-:W-:Y:S01]  /*1980*/  LOP3.LUT R169, R169, 0xfffffe00, R16, 0xf8, !PT ;  /* 0xfffffe00a9a97812 */ /* 0x000fe200078ef810 */
[----:B------:R-:W-:Y:S01]  /*1990*/  IMAD.SHL.U32 R3, R167, 0x40, RZ ;  /* 0x00000040a7037824 */ /* 0x000fe200078e00ff */
[----:B------:R-:W-:Y:S01]  /*19a0*/  @!P0 LEA R16, P1, R28, c[0x0][0x160], 0x1 ;  /* 0x000058001c108a11 */ /* 0x000fe200078208ff */
[----:B------:R-:W-:-:S02]  /*19b0*/  @!P5 IMAD.MOV.U32 R34, RZ, RZ, R30 ;  /* 0x000000ffff22d224 */ /* 0x000fc400078e001e */
[----:B------:R-:W-:Y:S02]  /*19c0*/  @!P5 IMAD.MOV.U32 R35, RZ, RZ, R31 ;  /* 0x000000ffff23d224 */ /* 0x000fe400078e001f */
[----:B------:R-:W-:Y:S02]  /*19d0*/  @!P0 IMAD.IADD R17, R29, 0x1, R17 ;  /* 0x000000011d118824 */ /* 0x000fe400078e0211 */
[----:B------:R-:W-:Y:S02]  /*19e0*/  @!P4 IMAD R2, R22, c[0x0][0x194], R5 ;  /* 0x000065001602ca24 */ /* 0x000fe400078e0205 */
[----:B------:R-:W-:Y:S01]  /*19f0*/  IMAD.IADD R5, R6, 0x1, -R3 ;  /* 0x0000000106057824 */ /* 0x000fe200078e0a03 */
[----:B------:R-:W-:Y:S01]  /*1a00*/  @!P0 LEA.HI.X R17, R28, c[0x0][0x164], R17, 0x1, P1 ;  /* 0x000059001c118a11 */ /* 0x000fe200008f0c11 */
[----:B------:R-:W-:-:S03]  /*1a10*/  @!P5 IMAD.WIDE.U32 R24, R24, c[0x0][0x190], R34 ;  /* 0x000064001818da25 */ /* 0x000fc600078e0022 */
[----:B------:R-:W-:Y:S01]  /*1a20*/  ISETP.GE.AND P1, PT, R10, R5, PT ;  /* 0x000000050a00720c */ /* 0x000fe20003f26270 */
[----:B------:R-:W-:Y:S02]  /*1a30*/  IMAD.X R11, R13, 0x1, R11, P3 ;  /* 0x000000010d0b7824 */ /* 0x000fe400018e060b */
[----:B------:R-:W-:Y:S01]  /*1a40*/  @!P5 IMAD.IADD R13, R25, 0x1, R18 ;  /* 0x00000001190dd824 */ /* 0x000fe200078e0212 */
[----:B------:R-:W-:Y:S01]  /*1a50*/  @!P5 LEA R18, P3, R24, c[0x0][0x160], 0x1 ;  /* 0x000058001812da11 */ /* 0x000fe200078608ff */
[----:B------:R-:W-:-:S03]  /*1a60*/  @!P4 IMAD.WIDE.U32 R22, R22, c[0x0][0x190], R30 ;  /* 0x000064001616ca25 */ /* 0x000fc600078e001e */
[----:B------:R-:W-:Y:S01]  /*1a70*/  @!P5 LEA.HI.X R19, R24, c[0x0][0x164], R13, 0x1, P3 ;  /* 0x000059001813da11 */ /* 0x000fe200018f0c0d */
[----:B------:R-:W-:Y:S01]  /*1a80*/  IMAD.WIDE.U32 R26, R12, c[0x0][0x198], R26 ;  /* 0x000066000c1a7a25 */ /* 0x000fe200078e001a */
[----:B------:R-:W-:-:S03]  /*1a90*/  @!P4 LEA R24, P3, R22, c[0x0][0x160], 0x1 ;  /* 0x000058001618ca11 */ /* 0x000fc600078608ff */
[----:B------:R-:W-:Y:S02]  /*1aa0*/  @!P4 IMAD.IADD R13, R23, 0x1, R2 ;  /* 0x00000001170dc824 */ /* 0x000fe400078e0202 */
[----:B------:R-:W-:Y:S02]  /*1ab0*/  IMAD.SHL.U32 R169, R169, 0x2, RZ ;  /* 0x00000002a9a97824 */ /* 0x000fe400078e00ff */
[----:B------:R-:W-:Y:S01]  /*1ac0*/  IMAD.MOV.U32 R102, RZ, RZ, R26 ;  /* 0x000000ffff667224 */ /* 0x000fe200078e001a */
[----:B------:R-:W-:Y:S01]  /*1ad0*/  @!P4 LEA.HI.X R25, R22, c[0x0][0x164], R13, 0x1, P3 ;  /* 0x000059001619ca11 */ /* 0x000fe200018f0c0d */
[----:B------:R-:W-:Y:S01]  /*1ae0*/  IMAD.MOV.U32 R2, RZ, RZ, c[0x0][0x198] ;  /* 0x00006600ff027624 */ /* 0x000fe200078e00ff */
[----:B------:R-:W-:Y:S01]  /*1af0*/  @!PT LDS RZ, [RZ] ;  /* 0x00000000fffff984 */ /* 0x000fe20000000800 */
[----:B------:R-:W-:Y:S01]  /*1b00*/  @!PT LDS RZ, [RZ] ;  /* 0x00000000fffff984 */ /* 0x000fe20000000800 */
[----:B------:R-:W-:Y:S01]  /*1b10*/  @!PT LDS RZ, [RZ] ;  /* 0x00000000fffff984 */ /* 0x000fe20000000800 */
[----:B------:R1:W-:Y:S01]  /*1b20*/  @!P2 LDGSTS.E.BYPASS.LTC128B.128 [R169], [R20.64] ;  /* 0x0000000014a9afae */ /* 0x0003e2000b901d46 */
[----:B------:R-:W-:Y:S01]  /*1b30*/  IMAD.IADD R103, R27, 0x1, R103 ;  /* 0x000000011b677824 */ /* 0x000fe200078e0267 */
[----:B------:R-:W-:Y:S01]  /*1b40*/  ISETP.GE.AND P3, PT, R12, R5, PT ;  /* 0x000000050c00720c */ /* 0x000fe20003f66270 */
[----:B------:R-:W-:Y:S01]  /*1b50*/  IMAD.MOV.U32 R13, RZ, RZ, c[0x0][0x19c] ;  /* 0x00006700ff0d7624 */ /* 0x000fe200078e00ff */
[----:B------:R1:W-:Y:S01]  /*1b60*/  @!P2 LDGSTS.E.BYPASS.LTC128B.128 [R169+0x2000], [R20.64+0x80] ;  /* 0x0200008014a9afae */ /* 0x0003e2000b901d46 */
[----:B------:R-:W-:-:S03]  /*1b70*/  @!P1 LEA R22, P2, R2, R102, 0x4 ;  /* 0x0000006602169211 */ /* 0x000fc600078420ff */
[----:B------:R2:W-:Y:S01]  /*1b80*/  @!P0 LDGSTS.E.BYPASS.LTC128B.128 [R169+0x800], [R16.64] ;  /* 0x0080000010a98fae */ /* 0x0005e2000b901d46 */
[----:B------:R-:W-:Y:S02]  /*1b90*/  @!P1 LEA.HI.X R23, R2, R103, R13, 0x4, P2 ;  /* 0x0000006702179211 */ /* 0x000fe400010f240d */
[----:B------:R-:W-:Y:S01]  /*1ba0*/  @!P1 LEA R26, P2, R22, c[0x0][0x168], 0x1 ;  /* 0x00005a00161a9a11 */ /* 0x000fe200078408ff */
[----:B------:R2:W-:Y:S01]  /*1bb0*/  @!P0 LDGSTS.E.BYPASS.LTC128B.128 [R169+0x2800], [R16.64+0x80] ;  /* 0x0280008010a98fae */ /* 0x0005e2000b901d46 */
[-C--:B------:R-:W-:Y:S02]  /*1bc0*/  ISETP.GE.AND P0, PT, R8, R5.reuse, PT ;  /* 0x000000050800720c */ /* 0x080fe40003f06270 */
[----:B------:R-:W-:Y:S01]  /*1bd0*/  @!P1 LEA.HI.X R27, R22, c[0x0][0x16c], R23, 0x1, P2 ;  /* 0x00005b00161b9a11 */ /* 0x000fe200010f0c17 */
[----:B------:R-:W-:Y:S01]  /*1be0*/  IMAD.WIDE.U32 R22, R2, 0x20, RZ ;  /* 0x0000002002167825 */ /* 0x000fe200078e00ff */
[----:B------:R3:W-:Y:S04]  /*1bf0*/  @!P5 LDGSTS.E.BYPASS.LTC128B.128 [R169+0x1000], [R18.64] ;  /* 0x0100000012a9dfae */ /* 0x0007e8000b901d46 */
[----:B------:R3:W-:Y:S04]  /*1c00*/  @!P5 LDGSTS.E.BYPASS.LTC128B.128 [R169+0x3000], [R18.64+0x80] ;  /* 0x0300008012a9dfae */ /* 0x0007e8000b901d46 */
[----:B------:R4:W-:Y:S04]  /*1c10*/  @!P4 LDGSTS.E.BYPASS.LTC128B.128 [R169+0x1800], [R24.64] ;  /* 0x0180000018a9cfae */ /* 0x0009e8000b901d46 */
[----:B------:R4:W-:Y:S01]  /*1c20*/  @!P4 LDGSTS.E.BYPASS.LTC128B.128 [R169+0x3800], [R24.64+0x80] ;  /* 0x0380008018a9cfae */ /* 0x0009e2000b901d46 */
[----:B------:R-:W-:Y:S01]  /*1c30*/  ISETP.GE.AND P4, PT, R8, R5, PT ;  /* 0x000000050800720c */ /* 0x000fe20003f86270 */
[----:B-1----:R-:W-:Y:S01]  /*1c40*/  IMAD.SHL.U32 R20, R13, 0x20, RZ ;  /* 0x000000200d147824 */ /* 0x002fe200078e00ff */
[----:B------:R-:W-:-:S02]  /*1c50*/  @!P0 IADD3 R21, P2, R102, R22, RZ ;  /* 0x0000001666158210 */ /* 0x000fc40007f5e0ff */
[C---:B------:R-:W-:Y:S02]  /*1c60*/  @!P3 LEA R22, P5, R102.reuse, c[0x0][0x168], 0x1 ;  /* 0x00005a006616ba11 */ /* 0x040fe400078a08ff */
[----:B------:R-:W-:Y:S02]  /*1c70*/  @!P0 IADD3.X R20, R103, R23, R20, P2, !PT ;  /* 0x0000001767148210 */ /* 0x000fe400017fe414 */
[----:B------:R-:W-:Y:S02]  /*1c80*/  @!P3 LEA.HI.X R23, R102, c[0x0][0x16c], R103, 0x1, P5 ;  /* 0x00005b006617ba11 */ /* 0x000fe400028f0c67 */
[----:B--2---:R-:W-:Y:S02]  /*1c90*/  @!P0 LEA R16, P2, R21, c[0x0][0x168], 0x1 ;  /* 0x00005a0015108a11 */ /* 0x004fe400078408ff */
[----:B------:R-:W-:Y:S01]  /*1ca0*/  LEA.HI R8, R81, R76, RZ, 0x4 ;  /* 0x0000004c51087211 */ /* 0x000fe200078f20ff */
[----:B------:R1:W-:Y:S01]  /*1cb0*/  @!P3 LDGSTS.E.BYPASS.LTC128B.128 [R169+0x4000], [R22.64] ;  /* 0x0400000016a9bfae */ /* 0x0003e2000b901d46 */
[----:B------:R-:W-:-:S02]  /*1cc0*/  @!P0 LEA.HI.X R17, R21, c[0x0][0x16c], R20, 0x1, P2 ;  /* 0x00005b0015118a11 */ /* 0x000fc400010f0c14 */
[-C--:B------:R-:W-:Y:S01]  /*1cd0*/  ISETP.GE.AND P2, PT, R4, R5.reuse, PT ;  /* 0x000000050400720c */ /* 0x080fe20003f46270 */
[----:B------:R1:W-:Y:S01]  /*1ce0*/  @!P3 LDGSTS.E.BYPASS.LTC128B.128 [R169+0x6000], [R22.64+0x80] ;  /* 0x0600008016a9bfae */ /* 0x0003e2000b901d46 */
[-C--:B------:R-:W-:Y:S01]  /*1cf0*/  ISETP.GE.AND P5, PT, R10, R5.reuse, PT ;  /* 0x000000050a00720c */ /* 0x080fe20003fa6270 */
[----:B------:R-:W-:Y:S01]  /*1d00*/  IMAD R10, R7, c[0x0][0x1b8], RZ ;  /* 0x00006e00070a7a24 */ /* 0x000fe200078e02ff */
[-C--:B------:R-:W-:Y:S01]  /*1d10*/  ISETP.GE.AND P3, PT, R4, R5.reuse, PT ;  /* 0x000000050400720c */ /* 0x080fe20003f66270 */
[----:B------:R4:W-:Y:S01]  /*1d20*/  @!P1 LDGSTS.E.BYPASS.LTC128B.128 [R169+0x4800], [R26.64] ;  /* 0x048000001aa99fae */ /* 0x0009e2000b901d46 */
[----:B------:R-:W-:Y:S01]  /*1d30*/  IMAD R7, R11, c[0x0][0x1a0], RZ ;  /* 0x000068000b077a24 */ /* 0x000fe200078e02ff */
[----:B------:R-:W-:Y:S01]  /*1d40*/  LOP3.LUT R11, R8, 0xfffffff0, RZ, 0xc0, !PT ;  /* 0xfffffff0080b7812 */ /* 0x000fe200078ec0ff */
[----:B------:R-:W-:Y:S01]  /*1d50*/  IMAD R10, R9, c[0x0][0x1bc], R10 ;  /* 0x00006f00090a7a24 */ /* 0x000fe200078e020a */
[----:B------:R4:W-:Y:S01]  /*1d60*/  @!P1 LDGSTS.E.BYPASS.LTC128B.128 [R169+0x6800], [R26.64+0x80] ;  /* 0x068000801aa99fae */ /* 0x0009e2000b901d46 */
[----:B------:R-:W-:Y:S01]  /*1d70*/  ISETP.GE.AND P1, PT, R12, R5, PT ;  /* 0x000000050c00720c */ /* 0x000fe20003f26270 */
[----:B------:R-:W-:Y:S01]  /*1d80*/  IMAD R7, R106, c[0x0][0x1a4], R7 ;  /* 0x000069006a077a24 */ /* 0x000fe200078e0207 */
[----:B------:R-:W-:Y:S01]  /*1d90*/  SHF.R.S32.HI R5, RZ, 0x4, R8 ;  /* 0x00000004ff057819 */ /* 0x000fe20000011408 */
[----:B------:R-:W-:Y:S01]  /*1da0*/  @!P2 IMAD R13, R13, 0x30, RZ ;  /* 0x000000300d0da824 */ /* 0x000fe200078e02ff */
[----:B------:R2:W-:Y:S01]  /*1db0*/  @!P0 LDGSTS.E.BYPASS.LTC128B.128 [R169+0x5000], [R16.64] ;  /* 0x0500000010a98fae */ /* 0x0005e2000b901d46 */
[----:B---3--:R-:W-:Y:S01]  /*1dc0*/  @!P2 IMAD.WIDE.U32 R18, R2, 0x30, R102 ;  /* 0x000000300212a825 */ /* 0x008fe200078e0066 */
[----:B------:R-:W-:-:S02]  /*1dd0*/  LEA.HI R4, R8, R5, RZ, 0x1 ;  /* 0x0000000508047211 */ /* 0x000fc400078f08ff */
[----:B------:R2:W-:Y:S01]  /*1de0*/  @!P0 LDGSTS.E.BYPASS.LTC128B.128 [R169+0x7000], [R16.64+0x80] ;  /* 0x0700008010a98fae */ /* 0x0005e2000b901d46 */
[----:B------:R-:W-:Y:S01]  /*1df0*/  @!P2 IMAD.IADD R13, R19, 0x1, R13 ;  /* 0x00000001130da824 */ /* 0x000fe200078e020d */
[----:B------:R-:W-:Y:S01]  /*1e00*/  @!P2 LEA R20, P0, R18, c[0x0][0x168], 0x1 ;  /* 0x00005a001214aa11 */ /* 0x000fe200078008ff */
[----:B------:R-:W-:Y:S01]  /*1e10*/  IMAD.IADD R15, R15, 0x1, R10 ;  /* 0x000000010f0f7824 */ /* 0x000fe200078e020a */
[----:B------:R-:W-:Y:S01]  /*1e20*/  LOP3.LUT R4, R4, 0xfffffffe, RZ, 0xc0, !PT ;  /* 0xfffffffe04047812 */ /* 0x000fe200078ec0ff */
[----:B------:R-:W-:Y:S01]  /*1e30*/  IMAD.SHL.U32 R8, R0, 0x40, RZ ;  /* 0x0000004000087824 */ /* 0x000fe200078e00ff */
[----:B------:R-:W-:Y:S01]  /*1e40*/  @!P2 LEA.HI.X R21, R18, c[0x0][0x16c], R13, 0x1, P0 ;  /* 0x00005b001215aa11 */ /* 0x000fe200000f0c0d */
[----:B------:R-:W-:Y:S01]  /*1e50*/  IMAD.WIDE.U32 R106, R106, c[0x0][0x1a0], R14 ;  /* 0x000068006a6a7a25 */ /* 0x000fe200078e000e */
[----:B------:R-:W-:Y:S02]  /*1e60*/  LEA.HI R81, R81, R76, RZ, 0x5 ;  /* 0x0000004c51517211 */ /* 0x000fe400078f28ff */
[----:B------:R-:W-:Y:S01]  /*1e70*/  LOP3.LUT R8, R8, 0x1c0, RZ, 0xc0, !PT ;  /* 0x000001c008087812 */ /* 0x000fe200078ec0ff */
[----:B------:R1:W-:Y:S01]  /*1e80*/  @!P2 LDGSTS.E.BYPASS.LTC128B.128 [R169+0x5800], [R20.64] ;  /* 0x0580000014a9afae */ /* 0x0003e2000b901d46 */
[----:B------:R-:W-:Y:S01]  /*1e90*/  IMAD.IADD R9, R5, 0x1, -R4 ;  /* 0x0000000105097824 */ /* 0x000fe200078e0a04 */
[----:B------:R-:W-:Y:S01]  /*1ea0*/  LEA R164, P0, R106, c[0x0][0x170], 0x1 ;  /* 0x00005c006aa47a11 */ /* 0x000fe200078008ff */
[----:B------:R-:W-:Y:S01]  /*1eb0*/  IMAD.IADD R4, R76, 0x1, -R11 ;  /* 0x000000014c047824 */ /* 0x000fe200078e0a0b */
[----:B------:R1:W-:Y:S01]  /*1ec0*/  @!P2 LDGSTS.E.BYPASS.LTC128B.128 [R169+0x7800], [R20.64+0x80] ;  /* 0x0780008014a9afae */ /* 0x0003e2000b901d46 */
[----:B------:R-:W-:Y:S01]  /*1ed0*/  IMAD.MOV.U32 R5, RZ, RZ, 0x20 ;  /* 0x00000020ff057424 */ /* 0x000fe200078e00ff */
[----:B------:R-:W-:Y:S01]  /*1ee0*/  SHF.R.S32.HI R78, RZ, 0x5, R81 ;  /* 0x00000005ff4e7819 */ /* 0x000fe20000011451 */
[----:B------:R-:W-:Y:S01]  /*1ef0*/  IMAD.IADD R104, R107, 0x1, R7 ;  /* 0x000000016b687824 */ /* 0x000fe200078e0207 */
[----:B------:R-:W0:Y:S01]  /*1f00*/  LDGDEPBAR ;  /* 0x00000000000079af */ /* 0x000e220000000000 */
[----:B------:R-:W-:Y:S01]  /*1f10*/  SHF.R.S32.HI R77, RZ, 0x1f, R4 ;  /* 0x0000001fff4d7819 */ /* 0x000fe20000011404 */
[----:B------:R-:W-:Y:S01]  /*1f20*/  IMAD.WIDE.U32 R14, R5, c[0x0][0x1a0], RZ ;  /* 0x00006800050e7a25 */ /* 0x000fe200078e00ff */
[----:B------:R-:W-:-:S02]  /*1f30*/  LOP3.LUT R81, R81, 0xffffffe0, RZ, 0xc0, !PT ;  /* 0xffffffe051517812 */ /* 0x000fc400078ec0ff */
[----:B------:R-:W-:Y:S01]  /*1f40*/  LEA.HI R77, R77, R4, RZ, 0x3 ;  /* 0x000000044d4d7211 */ /* 0x000fe200078f18ff */
[----:B------:R-:W-:Y:S01]  /*1f50*/  IMAD.SHL.U32 R13, R12, 0x8, RZ ;  /* 0x000000080c0d7824 */ /* 0x000fe200078e00ff */
[----:B------:R-:W-:Y:S01]  /*1f60*/  LEA.HI.X R165, R106, c[0x0][0x174], R104, 0x1, P0 ;  /* 0x00005d006aa57a11 */ /* 0x000fe200000f0c68 */
[----:B------:R-:W-:Y:S01]  /*1f70*/  IMAD R10, R5, c[0x0][0x1a4], RZ ;  /* 0x00006900050a7a24 */ /* 0x000fe200078e02ff */
[----:B------:R-:W-:Y:S01]  /*1f80*/  @!P5 IADD3 R14, P0, R164, R14, RZ ;  /* 0x0000000ea40ed210 */ /* 0x000fe20007f1e0ff */
[----:B------:R-:W-:Y:S01]  /*1f90*/  @!P3 IMAD.MOV.U32 R12, RZ, RZ, c[0x0][0x1a0] ;  /* 0x00006800ff0cb624 */ /* 0x000fe200078e00ff */
[C---:B------:R-:W-:Y:S01]  /*1fa0*/  LOP3.LUT R11, R77.reuse, 0xfffffff8, RZ, 0xc0, !PT ;  /* 0xfffffff84d0b7812 */ /* 0x040fe200078ec0ff */
[----:B------:R-:W-:Y:S01]  /*1fb0*/  IMAD.SHL.U32 R77, R77, 0x40, RZ ;  /* 0x000000404d4d7824 */ /* 0x000fe200078e00ff */
[----:B------:R-:W-:Y:S01]  /*1fc0*/  LOP3.LUT R7, R8, 0x8, R13, 0xf8, !PT ;  /* 0x0000000808077812 */ /* 0x000fe200078ef80d */
[----:B------:R-:W-:Y:S01]  /*1fd0*/  @!P3 IMAD.WIDE.U32 R12, R12, 0x60, R164 ;  /* 0x000000600c0cb825 */ /* 0x000fe200078e00a4 */
[----:B------:R-:W-:-:S02]  /*1fe0*/  SHF.R.U32.HI R8, RZ, 0x3, R8 ;  /* 0x00000003ff087819 */ /* 0x000fc40000011608 */
[----:B------:R-:W-:Y:S01]  /*1ff0*/  @!P5 IADD3.X R15, R165, R15, R10, P0, !PT ;  /* 0x0000000fa50fd210 */ /* 0x000fe200007fe40a */
[----:B------:R-:W-:Y:S01]  /*2000*/  IMAD.IADD R4, R4, 0x1, -R11 ;  /* 0x0000000104047824 */ /* 0x000fe200078e0a0b */
[----:B------:R-:W-:Y:S01]  /*2010*/  LOP3.LUT R8, R7, R8, RZ, 0x3c, !PT ;  /* 0x0000000807087212 */ /* 0x000fe200078e3cff */
[----:B------:R-:W-:Y:S01]  /*2020*/  @!P4 IMAD.MOV.U32 R7, RZ, RZ, c[0x0][0x1a0] ;  /* 0x00006800ff07c624 */ /* 0x000fe200078e00ff */
[----:B------:R-:W-:Y:S01]  /*2030*/  LOP3.LUT R77, R77, 0xfffffe00, RZ, 0xc0, !PT ;  /* 0xfffffe004d4d7812 */ /* 0x000fe200078ec0ff */
[----:B------:R-:W-:Y:S01]  /*2040*/  @!P3 IMAD.MOV.U32 R10, RZ, RZ, c[0x0][0x1a4] ;  /* 0x00006900ff0ab624 */ /* 0x000fe200078e00ff */
[----:B------:R-:W-:-:S04]  /*2050*/  DEPBAR.LE SB0, 0x0 ;  /* 0x000080000000791a */ /* 0x000fc80000000000 */
[----:B------:R-:W-:Y:S01]  /*2060*/  BAR.SYNC.DEFER_BLOCKING 0x0 ;  /* 0x0000000000007b1d */ /* 0x000fe20000010000 */
[C---:B------:R-:W-:Y:S02]  /*2070*/  IMAD R161, R9.reuse, 0x200, R8 ;  /* 0x0000020009a17824 */ /* 0x040fe400078e0208 */
[----:B------:R-:W-:Y:S02]  /*2080*/  IMAD.SHL.U32 R9, R9, 0x8, RZ ;  /* 0x0000000809097824 */ /* 0x000fe400078e00ff */
[----:B------:R-:W-:Y:S02]  /*2090*/  @!P4 IMAD.MOV.U32 R8, RZ, RZ, c[0x0][0x1a4] ;  /* 0x00006900ff08c624 */ /* 0x000fe400078e00ff */
[----:B------:R-:W-:Y:S02]  /*20a0*/  @!P3 IMAD R10, R10, 0x60, RZ ;  /* 0x000000600a0ab824 */ /* 0x000fe400078e02ff */
[----:B------:R-:W-:Y:S02]  /*20b0*/  IMAD.SHL.U32 R161, R161, 0x2, RZ ;  /* 0x00000002a1a17824 */ /* 0x000fe400078e00ff */
[----:B------:R-:W-:-:S02]  /*20c0*/  @!P3 IMAD.IADD R11, R13, 0x1, R10 ;  /* 0x000000010d0bb824 */ /* 0x000fc400078e020a */
[----:B------:R-:W-:Y:S01]  /*20d0*/  @!P3 IMAD.MOV.U32 R10, RZ, RZ, R12 ;  /* 0x000000ffff0ab224 */ /* 0x000fe200078e000c */
[----:B------:R-:W-:Y:S01]  /*20e0*/  IADD3 R159, R161, 0x4020, RZ ;  /* 0x00004020a19f7810 */ /* 0x000fe20007ffe0ff */
[----:B------:R-:W-:Y:S01]  /*20f0*/  IMAD.IADD R168, R76, 0x1, -R81 ;  /* 0x000000014ca87824 */ /* 0x000fe200078e0a51 */
[----:B------:R-:W-:Y:S04]  /*2100*/  @P1 STS.128 [R169+0x8000], RZ ;  /* 0x008000ffa9001388 */ /* 0x000fe80000000c00 */
[----:B------:R-:W-:Y:S04]  /*2110*/  @P1 STS.128 [R169+0xa000], RZ ;  /* 0x00a000ffa9001388 */ /* 0x000fe80000000c00 */
[----:B------:R-:W-:Y:S01]  /*2120*/  @!PT LDS RZ, [RZ] ;  /* 0x00000000fffff984 */ /* 0x000fe20000000800 */
[----:B------:R-:W-:Y:S01]  /*2130*/  @!PT LDS RZ, [RZ] ;  /* 0x00000000fffff984 */ /* 0x000fe20000000800 */
[----:B------:R-:W-:Y:S01]  /*2140*/  @!PT LDS RZ, [RZ] ;  /* 0x00000000fffff984 */ /* 0x000fe20000000800 */
[----:B------:R3:W-:Y:S04]  /*2150*/  @!P1 LDGSTS.E.BYPASS.LTC128B.128 [R169+0x8000], [R164.64] ;  /* 0x08000000a4a99fae */ /* 0x0007e8000b901d46 */
[----:B------:R3:W-:Y:S01]  /*2160*/  @!P1 LDGSTS.E.BYPASS.LTC128B.128 [R169+0xa000], [R164.64+0x80] ;  /* 0x0a000080a4a99fae */ /* 0x0007e2000b901d46 */
[C---:B------:R-:W-:Y:S01]  /*2170*/  R2P PR, R4.reuse, 0x6 ;  /* 0x0000000604007804 */ /* 0x040fe20000000000 */
[----:B------:R-:W-:Y:S01]  /*2180*/  IMAD.SHL.U32 R4, R4, 0x40, RZ ;  /* 0x0000004004047824 */ /* 0x000fe200078e00ff */
[----:B--2---:R-:W-:Y:S01]  /*2190*/  @!P4 LEA R16, P0, R7, R164, 0x6 ;  /* 0x000000a40710c211 */ /* 0x004fe200078030ff */
[----:B------:R-:W-:Y:S02]  /*21a0*/  @P5 STS.128 [R169+0x8800], RZ ;  /* 0x008800ffa9005388 */ /* 0x000fe40000000c00 */
[----:B------:R-:W-:-:S02]  /*21b0*/  SEL R5, R5, 0xffffffe0, !P2 ;  /* 0xffffffe005057807 */ /* 0x000fc40005000000 */
[----:B------:R-:W-:Y:S01]  /*21c0*/  LOP3.LUT R4, R4, 0x1c0, RZ, 0xc0, !PT ;  /* 0x000001c004047812 */ /* 0x000fe200078ec0ff */
[----:B------:R-:W-:Y:S01]  /*21d0*/  @P5 STS.128 [R169+0xa800], RZ ;  /* 0x00a800ffa9005388 */ /* 0x000fe20000000c00 */
[----:B------:R-:W-:Y:S01]  /*21e0*/  @!P4 LEA.HI.X R17, R7, R165, R8, 0x6, P0 ;  /* 0x000000a50711c211 */ /* 0x000fe200000f3408 */
[----:B------:R-:W-:Y:S01]  /*21f0*/  IMAD R7, R78, 0x400, R77 ;  /* 0x000004004e077824 */ /* 0x000fe200078e024d */
[----:B------:R-:W-:Y:S01]  /*2200*/  LOP3.LUT R9, R4, 0x8, R9, 0xf8, !PT ;  /* 0x0000000804097812 */ /* 0x000fe200078ef809 */
[----:B------:R-:W-:Y:S01]  /*2210*/  @!PT LDS RZ, [RZ] ;  /* 0x00000000fffff984 */ /* 0x000fe20000000800 */
[----:B------:R-:W-:Y:S01]  /*2220*/  @!PT LDS RZ, [RZ] ;  /* 0x00000000fffff984 */ /* 0x000fe20000000800 */
[----:B------:R-:W-:Y:S01]  /*2230*/  @!PT LDS RZ, [RZ] ;  /* 0x00000000fffff984 */ /* 0x000fe20000000800 */
[----:B------:R2:W-:Y:S01]  /*2240*/  @!P5 LDGSTS.E.BYPASS.LTC128B.128 [R169+0x8800], [R14.64] ;  /* 0x088000000ea9dfae */ /* 0x0005e2000b901d46 */
[----:B------:R-:W-:-:S03]  /*2250*/  SHF.R.U32.HI R4, RZ, 0x3, R4 ;  /* 0x00000003ff047819 */ /* 0x000fc60000011604 */
[----:B------:R2:W-:Y:S01]  /*2260*/  @!P5 LDGSTS.E.BYPASS.LTC128B.128 [R169+0xa800], [R14.64+0x80] ;  /* 0x0a8000800ea9dfae */ /* 0x0005e2000b901d46 */
[----:B------:R-:W-:-:S03]  /*2270*/  LOP3.LUT R4, R9, R4, RZ, 0x3c, !PT ;  /* 0x0000000409047212 */ /* 0x000fc600078e3cff */
[----:B------:R-:W-:Y:S02]  /*2280*/  @P4 STS.128 [R169+0x9000], RZ ;  /* 0x009000ffa9004388 */ /* 0x000fe40000000c00 */
[----:B------:R-:W-:Y:S02]  /*2290*/  IMAD.IADD R162, R4, 0x1, R7 ;  /* 0x0000000104a27824 */ /* 0x000fe400078e0207 */
[----:B------:R-:W-:Y:S01]  /*22a0*/  @P4 STS.128 [R169+0xb000], RZ ;  /* 0x00b000ffa9004388 */ /* 0x000fe20000000c00 */
[----:B------:R-:W-:Y:S02]  /*22b0*/  IMAD.MOV.U32 R7, RZ, RZ, 0x10 ;  /* 0x00000010ff077424 */ /* 0x000fe400078e00ff */
[----:B------:R-:W-:Y:S01]  /*22c0*/  IMAD.SHL.U32 R162, R162, 0x2, RZ ;  /* 0x00000002a2a27824 */ /* 0x000fe200078e00ff */
[----:B------:R-:W-:Y:S01]  /*22d0*/  @!PT LDS RZ, [RZ] ;  /* 0x00000000fffff984 */ /* 0x000fe20000000800 */
[----:B------:R-:W-:Y:S01]  /*22e0*/  @!PT LDS RZ, [RZ] ;  /* 0x00000000fffff984 */ /* 0x000fe20000000800 */
[----:B------:R-:W-:Y:S01]  /*22f0*/  @!PT LDS RZ, [RZ] ;  /* 0x00000000fffff984 */ /* 0x000fe20000000800 */
[----:B------:R1:W-:Y:S02]  /*2300*/  @!P4 LDGSTS.E.BYPASS.LTC128B.128 [R169+0x9000], [R16.64] ;  /* 0x0900000010a9cfae */ /* 0x0003e4000b901d46 */
[----:B------:R-:W-:Y:S01]  /*2310*/  SEL R7, R7, 0xfffffff0, !P1 ;  /* 0xfffffff007077807 */ /* 0x000fe20004800000 */
[----:B------:R-:W-:Y:S01]  /*2320*/  IMAD R158, R5, 0x2, R162 ;  /* 0x00000002059e7824 */ /* 0x000fe200078e02a2 */
[----:B------:R2:W-:Y:S01]  /*2330*/  @!P4 LDGSTS.E.BYPASS.LTC128B.128 [R169+0xb000], [R16.64+0x80] ;  /* 0x0b00008010a9cfae */ /* 0x0005e2000b901d46 */
[----:B------:R-:W-:-:S02]  /*2340*/  R2P PR, R0, 0x6 ;  /* 0x0000000600007804 */ /* 0x000fc40000000000 */
[----:B------:R-:W-:Y:S01]  /*2350*/  IADD3 R0, R161, 0x4000, RZ ;  /* 0x00004000a1007810 */ /* 0x000fe20007ffe0ff */
[----:B------:R-:W-:Y:S01]  /*2360*/  @P3 STS.128 [R169+0x9800], RZ ;  /* 0x009800ffa9003388 */ /* 0x000fe20000000c00 */
[----:B------:R-:W-:-:S03]  /*2370*/  IMAD R160, R7, 0x2, R162 ;  /* 0x0000000207a07824 */ /* 0x000fc600078e02a2 */
[----:B------:R-:W-:Y:S01]  /*2380*/  @P3 STS.128 [R169+0xb800], RZ ;  /* 0x00b800ffa9003388 */ /* 0x000fe20000000c00 */
[----:B------:R-:W-:-:S03]  /*2390*/  IMAD R157, R5, 0x2, R160 ;  /* 0x00000002059d7824 */ /* 0x000fc600078e02a0 */
[----:B------:R-:W-:Y:S01]  /*23a0*/  @!PT LDS RZ, [RZ] ;  /* 0x00000000fffff984 */ /* 0x000fe20000000800 */
[----:B------:R-:W-:Y:S01]  /*23b0*/  @!PT LDS RZ, [RZ] ;  /* 0x00000000fffff984 */ /* 0x000fe20000000800 */
[----:B------:R-:W-:Y:S01]  /*23c0*/  @!PT LDS RZ, [RZ] ;  /* 0x00000000fffff984 */ /* 0x000fe20000000800 */
[----:B------:R3:W-:Y:S02]  /*23d0*/  @!P3 LDGSTS.E.BYPASS.LTC128B.128 [R169+0x9800], [R10.64] ;  /* 0x098000000aa9bfae */ /* 0x0007e4000b901d46 */
[----:B------:R-:W-:Y:S01]  /*23e0*/  @P1 IADD3 R159, R0, -0x20, RZ ;  /* 0xffffffe0009f1810 */ /* 0x000fe20007ffe0ff */
[----:B------:R-:W-:Y:S01]  /*23f0*/  IMAD.MOV.U32 R0, RZ, RZ, 0x40 ;  /* 0x00000040ff007424 */ /* 0x000fe200078e00ff */
[----:B------:R3:W-:Y:S02]  /*2400*/  @!P3 LDGSTS.E.BYPASS.LTC128B.128 [R169+0xb800], [R10.64+0x80] ;  /* 0x0b8000800aa9bfae */ /* 0x0007e4000b901d46 */
[C---:B------:R-:W-:Y:S02]  /*2410*/  IADD3 R151, R159.reuse, 0x800, RZ ;  /* 0x000008009f977810 */ /* 0x040fe40007ffe0ff */
[----:B------:R-:W-:Y:S01]  /*2420*/  LDSM.16.M88.4 R44, [R162] ;  /* 0x00000000a22c783b */ /* 0x000fe20000000200 */
[----:B------:R-:W-:Y:S02]  /*2430*/  SEL R0, R0, 0xffffffc0, !P2 ;  /* 0xffffffc000007807 */ /* 0x000fe40005000000 */
[C---:B------:R-:W-:Y:S01]  /*2440*/  IADD3 R150, R159.reuse, 0x1000, RZ ;  /* 0x000010009f967810 */ /* 0x040fe20007ffe0ff */
[----:B-1----:R-:W4:Y:S01]  /*2450*/  LDSM.16.M88.4 R20, [R161+0x4000] ;  /* 0x00400000a114783b */ /* 0x002f220000000200 */
[----:B------:R-:W-:Y:S01]  /*2460*/  IADD3 R149, R159, 0x1800, RZ ;  /* 0x000018009f957810 */ /* 0x000fe20007ffe0ff */
[----:B------:R-:W-:Y:S01]  /*2470*/  IMAD.IADD R155, R161, 0x1, R0 ;  /* 0x00000001a19b7824 */ /* 0x000fe200078e0200 */
[C---:B------:R-:W-:Y:S01]  /*2480*/  IADD3 R147, R159.reuse, 0x2000, RZ ;  /* 0x000020009f937810 */ /* 0x040fe20007ffe0ff */
[----:B--2---:R-:W1:Y:S01]  /*2490*/  LDSM.16.M88.4 R12, [R161+0x4800] ;  /* 0x00480000a10c783b */ /* 0x004e620000000200 */
[----:B------:R-:W-:Y:S01]  /*24a0*/  IMAD.IADD R148, R0, 0x1, R159 ;  /* 0x0000000100947824 */ /* 0x000fe200078e029f */
[----:B------:R-:W-:Y:S01]  /*24b0*/  IADD3 R146, R159, 0x2800, RZ ;  /* 0x000028009f927810 */ /* 0x000fe20007ffe0ff */
[----:B------:R-:W-:Y:S01]  /*24c0*/  IMAD.IADD R0, R77, 0x1, R4 ;  /* 0x000000014d007824 */ /* 0x000fe200078e0204 */
[----:B------:R-:W3:Y:S01]  /*24d0*/  LDSM.16.M88.4 R68, [R161+0x5000] ;  /* 0x00500000a144783b */ /* 0x000ee20000000200 */
[----:B------:R-:W-:-:S02]  /*24e0*/  IADD3 R145, R159, 0x3000, RZ ;  /* 0x000030009f917810 */ /* 0x000fc40007ffe0ff */
[----:B------:R-:W-:Y:S01]  /*24f0*/  IADD3 R144, R159, 0x3800, RZ ;  /* 0x000038009f907810 */ /* 0x000fe20007ffe0ff */
[----:B------:R-:W2:Y:S04]  /*2500*/  LDSM.16.M88.4 R36, [R161+0x5800] ;  /* 0x00580000a124783b */ /* 0x000ea80000000200 */
[----:B------:R-:W-:Y:S04]  /*2510*/  LDSM.16.M88.4 R56, [R160] ;  /* 0x00000000a038783b */ /* 0x000fe80000000200 */
[----:B------:R-:W2:Y:S04]  /*2520*/  LDSM.16.M88.4 R32, [R159] ;  /* 0x000000009f20783b */ /* 0x000ea80000000200 */
[----:B------:R-:W2:Y:S04]  /*2530*/  LDSM.16.M88.4 R28, [R159+0x800] ;  /* 0x000800009f1c783b */ /* 0x000ea80000000200 */
[----:B------:R-:W2:Y:S04]  /*2540*/  LDSM.16.M88.4 R60, [R159+0x1000] ;  /* 0x001000009f3c783b */ /* 0x000ea80000000200 */
[----:B------:R-:W2:Y:S04]  /*2550*/  LDSM.16.M88.4 R52, [R159+0x1800] ;  /* 0x001800009f34783b */ /* 0x000ea80000000200 */
[----:B------:R-:W-:Y:S01]  /*2560*/  LDSM.16.M88.4 R40, [R158] ;  /* 0x000000009e28783b */ /* 0x000fe20000000200 */
[C---:B----4-:R-:W-:Y:S03]  /*2570*/  HMMA.16816.F32 R24, R44.reuse, R20, RZ ;  /* 0x000000142c18723c */ /* 0x050fe600000018ff */
[----:B------:R-:W-:Y:S04]  /*2580*/  LDSM.16.M88.4 R72, [R155+0x5800] ;  /* 0x005800009b48783b */ /* 0x000fe80000000200 */
[----:B------:R-:W-:Y:S01]  /*2590*/  LDSM.16.M88.4 R64, [R157] ;  /* 0x000000009d40783b */ /* 0x000fe20000000200 */
[C---:B-1----:R-:W-:Y:S03]  /*25a0*/  HMMA.16816.F32 R16, R44.reuse, R12, RZ ;  /* 0x0000000c2c10723c */ /* 0x042fe600000018ff */
[----:B------:R-:W0:Y:S05]  /*25b0*/  LDGDEPBAR ;  /* 0x00000000000079af */ /* 0x000e2a0000000000 */
[C---:B------:R-:W-:Y:S08]  /*25c0*/  HMMA.16816.F32 R20, R44.reuse, R22, RZ ;  /* 0x000000162c14723c */ /* 0x040ff000000018ff */
[C---:B------:R-:W-:Y:S08]  /*25d0*/  HMMA.16816.F32 R12, R44.reuse, R14, RZ ;  /* 0x0000000e2c0c723c */ /* 0x040ff000000018ff */
[C---:B---3--:R-:W-:Y:S08]  /*25e0*/  HMMA.16816.F32 R8, R44.reuse, R68, RZ ;  /* 0x000000442c08723c */ /* 0x048ff000000018ff */
[C---:B------:R-:W-:Y:S08]  /*25f0*/  HMMA.16816.F32 R68, R44.reuse, R70, RZ ;  /* 0x000000462c44723c */ /* 0x040ff000000018ff */
[C---:B--2---:R-:W-:Y:S08]  /*2600*/  HMMA.16816.F32 R48, R44.reuse, R36, RZ ;  /* 0x000000242c30723c */ /* 0x044ff000000018ff */
[----:B------:R-:W-:Y:S01]  /*2610*/  HMMA.16816.F32 R44, R44, R38, RZ ;  /* 0x000000262c2c723c */ /* 0x000fe200000018ff */
[----:B------:R-:W1:Y:S07]  /*2620*/  LDSM.16.M88.4 R36, [R155+0x4000] ;  /* 0x004000009b24783b */ /* 0x000e6e0000000200 */
        /* <DEDUP_REMOVED lines=8> */
[----:B------:R-:W4:Y:S07]  /*26b0*/  LDSM.16.M88.4 R60, [R148] ;  /* 0x00000000943c783b */ /* 0x000f2e0000000200 */
[C---:B------:R-:W-:Y:S08]  /*26c0*/  HMMA.16816.F32 R48, R56.reuse, R52, R48 ;  /* 0x000000343830723c */ /* 0x040ff00000001830 */
[----:B------:R-:W-:Y:S01]  /*26d0*/  HMMA.16816.F32 R52, R56, R54, R44 ;  /* 0x000000363834723c */ /* 0x000fe2000000182c */
[----:B------:R-:W4:Y:S04]  /*26e0*/  LDSM.16.M88.4 R56, [R148+0x1000] ;  /* 0x001000009438783b */ /* 0x000f280000000200 */
[----:B------:R-:W4:Y:S03]  /*26f0*/  LDSM.16.M88.4 R44, [R148+0x800] ;  /* 0x00080000942c783b */ /* 0x000f260000000200 */
[C---:B-1----:R-:W-:Y:S08]  /*2700*/  HMMA.16816.F32 R24, R40.reuse, R36, R24 ;  /* 0x000000242818723c */ /* 0x042ff00000001818 */
        /* <DEDUP_REMOVED lines=11> */
[----:B------:R-:W1:Y:S03]  /*27c0*/  LDSM.16.M88.4 R72, [R161+0x7000] ;  /* 0x00700000a148783b */ /* 0x000e660000000200 */
[C---:B----4-:R-:W-:Y:S08]  /*27d0*/  HMMA.16816.F32 R24, R64.reuse, R60, R24 ;  /* 0x0000003c4018723c */ /* 0x050ff00000001818 */
[C---:B------:R-:W-:Y:S01]  /*27e0*/  HMMA.16816.F32 R20, R64.reuse, R62, R20 ;  /* 0x0000003e4014723c */ /* 0x040fe20000001814 */
[----:B------:R-:W4:Y:S07]  /*27f0*/  LDSM.16.M88.4 R60, [R161+0x7800] ;  /* 0x00780000a13c783b */ /* 0x000f2e0000000200 */
[C---:B------:R-:W-:Y:S08]  /*2800*/  HMMA.16816.F32 R8, R64.reuse, R56, R8 ;  /* 0x000000384008723c */ /* 0x040ff00000001808 */
[C---:B------:R-:W-:Y:S08]  /*2810*/  HMMA.16816.F32 R68, R64.reuse, R58, R68 ;  /* 0x0000003a4044723c */ /* 0x040ff00000001844 */
[C---:B------:R-:W-:Y:S08]  /*2820*/  HMMA.16816.F32 R16, R64.reuse, R44, R16 ;  /* 0x0000002c4010723c */ /* 0x040ff00000001810 */
[C---:B------:R-:W-:Y:S01]  /*2830*/  HMMA.16816.F32 R12, R64.reuse, R46, R12 ;  /* 0x0000002e400c723c */ /* 0x040fe2000000180c */
[----:B------:R-:W-:Y:S07]  /*2840*/  LDSM.16.M88.4 R44, [R159+0x2000] ;  /* 0x002000009f2c783b */ /* 0x000fee0000000200 */
[C---:B-1----:R-:W-:Y:S01]  /*2850*/  HMMA.16816.F32 R56, R64.reuse, R36, R48 ;  /* 0x000000244038723c */ /* 0x042fe20000001830 */
[----:B------:R-:W1:Y:S07]  /*2860*/  LDSM.16.M88.4 R48, [R160+0x2000] ;  /* 0x00200000a030783b */ /* 0x000e6e0000000200 */
        /* <DEDUP_REMOVED lines=8> */
[----:B------:R-:W-:Y:S07]  /*28f0*/  LDSM.16.M88.4 R40, [R155+0x6000] ;  /* 0x006000009b28783b */ /* 0x000fee0000000200 */
[C---:B------:R-:W-:Y:S08]  /*2900*/  HMMA.16816.F32 R8, R32.reuse, R72, R8 ;  /* 0x000000482008723c */ /* 0x040ff00000001808 */
[C---:B------:R-:W-:Y:S08]  /*2910*/  HMMA.16816.F32 R68, R32.reuse, R74, R68 ;  /* 0x0000004a2044723c */ /* 0x040ff00000001844 */
[C---:B----4-:R-:W-:Y:S08]  /*2920*/  HMMA.16816.F32 R56, R32.reuse, R60, R56 ;  /* 0x0000003c2038723c */ /* 0x050ff00000001838 */
[----:B------:R-:W-:Y:S01]  /*2930*/  HMMA.16816.F32 R52, R32, R62, R52 ;  /* 0x0000003e2034723c */ /* 0x000fe20000001834 */
[----:B------:R-:W3:Y:S04]  /*2940*/  LDSM.16.M88.4 R32, [R158+0x2000] ;  /* 0x002000009e20783b */ /* 0x000ee80000000200 */
[----:B------:R-:W4:Y:S03]  /*2950*/  LDSM.16.M88.4 R60, [R159+0x3800] ;  /* 0x003800009f3c783b */ /* 0x000f260000000200 */
[C---:B-1----:R-:W-:Y:S08]  /*2960*/  HMMA.16816.F32 R24, R48.reuse, R44, R24 ;  /* 0x0000002c3018723c */ /* 0x042ff00000001818 */
[C---:B------:R-:W-:Y:S01]  /*2970*/  HMMA.16816.F32 R20, R48.reuse, R46, R20 ;  /* 0x0000002e3014723c */ /* 0x040fe20000001814 */
[----:B------:R-:W1:Y:S07]  /*2980*/  LDSM.16.M88.4 R44, [R155+0x7000] ;  /* 0x007000009b2c783b */ /* 0x000e6e0000000200 */
[C---:B--2---:R-:W-:Y:S08]  /*2990*/  HMMA.16816.F32 R16, R48.reuse, R28, R16 ;  /* 0x0000001c3010723c */ /* 0x044ff00000001810 */
[C---:B------:R-:W-:Y:S08]  /*29a0*/  HMMA.16816.F32 R8, R48.reuse, R36, R8 ;  /* 0x000000243008723c */ /* 0x040ff00000001808 */
[C---:B------:R-:W-:Y:S08]  /*29b0*/  HMMA.16816.F32 R68, R48.reuse, R38, R68 ;  /* 0x000000263044723c */ /* 0x040ff00000001844 */
[----:B------:R-:W-:Y:S01]  /*29c0*/  HMMA.16816.F32 R12, R48, R30, R12 ;  /* 0x0000001e300c723c */ /* 0x000fe2000000180c */
[----:B------:R-:W-:Y:S07]  /*29d0*/  LDSM.16.M88.4 R28, [R148+0x2000] ;  /* 0x00200000941c783b */ /* 0x000fee0000000200 */
[C---:B---3--:R-:W-:Y:S01]  /*29e0*/  HMMA.16816.F32 R36, R32.reuse, R64, R16 ;  /* 0x000000402024723c */ /* 0x048fe20000001810 */
[----:B------:R-:W2:Y:S07]  /*29f0*/  LDSM.16.M88.4 R16, [R157+0x2000] ;  /* 0x002000009d10783b */ /* 0x000eae0000000200 */
[----:B------:R-:W-:Y:S08]  /*2a00*/  HMMA.16816.F32 R24, R32, R40, R24 ;  /* 0x000000282018723c */ /* 0x000ff00000001818 */
[C---:B----4-:R-:W-:Y:S07]  /*2a10*/  HMMA.16816.F32 R56, R48.reuse, R60, R56 ;  /* 0x0000003c3038723c */ /* 0x050fee0000001838 */
[----:B------:R-:W-:Y:S01]  /*2a20*/  IMAD R61, R78, 0x10, R80 ;  /* 0x000000104e3d7824 */ /* 0x000fe200078e0250 */
[----:B------:R-:W-:Y:S01]  /*2a30*/  HMMA.16816.F32 R52, R48, R62, R52 ;  /* 0x0000003e3034723c */ /* 0x000fe20000001834 */
[----:B------:R-:W-:Y:S07]  /*2a40*/  LDSM.16.M88.4 R48, [R148+0x2800] ;  /* 0x002800009430783b */ /* 0x000fee0000000200 */
[C---:B------:R-:W-:Y:S01]  /*2a50*/  HMMA.16816.F32 R40, R32.reuse, R42, R20 ;  /* 0x0000002a2028723c */ /* 0x040fe20000001814 */
[----:B------:R-:W3:Y:S07]  /*2a60*/  LDSM.16.M88.4 R20, [R155+0x7800] ;  /* 0x007800009b14783b */ /* 0x000eee0000000200 */
[C---:B-1----:R-:W-:Y:S07]  /*2a70*/  HMMA.16816.F32 R8, R32.reuse, R44, R8 ;  /* 0x0000002c2008723c */ /* 0x042fee0000001808 */
[----:B------:R-:W-:Y:S01]  /*2a80*/  SHF.R.S32.HI R45, RZ, 0x1f, R168 ;  /* 0x0000001fff2d7819 */ /* 0x000fe200000114a8 */
[----:B------:R-:W-:Y:S03]  /*2a90*/  HMMA.16816.F32 R68, R32, R46, R68 ;  /* 0x0000002e2044723c */ /* 0x000fe60000001844 */
[----:B------:R-:W-:-:S02]  /*2aa0*/  LEA.HI R168, R45, R168, RZ, 0x2 ;  /* 0x000000a82da87211 */ /* 0x000fc400078f10ff */
[----:B------:R-:W1:Y:S02]  /*2ab0*/  LDSM.16.M88.4 R44, [R148+0x3000] ;  /* 0x00300000942c783b */ /* 0x000e640000000200 */
[----:B------:R-:W-:Y:S01]  /*2ac0*/  SHF.R.S32.HI R168, RZ, 0x2, R168 ;  /* 0x00000002ffa87819 */ /* 0x000fe200000114a8 */
[----:B------:R-:W-:Y:S03]  /*2ad0*/  HMMA.16816.F32 R12, R32, R66, R12 ;  /* 0x00000042200c723c */ /* 0x000fe6000000180c */
[----:B------:R-:W-:-:S04]  /*2ae0*/  IADD3 R61, R61, 0x1, R168 ;  /* 0x000000013d3d7810 */ /* 0x000fc80007ffe0a8 */
[----:B------:R-:W-:Y:S01]  /*2af0*/  IADD3 R61, R6, R61, -R79 ;  /* 0x0000003d063d7210 */ /* 0x000fe20007ffe84f */
[----:B--2---:R-:W-:Y:S03]  /*2b00*/  HMMA.16816.F32 R40, R16, R30, R40 ;  /* 0x0000001e1028723c */ /* 0x004fe60000001828 */
[----:B------:R-:W-:Y:S02]  /*2b10*/  IADD3 R181, R61, c[0x0][0x2e8], RZ ;  /* 0x0000ba003db57a10 */ /* 0x000fe40007ffe0ff */
[----:B------:R-:W2:Y:S01]  /*2b20*/  LDSM.16.M88.4 R60, [R148+0x3800] ;  /* 0x00380000943c783b */ /* 0x000ea20000000200 */
[----:B------:R-:W-:-:S04]  /*2b30*/  DEPBAR.LE SB0, 0x0 ;  /* 0x000080000000791a */ /* 0x000fc80000000000 */
[----:B---3--:R-:W-:Y:S07]  /*2b40*/  HMMA.16816.F32 R56, R32, R20, R56 ;  /* 0x000000142038723c */ /* 0x008fee0000001838 */
[C---:B------:R-:W-:Y:S01]  /*2b50*/  IADD3 R21, R181.reuse, 0x8, RZ ;  /* 0x00000008b5157810 */ /* 0x040fe20007ffe0ff */
[----:B------:R-:W-:Y:S01]  /*2b60*/  HMMA.16816.F32 R36, R16, R48, R36 ;  /* 0x000000301024723c */ /* 0x000fe20000001824 */
[-C--:B------:R-:W-:Y:S02]  /*2b70*/  IMNMX R181, R181, R6.reuse, PT ;  /* 0x00000006b5b57217 */ /* 0x080fe40003800200 */
[----:B------:R-:W-:-:S04]  /*2b80*/  IMNMX R180, R21, R6, PT ;  /* 0x0000000615b47217 */ /* 0x000fc80003800200 */
[----:B------:R-:W-:Y:S01]  /*2b90*/  IMAD.IADD R48, R3, 0x1, R182 ;  /* 0x0000000103307824 */ /* 0x000fe200078e02b6 */
[C---:B------:R-:W-:Y:S04]  /*2ba0*/  HMMA.16816.F32 R12, R16.reuse, R50, R12 ;  /* 0x00000032100c723c */ /* 0x040fe8000000180c */
[C---:B------:R-:W-:Y:S02]  /*2bb0*/  IADD3 R6, R48.reuse, 0x1, RZ ;  /* 0x0000000130067810 */ /* 0x040fe40007ffe0ff */
[C---:B------:R-:W-:Y:S02]  /*2bc0*/  IADD3 R20, R48.reuse, 0x8, RZ ;  /* 0x0000000830147810 */ /* 0x040fe40007ffe0ff */
[----:B-1----:R-:W-:Y:S01]  /*2bd0*/  HMMA.16816.F32 R8, R16, R44, R8 ;  /* 0x0000002c1008723c */ /* 0x002fe20000001808 */
[----:B------:R-:W-:-:S02]  /*2be0*/  IADD3 R4, R48, 0x9, RZ ;  /* 0x0000000930047810 */ /* 0x000fc40007ffe0ff */
[CC--:B------:R-:W-:Y:S02]  /*2bf0*/  ISETP.GE.AND P1, PT, R6.reuse, R181.reuse, PT ;  /* 0x000000b50600720c */ /* 0x0c0fe40003f26270 */
[-C--:B------:R-:W-:Y:S02]  /*2c00*/  ISETP.GE.AND P3, PT, R6, R180.reuse, PT ;  /* 0x000000b40600720c */ /* 0x080fe40003f66270 */
[CC--:B------:R-:W-:Y:S01]  /*2c10*/  ISETP.GE.AND P5, PT, R20.reuse, R181.reuse, PT ;  /* 0x000000b51400720c */ /* 0x0c0fe20003fa6270 */
[----:B------:R-:W-:Y:S01]  /*2c20*/  HMMA.16816.F32 R52, R32, R22, R52 ;  /* 0x000000162034723c */ /* 0x000fe20000001834 */
[----:B------:R-:W-:Y:S02]  /*2c30*/  ISETP.GE.AND P2, PT, R20, R180, PT ;  /* 0x000000b41400720c */ /* 0x000fe40003f46270 */
[----:B------:R-:W-:Y:S02]  /*2c40*/  IADD3 R6, R48, 0x10, RZ ;  /* 0x0000001030067810 */ /* 0x000fe40007ffe0ff */
[----:B------:R-:W-:-:S02]  /*2c50*/  ISETP.GE.AND P4, PT, R4, R181, PT ;  /* 0x000000b50400720c */ /* 0x000fc40003f86270 */
[-C--:B------:R-:W-:Y:S01]  /*2c60*/  ISETP.GE.AND P0, PT, R4, R180.reuse, PT ;  /* 0x000000b40400720c */ /* 0x080fe20003f06270 */
[C---:B------:R-:W-:Y:S01]  /*2c70*/  HMMA.16816.F32 R68, R16.reuse, R46, R68 ;  /* 0x0000002e1044723c */ /* 0x040fe20000001844 */
[----:B------:R-:W-:Y:S02]  /*2c80*/  FSEL R49, R40, -INF , !P5 ;  /* 0xff80000028317808 */ /* 0x000fe40006800000 */
[----:B------:R-:W-:Y:S02]  /*2c90*/  FSEL R42, R42, -INF , !P2 ;  /* 0xff8000002a2a7808 */ /* 0x000fe40005000000 */
[----:B------:R-:W-:Y:S02]  /*2ca0*/  IADD3 R20, R48, 0x11, RZ ;  /* 0x0000001130147810 */ /* 0x000fe40007ffe0ff */
[C---:B------:R-:W-:Y:S01]  /*2cb0*/  ISETP.GE.AND P5, PT, R6.reuse, R181, PT ;  /* 0x000000b50600720c */ /* 0x040fe20003fa6270 */
[----:B--2---:R-:W-:Y:S01]  /*2cc0*/  HMMA.16816.F32 R56, R16, R60, R56 ;  /* 0x0000003c1038723c */ /* 0x004fe20000001838 */
[----:B------:R-:W-:-:S02]  /*2cd0*/  ISETP.GE.AND P2, PT, R6, R180, PT ;  /* 0x000000b40600720c */ /* 0x000fc40003f46270 */
[----:B------:R-:W-:Y:S02]  /*2ce0*/  IADD3 R6, R48, 0x18, RZ ;  /* 0x0000001830067810 */ /* 0x000fe40007ffe0ff */
[----:B------:R-:W-:Y:S02]  /*2cf0*/  FSEL R41, R41, -INF , !P4 ;  /* 0xff80000029297808 */ /* 0x000fe40006000000 */
[----:B------:R-:W-:Y:S01]  /*2d00*/  FSEL R4, R43, -INF , !P0 ;  /* 0xff8000002b047808 */ /* 0x000fe20004000000 */
[----:B------:R-:W-:Y:S01]  /*2d10*/  HMMA.16816.F32 R24, R16, R28, R24 ;  /* 0x0000001c1018723c */ /* 0x000fe20000001818 */
[C---:B------:R-:W-:Y:S02]  /*2d20*/  ISETP.GE.AND P4, PT, R20.reuse, R181, PT ;  /* 0x000000b51400720c */ /* 0x040fe40003f86270 */
[----:B------:R-:W-:Y:S02]  /*2d30*/  ISETP.GE.AND P0, PT, R20, R180, PT ;  /* 0x000000b41400720c */ /* 0x000fe40003f06270 */
[----:B------:R-:W-:-:S02]  /*2d40*/  FSEL R23, R36, -INF , !P5 ;  /* 0xff80000024177808 */ /* 0x000fc40006800000 */
[----:B------:R-:W-:Y:S01]  /*2d50*/  FSEL R22, R38, -INF , !P2 ;  /* 0xff80000026167808 */ /* 0x000fe20005000000 */
[----:B------:R-:W-:Y:S01]  /*2d60*/  HMMA.16816.F32 R52, R16, R62, R52 ;  /* 0x0000003e1034723c */ /* 0x000fe20000001834 */
[----:B------:R-:W-:Y:S01]  /*2d70*/  IADD3 R21, R48, 0x19, RZ ;  /* 0x0000001930157810 */ /* 0x000fe20007ffe0ff */
[----:B------:R-:W-:Y:S01]  /*2d80*/  BAR.SYNC.DEFER_BLOCKING 0x0 ;  /* 0x0000000000007b1d */ /* 0x000fe20000010000 */
[C---:B------:R-:W-:Y:S02]  /*2d90*/  ISETP.GE.AND P5, PT, R6.reuse, R181, PT ;  /* 0x000000b50600720c */ /* 0x040fe40003fa6270 */
[----:B------:R-:W-:Y:S02]  /*2da0*/  ISETP.GE.AND P2, PT, R6, R180, PT ;  /* 0x000000b40600720c */ /* 0x000fe40003f46270 */
[----:B------:R-:W-:Y:S02]  /*2db0*/  IADD3 R6, R48, 0x20, RZ ;  /* 0x0000002030067810 */ /* 0x000fe40007ffe0ff */
[----:B------:R-:W-:-:S02]  /*2dc0*/  FSEL R65, R37, -INF , !P4 ;  /* 0xff80000025417808 */ /* 0x000fc40006000000 */
[----:B------:R-:W-:Y:S02]  /*2dd0*/  FSEL R20, R39, -INF , !P0 ;  /* 0xff80000027147808 */ /* 0x000fe40004000000 */
[CC--:B------:R-:W-:Y:S02]  /*2de0*/  ISETP.GE.AND P4, PT, R21.reuse, R181.reuse, PT ;  /* 0x000000b51500720c */ /* 0x0c0fe40003f86270 */
[----:B------:R-:W-:Y:S02]  /*2df0*/  ISETP.GE.AND P0, PT, R21, R180, PT ;  /* 0x000000b41500720c */ /* 0x000fe40003f06270 */
        /* <DEDUP_REMOVED lines=8> */
[----:B------:R-:W-:-:S02]  /*2e80*/  IADD3 R8, R48, 0x29, RZ ;  /* 0x0000002930087810 */ /* 0x000fc40007ffe0ff */
[----:B------:R-:W-:Y:S02]  /*2e90*/  FSEL R35, R9, -INF , !P4 ;  /* 0xff80000009237808 */ /* 0x000fe40006000000 */
[----:B------:R-:W-:Y:S02]  /*2ea0*/  FSEL R128, R11, -INF , !P0 ;  /* 0xff8000000b807808 */ /* 0x000fe40004000000 */
[----:B------:R-:W-:Y:S02]  /*2eb0*/  FSEL R14, R14, -INF , !P2 ;  /* 0xff8000000e0e7808 */ /* 0x000fe40005000000 */
[C---:B------:R-:W-:Y:S02]  /*2ec0*/  ISETP.GE.AND P4, PT, R8.reuse, R181, PT ;  /* 0x000000b50800720c */ /* 0x040fe40003f86270 */
[-C--:B------:R-:W-:Y:S02]  /*2ed0*/  ISETP.GE.AND P0, PT, R8, R180.reuse, PT ;  /* 0x000000b40800720c */ /* 0x080fe40003f06270 */
[----:B------:R-:W-:-:S02]  /*2ee0*/  ISETP.GE.AND P2, PT, R6, R180, PT ;  /* 0x000000b40600720c */ /* 0x000fc40003f46270 */
[C---:B------:R-:W-:Y:S02]  /*2ef0*/  IADD3 R8, R48.reuse, 0x31, RZ ;  /* 0x0000003130087810 */ /* 0x040fe40007ffe0ff */
[----:B------:R-:W-:Y:S02]  /*2f00*/  IADD3 R6, R48, 0x28, RZ ;  /* 0x0000002830067810 */ /* 0x000fe40007ffe0ff */
[----:B------:R-:W-:Y:S02]  /*2f10*/  FSEL R140, R71, -INF , !P0 ;  /* 0xff800000478c7808 */ /* 0x000fe40004000000 */
[----:B------:R-:W-:Y:S02]  /*2f20*/  FSEL R30, R10, -INF , !P2 ;  /* 0xff8000000a1e7808 */ /* 0x000fe40005000000 */
[----:B------:R-:W-:Y:S02]  /*2f30*/  ISETP.GE.AND P0, PT, R8, R180, PT ;  /* 0x000000b40800720c */ /* 0x000fe40003f06270 */
[----:B------:R-:W-:-:S02]  /*2f40*/  ISETP.GE.AND P5, PT, R6, R181, PT ;  /* 0x000000b50600720c */ /* 0x000fc40003fa6270 */
[----:B------:R-:W-:Y:S02]  /*2f50*/  ISETP.GE.AND P2, PT, R6, R180, PT ;  /* 0x000000b40600720c */ /* 0x000fe40003f46270 */
[----:B------:R-:W-:Y:S02]  /*2f60*/  IADD3 R6, R48, 0x30, RZ ;  /* 0x0000003030067810 */ /* 0x000fe40007ffe0ff */
[----:B------:R-:W-:Y:S02]  /*2f70*/  FSEL R134, R59, -INF , !P0 ;  /* 0xff8000003b867808 */ /* 0x000fe40004000000 */
[----:B------:R-:W-:Y:S02]  /*2f80*/  FSEL R29, R68, -INF , !P5 ;  /* 0xff800000441d7808 */ /* 0x000fe40006800000 */
[----:B------:R-:W-:Y:S02]  /*2f90*/  FSEL R130, R70, -INF , !P2 ;  /* 0xff80000046827808 */ /* 0x000fe40005000000 */
[----:B------:R-:W-:-:S02]  /*2fa0*/  ISETP.GT.AND P0, PT, R171, 0x1, PT ;  /* 0x00000001ab00780c */ /* 0x000fc40003f04270 */
[CC--:B------:R-:W-:Y:S02]  /*2fb0*/  ISETP.GE.AND P5, PT, R6.reuse, R181.reuse, PT ;  /* 0x000000b50600720c */ /* 0x0c0fe40003fa6270 */
[----:B------:R-:W-:Y:S02]  /*2fc0*/  ISETP.GE.AND P2, PT, R6, R180, PT ;  /* 0x000000b40600720c */ /* 0x000fe40003f46270 */
[----:B------:R-:W-:Y:S02]  /*2fd0*/  IADD3 R6, R48, 0x38, RZ ;  /* 0x0000003830067810 */ /* 0x000fe40007ffe0ff */
[----:B------:R-:W-:Y:S02]  /*2fe0*/  FSEL R139, R56, -INF , !P5 ;  /* 0xff800000388b7808 */ /* 0x000fe40006800000 */
[----:B------:R-:W-:Y:S02]  /*2ff0*/  FSEL R136, R58, -INF , !P2 ;  /* 0xff8000003a887808 */ /* 0x000fe40005000000 */
[----:B------:R-:W-:-:S02]  /*3000*/  ISETP.GE.AND P5, PT, R6, R181, PT ;  /* 0x000000b50600720c */ /* 0x000fc40003fa6270 */
[----:B------:R-:W-:Y:S02]  /*3010*/  ISETP.GE.AND P2, PT, R6, R180, PT ;  /* 0x000000b40600720c */ /* 0x000fe40003f46270 */
[----:B------:R-:W-:Y:S02]  /*3020*/  FSEL R31, R69, -INF , !P4 ;  /* 0xff800000451f7808 */ /* 0x000fe40006000000 */
[----:B------:R-:W-:Y:S02]  /*3030*/  FSEL R25, R25, -INF , !P1 ;  /* 0xff80000019197808 */ /* 0x000fe40004800000 */
[----:B------:R-:W-:Y:S02]  /*3040*/  FSEL R6, R27, -INF , !P3 ;  /* 0xff8000001b067808 */ /* 0x000fe40005800000 */
[-C--:B------:R-:W-:Y:S02]  /*3050*/  ISETP.GE.AND P4, PT, R8, R181.reuse, PT ;  /* 0x000000b50800720c */ /* 0x080fe40003f86270 */
[----:B------:R-:W-:-:S02]  /*3060*/  ISETP.GE.AND P1, PT, R48, R181, PT ;  /* 0x000000b53000720c */ /* 0x000fc40003f26270 */
[C---:B------:R-:W-:Y:S02]  /*3070*/  ISETP.GE.AND P3, PT, R48.reuse, R180, PT ;  /* 0x000000b43000720c */ /* 0x040fe40003f66270 */
[----:B------:R-:W-:Y:S02]  /*3080*/  IADD3 R48, R48, 0x39, RZ ;  /* 0x0000003930307810 */ /* 0x000fe40007ffe0ff */
[----:B------:R-:W-:Y:S02]  /*3090*/  FSEL R137, R57, -INF , !P4 ;  /* 0xff80000039897808 */ /* 0x000fe40006000000 */
[----:B------:R-:W-:Y:S02]  /*30a0*/  FSEL R24, R24, -INF , !P1 ;  /* 0xff80000018187808 */ /* 0x000fe40004800000 */
[----:B------:R-:W-:Y:S02]  /*30b0*/  FSEL R26, R26, -INF , !P3 ;  /* 0xff8000001a1a7808 */ /* 0x000fe40005800000 */
[----:B------:R-:W-:-:S02]  /*30c0*/  ISETP.GE.AND P4, PT, R48, R181, PT ;  /* 0x000000b53000720c */ /* 0x000fc40003f86270 */
[----:B------:R-:W-:Y:S02]  /*30d0*/  ISETP.GE.AND P1, PT, R48, R180, PT ;  /* 0x000000b43000720c */ /* 0x000fe40003f26270 */
[----:B------:R-:W-:Y:S02]  /*30e0*/  @!P0 LEA R174, P3, R102, c[0x0][0x168], 0x1 ;  /* 0x00005a0066ae8a11 */ /* 0x000fe400078608ff */
[----:B------:R-:W-:Y:S02]  /*30f0*/  FSEL R135, R52, -INF , !P5 ;  /* 0xff80000034877808 */ /* 0x000fe40006800000 */
[----:B------:R-:W-:Y:S02]  /*3100*/  FSEL R132, R54, -INF , !P2 ;  /* 0xff80000036847808 */ /* 0x000fe40005000000 */
[----:B------:R-:W-:Y:S02]  /*3110*/  FSEL R133, R53, -INF , !P4 ;  /* 0xff80000035857808 */ /* 0x000fe40006000000 */
[----:B------:R-:W-:-:S02]  /*3120*/  FSEL R126, R55, -INF , !P1 ;  /* 0xff800000377e7808 */ /* 0x000fc40004800000 */
[----:B------:R-:W-:Y:S01]  /*3130*/  @!P0 LEA.HI.X R175, R102, c[0x0][0x16c], R103, 0x1, P3 ;  /* 0x00005b0066af8a11 */ /* 0x000fe200018f0c67 */
        /* <DEDUP_REMOVED lines=59> */
.L_x_6479:
[----:B------:R-:W-:-:S04]  /*34f0*/  LEA R3, -R2, RZ, 0x6 ;  /* 0x000000ff02037211 */ /* 0x000fc800078e31ff */
[----:B------:R-:W-:Y:S02]  /*3500*/  SHF.R.S32.HI R8, RZ, 0x1f, R3 ;  /* 0x0000001fff087819 */ /* 0x000fe40000011403 */
.L_x_6480:
        /* <DEDUP_REMOVED lines=10> */
[----:B------:R-:W-:Y:S01]  /*35b0*/  IADD3 R18, P0, R10, R3, RZ ;  /* 0x000000030a127210 */ /* 0x000fe20007f1e0ff */
        /* <DEDUP_REMOVED lines=13> */
[----:B------:R-:W0:Y:S02]  /*3690*/  LDGDEPBAR ;  /* 0x00000000000079af */ /* 0x000e240000000000 */
.L_x_6478:
        /* <DEDUP_REMOVED lines=58> */
[--C-:B------:R-:W-:Y:S01]  /*3a40*/  FFMA.FTZ R115, R25, c[0x0][0x23c], -R138.reuse ;  /* 0x00008f0019737a23 */ /* 0x100fe2000001088a */
[----:B------:R-:W-:Y:S01]  /*3a50*/  ISETP.GE.AND P0, PT, R171, 0x2, PT ;  /* 0x00000002ab00780c */ /* 0x000fe20003f06270 */
[--C-:B------:R-:W-:Y:S02]  /*3a60*/  FFMA.FTZ R114, R49, c[0x0][0x23c], -R138.reuse ;  /* 0x00008f0031727a23 */ /* 0x100fe4000001088a */
[----:B------:R-:W-:Y:S01]  /*3a70*/  FFMA.FTZ R111, R41, c[0x0][0x23c], -R138 ;  /* 0x00008f00296f7a23 */ /* 0x000fe2000001088a */
[----:B------:R-:W-:Y:S01]  /*3a80*/  MUFU.EX2 R116, R116 ;  /* 0x0000007400747308 */ /* 0x000fe20000000800 */
[--C-:B------:R-:W-:Y:S02]  /*3a90*/  FFMA.FTZ R119, R26, c[0x0][0x23c], -R129.reuse ;  /* 0x00008f001a777a23 */ /* 0x100fe40000010881 */
[--C-:B------:R-:W-:Y:S01]  /*3aa0*/  FFMA.FTZ R120, R6, c[0x0][0x23c], -R129.reuse ;  /* 0x00008f0006787a23 */ /* 0x100fe20000010881 */
[----:B------:R-:W-:Y:S01]  /*3ab0*/  LDSM.16.MT88.4 R24, [R156+0x8800] ;  /* 0x008800009c18783b */ /* 0x000fe20000004200 */
[----:B------:R-:W-:-:S02]  /*3ac0*/  FFMA.FTZ R121, R42, c[0x0][0x23c], -R129 ;  /* 0x00008f002a797a23 */ /* 0x000fc40000010881 */
[--C-:B------:R-:W-:Y:S01]  /*3ad0*/  FFMA.FTZ R112, R4, c[0x0][0x23c], -R129.reuse ;  /* 0x00008f0004707a23 */ /* 0x100fe20000010881 */
[----:B------:R-:W1:Y:S01]  /*3ae0*/  MUFU.EX2 R115, R115 ;  /* 0x0000007300737308 */ /* 0x000e620000000800 */
[----:B------:R-:W2:Y:S01]  /*3af0*/  LDSM.16.MT88.4 R4, [R152+0xa000] ;  /* 0x00a000009804783b */ /* 0x000ea20000004200 */
[--C-:B------:R-:W-:Y:S02]  /*3b00*/  FFMA.FTZ R0, R13, c[0x0][0x23c], -R138.reuse ;  /* 0x00008f000d007a23 */ /* 0x100fe4000001088a */
[--C-:B------:R-:W-:Y:S02]  /*3b10*/  FFMA.FTZ R118, R14, c[0x0][0x23c], -R129.reuse ;  /* 0x00008f000e767a23 */ /* 0x100fe40000010881 */
[----:B------:R-:W-:Y:S02]  /*3b20*/  FFMA.FTZ R105, R12, c[0x0][0x23c], -R129 ;  /* 0x00008f000c697a23 */ /* 0x000fe40000010881 */
[----:B------:R-:W-:Y:S01]  /*3b30*/  MUFU.EX2 R114, R114 ;  /* 0x0000007200727308 */ /* 0x000fe20000000800 */
[----:B------:R-:W5:Y:S01]  /*3b40*/  LDSM.16.MT88.4 R12, [R152+0x8800] ;  /* 0x00880000980c783b */ /* 0x000f620000004200 */
[----:B------:R-:W-:-:S02]  /*3b50*/  FFMA.FTZ R113, R23, c[0x0][0x23c], -R138 ;  /* 0x00008f0017717a23 */ /* 0x000fc4000001088a */
[--C-:B------:R-:W-:Y:S02]  /*3b60*/  FFMA.FTZ R110, R65, c[0x0][0x23c], -R138.reuse ;  /* 0x00008f00416e7a23 */ /* 0x100fe4000001088a */
[--C-:B------:R-:W-:Y:S02]  /*3b70*/  FFMA.FTZ R109, R21, c[0x0][0x23c], -R138.reuse ;  /* 0x00008f00156d7a23 */ /* 0x100fe4000001088a */
[----:B------:R-:W3:Y:S01]  /*3b80*/  MUFU.EX2 R111, R111 ;  /* 0x0000006f006f7308 */ /* 0x000ee20000000800 */
[----:B-1----:R-:W-:Y:S01]  /*3b90*/  F2FP.PACK_AB R84, R115, R116 ;  /* 0x000000747354723e */ /* 0x002fe200000000ff */
[--C-:B------:R-:W-:Y:S02]  /*3ba0*/  FFMA.FTZ R117, R22, c[0x0][0x23c], -R129.reuse ;  /* 0x00008f0016757a23 */ /* 0x100fe40000010881 */
[----:B------:R-:W-:Y:S02]  /*3bb0*/  FFMA.FTZ R108, R20, c[0x0][0x23c], -R129 ;  /* 0x00008f00146c7a23 */ /* 0x000fe40000010881 */
[----:B------:R-:W1:Y:S01]  /*3bc0*/  LDSM.16.MT88.4 R20, [R153+0x8800] ;  /* 0x008800009914783b */ /* 0x000e620000004200 */
[--C-:B------:R-:W-:Y:S01]  /*3bd0*/  FFMA.FTZ R122, R33, c[0x0][0x23c], -R138.reuse ;  /* 0x00008f00217a7a23 */ /* 0x100fe2000001088a */
[----:B------:R-:W-:Y:S01]  /*3be0*/  MUFU.EX2 R119, R119 ;  /* 0x0000007700777308 */ /* 0x000fe20000000800 */
[----:B------:R-:W-:-:S02]  /*3bf0*/  FFMA.FTZ R123, R35, c[0x0][0x23c], -R138 ;  /* 0x00008f00237b7a23 */ /* 0x000fc4000001088a */
[----:B------:R-:W-:Y:S01]  /*3c00*/  LDSM.16.MT88.4 R32, [R153+0xa800] ;  /* 0x00a800009920783b */ /* 0x000fe20000004200 */
[--C-:B------:R-:W-:Y:S02]  /*3c10*/  FFMA.FTZ R124, R29, c[0x0][0x23c], -R138.reuse ;  /* 0x00008f001d7c7a23 */ /* 0x100fe4000001088a */
[----:B------:R-:W-:Y:S02]  /*3c20*/  FFMA.FTZ R125, R31, c[0x0][0x23c], -R138 ;  /* 0x00008f001f7d7a23 */ /* 0x000fe4000001088a */
[----:B------:R-:W2:Y:S01]  /*3c30*/  MUFU.EX2 R120, R120 ;  /* 0x0000007800787308 */ /* 0x000ea20000000800 */
[----:B---3--:R-:W-:Y:S01]  /*3c40*/  F2FP.PACK_AB R86, R111, R114 ;  /* 0x000000726f56723e */ /* 0x008fe200000000ff */
[--C-:B------:R-:W-:Y:S02]  /*3c50*/  FFMA.FTZ R127, R30, c[0x0][0x23c], -R129.reuse ;  /* 0x00008f001e7f7a23 */ /* 0x100fe40000010881 */
[--C-:B------:R-:W-:Y:S01]  /*3c60*/  FFMA.FTZ R128, R128, c[0x0][0x23c], -R129.reuse ;  /* 0x00008f0080807a23 */ /* 0x100fe20000010881 */
[----:B------:R-:W-:Y:S01]  /*3c70*/  LDSM.16.MT88.4 R28, [R156+0x9000] ;  /* 0x009000009c1c783b */ /* 0x000fe20000004200 */
[----:B------:R-:W-:-:S02]  /*3c80*/  FFMA.FTZ R130, R130, c[0x0][0x23c], -R129 ;  /* 0x00008f0082827a23 */ /* 0x000fc40000010881 */
        /* <DEDUP_REMOVED lines=12> */
[----:B------:R-:W-:Y:S02]  /*3d50*/  FFMA.FTZ R185, R126, c[0x0][0x23c], -R129 ;  /* 0x00008f007eb97a23 */ /* 0x000fe40000010881 */
[----:B------:R-:W-:Y:S02]  /*3d60*/  FADD.FTZ R115, R116, R115 ;  /* 0x0000007374737221 */ /* 0x000fe40000010000 */
[----:B------:R-:W-:Y:S01]  /*3d70*/  FADD.FTZ R120, R119, R120 ;  /* 0x0000007877787221 */ /* 0x000fe20000010000 */
[----:B---3--:R-:W-:Y:S01]  /*3d80*/  F2FP.PACK_AB R87, R112, R121 ;  /* 0x000000797057723e */ /* 0x008fe200000000ff */
[----:B------:R-:W2:Y:S01]  /*3d90*/  MUFU.EX2 R110, R110 ;  /* 0x0000006e006e7308 */ /* 0x000ea20000000800 */
        /* <DEDUP_REMOVED lines=54> */
[C---:B-----5:R-:W-:Y:S02]  /*4100*/  HMMA.16816.F32 R56, R4.reuse, R12, R56 ;  /* 0x0000000c0438723c */ /* 0x060fe40000001838 */
        /* <DEDUP_REMOVED lines=20> */
[C---:B-----5:R-:W-:Y:S08]  /*4250*/  HMMA.16816.F32 R88, R4.reuse, R12, R88 ;  /* 0x0000000c0458723c */ /* 0x060ff00000001858 */
[----:B------:R-:W-:Y:S01]  /*4260*/  HMMA.16816.F32 R84, R4, R14, R84 ;  /* 0x0000000e0454723c */ /* 0x000fe20000001854 */
[----:B------:R-:W1:Y:S06]  /*4270*/  LDSM.16.MT88.4 R12, [R154+0xb000] ;  /* 0x00b000009a0c783b */ /* 0x000e6c0000004200 */
[----:B------:R-:W-:Y:S01]  /*4280*/  F2FP.PACK_AB R4, R123, R122 ;  /* 0x0000007a7b04723e */ /* 0x000fe200000000ff */
        /* <DEDUP_REMOVED lines=15> */
[C---:B-1----:R-:W-:Y:S08]  /*4380*/  HMMA.16816.F32 R72, R4.reuse, R12, R72 ;  /* 0x0000000c0448723c */ /* 0x042ff00000001848 */
[C---:B------:R-:W-:Y:S01]  /*4390*/  HMMA.16816.F32 R92, R4.reuse, R14, R92 ;  /* 0x0000000e045c723c */ /* 0x040fe2000000185c */
[----:B------:R-:W1:Y:S07]  /*43a0*/  LDSM.16.MT88.4 R12, [R156+0x9800] ;  /* 0x009800009c0c783b */ /* 0x000e6e0000004200 */
[C---:B------:R-:W-:Y:S01]  /*43b0*/  HMMA.16816.F32 R36, R4.reuse, R30, R36 ;  /* 0x0000001e0424723c */ /* 0x040fe20000001824 */
[----:B------:R-:W-:Y:S07]  /*43c0*/  LDSM.16.MT88.4 R28, [R154+0x9800] ;  /* 0x009800009a1c783b */ /* 0x000fee0000004200 */
[C---:B------:R-:W-:Y:S08]  /*43d0*/  HMMA.16816.F32 R64, R4.reuse, R16, R64 ;  /* 0x000000100440723c */ /* 0x040ff00000001840 */
[C---:B--2---:R-:W-:Y:S08]  /*43e0*/  HMMA.16816.F32 R76, R4.reuse, R8, R76 ;  /* 0x00000008044c723c */ /* 0x044ff0000000184c */
[C---:B------:R-:W-:Y:S01]  /*43f0*/  HMMA.16816.F32 R80, R4.reuse, R10, R80 ;  /* 0x0000000a0450723c */ /* 0x040fe20000001850 */
[----:B------:R-:W2:Y:S07]  /*4400*/  LDSM.16.MT88.4 R8, [R156+0xb800] ;  /* 0x00b800009c08783b */ /* 0x000eae0000004200 */
[C---:B------:R-:W-:Y:S01]  /*4410*/  HMMA.16816.F32 R68, R4.reuse, R18, R68 ;  /* 0x000000120444723c */ /* 0x040fe20000001844 */
[----:B------:R-:W-:Y:S07]  /*4420*/  LDSM.16.MT88.4 R16, [R154+0xb800] ;  /* 0x00b800009a10783b */ /* 0x000fee0000004200 */
[C---:B------:R-:W-:Y:S08]  /*4430*/  HMMA.16816.F32 R40, R4.reuse, R24, R40 ;  /* 0x000000180428723c */ /* 0x040ff00000001828 */
[C---:B------:R-:W-:Y:S01]  /*4440*/  HMMA.16816.F32 R44, R4.reuse, R26, R44 ;  /* 0x0000001a042c723c */ /* 0x040fe2000000182c */
[----:B------:R-:W4:Y:S07]  /*4450*/  LDSM.16.MT88.4 R24, [R153+0x9800] ;  /* 0x009800009918783b */ /* 0x000f2e0000004200 */
[C---:B------:R-:W-:Y:S08]  /*4460*/  HMMA.16816.F32 R56, R4.reuse, R20, R56 ;  /* 0x000000140438723c */ /* 0x040ff00000001838 */
[C---:B------:R-:W-:Y:S01]  /*4470*/  HMMA.16816.F32 R60, R4.reuse, R22, R60 ;  /* 0x00000016043c723c */ /* 0x040fe2000000183c */
[----:B------:R-:W5:Y:S07]  /*4480*/  LDSM.16.MT88.4 R20, [R152+0x9800] ;  /* 0x009800009814783b */ /* 0x000f6e0000004200 */
[C---:B------:R-:W-:Y:S08]  /*4490*/  HMMA.16816.F32 R88, R4.reuse, R32, R88 ;  /* 0x000000200458723c */ /* 0x040ff00000001858 */
[----:B------:R-:W-:Y:S07]  /*44a0*/  HMMA.16816.F32 R84, R4, R34, R84 ;  /* 0x000000220454723c */ /* 0x000fee0000001854 */
        /* <DEDUP_REMOVED lines=19> */
[C---:B------:R-:W-:Y:S08]  /*45e0*/  HMMA.16816.F32 R44, R4.reuse, R30, R44 ;  /* 0x0000001e042c723c */ /* 0x040ff0000000182c */
[C---:B----4-:R-:W-:Y:S08]  /*45f0*/  HMMA.16816.F32 R48, R4.reuse, R24, R48 ;  /* 0x000000180430723c */ /* 0x050ff00000001830 */
[C---:B------:R-:W-:Y:S08]  /*4600*/  HMMA.16816.F32 R52, R4.reuse, R26, R52 ;  /* 0x0000001a0434723c */ /* 0x040ff00000001834 */
[C---:B-----5:R-:W-:Y:S08]  /*4610*/  HMMA.16816.F32 R56, R4.reuse, R20, R56 ;  /* 0x000000140438723c */ /* 0x060ff00000001838 */
[C---:B------:R-:W-:Y:S08]  /*4620*/  HMMA.16816.F32 R60, R4.reuse, R22, R60 ;  /* 0x00000016043c723c */ /* 0x040ff0000000183c */
[C---:B------:R-:W-:Y:S08]  /*4630*/  HMMA.16816.F32 R72, R4.reuse, R16, R72 ;  /* 0x000000100448723c */ /* 0x040ff00000001848 */
        /* <DEDUP_REMOVED lines=68> */
.L_x_6482:
[----:B------:R-:W-:-:S05]  /*4a80*/  IMAD.MOV.U32 R4, RZ, RZ, c[0x0][0x1a0] ;  /* 0x00006800ff047624 */ /* 0x000fca00078e00ff */
[----:B------:R-:W-:-:S04]  /*4a90*/  LEA R4, -R4, RZ, 0x6 ;  /* 0x000000ff04047211 */ /* 0x000fc800078e31ff */
[----:B------:R-:W-:Y:S02]  /*4aa0*/  SHF.R.S32.HI R5, RZ, 0x1f, R4 ;  /* 0x0000001fff057819 */ /* 0x000fe40000011404 */
.L_x_6483:
[----:B------:R-:W-:Y:S01]  /*4ab0*/  IMAD.MOV.U32 R0, RZ, RZ, c[0x0][0x1a0] ;  /* 0x00006800ff007624 */ /* 0x000fe200078e00ff */
[C---:B------:R-:W-:Y:S01]  /*4ac0*/  LEA R164, P1, R4.reuse, R164, 0x1 ;  /* 0x000000a404a47211 */ /* 0x040fe200078208ff */
[----:B------:R-:W-:Y:S01]  /*4ad0*/  IMAD.MOV.U32 R183, RZ, RZ, 0x5 ;  /* 0x00000005ffb77424 */ /* 0x000fe200078e00ff */
[----:B------:R-:W-:Y:S01]  /*4ae0*/  IADD3 R106, P0, R4, R106, RZ ;  /* 0x0000006a046a7210 */ /* 0x000fe20007f1e0ff */
[----:B------:R-:W-:Y:S01]  /*4af0*/  IMAD.SHL.U32 R7, R0, 0x20, RZ ;  /* 0x0000002000077824 */ /* 0x000fe200078e00ff */
[----:B------:R-:W-:Y:S01]  /*4b00*/  LEA.HI.X R165, R4, R165, R5, 0x1, P1 ;  /* 0x000000a504a57211 */ /* 0x000fe200008f0c05 */
[----:B------:R-:W-:Y:S01]  /*4b10*/  IMAD R182, R167, 0x40, R182 ;  /* 0x00000040a7b67824 */ /* 0x000fe200078e02b6 */
[----:B------:R-:W-:Y:S01]  /*4b20*/  SHF.L.U64.HI R0, R0, R183, c[0x0][0x1a4] ;  /* 0x0000690000007619 */ /* 0x000fe200000102b7 */
[----:B------:R-:W-:Y:S01]  /*4b30*/  IMAD.X R5, R5, 0x1, R104, P0 ;  /* 0x0000000105057824 */ /* 0x000fe200000e0668 */
[----:B------:R-:W-:Y:S01]  /*4b40*/  IADD3 R8, P1, R7, R164, RZ ;  /* 0x000000a407087210 */ /* 0x000fe20007f3e0ff */
[----:B------:R-:W-:Y:S01]  /*4b50*/  @!PT LDS RZ, [RZ] ;  /* 0x00000000fffff984 */ /* 0x000fe20000000800 */
[----:B------:R-:W-:Y:S01]  /*4b60*/  @!PT LDS RZ, [RZ] ;  /* 0x00000000fffff984 */ /* 0x000fe20000000800 */
[----:B------:R-:W-:Y:S01]  /*4b70*/  @!PT LDS RZ, [RZ] ;  /* 0x00000000fffff984 */ /* 0x000fe20000000800 */
[----:B------:R1:W-:Y:S01]  /*4b80*/  LDGSTS.E.BYPASS.LTC128B.128 [R169+0x8000], [R164.64] ;  /* 0x08000000a4a97fae */ /* 0x0003e2000b901d46 */
[----:B------:R-:W-:-:S02]  /*4b90*/  LEA R4, P2, R106, c[0x0][0x170], 0x1 ;  /* 0x00005c006a047a11 */ /* 0x000fc400078408ff */
[-C--:B------:R-:W-:Y:S01]  /*4ba0*/  IADD3 R12, P0, R8, R7.reuse, RZ ;  /* 0x00000007080c7210 */ /* 0x080fe20007f1e0ff */
[----:B------:R-:W-:Y:S01]  /*4bb0*/  IMAD.X R9, R0, 0x1, R165, P1 ;  /* 0x0000000100097824 */ /* 0x000fe200008e06a5 */
[----:B------:R-:W-:Y:S02]  /*4bc0*/  LEA.HI.X R5, R106, c[0x0][0x174], R5, 0x1, P2 ;  /* 0x00005d006a057a11 */ /* 0x000fe400010f0c05 */
[----:B------:R-:W-:Y:S01]  /*4bd0*/  IADD3 R14, P1, R12, R7, RZ ;  /* 0x000000070c0e7210 */ /* 0x000fe20007f3e0ff */
[--C-:B------:R-:W-:Y:S01]  /*4be0*/  IMAD.X R13, R9, 0x1, R0.reuse, P0 ;  /* 0x00000001090d7824 */ /* 0x100fe200000e0600 */
[----:B------:R-:W-:Y:S01]  /*4bf0*/  ISETP.GE.AND P0, PT, R171, 0x3, PT ;  /* 0x00000003ab00780c */ /* 0x000fe20003f06270 */
[----:B------:R2:W-:Y:S02]  /*4c00*/  LDGSTS.E.BYPASS.LTC128B.128 [R169+0xa000], [R4.64+0x80] ;  /* 0x0a00008004a97fae */ /* 0x0005e4000b901d46 */
[----:B------:R-:W-:Y:S01]  /*4c10*/  IMAD.X R15, R13, 0x1, R0, P1 ;  /* 0x000000010d0f7824 */ /* 0x000fe200008e0600 */
[C---:B------:R-:W-:Y:S01]  /*4c20*/  IADD3 R0, R182.reuse, 0x1, RZ ;  /* 0x00000001b6007810 */ /* 0x040fe20007ffe0ff */
[----:B------:R3:W-:Y:S01]  /*4c30*/  LDGSTS.E.BYPASS.LTC128B.128 [R169+0x8800], [R8.64] ;  /* 0x0880000008a97fae */ /* 0x0007e2000b901d46 */
[----:B------:R-:W-:-:S02]  /*4c40*/  ISETP.GE.AND P1, PT, R182, R181, PT ;  /* 0x000000b5b600720c */ /* 0x000fc40003f26270 */
[CC--:B------:R-:W-:Y:S01]  /*4c50*/  ISETP.GE.AND P2, PT, R0.reuse, R181.reuse, PT ;  /* 0x000000b50000720c */ /* 0x0c0fe20003f46270 */
[----:B------:R3:W-:Y:S01]  /*4c60*/  LDGSTS.E.BYPASS.LTC128B.128 [R169+0xa800], [R8.64+0x80] ;  /* 0x0a80008008a97fae */ /* 0x0007e2000b901d46 */
[----:B------:R-:W-:Y:S02]  /*4c70*/  ISETP.GE.AND P3, PT, R0, R180, PT ;  /* 0x000000b40000720c */ /* 0x000fe40003f66270 */
[C---:B------:R-:W-:Y:S01]  /*4c80*/  IADD3 R0, R182.reuse, 0x10, RZ ;  /* 0x00000010b6007810 */ /* 0x040fe20007ffe0ff */
[----:B------:R4:W-:Y:S04]  /*4c90*/  LDGSTS.E.BYPASS.LTC128B.128 [R169+0x9000], [R12.64] ;  /* 0x090000000ca97fae */ /* 0x0009e8000b901d46 */
[----:B------:R4:W-:Y:S04]  /*4ca0*/  LDGSTS.E.BYPASS.LTC128B.128 [R169+0xb000], [R12.64+0x80] ;  /* 0x0b0000800ca97fae */ /* 0x0009e8000b901d46 */
[----:B------:R4:W-:Y:S04]  /*4cb0*/  LDGSTS.E.BYPASS.LTC128B.128 [R169+0x9800], [R14.64] ;  /* 0x098000000ea97fae */ /* 0x0009e8000b901d46 */
[----:B------:R4:W-:Y:S04]  /*4cc0*/  LDGSTS.E.BYPASS.LTC128B.128 [R169+0xb800], [R14.64+0x80] ;  /* 0x0b8000800ea97fae */ /* 0x0009e8000b901d46 */
[----:B------:R-:W-:Y:S04]  /*4cd0*/  LDSM.16.M88.4 R120, [R162] ;  /* 0x00000000a278783b */ /* 0x000fe80000000200 */
[----:B------:R-:W5:Y:S04]  /*4ce0*/  LDSM.16.M88.4 R24, [R161+0x4000] ;  /* 0x00400000a118783b */ /* 0x000f680000000200 */
[----:B------:R-:W1:Y:S04]  /*4cf0*/  LDSM.16.M88.4 R16, [R161+0x4800] ;  /* 0x00480000a110783b */ /* 0x000e680000000200 */
[----:B------:R-:W-:Y:S04]  /*4d00*/  LDSM.16.M88.4 R116, [R160] ;  /* 0x00000000a074783b */ /* 0x000fe80000000200 */
[----:B---3--:R-:W3:Y:S04]  /*4d10*/  LDSM.16.M88.4 R8, [R159] ;  /* 0x000000009f08783b */ /* 0x008ee80000000200 */
[----:B------:R-:W1:Y:S04]  /*4d20*/  LDSM.16.M88.4 R128, [R161+0x5000] ;  /* 0x00500000a180783b */ /* 0x000e680000000200 */
[----:B------:R-:W3:Y:S04]  /*4d30*/  LDSM.16.M88.4 R32, [R161+0x5800] ;  /* 0x00580000a120783b */ /* 0x000ee80000000200 */
[----:B--2---:R-:W2:Y:S04]  /*4d40*/  LDSM.16.M88.4 R4, [R151] ;  /* 0x000000009704783b */ /* 0x004ea80000000200 */
[----:B----4-:R-:W-:Y:S04]  /*4d50*/  LDSM.16.M88.4 R12, [R158] ;  /* 0x000000009e0c783b */ /* 0x010fe80000000200 */
[----:B------:R-:W4:Y:S04]  /*4d60*/  LDSM.16.M88.4 R112, [R155+0x4000] ;  /* 0x004000009b70783b */ /* 0x000f280000000200 */
[----:B------:R-:W2:Y:S01]  /*4d70*/  LDSM.16.M88.4 R140, [R150] ;  /* 0x00000000968c783b */ /* 0x000ea20000000200 */
[C---:B-----5:R-:W-:Y:S03]  /*4d80*/  HMMA.16816.F32 R28, R120.reuse, R24, RZ ;  /* 0x00000018781c723c */ /* 0x060fe600000018ff */
[----:B------:R-:W5:Y:S04]  /*4d90*/  LDSM.16.M88.4 R136, [R149] ;  /* 0x000000009588783b */ /* 0x000f680000000200 */
[----:B------:R-:W2:Y:S01]  /*4da0*/  LDSM.16.M88.4 R108, [R155+0x4800] ;  /* 0x004800009b6c783b */ /* 0x000ea20000000200 */
[C---:B------:R-:W-:Y:S03]  /*4db0*/  HMMA.16816.F32 R24, R120.reuse, R26, RZ ;  /* 0x0000001a7818723c */ /* 0x040fe600000018ff */
[----:B------:R-:W-:Y:S04]  /*4dc0*/  LDSM.16.M88.4 R176, [R157] ;  /* 0x000000009db0783b */ /* 0x000fe80000000200 */
[----:B------:R-:W-:Y:S01]  /*4dd0*/  LDSM.16.M88.4 R104, [R155+0x5000] ;  /* 0x005000009b68783b */ /* 0x000fe20000000200 */
[C---:B-1----:R-:W-:Y:S03]  /*4de0*/  HMMA.16816.F32 R20, R120.reuse, R16, RZ ;  /* 0x000000107814723c */ /* 0x042fe600000018ff */
[----:B------:R-:W0:Y:S05]  /*4df0*/  LDGDEPBAR ;  /* 0x00000000000079af */ /* 0x000e2a0000000000 */
[----:B------:R-:W-:Y:S08]  /*4e00*/  HMMA.16816.F32 R16, R120, R18, RZ ;  /* 0x000000127810723c */ /* 0x000ff000000018ff */
[C---:B---3--:R-:W-:Y:S08]  /*4e10*/  HMMA.16816.F32 R28, R116.reuse, R8, R28 ;  /* 0x00000008741c723c */ /* 0x048ff0000000181c */
[----:B------:R-:W-:Y:S01]  /*4e20*/  HMMA.16816.F32 R24, R116, R10, R24 ;  /* 0x0000000a7418723c */ /* 0x000fe20000001818 */
[----:B------:R-:W1:Y:S07]  /*4e30*/  LDSM.16.M88.4 R8, [R148] ;  /* 0x000000009408783b */ /* 0x000e6e0000000200 */
[C---:B------:R-:W-:Y:S08]  /*4e40*/  HMMA.16816.F32 R132, R120.reuse, R128, RZ ;  /* 0x000000807884723c */ /* 0x040ff000000018ff */
[C---:B------:R-:W-:Y:S08]  /*4e50*/  HMMA.16816.F32 R128, R120.reuse, R130, RZ ;  /* 0x000000827880723c */ /* 0x040ff000000018ff */
[C---:B------:R-:W-:Y:S08]  /*4e60*/  HMMA.16816.F32 R124, R120.reuse, R32, RZ ;  /* 0x00000020787c723c */ /* 0x040ff000000018ff */
[----:B------:R-:W-:Y:S01]  /*4e70*/  HMMA.16816.F32 R120, R120, R34, RZ ;  /* 0x000000227878723c */ /* 0x000fe200000018ff */
[----:B------:R-:W3:Y:S07]  /*4e80*/  LDSM.16.M88.4 R32, [R155+0x5800] ;  /* 0x005800009b20783b */ /* 0x000eee0000000200 */
[C---:B--2---:R-:W-:Y:S08]  /*4e90*/  HMMA.16816.F32 R20, R116.reuse, R4, R20 ;  /* 0x000000047414723c */ /* 0x044ff00000001814 */
[----:B------:R-:W-:Y:S01]  /*4ea0*/  HMMA.16816.F32 R16, R116, R6, R16 ;  /* 0x000000067410723c */ /* 0x000fe20000001810 */
[----:B------:R-:W2:Y:S07]  /*4eb0*/  LDSM.16.M88.4 R4, [R148+0x800] ;  /* 0x000800009404783b */ /* 0x000eae0000000200 */
[C---:B----4-:R-:W-:Y:S08]  /*4ec0*/  HMMA.16816.F32 R28, R12.reuse, R112, R28 ;  /* 0x000000700c1c723c */ /* 0x050ff0000000181c */
[----:B------:R-:W-:Y:S01]  /*4ed0*/  HMMA.16816.F32 R24, R12, R114, R24 ;  /* 0x000000720c18723c */ /* 0x000fe20000001818 */
[----:B------:R-:W-:Y:S07]  /*4ee0*/  LDSM.16.M88.4 R112, [R161+0x6000] ;  /* 0x00600000a170783b */ /* 0x000fee0000000200 */
[C---:B------:R-:W-:Y:S08]  /*4ef0*/  HMMA.16816.F32 R132, R116.reuse, R140, R132 ;  /* 0x0000008c7484723c */ /* 0x040ff00000001884 */
[C---:B------:R-:W-:Y:S01]  /*4f00*/  HMMA.16816.F32 R128, R116.reuse, R142, R128 ;  /* 0x0000008e7480723c */ /* 0x040fe20000001880 */
[----:B------:R-:W-:Y:S07]  /*4f10*/  LDSM.16.M88.4 R140, [R148+0x1000] ;  /* 0x00100000948c783b */ /* 0x000fee0000000200 */
[C---:B-----5:R-:W-:Y:S08]  /*4f20*/  HMMA.16816.F32 R124, R116.reuse, R136, R124 ;  /* 0x00000088747c723c */ /* 0x060ff0000000187c */
[----:B------:R-:W-:Y:S01]  /*4f30*/  HMMA.16816.F32 R120, R116, R138, R120 ;  /* 0x0000008a7478723c */ /* 0x000fe20000001878 */
[----:B------:R-:W4:Y:S04]  /*4f40*/  LDSM.16.M88.4 R116, [R162+0x2000] ;  /* 0x00200000a274783b */ /* 0x000f280000000200 */
[----:B------:R-:W5:Y:S03]  /*4f50*/  LDSM.16.M88.4 R136, [R148+0x1800] ;  /* 0x001800009488783b */ /* 0x000f660000000200 */
[C---:B------:R-:W-:Y:S08]  /*4f60*/  HMMA.16816.F32 R20, R12.reuse, R108, R20 ;  /* 0x0000006c0c14723c */ /* 0x040ff00000001814 */
[----:B------:R-:W-:Y:S01]  /*4f70*/  HMMA.16816.F32 R16, R12, R110, R16 ;  /* 0x0000006e0c10723c */ /* 0x000fe20000001810 */
[----:B------:R-:W2:Y:S07]  /*4f80*/  LDSM.16.M88.4 R108, [R161+0x6800] ;  /* 0x00680000a16c783b */ /* 0x000eae0000000200 */
[C---:B-1----:R-:W-:Y:S08]  /*4f90*/  HMMA.16816.F32 R28, R176.reuse, R8, R28 ;  /* 0x00000008b01c723c */ /* 0x042ff0000000181c */
[----:B------:R-:W-:Y:S01]  /*4fa0*/  HMMA.16816.F32 R24, R176, R10, R24 ;  /* 0x0000000ab018723c */ /* 0x000fe20000001818 */
[----:B------:R-:W-:Y:S07]  /*4fb0*/  LDSM.16.M88.4 R8, [R147] ;  /* 0x000000009308783b */ /* 0x000fee0000000200 */
[C---:B------:R-:W-:Y:S08]  /*4fc0*/  HMMA.16816.F32 R132, R12.reuse, R104, R132 ;  /* 0x000000680c84723c */ /* 0x040ff00000001884 */
[C---:B------:R-:W-:Y:S01]  /*4fd0*/  HMMA.16816.F32 R128, R12.reuse, R106, R128 ;  /* 0x0000006a0c80723c */ /* 0x040fe20000001880 */
[----:B------:R-:W-:Y:S07]  /*4fe0*/  LDSM.16.M88.4 R104, [R161+0x7000] ;  /* 0x00700000a168783b */ /* 0x000fee0000000200 */
[C---:B---3--:R-:W-:Y:S08]  /*4ff0*/  HMMA.16816.F32 R124, R12.reuse, R32, R124 ;  /* 0x000000200c7c723c */ /* 0x048ff0000000187c */
[----:B------:R-:W-:Y:S01]  /*5000*/  HMMA.16816.F32 R120, R12, R34, R120 ;  /* 0x000000220c78723c */ /* 0x000fe20000001878 */
[----:B------:R-:W1:Y:S04]  /*5010*/  LDSM.16.M88.4 R12, [R160+0x2000] ;  /* 0x00200000a00c783b */ /* 0x000e680000000200 */
[----:B------:R-:W3:Y:S03]  /*5020*/  LDSM.16.M88.4 R32, [R161+0x7800] ;  /* 0x00780000a120783b */ /* 0x000ee60000000200 */
[C---:B--2---:R-:W-:Y:S08]  /*5030*/  HMMA.16816.F32 R20, R176.reuse, R4, R20 ;  /* 0x00000004b014723c */ /* 0x044ff00000001814 */
[----:B------:R-:W-:Y:S01]  /*5040*/  HMMA.16816.F32 R16, R176, R6, R16 ;  /* 0x00000006b010723c */ /* 0x000fe20000001810 */
[----:B------:R-:W2:Y:S07]  /*5050*/  LDSM.16.M88.4 R4, [R146] ;  /* 0x000000009204783b */ /* 0x000eae0000000200 */
[C---:B----4-:R-:W-:Y:S08]  /*5060*/  HMMA.16816.F32 R28, R116.reuse, R112, R28 ;  /* 0x00000070741c723c */ /* 0x050ff0000000181c */
[----:B------:R-:W-:Y:S01]  /*5070*/  HMMA.16816.F32 R24, R116, R114, R24 ;  /* 0x000000727418723c */ /* 0x000fe20000001818 */
[----:B------:R-:W-:Y:S07]  /*5080*/  LDSM.16.M88.4 R112, [R158+0x2000] ;  /* 0x002000009e70783b */ /* 0x000fee0000000200 */
[C---:B------:R-:W-:Y:S08]  /*5090*/  HMMA.16816.F32 R132, R176.reuse, R140, R132 ;  /* 0x0000008cb084723c */ /* 0x040ff00000001884 */
[C---:B------:R-:W-:Y:S01]  /*50a0*/  HMMA.16816.F32 R128, R176.reuse, R142, R128 ;  /* 0x0000008eb080723c */ /* 0x040fe20000001880 */
[----:B------:R-:W-:Y:S07]  /*50b0*/  LDSM.16.M88.4 R140, [R144] ;  /* 0x00000000908c783b */ /* 0x000fee0000000200 */
[C---:B-----5:R-:W-:Y:S08]  /*50c0*/  HMMA.16816.F32 R124, R176.reuse, R136, R124 ;  /* 0x00000088b07c723c */ /* 0x060ff0000000187c */
[----:B------:R-:W-:Y:S01]  /*50d0*/  HMMA.16816.F32 R120, R176, R138, R120 ;  /* 0x0000008ab078723c */ /* 0x000fe20000001878 */
[----:B------:R-:W-:Y:S07]  /*50e0*/  LDSM.16.M88.4 R176, [R145] ;  /* 0x0000000091b0783b */ /* 0x000fee0000000200 */
[C---:B------:R-:W-:Y:S01]  /*50f0*/  HMMA.16816.F32 R136, R116.reuse, R108, R20 ;  /* 0x0000006c7488723c */ /* 0x040fe20000001814 */
[----:B------:R-:W4:Y:S07]  /*5100*/  LDSM.16.M88.4 R20, [R155+0x6000] ;  /* 0x006000009b14783b */ /* 0x000f2e0000000200 */
[----:B------:R-:W-:Y:S08]  /*5110*/  HMMA.16816.F32 R16, R116, R110, R16 ;  /* 0x0000006e7410723c */ /* 0x000ff00000001810 */
[C---:B-1----:R-:W-:Y:S08]  /*5120*/  HMMA.16816.F32 R28, R12.reuse, R8, R28 ;  /* 0x000000080c1c723c */ /* 0x042ff0000000181c */
[----:B------:R-:W-:Y:S01]  /*5130*/  HMMA.16816.F32 R24, R12, R10, R24 ;  /* 0x0000000a0c18723c */ /* 0x000fe20000001818 */
[----:B------:R-:W1:Y:S07]  /*5140*/  LDSM.16.M88.4 R8, [R155+0x6800] ;  /* 0x006800009b08783b */ /* 0x000e6e0000000200 */
[C---:B------:R-:W-:Y:S08]  /*5150*/  HMMA.16816.F32 R132, R116.reuse, R104, R132 ;  /* 0x000000687484723c */ /* 0x040ff00000001884 */
[C---:B------:R-:W-:Y:S01]  /*5160*/  HMMA.16816.F32 R128, R116.reuse, R106, R128 ;  /* 0x0000006a7480723c */ /* 0x040fe20000001880 */
[----:B------:R-:W-:Y:S07]  /*5170*/  LDSM.16.M88.4 R104, [R155+0x7000] ;  /* 0x007000009b68783b */ /* 0x000fee0000000200 */
[C---:B---3--:R-:W-:Y:S08]  /*5180*/  HMMA.16816.F32 R124, R116.reuse, R32, R124 ;  /* 0x00000020747c723c */ /* 0x048ff0000000187c */
[----:B------:R-:W-:Y:S01]  /*5190*/  HMMA.16816.F32 R120, R116, R34, R120 ;  /* 0x000000227478723c */ /* 0x000fe20000001878 */
[----:B------:R-:W-:Y:S07]  /*51a0*/  LDSM.16.M88.4 R32, [R155+0x7800] ;  /* 0x007800009b20783b */ /* 0x000fee0000000200 */
[C---:B--2---:R-:W-:Y:S08]  /*51b0*/  HMMA.16816.F32 R136, R12.reuse, R4, R136 ;  /* 0x000000040c88723c */ /* 0x044ff00000001888 */
[----:B------:R-:W-:Y:S01]  /*51c0*/  HMMA.16816.F32 R108, R12, R6, R16 ;  /* 0x000000060c6c723c */ /* 0x000fe20000001810 */
[----:B------:R-:W-:Y:S04]  /*51d0*/  LDSM.16.M88.4 R16, [R157+0x2000] ;  /* 0x002000009d10783b */ /* 0x000fe80000000200 */
[----:B------:R-:W2:Y:S03]  /*51e0*/  LDSM.16.M88.4 R4, [R148+0x2000] ;  /* 0x002000009404783b */ /* 0x000ea60000000200 */
[----:B----4-:R-:W-:Y:S08]  /*51f0*/  HMMA.16816.F32 R28, R112, R20, R28 ;  /* 0x00000014701c723c */ /* 0x010ff0000000181c */
[C---:B------:R-:W-:Y:S08]  /*5200*/  HMMA.16816.F32 R132, R12.reuse, R176, R132 ;  /* 0x000000b00c84723c */ /* 0x040ff00000001884 */
[C---:B------:R-:W-:Y:S08]  /*5210*/  HMMA.16816.F32 R128, R12.reuse, R178, R128 ;  /* 0x000000b20c80723c */ /* 0x040ff00000001880 */
[C---:B------:R-:W-:Y:S08]  /*5220*/  HMMA.16816.F32 R124, R12.reuse, R140, R124 ;  /* 0x0000008c0c7c723c */ /* 0x040ff0000000187c */
[----:B------:R-:W-:Y:S01]  /*5230*/  HMMA.16816.F32 R120, R12, R142, R120 ;  /* 0x0000008e0c78723c */ /* 0x000fe20000001878 */
[----:B------:R-:W3:Y:S07]  /*5240*/  LDSM.16.M88.4 R12, [R148+0x2800] ;  /* 0x00280000940c783b */ /* 0x000eee0000000200 */
[C---:B------:R-:W-:Y:S08]  /*5250*/  HMMA.16816.F32 R24, R112.reuse, R22, R24 ;  /* 0x000000167018723c */ /* 0x040ff00000001818 */
[C---:B-1----:R-:W-:Y:S08]  /*5260*/  HMMA.16816.F32 R136, R112.reuse, R8, R136 ;  /* 0x000000087088723c */ /* 0x042ff00000001888 */
[----:B------:R-:W-:Y:S01]  /*5270*/  HMMA.16816.F32 R108, R112, R10, R108 ;  /* 0x0000000a706c723c */ /* 0x000fe2000000186c */
[----:B------:R-:W1:Y:S07]  /*5280*/  LDSM.16.M88.4 R8, [R148+0x3000] ;  /* 0x003000009408783b */ /* 0x000e6e0000000200 */
[C---:B--2---:R-:W-:Y:S07]  /*5290*/  HMMA.16816.F32 R28, R16.reuse, R4, R28 ;  /* 0x00000004101c723c */ /* 0x044fee000000181c */
[----:B------:R-:W-:Y:S01]  /*52a0*/  IADD3 R4, R182, 0x8, RZ ;  /* 0x00000008b6047810 */ /* 0x000fe20007ffe0ff */
[----:B------:R-:W-:Y:S03]  /*52b0*/  HMMA.16816.F32 R24, R16, R6, R24 ;  /* 0x000000061018723c */ /* 0x000fe60000001818 */
[----:B------:R-:W-:-:S02]  /*52c0*/  ISETP.GE.AND P5, PT, R4, R181, PT ;  /* 0x000000b50400720c */ /* 0x000fc40003fa6270 */
[----:B------:R-:W-:Y:S02]  /*52d0*/  ISETP.GE.AND P4, PT, R4, R180, PT ;  /* 0x000000b40400720c */ /* 0x000fe40003f86270 */
[----:B------:R-:W2:Y:S01]  /*52e0*/  LDSM.16.M88.4 R4, [R148+0x3800] ;  /* 0x003800009404783b */ /* 0x000ea20000000200 */
[----:B------:R-:W-:Y:S01]  /*52f0*/  HMMA.16816.F32 R132, R112, R104, R132 ;  /* 0x000000687084723c */ /* 0x000fe20000001884 */
[----:B------:R-:W-:-:S07]  /*5300*/  DEPBAR.LE SB0, 0x0 ;  /* 0x000080000000791a */ /* 0x000fce0000000000 */
[----:B------:R-:W-:Y:S01]  /*5310*/  HMMA.16816.F32 R128, R112, R106, R128 ;  /* 0x0000006a7080723c */ /* 0x000fe20000001880 */
[----:B------:R-:W-:Y:S02]  /*5320*/  FSEL R105, R29, -INF , !P2 ;  /* 0xff8000001d697808 */ /* 0x000fe40005000000 */
[----:B------:R-:W-:-:S04]  /*5330*/  FSEL R193, R31, -INF , !P3 ;  /* 0xff8000001fc17808 */ /* 0x000fc80005800000 */
[----:B------:R-:W-:Y:S01]  /*5340*/  FSEL R107, R28, -INF , !P1 ;  /* 0xff8000001c6b7808 */ /* 0x000fe20004800000 */
[----:B---3--:R-:W-:Y:S01]  /*5350*/  HMMA.16816.F32 R136, R16, R12, R136 ;  /* 0x0000000c1088723c */ /* 0x008fe20000001888 */
[----:B------:R-:W-:Y:S01]  /*5360*/  BAR.SYNC.DEFER_BLOCKING 0x0 ;  /* 0x0000000000007b1d */ /* 0x000fe20000010000 */
[----:B------:R-:W-:-:S04]  /*5370*/  ISETP.GE.AND P1, PT, R182, R180, PT ;  /* 0x000000b4b600720c */ /* 0x000fc80003f26270 */
[----:B------:R-:W-:Y:S02]  /*5380*/  FSEL R30, R30, -INF , !P1 ;  /* 0xff8000001e1e7808 */ /* 0x000fe40004800000 */
[----:B------:R-:W-:Y:S01]  /*5390*/  HMMA.16816.F32 R108, R16, R14, R108 ;  /* 0x0000000e106c723c */ /* 0x000fe2000000186c */
[----:B------:R-:W-:Y:S02]  /*53a0*/  IADD3 R12, R182, 0x9, RZ ;  /* 0x00000009b60c7810 */ /* 0x000fe40007ffe0ff */
[----:B------:R-:W-:Y:S02]  /*53b0*/  ISETP.GE.AND P1, PT, R0, R180, PT ;  /* 0x000000b40000720c */ /* 0x000fe40003f26270 */
[----:B------:R-:W-:Y:S02]  /*53c0*/  ISETP.GE.AND P2, PT, R12, R181, PT ;  /* 0x000000b50c00720c */ /* 0x000fe40003f46270 */
[----:B------:R-:W-:Y:S01]  /*53d0*/  FSEL R15, R24, -INF , !P5 ;  /* 0xff800000180f7808 */ /* 0x000fe20006800000 */
[----:B------:R-:W-:Y:S01]  /*53e0*/  HMMA.16816.F32 R124, R112, R32, R124 ;  /* 0x00000020707c723c */ /* 0x000fe2000000187c */
[----:B------:R-:W-:-:S02]  /*53f0*/  FSEL R13, R25, -INF , !P2 ;  /* 0xff800000190d7808 */ /* 0x000fc40005000000 */
[----:B------:R-:W-:Y:S02]  /*5400*/  ISETP.GE.AND P5, PT, R12, R180, PT ;  /* 0x000000b40c00720c */ /* 0x000fe40003fa6270 */
[-C--:B------:R-:W-:Y:S02]  /*5410*/  ISETP.GE.AND P2, PT, R0, R181.reuse, PT ;  /* 0x000000b50000720c */ /* 0x080fe40003f46270 */
[----:B------:R-:W-:Y:S01]  /*5420*/  IADD3 R0, R182, 0x11, RZ ;  /* 0x00000011b6007810 */ /* 0x000fe20007ffe0ff */
[----:B------:R-:W-:Y:S01]  /*5430*/  HMMA.16816.F32 R120, R112, R34, R120 ;  /* 0x000000227078723c */ /* 0x000fe20000001878 */
[----:B------:R-:W-:Y:S02]  /*5440*/  FSEL R189, R136, -INF , !P2 ;  /* 0xff80000088bd7808 */ /* 0x000fe40005000000 */
[----:B------:R-:W-:Y:S02]  /*5450*/  ISETP.GE.AND P3, PT, R0, R181, PT ;  /* 0x000000b50000720c */ /* 0x000fe40003f66270 */
[----:B------:R-:W-:-:S02]  /*5460*/  FSEL R25, R138, -INF , !P1 ;  /* 0xff8000008a197808 */ /* 0x000fc40004800000 */
[----:B------:R-:W-:Y:S01]  /*5470*/  FSEL R113, R27, -INF , !P5 ;  /* 0xff8000001b717808 */ /* 0x000fe20006800000 */
[----:B-1----:R-:W-:Y:S01]  /*5480*/  HMMA.16816.F32 R132, R16, R8, R132 ;  /* 0x000000081084723c */ /* 0x002fe20000001884 */
[----:B------:R-:W-:-:S06]  /*5490*/  FSEL R191, R137, -INF , !P3 ;  /* 0xff80000089bf7808 */ /* 0x000fcc0005800000 */
[----:B------:R-:W-:Y:S01]  /*54a0*/  IADD3 R8, R182, 0x18, RZ ;  /* 0x00000018b6087810 */ /* 0x000fe20007ffe0ff */
[C---:B------:R-:W-:Y:S01]  /*54b0*/  HMMA.16816.F32 R128, R16.reuse, R10, R128 ;  /* 0x0000000a1080723c */ /* 0x040fe20000001880 */
[----:B------:R-:W-:Y:S02]  /*54c0*/  FSEL R9, R26, -INF , !P4 ;  /* 0xff8000001a097808 */ /* 0x000fe40006000000 */
[----:B------:R-:W-:Y:S02]  /*54d0*/  ISETP.GE.AND P4, PT, R0, R180, PT ;  /* 0x000000b40000720c */ /* 0x000fe40003f86270 */
[----:B------:R-:W-:Y:S02]  /*54e0*/  ISETP.GE.AND P5, PT, R8, R181, PT ;  /* 0x000000b50800720c */ /* 0x000fe40003fa6270 */
[----:B------:R-:W-:Y:S01]  /*54f0*/  IADD3 R0, R182, 0x19, RZ ;  /* 0x00000019b6007810 */ /* 0x000fe20007ffe0ff */
[----:B--2---:R-:W-:Y:S01]  /*5500*/  HMMA.16816.F32 R124, R16, R4, R124 ;  /* 0x00000004107c723c */ /* 0x004fe2000000187c */
[----:B------:R-:W-:-:S02]  /*5510*/  FSEL R179, R108, -INF , !P5 ;  /* 0xff8000006cb37808 */ /* 0x000fc40006800000 */
[-C--:B------:R-:W-:Y:S02]  /*5520*/  ISETP.GE.AND P2, PT, R8, R180.reuse, PT ;  /* 0x000000b40800720c */ /* 0x080fe40003f46270 */
[C---:B------:R-:W-:Y:S02]  /*5530*/  ISETP.GE.AND P3, PT, R0.reuse, R181, PT ;  /* 0x000000b50000720c */ /* 0x040fe40003f66270 */
[----:B------:R-:W-:Y:S01]  /*5540*/  ISETP.GE.AND P5, PT, R0, R180, PT ;  /* 0x000000b40000720c */ /* 0x000fe20003fa6270 */
[----:B------:R-:W-:Y:S01]  /*5550*/  HMMA.16816.F32 R120, R16, R6, R120 ;  /* 0x000000061078723c */ /* 0x000fe20000001878 */
[----:B------:R-:W-:Y:S02]  /*5560*/  IADD3 R0, R182, 0x21, RZ ;  /* 0x00000021b6007810 */ /* 0x000fe40007ffe0ff */
[----:B------:R-:W-:Y:S02]  /*5570*/  FSEL R23, R139, -INF , !P4 ;  /* 0xff8000008b177808 */ /* 0x000fe40006000000 */
[----:B------:R-:W-:-:S02]  /*5580*/  FSEL R21, R110, -INF , !P2 ;  /* 0xff8000006e157808 */ /* 0x000fc40005000000 */
[----:B------:R-:W-:Y:S02]  /*5590*/  IADD3 R8, R182, 0x20, RZ ;  /* 0x00000020b6087810 */ /* 0x000fe40007ffe0ff */
[CC--:B------:R-:W-:Y:S02]  /*55a0*/  ISETP.GE.AND P4, PT, R0.reuse, R181.reuse, PT ;  /* 0x000000b50000720c */ /* 0x0c0fe40003f86270 */
[----:B------:R-:W-:Y:S02]  /*55b0*/  ISETP.GE.AND P2, PT, R0, R180, PT ;  /* 0x000000b40000720c */ /* 0x000fe40003f46270 */
[----:B------:R-:W-:Y:S02]  /*55c0*/  IADD3 R0, R182, 0x28, RZ ;  /* 0x00000028b6007810 */ /* 0x000fe40007ffe0ff */
[----:B------:R-:W-:Y:S02]  /*55d0*/  FSEL R27, R109, -INF , !P3 ;  /* 0xff8000006d1b7808 */ /* 0x000fe40005800000 */
[----:B------:R-:W-:-:S02]  /*55e0*/  ISETP.GE.AND P3, PT, R8, R181, PT ;  /* 0x000000b50800720c */ /* 0x000fc40003f66270 */
[----:B------:R-:W-:Y:S02]  /*55f0*/  FSEL R177, R111, -INF , !P5 ;  /* 0xff8000006fb17808 */ /* 0x000fe40006800000 */
[----:B------:R-:W-:Y:S02]  /*5600*/  IADD3 R4, R182, 0x29, RZ ;  /* 0x00000029b6047810 */ /* 0x000fe40007ffe0ff */
[----:B------:R-:W-:Y:S02]  /*5610*/  ISETP.GE.AND P5, PT, R0, R181, PT ;  /* 0x000000b50000720c */ /* 0x000fe40003fa6270 */
[----:B------:R-:W-:Y:S02]  /*5620*/  FSEL R35, R132, -INF , !P3 ;  /* 0xff80000084237808 */ /* 0x000fe40005800000 */
[----:B------:R-:W-:Y:S02]  /*5630*/  FSEL R33, R133, -INF , !P4 ;  /* 0xff80000085217808 */ /* 0x000fe40006000000 */
[----:B------:R-:W-:-:S02]  /*5640*/  ISETP.GE.AND P1, PT, R8, R180, PT ;  /* 0x000000b40800720c */ /* 0x000fc40003f26270 */
[-C--:B------:R-:W-:Y:S02]  /*5650*/  ISETP.GE.AND P3, PT, R0, R180.reuse, PT ;  /* 0x000000b40000720c */ /* 0x080fe40003f66270 */
[----:B------:R-:W-:Y:S02]  /*5660*/  ISETP.GE.AND P4, PT, R4, R181, PT ;  /* 0x000000b50400720c */ /* 0x000fe40003f86270 */
[----:B------:R-:W-:Y:S02]  /*5670*/  FSEL R31, R128, -INF , !P5 ;  /* 0xff800000801f7808 */ /* 0x000fe40006800000 */
[----:B------:R-:W-:Y:S02]  /*5680*/  ISETP.GE.AND P5, PT, R4, R180, PT ;  /* 0x000000b40400720c */ /* 0x000fe40003fa6270 */
[C---:B------:R-:W-:Y:S02]  /*5690*/  IADD3 R0, R182.reuse, 0x30, RZ ;  /* 0x00000030b6007810 */ /* 0x040fe40007ffe0ff */
[----:B------:R-:W-:-:S02]  /*56a0*/  IADD3 R4, R182, 0x31, RZ ;  /* 0x00000031b6047810 */ /* 0x000fc40007ffe0ff */
[----:B------:R-:W-:Y:S02]  /*56b0*/  FSEL R143, R129, -INF , !P4 ;  /* 0xff800000818f7808 */ /* 0x000fe40006000000 */
[----:B------:R-:W-:Y:S02]  /*56c0*/  FSEL R29, R134, -INF , !P1 ;  /* 0xff800000861d7808 */ /* 0x000fe40004800000 */
[C---:B------:R-:W-:Y:S02]  /*56d0*/  ISETP.GE.AND P4, PT, R0.reuse, R181, PT ;  /* 0x000000b50000720c */ /* 0x040fe40003f86270 */
[----:B------:R-:W-:Y:S02]  /*56e0*/  ISETP.GE.AND P1, PT, R0, R180, PT ;  /* 0x000000b40000720c */ /* 0x000fe40003f26270 */
[----:B------:R-:W-:Y:S02]  /*56f0*/  FSEL R141, R135, -INF , !P2 ;  /* 0xff800000878d7808 */ /* 0x000fe40005000000 */
[----:B------:R-:W-:-:S02]  /*5700*/  IADD3 R0, R182, 0x38, RZ ;  /* 0x00000038b6007810 */ /* 0x000fc40007ffe0ff */
[----:B------:R-:W-:Y:S02]  /*5710*/  ISETP.GE.AND P2, PT, R4, R181, PT ;  /* 0x000000b50400720c */ /* 0x000fe40003f46270 */
[----:B------:R-:W-:Y:S02]  /*5720*/  IADD3 R182, R182, 0x39, RZ ;  /* 0x00000039b6b67810 */ /* 0x000fe40007ffe0ff */
[----:B------:R-:W-:Y:S02]  /*5730*/  FSEL R139, R131, -INF , !P5 ;  /* 0xff800000838b7808 */ /* 0x000fe40006800000 */
[----:B------:R-:W-:Y:S02]  /*5740*/  FSEL R137, R130, -INF , !P3 ;  /* 0xff80000082897808 */ /* 0x000fe40005800000 */
[----:B------:R-:W-:Y:S02]  /*5750*/  FSEL R131, R124, -INF , !P4 ;  /* 0xff8000007c837808 */ /* 0x000fe40006000000 */
[----:B------:R-:W-:-:S02]  /*5760*/  FSEL R129, R125, -INF , !P2 ;  /* 0xff8000007d817808 */ /* 0x000fc40005000000 */
[----:B------:R-:W-:Y:S02]  /*5770*/  FSEL R119, R126, -INF , !P1 ;  /* 0xff8000007e777808 */ /* 0x000fe40004800000 */
[-C--:B------:R-:W-:Y:S02]  /*5780*/  ISETP.GE.AND P3, PT, R4, R180.reuse, PT ;  /* 0x000000b40400720c */ /* 0x080fe40003f66270 */
[-C--:B------:R-:W-:Y:S02]  /*5790*/  ISETP.GE.AND P5, PT, R0, R181.reuse, PT ;  /* 0x000000b50000720c */ /* 0x080fe40003fa6270 */
[----:B------:R-:W-:Y:S02]  /*57a0*/  ISETP.GE.AND P4, PT, R182, R181, PT ;  /* 0x000000b5b600720c */ /* 0x000fe40003f86270 */
[-C--:B------:R-:W-:Y:S02]  /*57b0*/  ISETP.GE.AND P2, PT, R0, R180.reuse, PT ;  /* 0x000000b40000720c */ /* 0x080fe40003f46270 */
[----:B------:R-:W-:-:S02]  /*57c0*/  ISETP.GE.AND P1, PT, R182, R180, PT ;  /* 0x000000b4b600720c */ /* 0x000fc40003f26270 */
[----:B------:R-:W-:Y:S02]  /*57d0*/  FSEL R127, R127, -INF , !P3 ;  /* 0xff8000007f7f7808 */ /* 0x000fe40005800000 */
[----:B------:R-:W-:Y:S02]  /*57e0*/  FSEL R125, R120, -INF , !P5 ;  /* 0xff800000787d7808 */ /* 0x000fe40006800000 */
[----:B------:R-:W-:Y:S02]  /*57f0*/  FSEL R121, R121, -INF , !P4 ;  /* 0xff80000079797808 */ /* 0x000fe40006000000 */
[----:B------:R-:W-:Y:S02]  /*5800*/  FSEL R117, R122, -INF , !P2 ;  /* 0xff8000007a757808 */ /* 0x000fe40005000000 */
[----:B------:R-:W-:Y:S01]  /*5810*/  FSEL R115, R123, -INF , !P1 ;  /* 0xff8000007b737808 */ /* 0x000fe20004800000 */
[----:B------:R-:W-:Y:S05]  /*5820*/  @!P0 BRA `(.L_x_6484) ;  /* 0x0000055000008947 */ /* 0x000fea0003800000 */
[----:B------:R-:W-:Y:S05]  /*5830*/  @!P6 BRA `(.L_x_6485) ;  /* 0x000003a00000e947 */ /* 0x000fea0003800000 */
[----:B------:R-:W1:Y:S01]  /*5840*/  I2F.RP R4, R101 ;  /* 0x0000006500047306 */ /* 0x000e620000209400 */
[----:B------:R-:W-:-:S05]  /*5850*/  IMAD.SHL.U32 R0, R167, 0x40, RZ ;  /* 0x00000040a7007824 */ /* 0x000fca00078e00ff */
[C---:B------:R-:W-:Y:S02]  /*5860*/  IADD3 R10, R0.reuse, -0x40, RZ ;  /* 0xffffffc0000a7810 */ /* 0x040fe40007ffe0ff */
        /* <DEDUP_REMOVED lines=55> */
.L_x_6485:
[----:B------:R-:W-:-:S04]  /*5be0*/  LEA R4, -R2, RZ, 0x6 ;  /* 0x000000ff02047211 */ /* 0x000fc800078e31ff */
[----:B------:R-:W-:Y:S02]  /*5bf0*/  SHF.R.S32.HI R0, RZ, 0x1f, R4 ;  /* 0x0000001fff007819 */ /* 0x000fe40000011404 */
.L_x_6486:
[----:B------:R-:W-:Y:S01]  /*5c00*/  IADD3 R102, P0, R102, R4, RZ ;  /* 0x0000000466667210 */ /* 0x000fe20007f1e0ff */
[----:B------:R-:W-:-:S03]  /*5c10*/  IMAD.SHL.U32 R5, R2, 0x20, RZ ;  /* 0x0000002002057824 */ /* 0x000fc600078e00ff */
[----:B------:R-:W-:Y:S01]  /*5c20*/  LEA R174, P1, R102, c[0x0][0x168], 0x1 ;  /* 0x00005a0066ae7a11 */ /* 0x000fe200078208ff */
[----:B------:R-:W-:Y:S01]  /*5c30*/  IMAD.X R103, R103, 0x1, R0, P0 ;  /* 0x0000000167677824 */ /* 0x000fe200000e0600 */
[----:B------:R-:W-:Y:S02]  /*5c40*/  SHF.L.U64.HI R0, R2, R183, c[0x0][0x19c] ;  /* 0x0000670002007619 */ /* 0x000fe400000102b7 */
[-C--:B------:R-:W-:Y:S02]  /*5c50*/  IADD3 R6, P0, R174, R5.reuse, RZ ;  /* 0x00000005ae067210 */ /* 0x080fe40007f1e0ff */
[----:B------:R-:W-:Y:S02]  /*5c60*/  LEA.HI.X R175, R102, c[0x0][0x16c], R103, 0x1, P1 ;  /* 0x00005b0066af7a11 */ /* 0x000fe400008f0c67 */
[----:B------:R-:W-:-:S03]  /*5c70*/  IADD3 R4, P1, R6, R5, RZ ;  /* 0x0000000506047210 */ /* 0x000fc60007f3e0ff */
[--C-:B------:R-:W-:Y:S01]  /*5c80*/  IMAD.X R7, R175, 0x1, R0.reuse, P0 ;  /* 0x00000001af077824 */ /* 0x100fe200000e0600 */
        /* <DEDUP_REMOVED lines=15> */
.L_x_6484:
        /* <DEDUP_REMOVED lines=44> */
[----:B------:R-:W-:Y:S01]  /*6040*/  FSEL R116, R116, RZ, P0 ;  /* 0x000000ff74747208 */ /* 0x000fe20000000000 */
[C---:B------:R-:W-:Y:S01]  /*6050*/  FMUL.FTZ R118, R111.reuse, c[0x0][0x23c] ;  /* 0x00008f006f767a20 */ /* 0x040fe20000410000 */
[----:B------:R-:W-:Y:S01]  /*6060*/  FSETP.NEU.FTZ.AND P1, PT, R111, -INF , PT ;  /* 0xff8000006f00780b */ /* 0x000fe20003f3d000 */
[----:B------:R-:W-:Y:S02]  /*6070*/  FADD.FTZ R6, R3, -R6 ;  /* 0x8000000603067221 */ /* 0x000fe40000010000 */
[--C-:B------:R-:W-:Y:S01]  /*6080*/  FFMA.FTZ R0, R9, c[0x0][0x23c], -R116.reuse ;  /* 0x00008f0009007a23 */ /* 0x100fe20000010874 */
[----:B------:R-:W-:Y:S01]  /*6090*/  FSEL R5, R111, RZ, P1 ;  /* 0x000000ff6f057208 */ /* 0x000fe20000800000 */
[----:B------:R-:W1:Y:S01]  /*60a0*/  LDSM.16.MT88.4 R8, [R156+0x8000] ;  /* 0x008000009c08783b */ /* 0x000e620000004200 */
[----:B------:R-:W-:Y:S01]  /*60b0*/  FSEL R118, R118, RZ, P1 ;  /* 0x000000ff76767208 */ /* 0x000fe20000800000 */
[----:B------:R-:W-:-:S02]  /*60c0*/  FFMA.FTZ R104, R193, c[0x0][0x23c], -R116 ;  /* 0x00008f00c1687a23 */ /* 0x000fc40000010874 */
[----:B------:R-:W-:Y:S01]  /*60d0*/  FADD.FTZ R4, R100, -R5 ;  /* 0x8000000564047221 */ /* 0x000fe20000010000 */
[----:B------:R-:W-:Y:S01]  /*60e0*/  MUFU.EX2 R0, R0 ;  /* 0x0000000000007308 */ /* 0x000fe20000000800 */
[--C-:B------:R-:W-:Y:S01]  /*60f0*/  FFMA.FTZ R109, R107, c[0x0][0x23c], -R118.reuse ;  /* 0x00008f006b6d7a23 */ /* 0x100fe20000010876 */
[----:B------:R-:W-:Y:S01]  /*6100*/  LDSM.16.MT88.4 R100, [R153+0xb000] ;  /* 0x00b000009964783b */ /* 0x000fe20000004200 */
[--C-:B------:R-:W-:Y:S02]  /*6110*/  FFMA.FTZ R108, R105, c[0x0][0x23c], -R118.reuse ;  /* 0x00008f00696c7a23 */ /* 0x100fe40000010876 */
[--C-:B------:R-:W-:Y:S02]  /*6120*/  FFMA.FTZ R107, R15, c[0x0][0x23c], -R118.reuse ;  /* 0x00008f000f6b7a23 */ /* 0x100fe40000010876 */
[----:B------:R-:W-:Y:S01]  /*6130*/  FFMA.FTZ R106, R13, c[0x0][0x23c], -R118 ;  /* 0x00008f000d6a7a23 */ /* 0x000fe20000010876 */
[----:B------:R-:W-:Y:S01]  /*6140*/  MUFU.EX2 R109, R109 ;  /* 0x0000006d006d7308 */ /* 0x000fe20000000800 */
[--C-:B------:R-:W-:Y:S01]  /*6150*/  FFMA.FTZ R105, R30, c[0x0][0x23c], -R116.reuse ;  /* 0x00008f001e697a23 */ /* 0x100fe20000010874 */
[----:B------:R-:W2:Y:S01]  /*6160*/  LDSM.16.MT88.4 R12, [R153+0x8000] ;  /* 0x00800000990c783b */ /* 0x000ea20000004200 */
[----:B------:R-:W-:-:S02]  /*6170*/  FFMA.FTZ R113, R113, c[0x0][0x23c], -R116 ;  /* 0x00008f0071717a23 */ /* 0x000fc40000010874 */
[----:B------:R-:W-:Y:S02]  /*6180*/  FMUL.FTZ R114, R4, c[0x0][0x23c] ;  /* 0x00008f0004727a20 */ /* 0x000fe40000410000 */
[----:B------:R-:W-:Y:S01]  /*6190*/  FMUL.FTZ R112, R6, c[0x0][0x23c] ;  /* 0x00008f0006707a20 */ /* 0x000fe20000410000 */
[----:B------:R-:W3:Y:S01]  /*61a0*/  MUFU.EX2 R108, R108 ;  /* 0x0000006c006c7308 */ /* 0x000ee20000000800 */
[--C-:B------:R-:W-:Y:S02]  /*61b0*/  FFMA.FTZ R3, R189, c[0x0][0x23c], -R118.reuse ;  /* 0x00008f00bd037a23 */ /* 0x100fe40000010876 */
[--C-:B------:R-:W-:Y:S02]  /*61c0*/  FFMA.FTZ R122, R191, c[0x0][0x23c], -R118.reuse ;  /* 0x00008f00bf7a7a23 */ /* 0x100fe40000010876 */
[--C-:B------:R-:W-:Y:S02]  /*61d0*/  FFMA.FTZ R120, R179, c[0x0][0x23c], -R118.reuse ;  /* 0x00008f00b3787a23 */ /* 0x100fe40000010876 */
[----:B------:R-:W-:Y:S01]  /*61e0*/  FFMA.FTZ R123, R27, c[0x0][0x23c], -R118 ;  /* 0x00008f001b7b7a23 */ /* 0x000fe20000010876 */
[----:B------:R-:W-:Y:S01]  /*61f0*/  MUFU.EX2 R107, R107 ;  /* 0x0000006b006b7308 */ /* 0x000fe20000000800 */
[----:B------:R-:W-:-:S02]  /*6200*/  FFMA.FTZ R124, R25, c[0x0][0x23c], -R116 ;  /* 0x00008f00197c7a23 */ /* 0x000fc40000010874 */
[--C-:B------:R-:W-:Y:S01]  /*6210*/  FFMA.FTZ R133, R23, c[0x0][0x23c], -R116.reuse ;  /* 0x00008f0017857a23 */ /* 0x100fe20000010874 */
[----:B------:R-:W-:Y:S01]  /*6220*/  LDSM.16.MT88.4 R24, [R156+0x8800] ;  /* 0x008800009c18783b */ /* 0x000fe20000004200 */
[--C-:B------:R-:W-:Y:S02]  /*6230*/  FFMA.FTZ R126, R21, c[0x0][0x23c], -R116.reuse ;  /* 0x00008f00157e7a23 */ /* 0x100fe40000010874 */
[----:B------:R-:W-:Y:S01]  /*6240*/  FFMA.FTZ R135, R177, c[0x0][0x23c], -R116 ;  /* 0x00008f00b1877a23 */ /* 0x000fe20000010874 */
[----:B------:R-:W4:Y:S01]  /*6250*/  MUFU.EX2 R106, R106 ;  /* 0x0000006a006a7308 */ /* 0x000f220000000800 */
[----:B---3--:R-:W-:Y:S01]  /*6260*/  F2FP.PACK_AB R4, R108, R109 ;  /* 0x0000006d6c04723e */ /* 0x008fe200000000ff */
[----:B------:R-:W-:Y:S01]  /*6270*/  LDSM.16.MT88.4 R20, [R153+0x8800] ;  /* 0x008800009914783b */ /* 0x000fe20000004200 */
[--C-:B------:R-:W-:Y:S02]  /*6280*/  FFMA.FTZ R128, R35, c[0x0][0x23c], -R118.reuse ;  /* 0x00008f0023807a23 */ /* 0x100fe40000010876 */
[----:B------:R-:W-:-:S02]  /*6290*/  FFMA.FTZ R177, R33, c[0x0][0x23c], -R118 ;  /* 0x00008f0021b17a23 */ /* 0x000fc40000010876 */
[----:B------:R-:W-:Y:S01]  /*62a0*/  LDSM.16.MT88.4 R32, [R153+0xa800] ;  /* 0x00a800009920783b */ /* 0x000fe20000004200 */
[----:B------:R-:W-:Y:S01]  /*62b0*/  MUFU.EX2 R105, R105 ;  /* 0x0000006900697308 */ /* 0x000fe20000000800 */
[----:B------:R-:W-:Y:S02]  /*62c0*/  FFMA.FTZ R134, R137, c[0x0][0x23c], -R116 ;  /* 0x00008f0089867a23 */ /* 0x000fe40000010874 */
[--C-:B------:R-:W-:Y:S02]  /*62d0*/  FFMA.FTZ R130, R31, c[0x0][0x23c], -R118.reuse ;  /* 0x00008f001f827a23 */ /* 0x100fe40000010876 */
[----:B------:R-:W-:Y:S02]  /*62e0*/  FFMA.FTZ R143, R143, c[0x0][0x23c], -R118 ;  /* 0x00008f008f8f7a23 */ /* 0x000fe40000010876 */
[--C-:B------:R-:W-:Y:S01]  /*62f0*/  FFMA.FTZ R132, R29, c[0x0][0x23c], -R116.reuse ;  /* 0x00008f001d847a23 */ /* 0x100fe20000010874 */
[----:B------:R-:W3:Y:S01]  /*6300*/  MUFU.EX2 R104, R104 ;  /* 0x0000006800687308 */ /* 0x000ee20000000800 */
[----:B----4-:R-:W-:Y:S01]  /*6310*/  F2FP.PACK_AB R6, R106, R107 ;  /* 0x0000006b6a06723e */ /* 0x010fe200000000ff */
[--C-:B------:R-:W-:Y:S01]  /*6320*/  FFMA.FTZ R141, R141, c[0x0][0x23c], -R116.reuse ;  /* 0x00008f008d8d7a23 */ /* 0x100fe20000010874 */
[----:B------:R-:W-:Y:S01]  /*6330*/  LDSM.16.MT88.4 R28, [R156+0x9000] ;  /* 0x009000009c1c783b */ /* 0x000fe20000004200 */
[----:B------:R-:W-:-:S02]  /*6340*/  FFMA.FTZ R137, R139, c[0x0][0x23c], -R116 ;  /* 0x00008f008b897a23 */ /* 0x000fc40000010874 */
[--C-:B------:R-:W-:Y:S02]  /*6350*/  FFMA.FTZ R131, R131, c[0x0][0x23c], -R118.reuse ;  /* 0x00008f0083837a23 */ /* 0x100fe40000010876 */
[----:B------:R-:W4:Y:S01]  /*6360*/  MUFU.EX2 R113, R113 ;  /* 0x0000007100717308 */ /* 0x000f220000000800 */
[--C-:B------:R-:W-:Y:S02]  /*6370*/  FFMA.FTZ R136, R129, c[0x0][0x23c], -R118.reuse ;  /* 0x00008f0081887a23 */ /* 0x100fe40000010876 */
[--C-:B------:R-:W-:Y:S02]  /*6380*/  FFMA.FTZ R125, R125, c[0x0][0x23c], -R118.reuse ;  /* 0x00008f007d7d7a23 */ /* 0x100fe40000010876 */
[----:B------:R-:W-:Y:S02]  /*6390*/  FFMA.FTZ R118, R121, c[0x0][0x23c], -R118 ;  /* 0x00008f0079767a23 */ /* 0x000fe40000010876 */
[--C-:B------:R-:W-:Y:S01]  /*63a0*/  FFMA.FTZ R119, R119, c[0x0][0x23c], -R116.reuse ;  /* 0x00008f0077777a23 */ /* 0x100fe20000010874 */
[----:B------:R-:W5:Y:S01]  /*63b0*/  MUFU.EX2 R114, R114 ;  /* 0x0000007200727308 */ /* 0x000f620000000800 */
[----:B---3--:R-:W-:Y:S01]  /*63c0*/  F2FP.PACK_AB R5, R104, R105 ;  /* 0x000000696805723e */ /* 0x008fe200000000ff */
[----:B------:R-:W-:-:S02]  /*63d0*/  FFMA.FTZ R138, R127, c[0x0][0x23c], -R116 ;  /* 0x00008f007f8a7a23 */ /* 0x000fc40000010874 */
[----:B------:R-:W-:-:S04]  /*63e0*/  FFMA.FTZ R117, R117, c[0x0][0x23c], -R116 ;  /* 0x00008f0075757a23 */ /* 0x000fc80000010874 */
[----:B------:R-:W3:Y:S01]  /*63f0*/  MUFU.EX2 R112, R112 ;  /* 0x0000007000707308 */ /* 0x000ee20000000800 */
[----:B----4-:R-:W-:Y:S01]  /*6400*/  F2FP.PACK_AB R7, R113, R0 ;  /* 0x000000007107723e */ /* 0x010fe200000000ff */
[----:B-----5:R-:W-:-:S06]  /*6410*/  FMUL.FTZ R96, R96, R114 ;  /* 0x0000007260607220 */ /* 0x020fcc0000410000 */
[----:B------:R-:W-:Y:S01]  /*6420*/  MUFU.EX2 R3, R3 ;  /* 0x0000000300037308 */ /* 0x000fe20000000800 */
[-C--:B------:R-:W-:Y:S02]  /*6430*/  FMUL.FTZ R97, R97, R114.reuse ;  /* 0x0000007261617220 */ /* 0x080fe40000410000 */
[-C--:B------:R-:W-:Y:S02]  /*6440*/  FMUL.FTZ R36, R36, R114.reuse ;  /* 0x0000007224247220 */ /* 0x080fe40000410000 */
[----:B------:R-:W-:Y:S02]  /*6450*/  FMUL.FTZ R37, R37, R114 ;  /* 0x0000007225257220 */ /* 0x000fe40000410000 */
[-C--:B---3--:R-:W-:Y:S01]  /*6460*/  FMUL.FTZ R98, R98, R112.reuse ;  /* 0x0000007062627220 */ /* 0x088fe20000410000 */
[----:B------:R-:W3:Y:S01]  /*6470*/  MUFU.EX2 R122, R122 ;  /* 0x0000007a007a7308 */ /* 0x000ee20000000800 */
        /* <DEDUP_REMOVED lines=16> */
[C---:B--2---:R-:W-:Y:S01]  /*6580*/  HMMA.16816.F32 R48, R4.reuse, R12, R48 ;  /* 0x0000000c0430723c */ /* 0x044fe20000001830 */
[-C--:B------:R-:W-:Y:S02]  /*6590*/  FMUL.FTZ R40, R40, R114.reuse ;  /* 0x0000007228287220 */ /* 0x080fe40000410000 */
[----:B------:R-:W-:Y:S01]  /*65a0*/  FMUL.FTZ R41, R41, R114 ;  /* 0x0000007229297220 */ /* 0x000fe20000410000 */
[----:B------:R-:W-:Y:S01]  /*65b0*/  MUFU.EX2 R124, R124 ;  /* 0x0000007c007c7308 */ /* 0x000fe20000000800 */
[-C--:B------:R-:W-:Y:S02]  /*65c0*/  FMUL.FTZ R42, R42, R112.reuse ;  /* 0x000000702a2a7220 */ /* 0x080fe40000410000 */
[----:B------:R-:W-:Y:S01]  /*65d0*/  FMUL.FTZ R43, R43, R112 ;  /* 0x000000702b2b7220 */ /* 0x000fe20000410000 */
[----:B------:R-:W-:Y:S01]  /*65e0*/  HMMA.16816.F32 R52, R4, R14, R52 ;  /* 0x0000000e0434723c */ /* 0x000fe20000001834 */
[-C--:B------:R-:W-:Y:S01]  /*65f0*/  FMUL.FTZ R44, R44, R114.reuse ;  /* 0x000000722c2c7220 */ /* 0x080fe20000410000 */
[----:B------:R-:W2:Y:S01]  /*6600*/  LDSM.16.MT88.4 R12, [R154+0xa000] ;  /* 0x00a000009a0c783b */ /* 0x000ea20000004200 */
[----:B------:R-:W-:Y:S01]  /*6610*/  FMUL.FTZ R45, R45, R114 ;  /* 0x000000722d2d7220 */ /* 0x000fe20000410000 */
[----:B------:R-:W4:Y:S01]  /*6620*/  MUFU.EX2 R133, R133 ;  /* 0x0000008500857308 */ /* 0x000f220000000800 */
[----:B------:R-:W-:-:S02]  /*6630*/  FMUL.FTZ R46, R46, R112 ;  /* 0x000000702e2e7220 */ /* 0x000fc40000410000 */
[----:B------:R-:W-:Y:S01]  /*6640*/  FMUL.FTZ R47, R47, R112 ;  /* 0x000000702f2f7220 */ /* 0x000fe20000410000 */
[C---:B------:R-:W-:Y:S01]  /*6650*/  HMMA.16816.F32 R40, R4.reuse, R16, R40 ;  /* 0x000000100428723c */ /* 0x040fe20000001828 */
[-C--:B------:R-:W-:Y:S02]  /*6660*/  FMUL.FTZ R56, R56, R114.reuse ;  /* 0x0000007238387220 */ /* 0x080fe40000410000 */
[----:B------:R-:W-:Y:S01]  /*6670*/  FMUL.FTZ R57, R57, R114 ;  /* 0x0000007239397220 */ /* 0x000fe20000410000 */
[----:B------:R-:W-:Y:S01]  /*6680*/  MUFU.EX2 R126, R126 ;  /* 0x0000007e007e7308 */ /* 0x000fe20000000800 */
[-C--:B------:R-:W-:Y:S02]  /*6690*/  FMUL.FTZ R58, R58, R112.reuse ;  /* 0x000000703a3a7220 */ /* 0x080fe40000410000 */
[----:B------:R-:W-:Y:S01]  /*66a0*/  FMUL.FTZ R59, R59, R112 ;  /* 0x000000703b3b7220 */ /* 0x000fe20000410000 */
[----:B------:R-:W-:Y:S01]  /*66b0*/  HMMA.16816.F32 R44, R4, R18, R44 ;  /* 0x00000012042c723c */ /* 0x000fe2000000182c */
[----:B------:R-:W5:Y:S01]  /*66c0*/  LDSM.16.MT88.4 R16, [R156+0xa000] ;  /* 0x00a000009c10783b */ /* 0x000f620000004200 */
[----:B------:R-:W-:-:S02]  /*66d0*/  FMUL.FTZ R60, R60, R114 ;  /* 0x000000723c3c7220 */ /* 0x000fc40000410000 */
[----:B------:R-:W-:Y:S01]  /*66e0*/  FMUL.FTZ R61, R61, R114 ;  /* 0x000000723d3d7220 */ /* 0x000fe20000410000 */
[----:B------:R-:W2:Y:S01]  /*66f0*/  MUFU.EX2 R135, R135 ;  /* 0x0000008700877308 */ /* 0x000ea20000000800 */
        /* <DEDUP_REMOVED lines=15> */
[----:B--2---:R-:W-:Y:S01]  /*67f0*/  HMMA.16816.F32 R72, R4, R12, R72 ;  /* 0x0000000c0448723c */ /* 0x004fe20000001848 */
[----:B------:R-:W-:-:S02]  /*6800*/  FMUL.FTZ R64, R64, R114 ;  /* 0x0000007240407220 */ /* 0x000fc40000410000 */
        /* <DEDUP_REMOVED lines=8> */
[----:B------:R-:W-:Y:S01]  /*6890*/  MUFU.EX2 R143, R143 ;  /* 0x0000008f008f7308 */ /* 0x000fe20000000800 */
[----:B------:R-:W-:-:S02]  /*68a0*/  FMUL.FTZ R70, R70, R112 ;  /* 0x0000007046467220 */ /* 0x000fc40000410000 */
[----:B------:R-:W-:Y:S01]  /*68b0*/  FMUL.FTZ R71, R71, R112 ;  /* 0x0000007047477220 */ /* 0x000fe20000410000 */
[C---:B-----5:R-:W-:Y:S01]  /*68c0*/  HMMA.16816.F32 R64, R4.reuse, R16, R64 ;  /* 0x000000100440723c */ /* 0x060fe20000001840 */
        /* <DEDUP_REMOVED lines=26> */
[----:B------:R-:W-:-:S03]  /*6a70*/  FFMA.FTZ R109, R187, R114, R109 ;  /* 0x00000072bb6d7223 */ /* 0x000fc6000001006d */
[----:B------:R-:W-:Y:S01]  /*6a80*/  MUFU.EX2 R131, R131 ;  /* 0x0000008300837308 */ /* 0x000fe20000000800 */
[----:B------:R-:W-:-:S03]  /*6a90*/  FADD.FTZ R108, R108, R109 ;  /* 0x0000006d6c6c7221 */ /* 0x000fc60000010000 */
[----:B------:R-:W-:Y:S01]  /*6aa0*/  HMMA.16816.F32 R84, R4, R14, R84 ;  /* 0x0000000e0454723c */ /* 0x000fe20000001854 */
[----:B------:R-:W2:Y:S01]  /*6ab0*/  LDSM.16.MT88.4 R12, [R156+0xa800] ;  /* 0x00a800009c0c783b */ /* 0x000ea20000004200 */
[----:B------:R-:W-:Y:S02]  /*6ac0*/  FADD.FTZ R107, R107, R108 ;  /* 0x0000006c6b6b7221 */ /* 0x000fe40000010000 */
[----:B------:R-:W1:Y:S02]  /*6ad0*/  MUFU.EX2 R136, R136 ;  /* 0x0000008800887308 */ /* 0x000e640000000800 */
[----:B------:R-:W-:Y:S01]  /*6ae0*/  FADD.FTZ R106, R106, R107 ;  /* 0x0000006b6a6a7221 */ /* 0x000fe20000010000 */
[C---:B---3--:R-:W-:Y:S02]  /*6af0*/  F2FP.PACK_AB R4, R122.reuse, R3 ;  /* 0x000000037a04723e */ /* 0x048fe400000000ff */
[----:B----4-:R-:W-:Y:S01]  /*6b00*/  F2FP.PACK_AB R5, R133, R124 ;  /* 0x0000007c8505723e */ /* 0x010fe200000000ff */
[----:B------:R-:W-:Y:S01]  /*6b10*/  FADD.FTZ R3, R3, R106 ;  /* 0x0000006a03037221 */ /* 0x000fe20000010000 */
[----:B------:R-:W-:Y:S01]  /*6b20*/  F2FP.PACK_AB R6, R123, R120 ;  /* 0x000000787b06723e */ /* 0x000fe200000000ff */
[----:B------:R-:W-:Y:S01]  /*6b30*/  MUFU.EX2 R125, R125 ;  /* 0x0000007d007d7308 */ /* 0x000fe20000000800 */
[----:B------:R-:W-:Y:S01]  /*6b40*/  F2FP.PACK_AB R7, R135, R126 ;  /* 0x0000007e8707723e */ /* 0x000fe200000000ff */
[----:B------:R-:W-:-:S04]  /*6b50*/  FADD.FTZ R3, R122, R3 ;  /* 0x000000037a037221 */ /* 0x000fc80000010000 */
[----:B------:R-:W-:Y:S01]  /*6b60*/  FADD.FTZ R120, R120, R3 ;  /* 0x0000000378787221 */ /* 0x000fe20000010000 */
[----:B------:R-:W-:Y:S01]  /*6b70*/  MOV R3, R110 ;  /* 0x0000006e00037202 */ /* 0x000fe20000000f00 */
[----:B-----5:R-:W-:Y:S01]  /*6b80*/  HMMA.16816.F32 R56, R4, R16, R56 ;  /* 0x000000100438723c */ /* 0x020fe20000001838 */
[----:B------:R-:W-:Y:S01]  /*6b90*/  MUFU.EX2 R118, R118 ;  /* 0x0000007600767308 */ /* 0x000fe20000000800 */
[----:B------:R-:W-:-:S06]  /*6ba0*/  FADD.FTZ R123, R123, R120 ;  /* 0x000000787b7b7221 */ /* 0x000fcc0000010000 */
[C---:B------:R-:W-:Y:S01]  /*6bb0*/  HMMA.16816.F32 R60, R4.reuse, R18, R60 ;  /* 0x00000012043c723c */ /* 0x040fe2000000183c */
[----:B------:R-:W3:Y:S01]  /*6bc0*/  LDSM.16.MT88.4 R16, [R152+0xa800] ;  /* 0x00a800009810783b */ /* 0x000ee20000004200 */
[----:B------:R-:W-:Y:S06]  /*6bd0*/  MUFU.EX2 R119, R119 ;  /* 0x0000007700777308 */ /* 0x000fec0000000800 */
[C---:B-1----:R-:W-:Y:S02]  /*6be0*/  HMMA.16816.F32 R40, R4.reuse, R8, R40 ;  /* 0x000000080428723c */ /* 0x042fe40000001828 */
[----:B------:R-:W1:Y:S06]  /*6bf0*/  MUFU.EX2 R138, R138 ;  /* 0x0000008a008a7308 */ /* 0x000e6c0000000800 */
        /* <DEDUP_REMOVED lines=16> */
[C---:B------:R-:W-:Y:S01]  /*6d00*/  HMMA.16816.F32 R36, R4.reuse, R26, R36 ;  /* 0x0000001a0424723c */ /* 0x040fe20000001824 */
[----:B------:R-:W1:Y:S07]  /*6d10*/  LDSM.16.MT88.4 R24, [R154+0x9000] ;  /* 0x009000009a18783b */ /* 0x000e6e0000004200 */
[----:B------:R-:W-:Y:S01]  /*6d20*/  HMMA.16816.F32 R80, R4, R34, R80 ;  /* 0x000000220450723c */ /* 0x000fe20000001850 */
[----:B------:R-:W1:Y:S06]  /*6d30*/  LDSM.16.MT88.4 R32, [R152+0xb000] ;  /* 0x00b000009820783b */ /* 0x000e6c0000004200 */
[----:B------:R-:W-:Y:S01]  /*6d40*/  F2FP.PACK_AB R4, R177, R128 ;  /* 0x00000080b104723e */ /* 0x000fe200000000ff */
[----:B------:R-:W-:Y:S01]  /*6d50*/  FADD.FTZ R128, R128, R123 ;  /* 0x0000007b80807221 */ /* 0x000fe20000010000 */
[----:B------:R-:W-:-:S02]  /*6d60*/  F2FP.PACK_AB R5, R141, R132 ;  /* 0x000000848d05723e */ /* 0x000fc400000000ff */
[----:B------:R-:W-:Y:S01]  /*6d70*/  F2FP.PACK_AB R6, R143, R130 ;  /* 0x000000828f06723e */ /* 0x000fe200000000ff */
[----:B------:R-:W-:Y:S01]  /*6d80*/  FADD.FTZ R177, R177, R128 ;  /* 0x00000080b1b17221 */ /* 0x000fe20000010000 */
[----:B------:R-:W-:-:S07]  /*6d90*/  F2FP.PACK_AB R7, R137, R134 ;  /* 0x000000868907723e */ /* 0x000fce00000000ff */
        /* <DEDUP_REMOVED lines=9> */
[C---:B------:R-:W-:Y:S01]  /*6e30*/  HMMA.16816.F32 R76, R4.reuse, R100, R76 ;  /* 0x00000064044c723c */ /* 0x040fe2000000184c */
[----:B------:R-:W-:Y:S06]  /*6e40*/  MUFU.EX2 R100, R117 ;  /* 0x0000007500647308 */ /* 0x000fec0000000800 */
[----:B------:R-:W-:Y:S01]  /*6e50*/  FFMA.FTZ R101, R115, c[0x0][0x23c], -R116 ;  /* 0x00008f0073657a23 */ /* 0x000fe20000010874 */
[C---:B------:R-:W-:Y:S05]  /*6e60*/  HMMA.16816.F32 R96, R4.reuse, R28, R96 ;  /* 0x0000001c0460723c */ /* 0x040fea0000001860 */
[----:B------:R-:W3:Y:S03]  /*6e70*/  MUFU.EX2 R101, R101 ;  /* 0x0000006500657308 */ /* 0x000ee60000000800 */
[C---:B------:R-:W-:Y:S01]  /*6e80*/  HMMA.16816.F32 R36, R4.reuse, R30, R36 ;  /* 0x0000001e0424723c */ /* 0x040fe20000001824 */
[----:B------:R-:W-:Y:S07]  /*6e90*/  LDSM.16.MT88.4 R28, [R154+0x9800] ;  /* 0x009800009a1c783b */ /* 0x000fee0000004200 */
        /* <DEDUP_REMOVED lines=8> */
[----:B------:R-:W-:Y:S07]  /*6f20*/  HMMA.16816.F32 R84, R4, R34, R84 ;  /* 0x000000220454723c */ /* 0x000fee0000001854 */
[----:B------:R-:W-:-:S02]  /*6f30*/  F2FP.PACK_AB R4, R136, R131 ;  /* 0x000000838804723e */ /* 0x000fc400000000ff */
[----:B------:R-:W-:Y:S02]  /*6f40*/  F2FP.PACK_AB R5, R138, R119 ;  /* 0x000000778a05723e */ /* 0x000fe400000000ff */
[----:B------:R-:W-:Y:S02]  /*6f50*/  F2FP.PACK_AB R6, R118, R125 ;  /* 0x0000007d7606723e */ /* 0x000fe400000000ff */
[----:B---3--:R-:W-:-:S07]  /*6f60*/  F2FP.PACK_AB R7, R101, R100 ;  /* 0x000000646507723e */ /* 0x008fce00000000ff */
[C---:B-----5:R-:W-:Y:S07]  /*6f70*/  HMMA.16816.F32 R56, R4.reuse, R20, R56 ;  /* 0x000000140438723c */ /* 0x060fee0000001838 */
[----:B------:R-:W-:Y:S01]  /*6f80*/  FFMA.FTZ R21, R185, R112, R105 ;  /* 0x00000070b9157223 */ /* 0x000fe20000010069 */
[----:B--2---:R-:W-:Y:S03]  /*6f90*/  HMMA.16816.F32 R96, R4, R16, R96 ;  /* 0x000000100460723c */ /* 0x004fe60000001860 */
[----:B------:R-:W-:-:S04]  /*6fa0*/  FADD.FTZ R21, R104, R21 ;  /* 0x0000001568157221 */ /* 0x000fc80000010000 */
[----:B------:R-:W-:Y:S01]  /*6fb0*/  FADD.FTZ R0, R0, R21 ;  /* 0x0000001500007221 */ /* 0x000fe20000010000 */
[C---:B------:R-:W-:Y:S01]  /*6fc0*/  HMMA.16816.F32 R36, R4.reuse, R18, R36 ;  /* 0x000000120424723c */ /* 0x040fe20000001824 */
[----:B------:R-:W2:Y:S02]  /*6fd0*/  LDSM.16.MT88.4 R16, [R153+0xb800] ;  /* 0x00b800009910783b */ /* 0x000ea40000004200 */
        /* <DEDUP_REMOVED lines=9> */
[----:B------:R-:W3:Y:S01]  /*7070*/  LDSM.16.MT88.4 R12, [R152+0xb800] ;  /* 0x00b80000980c783b */ /* 0x000ee20000004200 */
[----:B------:R-:W-:Y:S02]  /*7080*/  FADD.FTZ R136, R136, R131 ;  /* 0x0000008388887221 */ /* 0x000fe40000010000 */
[----:B------:R-:W-:Y:S02]  /*7090*/  FADD.FTZ R135, R135, R126 ;  /* 0x0000007e87877221 */ /* 0x000fe40000010000 */
[----:B------:R-:W-:-:S02]  /*70a0*/  FADD.FTZ R125, R125, R136 ;  /* 0x000000887d7d7221 */ /* 0x000fc40000010000 */
[----:B------:R-:W-:Y:S01]  /*70b0*/  FADD.FTZ R132, R132, R135 ;  /* 0x0000008784847221 */ /* 0x000fe20000010000 */
[----:B----4-:R-:W-:Y:S01]  /*70c0*/  HMMA.16816.F32 R72, R4, R8, R72 ;  /* 0x000000080448723c */ /* 0x010fe20000001848 */
[----:B------:R-:W-:Y:S02]  /*70d0*/  FADD.FTZ R187, R118, R125 ;  /* 0x0000007d76bb7221 */ /* 0x000fe40000010000 */
        /* <DEDUP_REMOVED lines=9> */
[----:B------:R-:W-:Y:S01]  /*7170*/  FADD.FTZ R185, R101, R100 ;  /* 0x0000006465b97221 */ /* 0x000fe20000010000 */
[----:B------:R-:W-:-:S04]  /*7180*/  MOV R100, R111 ;  /* 0x0000006f00647202 */ /* 0x000fc80000000f00 */
[C---:B------:R-:W-:Y:S08]  /*7190*/  HMMA.16816.F32 R52, R4.reuse, R26, R52 ;  /* 0x0000001a0434723c */ /* 0x040ff00000001834 */
[C---:B------:R-:W-:Y:S08]  /*71a0*/  HMMA.16816.F32 R60, R4.reuse, R22, R60 ;  /* 0x00000016043c723c */ /* 0x040ff0000000183c */
[C---:B------:R-:W-:Y:S08]  /*71b0*/  HMMA.16816.F32 R92, R4.reuse, R10, R92 ;  /* 0x0000000a045c723c */ /* 0x040ff0000000185c */
[C---:B--2---:R-:W-:Y:S08]  /*71c0*/  HMMA.16816.F32 R76, R4.reuse, R16, R76 ;  /* 0x00000010044c723c */ /* 0x044ff0000000184c */
[C---:B------:R-:W-:Y:S08]  /*71d0*/  HMMA.16816.F32 R80, R4.reuse, R18, R80 ;  /* 0x000000120450723c */ /* 0x040ff00000001850 */
[C---:B---3--:R-:W-:Y:S08]  /*71e0*/  HMMA.16816.F32 R88, R4.reuse, R12, R88 ;  /* 0x0000000c0458723c */ /* 0x048ff00000001858 */
[----:B------:R-:W-:Y:S08]  /*71f0*/  HMMA.16816.F32 R84, R4, R14, R84 ;  /* 0x0000000e0454723c */ /* 0x000ff00000001854 */
.L_x_6481:
[----:B------:R-:W-:-:S13]  /*7200*/  ISETP.GE.AND P0, PT, R167, 0x1, PT ;  /* 0x00000001a700780c */ /* 0x000fda0003f06270 */
[----:B------:R-:W-:Y:S05]  /*7210*/  @!P0 BRA `(.L_x_6487) ;  /* 0x000026a000008947 */ /* 0x000fea0003800000 */
[----:B------:R-:W-:Y:S01]  /*7220*/  IMAD.MOV.U32 R179, RZ, RZ, c[0x0][0x1a0] ;  /* 0x00006800ffb37624 */ /* 0x000fe200078e00ff */
[----:B------:R-:W-:Y:S01]  /*7230*/  MOV R178, 0x5 ;  /* 0x0000000500b27802 */ /* 0x000fe20000000f00 */
[C---:B------:R-:W-:Y:S01]  /*7240*/  IMAD.U32 R181, R2.reuse, -0x40, RZ ;  /* 0xffffffc002b57824 */ /* 0x040fe200078e00ff */
[C---:B------:R-:W-:Y:S01]  /*7250*/  SHF.L.U32 R177, R2.reuse, 0x5, RZ ;  /* 0x0000000502b17819 */ /* 0x040fe200000006ff */
[C---:B------:R-:W-:Y:S01]  /*7260*/  IMAD.U32 R183, R179.reuse, -0x40, RZ ;  /* 0xffffffc0b3b77824 */ /* 0x040fe200078e00ff */
[-C--:B------:R-:W-:Y:S01]  /*7270*/  SHF.L.U64.HI R176, R2, R178.reuse, c[0x0][0x19c] ;  /* 0x0000670002b07619 */ /* 0x080fe200000102b2 */
[----:B------:R-:W-:Y:S01]  /*7280*/  IMAD.MOV.U32 R0, RZ, RZ, R3 ;  /* 0x000000ffff007224 */ /* 0x000fe200078e0003 */
[C---:B------:R-:W-:Y:S01]  /*7290*/  SHF.L.U64.HI R178, R179.reuse, R178, c[0x0][0x1a4] ;  /* 0x00006900b3b27619 */ /* 0x040fe200000102b2 */
[----:B------:R-:W-:Y:S01]  /*72a0*/  IMAD.MOV.U32 R101, RZ, RZ, R100 ;  /* 0x000000ffff657224 */ /* 0x000fe200078e0064 */
[----:B------:R-:W-:Y:S02]  /*72b0*/  SHF.L.U32 R179, R179, 0x5, RZ ;  /* 0x00000005b3b37819 */ /* 0x000fe400000006ff */
[----:B------:R-:W-:-:S02]  /*72c0*/  SHF.R.S32.HI R180, RZ, 0x1f, R181 ;  /* 0x0000001fffb47819 */ /* 0x000fc400000114b5 */
[----:B------:R-:W-:Y:S02]  /*72d0*/  SHF.R.S32.HI R182, RZ, 0x1f, R183 ;  /* 0x0000001fffb67819 */ /* 0x000fe400000114b7 */
.L_x_6491:
        /* <DEDUP_REMOVED lines=64> */
.L_x_6488:
[C---:B------:R-:W-:Y:S04]  /*76e0*/  LEA R164, P0, R6.reuse, R164, 0x1 ;  /* 0x000000a406a47211 */ /* 0x040fe800078008ff */
[----:B------:R-:W-:Y:S02]  /*76f0*/  LEA.HI.X R165, R6, R165, R3, 0x1, P0 ;  /* 0x000000a506a57211 */ /* 0x000fe400000f0c03 */
[-C--:B------:R-:W-:Y:S03]  /*7700*/  IADD3 R102, P0, R164, R179.reuse, RZ ;  /* 0x000000b3a4667210 */ /* 0x080fe60007f1e0ff */
[----:B------:R-:W-:Y:S01]  /*7710*/  @!PT LDS RZ, [RZ] ;  /* 0x00000000fffff984 */ /* 0x000fe20000000800 */
[----:B------:R-:W-:Y:S01]  /*7720*/  @!PT LDS RZ, [RZ] ;  /* 0x00000000fffff984 */ /* 0x000fe20000000800 */
[----:B------:R-:W-:Y:S01]  /*7730*/  @!PT LDS RZ, [RZ] ;  /* 0x00000000fffff984 */ /* 0x000fe20000000800 */
[----:B------:R1:W-:Y:S02]  /*7740*/  LDGSTS.E.BYPASS.LTC128B.128 [R169+0x8000], [R164.64] ;  /* 0x08000000a4a97fae */ /* 0x0003e4000b901d46 */
[--C-:B------:R-:W-:Y:S01]  /*7750*/  IMAD.X R103, R165, 0x1, R178.reuse, P0 ;  /* 0x00000001a5677824 */ /* 0x100fe200000e06b2 */
[-C--:B------:R-:W-:Y:S01]  /*7760*/  IADD3 R2, P0, R102, R179.reuse, RZ ;  /* 0x000000b366027210 */ /* 0x080fe20007f1e0ff */
[----:B------:R1:W-:Y:S04]  /*7770*/  LDGSTS.E.BYPASS.LTC128B.128 [R169+0xa000], [R164.64+0x80] ;  /* 0x0a000080a4a97fae */ /* 0x0003e8000b901d46 */
[----:B------:R1:W-:Y:S01]  /*7780*/  LDGSTS.E.BYPASS.LTC128B.128 [R169+0x8800], [R102.64] ;  /* 0x0880000066a97fae */ /* 0x0003e2000b901d46 */
[--C-:B------:R-:W-:Y:S01]  /*7790*/  IMAD.X R3, R103, 0x1, R178.reuse, P0 ;  /* 0x0000000167037824 */ /* 0x100fe200000e06b2 */
[----:B------:R-:W-:Y:S02]  /*77a0*/  IADD3 R188, P0, R2, R179, RZ ;  /* 0x000000b302bc7210 */ /* 0x000fe40007f1e0ff */
[----:B------:R1:W-:Y:S03]  /*77b0*/  LDGSTS.E.BYPASS.LTC128B.128 [R169+0xa800], [R102.64+0x80] ;  /* 0x0a80008066a97fae */ /* 0x0003e6000b901d46 */
[----:B------:R-:W-:Y:S01]  /*77c0*/  IMAD.X R189, R3, 0x1, R178, P0 ;  /* 0x0000000103bd7824 */ /* 0x000fe200000e06b2 */
[----:B------:R1:W-:Y:S01]  /*77d0*/  LDGSTS.E.BYPASS.LTC128B.128 [R169+0x9000], [R2.64] ;  /* 0x0900000002a97fae */ /* 0x0003e2000b901d46 */
[----:B------:R-:W-:Y:S03]  /*77e0*/  ISETP.GE.AND P0, PT, R167, 0x2, PT ;  /* 0x00000002a700780c */ /* 0x000fe60003f06270 */
[----:B------:R1:W-:Y:S04]  /*77f0*/  LDGSTS.E.BYPASS.LTC128B.128 [R169+0xb000], [R2.64+0x80] ;  /* 0x0b00008002a97fae */ /* 0x0003e8000b901d46 */
[----:B------:R1:W-:Y:S04]  /*7800*/  LDGSTS.E.BYPASS.LTC128B.128 [R169+0x9800], [R188.64] ;  /* 0x09800000bca97fae */ /* 0x0003e8000b901d46 */
[----:B------:R1:W-:Y:S04]  /*7810*/  LDGSTS.E.BYPASS.LTC128B.128 [R169+0xb800], [R188.64+0x80] ;  /* 0x0b800080bca97fae */ /* 0x0003e8000b901d46 */
[----:B------:R-:W-:Y:S04]  /*7820*/  LDSM.16.M88.4 R104, [R162] ;  /* 0x00000000a268783b */ /* 0x000fe80000000200 */
[----:B------:R-:W2:Y:S04]  /*7830*/  LDSM.16.M88.4 R108, [R161+0x4000] ;  /* 0x00400000a16c783b */ /* 0x000ea80000000200 */
[----:B------:R-:W3:Y:S04]  /*7840*/  LDSM.16.M88.4 R112, [R161+0x4800] ;  /* 0x00480000a170783b */ /* 0x000ee80000000200 */
[----:B------:R-:W4:Y:S04]  /*7850*/  LDSM.16.M88.4 R116, [R161+0x5000] ;  /* 0x00500000a174783b */ /* 0x000f280000000200 */
[----:B------:R-:W0:Y:S04]  /*7860*/  LDGDEPBAR ;  /* 0x00000000000079af */ /* 0x000e280000000000 */
[----:B------:R-:W5:Y:S04]  /*7870*/  LDSM.16.M88.4 R120, [R161+0x5800] ;  /* 0x00580000a178783b */ /* 0x000f680000000200 */
[----:B------:R-:W-:Y:S04]  /*7880*/  LDSM.16.M88.4 R124, [R160] ;  /* 0x00000000a07c783b */ /* 0x000fe80000000200 */
[----:B------:R-:W1:Y:S04]  /*7890*/  LDSM.16.M88.4 R128, [R159] ;  /* 0x000000009f80783b */ /* 0x000e680000000200 */
[----:B------:R-:W1:Y:S04]  /*78a0*/  LDSM.16.M88.4 R132, [R151] ;  /* 0x000000009784783b */ /* 0x000e680000000200 */
[----:B------:R-:W1:Y:S04]  /*78b0*/  LDSM.16.M88.4 R136, [R150] ;  /* 0x000000009688783b */ /* 0x000e680000000200 */
[----:B------:R-:W1:Y:S01]  /*78c0*/  LDSM.16.M88.4 R140, [R149] ;  /* 0x00000000958c783b */ /* 0x000e620000000200 */
[C---:B--2---:R-:W-:Y:S08]  /*78d0*/  HMMA.16816.F32 R4, R104.reuse, R108, RZ ;  /* 0x0000006c6804723c */ /* 0x044ff000000018ff */
[C---:B------:R-:W-:Y:S01]  /*78e0*/  HMMA.16816.F32 R8, R104.reuse, R110, RZ ;  /* 0x0000006e6808723c */ /* 0x040fe200000018ff */
[----:B------:R-:W-:Y:S07]  /*78f0*/  LDSM.16.M88.4 R108, [R158] ;  /* 0x000000009e6c783b */ /* 0x000fee0000000200 */
[C---:B---3--:R-:W-:Y:S08]  /*7900*/  HMMA.16816.F32 R12, R104.reuse, R112, RZ ;  /* 0x00000070680c723c */ /* 0x048ff000000018ff */
[C---:B------:R-:W-:Y:S01]  /*7910*/  HMMA.16816.F32 R16, R104.reuse, R114, RZ ;  /* 0x000000726810723c */ /* 0x040fe200000018ff */
[----:B------:R-:W2:Y:S07]  /*7920*/  LDSM.16.M88.4 R112, [R155+0x4000] ;  /* 0x004000009b70783b */ /* 0x000eae0000000200 */
[C---:B----4-:R-:W-:Y:S08]  /*7930*/  HMMA.16816.F32 R20, R104.reuse, R116, RZ ;  /* 0x000000746814723c */ /* 0x050ff000000018ff */
[C---:B------:R-:W-:Y:S01]  /*7940*/  HMMA.16816.F32 R24, R104.reuse, R118, RZ ;  /* 0x000000766818723c */ /* 0x040fe200000018ff */
[----:B------:R-:W3:Y:S07]  /*7950*/  LDSM.16.M88.4 R116, [R155+0x4800] ;  /* 0x004800009b74783b */ /* 0x000eee0000000200 */
[C---:B-----5:R-:W-:Y:S08]  /*7960*/  HMMA.16816.F32 R28, R104.reuse, R120, RZ ;  /* 0x00000078681c723c */ /* 0x060ff000000018ff */
[----:B------:R-:W-:Y:S01]  /*7970*/  HMMA.16816.F32 R32, R104, R122, RZ ;  /* 0x0000007a6820723c */ /* 0x000fe200000018ff */
[----:B------:R-:W4:Y:S04]  /*7980*/  LDSM.16.M88.4 R104, [R155+0x5000] ;  /* 0x005000009b68783b */ /* 0x000f280000000200 */
[----:B------:R-:W5:Y:S03]  /*7990*/  LDSM.16.M88.4 R120, [R155+0x5800] ;  /* 0x005800009b78783b */ /* 0x000f660000000200 */
[C---:B-1----:R-:W-:Y:S08]  /*79a0*/  HMMA.16816.F32 R4, R124.reuse, R128, R4 ;  /* 0x000000807c04723c */ /* 0x042ff00000001804 */
[C---:B------:R-:W-:Y:S01]  /*79b0*/  HMMA.16816.F32 R8, R124.reuse, R130, R8 ;  /* 0x000000827c08723c */ /* 0x040fe20000001808 */
[----:B------:R-:W-:Y:S07]  /*79c0*/  LDSM.16.M88.4 R128, [R157] ;  /* 0x000000009d80783b */ /* 0x000fee0000000200 */
[C---:B------:R-:W-:Y:S08]  /*79d0*/  HMMA.16816.F32 R12, R124.reuse, R132, R12 ;  /* 0x000000847c0c723c */ /* 0x040ff0000000180c */
[C---:B------:R-:W-:Y:S01]  /*79e0*/  HMMA.16816.F32 R16, R124.reuse, R134, R16 ;  /* 0x000000867c10723c */ /* 0x040fe20000001810 */
[----:B------:R-:W1:Y:S07]  /*79f0*/  LDSM.16.M88.4 R132, [R148] ;  /* 0x000000009484783b */ /* 0x000e6e0000000200 */
[C---:B------:R-:W-:Y:S08]  /*7a00*/  HMMA.16816.F32 R20, R124.reuse, R136, R20 ;  /* 0x000000887c14723c */ /* 0x040ff00000001814 */
[C---:B------:R-:W-:Y:S01]  /*7a10*/  HMMA.16816.F32 R24, R124.reuse, R138, R24 ;  /* 0x0000008a7c18723c */ /* 0x040fe20000001818 */
[----:B------:R-:W1:Y:S07]  /*7a20*/  LDSM.16.M88.4 R136, [R148+0x800] ;  /* 0x000800009488783b */ /* 0x000e6e0000000200 */
[C---:B------:R-:W-:Y:S08]  /*7a30*/  HMMA.16816.F32 R28, R124.reuse, R140, R28 ;  /* 0x0000008c7c1c723c */ /* 0x040ff0000000181c */
[----:B------:R-:W-:Y:S01]  /*7a40*/  HMMA.16816.F32 R32, R124, R142, R32 ;  /* 0x0000008e7c20723c */ /* 0x000fe20000001820 */
[----:B------:R-:W1:Y:S04]  /*7a50*/  LDSM.16.M88.4 R124, [R148+0x1000] ;  /* 0x00100000947c783b */ /* 0x000e680000000200 */
[----:B------:R-:W1:Y:S03]  /*7a60*/  LDSM.16.M88.4 R140, [R148+0x1800] ;  /* 0x00180000948c783b */ /* 0x000e660000000200 */
        /* <DEDUP_REMOVED lines=9> */
[C---:B-----5:R-:W-:Y:S08]  /*7b00*/  HMMA.16816.F32 R28, R108.reuse, R120, R28 ;  /* 0x000000786c1c723c */ /* 0x060ff0000000181c */
[----:B------:R-:W-:Y:S01]  /*7b10*/  HMMA.16816.F32 R32, R108, R122, R32 ;  /* 0x0000007a6c20723c */ /* 0x000fe20000001820 */
[----:B------:R-:W3:Y:S04]  /*7b20*/  LDSM.16.M88.4 R108, [R161+0x7000] ;  /* 0x00700000a16c783b */ /* 0x000ee80000000200 */
[----:B------:R-:W4:Y:S03]  /*7b30*/  LDSM.16.M88.4 R120, [R161+0x7800] ;  /* 0x00780000a178783b */ /* 0x000f260000000200 */
        /* <DEDUP_REMOVED lines=8> */
[----:B------:R-:W1:Y:S07]  /*7bc0*/  LDSM.16.M88.4 R124, [R160+0x2000] ;  /* 0x00200000a07c783b */ /* 0x000e6e0000000200 */
[C---:B------:R-:W-:Y:S08]  /*7bd0*/  HMMA.16816.F32 R28, R128.reuse, R140, R28 ;  /* 0x0000008c801c723c */ /* 0x040ff0000000181c */
[----:B------:R-:W-:Y:S01]  /*7be0*/  HMMA.16816.F32 R32, R128, R142, R32 ;  /* 0x0000008e8020723c */ /* 0x000fe20000001820 */
[----:B------:R-:W5:Y:S04]  /*7bf0*/  LDSM.16.M88.4 R128, [R145] ;  /* 0x000000009180783b */ /* 0x000f680000000200 */
[----:B------:R-:W1:Y:S03]  /*7c00*/  LDSM.16.M88.4 R140, [R144] ;  /* 0x00000000908c783b */ /* 0x000e660000000200 */
        /* <DEDUP_REMOVED lines=19> */
[C---:B-----5:R-:W-:Y:S08]  /*7d40*/  HMMA.16816.F32 R20, R124.reuse, R128, R20 ;  /* 0x000000807c14723c */ /* 0x060ff00000001814 */
[C---:B------:R-:W-:Y:S01]  /*7d50*/  HMMA.16816.F32 R24, R124.reuse, R130, R24 ;  /* 0x000000827c18723c */ /* 0x040fe20000001818 */
[----:B------:R-:W1:Y:S07]  /*7d60*/  LDSM.16.M88.4 R128, [R157+0x2000] ;  /* 0x002000009d80783b */ /* 0x000e6e0000000200 */
[C---:B------:R-:W-:Y:S08]  /*7d70*/  HMMA.16816.F32 R28, R124.reuse, R140, R28 ;  /* 0x0000008c7c1c723c */ /* 0x040ff0000000181c */
[----:B------:R-:W-:Y:S01]  /*7d80*/  HMMA.16816.F32 R32, R124, R142, R32 ;  /* 0x0000008e7c20723c */ /* 0x000fe20000001820 */
[----:B------:R-:W5:Y:S04]  /*7d90*/  LDSM.16.M88.4 R124, [R148+0x3000] ;  /* 0x00300000947c783b */ /* 0x000f680000000200 */
[----:B------:R-:W1:Y:S03]  /*7da0*/  LDSM.16.M88.4 R140, [R148+0x3800] ;  /* 0x00380000948c783b */ /* 0x000e660000000200 */
[C---:B--2---:R-:W-:Y:S01]  /*7db0*/  HMMA.16816.F32 R4, R108.reuse, R112, R4 ;  /* 0x000000706c04723c */ /* 0x044fe20000001804 */
[----:B------:R-:W-:Y:S04]  /*7dc0*/  DEPBAR.LE SB0, 0x0 ;  /* 0x000080000000791a */ /* 0x000fe80000000000 */
[----:B------:R-:W-:Y:S03]  /*7dd0*/  BAR.SYNC.DEFER_BLOCKING 0x0 ;  /* 0x0000000000007b1d */ /* 0x000fe60000010000 */
[C---:B------:R-:W-:Y:S08]  /*7de0*/  HMMA.16816.F32 R8, R108.reuse, R114, R8 ;  /* 0x000000726c08723c */ /* 0x040ff00000001808 */
[C---:B------:R-:W-:Y:S08]  /*7df0*/  HMMA.16816.F32 R12, R108.reuse, R116, R12 ;  /* 0x000000746c0c723c */ /* 0x040ff0000000180c */
[C---:B------:R-:W-:Y:S08]  /*7e00*/  HMMA.16816.F32 R16, R108.reuse, R118, R16 ;  /* 0x000000766c10723c */ /* 0x040ff00000001810 */
[C---:B---3--:R-:W-:Y:S08]  /*7e10*/  HMMA.16816.F32 R20, R108.reuse, R104, R20 ;  /* 0x000000686c14723c */ /* 0x048ff00000001814 */
[C---:B------:R-:W-:Y:S08]  /*7e20*/  HMMA.16816.F32 R24, R108.reuse, R106, R24 ;  /* 0x0000006a6c18723c */ /* 0x040ff00000001818 */
[C---:B----4-:R-:W-:Y:S08]  /*7e30*/  HMMA.16816.F32 R28, R108.reuse, R120, R28 ;  /* 0x000000786c1c723c */ /* 0x050ff0000000181c */
[----:B------:R-:W-:Y:S08]  /*7e40*/  HMMA.16816.F32 R32, R108, R122, R32 ;  /* 0x0000007a6c20723c */ /* 0x000ff00000001820 */
[C---:B-1----:R-:W-:Y:S08]  /*7e50*/  HMMA.16816.F32 R4, R128.reuse, R132, R4 ;  /* 0x000000848004723c */ /* 0x042ff00000001804 */
[C---:B------:R-:W-:Y:S08]  /*7e60*/  HMMA.16816.F32 R8, R128.reuse, R134, R8 ;  /* 0x000000868008723c */ /* 0x040ff00000001808 */
[C---:B------:R-:W-:Y:S08]  /*7e70*/  HMMA.16816.F32 R12, R128.reuse, R136, R12 ;  /* 0x00000088800c723c */ /* 0x040ff0000000180c */
[C---:B------:R-:W-:Y:S08]  /*7e80*/  HMMA.16816.F32 R16, R128.reuse, R138, R16 ;  /* 0x0000008a8010723c */ /* 0x040ff00000001810 */
[C---:B-----5:R-:W-:Y:S08]  /*7e90*/  HMMA.16816.F32 R20, R128.reuse, R124, R20 ;  /* 0x0000007c8014723c */ /* 0x060ff00000001814 */
[C---:B------:R-:W-:Y:S08]  /*7ea0*/  HMMA.16816.F32 R24, R128.reuse, R126, R24 ;  /* 0x0000007e8018723c */ /* 0x040ff00000001818 */
[C---:B------:R-:W-:Y:S08]  /*7eb0*/  HMMA.16816.F32 R28, R128.reuse, R140, R28 ;  /* 0x0000008c801c723c */ /* 0x040ff0000000181c */
[----:B------:R-:W-:Y:S01]  /*7ec0*/  HMMA.16816.F32 R32, R128, R142, R32 ;  /* 0x0000008e8020723c */ /* 0x000fe20000001820 */
[----:B------:R-:W-:Y:S03]  /*7ed0*/  @!UPT UIADD3 URZ, URZ, URZ, URZ ;  /* 0x0000003f3f3ff290 */ /* 0x000fe6000fffe03f */
[----:B------:R-:W-:-:S11]  /*7ee0*/  @!P0 BRA `(.L_x_6489) ;  /* 0x0000053000008947 */ /* 0x000fd60003800000 */
[----:B------:R-:W-:Y:S02]  /*7ef0*/  MOV R104, R181 ;  /* 0x000000b500687202 */ /* 0x000fe40000000f00 */
[----:B------:R-:W-:Y:S01]  /*7f00*/  MOV R3, R180 ;  /* 0x000000b400037202 */ /* 0x000fe20000000f00 */
        /* <DEDUP_REMOVED lines=61> */
.L_x_6490:
        /* <DEDUP_REMOVED lines=15> */
[----:B------:R1:W-:Y:S04]  /*83d0*/  LDGSTS.E.BYPASS.LTC128B.128 [R169+0x5000], [R2.64] ;  /* 0x0500000002a97fae */ /* 0x0003e8000b901d46 */
[----:B------:R1:W-:Y:S04]  /*83e0*/  LDGSTS.E.BYPASS.LTC128B.128 [R169+0x7000], [R2.64+0x80] ;  /* 0x0700008002a97fae */ /* 0x0003e8000b901d46 */
[----:B------:R1:W-:Y:S04]  /*83f0*/  LDGSTS.E.BYPASS.LTC128B.128 [R169+0x5800], [R104.64] ;  /* 0x0580000068a97fae */ /* 0x0003e8000b901d46 */
[----:B------:R1:W-:Y:S04]  /*8400*/  LDGSTS.E.BYPASS.LTC128B.128 [R169+0x7800], [R104.64+0x80] ;  /* 0x0780008068a97fae */ /* 0x0003e8000b901d46 */
[----:B------:R-:W0:Y:S02]  /*8410*/  LDGDEPBAR ;  /* 0x00000000000079af */ /* 0x000e240000000000 */
.L_x_6489:
        /* <DEDUP_REMOVED lines=90> */
[----:B------:R-:W-:Y:S01]  /*89c0*/  LDSM.16.MT88.4 R24, [R154+0x9000] ;  /* 0x009000009a18783b */ /* 0x000fe20000004200 */
[----:B------:R-:W-:Y:S01]  /*89d0*/  MUFU.EX2 R102, R102 ;  /* 0x0000006600667308 */ /* 0x000fe20000000800 */
[--C-:B------:R-:W-:Y:S02]  /*89e0*/  FFMA.FTZ R133, R28, c[0x0][0x23c], -R122.reuse ;  /* 0x00008f001c857a23 */ /* 0x100fe4000001087a */
[--C-:B------:R-:W-:Y:S02]  /*89f0*/  FFMA.FTZ R134, R29, c[0x0][0x23c], -R122.reuse ;  /* 0x00008f001d867a23 */ /* 0x100fe4000001087a */
[--C-:B------:R-:W-:Y:S02]  /*8a00*/  FFMA.FTZ R135, R30, c[0x0][0x23c], -R119.reuse ;  /* 0x00008f001e877a23 */ /* 0x100fe40000010877 */
[--C-:B------:R-:W-:Y:S02]  /*8a10*/  FFMA.FTZ R136, R31, c[0x0][0x23c], -R119.reuse ;  /* 0x00008f001f887a23 */ /* 0x100fe40000010877 */
[----:B------:R-:W-:Y:S01]  /*8a20*/  LDSM.16.MT88.4 R28, [R153+0xb000] ;  /* 0x00b00000991c783b */ /* 0x000fe20000004200 */
[----:B------:R-:W2:Y:S01]  /*8a30*/  MUFU.EX2 R103, R103 ;  /* 0x0000006700677308 */ /* 0x000ea20000000800 */
[--C-:B------:R-:W-:Y:S02]  /*8a40*/  FFMA.FTZ R137, R32, c[0x0][0x23c], -R122.reuse ;  /* 0x00008f0020897a23 */ /* 0x100fe4000001087a */
[--C-:B------:R-:W-:Y:S01]  /*8a50*/  FFMA.FTZ R138, R34, c[0x0][0x23c], -R119.reuse ;  /* 0x00008f00228a7a23 */ /* 0x100fe20000010877 */
        /* <DEDUP_REMOVED lines=29> */
[C---:B------:R-:W-:Y:S01]  /*8c30*/  FMUL.FTZ R70, R0.reuse, R70 ;  /* 0x0000004600467220 */ /* 0x040fe20000410000 */
[----:B------:R-:W-:Y:S01]  /*8c40*/  MUFU.EX2 R131, R131 ;  /* 0x0000008300837308 */ /* 0x000fe20000000800 */
[C---:B-1----:R-:W-:Y:S05]  /*8c50*/  HMMA.16816.F32 R8, R96.reuse, R104, R8 ;  /* 0x000000686008723c */ /* 0x042fea0000001808 */
[----:B------:R-:W-:Y:S02]  /*8c60*/  FMUL.FTZ R71, R0, R71 ;  /* 0x0000004700477220 */ /* 0x000fe40000410000 */
[--C-:B------:R-:W-:Y:S01]  /*8c70*/  FFMA.FTZ R120, R12, c[0x0][0x23c], -R122.reuse ;  /* 0x00008f000c787a23 */ /* 0x100fe2000001087a */
[C---:B------:R-:W-:Y:S01]  /*8c80*/  HMMA.16816.F32 R36, R96.reuse, R106, R36 ;  /* 0x0000006a6024723c */ /* 0x040fe20000001824 */
[----:B------:R-:W1:Y:S01]  /*8c90*/  LDSM.16.MT88.4 R104, [R152+0x8000] ;  /* 0x008000009868783b */ /* 0x000e620000004200 */
[----:B------:R-:W-:Y:S02]  /*8ca0*/  MUFU.EX2 R132, R132 ;  /* 0x0000008400847308 */ /* 0x000fe40000000800 */
[C---:B------:R-:W-:Y:S02]  /*8cb0*/  FMUL.FTZ R12, R2.reuse, R92 ;  /* 0x0000005c020c7220 */ /* 0x040fe40000410000 */
[--C-:B------:R-:W-:Y:S02]  /*8cc0*/  FFMA.FTZ R121, R13, c[0x0][0x23c], -R122.reuse ;  /* 0x00008f000d797a23 */ /* 0x100fe4000001087a */
[C---:B------:R-:W-:Y:S04]  /*8cd0*/  HMMA.16816.F32 R40, R96.reuse, R108, R40 ;  /* 0x0000006c6028723c */ /* 0x040fe80000001828 */
[----:B------:R-:W-:Y:S01]  /*8ce0*/  FMUL.FTZ R13, R2, R93 ;  /* 0x0000005d020d7220 */ /* 0x000fe20000410000 */
[----:B------:R-:W-:Y:S01]  /*8cf0*/  MUFU.EX2 R120, R120 ;  /* 0x0000007800787308 */ /* 0x000fe20000000800 */
[--C-:B------:R-:W-:Y:S02]  /*8d00*/  FFMA.FTZ R123, R14, c[0x0][0x23c], -R119.reuse ;  /* 0x00008f000e7b7a23 */ /* 0x100fe40000010877 */
[C---:B------:R-:W-:Y:S01]  /*8d10*/  HMMA.16816.F32 R44, R96.reuse, R110, R44 ;  /* 0x0000006e602c723c */ /* 0x040fe2000000182c */
[----:B------:R-:W2:Y:S03]  /*8d20*/  LDSM.16.MT88.4 R108, [R156+0xa000] ;  /* 0x00a000009c6c783b */ /* 0x000ea60000004200 */
[C---:B------:R-:W-:Y:S02]  /*8d30*/  FMUL.FTZ R14, R0.reuse, R94 ;  /* 0x0000005e000e7220 */ /* 0x040fe40000410000 */
[--C-:B------:R-:W-:Y:S01]  /*8d40*/  FFMA.FTZ R124, R15, c[0x0][0x23c], -R119.reuse ;  /* 0x00008f000f7c7a23 */ /* 0x100fe20000010877 */
[----:B------:R-:W3:Y:S01]  /*8d50*/  MUFU.EX2 R121, R121 ;  /* 0x0000007900797308 */ /* 0x000ee20000000800 */
[C---:B------:R-:W-:Y:S04]  /*8d60*/  HMMA.16816.F32 R48, R96.reuse, R112, R48 ;  /* 0x000000706030723c */ /* 0x040fe80000001830 */
[----:B------:R-:W-:Y:S02]  /*8d70*/  FMUL.FTZ R15, R0, R95 ;  /* 0x0000005f000f7220 */ /* 0x000fe40000410000 */
[----:B------:R-:W-:Y:S01]  /*8d80*/  LDSM.16.MT88.4 R92, [R152+0xa000] ;  /* 0x00a00000985c783b */ /* 0x000fe20000004200 */
[C---:B------:R-:W-:Y:S01]  /*8d90*/  FMUL.FTZ R72, R2.reuse, R72 ;  /* 0x0000004802487220 */ /* 0x040fe20000410000 */
[C---:B------:R-:W-:Y:S01]  /*8da0*/  HMMA.16816.F32 R52, R96.reuse, R114, R52 ;  /* 0x000000726034723c */ /* 0x040fe20000001834 */
[----:B------:R-:W-:Y:S03]  /*8db0*/  MUFU.EX2 R123, R123 ;  /* 0x0000007b007b7308 */ /* 0x000fe60000000800 */
[----:B------:R-:W-:Y:S02]  /*8dc0*/  FMUL.FTZ R73, R2, R73 ;  /* 0x0000004902497220 */ /* 0x000fe40000410000 */
[----:B------:R-:W4:Y:S01]  /*8dd0*/  LDSM.16.MT88.4 R112, [R154+0xa000] ;  /* 0x00a000009a70783b */ /* 0x000f220000004200 */
[C---:B------:R-:W-:Y:S01]  /*8de0*/  FMUL.FTZ R74, R0.reuse, R74 ;  /* 0x0000004a004a7220 */ /* 0x040fe20000410000 */
[C---:B-1----:R-:W-:Y:S03]  /*8df0*/  HMMA.16816.F32 R56, R96.reuse, R104, R56 ;  /* 0x000000686038723c */ /* 0x042fe60000001838 */
[----:B------:R-:W1:Y:S01]  /*8e00*/  MUFU.EX2 R124, R124 ;  /* 0x0000007c007c7308 */ /* 0x000e620000000800 */
[----:B------:R-:W-:Y:S02]  /*8e10*/  FMUL.FTZ R75, R0, R75 ;  /* 0x0000004b004b7220 */ /* 0x000fe40000410000 */
[C---:B------:R-:W-:Y:S02]  /*8e20*/  FMUL.FTZ R76, R2.reuse, R76 ;  /* 0x0000004c024c7220 */ /* 0x040fe40000410000 */
[----:B------:R-:W-:Y:S01]  /*8e30*/  FMUL.FTZ R77, R2, R77 ;  /* 0x0000004d024d7220 */ /* 0x000fe20000410000 */
[C---:B------:R-:W-:Y:S01]  /*8e40*/  HMMA.16816.F32 R60, R96.reuse, R106, R60 ;  /* 0x0000006a603c723c */ /* 0x040fe2000000183c */
[----:B------:R-:W5:Y:S02]  /*8e50*/  LDSM.16.MT88.4 R104, [R153+0xa000] ;  /* 0x00a000009968783b */ /* 0x000f640000004200 */
[C---:B------:R-:W-:Y:S01]  /*8e60*/  FMUL.FTZ R78, R0.reuse, R78 ;  /* 0x0000004e004e7220 */ /* 0x040fe20000410000 */
[----:B------:R-:W-:Y:S01]  /*8e70*/  MUFU.EX2 R133, R133 ;  /* 0x0000008500857308 */ /* 0x000fe20000000800 */
[----:B------:R-:W-:Y:S03]  /*8e80*/  FMUL.FTZ R79, R0, R79 ;  /* 0x0000004f004f7220 */ /* 0x000fe60000410000 */
[C---:B--2---:R-:W-:Y:S04]  /*8e90*/  HMMA.16816.F32 R64, R96.reuse, R108, R64 ;  /* 0x0000006c6040723c */ /* 0x044fe80000001840 */
[--C-:B------:R-:W-:Y:S02]  /*8ea0*/  FFMA.FTZ R125, R16, c[0x0][0x23c], -R122.reuse ;  /* 0x00008f00107d7a23 */ /* 0x100fe4000001087a */
[----:B------:R-:W-:Y:S01]  /*8eb0*/  FFMA.FTZ R126, R17, c[0x0][0x23c], -R122 ;  /* 0x00008f00117e7a23 */ /* 0x000fe2000001087a */
[----:B------:R-:W-:Y:S01]  /*8ec0*/  MUFU.EX2 R134, R134 ;  /* 0x0000008600867308 */ /* 0x000fe20000000800 */
[C---:B------:R-:W-:Y:S01]  /*8ed0*/  HMMA.16816.F32 R68, R96.reuse, R110, R68 ;  /* 0x0000006e6044723c */ /* 0x040fe20000001844 */
[----:B------:R-:W2:Y:S03]  /*8ee0*/  LDSM.16.MT88.4 R108, [R156+0x8800] ;  /* 0x008800009c6c783b */ /* 0x000ea60000004200 */
[--C-:B------:R-:W-:Y:S02]  /*8ef0*/  FFMA.FTZ R127, R18, c[0x0][0x23c], -R119.reuse ;  /* 0x00008f00127f7a23 */ /* 0x100fe40000010877 */
[----:B------:R-:W-:Y:S02]  /*8f00*/  FFMA.FTZ R128, R19, c[0x0][0x23c], -R119 ;  /* 0x00008f0013807a23 */ /* 0x000fe40000010877 */
[C---:B------:R-:W-:Y:S01]  /*8f10*/  FMUL.FTZ R80, R2.reuse, R80 ;  /* 0x0000005002507220 */ /* 0x040fe20000410000 */
[----:B------:R-:W-:Y:S03]  /*8f20*/  MUFU.EX2 R125, R125 ;  /* 0x0000007d007d7308 */ /* 0x000fe60000000800 */
[----:B------:R-:W-:Y:S01]  /*8f30*/  FMUL.FTZ R81, R2, R81 ;  /* 0x0000005102517220 */ /* 0x000fe20000410000 */
[C---:B----4-:R-:W-:Y:S03]  /*8f40*/  HMMA.16816.F32 R72, R96.reuse, R112, R72 ;  /* 0x000000706048723c */ /* 0x050fe60000001848 */
[C---:B------:R-:W-:Y:S02]  /*8f50*/  FMUL.FTZ R82, R0.reuse, R82 ;  /* 0x0000005200527220 */ /* 0x040fe40000410000 */
[----:B------:R-:W-:Y:S01]  /*8f60*/  FMUL.FTZ R83, R0, R83 ;  /* 0x0000005300537220 */ /* 0x000fe20000410000 */
[----:B------:R-:W4:Y:S01]  /*8f70*/  MUFU.EX2 R126, R126 ;  /* 0x0000007e007e7308 */ /* 0x000f220000000800 */
[C---:B------:R-:W-:Y:S01]  /*8f80*/  FMUL.FTZ R16, R2.reuse, R88 ;  /* 0x0000005802107220 */ /* 0x040fe20000410000 */
[C---:B------:R-:W-:Y:S01]  /*8f90*/  HMMA.16816.F32 R12, R96.reuse, R114, R12 ;  /* 0x00000072600c723c */ /* 0x040fe2000000180c */
[----:B------:R-:W2:Y:S03]  /*8fa0*/  LDSM.16.MT88.4 R112, [R154+0x8800] ;  /* 0x008800009a70783b */ /* 0x000ea60000004200 */
[----:B---3--:R-:W-:Y:S01]  /*8fb0*/  F2FP.PACK_AB R88, R121, R120 ;  /* 0x000000787958723e */ /* 0x008fe200000000ff */
[----:B------:R-:W-:Y:S01]  /*8fc0*/  FMUL.FTZ R17, R2, R89 ;  /* 0x0000005902117220 */ /* 0x000fe20000410000 */
[----:B-1----:R-:W-:Y:S01]  /*8fd0*/  F2FP.PACK_AB R89, R124, R123 ;  /* 0x0000007b7c59723e */ /* 0x002fe200000000ff */
[C---:B------:R-:W-:Y:S01]  /*8fe0*/  FMUL.FTZ R18, R0.reuse, R90 ;  /* 0x0000005a00127220 */ /* 0x040fe20000410000 */
[C---:B-----5:R-:W-:Y:S01]  /*8ff0*/  HMMA.16816.F32 R76, R96.reuse, R104, R76 ;  /* 0x00000068604c723c */ /* 0x060fe2000000184c */
[----:B------:R-:W-:Y:S03]  /*9000*/  MUFU.EX2 R127, R127 ;  /* 0x0000007f007f7308 */ /* 0x000fe60000000800 */
[----:B------:R-:W-:Y:S02]  /*9010*/  FMUL.FTZ R19, R0, R91 ;  /* 0x0000005b00137220 */ /* 0x000fe40000410000 */
[C---:B------:R-:W-:Y:S02]  /*9020*/  FMUL.FTZ R84, R2.reuse, R84 ;  /* 0x0000005402547220 */ /* 0x040fe40000410000 */
[C---:B------:R-:W-:Y:S01]  /*9030*/  HMMA.16816.F32 R80, R96.reuse, R106, R80 ;  /* 0x0000006a6050723c */ /* 0x040fe20000001850 */
[----:B------:R-:W1:Y:S02]  /*9040*/  LDSM.16.MT88.4 R104, [R153+0x8800] ;  /* 0x008800009968783b */ /* 0x000e640000004200 */
[----:B------:R-:W3:Y:S01]  /*9050*/  MUFU.EX2 R128, R128 ;  /* 0x0000008000807308 */ /* 0x000ee20000000800 */
[----:B------:R-:W-:Y:S01]  /*9060*/  FMUL.FTZ R85, R2, R85 ;  /* 0x0000005502557220 */ /* 0x000fe20000410000 */
[----:B----4-:R-:W-:Y:S01]  /*9070*/  F2FP.PACK_AB R90, R126, R125 ;  /* 0x0000007d7e5a723e */ /* 0x010fe200000000ff */
[C---:B------:R-:W-:Y:S02]  /*9080*/  FMUL.FTZ R86, R0.reuse, R86 ;  /* 0x0000005600567220 */ /* 0x040fe40000410000 */
[C---:B------:R-:W-:Y:S04]  /*9090*/  HMMA.16816.F32 R16, R96.reuse, R92, R16 ;  /* 0x0000005c6010723c */ /* 0x040fe80000001810 */
[----:B------:R-:W-:Y:S01]  /*90a0*/  FMUL.FTZ R87, R0, R87 ;  /* 0x0000005700577220 */ /* 0x000fe20000410000 */
[----:B------:R-:W-:Y:S01]  /*90b0*/  MUFU.EX2 R135, R135 ;  /* 0x0000008700877308 */ /* 0x000fe20000000800 */
[----:B------:R-:W-:Y:S02]  /*90c0*/  FFMA.FTZ R116, R2, R187, R116 ;  /* 0x000000bb02747223 */ /* 0x000fe40000010074 */
[----:B------:R-:W-:Y:S03]  /*90d0*/  FFMA.FTZ R6, R0, R185, R6 ;  /* 0x000000b900067223 */ /* 0x000fe60000010006 */
[----:B------:R-:W-:Y:S01]  /*90e0*/  HMMA.16816.F32 R84, R96, R94, R84 ;  /* 0x0000005e6054723c */ /* 0x000fe20000001854 */
[----:B------:R-:W4:Y:S02]  /*90f0*/  LDSM.16.MT88.4 R92, [R152+0x8800] ;  /* 0x00880000985c783b */ /* 0x000f240000004200 */
[----:B------:R-:W-:Y:S01]  /*9100*/  FADD.FTZ R5, R5, R116 ;  /* 0x0000007405057221 */ /* 0x000fe20000010000 */
[----:B------:R-:W-:Y:S01]  /*9110*/  MUFU.EX2 R136, R136 ;  /* 0x0000008800887308 */ /* 0x000fe20000000800 */
[----:B------:R-:W-:Y:S02]  /*9120*/  FADD.FTZ R6, R7, R6 ;  /* 0x0000000607067221 */ /* 0x000fe40000010000 */
[----:B------:R-:W-:Y:S01]  /*9130*/  FADD.FTZ R102, R102, R5 ;  /* 0x0000000566667221 */ /* 0x000fe20000010000 */
[----:B---3--:R-:W-:Y:S01]  /*9140*/  F2FP.PACK_AB R91, R128, R127 ;  /* 0x0000007f805b723e */ /* 0x008fe200000000ff */
[----:B------:R-:W3:Y:S03]  /*9150*/  LDSM.16.MT88.4 R96, [R156+0xa800] ;  /* 0x00a800009c60783b */ /* 0x000ee60000004200 */
[----:B------:R-:W-:Y:S02]  /*9160*/  FADD.FTZ R117, R117, R6 ;  /* 0x0000000675757221 */ /* 0x000fe40000010000 */
[----:B------:R-:W-:Y:S01]  /*9170*/  MUFU.EX2 R137, R137 ;  /* 0x0000008900897308 */ /* 0x000fe20000000800 */
[C---:B--2---:R-:W-:Y:S05]  /*9180*/  HMMA.16816.F32 R8, R88.reuse, R108, R8 ;  /* 0x0000006c5808723c */ /* 0x044fea0000001808 */
[----:B------:R-:W-:Y:S02]  /*9190*/  FADD.FTZ R103, R103, R102 ;  /* 0x0000006667677221 */ /* 0x000fe40000010000 */
[----:B------:R-:W-:Y:S01]  /*91a0*/  FADD.FTZ R118, R118, R117 ;  /* 0x0000007576767221 */ /* 0x000fe20000010000 */
[C---:B------:R-:W-:Y:S01]  /*91b0*/  HMMA.16816.F32 R36, R88.reuse, R110, R36 ;  /* 0x0000006e5824723c */ /* 0x040fe20000001824 */
[----:B------:R-:W2:Y:S01]  /*91c0*/  LDSM.16.MT88.4 R108, [R154+0xa800] ;  /* 0x00a800009a6c783b */ /* 0x000ea20000004200 */
[----:B------:R-:W-:Y:S02]  /*91d0*/  MUFU.EX2 R138, R138 ;  /* 0x0000008a008a7308 */ /* 0x000fe40000000800 */
[----:B------:R-:W-:Y:S02]  /*91e0*/  FADD.FTZ R120, R120, R103 ;  /* 0x0000006778787221 */ /* 0x000fe40000010000 */
[----:B------:R-:W-:Y:S02]  /*91f0*/  FADD.FTZ R123, R123, R118 ;  /* 0x000000767b7b7221 */ /* 0x000fe40000010000 */
[C---:B------:R-:W-:Y:S04]  /*9200*/  HMMA.16816.F32 R40, R88.reuse, R112, R40 ;  /* 0x000000705828723c */ /* 0x040fe80000001828 */
[----:B------:R-:W-:Y:S02]  /*9210*/  FADD.FTZ R120, R121, R120 ;  /* 0x0000007879787221 */ /* 0x000fe40000010000 */
[----:B------:R-:W-:Y:S02]  /*9220*/  FADD.FTZ R124, R124, R123 ;  /* 0x0000007b7c7c7221 */ /* 0x000fe40000010000 */
[C---:B------:R-:W-:Y:S04]  /*9230*/  HMMA.16816.F32 R44, R88.reuse, R114, R44 ;  /* 0x00000072582c723c */ /* 0x040fe8000000182c */
[--C-:B------:R-:W-:Y:S02]  /*9240*/  FFMA.FTZ R112, R20, c[0x0][0x23c], -R122.reuse ;  /* 0x00008f0014707a23 */ /* 0x100fe4000001087a */
[--C-:B------:R-:W-:Y:S02]  /*9250*/  FFMA.FTZ R113, R21, c[0x0][0x23c], -R122.reuse ;  /* 0x00008f0015717a23 */ /* 0x100fe4000001087a */
[C---:B-1----:R-:W-:Y:S02]  /*9260*/  HMMA.16816.F32 R48, R88.reuse, R104, R48 ;  /* 0x000000685830723c */ /* 0x042fe40000001830 */
[----:B------:R-:W-:Y:S02]  /*9270*/  MUFU.EX2 R112, R112 ;  /* 0x0000007000707308 */ /* 0x000fe40000000800 */
[--C-:B------:R-:W-:Y:S02]  /*9280*/  FFMA.FTZ R114, R22, c[0x0][0x23c], -R119.reuse ;  /* 0x00008f0016727a23 */ /* 0x100fe40000010877 */
[--C-:B------:R-:W-:Y:S02]  /*9290*/  FFMA.FTZ R115, R23, c[0x0][0x23c], -R119.reuse ;  /* 0x00008f0017737a23 */ /* 0x100fe40000010877 */
[C---:B------:R-:W-:Y:S01]  /*92a0*/  HMMA.16816.F32 R52, R88.reuse, R106, R52 ;  /* 0x0000006a5834723c */ /* 0x040fe20000001834 */
[----:B------:R-:W1:Y:S03]  /*92b0*/  LDSM.16.MT88.4 R20, [R153+0xa800] ;  /* 0x00a800009914783b */ /* 0x000e660000004200 */
[----:B------:R-:W-:Y:S01]  /*92c0*/  FFMA.FTZ R122, R33, c[0x0][0x23c], -R122 ;  /* 0x00008f00217a7a23 */ /* 0x000fe2000001087a */
[----:B------:R-:W-:Y:S01]  /*92d0*/  MUFU.EX2 R113, R113 ;  /* 0x0000007100717308 */ /* 0x000fe20000000800 */
[----:B------:R-:W-:Y:S02]  /*92e0*/  FFMA.FTZ R119, R35, c[0x0][0x23c], -R119 ;  /* 0x00008f0023777a23 */ /* 0x000fe40000010877 */
[C---:B----4-:R-:W-:Y:S01]  /*92f0*/  HMMA.16816.F32 R56, R88.reuse, R92, R56 ;  /* 0x0000005c5838723c */ /* 0x050fe20000001838 */
[----:B------:R-:W4:Y:S03]  /*9300*/  LDSM.16.MT88.4 R104, [R152+0xa800] ;  /* 0x00a800009868783b */ /* 0x000f260000004200 */
[----:B------:R-:W-:Y:S02]  /*9310*/  FADD.FTZ R125, R125, R120 ;  /* 0x000000787d7d7221 */ /* 0x000fe40000010000 */
[----:B------:R-:W-:Y:S01]  /*9320*/  FADD.FTZ R5, R127, R124 ;  /* 0x0000007c7f057221 */ /* 0x000fe20000010000 */
[----:B------:R-:W5:Y:S01]  /*9330*/  MUFU.EX2 R114, R114 ;  /* 0x0000007200727308 */ /* 0x000f620000000800 */
[C---:B------:R-:W-:Y:S01]  /*9340*/  HMMA.16816.F32 R60, R88.reuse, R94, R60 ;  /* 0x0000005e583c723c */ /* 0x040fe2000000183c */
[----:B------:R-:W4:Y:S03]  /*9350*/  LDSM.16.MT88.4 R92, [R156+0x9000] ;  /* 0x009000009c5c783b */ /* 0x000f260000004200 */
[----:B------:R-:W-:Y:S02]  /*9360*/  FADD.FTZ R125, R126, R125 ;  /* 0x0000007d7e7d7221 */ /* 0x000fe40000010000 */
[----:B------:R-:W-:Y:S02]  /*9370*/  FADD.FTZ R5, R128, R5 ;  /* 0x0000000580057221 */ /* 0x000fe40000010000 */
[C---:B---3--:R-:W-:Y:S01]  /*9380*/  HMMA.16816.F32 R64, R88.reuse, R96, R64 ;  /* 0x000000605840723c */ /* 0x048fe20000001840 */
[----:B------:R-:W-:Y:S01]  /*9390*/  LDSM.16.MT88.4 R32, [R153+0x9800] ;  /* 0x009800009920783b */ /* 0x000fe20000004200 */
[----:B------:R-:W3:Y:S06]  /*93a0*/  MUFU.EX2 R115, R115 ;  /* 0x0000007300737308 */ /* 0x000eec0000000800 */
[C---:B------:R-:W-:Y:S01]  /*93b0*/  HMMA.16816.F32 R68, R88.reuse, R98, R68 ;  /* 0x000000625844723c */ /* 0x040fe20000001844 */
[----:B------:R-:W4:Y:S03]  /*93c0*/  LDSM.16.MT88.4 R96, [R153+0x9000] ;  /* 0x009000009960783b */ /* 0x000f260000004200 */
[----:B------:R-:W4:Y:S01]  /*93d0*/  MUFU.EX2 R122, R122 ;  /* 0x0000007a007a7308 */ /* 0x000f220000000800 */
[----:B-----5:R-:W-:Y:S03]  /*93e0*/  FADD.FTZ R0, R114, R5 ;  /* 0x0000000572007221 */ /* 0x020fe60000010000 */
[C---:B--2---:R-:W-:Y:S06]  /*93f0*/  HMMA.16816.F32 R72, R88.reuse, R108, R72 ;  /* 0x0000006c5848723c */ /* 0x044fec0000001848 */
[----:B------:R-:W2:Y:S02]  /*9400*/  MUFU.EX2 R119, R119 ;  /* 0x0000007700777308 */ /* 0x000ea40000000800 */
[C---:B------:R-:W-:Y:S01]  /*9410*/  HMMA.16816.F32 R12, R88.reuse, R110, R12 ;  /* 0x0000006e580c723c */ /* 0x040fe2000000180c */
[----:B------:R-:W-:Y:S03]  /*9420*/  LDSM.16.MT88.4 R108, [R152+0x9800] ;  /* 0x00980000986c783b */ /* 0x000fe60000004200 */
[----:B---3--:R-:W-:Y:S04]  /*9430*/  FADD.FTZ R0, R115, R0 ;  /* 0x0000000073007221 */ /* 0x008fe80000010000 */
[C---:B-1----:R-:W-:Y:S07]  /*9440*/  HMMA.16816.F32 R76, R88.reuse, R20, R76 ;  /* 0x00000014584c723c */ /* 0x042fee000000184c */
[----:B------:R-:W-:Y:S01]  /*9450*/  F2FP.PACK_AB R20, R113, R112 ;  /* 0x000000707114723e */ /* 0x000fe200000000ff */
[C---:B------:R-:W-:Y:S04]  /*9460*/  HMMA.16816.F32 R80, R88.reuse, R22, R80 ;  /* 0x000000165850723c */ /* 0x040fe80000001850 */
[----:B------:R-:W-:Y:S01]  /*9470*/  F2FP.PACK_AB R21, R115, R114 ;  /* 0x000000727315723e */ /* 0x000fe200000000ff */
[----:B------:R-:W-:Y:S02]  /*9480*/  FADD.FTZ R112, R112, R125 ;  /* 0x0000007d70707221 */ /* 0x000fe40000010000 */
[----:B------:R-:W-:Y:S01]  /*9490*/  F2FP.PACK_AB R22, R130, R129 ;  /* 0x000000818216723e */ /* 0x000fe200000000ff */
[C---:B----4-:R-:W-:Y:S04]  /*94a0*/  HMMA.16816.F32 R16, R88.reuse, R104, R16 ;  /* 0x000000685810723c */ /* 0x050fe80000001810 */
[C---:B------:R-:W-:Y:S01]  /*94b0*/  F2FP.PACK_AB R23, R132.reuse, R131 ;  /* 0x000000838417723e */ /* 0x040fe200000000ff */
[----:B------:R-:W-:Y:S02]  /*94c0*/  FADD.FTZ R112, R113, R112 ;  /* 0x0000007071707221 */ /* 0x000fe40000010000 */
[----:B------:R-:W-:Y:S01]  /*94d0*/  FADD.FTZ R131, R131, R0 ;  /* 0x0000000083837221 */ /* 0x000fe20000010000 */
[----:B------:R-:W-:Y:S01]  /*94e0*/  HMMA.16816.F32 R84, R88, R106, R84 ;  /* 0x0000006a5854723c */ /* 0x000fe20000001854 */
[----:B------:R-:W1:Y:S03]  /*94f0*/  LDSM.16.MT88.4 R88, [R152+0x9000] ;  /* 0x009000009858783b */ /* 0x000e660000004200 */
[----:B------:R-:W-:Y:S01]  /*9500*/  IADD3 R0, R167, -0x1, RZ ;  /* 0xffffffffa7007810 */ /* 0x000fe20007ffe0ff */
[----:B------:R-:W-:Y:S02]  /*9510*/  FADD.FTZ R129, R129, R112 ;  /* 0x0000007081817221 */ /* 0x000fe40000010000 */
[----:B------:R-:W-:Y:S01]  /*9520*/  FADD.FTZ R132, R132, R131 ;  /* 0x0000008384847221 */ /* 0x000fe20000010000 */
[C---:B------:R-:W-:Y:S01]  /*9530*/  HMMA.16816.F32 R8, R20.reuse, R92, R8 ;  /* 0x0000005c1408723c */ /* 0x040fe20000001808 */
[----:B------:R-:W-:Y:S04]  /*9540*/  LDSM.16.MT88.4 R104, [R154+0x9800] ;  /* 0x009800009a68783b */ /* 0x000fe80000004200 */
[----:B------:R-:W-:Y:S01]  /*9550*/  FADD.FTZ R130, R130, R129 ;  /* 0x0000008182827221 */ /* 0x000fe20000010000 */
[----:B------:R-:W-:Y:S02]  /*9560*/  MOV R167, R0 ;  /* 0x0000000000a77202 */ /* 0x000fe40000000f00 */
[C---:B------:R-:W-:Y:S01]  /*9570*/  HMMA.16816.F32 R36, R20.reuse, R94, R36 ;  /* 0x0000005e1424723c */ /* 0x040fe20000001824 */
[----:B------:R-:W3:Y:S03]  /*9580*/  LDSM.16.MT88.4 R92, [R156+0xb000] ;  /* 0x00b000009c5c783b */ /* 0x000ee60000004200 */
[----:B------:R-:W-:Y:S04]  /*9590*/  MOV R0, R3 ;  /* 0x0000000300007202 */ /* 0x000fe80000000f00 */
[C---:B------:R-:W-:Y:S08]  /*95a0*/  HMMA.16816.F32 R40, R20.reuse, R24, R40 ;  /* 0x000000181428723c */ /* 0x040ff00000001828 */
[C---:B------:R-:W-:Y:S01]  /*95b0*/  HMMA.16816.F32 R44, R20.reuse, R26, R44 ;  /* 0x0000001a142c723c */ /* 0x040fe2000000182c */
[----:B------:R-:W4:Y:S07]  /*95c0*/  LDSM.16.MT88.4 R24, [R154+0xb000] ;  /* 0x00b000009a18783b */ /* 0x000f2e0000004200 */
[C---:B------:R-:W-:Y:S08]  /*95d0*/  HMMA.16816.F32 R48, R20.reuse, R96, R48 ;  /* 0x000000601430723c */ /* 0x040ff00000001830 */
[C---:B------:R-:W-:Y:S08]  /*95e0*/  HMMA.16816.F32 R52, R20.reuse, R98, R52 ;  /* 0x000000621434723c */ /* 0x040ff00000001834 */
        /* <DEDUP_REMOVED lines=11> */
[----:B------:R-:W5:Y:S07]  /*96a0*/  LDSM.16.MT88.4 R28, [R154+0xb800] ;  /* 0x00b800009a1c783b */ /* 0x000f6e0000004200 */
[C---:B-1----:R-:W-:Y:S08]  /*96b0*/  HMMA.16816.F32 R16, R20.reuse, R88, R16 ;  /* 0x000000581410723c */ /* 0x042ff00000001810 */
        /* <DEDUP_REMOVED lines=11> */
[----:B------:R-:W1:Y:S02]  /*9770*/  LDSM.16.MT88.4 R8, [R153+0xb800] ;  /* 0x00b800009908783b */ /* 0x000e640000004200 */
        /* <DEDUP_REMOVED lines=11> */
[C---:B------:R-:W-:Y:S01]  /*9830*/  HMMA.16816.F32 R68, R20.reuse, R26, R68 ;  /* 0x0000001a1444723c */ /* 0x040fe20000001844 */
[----:B------:R-:W2:Y:S07]  /*9840*/  LDSM.16.MT88.4 R24, [R152+0xb800] ;  /* 0x00b800009818783b */ /* 0x000eae0000004200 */
[C---:B-----5:R-:W-:Y:S08]  /*9850*/  HMMA.16816.F32 R72, R20.reuse, R28, R72 ;  /* 0x0000001c1448723c */ /* 0x060ff00000001848 */
[C---:B------:R-:W-:Y:S08]  /*9860*/  HMMA.16816.F32 R92, R20.reuse, R30, R12 ;  /* 0x0000001e145c723c */ /* 0x040ff0000000180c */
[C---:B-1----:R-:W-:Y:S08]  /*9870*/  HMMA.16816.F32 R76, R20.reuse, R8, R76 ;  /* 0x00000008144c723c */ /* 0x042ff0000000184c */
[C---:B------:R-:W-:Y:S08]  /*9880*/  HMMA.16816.F32 R80, R20.reuse, R10, R80 ;  /* 0x0000000a1450723c */ /* 0x040ff00000001850 */
[C---:B--2---:R-:W-:Y:S08]  /*9890*/  HMMA.16816.F32 R88, R20.reuse, R24, R16 ;  /* 0x000000181458723c */ /* 0x044ff00000001810 */
[----:B------:R-:W-:Y:S01]  /*98a0*/  HMMA.16816.F32 R84, R20, R26, R84 ;  /* 0x0000001a1454723c */ /* 0x000fe20000001854 */
[----:B------:R-:W-:-:S07]  /*98b0*/  @P0 BRA `(.L_x_6491) ;  /* 0xffffda2000000947 */ /* 0x000fce000383ffff */
.L_x_6487:
        /* <DEDUP_REMOVED lines=83> */
[C---:B------:R-:W-:Y:S01]  /*9df0*/  FMUL.FTZ R92, R5.reuse, R92 ;  /* 0x0000005c055c7220 */ /* 0x040fe20000410000 */
[----:B------:R-:W-:Y:S01]  /*9e00*/  IADD3 R7, R0, -R7, RZ ;  /* 0x8000000700077210 */ /* 0x000fe20007ffe0ff */
        /* <DEDUP_REMOVED lines=64> */
[----:B-1----:R-:W-:-:S03]  /*a210*/  @P0 FMUL.FTZ R2, R2, 0.69314718246459960938 ;  /* 0x3f31721802020820 */ /* 0x002fc60000410000 */
[----:B------:R-:W-:Y:S02]  /*a220*/  F2FP.PACK_AB R87, R87, R6 ;  /* 0x000000065757723e */ /* 0x000fe400000000ff */
[----:B------:R-:W-:-:S04]  /*a230*/  SEL R6, R9, 0xffffffe0, !P1 ;  /* 0xffffffe009067807 */ /* 0x000fc80004800000 */
[----:B------:R-:W-:Y:S02]  /*a240*/  IADD3 R9, R11, R6, RZ ;  /* 0x000000060b097210 */ /* 0x000fe40007ffe0ff */
[----:B------:R-:W-:Y:S02]  /*a250*/  IADD3 R15, R6, R13, RZ ;  /* 0x0000000d060f7210 */ /* 0x000fe40007ffe0ff */
[-C--:B------:R-:W-:Y:S01]  /*a260*/  IADD3 R21, R9, R10.reuse, RZ ;  /* 0x0000000a09157210 */ /* 0x080fe20007ffe0ff */
[----:B------:R-:W-:Y:S01]  /*a270*/  STS [R9], R40 ;  /* 0x0000002809007388 */ /* 0x000fe20000000800 */
[----:B------:R-:W-:Y:S02]  /*a280*/  IADD3 R41, R15, R10, RZ ;  /* 0x0000000a0f297210 */ /* 0x000fe40007ffe0ff */
[----:B------:R-:W1:Y:S01]  /*a290*/  LDC.U8 R10, c[0x0][0x328] ;  /* 0x0000ca00ff0a7b82 */ /* 0x000e620000000000 */
[----:B------:R-:W-:Y:S04]  /*a2a0*/  STS [R9+0x400], R42 ;  /* 0x0004002a09007388 */ /* 0x000fe80000000800 */
[----:B------:R3:W-:Y:S04]  /*a2b0*/  STS [R15], R44 ;  /* 0x0000002c0f007388 */ /* 0x0007e80000000800 */
[----:B------:R-:W-:Y:S04]  /*a2c0*/  STS [R15+0x400], R46 ;  /* 0x0004002e0f007388 */ /* 0x000fe80000000800 */
[----:B------:R2:W-:Y:S04]  /*a2d0*/  STS [R17], R48 ;  /* 0x0000003011007388 */ /* 0x0005e80000000800 */
[----:B------:R-:W-:Y:S04]  /*a2e0*/  STS [R17+0x400], R50 ;  /* 0x0004003211007388 */ /* 0x000fe80000000800 */
[----:B------:R-:W-:Y:S01]  /*a2f0*/  STS [R19], R52 ;  /* 0x0000003413007388 */ /* 0x000fe20000000800 */
[----:B-1----:R-:W-:-:S03]  /*a300*/  ISETP.NE.AND P4, PT, R10, RZ, PT ;  /* 0x000000ff0a00720c */ /* 0x002fc60003f85270 */
[----:B------:R-:W-:Y:S01]  /*a310*/  STS [R19+0x400], R54 ;  /* 0x0004003613007388 */ /* 0x000fe20000000800 */
[----:B------:R-:W-:-:S03]  /*a320*/  ISETP.NE.OR P1, PT, R166, -0x1, !P4 ;  /* 0xffffffffa600780c */ /* 0x000fc60006725670 */
[----:B------:R-:W-:Y:S01]  /*a330*/  STS [R21], R56 ;  /* 0x0000003815007388 */ /* 0x000fe20000000800 */
[----:B---3--:R-:W-:-:S03]  /*a340*/  @P2 IMAD.WIDE.U32 R44, R166, c[0x0][0x1e8], RZ ;  /* 0x00007a00a62c2a25 */ /* 0x008fc600078e00ff */
[----:B------:R-:W-:Y:S01]  /*a350*/  STS [R21+0x400], R58 ;  /* 0x0004003a15007388 */ /* 0x000fe20000000800 */
[----:B------:R-:W-:-:S03]  /*a360*/  @P2 IMAD R10, R166, c[0x0][0x1ec], R45 ;  /* 0x00007b00a60a2a24 */ /* 0x000fc600078e022d */
[----:B------:R-:W-:Y:S01]  /*a370*/  STS [R41], R60 ;  /* 0x0000003c29007388 */ /* 0x000fe20000000800 */
[----:B--2---:R-:W-:-:S03]  /*a380*/  @!P2 IMAD.WIDE.U32 R48, R5, c[0x0][0x1e0], RZ ;  /* 0x000078000530aa25 */ /* 0x004fc600078e00ff */
[----:B------:R-:W-:Y:S01]  /*a390*/  STS [R41+0x400], R62 ;  /* 0x0004003e29007388 */ /* 0x000fe20000000800 */
[----:B------:R-:W-:Y:S01]  /*a3a0*/  @!P1 IMAD R166, R5, c[0x0][0x214], RZ ;  /* 0x0000850005a69a24 */ /* 0x000fe200078e02ff */
[----:B------:R-:W-:Y:S02]  /*a3b0*/  LOP3.LUT P1, RZ, R7, 0x3, RZ, 0xc0, !PT ;  /* 0x0000000307ff7812 */ /* 0x000fe4000782c0ff */
[----:B------:R-:W-:Y:S01]  /*a3c0*/  STS [R11+0x2000], R64 ;  /* 0x002000400b007388 */ /* 0x000fe20000000800 */
[----:B------:R-:W-:Y:S01]  /*a3d0*/  MOV R7, 0x7f800000 ;  /* 0x7f80000000077802 */ /* 0x000fe20000000f00 */
[----:B------:R-:W-:Y:S01]  /*a3e0*/  @P0 FFMA.FTZ R7, R3, c[0x0][0x238], R2 ;  /* 0x00008e0003070a23 */ /* 0x000fe20000010002 */
[----:B------:R-:W-:Y:S01]  /*a3f0*/  @!P2 MOV R44, R48 ;  /* 0x00000030002ca202 */ /* 0x000fe20000000f00 */
        /* <DEDUP_REMOVED lines=52> */
.L_x_6493:
[----:B------:R-:W-:Y:S05]  /*a740*/  BSYNC B0 ;  /* 0x0000000000007941 */ /* 0x000fea0003800000 */
.L_x_6492:
[----:B---3--:R-:W3:Y:S01]  /*a750*/  S2R R5, SR_CTAID.X ;  /* 0x0000000000057919 */ /* 0x008ee20000002500 */
[----:B------:R-:W-:Y:S01]  /*a760*/  SHF.R.S32.HI R171, RZ, 0x1f, R170 ;  /* 0x0000001fffab7819 */ /* 0x000fe200000114aa */
[----:B------:R-:W-:Y:S01]  /*a770*/  BSSY B0, `(.L_x_6494) ;  /* 0x000001d000007945 */ /* 0x000fe20003800000 */
[----:B------:R-:W-:Y:S01]  /*a780*/  SHF.R.S32.HI R4, RZ, 0x1f, R6 ;  /* 0x0000001fff047819 */ /* 0x000fe20000011406 */
[----:B------:R-:W5:Y:S01]  /*a790*/  S2R R3, SR_TID.X ;  /* 0x0000000000037919 */ /* 0x000f620000002100 */
[----:B---3--:R-:W-:Y:S01]  /*a7a0*/  IMAD.SHL.U32 R5, R5, 0x40, RZ ;  /* 0x0000004005057824 */ /* 0x008fe200078e00ff */
[----:B-----5:R-:W-:-:S03]  /*a7b0*/  SHF.R.S32.HI R0, RZ, 0x1f, R3 ;  /* 0x0000001fff007819 */ /* 0x020fc60000011403 */
[C---:B------:R-:W-:Y:S01]  /*a7c0*/  IMAD.WIDE.U32 R170, R5.reuse, c[0x0][0x1e8], R170 ;  /* 0x00007a0005aa7a25 */ /* 0x040fe200078e00aa */
[----:B------:R-:W-:Y:S02]  /*a7d0*/  SHF.R.S32.HI R2, RZ, 0x1f, R5 ;  /* 0x0000001fff027819 */ /* 0x000fe40000011405 */
[----:B------:R-:W-:Y:S01]  /*a7e0*/  LEA.HI R0, R0, R3, RZ, 0x3 ;  /* 0x0000000300007211 */ /* 0x000fe200078f18ff */
[----:B------:R-:W-:Y:S01]  /*a7f0*/  IMAD R3, R4, c[0x0][0x1f0], RZ ;  /* 0x00007c0004037a24 */ /* 0x000fe200078e02ff */
[----:B------:R-:W-:Y:S01]  /*a800*/  IADD3 R44, P0, R44, R170, RZ ;  /* 0x000000aa2c2c7210 */ /* 0x000fe20007f1e0ff */
[----:B------:R-:W-:Y:S01]  /*a810*/  IMAD R2, R2, c[0x0][0x1e8], RZ ;  /* 0x00007a0002027a24 */ /* 0x000fe200078e02ff */
[----:B------:R-:W-:Y:S01]  /*a820*/  SHF.R.S32.HI R0, RZ, 0x3, R0 ;  /* 0x00000003ff007819 */ /* 0x000fe20000011400 */
[----:B------:R-:W-:Y:S02]  /*a830*/  IMAD R3, R6, c[0x0][0x1f4], R3 ;  /* 0x00007d0006037a24 */ /* 0x000fe400078e0203 */
[----:B------:R-:W-:Y:S01]  /*a840*/  IMAD R5, R5, c[0x0][0x1ec], R2 ;  /* 0x00007b0005057a24 */ /* 0x000fe200078e0202 */
[----:B------:R-:W-:-:S04]  /*a850*/  SHF.R.S32.HI R2, RZ, 0x1f, R0 ;  /* 0x0000001fff027819 */ /* 0x000fc80000011400 */
        /* <DEDUP_REMOVED lines=14> */
.L_x_6495:
[----:B------:R-:W-:Y:S05]  /*a940*/  BSYNC B0 ;  /* 0x0000000000007941 */ /* 0x000fea0003800000 */
.L_x_6494:
[----:B------:R-:W-:Y:S01]  /*a950*/  IADD3 R4, R0, 0x10, RZ ;  /* 0x0000001000047810 */ /* 0x000fe20007ffe0ff */
[----:B------:R-:W-:Y:S03]  /*a960*/  BSSY B0, `(.L_x_6496) ;  /* 0x000000f000007945 */ /* 0x000fe60003800000 */
[----:B------:R-:W-:-:S13]  /*a970*/  ISETP.GE.AND P0, PT, R4, R163, PT ;  /* 0x000000a30400720c */ /* 0x000fda0003f06270 */
[----:B------:R-:W-:Y:S05]  /*a980*/  @P0 BRA `(.L_x_6497) ;  /* 0x000000c000000947 */ /* 0x000fea0003800000 */
[----:B------:R-:W-:Y:S01]  /*a990*/  IADD3 R4, P0, R0, 0x10, RZ ;  /* 0x0000001000047810 */ /* 0x000fe20007f1e0ff */
[----:B--2---:R-:W-:Y:S01]  /*a9a0*/  IMAD.MOV.U32 R10, RZ, RZ, R6 ;  /* 0x000000ffff0a7224 */ /* 0x004fe200078e0006 */
        /* <DEDUP_REMOVED lines=8> */
[----:B----4-:R2:W-:Y:S04]  /*aa30*/  STG.E.128 [R4.64], R32 ;  /* 0x0000002004007986 */ /* 0x0105e8000c101d06 */
[----:B-1----:R2:W-:Y:S02]  /*aa40*/  STG.E.128 [R4.64+0x80], R16 ;  /* 0x0000801004007986 */ /* 0x0025e4000c101d06 */
.L_x_6497:
[----:B------:R-:W-:Y:S05]  /*aa50*/  BSYNC B0 ;  /* 0x0000000000007941 */ /* 0x000fea0003800000 */
.L_x_6496:
[----:B--2---:R-:W-:Y:S01]  /*aa60*/  IADD3 R4, R0, 0x20, RZ ;  /* 0x0000002000047810 */ /* 0x004fe20007ffe0ff */
        /* <DEDUP_REMOVED lines=13> */
[----:B-1----:R1:W-:Y:S04]  /*ab40*/  STG.E.128 [R4.64], R28 ;  /* 0x0000001c04007986 */ /* 0x0023e8000c101d06 */
[----:B------:R1:W-:Y:S02]  /*ab50*/  STG.E.128 [R4.64+0x80], R12 ;  /* 0x0000800c04007986 */ /* 0x0003e4000c101d06 */
.L_x_6499:
[----:B------:R-:W-:Y:S05]  /*ab60*/  BSYNC B0 ;  /* 0x0000000000007941 */ /* 0x000fea0003800000 */
.L_x_6498:
[----:B-1----:R-:W-:-:S04]  /*ab70*/  IADD3 R4, R0, 0x30, RZ ;  /* 0x0000003000047810 */ /* 0x002fc80007ffe0ff */
[----:B------:R-:W-:-:S13]  /*ab80*/  ISETP.GE.AND P0, PT, R4, R163, PT ;  /* 0x000000a30400720c */ /* 0x000fda0003f06270 */
[----:B------:R-:W-:Y:S05]  /*ab90*/  @P0 EXIT ;  /* 0x000000000000094d */ /* 0x000fea0003800000 */
        /* <DEDUP_REMOVED lines=13> */
.L_x_6500:
        /* <DEDUP_REMOVED lines=9> */
.L_x_8272:


//--------------------- .text._ZN5flash24flash_fwd_splitkv_kernelI23Flash_fwd_kernel_traitsILi128ELi64ELi64ELi4ELb0ELb0EN7cutlass6half_tE19Flash_kernel_traitsILi128ELi64ELi64ELi4ES3_EELb1ELb0ELb0ELb0ELb1ELb1ELb0ELb0EEEvNS_16Flash_fwd_paramsE --------------------------
	.section	.text._ZN5flash24flash_fwd_splitkv_kernelI23Flash_fwd_kernel_traitsILi128ELi64ELi64ELi4ELb0ELb0EN7cutlass6half_tE19Flash_kernel_traitsILi128ELi64ELi64ELi4ES3_EELb1ELb0ELb0ELb0ELb1ELb1ELb0ELb0EEEvNS_16Flash_fwd_paramsE,"ax",@progbits
	.sectioninfo	@"SHI_REGISTERS=226"
	.align	128
        .global         _ZN5flash24flash_fwd_splitkv_kernelI23Flash_fwd_kernel_traitsILi128ELi64ELi64ELi4ELb0ELb0EN7cutlass6half_tE19Flash_kernel_traitsILi128ELi64ELi64ELi4ES3_EELb1ELb0ELb0ELb0ELb1ELb1ELb0ELb0EEEvNS_16Flash_fwd_paramsE
        .type           _ZN5flash24flash_fwd_splitkv_kernelI23Flash_fwd_kernel_traitsILi128ELi64ELi64ELi4ELb0ELb0EN7cutlass6half_tE19Flash_kernel_traitsILi128ELi64ELi64ELi4ES3_EELb1ELb0ELb0ELb0ELb1ELb1ELb0ELb0EEEvNS_16Flash_fwd_paramsE,@function
        .size           _ZN5flash24flash_fwd_splitkv_kernelI23Flash_fwd_kernel_traitsILi128ELi64ELi64ELi4ELb0ELb0EN7cutlass6half_tE19Flash_kernel_traitsILi128ELi64ELi64ELi4ES3_EELb1ELb0ELb0ELb0ELb1ELb1ELb0ELb0EEEvNS_16Flash_fwd_paramsE,(.L_x_8273 - _ZN5flash24flash_fwd_splitkv_kernelI23Flash_fwd_kernel_traitsILi128ELi64ELi64ELi4ELb0ELb0EN7cutlass6half_tE19Flash_kernel_traitsILi128ELi64ELi64ELi4ES3_EELb1ELb0ELb0ELb0ELb1ELb1ELb0ELb0EEEvNS_16Flash_fwd_paramsE)
        .other          _ZN5flash24flash_fwd_splitkv_kernelI23Flash_fwd_kernel_traitsILi128ELi64ELi64ELi4ELb0ELb0EN7cutlass6half_tE19Flash_kernel_traitsILi128ELi64ELi64ELi4ES3_EELb1ELb0ELb0ELb0ELb1ELb1ELb0ELb0EEEvNS_16Flash_fwd_paramsE,@"STO_CUDA_ENTRY STV_DEFAULT"
_ZN5flash24flash_fwd_splitkv_kernelI23Flash_fwd_kernel_traitsILi128ELi64ELi64ELi4ELb0ELb0EN7cutlass6half_tE19Flash_kernel_traitsILi128ELi64ELi64ELi4ES3_EELb1ELb0ELb0ELb0ELb1ELb1ELb0ELb0EEEvNS_16Flash_fwd_paramsE:
.text._ZN5flash24flash_fwd_splitkv_kernelI23Flash_fwd_kernel_traitsILi128ELi64ELi64ELi4ELb0ELb0EN7cutlass6half_tE19Flash_kernel_traitsILi128ELi64ELi64ELi4ES3_EELb1ELb0ELb0ELb0ELb1ELb1ELb0ELb0EEEvNS_16Flash_fwd_paramsE:
        /* <DEDUP_REMOVED lines=34> */
.L_x_6501:
[----:B-1-34-:R-:W-:Y:S02]  /*0220*/  MOV R0, c[0x0][0x218] ;  /* 0x0000860000007a02 */ /* 0x01afe40000000f00 */
.L_x_6502:
[----:B------:R-:W-:-:S04]  /*0230*/  ISETP.NE.U32.AND P2, PT, RZ, c[0x0][0x258], PT ;  /* 0x00009600ff007a0c */ /* 0x000fc80003f45070 */
[----:B------:R-:W-:-:S13]  /*0240*/  ISETP.NE.AND.EX P2, PT, RZ, c[0x0][0x25c], PT, P2 ;  /* 0x00009700ff007a0c */ /* 0x000fda0003f45320 */
[----:B------:R-:W-:-:S05]  /*0250*/  @P2 IMAD.WIDE R8, R15, R2, c[0x0][0x258] ;  /* 0x000096000f082625 */ /* 0x000fca00078e0202 */
[----:B-1----:R-:W2:Y:S01]  /*0260*/  @P2 LDG.E R7, [R8.64] ;  /* 0x0000000608072981 */ /* 0x002ea2000c1e1900 */
        /* <DEDUP_REMOVED lines=32> */
[----:B------:R-:W-:-:S02]  /*0470*/  IADD3 R109, -R112, R109, RZ ;  /* 0x0000006d706d7210 */ /* 0x000fc40007ffe1ff */
[----:B------:R-:W-:Y:S01]  /*0480*/  SHF.R.S32.HI R2, RZ, 0x3, R2 ;  /* 0x00000003ff027819 */ /* 0x000fe20000011402 */
[----:B------:R-:W-:Y:S02]  /*0490*/  IMAD.IADD R4, R100, 0x1, -R3 ;  /* 0x0000000164047824 */ /* 0x000fe400078e0a03 */
[----:B------:R-:W-:Y:S01]  /*04a0*/  @!P0 SHF.R.S32.HI R8, RZ, 0x1f, R15 ;  /* 0x0000001fff088819 */ /* 0x000fe2000001140f */
[----:B------:R-:W-:-:S04]  /*04b0*/  @P0 IMAD.WIDE.U32 R6, R174, c[0x0][0x1e8], RZ ;  /* 0x00007a00ae060a25 */ /* 0x000fc800078e00ff */
[----:B------:R-:W-:Y:S02]  /*04c0*/  IMAD.SHL.U32 R4, R4, 0x8, RZ ;  /* 0x0000000804047824 */ /* 0x000fe400078e00ff */
[----:B------:R-:W-:Y:S02]  /*04d0*/  @!P0 IMAD R8, R8, c[0x0][0x1e0], RZ ;  /* 0x0000780008088a24 */ /* 0x000fe400078e02ff */
[----:B------:R-:W-:Y:S01]  /*04e0*/  @!P0 IMAD.WIDE.U32 R10, R15, c[0x0][0x1e0], RZ ;  /* 0x000078000f0a8a25 */ /* 0x000fe200078e00ff */
[----:B------:R-:W-:-:S03]  /*04f0*/  SHF.R.S32.HI R5, RZ, 0x1f, R4 ;  /* 0x0000001fff057819 */ /* 0x000fc60000011404 */
[----:B------:R-:W-:Y:S01]  /*0500*/  @P0 IMAD R174, R174, c[0x0][0x1ec], R7 ;  /* 0x00007b00aeae0a24 */ /* 0x000fe200078e0207 */
[----:B------:R-:W-:Y:S01]  /*0510*/  @!P0 MOV R6, R10 ;  /* 0x0000000a00068202 */ /* 0x000fe20000000f00 */
[----:B------:R-:W-:Y:S02]  /*0520*/  @!P0 IMAD R3, R15, c[0x0][0x1e4], R8 ;  /* 0x000079000f038a24 */ /* 0x000fe400078e0208 */
[----:B------:R-:W-:Y:S01]  /*0530*/  IMAD R7, R0, c[0x0][0x1e8], RZ ;  /* 0x00007a0000077a24 */ /* 0x000fe200078e02ff */
[----:B------:R-:W-:Y:S01]  /*0540*/  SHF.R.S32.HI R0, RZ, 0x1f, R32 ;  /* 0x0000001fff007819 */ /* 0x000fe20000011420 */
[----:B------:R-:W-:-:S04]  /*0550*/  IMAD.WIDE.U32 R4, R112, c[0x0][0x1e8], R4 ;  /* 0x00007a0070047a25 */ /* 0x000fc800078e0004 */
        /* <DEDUP_REMOVED lines=22> */
.L_x_6505:
[----:B------:R-:W-:Y:S05]  /*06c0*/  BSYNC B0 ;  /* 0x0000000000007941 */ /* 0x000fea0003800000 */
.L_x_6504:
        /* <DEDUP_REMOVED lines=16> */
.L_x_6507:
[----:B------:R-:W-:Y:S05]  /*07d0*/  BSYNC B0 ;  /* 0x0000000000007941 */ /* 0x000fea0003800000 */
.L_x_6506:
        /* <DEDUP_REMOVED lines=16> */
.L_x_6509:
[----:B------:R-:W-:Y:S05]  /*08e0*/  BSYNC B0 ;  /* 0x0000000000007941 */ /* 0x000fea0003800000 */
.L_x_6508:
        /* <DEDUP_REMOVED lines=15> */
.L_x_6511:
[----:B------:R-:W-:Y:S05]  /*09e0*/  BSYNC B0 ;  /* 0x0000000000007941 */ /* 0x000fea0003800000 */
.L_x_6510:
        /* <DEDUP_REMOVED lines=19> */
.L_x_6503:
        /* <DEDUP_REMOVED lines=78> */
[----:B------:R-:W-:Y:S02]  /*1000*/  IMAD.MOV.U32 R28, RZ, RZ, R4 ;  /* 0x000000ffff1c7224 */ /* 0x000fe400078e0004 */
[----:B------:R-:W-:Y:S02]  /*1010*/  IMAD R2, R16, c[0x0][0x184], R7 ;  /* 0x0000610010027a24 */ /* 0x000fe400078e0207 */
        /* <DEDUP_REMOVED lines=13> */
.L_x_6512:
        /* <DEDUP_REMOVED lines=15> */
.L_x_6514:
[----:B------:R-:W-:Y:S01]  /*11e0*/  IABS R9, c[0x0][0x1c8] ;  /* 0x0000720000097a13 */ /* 0x000fe20000000000 */
[----:B------:R-:W-:Y:S01]  /*11f0*/  IMAD.MOV.U32 R10, RZ, RZ, RZ ;  /* 0x000000ffff0a7224 */ /* 0x000fe200078e00ff */
[----:B------:R-:W-:Y:S01]  /*1200*/  LEA R19, R101, 0xffffffc0, 0x6 ;  /* 0xffffffc065137811 */ /* 0x000fe200078e30ff */
[----:B------:R-:W-:Y:S01]  /*1210*/  @P3 IMAD.IADD R3, R4, 0x1, R3 ;  /* 0x0000000104033824 */ /* 0x000fe200078e0203 */
[----:B------:R-:W1:Y:S02]  /*1220*/  I2F.RP R13, R9 ;  /* 0x00000009000d7306 */ /* 0x000e640000209400 */
[----:B------:R-:W-:Y:S01]  /*1230*/  SHF.R.S32.HI R25, RZ, 0x1f, R19 ;  /* 0x0000001fff197819 */ /* 0x000fe20000011413 */
        /* <DEDUP_REMOVED lines=19> */
[----:B------:R-:W-:Y:S01]  /*1370*/  ISETP.GE.AND P1, PT, R2, RZ, PT ;  /* 0x000000ff0200720c */ /* 0x000fe20003f26270 */
[----:B------:R-:W-:Y:S01]  /*1380*/  IMAD R2, R25, c[0x0][0x198], RZ ;  /* 0x0000660019027a24 */ /* 0x000fe200078e02ff */
[----:B------:R-:W-:-:S03]  /*1390*/  MOV R9, R5 ;  /* 0x0000000500097202 */ /* 0x000fc60000000f00 */
[----:B------:R-:W-:Y:S02]  /*13a0*/  IMAD R5, R19, c[0x0][0x19c], R2 ;  /* 0x0000670013057a24 */ /* 0x000fe400078e0202 */
[----:B------:R-:W-:Y:S01]  /*13b0*/  @P2 IADD3 R11, R11, 0x1, RZ ;  /* 0x000000010b0b2810 */ /* 0x000fe20007ffe0ff */
[----:B------:R-:W-:-:S05]  /*13c0*/  IMAD.WIDE.U32 R12, R19, c[0x0][0x198], R8 ;  /* 0x00006600130c7a25 */ /* 0x000fca00078e0008 */
[----:B------:R-:W-:Y:S01]  /*13d0*/  @!P1 IMAD.MOV R11, RZ, RZ, -R11 ;  /* 0x000000ffff0b9224 */ /* 0x000fe200078e0a0b */
        /* <DEDUP_REMOVED lines=18> */
.L_x_6513:
[----:B------:R-:W-:Y:S01]  /*1500*/  ISETP.NE.AND P0, PT, R174, -0x1, PT ;  /* 0xffffffffae00780c */ /* 0x000fe20003f05270 */
[----:B------:R-:W-:Y:S01]  /*1510*/  IMAD.IADD R171, R109, 0x1, -R112 ;  /* 0x000000016dab7824 */ /* 0x000fe200078e0a70 */
[----:B------:R-:W-:Y:S01]  /*1520*/  SHF.R.S32.HI R7, RZ, 0x1f, R100 ;  /* 0x0000001fff077819 */ /* 0x000fe20000011464 */
[----:B------:R-:W-:Y:S01]  /*1530*/  IMAD.SHL.U32 R188, R100, 0x2, RZ ;  /* 0x0000000264bc7824 */ /* 0x000fe200078e00ff */
[----:B------:R-:W-:Y:S02]  /*1540*/  IADD3 R175, R101, -0x1, RZ ;  /* 0xffffffff65af7810 */ /* 0x000fe40007ffe0ff */
[CC--:B------:R-:W-:Y:S02]  /*1550*/  LEA.HI R17, R7.reuse, R100.reuse, RZ, 0x3 ;  /* 0x0000006407117211 */ /* 0x0c0fe400078f18ff */
[----:B------:R-:W-:Y:S02]  /*1560*/  LEA.HI R110, R7, R100, RZ, 0x5 ;  /* 0x00000064076e7211 */ /* 0x000fe400078f28ff */
[----:B------:R-:W-:-:S02]  /*1570*/  SHF.R.S32.HI R14, RZ, 0x3, R17 ;  /* 0x00000003ff0e7819 */ /* 0x000fc40000011411 */
[----:B------:R-:W-:Y:S01]  /*1580*/  LOP3.LUT R17, R17, 0xfffffff8, RZ, 0xc0, !PT ;  /* 0xfffffff811117812 */ /* 0x000fe200078ec0ff */
[----:B------:R-:W-:Y:S01]  /*1590*/  @P0 IMAD.WIDE.U32 R4, R174, c[0x0][0x190], RZ ;  /* 0x00006400ae040a25 */ /* 0x000fe200078e00ff */
[----:B-----5:R-:W-:Y:S02]  /*15a0*/  @!P0 SHF.R.S32.HI R0, RZ, 0x1f, R15 ;  /* 0x0000001fff008819 */ /* 0x020fe4000001140f */
[----:B------:R-:W-:Y:S01]  /*15b0*/  IADD3 R10, R14, 0x10, RZ ;  /* 0x000000100e0a7810 */ /* 0x000fe20007ffe0ff */
[----:B------:R-:W-:Y:S01]  /*15c0*/  @P0 IMAD R12, R174, c[0x0][0x194], R5 ;  /* 0x00006500ae0c0a24 */ /* 0x000fe200078e0205 */
[----:B------:R-:W-:Y:S01]  /*15d0*/  IADD3 R8, R14, 0x20, RZ ;  /* 0x000000200e087810 */ /* 0x000fe20007ffe0ff */
[----:B------:R-:W-:Y:S01]  /*15e0*/  @!P0 IMAD R0, R0, c[0x0][0x178], RZ ;  /* 0x00005e0000008a24 */ /* 0x000fe200078e02ff */
[-C--:B------:R-:W-:Y:S01]  /*15f0*/  ISETP.GE.AND P2, PT, R14, R171.reuse, PT ;  /* 0x000000ab0e00720c */ /* 0x080fe20003f46270 */
[----:B------:R-:W-:Y:S01]  /*1600*/  @P0 IMAD.MOV.U32 R13, RZ, RZ, R4 ;  /* 0x000000ffff0d0224 */ /* 0x000fe200078e0004 */
[----:B------:R-:W-:Y:S01]  /*1610*/  ISETP.GE.AND P5, PT, R8, R171, PT ;  /* 0x000000ab0800720c */ /* 0x000fe20003fa6270 */
[----:B------:R-:W-:Y:S01]  /*1620*/  @!P0 IMAD.WIDE.U32 R4, R15, c[0x0][0x178], RZ ;  /* 0x00005e000f048a25 */ /* 0x000fe200078e00ff */
[----:B------:R-:W-:-:S02]  /*1630*/  SHF.R.S32.HI R108, RZ, 0x5, R110 ;  /* 0x00000005ff6c7819 */ /* 0x000fc4000001146e */
[----:B------:R-:W-:Y:S01]  /*1640*/  LOP3.LUT R188, R188, 0x6, RZ, 0xc0, !PT ;  /* 0x00000006bcbc7812 */ /* 0x000fe200078ec0ff */
[----:B------:R-:W-:Y:S01]  /*1650*/  @!P0 IMAD R0, R15, c[0x0][0x17c], R0 ;  /* 0x00005f000f008a24 */ /* 0x000fe200078e0200 */
[----:B------:R-:W-:Y:S01]  /*1660*/  SHF.R.S32.HI R15, RZ, 0x1f, R14 ;  /* 0x0000001fff0f7819 */ /* 0x000fe2000001140e */
[----:B------:R-:W-:Y:S01]  /*1670*/  @!P0 IMAD.MOV.U32 R13, RZ, RZ, R4 ;  /* 0x000000ffff0d8224 */ /* 0x000fe200078e0004 */
[----:B------:R-:W-:Y:S01]  /*1680*/  IADD3 R4, R14, 0x30, RZ ;  /* 0x000000300e047810 */ /* 0x000fe20007ffe0ff */
[----:B------:R-:W-:Y:S01]  /*1690*/  @!P0 IMAD.IADD R12, R5, 0x1, R0 ;  /* 0x00000001050c8824 */ /* 0x000fe200078e0200 */
[----:B------:R-:W-:Y:S01]  /*16a0*/  ISETP.GE.AND P0, PT, R10, R171, PT ;  /* 0x000000ab0a00720c */ /* 0x000fe20003f06270 */
[----:B------:R-:W-:Y:S01]  /*16b0*/  IMAD.IADD R0, R100, 0x1, -R17 ;  /* 0x0000000164007824 */ /* 0x000fe200078e0a11 */
[----:B------:R-:W-:Y:S01]  /*16c0*/  SHF.R.S32.HI R5, RZ, 0x1f, R32 ;  /* 0x0000001fff057819 */ /* 0x000fe20000011420 */
[----:B------:R-:W-:Y:S02]  /*16d0*/  IMAD.SHL.U32 R17, R14, 0x40, RZ ;  /* 0x000000400e117824 */ /* 0x000fe400078e00ff */
[----:B------:R-:W-:-:S02]  /*16e0*/  IMAD.SHL.U32 R178, R0, 0x8, RZ ;  /* 0x0000000800b27824 */ /* 0x000fc400078e00ff */
[----:B------:R-:W-:Y:S01]  /*16f0*/  IMAD.WIDE R34, R35, 0x40, R14 ;  /* 0x0000004023227825 */ /* 0x000fe200078e020e */
[----:B------:R-:W-:Y:S02]  /*1700*/  LOP3.LUT R17, R17, 0x1c0, RZ, 0xc0, !PT ;  /* 0x000001c011117812 */ /* 0x000fe400078ec0ff */
[----:B------:R-:W-:Y:S01]  /*1710*/  IADD3 R16, P4, R178, R16, RZ ;  /* 0x00000010b2107210 */ /* 0x000fe20007f9e0ff */
[----:B------:R-:W-:Y:S01]  /*1720*/  IMAD R5, R5, c[0x0][0x1a8], RZ ;  /* 0x00006a0005057a24 */ /* 0x000fe200078e02ff */
[--C-:B------:R-:W-:Y:S01]  /*1730*/  SHF.R.S32.HI R21, RZ, 0x1f, R178.reuse ;  /* 0x0000001fff157819 */ /* 0x100fe200000114b2 */
[----:B------:R-:W-:Y:S01]  /*1740*/  IMAD R103, R15, c[0x0][0x198], RZ ;  /* 0x000066000f677a24 */ /* 0x000fe200078e02ff */
[----:B------:R-:W-:Y:S01]  /*1750*/  LOP3.LUT R177, R17, 0x38, R178, 0xf8, !PT ;  /* 0x0000003811b17812 */ /* 0x000fe200078ef8b2 */
[----:B------:R-:W-:Y:S01]  /*1760*/  IMAD R5, R32, c[0x0][0x1ac], R5 ;  /* 0x00006b0020057a24 */ /* 0x000fe200078e0205 */
[----:B------:R-:W-:Y:S01]  /*1770*/  SHF.R.U32.HI R18, RZ, 0x3, R17 ;  /* 0x00000003ff127819 */ /* 0x000fe20000011611 */
[----:B------:R-:W-:Y:S01]  /*1780*/  IMAD.X R17, R21, 0x1, R3, P4 ;  /* 0x0000000115117824 */ /* 0x000fe200020e0603 */
[----:B------:R-:W-:Y:S01]  /*1790*/  ISETP.GE.AND P4, PT, R4, R171, PT ;  /* 0x000000ab0400720c */ /* 0x000fe20003f86270 */
[----:B------:R-:W-:Y:S01]  /*17a0*/  IMAD R103, R14, c[0x0][0x19c], R103 ;  /* 0x000067000e677a24 */ /* 0x000fe200078e0267 */
[C---:B------:R-:W-:Y:S01]  /*17b0*/  IADD3 R22, P1, R178.reuse, R13, RZ ;  /* 0x0000000db2167210 */ /* 0x040fe20007f3e0ff */
[----:B------:R-:W-:Y:S01]  /*17c0*/  IMAD.WIDE.U32 R16, R11, c[0x0][0x1b8], R16 ;  /* 0x00006e000b107a25 */ /* 0x000fe200078e0010 */
[----:B------:R-:W-:-:S02]  /*17d0*/  IADD3 R28, P3, R178, R28, RZ ;  /* 0x0000001cb21c7210 */ /* 0x000fc40007f7e0ff */
[----:B------:R-:W-:Y:S01]  /*17e0*/  LOP3.LUT R177, R177, R18, RZ, 0x3c, !PT ;  /* 0x00000012b1b17212 */ /* 0x000fe200078e3cff */
[C---:B------:R-:W-:Y:S01]  /*17f0*/  IMAD.X R23, R21.reuse, 0x1, R12, P1 ;  /* 0x0000000115177824 */ /* 0x040fe200008e060c */
[----:B------:R-:W-:Y:S01]  /*1800*/  @!P0 IADD3 R30, P1, R34, 0x10, RZ ;  /* 0x00000010221e8810 */ /* 0x000fe20007f3e0ff */
[----:B------:R-:W-:Y:S01]  /*1810*/  IMAD.X R29, R21, 0x1, R2, P3 ;  /* 0x00000001151d7824 */ /* 0x000fe200018e0602 */
[----:B------:R-:W-:Y:S01]  /*1820*/  LEA.HI R12, R7, R100, RZ, 0x6 ;  /* 0x00000064070c7211 */ /* 0x000fe200078f30ff */
[----:B------:R-:W-:Y:S01]  /*1830*/  IMAD.WIDE.U32 R32, R32, c[0x0][0x1a8], R22 ;  /* 0x00006a0020207a25 */ /* 0x000fe200078e0016 */
[----:B------:R-:W-:-:S03]  /*1840*/  @!P5 IADD3 R26, P3, R34, 0x20, RZ ;  /* 0x00000020221ad810 */ /* 0x000fc60007f7e0ff */
[----:B------:R-:W-:Y:S01]  /*1850*/  @!P0 IMAD.X R3, RZ, RZ, R35, P1 ;  /* 0x000000ffff038224 */ /* 0x000fe200008e0623 */
[----:B------:R-:W-:Y:S01]  /*1860*/  @!P4 IADD3 R22, P1, R34, 0x30, RZ ;  /* 0x000000302216c810 */ /* 0x000fe20007f3e0ff */
[----:B------:R-:W-:Y:S02]  /*1870*/  @!P2 IMAD R2, R35, c[0x0][0x190], RZ ;  /* 0x000064002302aa24 */ /* 0x000fe400078e02ff */
[----:B------:R-:W-:Y:S02]  /*1880*/  IMAD.IADD R33, R33, 0x1, R5 ;  /* 0x0000000121217824 */ /* 0x000fe400078e0205 */
[----:B------:R-:W-:Y:S02]  /*1890*/  IMAD.SHL.U32 R12, R12, 0x8, RZ ;  /* 0x000000080c0c7824 */ /* 0x000fe400078e00ff */
[----:B------:R-:W-:Y:S02]  /*18a0*/  @!P2 IMAD R2, R34, c[0x0][0x194], R2 ;  /* 0x000065002202aa24 */ /* 0x000fe400078e0202 */
[--C-:B------:R-:W-:Y:S01]  /*18b0*/  @!P5 IMAD.X R13, RZ, RZ, R35.reuse, P3 ;  /* 0x000000ffff0dd224 */ /* 0x100fe200018e0623 */
[----:B------:R-:W-:Y:S01]  /*18c0*/  LOP3.LUT R177, R177, 0xfffffe00, R12, 0xf8, !PT ;  /* 0xfffffe00b1b17812 */ /* 0x000fe200078ef80c */
[----:B------:R-:W-:Y:S01]  /*18d0*/  @!P4 IMAD.X R5, RZ, RZ, R35, P1 ;  /* 0x000000ffff05c224 */ /* 0x000fe200008e0623 */
[----:B------:R-:W-:Y:S01]  /*18e0*/  IADD3 R106, P3, R14, R19, RZ ;  /* 0x000000130e6a7210 */ /* 0x000fe20007f7e0ff */
[----:B------:R-:W-:-:S02]  /*18f0*/  @!P0 IMAD R3, R3, c[0x0][0x190], RZ ;  /* 0x0000640003038a24 */ /* 0x000fc400078e02ff */
[----:B------:R-:W-:-:S04]  /*1900*/  @!P2 IMAD.WIDE.U32 R34, R34, c[0x0][0x190], R32 ;  /* 0x000064002222aa25 */ /* 0x000fc800078e0020 */
[----:B------:R-:W-:Y:S02]  /*1910*/  @!P0 IMAD.MOV.U32 R20, RZ, RZ, R32 ;  /* 0x000000ffff148224 */ /* 0x000fe400078e0020 */
[----:B------:R-:W-:Y:S02]  /*1920*/  @!P0 IMAD.MOV.U32 R21, RZ, RZ, R33 ;  /* 0x000000ffff158224 */ /* 0x000fe400078e0021 */
[C---:B------:R-:W-:Y:S02]  /*1930*/  @!P0 IMAD R12, R30.reuse, c[0x0][0x194], R3 ;  /* 0x000065001e0c8a24 */ /* 0x040fe400078e0203 */
[----:B------:R-:W-:Y:S01]  /*1940*/  @!P0 IMAD.WIDE.U32 R30, R30, c[0x0][0x190], R20 ;  /* 0x000064001e1e8a25 */ /* 0x000fe200078e0014 */
[----:B------:R-:W-:-:S03]  /*1950*/  @!P2 LEA R20, P1, R34, c[0x0][0x160], 0x1 ;  /* 0x000058002214aa11 */ /* 0x000fc600078208ff */
[----:B------:R-:W-:Y:S02]  /*1960*/  @!P2 IMAD.IADD R2, R35, 0x1, R2 ;  /* 0x000000012302a824 */ /* 0x000fe400078e0202 */
[----:B------:R-:W-:Y:S02]  /*1970*/  @!P4 IMAD R5, R5, c[0x0][0x190], RZ ;  /* 0x000064000505ca24 */ /* 0x000fe400078e02ff */
[----:B------:R-:W-:Y:S01]  /*1980*/  @!P5 IMAD R13, R13, c[0x0][0x190], RZ ;  /* 0x000064000d0dda24 */ /* 0x000fe200078e02ff */
[----:B------:R-:W-:Y:S01]  /*1990*/  @!P2 LEA.HI.X R21, R34, c[0x0][0x164], R2, 0x1, P1 ;  /* 0x000059002215aa11 */ /* 0x000fe200008f0c02 */
[----:B------:R-:W-:Y:S01]  /*19a0*/  IMAD.SHL.U32 R3, R175, 0x40, RZ ;  /* 0x00000040af037824 */ /* 0x000fe200078e00ff */
[----:B------:R-:W-:Y:S01]  /*19b0*/  @!P0 LEA R18, P1, R30, c[0x0][0x160], 0x1 ;  /* 0x000058001e128a11 */ /* 0x000fe200078208ff */
[----:B------:R-:W-:Y:S02]  /*19c0*/  @!P5 IMAD.MOV.U32 R36, RZ, RZ, R32 ;  /* 0x000000ffff24d224 */ /* 0x000fe400078e0020 */
[----:B------:R-:W-:-:S02]  /*19d0*/  @!P5 IMAD.MOV.U32 R37, RZ, RZ, R33 ;  /* 0x000000ffff25d224 */ /* 0x000fc400078e0021 */
[----:B------:R-:W-:Y:S02]  /*19e0*/  @!P0 IMAD.IADD R12, R31, 0x1, R12 ;  /* 0x000000011f0c8824 */ /* 0x000fe400078e020c */
[----:B------:R-:W-:Y:S02]  /*19f0*/  @!P4 IMAD R2, R22, c[0x0][0x194], R5 ;  /* 0x000065001602ca24 */ /* 0x000fe400078e0205 */
[----:B------:R-:W-:Y:S01]  /*1a00*/  @!P5 IMAD R13, R26, c[0x0][0x194], R13 ;  /* 0x000065001a0dda24 */ /* 0x000fe200078e020d */
[----:B------:R-:W-:Y:S01]  /*1a10*/  @!P0 LEA.HI.X R19, R30, c[0x0][0x164], R12, 0x1, P1 ;  /* 0x000059001e138a11 */ /* 0x000fe200008f0c0c */
[----:B------:R-:W-:Y:S02]  /*1a20*/  IMAD.IADD R5, R6, 0x1, -R3 ;  /* 0x0000000106057824 */ /* 0x000fe400078e0a03 */
[----:B------:R-:W-:-:S03]  /*1a30*/  @!P5 IMAD.WIDE.U32 R26, R26, c[0x0][0x190], R36 ;  /* 0x000064001a1ada25 */ /* 0x000fc600078e0024 */
[----:B------:R-:W-:Y:S01]  /*1a40*/  ISETP.GE.AND P1, PT, R10, R5, PT ;  /* 0x000000050a00720c */ /* 0x000fe20003f26270 */
[----:B------:R-:W-:Y:S01]  /*1a50*/  IMAD.X R12, R15, 0x1, R25, P3 ;  /* 0x000000010f0c7824 */ /* 0x000fe200018e0619 */
[----:B------:R-:W-:Y:S01]  /*1a60*/  @!P5 LEA R24, P3, R26, c[0x0][0x160], 0x1 ;  /* 0x000058001a18da11 */ /* 0x000fe200078608ff */
[----:B------:R-:W-:Y:S02]  /*1a70*/  @!P5 IMAD.IADD R13, R27, 0x1, R13 ;  /* 0x000000011b0dd824 */ /* 0x000fe400078e020d */
[----:B------:R-:W-:-:S03]  /*1a80*/  @!P4 IMAD.WIDE.U32 R22, R22, c[0x0][0x190], R32 ;  /* 0x000064001616ca25 */ /* 0x000fc600078e0020 */
[----:B------:R-:W-:Y:S01]  /*1a90*/  @!P5 LEA.HI.X R25, R26, c[0x0][0x164], R13, 0x1, P3 ;  /* 0x000059001a19da11 */ /* 0x000fe200018f0c0d */
[----:B------:R-:W-:Y:S01]  /*1aa0*/  @!P4 IMAD.IADD R13, R23, 0x1, R2 ;  /* 0x00000001170dc824 */ /* 0x000fe200078e0202 */
[----:B------:R-:W-:Y:S01]  /*1ab0*/  @!P4 LEA R26, P3, R22, c[0x0][0x160], 0x1 ;  /* 0x00005800161aca11 */ /* 0x000fe200078608ff */
[----:B------:R-:W-:Y:S02]  /*1ac0*/  IMAD.SHL.U32 R177, R177, 0x2, RZ ;  /* 0x00000002b1b17824 */ /* 0x000fe400078e00ff */
[----:B------:R-:W-:Y:S01]  /*1ad0*/  IMAD.WIDE.U32 R184, R14, c[0x0][0x198], R28 ;  /* 0x000066000eb87a25 */ /* 0x000fe200078e001c */
[----:B------:R-:W-:Y:S02]  /*1ae0*/  @!P4 LEA.HI.X R27, R22, c[0x0][0x164], R13, 0x1, P3 ;  /* 0x00005900161bca11 */ /* 0x000fe400018f0c0d */
[----:B------:R-:W-:Y:S01]  /*1af0*/  @!PT LDS RZ, [RZ] ;  /* 0x00000000fffff984 */ /* 0x000fe20000000800 */
[----:B------:R-:W-:Y:S01]  /*1b00*/  @!PT LDS RZ, [RZ] ;  /* 0x00000000fffff984 */ /* 0x000fe20000000800 */
[----:B------:R-:W-:Y:S01]  /*1b10*/  @!PT LDS RZ, [RZ] ;  /* 0x00000000fffff984 */ /* 0x000fe20000000800 */
[----:B------:R1:W-:Y:S01]  /*1b20*/  @!P2 LDGSTS.E.BYPASS.LTC128B.128 [R177], [R20.64] ;  /* 0x0000000014b1afae */ /* 0x0003e2000b901d46 */
[----:B------:R-:W-:Y:S01]  /*1b30*/  IMAD.MOV.U32 R2, RZ, RZ, c[0x0][0x198] ;  /* 0x00006600ff027624 */ /* 0x000fe200078e00ff */
[----:B------:R-:W-:Y:S01]  /*1b40*/  ISETP.GE.AND P3, PT, R14, R5, PT ;  /* 0x000000050e00720c */ /* 0x000fe20003f66270 */
[----:B------:R-:W-:Y:S01]  /*1b50*/  IMAD.IADD R103, R185, 0x1, R103 ;  /* 0x00000001b9677824 */ /* 0x000fe200078e0267 */
[----:B------:R1:W-:Y:S01]  /*1b60*/  @!P2 LDGSTS.E.BYPASS.LTC128B.128 [R177+0x2000], [R20.64+0x80] ;  /* 0x0200008014b1afae */ /* 0x0003e2000b901d46 */
[----:B------:R-:W-:Y:S01]  /*1b70*/  IMAD.MOV.U32 R13, RZ, RZ, c[0x0][0x19c] ;  /* 0x00006700ff0d7624 */ /* 0x000fe200078e00ff */
[----:B------:R-:W-:-:S02]  /*1b80*/  @!P1 LEA R15, P2, R2, R184, 0x4 ;  /* 0x000000b8020f9211 */ /* 0x000fc400078420ff */
[----:B------:R2:W-:Y:S02]  /*1b90*/  @!P0 LDGSTS.E.BYPASS.LTC128B.128 [R177+0x800], [R18.64] ;  /* 0x0080000012b18fae */ /* 0x0005e4000b901d46 */
[----:B------:R-:W-:Y:S02]  /*1ba0*/  @!P1 LEA.HI.X R22, R2, R103, R13, 0x4, P2 ;  /* 0x0000006702169211 */ /* 0x000fe400010f240d */
[----:B------:R2:W-:Y:S01]  /*1bb0*/  @!P0 LDGSTS.E.BYPASS.LTC128B.128 [R177+0x2800], [R18.64+0x80] ;  /* 0x0280008012b18fae */ /* 0x0005e2000b901d46 */
[----:B------:R-:W-:Y:S02]  /*1bc0*/  ISETP.GE.AND P0, PT, R8, R5, PT ;  /* 0x000000050800720c */ /* 0x000fe40003f06270 */
[C---:B------:R-:W-:Y:S01]  /*1bd0*/  @!P1 LEA R28, P2, R15.reuse, c[0x0][0x168], 0x1 ;  /* 0x00005a000f1c9a11 */ /* 0x040fe200078408ff */
[----:B------:R3:W-:Y:S03]  /*1be0*/  @!P5 LDGSTS.E.BYPASS.LTC128B.128 [R177+0x1000], [R24.64] ;  /* 0x0100000018b1dfae */ /* 0x0007e6000b901d46 */
[----:B------:R-:W-:Y:S01]  /*1bf0*/  @!P1 LEA.HI.X R29, R15, c[0x0][0x16c], R22, 0x1, P2 ;  /* 0x00005b000f1d9a11 */ /* 0x000fe200010f0c16 */
[----:B------:R-:W-:Y:S01]  /*1c00*/  IMAD.WIDE.U32 R22, R2, 0x20, RZ ;  /* 0x0000002002167825 */ /* 0x000fe200078e00ff */
[----:B------:R3:W-:Y:S04]  /*1c10*/  @!P5 LDGSTS.E.BYPASS.LTC128B.128 [R177+0x3000], [R24.64+0x80] ;  /* 0x0300008018b1dfae */ /* 0x0007e8000b901d46 */
[----:B------:R3:W-:Y:S01]  /*1c20*/  @!P4 LDGSTS.E.BYPASS.LTC128B.128 [R177+0x1800], [R26.64] ;  /* 0x018000001ab1cfae */ /* 0x0007e2000b901d46 */
[----:B------:R-:W-:-:S02]  /*1c30*/  @!P0 IADD3 R15, P2, R184, R22, RZ ;  /* 0x00000016b80f8210 */ /* 0x000fc40007f5e0ff */
[----:B------:R-:W-:Y:S01]  /*1c40*/  @!P3 LEA R22, P5, R184, c[0x0][0x168], 0x1 ;  /* 0x00005a00b816ba11 */ /* 0x000fe200078a08ff */
[----:B------:R3:W-:Y:S01]  /*1c50*/  @!P4 LDGSTS.E.BYPASS.LTC128B.128 [R177+0x3800], [R26.64+0x80] ;  /* 0x038000801ab1cfae */ /* 0x0007e2000b901d46 */
[----:B------:R-:W-:Y:S01]  /*1c60*/  ISETP.GE.AND P4, PT, R8, R5, PT ;  /* 0x000000050800720c */ /* 0x000fe20003f86270 */
[----:B-1----:R-:W-:Y:S01]  /*1c70*/  IMAD.SHL.U32 R20, R13, 0x20, RZ ;  /* 0x000000200d147824 */ /* 0x002fe200078e00ff */
[----:B------:R-:W-:-:S04]  /*1c80*/  LEA.HI R8, R7, R100, RZ, 0x4 ;  /* 0x0000006407087211 */ /* 0x000fc800078f20ff */
[----:B------:R-:W-:Y:S02]  /*1c90*/  @!P0 IADD3.X R20, R103, R23, R20, P2, !PT ;  /* 0x0000001767148210 */ /* 0x000fe400017fe414 */
[----:B------:R-:W-:Y:S02]  /*1ca0*/  @!P3 LEA.HI.X R23, R184, c[0x0][0x16c], R103, 0x1, P5 ;  /* 0x00005b00b817ba11 */ /* 0x000fe400028f0c67 */
[C---:B--2---:R-:W-:Y:S02]  /*1cb0*/  @!P0 LEA R18, P2, R15.reuse, c[0x0][0x168], 0x1 ;  /* 0x00005a000f128a11 */ /* 0x044fe400078408ff */
[-C--:B------:R-:W-:Y:S01]  /*1cc0*/  ISETP.GE.AND P5, PT, R10, R5.reuse, PT ;  /* 0x000000050a00720c */ /* 0x080fe20003fa6270 */
[----:B------:R1:W-:Y:S01]  /*1cd0*/  @!P3 LDGSTS.E.BYPASS.LTC128B.128 [R177+0x4000], [R22.64] ;  /* 0x0400000016b1bfae */ /* 0x0003e2000b901d46 */
[----:B------:R-:W-:Y:S01]  /*1ce0*/  @!P0 LEA.HI.X R19, R15, c[0x0][0x16c], R20, 0x1, P2 ;  /* 0x00005b000f138a11 */ /* 0x000fe200010f0c14 */
[----:B------:R-:W-:Y:S01]  /*1cf0*/  IMAD R10, R9, c[0x0][0x1b8], RZ ;  /* 0x00006e00090a7a24 */ /* 0x000fe200078e02ff */
[CC--:B------:R-:W-:Y:S01]  /*1d00*/  ISETP.GE.AND P2, PT, R4.reuse, R5.reuse, PT ;  /* 0x000000050400720c */ /* 0x0c0fe20003f46270 */
[----:B------:R1:W-:Y:S01]  /*1d10*/  @!P3 LDGSTS.E.BYPASS.LTC128B.128 [R177+0x6000], [R22.64+0x80] ;  /* 0x0600008016b1bfae */ /* 0x0003e2000b901d46 */
[----:B------:R-:W-:Y:S01]  /*1d20*/  SHF.R.S32.HI R9, RZ, 0x4, R8 ;  /* 0x00000004ff097819 */ /* 0x000fe20000011408 */
[----:B------:R-:W-:Y:S01]  /*1d30*/  IMAD R10, R11, c[0x0][0x1bc], R10 ;  /* 0x00006f000b0a7a24 */ /* 0x000fe200078e020a */
[----:B------:R-:W-:Y:S01]  /*1d40*/  ISETP.GE.AND P3, PT, R4, R5, PT ;  /* 0x000000050400720c */ /* 0x000fe20003f66270 */
[----:B------:R2:W-:Y:S01]  /*1d50*/  @!P1 LDGSTS.E.BYPASS.LTC128B.128 [R177+0x4800], [R28.64] ;  /* 0x048000001cb19fae */ /* 0x0005e2000b901d46 */
[----:B------:R-:W-:Y:S01]  /*1d60*/  LEA.HI R4, R8, R9, RZ, 0x1 ;  /* 0x0000000908047211 */ /* 0x000fe200078f08ff */
[----:B------:R-:W-:-:S02]  /*1d70*/  IMAD R11, R12, c[0x0][0x1a0], RZ ;  /* 0x000068000c0b7a24 */ /* 0x000fc400078e02ff */
[----:B------:R2:W-:Y:S01]  /*1d80*/  @!P1 LDGSTS.E.BYPASS.LTC128B.128 [R177+0x6800], [R28.64+0x80] ;  /* 0x068000801cb19fae */ /* 0x0005e2000b901d46 */
[----:B------:R-:W-:Y:S01]  /*1d90*/  LOP3.LUT R4, R4, 0xfffffffe, RZ, 0xc0, !PT ;  /* 0xfffffffe04047812 */ /* 0x000fe200078ec0ff */
[----:B------:R-:W-:Y:S01]  /*1da0*/  IMAD.IADD R17, R17, 0x1, R10 ;  /* 0x0000000111117824 */ /* 0x000fe200078e020a */
[----:B------:R-:W-:Y:S01]  /*1db0*/  ISETP.GE.AND P1, PT, R14, R5, PT ;  /* 0x000000050e00720c */ /* 0x000fe20003f26270 */
[----:B------:R-:W-:Y:S01]  /*1dc0*/  @!P2 IMAD.MOV.U32 R185, RZ, RZ, R103 ;  /* 0x000000ffffb9a224 */ /* 0x000fe200078e0067 */
[----:B------:R4:W-:Y:S01]  /*1dd0*/  @!P0 LDGSTS.E.BYPASS.LTC128B.128 [R177+0x5000], [R18.64] ;  /* 0x0500000012b18fae */ /* 0x0009e2000b901d46 */
[----:B------:R-:W-:Y:S02]  /*1de0*/  @!P2 IMAD R13, R13, 0x30, RZ ;  /* 0x000000300d0da824 */ /* 0x000fe400078e02ff */
[----:B------:R-:W-:Y:S01]  /*1df0*/  @!P2 IMAD.WIDE.U32 R20, R2, 0x30, R184 ;  /* 0x000000300214a825 */ /* 0x000fe200078e00b8 */
[----:B------:R4:W-:Y:S03]  /*1e00*/  @!P0 LDGSTS.E.BYPASS.LTC128B.128 [R177+0x7000], [R18.64+0x80] ;  /* 0x0700008012b18fae */ /* 0x0009e6000b901d46 */
[----:B------:R-:W-:-:S02]  /*1e10*/  @!P2 IMAD.IADD R13, R21, 0x1, R13 ;  /* 0x00000001150da824 */ /* 0x000fc400078e020d */
[----:B------:R-:W-:Y:S02]  /*1e20*/  IMAD.IADD R9, R9, 0x1, -R4 ;  /* 0x0000000109097824 */ /* 0x000fe400078e0a04 */
[C---:B------:R-:W-:Y:S02]  /*1e30*/  IMAD R11, R106.reuse, c[0x0][0x1a4], R11 ;  /* 0x000069006a0b7a24 */ /* 0x040fe400078e020b */
[----:B------:R-:W-:Y:S01]  /*1e40*/  IMAD.WIDE.U32 R106, R106, c[0x0][0x1a0], R16 ;  /* 0x000068006a6a7a25 */ /* 0x000fe200078e0010 */
[----:B-1----:R-:W-:-:S03]  /*1e50*/  @!P2 LEA R22, P0, R20, c[0x0][0x168], 0x1 ;  /* 0x00005a001416aa11 */ /* 0x002fc600078008ff */
[----:B------:R-:W-:Y:S01]  /*1e60*/  IMAD.MOV.U32 R5, RZ, RZ, 0x20 ;  /* 0x00000020ff057424 */ /* 0x000fe200078e00ff */
[----:B------:R-:W-:Y:S01]  /*1e70*/  @!P2 LEA.HI.X R23, R20, c[0x0][0x16c], R13, 0x1, P0 ;  /* 0x00005b001417aa11 */ /* 0x000fe200000f0c0d */
[----:B------:R-:W-:Y:S01]  /*1e80*/  IMAD.IADD R104, R107, 0x1, R11 ;  /* 0x000000016b687824 */ /* 0x000fe200078e020b */
[----:B------:R-:W-:Y:S01]  /*1e90*/  LOP3.LUT R13, R8, 0xfffffff0, RZ, 0xc0, !PT ;  /* 0xfffffff0080d7812 */ /* 0x000fe200078ec0ff */
[----:B------:R-:W-:Y:S01]  /*1ea0*/  IMAD.WIDE.U32 R16, R5, c[0x0][0x1a0], RZ ;  /* 0x0000680005107a25 */ /* 0x000fe200078e00ff */
[----:B------:R-:W-:Y:S01]  /*1eb0*/  LEA R172, P0, R106, c[0x0][0x170], 0x1 ;  /* 0x00005c006aac7a11 */ /* 0x000fe200078008ff */
[----:B------:R1:W-:Y:S02]  /*1ec0*/  @!P2 LDGSTS.E.BYPASS.LTC128B.128 [R177+0x5800], [R22.64] ;  /* 0x0580000016b1afae */ /* 0x0003e4000b901d46 */
[----:B------:R-:W-:Y:S01]  /*1ed0*/  IMAD.IADD R4, R100, 0x1, -R13 ;  /* 0x0000000164047824 */ /* 0x000fe200078e0a0d */
[----:B------:R-:W-:Y:S01]  /*1ee0*/  LEA.HI.X R173, R106, c[0x0][0x174], R104, 0x1, P0 ;  /* 0x00005d006aad7a11 */ /* 0x000fe200000f0c68 */
[----:B------:R1:W-:Y:S01]  /*1ef0*/  @!P2 LDGSTS.E.BYPASS.LTC128B.128 [R177+0x7800], [R22.64+0x80] ;  /* 0x0780008016b1afae */ /* 0x0003e2000b901d46 */
[----:B------:R-:W-:-:S02]  /*1f00*/  IMAD.SHL.U32 R8, R0, 0x40, RZ ;  /* 0x0000004000087824 */ /* 0x000fc400078e00ff */
[----:B------:R-:W-:Y:S01]  /*1f10*/  SHF.R.S32.HI R105, RZ, 0x1f, R4 ;  /* 0x0000001fff697819 */ /* 0x000fe20000011404 */
[----:B------:R-:W0:Y:S01]  /*1f20*/  LDGDEPBAR ;  /* 0x00000000000079af */ /* 0x000e220000000000 */
[----:B------:R-:W-:Y:S01]  /*1f30*/  IMAD.SHL.U32 R15, R14, 0x8, RZ ;  /* 0x000000080e0f7824 */ /* 0x000fe200078e00ff */
[----:B------:R-:W-:Y:S01]  /*1f40*/  @!P5 IADD3 R14, P0, R172, R16, RZ ;  /* 0x00000010ac0ed210 */ /* 0x000fe20007f1e0ff */
[----:B------:R-:W-:Y:S01]  /*1f50*/  IMAD R10, R5, c[0x0][0x1a4], RZ ;  /* 0x00006900050a7a24 */ /* 0x000fe200078e02ff */
[----:B------:R-:W-:Y:S01]  /*1f60*/  LEA.HI R105, R105, R4, RZ, 0x3 ;  /* 0x0000000469697211 */ /* 0x000fe200078f18ff */
[----:B------:R-:W-:Y:S01]  /*1f70*/  @!P4 IMAD.MOV.U32 R7, RZ, RZ, c[0x0][0x1a0] ;  /* 0x00006800ff07c624 */ /* 0x000fe200078e00ff */
[----:B------:R-:W-:Y:S01]  /*1f80*/  LOP3.LUT R8, R8, 0x1c0, RZ, 0xc0, !PT ;  /* 0x000001c008087812 */ /* 0x000fe200078ec0ff */
[----:B------:R-:W-:Y:S01]  /*1f90*/  @!P3 IMAD.MOV.U32 R12, RZ, RZ, c[0x0][0x1a0] ;  /* 0x00006800ff0cb624 */ /* 0x000fe200078e00ff */
[C---:B------:R-:W-:Y:S01]  /*1fa0*/  LOP3.LUT R13, R105.reuse, 0xfffffff8, RZ, 0xc0, !PT ;  /* 0xfffffff8690d7812 */ /* 0x040fe200078ec0ff */
[----:B------:R-:W-:Y:S01]  /*1fb0*/  IMAD.SHL.U32 R105, R105, 0x40, RZ ;  /* 0x0000004069697824 */ /* 0x000fe200078e00ff */
[----:B------:R-:W-:-:S02]  /*1fc0*/  LOP3.LUT R11, R8, 0x8, R15, 0xf8, !PT ;  /* 0x00000008080b7812 */ /* 0x000fc400078ef80f */
[----:B------:R-:W-:Y:S01]  /*1fd0*/  SHF.R.U32.HI R8, RZ, 0x3, R8 ;  /* 0x00000003ff087819 */ /* 0x000fe20000011608 */
[----:B------:R-:W-:Y:S01]  /*1fe0*/  IMAD.IADD R4, R4, 0x1, -R13 ;  /* 0x0000000104047824 */ /* 0x000fe200078e0a0d */
[----:B------:R-:W-:Y:S01]  /*1ff0*/  @!P5 IADD3.X R15, R173, R17, R10, P0, !PT ;  /* 0x00000011ad0fd210 */ /* 0x000fe200007fe40a */
[----:B------:R-:W-:Y:S01]  /*2000*/  @!P3 IMAD.MOV.U32 R10, RZ, RZ, c[0x0][0x1a4] ;  /* 0x00006900ff0ab624 */ /* 0x000fe200078e00ff */
[----:B------:R-:W-:Y:S01]  /*2010*/  LOP3.LUT R8, R11, R8, RZ, 0x3c, !PT ;  /* 0x000000080b087212 */ /* 0x000fe200078e3cff */
[----:B------:R-:W-:Y:S01]  /*2020*/  @!P3 IMAD.WIDE.U32 R12, R12, 0x60, R172 ;  /* 0x000000600c0cb825 */ /* 0x000fe200078e00ac */
[----:B------:R-:W-:-:S03]  /*2030*/  LOP3.LUT R105, R105, 0xfffffe00, RZ, 0xc0, !PT ;  /* 0xfffffe0069697812 */ /* 0x000fc600078ec0ff */
[C---:B------:R-:W-:Y:S02]  /*2040*/  IMAD R169, R9.reuse, 0x200, R8 ;  /* 0x0000020009a97824 */ /* 0x040fe400078e0208 */
[----:B------:R-:W-:Y:S01]  /*2050*/  IMAD.SHL.U32 R9, R9, 0x8, RZ ;  /* 0x0000000809097824 */ /* 0x000fe200078e00ff */
[----:B------:R-:W-:-:S04]  /*2060*/  DEPBAR.LE SB0, 0x0 ;  /* 0x000080000000791a */ /* 0x000fc80000000000 */
[----:B------:R-:W-:Y:S01]  /*2070*/  BAR.SYNC.DEFER_BLOCKING 0x0 ;  /* 0x0000000000007b1d */ /* 0x000fe20000010000 */
[----:B------:R-:W-:Y:S02]  /*2080*/  @!P4 IMAD.MOV.U32 R8, RZ, RZ, c[0x0][0x1a4] ;  /* 0x00006900ff08c624 */ /* 0x000fe400078e00ff */
[----:B------:R-:W-:Y:S02]  /*2090*/  @!P3 IMAD R10, R10, 0x60, RZ ;  /* 0x000000600a0ab824 */ /* 0x000fe400078e02ff */
[----:B------:R-:W-:Y:S02]  /*20a0*/  IMAD.SHL.U32 R169, R169, 0x2, RZ ;  /* 0x00000002a9a97824 */ /* 0x000fe400078e00ff */
[----:B------:R-:W-:-:S03]  /*20b0*/  @!P3 IMAD.IADD R13, R13, 0x1, R10 ;  /* 0x000000010d0db824 */ /* 0x000fc600078e020a */
        /* <DEDUP_REMOVED lines=10> */
[----:B------:R-:W-:Y:S01]  /*2160*/  @!P4 LEA R16, P0, R7, R172, 0x6 ;  /* 0x000000ac0710c211 */ /* 0x000fe200078030ff */
        /* <DEDUP_REMOVED lines=43> */
[----:B------:R-:W3:Y:S01]  /*2420*/  LDSM.16.M88.4 R32, [R169+0x4000] ;  /* 0x00400000a920783b */ /* 0x000ee20000000200 */
[----:B------:R-:W-:Y:S01]  /*2430*/  IADD3 R157, R167, 0x1800, RZ ;  /* 0x00001800a79d7810 */ /* 0x000fe20007ffe0ff */
[----:B------:R-:W-:Y:S01]  /*2440*/  IMAD.IADD R163, R169, 0x1, R0 ;  /* 0x00000001a9a37824 */ /* 0x000fe200078e0200 */
[C---:B------:R-:W-:Y:S01]  /*2450*/  IADD3 R155, R167.reuse, 0x2000, RZ ;  /* 0x00002000a79b7810 */ /* 0x040fe20007ffe0ff */
[----:B------:R-:W-:Y:S01]  /*2460*/  LDSM.16.M88.4 R68, [R168] ;  /* 0x00000000a844783b */ /* 0x000fe20000000200 */
[----:B------:R-:W-:Y:S01]  /*2470*/  IMAD.IADD R156, R0, 0x1, R167 ;  /* 0x00000001009c7824 */ /* 0x000fe200078e02a7 */
[----:B------:R-:W-:-:S02]  /*2480*/  IADD3 R154, R167, 0x2800, RZ ;  /* 0x00002800a79a7810 */ /* 0x000fc40007ffe0ff */
[----:B--2---:R-:W-:Y:S01]  /*2490*/  LDSM.16.M88.4 R28, [R167] ;  /* 0x00000000a71c783b */ /* 0x004fe20000000200 */
[C---:B------:R-:W-:Y:S02]  /*24a0*/  IADD3 R153, R167.reuse, 0x3000, RZ ;  /* 0x00003000a7997810 */ /* 0x040fe40007ffe0ff */
[----:B------:R-:W-:Y:S01]  /*24b0*/  IADD3 R152, R167, 0x3800, RZ ;  /* 0x00003800a7987810 */ /* 0x000fe20007ffe0ff */
[----:B-1----:R-:W-:Y:S04]  /*24c0*/  LDSM.16.M88.4 R20, [R166] ;  /* 0x00000000a614783b */ /* 0x002fe80000000200 */
[----:B----4-:R-:W-:Y:S04]  /*24d0*/  LDSM.16.M88.4 R16, [R163+0x4000] ;  /* 0x00400000a310783b */ /* 0x010fe80000000200 */
[----:B------:R-:W1:Y:S04]  /*24e0*/  LDSM.16.M88.4 R48, [R169+0x4800] ;  /* 0x00480000a930783b */ /* 0x000e680000000200 */
[----:B------:R-:W-:Y:S04]  /*24f0*/  LDSM.16.M88.4 R64, [R165] ;  /* 0x00000000a540783b */ /* 0x000fe80000000200 */
[----:B------:R-:W-:Y:S04]  /*2500*/  LDSM.16.M88.4 R72, [R156] ;  /* 0x000000009c48783b */ /* 0x000fe80000000200 */
[----:B---3--:R-:W2:Y:S04]  /*2510*/  LDSM.16.M88.4 R12, [R167+0x800] ;  /* 0x00080000a70c783b */ /* 0x008ea80000000200 */
[----:B------:R-:W-:Y:S01]  /*2520*/  LDSM.16.M88.4 R52, [R170+0x2000] ;  /* 0x00200000aa34783b */ /* 0x000fe20000000200 */
[C---:B------:R-:W-:Y:S03]  /*2530*/  HMMA.16816.F32 R24, R8.reuse, R32, RZ ;  /* 0x000000200818723c */ /* 0x040fe600000018ff */
[----:B------:R-:W-:Y:S04]  /*2540*/  LDSM.16.M88.4 R84, [R169+0x6000] ;  /* 0x00600000a954783b */ /* 0x000fe80000000200 */
[----:B------:R-:W3:Y:S01]  /*2550*/  LDSM.16.M88.4 R60, [R163+0x4800] ;  /* 0x00480000a33c783b */ /* 0x000ee20000000200 */
[C---:B------:R-:W-:Y:S03]  /*2560*/  HMMA.16816.F32 R32, R8.reuse, R34, RZ ;  /* 0x000000220820723c */ /* 0x040fe600000018ff */
[----:B------:R-:W4:Y:S04]  /*2570*/  LDSM.16.M88.4 R76, [R169+0x5000] ;  /* 0x00500000a94c783b */ /* 0x000f280000000200 */
[----:B------:R-:W3:Y:S04]  /*2580*/  LDSM.16.M88.4 R88, [R169+0x5800] ;  /* 0x00580000a958783b */ /* 0x000ee80000000200 */
[----:B------:R-:W-:Y:S01]  /*2590*/  LDSM.16.M88.4 R56, [R167+0x2000] ;  /* 0x00200000a738783b */ /* 0x000fe20000000200 */
[----:B-1----:R-:W-:Y:S03]  /*25a0*/  HMMA.16816.F32 R40, R8, R48, RZ ;  /* 0x000000300828723c */ /* 0x002fe600000018ff */
[----:B------:R-:W-:Y:S04]  /*25b0*/  LDSM.16.M88.4 R36, [R156+0x800] ;  /* 0x000800009c24783b */ /* 0x000fe80000000200 */
[----:B------:R-:W-:Y:S01]  /*25c0*/  LDSM.16.M88.4 R44, [R167+0x1000] ;  /* 0x00100000a72c783b */ /* 0x000fe20000000200 */
[C---:B------:R-:W-:Y:S03]  /*25d0*/  HMMA.16816.F32 R24, R68.reuse, R28, R24 ;  /* 0x0000001c4418723c */ /* 0x040fe60000001818 */
[----:B------:R-:W-:Y:S04]  /*25e0*/  LDSM.16.M88.4 R92, [R163+0x6000] ;  /* 0x00600000a35c783b */ /* 0x000fe80000000200 */
[----:B------:R-:W-:Y:S01]  /*25f0*/  LDSM.16.M88.4 R96, [R169+0x6800] ;  /* 0x00680000a960783b */ /* 0x000fe20000000200 */
[C---:B------:R-:W-:Y:S03]  /*2600*/  HMMA.16816.F32 R32, R68.reuse, R30, R32 ;  /* 0x0000001e4420723c */ /* 0x040fe60000001820 */
[----:B------:R-:W-:Y:S04]  /*2610*/  LDSM.16.M88.4 R28, [R167+0x1800] ;  /* 0x00180000a71c783b */ /* 0x000fe80000000200 */
[----:B------:R-:W0:Y:S01]  /*2620*/  LDGDEPBAR ;  /* 0x00000000000079af */ /* 0x000e220000000000 */
[----:B--2---:R-:W-:Y:S08]  /*2630*/  HMMA.16816.F32 R40, R68, R12, R40 ;  /* 0x0000000c4428723c */ /* 0x004ff00000001828 */
[C---:B------:R-:W-:Y:S08]  /*2640*/  HMMA.16816.F32 R24, R20.reuse, R16, R24 ;  /* 0x000000101418723c */ /* 0x040ff00000001818 */
[----:B------:R-:W-:Y:S01]  /*2650*/  HMMA.16816.F32 R32, R20, R18, R32 ;  /* 0x000000121420723c */ /* 0x000fe20000001820 */
[----:B------:R-:W1:Y:S07]  /*2660*/  LDSM.16.M88.4 R16, [R168+0x2000] ;  /* 0x00200000a810783b */ /* 0x000e6e0000000200 */
[----:B------:R-:W-:Y:S08]  /*2670*/  HMMA.16816.F32 R48, R8, R50, RZ ;  /* 0x000000320830723c */ /* 0x000ff000000018ff */
[C---:B------:R-:W-:Y:S08]  /*2680*/  HMMA.16816.F32 R24, R64.reuse, R72, R24 ;  /* 0x000000484018723c */ /* 0x040ff00000001818 */
[----:B------:R-:W-:Y:S08]  /*2690*/  HMMA.16816.F32 R32, R64, R74, R32 ;  /* 0x0000004a4020723c */ /* 0x000ff00000001820 */
[----:B---3--:R-:W-:Y:S08]  /*26a0*/  HMMA.16816.F32 R40, R20, R60, R40 ;  /* 0x0000003c1428723c */ /* 0x008ff00000001828 */
[----:B------:R-:W-:Y:S08]  /*26b0*/  HMMA.16816.F32 R24, R52, R84, R24 ;  /* 0x000000543418723c */ /* 0x000ff00000001818 */
[----:B----4-:R-:W-:Y:S08]  /*26c0*/  HMMA.16816.F32 R80, R8, R76, RZ ;  /* 0x0000004c0850723c */ /* 0x010ff000000018ff */
[----:B------:R-:W-:Y:S01]  /*26d0*/  HMMA.16816.F32 R48, R68, R14, R48 ;  /* 0x0000000e4430723c */ /* 0x000fe20000001830 */
[----:B------:R-:W2:Y:S07]  /*26e0*/  LDSM.16.M88.4 R12, [R166+0x2000] ;  /* 0x00200000a60c783b */ /* 0x000eae0000000200 */
[C---:B------:R-:W-:Y:S08]  /*26f0*/  HMMA.16816.F32 R76, R8.reuse, R78, RZ ;  /* 0x0000004e084c723c */ /* 0x040ff000000018ff */
[C---:B------:R-:W-:Y:S08]  /*2700*/  HMMA.16816.F32 R72, R8.reuse, R88, RZ ;  /* 0x000000580848723c */ /* 0x040ff000000018ff */
[----:B------:R-:W-:Y:S01]  /*2710*/  HMMA.16816.F32 R8, R8, R90, RZ ;  /* 0x0000005a0808723c */ /* 0x000fe200000018ff */
[----:B------:R-:W3:Y:S07]  /*2720*/  LDSM.16.M88.4 R88, [R163+0x5000] ;  /* 0x00500000a358783b */ /* 0x000eee0000000200 */
[----:B------:R-:W-:Y:S01]  /*2730*/  HMMA.16816.F32 R32, R52, R86, R32 ;  /* 0x000000563420723c */ /* 0x000fe20000001820 */
[----:B------:R-:W4:Y:S07]  /*2740*/  LDSM.16.M88.4 R84, [R163+0x5800] ;  /* 0x00580000a354783b */ /* 0x000f2e0000000200 */
[----:B-1----:R-:W-:Y:S08]  /*2750*/  HMMA.16816.F32 R24, R16, R56, R24 ;  /* 0x000000381018723c */ /* 0x002ff00000001818 */
[----:B------:R-:W-:Y:S08]  /*2760*/  HMMA.16816.F32 R40, R64, R36, R40 ;  /* 0x000000244028723c */ /* 0x000ff00000001828 */
[----:B------:R-:W-:Y:S01]  /*2770*/  HMMA.16816.F32 R48, R20, R62, R48 ;  /* 0x0000003e1430723c */ /* 0x000fe20000001830 */
[----:B------:R-:W-:Y:S07]  /*2780*/  LDSM.16.M88.4 R60, [R156+0x1000] ;  /* 0x001000009c3c783b */ /* 0x000fee0000000200 */
[C---:B------:R-:W-:Y:S08]  /*2790*/  HMMA.16816.F32 R80, R68.reuse, R44, R80 ;  /* 0x0000002c4450723c */ /* 0x040ff00000001850 */
[C---:B------:R-:W-:Y:S01]  /*27a0*/  HMMA.16816.F32 R76, R68.reuse, R46, R76 ;  /* 0x0000002e444c723c */ /* 0x040fe2000000184c */
[----:B------:R-:W-:Y:S07]  /*27b0*/  LDSM.16.M88.4 R44, [R167+0x2800] ;  /* 0x00280000a72c783b */ /* 0x000fee0000000200 */
[C---:B------:R-:W-:Y:S08]  /*27c0*/  HMMA.16816.F32 R72, R68.reuse, R28, R72 ;  /* 0x0000001c4448723c */ /* 0x040ff00000001848 */
[----:B------:R-:W-:Y:S01]  /*27d0*/  HMMA.16816.F32 R68, R68, R30, R8 ;  /* 0x0000001e4444723c */ /* 0x000fe20000001808 */
[----:B------:R-:W-:Y:S04]  /*27e0*/  LDSM.16.M88.4 R8, [R165+0x2000] ;  /* 0x00200000a508783b */ /* 0x000fe80000000200 */
[----:B------:R-:W1:Y:S03]  /*27f0*/  LDSM.16.M88.4 R28, [R156+0x2000] ;  /* 0x002000009c1c783b */ /* 0x000e660000000200 */
[----:B------:R-:W-:Y:S01]  /*2800*/  HMMA.16816.F32 R32, R16, R58, R32 ;  /* 0x0000003a1020723c */ /* 0x000fe20000001820 */
[----:B------:R-:W-:Y:S07]  /*2810*/  LDSM.16.M88.4 R56, [R156+0x1800] ;  /* 0x001800009c38783b */ /* 0x000fee0000000200 */
[----:B--2---:R-:W-:Y:S08]  /*2820*/  HMMA.16816.F32 R24, R12, R92, R24 ;  /* 0x0000005c0c18723c */ /* 0x004ff00000001818 */
[----:B------:R-:W-:Y:S08]  /*2830*/  HMMA.16816.F32 R40, R52, R96, R40 ;  /* 0x000000603428723c */ /* 0x000ff00000001828 */
[----:B------:R-:W-:Y:S01]  /*2840*/  HMMA.16816.F32 R48, R64, R38, R48 ;  /* 0x000000264030723c */ /* 0x000fe20000001830 */
[----:B------:R-:W2:Y:S07]  /*2850*/  LDSM.16.M88.4 R36, [R163+0x6800] ;  /* 0x00680000a324783b */ /* 0x000eae0000000200 */
[C---:B---3--:R-:W-:Y:S08]  /*2860*/  HMMA.16816.F32 R80, R20.reuse, R88, R80 ;  /* 0x000000581450723c */ /* 0x048ff00000001850 */
[C---:B------:R-:W-:Y:S08]  /*2870*/  HMMA.16816.F32 R76, R20.reuse, R90, R76 ;  /* 0x0000005a144c723c */ /* 0x040ff0000000184c */
[C---:B----4-:R-:W-:Y:S08]  /*2880*/  HMMA.16816.F32 R72, R20.reuse, R84, R72 ;  /* 0x000000541448723c */ /* 0x050ff00000001848 */
[----:B------:R-:W-:Y:S01]  /*2890*/  HMMA.16816.F32 R68, R20, R86, R68 ;  /* 0x000000561444723c */ /* 0x000fe20000001844 */
[----:B------:R-:W3:Y:S07]  /*28a0*/  LDSM.16.M88.4 R20, [R169+0x7000] ;  /* 0x00700000a914783b */ /* 0x000eee0000000200 */
[----:B------:R-:W-:Y:S08]  /*28b0*/  HMMA.16816.F32 R32, R12, R94, R32 ;  /* 0x0000005e0c20723c */ /* 0x000ff00000001820 */
[----:B-1----:R-:W-:Y:S08]  /*28c0*/  HMMA.16816.F32 R24, R8, R28, R24 ;  /* 0x0000001c0818723c */ /* 0x002ff00000001818 */
[----:B------:R-:W-:Y:S08]  /*28d0*/  HMMA.16816.F32 R40, R16, R44, R40 ;  /* 0x0000002c1028723c */ /* 0x000ff00000001828 */
[----:B------:R-:W-:Y:S01]  /*28e0*/  HMMA.16816.F32 R96, R52, R98, R48 ;  /* 0x000000623460723c */ /* 0x000fe20000001830 */
[----:B------:R-:W-:Y:S07]  /*28f0*/  LDSM.16.M88.4 R48, [R156+0x2800] ;  /* 0x002800009c30783b */ /* 0x000fee0000000200 */
[----:B------:R-:W-:Y:S01]  /*2900*/  HMMA.16816.F32 R80, R64, R60, R80 ;  /* 0x0000003c4050723c */ /* 0x000fe20000001850 */
[----:B------:R-:W-:-:S02]  /*2910*/  FMUL.FTZ R24, R24, c[0x0][0x2ec] ;  /* 0x0000bb0018187a20 */ /* 0x000fc40000410000 */
[----:B------:R-:W-:Y:S02]  /*2920*/  FMUL.FTZ R25, R25, c[0x0][0x2ec] ;  /* 0x0000bb0019197a20 */ /* 0x000fe40000410000 */
[----:B------:R-:W-:Y:S02]  /*2930*/  FMUL.FTZ R45, R27, c[0x0][0x2ec] ;  /* 0x0000bb001b2d7a20 */ /* 0x000fe40000410000 */
[----:B------:R-:W1:Y:S01]  /*2940*/  MUFU.TANH R44, R25 ;  /* 0x00000019002c7308 */ /* 0x000e620000002400 */
[----:B------:R-:W-:Y:S07]  /*2950*/  HMMA.16816.F32 R76, R64, R62, R76 ;  /* 0x0000003e404c723c */ /* 0x000fee000000184c */
[----:B------:R-:W4:Y:S01]  /*2960*/  MUFU.TANH R45, R45 ;  /* 0x0000002d002d7308 */ /* 0x000f220000002400 */
[----:B------:R-:W-:Y:S01]  /*2970*/  HMMA.16816.F32 R32, R8, R30, R32 ;  /* 0x0000001e0820723c */ /* 0x000fe20000001820 */
[----:B------:R-:W1:Y:S07]  /*2980*/  LDSM.16.M88.4 R28, [R167+0x3000] ;  /* 0x00300000a71c783b */ /* 0x000e6e0000000200 */
[----:B--2---:R-:W-:Y:S01]  /*2990*/  HMMA.16816.F32 R40, R12, R36, R40 ;  /* 0x000000240c28723c */ /* 0x004fe20000001828 */
[----:B------:R2:W-:Y:S06]  /*29a0*/  MUFU.TANH R36, R24 ;  /* 0x0000001800247308 */ /* 0x0005ec0000002400 */
[----:B------:R-:W-:Y:S01]  /*29b0*/  FMUL.FTZ R37, R26, c[0x0][0x2ec] ;  /* 0x0000bb001a257a20 */ /* 0x000fe20000410000 */
[----:B------:R-:W-:Y:S05]  /*29c0*/  HMMA.16816.F32 R96, R16, R46, R96 ;  /* 0x0000002e1060723c */ /* 0x000fea0000001860 */
[----:B------:R-:W-:Y:S03]  /*29d0*/  MUFU.TANH R37, R37 ;  /* 0x0000002500257308 */ /* 0x000fe60000002400 */
[----:B---3--:R-:W-:Y:S01]  /*29e0*/  HMMA.16816.F32 R80, R52, R20, R80 ;  /* 0x000000143450723c */ /* 0x008fe20000001850 */
[----:B--2---:R-:W2:Y:S01]  /*29f0*/  LDSM.16.M88.4 R24, [R169+0x7800] ;  /* 0x00780000a918783b */ /* 0x004ea20000000200 */
[----:B------:R-:W-:-:S02]  /*2a00*/  FMUL.FTZ R32, R32, c[0x0][0x2ec] ;  /* 0x0000bb0020207a20 */ /* 0x000fc40000410000 */
[----:B------:R-:W-:Y:S02]  /*2a10*/  FMUL.FTZ R33, R33, c[0x0][0x2ec] ;  /* 0x0000bb0021217a20 */ /* 0x000fe40000410000 */
[----:B------:R-:W3:Y:S01]  /*2a20*/  MUFU.TANH R46, R32 ;  /* 0x00000020002e7308 */ /* 0x000ee20000002400 */
[----:B------:R-:W-:Y:S01]  /*2a30*/  FMUL.FTZ R47, R35, c[0x0][0x2ec] ;  /* 0x0000bb00232f7a20 */ /* 0x000fe20000410000 */
[----:B------:R-:W-:Y:S01]  /*2a40*/  HMMA.16816.F32 R76, R52, R22, R76 ;  /* 0x00000016344c723c */ /* 0x000fe2000000184c */
[----:B------:R-:W2:Y:S05]  /*2a50*/  LDSM.16.M88.4 R20, [R163+0x7000] ;  /* 0x00700000a314783b */ /* 0x000eaa0000000200 */
[----:B------:R-:W-:Y:S02]  /*2a60*/  MUFU.TANH R47, R47 ;  /* 0x0000002f002f7308 */ /* 0x000fe40000002400 */
[C---:B------:R-:W-:Y:S08]  /*2a70*/  HMMA.16816.F32 R72, R64.reuse, R56, R72 ;  /* 0x000000384048723c */ /* 0x040ff00000001848 */
[----:B------:R-:W-:Y:S08]  /*2a80*/  HMMA.16816.F32 R68, R64, R58, R68 ;  /* 0x0000003a4044723c */ /* 0x000ff00000001844 */
[----:B------:R-:W-:Y:S01]  /*2a90*/  HMMA.16816.F32 R96, R12, R38, R96 ;  /* 0x000000260c60723c */ /* 0x000fe20000001860 */
[----:B------:R2:W-:Y:S06]  /*2aa0*/  MUFU.TANH R38, R33 ;  /* 0x0000002100267308 */ /* 0x0005ec0000002400 */
[----:B------:R-:W-:Y:S01]  /*2ab0*/  FMUL.FTZ R39, R34, c[0x0][0x2ec] ;  /* 0x0000bb0022277a20 */ /* 0x000fe20000410000 */
[C---:B-1----:R-:W-:Y:S05]  /*2ac0*/  HMMA.16816.F32 R80, R16.reuse, R28, R80 ;  /* 0x0000001c1050723c */ /* 0x042fea0000001850 */
[----:B------:R-:W1:Y:S03]  /*2ad0*/  MUFU.TANH R39, R39 ;  /* 0x0000002700277308 */ /* 0x000e660000002400 */
[----:B------:R-:W-:Y:S01]  /*2ae0*/  HMMA.16816.F32 R76, R16, R30, R76 ;  /* 0x0000001e104c723c */ /* 0x000fe2000000184c */
[----:B--2---:R-:W2:Y:S04]  /*2af0*/  LDSM.16.M88.4 R32, [R167+0x3800] ;  /* 0x00380000a720783b */ /* 0x004ea80000000200 */
[----:B------:R-:W1:Y:S03]  /*2b00*/  LDSM.16.M88.4 R28, [R156+0x3000] ;  /* 0x003000009c1c783b */ /* 0x000e660000000200 */
[C---:B------:R-:W-:Y:S07]  /*2b10*/  HMMA.16816.F32 R72, R52.reuse, R24, R72 ;  /* 0x000000183448723c */ /* 0x040fee0000001848 */
[----:B------:R-:W-:Y:S01]  /*2b20*/  LOP3.LUT R25, R110, 0xffffffe0, RZ, 0xc0, !PT ;  /* 0xffffffe06e197812 */ /* 0x000fe200078ec0ff */
[----:B------:R-:W-:Y:S04]  /*2b30*/  HMMA.16816.F32 R68, R52, R26, R68 ;  /* 0x0000001a3444723c */ /* 0x000fe80000001844 */
[----:B------:R-:W-:-:S04]  /*2b40*/  IMAD.IADD R0, R100, 0x1, -R25 ;  /* 0x0000000164007824 */ /* 0x000fc800078e0a19 */
[----:B------:R-:W-:Y:S01]  /*2b50*/  HMMA.16816.F32 R80, R12, R20, R80 ;  /* 0x000000140c50723c */ /* 0x000fe20000001850 */
[----:B------:R-:W-:-:S04]  /*2b60*/  SHF.R.S32.HI R25, RZ, 0x1f, R0 ;  /* 0x0000001fff197819 */ /* 0x000fc80000011400 */
[----:B------:R-:W-:Y:S01]  /*2b70*/  LEA.HI R176, R25, R0, RZ, 0x2 ;  /* 0x0000000019b07211 */ /* 0x000fe200078f10ff */
[----:B------:R-:W-:Y:S01]  /*2b80*/  IMAD.IADD R0, R105, 0x1, R4 ;  /* 0x0000000169007824 */ /* 0x000fe200078e0204 */
[----:B------:R-:W-:Y:S01]  /*2b90*/  LDSM.16.M88.4 R24, [R156+0x3800] ;  /* 0x003800009c18783b */ /* 0x000fe20000000200 */
[----:B------:R-:W-:Y:S01]  /*2ba0*/  HMMA.16816.F32 R76, R12, R22, R76 ;  /* 0x000000160c4c723c */ /* 0x000fe2000000184c */
[----:B------:R-:W-:Y:S02]  /*2bb0*/  SHF.R.S32.HI R176, RZ, 0x2, R176 ;  /* 0x00000002ffb07819 */ /* 0x000fe400000114b0 */
[----:B------:R-:W3:Y:S01]  /*2bc0*/  LDSM.16.M88.4 R20, [R163+0x7800] ;  /* 0x00780000a314783b */ /* 0x000ee20000000200 */
[----:B------:R-:W-:-:S04]  /*2bd0*/  DEPBAR.LE SB0, 0x0 ;  /* 0x000080000000791a */ /* 0x000fc80000000000 */
[----:B------:R-:W-:Y:S08]  /*2be0*/  HMMA.16816.F32 R40, R8, R48, R40 ;  /* 0x000000300828723c */ /* 0x000ff00000001828 */
[C---:B--2---:R-:W-:Y:S07]  /*2bf0*/  HMMA.16816.F32 R72, R16.reuse, R32, R72 ;  /* 0x000000201048723c */ /* 0x044fee0000001848 */
[----:B------:R-:W-:Y:S01]  /*2c00*/  IMAD R33, R108, 0x10, R112 ;  /* 0x000000106c217824 */ /* 0x000fe200078e0270 */
[----:B------:R-:W-:Y:S04]  /*2c10*/  HMMA.16816.F32 R68, R16, R34, R68 ;  /* 0x000000221044723c */ /* 0x000fe80000001844 */
[----:B------:R-:W-:-:S04]  /*2c20*/  IADD3 R33, R33, 0x1, R176 ;  /* 0x0000000121217810 */ /* 0x000fc80007ffe0b0 */
[C---:B-1----:R-:W-:Y:S01]  /*2c30*/  HMMA.16816.F32 R80, R8.reuse, R28, R80 ;  /* 0x0000001c0850723c */ /* 0x042fe20000001850 */
[----:B------:R-:W-:Y:S01]  /*2c40*/  IADD3 R33, R6, R33, -R109 ;  /* 0x0000002106217210 */ /* 0x000fe20007ffe86d */
[----:B------:R-:W-:Y:S02]  /*2c50*/  FMUL.FTZ R48, R40, c[0x0][0x2ec] ;  /* 0x0000bb0028307a20 */ /* 0x000fe40000410000 */
[----:B------:R-:W-:Y:S01]  /*2c60*/  FMUL.FTZ R40, R41, c[0x0][0x2ec] ;  /* 0x0000bb0029287a20 */ /* 0x000fe20000410000 */
[----:B------:R-:W-:Y:S01]  /*2c70*/  IADD3 R49, R33, c[0x0][0x2e8], RZ ;  /* 0x0000ba0021317a10 */ /* 0x000fe20007ffe0ff */
[----:B------:R-:W-:Y:S02]  /*2c80*/  FMUL.FTZ R41, R42, c[0x0][0x2ec] ;  /* 0x0000bb002a297a20 */ /* 0x000fe40000410000 */
[----:B------:R-:W-:Y:S01]  /*2c90*/  HMMA.16816.F32 R96, R8, R50, R96 ;  /* 0x000000320860723c */ /* 0x000fe20000001860 */
[C---:B------:R-:W-:Y:S01]  /*2ca0*/  IADD3 R185, R49.reuse, 0x8, RZ ;  /* 0x0000000831b97810 */ /* 0x040fe20007ffe0ff */
[----:B------:R-:W1:Y:S01]  /*2cb0*/  MUFU.TANH R48, R48 ;  /* 0x0000003000307308 */ /* 0x000e620000002400 */
[-C--:B------:R-:W-:Y:S01]  /*2cc0*/  IMNMX R186, R49, R6.reuse, PT ;  /* 0x0000000631ba7217 */ /* 0x080fe20003800200 */
[----:B------:R-:W-:Y:S01]  /*2cd0*/  FMUL.FTZ R42, R43, c[0x0][0x2ec] ;  /* 0x0000bb002b2a7a20 */ /* 0x000fe20000410000 */
[----:B------:R-:W-:-:S03]  /*2ce0*/  IMNMX R185, R185, R6, PT ;  /* 0x00000006b9b97217 */ /* 0x000fc60003800200 */
[C---:B---3--:R-:W-:Y:S02]  /*2cf0*/  HMMA.16816.F32 R72, R12.reuse, R20, R72 ;  /* 0x000000140c48723c */ /* 0x048fe40000001848 */
[----:B------:R-:W2:Y:S06]  /*2d00*/  MUFU.TANH R41, R41 ;  /* 0x0000002900297308 */ /* 0x000eac0000002400 */
[----:B------:R-:W-:Y:S01]  /*2d10*/  HMMA.16816.F32 R68, R12, R22, R68 ;  /* 0x000000160c44723c */ /* 0x000fe20000001844 */
[----:B------:R-:W-:Y:S01]  /*2d20*/  FMUL.FTZ R82, R82, c[0x0][0x2ec] ;  /* 0x0000bb0052527a20 */ /* 0x000fe20000410000 */
[----:B------:R-:W3:Y:S01]  /*2d30*/  MUFU.TANH R40, R40 ;  /* 0x0000002800287308 */ /* 0x000ee20000002400 */
[----:B------:R-:W-:-:S02]  /*2d40*/  FMUL.FTZ R33, R81, c[0x0][0x2ec] ;  /* 0x0000bb0051217a20 */ /* 0x000fc40000410000 */
[----:B------:R-:W-:-:S03]  /*2d50*/  FMUL.FTZ R83, R83, c[0x0][0x2ec] ;  /* 0x0000bb0053537a20 */ /* 0x000fc60000410000 */
[C---:B------:R-:W-:Y:S01]  /*2d60*/  HMMA.16816.F32 R76, R8.reuse, R30, R76 ;  /* 0x0000001e084c723c */ /* 0x040fe2000000184c */
[----:B------:R-:W-:Y:S01]  /*2d70*/  FMUL.FTZ R28, R97, c[0x0][0x2ec] ;  /* 0x0000bb00611c7a20 */ /* 0x000fe20000410000 */
[----:B------:R-:W1:Y:S01]  /*2d80*/  MUFU.TANH R42, R42 ;  /* 0x0000002a002a7308 */ /* 0x000e620000002400 */
[----:B------:R-:W-:Y:S02]  /*2d90*/  FMUL.FTZ R43, R96, c[0x0][0x2ec] ;  /* 0x0000bb00602b7a20 */ /* 0x000fe40000410000 */
[----:B------:R-:W-:Y:S02]  /*2da0*/  FMUL.FTZ R29, R98, c[0x0][0x2ec] ;  /* 0x0000bb00621d7a20 */ /* 0x000fe40000410000 */
[----:B------:R-:W-:Y:S01]  /*2db0*/  IMAD.IADD R30, R3, 0x1, R188 ;  /* 0x00000001031e7824 */ /* 0x000fe200078e02bc */
[----:B------:R-:W-:Y:S01]  /*2dc0*/  HMMA.16816.F32 R72, R8, R24, R72 ;  /* 0x000000180848723c */ /* 0x000fe20000001848 */
[----:B------:R-:W-:Y:S01]  /*2dd0*/  FMUL.FTZ R31, R80, c[0x0][0x2ec] ;  /* 0x0000bb00501f7a20 */ /* 0x000fe20000410000 */
[----:B------:R-:W-:Y:S01]  /*2de0*/  MUFU.TANH R28, R28 ;  /* 0x0000001c001c7308 */ /* 0x000fe20000002400 */
[----:B------:R-:W-:Y:S01]  /*2df0*/  FMUL.FTZ R32, R99, c[0x0][0x2ec] ;  /* 0x0000bb0063207a20 */ /* 0x000fe20000410000 */
[----:B------:R-:W-:-:S02]  /*2e00*/  IADD3 R20, R30, 0x1, RZ ;  /* 0x000000011e147810 */ /* 0x000fc40007ffe0ff */
[C---:B------:R-:W-:Y:S02]  /*2e10*/  IADD3 R4, R30.reuse, 0x8, RZ ;  /* 0x000000081e047810 */ /* 0x040fe40007ffe0ff */
[----:B------:R-:W-:Y:S01]  /*2e20*/  HMMA.16816.F32 R68, R8, R26, R68 ;  /* 0x0000001a0844723c */ /* 0x000fe20000001844 */
[----:B------:R-:W-:Y:S01]  /*2e30*/  IADD3 R6, R30, 0x9, RZ ;  /* 0x000000091e067810 */ /* 0x000fe20007ffe0ff */
[----:B------:R-:W1:Y:S01]  /*2e40*/  MUFU.TANH R31, R31 ;  /* 0x0000001f001f7308 */ /* 0x000e620000002400 */
[CC--:B------:R-:W-:Y:S02]  /*2e50*/  ISETP.GE.AND P3, PT, R20.reuse, R186.reuse, PT ;  /* 0x000000ba1400720c */ /* 0x0c0fe40003f66270 */
[-C--:B------:R-:W-:Y:S02]  /*2e60*/  ISETP.GE.AND P0, PT, R20, R185.reuse, PT ;  /* 0x000000b91400720c */ /* 0x080fe40003f06270 */
[CC--:B------:R-:W-:Y:S01]  /*2e70*/  ISETP.GE.AND P1, PT, R4.reuse, R186.reuse, PT ;  /* 0x000000ba0400720c */ /* 0x0c0fe20003f26270 */
[----:B------:R-:W-:Y:S01]  /*2e80*/  FMUL.FTZ R24, R77, c[0x0][0x2ec] ;  /* 0x0000bb004d187a20 */ /* 0x000fe20000410000 */
[-C--:B------:R-:W-:Y:S01]  /*2e90*/  ISETP.GE.AND P4, PT, R4, R185.reuse, PT ;  /* 0x000000b90400720c */ /* 0x080fe20003f86270 */
[----:B------:R-:W-:Y:S01]  /*2ea0*/  FMUL.FTZ R34, R76, c[0x0][0x2ec] ;  /* 0x0000bb004c227a20 */ /* 0x000fe20000410000 */
[----:B------:R-:W-:Y:S01]  /*2eb0*/  IADD3 R4, R30, 0x10, RZ ;  /* 0x000000101e047810 */ /* 0x000fe20007ffe0ff */
[----:B------:R-:W1:Y:S01]  /*2ec0*/  MUFU.TANH R43, R43 ;  /* 0x0000002b002b7308 */ /* 0x000e620000002400 */
[-C--:B------:R-:W-:Y:S01]  /*2ed0*/  ISETP.GE.AND P2, PT, R6, R186.reuse, PT ;  /* 0x000000ba0600720c */ /* 0x080fe20003f46270 */
[----:B------:R-:W-:Y:S01]  /*2ee0*/  FMUL.FTZ R78, R78, c[0x0][0x2ec] ;  /* 0x0000bb004e4e7a20 */ /* 0x000fe20000410000 */
[-C--:B------:R-:W-:Y:S01]  /*2ef0*/  ISETP.GE.AND P5, PT, R6, R185.reuse, PT ;  /* 0x000000b90600720c */ /* 0x080fe20003fa6270 */
[----:B------:R-:W-:Y:S01]  /*2f00*/  FMUL.FTZ R79, R79, c[0x0][0x2ec] ;  /* 0x0000bb004f4f7a20 */ /* 0x000fe20000410000 */
[----:B------:R-:W-:Y:S01]  /*2f10*/  IADD3 R16, R30, 0x11, RZ ;  /* 0x000000111e107810 */ /* 0x000fe20007ffe0ff */
[----:B------:R-:W-:Y:S01]  /*2f20*/  FMUL.FTZ R72, R72, c[0x0][0x2ec] ;  /* 0x0000bb0048487a20 */ /* 0x000fe20000410000 */
[----:B------:R-:W-:Y:S01]  /*2f30*/  FSEL R19, R44, -INF , !P3 ;  /* 0xff8000002c137808 */ /* 0x000fe20005800000 */
[----:B------:R-:W1:Y:S01]  /*2f40*/  MUFU.TANH R29, R29 ;  /* 0x0000001d001d7308 */ /* 0x000e620000002400 */
[----:B----4-:R-:W-:Y:S01]  /*2f50*/  FSEL R6, R45, -INF , !P0 ;  /* 0xff8000002d067808 */ /* 0x010fe20004000000 */
[----:B------:R-:W-:Y:S01]  /*2f60*/  FMUL.FTZ R73, R73, c[0x0][0x2ec] ;  /* 0x0000bb0049497a20 */ /* 0x000fe20000410000 */
[-C--:B------:R-:W-:Y:S01]  /*2f70*/  ISETP.GE.AND P3, PT, R4, R186.reuse, PT ;  /* 0x000000ba0400720c */ /* 0x080fe20003f66270 */
[----:B------:R-:W-:Y:S01]  /*2f80*/  FMUL.FTZ R74, R74, c[0x0][0x2ec] ;  /* 0x0000bb004a4a7a20 */ /* 0x000fe20000410000 */
[-C--:B------:R-:W-:Y:S01]  /*2f90*/  ISETP.GE.AND P0, PT, R4, R185.reuse, PT ;  /* 0x000000b90400720c */ /* 0x080fe20003f06270 */
[----:B------:R-:W-:Y:S01]  /*2fa0*/  FMUL.FTZ R75, R75, c[0x0][0x2ec] ;  /* 0x0000bb004b4b7a20 */ /* 0x000fe20000410000 */
[----:B------:R-:W-:Y:S01]  /*2fb0*/  FSEL R21, R46, -INF , !P1 ;  /* 0xff8000002e157808 */ /* 0x000fe20004800000 */
[----:B------:R-:W4:Y:S01]  /*2fc0*/  MUFU.TANH R32, R32 ;  /* 0x0000002000207308 */ /* 0x000f220000002400 */
[----:B------:R-:W-:Y:S01]  /*2fd0*/  FSEL R4, R39, -INF , !P4 ;  /* 0xff80000027047808 */ /* 0x000fe20006000000 */
[----:B------:R-:W-:Y:S01]  /*2fe0*/  FMUL.FTZ R68, R68, c[0x0][0x2ec] ;  /* 0x0000bb0044447a20 */ /* 0x000fe20000410000 */
[----:B------:R-:W-:Y:S01]  /*2ff0*/  ISETP.GE.AND P1, PT, R16, R186, PT ;  /* 0x000000ba1000720c */ /* 0x000fe20003f26270 */
[----:B------:R-:W-:Y:S01]  /*3000*/  FMUL.FTZ R70, R70, c[0x0][0x2ec] ;  /* 0x0000bb0046467a20 */ /* 0x000fe20000410000 */
[----:B------:R-:W-:Y:S01]  /*3010*/  ISETP.GE.AND P4, PT, R16, R185, PT ;  /* 0x000000b91000720c */ /* 0x000fe20003f86270 */
[----:B------:R-:W-:Y:S01]  /*3020*/  FMUL.FTZ R69, R69, c[0x0][0x2ec] ;  /* 0x0000bb0045457a20 */ /* 0x000fe20000410000 */
[C---:B------:R-:W-:Y:S01]  /*3030*/  IADD3 R16, R30.reuse, 0x18, RZ ;  /* 0x000000181e107810 */ /* 0x040fe20007ffe0ff */
[----:B------:R-:W3:Y:S01]  /*3040*/  MUFU.TANH R20, R82 ;  /* 0x0000005200147308 */ /* 0x000ee20000002400 */
[----:B------:R-:W-:Y:S01]  /*3050*/  IADD3 R12, R30, 0x19, RZ ;  /* 0x000000191e0c7810 */ /* 0x000fe20007ffe0ff */
[----:B------:R-:W-:Y:S01]  /*3060*/  FMUL.FTZ R71, R71, c[0x0][0x2ec] ;  /* 0x0000bb0047477a20 */ /* 0x000fe20000410000 */
[----:B------:R-:W-:-:S02]  /*3070*/  FSEL R23, R38, -INF , !P2 ;  /* 0xff80000026177808 */ /* 0x000fc40005000000 */
[----:B------:R-:W-:Y:S02]  /*3080*/  FSEL R18, R47, -INF , !P5 ;  /* 0xff8000002f127808 */ /* 0x000fe40006800000 */
[CC--:B------:R-:W-:Y:S01]  /*3090*/  ISETP.GE.AND P2, PT, R16.reuse, R186.reuse, PT ;  /* 0x000000ba1000720c */ /* 0x0c0fe20003f46270 */
[----:B------:R-:W4:Y:S01]  /*30a0*/  MUFU.TANH R24, R24 ;  /* 0x0000001800187308 */ /* 0x000f220000002400 */
[-C--:B------:R-:W-:Y:S02]  /*30b0*/  ISETP.GE.AND P5, PT, R16, R185.reuse, PT ;  /* 0x000000b91000720c */ /* 0x080fe40003fa6270 */
[----:B-1----:R-:W-:Y:S02]  /*30c0*/  FSEL R17, R48, -INF , !P3 ;  /* 0xff80000030117808 */ /* 0x002fe40005800000 */
[----:B--2---:R-:W-:Y:S02]  /*30d0*/  FSEL R16, R41, -INF , !P0 ;  /* 0xff80000029107808 */ /* 0x004fe40004000000 */
[C---:B------:R-:W-:Y:S01]  /*30e0*/  ISETP.GE.AND P3, PT, R12.reuse, R186, PT ;  /* 0x000000ba0c00720c */ /* 0x040fe20003f66270 */
[----:B------:R-:W1:Y:S01]  /*30f0*/  MUFU.TANH R33, R33 ;  /* 0x0000002100217308 */ /* 0x000e620000002400 */
[----:B------:R-:W-:-:S02]  /*3100*/  ISETP.GE.AND P0, PT, R12, R185, PT ;  /* 0x000000b90c00720c */ /* 0x000fc40003f06270 */
[----:B------:R-:W-:Y:S02]  /*3110*/  IADD3 R12, R30, 0x20, RZ ;  /* 0x000000201e0c7810 */ /* 0x000fe40007ffe0ff */
[----:B---3--:R-:W-:Y:S02]  /*3120*/  FSEL R15, R40, -INF , !P1 ;  /* 0xff800000280f7808 */ /* 0x008fe40004800000 */
[----:B------:R-:W-:Y:S01]  /*3130*/  ISETP.GE.AND P1, PT, R12, R186, PT ;  /* 0x000000ba0c00720c */ /* 0x000fe20003f26270 */
[----:B------:R-:W2:Y:S01]  /*3140*/  MUFU.TANH R128, R83 ;  /* 0x0000005300807308 */ /* 0x000ea20000002400 */
[----:B------:R-:W-:Y:S02]  /*3150*/  IADD3 R10, R30, 0x29, RZ ;  /* 0x000000291e0a7810 */ /* 0x000fe40007ffe0ff */
[----:B------:R-:W-:Y:S02]  /*3160*/  FSEL R14, R42, -INF , !P4 ;  /* 0xff8000002a0e7808 */ /* 0x000fe40006000000 */
[----:B------:R-:W-:-:S02]  /*3170*/  ISETP.GE.AND P4, PT, R12, R185, PT ;  /* 0x000000b90c00720c */ /* 0x000fc40003f86270 */
[C---:B------:R-:W-:Y:S01]  /*3180*/  IADD3 R22, R30.reuse, 0x21, RZ ;  /* 0x000000211e167810 */ /* 0x040fe20007ffe0ff */
[----:B------:R-:W3:Y:S01]  /*3190*/  MUFU.TANH R34, R34 ;  /* 0x0000002200227308 */ /* 0x000ee20000002400 */
[----:B------:R-:W-:Y:S02]  /*31a0*/  IADD3 R11, R30, 0x28, RZ ;  /* 0x000000281e0b7810 */ /* 0x000fe40007ffe0ff */
[----:B------:R-:W-:Y:S02]  /*31b0*/  FSEL R35, R31, -INF , !P1 ;  /* 0xff8000001f237808 */ /* 0x000fe40004800000 */
[----:B------:R-:W-:Y:S02]  /*31c0*/  ISETP.GE.AND P1, PT, R10, R186, PT ;  /* 0x000000ba0a00720c */ /* 0x000fe40003f26270 */
[----:B------:R-:W-:Y:S01]  /*31d0*/  FSEL R9, R28, -INF , !P3 ;  /* 0xff8000001c097808 */ /* 0x000fe20005800000 */
[----:B------:R-:W1:Y:S01]  /*31e0*/  MUFU.TANH R130, R78 ;  /* 0x0000004e00827308 */ /* 0x000e620000002400 */
[----:B------:R-:W-:-:S02]  /*31f0*/  FSEL R13, R43, -INF , !P2 ;  /* 0xff8000002b0d7808 */ /* 0x000fc40005000000 */
[----:B------:R-:W-:Y:S02]  /*3200*/  FSEL R12, R29, -INF , !P5 ;  /* 0xff8000001d0c7808 */ /* 0x000fe40006800000 */
[----:B----4-:R-:W-:Y:S02]  /*3210*/  FSEL R8, R32, -INF , !P0 ;  /* 0xff80000020087808 */ /* 0x010fe40004000000 */
[----:B------:R-:W-:Y:S01]  /*3220*/  FSEL R28, R20, -INF , !P4 ;  /* 0xff800000141c7808 */ /* 0x000fe20006000000 */
[----:B------:R-:W4:Y:S01]  /*3230*/  MUFU.TANH R140, R79 ;  /* 0x0000004f008c7308 */ /* 0x000f220000002400 */
[CC--:B------:R-:W-:Y:S02]  /*3240*/  ISETP.GE.AND P2, PT, R22.reuse, R186.reuse, PT ;  /* 0x000000ba1600720c */ /* 0x0c0fe40003f46270 */
[----:B------:R-:W-:Y:S02]  /*3250*/  ISETP.GE.AND P5, PT, R22, R185, PT ;  /* 0x000000b91600720c */ /* 0x000fe40003fa6270 */
[----:B------:R-:W-:-:S02]  /*3260*/  ISETP.GE.AND P3, PT, R11, R186, PT ;  /* 0x000000ba0b00720c */ /* 0x000fc40003f66270 */
[-C--:B------:R-:W-:Y:S01]  /*3270*/  ISETP.GE.AND P0, PT, R11, R185.reuse, PT ;  /* 0x000000b90b00720c */ /* 0x080fe20003f06270 */
[----:B------:R-:W4:Y:S01]  /*3280*/  MUFU.TANH R139, R72 ;  /* 0x00000048008b7308 */ /* 0x000f220000002400 */
[----:B------:R-:W-:Y:S02]  /*3290*/  ISETP.GE.AND P4, PT, R10, R185, PT ;  /* 0x000000b90a00720c */ /* 0x000fe40003f86270 */
[C---:B------:R-:W-:Y:S02]  /*32a0*/  IADD3 R11, R30.reuse, 0x30, RZ ;  /* 0x000000301e0b7810 */ /* 0x040fe40007ffe0ff */
[----:B------:R-:W-:Y:S02]  /*32b0*/  IADD3 R10, R30, 0x31, RZ ;  /* 0x000000311e0a7810 */ /* 0x000fe40007ffe0ff */
[----:B------:R-:W-:Y:S01]  /*32c0*/  FSEL R29, R24, -INF , !P1 ;  /* 0xff800000181d7808 */ /* 0x000fe20004800000 */
[----:B------:R-:W-:Y:S01]  /*32d0*/  MUFU.TANH R137, R73 ;  /* 0x0000004900897308 */ /* 0x000fe20000002400 */
[----:B------:R-:W-:-:S02]  /*32e0*/  ISETP.GT.AND P1, PT, R101, 0x1, PT ;  /* 0x000000016500780c */ /* 0x000fc40003f24270 */
[----:B-1----:R-:W-:Y:S02]  /*32f0*/  FSEL R33, R33, -INF , !P2 ;  /* 0xff80000021217808 */ /* 0x002fe40005000000 */
[----:B--2---:R-:W-:Y:S02]  /*3300*/  FSEL R128, R128, -INF , !P5 ;  /* 0xff80000080807808 */ /* 0x004fe40006800000 */
[----:B---3--:R-:W-:Y:S01]  /*3310*/  FSEL R31, R34, -INF , !P3 ;  /* 0xff800000221f7808 */ /* 0x008fe20005800000 */
[----:B------:R-:W1:Y:S01]  /*3320*/  MUFU.TANH R136, R74 ;  /* 0x0000004a00887308 */ /* 0x000e620000002400 */
[----:B------:R-:W-:Y:S02]  /*3330*/  FSEL R130, R130, -INF , !P0 ;  /* 0xff80000082827808 */ /* 0x000fe40004000000 */
[C---:B------:R-:W-:Y:S02]  /*3340*/  ISETP.GE.AND P2, PT, R11.reuse, R186, PT ;  /* 0x000000ba0b00720c */ /* 0x040fe40003f46270 */
[----:B------:R-:W-:-:S02]  /*3350*/  ISETP.GE.AND P5, PT, R11, R185, PT ;  /* 0x000000b90b00720c */ /* 0x000fc40003fa6270 */
[C---:B------:R-:W-:Y:S01]  /*3360*/  ISETP.GE.AND P3, PT, R10.reuse, R186, PT ;  /* 0x000000ba0a00720c */ /* 0x040fe20003f66270 */
[----:B------:R-:W2:Y:S01]  /*3370*/  MUFU.TANH R134, R75 ;  /* 0x0000004b00867308 */ /* 0x000ea20000002400 */
[----:B------:R-:W-:Y:S02]  /*3380*/  ISETP.GE.AND P0, PT, R10, R185, PT ;  /* 0x000000b90a00720c */ /* 0x000fe40003f06270 */
[----:B------:R-:W-:Y:S02]  /*3390*/  IADD3 R10, R30, 0x38, RZ ;  /* 0x000000381e0a7810 */ /* 0x000fe40007ffe0ff */
[----:B----4-:R-:W-:Y:S02]  /*33a0*/  FSEL R140, R140, -INF , !P4 ;  /* 0xff8000008c8c7808 */ /* 0x010fe40006000000 */
[----:B------:R-:W-:Y:S01]  /*33b0*/  FSEL R139, R139, -INF , !P2 ;  /* 0xff8000008b8b7808 */ /* 0x000fe20005000000 */
[----:B------:R-:W3:Y:S01]  /*33c0*/  MUFU.TANH R135, R68 ;  /* 0x0000004400877308 */ /* 0x000ee20000002400 */
[----:B-1----:R-:W-:-:S02]  /*33d0*/  FSEL R136, R136, -INF , !P5 ;  /* 0xff80000088887808 */ /* 0x002fc40006800000 */
[----:B------:R-:W-:Y:S02]  /*33e0*/  FSEL R137, R137, -INF , !P3 ;  /* 0xff80000089897808 */ /* 0x000fe40005800000 */
[CC--:B------:R-:W-:Y:S02]  /*33f0*/  ISETP.GE.AND P4, PT, R10.reuse, R186.reuse, PT ;  /* 0x000000ba0a00720c */ /* 0x0c0fe40003f86270 */
[-C--:B------:R-:W-:Y:S01]  /*3400*/  ISETP.GE.AND P2, PT, R10, R185.reuse, PT ;  /* 0x000000b90a00720c */ /* 0x080fe20003f46270 */
[----:B------:R-:W1:Y:S01]  /*3410*/  MUFU.TANH R132, R70 ;  /* 0x0000004600847308 */ /* 0x000e620000002400 */
[----:B------:R-:W-:Y:S01]  /*3420*/  BAR.SYNC.DEFER_BLOCKING 0x0 ;  /* 0x0000000000007b1d */ /* 0x000fe20000010000 */
[C---:B------:R-:W-:Y:S02]  /*3430*/  ISETP.GE.AND P5, PT, R30.reuse, R186, PT ;  /* 0x000000ba1e00720c */ /* 0x040fe40003fa6270 */
[C---:B------:R-:W-:Y:S02]  /*3440*/  ISETP.GE.AND P3, PT, R30.reuse, R185, PT ;  /* 0x000000b91e00720c */ /* 0x040fe40003f66270 */
[----:B------:R-:W-:-:S02]  /*3450*/  IADD3 R30, R30, 0x39, RZ ;  /* 0x000000391e1e7810 */ /* 0x000fc40007ffe0ff */
[----:B------:R-:W4:Y:S01]  /*3460*/  MUFU.TANH R133, R69 ;  /* 0x0000004500857308 */ /* 0x000f220000002400 */
[----:B--2---:R-:W-:Y:S02]  /*3470*/  FSEL R134, R134, -INF , !P0 ;  /* 0xff80000086867808 */ /* 0x004fe40004000000 */
[----:B---3--:R-:W-:Y:S02]  /*3480*/  FSEL R135, R135, -INF , !P4 ;  /* 0xff80000087877808 */ /* 0x008fe40006000000 */
[----:B------:R-:W-:Y:S02]  /*3490*/  @!P1 LEA R182, P0, R184, c[0x0][0x168], 0x1 ;  /* 0x00005a00b8b69a11 */ /* 0x000fe400078008ff */
[----:B------:R-:W-:Y:S01]  /*34a0*/  ISETP.GE.AND P4, PT, R30, R186, PT ;  /* 0x000000ba1e00720c */ /* 0x000fe20003f86270 */
[----:B------:R-:W2:Y:S01]  /*34b0*/  MUFU.TANH R126, R71 ;  /* 0x00000047007e7308 */ /* 0x000ea20000002400 */
[----:B-1----:R-:W-:Y:S02]  /*34c0*/  FSEL R132, R132, -INF , !P2 ;  /* 0xff80000084847808 */ /* 0x002fe40005000000 */
[----:B------:R-:W-:-:S02]  /*34d0*/  ISETP.GE.AND P2, PT, R30, R185, PT ;  /* 0x000000b91e00720c */ /* 0x000fc40003f46270 */
[----:B------:R-:W-:Y:S02]  /*34e0*/  @!P1 LEA.HI.X R183, R184, c[0x0][0x16c], R103, 0x1, P0 ;  /* 0x00005b00b8b79a11 */ /* 0x000fe400000f0c67 */
[----:B------:R-:W-:Y:S02]  /*34f0*/  FSEL R36, R36, -INF , !P5 ;  /* 0xff80000024247808 */ /* 0x000fe40006800000 */
[----:B------:R-:W-:Y:S02]  /*3500*/  FSEL R37, R37, -INF , !P3 ;  /* 0xff80000025257808 */ /* 0x000fe40005800000 */
[----:B----4-:R-:W-:Y:S02]  /*3510*/  FSEL R133, R133, -INF , !P4 ;  /* 0xff80000085857808 */ /* 0x010fe40006000000 */
[----:B--2---:R-:W-:Y:S01]  /*3520*/  FSEL R126, R126, -INF , !P2 ;  /* 0xff8000007e7e7808 */ /* 0x004fe20005000000 */
        /* <DEDUP_REMOVED lines=21> */
[C---:B------:R-:W-:Y:S01]  /*3680*/  IMAD R25, R102.reuse, R25, R20 ;  /* 0x0000001966197224 */ /* 0x040fe200078e0214 */
[----:B------:R-:W-:Y:S01]  /*3690*/  LOP3.LUT R20, RZ, c[0x0][0x2d0], RZ, 0x33, !PT ;  /* 0x0000b400ff147a12 */ /* 0x000fe200078e33ff */
        /* <DEDUP_REMOVED lines=36> */
.L_x_6516:
[----:B------:R-:W-:-:S04]  /*38e0*/  LEA R3, -R2, RZ, 0x6 ;  /* 0x000000ff02037211 */ /* 0x000fc800078e31ff */
[----:B------:R-:W-:Y:S02]  /*38f0*/  SHF.R.S32.HI R10, RZ, 0x1f, R3 ;  /* 0x0000001fff0a7819 */ /* 0x000fe40000011403 */
.L_x_6517:
        /* <DEDUP_REMOVED lines=25> */
.L_x_6515:
[----:B------:R-:W-:Y:S02]  /*3a90*/  FMNMX.FTZ R20, R36, R19, !PT ;  /* 0x0000001324147209 */ /* 0x000fe40007810000 */
[----:B-1----:R-:W-:-:S02]  /*3aa0*/  FMNMX.FTZ R25, R37, R6, !PT ;  /* 0x0000000625197209 */ /* 0x002fc40007810000 */
        /* <DEDUP_REMOVED lines=60> */
[--C-:B------:R-:W-:Y:S01]  /*3e70*/  FFMA.FTZ R119, R37, c[0x0][0x23c], -R129.reuse ;  /* 0x00008f0025777a23 */ /* 0x100fe20000010881 */
[----:B------:R-:W-:Y:S01]  /*3e80*/  LDSM.16.MT88.4 R20, [R161+0x8800] ;  /* 0x00880000a114783b */ /* 0x000fe20000004200 */
[----:B------:R-:W-:-:S02]  /*3e90*/  FFMA.FTZ R120, R6, c[0x0][0x23c], -R129 ;  /* 0x00008f0006787a23 */ /* 0x000fc40000010881 */
[--C-:B------:R-:W-:Y:S02]  /*3ea0*/  FFMA.FTZ R121, R4, c[0x0][0x23c], -R129.reuse ;  /* 0x00008f0004797a23 */ /* 0x100fe40000010881 */
[--C-:B------:R-:W-:Y:S01]  /*3eb0*/  FFMA.FTZ R112, R18, c[0x0][0x23c], -R129.reuse ;  /* 0x00008f0012707a23 */ /* 0x100fe20000010881 */
[----:B------:R-:W1:Y:S01]  /*3ec0*/  LDSM.16.MT88.4 R4, [R160+0xa000] ;  /* 0x00a00000a004783b */ /* 0x000e620000004200 */
[----:B------:R-:W2:Y:S01]  /*3ed0*/  MUFU.EX2 R115, R115 ;  /* 0x0000007300737308 */ /* 0x000ea20000000800 */
[--C-:B------:R-:W-:Y:S02]  /*3ee0*/  FFMA.FTZ R113, R17, c[0x0][0x23c], -R138.reuse ;  /* 0x00008f0011717a23 */ /* 0x100fe4000001088a */
[--C-:B------:R-:W-:Y:S02]  /*3ef0*/  FFMA.FTZ R110, R15, c[0x0][0x23c], -R138.reuse ;  /* 0x00008f000f6e7a23 */ /* 0x100fe4000001088a */
[----:B------:R-:W-:Y:S02]  /*3f00*/  FFMA.FTZ R109, R13, c[0x0][0x23c], -R138 ;  /* 0x00008f000d6d7a23 */ /* 0x000fe4000001088a */
[--C-:B------:R-:W-:Y:S01]  /*3f10*/  FFMA.FTZ R117, R16, c[0x0][0x23c], -R129.reuse ;  /* 0x00008f0010757a23 */ /* 0x100fe20000010881 */
[----:B------:R-:W-:Y:S01]  /*3f20*/  MUFU.EX2 R114, R114 ;  /* 0x0000007200727308 */ /* 0x000fe20000000800 */
[--C-:B------:R-:W-:Y:S01]  /*3f30*/  FFMA.FTZ R108, R14, c[0x0][0x23c], -R129.reuse ;  /* 0x00008f000e6c7a23 */ /* 0x100fe20000010881 */
[----:B------:R-:W5:Y:S01]  /*3f40*/  LDSM.16.MT88.4 R16, [R162+0x8800] ;  /* 0x00880000a210783b */ /* 0x000f620000004200 */
[----:B------:R-:W-:-:S02]  /*3f50*/  FFMA.FTZ R118, R12, c[0x0][0x23c], -R129 ;  /* 0x00008f000c767a23 */ /* 0x000fc40000010881 */
[--C-:B------:R-:W-:Y:S01]  /*3f60*/  FFMA.FTZ R0, R9, c[0x0][0x23c], -R138.reuse ;  /* 0x00008f0009007a23 */ /* 0x100fe2000001088a */
[----:B------:R-:W1:Y:S01]  /*3f70*/  LDSM.16.MT88.4 R12, [R160+0x8800] ;  /* 0x00880000a00c783b */ /* 0x000e620000004200 */
[----:B------:R-:W-:Y:S01]  /*3f80*/  FFMA.FTZ R105, R8, c[0x0][0x23c], -R129 ;  /* 0x00008f0008697a23 */ /* 0x000fe20000010881 */
[----:B------:R-:W3:Y:S01]  /*3f90*/  MUFU.EX2 R111, R111 ;  /* 0x0000006f006f7308 */ /* 0x000ee20000000800 */
[----:B--2---:R-:W-:Y:S01]  /*3fa0*/  F2FP.PACK_AB R64, R115, R116 ;  /* 0x000000747340723e */ /* 0x004fe200000000ff */
[----:B------:R-:W2:Y:S01]  /*3fb0*/  LDSM.16.MT88.4 R8, [R164+0xa800] ;  /* 0x00a80000a408783b */ /* 0x000ea20000004200 */
[--C-:B------:R-:W-:Y:S02]  /*3fc0*/  FFMA.FTZ R122, R35, c[0x0][0x23c], -R138.reuse ;  /* 0x00008f00237a7a23 */ /* 0x100fe4000001088a */
[--C-:B------:R-:W-:Y:S02]  /*3fd0*/  FFMA.FTZ R123, R33, c[0x0][0x23c], -R138.reuse ;  /* 0x00008f00217b7a23 */ /* 0x100fe4000001088a */
[----:B------:R-:W-:Y:S01]  /*3fe0*/  LDSM.16.MT88.4 R32, [R161+0xa800] ;  /* 0x00a80000a120783b */ /* 0x000fe20000004200 */
        /* <DEDUP_REMOVED lines=11> */
[----:B------:R-:W-:Y:S01]  /*40a0*/  MUFU.EX2 R121, R121 ;  /* 0x0000007900797308 */ /* 0x000fe20000000800 */
[--C-:B------:R-:W-:Y:S02]  /*40b0*/  FFMA.FTZ R140, R137, c[0x0][0x23c], -R138.reuse ;  /* 0x00008f00898c7a23 */ /* 0x100fe4000001088a */
[--C-:B------:R-:W-:Y:S02]  /*40c0*/  FFMA.FTZ R135, R135, c[0x0][0x23c], -R138.reuse ;  /* 0x00008f0087877a23 */ /* 0x100fe4000001088a */
[----:B------:R-:W-:Y:S02]  /*40d0*/  FFMA.FTZ R138, R133, c[0x0][0x23c], -R138 ;  /* 0x00008f00858a7a23 */ /* 0x000fe4000001088a */
[--C-:B------:R-:W-:Y:S01]  /*40e0*/  FFMA.FTZ R133, R136, c[0x0][0x23c], -R129.reuse ;  /* 0x00008f0088857a23 */ /* 0x100fe20000010881 */
[----:B------:R-:W3:Y:S01]  /*40f0*/  MUFU.EX2 R112, R112 ;  /* 0x0000007000707308 */ /* 0x000ee20000000800 */
[----:B----4-:R-:W-:Y:S01]  /*4100*/  F2FP.PACK_AB R65, R120, R119 ;  /* 0x000000777841723e */ /* 0x010fe200000000ff */
[----:B------:R-:W-:-:S02]  /*4110*/  FFMA.FTZ R134, R134, c[0x0][0x23c], -R129 ;  /* 0x00008f0086867a23 */ /* 0x000fc40000010881 */
[--C-:B------:R-:W-:Y:S02]  /*4120*/  FFMA.FTZ R132, R132, c[0x0][0x23c], -R129.reuse ;  /* 0x00008f0084847a23 */ /* 0x100fe40000010881 */
[----:B------:R-:W-:Y:S02]  /*4130*/  FFMA.FTZ R193, R126, c[0x0][0x23c], -R129 ;  /* 0x00008f007ec17a23 */ /* 0x000fe40000010881 */
[----:B------:R-:W-:Y:S01]  /*4140*/  MUFU.EX2 R113, R113 ;  /* 0x0000007100717308 */ /* 0x000fe20000000800 */
[----:B------:R-:W-:Y:S02]  /*4150*/  FADD.FTZ R115, R116, R115 ;  /* 0x0000007374737221 */ /* 0x000fe40000010000 */
[----:B------:R-:W-:Y:S02]  /*4160*/  FADD.FTZ R120, R119, R120 ;  /* 0x0000007877787221 */ /* 0x000fe40000010000 */
[----:B------:R-:W-:Y:S01]  /*4170*/  FADD.FTZ R114, R114, R115 ;  /* 0x0000007372727221 */ /* 0x000fe20000010000 */
[----:B---3--:R-:W-:-:S02]  /*4180*/  F2FP.PACK_AB R67, R112, R121 ;  /* 0x000000797043723e */ /* 0x008fc400000000ff */
[----:B------:R-:W3:Y:S01]  /*4190*/  MUFU.EX2 R110, R110 ;  /* 0x0000006e006e7308 */ /* 0x000ee20000000800 */
[----:B------:R-:W-:Y:S02]  /*41a0*/  FADD.FTZ R121, R121, R120 ;  /* 0x0000007879797221 */ /* 0x000fe40000010000 */
        /* <DEDUP_REMOVED lines=57> */
[C---:B--2---:R-:W-:Y:S02]  /*4540*/  HMMA.16816.F32 R36, R4.reuse, R8, R36 ;  /* 0x000000080424723c */ /* 0x044fe40000001824 */
[----:B------:R-:W2:Y:S06]  /*4550*/  MUFU.EX2 R193, R193 ;  /* 0x000000c100c17308 */ /* 0x000eac0000000800 */
        /* <DEDUP_REMOVED lines=14> */
[C---:B-----5:R-:W-:Y:S08]  /*4640*/  HMMA.16816.F32 R60, R4.reuse, R12, R60 ;  /* 0x0000000c043c723c */ /* 0x060ff0000000183c */
[----:B------:R-:W-:Y:S01]  /*4650*/  HMMA.16816.F32 R64, R4, R14, R64 ;  /* 0x0000000e0440723c */ /* 0x000fe20000001840 */
[----:B------:R-:W3:Y:S06]  /*4660*/  LDSM.16.MT88.4 R12, [R162+0xb000] ;  /* 0x00b00000a20c783b */ /* 0x000eec0000004200 */
        /* <DEDUP_REMOVED lines=22> */
[C---:B-1----:R-:W-:Y:S08]  /*47d0*/  HMMA.16816.F32 R52, R4.reuse, R8, R52 ;  /* 0x000000080434723c */ /* 0x042ff00000001834 */
[C---:B------:R-:W-:Y:S01]  /*47e0*/  HMMA.16816.F32 R56, R4.reuse, R10, R56 ;  /* 0x0000000a0438723c */ /* 0x040fe20000001838 */
[----:B------:R-:W1:Y:S07]  /*47f0*/  LDSM.16.MT88.4 R8, [R164+0xb800] ;  /* 0x00b80000a408783b */ /* 0x000e6e0000004200 */
[C---:B------:R-:W-:Y:S01]  /*4800*/  HMMA.16816.F32 R40, R4.reuse, R18, R40 ;  /* 0x000000120428723c */ /* 0x040fe20000001828 */
[----:B------:R-:W-:Y:S07]  /*4810*/  LDSM.16.MT88.4 R16, [R162+0xb800] ;  /* 0x00b80000a210783b */ /* 0x000fee0000004200 */
[C---:B------:R-:W-:Y:S08]  /*4820*/  HMMA.16816.F32 R88, R4.reuse, R24, R88 ;  /* 0x000000180458723c */ /* 0x040ff00000001858 */
[C---:B------:R-:W-:Y:S01]  /*4830*/  HMMA.16816.F32 R84, R4.reuse, R26, R84 ;  /* 0x0000001a0454723c */ /* 0x040fe20000001854 */
[----:B------:R-:W5:Y:S07]  /*4840*/  LDSM.16.MT88.4 R24, [R161+0x9800] ;  /* 0x00980000a118783b */ /* 0x000f6e0000004200 */
[C---:B------:R-:W-:Y:S08]  /*4850*/  HMMA.16816.F32 R72, R4.reuse, R20, R72 ;  /* 0x000000140448723c */ /* 0x040ff00000001848 */
[C---:B------:R-:W-:Y:S01]  /*4860*/  HMMA.16816.F32 R68, R4.reuse, R22, R68 ;  /* 0x000000160444723c */ /* 0x040fe20000001844 */
[----:B------:R-:W1:Y:S07]  /*4870*/  LDSM.16.MT88.4 R20, [R160+0x9800] ;  /* 0x00980000a014783b */ /* 0x000e6e0000004200 */
[C---:B------:R-:W-:Y:S08]  /*4880*/  HMMA.16816.F32 R60, R4.reuse, R32, R60 ;  /* 0x00000020043c723c */ /* 0x040ff0000000183c */
[----:B------:R-:W-:Y:S07]  /*4890*/  HMMA.16816.F32 R64, R4, R34, R64 ;  /* 0x000000220440723c */ /* 0x000fee0000001840 */
[----:B------:R-:W-:Y:S01]  /*48a0*/  F2FP.PACK_AB R4, R140, R139 ;  /* 0x0000008b8c04723e */ /* 0x000fe200000000ff */
[----:B------:R-:W-:Y:S01]  /*48b0*/  FADD.FTZ R139, R139, R124 ;  /* 0x0000007c8b8b7221 */ /* 0x000fe20000010000 */
[----:B----4-:R-:W-:Y:S01]  /*48c0*/  F2FP.PACK_AB R5, R134, R133 ;  /* 0x000000858605723e */ /* 0x010fe200000000ff */
[----:B------:R-:W-:Y:S01]  /*48d0*/  FADD.FTZ R133, R133, R130 ;  /* 0x0000008285857221 */ /* 0x000fe20000010000 */
[----:B------:R-:W-:Y:S01]  /*48e0*/  F2FP.PACK_AB R6, R138, R135 ;  /* 0x000000878a06723e */ /* 0x000fe200000000ff */
        /* <DEDUP_REMOVED lines=88> */
.L_x_6519:
[----:B------:R-:W-:-:S05]  /*4e70*/  IMAD.MOV.U32 R4, RZ, RZ, c[0x0][0x1a0] ;  /* 0x00006800ff047624 */ /* 0x000fca00078e00ff */
[----:B------:R-:W-:-:S04]  /*4e80*/  LEA R4, -R4, RZ, 0x6 ;  /* 0x000000ff04047211 */ /* 0x000fc800078e31ff */
[----:B------:R-:W-:Y:S02]  /*4e90*/  SHF.R.S32.HI R5, RZ, 0x1f, R4 ;  /* 0x0000001fff057819 */ /* 0x000fe40000011404 */
.L_x_6520:
        /* <DEDUP_REMOVED lines=20> */
[----:B------:R-:W-:Y:S01]  /*4fe0*/  ISETP.GE.AND P2, PT, R188, R186, PT ;  /* 0x000000babc00720c */ /* 0x000fe20003f46270 */
[----:B------:R2:W-:Y:S01]  /*4ff0*/  LDGSTS.E.BYPASS.LTC128B.128 [R177+0xa000], [R10.64+0x80] ;  /* 0x0a0000800ab17fae */ /* 0x0005e2000b901d46 */
[----:B------:R-:W-:Y:S01]  /*5000*/  ISETP.GE.AND P0, PT, R101, 0x3, PT ;  /* 0x000000036500780c */ /* 0x000fe20003f06270 */
[----:B------:R-:W-:Y:S02]  /*5010*/  IMAD.X R7, R5, 0x1, R0, P1 ;  /* 0x0000000105077824 */ /* 0x000fe400008e0600 */
        /* <DEDUP_REMOVED lines=8> */
[----:B------:R-:W-:Y:S04]  /*50a0*/  LDSM.16.M88.4 R136, [R168] ;  /* 0x00000000a888783b */ /* 0x000fe80000000200 */
[----:B------:R-:W-:Y:S04]  /*50b0*/  LDSM.16.M88.4 R124, [R167] ;  /* 0x00000000a77c783b */ /* 0x000fe80000000200 */
[----:B------:R-:W5:Y:S04]  /*50c0*/  LDSM.16.M88.4 R116, [R169+0x4800] ;  /* 0x00480000a974783b */ /* 0x000f680000000200 */
[----:B------:R-:W1:Y:S04]  /*50d0*/  LDSM.16.M88.4 R108, [R169+0x5000] ;  /* 0x00500000a96c783b */ /* 0x000e680000000200 */
[----:B------:R-:W-:Y:S04]  /*50e0*/  LDSM.16.M88.4 R24, [R166] ;  /* 0x00000000a618783b */ /* 0x000fe80000000200 */
[----:B------:R-:W1:Y:S04]  /*50f0*/  LDSM.16.M88.4 R148, [R163+0x4000] ;  /* 0x00400000a394783b */ /* 0x000e680000000200 */
[----:B------:R-:W1:Y:S04]  /*5100*/  LDSM.16.M88.4 R32, [R169+0x5800] ;  /* 0x00580000a920783b */ /* 0x000e680000000200 */
[----:B------:R-:W1:Y:S04]  /*5110*/  LDSM.16.M88.4 R20, [R159] ;  /* 0x000000009f14783b */ /* 0x000e680000000200 */
[----:B--2---:R-:W2:Y:S01]  /*5120*/  LDSM.16.M88.4 R8, [R158] ;  /* 0x000000009e08783b */ /* 0x004ea20000000200 */
[C---:B----4-:R-:W-:Y:S03]  /*5130*/  HMMA.16816.F32 R16, R128.reuse, R12, RZ ;  /* 0x0000000c8010723c */ /* 0x050fe600000018ff */
[----:B------:R-:W-:Y:S04]  /*5140*/  LDSM.16.M88.4 R140, [R165] ;  /* 0x00000000a58c783b */ /* 0x000fe80000000200 */
[----:B------:R-:W4:Y:S01]  /*5150*/  LDSM.16.M88.4 R120, [R156] ;  /* 0x000000009c78783b */ /* 0x000f220000000200 */
[C---:B------:R-:W-:Y:S03]  /*5160*/  HMMA.16816.F32 R12, R128.reuse, R14, RZ ;  /* 0x0000000e800c723c */ /* 0x040fe600000018ff */
[----:B------:R-:W2:Y:S04]  /*5170*/  LDSM.16.M88.4 R144, [R157] ;  /* 0x000000009d90783b */ /* 0x000ea80000000200 */
[----:B---3--:R-:W3:Y:S01]  /*5180*/  LDSM.16.M88.4 R4, [R163+0x4800] ;  /* 0x00480000a304783b */ /* 0x008ee20000000200 */
[----:B-----5:R-:W-:Y:S03]  /*5190*/  HMMA.16816.F32 R28, R128, R116, RZ ;  /* 0x00000074801c723c */ /* 0x020fe600000018ff */
[----:B------:R-:W5:Y:S04]  /*51a0*/  LDSM.16.M88.4 R104, [R163+0x5000] ;  /* 0x00500000a368783b */ /* 0x000f680000000200 */
[----:B------:R-:W0:Y:S01]  /*51b0*/  LDGDEPBAR ;  /* 0x00000000000079af */ /* 0x000e220000000000 */
[C---:B------:R-:W-:Y:S08]  /*51c0*/  HMMA.16816.F32 R16, R136.reuse, R124, R16 ;  /* 0x0000007c8810723c */ /* 0x040ff00000001810 */
[----:B------:R-:W-:Y:S01]  /*51d0*/  HMMA.16816.F32 R12, R136, R126, R12 ;  /* 0x0000007e880c723c */ /* 0x000fe2000000180c */
[----:B------:R-:W-:Y:S07]  /*51e0*/  LDSM.16.M88.4 R124, [R170+0x2000] ;  /* 0x00200000aa7c783b */ /* 0x000fee0000000200 */
[C---:B-1----:R-:W-:Y:S08]  /*51f0*/  HMMA.16816.F32 R112, R128.reuse, R108, RZ ;  /* 0x0000006c8070723c */ /* 0x042ff000000018ff */
[C---:B------:R-:W-:Y:S08]  /*5200*/  HMMA.16816.F32 R116, R128.reuse, R118, RZ ;  /* 0x000000768074723c */ /* 0x040ff000000018ff */
[----:B------:R-:W-:Y:S08]  /*5210*/  HMMA.16816.F32 R108, R128, R110, RZ ;  /* 0x0000006e806c723c */ /* 0x000ff000000018ff */
[C---:B------:R-:W-:Y:S08]  /*5220*/  HMMA.16816.F32 R16, R24.reuse, R148, R16 ;  /* 0x000000941810723c */ /* 0x040ff00000001810 */
[----:B------:R-:W-:Y:S01]  /*5230*/  HMMA.16816.F32 R12, R24, R150, R12 ;  /* 0x00000096180c723c */ /* 0x000fe2000000180c */
[----:B------:R-:W-:Y:S07]  /*5240*/  LDSM.16.M88.4 R148, [R155] ;  /* 0x000000009b94783b */ /* 0x000fee0000000200 */
[C---:B------:R-:W-:Y:S08]  /*5250*/  HMMA.16816.F32 R132, R128.reuse, R32, RZ ;  /* 0x000000208084723c */ /* 0x040ff000000018ff */
[----:B------:R-:W-:Y:S01]  /*5260*/  HMMA.16816.F32 R128, R128, R34, RZ ;  /* 0x000000228080723c */ /* 0x000fe200000018ff */
[----:B------:R-:W-:Y:S07]  /*5270*/  LDSM.16.M88.4 R32, [R163+0x5800] ;  /* 0x00580000a320783b */ /* 0x000fee0000000200 */
[C---:B------:R-:W-:Y:S08]  /*5280*/  HMMA.16816.F32 R28, R136.reuse, R20, R28 ;  /* 0x00000014881c723c */ /* 0x040ff0000000181c */
[C---:B------:R-:W-:Y:S01]  /*5290*/  HMMA.16816.F32 R116, R136.reuse, R22, R116 ;  /* 0x000000168874723c */ /* 0x040fe20000001874 */
[----:B------:R-:W-:Y:S07]  /*52a0*/  LDSM.16.M88.4 R20, [R156+0x800] ;  /* 0x000800009c14783b */ /* 0x000fee0000000200 */
[C---:B--2---:R-:W-:Y:S08]  /*52b0*/  HMMA.16816.F32 R112, R136.reuse, R8, R112 ;  /* 0x000000088870723c */ /* 0x044ff00000001870 */
[----:B------:R-:W-:Y:S01]  /*52c0*/  HMMA.16816.F32 R108, R136, R10, R108 ;  /* 0x0000000a886c723c */ /* 0x000fe2000000186c */
[----:B------:R-:W1:Y:S07]  /*52d0*/  LDSM.16.M88.4 R8, [R169+0x6000] ;  /* 0x00600000a908783b */ /* 0x000e6e0000000200 */
[C---:B----4-:R-:W-:Y:S08]  /*52e0*/  HMMA.16816.F32 R16, R140.reuse, R120, R16 ;  /* 0x000000788c10723c */ /* 0x050ff00000001810 */
[----:B------:R-:W-:Y:S01]  /*52f0*/  HMMA.16816.F32 R12, R140, R122, R12 ;  /* 0x0000007a8c0c723c */ /* 0x000fe2000000180c */
[----:B------:R-:W-:Y:S07]  /*5300*/  LDSM.16.M88.4 R120, [R169+0x7000] ;  /* 0x00700000a978783b */ /* 0x000fee0000000200 */
[C---:B------:R-:W-:Y:S08]  /*5310*/  HMMA.16816.F32 R132, R136.reuse, R144, R132 ;  /* 0x000000908884723c */ /* 0x040ff00000001884 */
[----:B------:R-:W-:Y:S01]  /*5320*/  HMMA.16816.F32 R128, R136, R146, R128 ;  /* 0x000000928880723c */ /* 0x000fe20000001880 */
[----:B------:R-:W-:Y:S04]  /*5330*/  LDSM.16.M88.4 R144, [R169+0x6800] ;  /* 0x00680000a990783b */ /* 0x000fe80000000200 */
[----:B------:R-:W-:Y:S03]  /*5340*/  LDSM.16.M88.4 R136, [R156+0x1800] ;  /* 0x001800009c88783b */ /* 0x000fe60000000200 */
[C---:B---3--:R-:W-:Y:S08]  /*5350*/  HMMA.16816.F32 R28, R24.reuse, R4, R28 ;  /* 0x00000004181c723c */ /* 0x048ff0000000181c */
[C---:B------:R-:W-:Y:S01]  /*5360*/  HMMA.16816.F32 R116, R24.reuse, R6, R116 ;  /* 0x000000061874723c */ /* 0x040fe20000001874 */
[----:B------:R-:W-:Y:S07]  /*5370*/  LDSM.16.M88.4 R4, [R156+0x1000] ;  /* 0x001000009c04783b */ /* 0x000fee0000000200 */
[C---:B-----5:R-:W-:Y:S08]  /*5380*/  HMMA.16816.F32 R112, R24.reuse, R104, R112 ;  /* 0x000000681870723c */ /* 0x060ff00000001870 */
[----:B------:R-:W-:Y:S01]  /*5390*/  HMMA.16816.F32 R108, R24, R106, R108 ;  /* 0x0000006a186c723c */ /* 0x000fe2000000186c */
[----:B------:R-:W2:Y:S07]  /*53a0*/  LDSM.16.M88.4 R104, [R168+0x2000] ;  /* 0x00200000a868783b */ /* 0x000eae0000000200 */
[C---:B-1----:R-:W-:Y:S08]  /*53b0*/  HMMA.16816.F32 R16, R124.reuse, R8, R16 ;  /* 0x000000087c10723c */ /* 0x042ff00000001810 */
[----:B------:R-:W-:Y:S01]  /*53c0*/  HMMA.16816.F32 R12, R124, R10, R12 ;  /* 0x0000000a7c0c723c */ /* 0x000fe2000000180c */
[----:B------:R-:W-:Y:S07]  /*53d0*/  LDSM.16.M88.4 R8, [R165+0x2000] ;  /* 0x00200000a508783b */ /* 0x000fee0000000200 */
[C---:B------:R-:W-:Y:S08]  /*53e0*/  HMMA.16816.F32 R132, R24.reuse, R32, R132 ;  /* 0x000000201884723c */ /* 0x040ff00000001884 */
[----:B------:R-:W-:Y:S01]  /*53f0*/  HMMA.16816.F32 R128, R24, R34, R128 ;  /* 0x000000221880723c */ /* 0x000fe20000001880 */
[----:B------:R-:W-:Y:S04]  /*5400*/  LDSM.16.M88.4 R24, [R166+0x2000] ;  /* 0x00200000a618783b */ /* 0x000fe80000000200 */
[----:B------:R-:W-:Y:S03]  /*5410*/  LDSM.16.M88.4 R32, [R154] ;  /* 0x000000009a20783b */ /* 0x000fe60000000200 */
[C---:B------:R-:W-:Y:S08]  /*5420*/  HMMA.16816.F32 R28, R140.reuse, R20, R28 ;  /* 0x000000148c1c723c */ /* 0x040ff0000000181c */
[----:B------:R-:W-:Y:S01]  /*5430*/  HMMA.16816.F32 R116, R140, R22, R116 ;  /* 0x000000168c74723c */ /* 0x000fe20000001874 */
[----:B------:R-:W1:Y:S07]  /*5440*/  LDSM.16.M88.4 R20, [R163+0x6000] ;  /* 0x00600000a314783b */ /* 0x000e6e0000000200 */
[C---:B--2---:R-:W-:Y:S08]  /*5450*/  HMMA.16816.F32 R16, R104.reuse, R148, R16 ;  /* 0x000000946810723c */ /* 0x044ff00000001810 */
[----:B------:R-:W-:Y:S08]  /*5460*/  HMMA.16816.F32 R12, R104, R150, R12 ;  /* 0x00000096680c723c */ /* 0x000ff0000000180c */
[C---:B------:R-:W-:Y:S08]  /*5470*/  HMMA.16816.F32 R112, R140.reuse, R4, R112 ;  /* 0x000000048c70723c */ /* 0x040ff00000001870 */
[----:B------:R-:W-:Y:S01]  /*5480*/  HMMA.16816.F32 R108, R140, R6, R108 ;  /* 0x000000068c6c723c */ /* 0x000fe2000000186c */
[----:B------:R-:W2:Y:S07]  /*5490*/  LDSM.16.M88.4 R4, [R156+0x2000] ;  /* 0x002000009c04783b */ /* 0x000eae0000000200 */
[C---:B------:R-:W-:Y:S08]  /*54a0*/  HMMA.16816.F32 R28, R124.reuse, R144, R28 ;  /* 0x000000907c1c723c */ /* 0x040ff0000000181c */
[----:B------:R-:W-:Y:S08]  /*54b0*/  HMMA.16816.F32 R116, R124, R146, R116 ;  /* 0x000000927c74723c */ /* 0x000ff00000001874 */
[C---:B-1----:R-:W-:Y:S08]  /*54c0*/  HMMA.16816.F32 R16, R24.reuse, R20, R16 ;  /* 0x000000141810723c */ /* 0x042ff00000001810 */
[----:B------:R-:W-:Y:S01]  /*54d0*/  HMMA.16816.F32 R12, R24, R22, R12 ;  /* 0x00000016180c723c */ /* 0x000fe2000000180c */
[----:B------:R-:W1:Y:S07]  /*54e0*/  LDSM.16.M88.4 R20, [R153] ;  /* 0x000000009914783b */ /* 0x000e6e0000000200 */
[----:B------:R-:W-:Y:S01]  /*54f0*/  HMMA.16816.F32 R148, R140, R136, R132 ;  /* 0x000000888c94723c */ /* 0x000fe20000001884 */
[----:B------:R-:W3:Y:S07]  /*5500*/  LDSM.16.M88.4 R132, [R163+0x6800] ;  /* 0x00680000a384783b */ /* 0x000eee0000000200 */
[----:B------:R-:W-:Y:S08]  /*5510*/  HMMA.16816.F32 R28, R104, R32, R28 ;  /* 0x00000020681c723c */ /* 0x000ff0000000181c */
[----:B------:R-:W-:Y:S01]  /*5520*/  HMMA.16816.F32 R144, R124, R120, R112 ;  /* 0x000000787c90723c */ /* 0x000fe20000001870 */
[----:B------:R-:W-:Y:S07]  /*5530*/  LDSM.16.M88.4 R112, [R156+0x2800] ;  /* 0x002800009c70783b */ /* 0x000fee0000000200 */
[----:B------:R-:W-:Y:S01]  /*5540*/  HMMA.16816.F32 R116, R104, R34, R116 ;  /* 0x000000226874723c */ /* 0x000fe20000001874 */
[----:B------:R-:W4:Y:S07]  /*5550*/  LDSM.16.M88.4 R32, [R169+0x7800] ;  /* 0x00780000a920783b */ /* 0x000f2e0000000200 */
[----:B------:R-:W-:Y:S08]  /*5560*/  HMMA.16816.F32 R108, R124, R122, R108 ;  /* 0x0000007a7c6c723c */ /* 0x000ff0000000186c */
[C---:B--2---:R-:W-:Y:S08]  /*5570*/  HMMA.16816.F32 R16, R8.reuse, R4, R16 ;  /* 0x000000040810723c */ /* 0x044ff00000001810 */
[----:B------:R-:W-:Y:S01]  /*5580*/  HMMA.16816.F32 R12, R8, R6, R12 ;  /* 0x00000006080c723c */ /* 0x000fe2000000180c */
[----:B------:R-:W2:Y:S07]  /*5590*/  LDSM.16.M88.4 R4, [R163+0x7000] ;  /* 0x00700000a304783b */ /* 0x000eae0000000200 */
[----:B------:R-:W-:Y:S08]  /*55a0*/  HMMA.16816.F32 R128, R140, R138, R128 ;  /* 0x0000008a8c80723c */ /* 0x000ff00000001880 */
[----:B-1----:R-:W-:Y:S01]  /*55b0*/  HMMA.16816.F32 R144, R104, R20, R144 ;  /* 0x000000146890723c */ /* 0x002fe20000001890 */
[----:B------:R-:W-:-:S02]  /*55c0*/  FMUL.FTZ R17, R17, c[0x0][0x2ec] ;  /* 0x0000bb0011117a20 */ /* 0x000fc40000410000 */
[----:B------:R-:W-:Y:S02]  /*55d0*/  FMUL.FTZ R0, R16, c[0x0][0x2ec] ;  /* 0x0000bb0010007a20 */ /* 0x000fe40000410000 */
[----:B------:R1:W-:Y:S01]  /*55e0*/  MUFU.TANH R120, R17 ;  /* 0x0000001100787308 */ /* 0x0003e20000002400 */
[----:B------:R-:W-:Y:S02]  /*55f0*/  FMUL.FTZ R121, R18, c[0x0][0x2ec] ;  /* 0x0000bb0012797a20 */ /* 0x000fe40000410000 */
[----:B------:R-:W-:Y:S01]  /*5600*/  HMMA.16816.F32 R108, R104, R22, R108 ;  /* 0x00000016686c723c */ /* 0x000fe2000000186c */
[----:B------:R-:W5:Y:S01]  /*5610*/  LDSM.16.M88.4 R20, [R152] ;  /* 0x000000009814783b */ /* 0x000f620000000200 */
[----:B------:R-:W-:Y:S02]  /*5620*/  FMUL.FTZ R12, R12, c[0x0][0x2ec] ;  /* 0x0000bb000c0c7a20 */ /* 0x000fe40000410000 */
[----:B------:R-:W-:Y:S01]  /*5630*/  FMUL.FTZ R13, R13, c[0x0][0x2ec] ;  /* 0x0000bb000d0d7a20 */ /* 0x000fe20000410000 */
[----:B------:R-:W1:Y:S01]  /*5640*/  MUFU.TANH R0, R0 ;  /* 0x0000000000007308 */ /* 0x000e620000002400 */
[----:B------:R-:W-:-:S02]  /*5650*/  FMUL.FTZ R14, R14, c[0x0][0x2ec] ;  /* 0x0000bb000e0e7a20 */ /* 0x000fc40000410000 */
[----:B---3--:R-:W-:Y:S01]  /*5660*/  HMMA.16816.F32 R28, R24, R132, R28 ;  /* 0x00000084181c723c */ /* 0x008fe2000000181c */
[----:B------:R-:W-:-:S04]  /*5670*/  FMUL.FTZ R15, R15, c[0x0][0x2ec] ;  /* 0x0000bb000f0f7a20 */ /* 0x000fc80000410000 */
[----:B------:R-:W-:Y:S03]  /*5680*/  MUFU.TANH R122, R12 ;  /* 0x0000000c007a7308 */ /* 0x000fe60000002400 */
[C---:B----4-:R-:W-:Y:S05]  /*5690*/  HMMA.16816.F32 R148, R124.reuse, R32, R148 ;  /* 0x000000207c94723c */ /* 0x050fea0000001894 */
[----:B------:R-:W-:Y:S03]  /*56a0*/  MUFU.TANH R121, R121 ;  /* 0x0000007900797308 */ /* 0x000fe60000002400 */
[----:B------:R-:W-:Y:S08]  /*56b0*/  HMMA.16816.F32 R128, R124, R34, R128 ;  /* 0x000000227c80723c */ /* 0x000ff00000001880 */
[C---:B------:R-:W-:Y:S08]  /*56c0*/  HMMA.16816.F32 R116, R24.reuse, R134, R116 ;  /* 0x000000861874723c */ /* 0x040ff00000001874 */
[C---:B--2---:R-:W-:Y:S08]  /*56d0*/  HMMA.16816.F32 R144, R24.reuse, R4, R144 ;  /* 0x000000041890723c */ /* 0x044ff00000001890 */
[----:B------:R-:W-:Y:S01]  /*56e0*/  HMMA.16816.F32 R108, R24, R6, R108 ;  /* 0x00000006186c723c */ /* 0x000fe2000000186c */
[----:B------:R-:W2:Y:S07]  /*56f0*/  LDSM.16.M88.4 R4, [R163+0x7800] ;  /* 0x00780000a304783b */ /* 0x000eae0000000200 */
[----:B------:R-:W-:Y:S01]  /*5700*/  HMMA.16816.F32 R28, R8, R112, R28 ;  /* 0x00000070081c723c */ /* 0x000fe2000000181c */
[----:B------:R-:W-:Y:S06]  /*5710*/  MUFU.TANH R112, R13 ;  /* 0x0000000d00707308 */ /* 0x000fec0000002400 */
[----:B------:R-:W-:Y:S01]  /*5720*/  FMUL.FTZ R113, R19, c[0x0][0x2ec] ;  /* 0x0000bb0013717a20 */ /* 0x000fe20000410000 */
[C---:B-----5:R-:W-:Y:S01]  /*5730*/  HMMA.16816.F32 R148, R104.reuse, R20, R148 ;  /* 0x000000146894723c */ /* 0x060fe20000001894 */
[----:B-1----:R-:W1:Y:S04]  /*5740*/  LDSM.16.M88.4 R16, [R156+0x3000] ;  /* 0x003000009c10783b */ /* 0x002e680000000200 */
[----:B------:R-:W3:Y:S03]  /*5750*/  MUFU.TANH R113, R113 ;  /* 0x0000007100717308 */ /* 0x000ee60000002400 */
[----:B------:R-:W-:Y:S08]  /*5760*/  HMMA.16816.F32 R128, R104, R22, R128 ;  /* 0x000000166880723c */ /* 0x000ff00000001880 */
[----:B------:R-:W-:Y:S01]  /*5770*/  HMMA.16816.F32 R116, R8, R114, R116 ;  /* 0x000000720874723c */ /* 0x000fe20000001874 */
[----:B------:R-:W4:Y:S01]  /*5780*/  MUFU.TANH R114, R14 ;  /* 0x0000000e00727308 */ /* 0x000f220000002400 */
[----:B------:R-:W-:-:S02]  /*5790*/  FMUL.FTZ R28, R28, c[0x0][0x2ec] ;  /* 0x0000bb001c1c7a20 */ /* 0x000fc40000410000 */
[----:B------:R-:W-:-:S05]  /*57a0*/  FMUL.FTZ R29, R29, c[0x0][0x2ec] ;  /* 0x0000bb001d1d7a20 */ /* 0x000fca0000410000 */
[----:B------:R5:W1:Y:S01]  /*57b0*/  MUFU.TANH R115, R15 ;  /* 0x0000000f00737308 */ /* 0x000a620000002400 */
[C---:B--2---:R-:W-:Y:S07]  /*57c0*/  HMMA.16816.F32 R148, R24.reuse, R4, R148 ;  /* 0x000000041894723c */ /* 0x044fee0000001894 */
[----:B------:R-:W-:Y:S01]  /*57d0*/  IADD3 R5, R188, 0x1, RZ ;  /* 0x00000001bc057810 */ /* 0x000fe20007ffe0ff */
[----:B------:R-:W-:Y:S01]  /*57e0*/  HMMA.16816.F32 R128, R24, R6, R128 ;  /* 0x000000061880723c */ /* 0x000fe20000001880 */
[----:B------:R-:W2:Y:S02]  /*57f0*/  MUFU.TANH R28, R28 ;  /* 0x0000001c001c7308 */ /* 0x000ea40000002400 */
[----:B------:R-:W-:-:S02]  /*5800*/  ISETP.GE.AND P1, PT, R5, R186, PT ;  /* 0x000000ba0500720c */ /* 0x000fc40003f26270 */
[----:B------:R-:W-:Y:S01]  /*5810*/  ISETP.GE.AND P3, PT, R5, R185, PT ;  /* 0x000000b90500720c */ /* 0x000fe20003f66270 */
[----:B------:R-:W-:Y:S01]  /*5820*/  FMUL.FTZ R32, R116, c[0x0][0x2ec] ;  /* 0x0000bb0074207a20 */ /* 0x000fe20000410000 */
[----:B-----5:R-:W5:Y:S01]  /*5830*/  LDSM.16.M88.4 R12, [R156+0x3800] ;  /* 0x003800009c0c783b */ /* 0x020f620000000200 */
[----:B-1----:R-:W-:Y:S01]  /*5840*/  HMMA.16816.F32 R144, R8, R16, R144 ;  /* 0x000000100890723c */ /* 0x002fe20000001890 */
[----:B------:R-:W-:Y:S01]  /*5850*/  IADD3 R5, R188, 0x8, RZ ;  /* 0x00000008bc057810 */ /* 0x000fe20007ffe0ff */
[----:B------:R-:W-:Y:S01]  /*5860*/  FMUL.FTZ R33, R117, c[0x0][0x2ec] ;  /* 0x0000bb0075217a20 */ /* 0x000fe20000410000 */
[----:B------:R-:W1:Y:S01]  /*5870*/  MUFU.TANH R29, R29 ;  /* 0x0000001d001d7308 */ /* 0x000e620000002400 */
[----:B------:R-:W-:Y:S01]  /*5880*/  FMUL.FTZ R21, R118, c[0x0][0x2ec] ;  /* 0x0000bb0076157a20 */ /* 0x000fe20000410000 */
[----:B------:R-:W-:Y:S01]  /*5890*/  ISETP.GE.AND P4, PT, R5, R186, PT ;  /* 0x000000ba0500720c */ /* 0x000fe20003f86270 */
[----:B------:R-:W-:-:S04]  /*58a0*/  DEPBAR.LE SB0, 0x0 ;  /* 0x000080000000791a */ /* 0x000fc80000000000 */
[----:B------:R-:W-:Y:S01]  /*58b0*/  HMMA.16816.F32 R108, R8, R18, R108 ;  /* 0x00000012086c723c */ /* 0x000fe2000000186c */
[----:B------:R-:W-:Y:S01]  /*58c0*/  FMUL.FTZ R16, R30, c[0x0][0x2ec] ;  /* 0x0000bb001e107a20 */ /* 0x000fe20000410000 */
[----:B------:R-:W1:Y:S01]  /*58d0*/  MUFU.TANH R32, R32 ;  /* 0x0000002000207308 */ /* 0x000e620000002400 */
[----:B------:R-:W-:Y:S01]  /*58e0*/  FMUL.FTZ R17, R31, c[0x0][0x2ec] ;  /* 0x0000bb001f117a20 */ /* 0x000fe20000410000 */
[----:B------:R-:W-:Y:S01]  /*58f0*/  ISETP.GE.AND P5, PT, R5, R185, PT ;  /* 0x000000b90500720c */ /* 0x000fe20003fa6270 */
[----:B------:R-:W-:Y:S01]  /*5900*/  FMUL.FTZ R31, R119, c[0x0][0x2ec] ;  /* 0x0000bb00771f7a20 */ /* 0x000fe20000410000 */
[----:B------:R-:W-:Y:S02]  /*5910*/  FSEL R5, R0, -INF , !P2 ;  /* 0xff80000000057808 */ /* 0x000fe40005000000 */
[----:B------:R-:W-:Y:S02]  /*5920*/  FSEL R0, R120, -INF , !P1 ;  /* 0xff80000078007808 */ /* 0x000fe40004800000 */
[----:B------:R-:W1:Y:S01]  /*5930*/  MUFU.TANH R33, R33 ;  /* 0x0000002100217308 */ /* 0x000e620000002400 */
[----:B---3--:R-:W-:-:S03]  /*5940*/  FSEL R113, R113, -INF , !P3 ;  /* 0xff80000071717808 */ /* 0x008fc60005800000 */
[----:B------:R-:W-:Y:S02]  /*5950*/  FMUL.FTZ R4, R145, c[0x0][0x2ec] ;  /* 0x0000bb0091047a20 */ /* 0x000fe40000410000 */
[----:B------:R-:W-:Y:S02]  /*5960*/  FMUL.FTZ R34, R144, c[0x0][0x2ec] ;  /* 0x0000bb0090227a20 */ /* 0x000fe40000410000 */
[----:B------:R-:W3:Y:S01]  /*5970*/  MUFU.TANH R16, R16 ;  /* 0x0000001000107308 */ /* 0x000ee20000002400 */
[----:B------:R-:W-:Y:S02]  /*5980*/  FMUL.FTZ R133, R147, c[0x0][0x2ec] ;  /* 0x0000bb0093857a20 */ /* 0x000fe40000410000 */
[----:B------:R-:W-:-:S03]  /*5990*/  FMUL.FTZ R7, R146, c[0x0][0x2ec] ;  /* 0x0000bb0092077a20 */ /* 0x000fc60000410000 */
[----:B------:R-:W-:Y:S02]  /*59a0*/  FMUL.FTZ R30, R108, c[0x0][0x2ec] ;  /* 0x0000bb006c1e7a20 */ /* 0x000fe40000410000 */
[----:B------:R-:W1:Y:S01]  /*59b0*/  MUFU.TANH R17, R17 ;  /* 0x0000001100117308 */ /* 0x000e620000002400 */
[----:B------:R-:W-:Y:S01]  /*59c0*/  FMUL.FTZ R6, R109, c[0x0][0x2ec] ;  /* 0x0000bb006d067a20 */ /* 0x000fe20000410000 */
[----:B-----5:R-:W-:Y:S01]  /*59d0*/  HMMA.16816.F32 R148, R8, R12, R148 ;  /* 0x0000000c0894723c */ /* 0x020fe20000001894 */
[----:B------:R-:W-:Y:S02]  /*59e0*/  FMUL.FTZ R101, R111, c[0x0][0x2ec] ;  /* 0x0000bb006f657a20 */ /* 0x000fe40000410000 */
[----:B------:R-:W-:-:S03]  /*59f0*/  FMUL.FTZ R110, R110, c[0x0][0x2ec] ;  /* 0x0000bb006e6e7a20 */ /* 0x000fc60000410000 */
[----:B------:R-:W5:Y:S01]  /*5a00*/  MUFU.TANH R21, R21 ;  /* 0x0000001500157308 */ /* 0x000f620000002400 */
[C---:B------:R-:W-:Y:S01]  /*5a10*/  IADD3 R12, R188.reuse, 0x9, RZ ;  /* 0x00000009bc0c7810 */ /* 0x040fe20007ffe0ff */
[----:B------:R-:W-:Y:S01]  /*5a20*/  HMMA.16816.F32 R128, R8, R14, R128 ;  /* 0x0000000e0880723c */ /* 0x000fe20000001880 */
[----:B------:R-:W-:Y:S02]  /*5a30*/  IADD3 R13, R188, 0x11, RZ ;  /* 0x00000011bc0d7810 */ /* 0x000fe40007ffe0ff */
[C---:B------:R-:W-:Y:S02]  /*5a40*/  ISETP.GE.AND P2, PT, R12.reuse, R186, PT ;  /* 0x000000ba0c00720c */ /* 0x040fe40003f46270 */
[-C--:B------:R-:W-:Y:S01]  /*5a50*/  ISETP.GE.AND P1, PT, R12, R185.reuse, PT ;  /* 0x000000b90c00720c */ /* 0x080fe20003f26270 */
[----:B------:R-:W1:Y:S01]  /*5a60*/  MUFU.TANH R31, R31 ;  /* 0x0000001f001f7308 */ /* 0x000e620000002400 */
[----:B------:R-:W-:Y:S02]  /*5a70*/  FSEL R10, R122, -INF , !P4 ;  /* 0xff8000007a0a7808 */ /* 0x000fe40006000000 */
[----:B------:R-:W-:-:S02]  /*5a80*/  ISETP.GE.AND P4, PT, R188, R185, PT ;  /* 0x000000b9bc00720c */ /* 0x000fc40003f86270 */
[----:B------:R-:W-:Y:S02]  /*5a90*/  IADD3 R9, R188, 0x10, RZ ;  /* 0x00000010bc097810 */ /* 0x000fe40007ffe0ff */
[----:B------:R-:W-:Y:S01]  /*5aa0*/  FSEL R112, R112, -INF , !P2 ;  /* 0xff80000070707808 */ /* 0x000fe20005000000 */
[----:B------:R-:W1:Y:S01]  /*5ab0*/  MUFU.TANH R4, R4 ;  /* 0x0000000400047308 */ /* 0x000e620000002400 */
[----:B------:R-:W-:Y:S01]  /*5ac0*/  FSEL R8, R121, -INF , !P4 ;  /* 0xff80000079087808 */ /* 0x000fe20006000000 */
[----:B------:R-:W-:Y:S01]  /*5ad0*/  FMUL.FTZ R124, R148, c[0x0][0x2ec] ;  /* 0x0000bb00947c7a20 */ /* 0x000fe20000410000 */
[-C--:B------:R-:W-:Y:S01]  /*5ae0*/  ISETP.GE.AND P2, PT, R9, R186.reuse, PT ;  /* 0x000000ba0900720c */ /* 0x080fe20003f46270 */
[----:B------:R-:W-:Y:S01]  /*5af0*/  FMUL.FTZ R122, R149, c[0x0][0x2ec] ;  /* 0x0000bb00957a7a20 */ /* 0x000fe20000410000 */
[-C--:B------:R-:W-:Y:S01]  /*5b00*/  ISETP.GE.AND P4, PT, R9, R185.reuse, PT ;  /* 0x000000b90900720c */ /* 0x080fe20003f86270 */
[----:B------:R-:W-:Y:S01]  /*5b10*/  FMUL.FTZ R121, R150, c[0x0][0x2ec] ;  /* 0x0000bb0096797a20 */ /* 0x000fe20000410000 */
[----:B------:R-:W-:Y:S01]  /*5b20*/  IADD3 R12, R188, 0x18, RZ ;  /* 0x00000018bc0c7810 */ /* 0x000fe20007ffe0ff */
[----:B------:R-:W3:Y:S01]  /*5b30*/  MUFU.TANH R34, R34 ;  /* 0x0000002200227308 */ /* 0x000ee20000002400 */
[----:B----4-:R-:W-:Y:S01]  /*5b40*/  FSEL R9, R114, -INF , !P5 ;  /* 0xff80000072097808 */ /* 0x010fe20006800000 */
[----:B------:R-:W-:Y:S01]  /*5b50*/  FMUL.FTZ R120, R128, c[0x0][0x2ec] ;  /* 0x0000bb0080787a20 */ /* 0x000fe20000410000 */
[-C--:B------:R-:W-:Y:S01]  /*5b60*/  ISETP.GE.AND P3, PT, R13, R186.reuse, PT ;  /* 0x000000ba0d00720c */ /* 0x080fe20003f66270 */
[----:B------:R-:W-:Y:S01]  /*5b70*/  FMUL.FTZ R118, R129, c[0x0][0x2ec] ;  /* 0x0000bb0081767a20 */ /* 0x000fe20000410000 */
[----:B------:R-:W-:Y:S01]  /*5b80*/  ISETP.GE.AND P5, PT, R13, R185, PT ;  /* 0x000000b90d00720c */ /* 0x000fe20003fa6270 */
[----:B------:R-:W-:Y:S01]  /*5b90*/  FMUL.FTZ R119, R151, c[0x0][0x2ec] ;  /* 0x0000bb0097777a20 */ /* 0x000fe20000410000 */
[----:B------:R-:W-:Y:S01]  /*5ba0*/  FSEL R13, R115, -INF , !P1 ;  /* 0xff800000730d7808 */ /* 0x000fe20004800000 */
[----:B------:R-:W4:Y:S01]  /*5bb0*/  MUFU.TANH R30, R30 ;  /* 0x0000001e001e7308 */ /* 0x000f220000002400 */
[----:B------:R-:W-:Y:S01]  /*5bc0*/  ISETP.GE.AND P1, PT, R12, R186, PT ;  /* 0x000000ba0c00720c */ /* 0x000fe20003f26270 */
[----:B------:R-:W-:Y:S01]  /*5bd0*/  FMUL.FTZ R117, R130, c[0x0][0x2ec] ;  /* 0x0000bb0082757a20 */ /* 0x000fe20000410000 */
[----:B------:R-:W-:Y:S01]  /*5be0*/  IADD3 R14, R188, 0x19, RZ ;  /* 0x00000019bc0e7810 */ /* 0x000fe20007ffe0ff */
[----:B------:R-:W-:Y:S01]  /*5bf0*/  FMUL.FTZ R115, R131, c[0x0][0x2ec] ;  /* 0x0000bb0083737a20 */ /* 0x000fe20000410000 */
[----:B--2---:R-:W-:-:S02]  /*5c00*/  FSEL R26, R28, -INF , !P2 ;  /* 0xff8000001c1a7808 */ /* 0x004fc40005000000 */
[----:B-1----:R-:W-:Y:S01]  /*5c10*/  FSEL R24, R29, -INF , !P3 ;  /* 0xff8000001d187808 */ /* 0x002fe20005800000 */
[----:B------:R-:W1:Y:S01]  /*5c20*/  MUFU.TANH R6, R6 ;  /* 0x0000000600067308 */ /* 0x000e620000002400 */
[-C--:B------:R-:W-:Y:S02]  /*5c30*/  ISETP.GE.AND P2, PT, R12, R185.reuse, PT ;  /* 0x000000b90c00720c */ /* 0x080fe40003f46270 */
[----:B------:R-:W-:Y:S02]  /*5c40*/  ISETP.GE.AND P3, PT, R14, R186, PT ;  /* 0x000000ba0e00720c */ /* 0x000fe40003f66270 */
[----:B------:R-:W-:Y:S02]  /*5c50*/  FSEL R22, R32, -INF , !P1 ;  /* 0xff80000020167808 */ /* 0x000fe40004800000 */
[----:B------:R-:W-:Y:S01]  /*5c60*/  IADD3 R12, R188, 0x20, RZ ;  /* 0x00000020bc0c7810 */ /* 0x000fe20007ffe0ff */
[----:B------:R-:W2:Y:S01]  /*5c70*/  MUFU.TANH R133, R133 ;  /* 0x0000008500857308 */ /* 0x000ea20000002400 */
[----:B------:R-:W-:-:S02]  /*5c80*/  ISETP.GE.AND P1, PT, R14, R185, PT ;  /* 0x000000b90e00720c */ /* 0x000fc40003f26270 */
[----:B------:R-:W-:Y:S02]  /*5c90*/  IADD3 R14, R188, 0x21, RZ ;  /* 0x00000021bc0e7810 */ /* 0x000fe40007ffe0ff */
[----:B------:R-:W-:Y:S02]  /*5ca0*/  FSEL R20, R33, -INF , !P3 ;  /* 0xff80000021147808 */ /* 0x000fe40005800000 */
[----:B---3--:R-:W-:Y:S01]  /*5cb0*/  FSEL R25, R16, -INF , !P4 ;  /* 0xff80000010197808 */ /* 0x008fe20006000000 */
[----:B------:R-:W3:Y:S01]  /*5cc0*/  MUFU.TANH R101, R101 ;  /* 0x0000006500657308 */ /* 0x000ee20000002400 */
[C---:B------:R-:W-:Y:S02]  /*5cd0*/  ISETP.GE.AND P3, PT, R12.reuse, R186, PT ;  /* 0x000000ba0c00720c */ /* 0x040fe40003f66270 */
[----:B------:R-:W-:Y:S02]  /*5ce0*/  ISETP.GE.AND P4, PT, R12, R185, PT ;  /* 0x000000b90c00720c */ /* 0x000fe40003f86270 */
[----:B------:R-:W-:-:S02]  /*5cf0*/  FSEL R23, R17, -INF , !P5 ;  /* 0xff80000011177808 */ /* 0x000fc40006800000 */
[----:B-----5:R-:W-:Y:S01]  /*5d00*/  FSEL R21, R21, -INF , !P2 ;  /* 0xff80000015157808 */ /* 0x020fe20005000000 */
[----:B------:R-:W5:Y:S01]  /*5d10*/  MUFU.TANH R7, R7 ;  /* 0x0000000700077308 */ /* 0x000f620000002400 */
[----:B------:R-:W-:Y:S02]  /*5d20*/  IADD3 R12, R188, 0x28, RZ ;  /* 0x00000028bc0c7810 */ /* 0x000fe40007ffe0ff */
[C---:B------:R-:W-:Y:S02]  /*5d30*/  ISETP.GE.AND P5, PT, R14.reuse, R186, PT ;  /* 0x000000ba0e00720c */ /* 0x040fe40003fa6270 */
[----:B------:R-:W-:Y:S02]  /*5d40*/  ISETP.GE.AND P2, PT, R14, R185, PT ;  /* 0x000000b90e00720c */ /* 0x000fe40003f46270 */
[----:B------:R-:W-:Y:S01]  /*5d50*/  IADD3 R14, R188, 0x29, RZ ;  /* 0x00000029bc0e7810 */ /* 0x000fe20007ffe0ff */
[----:B------:R-:W1:Y:S01]  /*5d60*/  MUFU.TANH R11, R110 ;  /* 0x0000006e000b7308 */ /* 0x000e620000002400 */
[----:B------:R-:W-:-:S02]  /*5d70*/  FSEL R31, R31, -INF , !P1 ;  /* 0xff8000001f1f7808 */ /* 0x000fc40004800000 */
[-C--:B------:R-:W-:Y:S02]  /*5d80*/  ISETP.GE.AND P1, PT, R12, R186.reuse, PT ;  /* 0x000000ba0c00720c */ /* 0x080fe40003f26270 */
[----:B------:R-:W-:Y:S02]  /*5d90*/  FSEL R32, R4, -INF , !P5 ;  /* 0xff80000004207808 */ /* 0x000fe40006800000 */
[----:B------:R-:W-:Y:S01]  /*5da0*/  ISETP.GE.AND P5, PT, R14, R186, PT ;  /* 0x000000ba0e00720c */ /* 0x000fe20003fa6270 */
[----:B------:R-:W2:Y:S01]  /*5db0*/  MUFU.TANH R124, R124 ;  /* 0x0000007c007c7308 */ /* 0x000ea20000002400 */
[----:B------:R-:W-:Y:S02]  /*5dc0*/  FSEL R34, R34, -INF , !P3 ;  /* 0xff80000022227808 */ /* 0x000fe40005800000 */
[----:B----4-:R-:W-:Y:S02]  /*5dd0*/  FSEL R30, R30, -INF , !P1 ;  /* 0xff8000001e1e7808 */ /* 0x010fe40004800000 */
[----:B------:R-:W-:-:S02]  /*5de0*/  ISETP.GE.AND P3, PT, R12, R185, PT ;  /* 0x000000b90c00720c */ /* 0x000fc40003f66270 */
[----:B------:R-:W-:Y:S01]  /*5df0*/  ISETP.GE.AND P1, PT, R14, R185, PT ;  /* 0x000000b90e00720c */ /* 0x000fe20003f26270 */
[----:B------:R-:W4:Y:S01]  /*5e00*/  MUFU.TANH R122, R122 ;  /* 0x0000007a007a7308 */ /* 0x000f220000002400 */
[----:B-1----:R-:W-:Y:S02]  /*5e10*/  FSEL R28, R6, -INF , !P5 ;  /* 0xff800000061c7808 */ /* 0x002fe40006800000 */
[C---:B------:R-:W-:Y:S02]  /*5e20*/  IADD3 R12, R188.reuse, 0x30, RZ ;  /* 0x00000030bc0c7810 */ /* 0x040fe40007ffe0ff */
[C---:B------:R-:W-:Y:S02]  /*5e30*/  IADD3 R6, R188.reuse, 0x31, RZ ;  /* 0x00000031bc067810 */ /* 0x040fe40007ffe0ff */
[----:B------:R-:W-:Y:S01]  /*5e40*/  IADD3 R4, R188, 0x38, RZ ;  /* 0x00000038bc047810 */ /* 0x000fe20007ffe0ff */
[----:B------:R-:W1:Y:S01]  /*5e50*/  MUFU.TANH R120, R120 ;  /* 0x0000007800787308 */ /* 0x000e620000002400 */
[----:B--2---:R-:W-:-:S02]  /*5e60*/  FSEL R133, R133, -INF , !P2 ;  /* 0xff80000085857808 */ /* 0x004fc40005000000 */
[----:B---3--:R-:W-:Y:S02]  /*5e70*/  FSEL R101, R101, -INF , !P1 ;  /* 0xff80000065657808 */ /* 0x008fe40004800000 */
[-C--:B------:R-:W-:Y:S02]  /*5e80*/  ISETP.GE.AND P5, PT, R12, R186.reuse, PT ;  /* 0x000000ba0c00720c */ /* 0x080fe40003fa6270 */
[-C--:B------:R-:W-:Y:S01]  /*5e90*/  ISETP.GE.AND P2, PT, R6, R186.reuse, PT ;  /* 0x000000ba0600720c */ /* 0x080fe20003f46270 */
[----:B------:R-:W2:Y:S01]  /*5ea0*/  MUFU.TANH R118, R118 ;  /* 0x0000007600767308 */ /* 0x000ea20000002400 */
[----:B------:R-:W-:Y:S02]  /*5eb0*/  ISETP.GE.AND P1, PT, R4, R186, PT ;  /* 0x000000ba0400720c */ /* 0x000fe40003f26270 */
[----:B------:R-:W-:Y:S02]  /*5ec0*/  IADD3 R188, R188, 0x39, RZ ;  /* 0x00000039bcbc7810 */ /* 0x000fe40007ffe0ff */
[----:B-----5:R-:W-:-:S02]  /*5ed0*/  FSEL R29, R7, -INF , !P4 ;  /* 0xff800000071d7808 */ /* 0x020fc40006000000 */
[----:B------:R-:W-:Y:S01]  /*5ee0*/  FSEL R131, R11, -INF , !P3 ;  /* 0xff8000000b837808 */ /* 0x000fe20005800000 */
[----:B------:R-:W3:Y:S01]  /*5ef0*/  MUFU.TANH R121, R121 ;  /* 0x0000007900797308 */ /* 0x000ee20000002400 */
[----:B------:R-:W-:Y:S02]  /*5f00*/  FSEL R124, R124, -INF , !P5 ;  /* 0xff8000007c7c7808 */ /* 0x000fe40006800000 */
[----:B----4-:R-:W-:Y:S02]  /*5f10*/  FSEL R122, R122, -INF , !P2 ;  /* 0xff8000007a7a7808 */ /* 0x010fe40005000000 */
[----:B-1----:R-:W-:Y:S02]  /*5f20*/  FSEL R120, R120, -INF , !P1 ;  /* 0xff80000078787808 */ /* 0x002fe40004800000 */
[-C--:B------:R-:W-:Y:S01]  /*5f30*/  ISETP.GE.AND P4, PT, R12, R185.reuse, PT ;  /* 0x000000b90c00720c */ /* 0x080fe20003f86270 */
[----:B------:R-:W1:Y:S01]  /*5f40*/  MUFU.TANH R119, R119 ;  /* 0x0000007700777308 */ /* 0x000e620000002400 */
[----:B------:R-:W-:Y:S01]  /*5f50*/  BAR.SYNC.DEFER_BLOCKING 0x0 ;  /* 0x0000000000007b1d */ /* 0x000fe20000010000 */
[----:B------:R-:W-:-:S02]  /*5f60*/  ISETP.GE.AND P3, PT, R6, R185, PT ;  /* 0x000000b90600720c */ /* 0x000fc40003f66270 */
[----:B------:R-:W-:Y:S02]  /*5f70*/  ISETP.GE.AND P5, PT, R188, R186, PT ;  /* 0x000000babc00720c */ /* 0x000fe40003fa6270 */
[-C--:B------:R-:W-:Y:S02]  /*5f80*/  ISETP.GE.AND P2, PT, R4, R185.reuse, PT ;  /* 0x000000b90400720c */ /* 0x080fe40003f46270 */
[----:B------:R-:W4:Y:S01]  /*5f90*/  MUFU.TANH R117, R117 ;  /* 0x0000007500757308 */ /* 0x000f220000002400 */
[----:B------:R-:W-:Y:S02]  /*5fa0*/  ISETP.GE.AND P1, PT, R188, R185, PT ;  /* 0x000000b9bc00720c */ /* 0x000fe40003f26270 */
[----:B--2---:R-:W-:Y:S02]  /*5fb0*/  FSEL R118, R118, -INF , !P5 ;  /* 0xff80000076767808 */ /* 0x004fe40006800000 */
[----:B---3--:R-:W-:-:S03]  /*5fc0*/  FSEL R121, R121, -INF , !P4 ;  /* 0xff80000079797808 */ /* 0x008fc60006000000 */
[----:B------:R-:W2:Y:S01]  /*5fd0*/  MUFU.TANH R115, R115 ;  /* 0x0000007300737308 */ /* 0x000ea20000002400 */
[----:B-1----:R-:W-:Y:S02]  /*5fe0*/  FSEL R119, R119, -INF , !P3 ;  /* 0xff80000077777808 */ /* 0x002fe40005800000 */
[----:B----4-:R-:W-:Y:S02]  /*5ff0*/  FSEL R117, R117, -INF , !P2 ;  /* 0xff80000075757808 */ /* 0x010fe40005000000 */
[----:B--2---:R-:W-:Y:S01]  /*6000*/  FSEL R115, R115, -INF , !P1 ;  /* 0xff80000073737808 */ /* 0x004fe20004800000 */
        /* <DEDUP_REMOVED lines=60> */
.L_x_6522:
[----:B------:R-:W-:-:S04]  /*63d0*/  LEA R183, -R2, RZ, 0x6 ;  /* 0x000000ff02b77211 */ /* 0x000fc800078e31ff */
[----:B------:R-:W-:Y:S02]  /*63e0*/  SHF.R.S32.HI R6, RZ, 0x1f, R183 ;  /* 0x0000001fff067819 */ /* 0x000fe400000114b7 */
.L_x_6523:
[----:B------:R-:W-:Y:S01]  /*63f0*/  IADD3 R183, P0, R184, R183, RZ ;  /* 0x000000b7b8b77210 */ /* 0x000fe20007f1e0ff */
[C---:B------:R-:W-:Y:S01]  /*6400*/  IMAD.SHL.U32 R7, R2.reuse, 0x20, RZ ;  /* 0x0000002002077824 */ /* 0x040fe200078e00ff */
[----:B------:R-:W-:Y:S02]  /*6410*/  SHF.L.U64.HI R4, R2, R187, c[0x0][0x19c] ;  /* 0x0000670002047619 */ /* 0x000fe400000102bb */
[----:B------:R-:W-:Y:S01]  /*6420*/  LEA R182, P1, R183, c[0x0][0x168], 0x1 ;  /* 0x00005a00b7b67a11 */ /* 0x000fe200078208ff */
[----:B------:R-:W-:-:S03]  /*6430*/  IMAD.X R6, R103, 0x1, R6, P0 ;  /* 0x0000000167067824 */ /* 0x000fc600000e0606 */
        /* <DEDUP_REMOVED lines=19> */
.L_x_6521:
[----:B------:R-:W-:Y:S01]  /*6570*/  FMNMX.FTZ R11, R100, R5, !PT ;  /* 0x00000005640b7209 */ /* 0x000fe20007810000 */
[----:B-1----:R-:W-:Y:S01]  /*6580*/  LDSM.16.MT88.4 R16, [R162+0x8000] ;  /* 0x00800000a210783b */ /* 0x002fe20000004200 */
        /* <DEDUP_REMOVED lines=46> */
[----:B------:R-:W-:-:S02]  /*6870*/  FFMA.FTZ R108, R0, c[0x0][0x23c], -R123 ;  /* 0x00008f00006c7a23 */ /* 0x000fc4000001087b */
[--C-:B------:R-:W-:Y:S02]  /*6880*/  FFMA.FTZ R107, R10, c[0x0][0x23c], -R123.reuse ;  /* 0x00008f000a6b7a23 */ /* 0x100fe4000001087b */
[--C-:B------:R-:W-:Y:S02]  /*6890*/  FFMA.FTZ R105, R8, c[0x0][0x23c], -R116.reuse ;  /* 0x00008f0008697a23 */ /* 0x100fe40000010874 */
[----:B------:R-:W-:Y:S01]  /*68a0*/  FFMA.FTZ R0, R9, c[0x0][0x23c], -R116 ;  /* 0x00008f0009007a23 */ /* 0x000fe20000010874 */
[----:B------:R-:W-:Y:S01]  /*68b0*/  MUFU.EX2 R108, R108 ;  /* 0x0000006c006c7308 */ /* 0x000fe20000000800 */
[----:B------:R-:W1:Y:S01]  /*68c0*/  LDSM.16.MT88.4 R8, [R164+0x8000] ;  /* 0x00800000a408783b */ /* 0x000e620000004200 */
[--C-:B------:R-:W-:Y:S01]  /*68d0*/  FFMA.FTZ R109, R5, c[0x0][0x23c], -R123.reuse ;  /* 0x00008f00056d7a23 */ /* 0x100fe2000001087b */
[----:B------:R-:W-:Y:S01]  /*68e0*/  FSEL R5, R111, RZ, P1 ;  /* 0x000000ff6f057208 */ /* 0x000fe20000800000 */
[----:B------:R-:W-:Y:S02]  /*68f0*/  FADD.FTZ R6, R3, -R6 ;  /* 0x8000000603067221 */ /* 0x000fe40000010000 */
[----:B------:R-:W-:-:S02]  /*6900*/  FFMA.FTZ R106, R112, c[0x0][0x23c], -R123 ;  /* 0x00008f00706a7a23 */ /* 0x000fc4000001087b */
[----:B------:R-:W-:Y:S01]  /*6910*/  FADD.FTZ R4, R100, -R5 ;  /* 0x8000000564047221 */ /* 0x000fe20000010000 */
[----:B------:R-:W2:Y:S01]  /*6920*/  MUFU.EX2 R109, R109 ;  /* 0x0000006d006d7308 */ /* 0x000ea20000000800 */
[--C-:B------:R-:W-:Y:S02]  /*6930*/  FFMA.FTZ R104, R113, c[0x0][0x23c], -R116.reuse ;  /* 0x00008f0071687a23 */ /* 0x100fe40000010874 */
[----:B------:R-:W-:Y:S02]  /*6940*/  FFMA.FTZ R113, R13, c[0x0][0x23c], -R116 ;  /* 0x00008f000d717a23 */ /* 0x000fe40000010874 */
[----:B------:R-:W-:Y:S01]  /*6950*/  FMUL.FTZ R114, R4, c[0x0][0x23c] ;  /* 0x00008f0004727a20 */ /* 0x000fe20000410000 */
[----:B------:R-:W3:Y:S01]  /*6960*/  LDSM.16.MT88.4 R12, [R161+0x8000] ;  /* 0x00800000a10c783b */ /* 0x000ee20000004200 */
[----:B------:R-:W-:Y:S01]  /*6970*/  FMUL.FTZ R112, R6, c[0x0][0x23c] ;  /* 0x00008f0006707a20 */ /* 0x000fe20000410000 */
        /* <DEDUP_REMOVED lines=8> */
[--C-:B------:R-:W-:Y:S01]  /*6a00*/  FFMA.FTZ R130, R23, c[0x0][0x23c], -R116.reuse ;  /* 0x00008f0017827a23 */ /* 0x100fe20000010874 */
[----:B------:R-:W-:Y:S01]  /*6a10*/  LDSM.16.MT88.4 R24, [R164+0x8800] ;  /* 0x00880000a418783b */ /* 0x000fe20000004200 */
[----:B------:R-:W-:-:S02]  /*6a20*/  FFMA.FTZ R129, R21, c[0x0][0x23c], -R116 ;  /* 0x00008f0015817a23 */ /* 0x000fc40000010874 */
[----:B------:R-:W-:Y:S01]  /*6a30*/  MUFU.EX2 R105, R105 ;  /* 0x0000006900697308 */ /* 0x000fe20000000800 */
[--C-:B------:R-:W-:Y:S01]  /*6a40*/  FFMA.FTZ R132, R31, c[0x0][0x23c], -R116.reuse ;  /* 0x00008f001f847a23 */ /* 0x100fe20000010874 */
[----:B------:R-:W-:Y:S01]  /*6a50*/  LDSM.16.MT88.4 R20, [R161+0x8800] ;  /* 0x00880000a114783b */ /* 0x000fe20000004200 */
[--C-:B------:R-:W-:Y:S02]  /*6a60*/  FFMA.FTZ R134, R34, c[0x0][0x23c], -R123.reuse ;  /* 0x00008f0022867a23 */ /* 0x100fe4000001087b */
[----:B------:R-:W-:Y:S02]  /*6a70*/  FFMA.FTZ R135, R32, c[0x0][0x23c], -R123 ;  /* 0x00008f0020877a23 */ /* 0x000fe4000001087b */
[----:B------:R-:W-:Y:S01]  /*6a80*/  LDSM.16.MT88.4 R32, [R161+0xa800] ;  /* 0x00a80000a120783b */ /* 0x000fe20000004200 */
[----:B------:R-:W2:Y:S01]  /*6a90*/  MUFU.EX2 R104, R104 ;  /* 0x0000006800687308 */ /* 0x000ea20000000800 */
[----:B----4-:R-:W-:Y:S01]  /*6aa0*/  F2FP.PACK_AB R6, R106, R107 ;  /* 0x0000006b6a06723e */ /* 0x010fe200000000ff */
[----:B------:R-:W-:-:S02]  /*6ab0*/  FFMA.FTZ R140, R101, c[0x0][0x23c], -R116 ;  /* 0x00008f00658c7a23 */ /* 0x000fc40000010874 */
[--C-:B------:R-:W-:Y:S01]  /*6ac0*/  FFMA.FTZ R136, R30, c[0x0][0x23c], -R123.reuse ;  /* 0x00008f001e887a23 */ /* 0x100fe2000001087b */
[----:B------:R-:W-:Y:S01]  /*6ad0*/  LDSM.16.MT88.4 R100, [R161+0xb000] ;  /* 0x00b00000a164783b */ /* 0x000fe20000004200 */
[--C-:B------:R-:W-:Y:S02]  /*6ae0*/  FFMA.FTZ R137, R28, c[0x0][0x23c], -R123.reuse ;  /* 0x00008f001c897a23 */ /* 0x100fe4000001087b */
[----:B------:R-:W-:Y:S01]  /*6af0*/  MUFU.EX2 R0, R0 ;  /* 0x0000000000007308 */ /* 0x000fe20000000800 */
[--C-:B------:R-:W-:Y:S02]  /*6b00*/  FFMA.FTZ R138, R29, c[0x0][0x23c], -R116.reuse ;  /* 0x00008f001d8a7a23 */ /* 0x100fe40000010874 */
[--C-:B------:R-:W-:Y:S01]  /*6b10*/  FFMA.FTZ R133, R133, c[0x0][0x23c], -R116.reuse ;  /* 0x00008f0085857a23 */ /* 0x100fe20000010874 */
[----:B------:R-:W-:Y:S01]  /*6b20*/  LDSM.16.MT88.4 R28, [R164+0x9000] ;  /* 0x00900000a41c783b */ /* 0x000fe20000004200 */
[----:B------:R-:W-:Y:S02]  /*6b30*/  FFMA.FTZ R131, R131, c[0x0][0x23c], -R116 ;  /* 0x00008f0083837a23 */ /* 0x000fe40000010874 */
[--C-:B------:R-:W-:Y:S01]  /*6b40*/  FFMA.FTZ R124, R124, c[0x0][0x23c], -R123.reuse ;  /* 0x00008f007c7c7a23 */ /* 0x100fe2000001087b */
[----:B------:R-:W4:Y:S01]  /*6b50*/  MUFU.EX2 R113, R113 ;  /* 0x0000007100717308 */ /* 0x000f220000000800 */
[----:B--2---:R-:W-:Y:S01]  /*6b60*/  F2FP.PACK_AB R5, R104, R105 ;  /* 0x000000696805723e */ /* 0x004fe200000000ff */
[----:B------:R-:W-:-:S02]  /*6b70*/  FFMA.FTZ R139, R122, c[0x0][0x23c], -R123 ;  /* 0x00008f007a8b7a23 */ /* 0x000fc4000001087b */
[--C-:B------:R-:W-:Y:S02]  /*6b80*/  FFMA.FTZ R120, R120, c[0x0][0x23c], -R123.reuse ;  /* 0x00008f0078787a23 */ /* 0x100fe4000001087b */
[----:B------:R-:W-:Y:S02]  /*6b90*/  FFMA.FTZ R123, R118, c[0x0][0x23c], -R123 ;  /* 0x00008f00767b7a23 */ /* 0x000fe4000001087b */
[----:B------:R-:W2:Y:S01]  /*6ba0*/  MUFU.EX2 R114, R114 ;  /* 0x0000007200727308 */ /* 0x000ea20000000800 */
[--C-:B------:R-:W-:Y:S02]  /*6bb0*/  FFMA.FTZ R118, R121, c[0x0][0x23c], -R116.reuse ;  /* 0x00008f0079767a23 */ /* 0x100fe40000010874 */
[--C-:B------:R-:W-:Y:S02]  /*6bc0*/  FFMA.FTZ R119, R119, c[0x0][0x23c], -R116.reuse ;  /* 0x00008f0077777a23 */ /* 0x100fe40000010874 */
[----:B------:R-:W-:-:S03]  /*6bd0*/  FFMA.FTZ R117, R117, c[0x0][0x23c], -R116 ;  /* 0x00008f0075757a23 */ /* 0x000fc60000010874 */
[----:B------:R-:W5:Y:S01]  /*6be0*/  MUFU.EX2 R112, R112 ;  /* 0x0000007000707308 */ /* 0x000f620000000800 */
[----:B----4-:R-:W-:Y:S01]  /*6bf0*/  F2FP.PACK_AB R7, R113, R0 ;  /* 0x000000007107723e */ /* 0x010fe200000000ff */
[----:B--2---:R-:W-:-:S06]  /*6c00*/  FMUL.FTZ R96, R96, R114 ;  /* 0x0000007260607220 */ /* 0x004fcc0000410000 */
[----:B------:R-:W-:Y:S01]  /*6c10*/  MUFU.EX2 R3, R3 ;  /* 0x0000000300037308 */ /* 0x000fe20000000800 */
[-C--:B------:R-:W-:Y:S02]  /*6c20*/  FMUL.FTZ R97, R97, R114.reuse ;  /* 0x0000007261617220 */ /* 0x080fe40000410000 */
[-C--:B------:R-:W-:Y:S02]  /*6c30*/  FMUL.FTZ R92, R92, R114.reuse ;  /* 0x000000725c5c7220 */ /* 0x080fe40000410000 */
[----:B------:R-:W-:Y:S02]  /*6c40*/  FMUL.FTZ R93, R93, R114 ;  /* 0x000000725d5d7220 */ /* 0x000fe40000410000 */
[-C--:B-----5:R-:W-:Y:S01]  /*6c50*/  FMUL.FTZ R98, R98, R112.reuse ;  /* 0x0000007062627220 */ /* 0x0a0fe20000410000 */
        /* <DEDUP_REMOVED lines=17> */
[C---:B---3--:R-:W-:Y:S01]  /*6d70*/  HMMA.16816.F32 R80, R4.reuse, R12, R80 ;  /* 0x0000000c0450723c */ /* 0x048fe20000001850 */
[-C--:B------:R-:W-:Y:S02]  /*6d80*/  FMUL.FTZ R88, R88, R114.reuse ;  /* 0x0000007258587220 */ /* 0x080fe40000410000 */
[----:B------:R-:W-:Y:S01]  /*6d90*/  FMUL.FTZ R89, R89, R114 ;  /* 0x0000007259597220 */ /* 0x000fe20000410000 */
[----:B------:R-:W-:Y:S01]  /*6da0*/  MUFU.EX2 R127, R127 ;  /* 0x0000007f007f7308 */ /* 0x000fe20000000800 */
[-C--:B------:R-:W-:Y:S02]  /*6db0*/  FMUL.FTZ R90, R90, R112.reuse ;  /* 0x000000705a5a7220 */ /* 0x080fe40000410000 */
[----:B------:R-:W-:Y:S01]  /*6dc0*/  FMUL.FTZ R91, R91, R112 ;  /* 0x000000705b5b7220 */ /* 0x000fe20000410000 */
[----:B------:R-:W-:Y:S01]  /*6dd0*/  HMMA.16816.F32 R76, R4, R14, R76 ;  /* 0x0000000e044c723c */ /* 0x000fe2000000184c */
[-C--:B------:R-:W-:Y:S01]  /*6de0*/  FMUL.FTZ R84, R84, R114.reuse ;  /* 0x0000007254547220 */ /* 0x080fe20000410000 */
[----:B------:R-:W3:Y:S01]  /*6df0*/  LDSM.16.MT88.4 R12, [R162+0xa000] ;  /* 0x00a00000a20c783b */ /* 0x000ee20000004200 */
        /* <DEDUP_REMOVED lines=70> */
[----:B------:R-:W-:-:S03]  /*7260*/  FFMA.FTZ R109, R195, R114, R109 ;  /* 0x00000072c36d7223 */ /* 0x000fc6000001006d */
[----:B------:R-:W-:Y:S01]  /*7270*/  MUFU.EX2 R124, R124 ;  /* 0x0000007c007c7308 */ /* 0x000fe20000000800 */
[----:B------:R-:W-:-:S03]  /*7280*/  FADD.FTZ R108, R108, R109 ;  /* 0x0000006d6c6c7221 */ /* 0x000fc60000010000 */
[----:B------:R-:W-:Y:S01]  /*7290*/  HMMA.16816.F32 R64, R4, R14, R64 ;  /* 0x0000000e0440723c */ /* 0x000fe20000001840 */
[----:B------:R-:W3:Y:S01]  /*72a0*/  LDSM.16.MT88.4 R12, [R164+0xa800] ;  /* 0x00a80000a40c783b */ /* 0x000ee20000004200 */
[----:B------:R-:W-:Y:S02]  /*72b0*/  FADD.FTZ R107, R107, R108 ;  /* 0x0000006c6b6b7221 */ /* 0x000fe40000010000 */
[----:B------:R-:W1:Y:S02]  /*72c0*/  MUFU.EX2 R139, R139 ;  /* 0x0000008b008b7308 */ /* 0x000e640000000800 */
[----:B------:R-:W-:Y:S01]  /*72d0*/  FADD.FTZ R106, R106, R107 ;  /* 0x0000006b6a6a7221 */ /* 0x000fe20000010000 */
[----:B--2---:R-:W-:Y:S02]  /*72e0*/  F2FP.PACK_AB R4, R126, R3 ;  /* 0x000000037e04723e */ /* 0x004fe400000000ff */
[----:B----4-:R-:W-:Y:S01]  /*72f0*/  F2FP.PACK_AB R5, R130, R127 ;  /* 0x0000007f8205723e */ /* 0x010fe200000000ff */
[----:B------:R-:W-:Y:S01]  /*7300*/  FADD.FTZ R3, R3, R106 ;  /* 0x0000006a03037221 */ /* 0x000fe20000010000 */
[----:B------:R-:W-:Y:S01]  /*7310*/  F2FP.PACK_AB R6, R128, R125 ;  /* 0x0000007d8006723e */ /* 0x000fe200000000ff */
[----:B------:R-:W-:Y:S01]  /*7320*/  MUFU.EX2 R120, R120 ;  /* 0x0000007800787308 */ /* 0x000fe20000000800 */
[----:B------:R-:W-:Y:S01]  /*7330*/  F2FP.PACK_AB R7, R132, R129 ;  /* 0x000000818407723e */ /* 0x000fe200000000ff */
[----:B------:R-:W-:-:S04]  /*7340*/  FADD.FTZ R126, R126, R3 ;  /* 0x000000037e7e7221 */ /* 0x000fc80000010000 */
[----:B------:R-:W-:Y:S02]  /*7350*/  FADD.FTZ R3, R125, R126 ;  /* 0x0000007e7d037221 */ /* 0x000fe40000010000 */
[----:B-----5:R-:W-:Y:S01]  /*7360*/  HMMA.16816.F32 R72, R4, R16, R72 ;  /* 0x000000100448723c */ /* 0x020fe20000001848 */
[----:B------:R-:W-:Y:S01]  /*7370*/  MUFU.EX2 R123, R123 ;  /* 0x0000007b007b7308 */ /* 0x000fe20000000800 */
[----:B------:R-:W-:-:S06]  /*7380*/  FADD.FTZ R3, R128, R3 ;  /* 0x0000000380037221 */ /* 0x000fcc0000010000 */
[C---:B------:R-:W-:Y:S01]  /*7390*/  HMMA.16816.F32 R68, R4.reuse, R18, R68 ;  /* 0x000000120444723c */ /* 0x040fe20000001844 */
[----:B------:R-:W2:Y:S01]  /*73a0*/  LDSM.16.MT88.4 R16, [R160+0xa800] ;  /* 0x00a80000a010783b */ /* 0x000ea20000004200 */
        /* <DEDUP_REMOVED lines=30> */
[----:B-----5:R-:W-:Y:S01]  /*7590*/  HMMA.16816.F32 R80, R4, R20, R80 ;  /* 0x000000140450723c */ /* 0x020fe20000001850 */
[----:B------:R-:W-:-:S07]  /*75a0*/  FADD.FTZ R137, R137, R136 ;  /* 0x0000008889897221 */ /* 0x000fce0000010000 */
        /* <DEDUP_REMOVED lines=24> */
[----:B------:R-:W-:Y:S01]  /*7730*/  F2FP.PACK_AB R4, R139, R124 ;  /* 0x0000007c8b04723e */ /* 0x000fe200000000ff */
[----:B------:R-:W-:Y:S01]  /*7740*/  FADD.FTZ R124, R124, R137 ;  /* 0x000000897c7c7221 */ /* 0x000fe20000010000 */
[----:B------:R-:W-:-:S02]  /*7750*/  F2FP.PACK_AB R5, R119, R118 ;  /* 0x000000767705723e */ /* 0x000fc400000000ff */
[----:B------:R-:W-:Y:S01]  /*7760*/  F2FP.PACK_AB R6, R123, R120 ;  /* 0x000000787b06723e */ /* 0x000fe200000000ff */
[----:B------:R-:W-:Y:S01]  /*7770*/  FADD.FTZ R139, R139, R124 ;  /* 0x0000007c8b8b7221 */ /* 0x000fe20000010000 */
[----:B---3--:R-:W-:-:S03]  /*7780*/  F2FP.PACK_AB R7, R101, R100 ;  /* 0x000000646507723e */ /* 0x008fc600000000ff */
[----:B------:R-:W-:-:S04]  /*7790*/  FADD.FTZ R120, R120, R139 ;  /* 0x0000008b78787221 */ /* 0x000fc80000010000 */
[----:B-----5:R-:W-:Y:S01]  /*77a0*/  HMMA.16816.F32 R72, R4, R20, R72 ;  /* 0x000000140448723c */ /* 0x020fe20000001848 */
[----:B------:R-:W-:-:S06]  /*77b0*/  FADD.FTZ R195, R123, R120 ;  /* 0x000000787bc37221 */ /* 0x000fcc0000010000 */
[----:B------:R-:W-:Y:S01]  /*77c0*/  FFMA.FTZ R21, R193, R112, R105 ;  /* 0x00000070c1157223 */ /* 0x000fe20000010069 */
[----:B--2---:R-:W-:Y:S03]  /*77d0*/  HMMA.16816.F32 R96, R4, R16, R96 ;  /* 0x000000100460723c */ /* 0x004fe60000001860 */
        /* <DEDUP_REMOVED lines=9> */
[----:B------:R-:W3:Y:S07]  /*7870*/  LDSM.16.MT88.4 R12, [R160+0xb800] ;  /* 0x00b80000a00c783b */ /* 0x000eee0000004200 */
[C---:B----4-:R-:W-:Y:S07]  /*7880*/  HMMA.16816.F32 R44, R4.reuse, R8, R44 ;  /* 0x00000008042c723c */ /* 0x050fee000000182c */
        /* <DEDUP_REMOVED lines=8> */
[----:B------:R-:W-:-:S04]  /*7910*/  FADD.FTZ R3, R140, R3 ;  /* 0x000000038c037221 */ /* 0x000fc80000010000 */
[----:B------:R-:W-:Y:S01]  /*7920*/  FADD.FTZ R118, R118, R3 ;  /* 0x0000000376767221 */ /* 0x000fe20000010000 */
[----:B------:R-:W-:Y:S01]  /*7930*/  HMMA.16816.F32 R76, R4, R26, R76 ;  /* 0x0000001a044c723c */ /* 0x000fe2000000184c */
[----:B------:R-:W-:Y:S02]  /*7940*/  MOV R3, R110 ;  /* 0x0000006e00037202 */ /* 0x000fe40000000f00 */
[----:B------:R-:W-:-:S04]  /*7950*/  FADD.FTZ R119, R119, R118 ;  /* 0x0000007677777221 */ /* 0x000fc80000010000 */
[----:B------:R-:W-:Y:S01]  /*7960*/  FADD.FTZ R100, R100, R119 ;  /* 0x0000007764647221 */ /* 0x000fe20000010000 */
[----:B------:R-:W-:Y:S03]  /*7970*/  HMMA.16816.F32 R68, R4, R22, R68 ;  /* 0x000000160444723c */ /* 0x000fe60000001844 */
[----:B------:R-:W-:Y:S01]  /*7980*/  FADD.FTZ R193, R101, R100 ;  /* 0x0000006465c17221 */ /* 0x000fe20000010000 */
[----:B------:R-:W-:-:S04]  /*7990*/  MOV R100, R111 ;  /* 0x0000006f00647202 */ /* 0x000fc80000000f00 */
[C---:B------:R-:W-:Y:S08]  /*79a0*/  HMMA.16816.F32 R48, R4.reuse, R10, R48 ;  /* 0x0000000a0430723c */ /* 0x040ff00000001830 */
[C---:B--2---:R-:W-:Y:S08]  /*79b0*/  HMMA.16816.F32 R52, R4.reuse, R16, R52 ;  /* 0x000000100434723c */ /* 0x044ff00000001834 */
[C---:B------:R-:W-:Y:S08]  /*79c0*/  HMMA.16816.F32 R56, R4.reuse, R18, R56 ;  /* 0x000000120438723c */ /* 0x040ff00000001838 */
[C---:B---3--:R-:W-:Y:S08]  /*79d0*/  HMMA.16816.F32 R60, R4.reuse, R12, R60 ;  /* 0x0000000c043c723c */ /* 0x048ff0000000183c */
[----:B------:R-:W-:Y:S08]  /*79e0*/  HMMA.16816.F32 R64, R4, R14, R64 ;  /* 0x0000000e0440723c */ /* 0x000ff00000001840 */
.L_x_6518:
        /* <DEDUP_REMOVED lines=14> */
.L_x_6528:
        /* <DEDUP_REMOVED lines=64> */
.L_x_6525:
[C---:B------:R-:W-:Y:S04]  /*7ed0*/  LEA R172, P0, R6.reuse, R172, 0x1 ;  /* 0x000000ac06ac7211 */ /* 0x040fe800078008ff */
[----:B------:R-:W-:Y:S02]  /*7ee0*/  LEA.HI.X R173, R6, R173, R3, 0x1, P0 ;  /* 0x000000ad06ad7211 */ /* 0x000fe400000f0c03 */
[-C--:B------:R-:W-:Y:S03]  /*7ef0*/  IADD3 R100, P0, R172, R187.reuse, RZ ;  /* 0x000000bbac647210 */ /* 0x080fe60007f1e0ff */
[----:B------:R-:W-:Y:S01]  /*7f00*/  @!PT LDS RZ, [RZ] ;  /* 0x00000000fffff984 */ /* 0x000fe20000000800 */
[----:B------:R-:W-:Y:S01]  /*7f10*/  @!PT LDS RZ, [RZ] ;  /* 0x00000000fffff984 */ /* 0x000fe20000000800 */
[----:B------:R-:W-:Y:S01]  /*7f20*/  @!PT LDS RZ, [RZ] ;  /* 0x00000000fffff984 */ /* 0x000fe20000000800 */
[----:B------:R1:W-:Y:S01]  /*7f30*/  LDGSTS.E.BYPASS.LTC128B.128 [R177+0x8000], [R172.64] ;  /* 0x08000000acb17fae */ /* 0x0003e2000b901d46 */
[-C--:B------:R-:W-:Y:S02]  /*7f40*/  IADD3.X R101, R173, R186.reuse, RZ, P0, !PT ;  /* 0x000000baad657210 */ /* 0x080fe400007fe4ff */
[-C--:B------:R-:W-:Y:S04]  /*7f50*/  IADD3 R2, P0, R100, R187.reuse, RZ ;  /* 0x000000bb64027210 */ /* 0x080fe80007f1e0ff */
[----:B------:R1:W-:Y:S01]  /*7f60*/  LDGSTS.E.BYPASS.LTC128B.128 [R177+0xa000], [R172.64+0x80] ;  /* 0x0a000080acb17fae */ /* 0x0003e2000b901d46 */
[-C--:B------:R-:W-:Y:S02]  /*7f70*/  IADD3.X R3, R101, R186.reuse, RZ, P0, !PT ;  /* 0x000000ba65037210 */ /* 0x080fe400007fe4ff */
[----:B------:R-:W-:Y:S04]  /*7f80*/  IADD3 R196, P0, R2, R187, RZ ;  /* 0x000000bb02c47210 */ /* 0x000fe80007f1e0ff */
[----:B------:R2:W-:Y:S01]  /*7f90*/  LDGSTS.E.BYPASS.LTC128B.128 [R177+0x8800], [R100.64] ;  /* 0x0880000064b17fae */ /* 0x0005e2000b901d46 */
[----:B------:R-:W-:Y:S02]  /*7fa0*/  IADD3.X R197, R3, R186, RZ, P0, !PT ;  /* 0x000000ba03c57210 */ /* 0x000fe400007fe4ff */
[----:B------:R-:W-:Y:S04]  /*7fb0*/  ISETP.GE.AND P0, PT, R175, 0x2, PT ;  /* 0x00000002af00780c */ /* 0x000fe80003f06270 */
[----:B------:R2:W-:Y:S07]  /*7fc0*/  LDGSTS.E.BYPASS.LTC128B.128 [R177+0xa800], [R100.64+0x80] ;  /* 0x0a80008064b17fae */ /* 0x0005ee000b901d46 */
[----:B------:R1:W-:Y:S07]  /*7fd0*/  LDGSTS.E.BYPASS.LTC128B.128 [R177+0x9000], [R2.64] ;  /* 0x0900000002b17fae */ /* 0x0003ee000b901d46 */
[----:B------:R1:W-:Y:S07]  /*7fe0*/  LDGSTS.E.BYPASS.LTC128B.128 [R177+0xb000], [R2.64+0x80] ;  /* 0x0b00008002b17fae */ /* 0x0003ee000b901d46 */
[----:B------:R3:W-:Y:S07]  /*7ff0*/  LDGSTS.E.BYPASS.LTC128B.128 [R177+0x9800], [R196.64] ;  /* 0x09800000c4b17fae */ /* 0x0007ee000b901d46 */
[----:B------:R3:W-:Y:S07]  /*8000*/  LDGSTS.E.BYPASS.LTC128B.128 [R177+0xb800], [R196.64+0x80] ;  /* 0x0b800080c4b17fae */ /* 0x0007ee000b901d46 */
[----:B------:R-:W-:Y:S07]  /*8010*/  LDSM.16.M88.4 R104, [R170] ;  /* 0x00000000aa68783b */ /* 0x000fee0000000200 */
[----:B------:R-:W4:Y:S07]  /*8020*/  LDSM.16.M88.4 R108, [R169+0x4000] ;  /* 0x00400000a96c783b */ /* 0x000f2e0000000200 */
        /* <DEDUP_REMOVED lines=13> */
[C---:B-1----:R-:W-:Y:S02]  /*8100*/  HMMA.16816.F32 R20, R104.reuse, R116, RZ ;  /* 0x000000746814723c */ /* 0x042fe400000018ff */
[----:B------:R-:W-:Y:S06]  /*8110*/  LDSM.16.M88.4 R144, [R166] ;  /* 0x00000000a690783b */ /* 0x000fec0000000200 */
[C---:B------:R-:W-:Y:S01]  /*8120*/  HMMA.16816.F32 R24, R104.reuse, R118, RZ ;  /* 0x000000766818723c */ /* 0x040fe200000018ff */
[----:B------:R-:W1:Y:S07]  /*8130*/  LDSM.16.M88.4 R148, [R163+0x4000] ;  /* 0x00400000a394783b */ /* 0x000e6e0000000200 */
[C---:B------:R-:W-:Y:S01]  /*8140*/  HMMA.16816.F32 R28, R104.reuse, R120, RZ ;  /* 0x00000078681c723c */ /* 0x040fe200000018ff */
[----:B------:R-:W-:Y:S07]  /*8150*/  LDSM.16.M88.4 R108, [R163+0x5000] ;  /* 0x00500000a36c783b */ /* 0x000fee0000000200 */
[----:B------:R-:W-:Y:S01]  /*8160*/  HMMA.16816.F32 R32, R104, R122, RZ ;  /* 0x0000007a6820723c */ /* 0x000fe200000018ff */
[----:B------:R-:W1:Y:S07]  /*8170*/  LDSM.16.M88.4 R104, [R163+0x4800] ;  /* 0x00480000a368783b */ /* 0x000e6e0000000200 */
[C---:B----4-:R-:W-:Y:S01]  /*8180*/  HMMA.16816.F32 R4, R124.reuse, R128, R4 ;  /* 0x000000807c04723c */ /* 0x050fe20000001804 */
[----:B------:R-:W4:Y:S07]  /*8190*/  LDSM.16.M88.4 R112, [R163+0x5800] ;  /* 0x00580000a370783b */ /* 0x000f2e0000000200 */
[C---:B------:R-:W-:Y:S01]  /*81a0*/  HMMA.16816.F32 R8, R124.reuse, R130, R8 ;  /* 0x000000827c08723c */ /* 0x040fe20000001808 */
[----:B------:R-:W-:Y:S07]  /*81b0*/  LDSM.16.M88.4 R116, [R165] ;  /* 0x00000000a574783b */ /* 0x000fee0000000200 */
[C---:B--2---:R-:W-:Y:S01]  /*81c0*/  HMMA.16816.F32 R12, R124.reuse, R132, R12 ;  /* 0x000000847c0c723c */ /* 0x044fe2000000180c */
[----:B------:R-:W2:Y:S07]  /*81d0*/  LDSM.16.M88.4 R120, [R156] ;  /* 0x000000009c78783b */ /* 0x000eae0000000200 */
[C---:B------:R-:W-:Y:S01]  /*81e0*/  HMMA.16816.F32 R16, R124.reuse, R134, R16 ;  /* 0x000000867c10723c */ /* 0x040fe20000001810 */
[----:B------:R-:W-:Y:S07]  /*81f0*/  LDSM.16.M88.4 R128, [R156+0x1000] ;  /* 0x001000009c80783b */ /* 0x000fee0000000200 */
[C---:B-----5:R-:W-:Y:S01]  /*8200*/  HMMA.16816.F32 R20, R124.reuse, R136, R20 ;  /* 0x000000887c14723c */ /* 0x060fe20000001814 */
[----:B------:R-:W-:Y:S07]  /*8210*/  LDSM.16.M88.4 R132, [R156+0x1800] ;  /* 0x001800009c84783b */ /* 0x000fee0000000200 */
[C---:B------:R-:W-:Y:S01]  /*8220*/  HMMA.16816.F32 R24, R124.reuse, R138, R24 ;  /* 0x0000008a7c18723c */ /* 0x040fe20000001818 */
[----:B------:R-:W-:Y:S07]  /*8230*/  LDSM.16.M88.4 R136, [R170+0x2000] ;  /* 0x00200000aa88783b */ /* 0x000fee0000000200 */
[C---:B------:R-:W-:Y:S08]  /*8240*/  HMMA.16816.F32 R28, R124.reuse, R140, R28 ;  /* 0x0000008c7c1c723c */ /* 0x040ff0000000181c */
[----:B------:R-:W-:Y:S01]  /*8250*/  HMMA.16816.F32 R32, R124, R142, R32 ;  /* 0x0000008e7c20723c */ /* 0x000fe20000001820 */
[----:B------:R-:W5:Y:S07]  /*8260*/  LDSM.16.M88.4 R124, [R156+0x800] ;  /* 0x000800009c7c783b */ /* 0x000f6e0000000200 */
[C---:B-1----:R-:W-:Y:S01]  /*8270*/  HMMA.16816.F32 R4, R144.reuse, R148, R4 ;  /* 0x000000949004723c */ /* 0x042fe20000001804 */
[----:B------:R-:W1:Y:S07]  /*8280*/  LDSM.16.M88.4 R140, [R169+0x6000] ;  /* 0x00600000a98c783b */ /* 0x000e6e0000000200 */
[C---:B------:R-:W-:Y:S01]  /*8290*/  HMMA.16816.F32 R8, R144.reuse, R150, R8 ;  /* 0x000000969008723c */ /* 0x040fe20000001808 */
[----:B------:R-:W-:Y:S07]  /*82a0*/  LDSM.16.M88.4 R148, [R155] ;  /* 0x000000009b94783b */ /* 0x000fee0000000200 */
[C---:B------:R-:W-:Y:S08]  /*82b0*/  HMMA.16816.F32 R12, R144.reuse, R104, R12 ;  /* 0x00000068900c723c */ /* 0x040ff0000000180c */
[C---:B------:R-:W-:Y:S01]  /*82c0*/  HMMA.16816.F32 R16, R144.reuse, R106, R16 ;  /* 0x0000006a9010723c */ /* 0x040fe20000001810 */
[----:B------:R-:W1:Y:S07]  /*82d0*/  LDSM.16.M88.4 R104, [R169+0x6800] ;  /* 0x00680000a968783b */ /* 0x000e6e0000000200 */
[C---:B------:R-:W-:Y:S08]  /*82e0*/  HMMA.16816.F32 R20, R144.reuse, R108, R20 ;  /* 0x0000006c9014723c */ /* 0x040ff00000001814 */
[C---:B------:R-:W-:Y:S01]  /*82f0*/  HMMA.16816.F32 R24, R144.reuse, R110, R24 ;  /* 0x0000006e9018723c */ /* 0x040fe20000001818 */
[----:B------:R-:W1:Y:S07]  /*8300*/  LDSM.16.M88.4 R108, [R169+0x7000] ;  /* 0x00700000a96c783b */ /* 0x000e6e0000000200 */
[C---:B----4-:R-:W-:Y:S08]  /*8310*/  HMMA.16816.F32 R28, R144.reuse, R112, R28 ;  /* 0x00000070901c723c */ /* 0x050ff0000000181c */
[----:B------:R-:W-:Y:S01]  /*8320*/  HMMA.16816.F32 R32, R144, R114, R32 ;  /* 0x000000729020723c */ /* 0x000fe20000001820 */
[----:B------:R-:W4:Y:S07]  /*8330*/  LDSM.16.M88.4 R112, [R169+0x7800] ;  /* 0x00780000a970783b */ /* 0x000f2e0000000200 */
[C---:B--2---:R-:W-:Y:S01]  /*8340*/  HMMA.16816.F32 R4, R116.reuse, R120, R4 ;  /* 0x000000787404723c */ /* 0x044fe20000001804 */
[----:B------:R-:W2:Y:S07]  /*8350*/  LDSM.16.M88.4 R144, [R168+0x2000] ;  /* 0x00200000a890783b */ /* 0x000eae0000000200 */
[C---:B------:R-:W-:Y:S01]  /*8360*/  HMMA.16816.F32 R8, R116.reuse, R122, R8 ;  /* 0x0000007a7408723c */ /* 0x040fe20000001808 */
[----:B------:R-:W-:Y:S07]  /*8370*/  LDSM.16.M88.4 R120, [R153] ;  /* 0x000000009978783b */ /* 0x000fee0000000200 */
[C---:B-----5:R-:W-:Y:S08]  /*8380*/  HMMA.16816.F32 R12, R116.reuse, R124, R12 ;  /* 0x0000007c740c723c */ /* 0x060ff0000000180c */
[C---:B------:R-:W-:Y:S01]  /*8390*/  HMMA.16816.F32 R16, R116.reuse, R126, R16 ;  /* 0x0000007e7410723c */ /* 0x040fe20000001810 */
[----:B------:R-:W-:Y:S07]  /*83a0*/  LDSM.16.M88.4 R124, [R152] ;  /* 0x00000000987c783b */ /* 0x000fee0000000200 */
[C---:B------:R-:W-:Y:S08]  /*83b0*/  HMMA.16816.F32 R20, R116.reuse, R128, R20 ;  /* 0x000000807414723c */ /* 0x040ff00000001814 */
[C---:B------:R-:W-:Y:S01]  /*83c0*/  HMMA.16816.F32 R24, R116.reuse, R130, R24 ;  /* 0x000000827418723c */ /* 0x040fe20000001818 */
[----:B------:R-:W-:Y:S07]  /*83d0*/  LDSM.16.M88.4 R128, [R166+0x2000] ;  /* 0x00200000a680783b */ /* 0x000fee0000000200 */
[C---:B------:R-:W-:Y:S08]  /*83e0*/  HMMA.16816.F32 R28, R116.reuse, R132, R28 ;  /* 0x00000084741c723c */ /* 0x040ff0000000181c */
[----:B------:R-:W-:Y:S01]  /*83f0*/  HMMA.16816.F32 R32, R116, R134, R32 ;  /* 0x000000867420723c */ /* 0x000fe20000001820 */
[----:B------:R-:W5:Y:S07]  /*8400*/  LDSM.16.M88.4 R116, [R154] ;  /* 0x000000009a74783b */ /* 0x000f6e0000000200 */
[----:B------:R-:W2:Y:S01]  /*8410*/  LDSM.16.M88.4 R132, [R163+0x6000] ;  /* 0x00600000a384783b */ /* 0x000ea20000000200 */
        /* <DEDUP_REMOVED lines=12> */
[----:B------:R-:W1:Y:S01]  /*84e0*/  LDSM.16.M88.4 R136, [R165+0x2000] ;  /* 0x00200000a588783b */ /* 0x000e620000000200 */
[C---:B--2---:R-:W-:Y:S08]  /*84f0*/  HMMA.16816.F32 R4, R144.reuse, R148, R4 ;  /* 0x000000949004723c */ /* 0x044ff00000001804 */
        /* <DEDUP_REMOVED lines=9> */
[C---:B-1----:R-:W-:Y:S08]  /*8590*/  HMMA.16816.F32 R12, R128.reuse, R104, R12 ;  /* 0x00000068800c723c */ /* 0x042ff0000000180c */
[C---:B------:R-:W-:Y:S01]  /*85a0*/  HMMA.16816.F32 R16, R128.reuse, R106, R16 ;  /* 0x0000006a8010723c */ /* 0x040fe20000001810 */
[----:B------:R-:W1:Y:S07]  /*85b0*/  LDSM.16.M88.4 R104, [R156+0x2800] ;  /* 0x002800009c68783b */ /* 0x000e6e0000000200 */
[C---:B------:R-:W-:Y:S08]  /*85c0*/  HMMA.16816.F32 R20, R128.reuse, R108, R20 ;  /* 0x0000006c8014723c */ /* 0x040ff00000001814 */
[C---:B------:R-:W-:Y:S01]  /*85d0*/  HMMA.16816.F32 R24, R128.reuse, R110, R24 ;  /* 0x0000006e8018723c */ /* 0x040fe20000001818 */
[----:B------:R-:W2:Y:S07]  /*85e0*/  LDSM.16.M88.4 R108, [R156+0x3000] ;  /* 0x003000009c6c783b */ /* 0x000eae0000000200 */
[C---:B----4-:R-:W-:Y:S08]  /*85f0*/  HMMA.16816.F32 R28, R128.reuse, R112, R28 ;  /* 0x00000070801c723c */ /* 0x050ff0000000181c */
[----:B------:R-:W-:Y:S08]  /*8600*/  HMMA.16816.F32 R32, R128, R114, R32 ;  /* 0x000000728020723c */ /* 0x000ff00000001820 */
[C---:B------:R-:W-:Y:S08]  /*8610*/  HMMA.16816.F32 R4, R136.reuse, R140, R4 ;  /* 0x0000008c8804723c */ /* 0x040ff00000001804 */
[C---:B------:R-:W-:Y:S08]  /*8620*/  HMMA.16816.F32 R8, R136.reuse, R142, R8 ;  /* 0x0000008e8808723c */ /* 0x040ff00000001808 */
[C---:B-1----:R-:W-:Y:S08]  /*8630*/  HMMA.16816.F32 R12, R136.reuse, R104, R12 ;  /* 0x00000068880c723c */ /* 0x042ff0000000180c */
[C---:B------:R-:W-:Y:S01]  /*8640*/  HMMA.16816.F32 R16, R136.reuse, R106, R16 ;  /* 0x0000006a8810723c */ /* 0x040fe20000001810 */
[----:B------:R-:W1:Y:S01]  /*8650*/  LDSM.16.M88.4 R104, [R156+0x3800] ;  /* 0x003800009c68783b */ /* 0x000e620000000200 */
[----:B------:R-:W-:Y:S04]  /*8660*/  DEPBAR.LE SB0, 0x0 ;  /* 0x000080000000791a */ /* 0x000fe80000000000 */
[----:B------:R-:W-:Y:S02]  /*8670*/  FMUL.FTZ R220, R4, c[0x0][0x2ec] ;  /* 0x0000bb0004dc7a20 */ /* 0x000fe40000410000 */
[C---:B--2---:R-:W-:Y:S04]  /*8680*/  HMMA.16816.F32 R20, R136.reuse, R108, R20 ;  /* 0x0000006c8814723c */ /* 0x044fe80000001814 */
[----:B------:R-:W2:Y:S01]  /*8690*/  MUFU.TANH R220, R220 ;  /* 0x000000dc00dc7308 */ /* 0x000ea20000002400 */
[----:B------:R-:W-:Y:S01]  /*86a0*/  BAR.SYNC.DEFER_BLOCKING 0x0 ;  /* 0x0000000000007b1d */ /* 0x000fe20000010000 */
[----:B------:R-:W-:Y:S02]  /*86b0*/  FMUL.FTZ R218, R5, c[0x0][0x2ec] ;  /* 0x0000bb0005da7a20 */ /* 0x000fe40000410000 */
[C---:B------:R-:W-:Y:S04]  /*86c0*/  HMMA.16816.F32 R24, R136.reuse, R110, R24 ;  /* 0x0000006e8818723c */ /* 0x040fe80000001818 */
[----:B------:R-:W-:Y:S02]  /*86d0*/  FMUL.FTZ R219, R6, c[0x0][0x2ec] ;  /* 0x0000bb0006db7a20 */ /* 0x000fe40000410000 */
[----:B------:R-:W4:Y:S01]  /*86e0*/  MUFU.TANH R218, R218 ;  /* 0x000000da00da7308 */ /* 0x000f220000002400 */
[----:B------:R-:W-:Y:S02]  /*86f0*/  FMUL.FTZ R217, R7, c[0x0][0x2ec] ;  /* 0x0000bb0007d97a20 */ /* 0x000fe40000410000 */
[----:B------:R-:W-:Y:S03]  /*8700*/  FMUL.FTZ R216, R8, c[0x0][0x2ec] ;  /* 0x0000bb0008d87a20 */ /* 0x000fe60000410000 */
[----:B------:R-:W-:Y:S02]  /*8710*/  FMUL.FTZ R222, R9, c[0x0][0x2ec] ;  /* 0x0000bb0009de7a20 */ /* 0x000fe40000410000 */
[----:B------:R-:W-:Y:S02]  /*8720*/  FMUL.FTZ R223, R10, c[0x0][0x2ec] ;  /* 0x0000bb000adf7a20 */ /* 0x000fe40000410000 */
[----:B------:R-:W2:Y:S01]  /*8730*/  MUFU.TANH R219, R219 ;  /* 0x000000db00db7308 */ /* 0x000ea20000002400 */
        /* <DEDUP_REMOVED lines=23> */
[----:B---3--:R-:W-:Y:S02]  /*88b0*/  FMUL.FTZ R196, R28, c[0x0][0x2ec] ;  /* 0x0000bb001cc47a20 */ /* 0x008fe40000410000 */
[----:B------:R-:W-:Y:S02]  /*88c0*/  FMUL.FTZ R198, R29, c[0x0][0x2ec] ;  /* 0x0000bb001dc67a20 */ /* 0x000fe40000410000 */
[----:B------:R-:W-:Y:S02]  /*88d0*/  FMUL.FTZ R199, R30, c[0x0][0x2ec] ;  /* 0x0000bb001ec77a20 */ /* 0x000fe40000410000 */
[----:B------:R-:W-:Y:S01]  /*88e0*/  FMUL.FTZ R197, R31, c[0x0][0x2ec] ;  /* 0x0000bb001fc57a20 */ /* 0x000fe20000410000 */
[----:B------:R-:W3:Y:S01]  /*88f0*/  MUFU.TANH R221, R221 ;  /* 0x000000dd00dd7308 */ /* 0x000ee20000002400 */
        /* <DEDUP_REMOVED lines=29> */
[----:B--234-:R-:W-:Y:S02]  /*8ad0*/  MOV R6, R189 ;  /* 0x000000bd00067202 */ /* 0x01cfe40000000f00 */
[----:B------:R-:W-:Y:S01]  /*8ae0*/  MOV R3, R188 ;  /* 0x000000bc00037202 */ /* 0x000fe20000000f00 */
        /* <DEDUP_REMOVED lines=61> */
.L_x_6527:
        /* <DEDUP_REMOVED lines=20> */
.L_x_6526:
        /* <DEDUP_REMOVED lines=207> */
[----:B------:R-:W-:Y:S01]  /*9cf0*/  FFMA.FTZ R127, R0, R193, R127 ;  /* 0x000000c1007f7223 */ /* 0x000fe2000001007f */
[----:B------:R-:W-:Y:S01]  /*9d00*/  IADD3 R0, R175, -0x1, RZ ;  /* 0xffffffffaf007810 */ /* 0x000fe20007ffe0ff */
[----:B------:R-:W-:Y:S01]  /*9d10*/  FADD.FTZ R130, R130, R131 ;  /* 0x0000008382827221 */ /* 0x000fe20000010000 */
[C---:B------:R-:W-:Y:S04]  /*9d20*/  HMMA.16816.F32 R60, R96.reuse, R76, R60 ;  /* 0x0000004c603c723c */ /* 0x040fe8000000183c */
[----:B-1----:R-:W-:Y:S01]  /*9d30*/  F2FP.PACK_AB R70, R136, R137 ;  /* 0x000000898846723e */ /* 0x002fe200000000ff */
[----:B------:R-:W-:Y:S01]  /*9d40*/  MUFU.EX2 R143, R143 ;  /* 0x0000008f008f7308 */ /* 0x000fe20000000800 */
[----:B---3--:R-:W-:Y:S01]  /*9d50*/  F2FP.PACK_AB R71, R139, R138 ;  /* 0x0000008a8b47723e */ /* 0x008fe200000000ff */
[----:B------:R-:W-:Y:S01]  /*9d60*/  FADD.FTZ R126, R126, R127 ;  /* 0x0000007f7e7e7221 */ /* 0x000fe20000010000 */
[----:B------:R-:W-:Y:S01]  /*9d70*/  HMMA.16816.F32 R64, R96, R78, R64 ;  /* 0x0000004e6040723c */ /* 0x000fe20000001840 */
[----:B------:R-:W-:Y:S03]  /*9d80*/  LDSM.16.MT88.4 R76, [R162+0xa800] ;  /* 0x00a80000a24c783b */ /* 0x000fe60000004200 */
[----:B------:R-:W-:Y:S01]  /*9d90*/  MOV R175, R0 ;  /* 0x0000000000af7202 */ /* 0x000fe20000000f00 */
[----:B------:R-:W-:Y:S01]  /*9da0*/  FADD.FTZ R129, R129, R130 ;  /* 0x0000008281817221 */ /* 0x000fe20000010000 */
[----:B------:R-:W-:Y:S01]  /*9db0*/  MOV R0, R3 ;  /* 0x0000000300007202 */ /* 0x000fe20000000f00 */
[----:B------:R-:W-:Y:S01]  /*9dc0*/  MUFU.EX2 R144, R144 ;  /* 0x0000009000907308 */ /* 0x000fe20000000800 */
[C---:B-----5:R-:W-:Y:S05]  /*9dd0*/  HMMA.16816.F32 R4, R68.reuse, R72, R4 ;  /* 0x000000484404723c */ /* 0x060fea0000001804 */
[----:B------:R-:W-:Y:S03]  /*9de0*/  FADD.FTZ R129, R128, R129 ;  /* 0x0000008180817221 */ /* 0x000fe60000010000 */
[C---:B------:R-:W-:Y:S01]  /*9df0*/  HMMA.16816.F32 R8, R68.reuse, R74, R8 ;  /* 0x0000004a4408723c */ /* 0x040fe20000001808 */
[----:B------:R-:W1:Y:S01]  /*9e00*/  LDSM.16.MT88.4 R72, [R164+0xa800] ;  /* 0x00a80000a448783b */ /* 0x000e620000004200 */
[----:B------:R-:W-:Y:S02]  /*9e10*/  MUFU.EX2 R145, R145 ;  /* 0x0000009100917308 */ /* 0x000fe40000000800 */
[----:B------:R-:W-:Y:S04]  /*9e20*/  FADD.FTZ R132, R132, R129 ;  /* 0x0000008184847221 */ /* 0x000fe80000010000 */
[C---:B------:R-:W-:Y:S04]  /*9e30*/  HMMA.16816.F32 R12, R68.reuse, R80, R12 ;  /* 0x00000050440c723c */ /* 0x040fe8000000180c */
[----:B------:R-:W-:Y:S01]  /*9e40*/  MUFU.EX2 R146, R146 ;  /* 0x0000009200927308 */ /* 0x000fe20000000800 */
[----:B------:R-:W-:Y:S03]  /*9e50*/  FADD.FTZ R132, R133, R132 ;  /* 0x0000008485847221 */ /* 0x000fe60000010000 */
[C---:B------:R-:W-:Y:S01]  /*9e60*/  HMMA.16816.F32 R16, R68.reuse, R82, R16 ;  /* 0x000000524410723c */ /* 0x040fe20000001810 */
[----:B------:R-:W2:Y:S03]  /*9e70*/  LDSM.16.MT88.4 R80, [R161+0xa800] ;  /* 0x00a80000a150783b */ /* 0x000ea60000004200 */
[----:B------:R-:W-:Y:S02]  /*9e80*/  FADD.FTZ R137, R137, R132 ;  /* 0x0000008489897221 */ /* 0x000fe40000010000 */
[----:B------:R-:W-:Y:S02]  /*9e90*/  MUFU.EX2 R147, R147 ;  /* 0x0000009300937308 */ /* 0x000fe40000000800 */
[C---:B------:R-:W-:Y:S04]  /*9ea0*/  HMMA.16816.F32 R20, R68.reuse, R84, R20 ;  /* 0x000000544414723c */ /* 0x040fe80000001814 */
[----:B------:R-:W-:Y:S04]  /*9eb0*/  FADD.FTZ R137, R136, R137 ;  /* 0x0000008988897221 */ /* 0x000fe80000010000 */
[C---:B------:R-:W-:Y:S01]  /*9ec0*/  HMMA.16816.F32 R24, R68.reuse, R86, R24 ;  /* 0x000000564418723c */ /* 0x040fe20000001818 */
[----:B------:R-:W3:Y:S01]  /*9ed0*/  LDSM.16.MT88.4 R84, [R160+0xa800] ;  /* 0x00a80000a054783b */ /* 0x000ee20000004200 */
        /* <DEDUP_REMOVED lines=11> */
[----:B------:R-:W-:Y:S04]  /*9f90*/  MUFU.EX2 R194, R194 ;  /* 0x000000c200c27308 */ /* 0x000fe80000000800 */
[C---:B------:R-:W-:Y:S01]  /*9fa0*/  HMMA.16816.F32 R48, R68.reuse, R78, R48 ;  /* 0x0000004e4430723c */ /* 0x040fe20000001830 */
[----:B------:R-:W5:Y:S05]  /*9fb0*/  LDSM.16.MT88.4 R76, [R161+0x9000] ;  /* 0x00900000a14c783b */ /* 0x000f6a0000004200 */
[----:B------:R4:W1:Y:S02]  /*9fc0*/  MUFU.EX2 R197, R105 ;  /* 0x0000006900c57308 */ /* 0x0008640000000800 */
[C---:B--2---:R-:W-:Y:S08]  /*9fd0*/  HMMA.16816.F32 R52, R68.reuse, R80, R52 ;  /* 0x000000504434723c */ /* 0x044ff00000001834 */
[C---:B------:R-:W-:Y:S01]  /*9fe0*/  HMMA.16816.F32 R56, R68.reuse, R82, R56 ;  /* 0x000000524438723c */ /* 0x040fe20000001838 */
[----:B------:R-:W2:Y:S01]  /*9ff0*/  LDSM.16.MT88.4 R80, [R160+0x9000] ;  /* 0x00900000a050783b */ /* 0x000ea20000004200 */
[----:B------:R-:W-:Y:S06]  /*a000*/  MUFU.EX2 R102, R102 ;  /* 0x0000006600667308 */ /* 0x000fec0000000800 */
[C---:B---3--:R-:W-:Y:S04]  /*a010*/  HMMA.16816.F32 R60, R68.reuse, R84, R60 ;  /* 0x00000054443c723c */ /* 0x048fe8000000183c */
[----:B------:R3:W3:Y:S01]  /*a020*/  MUFU.EX2 R101, R104 ;  /* 0x0000006800657308 */ /* 0x0006e20000000800 */
[----:B----4-:R-:W-:Y:S03]  /*a030*/  F2FP.PACK_AB R105, R151, R150 ;  /* 0x000000969769723e */ /* 0x010fe600000000ff */
[----:B------:R-:W-:Y:S01]  /*a040*/  HMMA.16816.F32 R64, R68, R86, R64 ;  /* 0x000000564440723c */ /* 0x000fe20000001840 */
[----:B------:R-:W-:Y:S03]  /*a050*/  LDSM.16.MT88.4 R84, [R162+0xb000] ;  /* 0x00b00000a254783b */ /* 0x000fe60000004200 */
[----:B-1----:R-:W-:Y:S03]  /*a060*/  F2FP.PACK_AB R106, R197, R194 ;  /* 0x000000c2c56a723e */ /* 0x002fe600000000ff */
[----:B------:R-:W-:Y:S01]  /*a070*/  F2FP.PACK_AB R68, R141, R140 ;  /* 0x0000008c8d44723e */ /* 0x000fe200000000ff */
[----:B------:R-:W-:Y:S01]  /*a080*/  FADD.FTZ R140, R140, R137 ;  /* 0x000000898c8c7221 */ /* 0x000fe20000010000 */
[----:B------:R-:W-:Y:S03]  /*a090*/  F2FP.PACK_AB R69, R143, R142 ;  /* 0x0000008e8f45723e */ /* 0x000fe600000000ff */
[----:B------:R-:W-:Y:S01]  /*a0a0*/  F2FP.PACK_AB R70, R145, R144 ;  /* 0x000000909146723e */ /* 0x000fe200000000ff */
[----:B------:R-:W-:Y:S01]  /*a0b0*/  FADD.FTZ R141, R141, R140 ;  /* 0x0000008c8d8d7221 */ /* 0x000fe20000010000 */
[----:B------:R-:W-:Y:S03]  /*a0c0*/  F2FP.PACK_AB R71, R147, R146 ;  /* 0x000000929347723e */ /* 0x000fe600000000ff */
[----:B------:R-:W-:Y:S01]  /*a0d0*/  FADD.FTZ R144, R144, R141 ;  /* 0x0000008d90907221 */ /* 0x000fe20000010000 */
[----:B---3--:R-:W-:Y:S03]  /*a0e0*/  F2FP.PACK_AB R104, R149, R148 ;  /* 0x000000949568723e */ /* 0x008fe600000000ff */
        /* <DEDUP_REMOVED lines=10> */
[C---:B-----5:R-:W-:Y:S04]  /*a190*/  HMMA.16816.F32 R20, R68.reuse, R76, R20 ;  /* 0x0000004c4414723c */ /* 0x060fe80000001814 */
[----:B------:R-:W-:Y:S04]  /*a1a0*/  FADD.FTZ R195, R197, R194 ;  /* 0x000000c2c5c37221 */ /* 0x000fe80000010000 */
        /* <DEDUP_REMOVED lines=38> */
[C---:B--2---:R-:W-:Y:S04]  /*a410*/  HMMA.16816.F32 R52, R104.reuse, R4, R52 ;  /* 0x000000046834723c */ /* 0x044fe80000001834 */
[----:B------:R-:W-:Y:S04]  /*a420*/  FADD.FTZ R150, R150, R147 ;  /* 0x0000009396967221 */ /* 0x000fe80000010000 */
[C---:B------:R-:W-:Y:S04]  /*a430*/  HMMA.16816.F32 R56, R104.reuse, R6, R56 ;  /* 0x000000066838723c */ /* 0x040fe80000001838 */
[----:B------:R-:W-:Y:S04]  /*a440*/  FADD.FTZ R151, R151, R150 ;  /* 0x0000009697977221 */ /* 0x000fe80000010000 */
[C---:B---3--:R-:W-:Y:S04]  /*a450*/  HMMA.16816.F32 R60, R104.reuse, R8, R60 ;  /* 0x00000008683c723c */ /* 0x048fe8000000183c */
[----:B------:R-:W-:Y:S04]  /*a460*/  FADD.FTZ R102, R102, R151 ;  /* 0x0000009766667221 */ /* 0x000fe80000010000 */
[----:B------:R-:W-:Y:S04]  /*a470*/  HMMA.16816.F32 R64, R104, R10, R64 ;  /* 0x0000000a6840723c */ /* 0x000fe80000001840 */
[----:B------:R-:W-:Y:S04]  /*a480*/  FADD.FTZ R193, R101, R102 ;  /* 0x0000006665c17221 */ /* 0x000fe80000010000 */
[----:B------:R-:W-:-:S05]  /*a490*/  @P0 BRA `(.L_x_6528) ;  /* 0xffffd63000000947 */ /* 0x000fca000383ffff */
.L_x_6524:
        /* <DEDUP_REMOVED lines=171> */
[----:B------:R-:W-:Y:S04]  /*af50*/  STS [R11+0x2000], R36 ;  /* 0x002000240b007388 */ /* 0x000fe80000000800 */
[----:B------:R1:W-:Y:S04]  /*af60*/  STS [R11+0x2400], R38 ;  /* 0x002400260b007388 */ /* 0x0003e80000000800 */
[----:B------:R-:W-:Y:S04]  /*af70*/  STS [R13+0x2000], R40 ;  /* 0x002000280d007388 */ /* 0x000fe80000000800 */
[----:B------:R-:W-:Y:S04]  /*af80*/  STS [R13+0x2400], R42 ;  /* 0x0024002a0d007388 */ /* 0x000fe80000000800 */
        /* <DEDUP_REMOVED lines=8> */
[----:B------:R1:W-:Y:S01]  /*b010*/  STS [R19+0x2000], R56 ;  /* 0x0020003813007388 */ /* 0x0003e20000000800 */
[----:B---3--:R-:W-:-:S03]  /*b020*/  @P2 IMAD.WIDE.U32 R44, R174, c[0x0][0x1e8], RZ ;  /* 0x00007a00ae2c2a25 */ /* 0x008fc600078e00ff */
[----:B------:R1:W-:Y:S01]  /*b030*/  STS [R19+0x2400], R58 ;  /* 0x0024003a13007388 */ /* 0x0003e20000000800 */
[----:B--2---:R-:W-:Y:S01]  /*b040*/  @!P2 SHF.R.S32.HI R9, RZ, 0x1f, R5 ;  /* 0x0000001fff09a819 */ /* 0x004fe20000011405 */
[----:B------:R-:W-:Y:S02]  /*b050*/  @P2 IMAD R10, R174, c[0x0][0x1ec], R45 ;  /* 0x00007b00ae0a2a24 */ /* 0x000fe400078e022d */
[----:B------:R1:W-:Y:S01]  /*b060*/  STS [R21+0x2000], R60 ;  /* 0x0020003c15007388 */ /* 0x0003e20000000800 */
[----:B------:R-:W-:Y:S01]  /*b070*/  @!P1 IMAD R174, R5, c[0x0][0x214], RZ ;  /* 0x0000850005ae9a24 */ /* 0x000fe200078e02ff */
[----:B------:R-:W-:Y:S01]  /*b080*/  LOP3.LUT P1, RZ, R7, 0x3, RZ, 0xc0, !PT ;  /* 0x0000000307ff7812 */ /* 0x000fe2000782c0ff */
[----:B------:R-:W-:Y:S01]  /*b090*/  @!P2 IMAD R46, R9, c[0x0][0x1e0], RZ ;  /* 0x00007800092eaa24 */ /* 0x000fe200078e02ff */
[----:B------:R1:W-:Y:S01]  /*b0a0*/  STS [R21+0x2400], R62 ;  /* 0x0024003e15007388 */ /* 0x0003e20000000800 */
[----:B------:R-:W-:Y:S01]  /*b0b0*/  SHF.R.S32.HI R9, RZ, 0x1f, R8 ;  /* 0x0000001fff097819 */ /* 0x000fe20000011408 */
[----:B----4-:R-:W-:Y:S01]  /*b0c0*/  @!P2 IMAD.WIDE.U32 R48, R5, c[0x0][0x1e0], RZ ;  /* 0x000078000530aa25 */ /* 0x010fe200078e00ff */
[----:B------:R-:W-:Y:S01]  /*b0d0*/  MOV R7, 0x7f800000 ;  /* 0x7f80000000077802 */ /* 0x000fe20000000f00 */
[----:B------:R1:W-:Y:S01]  /*b0e0*/  STS [R41+0x2000], R64 ;  /* 0x0020004029007388 */ /* 0x0003e20000000800 */
[----:B------:R-:W-:Y:S01]  /*b0f0*/  LEA.HI R9, R9, R8, RZ, 0x2 ;  /* 0x0000000809097211 */ /* 0x000fe200078f10ff */
[----:B------:R-:W-:Y:S01]  /*b100*/  @!P2 IMAD R46, R5, c[0x0][0x1e4], R46 ;  /* 0x00007900052eaa24 */ /* 0x000fe200078e022e */
[----:B------:R-:W-:Y:S01]  /*b110*/  @!P2 MOV R44, R48 ;  /* 0x00000030002ca202 */ /* 0x000fe20000000f00 */
[----:B------:R1:W-:Y:S01]  /*b120*/  STS [R41+0x2400], R67 ;  /* 0x0024004329007388 */ /* 0x0003e20000000800 */
[----:B------:R-:W-:Y:S01]  /*b130*/  LOP3.LUT R9, R9, 0xffffffc, RZ, 0xc0, !PT ;  /* 0x0ffffffc09097812 */ /* 0x000fe200078ec0ff */
[----:B------:R-:W-:Y:S01]  /*b140*/  @P0 FFMA.FTZ R7, R3, c[0x0][0x238], R2 ;  /* 0x00008e0003070a23 */ /* 0x000fe20000010002 */
[----:B------:R-:W-:Y:S01]  /*b150*/  @!P2 IADD3 R10, R49, R46, RZ ;  /* 0x0000002e310aa210 */ /* 0x000fe20007ffe0ff */
[----:B------:R-:W-:Y:S01]  /*b160*/  BAR.SYNC.DEFER_BLOCKING 0x0 ;  /* 0x0000000000007b1d */ /* 0x000fe20000010000 */
[----:B------:R-:W-:-:S04]  /*b170*/  IADD3 R9, R8, -R9, RZ ;  /* 0x8000000908097210 */ /* 0x000fc80007ffe0ff */
[----:B------:R-:W-:Y:S01]  /*b180*/  LEA R176, R9, R176, 0x4 ;  /* 0x000000b009b07211 */ /* 0x000fe200078e20ff */
[----:B------:R-:W2:Y:S04]  /*b190*/  S2R R6, SR_CTAID.Z ;  /* 0x0000000000067919 */ /* 0x000ea80000002700 */
[----:B------:R1:W3:Y:S04]  /*b1a0*/  LDS.128 R36, [R177] ;  /* 0x00000000b1247984 */ /* 0x0002e80000000c00 */
[----:B------:R1:W4:Y:S01]  /*b1b0*/  LDS.128 R32, [R177+0x800] ;  /* 0x00080000b1207984 */ /* 0x0003220000000c00 */
[----:B--2---:R-:W-:-:S03]  /*b1c0*/  @!P4 IMAD R5, R5, c[0x0][0x1c0], R6 ;  /* 0x000070000505ca24 */ /* 0x004fc600078e0206 */
[----:B------:R1:W2:Y:S01]  /*b1d0*/  LDS.128 R28, [R177+0x1000] ;  /* 0x00100000b11c7984 */ /* 0x0002a20000000c00 */
        /* <DEDUP_REMOVED lines=20> */
.L_x_6530:
[----:B------:R-:W-:Y:S05]  /*b320*/  BSYNC B0 ;  /* 0x0000000000007941 */ /* 0x000fea0003800000 */
.L_x_6529:
[----:B----4-:R-:W4:Y:S01]  /*b330*/  S2R R5, SR_CTAID.X ;  /* 0x0000000000057919 */ /* 0x010f220000002500 */
[----:B------:R-:W-:Y:S01]  /*b340*/  SHF.R.S32.HI R179, RZ, 0x1f, R178 ;  /* 0x0000001fffb37819 */ /* 0x000fe200000114b2 */
[----:B------:R-:W-:Y:S01]  /*b350*/  BSSY B0, `(.L_x_6531) ;  /* 0x000001d000007945 */ /* 0x000fe20003800000 */
[----:B------:R-:W-:Y:S01]  /*b360*/  SHF.R.S32.HI R4, RZ, 0x1f, R6 ;  /* 0x0000001fff047819 */ /* 0x000fe20000011406 */
[----:B------:R-:W5:Y:S01]  /*b370*/  S2R R3, SR_TID.X ;  /* 0x0000000000037919 */ /* 0x000f620000002100 */
[----:B----4-:R-:W-:Y:S01]  /*b380*/  IMAD.SHL.U32 R5, R5, 0x40, RZ ;  /* 0x0000004005057824 */ /* 0x010fe200078e00ff */
        /* <DEDUP_REMOVED lines=23> */
[----:B---3--:R3:W-:Y:S04]  /*b500*/  STG.E.128 [R10.64], R36 ;  /* 0x000000240a007986 */ /* 0x0087e8000c101d06 */
[----:B-1----:R3:W-:Y:S02]  /*b510*/  STG.E.128 [R10.64+0x80], R20 ;  /* 0x000080140a007986 */ /* 0x0027e4000c101d06 */
.L_x_6532:
[----:B------:R-:W-:Y:S05]  /*b520*/  BSYNC B0 ;  /* 0x0000000000007941 */ /* 0x000fea0003800000 */
.L_x_6531:
[----:B------:R-:W-:Y:S01]  /*b530*/  IADD3 R4, R0, 0x10, RZ ;  /* 0x0000001000047810 */ /* 0x000fe20007ffe0ff */
[----:B------:R-:W-:Y:S03]  /*b540*/  BSSY B0, `(.L_x_6533) ;  /* 0x000000f000007945 */ /* 0x000fe60003800000 */
[----:B------:R-:W-:-:S13]  /*b550*/  ISETP.GE.AND P0, PT, R4, R171, PT ;  /* 0x000000ab0400720c */ /* 0x000fda0003f06270 */
[----:B------:R-:W-:Y:S05]  /*b560*/  @P0 BRA `(.L_x_6534) ;  /* 0x000000c000000947 */ /* 0x000fea0003800000 */
[----:B------:R-:W-:Y:S01]  /*b570*/  IADD3 R4, P0, R0, 0x10, RZ ;  /* 0x0000001000047810 */ /* 0x000fe20007f1e0ff */
[----:B---3--:R-:W-:Y:S01]  /*b580*/  IMAD.MOV.U32 R10, RZ, RZ, R6 ;  /* 0x000000ffff0a7224 */ /* 0x008fe200078e0006 */
        /* <DEDUP_REMOVED lines=8> */
[----:B------:R3:W-:Y:S04]  /*b610*/  STG.E.128 [R4.64], R32 ;  /* 0x0000002004007986 */ /* 0x0007e8000c101d06 */
[----:B-1----:R3:W-:Y:S02]  /*b620*/  STG.E.128 [R4.64+0x80], R16 ;  /* 0x0000801004007986 */ /* 0x0027e4000c101d06 */
.L_x_6534:
[----:B------:R-:W-:Y:S05]  /*b630*/  BSYNC B0 ;  /* 0x0000000000007941 */ /* 0x000fea0003800000 */
.L_x_6533:
[----:B---3--:R-:W-:Y:S01]  /*b640*/  IADD3 R4, R0, 0x20, RZ ;  /* 0x0000002000047810 */ /* 0x008fe20007ffe0ff */
        /* <DEDUP_REMOVED lines=15> */
.L_x_6536:
[----:B------:R-:W-:Y:S05]  /*b740*/  BSYNC B0 ;  /* 0x0000000000007941 */ /* 0x000fea0003800000 */
.L_x_6535:
[----:B--2---:R-:W-:-:S04]  /*b750*/  IADD3 R4, R0, 0x30, RZ ;  /* 0x0000003000047810 */ /* 0x004fc80007ffe0ff */
        /* <DEDUP_REMOVED lines=15> */
.L_x_6537:
        /* <DEDUP_REMOVED lines=11> */
.L_x_8273:


//--------------------- .text._ZN5flash24flash_fwd_splitkv_kernelI23Flash_fwd_kernel_traitsILi128ELi64ELi64ELi4ELb0ELb0EN7cutlass6half_tE19Flash_kernel_traitsILi128ELi64ELi64ELi4ES3_EELb1ELb0ELb1ELb0ELb0ELb0ELb0ELb0EEEvNS_16Flash_fwd_paramsE --------------------------
	.section	.text._ZN5flash24flash_fwd_splitkv_kernelI23Flash_fwd_kernel_traitsILi128ELi64ELi64ELi4ELb0ELb0EN7cutlass6half_tE19Flash_kernel_traitsILi128ELi64ELi64ELi4ES3_EELb1ELb0ELb1ELb0ELb0ELb0ELb0ELb0EEEvNS_16Flash_fwd_paramsE,"ax",@progbits
	.sectioninfo	@"SHI_REGISTERS=194"
	.align	128
        .global         _ZN5flash24flash_fwd_splitkv_kernelI23Flash_fwd_kernel_traitsILi128ELi64ELi64ELi4ELb0ELb0EN7cutlass6half_tE19Flash_kernel_traitsILi128ELi64ELi64ELi4ES3_EELb1ELb0ELb1ELb0ELb0ELb0ELb0ELb0EEEvNS_16Flash_fwd_paramsE
        .type           _ZN5flash24flash_fwd_splitkv_kernelI23Flash_fwd_kernel_traitsILi128ELi64ELi64ELi4ELb0ELb0EN7cutlass6half_tE19Flash_kernel_traitsILi128ELi64ELi64ELi4ES3_EELb1ELb0ELb1ELb0ELb0ELb0ELb0ELb0EEEvNS_16Flash_fwd_paramsE,@function
        .size           _ZN5flash24flash_fwd_splitkv_kernelI23Flash_fwd_kernel_traitsILi128ELi64ELi64ELi4ELb0ELb0EN7cutlass6half_tE19Flash_kernel_traitsILi128ELi64ELi64ELi4ES3_EELb1ELb0ELb1ELb0ELb0ELb0ELb0ELb0EEEvNS_16Flash_fwd_paramsE,(.L_x_8274 - _ZN5flash24flash_fwd_splitkv_kernelI23Flash_fwd_kernel_traitsILi128ELi64ELi64ELi4ELb0ELb0EN7cutlass6half_tE19Flash_kernel_traitsILi128ELi64ELi64ELi4ES3_EELb1ELb0ELb1ELb0ELb0ELb0ELb0ELb0EEEvNS_16Flash_fwd_paramsE)
        .other          _ZN5flash24flash_fwd_splitkv_kernelI23Flash_fwd_kernel_traitsILi128ELi64ELi64ELi4ELb0ELb0EN7cutlass6half_tE19Flash_kernel_traitsILi128ELi64ELi64ELi4ES3_EELb1ELb0ELb1ELb0ELb0ELb0ELb0ELb0EEEvNS_16Flash_fwd_paramsE,@"STO_CUDA_ENTRY STV_DEFAULT"
_ZN5flash24flash_fwd_splitkv_kernelI23Flash_fwd_kernel_traitsILi128ELi64ELi64ELi4ELb0ELb0EN7cutlass6half_tE19Flash_kernel_traitsILi128ELi64ELi64ELi4ES3_EELb1ELb0ELb1ELb0ELb0ELb0ELb0ELb0EEEvNS_16Flash_fwd_paramsE:
.text._ZN5flash24flash_fwd_splitkv_kernelI23Flash_fwd_kernel_traitsILi128ELi64ELi64ELi4ELb0ELb0EN7cutlass6half_tE19Flash_kernel_traitsILi128ELi64ELi64ELi4ES3_EELb1ELb0ELb1ELb0ELb0ELb0ELb0ELb0EEEvNS_16Flash_fwd_paramsE:
        /* <DEDUP_REMOVED lines=33> */
.L_x_6538:
[----:B-1-34-:R-:W-:Y:S02]  /*0210*/  MOV R2, c[0x0][0x218] ;  /* 0x0000860000027a02 */ /* 0x01afe40000000f00 */
.L_x_6539:
        /* <DEDUP_REMOVED lines=14> */
[----:B------:R-:W2:Y:S01]  /*0300*/  S2R R8, SR_TID.X ;  /* 0x0000000000087919 */ /* 0x000ea20000002100 */
[----:B-1----:R-:W-:Y:S02]  /*0310*/  IADD3 R7, R90, 0x3f, RZ ;  /* 0x0000003f5a077810 */ /* 0x002fe40007ffe0ff */
        /* <DEDUP_REMOVED lines=15> */
[----:B--2---:R-:W-:Y:S01]  /*0410*/  SHF.R.S32.HI R3, RZ, 0x1f, R8 ;  /* 0x0000001fff037819 */ /* 0x004fe20000011408 */
        /* <DEDUP_REMOVED lines=16> */
[----:B------:R-:W-:Y:S01]  /*0520*/  @P0 IMAD.MOV.U32 R6, RZ, RZ, R4 ;  /* 0x000000ffff060224 */ /* 0x000fe200078e0004 */
[----:B------:R-:W-:Y:S01]  /*0530*/  @!P0 MOV R6, R12 ;  /* 0x0000000c00068202 */ /* 0x000fe20000000f00 */
[----:B------:R-:W-:Y:S02]  /*0540*/  @!P0 IMAD R4, R18, c[0x0][0x1e4], R9 ;  /* 0x0000790012048a24 */ /* 0x000fe400078e0209 */
[----:B------:R-:W-:-:S04]  /*0550*/  IMAD.WIDE.U32 R10, R16, c[0x0][0x1e8], R2 ;  /* 0x00007a00100a7a25 */ /* 0x000fc800078e0002 */
[----:B------:R-:W-:Y:S02]  /*0560*/  @P0 IMAD R5, R166, c[0x0][0x1ec], R5 ;  /* 0x00007b00a6050a24 */ /* 0x000fe400078e0205 */
[----:B------:R-:W-:Y:S01]  /*0570*/  @!P0 IMAD.IADD R5, R13, 0x1, R4 ;  /* 0x000000010d058824 */ /* 0x000fe200078e0204 */
[----:B------:R-:W-:Y:S01]  /*0580*/  IADD3 R6, P0, R6, R10, RZ ;  /* 0x0000000a06067210 */ /* 0x000fe20007f1e0ff */
[----:B------:R-:W-:Y:S02]  /*0590*/  IMAD R4, R16, c[0x0][0x1ec], R7 ;  /* 0x00007b0010047a24 */ /* 0x000fe400078e0207 */
[----:B------:R-:W-:-:S03]  /*05a0*/  IMAD R15, R15, c[0x0][0x1f0], RZ ;  /* 0x00007c000f0f7a24 */ /* 0x000fc600078e02ff */
[----:B------:R-:W-:Y:S01]  /*05b0*/  IADD3.X R7, R5, R11, R4, P0, !PT ;  /* 0x0000000b05077210 */ /* 0x000fe200007fe404 */
[----:B------:R-:W-:Y:S01]  /*05c0*/  IMAD R5, R18, c[0x0][0x1c0], R22 ;  /* 0x0000700012057a24 */ /* 0x000fe200078e0216 */
[----:B------:R-:W-:Y:S01]  /*05d0*/  ISETP.GE.AND P0, PT, R0, R165, PT ;  /* 0x000000a50000720c */ /* 0x000fe20003f06270 */
[C---:B------:R-:W-:Y:S02]  /*05e0*/  IMAD R15, R22.reuse, c[0x0][0x1f4], R15 ;  /* 0x00007d00160f7a24 */ /* 0x040fe400078e020f */
[----:B------:R-:W-:Y:S01]  /*05f0*/  IMAD.WIDE.U32 R22, R22, c[0x0][0x1f0], R6 ;  /* 0x00007c0016167a25 */ /* 0x000fe200078e0006 */
[----:B------:R-:W-:-:S03]  /*0600*/  IADD3 R7, R2, 0x40, RZ ;  /* 0x0000004002077810 */ /* 0x000fc60007ffe0ff */
[----:B------:R-:W-:Y:S01]  /*0610*/  IMAD R16, R5, c[0x0][0x214], R16 ;  /* 0x0000850005107a24 */ /* 0x000fe200078e0210 */
[----:B------:R-:W-:Y:S01]  /*0620*/  SHF.R.S32.HI R5, RZ, 0x1f, R0 ;  /* 0x0000001fff057819 */ /* 0x000fe20000011400 */
        /* <DEDUP_REMOVED lines=13> */
.L_x_6542:
[----:B------:R-:W-:Y:S05]  /*0700*/  BSYNC B0 ;  /* 0x0000000000007941 */ /* 0x000fea0003800000 */
.L_x_6541:
        /* <DEDUP_REMOVED lines=18> */
.L_x_6544:
[----:B------:R-:W-:Y:S05]  /*0830*/  BSYNC B0 ;  /* 0x0000000000007941 */ /* 0x000fea0003800000 */
.L_x_6543:
        /* <DEDUP_REMOVED lines=18> */
.L_x_6546:
[----:B------:R-:W-:Y:S05]  /*0960*/  BSYNC B0 ;  /* 0x0000000000007941 */ /* 0x000fea0003800000 */
.L_x_6545:
        /* <DEDUP_REMOVED lines=17> */
.L_x_6548:
[----:B------:R-:W-:Y:S05]  /*0a80*/  BSYNC B0 ;  /* 0x0000000000007941 */ /* 0x000fea0003800000 */
.L_x_6547:
        /* <DEDUP_REMOVED lines=19> */
.L_x_6540:
[----:B--2---:R-:W-:Y:S01]  /*0bc0*/  ISETP.NE.U32.AND P2, PT, RZ, c[0x0][0x2c0], PT ;  /* 0x0000b000ff007a0c */ /* 0x004fe20003f45070 */
        /* <DEDUP_REMOVED lines=64> */
[----:B------:R-:W-:Y:S02]  /*0fd0*/  IADD3 R4, -R5, RZ, RZ ;  /* 0x000000ff05047210 */ /* 0x000fe40007ffe1ff */
[----:B------:R-:W-:-:S03]  /*0fe0*/  ISETP.GE.AND P1, PT, R3, RZ, PT ;  /* 0x000000ff0300720c */ /* 0x000fc60003f26270 */
[----:B------:R-:W-:-:S04]  /*0ff0*/  IMAD R7, R4, c[0x0][0x2d0], R7 ;  /* 0x0000b40004077a24 */ /* 0x000fc800078e0207 */
[----:B------:R-:W-:Y:S02]  /*1000*/  @P2 IADD3 R0, R0, 0x1, RZ ;  /* 0x0000000100002810 */ /* 0x000fe40007ffe0ff */
[----:B------:R-:W-:Y:S02]  /*1010*/  ISETP.NE.AND P2, PT, RZ, c[0x0][0x1c8], PT ;  /* 0x00007200ff007a0c */ /* 0x000fe40003f45270 */
[----:B------:R-:W-:Y:S02]  /*1020*/  SHF.R.S32.HI R5, RZ, 0x1f, R7 ;  /* 0x0000001fff057819 */ /* 0x000fe40000011407 */
[----:B------:R-:W-:-:S03]  /*1030*/  @!P1 IMAD.MOV R0, RZ, RZ, -R0 ;  /* 0x000000ffff009224 */ /* 0x000fc600078e0a00 */
[----:B------:R-:W-:-:S06]  /*1040*/  IMAD R4, R5, c[0x0][0x198], RZ ;  /* 0x0000660005047a24 */ /* 0x000fcc00078e02ff */
        /* <DEDUP_REMOVED lines=10> */
[----:B------:R-:W-:Y:S01]  /*10f0*/  IMAD R3, R7, c[0x0][0x19c], R4 ;  /* 0x0000670007037a24 */ /* 0x000fe200078e0204 */
        /* <DEDUP_REMOVED lines=8> */
.L_x_6549:
        /* <DEDUP_REMOVED lines=15> */
.L_x_6551:
[----:B------:R-:W-:-:S04]  /*1270*/  IABS R5, c[0x0][0x1c8] ;  /* 0x0000720000057a13 */ /* 0x000fc80000000000 */
[----:B------:R-:W1:Y:S08]  /*1280*/  I2F.RP R11, R5 ;  /* 0x00000005000b7306 */ /* 0x000e700000209400 */
[----:B-1----:R-:W1:Y:S02]  /*1290*/  MUFU.RCP R12, R11 ;  /* 0x0000000b000c7308 */ /* 0x002e640000001000 */
[----:B-1----:R-:W-:Y:S01]  /*12a0*/  IADD3 R12, R12, 0xffffffe, RZ ;  /* 0x0ffffffe0c0c7810 */ /* 0x002fe20007ffe0ff */
[----:B------:R-:W-:-:S05]  /*12b0*/  @P4 IMAD.IADD R11, R3, 0x1, R10 ;  /* 0x00000001030b4824 */ /* 0x000fca00078e020a */
[----:B------:R-:W1:Y:S01]  /*12c0*/  F2I.FTZ.U32.TRUNC.NTZ R13, R12 ;  /* 0x0000000c000d7305 */ /* 0x000e62000021f000 */
[----:B------:R-:W-:-:S04]  /*12d0*/  @P4 IMAD.WIDE.U32 R24, R11, c[0x0][0x1a0], RZ ;  /* 0x000068000b184a25 */ /* 0x000fc800078e00ff */
[----:B------:R-:W-:Y:S02]  /*12e0*/  @P4 IMAD R11, R11, c[0x0][0x1a4], R25 ;  /* 0x000069000b0b4a24 */ /* 0x000fe400078e0219 */
[----:B-1----:R-:W-:Y:S01]  /*12f0*/  IMAD.MOV R0, RZ, RZ, -R13 ;  /* 0x000000ffff007224 */ /* 0x002fe200078e0a0d */
[----:B------:R-:W-:-:S03]  /*1300*/  MOV R12, RZ ;  /* 0x000000ff000c7202 */ /* 0x000fc60000000f00 */
[----:B------:R-:W-:Y:S01]  /*1310*/  IMAD R4, R0, R5, RZ ;  /* 0x0000000500047224 */ /* 0x000fe200078e02ff */
[----:B------:R-:W-:-:S03]  /*1320*/  IABS R0, R22 ;  /* 0x0000001600007213 */ /* 0x000fc60000000000 */
[----:B------:R-:W-:Y:S01]  /*1330*/  IMAD.HI.U32 R4, R13, R4, R12 ;  /* 0x000000040d047227 */ /* 0x000fe200078e000c */
[----:B------:R-:W-:-:S03]  /*1340*/  MOV R13, R9 ;  /* 0x00000009000d7202 */ /* 0x000fc60000000f00 */
[----:B------:R-:W-:Y:S02]  /*1350*/  IMAD.MOV.U32 R7, RZ, RZ, R0 ;  /* 0x000000ffff077224 */ /* 0x000fe400078e0000 */
[----:B------:R-:W-:Y:S02]  /*1360*/  IMAD.MOV.U32 R12, RZ, RZ, R6 ;  /* 0x000000ffff0c7224 */ /* 0x000fe400078e0006 */
        /* <DEDUP_REMOVED lines=35> */
.L_x_6550:
[----:B------:R-:W-:Y:S01]  /*15a0*/  ISETP.NE.AND P1, PT, R166, -0x1, PT ;  /* 0xffffffffa600780c */ /* 0x000fe20003f25270 */
[----:B------:R-:W-:Y:S01]  /*15b0*/  BSSY B0, `(.L_x_6552) ;  /* 0x000005e000007945 */ /* 0x000fe20003800000 */
[----:B------:R-:W-:Y:S02]  /*15c0*/  SHF.R.S32.HI R3, RZ, 0x1f, R8 ;  /* 0x0000001fff037819 */ /* 0x000fe40000011408 */
[----:B------:R-:W-:Y:S02]  /*15d0*/  IADD3 R156, -R16, R165, RZ ;  /* 0x000000a5109c7210 */ /* 0x000fe40007ffe1ff */
[CC--:B------:R-:W-:Y:S02]  /*15e0*/  LEA.HI R20, R3.reuse, R8.reuse, RZ, 0x3 ;  /* 0x0000000803147211 */ /* 0x0c0fe400078f18ff */
[----:B------:R-:W-:Y:S02]  /*15f0*/  LEA.HI R14, R3, R8, RZ, 0x4 ;  /* 0x00000008030e7211 */ /* 0x000fe400078f20ff */
[----:B------:R-:W-:-:S02]  /*1600*/  LOP3.LUT R15, R20, 0xfffffff8, RZ, 0xc0, !PT ;  /* 0xfffffff8140f7812 */ /* 0x000fc400078ec0ff */
[----:B------:R-:W-:Y:S01]  /*1610*/  SHF.R.S32.HI R20, RZ, 0x3, R20 ;  /* 0x00000003ff147819 */ /* 0x000fe20000011414 */
[----:B------:R-:W-:Y:S01]  /*1620*/  @!P1 IMAD.WIDE.U32 R30, R18, c[0x0][0x178], RZ ;  /* 0x00005e00121e9a25 */ /* 0x000fe200078e00ff */
[----:B------:R-:W-:Y:S02]  /*1630*/  @!P1 SHF.R.S32.HI R17, RZ, 0x1f, R18 ;  /* 0x0000001fff119819 */ /* 0x000fe40000011412 */
[----:B------:R-:W-:Y:S01]  /*1640*/  SHF.R.S32.HI R21, RZ, 0x1f, R20 ;  /* 0x0000001fff157819 */ /* 0x000fe20000011414 */
[----:B------:R-:W-:Y:S01]  /*1650*/  IMAD.IADD R4, R8, 0x1, -R15 ;  /* 0x0000000108047824 */ /* 0x000fe200078e0a0f */
[----:B------:R-:W-:Y:S01]  /*1660*/  LOP3.LUT R15, R14, 0xfffffff0, RZ, 0xc0, !PT ;  /* 0xfffffff00e0f7812 */ /* 0x000fe200078ec0ff */
[----:B------:R-:W-:Y:S01]  /*1670*/  @!P1 IMAD R17, R17, c[0x0][0x178], RZ ;  /* 0x00005e0011119a24 */ /* 0x000fe200078e02ff */
[----:B------:R-:W-:Y:S01]  /*1680*/  SHF.R.S32.HI R23, RZ, 0x1f, R22 ;  /* 0x0000001fff177819 */ /* 0x000fe20000011416 */
[----:B------:R-:W-:Y:S01]  /*1690*/  @P1 IMAD.WIDE.U32 R28, R166, c[0x0][0x190], RZ ;  /* 0x00006400a61c1a25 */ /* 0x000fe200078e00ff */
[----:B------:R-:W-:-:S02]  /*16a0*/  SHF.L.U32 R168, R4, 0x3, RZ ;  /* 0x0000000304a87819 */ /* 0x000fc400000006ff */
[----:B------:R-:W-:Y:S01]  /*16b0*/  IADD3 R15, -R15, R8, RZ ;  /* 0x000000080f0f7210 */ /* 0x000fe20007ffe1ff */
[----:B-----5:R-:W-:Y:S01]  /*16c0*/  @!P1 IMAD R2, R18, c[0x0][0x17c], R17 ;  /* 0x00005f0012029a24 */ /* 0x020fe200078e0211 */
[C---:B------:R-:W-:Y:S01]  /*16d0*/  IADD3 R24, P2, R168.reuse, R24, RZ ;  /* 0x00000018a8187210 */ /* 0x040fe20007f5e0ff */
[----:B------:R-:W-:Y:S01]  /*16e0*/  @!P1 IMAD.MOV.U32 R28, RZ, RZ, R30 ;  /* 0x000000ffff1c9224 */ /* 0x000fe200078e001e */
[----:B------:R-:W-:Y:S01]  /*16f0*/  IADD3 R26, P3, R168, R26, RZ ;  /* 0x0000001aa81a7210 */ /* 0x000fe20007f7e0ff */
[----:B------:R-:W-:Y:S01]  /*1700*/  @P1 IMAD R13, R166, c[0x0][0x194], R29 ;  /* 0x00006500a60d1a24 */ /* 0x000fe200078e021d */
[----:B------:R-:W-:Y:S01]  /*1710*/  SHF.R.S32.HI R12, RZ, 0x1f, R15 ;  /* 0x0000001fff0c7819 */ /* 0x000fe2000001140f */
[----:B------:R-:W-:Y:S01]  /*1720*/  @!P1 IMAD.IADD R13, R31, 0x1, R2 ;  /* 0x000000011f0d9824 */ /* 0x000fe200078e0202 */
[--C-:B------:R-:W-:Y:S01]  /*1730*/  SHF.R.S32.HI R2, RZ, 0x1f, R168.reuse ;  /* 0x0000001fff027819 */ /* 0x100fe200000114a8 */
[----:B------:R-:W-:Y:S01]  /*1740*/  IMAD.SHL.U32 R19, R20, 0x40, RZ ;  /* 0x0000004014137824 */ /* 0x000fe200078e00ff */
[----:B------:R-:W-:Y:S01]  /*1750*/  IADD3 R28, P1, R168, R28, RZ ;  /* 0x0000001ca81c7210 */ /* 0x000fe20007f3e0ff */
[----:B------:R-:W-:Y:S01]  /*1760*/  IMAD R31, R23, c[0x0][0x1a8], RZ ;  /* 0x00006a00171f7a24 */ /* 0x000fe200078e02ff */
[----:B------:R-:W-:Y:S01]  /*1770*/  LEA.HI R12, R12, R15, RZ, 0x3 ;  /* 0x0000000f0c0c7211 */ /* 0x000fe200078f18ff */
[C---:B------:R-:W-:Y:S01]  /*1780*/  IMAD.X R25, R2.reuse, 0x1, R11, P2 ;  /* 0x0000000102197824 */ /* 0x040fe200010e060b */
[----:B------:R-:W-:Y:S01]  /*1790*/  LOP3.LUT R19, R19, 0x1c0, RZ, 0xc0, !PT ;  /* 0x000001c013137812 */ /* 0x000fe200078ec0ff */
[----:B------:R-:W-:Y:S01]  /*17a0*/  IMAD.X R27, R2, 0x1, R9, P3 ;  /* 0x00000001021b7824 */ /* 0x000fe200018e0609 */
[----:B------:R-:W-:Y:S01]  /*17b0*/  IADD3 R157, R168, 0x40, RZ ;  /* 0x00000040a89d7810 */ /* 0x000fe20007ffe0ff */
[----:B------:R-:W-:Y:S01]  /*17c0*/  IMAD.X R29, R2, 0x1, R13, P1 ;  /* 0x00000001021d7824 */ /* 0x000fe200008e060d */
[----:B------:R-:W-:Y:S01]  /*17d0*/  LEA.HI R2, R3, R8, RZ, 0x6 ;  /* 0x0000000803027211 */ /* 0x000fe200078f30ff */
[----:B------:R-:W-:Y:S01]  /*17e0*/  IMAD R9, R6, c[0x0][0x1b8], RZ ;  /* 0x00006e0006097a24 */ /* 0x000fe200078e02ff */
[----:B------:R-:W-:Y:S01]  /*17f0*/  LOP3.LUT R17, R19, 0x38, R168, 0xf8, !PT ;  /* 0x0000003813117812 */ /* 0x000fe200078ef8a8 */
[----:B------:R-:W-:Y:S01]  /*1800*/  IMAD.WIDE.U32 R24, R0, c[0x0][0x1b8], R24 ;  /* 0x00006e0000187a25 */ /* 0x000fe200078e0018 */
[----:B------:R-:W-:-:S02]  /*1810*/  SHF.R.U32.HI R10, RZ, 0x3, R19 ;  /* 0x00000003ff0a7819 */ /* 0x000fc40000011613 */
[----:B------:R-:W-:Y:S01]  /*1820*/  IADD3 R7, P1, R20, R7, RZ ;  /* 0x0000000714077210 */ /* 0x000fe20007f3e0ff */
[----:B------:R-:W-:Y:S01]  /*1830*/  IMAD.SHL.U32 R13, R2, 0x8, RZ ;  /* 0x00000008020d7824 */ /* 0x000fe200078e00ff */
[----:B------:R-:W-:Y:S01]  /*1840*/  LOP3.LUT R10, R17, R10, RZ, 0x3c, !PT ;  /* 0x0000000a110a7212 */ /* 0x000fe200078e3cff */
[----:B------:R-:W-:Y:S01]  /*1850*/  IMAD R9, R0, c[0x0][0x1bc], R9 ;  /* 0x00006f0000097a24 */ /* 0x000fe200078e0209 */
[----:B------:R-:W-:Y:S01]  /*1860*/  LOP3.LUT R0, R12, 0xfffffff8, RZ, 0xc0, !PT ;  /* 0xfffffff80c007812 */ /* 0x000fe200078ec0ff */
[----:B------:R-:W-:Y:S01]  /*1870*/  IMAD.X R5, R21, 0x1, R5, P1 ;  /* 0x0000000115057824 */ /* 0x000fe200008e0605 */
[----:B------:R-:W-:Y:S01]  /*1880*/  LOP3.LUT R164, R10, 0xfffffe00, R13, 0xf8, !PT ;  /* 0xfffffe000aa47812 */ /* 0x000fe200078ef80d */
[----:B------:R-:W-:Y:S01]  /*1890*/  IMAD.IADD R25, R25, 0x1, R9 ;  /* 0x0000000119197824 */ /* 0x000fe200078e0209 */
[----:B------:R-:W-:Y:S01]  /*18a0*/  IADD3 R10, R15, -R0, RZ ;  /* 0x800000000f0a7210 */ /* 0x000fe20007ffe0ff */
[----:B------:R-:W-:Y:S01]  /*18b0*/  IMAD R0, R5, c[0x0][0x1a0], RZ ;  /* 0x0000680005007a24 */ /* 0x000fe200078e02ff */
[----:B------:R-:W-:Y:S01]  /*18c0*/  LEA.HI R3, R3, R8, RZ, 0x5 ;  /* 0x0000000803037211 */ /* 0x000fe200078f28ff */
[----:B------:R-:W-:Y:S01]  /*18d0*/  IMAD R11, R21, c[0x0][0x198], RZ ;  /* 0x00006600150b7a24 */ /* 0x000fe200078e02ff */
[----:B------:R-:W-:Y:S01]  /*18e0*/  R2P PR, R10, 0x6 ;  /* 0x000000060a007804 */ /* 0x000fe20000000000 */
[C---:B------:R-:W-:Y:S01]  /*18f0*/  IMAD.WIDE.U32 R128, R20.reuse, c[0x0][0x198], R26 ;  /* 0x0000660014807a25 */ /* 0x040fe200078e001a */
[----:B------:R-:W-:-:S02]  /*1900*/  ISETP.GE.AND P3, PT, R20, R156, PT ;  /* 0x0000009c1400720c */ /* 0x000fc40003f66270 */
[----:B------:R-:W-:Y:S01]  /*1910*/  LOP3.LUT R15, R3, 0xffffffe0, RZ, 0xc0, !PT ;  /* 0xffffffe0030f7812 */ /* 0x000fe200078ec0ff */
[C---:B------:R-:W-:Y:S01]  /*1920*/  IMAD R9, R7.reuse, c[0x0][0x1a4], R0 ;  /* 0x0000690007097a24 */ /* 0x040fe200078e0200 */
[----:B------:R-:W-:Y:S01]  /*1930*/  SHF.R.S32.HI R160, RZ, 0x5, R3 ;  /* 0x00000005ffa07819 */ /* 0x000fe20000011403 */
[----:B------:R-:W-:-:S04]  /*1940*/  IMAD.WIDE.U32 R26, R7, c[0x0][0x1a0], R24 ;  /* 0x00006800071a7a25 */ /* 0x000fc800078e0018 */
[----:B------:R-:W-:Y:S02]  /*1950*/  IMAD.MOV.U32 R7, RZ, RZ, 0x10 ;  /* 0x00000010ff077424 */ /* 0x000fe400078e00ff */
[----:B------:R-:W-:Y:S02]  /*1960*/  IMAD.MOV.U32 R5, RZ, RZ, 0x20 ;  /* 0x00000020ff057424 */ /* 0x000fe400078e00ff */
[C---:B------:R-:W-:Y:S01]  /*1970*/  IMAD R31, R22.reuse, c[0x0][0x1ac], R31 ;  /* 0x00006b00161f7a24 */ /* 0x040fe200078e021f */
[----:B------:R-:W-:Y:S01]  /*1980*/  SEL R3, R7, 0xfffffff0, !P1 ;  /* 0xfffffff007037807 */ /* 0x000fe20004800000 */
[----:B------:R-:W-:Y:S01]  /*1990*/  IMAD.WIDE.U32 R28, R22, c[0x0][0x1a8], R28 ;  /* 0x00006a00161c7a25 */ /* 0x000fe200078e001c */
[----:B------:R-:W-:-:S03]  /*19a0*/  SEL R2, R5, 0xffffffe0, !P2 ;  /* 0xffffffe005027807 */ /* 0x000fc60005000000 */
[----:B------:R-:W-:Y:S01]  /*19b0*/  IMAD R11, R20, c[0x0][0x19c], R11 ;  /* 0x00006700140b7a24 */ /* 0x000fe200078e020b */
[----:B------:R-:W-:Y:S01]  /*19c0*/  IADD3 R31, R29, R31, RZ ;  /* 0x0000001f1d1f7210 */ /* 0x000fe20007ffe0ff */
[----:B------:R-:W-:-:S04]  /*19d0*/  IMAD.WIDE R32, R33, 0x40, R20 ;  /* 0x0000004021207825 */ /* 0x000fc800078e0214 */
[----:B------:R-:W-:Y:S02]  /*19e0*/  IMAD.IADD R103, R129, 0x1, R11 ;  /* 0x0000000181677824 */ /* 0x000fe400078e020b */
        /* <DEDUP_REMOVED lines=26> */
.L_x_6553:
[----:B------:R-:W-:Y:S05]  /*1b90*/  BSYNC B0 ;  /* 0x0000000000007941 */ /* 0x000fea0003800000 */
.L_x_6552:
        /* <DEDUP_REMOVED lines=29> */
.L_x_6555:
[----:B------:R-:W-:Y:S05]  /*1d70*/  BSYNC B0 ;  /* 0x0000000000007941 */ /* 0x000fea0003800000 */
.L_x_6554:
        /* <DEDUP_REMOVED lines=29> */
.L_x_6557:
[----:B------:R-:W-:Y:S05]  /*1f50*/  BSYNC B0 ;  /* 0x0000000000007941 */ /* 0x000fea0003800000 */
.L_x_6556:
        /* <DEDUP_REMOVED lines=28> */
.L_x_6559:
[----:B------:R-:W-:Y:S05]  /*2120*/  BSYNC B0 ;  /* 0x0000000000007941 */ /* 0x000fea0003800000 */
.L_x_6558:
        /* <DEDUP_REMOVED lines=23> */
.L_x_6561:
[----:B------:R-:W-:Y:S05]  /*22a0*/  BSYNC B0 ;  /* 0x0000000000007941 */ /* 0x000fea0003800000 */
.L_x_6560:
        /* <DEDUP_REMOVED lines=25> */
.L_x_6563:
[----:B------:R-:W-:Y:S05]  /*2440*/  BSYNC B0 ;  /* 0x0000000000007941 */ /* 0x000fea0003800000 */
.L_x_6562:
[----:B------:R-:W-:Y:S01]  /*2450*/  ISETP.GE.AND P1, PT, R11, R6, PT ;  /* 0x000000060b00720c */ /* 0x000fe20003f26270 */
[----:B------:R-:W-:-:S12]  /*2460*/  BSSY B0, `(.L_x_6564) ;  /* 0x0000016000007945 */ /* 0x000fd80003800000 */
[----:B------:R-:W-:Y:S05]  /*2470*/  @P1 BRA `(.L_x_6565) ;  /* 0x0000014000001947 */ /* 0x000fea0003800000 */
[----:B------:R-:W-:Y:S01]  /*2480*/  ISETP.GE.AND P2, PT, R168, c[0x0][0x220], PT ;  /* 0x00008800a8007a0c */ /* 0x000fe20003f46270 */
[----:B------:R-:W-:Y:S01]  /*2490*/  IMAD.MOV.U32 R0, RZ, RZ, c[0x0][0x19c] ;  /* 0x00006700ff007624 */ /* 0x000fe200078e00ff */
[C---:B------:R-:W-:Y:S02]  /*24a0*/  LEA R17, P3, R88.reuse, R128, 0x5 ;  /* 0x0000008058117211 */ /* 0x040fe400078628ff */
        /* <DEDUP_REMOVED lines=17> */
.L_x_6565:
[----:B------:R-:W-:Y:S05]  /*25c0*/  BSYNC B0 ;  /* 0x0000000000007941 */ /* 0x000fea0003800000 */
.L_x_6564:
        /* <DEDUP_REMOVED lines=8> */
[----:B--2---:R-:W-:-:S05]  /*2650*/  IMAD.WIDE.U32 R30, R88, 0x30, R128 ;  /* 0x00000030581e7825 */ /* 0x004fca00078e0080 */
[----:B------:R-:W-:-:S03]  /*2660*/  IADD3 R0, R31, UR4, RZ ;  /* 0x000000041f007c10 */ /* 0x000fc6000fffe0ff */
        /* <DEDUP_REMOVED lines=15> */
.L_x_6567:
[----:B------:R-:W-:Y:S05]  /*2760*/  BSYNC B0 ;  /* 0x0000000000007941 */ /* 0x000fea0003800000 */
.L_x_6566:
        /* <DEDUP_REMOVED lines=26> */
[----:B------:R-:W-:Y:S01]  /*2910*/  LEA.HI R161, R18, R15, RZ, 0x2 ;  /* 0x0000000f12a17211 */ /* 0x000fe200078f10ff */
[----:B------:R-:W-:Y:S01]  /*2920*/  BSSY B0, `(.L_x_6568) ;  /* 0x0000030000007945 */ /* 0x000fe20003800000 */
[----:B------:R-:W2:Y:S01]  /*2930*/  MUFU.RCP R15, c[0x0][0x238] ;  /* 0x00008e00000f7b08 */ /* 0x000ea20000001000 */
[----:B------:R-:W-:-:S02]  /*2940*/  LOP3.LUT R19, R19, 0x1c0, RZ, 0xc0, !PT ;  /* 0x000001c013137812 */ /* 0x000fc400078ec0ff */
[----:B------:R-:W-:Y:S02]  /*2950*/  LOP3.LUT R17, R10, 0x8, R17, 0xf8, !PT ;  /* 0x000000080a117812 */ /* 0x000fe400078ef811 */
[----:B------:R-:W-:Y:S02]  /*2960*/  SHF.R.U32.HI R10, RZ, 0x3, R10 ;  /* 0x00000003ff0a7819 */ /* 0x000fe4000001160a */
[----:B------:R-:W-:Y:S02]  /*2970*/  SHF.R.S32.HI R21, RZ, 0x1f, R160 ;  /* 0x0000001fff157819 */ /* 0x000fe400000114a0 */
[----:B------:R-:W-:Y:S01]  /*2980*/  LOP3.LUT R4, R17, R10, RZ, 0x3c, !PT ;  /* 0x0000000a11047212 */ /* 0x000fe200078e3cff */
[----:B------:R-:W-:Y:S01]  /*2990*/  IMAD.SHL.U32 R17, R12, 0x40, RZ ;  /* 0x000000400c117824 */ /* 0x000fe200078e00ff */
[----:B------:R3:W-:Y:S01]  /*29a0*/  @P2 STS.128 [R164+0x8000], RZ ;  /* 0x008000ffa4002388 */ /* 0x0007e20000000c00 */
[----:B------:R-:W-:Y:S02]  /*29b0*/  SHF.R.S32.HI R161, RZ, 0x2, R161 ;  /* 0x00000002ffa17819 */ /* 0x000fe400000114a1 */
[----:B------:R-:W-:Y:S01]  /*29c0*/  LOP3.LUT R14, R19, 0x8, R14, 0xf8, !PT ;  /* 0x00000008130e7812 */ /* 0x000fe200078ef80e */
[----:B------:R3:W-:Y:S01]  /*29d0*/  @P2 STS.128 [R164+0xa000], RZ ;  /* 0x00a000ffa4002388 */ /* 0x0007e20000000c00 */
[----:B------:R-:W-:-:S02]  /*29e0*/  LOP3.LUT R17, R17, 0xfffffe00, RZ, 0xc0, !PT ;  /* 0xfffffe0011117812 */ /* 0x000fc400078ec0ff */
[----:B------:R-:W-:Y:S02]  /*29f0*/  SHF.R.U32.HI R19, RZ, 0x3, R19 ;  /* 0x00000003ff137819 */ /* 0x000fe40000011613 */
[----:B------:R-:W-:Y:S01]  /*2a00*/  LEA.HI R21, R21, R160, RZ, 0x2 ;  /* 0x000000a015157211 */ /* 0x000fe200078f10ff */
[----:B------:R-:W-:Y:S01]  /*2a10*/  IMAD R155, R160, 0x400, R17 ;  /* 0x00000400a09b7824 */ /* 0x000fe200078e0211 */
[----:B------:R-:W-:Y:S02]  /*2a20*/  IADD3 R16, R16, 0x1, R161 ;  /* 0x0000000110107810 */ /* 0x000fe40007ffe0a1 */
[----:B------:R-:W-:Y:S01]  /*2a30*/  LOP3.LUT R19, R14, R19, RZ, 0x3c, !PT ;  /* 0x000000130e137212 */ /* 0x000fe200078e3cff */
[----:B------:R-:W-:Y:S01]  /*2a40*/  IMAD.IADD R155, R4, 0x1, R155 ;  /* 0x00000001049b7824 */ /* 0x000fe200078e029b */
[----:B------:R-:W-:Y:S02]  /*2a50*/  LOP3.LUT R21, R21, 0xfffffffc, RZ, 0xc0, !PT ;  /* 0xfffffffc15157812 */ /* 0x000fe400078ec0ff */
[----:B------:R-:W-:Y:S01]  /*2a60*/  LEA R180, P1, R26, c[0x0][0x170], 0x1 ;  /* 0x00005c001ab47a11 */ /* 0x000fe200078208ff */
[----:B------:R-:W-:Y:S01]  /*2a70*/  IMAD R154, R154, 0x200, R19 ;  /* 0x000002009a9a7824 */ /* 0x000fe200078e0213 */
[----:B------:R-:W-:Y:S01]  /*2a80*/  IADD3 R91, R90, R16, -R165 ;  /* 0x000000105a5b7210 */ /* 0x000fe20007ffe8a5 */
[----:B------:R-:W-:Y:S01]  /*2a90*/  IMAD.IADD R160, R160, 0x1, -R21 ;  /* 0x00000001a0a07824 */ /* 0x000fe200078e0a15 */
        /* <DEDUP_REMOVED lines=19> */
[----:B--2---:R-:W-:-:S05]  /*2bd0*/  MOV R178, R180 ;  /* 0x000000b400b27202 */ /* 0x004fca0000000f00 */
[----:B------:R-:W-:Y:S01]  /*2be0*/  @!PT LDS RZ, [RZ] ;  /* 0x00000000fffff984 */ /* 0x000fe20000000800 */
[----:B------:R-:W-:Y:S01]  /*2bf0*/  @!PT LDS RZ, [RZ] ;  /* 0x00000000fffff984 */ /* 0x000fe20000000800 */
[----:B------:R-:W-:Y:S01]  /*2c00*/  @!PT LDS RZ, [RZ] ;  /* 0x00000000fffff984 */ /* 0x000fe20000000800 */
[----:B------:R2:W-:Y:S02]  /*2c10*/  LDGSTS.E.BYPASS.LTC128B.128 [R164+0xa000], [R178.64+0x80] ;  /* 0x0a000080b2a47fae */ /* 0x0005e4000b901d48 */
.L_x_6569:
[----:B---3--:R-:W-:Y:S05]  /*2c20*/  BSYNC B0 ;  /* 0x0000000000007941 */ /* 0x008fea0003800000 */
.L_x_6568:
        /* <DEDUP_REMOVED lines=25> */
.L_x_6571:
[----:B------:R-:W-:Y:S05]  /*2dc0*/  BSYNC B0 ;  /* 0x0000000000007941 */ /* 0x000fea0003800000 */
.L_x_6570:
        /* <DEDUP_REMOVED lines=25> */
.L_x_6573:
[----:B------:R-:W-:Y:S05]  /*2f60*/  BSYNC B0 ;  /* 0x0000000000007941 */ /* 0x000fea0003800000 */
.L_x_6572:
        /* <DEDUP_REMOVED lines=8> */
[----:B------:R1:W-:Y:S01]  /*2ff0*/  @P2 STS.128 [R164+0x9800], RZ ;  /* 0x009800ffa4002388 */ /* 0x0003e20000000c00 */
[----:B--2---:R-:W-:-:S03]  /*3000*/  @!P2 MOV R178, R180 ;  /* 0x000000b400b2a202 */ /* 0x004fc60000000f00 */
        /* <DEDUP_REMOVED lines=18> */
.L_x_6575:
[----:B------:R-:W-:Y:S05]  /*3130*/  BSYNC B0 ;  /* 0x0000000000007941 */ /* 0x000fea0003800000 */
.L_x_6574:
[----:B------:R-:W-:Y:S01]  /*3140*/  IMAD.SHL.U32 R154, R154, 0x2, RZ ;  /* 0x000000029a9a7824 */ /* 0x000fe200078e00ff */
[----:B----4-:R-:W-:Y:S01]  /*3150*/  LDSM.16.M88.4 R12, [R155] ;  /* 0x000000009b0c783b */ /* 0x010fe20000000200 */
[--C-:B------:R-:W-:Y:S01]  /*3160*/  IMAD R153, R3, 0x2, R155.reuse ;  /* 0x0000000203997824 */ /* 0x100fe200078e029b */
[----:B------:R-:W-:Y:S01]  /*3170*/  IADD3 R129, R91, 0x8, RZ ;  /* 0x000000085b817810 */ /* 0x000fe20007ffe0ff */
[--C-:B------:R-:W-:Y:S01]  /*3180*/  IMAD R92, R7, 0x2, R154.reuse ;  /* 0x00000002075c7824 */ /* 0x100fe200078e029a */
[----:B------:R-:W4:Y:S01]  /*3190*/  LDSM.16.M88.4 R48, [R154+0x4800] ;  /* 0x004800009a30783b */ /* 0x000f220000000200 */
[----:B------:R-:W-:Y:S01]  /*31a0*/  IMAD R151, R2, 0x2, R155 ;  /* 0x0000000202977824 */ /* 0x000fe200078e029b */
[----:B------:R-:W-:Y:S01]  /*31b0*/  IADD3 R6, R154, 0x4000, RZ ;  /* 0x000040009a067810 */ /* 0x000fe20007ffe0ff */
[----:B------:R-:W-:Y:S01]  /*31c0*/  IMAD R147, R5, 0x2, R154 ;  /* 0x0000000205937824 */ /* 0x000fe200078e029a */
[----:B------:R-:W5:Y:S01]  /*31d0*/  LDSM.16.M88.4 R40, [R154+0x5000] ;  /* 0x005000009a28783b */ /* 0x000f620000000200 */
[----:B------:R-:W-:Y:S01]  /*31e0*/  IMAD R150, R2, 0x2, R153 ;  /* 0x0000000202967824 */ /* 0x000fe200078e0299 */
[-C--:B------:R-:W-:Y:S01]  /*31f0*/  IMNMX R130, R91, R90.reuse, PT ;  /* 0x0000005a5b827217 */ /* 0x080fe20003800200 */
[----:B------:R-:W-:Y:S01]  /*3200*/  IMAD R152, R7, 0x2, R6 ;  /* 0x0000000207987824 */ /* 0x000fe200078e0206 */
[----:B------:R-:W1:Y:S01]  /*3210*/  LDSM.16.M88.4 R20, [R154+0x4000] ;  /* 0x004000009a14783b */ /* 0x000e620000000200 */
[----:B------:R-:W-:Y:S01]  /*3220*/  IMAD.IADD R6, R25, 0x1, R162 ;  /* 0x0000000119067824 */ /* 0x000fe200078e02a2 */
[----:B------:R-:W-:Y:S01]  /*3230*/  IMNMX R129, R129, R90, PT ;  /* 0x0000005a81817217 */ /* 0x000fe20003800200 */
[----:B------:R-:W-:Y:S01]  /*3240*/  IMAD R149, R5, 0x2, R152 ;  /* 0x0000000205957824 */ /* 0x000fe200078e0298 */
[----:B------:R-:W2:Y:S02]  /*3250*/  LDSM.16.M88.4 R80, [R154+0x5800] ;  /* 0x005800009a50783b */ /* 0x000ea40000000200 */
[----:B------:R-:W-:-:S02]  /*3260*/  IADD3 R7, R6, 0x1, RZ ;  /* 0x0000000106077810 */ /* 0x000fc40007ffe0ff */
[----:B-1----:R-:W-:Y:S02]  /*3270*/  LDSM.16.M88.4 R36, [R153] ;  /* 0x000000009924783b */ /* 0x002fe40000000200 */
[----:B------:R-:W1:Y:S01]  /*3280*/  I2F R5, R7 ;  /* 0x0000000700057306 */ /* 0x000e620000201400 */
[C---:B------:R-:W-:Y:S01]  /*3290*/  ISETP.GE.AND P5, PT, R7.reuse, R130, PT ;  /* 0x000000820700720c */ /* 0x040fe20003fa6270 */
[----:B------:R-:W3:Y:S01]  /*32a0*/  LDSM.16.M88.4 R64, [R92+0x4800] ;  /* 0x004800005c40783b */ /* 0x000ee20000000200 */
[----:B------:R-:W-:-:S03]  /*32b0*/  ISETP.GE.AND P1, PT, R7, R129, PT ;  /* 0x000000810700720c */ /* 0x000fc60003f26270 */
[----:B------:R-:W1:Y:S04]  /*32c0*/  LDSM.16.M88.4 R16, [R92+0x5000] ;  /* 0x005000005c10783b */ /* 0x000e680000000200 */
[----:B------:R-:W1:Y:S04]  /*32d0*/  LDSM.16.M88.4 R68, [R92+0x4000] ;  /* 0x004000005c44783b */ /* 0x000e680000000200 */
[----:B------:R-:W1:Y:S04]  /*32e0*/  LDSM.16.M88.4 R60, [R92+0x5800] ;  /* 0x005800005c3c783b */ /* 0x000e680000000200 */
[----:B------:R-:W-:Y:S01]  /*32f0*/  LDSM.16.M88.4 R72, [R151] ;  /* 0x000000009748783b */ /* 0x000fe20000000200 */
[C---:B----4-:R-:W-:Y:S03]  /*3300*/  HMMA.16816.F32 R52, R12.reuse, R48, RZ ;  /* 0x000000300c34723c */ /* 0x050fe600000018ff */
[----:B--2---:R-:W2:Y:S04]  /*3310*/  LDSM.16.M88.4 R8, [R147+0x4800] ;  /* 0x004800009308783b */ /* 0x004ea80000000200 */
[----:B------:R-:W4:Y:S01]  /*3320*/  LDSM.16.M88.4 R56, [R147+0x4000] ;  /* 0x004000009338783b */ /* 0x000f220000000200 */
[C---:B------:R-:W-:Y:S03]  /*3330*/  HMMA.16816.F32 R48, R12.reuse, R50, RZ ;  /* 0x000000320c30723c */ /* 0x040fe600000018ff */
[----:B------:R-:W1:Y:S04]  /*3340*/  LDSM.16.M88.4 R32, [R147+0x5000] ;  /* 0x005000009320783b */ /* 0x000e680000000200 */
[----:B------:R-:W-:Y:S01]  /*3350*/  LDSM.16.M88.4 R84, [R155+0x2000] ;  /* 0x002000009b54783b */ /* 0x000fe20000000200 */
[C---:B-----5:R-:W-:Y:S03]  /*3360*/  HMMA.16816.F32 R44, R12.reuse, R40, RZ ;  /* 0x000000280c2c723c */ /* 0x060fe600000018ff */
[----:B------:R-:W0:Y:S05]  /*3370*/  LDGDEPBAR ;  /* 0x00000000000079af */ /* 0x000e2a0000000000 */
        /* <DEDUP_REMOVED lines=8> */
[----:B------:R-:W-:Y:S07]  /*3400*/  LDSM.16.M88.4 R64, [R149] ;  /* 0x000000009540783b */ /* 0x000fee0000000200 */
[C---:B-1----:R-:W-:Y:S08]  /*3410*/  HMMA.16816.F32 R44, R36.reuse, R16, R44 ;  /* 0x00000010242c723c */ /* 0x042ff0000000182c */
[C---:B------:R-:W-:Y:S01]  /*3420*/  HMMA.16816.F32 R40, R36.reuse, R18, R40 ;  /* 0x000000122428723c */ /* 0x040fe20000001828 */
[----:B------:R-:W1:Y:S07]  /*3430*/  LDSM.16.M88.4 R16, [R147+0x5800] ;  /* 0x005800009310783b */ /* 0x000e6e0000000200 */
[C---:B------:R-:W-:Y:S08]  /*3440*/  HMMA.16816.F32 R28, R36.reuse, R68, R28 ;  /* 0x00000044241c723c */ /* 0x040ff0000000181c */
[C---:B------:R-:W-:Y:S01]  /*3450*/  HMMA.16816.F32 R20, R36.reuse, R70, R20 ;  /* 0x000000462414723c */ /* 0x040fe20000001814 */
[----:B------:R-:W-:Y:S07]  /*3460*/  LDSM.16.M88.4 R68, [R153+0x2000] ;  /* 0x002000009944783b */ /* 0x000fee0000000200 */
[C---:B------:R-:W-:Y:S08]  /*3470*/  HMMA.16816.F32 R76, R36.reuse, R60, R76 ;  /* 0x0000003c244c723c */ /* 0x040ff0000000184c */
[----:B------:R-:W-:Y:S01]  /*3480*/  HMMA.16816.F32 R12, R36, R62, R12 ;  /* 0x0000003e240c723c */ /* 0x000fe2000000180c */
[----:B------:R-:W3:Y:S04]  /*3490*/  LDSM.16.M88.4 R36, [R150] ;  /* 0x000000009624783b */ /* 0x000ee80000000200 */
[----:B------:R-:W-:Y:S03]  /*34a0*/  LDSM.16.M88.4 R60, [R149+0x1000] ;  /* 0x00100000953c783b */ /* 0x000fe60000000200 */
[C---:B--2---:R-:W-:Y:S08]  /*34b0*/  HMMA.16816.F32 R52, R72.reuse, R8, R52 ;  /* 0x000000084834723c */ /* 0x044ff00000001834 */
[C---:B------:R-:W-:Y:S01]  /*34c0*/  HMMA.16816.F32 R48, R72.reuse, R10, R48 ;  /* 0x0000000a4830723c */ /* 0x040fe20000001830 */
[----:B------:R-:W2:Y:S07]  /*34d0*/  LDSM.16.M88.4 R8, [R149+0x800] ;  /* 0x000800009508783b */ /* 0x000eae0000000200 */
[C---:B----4-:R-:W-:Y:S08]  /*34e0*/  HMMA.16816.F32 R28, R72.reuse, R56, R28 ;  /* 0x00000038481c723c */ /* 0x050ff0000000181c */
[C---:B------:R-:W-:Y:S01]  /*34f0*/  HMMA.16816.F32 R20, R72.reuse, R58, R20 ;  /* 0x0000003a4814723c */ /* 0x040fe20000001814 */
[----:B------:R-:W-:Y:S07]  /*3500*/  LDSM.16.M88.4 R56, [R149+0x1800] ;  /* 0x001800009538783b */ /* 0x000fee0000000200 */
[C---:B------:R-:W-:Y:S08]  /*3510*/  HMMA.16816.F32 R44, R72.reuse, R32, R44 ;  /* 0x00000020482c723c */ /* 0x040ff0000000182c */
[C---:B------:R-:W-:Y:S01]  /*3520*/  HMMA.16816.F32 R40, R72.reuse, R34, R40 ;  /* 0x000000224828723c */ /* 0x040fe20000001828 */
[----:B------:R-:W4:Y:S07]  /*3530*/  LDSM.16.M88.4 R32, [R154+0x6000] ;  /* 0x006000009a20783b */ /* 0x000f2e0000000200 */
[C---:B-1----:R-:W-:Y:S08]  /*3540*/  HMMA.16816.F32 R76, R72.reuse, R16, R76 ;  /* 0x00000010484c723c */ /* 0x042ff0000000184c */
[----:B------:R-:W-:Y:S01]  /*3550*/  HMMA.16816.F32 R72, R72, R18, R12 ;  /* 0x000000124848723c */ /* 0x000fe2000000180c */
[----:B------:R-:W1:Y:S04]  /*3560*/  LDSM.16.M88.4 R12, [R154+0x6800] ;  /* 0x006800009a0c783b */ /* 0x000e680000000200 */
[----:B------:R-:W-:Y:S03]  /*3570*/  LDSM.16.M88.4 R16, [R154+0x7000] ;  /* 0x007000009a10783b */ /* 0x000fe60000000200 */
[C---:B---3--:R-:W-:Y:S08]  /*3580*/  HMMA.16816.F32 R28, R36.reuse, R64, R28 ;  /* 0x00000040241c723c */ /* 0x048ff0000000181c */
[C---:B------:R-:W-:Y:S01]  /*3590*/  HMMA.16816.F32 R20, R36.reuse, R66, R20 ;  /* 0x000000422414723c */ /* 0x040fe20000001814 */
[----:B------:R-:W-:Y:S07]  /*35a0*/  LDSM.16.M88.4 R64, [R92+0x6800] ;  /* 0x006800005c40783b */ /* 0x000fee0000000200 */
        /* <DEDUP_REMOVED lines=18> */
[----:B------:R-:W-:Y:S07]  /*36d0*/  LDSM.16.M88.4 R8, [R150+0x2000] ;  /* 0x002000009608783b */ /* 0x000fee0000000200 */
[C---:B------:R-:W-:Y:S08]  /*36e0*/  HMMA.16816.F32 R44, R84.reuse, R16, R44 ;  /* 0x00000010542c723c */ /* 0x040ff0000000182c */
[----:B------:R-:W-:Y:S01]  /*36f0*/  HMMA.16816.F32 R40, R84, R18, R40 ;  /* 0x000000125428723c */ /* 0x000fe20000001828 */
[----:B------:R-:W2:Y:S07]  /*3700*/  LDSM.16.M88.4 R16, [R149+0x2000] ;  /* 0x002000009510783b */ /* 0x000eae0000000200 */
[----:B------:R-:W-:Y:S08]  /*3710*/  HMMA.16816.F32 R52, R68, R64, R52 ;  /* 0x000000404434723c */ /* 0x000ff00000001834 */
[C---:B-1----:R-:W-:Y:S08]  /*3720*/  HMMA.16816.F32 R28, R12.reuse, R36, R28 ;  /* 0x000000240c1c723c */ /* 0x042ff0000000181c */
[----:B------:R-:W-:Y:S01]  /*3730*/  HMMA.16816.F32 R36, R12, R38, R20 ;  /* 0x000000260c24723c */ /* 0x000fe20000001814 */
[----:B------:R-:W1:Y:S07]  /*3740*/  LDSM.16.M88.4 R20, [R147+0x7000] ;  /* 0x007000009314783b */ /* 0x000e6e0000000200 */
[C---:B------:R-:W-:Y:S08]  /*3750*/  HMMA.16816.F32 R44, R68.reuse, R60, R44 ;  /* 0x0000003c442c723c */ /* 0x040ff0000000182c */
[----:B------:R-:W-:Y:S01]  /*3760*/  HMMA.16816.F32 R40, R68, R62, R40 ;  /* 0x0000003e4428723c */ /* 0x000fe20000001828 */
[----:B------:R-:W3:Y:S07]  /*3770*/  LDSM.16.M88.4 R60, [R149+0x2800] ;  /* 0x00280000953c783b */ /* 0x000eee0000000200 */
[C---:B------:R-:W-:Y:S08]  /*3780*/  HMMA.16816.F32 R76, R84.reuse, R80, R76 ;  /* 0x00000050544c723c */ /* 0x040ff0000000184c */
[----:B------:R-:W-:Y:S08]  /*3790*/  HMMA.16816.F32 R72, R84, R82, R72 ;  /* 0x000000525448723c */ /* 0x000ff00000001848 */
[----:B--2---:R-:W-:Y:S08]  /*37a0*/  HMMA.16816.F32 R28, R8, R16, R28 ;  /* 0x00000010081c723c */ /* 0x004ff0000000181c */
[----:B------:R-:W-:Y:S08]  /*37b0*/  HMMA.16816.F32 R48, R68, R66, R48 ;  /* 0x000000424430723c */ /* 0x000ff00000001830 */
[----:B------:R-:W-:Y:S07]  /*37c0*/  HMMA.16816.F32 R52, R12, R32, R52 ;  /* 0x000000200c34723c */ /* 0x000fee0000001834 */
[----:B------:R-:W-:Y:S01]  /*37d0*/  IADD3 R32, R6, 0x8, RZ ;  /* 0x0000000806207810 */ /* 0x000fe20007ffe0ff */
[----:B------:R-:W-:Y:S01]  /*37e0*/  HMMA.16816.F32 R36, R8, R18, R36 ;  /* 0x000000120824723c */ /* 0x000fe20000001824 */
[----:B------:R-:W2:Y:S01]  /*37f0*/  LDSM.16.M88.4 R16, [R147+0x7800] ;  /* 0x007800009310783b */ /* 0x000ea20000000200 */
[-C--:B------:R-:W-:Y:S01]  /*3800*/  FFMA.FTZ R29, R0, R5.reuse, R29 ;  /* 0x00000005001d7223 */ /* 0x080fe2000001001d */
[----:B------:R-:W-:Y:S01]  /*3810*/  ISETP.GE.AND P4, PT, R32, R130, PT ;  /* 0x000000822000720c */ /* 0x000fe20003f86270 */
[----:B------:R-:W-:Y:S01]  /*3820*/  FFMA.FTZ R31, R0, R5, R31 ;  /* 0x00000005001f7223 */ /* 0x000fe2000001001f */
[----:B------:R-:W-:-:S03]  /*3830*/  ISETP.GE.AND P2, PT, R32, R129, PT ;  /* 0x000000812000720c */ /* 0x000fc60003f46270 */
[----:B------:R-:W-:Y:S01]  /*3840*/  HMMA.16816.F32 R76, R68, R56, R76 ;  /* 0x00000038444c723c */ /* 0x000fe2000000184c */
[----:B------:R-:W-:-:S06]  /*3850*/  FSEL R31, R31, -INF , !P1 ;  /* 0xff8000001f1f7808 */ /* 0x000fcc0004800000 */
[----:B------:R-:W-:Y:S01]  /*3860*/  FSEL R57, R29, -INF , !P5 ;  /* 0xff8000001d397808 */ /* 0x000fe20006800000 */
[----:B------:R-:W-:Y:S01]  /*3870*/  HMMA.16816.F32 R72, R68, R58, R72 ;  /* 0x0000003a4448723c */ /* 0x000fe20000001848 */
[----:B------:R4:W5:Y:S01]  /*3880*/  I2F R59, R32 ;  /* 0x00000020003b7306 */ /* 0x0009620000201400 */
[----:B------:R-:W-:-:S04]  /*3890*/  IADD3 R56, R6, 0x9, RZ ;  /* 0x0000000906387810 */ /* 0x000fc80007ffe0ff */
[C---:B------:R-:W-:Y:S02]  /*38a0*/  ISETP.GE.AND P6, PT, R56.reuse, R130, PT ;  /* 0x000000823800720c */ /* 0x040fe40003fc6270 */
[----:B-1----:R-:W-:Y:S01]  /*38b0*/  HMMA.16816.F32 R44, R12, R20, R44 ;  /* 0x000000140c2c723c */ /* 0x002fe2000000182c */
[----:B------:R1:W1:Y:S01]  /*38c0*/  I2F R7, R56 ;  /* 0x0000003800077306 */ /* 0x0002620000201400 */
[----:B------:R-:W-:-:S05]  /*38d0*/  ISETP.GE.AND P3, PT, R56, R129, PT ;  /* 0x000000813800720c */ /* 0x000fca0003f66270 */
[----:B------:R-:W-:Y:S01]  /*38e0*/  IADD3 R20, R6, 0x10, RZ ;  /* 0x0000001006147810 */ /* 0x000fe20007ffe0ff */
[----:B------:R-:W-:Y:S01]  /*38f0*/  HMMA.16816.F32 R48, R12, R34, R48 ;  /* 0x000000220c30723c */ /* 0x000fe20000001830 */
[----:B----4-:R-:W4:Y:S01]  /*3900*/  LDSM.16.M88.4 R32, [R149+0x3000] ;  /* 0x003000009520783b */ /* 0x010f220000000200 */
[----:B-----5:R-:W-:Y:S01]  /*3910*/  FFMA.FTZ R36, R0, R59, R36 ;  /* 0x0000003b00247223 */ /* 0x020fe20000010024 */
[C---:B------:R-:W-:Y:S01]  /*3920*/  ISETP.GE.AND P5, PT, R20.reuse, R130, PT ;  /* 0x000000821400720c */ /* 0x040fe20003fa6270 */
[----:B------:R5:W2:Y:S01]  /*3930*/  I2F R5, R20 ;  /* 0x0000001400057306 */ /* 0x000aa20000201400 */
[----:B------:R-:W-:Y:S01]  /*3940*/  ISETP.GE.AND P1, PT, R20, R129, PT ;  /* 0x000000811400720c */ /* 0x000fe20003f26270 */
[----:B------:R-:W-:Y:S01]  /*3950*/  FFMA.FTZ R38, R0, R59, R38 ;  /* 0x0000003b00267223 */ /* 0x000fe20000010026 */
[----:B------:R-:W-:Y:S01]  /*3960*/  FSEL R59, R36, -INF , !P4 ;  /* 0xff800000243b7808 */ /* 0x000fe20006000000 */
[----:B---3--:R-:W-:Y:S01]  /*3970*/  HMMA.16816.F32 R52, R8, R60, R52 ;  /* 0x0000003c0834723c */ /* 0x008fe20000001834 */
[----:B-1----:R-:W-:Y:S01]  /*3980*/  IADD3 R56, R6, 0x11, RZ ;  /* 0x0000001106387810 */ /* 0x002fe20007ffe0ff */
[----:B------:R-:W-:-:S03]  /*3990*/  FFMA.FTZ R39, R0, R7, R39 ;  /* 0x0000000700277223 */ /* 0x000fc60000010027 */
[----:B------:R-:W1:Y:S01]  /*39a0*/  I2F R36, R56 ;  /* 0x0000003800247306 */ /* 0x000e620000201400 */
[----:B------:R-:W-:Y:S01]  /*39b0*/  ISETP.GE.AND P4, PT, R56, R130, PT ;  /* 0x000000823800720c */ /* 0x000fe20003f86270 */
[----:B------:R-:W-:Y:S01]  /*39c0*/  FFMA.FTZ R61, R0, R7, R37 ;  /* 0x00000007003d7223 */ /* 0x000fe20000010025 */
[----:B------:R-:W-:Y:S01]  /*39d0*/  HMMA.16816.F32 R40, R12, R22, R40 ;  /* 0x000000160c28723c */ /* 0x000fe20000001828 */
[----:B------:R-:W-:Y:S02]  /*39e0*/  FSEL R37, R38, -INF , !P2 ;  /* 0xff80000026257808 */ /* 0x000fe40005000000 */
[----:B------:R-:W-:Y:S01]  /*39f0*/  IADD3 R38, R6, 0x18, RZ ;  /* 0x0000001806267810 */ /* 0x000fe20007ffe0ff */
[----:B-----5:R-:W3:Y:S01]  /*3a00*/  LDSM.16.M88.4 R20, [R149+0x3800] ;  /* 0x003800009514783b */ /* 0x020ee20000000200 */
[----:B------:R-:W-:Y:S01]  /*3a10*/  FSEL R61, R61, -INF , !P6 ;  /* 0xff8000003d3d7808 */ /* 0x000fe20007000000 */
[----:B------:R-:W-:-:S04]  /*3a20*/  DEPBAR.LE SB0, 0x0 ;  /* 0x000080000000791a */ /* 0x000fc80000000000 */
[----:B--2---:R-:W-:Y:S01]  /*3a30*/  HMMA.16816.F32 R76, R12, R16, R76 ;  /* 0x000000100c4c723c */ /* 0x004fe2000000184c */
[----:B------:R2:W-:Y:S01]  /*3a40*/  I2F R29, R38 ;  /* 0x00000026001d7306 */ /* 0x0005e20000201400 */
[----:B------:R-:W-:Y:S02]  /*3a50*/  FSEL R39, R39, -INF , !P3 ;  /* 0xff80000027277808 */ /* 0x000fe40005800000 */
[----:B------:R-:W-:Y:S02]  /*3a60*/  ISETP.GE.AND P6, PT, R38, R130, PT ;  /* 0x000000822600720c */ /* 0x000fe40003fc6270 */
[-C--:B------:R-:W-:Y:S01]  /*3a70*/  FFMA.FTZ R7, R0, R5.reuse, R52 ;  /* 0x0000000500077223 */ /* 0x080fe20000010034 */
[----:B------:R-:W-:Y:S01]  /*3a80*/  IADD3 R52, R6, 0x19, RZ ;  /* 0x0000001906347810 */ /* 0x000fe20007ffe0ff */
[----:B------:R-:W-:Y:S01]  /*3a90*/  HMMA.16816.F32 R48, R8, R62, R48 ;  /* 0x0000003e0830723c */ /* 0x000fe20000001830 */
[----:B------:R-:W-:Y:S01]  /*3aa0*/  FFMA.FTZ R54, R0, R5, R54 ;  /* 0x0000000500367223 */ /* 0x000fe20000010036 */
[-C--:B------:R-:W-:Y:S01]  /*3ab0*/  ISETP.GE.AND P3, PT, R38, R129.reuse, PT ;  /* 0x000000812600720c */ /* 0x080fe20003f66270 */
[----:B------:R-:W5:Y:S01]  /*3ac0*/  I2F R16, R52 ;  /* 0x0000003400107306 */ /* 0x000f620000201400 */
[----:B------:R-:W-:Y:S01]  /*3ad0*/  FSEL R5, R7, -INF , !P5 ;  /* 0xff80000007057808 */ /* 0x000fe20006800000 */
[-C--:B-1----:R-:W-:Y:S01]  /*3ae0*/  FFMA.FTZ R7, R0, R36.reuse, R53 ;  /* 0x0000002400077223 */ /* 0x082fe20000010035 */
[----:B------:R-:W-:Y:S01]  /*3af0*/  ISETP.GE.AND P2, PT, R56, R129, PT ;  /* 0x000000813800720c */ /* 0x000fe20003f46270 */
[----:B------:R-:W-:Y:S01]  /*3b00*/  FFMA.FTZ R17, R0, R36, R55 ;  /* 0x0000002400117223 */ /* 0x000fe20000010037 */
[----:B------:R-:W-:Y:S01]  /*3b10*/  HMMA.16816.F32 R72, R12, R18, R72 ;  /* 0x000000120c48723c */ /* 0x000fe20000001848 */
[----:B--2---:R-:W-:-:S02]  /*3b20*/  IADD3 R38, R6, 0x20, RZ ;  /* 0x0000002006267810 */ /* 0x004fc40007ffe0ff */
[C---:B------:R-:W-:Y:S02]  /*3b30*/  IADD3 R36, R6.reuse, 0x21, RZ ;  /* 0x0000002106247810 */ /* 0x040fe40007ffe0ff */
[----:B------:R-:W-:Y:S02]  /*3b40*/  FSEL R7, R7, -INF , !P4 ;  /* 0xff80000007077808 */ /* 0x000fe40006000000 */
[----:B------:R-:W-:Y:S01]  /*3b50*/  IADD3 R12, R6, 0x29, RZ ;  /* 0x00000029060c7810 */ /* 0x000fe20007ffe0ff */
[----:B----4-:R-:W-:Y:S01]  /*3b60*/  HMMA.16816.F32 R44, R8, R32, R44 ;  /* 0x00000020082c723c */ /* 0x010fe2000000182c */
[----:B------:R-:W1:Y:S01]  /*3b70*/  I2F R33, R38 ;  /* 0x0000002600217306 */ /* 0x000e620000201400 */
[----:B------:R-:W-:Y:S02]  /*3b80*/  FSEL R17, R17, -INF , !P2 ;  /* 0xff80000011117808 */ /* 0x000fe40005000000 */
[C---:B------:R-:W-:Y:S02]  /*3b90*/  ISETP.GE.AND P4, PT, R38.reuse, R130, PT ;  /* 0x000000822600720c */ /* 0x040fe40003f86270 */
[----:B------:R-:W-:-:S02]  /*3ba0*/  ISETP.GE.AND P2, PT, R38, R129, PT ;  /* 0x000000812600720c */ /* 0x000fc40003f46270 */
[C---:B------:R-:W-:Y:S01]  /*3bb0*/  HMMA.16816.F32 R40, R8.reuse, R34, R40 ;  /* 0x000000220828723c */ /* 0x040fe20000001828 */
[----:B------:R-:W2:Y:S01]  /*3bc0*/  I2F R32, R36 ;  /* 0x0000002400207306 */ /* 0x000ea20000201400 */
[-C--:B-----5:R-:W-:Y:S01]  /*3bd0*/  FFMA.FTZ R49, R0, R16.reuse, R49 ;  /* 0x0000001000317223 */ /* 0x0a0fe20000010031 */
[----:B------:R-:W-:Y:S01]  /*3be0*/  FSEL R53, R54, -INF , !P1 ;  /* 0xff80000036357808 */ /* 0x000fe20004800000 */
[----:B------:R-:W-:Y:S01]  /*3bf0*/  FFMA.FTZ R51, R0, R16, R51 ;  /* 0x0000001000337223 */ /* 0x000fe20000010033 */
[----:B------:R-:W-:Y:S01]  /*3c00*/  IADD3 R16, R6, 0x30, RZ ;  /* 0x0000003006107810 */ /* 0x000fe20007ffe0ff */
[-C--:B------:R-:W-:Y:S01]  /*3c10*/  FFMA.FTZ R48, R0, R29.reuse, R48 ;  /* 0x0000001d00307223 */ /* 0x080fe20000010030 */
[----:B------:R-:W-:Y:S01]  /*3c20*/  IADD3 R34, R6, 0x28, RZ ;  /* 0x0000002806227810 */ /* 0x000fe20007ffe0ff */
[----:B---3--:R-:W-:Y:S01]  /*3c30*/  HMMA.16816.F32 R76, R8, R20, R76 ;  /* 0x00000014084c723c */ /* 0x008fe2000000184c */
[----:B------:R-:W-:Y:S01]  /*3c40*/  I2F R19, R16 ;  /* 0x0000001000137306 */ /* 0x000fe20000201400 */
[----:B------:R-:W-:Y:S01]  /*3c50*/  FFMA.FTZ R29, R0, R29, R50 ;  /* 0x0000001d001d7223 */ /* 0x000fe20000010032 */
[----:B------:R-:W-:-:S02]  /*3c60*/  FSEL R55, R48, -INF , !P6 ;  /* 0xff80000030377808 */ /* 0x000fc40007000000 */
[-C--:B------:R-:W-:Y:S02]  /*3c70*/  ISETP.GE.AND P6, PT, R36, R130.reuse, PT ;  /* 0x000000822400720c */ /* 0x080fe40003fc6270 */
[----:B------:R-:W-:Y:S01]  /*3c80*/  FSEL R29, R29, -INF , !P3 ;  /* 0xff8000001d1d7808 */ /* 0x000fe20005800000 */
[----:B------:R-:W-:Y:S01]  /*3c90*/  HMMA.16816.F32 R72, R8, R22, R72 ;  /* 0x000000160848723c */ /* 0x000fe20000001848 */
[----:B------:R-:W3:Y:S01]  /*3ca0*/  I2F R15, R34 ;  /* 0x00000022000f7306 */ /* 0x000ee20000201400 */
[----:B-1----:R-:W-:Y:S01]  /*3cb0*/  FFMA.FTZ R44, R0, R33, R44 ;  /* 0x00000021002c7223 */ /* 0x002fe2000001002c */
[----:B------:R-:W-:Y:S01]  /*3cc0*/  ISETP.GE.AND P3, PT, R36, R129, PT ;  /* 0x000000812400720c */ /* 0x000fe20003f66270 */
[----:B------:R-:W-:Y:S01]  /*3cd0*/  FFMA.FTZ R46, R0, R33, R46 ;  /* 0x00000021002e7223 */ /* 0x000fe2000001002e */
[----:B------:R-:W-:Y:S01]  /*3ce0*/  ISETP.GE.AND P5, PT, R52, R130, PT ;  /* 0x000000823400720c */ /* 0x000fe20003fa6270 */
[-C--:B--2---:R-:W-:Y:S01]  /*3cf0*/  FFMA.FTZ R45, R0, R32.reuse, R45 ;  /* 0x00000020002d7223 */ /* 0x084fe2000001002d */
[----:B------:R-:W-:Y:S01]  /*3d00*/  IADD3 R8, R6, 0x38, RZ ;  /* 0x0000003806087810 */ /* 0x000fe20007ffe0ff */
[----:B------:R-:W-:Y:S01]  /*3d10*/  FFMA.FTZ R47, R0, R32, R47 ;  /* 0x00000020002f7223 */ /* 0x000fe2000001002f */
[----:B------:R-:W1:Y:S01]  /*3d20*/  I2F R14, R12 ;  /* 0x0000000c000e7306 */ /* 0x000e620000201400 */
[----:B------:R-:W-:-:S02]  /*3d30*/  FSEL R117, R44, -INF , !P4 ;  /* 0xff8000002c757808 */ /* 0x000fc40006000000 */
[----:B------:R-:W-:Y:S02]  /*3d40*/  FSEL R127, R46, -INF , !P2 ;  /* 0xff8000002e7f7808 */ /* 0x000fe40005000000 */
[----:B------:R-:W-:Y:S02]  /*3d50*/  FSEL R133, R45, -INF , !P6 ;  /* 0xff8000002d857808 */ /* 0x000fe40007000000 */
[----:B------:R-:W-:Y:S01]  /*3d60*/  FSEL R123, R47, -INF , !P3 ;  /* 0xff8000002f7b7808 */ /* 0x000fe20005800000 */
[----:B------:R-:W2:Y:S01]  /*3d70*/  I2F R11, R8 ;  /* 0x00000008000b7306 */ /* 0x000ea20000201400 */
[-C--:B---3--:R-:W-:Y:S01]  /*3d80*/  FFMA.FTZ R40, R0, R15.reuse, R40 ;  /* 0x0000000f00287223 */ /* 0x088fe20000010028 */
[-C--:B------:R-:W-:Y:S01]  /*3d90*/  ISETP.GE.AND P4, PT, R12, R130.reuse, PT ;  /* 0x000000820c00720c */ /* 0x080fe20003f86270 */
[----:B------:R-:W-:Y:S01]  /*3da0*/  FFMA.FTZ R42, R0, R15, R42 ;  /* 0x0000000f002a7223 */ /* 0x000fe2000001002a */
[----:B------:R-:W-:Y:S01]  /*3db0*/  IADD3 R15, R6, 0x31, RZ ;  /* 0x00000031060f7810 */ /* 0x000fe20007ffe0ff */
[----:B------:R-:W-:Y:S01]  /*3dc0*/  FFMA.FTZ R76, R0, R19, R76 ;  /* 0x00000013004c7223 */ /* 0x000fe2000001004c */
[----:B------:R-:W-:Y:S01]  /*3dd0*/  ISETP.GE.AND P2, PT, R12, R129, PT ;  /* 0x000000810c00720c */ /* 0x000fe20003f46270 */
[----:B------:R-:W-:Y:S01]  /*3de0*/  FFMA.FTZ R78, R0, R19, R78 ;  /* 0x00000013004e7223 */ /* 0x000fe2000001004e */
[C---:B------:R-:W-:Y:S01]  /*3df0*/  ISETP.GE.AND P6, PT, R16.reuse, R130, PT ;  /* 0x000000821000720c */ /* 0x040fe20003fc6270 */
[----:B------:R-:W3:Y:S01]  /*3e00*/  I2F R12, R15 ;  /* 0x0000000f000c7306 */ /* 0x000ee20000201400 */
[----:B------:R-:W-:Y:S01]  /*3e10*/  ISETP.GE.AND P3, PT, R16, R129, PT ;  /* 0x000000811000720c */ /* 0x000fe20003f66270 */
[-C--:B-1----:R-:W-:Y:S01]  /*3e20*/  FFMA.FTZ R41, R0, R14.reuse, R41 ;  /* 0x0000000e00297223 */ /* 0x082fe20000010029 */
[----:B------:R-:W-:Y:S01]  /*3e30*/  IADD3 R10, R6, 0x39, RZ ;  /* 0x00000039060a7810 */ /* 0x000fe20007ffe0ff */
[----:B------:R-:W-:Y:S01]  /*3e40*/  FFMA.FTZ R43, R0, R14, R43 ;  /* 0x0000000e002b7223 */ /* 0x000fe2000001002b */
[----:B------:R-:W-:-:S02]  /*3e50*/  FSEL R121, R76, -INF , !P6 ;  /* 0xff8000004c797808 */ /* 0x000fc40007000000 */
[----:B------:R-:W-:Y:S01]  /*3e60*/  FSEL R115, R78, -INF , !P3 ;  /* 0xff8000004e737808 */ /* 0x000fe20005800000 */
[----:B------:R-:W1:Y:S01]  /*3e70*/  I2F R9, R6 ;  /* 0x0000000600097306 */ /* 0x000e620000201400 */
[-C--:B------:R-:W-:Y:S01]  /*3e80*/  ISETP.GE.AND P6, PT, R6, R130.reuse, PT ;  /* 0x000000820600720c */ /* 0x080fe20003fc6270 */
[----:B--2---:R-:W-:Y:S01]  /*3e90*/  FFMA.FTZ R72, R0, R11, R72 ;  /* 0x0000000b00487223 */ /* 0x004fe20000010048 */
[----:B------:R-:W-:Y:S01]  /*3ea0*/  ISETP.GE.AND P3, PT, R6, R129, PT ;  /* 0x000000810600720c */ /* 0x000fe20003f66270 */
[----:B------:R-:W-:Y:S01]  /*3eb0*/  FFMA.FTZ R74, R0, R11, R74 ;  /* 0x0000000b004a7223 */ /* 0x000fe2000001004a */
[----:B------:R-:W-:Y:S02]  /*3ec0*/  FSEL R135, R41, -INF , !P4 ;  /* 0xff80000029877808 */ /* 0x000fe40006000000 */
[----:B------:R-:W-:Y:S01]  /*3ed0*/  ISETP.GE.AND P4, PT, R8, R130, PT ;  /* 0x000000820800720c */ /* 0x000fe20003f86270 */
[----:B------:R-:W2:Y:S01]  /*3ee0*/  I2F R6, R10 ;  /* 0x0000000a00067306 */ /* 0x000ea20000201400 */
[----:B------:R-:W-:Y:S01]  /*3ef0*/  ISETP.GE.AND P1, PT, R52, R129, PT ;  /* 0x000000813400720c */ /* 0x000fe20003f26270 */
[-C--:B---3--:R-:W-:Y:S01]  /*3f00*/  FFMA.FTZ R77, R0, R12.reuse, R77 ;  /* 0x0000000c004d7223 */ /* 0x088fe2000001004d */
[----:B------:R-:W-:Y:S01]  /*3f10*/  FSEL R119, R72, -INF , !P4 ;  /* 0xff80000048777808 */ /* 0x000fe20006000000 */
[----:B------:R-:W-:Y:S01]  /*3f20*/  FFMA.FTZ R79, R0, R12, R79 ;  /* 0x0000000c004f7223 */ /* 0x000fe2000001004f */
[----:B------:R-:W-:-:S02]  /*3f30*/  FSEL R13, R49, -INF , !P5 ;  /* 0xff800000310d7808 */ /* 0x000fc40006800000 */
[----:B------:R-:W-:Y:S01]  /*3f40*/  FSEL R69, R51, -INF , !P1 ;  /* 0xff80000033457808 */ /* 0x000fe20004800000 */
[----:B-1----:R-:W-:Y:S01]  /*3f50*/  FFMA.FTZ R30, R0, R9, R30 ;  /* 0x00000009001e7223 */ /* 0x002fe2000001001e */
[----:B------:R-:W-:Y:S01]  /*3f60*/  BAR.SYNC.DEFER_BLOCKING 0x0 ;  /* 0x0000000000007b1d */ /* 0x000fe20000010000 */
[----:B------:R-:W-:Y:S02]  /*3f70*/  ISETP.GE.AND P4, PT, R102, 0x2, PT ;  /* 0x000000026600780c */ /* 0x000fe40003f86270 */
[C---:B------:R-:W-:Y:S02]  /*3f80*/  ISETP.GE.AND P5, PT, R34.reuse, R130, PT ;  /* 0x000000822200720c */ /* 0x040fe40003fa6270 */
[----:B------:R-:W-:Y:S02]  /*3f90*/  ISETP.GE.AND P1, PT, R34, R129, PT ;  /* 0x000000812200720c */ /* 0x000fe40003f26270 */
[----:B------:R-:W-:Y:S01]  /*3fa0*/  FSEL R111, R40, -INF , !P5 ;  /* 0xff800000286f7808 */ /* 0x000fe20006800000 */
[-C--:B--2---:R-:W-:Y:S01]  /*3fb0*/  FFMA.FTZ R73, R0, R6.reuse, R73 ;  /* 0x0000000600497223 */ /* 0x084fe20000010049 */
[----:B------:R-:W-:Y:S01]  /*3fc0*/  FSEL R125, R42, -INF , !P1 ;  /* 0xff8000002a7d7808 */ /* 0x000fe20004800000 */
[----:B------:R-:W-:Y:S01]  /*3fd0*/  FFMA.FTZ R75, R0, R6, R75 ;  /* 0x00000006004b7223 */ /* 0x000fe2000001004b */
[----:B------:R-:W-:-:S02]  /*3fe0*/  ISETP.GE.AND P5, PT, R15, R130, PT ;  /* 0x000000820f00720c */ /* 0x000fc40003fa6270 */
[-C--:B------:R-:W-:Y:S02]  /*3ff0*/  ISETP.GE.AND P1, PT, R15, R129.reuse, PT ;  /* 0x000000810f00720c */ /* 0x080fe40003f26270 */
[----:B------:R-:W-:Y:S02]  /*4000*/  FSEL R131, R43, -INF , !P2 ;  /* 0xff8000002b837808 */ /* 0x000fe40005000000 */
[----:B------:R-:W-:Y:S01]  /*4010*/  ISETP.GE.AND P2, PT, R8, R129, PT ;  /* 0x000000810800720c */ /* 0x000fe20003f46270 */
[----:B------:R-:W-:Y:S01]  /*4020*/  FFMA.FTZ R8, R0, R9, R28 ;  /* 0x0000000900087223 */ /* 0x000fe2000001001c */
        /* <DEDUP_REMOVED lines=68> */
.L_x_6577:
[----:B------:R-:W-:-:S04]  /*4470*/  LEA R15, -R88, RZ, 0x6 ;  /* 0x000000ff580f7211 */ /* 0x000fc800078e31ff */
[----:B------:R-:W-:Y:S02]  /*4480*/  SHF.R.S32.HI R14, RZ, 0x1f, R15 ;  /* 0x0000001fff0e7819 */ /* 0x000fe4000001140f */
.L_x_6578:
        /* <DEDUP_REMOVED lines=28> */
[CC--:B------:R-:W-:Y:S01]  /*4650*/  @!P3 IADD3 R16, P5, R11.reuse, R128.reuse, RZ ;  /* 0x000000800b10b210 */ /* 0x0c0fe20007fbe0ff */
[----:B------:R-:W-:Y:S01]  /*4660*/  @!PT LDS RZ, [RZ] ;  /* 0x00000000fffff984 */ /* 0x000fe20000000800 */
[----:B------:R-:W-:Y:S01]  /*4670*/  @!PT LDS RZ, [RZ] ;  /* 0x00000000fffff984 */ /* 0x000fe20000000800 */
[----:B------:R-:W-:Y:S01]  /*4680*/  @!PT LDS RZ, [RZ] ;  /* 0x00000000fffff984 */ /* 0x000fe20000000800 */
[----:B------:R1:W-:Y:S01]  /*4690*/  @!P2 LDGSTS.E.BYPASS.LTC128B.128 [R164+0x6000], [R22.64+0x80] ;  /* 0x0600008016a4afae */ /* 0x0003e2000b901d48 */
[----:B------:R-:W-:Y:S02]  /*46a0*/  @!P2 LEA.HI.X R21, R10, c[0x0][0x16c], R9, 0x1, P1 ;  /* 0x00005b000a15aa11 */ /* 0x000fe400008f0c09 */
[-C--:B------:R-:W-:Y:S01]  /*46b0*/  @!P2 IADD3 R9, P1, R11, R128.reuse, RZ ;  /* 0x000000800b09a210 */ /* 0x080fe20007f3e0ff */
[--C-:B------:R-:W-:Y:S01]  /*46c0*/  @!P3 IMAD.X R19, R12, 0x1, R103.reuse, P5 ;  /* 0x000000010c13b824 */ /* 0x100fe200028e0667 */
[----:B------:R-:W-:Y:S01]  /*46d0*/  IADD3 R11, P5, R159, R11, RZ ;  /* 0x0000000b9f0b7210 */ /* 0x000fe20007fbe0ff */
[----:B------:R1:W-:Y:S01]  /*46e0*/  @P3 STS.128 [R164+0x4800], RZ ;  /* 0x004800ffa4003388 */ /* 0x0003e20000000c00 */
[----:B------:R-:W-:Y:S01]  /*46f0*/  @!P3 LEA R18, P6, R16, c[0x0][0x168], 0x1 ;  /* 0x00005a001012ba11 */ /* 0x000fe200078c08ff */
[----:B------:R-:W-:Y:S01]  /*4700*/  @!P2 IMAD.X R10, R12, 0x1, R103, P1 ;  /* 0x000000010c0aa824 */ /* 0x000fe200008e0667 */
[----:B------:R-:W-:Y:S01]  /*4710*/  @!P2 LEA R40, P1, R9, c[0x0][0x168], 0x1 ;  /* 0x00005a000928aa11 */ /* 0x000fe200078208ff */
[----:B------:R-:W-:Y:S01]  /*4720*/  IMAD.X R12, R158, 0x1, R12, P5 ;  /* 0x000000019e0c7824 */ /* 0x000fe200028e060c */
[----:B------:R-:W-:Y:S01]  /*4730*/  @!P3 LEA.HI.X R19, R16, c[0x0][0x16c], R19, 0x1, P6 ;  /* 0x00005b001013ba11 */ /* 0x000fe200030f0c13 */
[----:B------:R-:W-:Y:S01]  /*4740*/  @!PT LDS RZ, [RZ] ;  /* 0x00000000fffff984 */ /* 0x000fe20000000800 */
[----:B------:R-:W-:Y:S01]  /*4750*/  @!PT LDS RZ, [RZ] ;  /* 0x00000000fffff984 */ /* 0x000fe20000000800 */
[----:B------:R-:W-:Y:S01]  /*4760*/  @!PT LDS RZ, [RZ] ;  /* 0x00000000fffff984 */ /* 0x000fe20000000800 */
[----:B------:R1:W-:Y:S01]  /*4770*/  @!P3 LDGSTS.E.BYPASS.LTC128B.128 [R164+0x4800], [R32.64] ;  /* 0x0480000020a4bfae */ /* 0x0003e2000b901d48 */
[----:B------:R-:W-:-:S02]  /*4780*/  @!P3 IADD3 R16, P5, R11, R128, RZ ;  /* 0x000000800b10b210 */ /* 0x000fc40007fbe0ff */
[----:B------:R-:W-:Y:S01]  /*4790*/  @!P2 LEA.HI.X R41, R9, c[0x0][0x16c], R10, 0x1, P1 ;  /* 0x00005b000929aa11 */ /* 0x000fe200008f0c0a */
[----:B------:R1:W-:Y:S01]  /*47a0*/  @P2 STS.128 [R164+0x6800], RZ ;  /* 0x006800ffa4002388 */ /* 0x0003e20000000c00 */
[----:B------:R-:W-:Y:S01]  /*47b0*/  @!P3 LEA R42, P1, R16, c[0x0][0x168], 0x1 ;  /* 0x00005a00102aba11 */ /* 0x000fe200078208ff */
[----:B------:R-:W-:Y:S02]  /*47c0*/  @!P3 IMAD.X R9, R12, 0x1, R103, P5 ;  /* 0x000000010c09b824 */ /* 0x000fe400028e0667 */
[----:B------:R-:W-:Y:S01]  /*47d0*/  @!PT LDS RZ, [RZ] ;  /* 0x00000000fffff984 */ /* 0x000fe20000000800 */
[----:B------:R-:W-:Y:S01]  /*47e0*/  @!PT LDS RZ, [RZ] ;  /* 0x00000000fffff984 */ /* 0x000fe20000000800 */
[----:B------:R-:W-:Y:S01]  /*47f0*/  @!PT LDS RZ, [RZ] ;  /* 0x00000000fffff984 */ /* 0x000fe20000000800 */
[----:B------:R1:W-:Y:S03]  /*4800*/  @!P2 LDGSTS.E.BYPASS.LTC128B.128 [R164+0x6800], [R20.64+0x80] ;  /* 0x0680008014a4afae */ /* 0x0003e6000b901d48 */
[----:B------:R-:W-:Y:S01]  /*4810*/  @!P3 LEA.HI.X R43, R16, c[0x0][0x16c], R9, 0x1, P1 ;  /* 0x00005b00102bba11 */ /* 0x000fe200008f0c09 */
        /* <DEDUP_REMOVED lines=25> */
.L_x_6580:
[----:B------:R-:W-:Y:S05]  /*49b0*/  BSYNC B0 ;  /* 0x0000000000007941 */ /* 0x000fea0003800000 */
.L_x_6579:
[----:B------:R-:W0:Y:S01]  /*49c0*/  LDGDEPBAR ;  /* 0x00000000000079af */ /* 0x000e220000000000 */
[----:B------:R-:W-:-:S04]  /*49d0*/  IADD3 R128, P1, R15, R128, RZ ;  /* 0x000000800f807210 */ /* 0x000fc80007f3e0ff */
[----:B------:R-:W-:Y:S02]  /*49e0*/  IADD3.X R103, R14, R103, RZ, P1, !PT ;  /* 0x000000670e677210 */ /* 0x000fe40000ffe4ff */
.L_x_6576:
        /* <DEDUP_REMOVED lines=31> */
[----:B------:R-:W2:Y:S03]  /*4be0*/  SHFL.BFLY PT, R10, R11, 0x2, 0x1f ;  /* 0x0c401f000b0a7f89 */ /* 0x000ea600000e0000 */
[-C--:B------:R-:W-:Y:S01]  /*4bf0*/  LEA R145, R2, R148.reuse, 0x1 ;  /* 0x0000009402917211 */ /* 0x080fe200078e08ff */
[----:B------:R-:W3:Y:S01]  /*4c00*/  SHFL.BFLY PT, R9, R12, 0x2, 0x1f ;  /* 0x0c401f000c097f89 */ /* 0x000ee200000e0000 */
[----:B------:R-:W-:-:S03]  /*4c10*/  LEA R146, R3, R148, 0x1 ;  /* 0x0000009403927211 */ /* 0x000fc600078e08ff */
[----:B------:R-:W-:Y:S01]  /*4c20*/  LDSM.16.MT88.4 R48, [R145+0x8000] ;  /* 0x008000009130783b */ /* 0x000fe20000004200 */
[----:B------:R-:W-:-:S03]  /*4c30*/  LEA R144, R2, R146, 0x1 ;  /* 0x0000009202907211 */ /* 0x000fc600078e08ff */
[----:B------:R-:W-:Y:S04]  /*4c40*/  LDSM.16.MT88.4 R92, [R148+0x8000] ;  /* 0x00800000945c783b */ /* 0x000fe80000004200 */
[----:B-1----:R-:W-:Y:S04]  /*4c50*/  LDSM.16.MT88.4 R40, [R146+0x8000] ;  /* 0x008000009228783b */ /* 0x002fe80000004200 */
[----:B------:R-:W-:Y:S01]  /*4c60*/  LDSM.16.MT88.4 R64, [R148+0xa000] ;  /* 0x00a000009440783b */ /* 0x000fe20000004200 */
[----:B--2---:R-:W-:-:S03]  /*4c70*/  FMNMX.FTZ R10, R11, R10, !PT ;  /* 0x0000000a0b0a7209 */ /* 0x004fc60007810000 */
[----:B------:R-:W-:Y:S01]  /*4c80*/  LDSM.16.MT88.4 R72, [R146+0xa000] ;  /* 0x00a000009248783b */ /* 0x000fe20000004200 */
[----:B---3--:R-:W-:-:S03]  /*4c90*/  FMNMX.FTZ R9, R12, R9, !PT ;  /* 0x000000090c097209 */ /* 0x008fc60007810000 */
        /* <DEDUP_REMOVED lines=14> */
[----:B------:R-:W-:Y:S01]  /*4d80*/  LEA R176, P1, R128, c[0x0][0x168], 0x1 ;  /* 0x00005a0080b07a11 */ /* 0x000fe200078208ff */
[----:B------:R-:W1:Y:S01]  /*4d90*/  LDSM.16.MT88.4 R56, [R144+0x8000] ;  /* 0x008000009038783b */ /* 0x000e620000004200 */
[--C-:B------:R-:W-:Y:S01]  /*4da0*/  FFMA.FTZ R108, R8, c[0x0][0x23c], -R124.reuse ;  /* 0x00008f00086c7a23 */ /* 0x100fe2000001087c */
[----:B------:R-:W-:Y:S01]  /*4db0*/  MUFU.EX2 R107, R107 ;  /* 0x0000006b006b7308 */ /* 0x000fe20000000800 */
[----:B------:R-:W-:Y:S01]  /*4dc0*/  FFMA.FTZ R33, R61, c[0x0][0x23c], -R124 ;  /* 0x00008f003d217a23 */ /* 0x000fe2000001087c */
[----:B------:R-:W-:Y:S01]  /*4dd0*/  LDSM.16.MT88.4 R8, [R145+0x8800] ;  /* 0x008800009108783b */ /* 0x000fe20000004200 */
[--C-:B------:R-:W-:Y:S01]  /*4de0*/  FFMA.FTZ R106, R6, c[0x0][0x23c], -R112.reuse ;  /* 0x00008f00066a7a23 */ /* 0x100fe20000010870 */
[----:B------:R-:W-:Y:S01]  /*4df0*/  LEA.HI.X R175, R128, c[0x0][0x16c], R103, 0x1, P1 ;  /* 0x00005b0080af7a11 */ /* 0x000fe200008f0c67 */
[----:B------:R-:W-:-:S02]  /*4e00*/  FFMA.FTZ R105, R31, c[0x0][0x23c], -R112 ;  /* 0x00008f001f697a23 */ /* 0x000fc40000010870 */
[--C-:B------:R-:W-:Y:S01]  /*4e10*/  FFMA.FTZ R35, R37, c[0x0][0x23c], -R112.reuse ;  /* 0x00008f0025237a23 */ /* 0x100fe20000010870 */
[----:B------:R-:W2:Y:S01]  /*4e20*/  MUFU.EX2 R108, R108 ;  /* 0x0000006c006c7308 */ /* 0x000ea20000000800 */
[----:B------:R-:W-:Y:S02]  /*4e30*/  FFMA.FTZ R30, R39, c[0x0][0x23c], -R112 ;  /* 0x00008f00271e7a23 */ /* 0x000fe40000010870 */
[--C-:B------:R-:W-:Y:S02]  /*4e40*/  FFMA.FTZ R34, R5, c[0x0][0x23c], -R124.reuse ;  /* 0x00008f0005227a23 */ /* 0x100fe4000001087c */
[--C-:B------:R-:W-:Y:S02]  /*4e50*/  FFMA.FTZ R31, R7, c[0x0][0x23c], -R124.reuse ;  /* 0x00008f00071f7a23 */ /* 0x100fe4000001087c */
[----:B------:R-:W3:Y:S01]  /*4e60*/  LDSM.16.MT88.4 R4, [R144+0xa000] ;  /* 0x00a000009004783b */ /* 0x000ee20000004200 */
[----:B------:R-:W-:Y:S01]  /*4e70*/  MUFU.EX2 R104, R104 ;  /* 0x0000006800687308 */ /* 0x000fe20000000800 */
[----:B------:R-:W-:-:S02]  /*4e80*/  FFMA.FTZ R25, R13, c[0x0][0x23c], -R124 ;  /* 0x00008f000d197a23 */ /* 0x000fc4000001087c */
[----:B------:R-:W4:Y:S01]  /*4e90*/  LDSM.16.MT88.4 R12, [R144+0x8800] ;  /* 0x00880000900c783b */ /* 0x000f220000004200 */
[----:B------:R-:W-:Y:S02]  /*4ea0*/  FFMA.FTZ R28, R55, c[0x0][0x23c], -R124 ;  /* 0x00008f00371c7a23 */ /* 0x000fe4000001087c */
[--C-:B------:R-:W-:Y:S02]  /*4eb0*/  FFMA.FTZ R32, R53, c[0x0][0x23c], -R112.reuse ;  /* 0x00008f0035207a23 */ /* 0x100fe40000010870 */
[----:B------:R-:W5:Y:S01]  /*4ec0*/  MUFU.EX2 R33, R33 ;  /* 0x0000002100217308 */ /* 0x000f620000000800 */
[----:B--2---:R-:W-:Y:S01]  /*4ed0*/  F2FP.PACK_AB R80, R107, R108 ;  /* 0x0000006c6b50723e */ /* 0x004fe200000000ff */
[--C-:B------:R-:W-:Y:S02]  /*4ee0*/  FFMA.FTZ R3, R17, c[0x0][0x23c], -R112.reuse ;  /* 0x00008f0011037a23 */ /* 0x100fe40000010870 */
[--C-:B------:R-:W-:Y:S01]  /*4ef0*/  FFMA.FTZ R29, R29, c[0x0][0x23c], -R112.reuse ;  /* 0x00008f001d1d7a23 */ /* 0x100fe20000010870 */
[----:B------:R-:W2:Y:S01]  /*4f00*/  LDSM.16.MT88.4 R16, [R146+0x8800] ;  /* 0x008800009210783b */ /* 0x000ea20000004200 */
[----:B------:R-:W-:-:S02]  /*4f10*/  FFMA.FTZ R2, R69, c[0x0][0x23c], -R112 ;  /* 0x00008f0045027a23 */ /* 0x000fc40000010870 */
[----:B------:R-:W-:Y:S01]  /*4f20*/  MUFU.EX2 R106, R106 ;  /* 0x0000006a006a7308 */ /* 0x000fe20000000800 */
[----:B------:R-:W-:Y:S02]  /*4f30*/  FFMA.FTZ R122, R125, c[0x0][0x23c], -R112 ;  /* 0x00008f007d7a7a23 */ /* 0x000fe40000010870 */
[--C-:B------:R-:W-:Y:S02]  /*4f40*/  FFMA.FTZ R117, R117, c[0x0][0x23c], -R124.reuse ;  /* 0x00008f0075757a23 */ /* 0x100fe4000001087c */
[--C-:B------:R-:W-:Y:S02]  /*4f50*/  FFMA.FTZ R114, R133, c[0x0][0x23c], -R124.reuse ;  /* 0x00008f0085727a23 */ /* 0x100fe4000001087c */
[--C-:B------:R-:W-:Y:S01]  /*4f60*/  FFMA.FTZ R111, R111, c[0x0][0x23c], -R124.reuse ;  /* 0x00008f006f6f7a23 */ /* 0x100fe2000001087c */
[----:B------:R-:W1:Y:S01]  /*4f70*/  MUFU.EX2 R105, R105 ;  /* 0x0000006900697308 */ /* 0x000e620000000800 */
        /* <DEDUP_REMOVED lines=10> */
[----:B-1----:R-:W-:Y:S01]  /*5020*/  F2FP.PACK_AB R81, R105, R106 ;  /* 0x0000006a6951723e */ /* 0x002fe200000000ff */
        /* <DEDUP_REMOVED lines=8> */
[----:B-----5:R-:W-:Y:S01]  /*50b0*/  F2FP.PACK_AB R83, R30, R35 ;  /* 0x000000231e53723e */ /* 0x020fe200000000ff */
        /* <DEDUP_REMOVED lines=33> */
[C---:B---3--:R-:W-:Y:S02]  /*52d0*/  HMMA.16816.F32 R84, R80.reuse, R4, RZ ;  /* 0x000000045054723c */ /* 0x048fe400000018ff */
        /* <DEDUP_REMOVED lines=11> */
[----:B------:R-:W-:-:S04]  /*5390*/  FADD.FTZ R32, R3, R32 ;  /* 0x0000002003207221 */ /* 0x000fc80000010000 */
[----:B------:R-:W-:Y:S01]  /*53a0*/  FADD.FTZ R29, R29, R32 ;  /* 0x000000201d1d7221 */ /* 0x000fe20000010000 */
[----:B------:R-:W-:Y:S02]  /*53b0*/  HMMA.16816.F32 R44, R4, R8, R44 ;  /* 0x00000008042c723c */ /* 0x000fe4000000182c */
        /* <DEDUP_REMOVED lines=24> */
[C---:B------:R-:W-:Y:S01]  /*5540*/  HMMA.16816.F32 R92, R4.reuse, R22, R92 ;  /* 0x00000016045c723c */ /* 0x040fe2000000185c */
[----:B------:R-:W-:Y:S07]  /*5550*/  LDSM.16.MT88.4 R20, [R146+0x9800] ;  /* 0x009800009214783b */ /* 0x000fee0000004200 */
[C---:B---3--:R-:W-:Y:S08]  /*5560*/  HMMA.16816.F32 R84, R4.reuse, R8, R84 ;  /* 0x000000080454723c */ /* 0x048ff00000001854 */
        /* <DEDUP_REMOVED lines=9> */
[----:B-----5:R-:W-:Y:S02]  /*5600*/  HMMA.16816.F32 R36, R4, R12, R36 ;  /* 0x0000000c0424723c */ /* 0x020fe40000001824 */
[----:B------:R-:W-:-:S06]  /*5610*/  FADD.FTZ R122, R125, R122 ;  /* 0x0000007a7d7a7221 */ /* 0x000fcc0000010000 */
        /* <DEDUP_REMOVED lines=21> */
[----:B------:R-:W-:Y:S01]  /*5770*/  HMMA.16816.F32 R88, R4, R18, R88 ;  /* 0x000000120458723c */ /* 0x000fe20000001858 */
[----:B------:R-:W1:Y:S06]  /*5780*/  LDSM.16.MT88.4 R16, [R145+0x9800] ;  /* 0x009800009110783b */ /* 0x000e6c0000004200 */
[----:B------:R-:W-:-:S02]  /*5790*/  F2FP.PACK_AB R4, R120, R121 ;  /* 0x000000797804723e */ /* 0x000fc400000000ff */
[----:B----4-:R-:W-:Y:S01]  /*57a0*/  F2FP.PACK_AB R5, R118, R115 ;  /* 0x000000737605723e */ /* 0x010fe200000000ff */
[----:B------:R-:W-:Y:S01]  /*57b0*/  FADD.FTZ R115, R115, R122 ;  /* 0x0000007a73737221 */ /* 0x000fe20000010000 */
[----:B------:R-:W-:Y:S02]  /*57c0*/  F2FP.PACK_AB R6, R178, R119 ;  /* 0x00000077b206723e */ /* 0x000fe400000000ff */
[----:B--2---:R-:W-:Y:S01]  /*57d0*/  F2FP.PACK_AB R7, R177, R110 ;  /* 0x0000006eb107723e */ /* 0x004fe200000000ff */
[----:B------:R-:W-:-:S04]  /*57e0*/  FADD.FTZ R115, R118, R115 ;  /* 0x0000007376737221 */ /* 0x000fc80000010000 */
[----:B------:R-:W-:Y:S02]  /*57f0*/  FADD.FTZ R110, R110, R115 ;  /* 0x000000736e6e7221 */ /* 0x000fe40000010000 */
[----:B---3--:R-:W-:Y:S02]  /*5800*/  HMMA.16816.F32 R96, R4, R8, R96 ;  /* 0x000000080460723c */ /* 0x008fe40000001860 */
[----:B------:R-:W-:-:S06]  /*5810*/  FADD.FTZ R177, R177, R110 ;  /* 0x0000006eb1b17221 */ /* 0x000fcc0000010000 */
        /* <DEDUP_REMOVED lines=12> */
[C---:B---3--:R-:W-:Y:S07]  /*58e0*/  HMMA.16816.F32 R76, R4.reuse, R12, R76 ;  /* 0x0000000c044c723c */ /* 0x048fee000000184c */
        /* <DEDUP_REMOVED lines=13> */
[----:B--2---:R-:W-:Y:S03]  /*59c0*/  HMMA.16816.F32 R84, R4, R8, R84 ;  /* 0x000000080454723c */ /* 0x004fe60000001854 */
[----:B------:R-:W-:-:S05]  /*59d0*/  FADD.FTZ R178, R178, R119 ;  /* 0x00000077b2b27221 */ /* 0x000fca0000010000 */
        /* <DEDUP_REMOVED lines=65> */
.L_x_6582:
[----:B------:R-:W-:-:S05]  /*5df0*/  IMAD.MOV.U32 R3, RZ, RZ, c[0x0][0x1a0] ;  /* 0x00006800ff037624 */ /* 0x000fca00078e00ff */
[----:B------:R-:W-:-:S04]  /*5e00*/  LEA R3, -R3, RZ, 0x6 ;  /* 0x000000ff03037211 */ /* 0x000fc800078e31ff */
[----:B------:R-:W-:Y:S02]  /*5e10*/  SHF.R.S32.HI R6, RZ, 0x1f, R3 ;  /* 0x0000001fff067819 */ /* 0x000fe40000011403 */
.L_x_6583:
[----:B------:R-:W-:Y:S02]  /*5e20*/  ISETP.GE.AND P1, PT, R157, c[0x0][0x220], PT ;  /* 0x000088009d007a0c */ /* 0x000fe40003f26270 */
[----:B------:R-:W-:Y:S02]  /*5e30*/  ISETP.GE.AND P2, PT, R168, c[0x0][0x220], PT ;  /* 0x00008800a8007a0c */ /* 0x000fe40003f46270 */
[----:B------:R-:W-:Y:S02]  /*5e40*/  IADD3 R7, P3, R170, R3, RZ ;  /* 0x00000003aa077210 */ /* 0x000fe40007f7e0ff */
[----:B------:R-:W-:-:S03]  /*5e50*/  LEA R2, P5, R3, R180, 0x1 ;  /* 0x000000b403027211 */ /* 0x000fc600078a08ff */
[----:B------:R-:W-:-:S04]  /*5e60*/  IMAD.X R4, R167, 0x1, R6, P3 ;  /* 0x00000001a7047824 */ /* 0x000fc800018e0606 */
[-C--:B------:R-:W-:Y:S02]  /*5e70*/  @!P1 IADD3 R8, P4, R3, R26.reuse, RZ ;  /* 0x0000001a03089210 */ /* 0x080fe40007f9e0ff */
[----:B------:R-:W-:Y:S01]  /*5e80*/  @!P1 IADD3 R9, P3, R7, R26, RZ ;  /* 0x0000001a07099210 */ /* 0x000fe20007f7e0ff */
[----:B------:R-:W-:Y:S01]  /*5e90*/  @P2 STS.128 [R164+0x8000], RZ ;  /* 0x008000ffa4002388 */ /* 0x000fe20000000c00 */
[----:B------:R-:W-:Y:S01]  /*5ea0*/  LEA.HI.X R3, R3, R179, R6, 0x1, P5 ;  /* 0x000000b303037211 */ /* 0x000fe200028f0c06 */
[--C-:B------:R-:W-:Y:S01]  /*5eb0*/  @!P1 IMAD.X R5, R6, 0x1, R24.reuse, P4 ;  /* 0x0000000106059824 */ /* 0x100fe200020e0618 */
[----:B------:R-:W-:Y:S01]  /*5ec0*/  @!P1 LEA R12, P4, R8, c[0x0][0x170], 0x1 ;  /* 0x00005c00080c9a11 */ /* 0x000fe200078808ff */
[----:B------:R-:W-:Y:S01]  /*5ed0*/  @!P1 IMAD.X R6, R4, 0x1, R24, P3 ;  /* 0x0000000104069824 */ /* 0x000fe200018e0618 */
[----:B------:R-:W-:Y:S01]  /*5ee0*/  @!P2 LEA R10, P5, R7, R180, 0x1 ;  /* 0x000000b4070aa211 */ /* 0x000fe200078a08ff */
[----:B------:R-:W-:Y:S01]  /*5ef0*/  @!PT LDS RZ, [RZ] ;  /* 0x00000000fffff984 */ /* 0x000fe20000000800 */
[----:B------:R-:W-:Y:S01]  /*5f00*/  @!PT LDS RZ, [RZ] ;  /* 0x00000000fffff984 */ /* 0x000fe20000000800 */
[----:B------:R-:W-:Y:S01]  /*5f10*/  @!PT LDS RZ, [RZ] ;  /* 0x00000000fffff984 */ /* 0x000fe20000000800 */
[----:B------:R1:W-:Y:S01]  /*5f20*/  @!P2 LDGSTS.E.BYPASS.LTC128B.128 [R164+0x8000], [R2.64] ;  /* 0x0800000002a4afae */ /* 0x0003e2000b901d48 */
[----:B------:R-:W-:-:S02]  /*5f30*/  @!P1 LEA.HI.X R13, R8, c[0x0][0x174], R5, 0x1, P4 ;  /* 0x00005d00080d9a11 */ /* 0x000fc400020f0c05 */
        /* <DEDUP_REMOVED lines=27> */
[----:B------:R-:W-:Y:S01]  /*60f0*/  @!P2 LEA.HI.X R23, R7, R179, R4, 0x1, P4 ;  /* 0x000000b30717a211 */ /* 0x000fe200020f0c04 */
[----:B------:R-:W-:Y:S01]  /*6100*/  @P1 STS.128 [R164+0xa800], RZ ;  /* 0x00a800ffa4001388 */ /* 0x000fe20000000c00 */
[----:B------:R-:W-:Y:S01]  /*6110*/  @!P1 LEA R4, P3, R26, c[0x0][0x170], 0x1 ;  /* 0x00005c001a049a11 */ /* 0x000fe200078608ff */
[----:B------:R-:W-:-:S02]  /*6120*/  IMAD.MOV.U32 R179, RZ, RZ, R3 ;  /* 0x000000ffffb37224 */ /* 0x000fc400078e0003 */
[----:B------:R-:W-:Y:S01]  /*6130*/  @!PT LDS RZ, [RZ] ;  /* 0x00000000fffff984 */ /* 0x000fe20000000800 */
[----:B------:R-:W-:Y:S01]  /*6140*/  @!PT LDS RZ, [RZ] ;  /* 0x00000000fffff984 */ /* 0x000fe20000000800 */
[----:B------:R-:W-:Y:S01]  /*6150*/  @!PT LDS RZ, [RZ] ;  /* 0x00000000fffff984 */ /* 0x000fe20000000800 */
[----:B------:R3:W-:Y:S01]  /*6160*/  @!P1 LDGSTS.E.BYPASS.LTC128B.128 [R164+0xa800], [R8.64+0x80] ;  /* 0x0a80008008a49fae */ /* 0x0007e2000b901d48 */
[----:B------:R-:W-:Y:S02]  /*6170*/  @!P1 LEA.HI.X R5, R26, c[0x0][0x174], R5, 0x1, P3 ;  /* 0x00005d001a059a11 */ /* 0x000fe400018f0c05 */
        /* <DEDUP_REMOVED lines=31> */
[----:B------:R-:W0:Y:S01]  /*6370*/  LDGDEPBAR ;  /* 0x00000000000079af */ /* 0x000e220000000000 */
[C---:B-1----:R-:W-:Y:S08]  /*6380*/  HMMA.16816.F32 R28, R120.reuse, R24, RZ ;  /* 0x00000018781c723c */ /* 0x042ff000000018ff */
[C---:B----4-:R-:W-:Y:S08]  /*6390*/  HMMA.16816.F32 R20, R120.reuse, R16, RZ ;  /* 0x000000107814723c */ /* 0x050ff000000018ff */
[C---:B--2---:R-:W-:Y:S08]  /*63a0*/  HMMA.16816.F32 R12, R120.reuse, R8, RZ ;  /* 0x00000008780c723c */ /* 0x044ff000000018ff */
[C---:B------:R-:W-:Y:S08]  /*63b0*/  HMMA.16816.F32 R24, R120.reuse, R26, RZ ;  /* 0x0000001a7818723c */ /* 0x040ff000000018ff */
[C---:B------:R-:W-:Y:S08]  /*63c0*/  HMMA.16816.F32 R16, R120.reuse, R18, RZ ;  /* 0x000000127810723c */ /* 0x040ff000000018ff */
[C---:B------:R-:W-:Y:S08]  /*63d0*/  HMMA.16816.F32 R8, R120.reuse, R10, RZ ;  /* 0x0000000a7808723c */ /* 0x040ff000000018ff */
[C---:B-----5:R-:W-:Y:S08]  /*63e0*/  HMMA.16816.F32 R4, R120.reuse, R124, RZ ;  /* 0x0000007c7804723c */ /* 0x060ff000000018ff */
        /* <DEDUP_REMOVED lines=78> */
[----:B------:R-:W2:Y:S01]  /*68d0*/  LDSM.16.M88.4 R32, [R149+0x3800] ;  /* 0x003800009520783b */ /* 0x000ea20000000200 */
[----:B------:R-:W-:-:S04]  /*68e0*/  DEPBAR.LE SB0, 0x0 ;  /* 0x000080000000791a */ /* 0x000fc80000000000 */
[C---:B-1----:R-:W-:Y:S07]  /*68f0*/  HMMA.16816.F32 R12, R116.reuse, R104, R12 ;  /* 0x00000068740c723c */ /* 0x042fee000000180c */
[----:B------:R-:W-:Y:S01]  /*6900*/  IMAD R104, R163, 0x40, R162 ;  /* 0x00000040a3687824 */ /* 0x000fe200078e02a2 */
[----:B------:R-:W-:Y:S04]  /*6910*/  HMMA.16816.F32 R24, R116, R114, R24 ;  /* 0x000000727418723c */ /* 0x000fe80000001818 */
[----:B------:R-:W-:-:S02]  /*6920*/  IADD3 R105, R104, 0x1, RZ ;  /* 0x0000000168697810 */ /* 0x000fc40007ffe0ff */
[----:B------:R-:W-:Y:S02]  /*6930*/  IADD3 R102, R104, 0x10, RZ ;  /* 0x0000001068667810 */ /* 0x000fe40007ffe0ff */
[----:B------:R-:W-:Y:S01]  /*6940*/  HMMA.16816.F32 R28, R116, R112, R28 ;  /* 0x00000070741c723c */ /* 0x000fe2000000181c */
[----:B------:R-:W-:Y:S01]  /*6950*/  BAR.SYNC.DEFER_BLOCKING 0x0 ;  /* 0x0000000000007b1d */ /* 0x000fe20000010000 */
[C---:B------:R-:W-:Y:S02]  /*6960*/  ISETP.GE.AND P6, PT, R105.reuse, R130, PT ;  /* 0x000000826900720c */ /* 0x040fe40003fc6270 */
[----:B------:R-:W-:-:S04]  /*6970*/  ISETP.GE.AND P4, PT, R105, R129, PT ;  /* 0x000000816900720c */ /* 0x000fc80003f86270 */
[C---:B------:R-:W-:Y:S01]  /*6980*/  HMMA.16816.F32 R8, R116.reuse, R106, R8 ;  /* 0x0000006a7408723c */ /* 0x040fe20000001808 */
[----:B------:R-:W1:Y:S06]  /*6990*/  I2F R107, R105 ;  /* 0x00000069006b7306 */ /* 0x000e6c0000201400 */
[----:B------:R-:W-:Y:S01]  /*69a0*/  IADD3 R106, R104, 0x8, RZ ;  /* 0x00000008686a7810 */ /* 0x000fe20007ffe0ff */
[----:B------:R-:W-:Y:S03]  /*69b0*/  HMMA.16816.F32 R16, R116, R110, R16 ;  /* 0x0000006e7410723c */ /* 0x000fe60000001810 */
[----:B------:R-:W-:-:S04]  /*69c0*/  ISETP.GE.AND P5, PT, R106, R130, PT ;  /* 0x000000826a00720c */ /* 0x000fc80003fa6270 */
[----:B------:R-:W-:Y:S01]  /*69d0*/  IADD3 R110, R104, 0x9, RZ ;  /* 0x00000009686e7810 */ /* 0x000fe20007ffe0ff */
[----:B------:R-:W-:Y:S01]  /*69e0*/  HMMA.16816.F32 R20, R116, R108, R20 ;  /* 0x0000006c7414723c */ /* 0x000fe20000001814 */
[----:B------:R-:W3:Y:S01]  /*69f0*/  I2F R109, R106 ;  /* 0x0000006a006d7306 */ /* 0x000ee20000201400 */
[CC--:B-1----:R-:W-:Y:S02]  /*6a00*/  FFMA.FTZ R29, R0.reuse, R107.reuse, R29 ;  /* 0x0000006b001d7223 */ /* 0x0c2fe4000001001d */
[----:B------:R-:W-:-:S03]  /*6a10*/  FFMA.FTZ R136, R0, R107, R31 ;  /* 0x0000006b00887223 */ /* 0x000fc6000001001f */
[----:B------:R-:W-:Y:S01]  /*6a20*/  FSEL R31, R29, -INF , !P6 ;  /* 0xff8000001d1f7808 */ /* 0x000fe20007000000 */
[C---:B--2---:R-:W-:Y:S01]  /*6a30*/  HMMA.16816.F32 R4, R116.reuse, R32, R4 ;  /* 0x000000207404723c */ /* 0x044fe20000001804 */
[----:B------:R-:W1:Y:S01]  /*6a40*/  I2F R108, R110 ;  /* 0x0000006e006c7306 */ /* 0x000e620000201400 */
[----:B------:R-:W-:Y:S02]  /*6a50*/  ISETP.GE.AND P6, PT, R106, R129, PT ;  /* 0x000000816a00720c */ /* 0x000fe40003fc6270 */
[----:B------:R-:W-:Y:S02]  /*6a60*/  FSEL R136, R136, -INF , !P4 ;  /* 0xff80000088887808 */ /* 0x000fe40006000000 */
[----:B------:R-:W-:Y:S02]  /*6a70*/  ISETP.GE.AND P4, PT, R110, R130, PT ;  /* 0x000000826e00720c */ /* 0x000fe40003f86270 */
[----:B------:R-:W-:Y:S01]  /*6a80*/  IADD3 R32, R104, 0x11, RZ ;  /* 0x0000001168207810 */ /* 0x000fe20007ffe0ff */
[----:B------:R-:W2:Y:S01]  /*6a90*/  I2F R33, R102 ;  /* 0x0000006600217306 */ /* 0x000ea20000201400 */
[CC--:B---3--:R-:W-:Y:S01]  /*6aa0*/  FFMA.FTZ R138, R0.reuse, R109.reuse, R26 ;  /* 0x0000006d008a7223 */ /* 0x0c8fe2000001001a */
[----:B------:R-:W-:Y:S01]  /*6ab0*/  HMMA.16816.F32 R120, R116, R34, R120 ;  /* 0x000000227478723c */ /* 0x000fe20000001878 */
[----:B------:R-:W-:-:S03]  /*6ac0*/  FFMA.FTZ R24, R0, R109, R24 ;  /* 0x0000006d00187223 */ /* 0x000fc60000010018 */
[----:B------:R-:W-:Y:S02]  /*6ad0*/  FSEL R138, R138, -INF , !P6 ;  /* 0xff8000008a8a7808 */ /* 0x000fe40007000000 */
[----:B------:R-:W3:Y:S01]  /*6ae0*/  I2F R26, R32 ;  /* 0x00000020001a7306 */ /* 0x000ee20000201400 */
[-C--:B-1----:R-:W-:Y:S01]  /*6af0*/  FFMA.FTZ R131, R0, R108.reuse, R25 ;  /* 0x0000006c00837223 */ /* 0x082fe20000010019 */
[----:B------:R-:W-:Y:S01]  /*6b00*/  IADD3 R25, R104, 0x18, RZ ;  /* 0x0000001868197810 */ /* 0x000fe20007ffe0ff */
[----:B------:R-:W-:Y:S01]  /*6b10*/  FFMA.FTZ R114, R0, R108, R27 ;  /* 0x0000006c00727223 */ /* 0x000fe2000001001b */
[----:B------:R-:W-:Y:S02]  /*6b20*/  FSEL R29, R24, -INF , !P5 ;  /* 0xff800000181d7808 */ /* 0x000fe40006800000 */
[----:B------:R-:W-:Y:S02]  /*6b30*/  IADD3 R24, R104, 0x19, RZ ;  /* 0x0000001968187810 */ /* 0x000fe40007ffe0ff */
[----:B------:R-:W1:Y:S01]  /*6b40*/  I2F R27, R25 ;  /* 0x00000019001b7306 */ /* 0x000e620000201400 */
[----:B--2---:R-:W-:Y:S01]  /*6b50*/  FFMA.FTZ R134, R0, R33, R22 ;  /* 0x0000002100867223 */ /* 0x004fe20000010016 */
[----:B------:R-:W-:Y:S01]  /*6b60*/  ISETP.GE.AND P5, PT, R110, R129, PT ;  /* 0x000000816e00720c */ /* 0x000fe20003fa6270 */
[----:B------:R-:W-:Y:S01]  /*6b70*/  FFMA.FTZ R20, R0, R33, R20 ;  /* 0x0000002100147223 */ /* 0x000fe20000010014 */
[----:B------:R-:W-:-:S02]  /*6b80*/  ISETP.GE.AND P6, PT, R102, R130, PT ;  /* 0x000000826600720c */ /* 0x000fc40003fc6270 */
[----:B------:R-:W-:Y:S02]  /*6b90*/  FSEL R131, R131, -INF , !P4 ;  /* 0xff80000083837808 */ /* 0x000fe40006000000 */
[----:B------:R-:W2:Y:S01]  /*6ba0*/  I2F R22, R24 ;  /* 0x0000001800167306 */ /* 0x000ea20000201400 */
[----:B------:R-:W-:Y:S01]  /*6bb0*/  FSEL R114, R114, -INF , !P5 ;  /* 0xff80000072727808 */ /* 0x000fe20006800000 */
[-C--:B---3--:R-:W-:Y:S01]  /*6bc0*/  FFMA.FTZ R21, R0, R26.reuse, R21 ;  /* 0x0000001a00157223 */ /* 0x088fe20000010015 */
[----:B------:R-:W-:Y:S01]  /*6bd0*/  ISETP.GE.AND P4, PT, R102, R129, PT ;  /* 0x000000816600720c */ /* 0x000fe20003f86270 */
[----:B------:R-:W-:Y:S01]  /*6be0*/  FFMA.FTZ R23, R0, R26, R23 ;  /* 0x0000001a00177223 */ /* 0x000fe20000010017 */
[----:B------:R-:W-:Y:S02]  /*6bf0*/  ISETP.GE.AND P5, PT, R32, R130, PT ;  /* 0x000000822000720c */ /* 0x000fe40003fa6270 */
[----:B------:R-:W-:Y:S02]  /*6c00*/  FSEL R115, R20, -INF , !P6 ;  /* 0xff80000014737808 */ /* 0x000fe40007000000 */
[----:B------:R-:W-:-:S02]  /*6c10*/  IADD3 R20, R104, 0x20, RZ ;  /* 0x0000002068147810 */ /* 0x000fc40007ffe0ff */
[----:B------:R-:W-:Y:S02]  /*6c20*/  FSEL R134, R134, -INF , !P4 ;  /* 0xff80000086867808 */ /* 0x000fe40006000000 */
[----:B------:R-:W-:Y:S01]  /*6c30*/  FSEL R113, R21, -INF , !P5 ;  /* 0xff80000015717808 */ /* 0x000fe20006800000 */
[----:B-1----:R-:W-:Y:S01]  /*6c40*/  FFMA.FTZ R21, R0, R27, R16 ;  /* 0x0000001b00157223 */ /* 0x002fe20000010010 */
[----:B------:R-:W-:Y:S01]  /*6c50*/  ISETP.GE.AND P6, PT, R32, R129, PT ;  /* 0x000000812000720c */ /* 0x000fe20003fc6270 */
[C---:B------:R-:W-:Y:S01]  /*6c60*/  FFMA.FTZ R27, R0.reuse, R27, R18 ;  /* 0x0000001b001b7223 */ /* 0x040fe20000010012 */
[C---:B------:R-:W-:Y:S01]  /*6c70*/  ISETP.GE.AND P4, PT, R25.reuse, R130, PT ;  /* 0x000000821900720c */ /* 0x040fe20003f86270 */
[CC--:B--2---:R-:W-:Y:S01]  /*6c80*/  FFMA.FTZ R17, R0.reuse, R22.reuse, R17 ;  /* 0x0000001600117223 */ /* 0x0c4fe20000010011 */
[----:B------:R-:W-:Y:S01]  /*6c90*/  ISETP.GE.AND P5, PT, R25, R129, PT ;  /* 0x000000811900720c */ /* 0x000fe20003fa6270 */
[----:B------:R-:W-:Y:S01]  /*6ca0*/  FFMA.FTZ R18, R0, R22, R19 ;  /* 0x0000001600127223 */ /* 0x000fe20000010013 */
[----:B------:R-:W1:Y:S01]  /*6cb0*/  I2F R25, R20 ;  /* 0x0000001400197306 */ /* 0x000e620000201400 */
[----:B------:R-:W-:-:S02]  /*6cc0*/  IADD3 R16, R104, 0x21, RZ ;  /* 0x0000002168107810 */ /* 0x000fc40007ffe0ff */
[----:B------:R-:W-:Y:S02]  /*6cd0*/  FSEL R132, R23, -INF , !P6 ;  /* 0xff80000017847808 */ /* 0x000fe40007000000 */
[----:B------:R-:W-:Y:S02]  /*6ce0*/  FSEL R23, R21, -INF , !P4 ;  /* 0xff80000015177808 */ /* 0x000fe40006000000 */
[C---:B------:R-:W-:Y:S02]  /*6cf0*/  ISETP.GE.AND P6, PT, R24.reuse, R130, PT ;  /* 0x000000821800720c */ /* 0x040fe40003fc6270 */
[----:B------:R-:W-:Y:S02]  /*6d00*/  ISETP.GE.AND P4, PT, R24, R129, PT ;  /* 0x000000811800720c */ /* 0x000fe40003f86270 */
[----:B------:R-:W2:Y:S01]  /*6d10*/  I2F R24, R16 ;  /* 0x0000001000187306 */ /* 0x000ea20000201400 */
[----:B------:R-:W-:Y:S02]  /*6d20*/  IADD3 R19, R104, 0x28, RZ ;  /* 0x0000002868137810 */ /* 0x000fe40007ffe0ff */
[----:B------:R-:W-:-:S02]  /*6d30*/  FSEL R21, R17, -INF , !P6 ;  /* 0xff80000011157808 */ /* 0x000fc40007000000 */
[----:B------:R-:W-:Y:S01]  /*6d40*/  FSEL R22, R27, -INF , !P5 ;  /* 0xff8000001b167808 */ /* 0x000fe20006800000 */
[----:B-1----:R-:W-:Y:S01]  /*6d50*/  FFMA.FTZ R12, R0, R25, R12 ;  /* 0x00000019000c7223 */ /* 0x002fe2000001000c */
[C---:B------:R-:W-:Y:S01]  /*6d60*/  ISETP.GE.AND P5, PT, R20.reuse, R130, PT ;  /* 0x000000821400720c */ /* 0x040fe20003fa6270 */
[----:B------:R-:W1:Y:S01]  /*6d70*/  I2F R17, R19 ;  /* 0x0000001300117306 */ /* 0x000e620000201400 */
[----:B------:R-:W-:Y:S01]  /*6d80*/  ISETP.GE.AND P6, PT, R20, R129, PT ;  /* 0x000000811400720c */ /* 0x000fe20003fc6270 */
[----:B------:R-:W-:Y:S01]  /*6d90*/  FFMA.FTZ R26, R0, R25, R14 ;  /* 0x00000019001a7223 */ /* 0x000fe2000001000e */
[----:B------:R-:W-:Y:S02]  /*6da0*/  FSEL R20, R18, -INF , !P4 ;  /* 0xff80000012147808 */ /* 0x000fe40006000000 */
[----:B------:R-:W-:Y:S02]  /*6db0*/  IADD3 R18, R104, 0x29, RZ ;  /* 0x0000002968127810 */ /* 0x000fe40007ffe0ff */
[----:B------:R-:W-:Y:S01]  /*6dc0*/  FSEL R125, R12, -INF , !P5 ;  /* 0xff8000000c7d7808 */ /* 0x000fe20006800000 */
[----:B--2---:R-:W-:Y:S01]  /*6dd0*/  FFMA.FTZ R13, R0, R24, R13 ;  /* 0x00000018000d7223 */ /* 0x004fe2000001000d */
[----:B------:R-:W-:Y:S01]  /*6de0*/  ISETP.GE.AND P4, PT, R16, R130, PT ;  /* 0x000000821000720c */ /* 0x000fe20003f86270 */
[----:B------:R-:W-:Y:S01]  /*6df0*/  FFMA.FTZ R24, R0, R24, R15 ;  /* 0x0000001800187223 */ /* 0x000fe2000001000f */
[----:B------:R-:W-:-:S02]  /*6e00*/  ISETP.GE.AND P5, PT, R16, R129, PT ;  /* 0x000000811000720c */ /* 0x000fc40003fa6270 */
[----:B------:R-:W2:Y:S01]  /*6e10*/  I2F R16, R18 ;  /* 0x0000001200107306 */ /* 0x000ea20000201400 */
[----:B------:R-:W-:Y:S02]  /*6e20*/  IADD3 R14, R104, 0x30, RZ ;  /* 0x00000030680e7810 */ /* 0x000fe40007ffe0ff */
[----:B------:R-:W-:Y:S01]  /*6e30*/  FSEL R26, R26, -INF , !P6 ;  /* 0xff8000001a1a7808 */ /* 0x000fe20007000000 */
[CC--:B-1----:R-:W-:Y:S01]  /*6e40*/  FFMA.FTZ R8, R0.reuse, R17.reuse, R8 ;  /* 0x0000001100087223 */ /* 0x0c2fe20000010008 */
[----:B------:R-:W-:Y:S01]  /*6e50*/  ISETP.GE.AND P6, PT, R19, R130, PT ;  /* 0x000000821300720c */ /* 0x000fe20003fc6270 */
[----:B------:R-:W-:Y:S01]  /*6e60*/  FFMA.FTZ R10, R0, R17, R10 ;  /* 0x00000011000a7223 */ /* 0x000fe2000001000a */
[----:B------:R-:W-:Y:S02]  /*6e70*/  FSEL R25, R13, -INF , !P4 ;  /* 0xff8000000d197808 */ /* 0x000fe40006000000 */
[----:B------:R-:W1:Y:S01]  /*6e80*/  I2F R13, R14 ;  /* 0x0000000e000d7306 */ /* 0x000e620000201400 */
[----:B------:R-:W-:-:S02]  /*6e90*/  IADD3 R12, R104, 0x31, RZ ;  /* 0x00000031680c7810 */ /* 0x000fc40007ffe0ff */
[----:B------:R-:W-:Y:S02]  /*6ea0*/  FSEL R27, R8, -INF , !P6 ;  /* 0xff800000081b7808 */ /* 0x000fe40007000000 */
[----:B------:R-:W-:Y:S01]  /*6eb0*/  FSEL R24, R24, -INF , !P5 ;  /* 0xff80000018187808 */ /* 0x000fe20006800000 */
[----:B--2---:R-:W-:Y:S02]  /*6ec0*/  FFMA.FTZ R127, R0, R16, R9 ;  /* 0x00000010007f7223 */ /* 0x004fe40000010009 */
[----:B------:R-:W2:Y:S01]  /*6ed0*/  I2F R8, R12 ;  /* 0x0000000c00087306 */ /* 0x000ea20000201400 */
[----:B------:R-:W-:Y:S01]  /*6ee0*/  ISETP.GE.AND P5, PT, R18, R130, PT ;  /* 0x000000821200720c */ /* 0x000fe20003fa6270 */
[----:B------:R-:W-:Y:S01]  /*6ef0*/  FFMA.FTZ R126, R0, R16, R11 ;  /* 0x00000010007e7223 */ /* 0x000fe2000001000b */
[----:B------:R-:W-:Y:S02]  /*6f00*/  IADD3 R9, R104, 0x38, RZ ;  /* 0x0000003868097810 */ /* 0x000fe40007ffe0ff */
[----:B------:R-:W-:-:S02]  /*6f10*/  FSEL R127, R127, -INF , !P5 ;  /* 0xff8000007f7f7808 */ /* 0x000fc40006800000 */
[----:B------:R-:W-:Y:S01]  /*6f20*/  ISETP.GE.AND P5, PT, R14, R129, PT ;  /* 0x000000810e00720c */ /* 0x000fe20003fa6270 */
[C---:B-1----:R-:W-:Y:S01]  /*6f30*/  FFMA.FTZ R6, R0.reuse, R13, R6 ;  /* 0x0000000d00067223 */ /* 0x042fe20000010006 */
[----:B------:R-:W1:Y:S01]  /*6f40*/  I2F R11, R9 ;  /* 0x00000009000b7306 */ /* 0x000e620000201400 */
[----:B------:R-:W-:Y:S01]  /*6f50*/  ISETP.GE.AND P4, PT, R19, R129, PT ;  /* 0x000000811300720c */ /* 0x000fe20003f86270 */
[----:B------:R-:W-:Y:S01]  /*6f60*/  FFMA.FTZ R4, R0, R13, R4 ;  /* 0x0000000d00047223 */ /* 0x000fe20000010004 */
[----:B------:R-:W-:Y:S02]  /*6f70*/  ISETP.GE.AND P6, PT, R18, R129, PT ;  /* 0x000000811200720c */ /* 0x000fe40003fc6270 */
[----:B------:R-:W-:Y:S01]  /*6f80*/  FSEL R107, R6, -INF , !P5 ;  /* 0xff800000066b7808 */ /* 0x000fe20006800000 */
[-C--:B--2---:R-:W-:Y:S01]  /*6f90*/  FFMA.FTZ R108, R0, R8.reuse, R5 ;  /* 0x00000008006c7223 */ /* 0x084fe20000010005 */
[----:B------:R-:W-:Y:S01]  /*6fa0*/  IADD3 R6, R104, 0x39, RZ ;  /* 0x0000003968067810 */ /* 0x000fe20007ffe0ff */
[----:B------:R-:W2:Y:S01]  /*6fb0*/  I2F R5, R104 ;  /* 0x0000006800057306 */ /* 0x000ea20000201400 */
[----:B------:R-:W-:Y:S01]  /*6fc0*/  FFMA.FTZ R106, R0, R8, R7 ;  /* 0x00000008006a7223 */ /* 0x000fe20000010007 */
[----:B------:R-:W-:-:S02]  /*6fd0*/  FSEL R124, R10, -INF , !P4 ;  /* 0xff8000000a7c7808 */ /* 0x000fc40006000000 */
[-C--:B------:R-:W-:Y:S02]  /*6fe0*/  ISETP.GE.AND P4, PT, R14, R130.reuse, PT ;  /* 0x000000820e00720c */ /* 0x080fe40003f86270 */
[----:B------:R-:W-:Y:S01]  /*6ff0*/  FSEL R126, R126, -INF , !P6 ;  /* 0xff8000007e7e7808 */ /* 0x000fe20007000000 */
[-C--:B-1----:R-:W-:Y:S01]  /*7000*/  FFMA.FTZ R109, R0, R11.reuse, R120 ;  /* 0x0000000b006d7223 */ /* 0x082fe20000010078 */
[----:B------:R-:W1:Y:S01]  /*7010*/  I2F R7, R6 ;  /* 0x0000000600077306 */ /* 0x000e620000201400 */
[----:B------:R-:W-:Y:S01]  /*7020*/  FSEL R110, R4, -INF , !P4 ;  /* 0xff800000046e7808 */ /* 0x000fe20006000000 */
[----:B------:R-:W-:Y:S01]  /*7030*/  FFMA.FTZ R122, R0, R11, R122 ;  /* 0x0000000b007a7223 */ /* 0x000fe2000001007a */
[CC--:B------:R-:W-:Y:S02]  /*7040*/  ISETP.GE.AND P6, PT, R12.reuse, R130.reuse, PT ;  /* 0x000000820c00720c */ /* 0x0c0fe40003fc6270 */
[----:B------:R-:W-:Y:S02]  /*7050*/  ISETP.GE.AND P4, PT, R12, R129, PT ;  /* 0x000000810c00720c */ /* 0x000fe40003f86270 */
[----:B------:R-:W-:Y:S01]  /*7060*/  ISETP.GE.AND P5, PT, R9, R130, PT ;  /* 0x000000820900720c */ /* 0x000fe20003fa6270 */
[-C--:B--2---:R-:W-:Y:S01]  /*7070*/  FFMA.FTZ R4, R0, R5.reuse, R28 ;  /* 0x0000000500047223 */ /* 0x084fe2000001001c */
[----:B------:R-:W-:Y:S01]  /*7080*/  FSEL R108, R108, -INF , !P6 ;  /* 0xff8000006c6c7808 */ /* 0x000fe20007000000 */
[----:B------:R-:W-:Y:S01]  /*7090*/  FFMA.FTZ R30, R0, R5, R30 ;  /* 0x00000005001e7223 */ /* 0x000fe2000001001e */
[----:B------:R-:W-:-:S02]  /*70a0*/  FSEL R106, R106, -INF , !P4 ;  /* 0xff8000006a6a7808 */ /* 0x000fc40006000000 */
[----:B------:R-:W-:Y:S02]  /*70b0*/  ISETP.GE.AND P6, PT, R9, R129, PT ;  /* 0x000000810900720c */ /* 0x000fe40003fc6270 */
[----:B------:R-:W-:Y:S01]  /*70c0*/  ISETP.GE.AND P4, PT, R104, R130, PT ;  /* 0x000000826800720c */ /* 0x000fe20003f86270 */
[CC--:B-1----:R-:W-:Y:S01]  /*70d0*/  FFMA.FTZ R111, R0.reuse, R7.reuse, R121 ;  /* 0x00000007006f7223 */ /* 0x0c2fe20000010079 */
[----:B------:R-:W-:Y:S01]  /*70e0*/  FSEL R109, R109, -INF , !P5 ;  /* 0xff8000006d6d7808 */ /* 0x000fe20006800000 */
[----:B------:R-:W-:Y:S01]  /*70f0*/  FFMA.FTZ R105, R0, R7, R123 ;  /* 0x0000000700697223 */ /* 0x000fe2000001007b */
[----:B------:R-:W-:Y:S02]  /*7100*/  ISETP.GE.AND P5, PT, R104, R129, PT ;  /* 0x000000816800720c */ /* 0x000fe40003fa6270 */
[----:B------:R-:W-:Y:S02]  /*7110*/  FSEL R104, R122, -INF , !P6 ;  /* 0xff8000007a687808 */ /* 0x000fe40007000000 */
[----:B------:R-:W-:-:S02]  /*7120*/  FSEL R4, R4, -INF , !P4 ;  /* 0xff80000004047808 */ /* 0x000fc40006000000 */
        /* <DEDUP_REMOVED lines=16> */
[----:B-1----:R-:W-:-:S04]  /*7230*/  IMAD.MOV R8, RZ, RZ, -R9 ;  /* 0x000000ffff087224 */ /* 0x002fc800078e0a09 */
[----:B------:R-:W-:Y:S02]  /*7240*/  IMAD R5, R8, R3, RZ ;  /* 0x0000000308057224 */ /* 0x000fe400078e02ff */
[----:B------:R-:W-:-:S04]  /*7250*/  IMAD.MOV.U32 R8, RZ, RZ, RZ ;  /* 0x000000ffff087224 */ /* 0x000fc800078e00ff */
[----:B------:R-:W-:Y:S01]  /*7260*/  IMAD.HI.U32 R5, R9, R5, R8 ;  /* 0x0000000509057227 */ /* 0x000fe200078e0008 */
[----:B------:R-:W-:Y:S02]  /*7270*/  IABS R8, R7 ;  /* 0x0000000700087213 */ /* 0x000fe40000000000 */
[----:B------:R-:W-:-:S03]  /*7280*/  LOP3.LUT R7, R7, c[0x0][0x2d0], RZ, 0x3c, !PT ;  /* 0x0000b40007077a12 */ /* 0x000fc600078e3cff */
        /* <DEDUP_REMOVED lines=31> */
[----:B------:R-:W-:-:S05]  /*7480*/  IMAD R6, R3, R6, -0x40 ;  /* 0xffffffc003067424 */ /* 0x000fca00078e0206 */
[----:B------:R-:W-:-:S05]  /*7490*/  SHF.R.S32.HI R3, RZ, 0x1f, R6 ;  /* 0x0000001fff037819 */ /* 0x000fca0000011406 */
[----:B------:R-:W-:-:S04]  /*74a0*/  IMAD R3, R3, c[0x0][0x198], RZ ;  /* 0x0000660003037a24 */ /* 0x000fc800078e02ff */
[----:B------:R-:W-:Y:S01]  /*74b0*/  IMAD R3, R6, c[0x0][0x19c], R3 ;  /* 0x0000670006037a24 */ /* 0x000fe200078e0203 */
[----:B--2---:R-:W-:Y:S01]  /*74c0*/  IADD3 R7, -R8, R7, RZ ;  /* 0x0000000708077210 */ /* 0x004fe20007ffe1ff */
[----:B------:R-:W-:-:S03]  /*74d0*/  IMAD.WIDE.U32 R8, R6, c[0x0][0x198], RZ ;  /* 0x0000660006087a25 */ /* 0x000fc600078e00ff */
[----:B------:R-:W-:Y:S01]  /*74e0*/  SHF.R.S32.HI R5, RZ, 0x1f, R7 ;  /* 0x0000001fff057819 */ /* 0x000fe20000011407 */
[----:B------:R-:W-:-:S04]  /*74f0*/  IMAD.IADD R9, R9, 0x1, R3 ;  /* 0x0000000109097824 */ /* 0x000fc800078e0203 */
[----:B------:R-:W-:Y:S02]  /*7500*/  IMAD R6, R5, c[0x0][0x180], RZ ;  /* 0x0000600005067a24 */ /* 0x000fe400078e02ff */
[----:B------:R-:W-:-:S04]  /*7510*/  IMAD.WIDE.U32 R10, R7, c[0x0][0x180], R8 ;  /* 0x00006000070a7a25 */ /* 0x000fc800078e0008 */
[----:B------:R-:W-:Y:S01]  /*7520*/  IMAD R6, R7, c[0x0][0x184], R6 ;  /* 0x0000610007067a24 */ /* 0x000fe200078e0206 */
[----:B------:R-:W-:-:S03]  /*7530*/  MOV R5, R10 ;  /* 0x0000000a00057202 */ /* 0x000fc60000000f00 */
[----:B------:R-:W-:Y:S01]  /*7540*/  IMAD.IADD R8, R11, 0x1, R6 ;  /* 0x000000010b087824 */ /* 0x000fe200078e0206 */
[----:B------:R-:W-:Y:S05]  /*7550*/  BRA `(.L_x_6586) ;  /* 0x0000003000007947 */ /* 0x000fea0003800000 */
.L_x_6585:
[----:B------:R-:W-:-:S05]  /*7560*/  IMAD.MOV.U32 R5, RZ, RZ, c[0x0][0x198] ;  /* 0x00006600ff057624 */ /* 0x000fca00078e00ff */
[----:B------:R-:W-:-:S04]  /*7570*/  LEA R5, -R5, RZ, 0x6 ;  /* 0x000000ff05057211 */ /* 0x000fc800078e31ff */
[----:B------:R-:W-:Y:S02]  /*7580*/  SHF.R.S32.HI R8, RZ, 0x1f, R5 ;  /* 0x0000001fff087819 */ /* 0x000fe40000011405 */
.L_x_6586:
[-C--:B------:R-:W-:Y:S01]  /*7590*/  @!P1 IADD3 R6, P3, R128, R5.reuse, RZ ;  /* 0x0000000580069210 */ /* 0x080fe20007f7e0ff */
[----:B------:R1:W-:Y:S01]  /*75a0*/  @P2 STS.128 [R164+0x4000], RZ ;  /* 0x004000ffa4002388 */ /* 0x0003e20000000c00 */
[----:B------:R-:W-:Y:S01]  /*75b0*/  @!P2 LEA R116, P4, R5, R176, 0x1 ;  /* 0x000000b00574a211 */ /* 0x000fe200078808ff */
[----:B------:R-:W-:Y:S01]  /*75c0*/  BSSY B0, `(.L_x_6587) ;  /* 0x0000045000007945 */ /* 0x000fe20003800000 */
[----:B------:R-:W-:Y:S01]  /*75d0*/  @!P2 IADD3 R7, P5, R159, R5, RZ ;  /* 0x000000059f07a210 */ /* 0x000fe20007fbe0ff */
[--C-:B------:R-:W-:Y:S01]  /*75e0*/  @!P1 IMAD.X R3, R103, 0x1, R8.reuse, P3 ;  /* 0x0000000167039824 */ /* 0x100fe200018e0608 */
[----:B------:R-:W-:Y:S02]  /*75f0*/  @!P1 LEA R34, P3, R6, c[0x0][0x168], 0x1 ;  /* 0x00005a0006229a11 */ /* 0x000fe400078608ff */
[--C-:B------:R-:W-:Y:S01]  /*7600*/  @!P2 LEA.HI.X R117, R5, R175, R8.reuse, 0x1, P4 ;  /* 0x000000af0575a211 */ /* 0x100fe200020f0c08 */
[----:B------:R-:W-:Y:S01]  /*7610*/  @!P2 IMAD.X R10, R158, 0x1, R8, P5 ;  /* 0x000000019e0aa824 */ /* 0x000fe200028e0608 */
[----:B------:R-:W-:-:S02]  /*7620*/  @!P1 LEA.HI.X R35, R6, c[0x0][0x16c], R3, 0x1, P3 ;  /* 0x00005b0006239a11 */ /* 0x000fc400018f0c03 */
[-CC-:B------:R-:W-:Y:S01]  /*7630*/  IADD3 R3, P4, P3, R159, R5.reuse, R159.reuse ;  /* 0x000000059f037210 */ /* 0x180fe20007b9e09f */
[----:B------:R-:W-:Y:S01]  /*7640*/  @!PT LDS RZ, [RZ] ;  /* 0x00000000fffff984 */ /* 0x000fe20000000800 */
[----:B------:R-:W-:Y:S01]  /*7650*/  @!PT LDS RZ, [RZ] ;  /* 0x00000000fffff984 */ /* 0x000fe20000000800 */
[----:B------:R-:W-:Y:S01]  /*7660*/  @!PT LDS RZ, [RZ] ;  /* 0x00000000fffff984 */ /* 0x000fe20000000800 */
[----:B------:R1:W-:Y:S01]  /*7670*/  @!P2 LDGSTS.E.BYPASS.LTC128B.128 [R164+0x4000], [R116.64] ;  /* 0x0400000074a4afae */ /* 0x0003e2000b901d48 */
[----:B------:R-:W-:Y:S02]  /*7680*/  @!P1 IADD3 R12, P6, P5, R128, R5, R159 ;  /* 0x00000005800c9210 */ /* 0x000fe40007dde09f */
[-CC-:B------:R-:W-:Y:S01]  /*7690*/  IADD3.X R6, R158, R8.reuse, R158.reuse, P4, P3 ;  /* 0x000000089e067210 */ /* 0x180fe200027e649e */
[----:B------:R1:W-:Y:S01]  /*76a0*/  @P1 STS.128 [R164+0x6000], RZ ;  /* 0x006000ffa4001388 */ /* 0x0003e20000000c00 */
[----:B------:R-:W-:Y:S02]  /*76b0*/  @!P1 IADD3 R14, P3, R128, R3, RZ ;  /* 0x00000003800e9210 */ /* 0x000fe40007f7e0ff */
[----:B------:R-:W-:Y:S01]  /*76c0*/  @!P1 IADD3.X R9, R103, R8, R158, P6, P5 ;  /* 0x0000000867099210 */ /* 0x000fe200037ea49e */
[----:B------:R-:W-:Y:S01]  /*76d0*/  @!PT LDS RZ, [RZ] ;  /* 0x00000000fffff984 */ /* 0x000fe20000000800 */
[----:B------:R-:W-:Y:S01]  /*76e0*/  @!PT LDS RZ, [RZ] ;  /* 0x00000000fffff984 */ /* 0x000fe20000000800 */
[----:B------:R-:W-:Y:S01]  /*76f0*/  @!PT LDS RZ, [RZ] ;  /* 0x00000000fffff984 */ /* 0x000fe20000000800 */
[----:B------:R1:W-:Y:S01]  /*7700*/  @!P1 LDGSTS.E.BYPASS.LTC128B.128 [R164+0x6000], [R34.64+0x80] ;  /* 0x0600008022a49fae */ /* 0x0003e2000b901d48 */
[----:B------:R-:W-:Y:S01]  /*7710*/  @!P2 LEA R32, P5, R7, R176, 0x1 ;  /* 0x000000b00720a211 */ /* 0x000fe200078a08ff */
[----:B------:R-:W-:Y:S01]  /*7720*/  @!P1 IMAD.X R11, R103, 0x1, R6, P3 ;  /* 0x00000001670b9824 */ /* 0x000fe200018e0606 */
[----:B------:R-:W-:Y:S01]  /*7730*/  @!P1 LEA R18, P4, R12, c[0x0][0x168], 0x1 ;  /* 0x00005a000c129a11 */ /* 0x000fe200078808ff */
[----:B------:R1:W-:Y:S01]  /*7740*/  @P2 STS.128 [R164+0x4800], RZ ;  /* 0x004800ffa4002388 */ /* 0x0003e20000000c00 */
[----:B------:R-:W-:-:S02]  /*7750*/  @!P1 LEA R16, P3, R14, c[0x0][0x168], 0x1 ;  /* 0x00005a000e109a11 */ /* 0x000fc400078608ff */
[----:B------:R-:W-:Y:S02]  /*7760*/  @!P2 LEA.HI.X R33, R7, R175, R10, 0x1, P5 ;  /* 0x000000af0721a211 */ /* 0x000fe400028f0c0a */
[----:B------:R-:W-:Y:S02]  /*7770*/  @!P1 LEA.HI.X R19, R12, c[0x0][0x16c], R9, 0x1, P4 ;  /* 0x00005b000c139a11 */ /* 0x000fe400020f0c09 */
[----:B------:R-:W-:Y:S01]  /*7780*/  @!P1 LEA.HI.X R17, R14, c[0x0][0x16c], R11, 0x1, P3 ;  /* 0x00005b000e119a11 */ /* 0x000fe200018f0c0b */
[----:B------:R-:W-:Y:S01]  /*7790*/  @!PT LDS RZ, [RZ] ;  /* 0x00000000fffff984 */ /* 0x000fe20000000800 */
[----:B------:R-:W-:Y:S01]  /*77a0*/  @!PT LDS RZ, [RZ] ;  /* 0x00000000fffff984 */ /* 0x000fe20000000800 */
[----:B------:R-:W-:Y:S01]  /*77b0*/  @!PT LDS RZ, [RZ] ;  /* 0x00000000fffff984 */ /* 0x000fe20000000800 */
[----:B------:R1:W-:Y:S01]  /*77c0*/  @!P2 LDGSTS.E.BYPASS.LTC128B.128 [R164+0x4800], [R32.64] ;  /* 0x0480000020a4afae */ /* 0x0003e2000b901d48 */
[----:B------:R-:W-:Y:S02]  /*77d0*/  @!P2 LEA R10, P4, R3, R176, 0x1 ;  /* 0x000000b0030aa211 */ /* 0x000fe400078808ff */
[----:B------:R-:W-:Y:S01]  /*77e0*/  IADD3 R7, P3, R159, R3, RZ ;  /* 0x000000039f077210 */ /* 0x000fe20007f7e0ff */
[----:B------:R1:W-:Y:S01]  /*77f0*/  @P1 STS.128 [R164+0x6800], RZ ;  /* 0x006800ffa4001388 */ /* 0x0003e20000000c00 */
[----:B------:R-:W-:-:S03]  /*7800*/  @!P2 LEA.HI.X R11, R3, R175, R6, 0x1, P4 ;  /* 0x000000af030ba211 */ /* 0x000fc600020f0c06 */
[----:B------:R-:W-:Y:S01]  /*7810*/  IMAD.X R6, R158, 0x1, R6, P3 ;  /* 0x000000019e067824 */ /* 0x000fe200018e0606 */
[C---:B------:R-:W-:Y:S01]  /*7820*/  @!P2 LEA R12, P3, R7.reuse, R176, 0x1 ;  /* 0x000000b0070ca211 */ /* 0x040fe200078608ff */
[----:B------:R-:W-:Y:S01]  /*7830*/  @!PT LDS RZ, [RZ] ;  /* 0x00000000fffff984 */ /* 0x000fe20000000800 */
[----:B------:R-:W-:Y:S01]  /*7840*/  @!PT LDS RZ, [RZ] ;  /* 0x00000000fffff984 */ /* 0x000fe20000000800 */
[----:B------:R-:W-:Y:S01]  /*7850*/  @!PT LDS RZ, [RZ] ;  /* 0x00000000fffff984 */ /* 0x000fe20000000800 */
[----:B------:R1:W-:Y:S03]  /*7860*/  @!P1 LDGSTS.E.BYPASS.LTC128B.128 [R164+0x6800], [R18.64+0x80] ;  /* 0x0680008012a49fae */ /* 0x0003e6000b901d48 */
[----:B------:R-:W-:Y:S01]  /*7870*/  @!P2 LEA.HI.X R13, R7, R175, R6, 0x1, P3 ;  /* 0x000000af070da211 */ /* 0x000fe200018f0c06 */
        /* <DEDUP_REMOVED lines=25> */
.L_x_6588:
[----:B------:R-:W-:Y:S05]  /*7a10*/  BSYNC B0 ;  /* 0x0000000000007941 */ /* 0x000fea0003800000 */
.L_x_6587:
[----:B------:R-:W0:Y:S01]  /*7a20*/  LDGDEPBAR ;  /* 0x00000000000079af */ /* 0x000e220000000000 */
[----:B------:R-:W-:-:S04]  /*7a30*/  LEA R176, P1, R5, R176, 0x1 ;  /* 0x000000b005b07211 */ /* 0x000fc800078208ff */
[----:B------:R-:W-:Y:S02]  /*7a40*/  LEA.HI.X R175, R5, R175, R8, 0x1, P1 ;  /* 0x000000af05af7211 */ /* 0x000fe400008f0c08 */
.L_x_6584:
        /* <DEDUP_REMOVED lines=40> */
[----:B------:R-:W3:Y:S01]  /*7cd0*/  LDSM.16.MT88.4 R8, [R145+0x8000] ;  /* 0x008000009108783b */ /* 0x000ee20000004200 */
        /* <DEDUP_REMOVED lines=17> */
[--C-:B------:R-:W-:Y:S02]  /*7df0*/  FFMA.FTZ R29, R131, c[0x0][0x23c], -R112.reuse ;  /* 0x00008f00831d7a23 */ /* 0x100fe40000010870 */
        /* <DEDUP_REMOVED lines=18> */
[----:B------:R-:W-:Y:S01]  /*7f20*/  LDSM.16.MT88.4 R20, [R148+0xa800] ;  /* 0x00a800009414783b */ /* 0x000fe20000004200 */
[--C-:B------:R-:W-:Y:S02]  /*7f30*/  FFMA.FTZ R120, R125, c[0x0][0x23c], -R112.reuse ;  /* 0x00008f007d787a23 */ /* 0x100fe40000010870 */
[--C-:B------:R-:W-:Y:S02]  /*7f40*/  FFMA.FTZ R122, R127, c[0x0][0x23c], -R112.reuse ;  /* 0x00008f007f7a7a23 */ /* 0x100fe40000010870 */
[----:B------:R-:W1:Y:S01]  /*7f50*/  MUFU.EX2 R3, R3 ;  /* 0x0000000300037308 */ /* 0x000e620000000800 */
[----:B--2---:R-:W-:Y:S01]  /*7f60*/  F2FP.PACK_AB R6, R29, R30 ;  /* 0x0000001e1d06723e */ /* 0x004fe200000000ff */
[----:B------:R-:W-:-:S02]  /*7f70*/  FFMA.FTZ R123, R25, c[0x0][0x23c], -R112 ;  /* 0x00008f00197b7a23 */ /* 0x000fc40000010870 */
[----:B------:R-:W-:Y:S02]  /*7f80*/  FFMA.FTZ R121, R27, c[0x0][0x23c], -R112 ;  /* 0x00008f001b797a23 */ /* 0x000fe40000010870 */
[--C-:B------:R-:W-:Y:S02]  /*7f90*/  FFMA.FTZ R127, R26, c[0x0][0x23c], -R103.reuse ;  /* 0x00008f001a7f7a23 */ /* 0x100fe40000010867 */
[----:B------:R-:W-:Y:S01]  /*7fa0*/  MUFU.EX2 R2, R2 ;  /* 0x0000000200027308 */ /* 0x000fe20000000800 */
[--C-:B------:R-:W-:Y:S02]  /*7fb0*/  FFMA.FTZ R128, R24, c[0x0][0x23c], -R103.reuse ;  /* 0x00008f0018807a23 */ /* 0x100fe40000010867 */
[--C-:B------:R-:W-:Y:S01]  /*7fc0*/  FFMA.FTZ R124, R124, c[0x0][0x23c], -R103.reuse ;  /* 0x00008f007c7c7a23 */ /* 0x100fe20000010867 */
[----:B------:R-:W-:Y:S01]  /*7fd0*/  LDSM.16.MT88.4 R24, [R145+0x9000] ;  /* 0x009000009118783b */ /* 0x000fe20000004200 */
[--C-:B------:R-:W-:Y:S02]  /*7fe0*/  FFMA.FTZ R125, R126, c[0x0][0x23c], -R103.reuse ;  /* 0x00008f007e7d7a23 */ /* 0x100fe40000010867 */
[--C-:B------:R-:W-:Y:S01]  /*7ff0*/  FFMA.FTZ R107, R107, c[0x0][0x23c], -R103.reuse ;  /* 0x00008f006b6b7a23 */ /* 0x100fe20000010867 */
[----:B------:R-:W2:Y:S01]  /*8000*/  MUFU.EX2 R35, R35 ;  /* 0x0000002300237308 */ /* 0x000ea20000000800 */
[----:B-1----:R-:W-:Y:S01]  /*8010*/  F2FP.PACK_AB R5, R3, R28 ;  /* 0x0000001c0305723e */ /* 0x002fe200000000ff */
[----:B------:R-:W-:-:S02]  /*8020*/  FFMA.FTZ R106, R106, c[0x0][0x23c], -R103 ;  /* 0x00008f006a6a7a23 */ /* 0x000fc40000010867 */
[--C-:B------:R-:W-:Y:S02]  /*8030*/  FFMA.FTZ R104, R104, c[0x0][0x23c], -R103.reuse ;  /* 0x00008f0068687a23 */ /* 0x100fe40000010867 */
[----:B------:R-:W-:Y:S02]  /*8040*/  FFMA.FTZ R103, R105, c[0x0][0x23c], -R103 ;  /* 0x00008f0069677a23 */ /* 0x000fe40000010867 */
[----:B------:R-:W1:Y:S08]  /*8050*/  MUFU.EX2 R101, R101 ;  /* 0x0000006500657308 */ /* 0x000e700000000800 */
[----:B------:R-:W4:Y:S01]  /*8060*/  MUFU.EX2 R34, R34 ;  /* 0x0000002200227308 */ /* 0x000f220000000800 */
[----:B--2---:R-:W-:Y:S01]  /*8070*/  F2FP.PACK_AB R7, R35, R2 ;  /* 0x000000022307723e */ /* 0x004fe200000000ff */
[----:B-1----:R-:W-:-:S06]  /*8080*/  FMUL.FTZ R36, R36, R101 ;  /* 0x0000006524247220 */ /* 0x002fcc0000410000 */
[----:B------:R-:W1:Y:S01]  /*8090*/  MUFU.EX2 R100, R100 ;  /* 0x0000006400647308 */ /* 0x000e620000000800 */
[-C--:B------:R-:W-:Y:S02]  /*80a0*/  FMUL.FTZ R37, R37, R101.reuse ;  /* 0x0000006525257220 */ /* 0x080fe40000410000 */
[-C--:B------:R-:W-:Y:S02]  /*80b0*/  FMUL.FTZ R40, R40, R101.reuse ;  /* 0x0000006528287220 */ /* 0x080fe40000410000 */
[----:B------:R-:W-:Y:S02]  /*80c0*/  FMUL.FTZ R41, R41, R101 ;  /* 0x0000006529297220 */ /* 0x000fe40000410000 */
[-C--:B----4-:R-:W-:Y:S01]  /*80d0*/  FMUL.FTZ R38, R38, R34.reuse ;  /* 0x0000002226267220 */ /* 0x090fe20000410000 */
[----:B------:R-:W2:Y:S01]  /*80e0*/  MUFU.EX2 R115, R115 ;  /* 0x0000007300737308 */ /* 0x000ea20000000800 */
[-C--:B------:R-:W-:Y:S02]  /*80f0*/  FMUL.FTZ R39, R39, R34.reuse ;  /* 0x0000002227277220 */ /* 0x080fe40000410000 */
[----:B------:R-:W-:-:S02]  /*8100*/  FMUL.FTZ R42, R42, R34 ;  /* 0x000000222a2a7220 */ /* 0x000fc40000410000 */
[-C--:B------:R-:W-:Y:S02]  /*8110*/  FMUL.FTZ R43, R43, R34.reuse ;  /* 0x000000222b2b7220 */ /* 0x080fe40000410000 */
[-C--:B------:R-:W-:Y:S01]  /*8120*/  FMUL.FTZ R44, R44, R101.reuse ;  /* 0x000000652c2c7220 */ /* 0x080fe20000410000 */
[C---:B------:R-:W-:Y:S01]  /*8130*/  HMMA.16816.F32 R36, R4.reuse, R12, R36 ;  /* 0x0000000c0424723c */ /* 0x040fe20000001824 */
[-C--:B------:R-:W-:Y:S01]  /*8140*/  FMUL.FTZ R45, R45, R101.reuse ;  /* 0x000000652d2d7220 */ /* 0x080fe20000410000 */
[----:B------:R-:W4:Y:S01]  /*8150*/  MUFU.EX2 R113, R113 ;  /* 0x0000007100717308 */ /* 0x000f220000000800 */
[-C--:B------:R-:W-:Y:S02]  /*8160*/  FMUL.FTZ R46, R46, R34.reuse ;  /* 0x000000222e2e7220 */ /* 0x080fe40000410000 */
[-C--:B------:R-:W-:Y:S02]  /*8170*/  FMUL.FTZ R47, R47, R34.reuse ;  /* 0x000000222f2f7220 */ /* 0x080fe40000410000 */
[-C--:B------:R-:W-:Y:S01]  /*8180*/  FMUL.FTZ R48, R48, R101.reuse ;  /* 0x0000006530307220 */ /* 0x080fe20000410000 */
[----:B------:R-:W-:Y:S01]  /*8190*/  HMMA.16816.F32 R40, R4, R14, R40 ;  /* 0x0000000e0428723c */ /* 0x000fe20000001828 */
[----:B------:R-:W5:Y:S01]  /*81a0*/  LDSM.16.MT88.4 R12, [R148+0xa000] ;  /* 0x00a00000940c783b */ /* 0x000f620000004200 */
[----:B------:R-:W-:Y:S01]  /*81b0*/  FMUL.FTZ R49, R49, R101 ;  /* 0x0000006531317220 */ /* 0x000fe20000410000 */
[----:B------:R-:W-:Y:S01]  /*81c0*/  MUFU.EX2 R114, R114 ;  /* 0x0000007200727308 */ /* 0x000fe20000000800 */
[----:B------:R-:W-:-:S02]  /*81d0*/  FMUL.FTZ R50, R50, R34 ;  /* 0x0000002232327220 */ /* 0x000fc40000410000 */
[-C--:B------:R-:W-:Y:S02]  /*81e0*/  FMUL.FTZ R51, R51, R34.reuse ;  /* 0x0000002233337220 */ /* 0x080fe40000410000 */
        /* <DEDUP_REMOVED lines=10> */
[----:B------:R-:W1:Y:S01]  /*8290*/  MUFU.EX2 R117, R117 ;  /* 0x0000007500757308 */ /* 0x000e620000000800 */
[-C--:B------:R-:W-:Y:S02]  /*82a0*/  FMUL.FTZ R66, R66, R34.reuse ;  /* 0x0000002242427220 */ /* 0x080fe40000410000 */
[-C--:B------:R-:W-:Y:S02]  /*82b0*/  FMUL.FTZ R67, R67, R34.reuse ;  /* 0x0000002243437220 */ /* 0x080fe40000410000 */
[-C--:B------:R-:W-:Y:S02]  /*82c0*/  FMUL.FTZ R96, R96, R101.reuse ;  /* 0x0000006560607220 */ /* 0x080fe40000410000 */
[----:B------:R-:W-:Y:S01]  /*82d0*/  FMUL.FTZ R97, R97, R101 ;  /* 0x0000006561617220 */ /* 0x000fe20000410000 */
[----:B------:R-:W-:Y:S01]  /*82e0*/  MUFU.EX2 R118, R118 ;  /* 0x0000007600767308 */ /* 0x000fe20000000800 */
[----:B------:R-:W-:-:S02]  /*82f0*/  FMUL.FTZ R98, R98, R34 ;  /* 0x0000002262627220 */ /* 0x000fc40000410000 */
[-C--:B------:R-:W-:Y:S02]  /*8300*/  FMUL.FTZ R99, R99, R34.reuse ;  /* 0x0000002263637220 */ /* 0x080fe40000410000 */
[-C--:B------:R-:W-:Y:S02]  /*8310*/  FMUL.FTZ R92, R92, R101.reuse ;  /* 0x000000655c5c7220 */ /* 0x080fe40000410000 */
[-C--:B------:R-:W-:Y:S01]  /*8320*/  FMUL.FTZ R93, R93, R101.reuse ;  /* 0x000000655d5d7220 */ /* 0x080fe20000410000 */
[----:B------:R-:W1:Y:S01]  /*8330*/  MUFU.EX2 R119, R119 ;  /* 0x0000007700777308 */ /* 0x000e620000000800 */
[-C--:B------:R-:W-:Y:S01]  /*8340*/  FMUL.FTZ R94, R94, R34.reuse ;  /* 0x000000225e5e7220 */ /* 0x080fe20000410000 */
[----:B------:R-:W-:Y:S01]  /*8350*/  HMMA.16816.F32 R96, R4, R16, R96 ;  /* 0x000000100460723c */ /* 0x000fe20000001860 */
[----:B------:R-:W-:Y:S02]  /*8360*/  FMUL.FTZ R95, R95, R34 ;  /* 0x000000225f5f7220 */ /* 0x000fe40000410000 */
[----:B------:R-:W-:-:S02]  /*8370*/  FMUL.FTZ R68, R68, R101 ;  /* 0x0000006544447220 */ /* 0x000fc40000410000 */
[-C--:B------:R-:W-:Y:S01]  /*8380*/  FMUL.FTZ R69, R69, R101.reuse ;  /* 0x0000006545457220 */ /* 0x080fe20000410000 */
[----:B------:R-:W-:Y:S01]  /*8390*/  MUFU.EX2 R120, R120 ;  /* 0x0000007800787308 */ /* 0x000fe20000000800 */
[-C--:B------:R-:W-:Y:S01]  /*83a0*/  FMUL.FTZ R70, R70, R34.reuse ;  /* 0x0000002246467220 */ /* 0x080fe20000410000 */
[C---:B-----5:R-:W-:Y:S01]  /*83b0*/  HMMA.16816.F32 R60, R4.reuse, R12, R60 ;  /* 0x0000000c043c723c */ /* 0x060fe2000000183c */
[-C--:B------:R-:W-:Y:S02]  /*83c0*/  FMUL.FTZ R71, R71, R34.reuse ;  /* 0x0000002247477220 */ /* 0x080fe40000410000 */
[-C--:B------:R-:W-:Y:S02]  /*83d0*/  FMUL.FTZ R72, R72, R101.reuse ;  /* 0x0000006548487220 */ /* 0x080fe40000410000 */
[----:B------:R-:W-:Y:S01]  /*83e0*/  FMUL.FTZ R73, R73, R101 ;  /* 0x0000006549497220 */ /* 0x000fe20000410000 */
[----:B------:R-:W5:Y:S01]  /*83f0*/  MUFU.EX2 R123, R123 ;  /* 0x0000007b007b7308 */ /* 0x000f620000000800 */
[-C--:B------:R-:W-:Y:S01]  /*8400*/  FMUL.FTZ R74, R74, R34.reuse ;  /* 0x000000224a4a7220 */ /* 0x080fe20000410000 */
[----:B------:R-:W-:Y:S01]  /*8410*/  HMMA.16816.F32 R64, R4, R14, R64 ;  /* 0x0000000e0440723c */ /* 0x000fe20000001840 */
[----:B------:R-:W1:Y:S01]  /*8420*/  LDSM.16.MT88.4 R12, [R145+0xa000] ;  /* 0x00a00000910c783b */ /* 0x000e620000004200 */
[----:B------:R-:W-:-:S02]  /*8430*/  FMUL.FTZ R75, R75, R34 ;  /* 0x000000224b4b7220 */ /* 0x000fc40000410000 */
[-C--:B------:R-:W-:Y:S02]  /*8440*/  FMUL.FTZ R76, R76, R101.reuse ;  /* 0x000000654c4c7220 */ /* 0x080fe40000410000 */
[-C--:B------:R-:W-:Y:S01]  /*8450*/  FMUL.FTZ R77, R77, R101.reuse ;  /* 0x000000654d4d7220 */ /* 0x080fe20000410000 */
[----:B------:R-:W-:Y:S01]  /*8460*/  MUFU.EX2 R121, R121 ;  /* 0x0000007900797308 */ /* 0x000fe20000000800 */
[C---:B------:R-:W-:Y:S01]  /*8470*/  HMMA.16816.F32 R92, R4.reuse, R18, R92 ;  /* 0x00000012045c723c */ /* 0x040fe2000000185c */
[----:B------:R-:W2:Y:S01]  /*8480*/  LDSM.16.MT88.4 R16, [R144+0x8000] ;  /* 0x008000009010783b */ /* 0x000ea20000004200 */
        /* <DEDUP_REMOVED lines=17> */
[----:B------:R-:W2:Y:S01]  /*85a0*/  MUFU.EX2 R128, R128 ;  /* 0x0000008000807308 */ /* 0x000ea20000000800 */
        /* <DEDUP_REMOVED lines=10> */
[----:B------:R-:W1:Y:S01]  /*8650*/  LDSM.16.MT88.4 R12, [R146+0x8800] ;  /* 0x00880000920c783b */ /* 0x000e620000004200 */
[-C--:B------:R-:W-:Y:S01]  /*8660*/  FMUL.FTZ R81, R81, R101.reuse ;  /* 0x0000006551517220 */ /* 0x080fe20000410000 */
[----:B------:R-:W1:Y:S01]  /*8670*/  MUFU.EX2 R125, R125 ;  /* 0x0000007d007d7308 */ /* 0x000e620000000800 */
[-C--:B------:R-:W-:Y:S02]  /*8680*/  FMUL.FTZ R82, R82, R34.reuse ;  /* 0x0000002252527220 */ /* 0x080fe40000410000 */
[-C--:B------:R-:W-:Y:S02]  /*8690*/  FMUL.FTZ R83, R83, R34.reuse ;  /* 0x0000002253537220 */ /* 0x080fe40000410000 */
[----:B--2---:R-:W-:Y:S01]  /*86a0*/  HMMA.16816.F32 R52, R4, R16, R52 ;  /* 0x000000100434723c */ /* 0x004fe20000001834 */
[----:B------:R-:W-:Y:S01]  /*86b0*/  FFMA.FTZ R102, R178, R101, R102 ;  /* 0x00000065b2667223 */ /* 0x000fe20000010066 */
[----:B------:R-:W-:Y:S01]  /*86c0*/  MOV R101, R33 ;  /* 0x0000002100657202 */ /* 0x000fe20000000f00 */
[----:B------:R-:W-:Y:S01]  /*86d0*/  MUFU.EX2 R107, R107 ;  /* 0x0000006b006b7308 */ /* 0x000fe20000000800 */
[----:B------:R-:W-:-:S02]  /*86e0*/  FFMA.FTZ R28, R177, R34, R28 ;  /* 0x00000022b11c7223 */ /* 0x000fc4000001001c */
[----:B------:R-:W-:Y:S02]  /*86f0*/  FADD.FTZ R31, R31, R102 ;  /* 0x000000661f1f7221 */ /* 0x000fe40000010000 */
[C---:B------:R-:W-:Y:S01]  /*8700*/  HMMA.16816.F32 R56, R4.reuse, R18, R56 ;  /* 0x000000120438723c */ /* 0x040fe20000001838 */
[----:B------:R-:W2:Y:S01]  /*8710*/  LDSM.16.MT88.4 R16, [R148+0x8800] ;  /* 0x008800009410783b */ /* 0x000ea20000004200 */
[----:B------:R-:W-:Y:S01]  /*8720*/  FADD.FTZ R3, R3, R28 ;  /* 0x0000001c03037221 */ /* 0x000fe20000010000 */
[----:B------:R-:W-:Y:S01]  /*8730*/  MUFU.EX2 R106, R106 ;  /* 0x0000006a006a7308 */ /* 0x000fe20000000800 */
[----:B------:R-:W-:Y:S02]  /*8740*/  FADD.FTZ R30, R30, R31 ;  /* 0x0000001f1e1e7221 */ /* 0x000fe40000010000 */
[----:B------:R-:W-:Y:S02]  /*8750*/  FADD.FTZ R2, R2, R3 ;  /* 0x0000000302027221 */ /* 0x000fe40000010000 */
[----:B---3--:R-:W-:Y:S01]  /*8760*/  HMMA.16816.F32 R84, R4, R8, R84 ;  /* 0x000000080454723c */ /* 0x008fe20000001854 */
[----:B------:R-:W-:-:S02]  /*8770*/  FADD.FTZ R29, R29, R30 ;  /* 0x0000001e1d1d7221 */ /* 0x000fc40000010000 */
[----:B------:R-:W-:Y:S01]  /*8780*/  MUFU.EX2 R104, R104 ;  /* 0x0000006800687308 */ /* 0x000fe20000000800 */
[----:B------:R-:W-:Y:S02]  /*8790*/  FADD.FTZ R35, R35, R2 ;  /* 0x0000000223237221 */ /* 0x000fe40000010000 */
[----:B------:R-:W-:Y:S02]  /*87a0*/  FADD.FTZ R2, R100, R29 ;  /* 0x0000001d64027221 */ /* 0x000fe40000010000 */
[----:B------:R-:W-:Y:S01]  /*87b0*/  HMMA.16816.F32 R80, R4, R10, R80 ;  /* 0x0000000a0450723c */ /* 0x000fe20000001850 */
[----:B------:R-:W3:Y:S01]  /*87c0*/  LDSM.16.MT88.4 R8, [R145+0x8800] ;  /* 0x008800009108783b */ /* 0x000ee20000004200 */
[----:B------:R-:W-:-:S04]  /*87d0*/  FADD.FTZ R2, R115, R2 ;  /* 0x0000000273027221 */ /* 0x000fc80000010000 */
[----:B----4-:R-:W-:Y:S01]  /*87e0*/  FADD.FTZ R3, R113, R2 ;  /* 0x0000000271037221 */ /* 0x010fe20000010000 */
[----:B------:R-:W-:Y:S02]  /*87f0*/  F2FP.PACK_AB R4, R115, R100 ;  /* 0x000000647304723e */ /* 0x000fe400000000ff */
[----:B------:R-:W-:Y:S01]  /*8800*/  F2FP.PACK_AB R5, R117, R116 ;  /* 0x000000747505723e */ /* 0x000fe200000000ff */
[----:B------:R-:W-:Y:S01]  /*8810*/  FADD.FTZ R116, R116, R35 ;  /* 0x0000002374747221 */ /* 0x000fe20000010000 */
[C---:B------:R-:W-:Y:S01]  /*8820*/  F2FP.PACK_AB R6, R114.reuse, R113 ;  /* 0x000000717206723e */ /* 0x040fe200000000ff */
[----:B------:R-:W-:Y:S01]  /*8830*/  FADD.FTZ R3, R114, R3 ;  /* 0x0000000372037221 */ /* 0x000fe20000010000 */
[----:B------:R-:W-:Y:S01]  /*8840*/  F2FP.PACK_AB R7, R119, R118 ;  /* 0x000000767707723e */ /* 0x000fe200000000ff */
[----:B------:R-:W-:Y:S01]  /*8850*/  FADD.FTZ R117, R117, R116 ;  /* 0x0000007475757221 */ /* 0x000fe20000010000 */
[----:B------:R-:W-:-:S03]  /*8860*/  MOV R100, R32 ;  /* 0x0000002000647202 */ /* 0x000fc60000000f00 */
[----:B------:R-:W-:Y:S02]  /*8870*/  FADD.FTZ R2, R118, R117 ;  /* 0x0000007576027221 */ /* 0x000fe40000010000 */
[----:B-1----:R-:W-:Y:S02]  /*8880*/  HMMA.16816.F32 R36, R4, R12, R36 ;  /* 0x0000000c0424723c */ /* 0x002fe40000001824 */
[----:B------:R-:W-:-:S06]  /*8890*/  FADD.FTZ R2, R119, R2 ;  /* 0x0000000277027221 */ /* 0x000fcc0000010000 */
        /* <DEDUP_REMOVED lines=56> */
[----:B----4-:R-:W-:Y:S01]  /*8c20*/  HMMA.16816.F32 R84, R4, R20, R84 ;  /* 0x000000140454723c */ /* 0x010fe20000001854 */
[----:B------:R-:W-:-:S04]  /*8c30*/  FFMA.FTZ R27, R111, c[0x0][0x23c], -R112 ;  /* 0x00008f006f1b7a23 */ /* 0x000fc80000010870 */
[----:B------:R-:W4:Y:S03]  /*8c40*/  MUFU.EX2 R25, R25 ;  /* 0x0000001900197308 */ /* 0x000f260000000800 */
[C---:B---3--:R-:W-:Y:S05]  /*8c50*/  HMMA.16816.F32 R68, R4.reuse, R8, R68 ;  /* 0x000000080444723c */ /* 0x048fea0000001844 */
[----:B------:R-:W-:Y:S03]  /*8c60*/  MUFU.EX2 R26, R26 ;  /* 0x0000001a001a7308 */ /* 0x000fe60000000800 */
[C---:B------:R-:W-:Y:S01]  /*8c70*/  HMMA.16816.F32 R72, R4.reuse, R10, R72 ;  /* 0x0000000a0448723c */ /* 0x040fe20000001848 */
[----:B------:R-:W3:Y:S04]  /*8c80*/  LDSM.16.MT88.4 R8, [R145+0x9800] ;  /* 0x009800009108783b */ /* 0x000ee80000004200 */
[----:B------:R-:W5:Y:S03]  /*8c90*/  MUFU.EX2 R27, R27 ;  /* 0x0000001b001b7308 */ /* 0x000f660000000800 */
[----:B------:R-:W-:Y:S05]  /*8ca0*/  HMMA.16816.F32 R80, R4, R22, R80 ;  /* 0x000000160450723c */ /* 0x000fea0000001850 */
[----:B------:R-:W1:Y:S02]  /*8cb0*/  MUFU.EX2 R21, R103 ;  /* 0x0000006700157308 */ /* 0x000e640000000800 */
[----:B----4-:R-:W-:Y:S01]  /*8cc0*/  F2FP.PACK_AB R4, R25, R24 ;  /* 0x000000181904723e */ /* 0x010fe200000000ff */
[----:B------:R-:W-:Y:S01]  /*8cd0*/  FADD.FTZ R24, R24, R3 ;  /* 0x0000000318187221 */ /* 0x000fe20000010000 */
[----:B------:R-:W-:Y:S01]  /*8ce0*/  F2FP.PACK_AB R5, R106, R107 ;  /* 0x0000006b6a05723e */ /* 0x000fe200000000ff */
[----:B------:R-:W-:-:S02]  /*8cf0*/  FADD.FTZ R107, R107, R2 ;  /* 0x000000026b6b7221 */ /* 0x000fc40000010000 */
[----:B------:R-:W-:Y:S01]  /*8d00*/  FADD.FTZ R25, R25, R24 ;  /* 0x0000001819197221 */ /* 0x000fe20000010000 */
[----:B-----5:R-:W-:Y:S01]  /*8d10*/  F2FP.PACK_AB R6, R27, R26 ;  /* 0x0000001a1b06723e */ /* 0x020fe200000000ff */
[----:B------:R-:W-:Y:S02]  /*8d20*/  FADD.FTZ R107, R106, R107 ;  /* 0x0000006b6a6b7221 */ /* 0x000fe40000010000 */
[----:B------:R-:W-:-:S04]  /*8d30*/  FADD.FTZ R26, R26, R25 ;  /* 0x000000191a1a7221 */ /* 0x000fc80000010000 */
[----:B------:R-:W-:Y:S01]  /*8d40*/  FADD.FTZ R178, R27, R26 ;  /* 0x0000001a1bb27221 */ /* 0x000fe20000010000 */
[----:B-1----:R-:W-:Y:S01]  /*8d50*/  F2FP.PACK_AB R7, R21, R104 ;  /* 0x000000681507723e */ /* 0x002fe200000000ff */
[----:B------:R-:W-:-:S04]  /*8d60*/  FADD.FTZ R104, R104, R107 ;  /* 0x0000006b68687221 */ /* 0x000fc80000010000 */
[----:B------:R-:W-:Y:S02]  /*8d70*/  FADD.FTZ R177, R21, R104 ;  /* 0x0000006815b17221 */ /* 0x000fe40000010000 */
        /* <DEDUP_REMOVED lines=20> */
[----:B------:R-:W-:Y:S08]  /*8ec0*/  HMMA.16816.F32 R80, R4, R18, R80 ;  /* 0x000000120450723c */ /* 0x000ff00000001850 */
.L_x_6581:
        /* <DEDUP_REMOVED lines=12> */
.L_x_6593:
        /* <DEDUP_REMOVED lines=65> */
.L_x_6590:
        /* <DEDUP_REMOVED lines=71> */
[----:B------:R-:W-:Y:S04]  /*9810*/  LDSM.16.M88.4 R124, [R153] ;  /* 0x00000000997c783b */ /* 0x000fe80000000200 */
[----:B------:R-:W2:Y:S04]  /*9820*/  LDSM.16.M88.4 R128, [R152] ;  /* 0x000000009880783b */ /* 0x000ea80000000200 */
[----:B------:R-:W1:Y:S04]  /*9830*/  LDSM.16.M88.4 R132, [R152+0x800] ;  /* 0x000800009884783b */ /* 0x000e680000000200 */
[----:B------:R-:W1:Y:S04]  /*9840*/  LDSM.16.M88.4 R136, [R152+0x1000] ;  /* 0x001000009888783b */ /* 0x000e680000000200 */
[----:B------:R-:W1:Y:S01]  /*9850*/  LDSM.16.M88.4 R140, [R152+0x1800] ;  /* 0x00180000988c783b */ /* 0x000e620000000200 */
        /* <DEDUP_REMOVED lines=9> */
[C---:B-1----:R-:W-:Y:S08]  /*98f0*/  HMMA.16816.F32 R28, R104.reuse, R120, RZ ;  /* 0x00000078681c723c */ /* 0x042ff000000018ff */
[----:B------:R-:W-:Y:S01]  /*9900*/  HMMA.16816.F32 R32, R104, R122, RZ ;  /* 0x0000007a6820723c */ /* 0x000fe200000018ff */
[----:B------:R-:W1:Y:S04]  /*9910*/  LDSM.16.M88.4 R104, [R151] ;  /* 0x000000009768783b */ /* 0x000e680000000200 */
[----:B------:R-:W3:Y:S03]  /*9920*/  LDSM.16.M88.4 R120, [R147+0x5800] ;  /* 0x005800009378783b */ /* 0x000ee60000000200 */
[C---:B--2---:R-:W-:Y:S08]  /*9930*/  HMMA.16816.F32 R4, R124.reuse, R128, R4 ;  /* 0x000000807c04723c */ /* 0x044ff00000001804 */
        /* <DEDUP_REMOVED lines=148> */
.L_x_6592:
        /* <DEDUP_REMOVED lines=63> */
.L_x_6591:
[----:B-1----:R-:W-:Y:S04]  /*a670*/  IADD3 R117, R163, -0x1, RZ ;  /* 0xffffffffa3757810 */ /* 0x002fe80007ffe0ff */
        /* <DEDUP_REMOVED lines=29> */
[CC--:B------:R-:W-:Y:S02]  /*a850*/  FFMA.FTZ R7, R0.reuse, R110.reuse, R7 ;  /* 0x0000006e00077223 */ /* 0x0c0fe40000010007 */
[----:B------:R-:W-:Y:S01]  /*a860*/  FFMA.FTZ R5, R0, R110, R5 ;  /* 0x0000006e00057223 */ /* 0x000fe20000010005 */
[----:B------:R-:W-:Y:S01]  /*a870*/  FMNMX.FTZ R110, R6, R103, !PT ;  /* 0x00000067066e7209 */ /* 0x000fe20007810000 */
[CC--:B------:R-:W-:Y:S02]  /*a880*/  FFMA.FTZ R10, R0.reuse, R113.reuse, R10 ;  /* 0x00000071000a7223 */ /* 0x0c0fe4000001000a */
        /* <DEDUP_REMOVED lines=8> */
[-C--:B------:R-:W-:Y:S01]  /*a910*/  FFMA.FTZ R16, R0, R107.reuse, R16 ;  /* 0x0000006b00107223 */ /* 0x080fe20000010010 */
[----:B------:R-:W-:Y:S01]  /*a920*/  IADD3 R111, R2, 0x38, RZ ;  /* 0x00000038026f7810 */ /* 0x000fe20007ffe0ff */
[C---:B------:R-:W-:Y:S01]  /*a930*/  FFMA.FTZ R18, R0.reuse, R107, R18 ;  /* 0x0000006b00127223 */ /* 0x040fe20000010012 */
[----:B------:R-:W-:Y:S01]  /*a940*/  FMNMX.FTZ R113, R11, R112, !PT ;  /* 0x000000700b717209 */ /* 0x000fe20007810000 */
[----:B------:R-:W-:Y:S01]  /*a950*/  FFMA.FTZ R9, R0, R104, R9 ;  /* 0x0000006800097223 */ /* 0x000fe20000010009 */
[----:B------:R-:W-:Y:S01]  /*a960*/  FMNMX.FTZ R110, R8, R115, !PT ;  /* 0x00000073086e7209 */ /* 0x000fe20007810000 */
[----:B------:R1:W2:Y:S01]  /*a970*/  I2F R107, R111 ;  /* 0x0000006f006b7306 */ /* 0x0002a20000201400 */
[-C--:B------:R-:W-:Y:S01]  /*a980*/  FFMA.FTZ R15, R0, R108.reuse, R15 ;  /* 0x0000006c000f7223 */ /* 0x080fe2000001000f */
[----:B------:R-:W-:Y:S01]  /*a990*/  IADD3 R104, R2, 0x31, RZ ;  /* 0x0000003102687810 */ /* 0x000fe20007ffe0ff */
        /* <DEDUP_REMOVED lines=8> */
[----:B------:R-:W3:Y:S01]  /*aa20*/  I2F R104, R104 ;  /* 0x0000006800687306 */ /* 0x000ee20000201400 */
[----:B------:R-:W-:Y:S01]  /*aa30*/  FMNMX.FTZ R108, R18, R115, !PT ;  /* 0x00000073126c7209 */ /* 0x000fe20007810000 */
[C---:B------:R-:W-:Y:S01]  /*aa40*/  FFMA.FTZ R23, R0.reuse, R102, R23 ;  /* 0x0000006600177223 */ /* 0x040fe20000010017 */
[----:B------:R-:W-:Y:S01]  /*aa50*/  FMNMX.FTZ R113, R13, R106, !PT ;  /* 0x0000006a0d717209 */ /* 0x000fe20007810000 */
[----:B------:R-:W-:Y:S01]  /*aa60*/  FFMA.FTZ R20, R0, R109, R20 ;  /* 0x0000006d00147223 */ /* 0x000fe20000010014 */
[----:B------:R-:W-:Y:S01]  /*aa70*/  IADD3 R2, R2, 0x39, RZ ;  /* 0x0000003902027810 */ /* 0x000fe20007ffe0ff */
[C---:B------:R-:W-:Y:S01]  /*aa80*/  FFMA.FTZ R26, R0.reuse, R105, R26 ;  /* 0x00000069001a7223 */ /* 0x040fe2000001001a */
[----:B------:R-:W-:Y:S01]  /*aa90*/  FMNMX.FTZ R115, R19, R108, !PT ;  /* 0x0000006c13737209 */ /* 0x000fe20007810000 */
[----:B------:R-:W-:Y:S01]  /*aaa0*/  FFMA.FTZ R21, R0, R102, R21 ;  /* 0x0000006600157223 */ /* 0x000fe20000010015 */
[----:B------:R-:W-:Y:S01]  /*aab0*/  FMNMX.FTZ R106, R16, R113, !PT ;  /* 0x00000071106a7209 */ /* 0x000fe20007810000 */
[----:B------:R-:W-:Y:S01]  /*aac0*/  FFMA.FTZ R27, R0, R100, R27 ;  /* 0x00000064001b7223 */ /* 0x000fe2000001001b */
[----:B------:R-:W4:Y:S01]  /*aad0*/  I2F R2, R2 ;  /* 0x0000000200027306 */ /* 0x000f220000201400 */
[----:B------:R-:W-:Y:S01]  /*aae0*/  FMNMX.FTZ R108, R22, R115, !PT ;  /* 0x00000073166c7209 */ /* 0x000fe20007810000 */
[C---:B------:R-:W-:Y:S01]  /*aaf0*/  FFMA.FTZ R24, R0.reuse, R105, R24 ;  /* 0x0000006900187223 */ /* 0x040fe20000010018 */
[----:B------:R-:W-:Y:S01]  /*ab00*/  FMNMX.FTZ R109, R17, R106, !PT ;  /* 0x0000006a116d7209 */ /* 0x000fe20007810000 */
[C---:B------:R-:W-:Y:S01]  /*ab10*/  FFMA.FTZ R25, R0.reuse, R100, R25 ;  /* 0x0000006400197223 */ /* 0x040fe20000010019 */
[----:B-1----:R-:W-:Y:S01]  /*ab20*/  FMNMX.FTZ R111, R23, R108, !PT ;  /* 0x0000006c176f7209 */ /* 0x002fe20007810000 */
[----:B------:R-:W-:Y:S01]  /*ab30*/  FFMA.FTZ R28, R0, R101, R28 ;  /* 0x00000065001c7223 */ /* 0x000fe2000001001c */
[----:B------:R-:W-:Y:S01]  /*ab40*/  FMNMX.FTZ R102, R20, R109, !PT ;  /* 0x0000006d14667209 */ /* 0x000fe20007810000 */
[----:B--2---:R-:W-:Y:S01]  /*ab50*/  FFMA.FTZ R34, R0, R107, R34 ;  /* 0x0000006b00227223 */ /* 0x004fe20000010022 */
[----:B------:R-:W-:Y:S01]  /*ab60*/  FMNMX.FTZ R106, R26, R111, !PT ;  /* 0x0000006f1a6a7209 */ /* 0x000fe20007810000 */
[C---:B------:R-:W-:Y:S01]  /*ab70*/  FFMA.FTZ R32, R0.reuse, R107, R32 ;  /* 0x0000006b00207223 */ /* 0x040fe20000010020 */
[----:B------:R-:W-:Y:S01]  /*ab80*/  FMNMX.FTZ R105, R21, R102, !PT ;  /* 0x0000006615697209 */ /* 0x000fe20007810000 */
[----:B------:R-:W-:Y:S01]  /*ab90*/  LDSM.16.MT88.4 R112, [R145+0x8000] ;  /* 0x008000009170783b */ /* 0x000fe20000004200 */
[----:B------:R-:W-:Y:S01]  /*aba0*/  FMNMX.FTZ R109, R27, R106, !PT ;  /* 0x0000006a1b6d7209 */ /* 0x000fe20007810000 */
[-C--:B---3--:R-:W-:Y:S01]  /*abb0*/  FFMA.FTZ R31, R0, R104.reuse, R31 ;  /* 0x00000068001f7223 */ /* 0x088fe2000001001f */
[----:B------:R-:W-:Y:S01]  /*abc0*/  FMNMX.FTZ R100, R24, R105, !PT ;  /* 0x0000006918647209 */ /* 0x000fe20007810000 */
[----:B------:R-:W-:Y:S01]  /*abd0*/  FFMA.FTZ R29, R0, R104, R29 ;  /* 0x00000068001d7223 */ /* 0x000fe2000001001d */
[----:B------:R-:W-:Y:S02]  /*abe0*/  FMNMX.FTZ R102, R30, R109, !PT ;  /* 0x0000006d1e667209 */ /* 0x000fe40007810000 */
[----:B------:R-:W-:Y:S01]  /*abf0*/  FMNMX.FTZ R105, R25, R100, !PT ;  /* 0x0000006419697209 */ /* 0x000fe20007810000 */
[----:B------:R-:W-:Y:S01]  /*ac00*/  LDSM.16.MT88.4 R108, [R146+0x8000] ;  /* 0x00800000926c783b */ /* 0x000fe20000004200 */
[----:B------:R-:W-:Y:S02]  /*ac10*/  FMNMX.FTZ R101, R31, R102, !PT ;  /* 0x000000661f657209 */ /* 0x000fe40007810000 */
[----:B------:R-:W-:Y:S01]  /*ac20*/  FMNMX.FTZ R102, R28, R105, !PT ;  /* 0x000000691c667209 */ /* 0x000fe20007810000 */
[-C--:B----4-:R-:W-:Y:S01]  /*ac30*/  FFMA.FTZ R35, R0, R2.reuse, R35 ;  /* 0x0000000200237223 */ /* 0x090fe20000010023 */
[----:B------:R-:W-:Y:S01]  /*ac40*/  FMNMX.FTZ R100, R34, R101, !PT ;  /* 0x0000006522647209 */ /* 0x000fe20007810000 */
[----:B------:R-:W-:Y:S01]  /*ac50*/  FFMA.FTZ R33, R0, R2, R33 ;  /* 0x0000000200217223 */ /* 0x000fe20000010021 */
        /* <DEDUP_REMOVED lines=23> */
[--C-:B------:R-:W-:Y:S01]  /*add0*/  FFMA.FTZ R116, R7, c[0x0][0x23c], -R124.reuse ;  /* 0x00008f0007747a23 */ /* 0x100fe2000001087c */
[----:B------:R-:W2:Y:S01]  /*ade0*/  MUFU.EX2 R2, R2 ;  /* 0x0000000200027308 */ /* 0x000ea20000000800 */
[----:B------:R-:W-:Y:S01]  /*adf0*/  FFMA.FTZ R103, R10, c[0x0][0x23c], -R124 ;  /* 0x00008f000a677a23 */ /* 0x000fe2000001087c */
[----:B------:R-:W-:Y:S01]  /*ae00*/  ISETP.GT.AND P1, PT, R163, 0x1, PT ;  /* 0x00000001a300780c */ /* 0x000fe20003f24270 */
[--C-:B------:R-:W-:Y:S01]  /*ae10*/  FFMA.FTZ R121, R4, c[0x0][0x23c], -R122.reuse ;  /* 0x00008f0004797a23 */ /* 0x100fe2000001087a */
[----:B------:R-:W-:Y:S01]  /*ae20*/  MOV R163, R117 ;  /* 0x0000007500a37202 */ /* 0x000fe20000000f00 */
[--C-:B------:R-:W-:Y:S02]  /*ae30*/  FFMA.FTZ R120, R5, c[0x0][0x23c], -R122.reuse ;  /* 0x00008f0005787a23 */ /* 0x100fe4000001087a */
[--C-:B------:R-:W-:Y:S02]  /*ae40*/  FFMA.FTZ R119, R8, c[0x0][0x23c], -R122.reuse ;  /* 0x00008f0008777a23 */ /* 0x100fe4000001087a */
[----:B------:R-:W-:Y:S01]  /*ae50*/  FFMA.FTZ R118, R9, c[0x0][0x23c], -R122 ;  /* 0x00008f0009767a23 */ /* 0x000fe2000001087a */
[----:B------:R-:W-:Y:S01]  /*ae60*/  MUFU.EX2 R123, R123 ;  /* 0x0000007b007b7308 */ /* 0x000fe20000000800 */
[----:B------:R-:W-:Y:S02]  /*ae70*/  FMUL.FTZ R3, R102, c[0x0][0x23c] ;  /* 0x00008f0066037a20 */ /* 0x000fe40000410000 */
[----:B------:R-:W-:Y:S02]  /*ae80*/  FFMA.FTZ R102, R11, c[0x0][0x23c], -R124 ;  /* 0x00008f000b667a23 */ /* 0x000fe4000001087c */
[--C-:B------:R-:W-:Y:S02]  /*ae90*/  FFMA.FTZ R131, R24, c[0x0][0x23c], -R122.reuse ;  /* 0x00008f0018837a23 */ /* 0x100fe4000001087a */
[--C-:B------:R-:W-:Y:S02]  /*aea0*/  FFMA.FTZ R132, R25, c[0x0][0x23c], -R122.reuse ;  /* 0x00008f0019847a23 */ /* 0x100fe4000001087a */
[--C-:B------:R-:W-:Y:S01]  /*aeb0*/  FFMA.FTZ R133, R29, c[0x0][0x23c], -R122.reuse ;  /* 0x00008f001d857a23 */ /* 0x100fe2000001087a */
[----:B------:R-:W3:Y:S01]  /*aec0*/  MUFU.EX2 R3, R3 ;  /* 0x0000000300037308 */ /* 0x000ee20000000800 */
[--C-:B------:R-:W-:Y:S02]  /*aed0*/  FFMA.FTZ R134, R32, c[0x0][0x23c], -R122.reuse ;  /* 0x00008f0020867a23 */ /* 0x100fe4000001087a */
[--C-:B------:R-:W-:Y:S02]  /*aee0*/  FFMA.FTZ R125, R12, c[0x0][0x23c], -R122.reuse ;  /* 0x00008f000c7d7a23 */ /* 0x100fe4000001087a */
[C---:B--2---:R-:W-:Y:S02]  /*aef0*/  FMUL.FTZ R6, R2.reuse, R98 ;  /* 0x0000006202067220 */ /* 0x044fe40000410000 */
[C---:B------:R-:W-:Y:S02]  /*af00*/  FMUL.FTZ R7, R2.reuse, R99 ;  /* 0x0000006302077220 */ /* 0x040fe40000410000 */
[C---:B------:R-:W-:Y:S01]  /*af10*/  FMUL.FTZ R10, R2.reuse, R94 ;  /* 0x0000005e020a7220 */ /* 0x040fe20000410000 */
[----:B------:R-:W2:Y:S01]  /*af20*/  MUFU.EX2 R116, R116 ;  /* 0x0000007400747308 */ /* 0x000ea20000000800 */
        /* <DEDUP_REMOVED lines=8> */
[C---:B---3--:R-:W-:Y:S02]  /*afb0*/  FMUL.FTZ R4, R3.reuse, R96 ;  /* 0x0000006003047220 */ /* 0x048fe40000410000 */
[C---:B------:R-:W-:Y:S02]  /*afc0*/  FMUL.FTZ R5, R3.reuse, R97 ;  /* 0x0000006103057220 */ /* 0x040fe40000410000 */
[C---:B------:R-:W-:Y:S01]  /*afd0*/  FMUL.FTZ R8, R3.reuse, R92 ;  /* 0x0000005c03087220 */ /* 0x040fe20000410000 */
[----:B------:R-:W3:Y:S01]  /*afe0*/  MUFU.EX2 R102, R102 ;  /* 0x0000006600667308 */ /* 0x000ee20000000800 */
[C---:B------:R-:W-:Y:S02]  /*aff0*/  FMUL.FTZ R9, R3.reuse, R93 ;  /* 0x0000005d03097220 */ /* 0x040fe40000410000 */
[----:B------:R-:W4:Y:S01]  /*b000*/  LDSM.16.MT88.4 R92, [R144+0x8000] ;  /* 0x00800000905c783b */ /* 0x000f220000004200 */
        /* <DEDUP_REMOVED lines=11> */
[----:B------:R-:W-:Y:S02]  /*b0c0*/  FMUL.FTZ R51, R2, R51 ;  /* 0x0000003302337220 */ /* 0x000fe40000410000 */
[C---:B------:R-:W-:Y:S01]  /*b0d0*/  FMUL.FTZ R48, R3.reuse, R48 ;  /* 0x0000003003307220 */ /* 0x040fe20000410000 */
[----:B---3--:R-:W-:Y:S01]  /*b0e0*/  F2FP.PACK_AB R99, R102, R103 ;  /* 0x000000676663723e */ /* 0x008fe200000000ff */
        /* <DEDUP_REMOVED lines=23> */
[----:B------:R-:W-:Y:S02]  /*b260*/  FMUL.FTZ R71, R2, R71 ;  /* 0x0000004702477220 */ /* 0x000fe40000410000 */
[C---:B------:R-:W-:Y:S01]  /*b270*/  FMUL.FTZ R68, R3.reuse, R68 ;  /* 0x0000004403447220 */ /* 0x040fe20000410000 */
[----:B---3--:R-:W-:Y:S01]  /*b280*/  F2FP.PACK_AB R98, R118, R119 ;  /* 0x000000777662723e */ /* 0x008fe200000000ff */
[C---:B------:R-:W-:Y:S02]  /*b290*/  FMUL.FTZ R69, R3.reuse, R69 ;  /* 0x0000004503457220 */ /* 0x040fe40000410000 */
[C---:B------:R-:W-:Y:S02]  /*b2a0*/  FMUL.FTZ R74, R2.reuse, R74 ;  /* 0x0000004a024a7220 */ /* 0x040fe40000410000 */
[C---:B------:R-:W-:Y:S01]  /*b2b0*/  FMUL.FTZ R75, R2.reuse, R75 ;  /* 0x0000004b024b7220 */ /* 0x040fe20000410000 */
[----:B------:R-:W-:Y:S01]  /*b2c0*/  MUFU.EX2 R133, R133 ;  /* 0x0000008500857308 */ /* 0x000fe20000000800 */
[C---:B-1----:R-:W-:Y:S05]  /*b2d0*/  HMMA.16816.F32 R4, R96.reuse, R104, R4 ;  /* 0x000000686004723c */ /* 0x042fea0000001804 */
[C---:B------:R-:W-:Y:S02]  /*b2e0*/  FMUL.FTZ R72, R3.reuse, R72 ;  /* 0x0000004803487220 */ /* 0x040fe40000410000 */
[----:B------:R-:W-:Y:S01]  /*b2f0*/  FMUL.FTZ R73, R3, R73 ;  /* 0x0000004903497220 */ /* 0x000fe20000410000 */
[C---:B------:R-:W-:Y:S01]  /*b300*/  HMMA.16816.F32 R8, R96.reuse, R106, R8 ;  /* 0x0000006a6008723c */ /* 0x040fe20000001808 */
[----:B------:R-:W1:Y:S01]  /*b310*/  LDSM.16.MT88.4 R104, [R148+0xa000] ;  /* 0x00a000009468783b */ /* 0x000e620000004200 */
[----:B------:R-:W-:Y:S02]  /*b320*/  MUFU.EX2 R134, R134 ;  /* 0x0000008600867308 */ /* 0x000fe40000000800 */
[--C-:B------:R-:W-:Y:S02]  /*b330*/  FFMA.FTZ R126, R13, c[0x0][0x23c], -R122.reuse ;  /* 0x00008f000d7e7a23 */ /* 0x100fe4000001087a */
[C---:B------:R-:W-:Y:S02]  /*b340*/  FMUL.FTZ R13, R3.reuse, R89 ;  /* 0x00000059030d7220 */ /* 0x040fe40000410000 */
[C---:B------:R-:W-:Y:S04]  /*b350*/  HMMA.16816.F32 R36, R96.reuse, R108, R36 ;  /* 0x0000006c6024723c */ /* 0x040fe80000001824 */
[C---:B------:R-:W-:Y:S01]  /*b360*/  FMUL.FTZ R78, R2.reuse, R78 ;  /* 0x0000004e024e7220 */ /* 0x040fe20000410000 */
[----:B------:R-:W2:Y:S01]  /*b370*/  MUFU.EX2 R126, R126 ;  /* 0x0000007e007e7308 */ /* 0x000ea20000000800 */
[----:B------:R-:W-:Y:S02]  /*b380*/  FMUL.FTZ R79, R2, R79 ;  /* 0x0000004f024f7220 */ /* 0x000fe40000410000 */
[C---:B------:R-:W-:Y:S01]  /*b390*/  HMMA.16816.F32 R40, R96.reuse, R110, R40 ;  /* 0x0000006e6028723c */ /* 0x040fe20000001828 */
[----:B------:R-:W3:Y:S03]  /*b3a0*/  LDSM.16.MT88.4 R108, [R146+0xa000] ;  /* 0x00a00000926c783b */ /* 0x000ee60000004200 */
[C---:B------:R-:W-:Y:S02]  /*b3b0*/  FMUL.FTZ R76, R3.reuse, R76 ;  /* 0x0000004c034c7220 */ /* 0x040fe40000410000 */
[----:B------:R-:W-:Y:S02]  /*b3c0*/  FMUL.FTZ R77, R3, R77 ;  /* 0x0000004d034d7220 */ /* 0x000fe40000410000 */
[C---:B------:R-:W-:Y:S04]  /*b3d0*/  HMMA.16816.F32 R44, R96.reuse, R112, R44 ;  /* 0x00000070602c723c */ /* 0x040fe8000000182c */
[--C-:B------:R-:W-:Y:S02]  /*b3e0*/  FFMA.FTZ R127, R16, c[0x0][0x23c], -R122.reuse ;  /* 0x00008f00107f7a23 */ /* 0x100fe4000001087a */
[----:B------:R-:W-:Y:S02]  /*b3f0*/  FFMA.FTZ R128, R17, c[0x0][0x23c], -R122 ;  /* 0x00008f0011807a23 */ /* 0x000fe4000001087a */
[C---:B------:R-:W-:Y:S02]  /*b400*/  HMMA.16816.F32 R48, R96.reuse, R114, R48 ;  /* 0x000000726030723c */ /* 0x040fe40000001830 */
[----:B------:R-:W-:Y:S02]  /*b410*/  MUFU.EX2 R127, R127 ;  /* 0x0000007f007f7308 */ /* 0x000fe40000000800 */
[--C-:B------:R-:W-:Y:S02]  /*b420*/  FFMA.FTZ R112, R14, c[0x0][0x23c], -R124.reuse ;  /* 0x00008f000e707a23 */ /* 0x100fe4000001087c */
[C---:B------:R-:W-:Y:S02]  /*b430*/  FMUL.FTZ R14, R2.reuse, R90 ;  /* 0x0000005a020e7220 */ /* 0x040fe40000410000 */
[C---:B----4-:R-:W-:Y:S04]  /*b440*/  HMMA.16816.F32 R52, R96.reuse, R92, R52 ;  /* 0x0000005c6034723c */ /* 0x050fe80000001834 */
[--C-:B------:R-:W-:Y:S01]  /*b450*/  FFMA.FTZ R113, R15, c[0x0][0x23c], -R124.reuse ;  /* 0x00008f000f717a23 */ /* 0x100fe2000001087c */
[----:B------:R-:W-:Y:S01]  /*b460*/  MUFU.EX2 R112, R112 ;  /* 0x0000007000707308 */ /* 0x000fe20000000800 */
[----:B------:R-:W-:Y:S02]  /*b470*/  FMUL.FTZ R15, R2, R91 ;  /* 0x0000005b020f7220 */ /* 0x000fe40000410000 */
[C---:B------:R-:W-:Y:S01]  /*b480*/  HMMA.16816.F32 R56, R96.reuse, R94, R56 ;  /* 0x0000005e6038723c */ /* 0x040fe20000001838 */
[----:B------:R-:W4:Y:S03]  /*b490*/  LDSM.16.MT88.4 R92, [R145+0xa000] ;  /* 0x00a00000915c783b */ /* 0x000f260000004200 */
[--C-:B------:R-:W-:Y:S02]  /*b4a0*/  FFMA.FTZ R114, R18, c[0x0][0x23c], -R124.reuse ;  /* 0x00008f0012727a23 */ /* 0x100fe4000001087c */
[----:B------:R-:W-:Y:S01]  /*b4b0*/  FFMA.FTZ R115, R19, c[0x0][0x23c], -R124 ;  /* 0x00008f0013737a23 */ /* 0x000fe2000001087c */
[----:B------:R-:W5:Y:S01]  /*b4c0*/  MUFU.EX2 R113, R113 ;  /* 0x0000007100717308 */ /* 0x000f620000000800 */
[C---:B-1----:R-:W-:Y:S01]  /*b4d0*/  HMMA.16816.F32 R60, R96.reuse, R104, R60 ;  /* 0x00000068603c723c */ /* 0x042fe2000000183c */
[----:B------:R-:W-:Y:S03]  /*b4e0*/  LDSM.16.MT88.4 R88, [R148+0x8800] ;  /* 0x008800009458783b */ /* 0x000fe60000004200 */
[C---:B------:R-:W-:Y:S02]  /*b4f0*/  FMUL.FTZ R18, R2.reuse, R86 ;  /* 0x0000005602127220 */ /* 0x040fe40000410000 */
[----:B------:R-:W-:Y:S02]  /*b500*/  FMUL.FTZ R19, R2, R87 ;  /* 0x0000005702137220 */ /* 0x000fe40000410000 */
[C---:B------:R-:W-:Y:S01]  /*b510*/  HMMA.16816.F32 R64, R96.reuse, R106, R64 ;  /* 0x0000006a6040723c */ /* 0x040fe20000001840 */
[----:B------:R-:W1:Y:S01]  /*b520*/  LDSM.16.MT88.4 R104, [R144+0xa000] ;  /* 0x00a000009068783b */ /* 0x000e620000004200 */
[----:B------:R-:W-:Y:S02]  /*b530*/  MUFU.EX2 R114, R114 ;  /* 0x0000007200727308 */ /* 0x000fe40000000800 */
[C---:B------:R-:W-:Y:S01]  /*b540*/  FMUL.FTZ R16, R3.reuse, R84 ;  /* 0x0000005403107220 */ /* 0x040fe20000410000 */
[----:B--2---:R-:W-:Y:S01]  /*b550*/  F2FP.PACK_AB R84, R126, R125 ;  /* 0x0000007d7e54723e */ /* 0x004fe200000000ff */
[----:B------:R-:W-:Y:S02]  /*b560*/  FMUL.FTZ R17, R3, R85 ;  /* 0x0000005503117220 */ /* 0x000fe40000410000 */
[C---:B---3--:R-:W-:Y:S04]  /*b570*/  HMMA.16816.F32 R68, R96.reuse, R108, R68 ;  /* 0x0000006c6044723c */ /* 0x048fe80000001844 */
[----:B------:R-:W2:Y:S01]  /*b580*/  MUFU.EX2 R115, R115 ;  /* 0x0000007300737308 */ /* 0x000ea20000000800 */
[C---:B------:R-:W-:Y:S01]  /*b590*/  FMUL.FTZ R82, R2.reuse, R82 ;  /* 0x0000005202527220 */ /* 0x040fe20000410000 */
[----:B-----5:R-:W-:Y:S02]  /*b5a0*/  F2FP.PACK_AB R85, R113, R112 ;  /* 0x000000707155723e */ /* 0x020fe400000000ff */
[C---:B------:R-:W-:Y:S01]  /*b5b0*/  HMMA.16816.F32 R72, R96.reuse, R110, R72 ;  /* 0x0000006e6048723c */ /* 0x040fe20000001848 */
[----:B------:R-:W-:Y:S03]  /*b5c0*/  LDSM.16.MT88.4 R108, [R145+0x8800] ;  /* 0x00880000916c783b */ /* 0x000fe60000004200 */
[----:B------:R-:W-:Y:S02]  /*b5d0*/  FMUL.FTZ R83, R2, R83 ;  /* 0x0000005302537220 */ /* 0x000fe40000410000 */
[----:B------:R-:W3:Y:S01]  /*b5e0*/  MUFU.EX2 R128, R128 ;  /* 0x0000008000807308 */ /* 0x000ee20000000800 */
[C---:B------:R-:W-:Y:S01]  /*b5f0*/  FMUL.FTZ R80, R3.reuse, R80 ;  /* 0x0000005003507220 */ /* 0x040fe20000410000 */
[C---:B----4-:R-:W-:Y:S04]  /*b600*/  HMMA.16816.F32 R76, R96.reuse, R92, R76 ;  /* 0x0000005c604c723c */ /* 0x050fe8000000184c */
[----:B------:R-:W-:Y:S02]  /*b610*/  FMUL.FTZ R81, R3, R81 ;  /* 0x0000005103517220 */ /* 0x000fe40000410000 */
[--C-:B------:R-:W-:Y:S02]  /*b620*/  FFMA.FTZ R129, R20, c[0x0][0x23c], -R122.reuse ;  /* 0x00008f0014817a23 */ /* 0x100fe4000001087a */
[----:B------:R-:W-:Y:S01]  /*b630*/  FFMA.FTZ R130, R21, c[0x0][0x23c], -R122 ;  /* 0x00008f0015827a23 */ /* 0x000fe2000001087a */
[C---:B------:R-:W-:Y:S01]  /*b640*/  HMMA.16816.F32 R12, R96.reuse, R94, R12 ;  /* 0x0000005e600c723c */ /* 0x040fe2000000180c */
[----:B------:R-:W4:Y:S02]  /*b650*/  LDSM.16.MT88.4 R92, [R146+0x8800] ;  /* 0x00880000925c783b */ /* 0x000f240000004200 */
[----:B------:R-:W-:Y:S01]  /*b660*/  MUFU.EX2 R129, R129 ;  /* 0x0000008100817308 */ /* 0x000fe20000000800 */
[----:B--2---:R-:W-:Y:S01]  /*b670*/  F2FP.PACK_AB R87, R115, R114 ;  /* 0x000000727357723e */ /* 0x004fe200000000ff */
[----:B------:R-:W-:Y:S02]  /*b680*/  FFMA.FTZ R123, R2, R177, R123 ;  /* 0x000000b1027b7223 */ /* 0x000fe4000001007b */
[----:B------:R-:W-:Y:S01]  /*b690*/  FFMA.FTZ R121, R3, R178, R121 ;  /* 0x000000b203797223 */ /* 0x000fe20000010079 */
[C---:B-1----:R-:W-:Y:S04]  /*b6a0*/  HMMA.16816.F32 R16, R96.reuse, R104, R16 ;  /* 0x000000686010723c */ /* 0x042fe80000001810 */
[----:B------:R-:W-:Y:S01]  /*b6b0*/  FADD.FTZ R116, R116, R123 ;  /* 0x0000007b74747221 */ /* 0x000fe20000010000 */
[----:B---3--:R-:W-:Y:S01]  /*b6c0*/  F2FP.PACK_AB R86, R128, R127 ;  /* 0x0000007f8056723e */ /* 0x008fe200000000ff */
[----:B------:R-:W1:Y:S01]  /*b6d0*/  MUFU.EX2 R130, R130 ;  /* 0x0000008200827308 */ /* 0x000e620000000800 */
[----:B------:R-:W-:Y:S01]  /*b6e0*/  FADD.FTZ R120, R120, R121 ;  /* 0x0000007978787221 */ /* 0x000fe20000010000 */
[----:B------:R-:W-:Y:S01]  /*b6f0*/  HMMA.16816.F32 R80, R96, R106, R80 ;  /* 0x0000006a6050723c */ /* 0x000fe20000001850 */
[----:B------:R-:W2:Y:S03]  /*b700*/  LDSM.16.MT88.4 R96, [R144+0x8800] ;  /* 0x008800009060783b */ /* 0x000ea60000004200 */
[----:B------:R-:W-:Y:S02]  /*b710*/  FADD.FTZ R103, R103, R116 ;  /* 0x0000007467677221 */ /* 0x000fe40000010000 */
[----:B------:R-:W-:Y:S02]  /*b720*/  FADD.FTZ R119, R119, R120 ;  /* 0x0000007877777221 */ /* 0x000fe40000010000 */
[C---:B------:R-:W-:Y:S01]  /*b730*/  HMMA.16816.F32 R4, R84.reuse, R88, R4 ;  /* 0x000000585404723c */ /* 0x040fe20000001804 */
[----:B------:R-:W-:Y:S04]  /*b740*/  LDSM.16.MT88.4 R104, [R145+0xa800] ;  /* 0x00a800009168783b */ /* 0x000fe80000004200 */
[----:B------:R-:W-:Y:S02]  /*b750*/  FADD.FTZ R103, R102, R103 ;  /* 0x0000006766677221 */ /* 0x000fe40000010000 */
[----:B------:R-:W-:Y:S01]  /*b760*/  FADD.FTZ R118, R118, R119 ;  /* 0x0000007776767221 */ /* 0x000fe20000010000 */
[C---:B------:R-:W-:Y:S01]  /*b770*/  HMMA.16816.F32 R8, R84.reuse, R90, R8 ;  /* 0x0000005a5408723c */ /* 0x040fe20000001808 */
[----:B------:R-:W3:Y:S03]  /*b780*/  LDSM.16.MT88.4 R88, [R148+0xa800] ;  /* 0x00a800009458783b */ /* 0x000ee60000004200 */
[----:B------:R-:W-:Y:S01]  /*b790*/  FADD.FTZ R112, R112, R103 ;  /* 0x0000006770707221 */ /* 0x000fe20000010000 */
[----:B------:R-:W-:Y:S01]  /*b7a0*/  MOV R103, R100 ;  /* 0x0000006400677202 */ /* 0x000fe20000000f00 */
[----:B------:R-:W-:Y:S01]  /*b7b0*/  FADD.FTZ R125, R125, R118 ;  /* 0x000000767d7d7221 */ /* 0x000fe20000010000 */
[----:B-1----:R-:W-:Y:S01]  /*b7c0*/  F2FP.PACK_AB R20, R130, R129 ;  /* 0x000000818214723e */ /* 0x002fe200000000ff */
[----:B------:R-:W-:Y:S01]  /*b7d0*/  FADD.FTZ R113, R113, R112 ;  /* 0x0000007071717221 */ /* 0x000fe20000010000 */
[C---:B----4-:R-:W-:Y:S03]  /*b7e0*/  HMMA.16816.F32 R36, R84.reuse, R92, R36 ;  /* 0x0000005c5424723c */ /* 0x050fe60000001824 */
[----:B------:R-:W-:Y:S02]  /*b7f0*/  FADD.FTZ R126, R126, R125 ;  /* 0x0000007d7e7e7221 */ /* 0x000fe40000010000 */
[----:B------:R-:W-:Y:S02]  /*b800*/  FADD.FTZ R114, R114, R113 ;  /* 0x0000007172727221 */ /* 0x000fe40000010000 */
[----:B------:R-:W-:Y:S01]  /*b810*/  FADD.FTZ R127, R127, R126 ;  /* 0x0000007e7f7f7221 */ /* 0x000fe20000010000 */
[C---:B------:R-:W-:Y:S01]  /*b820*/  HMMA.16816.F32 R40, R84.reuse, R94, R40 ;  /* 0x0000005e5428723c */ /* 0x040fe20000001828 */
[----:B------:R-:W1:Y:S03]  /*b830*/  LDSM.16.MT88.4 R92, [R146+0xa800] ;  /* 0x00a80000925c783b */ /* 0x000e660000004200 */
[----:B------:R-:W-:Y:S02]  /*b840*/  FADD.FTZ R115, R115, R114 ;  /* 0x0000007273737221 */ /* 0x000fe40000010000 */
[----:B------:R-:W-:Y:S02]  /*b850*/  FADD.FTZ R128, R128, R127 ;  /* 0x0000007f80807221 */ /* 0x000fe40000010000 */
[C---:B------:R-:W-:Y:S04]  /*b860*/  HMMA.16816.F32 R44, R84.reuse, R108, R44 ;  /* 0x0000006c542c723c */ /* 0x040fe8000000182c */
[----:B------:R-:W-:Y:S03]  /*b870*/  FADD.FTZ R129, R129, R128 ;  /* 0x0000008081817221 */ /* 0x000fe60000010000 */
[--C-:B------:R-:W-:Y:S01]  /*b880*/  FFMA.FTZ R108, R22, c[0x0][0x23c], -R124.reuse ;  /* 0x00008f00166c7a23 */ /* 0x100fe2000001087c */
[C---:B------:R-:W-:Y:S04]  /*b890*/  HMMA.16816.F32 R48, R84.reuse, R110, R48 ;  /* 0x0000006e5430723c */ /* 0x040fe80000001830 */
[--C-:B------:R-:W-:Y:S01]  /*b8a0*/  FFMA.FTZ R109, R23, c[0x0][0x23c], -R124.reuse ;  /* 0x00008f00176d7a23 */ /* 0x100fe2000001087c */
[----:B------:R-:W-:Y:S01]  /*b8b0*/  MUFU.EX2 R108, R108 ;  /* 0x0000006c006c7308 */ /* 0x000fe20000000800 */
[----:B------:R-:W-:Y:S02]  /*b8c0*/  FADD.FTZ R130, R130, R129 ;  /* 0x0000008182827221 */ /* 0x000fe40000010000 */
[C---:B--2---:R-:W-:Y:S04]  /*b8d0*/  HMMA.16816.F32 R52, R84.reuse, R96, R52 ;  /* 0x000000605434723c */ /* 0x044fe80000001834 */
[--C-:B------:R-:W-:Y:S02]  /*b8e0*/  FFMA.FTZ R110, R26, c[0x0][0x23c], -R124.reuse ;  /* 0x00008f001a6e7a23 */ /* 0x100fe4000001087c */
[----:B------:R-:W-:Y:S01]  /*b8f0*/  FFMA.FTZ R111, R27, c[0x0][0x23c], -R124 ;  /* 0x00008f001b6f7a23 */ /* 0x000fe2000001087c */
[----:B------:R-:W2:Y:S01]  /*b900*/  MUFU.EX2 R109, R109 ;  /* 0x0000006d006d7308 */ /* 0x000ea20000000800 */
[C---:B------:R-:W-:Y:S01]  /*b910*/  HMMA.16816.F32 R56, R84.reuse, R98, R56 ;  /* 0x000000625438723c */ /* 0x040fe20000001838 */
[----:B------:R-:W-:Y:S03]  /*b920*/  LDSM.16.MT88.4 R24, [R146+0x9000] ;  /* 0x009000009218783b */ /* 0x000fe60000004200 */
[----:B------:R-:W-:Y:S04]  /*b930*/  FADD.FTZ R3, R131, R130 ;  /* 0x0000008283037221 */ /* 0x000fe80000010000 */
[C---:B---3--:R-:W-:Y:S01]  /*b940*/  HMMA.16816.F32 R60, R84.reuse, R88, R60 ;  /* 0x00000058543c723c */ /* 0x048fe2000000183c */
[----:B------:R-:W-:Y:S01]  /*b950*/  LDSM.16.MT88.4 R96, [R145+0x9000] ;  /* 0x009000009160783b */ /* 0x000fe20000004200 */
[----:B------:R-:W-:Y:S06]  /*b960*/  MUFU.EX2 R110, R110 ;  /* 0x0000006e006e7308 */ /* 0x000fec0000000800 */
[C---:B------:R-:W-:Y:S01]  /*b970*/  HMMA.16816.F32 R64, R84.reuse, R90, R64 ;  /* 0x0000005a5440723c */ /* 0x040fe20000001840 */
[----:B------:R-:W3:Y:S03]  /*b980*/  LDSM.16.MT88.4 R88, [R144+0xa800] ;  /* 0x00a800009058783b */ /* 0x000ee60000004200 */
[----:B------:R-:W4:Y:S01]  /*b990*/  MUFU.EX2 R111, R111 ;  /* 0x0000006f006f7308 */ /* 0x000f220000000800 */
[C---:B--2---:R-:W-:Y:S03]  /*b9a0*/  F2FP.PACK_AB R21, R109.reuse, R108 ;  /* 0x0000006c6d15723e */ /* 0x044fe600000000ff */
[C---:B-1----:R-:W-:Y:S04]  /*b9b0*/  HMMA.16816.F32 R68, R84.reuse, R92, R68 ;  /* 0x0000005c5444723c */ /* 0x042fe80000001844 */
[----:B------:R-:W-:Y:S04]  /*b9c0*/  FADD.FTZ R108, R108, R115 ;  /* 0x000000736c6c7221 */ /* 0x000fe80000010000 */
[C---:B------:R-:W-:Y:S01]  /*b9d0*/  HMMA.16816.F32 R72, R84.reuse, R94, R72 ;  /* 0x0000005e5448723c */ /* 0x040fe20000001848 */
[----:B------:R-:W1:Y:S03]  /*b9e0*/  LDSM.16.MT88.4 R92, [R148+0x9000] ;  /* 0x00900000945c783b */ /* 0x000e660000004200 */
[----:B------:R-:W-:Y:S04]  /*b9f0*/  FADD.FTZ R109, R109, R108 ;  /* 0x0000006c6d6d7221 */ /* 0x000fe80000010000 */
[C---:B------:R-:W-:Y:S01]  /*ba00*/  HMMA.16816.F32 R76, R84.reuse, R104, R76 ;  /* 0x00000068544c723c */ /* 0x040fe2000000184c */
[----:B------:R-:W2:Y:S03]  /*ba10*/  MUFU.EX2 R104, R132 ;  /* 0x0000008400687308 */ /* 0x000ea60000000800 */
[C---:B----4-:R-:W-:Y:S01]  /*ba20*/  F2FP.PACK_AB R23, R111.reuse, R110 ;  /* 0x0000006e6f17723e */ /* 0x050fe200000000ff */
[----:B------:R-:W-:Y:S02]  /*ba30*/  FADD.FTZ R110, R110, R109 ;  /* 0x0000006d6e6e7221 */ /* 0x000fe40000010000 */
[----:B------:R-:W-:Y:S01]  /*ba40*/  FFMA.FTZ R105, R30, c[0x0][0x23c], -R124 ;  /* 0x00008f001e697a23 */ /* 0x000fe2000001087c */
[C---:B------:R-:W-:Y:S04]  /*ba50*/  HMMA.16816.F32 R12, R84.reuse, R106, R12 ;  /* 0x0000006a540c723c */ /* 0x040fe8000000180c */
[----:B------:R-:W-:Y:S01]  /*ba60*/  FADD.FTZ R110, R111, R110 ;  /* 0x0000006e6f6e7221 */ /* 0x000fe20000010000 */
[----:B------:R-:W-:Y:S02]  /*ba70*/  MUFU.EX2 R105, R105 ;  /* 0x0000006900697308 */ /* 0x000fe40000000800 */
[--C-:B------:R-:W-:Y:S01]  /*ba80*/  FFMA.FTZ R106, R31, c[0x0][0x23c], -R124.reuse ;  /* 0x00008f001f6a7a23 */ /* 0x100fe2000001087c */
[C---:B---3--:R-:W-:Y:S04]  /*ba90*/  HMMA.16816.F32 R16, R84.reuse, R88, R16 ;  /* 0x000000585410723c */ /* 0x048fe80000001810 */
[--C-:B------:R-:W-:Y:S02]  /*baa0*/  FFMA.FTZ R107, R34, c[0x0][0x23c], -R124.reuse ;  /* 0x00008f00226b7a23 */ /* 0x100fe4000001087c */
[----:B------:R-:W-:Y:S01]  /*bab0*/  FFMA.FTZ R124, R35, c[0x0][0x23c], -R124 ;  /* 0x00008f00237c7a23 */ /* 0x000fe2000001087c */
[----:B------:R-:W3:Y:S01]  /*bac0*/  MUFU.EX2 R106, R106 ;  /* 0x0000006a006a7308 */ /* 0x000ee20000000800 */
[----:B------:R-:W-:Y:S01]  /*bad0*/  HMMA.16816.F32 R80, R84, R90, R80 ;  /* 0x0000005a5450723c */ /* 0x000fe20000001850 */
[----:B------:R-:W4:Y:S03]  /*bae0*/  LDSM.16.MT88.4 R84, [R144+0x9000] ;  /* 0x009000009054783b */ /* 0x000f260000004200 */
[----:B--2---:R-:W-:Y:S01]  /*baf0*/  F2FP.PACK_AB R22, R104, R131 ;  /* 0x000000836816723e */ /* 0x004fe200000000ff */
[--C-:B------:R-:W-:Y:S02]  /*bb00*/  FFMA.FTZ R132, R28, c[0x0][0x23c], -R122.reuse ;  /* 0x00008f001c847a23 */ /* 0x100fe4000001087a */
[----:B------:R-:W-:Y:S02]  /*bb10*/  FFMA.FTZ R122, R33, c[0x0][0x23c], -R122 ;  /* 0x00008f00217a7a23 */ /* 0x000fe4000001087a */
[----:B------:R-:W-:Y:S01]  /*bb20*/  MUFU.EX2 R107, R107 ;  /* 0x0000006b006b7308 */ /* 0x000fe20000000800 */
[----:B------:R-:W2:Y:S01]  /*bb30*/  LDSM.16.MT88.4 R88, [R148+0xb000] ;  /* 0x00b000009458783b */ /* 0x000ea20000004200 */
[C---:B-1----:R-:W-:Y:S05]  /*bb40*/  HMMA.16816.F32 R4, R20.reuse, R92, R4 ;  /* 0x0000005c1404723c */ /* 0x042fea0000001804 */
[----:B------:R-:W-:Y:S02]  /*bb50*/  FADD.FTZ R3, R104, R3 ;  /* 0x0000000368037221 */ /* 0x000fe40000010000 */
[----:B------:R-:W-:Y:S01]  /*bb60*/  LDSM.16.MT88.4 R28, [R146+0x9800] ;  /* 0x00980000921c783b */ /* 0x000fe20000004200 */
[----:B------:R-:W1:Y:S01]  /*bb70*/  MUFU.EX2 R124, R124 ;  /* 0x0000007c007c7308 */ /* 0x000e620000000800 */
[C---:B------:R-:W-:Y:S06]  /*bb80*/  HMMA.16816.F32 R8, R20.reuse, R94, R8 ;  /* 0x0000005e1408723c */ /* 0x040fec0000001808 */
[----:B------:R-:W-:Y:S02]  /*bb90*/  LDSM.16.MT88.4 R92, [R145+0xb000] ;  /* 0x00b00000915c783b */ /* 0x000fe40000004200 */
[C---:B------:R-:W-:Y:S01]  /*bba0*/  HMMA.16816.F32 R36, R20.reuse, R24, R36 ;  /* 0x000000181424723c */ /* 0x040fe20000001824 */
[----:B------:R-:W5:Y:S05]  /*bbb0*/  MUFU.EX2 R132, R132 ;  /* 0x0000008400847308 */ /* 0x000f6a0000000800 */
[----:B------:R-:W-:Y:S02]  /*bbc0*/  LDSM.16.MT88.4 R32, [R145+0x9800] ;  /* 0x009800009120783b */ /* 0x000fe40000004200 */
[C---:B------:R-:W-:Y:S03]  /*bbd0*/  HMMA.16816.F32 R40, R20.reuse, R26, R40 ;  /* 0x0000001a1428723c */ /* 0x040fe60000001828 */
[----:B------:R-:W1:Y:S03]  /*bbe0*/  MUFU.EX2 R135, R122 ;  /* 0x0000007a00877308 */ /* 0x000e660000000800 */
[----:B------:R-:W1:Y:S02]  /*bbf0*/  LDSM.16.MT88.4 R24, [R146+0xb000] ;  /* 0x00b000009218783b */ /* 0x000e640000004200 */
[C---:B------:R-:W-:Y:S08]  /*bc00*/  HMMA.16816.F32 R44, R20.reuse, R96, R44 ;  /* 0x00000060142c723c */ /* 0x040ff0000000182c */
[C---:B------:R-:W-:Y:S08]  /*bc10*/  HMMA.16816.F32 R48, R20.reuse, R98, R48 ;  /* 0x000000621430723c */ /* 0x040ff00000001830 */
        /* <DEDUP_REMOVED lines=9> */
[C---:B------:R-:W-:Y:S08]  /*bcb0*/  HMMA.16816.F32 R76, R20.reuse, R92, R76 ;  /* 0x0000005c144c723c */ /* 0x040ff0000000184c */
[C---:B------:R-:W-:Y:S08]  /*bcc0*/  HMMA.16816.F32 R12, R20.reuse, R94, R12 ;  /* 0x0000005e140c723c */ /* 0x040ff0000000180c */
[C---:B----4-:R-:W-:Y:S08]  /*bcd0*/  HMMA.16816.F32 R16, R20.reuse, R84, R16 ;  /* 0x000000541410723c */ /* 0x050ff00000001810 */
[----:B------:R-:W-:Y:S01]  /*bce0*/  HMMA.16816.F32 R80, R20, R86, R80 ;  /* 0x000000561450723c */ /* 0x000fe20000001850 */
[----:B------:R-:W2:Y:S06]  /*bcf0*/  LDSM.16.MT88.4 R84, [R144+0x9800] ;  /* 0x009800009054783b */ /* 0x000eac0000004200 */
[----:B---3--:R-:W-:Y:S01]  /*bd00*/  F2FP.PACK_AB R21, R106, R105 ;  /* 0x000000696a15723e */ /* 0x008fe200000000ff */
[----:B------:R-:W-:Y:S01]  /*bd10*/  FADD.FTZ R105, R105, R110 ;  /* 0x0000006e69697221 */ /* 0x000fe20000010000 */
[----:B------:R-:W-:Y:S03]  /*bd20*/  F2FP.PACK_AB R23, R124, R107 ;  /* 0x0000006b7c17723e */ /* 0x000fe600000000ff */
[----:B-----5:R-:W-:Y:S01]  /*bd30*/  F2FP.PACK_AB R20, R133, R132 ;  /* 0x000000848514723e */ /* 0x020fe200000000ff */
[----:B------:R-:W-:Y:S01]  /*bd40*/  FADD.FTZ R132, R132, R3 ;  /* 0x0000000384847221 */ /* 0x000fe20000010000 */
[----:B------:R-:W-:Y:S01]  /*bd50*/  F2FP.PACK_AB R22, R135, R134 ;  /* 0x000000868716723e */ /* 0x000fe200000000ff */
[----:B------:R-:W-:Y:S01]  /*bd60*/  FADD.FTZ R106, R106, R105 ;  /* 0x000000696a6a7221 */ /* 0x000fe20000010000 */
[----:B------:R-:W-:Y:S01]  /*bd70*/  MOV R3, R101 ;  /* 0x0000006500037202 */ /* 0x000fe20000000f00 */
        /* <DEDUP_REMOVED lines=9> */
[C---:B------:R-:W-:Y:S01]  /*be10*/  HMMA.16816.F32 R36, R20.reuse, R28, R36 ;  /* 0x0000001c1424723c */ /* 0x040fe20000001824 */
[----:B------:R-:W4:Y:S07]  /*be20*/  LDSM.16.MT88.4 R24, [R144+0xb800] ;  /* 0x00b800009018783b */ /* 0x000f2e0000004200 */
[C---:B------:R-:W-:Y:S08]  /*be30*/  HMMA.16816.F32 R40, R20.reuse, R30, R40 ;  /* 0x0000001e1428723c */ /* 0x040ff00000001828 */
[C---:B------:R-:W-:Y:S08]  /*be40*/  HMMA.16816.F32 R44, R20.reuse, R32, R44 ;  /* 0x00000020142c723c */ /* 0x040ff0000000182c */
[C---:B------:R-:W-:Y:S08]  /*be50*/  HMMA.16816.F32 R48, R20.reuse, R34, R48 ;  /* 0x000000221430723c */ /* 0x040ff00000001830 */
[C---:B--2---:R-:W-:Y:S08]  /*be60*/  HMMA.16816.F32 R52, R20.reuse, R84, R52 ;  /* 0x000000541434723c */ /* 0x044ff00000001834 */
[C---:B------:R-:W-:Y:S08]  /*be70*/  HMMA.16816.F32 R56, R20.reuse, R86, R56 ;  /* 0x000000561438723c */ /* 0x040ff00000001838 */
[C---:B------:R-:W-:Y:S08]  /*be80*/  HMMA.16816.F32 R60, R20.reuse, R88, R60 ;  /* 0x00000058143c723c */ /* 0x040ff0000000183c */
[C---:B------:R-:W-:Y:S08]  /*be90*/  HMMA.16816.F32 R64, R20.reuse, R90, R64 ;  /* 0x0000005a1440723c */ /* 0x040ff00000001840 */
[C---:B-1----:R-:W-:Y:S08]  /*bea0*/  HMMA.16816.F32 R68, R20.reuse, R4, R68 ;  /* 0x000000041444723c */ /* 0x042ff00000001844 */
[C---:B------:R-:W-:Y:S08]  /*beb0*/  HMMA.16816.F32 R72, R20.reuse, R6, R72 ;  /* 0x000000061448723c */ /* 0x040ff00000001848 */
[C---:B---3--:R-:W-:Y:S08]  /*bec0*/  HMMA.16816.F32 R76, R20.reuse, R8, R76 ;  /* 0x00000008144c723c */ /* 0x048ff0000000184c */
[C---:B------:R-:W-:Y:S08]  /*bed0*/  HMMA.16816.F32 R88, R20.reuse, R10, R12 ;  /* 0x0000000a1458723c */ /* 0x040ff0000000180c */
[C---:B----4-:R-:W-:Y:S08]  /*bee0*/  HMMA.16816.F32 R84, R20.reuse, R24, R16 ;  /* 0x000000181454723c */ /* 0x050ff00000001810 */
[----:B------:R-:W-:Y:S01]  /*bef0*/  HMMA.16816.F32 R80, R20, R26, R80 ;  /* 0x0000001a1450723c */ /* 0x000fe20000001850 */
[----:B------:R-:W-:-:S07]  /*bf00*/  @P1 BRA `(.L_x_6593) ;  /* 0xffffd08000001947 */ /* 0x000fce000383ffff */
.L_x_6589:
        /* <DEDUP_REMOVED lines=193> */
.L_x_6594:
[----:B------:R-:W1:Y:S04]  /*cb20*/  S2R R40, SR_CTAID.Z ;  /* 0x0000000000287919 */ /* 0x000e680000002700 */
[----:B------:R-:W1:Y:S02]  /*cb30*/  S2R R5, SR_CTAID.Y ;  /* 0x0000000000057919 */ /* 0x000e640000002600 */
[----:B-1----:R-:W-:-:S04]  /*cb40*/  IMAD R7, R5, c[0x0][0x1c0], R40 ;  /* 0x0000700005077a24 */ /* 0x002fc800078e0228 */
[----:B------:R-:W-:Y:S02]  /*cb50*/  IMAD R7, R7, c[0x0][0x214], RZ ;  /* 0x0000850007077a24 */ /* 0x000fe400078e02ff */
.L_x_6595:
        /* <DEDUP_REMOVED lines=36> */
.L_x_6597:
[----:B------:R-:W-:Y:S05]  /*cda0*/  BSYNC B0 ;  /* 0x0000000000007941 */ /* 0x000fea0003800000 */
.L_x_6596:
[----:B------:R-:W5:Y:S01]  /*cdb0*/  S2R R2, SR_CTAID.X ;  /* 0x0000000000027919 */ /* 0x000f620000002500 */
[----:B------:R-:W-:Y:S01]  /*cdc0*/  SHF.R.S32.HI R169, RZ, 0x1f, R168 ;  /* 0x0000001fffa97819 */ /* 0x000fe200000114a8 */
[----:B------:R-:W-:Y:S01]  /*cdd0*/  BSSY B0, `(.L_x_6598) ;  /* 0x0000022000007945 */ /* 0x000fe20003800000 */
[----:B------:R-:W-:Y:S01]  /*cde0*/  LEA.HI R4, R3, R4, RZ, 0x3 ;  /* 0x0000000403047211 */ /* 0x000fe200078f18ff */
[----:B----4-:R-:W4:Y:S01]  /*cdf0*/  S2R R0, SR_TID.X ;  /* 0x0000000000007919 */ /* 0x010f220000002100 */
[----:B------:R-:W-:-:S05]  /*ce00*/  SHF.R.S32.HI R3, RZ, 0x1f, R40 ;  /* 0x0000001fff037819 */ /* 0x000fca0000011428 */
[----:B------:R-:W-:-:S04]  /*ce10*/  IMAD R3, R3, c[0x0][0x1f0], RZ ;  /* 0x00007c0003037a24 */ /* 0x000fc800078e02ff */
[----:B------:R-:W-:Y:S02]  /*ce20*/  IMAD R3, R40, c[0x0][0x1f4], R3 ;  /* 0x00007d0028037a24 */ /* 0x000fe400078e0203 */
[----:B-----5:R-:W-:-:S04]  /*ce30*/  IMAD.SHL.U32 R2, R2, 0x40, RZ ;  /* 0x0000004002027824 */ /* 0x020fc800078e00ff */
[----:B------:R-:W-:Y:S01]  /*ce40*/  IMAD.WIDE.U32 R42, R2, c[0x0][0x1e8], R168 ;  /* 0x00007a00022a7a25 */ /* 0x000fe200078e00a8 */
[----:B------:R-:W-:-:S04]  /*ce50*/  SHF.R.S32.HI R7, RZ, 0x1f, R2 ;  /* 0x0000001fff077819 */ /* 0x000fc80000011402 */
[----:B------:R-:W-:Y:S01]  /*ce60*/  IADD3 R42, P0, R5, R42, RZ ;  /* 0x0000002a052a7210 */ /* 0x000fe20007f1e0ff */
[----:B------:R-:W-:Y:S01]  /*ce70*/  IMAD R7, R7, c[0x0][0x1e8], RZ ;  /* 0x00007a0007077a24 */ /* 0x000fe200078e02ff */
[----:B----4-:R-:W-:-:S03]  /*ce80*/  SHF.R.S32.HI R5, RZ, 0x1f, R0 ;  /* 0x0000001fff057819 */ /* 0x010fc60000011400 */
[----:B------:R-:W-:Y:S01]  /*ce90*/  IMAD R7, R2, c[0x0][0x1ec], R7 ;  /* 0x00007b0002077a24 */ /* 0x000fe200078e0207 */
[----:B------:R-:W-:Y:S01]  /*cea0*/  LEA.HI R5, R5, R0, RZ, 0x3 ;  /* 0x0000000005057211 */ /* 0x000fe200078f18ff */
[----:B------:R-:W-:-:S03]  /*ceb0*/  IMAD.IADD R2, R165, 0x1, -R2 ;  /* 0x00000001a5027824 */ /* 0x000fc600078e0a02 */
[----:B------:R-:W-:Y:S02]  /*cec0*/  IADD3.X R43, R166, R43, R7, P0, !PT ;  /* 0x0000002ba62b7210 */ /* 0x000fe400007fe407 */
[----:B------:R-:W-:Y:S02]  /*ced0*/  SHF.R.S32.HI R7, RZ, 0x3, R4 ;  /* 0x00000003ff077819 */ /* 0x000fe40000011404 */
[----:B------:R-:W-:Y:S01]  /*cee0*/  SHF.R.S32.HI R0, RZ, 0x3, R5 ;  /* 0x00000003ff007819 */ /* 0x000fe20000011405 */
[----:B------:R-:W-:Y:S01]  /*cef0*/  IMAD.WIDE.U32 R42, R40, c[0x0][0x1f0], R42 ;  /* 0x00007c00282a7a25 */ /* 0x000fe200078e002a */
[----:B------:R-:W-:Y:S02]  /*cf00*/  ISETP.GE.AND P0, PT, R7, R2, PT ;  /* 0x000000020700720c */ /* 0x000fe40003f06270 */
[----:B------:R-:W-:Y:S01]  /*cf10*/  SHF.R.S32.HI R0, RZ, 0x1f, R0 ;  /* 0x0000001fff007819 */ /* 0x000fe20000011400 */
        /* <DEDUP_REMOVED lines=13> */
.L_x_6599:
[----:B------:R-:W-:Y:S05]  /*cff0*/  BSYNC B0 ;  /* 0x0000000000007941 */ /* 0x000fea0003800000 */
.L_x_6598:
        /* <DEDUP_REMOVED lines=18> */
.L_x_6601:
[----:B------:R-:W-:Y:S05]  /*d120*/  BSYNC B0 ;  /* 0x0000000000007941 */ /* 0x000fea0003800000 */
.L_x_6600:
        /* <DEDUP_REMOVED lines=18> */
.L_x_6603:
[----:B------:R-:W-:Y:S05]  /*d250*/  BSYNC B0 ;  /* 0x0000000000007941 */ /* 0x000fea0003800000 */
.L_x_6602:
        /* <DEDUP_REMOVED lines=19> */
.L_x_6604:
        /* <DEDUP_REMOVED lines=15> */
.L_x_8274:


//--------------------- .text._ZN5flash24flash_fwd_splitkv_kernelI23Flash_fwd_kernel_traitsILi128ELi64ELi64ELi4ELb0ELb0EN7cutlass6half_tE19Flash_kernel_traitsILi128ELi64ELi64ELi4ES3_EELb1ELb0ELb1ELb0ELb0ELb1ELb0ELb0EEEvNS_16Flash_fwd_paramsE --------------------------
	.section	.text._ZN5flash24flash_fwd_splitkv_kernelI23Flash_fwd_kernel_traitsILi128ELi64ELi64ELi4ELb0ELb0EN7cutlass6half_tE19Flash_kernel_traitsILi128ELi64ELi64ELi4ES3_EELb1ELb0ELb1ELb0ELb0ELb1ELb0ELb0EEEvNS_16Flash_fwd_paramsE,"ax",@progbits
	.sectioninfo	@"SHI_REGISTERS=200"
	.align	128
        .global         _ZN5flash24flash_fwd_splitkv_kernelI23Flash_fwd_kernel_traitsILi128ELi64ELi64ELi4ELb0ELb0EN7cutlass6half_tE19Flash_kernel_traitsILi128ELi64ELi64ELi4ES3_EELb1ELb0ELb1ELb0ELb0ELb1ELb0ELb0EEEvNS_16Flash_fwd_paramsE
        .type           _ZN5flash24flash_fwd_splitkv_kernelI23Flash_fwd_kernel_traitsILi128ELi64ELi64ELi4ELb0ELb0EN7cutlass6half_tE19Flash_kernel_traitsILi128ELi64ELi64ELi4ES3_EELb1ELb0ELb1ELb0ELb0ELb1ELb0ELb0EEEvNS_16Flash_fwd_paramsE,@function
        .size           _ZN5flash24flash_fwd_splitkv_kernelI23Flash_fwd_kernel_traitsILi128ELi64ELi64ELi4ELb0ELb0EN7cutlass6half_tE19Flash_kernel_traitsILi128ELi64ELi64ELi4ES3_EELb1ELb0ELb1ELb0ELb0ELb1ELb0ELb0EEEvNS_16Flash_fwd_paramsE,(.L_x_8275 - _ZN5flash24flash_fwd_splitkv_kernelI23Flash_fwd_kernel_traitsILi128ELi64ELi64ELi4ELb0ELb0EN7cutlass6half_tE19Flash_kernel_traitsILi128ELi64ELi64ELi4ES3_EELb1ELb0ELb1ELb0ELb0ELb1ELb0ELb0EEEvNS_16Flash_fwd_paramsE)
        .other          _ZN5flash24flash_fwd_splitkv_kernelI23Flash_fwd_kernel_traitsILi128ELi64ELi64ELi4ELb0ELb0EN7cutlass6half_tE19Flash_kernel_traitsILi128ELi64ELi64ELi4ES3_EELb1ELb0ELb1ELb0ELb0ELb1ELb0ELb0EEEvNS_16Flash_fwd_paramsE,@"STO_CUDA_ENTRY STV_DEFAULT"
_ZN5flash24flash_fwd_splitkv_kernelI23Flash_fwd_kernel_traitsILi128ELi64ELi64ELi4ELb0ELb0EN7cutlass6half_tE19Flash_kernel_traitsILi128ELi64ELi64ELi4ES3_EELb1ELb0ELb1ELb0ELb0ELb1ELb0ELb0EEEvNS_16Flash_fwd_paramsE:
.text._ZN5flash24flash_fwd_splitkv_kernelI23Flash_fwd_kernel_traitsILi128ELi64ELi64ELi4ELb0ELb0EN7cutlass6half_tE19Flash_kernel_traitsILi128ELi64ELi64ELi4ES3_EELb1ELb0ELb1ELb0ELb0ELb1ELb0ELb0EEEvNS_16Flash_fwd_paramsE:
        /* <DEDUP_REMOVED lines=33> */
.L_x_6605:
[----:B-1-34-:R-:W-:Y:S02]  /*0210*/  MOV R2, c[0x0][0x218] ;  /* 0x0000860000027a02 */ /* 0x01afe40000000f00 */
.L_x_6606:
        /* <DEDUP_REMOVED lines=78> */
.L_x_6609:
[----:B------:R-:W-:Y:S05]  /*0700*/  BSYNC B0 ;  /* 0x0000000000007941 */ /* 0x000fea0003800000 */
.L_x_6608:
        /* <DEDUP_REMOVED lines=18> */
.L_x_6611:
[----:B------:R-:W-:Y:S05]  /*0830*/  BSYNC B0 ;  /* 0x0000000000007941 */ /* 0x000fea0003800000 */
.L_x_6610:
        /* <DEDUP_REMOVED lines=18> */
.L_x_6613:
[----:B------:R-:W-:Y:S05]  /*0960*/  BSYNC B0 ;  /* 0x0000000000007941 */ /* 0x000fea0003800000 */
.L_x_6612:
        /* <DEDUP_REMOVED lines=17> */
.L_x_6615:
[----:B------:R-:W-:Y:S05]  /*0a80*/  BSYNC B0 ;  /* 0x0000000000007941 */ /* 0x000fea0003800000 */
.L_x_6614:
        /* <DEDUP_REMOVED lines=19> */
.L_x_6607:
        /* <DEDUP_REMOVED lines=92> */
.L_x_6616:
        /* <DEDUP_REMOVED lines=15> */
.L_x_6618:
        /* <DEDUP_REMOVED lines=51> */
.L_x_6617:
        /* <DEDUP_REMOVED lines=95> */
.L_x_6620:
[----:B------:R-:W-:Y:S05]  /*1b90*/  BSYNC B0 ;  /* 0x0000000000007941 */ /* 0x000fea0003800000 */
.L_x_6619:
        /* <DEDUP_REMOVED lines=29> */
.L_x_6622:
[----:B------:R-:W-:Y:S05]  /*1d70*/  BSYNC B0 ;  /* 0x0000000000007941 */ /* 0x000fea0003800000 */
.L_x_6621:
        /* <DEDUP_REMOVED lines=29> */
.L_x_6624:
[----:B------:R-:W-:Y:S05]  /*1f50*/  BSYNC B0 ;  /* 0x0000000000007941 */ /* 0x000fea0003800000 */
.L_x_6623:
        /* <DEDUP_REMOVED lines=28> */
.L_x_6626:
[----:B------:R-:W-:Y:S05]  /*2120*/  BSYNC B0 ;  /* 0x0000000000007941 */ /* 0x000fea0003800000 */
.L_x_6625:
        /* <DEDUP_REMOVED lines=23> */
.L_x_6628:
[----:B------:R-:W-:Y:S05]  /*22a0*/  BSYNC B0 ;  /* 0x0000000000007941 */ /* 0x000fea0003800000 */
.L_x_6627:
        /* <DEDUP_REMOVED lines=25> */
.L_x_6630:
[----:B------:R-:W-:Y:S05]  /*2440*/  BSYNC B0 ;  /* 0x0000000000007941 */ /* 0x000fea0003800000 */
.L_x_6629:
        /* <DEDUP_REMOVED lines=23> */
.L_x_6632:
[----:B------:R-:W-:Y:S05]  /*25c0*/  BSYNC B0 ;  /* 0x0000000000007941 */ /* 0x000fea0003800000 */
.L_x_6631:
        /* <DEDUP_REMOVED lines=25> */
.L_x_6634:
[----:B------:R-:W-:Y:S05]  /*2760*/  BSYNC B0 ;  /* 0x0000000000007941 */ /* 0x000fea0003800000 */
.L_x_6633:
        /* <DEDUP_REMOVED lines=75> */
.L_x_6636:
[----:B---3--:R-:W-:Y:S05]  /*2c20*/  BSYNC B0 ;  /* 0x0000000000007941 */ /* 0x008fea0003800000 */
.L_x_6635:
        /* <DEDUP_REMOVED lines=25> */
.L_x_6638:
[----:B------:R-:W-:Y:S05]  /*2dc0*/  BSYNC B0 ;  /* 0x0000000000007941 */ /* 0x000fea0003800000 */
.L_x_6637:
        /* <DEDUP_REMOVED lines=25> */
.L_x_6640:
[----:B------:R-:W-:Y:S05]  /*2f60*/  BSYNC B0 ;  /* 0x0000000000007941 */ /* 0x000fea0003800000 */
.L_x_6639:
        /* <DEDUP_REMOVED lines=28> */
.L_x_6642:
[----:B------:R-:W-:Y:S05]  /*3130*/  BSYNC B0 ;  /* 0x0000000000007941 */ /* 0x000fea0003800000 */
.L_x_6641:
        /* <DEDUP_REMOVED lines=9> */
[----:B------:R-:W-:Y:S01]  /*31d0*/  LDSM.16.M88.4 R28, [R145] ;  /* 0x00000000911c783b */ /* 0x000fe20000000200 */
[----:B------:R-:W-:Y:S01]  /*31e0*/  IMAD R142, R2, 0x2, R145 ;  /* 0x00000002028e7824 */ /* 0x000fe200078e0291 */
[-C--:B------:R-:W-:Y:S01]  /*31f0*/  IMNMX R129, R129, R98.reuse, PT ;  /* 0x0000006281817217 */ /* 0x080fe20003800200 */
[----:B------:R-:W-:Y:S01]  /*3200*/  IMAD R144, R7, 0x2, R6 ;  /* 0x0000000207907824 */ /* 0x000fe200078e0206 */
[----:B-1----:R-:W-:Y:S01]  /*3210*/  LDSM.16.M88.4 R36, [R100+0x4000] ;  /* 0x004000006424783b */ /* 0x002fe20000000200 */
[----:B------:R-:W-:Y:S01]  /*3220*/  IMAD.IADD R6, R25, 0x1, R154 ;  /* 0x0000000119067824 */ /* 0x000fe200078e029a */
[----:B------:R-:W-:Y:S01]  /*3230*/  IMNMX R130, R99, R98, PT ;  /* 0x0000006263827217 */ /* 0x000fe20003800200 */
[----:B------:R-:W-:Y:S01]  /*3240*/  IMAD R141, R5, 0x2, R144 ;  /* 0x00000002058d7824 */ /* 0x000fe200078e0290 */
[----:B------:R-:W1:Y:S01]  /*3250*/  LDSM.16.M88.4 R60, [R146+0x4800] ;  /* 0x00480000923c783b */ /* 0x000e620000000200 */
[----:B------:R-:W-:Y:S01]  /*3260*/  I2F R5, R6 ;  /* 0x0000000600057306 */ /* 0x000fe20000201400 */
[----:B------:R-:W-:-:S02]  /*3270*/  IADD3 R101, R6, 0x18, RZ ;  /* 0x0000001806657810 */ /* 0x000fc40007ffe0ff */
[----:B------:R-:W5:Y:S01]  /*3280*/  LDSM.16.M88.4 R20, [R146+0x5000] ;  /* 0x005000009214783b */ /* 0x000f620000000200 */
[C---:B------:R-:W-:Y:S02]  /*3290*/  IADD3 R108, R6.reuse, 0x28, RZ ;  /* 0x00000028066c7810 */ /* 0x040fe40007ffe0ff */
[C---:B------:R-:W-:Y:S01]  /*32a0*/  IADD3 R104, R6.reuse, 0x20, RZ ;  /* 0x0000002006687810 */ /* 0x040fe20007ffe0ff */
[----:B------:R-:W2:Y:S01]  /*32b0*/  LDSM.16.M88.4 R44, [R146+0x5800] ;  /* 0x00580000922c783b */ /* 0x000ea20000000200 */
[----:B------:R-:W-:Y:S01]  /*32c0*/  I2F R109, R108 ;  /* 0x0000006c006d7306 */ /* 0x000fe20000201400 */
[C---:B------:R-:W-:Y:S02]  /*32d0*/  IADD3 R110, R6.reuse, 0x29, RZ ;  /* 0x00000029066e7810 */ /* 0x040fe40007ffe0ff */
[----:B--2---:R-:W-:Y:S01]  /*32e0*/  LDSM.16.M88.4 R8, [R143] ;  /* 0x000000008f08783b */ /* 0x004fe20000000200 */
[C---:B------:R-:W-:Y:S02]  /*32f0*/  IADD3 R106, R6.reuse, 0x21, RZ ;  /* 0x00000021066a7810 */ /* 0x040fe40007ffe0ff */
[C---:B------:R-:W-:Y:S01]  /*3300*/  IADD3 R114, R6.reuse, 0x31, RZ ;  /* 0x0000003106727810 */ /* 0x040fe20007ffe0ff */
[----:B------:R-:W2:Y:S01]  /*3310*/  LDSM.16.M88.4 R88, [R139+0x4000] ;  /* 0x004000008b58783b */ /* 0x000ea20000000200 */
[----:B------:R-:W-:Y:S01]  /*3320*/  I2F R105, R104 ;  /* 0x0000006800697306 */ /* 0x000fe20000201400 */
[----:B------:R-:W-:-:S02]  /*3330*/  IADD3 R112, R6, 0x30, RZ ;  /* 0x0000003006707810 */ /* 0x000fc40007ffe0ff */
[----:B------:R-:W3:Y:S04]  /*3340*/  LDSM.16.M88.4 R32, [R100+0x4800] ;  /* 0x004800006420783b */ /* 0x000ee80000000200 */
[----:B------:R-:W2:Y:S01]  /*3350*/  LDSM.16.M88.4 R92, [R100+0x5000] ;  /* 0x00500000645c783b */ /* 0x000ea20000000200 */
[----:B------:R-:W-:Y:S01]  /*3360*/  I2F R111, R110 ;  /* 0x0000006e006f7306 */ /* 0x000fe20000201400 */
[C---:B----4-:R-:W-:Y:S02]  /*3370*/  HMMA.16816.F32 R40, R12.reuse, R68, RZ ;  /* 0x000000440c28723c */ /* 0x050fe400000018ff */
[----:B------:R-:W4:Y:S04]  /*3380*/  LDSM.16.M88.4 R84, [R100+0x5800] ;  /* 0x005800006454783b */ /* 0x000f280000000200 */
[----:B------:R-:W-:Y:S01]  /*3390*/  LDSM.16.M88.4 R52, [R142] ;  /* 0x000000008e34783b */ /* 0x000fe20000000200 */
[----:B------:R-:W-:Y:S01]  /*33a0*/  I2F R107, R106 ;  /* 0x0000006a006b7306 */ /* 0x000fe20000201400 */
[C---:B------:R-:W-:Y:S02]  /*33b0*/  HMMA.16816.F32 R68, R12.reuse, R70, RZ ;  /* 0x000000460c44723c */ /* 0x040fe400000018ff */
[----:B------:R-:W2:Y:S04]  /*33c0*/  LDSM.16.M88.4 R48, [R141] ;  /* 0x000000008d30783b */ /* 0x000ea80000000200 */
[----:B------:R-:W2:Y:S01]  /*33d0*/  LDSM.16.M88.4 R80, [R139+0x4800] ;  /* 0x004800008b50783b */ /* 0x000ea20000000200 */
[----:B------:R-:W-:Y:S01]  /*33e0*/  I2F R121, R114 ;  /* 0x0000007200797306 */ /* 0x000fe20000201400 */
[----:B-1----:R-:W-:Y:S02]  /*33f0*/  HMMA.16816.F32 R64, R12, R60, RZ ;  /* 0x0000003c0c40723c */ /* 0x002fe400000018ff */
[----:B------:R-:W1:Y:S04]  /*3400*/  LDSM.16.M88.4 R76, [R139+0x5000] ;  /* 0x005000008b4c783b */ /* 0x000e680000000200 */
[----:B------:R-:W1:Y:S01]  /*3410*/  LDSM.16.M88.4 R72, [R139+0x5800] ;  /* 0x005800008b48783b */ /* 0x000e620000000200 */
[----:B------:R-:W-:Y:S01]  /*3420*/  I2F R115, R112 ;  /* 0x0000007000737306 */ /* 0x000fe20000201400 */
[----:B------:R-:W-:Y:S02]  /*3430*/  HMMA.16816.F32 R40, R28, R36, R40 ;  /* 0x000000241c28723c */ /* 0x000fe40000001828 */
[----:B------:R-:W0:Y:S06]  /*3440*/  LDGDEPBAR ;  /* 0x00000000000079af */ /* 0x000e2c0000000000 */
[C---:B------:R-:W-:Y:S08]  /*3450*/  HMMA.16816.F32 R60, R12.reuse, R62, RZ ;  /* 0x0000003e0c3c723c */ /* 0x040ff000000018ff */
[C---:B-----5:R-:W-:Y:S08]  /*3460*/  HMMA.16816.F32 R56, R12.reuse, R20, RZ ;  /* 0x000000140c38723c */ /* 0x060ff000000018ff */
[----:B------:R-:W-:Y:S08]  /*3470*/  HMMA.16816.F32 R20, R12, R22, RZ ;  /* 0x000000160c14723c */ /* 0x000ff000000018ff */
[----:B------:R-:W-:Y:S01]  /*3480*/  HMMA.16816.F32 R68, R28, R38, R68 ;  /* 0x000000261c44723c */ /* 0x000fe20000001844 */
[----:B------:R-:W-:Y:S07]  /*3490*/  LDSM.16.M88.4 R36, [R147+0x2000] ;  /* 0x002000009324783b */ /* 0x000fee0000000200 */
[C---:B------:R-:W-:Y:S08]  /*34a0*/  HMMA.16816.F32 R16, R12.reuse, R44, RZ ;  /* 0x0000002c0c10723c */ /* 0x040ff000000018ff */
[----:B------:R-:W-:Y:S01]  /*34b0*/  HMMA.16816.F32 R12, R12, R46, RZ ;  /* 0x0000002e0c0c723c */ /* 0x000fe200000018ff */
[----:B------:R-:W-:Y:S07]  /*34c0*/  LDSM.16.M88.4 R44, [R141+0x800] ;  /* 0x000800008d2c783b */ /* 0x000fee0000000200 */
[----:B--2---:R-:W-:Y:S07]  /*34d0*/  HMMA.16816.F32 R40, R8, R88, R40 ;  /* 0x000000580828723c */ /* 0x004fee0000001828 */
[----:B------:R-:W-:Y:S01]  /*34e0*/  IADD3 R88, R6, 0x1, RZ ;  /* 0x0000000106587810 */ /* 0x000fe20007ffe0ff */
[----:B---3--:R-:W-:Y:S03]  /*34f0*/  HMMA.16816.F32 R64, R28, R32, R64 ;  /* 0x000000201c40723c */ /* 0x008fe60000001840 */
[----:B------:R-:W-:Y:S01]  /*3500*/  I2F R7, R88 ;  /* 0x0000005800077306 */ /* 0x000fe20000201400 */
[----:B------:R-:W-:-:S02]  /*3510*/  ISETP.GE.AND P5, PT, R88, R130, PT ;  /* 0x000000825800720c */ /* 0x000fc40003fa6270 */
[-C--:B------:R-:W-:Y:S02]  /*3520*/  ISETP.GE.AND P1, PT, R88, R129.reuse, PT ;  /* 0x000000815800720c */ /* 0x080fe40003f26270 */
[C---:B------:R-:W-:Y:S01]  /*3530*/  HMMA.16816.F32 R60, R28.reuse, R34, R60 ;  /* 0x000000221c3c723c */ /* 0x040fe2000000183c */
[----:B------:R-:W2:Y:S07]  /*3540*/  LDSM.16.M88.4 R32, [R146+0x6000] ;  /* 0x006000009220783b */ /* 0x000eae0000000200 */
[C---:B------:R-:W-:Y:S07]  /*3550*/  HMMA.16816.F32 R56, R28.reuse, R92, R56 ;  /* 0x0000005c1c38723c */ /* 0x040fee0000001838 */
[----:B------:R-:W-:Y:S01]  /*3560*/  IADD3 R92, R6, 0x9, RZ ;  /* 0x00000009065c7810 */ /* 0x000fe20007ffe0ff */
[----:B------:R-:W-:Y:S01]  /*3570*/  HMMA.16816.F32 R20, R28, R94, R20 ;  /* 0x0000005e1c14723c */ /* 0x000fe20000001814 */
[----:B------:R-:W-:Y:S02]  /*3580*/  I2F R95, R101 ;  /* 0x00000065005f7306 */ /* 0x000fe40000201400 */
[----:B------:R-:W-:-:S02]  /*3590*/  ISETP.GE.AND P3, PT, R92, R129, PT ;  /* 0x000000815c00720c */ /* 0x000fc40003f66270 */
[-C--:B------:R-:W-:Y:S02]  /*35a0*/  ISETP.GE.AND P6, PT, R92, R130.reuse, PT ;  /* 0x000000825c00720c */ /* 0x080fe40003fc6270 */
[C---:B------:R-:W-:Y:S01]  /*35b0*/  IADD3 R94, R6.reuse, 0x11, RZ ;  /* 0x00000011065e7810 */ /* 0x040fe20007ffe0ff */
[----:B------:R-:W-:Y:S01]  /*35c0*/  HMMA.16816.F32 R68, R8, R90, R68 ;  /* 0x0000005a0844723c */ /* 0x000fe20000001844 */
[----:B------:R-:W-:Y:S06]  /*35d0*/  I2F R91, R92 ;  /* 0x0000005c005b7306 */ /* 0x000fec0000201400 */
[----:B------:R-:W-:Y:S01]  /*35e0*/  IADD3 R90, R6, 0x8, RZ ;  /* 0x00000008065a7810 */ /* 0x000fe20007ffe0ff */
[----:B----4-:R-:W-:Y:S01]  /*35f0*/  HMMA.16816.F32 R16, R28, R84, R16 ;  /* 0x000000541c10723c */ /* 0x010fe20000001810 */
[----:B------:R-:W-:Y:S02]  /*3600*/  I2F R93, R94 ;  /* 0x0000005e005d7306 */ /* 0x000fe40000201400 */
[----:B------:R-:W-:-:S02]  /*3610*/  ISETP.GE.AND P4, PT, R90, R130, PT ;  /* 0x000000825a00720c */ /* 0x000fc40003f86270 */
[----:B------:R-:W-:-:S03]  /*3620*/  ISETP.GE.AND P2, PT, R90, R129, PT ;  /* 0x000000815a00720c */ /* 0x000fc60003f46270 */
[----:B------:R-:W-:Y:S01]  /*3630*/  HMMA.16816.F32 R12, R28, R86, R12 ;  /* 0x000000561c0c723c */ /* 0x000fe2000000180c */
[----:B------:R-:W-:Y:S01]  /*3640*/  LDSM.16.M88.4 R28, [R141+0x1000] ;  /* 0x001000008d1c783b */ /* 0x000fe20000000200 */
[----:B------:R-:W-:Y:S06]  /*3650*/  I2F R89, R90 ;  /* 0x0000005a00597306 */ /* 0x000fec0000201400 */
[----:B------:R-:W-:Y:S08]  /*3660*/  HMMA.16816.F32 R40, R52, R48, R40 ;  /* 0x000000303428723c */ /* 0x000ff00000001828 */
[C---:B------:R-:W-:Y:S08]  /*3670*/  HMMA.16816.F32 R64, R8.reuse, R80, R64 ;  /* 0x000000500840723c */ /* 0x040ff00000001840 */
[C---:B------:R-:W-:Y:S08]  /*3680*/  HMMA.16816.F32 R60, R8.reuse, R82, R60 ;  /* 0x00000052083c723c */ /* 0x040ff0000000183c */
[C---:B-1----:R-:W-:Y:S08]  /*3690*/  HMMA.16816.F32 R56, R8.reuse, R76, R56 ;  /* 0x0000004c0838723c */ /* 0x042ff00000001838 */
[----:B------:R-:W-:Y:S01]  /*36a0*/  HMMA.16816.F32 R80, R8, R78, R20 ;  /* 0x0000004e0850723c */ /* 0x000fe20000001814 */
[----:B------:R-:W-:Y:S04]  /*36b0*/  LDSM.16.M88.4 R20, [R145+0x2000] ;  /* 0x002000009114783b */ /* 0x000fe80000000200 */
[----:B------:R-:W1:Y:S03]  /*36c0*/  LDSM.16.M88.4 R76, [R100+0x6000] ;  /* 0x00600000644c783b */ /* 0x000e660000000200 */
[----:B------:R-:W-:Y:S01]  /*36d0*/  HMMA.16816.F32 R68, R52, R50, R68 ;  /* 0x000000323444723c */ /* 0x000fe20000001844 */
[----:B------:R-:W-:Y:S07]  /*36e0*/  LDSM.16.M88.4 R48, [R139+0x6000] ;  /* 0x006000008b30783b */ /* 0x000fee0000000200 */
[C---:B------:R-:W-:Y:S08]  /*36f0*/  HMMA.16816.F32 R16, R8.reuse, R72, R16 ;  /* 0x000000480810723c */ /* 0x040ff00000001810 */
[----:B------:R-:W-:Y:S01]  /*3700*/  HMMA.16816.F32 R12, R8, R74, R12 ;  /* 0x0000004a080c723c */ /* 0x000fe2000000180c */
[----:B------:R-:W3:Y:S04]  /*3710*/  LDSM.16.M88.4 R8, [R141+0x1800] ;  /* 0x001800008d08783b */ /* 0x000ee80000000200 */
[----:B------:R-:W-:Y:S03]  /*3720*/  LDSM.16.M88.4 R72, [R146+0x6800] ;  /* 0x006800009248783b */ /* 0x000fe60000000200 */
[----:B--2---:R-:W-:Y:S08]  /*3730*/  HMMA.16816.F32 R40, R36, R32, R40 ;  /* 0x000000202428723c */ /* 0x004ff00000001828 */
[C---:B------:R-:W-:Y:S08]  /*3740*/  HMMA.16816.F32 R64, R52.reuse, R44, R64 ;  /* 0x0000002c3440723c */ /* 0x040ff00000001840 */
[----:B------:R-:W-:Y:S01]  /*3750*/  HMMA.16816.F32 R60, R52, R46, R60 ;  /* 0x0000002e343c723c */ /* 0x000fe2000000183c */
[----:B------:R-:W2:Y:S07]  /*3760*/  LDSM.16.M88.4 R44, [R143+0x2000] ;  /* 0x002000008f2c783b */ /* 0x000eae0000000200 */
[----:B------:R-:W-:Y:S01]  /*3770*/  HMMA.16816.F32 R68, R36, R34, R68 ;  /* 0x000000222444723c */ /* 0x000fe20000001844 */
[----:B------:R-:W-:Y:S07]  /*3780*/  LDSM.16.M88.4 R32, [R141+0x2000] ;  /* 0x002000008d20783b */ /* 0x000fee0000000200 */
[----:B-1----:R-:W-:Y:S07]  /*3790*/  HMMA.16816.F32 R40, R20, R76, R40 ;  /* 0x0000004c1428723c */ /* 0x002fee0000001828 */
[C---:B------:R-:W-:Y:S01]  /*37a0*/  IADD3 R76, R6.reuse, 0x10, RZ ;  /* 0x00000010064c7810 */ /* 0x040fe20007ffe0ff */
[C---:B------:R-:W-:Y:S03]  /*37b0*/  HMMA.16816.F32 R56, R52.reuse, R28, R56 ;  /* 0x0000001c3438723c */ /* 0x040fe60000001838 */
[----:B------:R-:W-:Y:S05]  /*37c0*/  I2F R77, R76 ;  /* 0x0000004c004d7306 */ /* 0x000fea0000201400 */
[C---:B------:R-:W-:Y:S01]  /*37d0*/  HMMA.16816.F32 R80, R52.reuse, R30, R80 ;  /* 0x0000001e3450723c */ /* 0x040fe20000001850 */
[----:B------:R-:W1:Y:S07]  /*37e0*/  LDSM.16.M88.4 R28, [R142+0x2000] ;  /* 0x002000008e1c783b */ /* 0x000e6e0000000200 */
[----:B---3--:R-:W-:Y:S01]  /*37f0*/  HMMA.16816.F32 R84, R52, R8, R16 ;  /* 0x000000083454723c */ /* 0x008fe20000001810 */
[----:B------:R-:W3:Y:S07]  /*3800*/  LDSM.16.M88.4 R16, [R100+0x6800] ;  /* 0x006800006410783b */ /* 0x000eee0000000200 */
[----:B------:R-:W-:Y:S07]  /*3810*/  HMMA.16816.F32 R68, R20, R78, R68 ;  /* 0x0000004e1444723c */ /* 0x000fee0000001844 */
[----:B------:R-:W-:Y:S01]  /*3820*/  IADD3 R78, R6, 0x19, RZ ;  /* 0x00000019064e7810 */ /* 0x000fe20007ffe0ff */
[----:B--2---:R-:W-:Y:S03]  /*3830*/  HMMA.16816.F32 R40, R44, R48, R40 ;  /* 0x000000302c28723c */ /* 0x004fe60000001828 */
[----:B------:R-:W-:Y:S05]  /*3840*/  I2F R79, R78 ;  /* 0x0000004e004f7306 */ /* 0x000fea0000201400 */
[C---:B------:R-:W-:Y:S08]  /*3850*/  HMMA.16816.F32 R64, R36.reuse, R72, R64 ;  /* 0x000000482440723c */ /* 0x040ff00000001840 */
[----:B------:R-:W-:Y:S01]  /*3860*/  HMMA.16816.F32 R72, R36, R74, R60 ;  /* 0x0000004a2448723c */ /* 0x000fe2000000183c */
[----:B------:R-:W2:Y:S07]  /*3870*/  LDSM.16.M88.4 R60, [R139+0x6800] ;  /* 0x006800008b3c783b */ /* 0x000eae0000000200 */
[----:B------:R-:W-:Y:S01]  /*3880*/  HMMA.16816.F32 R68, R44, R50, R68 ;  /* 0x000000322c44723c */ /* 0x000fe20000001844 */
[----:B------:R-:W4:Y:S07]  /*3890*/  LDSM.16.M88.4 R48, [R146+0x7000] ;  /* 0x007000009230783b */ /* 0x000f2e0000000200 */
[----:B-1----:R-:W-:Y:S08]  /*38a0*/  HMMA.16816.F32 R40, R28, R32, R40 ;  /* 0x000000201c28723c */ /* 0x002ff00000001828 */
[C---:B---3--:R-:W-:Y:S08]  /*38b0*/  HMMA.16816.F32 R64, R20.reuse, R16, R64 ;  /* 0x000000101440723c */ /* 0x048ff00000001840 */
[----:B------:R-:W-:Y:S01]  /*38c0*/  HMMA.16816.F32 R72, R20, R18, R72 ;  /* 0x000000121448723c */ /* 0x000fe20000001848 */
[----:B------:R-:W-:Y:S07]  /*38d0*/  LDSM.16.M88.4 R16, [R100+0x7000] ;  /* 0x007000006410783b */ /* 0x000fee0000000200 */
[----:B------:R-:W-:Y:S01]  /*38e0*/  HMMA.16816.F32 R12, R52, R10, R12 ;  /* 0x0000000a340c723c */ /* 0x000fe2000000180c */
[----:B------:R-:W1:Y:S01]  /*38f0*/  LDSM.16.M88.4 R8, [R141+0x2800] ;  /* 0x002800008d08783b */ /* 0x000e620000000200 */
[----:B------:R-:W-:-:S04]  /*3900*/  FMUL.FTZ R40, R40, c[0x0][0x2ec] ;  /* 0x0000bb0028287a20 */ /* 0x000fc80000410000 */
[----:B------:R3:W-:Y:S01]  /*3910*/  MUFU.TANH R116, R40 ;  /* 0x0000002800747308 */ /* 0x0007e20000002400 */
[C---:B------:R-:W-:Y:S01]  /*3920*/  IADD3 R52, R6.reuse, 0x38, RZ ;  /* 0x0000003806347810 */ /* 0x040fe20007ffe0ff */
[----:B--2---:R-:W-:Y:S01]  /*3930*/  HMMA.16816.F32 R64, R44, R60, R64 ;  /* 0x0000003c2c40723c */ /* 0x004fe20000001840 */
[----:B------:R-:W-:-:S05]  /*3940*/  IADD3 R54, R6, 0x39, RZ ;  /* 0x0000003906367810 */ /* 0x000fca0007ffe0ff */
[----:B------:R-:W-:Y:S01]  /*3950*/  I2F R53, R52 ;  /* 0x0000003400357306 */ /* 0x000fe20000201400 */
[----:B------:R-:W-:Y:S01]  /*3960*/  FMUL.FTZ R60, R41, c[0x0][0x2ec] ;  /* 0x0000bb00293c7a20 */ /* 0x000fe20000410000 */
[C---:B----4-:R-:W-:Y:S06]  /*3970*/  HMMA.16816.F32 R56, R36.reuse, R48, R56 ;  /* 0x000000302438723c */ /* 0x050fec0000001838 */
[----:B------:R-:W-:Y:S01]  /*3980*/  MUFU.TANH R60, R60 ;  /* 0x0000003c003c7308 */ /* 0x000fe20000002400 */
[----:B------:R-:W-:Y:S01]  /*3990*/  FMUL.FTZ R48, R42, c[0x0][0x2ec] ;  /* 0x0000bb002a307a20 */ /* 0x000fe20000410000 */
[----:B------:R-:W-:Y:S01]  /*39a0*/  HMMA.16816.F32 R80, R36, R50, R80 ;  /* 0x000000322450723c */ /* 0x000fe20000001850 */
[----:B------:R-:W-:-:S02]  /*39b0*/  FMUL.FTZ R49, R43, c[0x0][0x2ec] ;  /* 0x0000bb002b317a20 */ /* 0x000fc40000410000 */
[----:B---3--:R-:W2:Y:S03]  /*39c0*/  LDSM.16.M88.4 R40, [R146+0x7800] ;  /* 0x007800009228783b */ /* 0x008ea60000000200 */
[----:B------:R-:W-:Y:S02]  /*39d0*/  I2F R55, R54 ;  /* 0x0000003600377306 */ /* 0x000fe40000201400 */
[----:B------:R-:W-:Y:S06]  /*39e0*/  HMMA.16816.F32 R72, R44, R62, R72 ;  /* 0x0000003e2c48723c */ /* 0x000fec0000001848 */
[----:B------:R-:W-:Y:S02]  /*39f0*/  MUFU.TANH R49, R49 ;  /* 0x0000003100317308 */ /* 0x000fe40000002400 */
[C---:B------:R-:W-:Y:S01]  /*3a00*/  HMMA.16816.F32 R68, R28.reuse, R34, R68 ;  /* 0x000000221c44723c */ /* 0x040fe20000001844 */
[----:B------:R-:W3:Y:S05]  /*3a10*/  LDSM.16.M88.4 R32, [R139+0x7000] ;  /* 0x007000008b20783b */ /* 0x000eea0000000200 */
[----:B------:R-:W-:Y:S02]  /*3a20*/  MUFU.TANH R48, R48 ;  /* 0x0000003000307308 */ /* 0x000fe40000002400 */
[----:B-1----:R-:W-:Y:S08]  /*3a30*/  HMMA.16816.F32 R64, R28, R8, R64 ;  /* 0x000000081c40723c */ /* 0x002ff00000001840 */
[C---:B------:R-:W-:Y:S08]  /*3a40*/  HMMA.16816.F32 R56, R20.reuse, R16, R56 ;  /* 0x000000101438723c */ /* 0x040ff00000001838 */
[----:B------:R-:W-:Y:S01]  /*3a50*/  HMMA.16816.F32 R80, R20, R18, R80 ;  /* 0x000000121450723c */ /* 0x000fe20000001850 */
[----:B------:R-:W-:Y:S01]  /*3a60*/  LDSM.16.M88.4 R16, [R141+0x3000] ;  /* 0x003000008d10783b */ /* 0x000fe20000000200 */
[----:B------:R-:W-:-:S02]  /*3a70*/  FMUL.FTZ R62, R71, c[0x0][0x2ec] ;  /* 0x0000bb00473e7a20 */ /* 0x000fc40000410000 */
[----:B------:R-:W-:Y:S02]  /*3a80*/  FMUL.FTZ R50, R68, c[0x0][0x2ec] ;  /* 0x0000bb0044327a20 */ /* 0x000fe40000410000 */
[----:B------:R-:W-:Y:S02]  /*3a90*/  FMUL.FTZ R51, R69, c[0x0][0x2ec] ;  /* 0x0000bb0045337a20 */ /* 0x000fe40000410000 */
[----:B------:R-:W-:Y:S01]  /*3aa0*/  HMMA.16816.F32 R72, R28, R10, R72 ;  /* 0x0000000a1c48723c */ /* 0x000fe20000001848 */
[----:B------:R-:W1:Y:S01]  /*3ab0*/  LDSM.16.M88.4 R8, [R100+0x7800] ;  /* 0x007800006408783b */ /* 0x000e620000000200 */
[----:B------:R-:W4:Y:S01]  /*3ac0*/  MUFU.TANH R62, R62 ;  /* 0x0000003e003e7308 */ /* 0x000f220000002400 */
[----:B------:R-:W-:Y:S02]  /*3ad0*/  FMUL.FTZ R63, R64, c[0x0][0x2ec] ;  /* 0x0000bb00403f7a20 */ /* 0x000fe40000410000 */
[----:B------:R-:W-:Y:S02]  /*3ae0*/  FMUL.FTZ R64, R65, c[0x0][0x2ec] ;  /* 0x0000bb0041407a20 */ /* 0x000fe40000410000 */
[----:B------:R-:W-:Y:S01]  /*3af0*/  FMUL.FTZ R61, R70, c[0x0][0x2ec] ;  /* 0x0000bb00463d7a20 */ /* 0x000fe20000410000 */
[C---:B--2---:R-:W-:Y:S02]  /*3b00*/  HMMA.16816.F32 R84, R36.reuse, R40, R84 ;  /* 0x000000282454723c */ /* 0x044fe40000001854 */
[----:B------:R-:W-:Y:S05]  /*3b10*/  MUFU.TANH R50, R50 ;  /* 0x0000003200327308 */ /* 0x000fea0000002400 */
[----:B------:R-:W-:Y:S01]  /*3b20*/  FMUL.FTZ R40, R66, c[0x0][0x2ec] ;  /* 0x0000bb0042287a20 */ /* 0x000fe20000410000 */
[----:B------:R-:W-:Y:S01]  /*3b30*/  HMMA.16816.F32 R36, R36, R42, R12 ;  /* 0x0000002a2424723c */ /* 0x000fe2000000180c */
[----:B------:R-:W-:Y:S01]  /*3b40*/  LDSM.16.M88.4 R12, [R141+0x3800] ;  /* 0x003800008d0c783b */ /* 0x000fe20000000200 */
[----:B------:R-:W-:Y:S01]  /*3b50*/  MUFU.TANH R64, R64 ;  /* 0x0000004000407308 */ /* 0x000fe20000002400 */
[----:B------:R-:W-:-:S04]  /*3b60*/  FMUL.FTZ R41, R67, c[0x0][0x2ec] ;  /* 0x0000bb0043297a20 */ /* 0x000fc80000410000 */
[----:B----4-:R-:W-:Y:S01]  /*3b70*/  FFMA.FTZ R43, R0, R91, R62 ;  /* 0x0000005b002b7223 */ /* 0x010fe2000001003e */
[C---:B---3--:R-:W-:Y:S01]  /*3b80*/  HMMA.16816.F32 R56, R44.reuse, R32, R56 ;  /* 0x000000202c38723c */ /* 0x048fe20000001838 */
[----:B------:R-:W-:Y:S01]  /*3b90*/  FMUL.FTZ R65, R72, c[0x0][0x2ec] ;  /* 0x0000bb0048417a20 */ /* 0x000fe20000410000 */
[----:B------:R-:W2:Y:S01]  /*3ba0*/  MUFU.TANH R40, R40 ;  /* 0x0000002800287308 */ /* 0x000ea20000002400 */
[----:B------:R-:W-:Y:S01]  /*3bb0*/  FMUL.FTZ R42, R75, c[0x0][0x2ec] ;  /* 0x0000bb004b2a7a20 */ /* 0x000fe20000410000 */
[----:B------:R-:W-:Y:S02]  /*3bc0*/  FSEL R43, R43, -INF , !P3 ;  /* 0xff8000002b2b7808 */ /* 0x000fe40005800000 */
[----:B------:R-:W-:Y:S02]  /*3bd0*/  ISETP.GE.AND P3, PT, R101, R129, PT ;  /* 0x000000816500720c */ /* 0x000fe40003f66270 */
[----:B------:R-:W-:Y:S01]  /*3be0*/  HMMA.16816.F32 R80, R44, R34, R80 ;  /* 0x000000222c50723c */ /* 0x000fe20000001850 */
[----:B------:R-:W3:Y:S01]  /*3bf0*/  LDSM.16.M88.4 R32, [R139+0x7800] ;  /* 0x007800008b20783b */ /* 0x000ee20000000200 */
[----:B------:R-:W4:Y:S01]  /*3c00*/  MUFU.TANH R51, R51 ;  /* 0x0000003300337308 */ /* 0x000f220000002400 */
[----:B------:R-:W-:-:S05]  /*3c10*/  DEPBAR.LE SB0, 0x0 ;  /* 0x000080000000791a */ /* 0x000fca0000000000 */
[C---:B-1----:R-:W-:Y:S02]  /*3c20*/  HMMA.16816.F32 R36, R20.reuse, R10, R36 ;  /* 0x0000000a1424723c */ /* 0x042fe40000001824 */
[----:B------:R-:W1:Y:S05]  /*3c30*/  MUFU.TANH R61, R61 ;  /* 0x0000003d003d7308 */ /* 0x000e6a0000002400 */
[C---:B--2---:R-:W-:Y:S01]  /*3c40*/  FFMA.FTZ R11, R0.reuse, R77, R40 ;  /* 0x0000004d000b7223 */ /* 0x044fe20000010028 */
[----:B------:R-:W-:Y:S02]  /*3c50*/  HMMA.16816.F32 R84, R20, R8, R84 ;  /* 0x000000081454723c */ /* 0x000fe40000001854 */
[----:B------:R-:W2:Y:S01]  /*3c60*/  MUFU.TANH R63, R63 ;  /* 0x0000003f003f7308 */ /* 0x000ea20000002400 */
[----:B----4-:R-:W-:-:S04]  /*3c70*/  FFMA.FTZ R51, R0, R91, R51 ;  /* 0x0000005b00337223 */ /* 0x010fc80000010033 */
[----:B------:R-:W-:Y:S01]  /*3c80*/  FMUL.FTZ R8, R74, c[0x0][0x2ec] ;  /* 0x0000bb004a087a20 */ /* 0x000fe20000410000 */
[C---:B------:R-:W-:Y:S02]  /*3c90*/  HMMA.16816.F32 R80, R28.reuse, R18, R80 ;  /* 0x000000121c50723c */ /* 0x040fe40000001850 */
[----:B------:R-:W4:Y:S01]  /*3ca0*/  MUFU.TANH R65, R65 ;  /* 0x0000004100417308 */ /* 0x000f220000002400 */
[C---:B------:R-:W-:Y:S02]  /*3cb0*/  FFMA.FTZ R23, R0.reuse, R7, R60 ;  /* 0x0000000700177223 */ /* 0x040fe4000001003c */
[C---:B-1----:R-:W-:Y:S02]  /*3cc0*/  FFMA.FTZ R21, R0.reuse, R89, R61 ;  /* 0x0000005900157223 */ /* 0x042fe4000001003d */
[C---:B------:R-:W-:Y:S01]  /*3cd0*/  FFMA.FTZ R19, R0.reuse, R7, R49 ;  /* 0x0000000700137223 */ /* 0x040fe20000010031 */
[----:B------:R-:W-:Y:S02]  /*3ce0*/  HMMA.16816.F32 R56, R28, R16, R56 ;  /* 0x000000101c38723c */ /* 0x000fe40000001838 */
[----:B------:R-:W1:Y:S01]  /*3cf0*/  MUFU.TANH R8, R8 ;  /* 0x0000000800087308 */ /* 0x000e620000002400 */
[----:B------:R-:W-:Y:S01]  /*3d00*/  FFMA.FTZ R7, R0, R93, R64 ;  /* 0x0000005d00077223 */ /* 0x000fe20000010040 */
[----:B------:R-:W-:-:S02]  /*3d10*/  FSEL R23, R23, -INF , !P5 ;  /* 0xff80000017177808 */ /* 0x000fc40006800000 */
[----:B------:R-:W-:Y:S01]  /*3d20*/  FSEL R19, R19, -INF , !P1 ;  /* 0xff80000013137808 */ /* 0x000fe20004800000 */
[----:B------:R-:W-:Y:S01]  /*3d30*/  FMUL.FTZ R16, R73, c[0x0][0x2ec] ;  /* 0x0000bb0049107a20 */ /* 0x000fe20000410000 */
[C---:B---3--:R-:W-:Y:S02]  /*3d40*/  HMMA.16816.F32 R36, R44.reuse, R34, R36 ;  /* 0x000000222c24723c */ /* 0x048fe40000001824 */
[----:B------:R-:W3:Y:S01]  /*3d50*/  MUFU.TANH R41, R41 ;  /* 0x0000002900297308 */ /* 0x000ee20000002400 */
[----:B--2---:R-:W-:Y:S01]  /*3d60*/  FFMA.FTZ R17, R0, R77, R63 ;  /* 0x0000004d00117223 */ /* 0x004fe2000001003f */
[-C--:B------:R-:W-:Y:S01]  /*3d70*/  ISETP.GE.AND P5, PT, R76, R130.reuse, PT ;  /* 0x000000824c00720c */ /* 0x080fe20003fa6270 */
[----:B----4-:R-:W-:Y:S01]  /*3d80*/  FFMA.FTZ R65, R0, R95, R65 ;  /* 0x0000005f00417223 */ /* 0x010fe20000010041 */
[----:B------:R-:W-:Y:S02]  /*3d90*/  ISETP.GE.AND P1, PT, R76, R129, PT ;  /* 0x000000814c00720c */ /* 0x000fe40003f26270 */
[----:B------:R-:W-:Y:S01]  /*3da0*/  FSEL R35, R51, -INF , !P6 ;  /* 0xff80000033237808 */ /* 0x000fe20007000000 */
[----:B------:R-:W-:Y:S01]  /*3db0*/  HMMA.16816.F32 R84, R44, R32, R84 ;  /* 0x000000202c54723c */ /* 0x000fe20000001854 */
[----:B------:R-:W-:Y:S01]  /*3dc0*/  FMUL.FTZ R80, R80, c[0x0][0x2ec] ;  /* 0x0000bb0050507a20 */ /* 0x000fe20000410000 */
[----:B------:R-:W-:Y:S01]  /*3dd0*/  MUFU.TANH R16, R16 ;  /* 0x0000001000107308 */ /* 0x000fe20000002400 */
[----:B------:R-:W-:Y:S01]  /*3de0*/  FMUL.FTZ R22, R81, c[0x0][0x2ec] ;  /* 0x0000bb0051167a20 */ /* 0x000fe20000410000 */
[-C--:B------:R-:W-:Y:S01]  /*3df0*/  ISETP.GE.AND P6, PT, R101, R130.reuse, PT ;  /* 0x000000826500720c */ /* 0x080fe20003fc6270 */
[C---:B-1----:R-:W-:Y:S01]  /*3e00*/  FFMA.FTZ R8, R0.reuse, R95, R8 ;  /* 0x0000005f00087223 */ /* 0x042fe20000010008 */
[----:B------:R-:W-:Y:S01]  /*3e10*/  FSEL R21, R21, -INF , !P2 ;  /* 0xff80000015157808 */ /* 0x000fe20005000000 */
[----:B------:R-:W-:Y:S01]  /*3e20*/  FFMA.FTZ R33, R0, R89, R50 ;  /* 0x0000005900217223 */ /* 0x000fe20000010032 */
[----:B------:R-:W-:Y:S01]  /*3e30*/  FSEL R17, R17, -INF , !P5 ;  /* 0xff80000011117808 */ /* 0x000fe20006800000 */
[----:B------:R-:W-:Y:S01]  /*3e40*/  FMUL.FTZ R18, R56, c[0x0][0x2ec] ;  /* 0x0000bb0038127a20 */ /* 0x000fe20000410000 */
[----:B------:R-:W1:Y:S01]  /*3e50*/  MUFU.TANH R22, R22 ;  /* 0x0000001600167308 */ /* 0x000e620000002400 */
[----:B------:R-:W-:Y:S01]  /*3e60*/  FMUL.FTZ R58, R58, c[0x0][0x2ec] ;  /* 0x0000bb003a3a7a20 */ /* 0x000fe20000410000 */
[----:B------:R-:W-:Y:S01]  /*3e70*/  FSEL R33, R33, -INF , !P4 ;  /* 0xff80000021217808 */ /* 0x000fe20006000000 */
[----:B------:R-:W-:Y:S01]  /*3e80*/  FMUL.FTZ R20, R59, c[0x0][0x2ec] ;  /* 0x0000bb003b147a20 */ /* 0x000fe20000410000 */
[-C--:B------:R-:W-:Y:S01]  /*3e90*/  ISETP.GE.AND P4, PT, R94, R130.reuse, PT ;  /* 0x000000825e00720c */ /* 0x080fe20003f86270 */
[----:B------:R-:W-:Y:S01]  /*3ea0*/  FMUL.FTZ R57, R57, c[0x0][0x2ec] ;  /* 0x0000bb0039397a20 */ /* 0x000fe20000410000 */
[----:B------:R-:W-:Y:S01]  /*3eb0*/  HMMA.16816.F32 R36, R28, R14, R36 ;  /* 0x0000000e1c24723c */ /* 0x000fe20000001824 */
[----:B------:R-:W-:Y:S01]  /*3ec0*/  FMUL.FTZ R34, R82, c[0x0][0x2ec] ;  /* 0x0000bb0052227a20 */ /* 0x000fe20000410000 */
[----:B------:R-:W2:Y:S01]  /*3ed0*/  MUFU.TANH R18, R18 ;  /* 0x0000001200127308 */ /* 0x000ea20000002400 */
[----:B------:R-:W-:Y:S01]  /*3ee0*/  FMUL.FTZ R40, R83, c[0x0][0x2ec] ;  /* 0x0000bb0053287a20 */ /* 0x000fe20000410000 */
[----:B------:R-:W-:Y:S01]  /*3ef0*/  FSEL R7, R7, -INF , !P4 ;  /* 0xff80000007077808 */ /* 0x000fe20006000000 */
[----:B---3--:R-:W-:Y:S01]  /*3f00*/  FFMA.FTZ R9, R0, R93, R41 ;  /* 0x0000005d00097223 */ /* 0x008fe20000010029 */
[----:B------:R-:W-:-:S02]  /*3f10*/  ISETP.GE.AND P4, PT, R104, R130, PT ;  /* 0x000000826800720c */ /* 0x000fc40003f86270 */
[----:B------:R-:W-:Y:S01]  /*3f20*/  HMMA.16816.F32 R84, R28, R12, R84 ;  /* 0x0000000c1c54723c */ /* 0x000fe20000001854 */
[----:B------:R-:W-:Y:S01]  /*3f30*/  FSEL R11, R11, -INF , !P1 ;  /* 0xff8000000b0b7808 */ /* 0x000fe20004800000 */
[----:B------:R-:W3:Y:S01]  /*3f40*/  MUFU.TANH R12, R80 ;  /* 0x00000050000c7308 */ /* 0x000ee20000002400 */
[----:B-1----:R-:W-:Y:S01]  /*3f50*/  FFMA.FTZ R22, R0, R111, R22 ;  /* 0x0000006f00167223 */ /* 0x002fe20000010016 */
[----:B------:R-:W-:Y:S02]  /*3f60*/  ISETP.GE.AND P2, PT, R94, R129, PT ;  /* 0x000000815e00720c */ /* 0x000fe40003f46270 */
[----:B------:R-:W-:Y:S01]  /*3f70*/  ISETP.GE.AND P5, PT, R78, R130, PT ;  /* 0x000000824e00720c */ /* 0x000fe20003fa6270 */
[----:B------:R-:W-:Y:S01]  /*3f80*/  FFMA.FTZ R13, R0, R79, R16 ;  /* 0x0000004f000d7223 */ /* 0x000fe20000010010 */
[----:B------:R-:W-:Y:S02]  /*3f90*/  FSEL R29, R8, -INF , !P3 ;  /* 0xff800000081d7808 */ /* 0x000fe40005800000 */
[----:B------:R-:W1:Y:S01]  /*3fa0*/  MUFU.TANH R10, R58 ;  /* 0x0000003a000a7308 */ /* 0x000e620000002400 */
[----:B--2---:R-:W-:Y:S01]  /*3fb0*/  FFMA.FTZ R18, R0, R105, R18 ;  /* 0x0000006900127223 */ /* 0x004fe20000010012 */
[----:B------:R-:W-:-:S02]  /*3fc0*/  ISETP.GE.AND P1, PT, R78, R129, PT ;  /* 0x000000814e00720c */ /* 0x000fc40003f26270 */
[----:B------:R-:W-:Y:S02]  /*3fd0*/  FSEL R15, R65, -INF , !P6 ;  /* 0xff800000410f7808 */ /* 0x000fe40007000000 */
[----:B------:R-:W-:Y:S01]  /*3fe0*/  FMUL.FTZ R36, R36, c[0x0][0x2ec] ;  /* 0x0000bb0024247a20 */ /* 0x000fe20000410000 */
[----:B------:R-:W-:Y:S01]  /*3ff0*/  FSEL R167, R18, -INF , !P4 ;  /* 0xff80000012a77808 */ /* 0x000fe20006000000 */
[----:B---3--:R-:W-:Y:S01]  /*4000*/  FFMA.FTZ R163, R0, R109, R12 ;  /* 0x0000006d00a37223 */ /* 0x008fe2000001000c */
[----:B------:R-:W2:Y:S01]  /*4010*/  MUFU.TANH R42, R42 ;  /* 0x0000002a002a7308 */ /* 0x000ea20000002400 */
[----:B------:R-:W-:Y:S01]  /*4020*/  FMUL.FTZ R16, R37, c[0x0][0x2ec] ;  /* 0x0000bb0025107a20 */ /* 0x000fe20000410000 */
[-C--:B------:R-:W-:Y:S01]  /*4030*/  ISETP.GE.AND P4, PT, R110, R130.reuse, PT ;  /* 0x000000826e00720c */ /* 0x080fe20003f86270 */
[----:B------:R-:W-:Y:S01]  /*4040*/  FMUL.FTZ R38, R38, c[0x0][0x2ec] ;  /* 0x0000bb0026267a20 */ /* 0x000fe20000410000 */
[-C--:B------:R-:W-:Y:S01]  /*4050*/  ISETP.GE.AND P6, PT, R106, R130.reuse, PT ;  /* 0x000000826a00720c */ /* 0x080fe20003fc6270 */
[----:B------:R-:W-:Y:S01]  /*4060*/  FMUL.FTZ R14, R87, c[0x0][0x2ec] ;  /* 0x0000bb00570e7a20 */ /* 0x000fe20000410000 */
[----:B------:R-:W-:Y:S01]  /*4070*/  FSEL R135, R22, -INF , !P4 ;  /* 0xff80000016877808 */ /* 0x000fe20006000000 */
[----:B------:R-:W-:Y:S01]  /*4080*/  FMUL.FTZ R85, R85, c[0x0][0x2ec] ;  /* 0x0000bb0055557a20 */ /* 0x000fe20000410000 */
[----:B------:R-:W3:Y:S01]  /*4090*/  MUFU.TANH R12, R36 ;  /* 0x00000024000c7308 */ /* 0x000ee20000002400 */
[----:B------:R-:W-:Y:S01]  /*40a0*/  FMUL.FTZ R84, R84, c[0x0][0x2ec] ;  /* 0x0000bb0054547a20 */ /* 0x000fe20000410000 */
[----:B------:R-:W-:Y:S01]  /*40b0*/  ISETP.GE.AND P4, PT, R52, R130, PT ;  /* 0x000000823400720c */ /* 0x000fe20003f86270 */
[----:B------:R-:W-:Y:S01]  /*40c0*/  FMUL.FTZ R86, R86, c[0x0][0x2ec] ;  /* 0x0000bb0056567a20 */ /* 0x000fe20000410000 */
[----:B------:R-:W-:Y:S01]  /*40d0*/  ISETP.GE.AND P3, PT, R106, R129, PT ;  /* 0x000000816a00720c */ /* 0x000fe20003f66270 */
[C---:B-1----:R-:W-:Y:S01]  /*40e0*/  FFMA.FTZ R133, R0.reuse, R105, R10 ;  /* 0x0000006900857223 */ /* 0x042fe2000001000a */
[----:B------:R-:W-:Y:S01]  /*40f0*/  FSEL R9, R9, -INF , !P2 ;  /* 0xff80000009097808 */ /* 0x000fe20005000000 */
[----:B------:R-:W-:Y:S01]  /*4100*/  FMUL.FTZ R39, R39, c[0x0][0x2ec] ;  /* 0x0000bb0027277a20 */ /* 0x000fe20000410000 */
[----:B------:R-:W1:Y:S01]  /*4110*/  MUFU.TANH R32, R57 ;  /* 0x0000003900207308 */ /* 0x000e620000002400 */
[----:B--2---:R-:W-:Y:S01]  /*4120*/  FFMA.FTZ R42, R0, R79, R42 ;  /* 0x0000004f002a7223 */ /* 0x004fe2000001002a */
[----:B------:R-:W-:-:S02]  /*4130*/  FSEL R13, R13, -INF , !P5 ;  /* 0xff8000000d0d7808 */ /* 0x000fc40006800000 */
[----:B------:R-:W-:Y:S02]  /*4140*/  ISETP.GE.AND P2, PT, R104, R129, PT ;  /* 0x000000816800720c */ /* 0x000fe40003f46270 */
[----:B------:R-:W-:Y:S02]  /*4150*/  FSEL R45, R42, -INF , !P1 ;  /* 0xff8000002a2d7808 */ /* 0x000fe40004800000 */
        /* <DEDUP_REMOVED lines=8> */
[----:B------:R-:W-:Y:S02]  /*41e0*/  ISETP.GE.AND P2, PT, R110, R129, PT ;  /* 0x000000816e00720c */ /* 0x000fe40003f46270 */
[----:B------:R-:W-:Y:S02]  /*41f0*/  FSEL R113, R32, -INF , !P6 ;  /* 0xff80000020717808 */ /* 0x000fe40007000000 */
[----:B------:R-:W1:Y:S01]  /*4200*/  MUFU.TANH R14, R14 ;  /* 0x0000000e000e7308 */ /* 0x000e620000002400 */
[----:B--2---:R-:W-:Y:S01]  /*4210*/  FFMA.FTZ R20, R0, R107, R20 ;  /* 0x0000006b00147223 */ /* 0x004fe20000010014 */
[----:B------:R-:W-:-:S02]  /*4220*/  ISETP.GE.AND P6, PT, R112, R130, PT ;  /* 0x000000827000720c */ /* 0x000fc40003fc6270 */
        /* <DEDUP_REMOVED lines=8> */
[----:B------:R-:W-:Y:S02]  /*42b0*/  FSEL R121, R12, -INF , !P4 ;  /* 0xff8000000c797808 */ /* 0x000fe40006000000 */
[----:B------:R-:W-:Y:S02]  /*42c0*/  ISETP.GE.AND P4, PT, R102, 0x2, PT ;  /* 0x000000026600780c */ /* 0x000fe40003f86270 */
[----:B------:R-:W-:Y:S02]  /*42d0*/  ISETP.GE.AND P5, PT, R54, R130, PT ;  /* 0x000000823600720c */ /* 0x000fe40003fa6270 */
        /* <DEDUP_REMOVED lines=8> */
[----:B------:R-:W3:Y:S01]  /*4360*/  MUFU.TANH R16, R16 ;  /* 0x0000001000107308 */ /* 0x000ee20000002400 */
[----:B-1----:R-:W-:Y:S01]  /*4370*/  FFMA.FTZ R10, R0, R115, R10 ;  /* 0x00000073000a7223 */ /* 0x002fe2000001000a */
[----:B------:R-:W-:Y:S02]  /*4380*/  ISETP.GE.AND P6, PT, R6, R130, PT ;  /* 0x000000820600720c */ /* 0x000fe40003fc6270 */
[----:B------:R-:W-:Y:S02]  /*4390*/  FSEL R115, R14, -INF , !P1 ;  /* 0xff8000000e737808 */ /* 0x000fe40004800000 */
[----:B------:R-:W-:Y:S02]  /*43a0*/  FSEL R117, R10, -INF , !P3 ;  /* 0xff8000000a757808 */ /* 0x000fe40005800000 */
[----:B------:R-:W1:Y:S01]  /*43b0*/  MUFU.TANH R38, R38 ;  /* 0x0000002600267308 */ /* 0x000e620000002400 */
[----:B--2---:R-:W-:Y:S01]  /*43c0*/  FFMA.FTZ R40, R0, R111, R40 ;  /* 0x0000006f00287223 */ /* 0x004fe20000010028 */
[----:B------:R-:W-:Y:S01]  /*43d0*/  ISETP.GE.AND P3, PT, R6, R129, PT ;  /* 0x000000810600720c */ /* 0x000fe20003f66270 */
[----:B------:R-:W-:Y:S01]  /*43e0*/  FFMA.FTZ R6, R0, R5, R116 ;  /* 0x0000000500067223 */ /* 0x000fe20000010074 */
[----:B------:R-:W-:Y:S01]  /*43f0*/  ISETP.GE.AND P1, PT, R54, R129, PT ;  /* 0x000000813600720c */ /* 0x000fe20003f26270 */
[----:B------:R-:W-:Y:S01]  /*4400*/  FFMA.FTZ R5, R0, R5, R48 ;  /* 0x0000000500057223 */ /* 0x000fe20000010030 */
[----:B------:R-:W-:-:S02]  /*4410*/  FSEL R127, R40, -INF , !P2 ;  /* 0xff800000287f7808 */ /* 0x000fc40005000000 */
[----:B------:R-:W2:Y:S01]  /*4420*/  MUFU.TANH R39, R39 ;  /* 0x0000002700277308 */ /* 0x000ea20000002400 */
[----:B---3--:R-:W-:Y:S01]  /*4430*/  FFMA.FTZ R16, R0, R55, R16 ;  /* 0x0000003700107223 */ /* 0x008fe20000010010 */
[----:B------:R-:W-:Y:S02]  /*4440*/  ISETP.GE.AND P2, PT, R52, R129, PT ;  /* 0x000000813400720c */ /* 0x000fe40003f46270 */
[----:B------:R-:W-:Y:S02]  /*4450*/  FSEL R6, R6, -INF , !P6 ;  /* 0xff80000006067808 */ /* 0x000fe40007000000 */
[----:B------:R-:W-:Y:S01]  /*4460*/  FSEL R5, R5, -INF , !P3 ;  /* 0xff80000005057808 */ /* 0x000fe20005800000 */
[----:B-1----:R-:W-:Y:S01]  /*4470*/  FFMA.FTZ R38, R0, R53, R38 ;  /* 0x0000003500267223 */ /* 0x002fe20000010026 */
[----:B------:R-:W-:-:S04]  /*4480*/  FSEL R120, R16, -INF , !P5 ;  /* 0xff80000010787808 */ /* 0x000fc80006800000 */
        /* <DEDUP_REMOVED lines=62> */
.L_x_6644:
[----:B------:R-:W-:-:S04]  /*4870*/  LEA R37, -R96, RZ, 0x6 ;  /* 0x000000ff60257211 */ /* 0x000fc800078e31ff */
[----:B------:R-:W-:Y:S02]  /*4880*/  SHF.R.S32.HI R12, RZ, 0x1f, R37 ;  /* 0x0000001fff0c7819 */ /* 0x000fe40000011425 */
.L_x_6645:
        /* <DEDUP_REMOVED lines=47> */
[----:B------:R-:W-:Y:S01]  /*4b80*/  @!P3 IADD3 R14, P5, R31, R128, RZ ;  /* 0x000000801f0eb210 */ /* 0x000fe20007fbe0ff */
[----:B------:R1:W-:Y:S01]  /*4b90*/  @P2 STS.128 [R156+0x6800], RZ ;  /* 0x006800ff9c002388 */ /* 0x0003e20000000c00 */
[----:B------:R-:W-:Y:S02]  /*4ba0*/  @!P2 LEA.HI.X R53, R8, c[0x0][0x16c], R25, 0x1, P1 ;  /* 0x00005b000835aa11 */ /* 0x000fe400008f0c19 */
[----:B------:R-:W-:Y:S01]  /*4bb0*/  @!P3 LEA R54, P1, R14, c[0x0][0x168], 0x1 ;  /* 0x00005a000e36ba11 */ /* 0x000fe200078208ff */
[----:B------:R-:W-:Y:S01]  /*4bc0*/  @!P3 IMAD.X R25, R10, 0x1, R103, P5 ;  /* 0x000000010a19b824 */ /* 0x000fe200028e0667 */
[----:B------:R-:W-:Y:S01]  /*4bd0*/  @!PT LDS RZ, [RZ] ;  /* 0x00000000fffff984 */ /* 0x000fe20000000800 */
[----:B------:R-:W-:Y:S01]  /*4be0*/  @!PT LDS RZ, [RZ] ;  /* 0x00000000fffff984 */ /* 0x000fe20000000800 */
[----:B------:R-:W-:Y:S01]  /*4bf0*/  @!PT LDS RZ, [RZ] ;  /* 0x00000000fffff984 */ /* 0x000fe20000000800 */
[----:B------:R1:W-:Y:S04]  /*4c00*/  @!P2 LDGSTS.E.BYPASS.LTC128B.128 [R156+0x6800], [R38.64+0x80] ;  /* 0x06800080269cafae */ /* 0x0003e8000b901d48 */
        /* <DEDUP_REMOVED lines=26> */
.L_x_6647:
[----:B------:R-:W-:Y:S05]  /*4db0*/  BSYNC B0 ;  /* 0x0000000000007941 */ /* 0x000fea0003800000 */
.L_x_6646:
[----:B------:R-:W0:Y:S01]  /*4dc0*/  LDGDEPBAR ;  /* 0x00000000000079af */ /* 0x000e220000000000 */
[----:B------:R-:W-:-:S04]  /*4dd0*/  IADD3 R128, P1, R37, R128, RZ ;  /* 0x0000008025807210 */ /* 0x000fc80007f3e0ff */
[----:B------:R-:W-:Y:S02]  /*4de0*/  IADD3.X R103, R12, R103, RZ, P1, !PT ;  /* 0x000000670c677210 */ /* 0x000fe40000ffe4ff */
.L_x_6643:
        /* <DEDUP_REMOVED lines=26> */
[----:B--2---:R-:W-:Y:S02]  /*4f90*/  FMNMX.FTZ R31, R121, R8, !PT ;  /* 0x00000008791f7209 */ /* 0x004fe40007810000 */
        /* <DEDUP_REMOVED lines=11> */
[----:B------:R-:W-:Y:S04]  /*5050*/  LDSM.16.MT88.4 R84, [R138+0x8000] ;  /* 0x008000008a54783b */ /* 0x000fe80000004200 */
[----:B------:R-:W-:Y:S01]  /*5060*/  LDSM.16.MT88.4 R68, [R136+0x8000] ;  /* 0x008000008844783b */ /* 0x000fe20000004200 */
[----:B--2---:R-:W-:-:S03]  /*5070*/  FMNMX.FTZ R8, R31, R8, !PT ;  /* 0x000000081f087209 */ /* 0x004fc60007810000 */
[----:B-1----:R-:W-:Y:S01]  /*5080*/  LDSM.16.MT88.4 R48, [R138+0xa000] ;  /* 0x00a000008a30783b */ /* 0x002fe20000004200 */
[----:B---3--:R-:W-:-:S03]  /*5090*/  FMNMX.FTZ R25, R10, R25, !PT ;  /* 0x000000190a197209 */ /* 0x008fc60007810000 */
        /* <DEDUP_REMOVED lines=22> */
[----:B------:R-:W1:Y:S01]  /*5200*/  LDSM.16.MT88.4 R40, [R140+0xa000] ;  /* 0x00a000008c28783b */ /* 0x000e620000004200 */
[----:B------:R-:W-:Y:S02]  /*5210*/  FFMA.FTZ R31, R7, c[0x0][0x23c], -R122 ;  /* 0x00008f00071f7a23 */ /* 0x000fe4000001087a */
[--C-:B------:R-:W-:Y:S01]  /*5220*/  FFMA.FTZ R32, R11, c[0x0][0x23c], -R112.reuse ;  /* 0x00008f000b207a23 */ /* 0x100fe20000010870 */
[----:B------:R-:W2:Y:S01]  /*5230*/  LDSM.16.MT88.4 R4, [R136+0xa000] ;  /* 0x00a000008804783b */ /* 0x000ea20000004200 */
[----:B------:R-:W-:Y:S02]  /*5240*/  FFMA.FTZ R3, R9, c[0x0][0x23c], -R112 ;  /* 0x00008f0009037a23 */ /* 0x000fe40000010870 */
[----:B------:R-:W3:Y:S01]  /*5250*/  MUFU.EX2 R107, R107 ;  /* 0x0000006b006b7308 */ /* 0x000ee20000000800 */
[----:B------:R-:W4:Y:S01]  /*5260*/  LDSM.16.MT88.4 R8, [R137+0x8800] ;  /* 0x008800008908783b */ /* 0x000f220000004200 */
[----:B------:R-:W-:-:S02]  /*5270*/  FFMA.FTZ R34, R17, c[0x0][0x23c], -R122 ;  /* 0x00008f0011227a23 */ /* 0x000fc4000001087a */
[--C-:B------:R-:W-:Y:S01]  /*5280*/  FFMA.FTZ R28, R15, c[0x0][0x23c], -R122.reuse ;  /* 0x00008f000f1c7a23 */ /* 0x100fe2000001087a */
[----:B------:R-:W5:Y:S01]  /*5290*/  LDSM.16.MT88.4 R16, [R138+0x8800] ;  /* 0x008800008a10783b */ /* 0x000f620000004200 */
[----:B------:R-:W-:Y:S02]  /*52a0*/  FFMA.FTZ R25, R13, c[0x0][0x23c], -R122 ;  /* 0x00008f000d197a23 */ /* 0x000fe4000001087a */
[----:B------:R-:W3:Y:S01]  /*52b0*/  MUFU.EX2 R33, R33 ;  /* 0x0000002100217308 */ /* 0x000ee20000000800 */
[--C-:B------:R-:W-:Y:S01]  /*52c0*/  FFMA.FTZ R29, R29, c[0x0][0x23c], -R112.reuse ;  /* 0x00008f001d1d7a23 */ /* 0x100fe20000010870 */
[----:B------:R-:W1:Y:S01]  /*52d0*/  LDSM.16.MT88.4 R12, [R136+0x8800] ;  /* 0x00880000880c783b */ /* 0x000e620000004200 */
[----:B------:R-:W-:Y:S02]  /*52e0*/  FFMA.FTZ R2, R45, c[0x0][0x23c], -R112 ;  /* 0x00008f002d027a23 */ /* 0x000fe40000010870 */
[--C-:B------:R-:W-:Y:S01]  /*52f0*/  FFMA.FTZ R114, R167, c[0x0][0x23c], -R122.reuse ;  /* 0x00008f00a7727a23 */ /* 0x100fe2000001087a */
[----:B------:R-:W1:Y:S01]  /*5300*/  LDSM.16.MT88.4 R20, [R140+0x8800] ;  /* 0x008800008c14783b */ /* 0x000e620000004200 */
[--C-:B------:R-:W-:Y:S01]  /*5310*/  FFMA.FTZ R113, R113, c[0x0][0x23c], -R122.reuse ;  /* 0x00008f0071717a23 */ /* 0x100fe2000001087a */
[----:B------:R-:W-:Y:S01]  /*5320*/  MUFU.EX2 R106, R106 ;  /* 0x0000006a006a7308 */ /* 0x000fe20000000800 */
[----:B---3--:R-:W-:Y:S01]  /*5330*/  F2FP.PACK_AB R64, R107, R108 ;  /* 0x0000006c6b40723e */ /* 0x008fe200000000ff */
[--C-:B------:R-:W-:Y:S01]  /*5340*/  FFMA.FTZ R111, R163, c[0x0][0x23c], -R122.reuse ;  /* 0x00008f00a36f7a23 */ /* 0x100fe2000001087a */
[----:B------:R-:W-:Y:S01]  /*5350*/  LEA.HI.X R167, R128, c[0x0][0x16c], R103, 0x1, P1 ;  /* 0x00005b0080a77a11 */ /* 0x000fe200008f0c67 */
[----:B------:R-:W-:-:S02]  /*5360*/  FFMA.FTZ R116, R135, c[0x0][0x23c], -R122 ;  /* 0x00008f0087747a23 */ /* 0x000fc4000001087a */
[--C-:B------:R-:W-:Y:S02]  /*5370*/  FFMA.FTZ R124, R133, c[0x0][0x23c], -R112.reuse ;  /* 0x00008f00857c7a23 */ /* 0x100fe40000010870 */
[----:B------:R-:W3:Y:S01]  /*5380*/  MUFU.EX2 R105, R105 ;  /* 0x0000006900697308 */ /* 0x000ee20000000800 */
[----:B------:R-:W-:Y:S01]  /*5390*/  F2FP.PACK_AB R66, R33, R104 ;  /* 0x000000682142723e */ /* 0x000fe200000000ff */
        /* <DEDUP_REMOVED lines=8> */
[----:B------:R-:W1:Y:S01]  /*5420*/  MUFU.EX2 R30, R30 ;  /* 0x0000001e001e7308 */ /* 0x000e620000000800 */
[----:B---3--:R-:W-:Y:S01]  /*5430*/  F2FP.PACK_AB R65, R105, R106 ;  /* 0x0000006a6941723e */ /* 0x008fe200000000ff */
[--C-:B------:R-:W-:Y:S02]  /*5440*/  FFMA.FTZ R117, R117, c[0x0][0x23c], -R112.reuse ;  /* 0x00008f0075757a23 */ /* 0x100fe40000010870 */
[--C-:B------:R-:W-:Y:S02]  /*5450*/  FFMA.FTZ R120, R115, c[0x0][0x23c], -R112.reuse ;  /* 0x00008f0073787a23 */ /* 0x100fe40000010870 */
[----:B------:R-:W-:-:S02]  /*5460*/  FFMA.FTZ R110, R110, c[0x0][0x23c], -R112 ;  /* 0x00008f006e6e7a23 */ /* 0x000fc40000010870 */
[----:B------:R-:W-:Y:S01]  /*5470*/  MUFU.EX2 R34, R34 ;  /* 0x0000002200227308 */ /* 0x000fe20000000800 */
[----:B------:R-:W-:Y:S02]  /*5480*/  FFMA.FTZ R169, R109, c[0x0][0x23c], -R112 ;  /* 0x00008f006da97a23 */ /* 0x000fe40000010870 */
[----:B------:R-:W-:Y:S02]  /*5490*/  FADD.FTZ R107, R108, R107 ;  /* 0x0000006b6c6b7221 */ /* 0x000fe40000010000 */
[----:B------:R-:W-:Y:S02]  /*54a0*/  FADD.FTZ R106, R106, R105 ;  /* 0x000000696a6a7221 */ /* 0x000fe40000010000 */
[----:B------:R-:W-:Y:S01]  /*54b0*/  FADD.FTZ R104, R104, R107 ;  /* 0x0000006b68687221 */ /* 0x000fe20000010000 */
[----:B-1----:R-:W-:Y:S01]  /*54c0*/  F2FP.PACK_AB R67, R30, R35 ;  /* 0x000000231e43723e */ /* 0x002fe200000000ff */
[----:B------:R-:W1:Y:S01]  /*54d0*/  MUFU.EX2 R31, R31 ;  /* 0x0000001f001f7308 */ /* 0x000e620000000800 */
[----:B------:R-:W-:-:S02]  /*54e0*/  FADD.FTZ R35, R35, R106 ;  /* 0x0000006a23237221 */ /* 0x000fc40000010000 */
        /* <DEDUP_REMOVED lines=15> */
[----:B------:R-:W1:Y:S06]  /*55e0*/  MUFU.EX2 R114, R114 ;  /* 0x0000007200727308 */ /* 0x000e6c0000000800 */
        /* <DEDUP_REMOVED lines=16> */
[----:B-1----:R-:W-:Y:S01]  /*56f0*/  F2FP.PACK_AB R4, R31, R34 ;  /* 0x000000221f04723e */ /* 0x002fe200000000ff */
        /* <DEDUP_REMOVED lines=12> */
[----:B----4-:R-:W-:Y:S01]  /*57c0*/  HMMA.16816.F32 R80, R4, R8, R80 ;  /* 0x000000080450723c */ /* 0x010fe20000001850 */
[----:B------:R-:W-:Y:S01]  /*57d0*/  FADD.FTZ R25, R25, R28 ;  /* 0x0000001c19197221 */ /* 0x000fe20000010000 */
[----:B------:R-:W-:Y:S01]  /*57e0*/  MUFU.EX2 R170, R170 ;  /* 0x000000aa00aa7308 */ /* 0x000fe20000000800 */
[----:B------:R-:W-:-:S02]  /*57f0*/  FADD.FTZ R29, R2, R29 ;  /* 0x0000001d021d7221 */ /* 0x000fc40000010000 */
[----:B------:R-:W-:-:S03]  /*5800*/  FADD.FTZ R2, R114, R25 ;  /* 0x0000001972027221 */ /* 0x000fc60000010000 */
[----:B------:R-:W-:Y:S01]  /*5810*/  HMMA.16816.F32 R76, R4, R10, R76 ;  /* 0x0000000a044c723c */ /* 0x000fe2000000184c */
[----:B------:R-:W2:Y:S01]  /*5820*/  LDSM.16.MT88.4 R8, [R138+0xa800] ;  /* 0x00a800008a08783b */ /* 0x000ea20000004200 */
[----:B------:R-:W-:Y:S01]  /*5830*/  MUFU.EX2 R117, R117 ;  /* 0x0000007500757308 */ /* 0x000fe20000000800 */
[----:B------:R-:W-:-:S05]  /*5840*/  FADD.FTZ R2, R113, R2 ;  /* 0x0000000271027221 */ /* 0x000fca0000010000 */
[C---:B-----5:R-:W-:Y:S02]  /*5850*/  HMMA.16816.F32 R88, R4.reuse, R16, R88 ;  /* 0x000000100458723c */ /* 0x060fe40000001858 */
        /* <DEDUP_REMOVED lines=18> */
[C---:B------:R-:W-:Y:S01]  /*5980*/  HMMA.16816.F32 R92, R4.reuse, R22, R92 ;  /* 0x00000016045c723c */ /* 0x040fe2000000185c */
[----:B------:R-:W-:Y:S07]  /*5990*/  LDSM.16.MT88.4 R20, [R138+0x9800] ;  /* 0x009800008a14783b */ /* 0x000fee0000004200 */
[C---:B--2---:R-:W-:Y:S08]  /*59a0*/  HMMA.16816.F32 R60, R4.reuse, R8, R60 ;  /* 0x00000008043c723c */ /* 0x044ff0000000183c */
[----:B------:R-:W-:Y:S01]  /*59b0*/  HMMA.16816.F32 R64, R4, R10, R64 ;  /* 0x0000000a0440723c */ /* 0x000fe20000001840 */
[----:B------:R-:W2:Y:S06]  /*59c0*/  LDSM.16.MT88.4 R8, [R137+0x9000] ;  /* 0x009000008908783b */ /* 0x000eac0000004200 */
        /* <DEDUP_REMOVED lines=9> */
[----:B----4-:R-:W-:Y:S02]  /*5a60*/  HMMA.16816.F32 R96, R4, R16, R96 ;  /* 0x000000100460723c */ /* 0x010fe40000001860 */
[----:B------:R-:W-:-:S06]  /*5a70*/  FADD.FTZ R118, R127, R118 ;  /* 0x000000767f767221 */ /* 0x000fcc0000010000 */
        /* <DEDUP_REMOVED lines=119> */
.L_x_6649:
[----:B------:R-:W-:-:S05]  /*61f0*/  IMAD.MOV.U32 R3, RZ, RZ, c[0x0][0x1a0] ;  /* 0x00006800ff037624 */ /* 0x000fca00078e00ff */
[----:B------:R-:W-:-:S04]  /*6200*/  LEA R3, -R3, RZ, 0x6 ;  /* 0x000000ff03037211 */ /* 0x000fc800078e31ff */
[----:B------:R-:W-:Y:S02]  /*6210*/  SHF.R.S32.HI R6, RZ, 0x1f, R3 ;  /* 0x0000001fff067819 */ /* 0x000fe40000011403 */
.L_x_6650:
        /* <DEDUP_REMOVED lines=173> */
[C---:B-1----:R-:W-:Y:S08]  /*6cf0*/  HMMA.16816.F32 R28, R116.reuse, R112, R28 ;  /* 0x00000070741c723c */ /* 0x042ff0000000181c */
[C---:B------:R-:W-:Y:S08]  /*6d00*/  HMMA.16816.F32 R24, R116.reuse, R114, R24 ;  /* 0x000000727418723c */ /* 0x040ff00000001818 */
[C---:B------:R-:W-:Y:S08]  /*6d10*/  HMMA.16816.F32 R20, R116.reuse, R108, R20 ;  /* 0x0000006c7414723c */ /* 0x040ff00000001814 */
[----:B------:R-:W-:Y:S01]  /*6d20*/  HMMA.16816.F32 R12, R116, R104, R12 ;  /* 0x00000068740c723c */ /* 0x000fe2000000180c */
[----:B------:R-:W-:-:S02]  /*6d30*/  FMUL.FTZ R29, R29, c[0x0][0x2ec] ;  /* 0x0000bb001d1d7a20 */ /* 0x000fc40000410000 */
[----:B------:R-:W-:-:S04]  /*6d40*/  FMUL.FTZ R31, R31, c[0x0][0x2ec] ;  /* 0x0000bb001f1f7a20 */ /* 0x000fc80000410000 */
[----:B------:R-:W-:Y:S01]  /*6d50*/  IMAD R104, R155, 0x40, R154 ;  /* 0x000000409b687824 */ /* 0x000fe200078e029a */
[C---:B------:R-:W-:Y:S01]  /*6d60*/  HMMA.16816.F32 R16, R116.reuse, R110, R16 ;  /* 0x0000006e7410723c */ /* 0x040fe20000001810 */
[----:B------:R-:W-:Y:S01]  /*6d70*/  FMUL.FTZ R112, R24, c[0x0][0x2ec] ;  /* 0x0000bb0018707a20 */ /* 0x000fe20000410000 */
[----:B------:R-:W-:Y:S01]  /*6d80*/  MUFU.TANH R29, R29 ;  /* 0x0000001d001d7308 */ /* 0x000fe20000002400 */
[----:B------:R-:W-:Y:S01]  /*6d90*/  FMUL.FTZ R26, R26, c[0x0][0x2ec] ;  /* 0x0000bb001a1a7a20 */ /* 0x000fe20000410000 */
[C---:B------:R-:W-:Y:S01]  /*6da0*/  IADD3 R108, R104.reuse, 0x8, RZ ;  /* 0x00000008686c7810 */ /* 0x040fe20007ffe0ff */
[----:B------:R-:W-:Y:S01]  /*6db0*/  FMUL.FTZ R24, R27, c[0x0][0x2ec] ;  /* 0x0000bb001b187a20 */ /* 0x000fe20000410000 */
[C---:B------:R-:W-:Y:S01]  /*6dc0*/  IADD3 R113, R104.reuse, 0x11, RZ ;  /* 0x0000001168717810 */ /* 0x040fe20007ffe0ff */
[----:B------:R-:W-:Y:S01]  /*6dd0*/  FMUL.FTZ R25, R25, c[0x0][0x2ec] ;  /* 0x0000bb0019197a20 */ /* 0x000fe20000410000 */
[----:B------:R-:W-:Y:S01]  /*6de0*/  HMMA.16816.F32 R8, R116, R106, R8 ;  /* 0x0000006a7408723c */ /* 0x000fe20000001808 */
[----:B------:R-:W-:Y:S01]  /*6df0*/  IADD3 R110, R104, 0x9, RZ ;  /* 0x00000009686e7810 */ /* 0x000fe20007ffe0ff */
[----:B------:R-:W-:Y:S01]  /*6e00*/  MUFU.TANH R31, R31 ;  /* 0x0000001f001f7308 */ /* 0x000fe20000002400 */
[----:B------:R-:W-:Y:S01]  /*6e10*/  FMUL.FTZ R20, R20, c[0x0][0x2ec] ;  /* 0x0000bb0014147a20 */ /* 0x000fe20000410000 */
[----:B------:R-:W-:Y:S01]  /*6e20*/  ISETP.GE.AND P5, PT, R108, R130, PT ;  /* 0x000000826c00720c */ /* 0x000fe20003fa6270 */
[----:B------:R-:W-:-:S02]  /*6e30*/  FMUL.FTZ R27, R21, c[0x0][0x2ec] ;  /* 0x0000bb00151b7a20 */ /* 0x000fc40000410000 */
[----:B------:R-:W-:Y:S01]  /*6e40*/  IADD3 R106, R104, 0x1, RZ ;  /* 0x00000001686a7810 */ /* 0x000fe20007ffe0ff */
[C---:B--2---:R-:W-:Y:S01]  /*6e50*/  HMMA.16816.F32 R4, R116.reuse, R32, R4 ;  /* 0x000000207404723c */ /* 0x044fe20000001804 */
[----:B------:R-:W-:Y:S01]  /*6e60*/  FMUL.FTZ R22, R22, c[0x0][0x2ec] ;  /* 0x0000bb0016167a20 */ /* 0x000fe20000410000 */
[----:B------:R-:W-:Y:S01]  /*6e70*/  I2F R33, R108 ;  /* 0x0000006c00217306 */ /* 0x000fe20000201400 */
[----:B------:R-:W-:Y:S01]  /*6e80*/  FMUL.FTZ R12, R12, c[0x0][0x2ec] ;  /* 0x0000bb000c0c7a20 */ /* 0x000fe20000410000 */
[----:B------:R-:W-:Y:S01]  /*6e90*/  ISETP.GE.AND P6, PT, R106, R130, PT ;  /* 0x000000826a00720c */ /* 0x000fe20003fc6270 */
[----:B------:R-:W-:Y:S01]  /*6ea0*/  FMUL.FTZ R14, R14, c[0x0][0x2ec] ;  /* 0x0000bb000e0e7a20 */ /* 0x000fe20000410000 */
[----:B------:R-:W-:Y:S01]  /*6eb0*/  ISETP.GE.AND P4, PT, R106, R129, PT ;  /* 0x000000816a00720c */ /* 0x000fe20003f86270 */
[----:B------:R-:W-:Y:S01]  /*6ec0*/  FMUL.FTZ R32, R28, c[0x0][0x2ec] ;  /* 0x0000bb001c207a20 */ /* 0x000fe20000410000 */
[----:B------:R-:W-:Y:S01]  /*6ed0*/  HMMA.16816.F32 R120, R116, R34, R120 ;  /* 0x000000227478723c */ /* 0x000fe20000001878 */
[----:B------:R-:W-:Y:S01]  /*6ee0*/  FMUL.FTZ R28, R30, c[0x0][0x2ec] ;  /* 0x0000bb001e1c7a20 */ /* 0x000fe20000410000 */
[----:B------:R-:W-:Y:S01]  /*6ef0*/  I2F R107, R106 ;  /* 0x0000006a006b7306 */ /* 0x000fe20000201400 */
[----:B------:R-:W-:-:S02]  /*6f00*/  FMUL.FTZ R17, R17, c[0x0][0x2ec] ;  /* 0x0000bb0011117a20 */ /* 0x000fc40000410000 */
[----:B------:R-:W-:Y:S02]  /*6f10*/  FMUL.FTZ R23, R23, c[0x0][0x2ec] ;  /* 0x0000bb0017177a20 */ /* 0x000fe40000410000 */
[----:B------:R-:W-:Y:S01]  /*6f20*/  IADD3 R34, R104, 0x10, RZ ;  /* 0x0000001068227810 */ /* 0x000fe20007ffe0ff */
[----:B------:R-:W-:Y:S02]  /*6f30*/  FMUL.FTZ R16, R16, c[0x0][0x2ec] ;  /* 0x0000bb0010107a20 */ /* 0x000fe40000410000 */
[----:B------:R-:W-:Y:S01]  /*6f40*/  MUFU.TANH R112, R112 ;  /* 0x0000007000707308 */ /* 0x000fe20000002400 */
[----:B------:R-:W-:Y:S02]  /*6f50*/  FMUL.FTZ R13, R13, c[0x0][0x2ec] ;  /* 0x0000bb000d0d7a20 */ /* 0x000fe40000410000 */
[----:B------:R-:W-:Y:S02]  /*6f60*/  FMUL.FTZ R10, R10, c[0x0][0x2ec] ;  /* 0x0000bb000a0a7a20 */ /* 0x000fe40000410000 */
[----:B------:R-:W-:-:S02]  /*6f70*/  FMUL.FTZ R8, R8, c[0x0][0x2ec] ;  /* 0x0000bb0008087a20 */ /* 0x000fc40000410000 */
[----:B------:R-:W-:Y:S01]  /*6f80*/  FMUL.FTZ R18, R18, c[0x0][0x2ec] ;  /* 0x0000bb0012127a20 */ /* 0x000fe20000410000 */
[----:B------:R-:W-:Y:S01]  /*6f90*/  MUFU.TANH R26, R26 ;  /* 0x0000001a001a7308 */ /* 0x000fe20000002400 */
[----:B------:R-:W-:Y:S02]  /*6fa0*/  FMUL.FTZ R11, R11, c[0x0][0x2ec] ;  /* 0x0000bb000b0b7a20 */ /* 0x000fe40000410000 */
[----:B------:R-:W-:Y:S02]  /*6fb0*/  FMUL.FTZ R4, R4, c[0x0][0x2ec] ;  /* 0x0000bb0004047a20 */ /* 0x000fe40000410000 */
[----:B------:R-:W-:Y:S02]  /*6fc0*/  FMUL.FTZ R6, R6, c[0x0][0x2ec] ;  /* 0x0000bb0006067a20 */ /* 0x000fe40000410000 */
[----:B------:R-:W-:Y:S01]  /*6fd0*/  FMUL.FTZ R5, R5, c[0x0][0x2ec] ;  /* 0x0000bb0005057a20 */ /* 0x000fe20000410000 */
[----:B------:R-:W-:Y:S01]  /*6fe0*/  I2F R109, R110 ;  /* 0x0000006e006d7306 */ /* 0x000fe20000201400 */
[----:B------:R-:W-:-:S02]  /*6ff0*/  FMUL.FTZ R7, R7, c[0x0][0x2ec] ;  /* 0x0000bb0007077a20 */ /* 0x000fc40000410000 */
[----:B------:R-:W-:Y:S02]  /*7000*/  FMUL.FTZ R120, R120, c[0x0][0x2ec] ;  /* 0x0000bb0078787a20 */ /* 0x000fe40000410000 */
[----:B------:R-:W-:Y:S02]  /*7010*/  FMUL.FTZ R123, R123, c[0x0][0x2ec] ;  /* 0x0000bb007b7b7a20 */ /* 0x000fe40000410000 */
[----:B------:R-:W-:Y:S01]  /*7020*/  FMUL.FTZ R121, R121, c[0x0][0x2ec] ;  /* 0x0000bb0079797a20 */ /* 0x000fe20000410000 */
[----:B------:R1:W-:Y:S08]  /*7030*/  MUFU.TANH R30, R25 ;  /* 0x00000019001e7308 */ /* 0x0003f00000002400 */
[----:B------:R-:W-:Y:S08]  /*7040*/  MUFU.TANH R24, R24 ;  /* 0x0000001800187308 */ /* 0x000ff00000002400 */
[----:B------:R-:W-:Y:S01]  /*7050*/  I2F R35, R34 ;  /* 0x0000002200237306 */ /* 0x000fe20000201400 */
[----:B-1----:R-:W-:-:S07]  /*7060*/  FMUL.FTZ R25, R19, c[0x0][0x2ec] ;  /* 0x0000bb0013197a20 */ /* 0x002fce0000410000 */
[----:B------:R-:W1:Y:S08]  /*7070*/  MUFU.TANH R20, R20 ;  /* 0x0000001400147308 */ /* 0x000e700000002400 */
[----:B------:R-:W-:Y:S08]  /*7080*/  MUFU.TANH R117, R12 ;  /* 0x0000000c00757308 */ /* 0x000ff00000002400 */
[----:B------:R-:W-:Y:S01]  /*7090*/  MUFU.TANH R27, R27 ;  /* 0x0000001b001b7308 */ /* 0x000fe20000002400 */
[----:B-1----:R-:W-:-:S07]  /*70a0*/  FFMA.FTZ R20, R0, R35, R20 ;  /* 0x0000002300147223 */ /* 0x002fce0000010014 */
[----:B------:R-:W1:Y:S08]  /*70b0*/  MUFU.TANH R22, R22 ;  /* 0x0000001600167308 */ /* 0x000e700000002400 */
[----:B------:R2:W-:Y:S08]  /*70c0*/  MUFU.TANH R127, R14 ;  /* 0x0000000e007f7308 */ /* 0x0005f00000002400 */
[----:B------:R-:W3:Y:S01]  /*70d0*/  I2F R12, R113 ;  /* 0x00000071000c7306 */ /* 0x000ee20000201400 */
[----:B-1----:R-:W-:-:S07]  /*70e0*/  FFMA.FTZ R22, R0, R35, R22 ;  /* 0x0000002300167223 */ /* 0x002fce0000010016 */
[----:B------:R1:W-:Y:S01]  /*70f0*/  MUFU.TANH R21, R17 ;  /* 0x0000001100157308 */ /* 0x0003e20000002400 */
[----:B--2---:R-:W-:-:S07]  /*7100*/  IADD3 R14, R104, 0x18, RZ ;  /* 0x00000018680e7810 */ /* 0x004fce0007ffe0ff */
[----:B------:R-:W2:Y:S01]  /*7110*/  MUFU.TANH R23, R23 ;  /* 0x0000001700177308 */ /* 0x000ea20000002400 */
[----:B---3--:R-:W-:Y:S02]  /*7120*/  FFMA.FTZ R27, R0, R12, R27 ;  /* 0x0000000c001b7223 */ /* 0x008fe4000001001b */
[----:B-1----:R-:W-:-:S05]  /*7130*/  FMUL.FTZ R17, R15, c[0x0][0x2ec] ;  /* 0x0000bb000f117a20 */ /* 0x002fca0000410000 */
[----:B------:R-:W-:Y:S01]  /*7140*/  MUFU.TANH R119, R16 ;  /* 0x0000001000777308 */ /* 0x000fe20000002400 */
[----:B------:R-:W-:Y:S02]  /*7150*/  FMUL.FTZ R15, R9, c[0x0][0x2ec] ;  /* 0x0000bb00090f7a20 */ /* 0x000fe40000410000 */
[C---:B------:R-:W-:Y:S02]  /*7160*/  FFMA.FTZ R9, R0.reuse, R107, R29 ;  /* 0x0000006b00097223 */ /* 0x040fe4000001001d */
[----:B--2---:R-:W-:-:S03]  /*7170*/  FFMA.FTZ R23, R0, R12, R23 ;  /* 0x0000000c00177223 */ /* 0x004fc60000010017 */
[----:B------:R1:W-:Y:S01]  /*7180*/  MUFU.TANH R19, R13 ;  /* 0x0000000d00137308 */ /* 0x0003e20000002400 */
[----:B------:R-:W-:Y:S02]  /*7190*/  FSEL R9, R9, -INF , !P6 ;  /* 0xff80000009097808 */ /* 0x000fe40007000000 */
[----:B------:R-:W-:-:S05]  /*71a0*/  ISETP.GE.AND P6, PT, R108, R129, PT ;  /* 0x000000816c00720c */ /* 0x000fca0003fc6270 */
[----:B------:R2:W-:Y:S08]  /*71b0*/  MUFU.TANH R125, R10 ;  /* 0x0000000a007d7308 */ /* 0x0005f00000002400 */
[----:B------:R-:W3:Y:S01]  /*71c0*/  I2F R102, R14 ;  /* 0x0000000e00667306 */ /* 0x000ee20000201400 */
[----:B-1----:R-:W-:-:S05]  /*71d0*/  FFMA.FTZ R13, R0, R33, R112 ;  /* 0x00000021000d7223 */ /* 0x002fca0000010070 */
[----:B------:R-:W-:Y:S01]  /*71e0*/  FSEL R13, R13, -INF , !P5 ;  /* 0xff8000000d0d7808 */ /* 0x000fe20006800000 */
[----:B--2---:R-:W-:Y:S01]  /*71f0*/  FFMA.FTZ R10, R0, R107, R31 ;  /* 0x0000006b000a7223 */ /* 0x004fe2000001001f */
[----:B------:R1:W-:Y:S01]  /*7200*/  MUFU.TANH R111, R8 ;  /* 0x00000008006f7308 */ /* 0x0003e20000002400 */
[----:B------:R-:W-:Y:S02]  /*7210*/  ISETP.GE.AND P5, PT, R110, R129, PT ;  /* 0x000000816e00720c */ /* 0x000fe40003fa6270 */
[----:B------:R-:W-:Y:S02]  /*7220*/  IADD3 R31, R104, 0x20, RZ ;  /* 0x00000020681f7810 */ /* 0x000fe40007ffe0ff */
[----:B------:R-:W-:Y:S02]  /*7230*/  FSEL R10, R10, -INF , !P4 ;  /* 0xff8000000a0a7808 */ /* 0x000fe40006000000 */
[----:B------:R-:W-:Y:S01]  /*7240*/  ISETP.GE.AND P4, PT, R110, R130, PT ;  /* 0x000000826e00720c */ /* 0x000fe20003f86270 */
[----:B------:R2:W4:Y:S01]  /*7250*/  MUFU.TANH R133, R18 ;  /* 0x0000001200857308 */ /* 0x0005220000002400 */
[----:B---3--:R-:W-:-:S02]  /*7260*/  FFMA.FTZ R119, R0, R102, R119 ;  /* 0x0000006600777223 */ /* 0x008fc40000010077 */
[----:B-1----:R-:W-:-:S05]  /*7270*/  FFMA.FTZ R8, R0, R33, R26 ;  /* 0x0000002100087223 */ /* 0x002fca000001001a */
[----:B------:R1:W-:Y:S01]  /*7280*/  MUFU.TANH R131, R11 ;  /* 0x0000000b00837308 */ /* 0x0003e20000002400 */
[C---:B------:R-:W-:Y:S02]  /*7290*/  IADD3 R26, R104.reuse, 0x21, RZ ;  /* 0x00000021681a7810 */ /* 0x040fe40007ffe0ff */
[----:B------:R-:W-:Y:S02]  /*72a0*/  IADD3 R33, R104, 0x28, RZ ;  /* 0x0000002868217810 */ /* 0x000fe40007ffe0ff */
[----:B------:R-:W-:Y:S02]  /*72b0*/  FSEL R8, R8, -INF , !P6 ;  /* 0xff80000008087808 */ /* 0x000fe40007000000 */
[----:B--2---:R-:W-:Y:S01]  /*72c0*/  IADD3 R18, R104, 0x19, RZ ;  /* 0x0000001968127810 */ /* 0x004fe20007ffe0ff */
[----:B------:R2:W-:Y:S01]  /*72d0*/  MUFU.TANH R29, R4 ;  /* 0x00000004001d7308 */ /* 0x0005e20000002400 */
[----:B------:R-:W-:-:S04]  /*72e0*/  ISETP.GE.AND P6, PT, R34, R130, PT ;  /* 0x000000822200720c */ /* 0x000fc80003fc6270 */
[----:B------:R-:W-:Y:S02]  /*72f0*/  FSEL R115, R20, -INF , !P6 ;  /* 0xff80000014737808 */ /* 0x000fe40007000000 */
[----:B------:R-:W-:Y:S01]  /*7300*/  ISETP.GE.AND P6, PT, R113, R129, PT ;  /* 0x000000817100720c */ /* 0x000fe20003fc6270 */
[----:B-1----:R-:W-:Y:S01]  /*7310*/  FFMA.FTZ R11, R0, R109, R30 ;  /* 0x0000006d000b7223 */ /* 0x002fe2000001001e */
[----:B------:R-:W1:Y:S02]  /*7320*/  I2F R16, R18 ;  /* 0x0000001200107306 */ /* 0x000e640000201400 */
[----:B------:R-:W-:Y:S02]  /*7330*/  FSEL R118, R23, -INF , !P6 ;  /* 0xff80000017767808 */ /* 0x000fe40007000000 */
[----:B------:R-:W-:Y:S02]  /*7340*/  FSEL R11, R11, -INF , !P4 ;  /* 0xff8000000b0b7808 */ /* 0x000fe40006000000 */
[----:B------:R-:W-:Y:S01]  /*7350*/  ISETP.GE.AND P4, PT, R34, R129, PT ;  /* 0x000000812200720c */ /* 0x000fe20003f86270 */
[----:B--2---:R-:W-:Y:S01]  /*7360*/  FFMA.FTZ R4, R0, R109, R24 ;  /* 0x0000006d00047223 */ /* 0x004fe20000010018 */
[----:B------:R-:W2:Y:S01]  /*7370*/  MUFU.TANH R25, R25 ;  /* 0x0000001900197308 */ /* 0x000ea20000002400 */
[----:B------:R-:W-:-:S02]  /*7380*/  ISETP.GE.AND P6, PT, R18, R130, PT ;  /* 0x000000821200720c */ /* 0x000fc40003fc6270 */
[----:B------:R-:W-:Y:S01]  /*7390*/  FSEL R116, R22, -INF , !P4 ;  /* 0xff80000016747808 */ /* 0x000fe20006000000 */
[----:B----4-:R-:W-:Y:S01]  /*73a0*/  FFMA.FTZ R22, R0, R102, R133 ;  /* 0x0000006600167223 */ /* 0x010fe20000010085 */
[----:B------:R-:W-:Y:S02]  /*73b0*/  FSEL R4, R4, -INF , !P5 ;  /* 0xff80000004047808 */ /* 0x000fe40006800000 */
[-C--:B------:R-:W-:Y:S01]  /*73c0*/  ISETP.GE.AND P5, PT, R113, R130.reuse, PT ;  /* 0x000000827100720c */ /* 0x080fe20003fa6270 */
[----:B------:R-:W3:Y:S01]  /*73d0*/  I2F R30, R31 ;  /* 0x0000001f001e7306 */ /* 0x000ee20000201400 */
[----:B------:R-:W-:Y:S01]  /*73e0*/  ISETP.GE.AND P4, PT, R14, R130, PT ;  /* 0x000000820e00720c */ /* 0x000fe20003f86270 */
[----:B-1----:R-:W-:Y:S01]  /*73f0*/  FFMA.FTZ R21, R0, R16, R21 ;  /* 0x0000001000157223 */ /* 0x002fe20000010015 */
[----:B------:R-:W-:Y:S02]  /*7400*/  FSEL R113, R27, -INF , !P5 ;  /* 0xff8000001b717808 */ /* 0x000fe40006800000 */
[----:B------:R-:W-:-:S02]  /*7410*/  ISETP.GE.AND P5, PT, R14, R129, PT ;  /* 0x000000810e00720c */ /* 0x000fc40003fa6270 */
[----:B------:R-:W-:Y:S01]  /*7420*/  IADD3 R14, R104, 0x29, RZ ;  /* 0x00000029680e7810 */ /* 0x000fe20007ffe0ff */
[----:B------:R-:W1:Y:S01]  /*7430*/  I2F R24, R26 ;  /* 0x0000001a00187306 */ /* 0x000e620000201400 */
[----:B------:R-:W-:Y:S01]  /*7440*/  FSEL R23, R119, -INF , !P4 ;  /* 0xff80000077177808 */ /* 0x000fe20006000000 */
[----:B--2---:R-:W-:Y:S01]  /*7450*/  FFMA.FTZ R20, R0, R16, R25 ;  /* 0x0000001000147223 */ /* 0x004fe20000010019 */
[----:B------:R-:W-:Y:S02]  /*7460*/  ISETP.GE.AND P4, PT, R18, R129, PT ;  /* 0x000000811200720c */ /* 0x000fe40003f86270 */
[----:B------:R-:W-:Y:S02]  /*7470*/  IADD3 R18, R104, 0x30, RZ ;  /* 0x0000003068127810 */ /* 0x000fe40007ffe0ff */
[----:B------:R-:W-:Y:S01]  /*7480*/  FSEL R22, R22, -INF , !P5 ;  /* 0xff80000016167808 */ /* 0x000fe20006800000 */
[----:B------:R-:W2:Y:S01]  /*7490*/  MUFU.TANH R17, R17 ;  /* 0x0000001100117308 */ /* 0x000ea20000002400 */
[C---:B---3--:R-:W-:Y:S01]  /*74a0*/  FFMA.FTZ R117, R0.reuse, R30, R117 ;  /* 0x0000001e00757223 */ /* 0x048fe20000010075 */
[----:B------:R-:W-:Y:S01]  /*74b0*/  ISETP.GE.AND P5, PT, R31, R130, PT ;  /* 0x000000821f00720c */ /* 0x000fe20003fa6270 */
[----:B------:R-:W-:Y:S01]  /*74c0*/  FFMA.FTZ R124, R0, R30, R127 ;  /* 0x0000001e007c7223 */ /* 0x000fe2000001007f */
[----:B------:R-:W-:-:S02]  /*74d0*/  FSEL R21, R21, -INF , !P6 ;  /* 0xff80000015157808 */ /* 0x000fc40007000000 */
[-C--:B------:R-:W-:Y:S02]  /*74e0*/  ISETP.GE.AND P6, PT, R31, R129.reuse, PT ;  /* 0x000000811f00720c */ /* 0x080fe40003fc6270 */
[----:B------:R-:W3:Y:S01]  /*74f0*/  I2F R34, R33 ;  /* 0x0000002100227306 */ /* 0x000ee20000201400 */
[----:B------:R-:W-:Y:S01]  /*7500*/  FSEL R20, R20, -INF , !P4 ;  /* 0xff80000014147808 */ /* 0x000fe20006000000 */
[----:B-1----:R-:W-:Y:S01]  /*7510*/  FFMA.FTZ R27, R0, R24, R19 ;  /* 0x00000018001b7223 */ /* 0x002fe20000010013 */
[C---:B------:R-:W-:Y:S02]  /*7520*/  ISETP.GE.AND P4, PT, R26.reuse, R130, PT ;  /* 0x000000821a00720c */ /* 0x040fe40003f86270 */
[----:B------:R-:W-:Y:S02]  /*7530*/  FSEL R127, R117, -INF , !P5 ;  /* 0xff800000757f7808 */ /* 0x000fe40006800000 */
[----:B------:R-:W-:Y:S01]  /*7540*/  ISETP.GE.AND P5, PT, R26, R129, PT ;  /* 0x000000811a00720c */ /* 0x000fe20003fa6270 */
[----:B------:R-:W-:Y:S01]  /*7550*/  MUFU.TANH R15, R15 ;  /* 0x0000000f000f7308 */ /* 0x000fe20000002400 */
[----:B------:R-:W-:Y:S01]  /*7560*/  FSEL R124, R124, -INF , !P6 ;  /* 0xff8000007c7c7808 */ /* 0x000fe20007000000 */
[----:B--2---:R-:W-:Y:S01]  /*7570*/  FFMA.FTZ R26, R0, R24, R17 ;  /* 0x00000018001a7223 */ /* 0x004fe20000010011 */
[----:B------:R-:W-:-:S02]  /*7580*/  ISETP.GE.AND P6, PT, R33, R130, PT ;  /* 0x000000822100720c */ /* 0x000fc40003fc6270 */
[----:B------:R-:W-:Y:S02]  /*7590*/  FSEL R27, R27, -INF , !P4 ;  /* 0xff8000001b1b7808 */ /* 0x000fe40006000000 */
[----:B------:R-:W-:Y:S01]  /*75a0*/  IADD3 R30, R104, 0x38, RZ ;  /* 0x00000038681e7810 */ /* 0x000fe20007ffe0ff */
[----:B------:R-:W1:Y:S01]  /*75b0*/  I2F R12, R14 ;  /* 0x0000000e000c7306 */ /* 0x000e620000201400 */
[CC--:B---3--:R-:W-:Y:S01]  /*75c0*/  FFMA.FTZ R111, R0.reuse, R34.reuse, R111 ;  /* 0x00000022006f7223 */ /* 0x0c8fe2000001006f */
[----:B------:R-:W-:Y:S01]  /*75d0*/  ISETP.GE.AND P4, PT, R33, R129, PT ;  /* 0x000000812100720c */ /* 0x000fe20003f86270 */
[----:B------:R-:W-:Y:S01]  /*75e0*/  FFMA.FTZ R24, R0, R34, R125 ;  /* 0x0000002200187223 */ /* 0x000fe2000001007d */
[----:B------:R-:W-:Y:S02]  /*75f0*/  FSEL R26, R26, -INF , !P5 ;  /* 0xff8000001a1a7808 */ /* 0x000fe40006800000 */
[----:B------:R-:W-:Y:S02]  /*7600*/  FSEL R125, R111, -INF , !P6 ;  /* 0xff8000006f7d7808 */ /* 0x000fe40007000000 */
[----:B------:R-:W2:Y:S01]  /*7610*/  I2F R102, R18 ;  /* 0x0000001200667306 */ /* 0x000ea20000201400 */
[----:B------:R-:W-:-:S02]  /*7620*/  ISETP.GE.AND P5, PT, R14, R130, PT ;  /* 0x000000820e00720c */ /* 0x000fc40003fa6270 */
[----:B------:R-:W-:Y:S02]  /*7630*/  ISETP.GE.AND P6, PT, R14, R129, PT ;  /* 0x000000810e00720c */ /* 0x000fe40003fc6270 */
[----:B------:R-:W-:Y:S02]  /*7640*/  FSEL R24, R24, -INF , !P4 ;  /* 0xff80000018187808 */ /* 0x000fe40006000000 */
[----:B------:R-:W-:Y:S01]  /*7650*/  ISETP.GE.AND P4, PT, R18, R130, PT ;  /* 0x000000821200720c */ /* 0x000fe20003f86270 */
[----:B------:R3:W4:Y:S01]  /*7660*/  MUFU.TANH R35, R6 ;  /* 0x0000000600237308 */ /* 0x0007220000002400 */
[CC--:B-1----:R-:W-:Y:S02]  /*7670*/  FFMA.FTZ R15, R0.reuse, R12.reuse, R15 ;  /* 0x0000000c000f7223 */ /* 0x0c2fe4000001000f */
[----:B------:R-:W-:Y:S02]  /*7680*/  FFMA.FTZ R131, R0, R12, R131 ;  /* 0x0000000c00837223 */ /* 0x000fe40000010083 */
[----:B------:R-:W-:Y:S01]  /*7690*/  FMUL.FTZ R12, R122, c[0x0][0x2ec] ;  /* 0x0000bb007a0c7a20 */ /* 0x000fe20000410000 */
[----:B------:R-:W-:-:S02]  /*76a0*/  FSEL R25, R15, -INF , !P5 ;  /* 0xff8000000f197808 */ /* 0x000fc40006800000 */
[----:B------:R-:W-:Y:S01]  /*76b0*/  MUFU.TANH R5, R5 ;  /* 0x0000000500057308 */ /* 0x000fe20000002400 */
[----:B--2---:R-:W-:Y:S01]  /*76c0*/  FFMA.FTZ R29, R0, R102, R29 ;  /* 0x00000066001d7223 */ /* 0x004fe2000001001d */
[----:B------:R-:W-:-:S04]  /*76d0*/  ISETP.GE.AND P5, PT, R18, R129, PT ;  /* 0x000000811200720c */ /* 0x000fc80003fa6270 */
[----:B------:R-:W-:Y:S02]  /*76e0*/  FSEL R111, R29, -INF , !P4 ;  /* 0xff8000001d6f7808 */ /* 0x000fe40006000000 */
[----:B---3--:R-:W-:Y:S01]  /*76f0*/  IADD3 R6, R104, 0x31, RZ ;  /* 0x0000003168067810 */ /* 0x008fe20007ffe0ff */
[----:B------:R1:W-:Y:S01]  /*7700*/  MUFU.TANH R16, R7 ;  /* 0x0000000700107308 */ /* 0x0003e20000002400 */
[----:B----4-:R-:W-:Y:S02]  /*7710*/  FFMA.FTZ R35, R0, R102, R35 ;  /* 0x0000006600237223 */ /* 0x010fe40000010023 */
[----:B------:R-:W-:-:S03]  /*7720*/  ISETP.GE.AND P4, PT, R6, R129, PT ;  /* 0x000000810600720c */ /* 0x000fc60003f86270 */
[----:B------:R-:W-:Y:S02]  /*7730*/  FSEL R108, R35, -INF , !P5 ;  /* 0xff800000236c7808 */ /* 0x000fe40006800000 */
[----:B------:R-:W2:Y:S01]  /*7740*/  I2F R31, R6 ;  /* 0x00000006001f7306 */ /* 0x000ea20000201400 */
[----:B------:R-:W-:-:S07]  /*7750*/  ISETP.GE.AND P5, PT, R30, R130, PT ;  /* 0x000000821e00720c */ /* 0x000fce0003fa6270 */
[----:B------:R-:W-:Y:S01]  /*7760*/  I2F R19, R30 ;  /* 0x0000001e00137306 */ /* 0x000fe20000201400 */
[----:B-1----:R-:W-:-:S07]  /*7770*/  IADD3 R7, R104, 0x39, RZ ;  /* 0x0000003968077810 */ /* 0x002fce0007ffe0ff */
[----:B------:R1:W3:Y:S01]  /*7780*/  MUFU.TANH R14, R120 ;  /* 0x00000078000e7308 */ /* 0x0002e20000002400 */
[CC--:B--2---:R-:W-:Y:S02]  /*7790*/  FFMA.FTZ R5, R0.reuse, R31.reuse, R5 ;  /* 0x0000001f00057223 */ /* 0x0c4fe40000010005 */
[----:B------:R-:W-:-:S05]  /*77a0*/  FFMA.FTZ R16, R0, R31, R16 ;  /* 0x0000001f00107223 */ /* 0x000fca0000010010 */
[----:B------:R-:W-:Y:S01]  /*77b0*/  I2F R105, R104 ;  /* 0x0000006800697306 */ /* 0x000fe20000201400 */
[----:B------:R-:W-:Y:S02]  /*77c0*/  FSEL R106, R16, -INF , !P4 ;  /* 0xff800000106a7808 */ /* 0x000fe40006000000 */
[----:B------:R-:W-:-:S05]  /*77d0*/  ISETP.GE.AND P4, PT, R104, R130, PT ;  /* 0x000000826800720c */ /* 0x000fca0003f86270 */
[----:B------:R-:W2:Y:S01]  /*77e0*/  MUFU.TANH R32, R32 ;  /* 0x0000002000207308 */ /* 0x000ea20000002400 */
[----:B-1----:R-:W-:Y:S01]  /*77f0*/  FSEL R120, R131, -INF , !P6 ;  /* 0xff80000083787808 */ /* 0x002fe20007000000 */
[----:B---3--:R-:W-:Y:S01]  /*7800*/  FFMA.FTZ R14, R0, R19, R14 ;  /* 0x00000013000e7223 */ /* 0x008fe2000001000e */
[----:B------:R-:W-:Y:S01]  /*7810*/  BAR.SYNC.DEFER_BLOCKING 0x0 ;  /* 0x0000000000007b1d */ /* 0x000fe20000010000 */
[----:B------:R-:W-:-:S03]  /*7820*/  ISETP.GE.AND P6, PT, R6, R130, PT ;  /* 0x000000820600720c */ /* 0x000fc60003fc6270 */
[----:B------:R-:W-:Y:S02]  /*7830*/  FSEL R109, R14, -INF , !P5 ;  /* 0xff8000000e6d7808 */ /* 0x000fe40006800000 */
[----:B------:R-:W1:Y:S01]  /*7840*/  MUFU.TANH R12, R12 ;  /* 0x0000000c000c7308 */ /* 0x000e620000002400 */
[----:B------:R-:W-:Y:S02]  /*7850*/  FSEL R107, R5, -INF , !P6 ;  /* 0xff800000056b7808 */ /* 0x000fe40007000000 */
[-C--:B------:R-:W-:Y:S02]  /*7860*/  ISETP.GE.AND P6, PT, R30, R129.reuse, PT ;  /* 0x000000811e00720c */ /* 0x080fe40003fc6270 */
[----:B------:R-:W-:Y:S01]  /*7870*/  ISETP.GE.AND P5, PT, R104, R129, PT ;  /* 0x000000816800720c */ /* 0x000fe20003fa6270 */
[----:B--2---:R-:W-:Y:S02]  /*7880*/  FFMA.FTZ R5, R0, R105, R32 ;  /* 0x0000006900057223 */ /* 0x004fe40000010020 */
[----:B------:R-:W2:Y:S03]  /*7890*/  MUFU.TANH R28, R28 ;  /* 0x0000001c001c7308 */ /* 0x000ea60000002400 */
[----:B------:R-:W-:-:S02]  /*78a0*/  FSEL R5, R5, -INF , !P4 ;  /* 0xff80000005057808 */ /* 0x000fc40006000000 */
[----:B------:R-:W-:-:S03]  /*78b0*/  ISETP.GE.AND P4, PT, R7, R129, PT ;  /* 0x000000810700720c */ /* 0x000fc60003f86270 */
[----:B------:R-:W-:Y:S01]  /*78c0*/  I2F R17, R7 ;  /* 0x0000000700117306 */ /* 0x000fe20000201400 */
[----:B-1----:R-:W-:-:S05]  /*78d0*/  FFMA.FTZ R12, R0, R19, R12 ;  /* 0x00000013000c7223 */ /* 0x002fca000001000c */
        /* <DEDUP_REMOVED lines=67> */
[----:B------:R-:W-:Y:S01]  /*7d10*/  IMAD R6, R7, c[0x0][0x184], R6 ;  /* 0x0000610007067a24 */ /* 0x000fe200078e0206 */
[----:B------:R-:W-:-:S03]  /*7d20*/  MOV R7, R14 ;  /* 0x0000000e00077202 */ /* 0x000fc60000000f00 */
[----:B------:R-:W-:Y:S01]  /*7d30*/  IMAD.IADD R12, R15, 0x1, R6 ;  /* 0x000000010f0c7824 */ /* 0x000fe200078e0206 */
[----:B------:R-:W-:Y:S05]  /*7d40*/  BRA `(.L_x_6653) ;  /* 0x0000003000007947 */ /* 0x000fea0003800000 */
.L_x_6652:
[----:B------:R-:W-:-:S05]  /*7d50*/  IMAD.MOV.U32 R7, RZ, RZ, c[0x0][0x198] ;  /* 0x00006600ff077624 */ /* 0x000fca00078e00ff */
[----:B------:R-:W-:-:S04]  /*7d60*/  LEA R7, -R7, RZ, 0x6 ;  /* 0x000000ff07077211 */ /* 0x000fc800078e31ff */
[----:B------:R-:W-:Y:S02]  /*7d70*/  SHF.R.S32.HI R12, RZ, 0x1f, R7 ;  /* 0x0000001fff0c7819 */ /* 0x000fe40000011407 */
.L_x_6653:
        /* <DEDUP_REMOVED lines=72> */
.L_x_6655:
[----:B------:R-:W-:Y:S05]  /*8200*/  BSYNC B0 ;  /* 0x0000000000007941 */ /* 0x000fea0003800000 */
.L_x_6654:
[----:B------:R-:W0:Y:S01]  /*8210*/  LDGDEPBAR ;  /* 0x00000000000079af */ /* 0x000e220000000000 */
[----:B------:R-:W-:-:S04]  /*8220*/  LEA R168, P1, R7, R168, 0x1 ;  /* 0x000000a807a87211 */ /* 0x000fc800078208ff */
[----:B------:R-:W-:Y:S02]  /*8230*/  LEA.HI.X R167, R7, R167, R12, 0x1, P1 ;  /* 0x000000a707a77211 */ /* 0x000fe400008f0c0c */
.L_x_6651:
        /* <DEDUP_REMOVED lines=39> */
[----:B-1----:R-:W-:-:S04]  /*84b0*/  FMNMX.FTZ R33, R6, R33, !PT ;  /* 0x0000002106217209 */ /* 0x002fc80007810000 */
[C---:B------:R-:W-:Y:S01]  /*84c0*/  FSETP.NEU.FTZ.AND P2, PT, R33.reuse, -INF , PT ;  /* 0xff8000002100780b */ /* 0x040fe20003f5d000 */
[----:B------:R-:W-:Y:S01]  /*84d0*/  FMUL.FTZ R112, R33, c[0x0][0x23c] ;  /* 0x00008f0021707a20 */ /* 0x000fe20000410000 */
[----:B---3--:R-:W-:Y:S02]  /*84e0*/  FMNMX.FTZ R32, R3, R32, !PT ;  /* 0x0000002003207209 */ /* 0x008fe40007810000 */
[----:B------:R-:W-:Y:S02]  /*84f0*/  FSEL R6, R33, RZ, P2 ;  /* 0x000000ff21067208 */ /* 0x000fe40001000000 */
[----:B------:R-:W-:Y:S01]  /*8500*/  FSEL R112, R112, RZ, P2 ;  /* 0x000000ff70707208 */ /* 0x000fe20001000000 */
[C---:B------:R-:W-:Y:S01]  /*8510*/  FMUL.FTZ R103, R32.reuse, c[0x0][0x23c] ;  /* 0x00008f0020677a20 */ /* 0x040fe20000410000 */
[----:B------:R-:W-:-:S03]  /*8520*/  FSETP.NEU.FTZ.AND P1, PT, R32, -INF , PT ;  /* 0xff8000002000780b */ /* 0x000fc60003f3d000 */
[--C-:B------:R-:W-:Y:S01]  /*8530*/  FFMA.FTZ R30, R13, c[0x0][0x23c], -R112.reuse ;  /* 0x00008f000d1e7a23 */ /* 0x100fe20000010870 */
[----:B------:R-:W-:Y:S01]  /*8540*/  FSEL R7, R32, RZ, P1 ;  /* 0x000000ff20077208 */ /* 0x000fe20000800000 */
[----:B--2---:R-:W1:Y:S01]  /*8550*/  LDSM.16.MT88.4 R12, [R138+0x8000] ;  /* 0x008000008a0c783b */ /* 0x004e620000004200 */
[----:B------:R-:W-:Y:S01]  /*8560*/  FSEL R103, R103, RZ, P1 ;  /* 0x000000ff67677208 */ /* 0x000fe20000800000 */
[----:B------:R-:W-:Y:S02]  /*8570*/  FFMA.FTZ R102, R5, c[0x0][0x23c], -R112 ;  /* 0x00008f0005667a23 */ /* 0x000fe40000010870 */
[----:B------:R-:W-:Y:S01]  /*8580*/  FADD.FTZ R5, R101, -R6 ;  /* 0x8000000665057221 */ /* 0x000fe20000010000 */
[----:B------:R-:W-:Y:S01]  /*8590*/  MUFU.EX2 R30, R30 ;  /* 0x0000001e001e7308 */ /* 0x000fe20000000800 */
[----:B------:R-:W-:Y:S02]  /*85a0*/  FADD.FTZ R7, R100, -R7 ;  /* 0x8000000764077221 */ /* 0x000fe40000010000 */
[----:B------:R-:W-:-:S02]  /*85b0*/  FFMA.FTZ R28, R2, c[0x0][0x23c], -R103 ;  /* 0x00008f00021c7a23 */ /* 0x000fc40000010867 */
[--C-:B------:R-:W-:Y:S02]  /*85c0*/  FFMA.FTZ R31, R9, c[0x0][0x23c], -R112.reuse ;  /* 0x00008f00091f7a23 */ /* 0x100fe40000010870 */
[----:B------:R-:W-:Y:S01]  /*85d0*/  FFMA.FTZ R29, R11, c[0x0][0x23c], -R112 ;  /* 0x00008f000b1d7a23 */ /* 0x000fe20000010870 */
[----:B------:R-:W-:Y:S01]  /*85e0*/  MUFU.EX2 R102, R102 ;  /* 0x0000006600667308 */ /* 0x000fe20000000800 */
[--C-:B------:R-:W-:Y:S02]  /*85f0*/  FFMA.FTZ R3, R10, c[0x0][0x23c], -R103.reuse ;  /* 0x00008f000a037a23 */ /* 0x100fe40000010867 */
[--C-:B------:R-:W-:Y:S02]  /*8600*/  FFMA.FTZ R2, R8, c[0x0][0x23c], -R103.reuse ;  /* 0x00008f0008027a23 */ /* 0x100fe40000010867 */
[----:B------:R-:W-:Y:S01]  /*8610*/  FFMA.FTZ R35, R4, c[0x0][0x23c], -R103 ;  /* 0x00008f0004237a23 */ /* 0x000fe20000010867 */
[----:B------:R-:W2:Y:S01]  /*8620*/  LDSM.16.MT88.4 R8, [R137+0x8000] ;  /* 0x008000008908783b */ /* 0x000ea20000004200 */
[----:B------:R-:W-:Y:S01]  /*8630*/  FMUL.FTZ R101, R5, c[0x0][0x23c] ;  /* 0x00008f0005657a20 */ /* 0x000fe20000410000 */
[----:B------:R-:W3:Y:S01]  /*8640*/  MUFU.EX2 R31, R31 ;  /* 0x0000001f001f7308 */ /* 0x000ee20000000800 */
[----:B------:R-:W-:-:S02]  /*8650*/  FMUL.FTZ R34, R7, c[0x0][0x23c] ;  /* 0x00008f0007227a20 */ /* 0x000fc40000410000 */
[--C-:B------:R-:W-:Y:S02]  /*8660*/  FFMA.FTZ R100, R115, c[0x0][0x23c], -R112.reuse ;  /* 0x00008f0073647a23 */ /* 0x100fe40000010870 */
[--C-:B------:R-:W-:Y:S02]  /*8670*/  FFMA.FTZ R115, R113, c[0x0][0x23c], -R112.reuse ;  /* 0x00008f0071737a23 */ /* 0x100fe40000010870 */
[--C-:B------:R-:W-:Y:S01]  /*8680*/  FFMA.FTZ R117, R118, c[0x0][0x23c], -R103.reuse ;  /* 0x00008f0076757a23 */ /* 0x100fe20000010867 */
[----:B------:R-:W4:Y:S01]  /*8690*/  MUFU.EX2 R29, R29 ;  /* 0x0000001d001d7308 */ /* 0x000f220000000800 */
[--C-:B------:R-:W-:Y:S02]  /*86a0*/  FFMA.FTZ R113, R23, c[0x0][0x23c], -R112.reuse ;  /* 0x00008f0017717a23 */ /* 0x100fe40000010870 */
[----:B------:R-:W-:Y:S02]  /*86b0*/  FFMA.FTZ R114, R21, c[0x0][0x23c], -R112 ;  /* 0x00008f0015727a23 */ /* 0x000fe40000010870 */
[----:B------:R-:W-:-:S02]  /*86c0*/  FFMA.FTZ R116, R116, c[0x0][0x23c], -R103 ;  /* 0x00008f0074747a23 */ /* 0x000fc40000010867 */
[--C-:B------:R-:W-:Y:S01]  /*86d0*/  FFMA.FTZ R118, R22, c[0x0][0x23c], -R103.reuse ;  /* 0x00008f0016767a23 */ /* 0x100fe20000010867 */
[----:B------:R-:W-:Y:S01]  /*86e0*/  MUFU.EX2 R28, R28 ;  /* 0x0000001c001c7308 */ /* 0x000fe20000000800 */
[----:B---3--:R-:W-:Y:S01]  /*86f0*/  F2FP.PACK_AB R4, R31, R102 ;  /* 0x000000661f04723e */ /* 0x008fe200000000ff */
[--C-:B------:R-:W-:Y:S02]  /*8700*/  FFMA.FTZ R119, R20, c[0x0][0x23c], -R103.reuse ;  /* 0x00008f0014777a23 */ /* 0x100fe40000010867 */
[----:B------:R-:W-:Y:S01]  /*8710*/  LDSM.16.MT88.4 R20, [R140+0xa800] ;  /* 0x00a800008c14783b */ /* 0x000fe20000004200 */
[--C-:B------:R-:W-:Y:S02]  /*8720*/  FFMA.FTZ R121, R127, c[0x0][0x23c], -R112.reuse ;  /* 0x00008f007f797a23 */ /* 0x100fe40000010870 */
[----:B------:R-:W-:Y:S01]  /*8730*/  FFMA.FTZ R122, R125, c[0x0][0x23c], -R112 ;  /* 0x00008f007d7a7a23 */ /* 0x000fe20000010870 */
[----:B------:R-:W3:Y:S01]  /*8740*/  MUFU.EX2 R3, R3 ;  /* 0x0000000300037308 */ /* 0x000ee20000000800 */
[----:B----4-:R-:W-:Y:S01]  /*8750*/  F2FP.PACK_AB R6, R29, R30 ;  /* 0x0000001e1d06723e */ /* 0x010fe200000000ff */
[----:B------:R-:W-:-:S02]  /*8760*/  FFMA.FTZ R127, R124, c[0x0][0x23c], -R103 ;  /* 0x00008f007c7f7a23 */ /* 0x000fc40000010867 */
[--C-:B------:R-:W-:Y:S02]  /*8770*/  FFMA.FTZ R126, R27, c[0x0][0x23c], -R112.reuse ;  /* 0x00008f001b7e7a23 */ /* 0x100fe40000010870 */
[----:B------:R-:W-:Y:S02]  /*8780*/  FFMA.FTZ R123, R25, c[0x0][0x23c], -R112 ;  /* 0x00008f00197b7a23 */ /* 0x000fe40000010870 */
[----:B------:R-:W-:Y:S01]  /*8790*/  MUFU.EX2 R2, R2 ;  /* 0x0000000200027308 */ /* 0x000fe20000000800 */
[--C-:B------:R-:W-:Y:S02]  /*87a0*/  FFMA.FTZ R128, R26, c[0x0][0x23c], -R103.reuse ;  /* 0x00008f001a807a23 */ /* 0x100fe40000010867 */
[--C-:B------:R-:W-:Y:S02]  /*87b0*/  FFMA.FTZ R124, R24, c[0x0][0x23c], -R103.reuse ;  /* 0x00008f00187c7a23 */ /* 0x100fe40000010867 */
[--C-:B------:R-:W-:Y:S01]  /*87c0*/  FFMA.FTZ R125, R120, c[0x0][0x23c], -R103.reuse ;  /* 0x00008f00787d7a23 */ /* 0x100fe20000010867 */
[----:B------:R-:W-:Y:S01]  /*87d0*/  LDSM.16.MT88.4 R24, [R137+0x9000] ;  /* 0x009000008918783b */ /* 0x000fe20000004200 */
[--C-:B------:R-:W-:Y:S01]  /*87e0*/  FFMA.FTZ R106, R106, c[0x0][0x23c], -R103.reuse ;  /* 0x00008f006a6a7a23 */ /* 0x100fe20000010867 */
[----:B------:R-:W4:Y:S01]  /*87f0*/  MUFU.EX2 R35, R35 ;  /* 0x0000002300237308 */ /* 0x000f220000000800 */
[----:B---3--:R-:W-:Y:S01]  /*8800*/  F2FP.PACK_AB R5, R3, R28 ;  /* 0x0000001c0305723e */ /* 0x008fe200000000ff */
[----:B------:R-:W-:-:S06]  /*8810*/  FFMA.FTZ R104, R104, c[0x0][0x23c], -R103 ;  /* 0x00008f0068687a23 */ /* 0x000fcc0000010867 */
[----:B------:R-:W3:Y:S08]  /*8820*/  MUFU.EX2 R101, R101 ;  /* 0x0000006500657308 */ /* 0x000ef00000000800 */
[----:B------:R-:W5:Y:S01]  /*8830*/  MUFU.EX2 R34, R34 ;  /* 0x0000002200227308 */ /* 0x000f620000000800 */
[----:B----4-:R-:W-:Y:S01]  /*8840*/  F2FP.PACK_AB R7, R35, R2 ;  /* 0x000000022307723e */ /* 0x010fe200000000ff */
[----:B---3--:R-:W-:-:S06]  /*8850*/  FMUL.FTZ R88, R88, R101 ;  /* 0x0000006558587220 */ /* 0x008fcc0000410000 */
[----:B------:R-:W3:Y:S01]  /*8860*/  MUFU.EX2 R100, R100 ;  /* 0x0000006400647308 */ /* 0x000ee20000000800 */
[-C--:B------:R-:W-:Y:S02]  /*8870*/  FMUL.FTZ R89, R89, R101.reuse ;  /* 0x0000006559597220 */ /* 0x080fe40000410000 */
[-C--:B------:R-:W-:Y:S02]  /*8880*/  FMUL.FTZ R84, R84, R101.reuse ;  /* 0x0000006554547220 */ /* 0x080fe40000410000 */
[----:B------:R-:W-:Y:S02]  /*8890*/  FMUL.FTZ R85, R85, R101 ;  /* 0x0000006555557220 */ /* 0x000fe40000410000 */
[-C--:B-----5:R-:W-:Y:S01]  /*88a0*/  FMUL.FTZ R90, R90, R34.reuse ;  /* 0x000000225a5a7220 */ /* 0x0a0fe20000410000 */
[----:B------:R-:W4:Y:S01]  /*88b0*/  MUFU.EX2 R115, R115 ;  /* 0x0000007300737308 */ /* 0x000f220000000800 */
        /* <DEDUP_REMOVED lines=26> */
[----:B------:R-:W5:Y:S01]  /*8a60*/  MUFU.EX2 R117, R117 ;  /* 0x0000007500757308 */ /* 0x000f620000000800 */
        /* <DEDUP_REMOVED lines=9> */
[----:B------:R-:W2:Y:S01]  /*8b00*/  MUFU.EX2 R119, R119 ;  /* 0x0000007700777308 */ /* 0x000ea20000000800 */
[-C--:B------:R-:W-:Y:S01]  /*8b10*/  FMUL.FTZ R94, R94, R34.reuse ;  /* 0x000000225e5e7220 */ /* 0x080fe20000410000 */
[----:B------:R-:W-:Y:S01]  /*8b20*/  HMMA.16816.F32 R96, R4, R16, R96 ;  /* 0x000000100460723c */ /* 0x000fe20000001860 */
[----:B------:R-:W-:Y:S02]  /*8b30*/  FMUL.FTZ R95, R95, R34 ;  /* 0x000000225f5f7220 */ /* 0x000fe40000410000 */
[----:B------:R-:W-:-:S02]  /*8b40*/  FMUL.FTZ R44, R44, R101 ;  /* 0x000000652c2c7220 */ /* 0x000fc40000410000 */
[-C--:B------:R-:W-:Y:S01]  /*8b50*/  FMUL.FTZ R45, R45, R101.reuse ;  /* 0x000000652d2d7220 */ /* 0x080fe20000410000 */
[----:B------:R-:W2:Y:S01]  /*8b60*/  MUFU.EX2 R121, R121 ;  /* 0x0000007900797308 */ /* 0x000ea20000000800 */
[-C--:B------:R-:W-:Y:S01]  /*8b70*/  FMUL.FTZ R46, R46, R34.reuse ;  /* 0x000000222e2e7220 */ /* 0x080fe20000410000 */
[C---:B-1----:R-:W-:Y:S01]  /*8b80*/  HMMA.16816.F32 R36, R4.reuse, R12, R36 ;  /* 0x0000000c0424723c */ /* 0x042fe20000001824 */
[-C--:B------:R-:W-:Y:S02]  /*8b90*/  FMUL.FTZ R47, R47, R34.reuse ;  /* 0x000000222f2f7220 */ /* 0x080fe40000410000 */
[-C--:B------:R-:W-:Y:S02]  /*8ba0*/  FMUL.FTZ R48, R48, R101.reuse ;  /* 0x0000006530307220 */ /* 0x080fe40000410000 */
[----:B------:R-:W-:Y:S01]  /*8bb0*/  FMUL.FTZ R49, R49, R101 ;  /* 0x0000006531317220 */ /* 0x000fe20000410000 */
[----:B------:R-:W1:Y:S01]  /*8bc0*/  MUFU.EX2 R126, R126 ;  /* 0x0000007e007e7308 */ /* 0x000e620000000800 */
        /* <DEDUP_REMOVED lines=8> */
[----:B------:R-:W3:Y:S01]  /*8c50*/  LDSM.16.MT88.4 R16, [R136+0x8000] ;  /* 0x008000008810783b */ /* 0x000ee20000004200 */
[-C--:B------:R-:W-:Y:S02]  /*8c60*/  FMUL.FTZ R54, R54, R34.reuse ;  /* 0x0000002236367220 */ /* 0x080fe40000410000 */
[----:B------:R-:W-:Y:S02]  /*8c70*/  FMUL.FTZ R55, R55, R34 ;  /* 0x0000002237377220 */ /* 0x000fe40000410000 */
[-C--:B------:R-:W-:Y:S01]  /*8c80*/  FMUL.FTZ R56, R56, R101.reuse ;  /* 0x0000006538387220 */ /* 0x080fe20000410000 */
[----:B------:R-:W-:Y:S01]  /*8c90*/  MUFU.EX2 R123, R123 ;  /* 0x0000007b007b7308 */ /* 0x000fe20000000800 */
[----:B--2---:R-:W-:Y:S01]  /*8ca0*/  HMMA.16816.F32 R44, R4, R8, R44 ;  /* 0x00000008042c723c */ /* 0x004fe2000000182c */
[----:B------:R-:W-:-:S02]  /*8cb0*/  FMUL.FTZ R57, R57, R101 ;  /* 0x0000006539397220 */ /* 0x000fc40000410000 */
[-C--:B------:R-:W-:Y:S02]  /*8cc0*/  FMUL.FTZ R58, R58, R34.reuse ;  /* 0x000000223a3a7220 */ /* 0x080fe40000410000 */
[-C--:B------:R-:W-:Y:S02]  /*8cd0*/  FMUL.FTZ R59, R59, R34.reuse ;  /* 0x000000223b3b7220 */ /* 0x080fe40000410000 */
[-C--:B------:R-:W-:Y:S01]  /*8ce0*/  FMUL.FTZ R72, R72, R101.reuse ;  /* 0x0000006548487220 */ /* 0x080fe20000410000 */
[----:B------:R-:W-:Y:S01]  /*8cf0*/  HMMA.16816.F32 R48, R4, R10, R48 ;  /* 0x0000000a0430723c */ /* 0x000fe20000001830 */
[----:B------:R-:W2:Y:S01]  /*8d00*/  LDSM.16.MT88.4 R8, [R136+0xa000] ;  /* 0x00a000008808783b */ /* 0x000ea20000004200 */
        /* <DEDUP_REMOVED lines=22> */
[----:B---3--:R-:W-:Y:S01]  /*8e70*/  HMMA.16816.F32 R72, R4, R16, R72 ;  /* 0x000000100448723c */ /* 0x008fe20000001848 */
[----:B------:R-:W-:Y:S01]  /*8e80*/  FFMA.FTZ R102, R170, R101, R102 ;  /* 0x00000065aa667223 */ /* 0x000fe20000010066 */
[----:B------:R-:W-:Y:S01]  /*8e90*/  MOV R101, R33 ;  /* 0x0000002100657202 */ /* 0x000fe20000000f00 */
[----:B------:R-:W-:Y:S01]  /*8ea0*/  MUFU.EX2 R106, R106 ;  /* 0x0000006a006a7308 */ /* 0x000fe20000000800 */
[----:B------:R-:W-:-:S02]  /*8eb0*/  FFMA.FTZ R28, R169, R34, R28 ;  /* 0x00000022a91c7223 */ /* 0x000fc4000001001c */
[----:B------:R-:W-:Y:S02]  /*8ec0*/  FADD.FTZ R31, R31, R102 ;  /* 0x000000661f1f7221 */ /* 0x000fe40000010000 */
[C---:B------:R-:W-:Y:S01]  /*8ed0*/  HMMA.16816.F32 R68, R4.reuse, R18, R68 ;  /* 0x000000120444723c */ /* 0x040fe20000001844 */
[----:B------:R-:W3:Y:S01]  /*8ee0*/  LDSM.16.MT88.4 R16, [R140+0x8800] ;  /* 0x008800008c10783b */ /* 0x000ee20000004200 */
[----:B------:R-:W-:Y:S01]  /*8ef0*/  FADD.FTZ R3, R3, R28 ;  /* 0x0000001c03037221 */ /* 0x000fe20000010000 */
[----:B------:R-:W-:Y:S01]  /*8f00*/  MUFU.EX2 R104, R104 ;  /* 0x0000006800687308 */ /* 0x000fe20000000800 */
[----:B------:R-:W-:Y:S02]  /*8f10*/  FADD.FTZ R30, R30, R31 ;  /* 0x0000001f1e1e7221 */ /* 0x000fe40000010000 */
[----:B------:R-:W-:Y:S02]  /*8f20*/  FADD.FTZ R2, R2, R3 ;  /* 0x0000000302027221 */ /* 0x000fe40000010000 */
[----:B--2---:R-:W-:Y:S01]  /*8f30*/  HMMA.16816.F32 R60, R4, R8, R60 ;  /* 0x00000008043c723c */ /* 0x004fe2000000183c */
[----:B------:R-:W-:-:S02]  /*8f40*/  FADD.FTZ R29, R29, R30 ;  /* 0x0000001e1d1d7221 */ /* 0x000fc40000010000 */
[----:B------:R-:W-:Y:S02]  /*8f50*/  FADD.FTZ R35, R35, R2 ;  /* 0x0000000223237221 */ /* 0x000fe40000010000 */
[----:B------:R-:W-:-:S03]  /*8f60*/  FADD.FTZ R2, R100, R29 ;  /* 0x0000001d64027221 */ /* 0x000fc60000010000 */
[----:B------:R-:W-:Y:S01]  /*8f70*/  HMMA.16816.F32 R64, R4, R10, R64 ;  /* 0x0000000a0440723c */ /* 0x000fe20000001840 */
[----:B------:R-:W2:Y:S01]  /*8f80*/  LDSM.16.MT88.4 R8, [R137+0x8800] ;  /* 0x008800008908783b */ /* 0x000ea20000004200 */
[----:B----4-:R-:W-:-:S05]  /*8f90*/  FADD.FTZ R2, R115, R2 ;  /* 0x0000000273027221 */ /* 0x010fca0000010000 */
[----:B------:R-:W-:Y:S02]  /*8fa0*/  F2FP.PACK_AB R4, R115, R100 ;  /* 0x000000647304723e */ /* 0x000fe400000000ff */
[----:B-----5:R-:W-:Y:S01]  /*8fb0*/  F2FP.PACK_AB R5, R117, R116 ;  /* 0x000000747505723e */ /* 0x020fe200000000ff */
[----:B------:R-:W-:Y:S01]  /*8fc0*/  FADD.FTZ R116, R116, R35 ;  /* 0x0000002374747221 */ /* 0x000fe20000010000 */
[C---:B------:R-:W-:Y:S01]  /*8fd0*/  F2FP.PACK_AB R6, R114.reuse, R113 ;  /* 0x000000717206723e */ /* 0x040fe200000000ff */
[----:B------:R-:W-:Y:S01]  /*8fe0*/  FADD.FTZ R113, R113, R2 ;  /* 0x0000000271717221 */ /* 0x000fe20000010000 */
[----:B------:R-:W-:Y:S01]  /*8ff0*/  F2FP.PACK_AB R7, R119, R118 ;  /* 0x000000767707723e */ /* 0x000fe200000000ff */
[----:B------:R-:W-:Y:S01]  /*9000*/  FADD.FTZ R117, R117, R116 ;  /* 0x0000007475757221 */ /* 0x000fe20000010000 */
[----:B------:R-:W-:Y:S01]  /*9010*/  MOV R100, R32 ;  /* 0x0000002000647202 */ /* 0x000fe20000000f00 */
[----:B------:R-:W-:Y:S02]  /*9020*/  FADD.FTZ R114, R114, R113 ;  /* 0x0000007172727221 */ /* 0x000fe40000010000 */
[----:B------:R-:W-:-:S02]  /*9030*/  FADD.FTZ R2, R118, R117 ;  /* 0x0000007576027221 */ /* 0x000fc40000010000 */
[----:B-1----:R-:W-:Y:S01]  /*9040*/  HMMA.16816.F32 R88, R4, R12, R88 ;  /* 0x0000000c0458723c */ /* 0x002fe20000001858 */
[----:B------:R-:W-:Y:S02]  /*9050*/  FADD.FTZ R3, R121, R114 ;  /* 0x0000007279037221 */ /* 0x000fe40000010000 */
[----:B------:R-:W-:Y:S02]  /*9060*/  FADD.FTZ R2, R119, R2 ;  /* 0x0000000277027221 */ /* 0x000fe40000010000 */
[----:B------:R-:W-:-:S03]  /*9070*/  FADD.FTZ R3, R126, R3 ;  /* 0x000000037e037221 */ /* 0x000fc60000010000 */
        /* <DEDUP_REMOVED lines=9> */
[C---:B-1----:R-:W-:Y:S08]  /*9110*/  HMMA.16816.F32 R44, R4.reuse, R12, R44 ;  /* 0x0000000c042c723c */ /* 0x042ff0000000182c */
[C---:B------:R-:W-:Y:S01]  /*9120*/  HMMA.16816.F32 R48, R4.reuse, R14, R48 ;  /* 0x0000000e0430723c */ /* 0x040fe20000001830 */
[----:B------:R-:W1:Y:S07]  /*9130*/  LDSM.16.MT88.4 R12, [R136+0xa800] ;  /* 0x00a80000880c783b */ /* 0x000e6e0000004200 */
[C---:B---3--:R-:W-:Y:S08]  /*9140*/  HMMA.16816.F32 R72, R4.reuse, R16, R72 ;  /* 0x000000100448723c */ /* 0x048ff00000001848 */
[C---:B------:R-:W-:Y:S01]  /*9150*/  HMMA.16816.F32 R68, R4.reuse, R18, R68 ;  /* 0x000000120444723c */ /* 0x040fe20000001844 */
[----:B------:R-:W3:Y:S07]  /*9160*/  LDSM.16.MT88.4 R16, [R136+0x9000] ;  /* 0x009000008810783b */ /* 0x000eee0000004200 */
[C---:B------:R-:W-:Y:S01]  /*9170*/  HMMA.16816.F32 R40, R4.reuse, R22, R40 ;  /* 0x000000160428723c */ /* 0x040fe20000001828 */
[----:B------:R-:W4:Y:S07]  /*9180*/  LDSM.16.MT88.4 R20, [R138+0x9000] ;  /* 0x009000008a14783b */ /* 0x000f2e0000004200 */
        /* <DEDUP_REMOVED lines=12> */
[C---:B---3--:R-:W-:Y:S08]  /*9250*/  HMMA.16816.F32 R72, R4.reuse, R16, R72 ;  /* 0x000000100448723c */ /* 0x048ff00000001848 */
[C---:B------:R-:W-:Y:S01]  /*9260*/  HMMA.16816.F32 R68, R4.reuse, R18, R68 ;  /* 0x000000120444723c */ /* 0x040fe20000001844 */
[----:B------:R-:W3:Y:S07]  /*9270*/  LDSM.16.MT88.4 R16, [R137+0xb000] ;  /* 0x00b000008910783b */ /* 0x000eee0000004200 */
        /* <DEDUP_REMOVED lines=15> */
[----:B------:R-:W-:-:S02]  /*9370*/  FFMA.FTZ R24, R111, c[0x0][0x23c], -R112 ;  /* 0x00008f006f187a23 */ /* 0x000fc40000010870 */
[--C-:B------:R-:W-:Y:S02]  /*9380*/  FFMA.FTZ R107, R108, c[0x0][0x23c], -R103.reuse ;  /* 0x00008f006c6b7a23 */ /* 0x100fe40000010867 */
[----:B------:R-:W-:Y:S01]  /*9390*/  FFMA.FTZ R103, R105, c[0x0][0x23c], -R103 ;  /* 0x00008f0069677a23 */ /* 0x000fe20000010867 */
[----:B------:R-:W-:Y:S01]  /*93a0*/  MUFU.EX2 R25, R25 ;  /* 0x0000001900197308 */ /* 0x000fe20000000800 */
[--C-:B------:R-:W-:Y:S01]  /*93b0*/  FFMA.FTZ R26, R109, c[0x0][0x23c], -R112.reuse ;  /* 0x00008f006d1a7a23 */ /* 0x100fe20000010870 */
[----:B----4-:R-:W-:Y:S01]  /*93c0*/  HMMA.16816.F32 R60, R4, R20, R60 ;  /* 0x00000014043c723c */ /* 0x010fe2000000183c */
[----:B------:R-:W-:-:S05]  /*93d0*/  FFMA.FTZ R27, R110, c[0x0][0x23c], -R112 ;  /* 0x00008f006e1b7a23 */ /* 0x000fca0000010870 */
[----:B------:R-:W4:Y:S02]  /*93e0*/  MUFU.EX2 R24, R24 ;  /* 0x0000001800187308 */ /* 0x000f240000000800 */
[C---:B--2---:R-:W-:Y:S06]  /*93f0*/  HMMA.16816.F32 R44, R4.reuse, R8, R44 ;  /* 0x00000008042c723c */ /* 0x044fec000000182c */
[----:B------:R-:W-:Y:S02]  /*9400*/  MUFU.EX2 R26, R26 ;  /* 0x0000001a001a7308 */ /* 0x000fe40000000800 */
[C---:B------:R-:W-:Y:S01]  /*9410*/  HMMA.16816.F32 R48, R4.reuse, R10, R48 ;  /* 0x0000000a0430723c */ /* 0x040fe20000001830 */
[----:B------:R-:W2:Y:S05]  /*9420*/  LDSM.16.MT88.4 R8, [R137+0x9800] ;  /* 0x009800008908783b */ /* 0x000eaa0000004200 */
[----:B------:R-:W5:Y:S02]  /*9430*/  MUFU.EX2 R27, R27 ;  /* 0x0000001b001b7308 */ /* 0x000f640000000800 */
[----:B------:R-:W-:Y:S06]  /*9440*/  HMMA.16816.F32 R64, R4, R22, R64 ;  /* 0x000000160440723c */ /* 0x000fec0000001840 */
        /* <DEDUP_REMOVED lines=8> */
[----:B-1----:R-:W-:Y:S02]  /*94d0*/  F2FP.PACK_AB R5, R106, R107 ;  /* 0x0000006b6a05723e */ /* 0x002fe400000000ff */
[----:B----4-:R-:W-:-:S07]  /*94e0*/  F2FP.PACK_AB R7, R21, R104 ;  /* 0x000000681507723e */ /* 0x010fce00000000ff */
        /* <DEDUP_REMOVED lines=26> */
[----:B---3--:R-:W-:Y:S03]  /*9690*/  HMMA.16816.F32 R60, R4, R16, R60 ;  /* 0x00000010043c723c */ /* 0x008fe6000000183c */
[----:B------:R-:W-:-:S05]  /*96a0*/  FADD.FTZ R169, R21, R104 ;  /* 0x0000006815a97221 */ /* 0x000fca0000010000 */
[----:B------:R-:W-:Y:S08]  /*96b0*/  HMMA.16816.F32 R64, R4, R18, R64 ;  /* 0x000000120440723c */ /* 0x000ff00000001840 */
.L_x_6648:
        /* <DEDUP_REMOVED lines=12> */
.L_x_6660:
        /* <DEDUP_REMOVED lines=65> */
.L_x_6657:
[----:B------:R-:W-:Y:S02]  /*9b90*/  ISETP.GE.AND P4, PT, R160, c[0x0][0x220], PT ;  /* 0x00008800a0007a0c */ /* 0x000fe40003f86270 */
[----:B------:R-:W-:Y:S02]  /*9ba0*/  LEA R106, P2, R103, R172, 0x1 ;  /* 0x000000ac676a7211 */ /* 0x000fe400078408ff */
[----:B------:R-:W-:Y:S02]  /*9bb0*/  ISETP.GE.AND P3, PT, R149, c[0x0][0x220], PT ;  /* 0x0000880095007a0c */ /* 0x000fe40003f66270 */
[----:B------:R-:W-:Y:S02]  /*9bc0*/  LEA.HI.X R107, R103, R171, R2, 0x1, P2 ;  /* 0x000000ab676b7211 */ /* 0x000fe400010f0c02 */
[C---:B------:R-:W-:Y:S04]  /*9bd0*/  IADD3 R101, P1, R162.reuse, R103, RZ ;  /* 0x00000067a2657210 */ /* 0x040fe80007f3e0ff */
[----:B------:R-:W-:Y:S01]  /*9be0*/  IADD3.X R100, R159, R2, RZ, P1, !PT ;  /* 0x000000029f647210 */ /* 0x000fe20000ffe4ff */
[----:B------:R-:W-:Y:S01]  /*9bf0*/  @P4 STS.128 [R156+0x8000], RZ ;  /* 0x008000ff9c004388 */ /* 0x000fe20000000c00 */
[CC--:B------:R-:W-:Y:S02]  /*9c00*/  @!P4 LEA R176, P5, R101.reuse, R172.reuse, 0x1 ;  /* 0x000000ac65b0c211 */ /* 0x0c0fe400078a08ff */
[C---:B------:R-:W-:Y:S02]  /*9c10*/  IADD3 R103, P2, R162.reuse, R101, RZ ;  /* 0x00000065a2677210 */ /* 0x040fe40007f5e0ff */
        /* <DEDUP_REMOVED lines=9> */
[----:B------:R-:W-:Y:S02]  /*9cb0*/  IADD3.X R100, R159, R100, RZ, P2, !PT ;  /* 0x000000649f647210 */ /* 0x000fe400017fe4ff */
[C---:B------:R-:W-:Y:S02]  /*9cc0*/  @!P3 LEA R102, P2, R103.reuse, R172, 0x1 ;  /* 0x000000ac6766b211 */ /* 0x040fe400078408ff */
[C-C-:B------:R-:W-:Y:S02]  /*9cd0*/  @!P4 LEA.HI.X R181, R103.reuse, R171, R100.reuse, 0x1, P6 ;  /* 0x000000ab67b5c211 */ /* 0x140fe400030f0c64 */
[----:B------:R-:W-:Y:S01]  /*9ce0*/  @!PT LDS RZ, [RZ] ;  /* 0x00000000fffff984 */ /* 0x000fe20000000800 */
[----:B------:R-:W-:Y:S01]  /*9cf0*/  @!PT LDS RZ, [RZ] ;  /* 0x00000000fffff984 */ /* 0x000fe20000000800 */
[----:B------:R-:W-:Y:S01]  /*9d00*/  @!PT LDS RZ, [RZ] ;  /* 0x00000000fffff984 */ /* 0x000fe20000000800 */
[----:B------:R1:W-:Y:S01]  /*9d10*/  @!P3 LDGSTS.E.BYPASS.LTC128B.128 [R156+0xa000], [R106.64+0x80] ;  /* 0x0a0000806a9cbfae */ /* 0x0003e2000b901d48 */
[----:B------:R-:W-:Y:S02]  /*9d20*/  IADD3 R101, P1, R162, R103, RZ ;  /* 0x00000067a2657210 */ /* 0x000fe40007f3e0ff */
[-C--:B------:R-:W-:Y:S02]  /*9d30*/  @!P3 LEA.HI.X R103, R103, R171.reuse, R100, 0x1, P2 ;  /* 0x000000ab6767b211 */ /* 0x080fe400010f0c64 */
[----:B------:R-:W-:Y:S02]  /*9d40*/  IADD3.X R2, R159, R100, RZ, P1, !PT ;  /* 0x000000649f027210 */ /* 0x000fe40000ffe4ff */
[----:B------:R-:W-:Y:S01]  /*9d50*/  @P4 STS.128 [R156+0x8800], RZ ;  /* 0x008800ff9c004388 */ /* 0x000fe20000000c00 */
[CC--:B------:R-:W-:Y:S02]  /*9d60*/  @!P4 LEA R178, P5, R101.reuse, R172.reuse, 0x1 ;  /* 0x000000ac65b2c211 */ /* 0x0c0fe400078a08ff */
        /* <DEDUP_REMOVED lines=39> */
[----:B------:R-:W-:Y:S01]  /*9fe0*/  LDSM.16.M88.4 R128, [R145] ;  /* 0x000000009180783b */ /* 0x000fe20000000200 */
[C---:B-1----:R-:W-:Y:S06]  /*9ff0*/  HMMA.16816.F32 R4, R108.reuse, R112, RZ ;  /* 0x000000706c04723c */ /* 0x042fec00000018ff */
[----:B------:R-:W1:Y:S02]  /*a000*/  LDSM.16.M88.4 R132, [R144] ;  /* 0x000000009084783b */ /* 0x000e640000000200 */
[C---:B------:R-:W-:Y:S05]  /*a010*/  HMMA.16816.F32 R8, R108.reuse, R114, RZ ;  /* 0x000000726c08723c */ /* 0x040fea00000018ff */
[----:B------:R-:W-:Y:S03]  /*a020*/  LDSM.16.M88.4 R112, [R144+0x1000] ;  /* 0x001000009070783b */ /* 0x000fe60000000200 */
[C---:B--2---:R-:W-:Y:S04]  /*a030*/  HMMA.16816.F32 R12, R108.reuse, R116, RZ ;  /* 0x000000746c0c723c */ /* 0x044fe800000018ff */
[----:B-----5:R-:W-:Y:S04]  /*a040*/  LDSM.16.M88.4 R100, [R141+0x1800] ;  /* 0x001800008d64783b */ /* 0x020fe80000000200 */
[C---:B------:R-:W-:Y:S03]  /*a050*/  HMMA.16816.F32 R16, R108.reuse, R118, RZ ;  /* 0x000000766c10723c */ /* 0x040fe600000018ff */
[----:B------:R-:W-:Y:S05]  /*a060*/  LDSM.16.M88.4 R116, [R144+0x1800] ;  /* 0x001800009074783b */ /* 0x000fea0000000200 */
[C---:B------:R-:W-:Y:S08]  /*a070*/  HMMA.16816.F32 R20, R108.reuse, R120, RZ ;  /* 0x000000786c14723c */ /* 0x040ff000000018ff */
[C---:B------:R-:W-:Y:S01]  /*a080*/  HMMA.16816.F32 R24, R108.reuse, R122, RZ ;  /* 0x0000007a6c18723c */ /* 0x040fe200000018ff */
[----:B------:R-:W-:Y:S07]  /*a090*/  LDSM.16.M88.4 R120, [R143] ;  /* 0x000000008f78783b */ /* 0x000fee0000000200 */
[C---:B---3--:R-:W-:Y:S08]  /*a0a0*/  HMMA.16816.F32 R28, R108.reuse, R124, RZ ;  /* 0x0000007c6c1c723c */ /* 0x048ff000000018ff */
[----:B------:R-:W-:Y:S01]  /*a0b0*/  HMMA.16816.F32 R32, R108, R126, RZ ;  /* 0x0000007e6c20723c */ /* 0x000fe200000018ff */
[----:B------:R-:W2:Y:S07]  /*a0c0*/  LDSM.16.M88.4 R108, [R144+0x800] ;  /* 0x00080000906c783b */ /* 0x000eae0000000200 */
[C---:B-1----:R-:W-:Y:S01]  /*a0d0*/  HMMA.16816.F32 R4, R128.reuse, R132, R4 ;  /* 0x000000848004723c */ /* 0x042fe20000001804 */
[----:B------:R-:W1:Y:S07]  /*a0e0*/  LDSM.16.M88.4 R124, [R139+0x4000] ;  /* 0x004000008b7c783b */ /* 0x000e6e0000000200 */
[C---:B------:R-:W-:Y:S08]  /*a0f0*/  HMMA.16816.F32 R8, R128.reuse, R134, R8 ;  /* 0x000000868008723c */ /* 0x040ff00000001808 */
        /* <DEDUP_REMOVED lines=8> */
[----:B------:R-:W5:Y:S07]  /*a180*/  LDSM.16.M88.4 R116, [R139+0x5800] ;  /* 0x005800008b74783b */ /* 0x000f6e0000000200 */
[C---:B-1----:R-:W-:Y:S01]  /*a190*/  HMMA.16816.F32 R4, R120.reuse, R124, R4 ;  /* 0x0000007c7804723c */ /* 0x042fe20000001804 */
[----:B------:R-:W-:Y:S07]  /*a1a0*/  LDSM.16.M88.4 R128, [R141] ;  /* 0x000000008d80783b */ /* 0x000fee0000000200 */
        /* <DEDUP_REMOVED lines=11> */
[C---:B-1----:R-:W-:Y:S01]  /*a260*/  HMMA.16816.F32 R4, R124.reuse, R128, R4 ;  /* 0x000000807c04723c */ /* 0x042fe20000001804 */
[----:B------:R-:W1:Y:S07]  /*a270*/  LDSM.16.M88.4 R120, [R146+0x6000] ;  /* 0x006000009278783b */ /* 0x000e6e0000000200 */
[C---:B------:R-:W-:Y:S08]  /*a280*/  HMMA.16816.F32 R8, R124.reuse, R130, R8 ;  /* 0x000000827c08723c */ /* 0x040ff00000001808 */
        /* <DEDUP_REMOVED lines=8> */
[----:B------:R-:W2:Y:S07]  /*a310*/  LDSM.16.M88.4 R100, [R146+0x6800] ;  /* 0x006800009264783b */ /* 0x000eae0000000200 */
[C---:B-1----:R-:W-:Y:S01]  /*a320*/  HMMA.16816.F32 R4, R116.reuse, R120, R4 ;  /* 0x000000787404723c */ /* 0x042fe20000001804 */
[----:B------:R-:W-:Y:S07]  /*a330*/  LDSM.16.M88.4 R124, [R144+0x2000] ;  /* 0x00200000907c783b */ /* 0x000fee0000000200 */
        /* <DEDUP_REMOVED lines=11> */
[----:B------:R-:W-:Y:S01]  /*a3f0*/  LDSM.16.M88.4 R116, [R143+0x2000] ;  /* 0x002000008f74783b */ /* 0x000fe20000000200 */
        /* <DEDUP_REMOVED lines=23> */
[----:B------:R-:W-:Y:S08]  /*a570*/  HMMA.16816.F32 R32, R116, R114, R32 ;  /* 0x000000727420723c */ /* 0x000ff00000001820 */
[C---:B-1----:R-:W-:Y:S08]  /*a580*/  HMMA.16816.F32 R4, R120.reuse, R124, R4 ;  /* 0x0000007c7804723c */ /* 0x042ff00000001804 */
[C---:B------:R-:W-:Y:S08]  /*a590*/  HMMA.16816.F32 R8, R120.reuse, R126, R8 ;  /* 0x0000007e7808723c */ /* 0x040ff00000001808 */
[C---:B--2---:R-:W-:Y:S08]  /*a5a0*/  HMMA.16816.F32 R12, R120.reuse, R100, R12 ;  /* 0x00000064780c723c */ /* 0x044ff0000000180c */
[C---:B------:R-:W-:Y:S01]  /*a5b0*/  HMMA.16816.F32 R16, R120.reuse, R102, R16 ;  /* 0x000000667810723c */ /* 0x040fe20000001810 */
[----:B------:R-:W1:Y:S01]  /*a5c0*/  LDSM.16.M88.4 R100, [R141+0x3800] ;  /* 0x003800008d64783b */ /* 0x000e620000000200 */
[----:B------:R-:W-:Y:S04]  /*a5d0*/  DEPBAR.LE SB0, 0x0 ;  /* 0x000080000000791a */ /* 0x000fe80000000000 */
[----:B----4-:R-:W-:Y:S02]  /*a5e0*/  FMUL.FTZ R181, R4, c[0x0][0x2ec] ;  /* 0x0000bb0004b57a20 */ /* 0x010fe40000410000 */
[C---:B---3--:R-:W-:Y:S04]  /*a5f0*/  HMMA.16816.F32 R20, R120.reuse, R108, R20 ;  /* 0x0000006c7814723c */ /* 0x048fe80000001814 */
[----:B------:R-:W2:Y:S01]  /*a600*/  MUFU.TANH R181, R181 ;  /* 0x000000b500b57308 */ /* 0x000ea20000002400 */
[----:B------:R-:W-:Y:S01]  /*a610*/  BAR.SYNC.DEFER_BLOCKING 0x0 ;  /* 0x0000000000007b1d */ /* 0x000fe20000010000 */
[----:B------:R-:W-:Y:S02]  /*a620*/  FMUL.FTZ R183, R5, c[0x0][0x2ec] ;  /* 0x0000bb0005b77a20 */ /* 0x000fe40000410000 */
[----:B------:R-:W-:Y:S01]  /*a630*/  FMUL.FTZ R105, R13, c[0x0][0x2ec] ;  /* 0x0000bb000d697a20 */ /* 0x000fe20000410000 */
[C---:B------:R-:W-:Y:S03]  /*a640*/  HMMA.16816.F32 R24, R120.reuse, R110, R24 ;  /* 0x0000006e7818723c */ /* 0x040fe60000001818 */
[----:B------:R-:W-:Y:S02]  /*a650*/  FMUL.FTZ R171, R15, c[0x0][0x2ec] ;  /* 0x0000bb000fab7a20 */ /* 0x000fe40000410000 */
[----:B------:R3:W4:Y:S01]  /*a660*/  MUFU.TANH R131, R105 ;  /* 0x0000006900837308 */ /* 0x0007220000002400 */
[----:B------:R-:W-:Y:S02]  /*a670*/  FMUL.FTZ R2, R14, c[0x0][0x2ec] ;  /* 0x0000bb000e027a20 */ /* 0x000fe40000410000 */
[----:B------:R-:W-:Y:S04]  /*a680*/  FMUL.FTZ R172, R17, c[0x0][0x2ec] ;  /* 0x0000bb0011ac7a20 */ /* 0x000fe80000410000 */
[----:B------:R-:W-:Y:S02]  /*a690*/  FMUL.FTZ R185, R6, c[0x0][0x2ec] ;  /* 0x0000bb0006b97a20 */ /* 0x000fe40000410000 */
[----:B------:R-:W-:Y:S01]  /*a6a0*/  FMUL.FTZ R187, R7, c[0x0][0x2ec] ;  /* 0x0000bb0007bb7a20 */ /* 0x000fe20000410000 */
[----:B------:R5:W2:Y:S01]  /*a6b0*/  MUFU.TANH R130, R171 ;  /* 0x000000ab00827308 */ /* 0x000aa20000002400 */
[----:B------:R-:W-:Y:S02]  /*a6c0*/  FMUL.FTZ R189, R8, c[0x0][0x2ec] ;  /* 0x0000bb0008bd7a20 */ /* 0x000fe40000410000 */
[----:B------:R-:W-:Y:S02]  /*a6d0*/  FMUL.FTZ R191, R9, c[0x0][0x2ec] ;  /* 0x0000bb0009bf7a20 */ /* 0x000fe40000410000 */
[----:B------:R-:W-:Y:S02]  /*a6e0*/  FMUL.FTZ R193, R10, c[0x0][0x2ec] ;  /* 0x0000bb000ac17a20 */ /* 0x000fe40000410000 */
[----:B------:R-:W-:Y:S01]  /*a6f0*/  FMUL.FTZ R195, R11, c[0x0][0x2ec] ;  /* 0x0000bb000bc37a20 */ /* 0x000fe20000410000 */
[C---:B-1----:R-:W-:Y:S02]  /*a700*/  HMMA.16816.F32 R28, R120.reuse, R100, R28 ;  /* 0x00000064781c723c */ /* 0x042fe4000000181c */
[----:B------:R1:W1:Y:S01]  /*a710*/  MUFU.TANH R124, R2 ;  /* 0x00000002007c7308 */ /* 0x0002620000002400 */
[----:B------:R-:W-:Y:S02]  /*a720*/  FMUL.FTZ R177, R12, c[0x0][0x2ec] ;  /* 0x0000bb000cb17a20 */ /* 0x000fe40000410000 */
[----:B---3--:R-:W-:Y:S02]  /*a730*/  FMUL.FTZ R105, R18, c[0x0][0x2ec] ;  /* 0x0000bb0012697a20 */ /* 0x008fe40000410000 */
[----:B------:R-:W-:Y:S01]  /*a740*/  FMUL.FTZ R101, R26, c[0x0][0x2ec] ;  /* 0x0000bb001a657a20 */ /* 0x000fe20000410000 */
[----:B------:R-:W-:Y:S04]  /*a750*/  HMMA.16816.F32 R32, R120, R102, R32 ;  /* 0x000000667820723c */ /* 0x000fe80000001820 */
[----:B------:R3:W2:Y:S01]  /*a760*/  MUFU.TANH R126, R105 ;  /* 0x00000069007e7308 */ /* 0x0006a20000002400 */
[----:B------:R-:W-:Y:S02]  /*a770*/  FMUL.FTZ R173, R16, c[0x0][0x2ec] ;  /* 0x0000bb0010ad7a20 */ /* 0x000fe40000410000 */
[----:B------:R-:W-:Y:S02]  /*a780*/  FMUL.FTZ R179, R20, c[0x0][0x2ec] ;  /* 0x0000bb0014b37a20 */ /* 0x000fe40000410000 */
[----:B-----5:R-:W-:Y:S03]  /*a790*/  FMUL.FTZ R171, R23, c[0x0][0x2ec] ;  /* 0x0000bb0017ab7a20 */ /* 0x020fe60000410000 */
        /* <DEDUP_REMOVED lines=22> */
[----:B------:R-:W3:Y:S01]  /*a900*/  MUFU.TANH R183, R183 ;  /* 0x000000b700b77308 */ /* 0x000ee20000002400 */
[----:B-----5:R-:W-:Y:S09]  /*a910*/  MOV R172, R106 ;  /* 0x0000006a00ac7202 */ /* 0x020ff20000000f00 */
[----:B------:R-:W2:Y:S01]  /*a920*/  MUFU.TANH R185, R185 ;  /* 0x000000b900b97308 */ /* 0x000ea20000002400 */
[----:B-1----:R-:W-:Y:S09]  /*a930*/  MOV R171, R107 ;  /* 0x0000006b00ab7202 */ /* 0x002ff20000000f00 */
        /* <DEDUP_REMOVED lines=11> */
[----:B------:R1:W1:Y:S10]  /*a9f0*/  MUFU.TANH R111, R2 ;  /* 0x00000002006f7308 */ /* 0x0002740000002400 */
[----:B------:R-:W1:Y:S10]  /*aa00*/  MUFU.TANH R197, R197 ;  /* 0x000000c500c57308 */ /* 0x000e740000002400 */
[----:B------:R-:W1:Y:S10]  /*aa10*/  MUFU.TANH R101, R101 ;  /* 0x0000006500657308 */ /* 0x000e740000002400 */
[----:B------:R-:W1:Y:S10]  /*aa20*/  MUFU.TANH R105, R105 ;  /* 0x0000006900697308 */ /* 0x000e740000002400 */
[----:B------:R-:W1:Y:S10]  /*aa30*/  MUFU.TANH R103, R103 ;  /* 0x0000006700677308 */ /* 0x000e740000002400 */
[----:B------:R-:W1:Y:S01]  /*aa40*/  MUFU.TANH R102, R102 ;  /* 0x0000006600667308 */ /* 0x000e620000002400 */
[----:B------:R-:W-:-:S05]  /*aa50*/  @!P1 BRA `(.L_x_6658) ;  /* 0x000007f000009947 */ /* 0x000fca0003800000 */
[----:B-1234-:R-:W-:Y:S02]  /*aa60*/  MOV R2, UR5 ;  /* 0x0000000500027c02 */ /* 0x01efe40008000f00 */
[----:B------:R-:W-:Y:S01]  /*aa70*/  MOV R4, UR4 ;  /* 0x0000000400047c02 */ /* 0x000fe20008000f00 */
[----:B------:R-:W-:-:S05]  /*aa80*/  @!P0 BRA `(.L_x_6659) ;  /* 0x000003d000008947 */ /* 0x000fca0003800000 */
        /* <DEDUP_REMOVED lines=61> */
.L_x_6659:
        /* <DEDUP_REMOVED lines=63> */
.L_x_6658:
[----:B--234-:R-:W-:Y:S01]  /*b250*/  IADD3 R117, R155, -0x1, RZ ;  /* 0xffffffff9b757810 */ /* 0x01cfe20007ffe0ff */
[----:B------:R-:W-:Y:S03]  /*b260*/  LDSM.16.MT88.4 R28, [R137+0x8000] ;  /* 0x00800000891c783b */ /* 0x000fe60000004200 */
[----:B-1----:R-:W-:Y:S04]  /*b270*/  LEA R2, R117, R154, 0x6 ;  /* 0x0000009a75027211 */ /* 0x002fe800078e30ff */
        /* <DEDUP_REMOVED lines=15> */
[----:B------:R-:W-:Y:S07]  /*b370*/  IADD3 R107, R2, 0x38, RZ ;  /* 0x00000038026b7810 */ /* 0x000fee0007ffe0ff */
        /* <DEDUP_REMOVED lines=34> */
[----:B------:R-:W1:Y:S01]  /*b5a0*/  I2F R4, R4 ;  /* 0x0000000400047306 */ /* 0x000e620000201400 */
[----:B------:R-:W-:Y:S01]  /*b5b0*/  FMNMX.FTZ R6, R191, R6, !PT ;  /* 0x00000006bf067209 */ /* 0x000fe20007810000 */
[----:B------:R-:W-:Y:S01]  /*b5c0*/  FFMA.FTZ R173, R0, R17, R173 ;  /* 0x0000001100ad7223 */ /* 0x000fe200000100ad */
[----:B------:R-:W-:Y:S01]  /*b5d0*/  FMNMX.FTZ R19, R130, R19, !PT ;  /* 0x0000001382137209 */ /* 0x000fe20007810000 */
[CC--:B------:R-:W-:Y:S01]  /*b5e0*/  FFMA.FTZ R128, R0.reuse, R5.reuse, R128 ;  /* 0x0000000500807223 */ /* 0x0c0fe20000010080 */
[----:B------:R-:W-:Y:S01]  /*b5f0*/  FMNMX.FTZ R6, R177, R6, !PT ;  /* 0x00000006b1067209 */ /* 0x000fe20007810000 */
[----:B------:R-:W-:Y:S01]  /*b600*/  FFMA.FTZ R133, R0, R5, R133 ;  /* 0x0000000500857223 */ /* 0x000fe20000010085 */
        /* <DEDUP_REMOVED lines=9> */
[C---:B------:R-:W-:Y:S01]  /*b6a0*/  FFMA.FTZ R175, R0.reuse, R13, R175 ;  /* 0x0000000d00af7223 */ /* 0x040fe200000100af */
        /* <DEDUP_REMOVED lines=8> */
[C---:B------:R-:W-:Y:S01]  /*b730*/  FFMA.FTZ R115, R0.reuse, R7, R115 ;  /* 0x0000000700737223 */ /* 0x040fe20000010073 */
[----:B------:R-:W-:Y:S01]  /*b740*/  FMNMX.FTZ R6, R175, R6, !PT ;  /* 0x00000006af067209 */ /* 0x000fe20007810000 */
[----:B------:R-:W-:Y:S01]  /*b750*/  FFMA.FTZ R111, R0, R9, R111 ;  /* 0x00000009006f7223 */ /* 0x000fe2000001006f */
[----:B------:R-:W-:Y:S01]  /*b760*/  FMNMX.FTZ R19, R112, R19, !PT ;  /* 0x0000001370137209 */ /* 0x000fe20007810000 */
[C---:B-1----:R-:W-:Y:S01]  /*b770*/  FFMA.FTZ R106, R0.reuse, R4, R197 ;  /* 0x00000004006a7223 */ /* 0x042fe200000100c5 */
[----:B------:R-:W-:Y:S01]  /*b780*/  FMNMX.FTZ R6, R135, R6, !PT ;  /* 0x0000000687067209 */ /* 0x000fe20007810000 */
[----:B------:R-:W-:Y:S01]  /*b790*/  FFMA.FTZ R109, R0, R4, R109 ;  /* 0x00000004006d7223 */ /* 0x000fe2000001006d */
[----:B------:R-:W-:Y:S01]  /*b7a0*/  FMNMX.FTZ R19, R110, R19, !PT ;  /* 0x000000136e137209 */ /* 0x000fe20007810000 */
[----:B------:R-:W-:Y:S01]  /*b7b0*/  FFMA.FTZ R107, R0, R107, R101 ;  /* 0x0000006b006b7223 */ /* 0x000fe20000010065 */
[----:B------:R-:W-:Y:S01]  /*b7c0*/  FMNMX.FTZ R6, R115, R6, !PT ;  /* 0x0000000673067209 */ /* 0x000fe20007810000 */
[----:B------:R-:W-:Y:S01]  /*b7d0*/  LDSM.16.MT88.4 R12, [R140+0x8000] ;  /* 0x008000008c0c783b */ /* 0x000fe20000004200 */
[----:B------:R-:W-:Y:S02]  /*b7e0*/  FMNMX.FTZ R19, R108, R19, !PT ;  /* 0x000000136c137209 */ /* 0x000fe40007810000 */
[----:B------:R-:W-:Y:S02]  /*b7f0*/  FMNMX.FTZ R6, R111, R6, !PT ;  /* 0x000000066f067209 */ /* 0x000fe40007810000 */
[----:B------:R-:W-:Y:S01]  /*b800*/  FMNMX.FTZ R2, R106, R19, !PT ;  /* 0x000000136a027209 */ /* 0x000fe20007810000 */
[CC--:B--2---:R-:W-:Y:S02]  /*b810*/  FFMA.FTZ R102, R0.reuse, R5.reuse, R102 ;  /* 0x0000000500667223 */ /* 0x0c4fe40000010066 */
[----:B------:R-:W-:Y:S01]  /*b820*/  FFMA.FTZ R105, R0, R5, R105 ;  /* 0x0000000500697223 */ /* 0x000fe20000010069 */
[----:B------:R-:W-:Y:S01]  /*b830*/  FMNMX.FTZ R9, R103, R2, !PT ;  /* 0x0000000267097209 */ /* 0x000fe20007810000 */
[----:B------:R-:W-:Y:S01]  /*b840*/  LDSM.16.MT88.4 R20, [R138+0x8000] ;  /* 0x008000008a14783b */ /* 0x000fe20000004200 */
        /* <DEDUP_REMOVED lines=18> */
[C---:B------:R-:W-:Y:S02]  /*b970*/  FADD.FTZ R3, -R101.reuse, R104 ;  /* 0x0000006865037221 */ /* 0x040fe40000010100 */
[----:B------:R-:W-:Y:S02]  /*b980*/  FMUL.FTZ R104, R101, c[0x0][0x23c] ;  /* 0x00008f0065687a20 */ /* 0x000fe40000410000 */
[--C-:B------:R-:W-:Y:S01]  /*b990*/  FFMA.FTZ R125, R185, c[0x0][0x23c], -R113.reuse ;  /* 0x00008f00b97d7a23 */ /* 0x100fe20000010871 */
[----:B------:R-:W1:Y:S01]  /*b9a0*/  MUFU.EX2 R2, R2 ;  /* 0x0000000200027308 */ /* 0x000e620000000800 */
[--C-:B------:R-:W-:Y:S01]  /*b9b0*/  FFMA.FTZ R118, R187, c[0x0][0x23c], -R113.reuse ;  /* 0x00008f00bb767a23 */ /* 0x100fe20000010871 */
[----:B------:R-:W-:Y:S01]  /*b9c0*/  FSEL R104, R104, RZ, P1 ;  /* 0x000000ff68687208 */ /* 0x000fe20000800000 */
[--C-:B------:R-:W-:Y:S01]  /*b9d0*/  FFMA.FTZ R119, R193, c[0x0][0x23c], -R113.reuse ;  /* 0x00008f00c1777a23 */ /* 0x100fe20000010871 */
[----:B------:R-:W-:Y:S01]  /*b9e0*/  ISETP.GT.AND P1, PT, R155, 0x1, PT ;  /* 0x000000019b00780c */ /* 0x000fe20003f24270 */
[--C-:B------:R-:W-:Y:S01]  /*b9f0*/  FFMA.FTZ R116, R195, c[0x0][0x23c], -R113.reuse ;  /* 0x00008f00c3747a23 */ /* 0x100fe20000010871 */
[----:B------:R-:W-:Y:S01]  /*ba00*/  MOV R155, R117 ;  /* 0x00000075009b7202 */ /* 0x000fe20000000f00 */
[--C-:B------:R-:W-:Y:S02]  /*ba10*/  FFMA.FTZ R123, R181, c[0x0][0x23c], -R104.reuse ;  /* 0x00008f00b57b7a23 */ /* 0x100fe40000010868 */
[--C-:B------:R-:W-:Y:S01]  /*ba20*/  FFMA.FTZ R122, R183, c[0x0][0x23c], -R104.reuse ;  /* 0x00008f00b77a7a23 */ /* 0x100fe20000010868 */
[----:B------:R-:W-:Y:S01]  /*ba30*/  MUFU.EX2 R125, R125 ;  /* 0x0000007d007d7308 */ /* 0x000fe20000000800 */
[--C-:B------:R-:W-:Y:S02]  /*ba40*/  FFMA.FTZ R121, R189, c[0x0][0x23c], -R104.reuse ;  /* 0x00008f00bd797a23 */ /* 0x100fe40000010868 */
[--C-:B------:R-:W-:Y:S02]  /*ba50*/  FFMA.FTZ R120, R191, c[0x0][0x23c], -R104.reuse ;  /* 0x00008f00bf787a23 */ /* 0x100fe40000010868 */
[----:B------:R-:W-:Y:S02]  /*ba60*/  FMUL.FTZ R4, R3, c[0x0][0x23c] ;  /* 0x00008f0003047a20 */ /* 0x000fe40000410000 */
[--C-:B------:R-:W-:Y:S02]  /*ba70*/  FFMA.FTZ R134, R112, c[0x0][0x23c], -R113.reuse ;  /* 0x00008f0070867a23 */ /* 0x100fe40000010871 */
[--C-:B------:R-:W-:Y:S01]  /*ba80*/  FFMA.FTZ R176, R115, c[0x0][0x23c], -R104.reuse ;  /* 0x00008f0073b07a23 */ /* 0x100fe20000010868 */
[----:B------:R-:W2:Y:S01]  /*ba90*/  MUFU.EX2 R3, R4 ;  /* 0x0000000400037308 */ /* 0x000ea20000000800 */
        /* <DEDUP_REMOVED lines=27> */
[----:B------:R-:W-:Y:S01]  /*bc50*/  FMUL.FTZ R33, R3, R69 ;  /* 0x0000004503217220 */ /* 0x000fe20000410000 */
[----:B------:R-:W-:Y:S01]  /*bc60*/  LDSM.16.MT88.4 R76, [R136+0xa000] ;  /* 0x00a00000884c783b */ /* 0x000fe20000004200 */
[--C-:B------:R-:W-:Y:S02]  /*bc70*/  FFMA.FTZ R181, R109, c[0x0][0x23c], -R104.reuse ;  /* 0x00008f006db57a23 */ /* 0x100fe40000010868 */
[C---:B------:R-:W-:Y:S02]  /*bc80*/  FMUL.FTZ R38, R2.reuse, R38 ;  /* 0x0000002602267220 */ /* 0x040fe40000410000 */
[----:B------:R-:W-:Y:S01]  /*bc90*/  FMUL.FTZ R39, R2, R39 ;  /* 0x0000002702277220 */ /* 0x000fe20000410000 */
[----:B------:R-:W1:Y:S01]  /*bca0*/  MUFU.EX2 R122, R122 ;  /* 0x0000007a007a7308 */ /* 0x000e620000000800 */
[C---:B------:R-:W-:Y:S01]  /*bcb0*/  FMUL.FTZ R36, R3.reuse, R36 ;  /* 0x0000002403247220 */ /* 0x040fe20000410000 */
        /* <DEDUP_REMOVED lines=11> */
[C---:B------:R-:W-:Y:S02]  /*bd70*/  FMUL.FTZ R44, R3.reuse, R44 ;  /* 0x0000002c032c7220 */ /* 0x040fe40000410000 */
[----:B------:R-:W2:Y:S01]  /*bd80*/  MUFU.EX2 R120, R120 ;  /* 0x0000007800787308 */ /* 0x000ea20000000800 */
[C---:B------:R-:W-:Y:S02]  /*bd90*/  FMUL.FTZ R45, R3.reuse, R45 ;  /* 0x0000002d032d7220 */ /* 0x040fe40000410000 */
[----:B------:R-:W-:Y:S01]  /*bda0*/  FMUL.FTZ R50, R2, R50 ;  /* 0x0000003202327220 */ /* 0x000fe20000410000 */
[----:B-1----:R-:W-:Y:S01]  /*bdb0*/  F2FP.PACK_AB R96, R122, R123 ;  /* 0x0000007b7a60723e */ /* 0x002fe200000000ff */
        /* <DEDUP_REMOVED lines=12> */
[----:B--2---:R-:W-:Y:S01]  /*be80*/  F2FP.PACK_AB R98, R120, R121 ;  /* 0x000000797862723e */ /* 0x004fe200000000ff */
[--C-:B------:R-:W-:Y:S02]  /*be90*/  FFMA.FTZ R130, R173, c[0x0][0x23c], -R104.reuse ;  /* 0x00008f00ad827a23 */ /* 0x100fe40000010868 */
[--C-:B------:R-:W-:Y:S02]  /*bea0*/  FFMA.FTZ R173, R114, c[0x0][0x23c], -R113.reuse ;  /* 0x00008f0072ad7a23 */ /* 0x100fe40000010871 */
        /* <DEDUP_REMOVED lines=15> */
[C---:B------:R-:W-:Y:S02]  /*bfa0*/  HMMA.16816.F32 R12, R96.reuse, R20, R12 ;  /* 0x00000014600c723c */ /* 0x040fe4000000180c */
[----:B------:R-:W2:Y:S01]  /*bfb0*/  MUFU.EX2 R127, R127 ;  /* 0x0000007f007f7308 */ /* 0x000ea20000000800 */
[C---:B------:R-:W-:Y:S02]  /*bfc0*/  FMUL.FTZ R67, R2.reuse, R67 ;  /* 0x0000004302437220 */ /* 0x040fe40000410000 */
[C---:B------:R-:W-:Y:S02]  /*bfd0*/  FMUL.FTZ R64, R3.reuse, R64 ;  /* 0x0000004003407220 */ /* 0x040fe40000410000 */
[C---:B------:R-:W-:Y:S01]  /*bfe0*/  FMUL.FTZ R20, R3.reuse, R80 ;  /* 0x0000005003147220 */ /* 0x040fe20000410000 */
[C---:B------:R-:W-:Y:S04]  /*bff0*/  HMMA.16816.F32 R16, R96.reuse, R22, R16 ;  /* 0x000000166010723c */ /* 0x040fe80000001810 */
[C---:B------:R-:W-:Y:S01]  /*c000*/  FMUL.FTZ R21, R3.reuse, R81 ;  /* 0x0000005103157220 */ /* 0x040fe20000410000 */
[----:B------:R-:W-:Y:S01]  /*c010*/  MUFU.EX2 R126, R126 ;  /* 0x0000007e007e7308 */ /* 0x000fe20000000800 */
[----:B------:R-:W-:Y:S02]  /*c020*/  FMUL.FTZ R65, R3, R65 ;  /* 0x0000004103417220 */ /* 0x000fe40000410000 */
[C---:B------:R-:W-:Y:S04]  /*c030*/  FMUL.FTZ R22, R2.reuse, R82 ;  /* 0x0000005202167220 */ /* 0x040fe80000410000 */
[----:B------:R-:W-:Y:S02]  /*c040*/  FMUL.FTZ R23, R2, R83 ;  /* 0x0000005302177220 */ /* 0x000fe40000410000 */
[----:B------:R-:W3:Y:S01]  /*c050*/  LDSM.16.MT88.4 R80, [R140+0xa000] ;  /* 0x00a000008c50783b */ /* 0x000ee20000004200 */
[--C-:B------:R-:W-:Y:S01]  /*c060*/  FFMA.FTZ R132, R132, c[0x0][0x23c], -R113.reuse ;  /* 0x00008f0084847a23 */ /* 0x100fe20000010871 */
[----:B------:R-:W4:Y:S01]  /*c070*/  MUFU.EX2 R129, R129 ;  /* 0x0000008100817308 */ /* 0x000f220000000800 */
[--C-:B------:R-:W-:Y:S02]  /*c080*/  FFMA.FTZ R103, R103, c[0x0][0x23c], -R113.reuse ;  /* 0x00008f0067677a23 */ /* 0x100fe40000010871 */
[C---:B------:R-:W-:Y:S03]  /*c090*/  HMMA.16816.F32 R20, R96.reuse, R28, R20 ;  /* 0x0000001c6014723c */ /* 0x040fe60000001814 */
[C---:B------:R-:W-:Y:S02]  /*c0a0*/  FMUL.FTZ R54, R2.reuse, R54 ;  /* 0x0000003602367220 */ /* 0x040fe40000410000 */
        /* <DEDUP_REMOVED lines=9> */
[----:B------:R-:W5:Y:S01]  /*c140*/  LDSM.16.MT88.4 R72, [R138+0xa000] ;  /* 0x00a000008a48783b */ /* 0x000f620000004200 */
[C---:B------:R-:W-:Y:S02]  /*c150*/  FMUL.FTZ R53, R3.reuse, R53 ;  /* 0x0000003503357220 */ /* 0x040fe40000410000 */
[C---:B------:R-:W-:Y:S02]  /*c160*/  FMUL.FTZ R58, R2.reuse, R58 ;  /* 0x0000003a023a7220 */ /* 0x040fe40000410000 */
[C---:B-1----:R-:W-:Y:S02]  /*c170*/  HMMA.16816.F32 R28, R96.reuse, R88, R28 ;  /* 0x00000058601c723c */ /* 0x042fe4000000181c */
[----:B------:R-:W-:Y:S01]  /*c180*/  MUFU.EX2 R130, R130 ;  /* 0x0000008200827308 */ /* 0x000fe20000000800 */
[----:B------:R-:W-:Y:S02]  /*c190*/  FMUL.FTZ R59, R2, R59 ;  /* 0x0000003b023b7220 */ /* 0x000fe40000410000 */
[C---:B------:R-:W-:Y:S02]  /*c1a0*/  FMUL.FTZ R56, R3.reuse, R56 ;  /* 0x0000003803387220 */ /* 0x040fe40000410000 */
[----:B------:R-:W-:Y:S01]  /*c1b0*/  FMUL.FTZ R57, R3, R57 ;  /* 0x0000003903397220 */ /* 0x000fe20000410000 */
[C---:B------:R-:W-:Y:S04]  /*c1c0*/  HMMA.16816.F32 R32, R96.reuse, R90, R32 ;  /* 0x0000005a6020723c */ /* 0x040fe80000001820 */
[--C-:B------:R-:W-:Y:S01]  /*c1d0*/  FFMA.FTZ R174, R179, c[0x0][0x23c], -R104.reuse ;  /* 0x00008f00b3ae7a23 */ /* 0x100fe20000010868 */
[----:B------:R-:W-:Y:S01]  /*c1e0*/  MUFU.EX2 R178, R178 ;  /* 0x000000b200b27308 */ /* 0x000fe20000000800 */
[--C-:B------:R-:W-:Y:S02]  /*c1f0*/  FFMA.FTZ R179, R106, c[0x0][0x23c], -R113.reuse ;  /* 0x00008f006ab37a23 */ /* 0x100fe40000010871 */
[C---:B---3--:R-:W-:Y:S04]  /*c200*/  HMMA.16816.F32 R36, R96.reuse, R80, R36 ;  /* 0x000000506024723c */ /* 0x048fe80000001824 */
[----:B------:R-:W-:Y:S02]  /*c210*/  FFMA.FTZ R113, R102, c[0x0][0x23c], -R113 ;  /* 0x00008f0066717a23 */ /* 0x000fe40000010871 */
[--C-:B------:R-:W-:Y:S01]  /*c220*/  FFMA.FTZ R175, R175, c[0x0][0x23c], -R104.reuse ;  /* 0x00008f00afaf7a23 */ /* 0x100fe20000010868 */
[----:B------:R-:W-:Y:S01]  /*c230*/  MUFU.EX2 R174, R174 ;  /* 0x000000ae00ae7308 */ /* 0x000fe20000000800 */
[C---:B------:R-:W-:Y:S01]  /*c240*/  HMMA.16816.F32 R40, R96.reuse, R82, R40 ;  /* 0x000000526028723c */ /* 0x040fe20000001828 */
[----:B------:R-:W-:Y:S03]  /*c250*/  LDSM.16.MT88.4 R80, [R138+0x8800] ;  /* 0x008800008a50783b */ /* 0x000fe60000004200 */
[--C-:B------:R-:W-:Y:S02]  /*c260*/  FFMA.FTZ R135, R135, c[0x0][0x23c], -R104.reuse ;  /* 0x00008f0087877a23 */ /* 0x100fe40000010868 */
[--C-:B------:R-:W-:Y:S02]  /*c270*/  FFMA.FTZ R182, R107, c[0x0][0x23c], -R104.reuse ;  /* 0x00008f006bb67a23 */ /* 0x100fe40000010868 */
[--C-:B------:R-:W-:Y:S01]  /*c280*/  FFMA.FTZ R131, R131, c[0x0][0x23c], -R104.reuse ;  /* 0x00008f0083837a23 */ /* 0x100fe20000010868 */
[----:B------:R1:W-:Y:S01]  /*c290*/  MUFU.EX2 R102, R113 ;  /* 0x0000007100667308 */ /* 0x0003e20000000800 */
[C---:B-----5:R-:W-:Y:S03]  /*c2a0*/  HMMA.16816.F32 R44, R96.reuse, R72, R44 ;  /* 0x00000048602c723c */ /* 0x060fe6000000182c */
[--C-:B------:R-:W-:Y:S02]  /*c2b0*/  FFMA.FTZ R133, R133, c[0x0][0x23c], -R104.reuse ;  /* 0x00008f0085857a23 */ /* 0x100fe40000010868 */
[----:B------:R-:W-:Y:S02]  /*c2c0*/  FFMA.FTZ R104, R105, c[0x0][0x23c], -R104 ;  /* 0x00008f0069687a23 */ /* 0x000fe40000010868 */
[----:B------:R-:W-:Y:S01]  /*c2d0*/  FFMA.FTZ R125, R2, R169, R125 ;  /* 0x000000a9027d7223 */ /* 0x000fe2000001007d */
[C---:B------:R-:W-:Y:S01]  /*c2e0*/  HMMA.16816.F32 R48, R96.reuse, R74, R48 ;  /* 0x0000004a6030723c */ /* 0x040fe20000001830 */
[----:B------:R-:W3:Y:S01]  /*c2f0*/  LDSM.16.MT88.4 R72, [R140+0x8800] ;  /* 0x008800008c48783b */ /* 0x000ee20000004200 */
[----:B------:R-:W-:Y:S02]  /*c300*/  MUFU.EX2 R175, R175 ;  /* 0x000000af00af7308 */ /* 0x000fe40000000800 */
[----:B------:R-:W-:Y:S02]  /*c310*/  FFMA.FTZ R123, R3, R170, R123 ;  /* 0x000000aa037b7223 */ /* 0x000fe4000001007b */
[----:B------:R-:W-:Y:S02]  /*c320*/  FADD.FTZ R118, R118, R125 ;  /* 0x0000007d76767221 */ /* 0x000fe40000010000 */
[C---:B------:R-:W-:Y:S04]  /*c330*/  HMMA.16816.F32 R52, R96.reuse, R68, R52 ;  /* 0x000000446034723c */ /* 0x040fe80000001834 */
[----:B------:R-:W5:Y:S01]  /*c340*/  MUFU.EX2 R131, R131 ;  /* 0x0000008300837308 */ /* 0x000f620000000800 */
[----:B------:R-:W-:Y:S01]  /*c350*/  FADD.FTZ R122, R122, R123 ;  /* 0x0000007b7a7a7221 */ /* 0x000fe20000010000 */
[----:B-1----:R-:W-:Y:S01]  /*c360*/  LDSM.16.MT88.4 R112, [R140+0xb800] ;  /* 0x00b800008c70783b */ /* 0x002fe20000004200 */
[----:B--2---:R-:W-:Y:S01]  /*c370*/  F2FP.PACK_AB R69, R127, R124 ;  /* 0x0000007c7f45723e */ /* 0x004fe200000000ff */
[C---:B------:R-:W-:Y:S04]  /*c380*/  HMMA.16816.F32 R56, R96.reuse, R70, R56 ;  /* 0x000000466038723c */ /* 0x040fe80000001838 */
[----:B------:R-:W-:Y:S02]  /*c390*/  FADD.FTZ R119, R119, R118 ;  /* 0x0000007677777221 */ /* 0x000fe40000010000 */
[----:B------:R-:W1:Y:S01]  /*c3a0*/  MUFU.EX2 R133, R133 ;  /* 0x0000008500857308 */ /* 0x000e620000000800 */
[----:B----4-:R-:W-:Y:S01]  /*c3b0*/  F2FP.PACK_AB R71, R129, R126 ;  /* 0x0000007e8147723e */ /* 0x010fe200000000ff */
[C---:B------:R-:W-:Y:S04]  /*c3c0*/  HMMA.16816.F32 R60, R96.reuse, R76, R60 ;  /* 0x0000004c603c723c */ /* 0x040fe8000000183c */
[----:B------:R-:W-:Y:S02]  /*c3d0*/  FADD.FTZ R3, R121, R122 ;  /* 0x0000007a79037221 */ /* 0x000fe40000010000 */
[----:B------:R-:W-:Y:S02]  /*c3e0*/  FADD.FTZ R119, R116, R119 ;  /* 0x0000007774777221 */ /* 0x000fe40000010000 */
[----:B------:R-:W-:Y:S01]  /*c3f0*/  HMMA.16816.F32 R64, R96, R78, R64 ;  /* 0x0000004e6040723c */ /* 0x000fe20000001840 */
[----:B------:R-:W2:Y:S01]  /*c400*/  LDSM.16.MT88.4 R76, [R136+0x8800] ;  /* 0x00880000884c783b */ /* 0x000ea20000004200 */
[----:B------:R-:W-:Y:S02]  /*c410*/  MUFU.EX2 R135, R135 ;  /* 0x0000008700877308 */ /* 0x000fe40000000800 */
[----:B-----5:R-:W-:Y:S01]  /*c420*/  F2FP.PACK_AB R68, R131, R128 ;  /* 0x000000808344723e */ /* 0x020fe200000000ff */
[----:B------:R-:W-:Y:S02]  /*c430*/  FADD.FTZ R3, R120, R3 ;  /* 0x0000000378037221 */ /* 0x000fe40000010000 */
[----:B------:R-:W-:Y:S02]  /*c440*/  FADD.FTZ R124, R124, R119 ;  /* 0x000000777c7c7221 */ /* 0x000fe40000010000 */
[----:B------:R-:W-:Y:S03]  /*c450*/  FADD.FTZ R128, R128, R3 ;  /* 0x0000000380807221 */ /* 0x000fe60000010000 */
[----:B------:R-:W4:Y:S01]  /*c460*/  MUFU.EX2 R179, R179 ;  /* 0x000000b300b37308 */ /* 0x000f220000000800 */
[----:B------:R-:W-:Y:S01]  /*c470*/  FADD.FTZ R127, R127, R124 ;  /* 0x0000007c7f7f7221 */ /* 0x000fe20000010000 */
[----:B-1----:R-:W-:Y:S01]  /*c480*/  F2FP.PACK_AB R70, R133, R130 ;  /* 0x000000828546723e */ /* 0x002fe200000000ff */
[----:B------:R-:W-:Y:S02]  /*c490*/  FADD.FTZ R131, R131, R128 ;  /* 0x0000008083837221 */ /* 0x000fe40000010000 */
[----:B------:R-:W-:Y:S02]  /*c4a0*/  FADD.FTZ R126, R126, R127 ;  /* 0x0000007f7e7e7221 */ /* 0x000fe40000010000 */
[----:B------:R-:W-:Y:S02]  /*c4b0*/  FADD.FTZ R130, R130, R131 ;  /* 0x0000008382827221 */ /* 0x000fe40000010000 */
[C---:B---3--:R-:W-:Y:S01]  /*c4c0*/  HMMA.16816.F32 R4, R68.reuse, R72, R4 ;  /* 0x000000484404723c */ /* 0x048fe20000001804 */
[----:B------:R-:W1:Y:S04]  /*c4d0*/  MUFU.EX2 R103, R103 ;  /* 0x0000006700677308 */ /* 0x000e680000000800 */
[----:B------:R-:W-:Y:S02]  /*c4e0*/  FADD.FTZ R129, R129, R126 ;  /* 0x0000007e81817221 */ /* 0x000fe40000010000 */
[----:B------:R-:W-:Y:S01]  /*c4f0*/  FADD.FTZ R133, R133, R130 ;  /* 0x0000008285857221 */ /* 0x000fe20000010000 */
[C---:B------:R-:W-:Y:S01]  /*c500*/  HMMA.16816.F32 R8, R68.reuse, R74, R8 ;  /* 0x0000004a4408723c */ /* 0x040fe20000001808 */
[----:B------:R-:W3:Y:S02]  /*c510*/  LDSM.16.MT88.4 R72, [R140+0xa800] ;  /* 0x00a800008c48783b */ /* 0x000ee40000004200 */
[----:B------:R-:W-:Y:S01]  /*c520*/  MUFU.EX2 R180, R180 ;  /* 0x000000b400b47308 */ /* 0x000fe20000000800 */
[----:B------:R-:W-:Y:S01]  /*c530*/  FADD.FTZ R2, R174, R133 ;  /* 0x00000085ae027221 */ /* 0x000fe20000010000 */
[----:B----4-:R-:W-:Y:S03]  /*c540*/  F2FP.PACK_AB R105, R179, R178 ;  /* 0x000000b2b369723e */ /* 0x010fe600000000ff */
[C---:B------:R-:W-:Y:S04]  /*c550*/  HMMA.16816.F32 R12, R68.reuse, R80, R12 ;  /* 0x00000050440c723c */ /* 0x040fe8000000180c */
[----:B------:R-:W-:Y:S01]  /*c560*/  FADD.FTZ R2, R175, R2 ;  /* 0x00000002af027221 */ /* 0x000fe20000010000 */
[----:B------:R-:W4:Y:S03]  /*c570*/  MUFU.EX2 R181, R181 ;  /* 0x000000b500b57308 */ /* 0x000f260000000800 */
[C---:B------:R-:W-:Y:S01]  /*c580*/  HMMA.16816.F32 R16, R68.reuse, R82, R16 ;  /* 0x000000524410723c */ /* 0x040fe20000001810 */
[----:B------:R-:W5:Y:S03]  /*c590*/  LDSM.16.MT88.4 R80, [R138+0xa800] ;  /* 0x00a800008a50783b */ /* 0x000f660000004200 */
[----:B-1----:R-:W-:Y:S01]  /*c5a0*/  F2FP.PACK_AB R107, R102, R103 ;  /* 0x00000067666b723e */ /* 0x002fe200000000ff */
[----:B------:R-:W-:Y:S02]  /*c5b0*/  FADD.FTZ R3, R135, R2 ;  /* 0x0000000287037221 */ /* 0x000fe40000010000 */
[----:B------:R-:W-:Y:S01]  /*c5c0*/  MUFU.EX2 R182, R182 ;  /* 0x000000b600b67308 */ /* 0x000fe20000000800 */
[C---:B------:R-:W-:Y:S04]  /*c5d0*/  HMMA.16816.F32 R20, R68.reuse, R84, R20 ;  /* 0x000000544414723c */ /* 0x040fe80000001814 */
[----:B------:R-:W-:Y:S04]  /*c5e0*/  FADD.FTZ R3, R176, R3 ;  /* 0x00000003b0037221 */ /* 0x000fe80000010000 */
[C---:B------:R-:W-:Y:S01]  /*c5f0*/  HMMA.16816.F32 R24, R68.reuse, R86, R24 ;  /* 0x000000564418723c */ /* 0x040fe20000001818 */
[----:B------:R-:W1:Y:S01]  /*c600*/  LDSM.16.MT88.4 R84, [R137+0xa800] ;  /* 0x00a800008954783b */ /* 0x000e620000004200 */
[----:B------:R4:W4:Y:S06]  /*c610*/  MUFU.EX2 R183, R104 ;  /* 0x0000006800b77308 */ /* 0x00092c0000000800 */
[C---:B--2---:R-:W-:Y:S08]  /*c620*/  HMMA.16816.F32 R28, R68.reuse, R76, R28 ;  /* 0x0000004c441c723c */ /* 0x044ff0000000181c */
[C---:B------:R-:W-:Y:S01]  /*c630*/  HMMA.16816.F32 R32, R68.reuse, R78, R32 ;  /* 0x0000004e4420723c */ /* 0x040fe20000001820 */
[----:B------:R-:W-:Y:S07]  /*c640*/  LDSM.16.MT88.4 R76, [R140+0x9000] ;  /* 0x009000008c4c783b */ /* 0x000fee0000004200 */
[C---:B---3--:R-:W-:Y:S04]  /*c650*/  HMMA.16816.F32 R36, R68.reuse, R72, R36 ;  /* 0x000000484424723c */ /* 0x048fe80000001824 */
[----:B----4-:R-:W-:Y:S01]  /*c660*/  F2FP.PACK_AB R104, R181, R180 ;  /* 0x000000b4b568723e */ /* 0x010fe200000000ff */
[----:B------:R-:W-:Y:S01]  /*c670*/  FADD.FTZ R180, R180, R3 ;  /* 0x00000003b4b47221 */ /* 0x000fe20000010000 */
[----:B------:R-:W-:Y:S02]  /*c680*/  F2FP.PACK_AB R106, R183, R182 ;  /* 0x000000b6b76a723e */ /* 0x000fe400000000ff */
[C---:B------:R-:W-:Y:S01]  /*c690*/  HMMA.16816.F32 R40, R68.reuse, R74, R40 ;  /* 0x0000004a4428723c */ /* 0x040fe20000001828 */
[----:B------:R-:W2:Y:S03]  /*c6a0*/  LDSM.16.MT88.4 R72, [R136+0xa800] ;  /* 0x00a800008848783b */ /* 0x000ea60000004200 */
[----:B------:R-:W-:Y:S01]  /*c6b0*/  MOV R3, R100 ;  /* 0x0000006400037202 */ /* 0x000fe20000000f00 */
[----:B------:R-:W-:Y:S03]  /*c6c0*/  FADD.FTZ R181, R181, R180 ;  /* 0x000000b4b5b57221 */ /* 0x000fe60000010000 */
[C---:B-----5:R-:W-:Y:S04]  /*c6d0*/  HMMA.16816.F32 R44, R68.reuse, R80, R44 ;  /* 0x00000050442c723c */ /* 0x060fe8000000182c */
[----:B------:R-:W-:Y:S04]  /*c6e0*/  FADD.FTZ R170, R182, R181 ;  /* 0x000000b5b6aa7221 */ /* 0x000fe80000010000 */
[C---:B------:R-:W-:Y:S01]  /*c6f0*/  HMMA.16816.F32 R48, R68.reuse, R82, R48 ;  /* 0x000000524430723c */ /* 0x040fe20000001830 */
[----:B------:R-:W3:Y:S03]  /*c700*/  LDSM.16.MT88.4 R80, [R138+0x9000] ;  /* 0x009000008a50783b */ /* 0x000ee60000004200 */
[----:B------:R-:W-:Y:S04]  /*c710*/  FADD.FTZ R170, R183, R170 ;  /* 0x000000aab7aa7221 */ /* 0x000fe80000010000 */
        /* <DEDUP_REMOVED lines=11> */
[----:B------:R-:W-:Y:S03]  /*c7d0*/  F2FP.PACK_AB R70, R176, R135 ;  /* 0x00000087b046723e */ /* 0x000fe600000000ff */
[----:B------:R-:W-:Y:S04]  /*c7e0*/  FADD.FTZ R134, R134, R173 ;  /* 0x000000ad86867221 */ /* 0x000fe80000010000 */
[C---:B------:R-:W-:Y:S03]  /*c7f0*/  HMMA.16816.F32 R4, R68.reuse, R76, R4 ;  /* 0x0000004c4404723c */ /* 0x040fe60000001804 */
[----:B------:R-:W-:Y:S04]  /*c800*/  FADD.FTZ R177, R177, R134 ;  /* 0x00000086b1b17221 */ /* 0x000fe80000010000 */
[----:B------:R-:W-:Y:S01]  /*c810*/  FADD.FTZ R178, R178, R177 ;  /* 0x000000b1b2b27221 */ /* 0x000fe20000010000 */
[C---:B------:R-:W-:Y:S01]  /*c820*/  HMMA.16816.F32 R8, R68.reuse, R78, R8 ;  /* 0x0000004e4408723c */ /* 0x040fe20000001808 */
[----:B------:R-:W4:Y:S03]  /*c830*/  LDSM.16.MT88.4 R76, [R140+0xb000] ;  /* 0x00b000008c4c783b */ /* 0x000f260000004200 */
[----:B------:R-:W-:Y:S04]  /*c840*/  FADD.FTZ R178, R179, R178 ;  /* 0x000000b2b3b27221 */ /* 0x000fe80000010000 */
[C---:B---3--:R-:W-:Y:S04]  /*c850*/  HMMA.16816.F32 R12, R68.reuse, R80, R12 ;  /* 0x00000050440c723c */ /* 0x048fe8000000180c */
        /* <DEDUP_REMOVED lines=14> */
[C---:B------:R-:W-:Y:S08]  /*c940*/  HMMA.16816.F32 R48, R68.reuse, R82, R48 ;  /* 0x000000524430723c */ /* 0x040ff00000001830 */
[C---:B-1----:R-:W-:Y:S08]  /*c950*/  HMMA.16816.F32 R52, R68.reuse, R84, R52 ;  /* 0x000000544434723c */ /* 0x042ff00000001834 */
[C---:B------:R-:W-:Y:S08]  /*c960*/  HMMA.16816.F32 R56, R68.reuse, R86, R56 ;  /* 0x000000564438723c */ /* 0x040ff00000001838 */
[C---:B--2---:R-:W-:Y:S08]  /*c970*/  HMMA.16816.F32 R60, R68.reuse, R72, R60 ;  /* 0x00000048443c723c */ /* 0x044ff0000000183c */
[----:B------:R-:W-:Y:S01]  /*c980*/  HMMA.16816.F32 R64, R68, R74, R64 ;  /* 0x0000004a4440723c */ /* 0x000fe20000001840 */
[----:B------:R-:W1:Y:S07]  /*c990*/  LDSM.16.MT88.4 R68, [R136+0x9800] ;  /* 0x009800008844783b */ /* 0x000e6e0000004200 */
[C---:B------:R-:W-:Y:S01]  /*c9a0*/  HMMA.16816.F32 R96, R104.reuse, R92, R4 ;  /* 0x0000005c6860723c */ /* 0x040fe20000001804 */
[----:B------:R-:W2:Y:S07]  /*c9b0*/  LDSM.16.MT88.4 R4, [R138+0xb800] ;  /* 0x00b800008a04783b */ /* 0x000eae0000004200 */
[C---:B------:R-:W-:Y:S01]  /*c9c0*/  HMMA.16816.F32 R92, R104.reuse, R94, R8 ;  /* 0x0000005e685c723c */ /* 0x040fe20000001808 */
[----:B------:R-:W3:Y:S07]  /*c9d0*/  LDSM.16.MT88.4 R8, [R137+0xb800] ;  /* 0x00b800008908783b */ /* 0x000eee0000004200 */
[C---:B----4-:R-:W-:Y:S01]  /*c9e0*/  HMMA.16816.F32 R88, R104.reuse, R76, R12 ;  /* 0x0000004c6858723c */ /* 0x050fe2000000180c */
[----:B------:R-:W4:Y:S07]  /*c9f0*/  LDSM.16.MT88.4 R12, [R136+0xb800] ;  /* 0x00b80000880c783b */ /* 0x000f2e0000004200 */
[C---:B------:R-:W-:Y:S08]  /*ca00*/  HMMA.16816.F32 R84, R104.reuse, R78, R16 ;  /* 0x0000004e6854723c */ /* 0x040ff00000001810 */
[C---:B------:R-:W-:Y:S08]  /*ca10*/  HMMA.16816.F32 R80, R104.reuse, R108, R20 ;  /* 0x0000006c6850723c */ /* 0x040ff00000001814 */
[C---:B------:R-:W-:Y:S08]  /*ca20*/  HMMA.16816.F32 R76, R104.reuse, R110, R24 ;  /* 0x0000006e684c723c */ /* 0x040ff00000001818 */
[C---:B-1----:R-:W-:Y:S08]  /*ca30*/  HMMA.16816.F32 R72, R104.reuse, R68, R28 ;  /* 0x000000446848723c */ /* 0x042ff0000000181c */
[C---:B------:R-:W-:Y:S08]  /*ca40*/  HMMA.16816.F32 R68, R104.reuse, R70, R32 ;  /* 0x000000466844723c */ /* 0x040ff00000001820 */
[C---:B------:R-:W-:Y:S08]  /*ca50*/  HMMA.16816.F32 R36, R104.reuse, R112, R36 ;  /* 0x000000706824723c */ /* 0x040ff00000001824 */
[C---:B------:R-:W-:Y:S08]  /*ca60*/  HMMA.16816.F32 R40, R104.reuse, R114, R40 ;  /* 0x000000726828723c */ /* 0x040ff00000001828 */
[C---:B--2---:R-:W-:Y:S08]  /*ca70*/  HMMA.16816.F32 R44, R104.reuse, R4, R44 ;  /* 0x00000004682c723c */ /* 0x044ff0000000182c */
[C---:B------:R-:W-:Y:S08]  /*ca80*/  HMMA.16816.F32 R48, R104.reuse, R6, R48 ;  /* 0x000000066830723c */ /* 0x040ff00000001830 */
[C---:B---3--:R-:W-:Y:S08]  /*ca90*/  HMMA.16816.F32 R52, R104.reuse, R8, R52 ;  /* 0x000000086834723c */ /* 0x048ff00000001834 */
[C---:B------:R-:W-:Y:S08]  /*caa0*/  HMMA.16816.F32 R56, R104.reuse, R10, R56 ;  /* 0x0000000a6838723c */ /* 0x040ff00000001838 */
[C---:B----4-:R-:W-:Y:S08]  /*cab0*/  HMMA.16816.F32 R60, R104.reuse, R12, R60 ;  /* 0x0000000c683c723c */ /* 0x050ff0000000183c */
[----:B------:R-:W-:Y:S07]  /*cac0*/  HMMA.16816.F32 R64, R104, R14, R64 ;  /* 0x0000000e6840723c */ /* 0x000fee0000001840 */
[----:B------:R-:W-:Y:S01]  /*cad0*/  MOV R104, R101 ;  /* 0x0000006500687202 */ /* 0x000fe20000000f00 */
[----:B------:R-:W-:-:S05]  /*cae0*/  @P1 BRA `(.L_x_6660) ;  /* 0xffffcc9000001947 */ /* 0x000fca000383ffff */
.L_x_6656:
        /* <DEDUP_REMOVED lines=188> */
[----:B---3--:R-:W2:Y:S01]  /*d6b0*/  S2R R40, SR_CTAID.Z ;  /* 0x0000000000287919 */ /* 0x008ea20000002700 */
[----:B-1----:R-:W-:-:S05]  /*d6c0*/  IMAD R7, R5, c[0x0][0x214], RZ ;  /* 0x0000850005077a24 */ /* 0x002fca00078e02ff */
[----:B------:R-:W-:-:S05]  /*d6d0*/  SEL R7, R7, R158, !P0 ;  /* 0x0000009e07077207 */ /* 0x000fca0004000000 */
[----:B--2---:R-:W-:Y:S01]  /*d6e0*/  IMAD R7, R40, c[0x0][0x234], R7 ;  /* 0x00008d0028077a24 */ /* 0x004fe200078e0207 */
[----:B------:R-:W-:Y:S05]  /*d6f0*/  BRA `(.L_x_6662) ;  /* 0x0000004000007947 */ /* 0x000fea0003800000 */
.L_x_6661:
[----:B---3--:R-:W1:Y:S04]  /*d700*/  S2R R40, SR_CTAID.Z ;  /* 0x0000000000287919 */ /* 0x008e680000002700 */
[----:B------:R-:W1:Y:S02]  /*d710*/  S2R R5, SR_CTAID.Y ;  /* 0x0000000000057919 */ /* 0x000e640000002600 */
[----:B-1----:R-:W-:-:S04]  /*d720*/  IMAD R7, R5, c[0x0][0x1c0], R40 ;  /* 0x0000700005077a24 */ /* 0x002fc800078e0228 */
[----:B------:R-:W-:Y:S02]  /*d730*/  IMAD R7, R7, c[0x0][0x214], RZ ;  /* 0x0000850007077a24 */ /* 0x000fe400078e02ff */
.L_x_6662:
        /* <DEDUP_REMOVED lines=36> */
.L_x_6664:
[----:B------:R-:W-:Y:S05]  /*d980*/  BSYNC B0 ;  /* 0x0000000000007941 */ /* 0x000fea0003800000 */
.L_x_6663:
        /* <DEDUP_REMOVED lines=36> */
.L_x_6666:
[----:B------:R-:W-:Y:S05]  /*dbd0*/  BSYNC B0 ;  /* 0x0000000000007941 */ /* 0x000fea0003800000 */
.L_x_6665:
        /* <DEDUP_REMOVED lines=18> */
.L_x_6668:
[----:B------:R-:W-:Y:S05]  /*dd00*/  BSYNC B0 ;  /* 0x0000000000007941 */ /* 0x000fea0003800000 */
.L_x_6667:
        /* <DEDUP_REMOVED lines=18> */
.L_x_6670:
[----:B------:R-:W-:Y:S05]  /*de30*/  BSYNC B0 ;  /* 0x0000000000007941 */ /* 0x000fea0003800000 */
.L_x_6669:
        /* <DEDUP_REMOVED lines=19> */
.L_x_6671:
        /* <DEDUP_REMOVED lines=9> */
.L_x_8275:


//--------------------- .text._ZN5flash24flash_fwd_splitkv_kernelI23Flash_fwd_kernel_traitsILi128ELi64ELi64ELi4ELb0ELb0EN7cutlass6half_tE19Flash_kernel_traitsILi128ELi64ELi64ELi4ES3_EELb1ELb0ELb0ELb0ELb1ELb0ELb0ELb1EEEvNS_16Flash_fwd_paramsE --------------------------
	.section	.text._ZN5flash24flash_fwd_splitkv_kernelI23Flash_fwd_kernel_traitsILi128ELi64ELi64ELi4ELb0ELb0EN7cutlass6half_tE19Flash_kernel_traitsILi128ELi64ELi64ELi4ES3_EELb1ELb0ELb0ELb0ELb1ELb0ELb0ELb1EEEvNS_16Flash_fwd_paramsE,"ax",@progbits
	.sectioninfo	@"SHI_REGISTERS=178"
	.align	128
        .global         _ZN5flash24flash_fwd_splitkv_kernelI23Flash_fwd_kernel_traitsILi128ELi64ELi64ELi4ELb0ELb0EN7cutlass6half_tE19Flash_kernel_traitsILi128ELi64ELi64ELi4ES3_EELb1ELb0ELb0ELb0ELb1ELb0ELb0ELb1EEEvNS_16Flash_fwd_paramsE
        .type           _ZN5flash24flash_fwd_splitkv_kernelI23Flash_fwd_kernel_traitsILi128ELi64ELi64ELi4ELb0ELb0EN7cutlass6half_tE19Flash_kernel_traitsILi128ELi64ELi64ELi4ES3_EELb1ELb0ELb0ELb0ELb1ELb0ELb0ELb1EEEvNS_16Flash_fwd_paramsE,@function
        .size           _ZN5flash24flash_fwd_splitkv_kernelI23Flash_fwd_kernel_traitsILi128ELi64ELi64ELi4ELb0ELb0EN7cutlass6half_tE19Flash_kernel_traitsILi128ELi64ELi64ELi4ES3_EELb1ELb0ELb0ELb0ELb1ELb0ELb0ELb1EEEvNS_16Flash_fwd_paramsE,(.L_x_8276 - _ZN5flash24flash_fwd_splitkv_kernelI23Flash_fwd_kernel_traitsILi128ELi64ELi64ELi4ELb0ELb0EN7cutlass6half_tE19Flash_kernel_traitsILi128ELi64ELi64ELi4ES3_EELb1ELb0ELb0ELb0ELb1ELb0ELb0ELb1EEEvNS_16Flash_fwd_paramsE)
        .other          _ZN5flash24flash_fwd_splitkv_kernelI23Flash_fwd_kernel_traitsILi128ELi64ELi64ELi4ELb0ELb0EN7cutlass6half_tE19Flash_kernel_traitsILi128ELi64ELi64ELi4ES3_EELb1ELb0ELb0ELb0ELb1ELb0ELb0ELb1EEEvNS_16Flash_fwd_paramsE,@"STO_CUDA_ENTRY STV_DEFAULT"
_ZN5flash24flash_fwd_splitkv_kernelI23Flash_fwd_kernel_traitsILi128ELi64ELi64ELi4ELb0ELb0EN7cutlass6half_tE19Flash_kernel_traitsILi128ELi64ELi64ELi4ES3_EELb1ELb0ELb0ELb0ELb1ELb0ELb0ELb1EEEvNS_16Flash_fwd_paramsE:
.text._ZN5flash24flash_fwd_splitkv_kernelI23Flash_fwd_kernel_traitsILi128ELi64ELi64ELi4ELb0ELb0EN7cutlass6half_tE19Flash_kernel_traitsILi128ELi64ELi64ELi4ES3_EELb1ELb0ELb0ELb0ELb1ELb0ELb0ELb1EEEvNS_16Flash_fwd_paramsE:
        /* <DEDUP_REMOVED lines=14> */
[----:B------:R-:W3:Y:S04]  /*00e0*/  @P1 LDG.E R160, [R4.64] ;  /* 0x0000000604a01981 */ /* 0x000ee8000c1e1900 */
[----:B------:R-:W3:Y:S01]  /*00f0*/  @P1 LDG.E R159, [R4.64+0x4] ;  /* 0x00000406049f1981 */ /* 0x000ee2000c1e1900 */
[----:B--2---:R-:W-:-:S03]  /*0100*/  ISETP.NE.AND P2, PT, R0, RZ, PT ;  /* 0x000000ff0000720c */ /* 0x004fc60003f45270 */
[----:B------:R1:W5:Y:S01]  /*0110*/  @P5 LDG.E R6, [R134.64] ;  /* 0x0000000686065981 */ /* 0x000362000c1e1900 */
[----:B------:R-:W-:Y:S01]  /*0120*/  ISETP.EQ.OR.EX P0, PT, RZ, c[0x0][0x24c], !P2, P0 ;  /* 0x00009300ff007a0c */ /* 0x000fe20005702700 */
[----:B------:R-:W-:Y:S02]  /*0130*/  IMAD.MOV.U32 R19, RZ, RZ, -0x1 ;  /* 0xffffffffff137424 */ /* 0x000fe400078e00ff */
[----:B------:R-:W-:Y:S01]  /*0140*/  IMAD.WIDE R8, R2, R79, c[0x0][0x248] ;  /* 0x0000920002087625 */ /* 0x000fe200078e024f */
[----:B------:R-:W2:Y:S04]  /*0150*/  S2R R25, SR_CTAID.X ;  /* 0x0000000000197919 */ /* 0x000ea80000002500 */
[----:B------:R-:W4:Y:S04]  /*0160*/  S2R R132, SR_CTAID.Z ;  /* 0x0000000000847919 */ /* 0x000f280000002700 */
[----:B------:R-:W1:Y:S04]  /*0170*/  S2R R56, SR_TID.X ;  /* 0x0000000000387919 */ /* 0x000e680000002100 */
[----:B------:R1:W5:Y:S01]  /*0180*/  @!P0 LDG.E R19, [R8.64] ;  /* 0x0000000608138981 */ /* 0x000362000c1e1900 */
[----:B------:R-:W-:-:S04]  /*0190*/  ISETP.NE.U32.AND P0, PT, RZ, c[0x0][0x248], PT ;  /* 0x00009200ff007a0c */ /* 0x000fc80003f05070 */
[----:B------:R-:W-:Y:S02]  /*01a0*/  ISETP.NE.AND.EX P0, PT, RZ, c[0x0][0x24c], PT, P0 ;  /* 0x00009300ff007a0c */ /* 0x000fe40003f05300 */
[----:B------:R-:W-:-:S04]  /*01b0*/  MOV R7, R2 ;  /* 0x0000000200077202 */ /* 0x000fc80000000f00 */
[--C-:B------:R-:W-:Y:S01]  /*01c0*/  SHF.R.S32.HI R0, RZ, 0x1f, R7.reuse ;  /* 0x0000001fff007819 */ /* 0x100fe20000011407 */
[----:B------:R-:W-:Y:S02]  /*01d0*/  IMAD.MOV.U32 R11, RZ, RZ, R7 ;  /* 0x000000ffff0b7224 */ /* 0x000fe400078e0007 */
[----:B---3--:R-:W-:Y:S01]  /*01e0*/  @P1 IMAD.IADD R159, R159, 0x1, -R160 ;  /* 0x000000019f9f1824 */ /* 0x008fe200078e0aa0 */
[----:B------:R-:W-:-:S03]  /*01f0*/  @!P1 MOV R159, c[0x0][0x214] ;  /* 0x00008500009f9a02 */ /* 0x000fc60000000f00 */
[----:B------:R-:W-:Y:S05]  /*0200*/  @!P0 BRA `(.L_x_6672) ;  /* 0x0000004000008947 */ /* 0x000fea0003800000 */
[----:B-12-4-:R-:W2:Y:S02]  /*0210*/  @P2 LDG.E R4, [R8.64+0x4] ;  /* 0x0000040608042981 */ /* 0x016ea4000c1e1900 */
[----:B--2--5:R-:W-:-:S06]  /*0220*/  @P2 IADD3 R3, R4, -R19, RZ ;  /* 0x8000001304032210 */ /* 0x024fcc0007ffe0ff */
[----:B------:R1:W5:Y:S01]  /*0230*/  @!P2 LDG.E R3, [R8.64] ;  /* 0x000000060803a981 */ /* 0x000362000c1e1900 */
[----:B------:R-:W-:Y:S05]  /*0240*/  BRA `(.L_x_6673) ;  /* 0x0000001000007947 */ /* 0x000fea0003800000 */
.L_x_6672:
[----:B-12-4-:R-:W-:Y:S02]  /*0250*/  MOV R3, c[0x0][0x218] ;  /* 0x0000860000037a02 */ /* 0x016fe40000000f00 */
.L_x_6673:
[----:B------:R-:W-:-:S04]  /*0260*/  ISETP.NE.U32.AND P2, PT, RZ, c[0x0][0x258], PT ;  /* 0x00009600ff007a0c */ /* 0x000fc80003f45070 */
[----:B------:R-:W-:-:S13]  /*0270*/  ISETP.NE.AND.EX P2, PT, RZ, c[0x0][0x25c], PT, P2 ;  /* 0x00009700ff007a0c */ /* 0x000fda0003f45320 */
[----:B------:R-:W-:-:S06]  /*0280*/  @P2 IMAD.WIDE R4, R2, R79, c[0x0][0x258] ;  /* 0x0000960002042625 */ /* 0x000fcc00078e024f */
        /* <DEDUP_REMOVED lines=10> */
[----:B------:R-:W-:Y:S01]  /*0330*/  ULDC UR5, c[0x0][0x218] ;  /* 0x0000860000057ab9 */ /* 0x000fe20000000800 */
[----:B------:R-:W-:Y:S01]  /*0340*/  IADD3 R3, -R159, 0x7f, R58 ;  /* 0x0000007f9f037810 */ /* 0x000fe20007ffe13a */
[----:B------:R-:W-:Y:S01]  /*0350*/  UIADD3 UR5, UR5, 0x3f, URZ ;  /* 0x0000003f05057890 */ /* 0x000fe2000fffe03f */
[----:B-1----:R-:W-:Y:S02]  /*0360*/  IADD3 R8, R54, 0x3f, RZ ;  /* 0x0000003f36087810 */ /* 0x002fe40007ffe0ff */
        /* <DEDUP_REMOVED lines=21> */
[----:B------:R-:W-:-:S03]  /*04c0*/  IADD3 R4, -R5, R56, RZ ;  /* 0x0000003805047210 */ /* 0x000fc60007ffe1ff */
[----:B------:R-:W-:Y:S01]  /*04d0*/  @!P0 IMAD R0, R0, c[0x0][0x1e0], RZ ;  /* 0x0000780000008a24 */ /* 0x000fe200078e02ff */
[----:B------:R-:W-:Y:S01]  /*04e0*/  SHF.L.U32 R4, R4, 0x3, RZ ;  /* 0x0000000304047819 */ /* 0x000fe200000006ff */
[----:B------:R-:W-:-:S03]  /*04f0*/  @P0 IMAD.WIDE.U32 R8, R160, c[0x0][0x1e8], RZ ;  /* 0x00007a00a0080a25 */ /* 0x000fc600078e00ff */
[----:B------:R-:W-:Y:S01]  /*0500*/  SHF.R.S32.HI R5, RZ, 0x1f, R4 ;  /* 0x0000001fff057819 */ /* 0x000fe20000011404 */
[----:B------:R-:W-:-:S04]  /*0510*/  @!P0 IMAD.WIDE.U32 R10, R7, c[0x0][0x1e0], RZ ;  /* 0x00007800070a8a25 */ /* 0x000fc800078e00ff */
[----:B------:R-:W-:Y:S02]  /*0520*/  @!P0 IMAD R0, R7, c[0x0][0x1e4], R0 ;  /* 0x0000790007008a24 */ /* 0x000fe400078e0200 */
[----:B------:R-:W-:Y:S02]  /*0530*/  @P0 IMAD R160, R160, c[0x0][0x1ec], R9 ;  /* 0x00007b00a0a00a24 */ /* 0x000fe400078e0209 */
[----:B------:R-:W-:Y:S01]  /*0540*/  @!P0 IMAD.IADD R160, R11, 0x1, R0 ;  /* 0x000000010ba08824 */ /* 0x000fe200078e0200 */
[----:B------:R-:W-:Y:S01]  /*0550*/  SHF.R.S32.HI R0, RZ, 0x1f, R132 ;  /* 0x0000001fff007819 */ /* 0x000fe20000011484 */
[----:B------:R-:W-:Y:S01]  /*0560*/  @P0 IMAD.MOV.U32 R6, RZ, RZ, R8 ;  /* 0x000000ffff060224 */ /* 0x000fe200078e0008 */
[----:B------:R-:W-:Y:S01]  /*0570*/  @!P0 MOV R6, R10 ;  /* 0x0000000a00068202 */ /* 0x000fe20000000f00 */
[----:B------:R-:W-:Y:S02]  /*0580*/  IMAD R9, R2, c[0x0][0x1e8], RZ ;  /* 0x00007a0002097a24 */ /* 0x000fe400078e02ff */
[----:B------:R-:W-:-:S04]  /*0590*/  IMAD.WIDE.U32 R4, R58, c[0x0][0x1e8], R4 ;  /* 0x00007a003a047a25 */ /* 0x000fc800078e0004 */
[----:B------:R-:W-:Y:S01]  /*05a0*/  IMAD R9, R58, c[0x0][0x1ec], R9 ;  /* 0x00007b003a097a24 */ /* 0x000fe200078e0209 */
[----:B------:R-:W-:Y:S01]  /*05b0*/  IADD3 R4, P0, R6, R4, RZ ;  /* 0x0000000406047210 */ /* 0x000fe20007f1e0ff */
[----:B------:R-:W-:Y:S01]  /*05c0*/  IMAD R11, R0, c[0x0][0x1f0], RZ ;  /* 0x00007c00000b7a24 */ /* 0x000fe200078e02ff */
[----:B------:R-:W-:Y:S01]  /*05d0*/  SHF.R.S32.HI R0, RZ, 0x3, R3 ;  /* 0x00000003ff007819 */ /* 0x000fe20000011403 */
[----:B------:R-:W-:Y:S01]  /*05e0*/  IMAD R3, R7, c[0x0][0x1c0], R132 ;  /* 0x0000700007037a24 */ /* 0x000fe200078e0284 */
[----:B------:R-:W-:Y:S01]  /*05f0*/  IADD3.X R5, R160, R5, R9, P0, !PT ;  /* 0x00000005a0057210 */ /* 0x000fe200007fe409 */
[----:B------:R-:W-:Y:S01]  /*0600*/  IMAD R11, R132, c[0x0][0x1f4], R11 ;  /* 0x00007d00840b7a24 */ /* 0x000fe200078e020b */
[----:B------:R-:W-:Y:S01]  /*0610*/  ISETP.GE.AND P0, PT, R0, R159, PT ;  /* 0x0000009f0000720c */ /* 0x000fe20003f06270 */
[----:B------:R-:W-:Y:S02]  /*0620*/  IMAD R3, R3, c[0x0][0x214], R58 ;  /* 0x0000850003037a24 */ /* 0x000fe400078e023a */
[----:B------:R-:W-:Y:S01]  /*0630*/  IMAD.WIDE.U32 R132, R132, c[0x0][0x1f0], R4 ;  /* 0x00007c0084847a25 */ /* 0x000fe200078e0004 */
[----:B------:R-:W-:-:S03]  /*0640*/  SHF.R.S32.HI R4, RZ, 0x1f, R0 ;  /* 0x0000001fff047819 */ /* 0x000fc60000011400 */
        /* <DEDUP_REMOVED lines=11> */
.L_x_6676:
[----:B------:R-:W-:Y:S05]  /*0700*/  BSYNC B0 ;  /* 0x0000000000007941 */ /* 0x000fea0003800000 */
.L_x_6675:
        /* <DEDUP_REMOVED lines=16> */
.L_x_6678:
[----:B------:R-:W-:Y:S05]  /*0810*/  BSYNC B0 ;  /* 0x0000000000007941 */ /* 0x000fea0003800000 */
.L_x_6677:
        /* <DEDUP_REMOVED lines=16> */
.L_x_6680:
[----:B------:R-:W-:Y:S05]  /*0920*/  BSYNC B0 ;  /* 0x0000000000007941 */ /* 0x000fea0003800000 */
.L_x_6679:
        /* <DEDUP_REMOVED lines=15> */
.L_x_6682:
[----:B------:R-:W-:Y:S05]  /*0a20*/  BSYNC B0 ;  /* 0x0000000000007941 */ /* 0x000fea0003800000 */
.L_x_6681:
[----:B------:R-:W-:-:S04]  /*0a30*/  LOP3.LUT P4, RZ, R56, 0x7, RZ, 0xc0, !PT ;  /* 0x0000000738ff7812 */ /* 0x000fc8000788c0ff */
[-C--:B------:R-:W-:Y:S02]  /*0a40*/  ISETP.GE.OR P3, PT, R0, R159.reuse, P4 ;  /* 0x0000009f0000720c */ /* 0x080fe40002766670 */
[-C--:B------:R-:W-:Y:S02]  /*0a50*/  ISETP.GE.OR P2, PT, R8, R159.reuse, P4 ;  /* 0x0000009f0800720c */ /* 0x080fe40002746670 */
[-C--:B------:R-:W-:Y:S02]  /*0a60*/  ISETP.GE.OR P1, PT, R6, R159.reuse, P4 ;  /* 0x0000009f0600720c */ /* 0x080fe40002726670 */
[C---:B------:R-:W-:Y:S02]  /*0a70*/  IADD3 R0, P0, R3.reuse, R0, RZ ;  /* 0x0000000003007210 */ /* 0x040fe40007f1e0ff */
[----:B------:R-:W-:Y:S02]  /*0a80*/  ISETP.GE.OR P4, PT, R10, R159, P4 ;  /* 0x0000009f0a00720c */ /* 0x000fe40002786670 */
[----:B------:R-:W-:-:S02]  /*0a90*/  LEA.HI.X.SX32 R3, R3, R4, 0x1, P0 ;  /* 0x0000000403037211 */ /* 0x000fc400000f0eff */
[----:B------:R-:W-:-:S03]  /*0aa0*/  LEA R4, P0, R0, c[0x0][0x200], 0x2 ;  /* 0x0000800000047a11 */ /* 0x000fc600078010ff */
[----:B------:R-:W-:Y:S01]  /*0ab0*/  @!P2 IMAD.MOV.U32 R2, RZ, RZ, 0x7f800000 ;  /* 0x7f800000ff02a424 */ /* 0x000fe200078e00ff */
[----:B------:R-:W-:Y:S01]  /*0ac0*/  LEA.HI.X R5, R0, c[0x0][0x204], R3, 0x2, P0 ;  /* 0x0000810000057a11 */ /* 0x000fe200000f1403 */
[----:B------:R-:W-:Y:S02]  /*0ad0*/  @!P3 IMAD.MOV.U32 R3, RZ, RZ, 0x7f800000 ;  /* 0x7f800000ff03b424 */ /* 0x000fe400078e00ff */
[----:B------:R-:W-:Y:S02]  /*0ae0*/  @!P1 IMAD.MOV.U32 R0, RZ, RZ, 0x7f800000 ;  /* 0x7f800000ff009424 */ /* 0x000fe400078e00ff */
[----:B------:R2:W-:Y:S04]  /*0af0*/  @!P2 STG.E [R4.64+0x40], R2 ;  /* 0x000040020400a986 */ /* 0x0005e8000c101906 */
[----:B------:R2:W-:Y:S04]  /*0b00*/  @!P3 STG.E [R4.64], R3 ;  /* 0x000000030400b986 */ /* 0x0005e8000c101906 */
[----:B------:R2:W-:Y:S01]  /*0b10*/  @!P1 STG.E [R4.64+0x80], R0 ;  /* 0x0000800004009986 */ /* 0x0005e2000c101906 */
[----:B------:R-:W-:Y:S05]  /*0b20*/  @P4 EXIT ;  /* 0x000000000000494d */ /* 0x000fea0003800000 */
[----:B--2---:R-:W-:-:S05]  /*0b30*/  MOV R3, 0x7f800000 ;  /* 0x7f80000000037802 */ /* 0x004fca0000000f00 */
[----:B------:R-:W-:Y:S01]  /*0b40*/  STG.E [R4.64+0xc0], R3 ;  /* 0x0000c00304007986 */ /* 0x000fe2000c101906 */
[----:B------:R-:W-:Y:S05]  /*0b50*/  EXIT ;  /* 0x000000000000794d */ /* 0x000fea0003800000 */
.L_x_6674:
[----:B------:R-:W-:Y:S02]  /*0b60*/  ISETP.NE.U32.AND P0, PT, RZ, c[0x0][0x2b8], PT ;  /* 0x0000ae00ff007a0c */ /* 0x000fe40003f05070 */
[----:B------:R-:W-:Y:S02]  /*0b70*/  ISETP.NE.U32.AND P1, PT, RZ, c[0x0][0x2c0], PT ;  /* 0x0000b000ff007a0c */ /* 0x000fe40003f25070 */
[----:B------:R-:W-:Y:S02]  /*0b80*/  ISETP.NE.AND.EX P0, PT, RZ, c[0x0][0x2bc], PT, P0 ;  /* 0x0000af00ff007a0c */ /* 0x000fe40003f05300 */
[----:B------:R-:W-:-:S11]  /*0b90*/  ISETP.NE.AND.EX P1, PT, RZ, c[0x0][0x2c4], PT, P1 ;  /* 0x0000b100ff007a0c */ /* 0x000fd60003f25310 */
[----:B------:R-:W-:-:S04]  /*0ba0*/  @P0 IMAD.WIDE R8, R2, R79, c[0x0][0x2b8] ;  /* 0x0000ae0002080625 */ /* 0x000fc800078e024f */
[----:B------:R-:W-:Y:S01]  /*0bb0*/  @P1 IMAD R2, R0, c[0x0][0x2c8], RZ ;  /* 0x0000b20000021a24 */ /* 0x000fe200078e02ff */
[----:B------:R-:W-:Y:S01]  /*0bc0*/  CS2R R162, SRZ ;  /* 0x0000000000a27805 */ /* 0x000fe2000001ff00 */
[C---:B------:R-:W-:Y:S01]  /*0bd0*/  @P1 IMAD.WIDE.U32 R4, R11.reuse, c[0x0][0x2c8], RZ ;  /* 0x0000b2000b041a25 */ /* 0x040fe200078e00ff */
[----:B------:R1:W5:Y:S01]  /*0be0*/  @P0 LDG.E R7, [R8.64] ;  /* 0x0000000608070981 */ /* 0x000362000c1e1900 */
[----:B------:R-:W-:Y:S02]  /*0bf0*/  PLOP3.LUT P3, PT, PT, PT, PT, 0x8, 0x0 ;  /* 0x000000000000781c */ /* 0x000fe40003f6e170 */
[----:B------:R-:W-:Y:S01]  /*0c00*/  @P1 IMAD R2, R11, c[0x0][0x2cc], R2 ;  /* 0x0000b3000b021a24 */ /* 0x000fe200078e0202 */
[----:B------:R-:W-:-:S03]  /*0c10*/  @P1 LEA R162, P0, R4, c[0x0][0x2c0], 0x2 ;  /* 0x0000b00004a21a11 */ /* 0x000fc600078010ff */
[----:B------:R-:W-:-:S05]  /*0c20*/  @P1 IMAD.IADD R2, R5, 0x1, R2 ;  /* 0x0000000105021824 */ /* 0x000fca00078e0202 */
        /* <DEDUP_REMOVED lines=57> */
[----:B------:R-:W-:-:S04]  /*0fc0*/  IMAD R6, R5, c[0x0][0x198], RZ ;  /* 0x0000660005067a24 */ /* 0x000fc800078e02ff */
[----:B------:R-:W-:Y:S02]  /*0fd0*/  IMAD R6, R13, c[0x0][0x19c], R6 ;  /* 0x000067000d067a24 */ /* 0x000fe400078e0206 */
        /* <DEDUP_REMOVED lines=8> */
[----:B------:R-:W-:Y:S01]  /*1060*/  IMAD R19, R2, c[0x0][0x18c], R19 ;  /* 0x0000630002137a24 */ /* 0x000fe200078e0213 */
[----:B------:R-:W-:Y:S02]  /*1070*/  SHF.R.S32.HI R3, RZ, 0x1f, R4 ;  /* 0x0000001fff037819 */ /* 0x000fe40000011404 */
        /* <DEDUP_REMOVED lines=9> */
.L_x_6683:
        /* <DEDUP_REMOVED lines=14> */
[----:B------:R-:W-:-:S04]  /*11f0*/  IADD3 R3, R9, R2, RZ ;  /* 0x0000000209037210 */ /* 0x000fc80007ffe0ff */
.L_x_6685:
[----:B------:R-:W-:Y:S01]  /*1200*/  IABS R5, c[0x0][0x1c8] ;  /* 0x0000720000057a13 */ /* 0x000fe20000000000 */
[----:B------:R-:W-:Y:S01]  /*1210*/  IMAD.MOV.U32 R15, RZ, RZ, R3 ;  /* 0x000000ffff0f7224 */ /* 0x000fe200078e0003 */
[----:B------:R-:W-:Y:S02]  /*1220*/  MOV R14, R8 ;  /* 0x00000008000e7202 */ /* 0x000fe40000000f00 */
[----:B------:R-:W1:Y:S01]  /*1230*/  I2F.RP R10, R5 ;  /* 0x00000005000a7306 */ /* 0x000e620000209400 */
[----:B------:R-:W-:-:S07]  /*1240*/  @P4 IADD3 R19, R6, R19, RZ ;  /* 0x0000001306134210 */ /* 0x000fce0007ffe0ff */
        /* <DEDUP_REMOVED lines=9> */
[----:B------:R-:W-:-:S04]  /*12e0*/  @P4 IMAD.WIDE.U32 R12, R19, c[0x0][0x1a0], RZ ;  /* 0x00006800130c4a25 */ /* 0x000fc800078e00ff */
[----:B------:R-:W-:-:S04]  /*12f0*/  IMAD.HI.U32 R4, R4, R9, RZ ;  /* 0x0000000904047227 */ /* 0x000fc800078e00ff */
[----:B------:R-:W-:Y:S02]  /*1300*/  IMAD.MOV R2, RZ, RZ, -R4 ;  /* 0x000000ffff027224 */ /* 0x000fe400078e0a04 */
[----:B------:R-:W-:Y:S02]  /*1310*/  @P4 IMAD R19, R19, c[0x0][0x1a4], R13 ;  /* 0x0000690013134a24 */ /* 0x000fe400078e020d */
[----:B------:R-:W-:Y:S01]  /*1320*/  IMAD R2, R5, R2, R9 ;  /* 0x0000000205027224 */ /* 0x000fe200078e0209 */
[----:B------:R-:W-:-:S04]  /*1330*/  LEA R9, R102, 0xffffffc0, 0x6 ;  /* 0xffffffc066097811 */ /* 0x000fc800078e30ff */
[----:B------:R-:W-:Y:S01]  /*1340*/  ISETP.GT.U32.AND P0, PT, R5, R2, PT ;  /* 0x000000020500720c */ /* 0x000fe20003f04070 */
[----:B------:R-:W-:-:S04]  /*1350*/  IMAD.WIDE.U32 R14, R9, c[0x0][0x198], R14 ;  /* 0x00006600090e7a25 */ /* 0x000fc800078e000e */
[----:B------:R-:W-:Y:S01]  /*1360*/  IMAD.MOV.U32 R13, RZ, RZ, R9 ;  /* 0x000000ffff0d7224 */ /* 0x000fe200078e0009 */
[----:B------:R-:W-:-:S07]  /*1370*/  MOV R128, R14 ;  /* 0x0000000e00807202 */ /* 0x000fce0000000f00 */
        /* <DEDUP_REMOVED lines=31> */
.L_x_6684:
[----:B------:R1:W5:Y:S01]  /*1570*/  @P5 LDG.E R12, [R134.64] ;  /* 0x00000006860c5981 */ /* 0x000362000c1e1900 */
[----:B------:R-:W-:Y:S01]  /*1580*/  ISETP.NE.AND P0, PT, R160, -0x1, PT ;  /* 0xffffffffa000780c */ /* 0x000fe20003f05270 */
[----:B------:R-:W-:Y:S01]  /*1590*/  IMAD.MOV.U32 R8, RZ, RZ, 0x2 ;  /* 0x00000002ff087424 */ /* 0x000fe200078e00ff */
[----:B------:R-:W-:Y:S01]  /*15a0*/  SHF.R.S32.HI R125, RZ, 0x1f, R56 ;  /* 0x0000001fff7d7819 */ /* 0x000fe20000011438 */
[----:B------:R-:W-:Y:S01]  /*15b0*/  IMAD.MOV.U32 R123, RZ, RZ, c[0x0][0x230] ;  /* 0x00008c00ff7b7624 */ /* 0x000fe200078e00ff */
[----:B------:R-:W-:Y:S01]  /*15c0*/  MOV R17, c[0x0][0x230] ;  /* 0x00008c0000117a02 */ /* 0x000fe20000000f00 */
[----:B------:R-:W-:Y:S01]  /*15d0*/  IMAD.MOV.U32 R16, RZ, RZ, RZ ;  /* 0x000000ffff107224 */ /* 0x000fe200078e00ff */
[----:B------:R-:W-:Y:S01]  /*15e0*/  LEA.HI R57, R125, R56, RZ, 0x3 ;  /* 0x000000387d397211 */ /* 0x000fe200078f18ff */
[----:B------:R-:W-:Y:S01]  /*15f0*/  IMAD.MOV.U32 R45, RZ, RZ, 0x10 ;  /* 0x00000010ff2d7424 */ /* 0x000fe200078e00ff */
[----:B------:R-:W-:Y:S01]  /*1600*/  SHF.R.S32.HI R63, RZ, 0x1f, R64 ;  /* 0x0000001fff3f7819 */ /* 0x000fe20000011440 */
[----:B------:R-:W-:Y:S01]  /*1610*/  IMAD.HI.U32 R123, R8, R123, R16 ;  /* 0x0000007b087b7227 */ /* 0x000fe200078e0010 */
[----:B------:R-:W-:-:S02]  /*1620*/  SHF.R.S32.HI R130, RZ, 0x3, R57 ;  /* 0x00000003ff827819 */ /* 0x000fc40000011439 */
[----:B------:R-:W-:Y:S01]  /*1630*/  LOP3.LUT R57, R57, 0xfffffff8, RZ, 0xc0, !PT ;  /* 0xfffffff839397812 */ /* 0x000fe200078ec0ff */
[----:B------:R-:W-:Y:S01]  /*1640*/  @!P0 IMAD R6, R0, c[0x0][0x178], RZ ;  /* 0x00005e0000068a24 */ /* 0x000fe200078e02ff */
[----:B------:R-:W-:Y:S01]  /*1650*/  SHF.R.S32.HI R131, RZ, 0x1f, R130 ;  /* 0x0000001fff837819 */ /* 0x000fe20000011482 */
[C---:B------:R-:W-:Y:S01]  /*1660*/  @P0 IMAD.WIDE.U32 R20, R160.reuse, c[0x0][0x190], RZ ;  /* 0x00006400a0140a25 */ /* 0x040fe200078e00ff */
[----:B------:R-:W-:Y:S02]  /*1670*/  LEA.HI R63, R63, R64, RZ, 0x6 ;  /* 0x000000403f3f7211 */ /* 0x000fe400078f30ff */
[----:B------:R-:W-:Y:S01]  /*1680*/  SHF.R.S32.HI R121, RZ, 0x1, R123 ;  /* 0x00000001ff797819 */ /* 0x000fe2000001147b */
[C---:B------:R-:W-:Y:S01]  /*1690*/  @!P0 IMAD.WIDE.U32 R22, R11.reuse, c[0x0][0x178], RZ ;  /* 0x00005e000b168a25 */ /* 0x040fe200078e00ff */
[----:B------:R-:W-:Y:S02]  /*16a0*/  SHF.R.S32.HI R63, RZ, 0x6, R63 ;  /* 0x00000006ff3f7819 */ /* 0x000fe4000001143f */
[----:B------:R-:W-:Y:S01]  /*16b0*/  MOV R138, c[0x0][0x198] ;  /* 0x00006600008a7a02 */ /* 0x000fe20000000f00 */
[----:B------:R-:W-:Y:S01]  /*16c0*/  @!P0 IMAD R6, R11, c[0x0][0x17c], R6 ;  /* 0x00005f000b068a24 */ /* 0x000fe200078e0206 */
[----:B------:R-:W-:Y:S01]  /*16d0*/  IMNMX R63, RZ, R63, !PT ;  /* 0x0000003fff3f7217 */ /* 0x000fe20007800200 */
[----:B-----5:R-:W-:Y:S01]  /*16e0*/  @P0 IMAD R7, R160, c[0x0][0x194], R21 ;  /* 0x00006500a0070a24 */ /* 0x020fe200078e0215 */
[----:B------:R-:W-:Y:S01]  /*16f0*/  SHF.L.U64.HI R98, R138, R79, c[0x0][0x19c] ;  /* 0x000067008a627619 */ /* 0x000fe2000001024f */
[----:B------:R-:W-:Y:S01]  /*1700*/  IMAD.SHL.U32 R21, R130, 0x40, RZ ;  /* 0x0000004082157824 */ /* 0x000fe200078e00ff */
[----:B------:R-:W-:Y:S01]  /*1710*/  @!P0 IADD3 R7, R23, R6, RZ ;  /* 0x0000000617078210 */ /* 0x000fe20007ffe0ff */
[----:B------:R-:W-:Y:S01]  /*1720*/  IMAD.IADD R57, R56, 0x1, -R57 ;  /* 0x0000000138397824 */ /* 0x000fe200078e0a39 */
[-C--:B------:R-:W-:Y:S01]  /*1730*/  LEA.HI R23, R125, R56.reuse, RZ, 0x6 ;  /* 0x000000387d177211 */ /* 0x080fe200078f30ff */
[----:B------:R-:W-:Y:S01]  /*1740*/  @!P0 IMAD.MOV.U32 R20, RZ, RZ, R22 ;  /* 0x000000ffff148224 */ /* 0x000fe200078e0016 */
[----:B------:R-:W-:Y:S01]  /*1750*/  LOP3.LUT R21, R21, 0x1c0, RZ, 0xc0, !PT ;  /* 0x000001c015157812 */ /* 0x000fe200078ec0ff */
[----:B------:R-:W-:Y:S01]  /*1760*/  IMAD.SHL.U32 R16, R57, 0x8, RZ ;  /* 0x0000000839107824 */ /* 0x000fe200078e00ff */
[----:B------:R-:W-:Y:S01]  /*1770*/  LEA.HI R125, R125, R56, RZ, 0x4 ;  /* 0x000000387d7d7211 */ /* 0x000fe200078f20ff */
[----:B------:R-:W-:Y:S01]  /*1780*/  IMAD.WIDE R24, R25, 0x40, R130 ;  /* 0x0000004019187825 */ /* 0x000fe200078e0282 */
[----:B------:R-:W-:-:S02]  /*1790*/  SHF.R.U32.HI R126, RZ, 0x3, R21 ;  /* 0x00000003ff7e7819 */ /* 0x000fc40000011615 */
[--C-:B------:R-:W-:Y:S01]  /*17a0*/  LOP3.LUT R17, R21, 0x38, R16.reuse, 0xf8, !PT ;  /* 0x0000003815117812 */ /* 0x100fe200078ef810 */
[----:B------:R-:W-:Y:S01]  /*17b0*/  IMAD.SHL.U32 R122, R121, 0x10, RZ ;  /* 0x00000010797a7824 */ /* 0x000fe200078e00ff */
[----:B------:R-:W-:Y:S02]  /*17c0*/  LOP3.LUT R21, R125, 0xfffffff0, RZ, 0xc0, !PT ;  /* 0xfffffff07d157812 */ /* 0x000fe400078ec0ff */
[----:B------:R-:W-:Y:S02]  /*17d0*/  LOP3.LUT R126, R17, R126, RZ, 0x3c, !PT ;  /* 0x0000007e117e7212 */ /* 0x000fe400078e3cff */
[----:B------:R-:W-:Y:S01]  /*17e0*/  SHF.R.S32.HI R17, RZ, 0x1f, R16 ;  /* 0x0000001fff117819 */ /* 0x000fe20000011410 */
[----:B------:R-:W-:Y:S01]  /*17f0*/  IMAD.IADD R124, R56, 0x1, -R21 ;  /* 0x00000001387c7824 */ /* 0x000fe200078e0a15 */
[C---:B------:R-:W-:Y:S01]  /*1800*/  IADD3 R18, P0, R16.reuse, R2, RZ ;  /* 0x0000000210127210 */ /* 0x040fe20007f1e0ff */
[----:B------:R-:W-:Y:S01]  /*1810*/  IMAD R2, R25, c[0x0][0x190], RZ ;  /* 0x0000640019027a24 */ /* 0x000fe200078e02ff */
[----:B------:R-:W-:-:S02]  /*1820*/  IADD3 R20, P1, R16, R20, RZ ;  /* 0x0000001410147210 */ /* 0x000fc40007f3e0ff */
[----:B------:R-:W-:Y:S01]  /*1830*/  SHF.R.S32.HI R59, RZ, 0x1f, R124 ;  /* 0x0000001fff3b7819 */ /* 0x000fe2000001147c */
[----:B------:R-:W-:Y:S01]  /*1840*/  IMAD R2, R24, c[0x0][0x194], R2 ;  /* 0x0000650018027a24 */ /* 0x000fe200078e0202 */
[C---:B------:R-:W-:Y:S01]  /*1850*/  IADD3.X R19, R17.reuse, R19, RZ, P0, !PT ;  /* 0x0000001311137210 */ /* 0x040fe200007fe4ff */
[----:B------:R-:W-:Y:S01]  /*1860*/  IMAD.X R21, R17, 0x1, R7, P1 ;  /* 0x0000000111157824 */ /* 0x000fe200008e0607 */
[----:B------:R-:W-:Y:S01]  /*1870*/  LEA.HI R59, R59, R124, RZ, 0x3 ;  /* 0x0000007c3b3b7211 */ /* 0x000fe200078f18ff */
[----:B------:R-:W-:Y:S01]  /*1880*/  IMAD R7, R3, c[0x0][0x1b8], RZ ;  /* 0x00006e0003077a24 */ /* 0x000fe200078e02ff */
[----:B------:R-:W-:Y:S01]  /*1890*/  IADD3 R104, P0, R130, R13, RZ ;  /* 0x0000000d82687210 */ /* 0x000fe20007f1e0ff */
[----:B------:R-:W-:Y:S01]  /*18a0*/  IMAD.WIDE.U32 R18, R4, c[0x0][0x1b8], R18 ;  /* 0x00006e0004127a25 */ /* 0x000fe200078e0012 */
[----:B------:R-:W-:Y:S02]  /*18b0*/  LOP3.LUT R13, R59, 0xfffffff8, RZ, 0xc0, !PT ;  /* 0xfffffff83b0d7812 */ /* 0x000fe400078ec0ff */
[----:B------:R-:W-:Y:S01]  /*18c0*/  SHF.R.S32.HI R6, RZ, 0x1f, R132 ;  /* 0x0000001fff067819 */ /* 0x000fe20000011484 */
[----:B------:R-:W-:Y:S01]  /*18d0*/  IMAD.X R5, R131, 0x1, R5, P0 ;  /* 0x0000000183057824 */ /* 0x000fe200000e0605 */
[----:B------:R-:W-:Y:S01]  /*18e0*/  IADD3 R128, P0, R16, R128, RZ ;  /* 0x0000008010807210 */ /* 0x000fe20007f1e0ff */
[----:B------:R-:W-:Y:S01]  /*18f0*/  IMAD.IADD R124, R124, 0x1, -R13 ;  /* 0x000000017c7c7824 */ /* 0x000fe200078e0a0d */
[----:B------:R-:W-:Y:S01]  /*1900*/  SHF.L.U32 R23, R23, 0x3, RZ ;  /* 0x0000000317177819 */ /* 0x000fe200000006ff */
[----:B------:R-:W-:Y:S01]  /*1910*/  IMAD R7, R4, c[0x0][0x1bc], R7 ;  /* 0x00006f0004077a24 */ /* 0x000fe200078e0207 */
[----:B------:R-:W-:Y:S01]  /*1920*/  SHF.L.U32 R99, R138, 0x4, RZ ;  /* 0x000000048a637819 */ /* 0x000fe200000006ff */
[----:B------:R-:W-:Y:S01]  /*1930*/  IMAD.X R129, R17, 0x1, R15, P0 ;  /* 0x0000000111817824 */ /* 0x000fe200000e060f */
[----:B------:R-:W-:Y:S01]  /*1940*/  R2P PR, R124, 0x6 ;  /* 0x000000067c007804 */ /* 0x000fe20000000000 */
[----:B------:R-:W-:Y:S01]  /*1950*/  IMAD.WIDE.U32 R20, R24, c[0x0][0x190], R20 ;  /* 0x0000640018147a25 */ /* 0x000fe200078e0014 */
[----:B------:R-:W-:-:S02]  /*1960*/  ISETP.GT.AND P0, PT, R102, R63, PT ;  /* 0x0000003f6600720c */ /* 0x000fc40003f04270 */
[----:B------:R-:W-:Y:S01]  /*1970*/  IADD3 R19, R19, R7, RZ ;  /* 0x0000000713137210 */ /* 0x000fe20007ffe0ff */
[----:B------:R-:W-:Y:S01]  /*1980*/  IMAD.SHL.U32 R13, R57, 0x4, RZ ;  /* 0x00000004390d7824 */ /* 0x000fe200078e00ff */
[----:B------:R-:W-:Y:S01]  /*1990*/  LOP3.LUT R126, R126, 0xfffffe00, R23, 0xf8, !PT ;  /* 0xfffffe007e7e7812 */ /* 0x000fe200078ef817 */
[----:B------:R-:W-:Y:S01]  /*19a0*/  IMAD R127, R6, c[0x0][0x1a8], RZ ;  /* 0x00006a00067f7a24 */ /* 0x000fe200078e02ff */
[----:B------:R-:W-:Y:S01]  /*19b0*/  SEL R45, R45, 0xfffffff0, !P1 ;  /* 0xfffffff02d2d7807 */ /* 0x000fe20004800000 */
[----:B------:R-:W-:Y:S02]  /*19c0*/  IMAD R5, R5, c[0x0][0x1a0], RZ ;  /* 0x0000680005057a24 */ /* 0x000fe400078e02ff */
[----:B------:R-:W-:Y:S02]  /*19d0*/  IMAD.IADD R21, R21, 0x1, R2 ;  /* 0x0000000115157824 */ /* 0x000fe400078e0202 */
[----:B------:R-:W-:Y:S02]  /*19e0*/  IMAD R120, R130, R121, R13 ;  /* 0x0000007982787224 */ /* 0x000fe400078e020d */
[----:B------:R-:W-:-:S02]  /*19f0*/  IMAD R7, R131, c[0x0][0x198], RZ ;  /* 0x0000660083077a24 */ /* 0x000fc400078e02ff */
[----:B------:R-:W-:Y:S01]  /*1a00*/  IMAD R127, R132, c[0x0][0x1ac], R127 ;  /* 0x00006b00847f7a24 */ /* 0x000fe200078e027f */
[----:B------:R-:W-:Y:S01]  /*1a10*/  IADD3 R118, R13, R120, RZ ;  /* 0x000000780d767210 */ /* 0x000fe20007ffe0ff */
[----:B------:R-:W-:Y:S01]  /*1a20*/  IMAD R101, R104, c[0x0][0x1a4], R5 ;  /* 0x0000690068657a24 */ /* 0x000fe200078e0205 */
[----:B------:R-:W-:Y:S01]  /*1a30*/  SHF.R.S32.HI R113, RZ, 0x1f, R120 ;  /* 0x0000001fff717819 */ /* 0x000fe20000011478 */
[----:B------:R-:W-:Y:S01]  /*1a40*/  IMAD.WIDE.U32 R132, R132, c[0x0][0x1a8], R20 ;  /* 0x00006a0084847a25 */ /* 0x000fe200078e0014 */
[----:B------:R-:W-:-:S03]  /*1a50*/  SHF.R.S32.HI R112, RZ, 0x1f, R118 ;  /* 0x0000001fff707819 */ /* 0x000fc60000011476 */
[----:B------:R-:W-:Y:S01]  /*1a60*/  IMAD.MOV.U32 R5, RZ, RZ, 0x20 ;  /* 0x00000020ff057424 */ /* 0x000fe200078e00ff */
[----:B------:R-:W-:Y:S01]  /*1a70*/  IADD3 R127, R133, R127, RZ ;  /* 0x0000007f857f7210 */ /* 0x000fe20007ffe0ff */
[----:B------:R-:W-:Y:S02]  /*1a80*/  IMAD.MOV.U32 R2, RZ, RZ, c[0x0][0x1a0] ;  /* 0x00006800ff027624 */ /* 0x000fe400078e00ff */
[----:B------:R-:W-:Y:S01]  /*1a90*/  IMAD.WIDE.U32 R104, R104, c[0x0][0x1a0], R18 ;  /* 0x0000680068687a25 */ /* 0x000fe200078e0012 */
[----:B------:R-:W-:Y:S02]  /*1aa0*/  SEL R43, R5, 0xffffffe0, !P2 ;  /* 0xffffffe0052b7807 */ /* 0x000fe40005000000 */
[----:B------:R-:W-:Y:S01]  /*1ab0*/  SHF.L.U64.HI R100, R2, R79, c[0x0][0x1a4] ;  /* 0x0000690002647619 */ /* 0x000fe2000001024f */
[C---:B------:R-:W-:Y:S02]  /*1ac0*/  IMAD R7, R130.reuse, c[0x0][0x19c], R7 ;  /* 0x0000670082077a24 */ /* 0x040fe400078e0207 */
[----:B------:R-:W-:-:S04]  /*1ad0*/  IMAD.WIDE.U32 R128, R130, c[0x0][0x198], R128 ;  /* 0x0000660082807a25 */ /* 0x000fc800078e0080 */
[----:B------:R-:W-:Y:S02]  /*1ae0*/  IMAD.SHL.U32 R103, R2, 0x10, RZ ;  /* 0x0000001002677824 */ /* 0x000fe400078e00ff */
[----:B------:R-:W-:Y:S02]  /*1af0*/  IMAD.IADD R52, R129, 0x1, R7 ;  /* 0x0000000181347824 */ /* 0x000fe400078e0207 */
[----:B------:R-:W-:Y:S01]  /*1b00*/  IMAD.IADD R101, R105, 0x1, R101 ;  /* 0x0000000169657824 */ /* 0x000fe200078e0265 */
[----:B------:R-:W-:Y:S01]  /*1b10*/  @!P5 MOV R12, RZ ;  /* 0x000000ff000cd202 */ /* 0x000fe20000000f00 */
[----:B------:R-:W-:Y:S05]  /*1b20*/  @!P0 BRA `(.L_x_6686) ;  /* 0x0000602000008947 */ /* 0x000fea0003800000 */
[C---:B-1----:R-:W-:Y:S01]  /*1b30*/  IMAD R6, R0.reuse, c[0x0][0x280], RZ ;  /* 0x0000a00000067a24 */ /* 0x042fe200078e02ff */
[----:B------:R-:W-:Y:S01]  /*1b40*/  SHF.R.S32.HI R7, RZ, 0x1f, R9 ;  /* 0x0000001fff077819 */ /* 0x000fe20000011409 */
[----:B------:R-:W-:Y:S01]  /*1b50*/  IMAD R0, R0, c[0x0][0x278], RZ ;  /* 0x00009e0000007a24 */ /* 0x000fe200078e02ff */
[----:B------:R-:W-:Y:S01]  /*1b60*/  SHF.R.S32.HI R10, RZ, 0x1f, R64 ;  /* 0x0000001fff0a7819 */ /* 0x000fe20000011440 */
[----:B------:R-:W-:Y:S01]  /*1b70*/  IMAD.WIDE.U32 R14, R11, c[0x0][0x278], R16 ;  /* 0x00009e000b0e7a25 */ /* 0x000fe200078e0010 */
[----:B------:R-:W-:Y:S01]  /*1b80*/  IADD3 R8, P1, P0, R9, R130, -R64 ;  /* 0x0000008209087210 */ /* 0x000fe2000783e840 */
[----:B------:R-:W-:Y:S01]  /*1b90*/  UMOV UR8, 0x60 ;  /* 0x0000006000087882 */ /* 0x000fe20000000000 */
[----:B------:R-:W-:Y:S01]  /*1ba0*/  LEA R86, P2, R128, c[0x0][0x168], 0x1 ;  /* 0x00005a0080567a11 */ /* 0x000fe200078408ff */
[----:B------:R-:W-:Y:S01]  /*1bb0*/  IMAD R0, R11, c[0x0][0x27c], R0 ;  /* 0x00009f000b007a24 */ /* 0x000fe200078e0200 */
[----:B------:R-:W-:Y:S01]  /*1bc0*/  IADD3.X R7, R7, R131, ~R10, P1, P0 ;  /* 0x0000008307077210 */ /* 0x000fe20000fe0c0a */
[C---:B------:R-:W-:Y:S01]  /*1bd0*/  IMAD R6, R11.reuse, c[0x0][0x284], R6 ;  /* 0x0000a1000b067a24 */ /* 0x040fe200078e0206 */
[----:B------:R-:W-:Y:S01]  /*1be0*/  IADD3 R116, R122, 0x40, RZ ;  /* 0x000000407a747810 */ /* 0x000fe20007ffe0ff */
[----:B------:R-:W-:Y:S01]  /*1bf0*/  IMAD.WIDE.U32 R18, R11, c[0x0][0x280], R16 ;  /* 0x0000a0000b127a25 */ /* 0x000fe200078e0010 */
[----:B------:R-:W-:Y:S01]  /*1c00*/  ULDC.64 UR4, c[0x0][0x1a0] ;  /* 0x0000680000047ab9 */ /* 0x000fe20000000a00 */
[----:B------:R-:W-:Y:S01]  /*1c10*/  MOV R136, c[0x0][0x290] ;  /* 0x0000a40000887a02 */ /* 0x000fe20000000f00 */
[----:B------:R-:W-:Y:S01]  /*1c20*/  UIMAD UR9, UR8, UR5, URZ ;  /* 0x00000005080972a4 */ /* 0x000fe2000f8e023f */
[----:B------:R-:W-:Y:S01]  /*1c30*/  IMAD.IADD R15, R15, 0x1, R0 ;  /* 0x000000010f0f7824 */ /* 0x000fe200078e0200 */
[----:B------:R-:W-:Y:S01]  /*1c40*/  LEA.HI.X R87, R128, c[0x0][0x16c], R52, 0x1, P2 ;  /* 0x00005b0080577a11 */ /* 0x000fe200010f0c34 */
[C---:B------:R-:W-:Y:S01]  /*1c50*/  IMAD R11, R7.reuse, c[0x0][0x290], RZ ;  /* 0x0000a400070b7a24 */ /* 0x040fe200078e02ff */
[----:B------:R-:W-:Y:S01]  /*1c60*/  ULDC UR5, c[0x0][0x294] ;  /* 0x0000a50000057ab9 */ /* 0x000fe20000000800 */
[----:B------:R-:W-:Y:S01]  /*1c70*/  IMAD R7, R7, c[0x0][0x288], RZ ;  /* 0x0000a20007077a24 */ /* 0x000fe200078e02ff */
[----:B------:R-:W-:Y:S01]  /*1c80*/  UIMAD UR5, UR8, UR5, URZ ;  /* 0x00000005080572a4 */ /* 0x000fe2000f8e023f */
[----:B------:R-:W-:Y:S01]  /*1c90*/  IMAD.IADD R19, R19, 0x1, R6 ;  /* 0x0000000113137824 */ /* 0x000fe200078e0206 */
[----:B------:R-:W-:Y:S01]  /*1ca0*/  UIMAD.WIDE.U32 UR10, UR8, UR4, URZ ;  /* 0x00000004080a72a5 */ /* 0x000fe2000f8e003f */
[----:B------:R-:W-:Y:S01]  /*1cb0*/  IMAD.WIDE.U32 R14, R8, c[0x0][0x288], R14 ;  /* 0x0000a200080e7a25 */ /* 0x000fe200078e000e */
[C---:B------:R-:W-:Y:S01]  /*1cc0*/  IADD3 R62, R130.reuse, 0x10, RZ ;  /* 0x00000010823e7810 */ /* 0x040fe20007ffe0ff */
[----:B------:R-:W-:Y:S01]  /*1cd0*/  ULDC UR4, c[0x0][0x230] ;  /* 0x00008c0000047ab9 */ /* 0x000fe20000000800 */
[----:B------:R-:W-:Y:S01]  /*1ce0*/  IADD3 R61, R130, 0x20, RZ ;  /* 0x00000020823d7810 */ /* 0x000fe20007ffe0ff */
[----:B------:R-:W-:Y:S01]  /*1cf0*/  IMAD R6, R8, c[0x0][0x28c], R7 ;  /* 0x0000a30008067a24 */ /* 0x000fe200078e0207 */
[----:B------:R-:W-:Y:S01]  /*1d00*/  IADD3 R60, R130, 0x30, RZ ;  /* 0x00000030823c7810 */ /* 0x000fe20007ffe0ff */
[C---:B------:R-:W-:Y:S01]  /*1d10*/  IMAD R11, R8.reuse, c[0x0][0x294], R11 ;  /* 0x0000a500080b7a24 */ /* 0x040fe200078e020b */
[----:B------:R-:W-:Y:S01]  /*1d20*/  SHF.R.S32.HI R111, RZ, 0x1f, R122 ;  /* 0x0000001fff6f7819 */ /* 0x000fe2000001147a */
[----:B------:R-:W-:Y:S01]  /*1d30*/  IMAD.WIDE.U32 R18, R8, c[0x0][0x290], R18 ;  /* 0x0000a40008127a25 */ /* 0x000fe200078e0012 */
[----:B------:R-:W-:Y:S01]  /*1d40*/  MOV R8, R14 ;  /* 0x0000000e00087202 */ /* 0x000fe20000000f00 */
[----:B------:R-:W-:Y:S01]  /*1d50*/  UIADD3 UR9, UR11, UR9, URZ ;  /* 0x000000090b097290 */ /* 0x000fe2000fffe03f */
[----:B------:R-:W-:Y:S01]  /*1d60*/  SHF.R.S32.HI R109, RZ, 0x1f, R116 ;  /* 0x0000001fff6d7819 */ /* 0x000fe20000011474 */
[----:B------:R-:W-:Y:S01]  /*1d70*/  IMAD.IADD R0, R12, 0x1, R9 ;  /* 0x000000010c007824 */ /* 0x000fe200078e0209 */
[----:B------:R-:W-:Y:S01]  /*1d80*/  ULDC.U8 UR8, c[0x0][0x313] ;  /* 0x0000c4c000087ab9 */ /* 0x000fe20000000000 */
[----:B------:R-:W-:-:S02]  /*1d90*/  IMAD.IADD R9, R15, 0x1, R6 ;  /* 0x000000010f097824 */ /* 0x000fc400078e0206 */
[C---:B------:R-:W-:Y:S02]  /*1da0*/  IMAD R93, R3.reuse, c[0x0][0x298], RZ ;  /* 0x0000a600035d7a24 */ /* 0x040fe400078e02ff */
[----:B------:R-:W-:Y:S02]  /*1db0*/  IMAD R7, R3, c[0x0][0x2a0], RZ ;  /* 0x0000a80003077a24 */ /* 0x000fe400078e02ff */
[----:B------:R-:W-:Y:S02]  /*1dc0*/  IMAD R3, R5, c[0x0][0x1a4], RZ ;  /* 0x0000690005037a24 */ /* 0x000fe400078e02ff */
[----:B------:R-:W-:-:S04]  /*1dd0*/  IMAD.WIDE.U32 R12, R2, 0x20, RZ ;  /* 0x00000020020c7825 */ /* 0x000fc800078e00ff */
[C---:B------:R-:W-:Y:S02]  /*1de0*/  IMAD R93, R4.reuse, c[0x0][0x29c], R93 ;  /* 0x0000a700045d7a24 */ /* 0x040fe400078e025d */
[----:B------:R-:W-:-:S04]  /*1df0*/  IMAD.WIDE.U32 R8, R4, c[0x0][0x298], R8 ;  /* 0x0000a60004087a25 */ /* 0x000fc800078e0008 */
[----:B------:R-:W-:Y:S01]  /*1e00*/  IMAD.IADD R3, R13, 0x1, R3 ;  /* 0x000000010d037824 */ /* 0x000fe200078e0203 */
[----:B------:R-:W-:Y:S01]  /*1e10*/  LEA R92, P0, R8, c[0x0][0x268], 0x1 ;  /* 0x00009a00085c7a11 */ /* 0x000fe200078008ff */
[----:B------:R-:W-:Y:S02]  /*1e20*/  IMAD.IADD R93, R9, 0x1, R93 ;  /* 0x00000001095d7824 */ /* 0x000fe400078e025d */
[----:B------:R-:W-:Y:S01]  /*1e30*/  IMAD.IADD R11, R19, 0x1, R11 ;  /* 0x00000001130b7824 */ /* 0x000fe200078e020b */
[----:B------:R-:W-:Y:S01]  /*1e40*/  SHF.L.U64.HI R83, R12, 0x1, R3 ;  /* 0x000000010c537819 */ /* 0x000fe20000010203 */
[----:B------:R-:W-:Y:S01]  /*1e50*/  IMAD.MOV.U32 R10, RZ, RZ, R18 ;  /* 0x000000ffff0a7224 */ /* 0x000fe200078e0012 */
[----:B------:R-:W-:Y:S01]  /*1e60*/  LEA.HI.X R93, R8, c[0x0][0x26c], R93, 0x1, P0 ;  /* 0x00009b00085d7a11 */ /* 0x000fe200000f0c5d */
[----:B------:R-:W-:Y:S01]  /*1e70*/  IMAD R3, R121, R0, RZ ;  /* 0x0000000079037224 */ /* 0x000fe200078e02ff */
[----:B------:R-:W-:Y:S01]  /*1e80*/  IADD3 R74, P4, P0, R99, 0x40, R99 ;  /* 0x00000040634a7810 */ /* 0x000fe2000789e063 */
[----:B------:R-:W-:-:S02]  /*1e90*/  IMAD R90, R4, c[0x0][0x2a4], R7 ;  /* 0x0000a900045a7a24 */ /* 0x000fc400078e0207 */
[----:B------:R-:W-:Y:S01]  /*1ea0*/  IMAD.WIDE.U32 R10, R4, c[0x0][0x2a0], R10 ;  /* 0x0000a800040a7a25 */ /* 0x000fe200078e000a */
[----:B------:R-:W-:Y:S02]  /*1eb0*/  IADD3.X R73, R98, RZ, R98, P4, P0 ;  /* 0x000000ff62497210 */ /* 0x000fe400027e0462 */
[----:B------:R-:W-:Y:S01]  /*1ec0*/  SHF.R.S32.HI R47, RZ, 0x1f, R3 ;  /* 0x0000001fff2f7819 */ /* 0x000fe20000011403 */
[----:B------:R-:W-:Y:S01]  /*1ed0*/  IMAD.IADD R90, R11, 0x1, R90 ;  /* 0x000000010b5a7824 */ /* 0x000fe200078e025a */
[-C--:B------:R-:W-:Y:S01]  /*1ee0*/  IADD3 R96, P4, R118, R3.reuse, RZ ;  /* 0x0000000376607210 */ /* 0x080fe20007f9e0ff */
[----:B------:R-:W-:Y:S01]  /*1ef0*/  IMAD.MOV.U32 R69, RZ, RZ, c[0x0][0x288] ;  /* 0x0000a200ff457624 */ /* 0x000fe200078e00ff */
[----:B------:R-:W-:Y:S01]  /*1f00*/  LEA R91, P1, R10, c[0x0][0x270], 0x1 ;  /* 0x00009c000a5b7a11 */ /* 0x000fe200078208ff */
[----:B------:R-:W-:Y:S01]  /*1f10*/  IMAD.MOV.U32 R68, RZ, RZ, 0x5 ;  /* 0x00000005ff447424 */ /* 0x000fe200078e00ff */
[----:B------:R-:W-:Y:S01]  /*1f20*/  IADD3 R46, P5, R120, R3, RZ ;  /* 0x00000003782e7210 */ /* 0x000fe20007fbe0ff */
[--C-:B------:R-:W-:Y:S01]  /*1f30*/  IMAD.X R97, R112, 0x1, R47.reuse, P4 ;  /* 0x0000000170617824 */ /* 0x100fe200020e062f */
[----:B------:R-:W-:Y:S01]  /*1f40*/  LEA.HI.X R90, R10, c[0x0][0x274], R90, 0x1, P1 ;  /* 0x00009d000a5a7a11 */ /* 0x000fe200008f0c5a */
[----:B------:R-:W-:Y:S01]  /*1f50*/  IMAD.SHL.U32 R67, R69, 0x10, RZ ;  /* 0x0000001045437824 */ /* 0x000fe200078e00ff */
[----:B------:R-:W-:Y:S01]  /*1f60*/  LEA R88, P1, R104, c[0x0][0x170], 0x1 ;  /* 0x00005c0068587a11 */ /* 0x000fe200078208ff */
[----:B------:R-:W-:Y:S01]  /*1f70*/  IMAD.X R47, R113, 0x1, R47, P5 ;  /* 0x00000001712f7824 */ /* 0x000fe200028e062f */
[C---:B------:R-:W-:Y:S01]  /*1f80*/  SHF.L.U64.HI R97, R96.reuse, 0x1, R97 ;  /* 0x0000000160617819 */ /* 0x040fe20000010261 */
[----:B------:R-:W-:Y:S01]  /*1f90*/  IMAD.SHL.U32 R96, R96, 0x2, RZ ;  /* 0x0000000260607824 */ /* 0x000fe200078e00ff */
[----:B------:R-:W-:Y:S01]  /*1fa0*/  LEA.HI.X R89, R104, c[0x0][0x174], R101, 0x1, P1 ;  /* 0x00005d0068597a11 */ /* 0x000fe200008f0c65 */
[----:B------:R-:W-:Y:S01]  /*1fb0*/  IMAD.IADD R115, R122, 0x1, R116 ;  /* 0x000000017a737824 */ /* 0x000fe200078e0274 */
[----:B------:R-:W-:Y:S01]  /*1fc0*/  SHF.L.U64.HI R66, R69, R79, c[0x0][0x28c] ;  /* 0x0000a30045427619 */ /* 0x000fe2000001024f */
[C---:B------:R-:W-:Y:S01]  /*1fd0*/  IMAD.SHL.U32 R82, R136.reuse, 0x20, RZ ;  /* 0x0000002088527824 */ /* 0x040fe200078e00ff */
[----:B------:R-:W-:Y:S01]  /*1fe0*/  IADD3 R72, P2, P1, R67, 0x40, R67 ;  /* 0x0000004043487810 */ /* 0x000fe2000795e043 */
[----:B------:R-:W-:Y:S01]  /*1ff0*/  IMAD.SHL.U32 R80, R136, 0x10, RZ ;  /* 0x0000001088507824 */ /* 0x000fe200078e00ff */
[----:B------:R-:W-:Y:S01]  /*2000*/  SHF.L.U64.HI R47, R46, 0x1, R47 ;  /* 0x000000012e2f7819 */ /* 0x000fe2000001022f */
[----:B------:R-:W-:Y:S01]  /*2010*/  IMAD R5, R5, c[0x0][0x19c], RZ ;  /* 0x0000670005057a24 */ /* 0x000fe200078e02ff */
[----:B------:R-:W-:Y:S01]  /*2020*/  IADD3 R78, P0, R99, R74, RZ ;  /* 0x0000004a634e7210 */ /* 0x000fe20007f1e0ff */
[----:B------:R-:W-:Y:S01]  /*2030*/  IMAD.WIDE.U32 R138, R138, 0x20, RZ ;  /* 0x000000208a8a7825 */ /* 0x000fe200078e00ff */
[----:B------:R-:W-:-:S02]  /*2040*/  SHF.L.U32 R46, R46, 0x1, RZ ;  /* 0x000000012e2e7819 */ /* 0x000fc400000006ff */
[C---:B------:R-:W-:Y:S01]  /*2050*/  SHF.L.U64.HI R79, R136.reuse, R79, c[0x0][0x294] ;  /* 0x0000a500884f7619 */ /* 0x040fe2000001024f */
[C---:B------:R-:W-:Y:S01]  /*2060*/  IMAD.SHL.U32 R119, R121.reuse, 0x20, RZ ;  /* 0x0000002079777824 */ /* 0x040fe200078e00ff */
[-C--:B------:R-:W-:Y:S01]  /*2070*/  SHF.L.U64.HI R81, R136, R68.reuse, c[0x0][0x294] ;  /* 0x0000a50088517619 */ /* 0x080fe20000010244 */
[----:B------:R-:W-:Y:S01]  /*2080*/  IMAD R117, R121, 0x30, RZ ;  /* 0x0000003079757824 */ /* 0x000fe200078e02ff */
[----:B------:R-:W-:Y:S01]  /*2090*/  IADD3.X R71, R66, RZ, R66, P2, P1 ;  /* 0x000000ff42477210 */ /* 0x000fe200017e2442 */
[----:B------:R-:W-:Y:S01]  /*20a0*/  IMAD.WIDE.U32 R136, R136, 0x60, RZ ;  /* 0x0000006088887825 */ /* 0x000fe200078e00ff */
[----:B------:R-:W-:Y:S02]  /*20b0*/  IADD3.X R77, R98, R73, RZ, P0, !PT ;  /* 0x00000049624d7210 */ /* 0x000fe400007fe4ff */
[----:B------:R-:W-:Y:S01]  /*20c0*/  IADD3 R76, P5, R72, R67, RZ ;  /* 0x00000043484c7210 */ /* 0x000fe20007fbe0ff */
[----:B------:R-:W-:Y:S01]  /*20d0*/  IMAD.IADD R114, R122, 0x1, R115 ;  /* 0x000000017a727824 */ /* 0x000fe200078e0273 */
[----:B------:R-:W-:Y:S01]  /*20e0*/  IADD3 R94, P4, R96, c[0x0][0x2b0], RZ ;  /* 0x0000ac00605e7a10 */ /* 0x000fe20007f9e0ff */
[----:B------:R-:W-:Y:S01]  /*20f0*/  IMAD.MOV.U32 R65, RZ, RZ, c[0x0][0x290] ;  /* 0x0000a400ff417624 */ /* 0x000fe200078e00ff */
[----:B------:R-:W-:Y:S01]  /*2100*/  IADD3 R10, P1, R46, c[0x0][0x2b0], RZ ;  /* 0x0000ac002e0a7a10 */ /* 0x000fe20007f3e0ff */
[----:B------:R-:W-:Y:S01]  /*2110*/  IMAD.SHL.U32 R84, R12, 0x2, RZ ;  /* 0x000000020c547824 */ /* 0x000fe200078e00ff */
[----:B------:R-:W-:Y:S01]  /*2120*/  IADD3 R96, P2, R96, c[0x0][0x2a8], RZ ;  /* 0x0000aa0060607a10 */ /* 0x000fe20007f5e0ff */
[----:B------:R-:W-:Y:S01]  /*2130*/  IMAD.MOV.U32 R11, RZ, RZ, R102 ;  /* 0x000000ffff0b7224 */ /* 0x000fe200078e0066 */
[----:B------:R-:W-:Y:S01]  /*2140*/  IADD3 R46, P0, R46, c[0x0][0x2a8], RZ ;  /* 0x0000aa002e2e7a10 */ /* 0x000fe20007f1e0ff */
[----:B------:R-:W-:Y:S01]  /*2150*/  IMAD.X R75, R71, 0x1, R66, P5 ;  /* 0x00000001474b7824 */ /* 0x000fe200028e0642 */
[C---:B------:R-:W-:Y:S01]  /*2160*/  SHF.L.U64.HI R68, R69.reuse, R68, c[0x0][0x28c] ;  /* 0x0000a30045447619 */ /* 0x040fe20000010244 */
[----:B------:R-:W-:Y:S01]  /*2170*/  IMAD.SHL.U32 R69, R69, 0x20, RZ ;  /* 0x0000002045457824 */ /* 0x000fe200078e00ff */
[C---:B------:R-:W-:Y:S01]  /*2180*/  SHF.L.U64.HI R81, R82.reuse, 0x1, R81 ;  /* 0x0000000152517819 */ /* 0x040fe20000010251 */
[----:B------:R-:W-:Y:S01]  /*2190*/  IMAD.SHL.U32 R82, R82, 0x2, RZ ;  /* 0x0000000252527824 */ /* 0x000fe200078e00ff */
[C---:B------:R-:W-:Y:S01]  /*21a0*/  SHF.L.U64.HI R79, R80.reuse, 0x1, R79 ;  /* 0x00000001504f7819 */ /* 0x040fe2000001024f */
[----:B------:R-:W-:Y:S01]  /*21b0*/  IMAD.SHL.U32 R80, R80, 0x2, RZ ;  /* 0x0000000250507824 */ /* 0x000fe200078e00ff */
[----:B------:R-:W-:Y:S01]  /*21c0*/  IADD3.X R95, R97, c[0x0][0x2b4], RZ, P4, !PT ;  /* 0x0000ad00615f7a10 */ /* 0x000fe200027fe4ff */
[----:B------:R-:W-:Y:S01]  /*21d0*/  IMAD.U32 R65, R65, -0x40, RZ ;  /* 0xffffffc041417824 */ /* 0x000fe200078e00ff */
[----:B------:R-:W-:-:S02]  /*21e0*/  IADD3.X R9, R47, c[0x0][0x2b4], RZ, P1, !PT ;  /* 0x0000ad002f097a10 */ /* 0x000fc40000ffe4ff */
[----:B------:R-:W-:Y:S02]  /*21f0*/  IADD3 R12, R16, 0x40, RZ ;  /* 0x00000040100c7810 */ /* 0x000fe40007ffe0ff */
[----:B------:R-:W-:Y:S02]  /*2200*/  IADD3 R70, R139, R5, RZ ;  /* 0x000000058b467210 */ /* 0x000fe40007ffe0ff */
[----:B------:R-:W-:Y:S02]  /*2210*/  SHF.R.S32.HI R110, RZ, 0x1f, R119 ;  /* 0x0000001fff6e7819 */ /* 0x000fe40000011477 */
[----:B------:R-:W-:Y:S02]  /*2220*/  SHF.R.S32.HI R108, RZ, 0x1f, R117 ;  /* 0x0000001fff6c7819 */ /* 0x000fe40000011475 */
[----:B------:R-:W-:Y:S02]  /*2230*/  SHF.R.S32.HI R107, RZ, 0x1f, R115 ;  /* 0x0000001fff6b7819 */ /* 0x000fe40000011473 */
[----:B------:R-:W-:-:S02]  /*2240*/  IADD3 R85, R137, UR5, RZ ;  /* 0x0000000589557c10 */ /* 0x000fc4000fffe0ff */
[----:B------:R-:W-:Y:S02]  /*2250*/  SHF.R.S32.HI R106, RZ, 0x1f, R114 ;  /* 0x0000001fff6a7819 */ /* 0x000fe40000011472 */
[----:B------:R-:W-:Y:S02]  /*2260*/  IADD3.X R97, R97, c[0x0][0x2ac], RZ, P2, !PT ;  /* 0x0000ab0061617a10 */ /* 0x000fe400017fe4ff */
[----:B------:R-:W-:Y:S02]  /*2270*/  IADD3.X R47, R47, c[0x0][0x2ac], RZ, P0, !PT ;  /* 0x0000ab002f2f7a10 */ /* 0x000fe400007fe4ff */
.L_x_6724:
[----:B------:R-:W-:Y:S01]  /*2280*/  IMAD.SHL.U32 R14, R11, 0x40, RZ ;  /* 0x000000400b0e7824 */ /* 0x000fe200078e00ff */
[----:B------:R-:W-:Y:S01]  /*2290*/  ISETP.NE.AND P6, PT, RZ, UR4, PT ;  /* 0x00000004ff007c0c */ /* 0x000fe2000bfc5270 */
[----:B------:R-:W-:Y:S02]  /*22a0*/  IMAD.MOV.U32 R18, RZ, RZ, R91 ;  /* 0x000000ffff127224 */ /* 0x000fe400078e005b */
[----:B------:R-:W-:Y:S01]  /*22b0*/  IMAD.MOV.U32 R19, RZ, RZ, R90 ;  /* 0x000000ffff137224 */ /* 0x000fe200078e005a */
[----:B------:R-:W-:Y:S05]  /*22c0*/  IADD3 R13, R14, -0x40, RZ ;  /* 0xffffffc00e0d7810 */ /* 0x000fea0007ffe0ff */
[--C-:B------:R-:W-:Y:S02]  /*22d0*/  IMAD.IADD R15, R54, 0x1, -R13.reuse ;  /* 0x00000001360f7824 */ /* 0x100fe400078e0a0d */
[----:B------:R-:W-:Y:S03]  /*22e0*/  IMAD.IADD R3, R64, 0x1, -R13 ;  /* 0x0000000140037824 */ /* 0x000fe600078e0a0d */
[-C--:B------:R-:W-:Y:S02]  /*22f0*/  ISETP.GE.AND P1, PT, R130, R15.reuse, PT ;  /* 0x0000000f8200720c */ /* 0x080fe40003f26270 */
[----:B------:R-:W-:Y:S02]  /*2300*/  ISETP.GE.AND P5, PT, R62, R15, PT ;  /* 0x0000000f3e00720c */ /* 0x000fe40003fa6270 */
[-C--:B------:R-:W-:Y:S02]  /*2310*/  ISETP.GE.AND P1, PT, R130, R3.reuse, !P1 ;  /* 0x000000038200720c */ /* 0x080fe40004f26270 */
[----:B------:R-:W-:Y:S02]  /*2320*/  ISETP.GE.AND P5, PT, R62, R3, !P5 ;  /* 0x000000033e00720c */ /* 0x000fe40006fa6270 */
[CC--:B------:R-:W-:Y:S02]  /*2330*/  ISETP.GE.AND P4, PT, R61.reuse, R15.reuse, PT ;  /* 0x0000000f3d00720c */ /* 0x0c0fe40003f86270 */
[C---:B------:R-:W-:Y:S02]  /*2340*/  ISETP.GE.AND P2, PT, R60.reuse, R15, PT ;  /* 0x0000000f3c00720c */ /* 0x040fe40003f46270 */
[-C--:B------:R-:W-:Y:S02]  /*2350*/  ISETP.GE.AND P4, PT, R61, R3.reuse, !P4 ;  /* 0x000000033d00720c */ /* 0x080fe40006786270 */
[----:B------:R-:W-:Y:S03]  /*2360*/  ISETP.GE.AND P2, PT, R60, R3, !P2 ;  /* 0x000000033c00720c */ /* 0x000fe60005746270 */
[----:B---3--:R-:W2:Y:S02]  /*2370*/  @P1 LDG.E.128 R24, [R18.64] ;  /* 0x0000000612181981 */ /* 0x008ea4000c1e1d00 */
[----:B------:R-:W-:Y:S05]  /*2380*/  @P5 IADD3 R28, P0, R91, R80, RZ ;  /* 0x000000505b1c5210 */ /* 0x000fea0007f1e0ff */
[C---:B------:R-:W-:Y:S01]  /*2390*/  @P5 IMAD.X R29, R90.reuse, 0x1, R79, P0 ;  /* 0x000000015a1d5824 */ /* 0x040fe200000e064f */
[C---:B------:R-:W-:Y:S04]  /*23a0*/  @P5 LEA R30, P0, R103.reuse, R88, 0x1 ;  /* 0x00000058671e5211 */ /* 0x040fe800078008ff */
[----:B------:R-:W-:Y:S02]  /*23b0*/  @P5 LEA.HI.X R31, R103, R89, R100, 0x1, P0 ;  /* 0x00000059671f5211 */ /* 0x000fe400000f0c64 */
[----:B------:R-:W-:Y:S05]  /*23c0*/  @P4 IADD3 R32, P0, R91, R82, RZ ;  /* 0x000000525b204210 */ /* 0x000fea0007f1e0ff */
[----:B------:R-:W-:Y:S01]  /*23d0*/  @P4 IMAD.X R33, R90, 0x1, R81, P0 ;  /* 0x000000015a214824 */ /* 0x000fe200000e0651 */
[----:B------:R-:W-:Y:S05]  /*23e0*/  @P4 IADD3 R34, P0, R88, R84, RZ ;  /* 0x0000005458224210 */ /* 0x000fea0007f1e0ff */
[----:B------:R-:W-:Y:S01]  /*23f0*/  @P4 IMAD.X R35, R89, 0x1, R83, P0 ;  /* 0x0000000159234824 */ /* 0x000fe200000e0653 */
[----:B------:R-:W-:Y:S05]  /*2400*/  @P2 IADD3 R2, P0, R91, R136, RZ ;  /* 0x000000885b022210 */ /* 0x000fea0007f1e0ff */
[----:B------:R-:W-:Y:S01]  /*2410*/  @P2 IMAD.X R3, R90, 0x1, R85, P0 ;  /* 0x000000015a032824 */ /* 0x000fe200000e0655 */
[----:B-12---:R1:W-:Y:S04]  /*2420*/  @P1 STG.E.128 [R88.64], R24 ;  /* 0x0000001858001986 */ /* 0x0063e8000c101d06 */
[----:B------:R-:W2:Y:S04]  /*2430*/  @P1 LDG.E.128 R20, [R18.64+0x80] ;  /* 0x0000800612141981 */ /* 0x000ea8000c1e1d00 */
[----:B--2---:R2:W-:Y:S04]  /*2440*/  @P1 STG.E.128 [R88.64+0x80], R20 ;  /* 0x0000801458001986 */ /* 0x0045e8000c101d06 */
[----:B------:R-:W3:Y:S04]  /*2450*/  @P5 LDG.E.128 R4, [R28.64] ;  /* 0x000000061c045981 */ /* 0x000ee8000c1e1d00 */
[----:B---3--:R3:W-:Y:S04]  /*2460*/  @P5 STG.E.128 [R30.64], R4 ;  /* 0x000000041e005986 */ /* 0x0087e8000c101d06 */
[----:B-1--4-:R1:W4:Y:S02]  /*2470*/  @P5 LDG.E.128 R24, [R28.64+0x80] ;  /* 0x000080061c185981 */ /* 0x012324000c1e1d00 */
[----:B-1----:R-:W-:Y:S04]  /*2480*/  @P2 IADD3 R28, P0, R88, UR10, RZ ;  /* 0x0000000a581c2c10 */ /* 0x002fe8000ff1e0ff */
[----:B------:R-:W-:Y:S02]  /*2490*/  @P2 IADD3.X R29, R89, UR9, RZ, P0, !PT ;  /* 0x00000009591d2c10 */ /* 0x000fe400087fe4ff */
[C---:B------:R-:W-:Y:S04]  /*24a0*/  LEA R91, P0, R65.reuse, R18, 0x1 ;  /* 0x00000012415b7211 */ /* 0x040fe800078008ff */
[----:B------:R-:W-:Y:S01]  /*24b0*/  LEA.HI.X.SX32 R90, R65, R19, 0x1, P0 ;  /* 0x00000013415a7211 */ /* 0x000fe200000f0eff */
[----:B----4-:R1:W-:Y:S04]  /*24c0*/  @P5 STG.E.128 [R30.64+0x80], R24 ;  /* 0x000080181e005986 */ /* 0x0103e8000c101d06 */
[----:B--2---:R-:W2:Y:S04]  /*24d0*/  @P4 LDG.E.128 R20, [R32.64] ;  /* 0x0000000620144981 */ /* 0x004ea8000c1e1d00 */
[----:B--2---:R2:W-:Y:S04]  /*24e0*/  @P4 STG.E.128 [R34.64], R20 ;  /* 0x0000001422004986 */ /* 0x0045e8000c101d06 */
[----:B---3--:R-:W3:Y:S04]  /*24f0*/  @P4 LDG.E.128 R4, [R32.64+0x80] ;  /* 0x0000800620044981 */ /* 0x008ee8000c1e1d00 */
[----:B---3--:R3:W-:Y:S04]  /*2500*/  @P4 STG.E.128 [R34.64+0x80], R4 ;  /* 0x0000800422004986 */ /* 0x0087e8000c101d06 */
[----:B-1----:R-:W4:Y:S04]  /*2510*/  @P2 LDG.E.128 R24, [R2.64] ;  /* 0x0000000602182981 */ /* 0x002f28000c1e1d00 */
[----:B----4-:R3:W-:Y:S04]  /*2520*/  @P2 STG.E.128 [R28.64], R24 ;  /* 0x000000181c002986 */ /* 0x0107e8000c101d06 */
[----:B--2---:R-:W2:Y:S04]  /*2530*/  @P2 LDG.E.128 R20, [R2.64+0x80] ;  /* 0x0000800602142981 */ /* 0x004ea8000c1e1d00 */
[----:B--2---:R3:W-:Y:S01]  /*2540*/  @P2 STG.E.128 [R28.64+0x80], R20 ;  /* 0x000080141c002986 */ /* 0x0047e2000c101d06 */
[----:B------:R-:W-:-:S05]  /*2550*/  @!P6 BRA `(.L_x_6687) ;  /* 0x00004e300000e947 */ /* 0x000fca0003800000 */
[----:B------:R-:W-:Y:S11]  /*2560*/  ISETP.NE.AND P0, PT, RZ, UR8, PT ;  /* 0x00000008ff007c0c */ /* 0x000ff6000bf05270 */
[----:B------:R-:W-:Y:S02]  /*2570*/  @!UPT UIADD3 URZ, URZ, URZ, URZ ;  /* 0x0000003f3f3ff290 */ /* 0x000fe4000fffe03f */
[----:B------:R-:W-:-:S05]  /*2580*/  @!P0 BRA `(.L_x_6688) ;  /* 0x00001c8000008947 */ /* 0x000fca0003800000 */
[----:B------:R-:W-:Y:S01]  /*2590*/  BSSY B0, `(.L_x_6689) ;  /* 0x0000066000007945 */ /* 0x000fe20003800000 */
[----:B------:R-:W-:-:S05]  /*25a0*/  @!P1 BRA `(.L_x_6690) ;  /* 0x0000064000009947 */ /* 0x000fca0003800000 */
[----:B------:R-:W-:Y:S01]  /*25b0*/  ISETP.GE.AND P0, PT, R16, UR4, PT ;  /* 0x0000000410007c0c */ /* 0x000fe2000bf06270 */
[----:B---3--:R-:W2:Y:S01]  /*25c0*/  LDG.E.128 R24, [R92.64] ;  /* 0x000000065c187981 */ /* 0x008ea2000c1e1d00 */
[----:B------:R-:W-:Y:S11]  /*25d0*/  ISETP.GE.AND P1, PT, R12, UR4, PT ;  /* 0x000000040c007c0c */ /* 0x000ff6000bf26270 */
[-C--:B------:R-:W-:Y:S01]  /*25e0*/  @!P0 MOV R8, R10.reuse ;  /* 0x0000000a00088202 */ /* 0x080fe20000000f00 */
[----:B------:R-:W3:Y:S06]  /*25f0*/  @!P0 LDG.E.64 R32, [R46.64] ;  /* 0x000000062e208981 */ /* 0x000eec000c1e1b00 */
[----:B------:R1:W4:Y:S02]  /*2600*/  @!P0 LDG.E.64 R18, [R8.64] ;  /* 0x0000000608128981 */ /* 0x000324000c1e1b00 */
[----:B-1----:R-:W-:Y:S01]  /*2610*/  @!P1 MOV R8, R10 ;  /* 0x0000000a00089202 */ /* 0x002fe20000000f00 */
        /* <DEDUP_REMOVED lines=44> */
[----:B------:R1:W-:Y:S08]  /*28e0*/  STG.E.128 [R86.64], R24 ;  /* 0x0000001856007986 */ /* 0x0003f0000c101d06 */
[----:B------:R-:W2:Y:S08]  /*28f0*/  LDG.E.128 R20, [R92.64+0x80] ;  /* 0x000080065c147981 */ /* 0x000eb0000c1e1d00 */
        /* <DEDUP_REMOVED lines=47> */
.L_x_6690:
[----:B------:R-:W-:Y:S05]  /*2bf0*/  BSYNC B0 ;  /* 0x0000000000007941 */ /* 0x000fea0003800000 */
.L_x_6689:
[----:B------:R-:W-:Y:S01]  /*2c00*/  BSSY B0, `(.L_x_6691) ;  /* 0x000006e000007945 */ /* 0x000fe20003800000 */
[----:B------:R-:W-:-:S05]  /*2c10*/  @!P5 BRA `(.L_x_6692) ;  /* 0x000006c00000d947 */ /* 0x000fca0003800000 */
[C---:B------:R-:W-:Y:S02]  /*2c20*/  LEA R50, P1, R67.reuse, R92, 0x1 ;  /* 0x0000005c43327211 */ /* 0x040fe400078208ff */
[----:B------:R-:W-:Y:S02]  /*2c30*/  ISETP.GE.AND P0, PT, R16, UR4, PT ;  /* 0x0000000410007c0c */ /* 0x000fe4000bf06270 */
[C---:B------:R-:W-:Y:S02]  /*2c40*/  SHF.L.U32 R41, R122.reuse, 0x1, RZ ;  /* 0x000000017a297819 */ /* 0x040fe400000006ff */
[----:B------:R-:W-:Y:S02]  /*2c50*/  LEA.HI.X R51, R67, R93, R66, 0x1, P1 ;  /* 0x0000005d43337211 */ /* 0x000fe400008f0c42 */
[C---:B---3--:R-:W-:Y:S02]  /*2c60*/  IADD3 R28, P1, R41.reuse, R10, RZ ;  /* 0x0000000a291c7210 */ /* 0x048fe40007f3e0ff */
[----:B------:R-:W-:Y:S01]  /*2c70*/  SHF.L.U64.HI R36, R122, 0x1, R111 ;  /* 0x000000017a247819 */ /* 0x000fe2000001026f */
[----:B------:R-:W2:Y:S01]  /*2c80*/  LDG.E.128 R24, [R50.64] ;  /* 0x0000000632187981 */ /* 0x000ea2000c1e1d00 */
[----:B------:R-:W-:Y:S02]  /*2c90*/  IADD3 R38, P5, R41, R46, RZ ;  /* 0x0000002e29267210 */ /* 0x000fe40007fbe0ff */
[C---:B------:R-:W-:Y:S02]  /*2ca0*/  IADD3.X R29, R36.reuse, R9, RZ, P1, !PT ;  /* 0x00000009241d7210 */ /* 0x040fe40000ffe4ff */
[----:B------:R-:W-:Y:S02]  /*2cb0*/  IADD3.X R39, R36, R47, RZ, P5, !PT ;  /* 0x0000002f24277210 */ /* 0x000fe40002ffe4ff */
[----:B------:R-:W-:Y:S01]  /*2cc0*/  LEA R40, P5, R99, R86, 0x1 ;  /* 0x0000005663287211 */ /* 0x000fe200078a08ff */
[----:B------:R-:W3:Y:S01]  /*2cd0*/  @!P0 LDG.E.64 R18, [R28.64] ;  /* 0x000000061c128981 */ /* 0x000ee2000c1e1b00 */
[----:B------:R-:W-:Y:S05]  /*2ce0*/  ISETP.GE.AND P1, PT, R12, UR4, PT ;  /* 0x000000040c007c0c */ /* 0x000fea000bf26270 */
[----:B------:R-:W4:Y:S02]  /*2cf0*/  @!P0 LDG.E.64 R34, [R38.64] ;  /* 0x0000000626228981 */ /* 0x000f24000c1e1b00 */
[----:B----4-:R-:W-:Y:S01]  /*2d00*/  @!P0 HADD2.F32 R32, -RZ, R34.H0_H0 ;  /* 0x20000022ff208230 */ /* 0x010fe20000004100 */
[----:B--2---:R-:W-:Y:S01]  /*2d10*/  @!P0 MOV R15, R24 ;  /* 0x00000018000f8202 */ /* 0x004fe20000000f00 */
[--C-:B-1-3--:R-:W-:Y:S01]  /*2d20*/  @!P0 HADD2.F32 R22, -RZ, R18.reuse.H0_H0 ;  /* 0x20000012ff168230 */ /* 0x10afe20000004100 */
        /* <DEDUP_REMOVED lines=29> */
[----:B------:R-:W-:Y:S01]  /*2f00*/  @!P0 FMUL.FTZ R53, R35, R19 ;  /* 0x0000001323358220 */ /* 0x000fe20000410000 */
[----:B------:R-:W-:Y:S01]  /*2f10*/  LEA.HI.X R41, R99, R87, R98, 0x1, P5 ;  /* 0x0000005763297211 */ /* 0x000fe200028f0c62 */
        /* <DEDUP_REMOVED lines=10> */
[----:B------:R-:W-:Y:S05]  /*2fc0*/  @!P0 MOV R27, R53 ;  /* 0x00000035001b8202 */ /* 0x000fea0000000f00 */
        /* <DEDUP_REMOVED lines=49> */
.L_x_6692:
[----:B------:R-:W-:Y:S05]  /*32e0*/  BSYNC B0 ;  /* 0x0000000000007941 */ /* 0x000fea0003800000 */
.L_x_6691:
[----:B------:R-:W-:Y:S01]  /*32f0*/  BSSY B0, `(.L_x_6693) ;  /* 0x0000072000007945 */ /* 0x000fe20003800000 */
[----:B------:R-:W-:-:S05]  /*3300*/  @!P4 BRA `(.L_x_6694) ;  /* 0x000007000000c947 */ /* 0x000fca0003800000 */
[----:B------:R-:W-:Y:S02]  /*3310*/  LEA R50, P1, R69, R92, 0x1 ;  /* 0x0000005c45327211 */ /* 0x000fe400078208ff */
[----:B------:R-:W-:Y:S02]  /*3320*/  ISETP.GE.AND P0, PT, R16, UR4, PT ;  /* 0x0000000410007c0c */ /* 0x000fe4000bf06270 */
[----:B------:R-:W-:Y:S02]  /*3330*/  SHF.L.U32 R49, R119, 0x1, RZ ;  /* 0x0000000177317819 */ /* 0x000fe400000006ff */
[----:B------:R-:W-:Y:S02]  /*3340*/  LEA.HI.X R51, R69, R93, R68, 0x1, P1 ;  /* 0x0000005d45337211 */ /* 0x000fe400008f0c44 */
[----:B---3--:R-:W-:Y:S02]  /*3350*/  IADD3 R28, P1, R49, R10, RZ ;  /* 0x0000000a311c7210 */ /* 0x008fe40007f3e0ff */
[----:B------:R-:W-:Y:S01]  /*3360*/  SHF.L.U64.HI R36, R119, 0x1, R110 ;  /* 0x0000000177247819 */ /* 0x000fe2000001026e */
[----:B------:R-:W2:Y:S01]  /*3370*/  LDG.E.128 R24, [R50.64] ;  /* 0x0000000632187981 */ /* 0x000ea2000c1e1d00 */
[----:B-1----:R-:W-:Y:S02]  /*3380*/  IADD3 R40, P4, R49, R46, RZ ;  /* 0x0000002e31287210 */ /* 0x002fe40007f9e0ff */
        /* <DEDUP_REMOVED lines=54> */
[----:B------:R2:W3:Y:S08]  /*36f0*/  LDG.E.128 R20, [R140.64] ;  /* 0x000000068c147981 */ /* 0x0004f0000c1e1d00 */
[----:B------:R-:W4:Y:S06]  /*3700*/  @!P1 LDG.E.64 R18, [R28.64+0x40] ;  /* 0x000040061c129981 */ /* 0x000f2c000c1e1b00 */
[----:B------:R-:W5:Y:S01]  /*3710*/  @!P1 LDG.E.64 R34, [R40.64+0x40] ;  /* 0x0000400628229981 */ /* 0x000f62000c1e1b00 */
[C---:B--2---:R-:W-:Y:S04]  /*3720*/  LEA R140, P0, R74.reuse, R86, 0x1 ;  /* 0x000000564a8c7211 */ /* 0x044fe800078008ff */
[----:B------:R-:W-:Y:S01]  /*3730*/  LEA.HI.X R141, R74, R87, R73, 0x1, P0 ;  /* 0x000000574a8d7211 */ /* 0x000fe200000f0c49 */
[----:B---3--:R-:W-:Y:S01]  /*3740*/  @!P1 IMAD.MOV.U32 R15, RZ, RZ, R20 ;  /* 0x000000ffff0f9224 */ /* 0x008fe200078e0014 */
[----:B-1----:R-:W-:Y:S02]  /*3750*/  @!P1 MOV R27, R21 ;  /* 0x00000015001b9202 */ /* 0x002fe40000000f00 */
[----:B------:R-:W-:Y:S02]  /*3760*/  @!P1 MOV R26, R22 ;  /* 0x00000016001a9202 */ /* 0x000fe40000000f00 */
        /* <DEDUP_REMOVED lines=42> */
.L_x_6694:
[----:B------:R-:W-:Y:S05]  /*3a10*/  BSYNC B0 ;  /* 0x0000000000007941 */ /* 0x000fea0003800000 */
.L_x_6693:
[----:B------:R-:W-:Y:S01]  /*3a20*/  BSSY B0, `(.L_x_6695) ;  /* 0x0000075000007945 */ /* 0x000fe20003800000 */
[----:B------:R-:W-:-:S05]  /*3a30*/  @!P2 BRA `(.L_x_6696) ;  /* 0x000007300000a947 */ /* 0x000fca0003800000 */
[----:B-1----:R-:W-:Y:S02]  /*3a40*/  MOV R41, 0x60 ;  /* 0x0000006000297802 */ /* 0x002fe40000000f00 */
[----:B------:R-:W-:Y:S02]  /*3a50*/  SHF.L.U32 R49, R117, 0x1, RZ ;  /* 0x0000000175317819 */ /* 0x000fe400000006ff */
[----:B------:R-:W-:Y:S01]  /*3a60*/  ISETP.GE.AND P0, PT, R16, UR4, PT ;  /* 0x0000000410007c0c */ /* 0x000fe2000bf06270 */
[----:B------:R-:W-:Y:S01]  /*3a70*/  IMAD.WIDE.U32 R50, R41, c[0x0][0x288], R92 ;  /* 0x0000a20029327a25 */ /* 0x000fe200078e005c */
[----:B------:R-:W-:Y:S02]  /*3a80*/  SHF.L.U64.HI R36, R117, 0x1, R108 ;  /* 0x0000000175247819 */ /* 0x000fe4000001026c */
[----:B---3--:R-:W-:Y:S01]  /*3a90*/  IADD3 R28, P1, R49, R10, RZ ;  /* 0x0000000a311c7210 */ /* 0x008fe20007f3e0ff */
        /* <DEDUP_REMOVED lines=109> */
.L_x_6696:
[----:B------:R-:W-:Y:S05]  /*4170*/  BSYNC B0 ;  /* 0x0000000000007941 */ /* 0x000fea0003800000 */
.L_x_6695:
        /* <DEDUP_REMOVED lines=9> */
.L_x_6688:
[----:B------:R-:W-:Y:S01]  /*4210*/  BSSY B1, `(.L_x_6698) ;  /* 0x00000b9000017945 */ /* 0x000fe20003800000 */
[----:B------:R-:W-:-:S05]  /*4220*/  @!P1 BRA `(.L_x_6699) ;  /* 0x00000b7000009947 */ /* 0x000fca0003800000 */
[----:B------:R1:W5:Y:S01]  /*4230*/  LDG.E.128 R36, [R92.64] ;  /* 0x000000065c247981 */ /* 0x000362000c1e1d00 */
[----:B------:R-:W-:Y:S01]  /*4240*/  ISETP.GE.AND P0, PT, R16, UR4, PT ;  /* 0x0000000410007c0c */ /* 0x000fe2000bf06270 */
[----:B------:R-:W-:Y:S01]  /*4250*/  @!UPT UIADD3 URZ, URZ, URZ, URZ ;  /* 0x0000003f3f3ff290 */ /* 0x000fe2000fffe03f */
[----:B------:R-:W-:Y:S11]  /*4260*/  BSSY B0, `(.L_x_6700) ;  /* 0x0000056000007945 */ /* 0x000ff60003800000 */
[----:B------:R-:W-:-:S05]  /*4270*/  @P0 BRA `(.L_x_6701) ;  /* 0x0000054000000947 */ /* 0x000fca0003800000 */
[--C-:B---3-5:R-:W-:Y:S01]  /*4280*/  HADD2.F32 R29, -RZ, R36.reuse.H0_H0 ;  /* 0x20000024ff1d7230 */ /* 0x128fe20000004100 */
        /* <DEDUP_REMOVED lines=15> */
[----:B------:R-:W-:Y:S02]  /*4380*/  LEA.HI.X.SX32 R49, R143, R97, 0x1, P0 ;  /* 0x000000618f317211 */ /* 0x000fe400000f0eff */
[----:B------:R-:W-:Y:S02]  /*4390*/  LEA R18, P1, R145, R92, 0x1 ;  /* 0x0000005c91127211 */ /* 0x000fe400078208ff */
[----:B------:R-:W-:Y:S02]  /*43a0*/  LEA R142, P0, R141, R94, 0x1 ;  /* 0x0000005e8d8e7211 */ /* 0x000fe400078008ff */
[----:B------:R-:W-:Y:S01]  /*43b0*/  LEA.HI.X.SX32 R19, R145, R93, 0x1, P1 ;  /* 0x0000005d91137211 */ /* 0x000fe200008f0eff */
[----:B------:R-:W2:Y:S01]  /*43c0*/  LDG.E.128 R48, [R48.64] ;  /* 0x0000000630307981 */ /* 0x000ea2000c1e1d00 */
[----:B------:R-:W-:Y:S07]  /*43d0*/  LEA.HI.X.SX32 R143, R141, R95, 0x1, P0 ;  /* 0x0000005f8d8f7211 */ /* 0x000fee00000f0eff */
        /* <DEDUP_REMOVED lines=62> */
.L_x_6701:
[----:B------:R-:W-:Y:S05]  /*47c0*/  BSYNC B0 ;  /* 0x0000000000007941 */ /* 0x000fea0003800000 */
.L_x_6700:
[----:B-----5:R2:W-:Y:S01]  /*47d0*/  STG.E.128 [R86.64], R36 ;  /* 0x0000002456007986 */ /* 0x0205e2000c101d06 */
[----:B------:R-:W-:Y:S01]  /*47e0*/  ISETP.GE.AND P0, PT, R12, UR4, PT ;  /* 0x000000040c007c0c */ /* 0x000fe2000bf06270 */
[----:B------:R-:W-:Y:S01]  /*47f0*/  BSSY B0, `(.L_x_6702) ;  /* 0x0000059000007945 */ /* 0x000fe20003800000 */
[----:B------:R-:W-:Y:S05]  /*4800*/  IADD3 R144, P1, R92, 0x80, RZ ;  /* 0x000000805c907810 */ /* 0x000fea0007f3e0ff */
[----:B------:R-:W-:Y:S01]  /*4810*/  IMAD.X R145, RZ, RZ, R93, P1 ;  /* 0x000000ffff917224 */ /* 0x000fe200008e065d */
[----:B--2---:R2:W5:Y:S05]  /*4820*/  LDG.E.128 R36, [R92.64+0x80] ;  /* 0x000080065c247981 */ /* 0x00456a000c1e1d00 */
        /* <DEDUP_REMOVED lines=18> */
[C---:B------:R-:W-:Y:S02]  /*4950*/  LEA R18, P1, R44.reuse, R144, 0x1 ;  /* 0x000000902c127211 */ /* 0x040fe400078208ff */
[C---:B------:R-:W-:Y:S02]  /*4960*/  LEA R142, P0, R141.reuse, R94, 0x1 ;  /* 0x0000005e8d8e7211 */ /* 0x040fe400078008ff */
[----:B------:R-:W-:Y:S01]  /*4970*/  LEA.HI.X.SX32 R19, R44, R145, 0x1, P1 ;  /* 0x000000912c137211 */ /* 0x000fe200008f0eff */
[----:B------:R-:W3:Y:S01]  /*4980*/  LDG.E.128 R48, [R48.64+0x80] ;  /* 0x0000800630307981 */ /* 0x000ee2000c1e1d00 */
[----:B------:R-:W-:Y:S07]  /*4990*/  LEA.HI.X.SX32 R143, R141, R95, 0x1, P0 ;  /* 0x0000005f8d8f7211 */ /* 0x000fee00000f0eff */
        /* <DEDUP_REMOVED lines=62> */
.L_x_6703:
[----:B------:R-:W-:Y:S05]  /*4d80*/  BSYNC B0 ;  /* 0x0000000000007941 */ /* 0x000fea0003800000 */
.L_x_6702:
[----:B-----5:R4:W-:Y:S02]  /*4d90*/  STG.E.128 [R86.64+0x80], R36 ;  /* 0x0000802456007986 */ /* 0x0209e4000c101d06 */
.L_x_6699:
[----:B------:R-:W-:Y:S05]  /*4da0*/  BSYNC B1 ;  /* 0x0000000000017941 */ /* 0x000fea0003800000 */
.L_x_6698:
[----:B------:R-:W-:Y:S01]  /*4db0*/  BSSY B1, `(.L_x_6704) ;  /* 0x00000c4000017945 */ /* 0x000fe20003800000 */
[----:B------:R-:W-:-:S05]  /*4dc0*/  @!P5 BRA `(.L_x_6705) ;  /* 0x00000c200000d947 */ /* 0x000fca0003800000 */
[C---:B------:R-:W-:Y:S01]  /*4dd0*/  LEA R146, P0, R67.reuse, R92, 0x1 ;  /* 0x0000005c43927211 */ /* 0x040fe200078008ff */
[----:B------:R-:W-:Y:S03]  /*4de0*/  BSSY B0, `(.L_x_6706) ;  /* 0x000005d000007945 */ /* 0x000fe60003800000 */
[----:B------:R-:W-:Y:S02]  /*4df0*/  LEA.HI.X R147, R67, R93, R66, 0x1, P0 ;  /* 0x0000005d43937211 */ /* 0x000fe400000f0c42 */
[----:B------:R-:W-:Y:S03]  /*4e00*/  ISETP.GE.AND P0, PT, R16, UR4, PT ;  /* 0x0000000410007c0c */ /* 0x000fe6000bf06270 */
[----:B---3--:R3:W5:Y:S10]  /*4e10*/  LDG.E.128 R32, [R146.64] ;  /* 0x0000000692207981 */ /* 0x008774000c1e1d00 */
[----:B------:R-:W-:-:S05]  /*4e20*/  @P0 BRA `(.L_x_6707) ;  /* 0x0000058000000947 */ /* 0x000fca0003800000 */
[----:B------:R-:W-:Y:S01]  /*4e30*/  ULEA.HI UR5, UR4, UR4, URZ, 0x1 ;  /* 0x0000000404057291 */ /* 0x000fe2000f8f083f */
[----:B------:R-:W-:Y:S02]  /*4e40*/  MOV R140, RZ ;  /* 0x000000ff008c7202 */ /* 0x000fe40000000f00 */
[----:B------:R-:W-:Y:S01]  /*4e50*/  MOV R144, RZ ;  /* 0x000000ff00907202 */ /* 0x000fe20000000f00 */
[----:B------:R-:W-:Y:S01]  /*4e60*/  USHF.R.S32.HI UR5, URZ, 0x1, UR5 ;  /* 0x000000013f057899 */ /* 0x000fe20008011405 */
[----:B-----5:R-:W-:Y:S01]  /*4e70*/  MOV R55, R33 ;  /* 0x0000002100377202 */ /* 0x020fe20000000f00 */
[--C-:B------:R-:W-:Y:S01]  /*4e80*/  HADD2.F32 R33, -RZ, R32.reuse.H0_H0 ;  /* 0x20000020ff217230 */ /* 0x100fe20000004100 */
[----:B------:R-:W-:Y:S01]  /*4e90*/  MOV R53, R35 ;  /* 0x0000002300357202 */ /* 0x000fe20000000f00 */
[----:B------:R-:W-:Y:S01]  /*4ea0*/  HADD2.F32 R35, -RZ, R32.H1_H1 ;  /* 0x30000020ff237230 */ /* 0x000fe20000004100 */
[----:B------:R-:W-:Y:S02]  /*4eb0*/  MOV R44, R34 ;  /* 0x00000022002c7202 */ /* 0x000fe40000000f00 */
[----:B------:R-:W-:Y:S02]  /*4ec0*/  ISETP.GE.AND P1, PT, R16, UR5, PT ;  /* 0x0000000510007c0c */ /* 0x000fe4000bf26270 */
[----:B------:R-:W-:Y:S11]  /*4ed0*/  MOV R143, UR5 ;  /* 0x00000005008f7c02 */ /* 0x000ff60008000f00 */
[----:B------:R-:W-:Y:S02]  /*4ee0*/  @P1 IADD3 R143, RZ, -UR5, RZ ;  /* 0x80000005ff8f1c10 */ /* 0x000fe4000fffe0ff */
[----:B------:R-:W-:Y:S02]  /*4ef0*/  @P1 IADD3 R140, RZ, -UR5, RZ ;  /* 0x80000005ff8c1c10 */ /* 0x000fe4000fffe0ff */
[C---:B------:R-:W-:Y:S02]  /*4f00*/  LEA R18, P0, R143.reuse, R146, 0x1 ;  /* 0x000000928f127211 */ /* 0x040fe400078008ff */
[----:B------:R-:W-:Y:S02]  /*4f10*/  IADD3 R141, P5, R122, R140, RZ ;  /* 0x0000008c7a8d7210 */ /* 0x000fe40007fbe0ff */
[----:B------:R-:W-:Y:S02]  /*4f20*/  LEA.HI.X.SX32 R19, R143, R147, 0x1, P0 ;  /* 0x000000938f137211 */ /* 0x000fe400000f0eff */
[----:B------:R-:W-:Y:S02]  /*4f30*/  LEA.HI.X.SX32 R140, R140, R111, 0x1, P5 ;  /* 0x0000006f8c8c7211 */ /* 0x000fe400028f0eff */
[C---:B------:R-:W-:Y:S01]  /*4f40*/  LEA R148, P0, R141.reuse, R94, 0x1 ;  /* 0x0000005e8d947211 */ /* 0x040fe200078008ff */
[----:B--2---:R-:W2:Y:S01]  /*4f50*/  LDG.E.128 R24, [R18.64] ;  /* 0x0000000612187981 */ /* 0x004ea2000c1e1d00 */
[----:B------:R-:W-:Y:S02]  /*4f60*/  @P1 IADD3 R144, RZ, -UR5, RZ ;  /* 0x80000005ff901c10 */ /* 0x000fe4000fffe0ff */
[----:B------:R-:W-:Y:S02]  /*4f70*/  LEA.HI.X R149, R141, R95, R140, 0x1, P0 ;  /* 0x0000005f8d957211 */ /* 0x000fe400000f0c8c */
[----:B------:R-:W-:Y:S03]  /*4f80*/  IADD3 R145, P0, R122, R144, RZ ;  /* 0x000000907a917210 */ /* 0x000fe60007f1e0ff */
[----:B---3--:R-:W3:Y:S01]  /*4f90*/  LDG.E.128 R140, [R148.64] ;  /* 0x00000006948c7981 */ /* 0x008ee2000c1e1d00 */
[----:B------:R-:W-:Y:S02]  /*4fa0*/  LEA.HI.X.SX32 R144, R144, R111, 0x1, P0 ;  /* 0x0000006f90907211 */ /* 0x000fe400000f0eff */
[C---:B----4-:R-:W-:Y:S04]  /*4fb0*/  LEA R36, P0, R145.reuse, R96, 0x1 ;  /* 0x0000006091247211 */ /* 0x050fe800078008ff */
        /* <DEDUP_REMOVED lines=8> */
[----:B------:R-:W-:Y:S02]  /*5040*/  HADD2.F32 R26, -RZ, R31.H0_H0 ;  /* 0x2000001fff1a7230 */ /* 0x000fe40000004100 */
[--C-:B---3--:R-:W-:Y:S02]  /*5050*/  HADD2.F32 R29, -RZ, R140.reuse.H0_H0 ;  /* 0x2000008cff1d7230 */ /* 0x108fe40000004100 */
[----:B------:R-:W-:Y:S02]  /*5060*/  HADD2.F32 R27, -RZ, R140.H1_H1 ;  /* 0x3000008cff1b7230 */ /* 0x000fe40000004100 */
[--C-:B------:R-:W-:Y:S01]  /*5070*/  HADD2.F32 R25, -RZ, R141.reuse.H0_H0 ;  /* 0x2000008dff197230 */ /* 0x100fe20000004100 */
[----:B------:R-:W-:Y:S01]  /*5080*/  @!P1 FADD.FTZ R29, -R29, -RZ ;  /* 0x800000ff1d1d9221 */ /* 0x000fe20000010100 */
[----:B------:R-:W-:Y:S01]  /*5090*/  HADD2.F32 R23, -RZ, R141.H1_H1 ;  /* 0x3000008dff177230 */ /* 0x000fe20000004100 */
[----:B------:R-:W-:Y:S01]  /*50a0*/  @!P1 FADD.FTZ R27, -R27, -RZ ;  /* 0x800000ff1b1b9221 */ /* 0x000fe20000010100 */
[----:B------:R-:W-:Y:S01]  /*50b0*/  HADD2.F32 R20, -RZ, R142.H0_H0 ;  /* 0x2000008eff147230 */ /* 0x000fe20000004100 */
[----:B------:R-:W-:Y:S01]  /*50c0*/  @!P1 FADD.FTZ R25, -R25, -RZ ;  /* 0x800000ff19199221 */ /* 0x000fe20000010100 */
[----:B------:R-:W-:Y:S01]  /*50d0*/  HADD2.F32 R24, -RZ, R31.H1_H1 ;  /* 0x3000001fff187230 */ /* 0x000fe20000004100 */
        /* <DEDUP_REMOVED lines=45> */
.L_x_6707:
[----:B------:R-:W-:Y:S05]  /*53b0*/  BSYNC B0 ;  /* 0x0000000000007941 */ /* 0x000fea0003800000 */
.L_x_6706:
[C---:B------:R-:W-:Y:S01]  /*53c0*/  LEA R144, P0, R99.reuse, R86, 0x1 ;  /* 0x0000005663907211 */ /* 0x040fe200078008ff */
[----:B------:R-:W-:Y:S01]  /*53d0*/  BSSY B0, `(.L_x_6708) ;  /* 0x0000060000007945 */ /* 0x000fe20003800000 */
[----:B------:R-:W-:Y:S02]  /*53e0*/  IADD3 R148, P1, R146, 0x80, RZ ;  /* 0x0000008092947810 */ /* 0x000fe40007f3e0ff */
[----:B------:R-:W-:Y:S02]  /*53f0*/  LEA.HI.X R145, R99, R87, R98, 0x1, P0 ;  /* 0x0000005763917211 */ /* 0x000fe400000f0c62 */
[----:B------:R-:W-:Y:S01]  /*5400*/  ISETP.GE.AND P0, PT, R12, UR4, PT ;  /* 0x000000040c007c0c */ /* 0x000fe2000bf06270 */
[----:B------:R-:W-:Y:S02]  /*5410*/  IMAD.X R149, RZ, RZ, R147, P1 ;  /* 0x000000ffff957224 */ /* 0x000fe400008e0693 */
[----:B-----5:R1:W-:Y:S04]  /*5420*/  STG.E.128 [R144.64], R32 ;  /* 0x0000002090007986 */ /* 0x0203e8000c101d06 */
[----:B-1----:R1:W5:Y:S06]  /*5430*/  LDG.E.128 R32, [R146.64+0x80] ;  /* 0x0000800692207981 */ /* 0x00236c000c1e1d00 */
[----:B------:R-:W-:-:S05]  /*5440*/  @P0 BRA `(.L_x_6709) ;  /* 0x0000058000000947 */ /* 0x000fca0003800000 */
[----:B------:R-:W-:Y:S01]  /*5450*/  ULEA.HI UR5, UR4, UR4, URZ, 0x1 ;  /* 0x0000000404057291 */ /* 0x000fe2000f8f083f */
[----:B------:R-:W-:Y:S02]  /*5460*/  MOV R141, RZ ;  /* 0x000000ff008d7202 */ /* 0x000fe40000000f00 */
[----:B-1-3--:R-:W-:Y:S01]  /*5470*/  MOV R146, RZ ;  /* 0x000000ff00927202 */ /* 0x00afe20000000f00 */
        /* <DEDUP_REMOVED lines=10> */
[----:B------:R-:W-:Y:S02]  /*5520*/  LEA R18, P0, R142, R148, 0x1 ;  /* 0x000000948e127211 */ /* 0x000fe400078008ff */
[----:B------:R-:W-:Y:S02]  /*5530*/  IADD3 R140, P5, R116, R141, RZ ;  /* 0x0000008d748c7210 */ /* 0x000fe40007fbe0ff */
[----:B------:R-:W-:Y:S02]  /*5540*/  LEA.HI.X.SX32 R19, R142, R149, 0x1, P0 ;  /* 0x000000958e137211 */ /* 0x000fe400000f0eff */
[----:B------:R-:W-:Y:S02]  /*5550*/  LEA.HI.X.SX32 R141, R141, R109, 0x1, P5 ;  /* 0x0000006d8d8d7211 */ /* 0x000fe400028f0eff */
[C---:B------:R-:W-:Y:S01]  /*5560*/  LEA R148, P0, R140.reuse, R94, 0x1 ;  /* 0x0000005e8c947211 */ /* 0x040fe200078008ff */
[----:B------:R-:W3:Y:S01]  /*5570*/  LDG.E.128 R24, [R18.64] ;  /* 0x0000000612187981 */ /* 0x000ee2000c1e1d00 */
[----:B------:R-:W-:Y:S02]  /*5580*/  @P1 IADD3 R146, RZ, -UR5, RZ ;  /* 0x80000005ff921c10 */ /* 0x000fe4000fffe0ff */
[----:B------:R-:W-:Y:S02]  /*5590*/  LEA.HI.X R149, R140, R95, R141, 0x1, P0 ;  /* 0x0000005f8c957211 */ /* 0x000fe400000f0c8d */
[----:B------:R-:W-:Y:S03]  /*55a0*/  IADD3 R147, P0, R116, R146, RZ ;  /* 0x0000009274937210 */ /* 0x000fe60007f1e0ff */
[----:B--2---:R-:W2:Y:S01]  /*55b0*/  LDG.E.128 R140, [R148.64] ;  /* 0x00000006948c7981 */ /* 0x004ea2000c1e1d00 */
[----:B------:R-:W-:Y:S02]  /*55c0*/  LEA.HI.X.SX32 R146, R146, R109, 0x1, P0 ;  /* 0x0000006d92927211 */ /* 0x000fe400000f0eff */
[C---:B----4-:R-:W-:Y:S04]  /*55d0*/  LEA R36, P0, R147.reuse, R96, 0x1 ;  /* 0x0000006093247211 */ /* 0x050fe800078008ff */
[----:B------:R-:W-:Y:S05]  /*55e0*/  LEA.HI.X R37, R147, R97, R146, 0x1, P0 ;  /* 0x0000006193257211 */ /* 0x000fea00000f0c92 */
[----:B------:R1:W4:Y:S02]  /*55f0*/  LDG.E.128 R48, [R36.64] ;  /* 0x0000000624307981 */ /* 0x000324000c1e1d00 */
[----:B-1----:R-:W-:Y:S02]  /*5600*/  HADD2.F32 R36, -RZ, R55.H0_H0 ;  /* 0x20000037ff247230 */ /* 0x002fe40000004100 */
[--C-:B---3--:R-:W-:Y:S01]  /*5610*/  HADD2.F32 R30, -RZ, R24.reuse.H0_H0 ;  /* 0x20000018ff1e7230 */ /* 0x108fe20000004100 */
[----:B------:R-:W-:Y:S01]  /*5620*/  MOV R31, R25 ;  /* 0x00000019001f7202 */ /* 0x000fe20000000f00 */
[----:B------:R-:W-:Y:S01]  /*5630*/  HADD2.F32 R28, -RZ, R24.H1_H1 ;  /* 0x30000018ff1c7230 */ /* 0x000fe20000004100 */
[----:B------:R-:W-:Y:S02]  /*5640*/  MOV R21, R27 ;  /* 0x0000001b00157202 */ /* 0x000fe40000000f00 */
        /* <DEDUP_REMOVED lines=12> */
[----:B----4-:R-:W-:Y:S01]  /*5710*/  HADD2.F32 R32, -RZ, R48.H0_H0 ;  /* 0x20000030ff207230 */ /* 0x010fe20000004100 */
        /* <DEDUP_REMOVED lines=43> */
.L_x_6709:
[----:B------:R-:W-:Y:S05]  /*59d0*/  BSYNC B0 ;  /* 0x0000000000007941 */ /* 0x000fea0003800000 */
.L_x_6708:
[----:B-----5:R1:W-:Y:S02]  /*59e0*/  STG.E.128 [R144.64+0x80], R32 ;  /* 0x0000802090007986 */ /* 0x0203e4000c101d06 */
.L_x_6705:
[----:B------:R-:W-:Y:S05]  /*59f0*/  BSYNC B1 ;  /* 0x0000000000017941 */ /* 0x000fea0003800000 */
.L_x_6704:
[----:B------:R-:W-:Y:S01]  /*5a00*/  BSSY B1, `(.L_x_6710) ;  /* 0x00000c6000017945 */ /* 0x000fe20003800000 */
[----:B------:R-:W-:-:S05]  /*5a10*/  @!P4 BRA `(.L_x_6711) ;  /* 0x00000c400000c947 */ /* 0x000fca0003800000 */
[C---:B-1----:R-:W-:Y:S01]  /*5a20*/  LEA R144, P0, R69.reuse, R92, 0x1 ;  /* 0x0000005c45907211 */ /* 0x042fe200078008ff */
[----:B------:R-:W-:Y:S03]  /*5a30*/  BSSY B0, `(.L_x_6712) ;  /* 0x000005d000007945 */ /* 0x000fe60003800000 */
[----:B------:R-:W-:Y:S02]  /*5a40*/  LEA.HI.X R145, R69, R93, R68, 0x1, P0 ;  /* 0x0000005d45917211 */ /* 0x000fe400000f0c44 */
[----:B------:R-:W-:Y:S03]  /*5a50*/  ISETP.GE.AND P0, PT, R16, UR4, PT ;  /* 0x0000000410007c0c */ /* 0x000fe6000bf06270 */
[----:B---3--:R1:W5:Y:S10]  /*5a60*/  LDG.E.128 R32, [R144.64] ;  /* 0x0000000690207981 */ /* 0x008374000c1e1d00 */
        /* <DEDUP_REMOVED lines=14> */
[----:B------:R-:W-:Y:S02]  /*5b50*/  IADD3 R140, P4, R119, R141, RZ ;  /* 0x0000008d778c7210 */ /* 0x000fe40007f9e0ff */
[----:B-1----:R-:W-:Y:S02]  /*5b60*/  MOV R144, RZ ;  /* 0x000000ff00907202 */ /* 0x002fe40000000f00 */
        /* <DEDUP_REMOVED lines=73> */
.L_x_6713:
[----:B------:R-:W-:Y:S05]  /*6000*/  BSYNC B0 ;  /* 0x0000000000007941 */ /* 0x000fea0003800000 */
.L_x_6712:
[----:B------:R-:W-:Y:S01]  /*6010*/  LEA R2, P1, R138, R86, 0x1 ;  /* 0x000000568a027211 */ /* 0x000fe200078208ff */
[----:B------:R-:W-:Y:S01]  /*6020*/  BSSY B0, `(.L_x_6714) ;  /* 0x0000060000007945 */ /* 0x000fe20003800000 */
[----:B-1----:R-:W-:Y:S02]  /*6030*/  LEA R144, P0, R72, R92, 0x1 ;  /* 0x0000005c48907211 */ /* 0x002fe400078008ff */
[----:B------:R-:W-:Y:S02]  /*6040*/  LEA.HI.X R3, R138, R87, R70, 0x1, P1 ;  /* 0x000000578a037211 */ /* 0x000fe400008f0c46 */
[----:B------:R-:W-:Y:S02]  /*6050*/  LEA.HI.X R145, R72, R93, R71, 0x1, P0 ;  /* 0x0000005d48917211 */ /* 0x000fe400000f0c47 */
[----:B------:R-:W-:Y:S01]  /*6060*/  ISETP.GE.AND P0, PT, R12, UR4, PT ;  /* 0x000000040c007c0c */ /* 0x000fe2000bf06270 */
[----:B-----5:R1:W-:Y:S04]  /*6070*/  STG.E.128 [R2.64], R32 ;  /* 0x0000002002007986 */ /* 0x0203e8000c101d06 */
[----:B-1----:R1:W5:Y:S08]  /*6080*/  LDG.E.128 R32, [R144.64] ;  /* 0x0000000690207981 */ /* 0x002370000c1e1d00 */
        /* <DEDUP_REMOVED lines=89> */
.L_x_6715:
[----:B------:R-:W-:Y:S05]  /*6620*/  BSYNC B0 ;  /* 0x0000000000007941 */ /* 0x000fea0003800000 */
.L_x_6714:
[C---:B------:R-:W-:Y:S04]  /*6630*/  LEA R2, P0, R74.reuse, R86, 0x1 ;  /* 0x000000564a027211 */ /* 0x040fe800078008ff */
[----:B------:R-:W-:Y:S05]  /*6640*/  LEA.HI.X R3, R74, R87, R73, 0x1, P0 ;  /* 0x000000574a037211 */ /* 0x000fea00000f0c49 */
[----:B-----5:R3:W-:Y:S04]  /*6650*/  STG.E.128 [R2.64], R32 ;  /* 0x0000002002007986 */ /* 0x0207e8000c101d06 */
.L_x_6711:
[----:B------:R-:W-:Y:S05]  /*6660*/  BSYNC B1 ;  /* 0x0000000000017941 */ /* 0x000fea0003800000 */
.L_x_6710:
[----:B------:R-:W-:Y:S01]  /*6670*/  BSSY B1, `(.L_x_6716) ;  /* 0x00000c9000017945 */ /* 0x000fe20003800000 */
[----:B------:R-:W-:-:S05]  /*6680*/  @!P2 BRA `(.L_x_6717) ;  /* 0x00000c700000a947 */ /* 0x000fca0003800000 */
[----:B-1----:R-:W-:Y:S01]  /*6690*/  MOV R145, 0x60 ;  /* 0x0000006000917802 */ /* 0x002fe20000000f00 */
[----:B------:R-:W-:Y:S01]  /*66a0*/  BSSY B0, `(.L_x_6718) ;  /* 0x000005f000007945 */ /* 0x000fe20003800000 */
[----:B------:R-:W-:Y:S03]  /*66b0*/  ISETP.GE.AND P0, PT, R16, UR4, PT ;  /* 0x0000000410007c0c */ /* 0x000fe6000bf06270 */
[C---:B---3--:R-:W-:Y:S04]  /*66c0*/  IMAD.WIDE.U32 R146, R145.reuse, c[0x0][0x288], R92 ;  /* 0x0000a20091927a25 */ /* 0x048fe800078e005c */
[----:B------:R-:W-:Y:S05]  /*66d0*/  IMAD R0, R145, c[0x0][0x28c], RZ ;  /* 0x0000a30091007a24 */ /* 0x000fea00078e02ff */
[----:B------:R-:W-:Y:S05]  /*66e0*/  IADD3 R147, R147, R0, RZ ;  /* 0x0000000093937210 */ /* 0x000fea0007ffe0ff */
[----:B------:R1:W5:Y:S01]  /*66f0*/  LDG.E.128 R32, [R146.64] ;  /* 0x0000000692207981 */ /* 0x000362000c1e1d00 */
        /* <DEDUP_REMOVED lines=19> */
[----:B------:R-:W3:Y:S01]  /*6830*/  LDG.E.128 R24, [R18.64] ;  /* 0x0000000612187981 */ /* 0x000ee2000c1e1d00 */
[----:B------:R-:W-:Y:S02]  /*6840*/  @P1 IADD3 R144, RZ, -UR5, RZ ;  /* 0x80000005ff901c10 */ /* 0x000fe4000fffe0ff */
[----:B------:R-:W-:Y:S02]  /*6850*/  LEA.HI.X R149, R140, R95, R141, 0x1, P0 ;  /* 0x0000005f8c957211 */ /* 0x000fe400000f0c8d */
[----:B-1----:R-:W-:Y:S03]  /*6860*/  IADD3 R147, P0, R117, R144, RZ ;  /* 0x0000009075937210 */ /* 0x002fe60007f1e0ff */
        /* <DEDUP_REMOVED lines=66> */
.L_x_6719:
[----:B------:R-:W-:Y:S05]  /*6c90*/  BSYNC B0 ;  /* 0x0000000000007941 */ /* 0x000fea0003800000 */
.L_x_6718:
[C---:B------:R-:W-:Y:S01]  /*6ca0*/  IMAD.WIDE.U32 R2, R145.reuse, c[0x0][0x198], R86 ;  /* 0x0000660091027a25 */ /* 0x040fe200078e0056 */
[C---:B------:R-:W-:Y:S01]  /*6cb0*/  LEA R144, P0, R76.reuse, R92, 0x1 ;  /* 0x0000005c4c907211 */ /* 0x040fe200078008ff */
[----:B------:R-:W-:Y:S02]  /*6cc0*/  BSSY B0, `(.L_x_6720) ;  /* 0x0000060000007945 */ /* 0x000fe40003800000 */
[----:B------:R-:W-:Y:S01]  /*6cd0*/  IMAD R0, R145, c[0x0][0x19c], RZ ;  /* 0x0000670091007a24 */ /* 0x000fe200078e02ff */
[----:B------:R-:W-:Y:S02]  /*6ce0*/  LEA.HI.X R145, R76, R93, R75, 0x1, P0 ;  /* 0x0000005d4c917211 */ /* 0x000fe400000f0c4b */
[----:B------:R-:W-:Y:S02]  /*6cf0*/  ISETP.GE.AND P0, PT, R12, UR4, PT ;  /* 0x000000040c007c0c */ /* 0x000fe4000bf06270 */
[----:B------:R-:W-:Y:S05]  /*6d00*/  IADD3 R3, R3, R0, RZ ;  /* 0x0000000003037210 */ /* 0x000fea0007ffe0ff */
[----:B-----5:R3:W-:Y:S04]  /*6d10*/  STG.E.128 [R2.64], R32 ;  /* 0x0000002002007986 */ /* 0x0207e8000c101d06 */
[----:B---3--:R3:W5:Y:S02]  /*6d20*/  LDG.E.128 R32, [R144.64] ;  /* 0x0000000690207981 */ /* 0x008764000c1e1d00 */
[----:B------:R-:W-:-:S05]  /*6d30*/  @P0 BRA `(.L_x_6721) ;  /* 0x0000058000000947 */ /* 0x000fca0003800000 */
[----:B------:R-:W-:Y:S01]  /*6d40*/  ULEA.HI UR5, UR4, UR4, URZ, 0x1 ;  /* 0x0000000404057291 */ /* 0x000fe2000f8f083f */
[----:B------:R-:W-:Y:S02]  /*6d50*/  MOV R141, RZ ;  /* 0x000000ff008d7202 */ /* 0x000fe40000000f00 */
[----:B-1----:R-:W-:Y:S01]  /*6d60*/  MOV R147, RZ ;  /* 0x000000ff00937202 */ /* 0x002fe20000000f00 */
        /* <DEDUP_REMOVED lines=15> */
[----:B--2---:R-:W2:Y:S01]  /*6e60*/  LDG.E.128 R24, [R18.64] ;  /* 0x0000000612187981 */ /* 0x004ea2000c1e1d00 */
[----:B------:R-:W-:Y:S02]  /*6e70*/  @P1 IADD3 R147, RZ, -UR5, RZ ;  /* 0x80000005ff931c10 */ /* 0x000fe4000fffe0ff */
[----:B------:R-:W-:Y:S02]  /*6e80*/  LEA.HI.X R149, R140, R95, R141, 0x1, P0 ;  /* 0x0000005f8c957211 */ /* 0x000fe400000f0c8d */
[----:B---3--:R-:W-:Y:S03]  /*6e90*/  IADD3 R145, P0, R114, R147, RZ ;  /* 0x0000009372917210 */ /* 0x008fe60007f1e0ff */
[----:B------:R-:W3:Y:S01]  /*6ea0*/  LDG.E.128 R140, [R148.64] ;  /* 0x00000006948c7981 */ /* 0x000ee2000c1e1d00 */
[----:B------:R-:W-:Y:S02]  /*6eb0*/  LEA.HI.X.SX32 R144, R147, R106, 0x1, P0 ;  /* 0x0000006a93907211 */ /* 0x000fe400000f0eff */
[C---:B----4-:R-:W-:Y:S04]  /*6ec0*/  LEA R36, P0, R145.reuse, R96, 0x1 ;  /* 0x0000006091247211 */ /* 0x050fe800078008ff */
        /* <DEDUP_REMOVED lines=63> */
.L_x_6721:
[----:B------:R-:W-:Y:S05]  /*72c0*/  BSYNC B0 ;  /* 0x0000000000007941 */ /* 0x000fea0003800000 */
.L_x_6720:
[C---:B------:R-:W-:Y:S04]  /*72d0*/  LEA R2, P0, R78.reuse, R86, 0x1 ;  /* 0x000000564e027211 */ /* 0x040fe800078008ff */
[----:B------:R-:W-:Y:S05]  /*72e0*/  LEA.HI.X R3, R78, R87, R77, 0x1, P0 ;  /* 0x000000574e037211 */ /* 0x000fea00000f0c4d */
[----:B-----5:R1:W-:Y:S04]  /*72f0*/  STG.E.128 [R2.64], R32 ;  /* 0x0000002002007986 */ /* 0x0203e8000c101d06 */
.L_x_6717:
[----:B------:R-:W-:Y:S05]  /*7300*/  BSYNC B1 ;  /* 0x0000000000017941 */ /* 0x000fea0003800000 */
.L_x_6716:
[----:B-1-3--:R-:W-:Y:S01]  /*7310*/  IMAD.MOV.U32 R3, RZ, RZ, c[0x0][0x230] ;  /* 0x00008c00ff037624 */ /* 0x00afe200078e00ff */
[----:B------:R-:W-:Y:S03]  /*7320*/  ULDC UR4, c[0x0][0x230] ;  /* 0x00008c0000047ab9 */ /* 0x000fe60000000800 */
[----:B------:R-:W-:Y:S05]  /*7330*/  IMAD.U32 R3, R3, -0x20, RZ ;  /* 0xffffffe003037824 */ /* 0x000fea00078e00ff */
[C---:B------:R-:W-:Y:S02]  /*7340*/  LEA R96, P1, R3.reuse, R96, 0x1 ;  /* 0x0000006003607211 */ /* 0x040fe400078208ff */
[C---:B------:R-:W-:Y:S02]  /*7350*/  LEA R94, P0, R3.reuse, R94, 0x1 ;  /* 0x0000005e035e7211 */ /* 0x040fe400078008ff */
[C---:B------:R-:W-:Y:S02]  /*7360*/  LEA.HI.X.SX32 R97, R3.reuse, R97, 0x1, P1 ;  /* 0x0000006103617211 */ /* 0x040fe400008f0eff */
[----:B------:R-:W-:Y:S01]  /*7370*/  LEA.HI.X.SX32 R95, R3, R95, 0x1, P0 ;  /* 0x0000005f035f7211 */ /* 0x000fe200000f0eff */
[----:B------:R-:W-:-:S05]  /*7380*/  BRA `(.L_x_6697) ;  /* 0x0000020000007947 */ /* 0x000fca0003800000 */
.L_x_6687:
[----:B---3--:R-:W2:Y:S01]  /*7390*/  @P1 LDG.E.128 R4, [R92.64] ;  /* 0x000000065c041981 */ /* 0x008ea2000c1e1d00 */
[C---:B------:R-:W-:Y:S01]  /*73a0*/  @P5 LEA R18, P0, R67.reuse, R92, 0x1 ;  /* 0x0000005c43125211 */ /* 0x040fe200078008ff */
[----:B------:R-:W-:Y:S01]  /*73b0*/  @P2 IMAD.MOV.U32 R3, RZ, RZ, 0x60 ;  /* 0x00000060ff032424 */ /* 0x000fe200078e00ff */
[----:B------:R-:W-:Y:S02]  /*73c0*/  UMOV UR4, URZ ;  /* 0x0000003f00047c82 */ /* 0x000fe40008000000 */
[----:B------:R-:W-:Y:S01]  /*73d0*/  @P5 LEA.HI.X R19, R67, R93, R66, 0x1, P0 ;  /* 0x0000005d43135211 */ /* 0x000fe200000f0c42 */
[----:B------:R-:W-:Y:S01]  /*73e0*/  @P2 IMAD R0, R3, c[0x0][0x28c], RZ ;  /* 0x0000a30003002a24 */ /* 0x000fe200078e02ff */
[C---:B------:R-:W-:Y:S04]  /*73f0*/  @P5 LEA R36, P0, R99.reuse, R86, 0x1 ;  /* 0x0000005663245211 */ /* 0x040fe800078008ff */
[----:B------:R-:W-:Y:S02]  /*7400*/  @P5 LEA.HI.X R37, R99, R87, R98, 0x1, P0 ;  /* 0x0000005763255211 */ /* 0x000fe400000f0c62 */
[C---:B------:R-:W-:Y:S04]  /*7410*/  @P4 LEA R34, P0, R69.reuse, R92, 0x1 ;  /* 0x0000005c45224211 */ /* 0x040fe800078008ff */
[----:B------:R-:W-:Y:S02]  /*7420*/  @P4 LEA.HI.X R35, R69, R93, R68, 0x1, P0 ;  /* 0x0000005d45234211 */ /* 0x000fe400000f0c44 */
[C---:B------:R-:W-:Y:S04]  /*7430*/  @P4 LEA R32, P0, R138.reuse, R86, 0x1 ;  /* 0x000000568a204211 */ /* 0x040fe800078008ff */
[----:B------:R-:W-:Y:S01]  /*7440*/  @P4 LEA.HI.X R33, R138, R87, R70, 0x1, P0 ;  /* 0x000000578a214211 */ /* 0x000fe200000f0c46 */
[----:B--2---:R-:W-:Y:S04]  /*7450*/  @P1 STG.E.128 [R86.64], R4 ;  /* 0x0000000456001986 */ /* 0x004fe8000c101d06 */
[----:B------:R-:W2:Y:S04]  /*7460*/  @P1 LDG.E.128 R24, [R92.64+0x80] ;  /* 0x000080065c181981 */ /* 0x000ea8000c1e1d00 */
[----:B--2---:R-:W-:Y:S04]  /*7470*/  @P1 STG.E.128 [R86.64+0x80], R24 ;  /* 0x0000801856001986 */ /* 0x004fe8000c101d06 */
[----:B------:R-:W2:Y:S04]  /*7480*/  @P5 LDG.E.128 R28, [R18.64] ;  /* 0x00000006121c5981 */ /* 0x000ea8000c1e1d00 */
[----:B--2---:R1:W-:Y:S04]  /*7490*/  @P5 STG.E.128 [R36.64], R28 ;  /* 0x0000001c24005986 */ /* 0x0043e8000c101d06 */
[----:B------:R2:W3:Y:S02]  /*74a0*/  @P5 LDG.E.128 R20, [R18.64+0x80] ;  /* 0x0000800612145981 */ /* 0x0004e4000c1e1d00 */
[----:B--2---:R-:W-:Y:S04]  /*74b0*/  @P2 IMAD.WIDE.U32 R18, R3, c[0x0][0x288], R92 ;  /* 0x0000a20003122a25 */ /* 0x004fe800078e005c */
[----:B------:R-:W-:Y:S02]  /*74c0*/  @P2 IMAD.IADD R19, R19, 0x1, R0 ;  /* 0x0000000113132824 */ /* 0x000fe400078e0200 */
[C---:B-1----:R-:W-:Y:S04]  /*74d0*/  @P2 IMAD.WIDE.U32 R28, R3.reuse, c[0x0][0x198], R86 ;  /* 0x00006600031c2a25 */ /* 0x042fe800078e0056 */
[----:B------:R-:W-:Y:S04]  /*74e0*/  @P2 IMAD R3, R3, c[0x0][0x19c], RZ ;  /* 0x0000670003032a24 */ /* 0x000fe800078e02ff */
[----:B------:R-:W-:Y:S01]  /*74f0*/  @P2 IMAD.IADD R29, R29, 0x1, R3 ;  /* 0x000000011d1d2824 */ /* 0x000fe200078e0203 */
[----:B---3--:R1:W-:Y:S04]  /*7500*/  @P5 STG.E.128 [R36.64+0x80], R20 ;  /* 0x0000801424005986 */ /* 0x0083e8000c101d06 */
[----:B------:R-:W2:Y:S04]  /*7510*/  @P4 LDG.E.128 R4, [R34.64] ;  /* 0x0000000622044981 */ /* 0x000ea8000c1e1d00 */
[----:B--2---:R2:W-:Y:S04]  /*7520*/  @P4 STG.E.128 [R32.64], R4 ;  /* 0x0000000420004986 */ /* 0x0045e8000c101d06 */
[----:B------:R-:W3:Y:S04]  /*7530*/  @P4 LDG.E.128 R24, [R34.64+0x80] ;  /* 0x0000800622184981 */ /* 0x000ee8000c1e1d00 */
[----:B---3--:R3:W-:Y:S04]  /*7540*/  @P4 STG.E.128 [R32.64+0x80], R24 ;  /* 0x0000801820004986 */ /* 0x0087e8000c101d06 */
[----:B-1----:R-:W4:Y:S04]  /*7550*/  @P2 LDG.E.128 R20, [R18.64] ;  /* 0x0000000612142981 */ /* 0x002f28000c1e1d00 */
[----:B----4-:R3:W-:Y:S04]  /*7560*/  @P2 STG.E.128 [R28.64], R20 ;  /* 0x000000141c002986 */ /* 0x0107e8000c101d06 */
[----:B--2---:R-:W2:Y:S04]  /*7570*/  @P2 LDG.E.128 R4, [R18.64+0x80] ;  /* 0x0000800612042981 */ /* 0x004ea8000c1e1d00 */
[----:B--2---:R3:W-:Y:S02]  /*7580*/  @P2 STG.E.128 [R28.64+0x80], R4 ;  /* 0x000080041c002986 */ /* 0x0047e4000c101d06 */
.L_x_6697:
[----:B------:R-:W-:Y:S04]  /*7590*/  IMAD.MOV.U32 R0, RZ, RZ, c[0x0][0x288] ;  /* 0x0000a200ff007624 */ /* 0x000fe800078e00ff */
[----:B------:R-:W-:Y:S05]  /*75a0*/  IMAD.U32 R3, R0, -0x40, RZ ;  /* 0xffffffc000037824 */ /* 0x000fea00078e00ff */
[C---:B--2---:R-:W-:Y:S04]  /*75b0*/  LEA R92, P0, R3.reuse, R92, 0x1 ;  /* 0x0000005c035c7211 */ /* 0x044fe800078008ff */
[----:B------:R-:W-:Y:S01]  /*75c0*/  LEA.HI.X.SX32 R93, R3, R93, 0x1, P0 ;  /* 0x0000005d035d7211 */ /* 0x000fe200000f0eff */
[----:B------:R-:W-:-:S05]  /*75d0*/  @!P3 BRA `(.L_x_6722) ;  /* 0x000004b00000b947 */ /* 0x000fca0003800000 */
[----:B------:R-:W-:Y:S04]  /*75e0*/  IADD3 R0, R11, -0x1, RZ ;  /* 0xffffffff0b007810 */ /* 0x000fe80007ffe0ff */
[----:B------:R-:W-:Y:S11]  /*75f0*/  ISETP.GT.AND P0, PT, R0, R63, PT ;  /* 0x0000003f0000720c */ /* 0x000ff60003f04270 */
[----:B------:R-:W-:Y:S02]  /*7600*/  @!UPT UIADD3 URZ, URZ, URZ, URZ ;  /* 0x0000003f3f3ff290 */ /* 0x000fe4000fffe03f */
[----:B------:R-:W-:-:S05]  /*7610*/  @!P0 BRA `(.L_x_6723) ;  /* 0x000004f000008947 */ /* 0x000fca0003800000 */
[----:B-1-3--:R-:W-:Y:S01]  /*7620*/  IMAD.MOV.U32 R20, RZ, RZ, RZ ;  /* 0x000000ffff147224 */ /* 0x00afe200078e00ff */
        /* <DEDUP_REMOVED lines=70> */
.L_x_6722:
[----:B------:R-:W-:Y:S02]  /*7a90*/  IMAD.MOV.U32 R2, RZ, RZ, c[0x0][0x1a0] ;  /* 0x00006800ff027624 */ /* 0x000fe400078e00ff */
[----:B------:R-:W-:Y:S02]  /*7aa0*/  IMAD.MOV.U32 R0, RZ, RZ, c[0x0][0x198] ;  /* 0x00006600ff007624 */ /* 0x000fe400078e00ff */
[----:B------:R-:W-:Y:S02]  /*7ab0*/  IMAD.U32 R3, R2, -0x40, RZ ;  /* 0xffffffc002037824 */ /* 0x000fe400078e00ff */
[----:B---3--:R-:W-:Y:S03]  /*7ac0*/  IMAD.U32 R5, R0, -0x40, RZ ;  /* 0xffffffc000057824 */ /* 0x008fe600078e00ff */
[----:B------:R-:W-:Y:S02]  /*7ad0*/  LEA R88, P1, R3, R88, 0x1 ;  /* 0x0000005803587211 */ /* 0x000fe400078208ff */
[----:B-1--4-:R-:W-:Y:S02]  /*7ae0*/  LEA R86, P0, R5, R86, 0x1 ;  /* 0x0000005605567211 */ /* 0x012fe400078008ff */
[----:B------:R-:W-:Y:S02]  /*7af0*/  LEA.HI.X.SX32 R89, R3, R89, 0x1, P1 ;  /* 0x0000005903597211 */ /* 0x000fe400008f0eff */
[----:B------:R-:W-:Y:S02]  /*7b00*/  LEA.HI.X.SX32 R87, R5, R87, 0x1, P0 ;  /* 0x0000005705577211 */ /* 0x000fe400000f0eff */
.L_x_6723:
[----:B------:R-:W-:Y:S04]  /*7b10*/  IADD3 R11, R11, -0x1, RZ ;  /* 0xffffffff0b0b7810 */ /* 0x000fe80007ffe0ff */
[----:B------:R-:W-:Y:S11]  /*7b20*/  ISETP.GT.AND P0, PT, R11, R63, PT ;  /* 0x0000003f0b00720c */ /* 0x000ff60003f04270 */
[----:B------:R-:W-:Y:S02]  /*7b30*/  @!UPT UIADD3 URZ, URZ, URZ, URZ ;  /* 0x0000003f3f3ff290 */ /* 0x000fe4000fffe03f */
[----:B------:R-:W-:-:S05]  /*7b40*/  @P0 BRA `(.L_x_6724) ;  /* 0xffffa73000000947 */ /* 0x000fca000383ffff */
.L_x_6686:
[----:B-1----:R-:W-:Y:S01]  /*7b50*/  BAR.SYNC.DEFER_BLOCKING 0x0 ;  /* 0x0000000000007b1d */ /* 0x002fe20000010000 */
[----:B------:R-:W-:Y:S01]  /*7b60*/  ISETP.NE.AND P0, PT, RZ, c[0x0][0x230], PT ;  /* 0x00008c00ff007a0c */ /* 0x000fe20003f05270 */
[----:B------:R-:W-:Y:S01]  /*7b70*/  IMAD.MOV.U32 R3, RZ, RZ, c[0x0][0x190] ;  /* 0x00006400ff037624 */ /* 0x000fe200078e00ff */
[----:B------:R-:W-:Y:S01]  /*7b80*/  SHF.L.U32 R161, R126, 0x1, RZ ;  /* 0x000000017ea17819 */ /* 0x000fe200000006ff */
[----:B------:R-:W-:Y:S02]  /*7b90*/  IMAD.MOV.U32 R0, RZ, RZ, 0x4 ;  /* 0x00000004ff007424 */ /* 0x000fe400078e00ff */
[----:B------:R-:W-:Y:S01]  /*7ba0*/  BSSY B2, `(.L_x_6725) ;  /* 0x00004c9000027945 */ /* 0x000fe20003800000 */
[C---:B------:R-:W-:Y:S02]  /*7bb0*/  IMAD.SHL.U32 R9, R3.reuse, 0x10, RZ ;  /* 0x0000001003097824 */ /* 0x040fe400078e00ff */
[----:B---3--:R-:W-:-:S05]  /*7bc0*/  SHF.L.U64.HI R5, R3, R0, c[0x0][0x194] ;  /* 0x0000650003057619 */ /* 0x008fca0000010200 */
        /* <DEDUP_REMOVED lines=10> */
[--C-:B------:R-:W-:Y:S01]  /*7c70*/  IMAD.X R9, R5, 0x1, R127.reuse, P1 ;  /* 0x0000000105097824 */ /* 0x100fe200008e067f */
[----:B------:R-:W-:Y:S01]  /*7c80*/  LEA.HI.X R5, R3, R127, R2, 0x5, P0 ;  /* 0x0000007f03057211 */ /* 0x000fe200000f2c02 */
[----:B------:R-:W-:Y:S01]  /*7c90*/  IMAD.MOV.U32 R126, RZ, RZ, R132 ;  /* 0x000000ffff7e7224 */ /* 0x000fe200078e0084 */
[----:B------:R-:W-:Y:S01]  /*7ca0*/  LEA R30, P0, R4, c[0x0][0x160], 0x1 ;  /* 0x00005800041e7a11 */ /* 0x000fe200078008ff */
[----:B------:R-:W-:Y:S01]  /*7cb0*/  IMAD.IADD R19, R159, 0x1, -R58 ;  /* 0x000000019f137824 */ /* 0x000fe200078e0a3a */
[--C-:B------:R-:W-:Y:S01]  /*7cc0*/  LEA.HI.X R33, R132, c[0x0][0x164], R127.reuse, 0x1, P2 ;  /* 0x0000590084217a11 */ /* 0x100fe200010f0c7f */
[----:B------:R-:W-:Y:S01]  /*7cd0*/  IMAD.WIDE.U32 R126, R3, 0x30, R126 ;  /* 0x00000030037e7825 */ /* 0x000fe200078e007e */
[----:B------:R-:W-:-:S02]  /*7ce0*/  LEA.HI.X R31, R4, c[0x0][0x164], R9, 0x1, P0 ;  /* 0x00005900041f7a11 */ /* 0x000fc400000f0c09 */
[----:B------:R-:W-:Y:S01]  /*7cf0*/  ISETP.NE.AND P0, PT, RZ, UR4, PT ;  /* 0x00000004ff007c0c */ /* 0x000fe2000bf05270 */
[----:B------:R-:W-:Y:S01]  /*7d00*/  IMAD R3, R2, 0x30, RZ ;  /* 0x0000003002037824 */ /* 0x000fe200078e02ff */
[----:B------:R-:W-:Y:S02]  /*7d10*/  ISETP.GE.AND P1, PT, R130, R19, PT ;  /* 0x000000138200720c */ /* 0x000fe40003f26270 */
[----:B------:R-:W-:Y:S01]  /*7d20*/  LEA R28, P4, R0, c[0x0][0x160], 0x1 ;  /* 0x00005800001c7a11 */ /* 0x000fe200078808ff */
[----:B------:R-:W-:Y:S01]  /*7d30*/  IMAD.IADD R2, R127, 0x1, R3 ;  /* 0x000000017f027824 */ /* 0x000fe200078e0203 */
[----:B------:R-:W-:Y:S02]  /*7d40*/  LEA R14, P2, R126, c[0x0][0x160], 0x1 ;  /* 0x000058007e0e7a11 */ /* 0x000fe400078408ff */
[----:B------:R-:W-:Y:S02]  /*7d50*/  ISETP.GT.AND P1, PT, R56, -0x8, !P1 ;  /* 0xfffffff83800780c */ /* 0x000fe40004f24270 */
[----:B------:R-:W-:-:S02]  /*7d60*/  LEA.HI.X R29, R0, c[0x0][0x164], R5, 0x1, P4 ;  /* 0x00005900001d7a11 */ /* 0x000fc400020f0c05 */
        /* <DEDUP_REMOVED lines=13> */
[C---:B----4-:R-:W-:Y:S01]  /*7e40*/  IMAD.SHL.U32 R36, R9.reuse, 0x2, RZ ;  /* 0x0000000209247824 */ /* 0x050fe200078e00ff */
        /* <DEDUP_REMOVED lines=16> */
[-C--:B------:R-:W-:Y:S01]  /*7f50*/  FMUL.FTZ R6, R13, R0.reuse ;  /* 0x000000000d067220 */ /* 0x080fe20000410000 */
[----:B------:R-:W-:Y:S01]  /*7f60*/  HADD2.F32 R12, -RZ, R4.H1_H1 ;  /* 0x30000004ff0c7230 */ /* 0x000fe20000004100 */
[----:B------:R-:W-:Y:S01]  /*7f70*/  FMUL.FTZ R10, R20, R7 ;  /* 0x00000007140a7220 */ /* 0x000fe20000410000 */
[----:B------:R-:W-:Y:S01]  /*7f80*/  HADD2.F32 R2, -RZ, R2.H0_H0 ;  /* 0x20000002ff027230 */ /* 0x000fe20000004100 */
[C---:B------:R-:W-:Y:S01]  /*7f90*/  FMUL.FTZ R0, R18.reuse, R0 ;  /* 0x0000000012007220 */ /* 0x040fe20000410000 */
[----:B------:R-:W-:Y:S01]  /*7fa0*/  HADD2.F32 R3, -RZ, R3.H0_H0 ;  /* 0x20000003ff037230 */ /* 0x000fe20000004100 */
[----:B------:R-:W-:Y:S01]  /*7fb0*/  FFMA.FTZ R6, R18, R11, -R6 ;  /* 0x0000000b12067223 */ /* 0x000fe20000010806 */
[----:B------:R-:W-:Y:S01]  /*7fc0*/  HADD2.F32 R23, -RZ, R5.H0_H0 ;  /* 0x20000005ff177230 */ /* 0x000fe20000004100 */
[C---:B------:R-:W-:Y:S01]  /*7fd0*/  FMUL.FTZ R7, R21.reuse, R7 ;  /* 0x0000000715077220 */ /* 0x040fe20000410000 */
[----:B------:R-:W-:Y:S01]  /*7fe0*/  HADD2.F32 R4, -RZ, R4.H0_H0 ;  /* 0x20000004ff047230 */ /* 0x000fe20000004100 */
[-C--:B------:R-:W-:Y:S01]  /*7ff0*/  FFMA.FTZ R10, R21, R12.reuse, -R10 ;  /* 0x0000000c150a7223 */ /* 0x080fe2000001080a */
[--C-:B------:R-:W-:Y:S01]  /*8000*/  HADD2.F32 R21, -RZ, R24.reuse.H1_H1 ;  /* 0x30000018ff157230 */ /* 0x100fe20000004100 */
        /* <DEDUP_REMOVED lines=17> */
.L_x_6731:
[----:B------:R-:W-:Y:S05]  /*8120*/  BSYNC B0 ;  /* 0x0000000000007941 */ /* 0x000fea0003800000 */
.L_x_6730:
[----:B------:R2:W5:Y:S01]  /*8130*/  LDG.E.128 R20, [R32.64+0x80] ;  /* 0x0000800620147981 */ /* 0x000562000c1e1d00 */
[----:B------:R-:W-:Y:S01]  /*8140*/  IADD3 R0, R16, 0x40, RZ ;  /* 0x0000004010007810 */ /* 0x000fe20007ffe0ff */
[----:B------:R-:W-:Y:S02]  /*8150*/  BSSY B0, `(.L_x_6732) ;  /* 0x000002b000007945 */ /* 0x000fe40003800000 */
[----:B-----5:R2:W-:Y:S01]  /*8160*/  STS.128 [R161], R24 ;  /* 0x00000018a1007388 */ /* 0x0205e20000000c00 */
[----:B------:R-:W-:-:S13]  /*8170*/  ISETP.GE.AND P0, PT, R0, c[0x0][0x230], PT ;  /* 0x00008c0000007a0c */ /* 0x000fda0003f06270 */
[----:B------:R-:W-:Y:S05]  /*8180*/  @P0 BRA `(.L_x_6733) ;  /* 0x0000027000000947 */ /* 0x000fea0003800000 */
[----:B------:R-:W3:Y:S04]  /*8190*/  LDG.E.64 R2, [R36.64+0x40] ;  /* 0x0000400624027981 */ /* 0x000ee8000c1e1b00 */
[----:B------:R-:W4:Y:S01]  /*81a0*/  LDG.E.64 R4, [R34.64+0x40] ;  /* 0x0000400622047981 */ /* 0x000f22000c1e1b00 */
[----:B------:R-:W-:Y:S01]  /*81b0*/  MOV R13, R23 ;  /* 0x00000017000d7202 */ /* 0x000fe20000000f00 */
[--C-:B------:R-:W-:Y:S02]  /*81c0*/  HADD2.F32 R23, -RZ, R21.reuse.H0_H0 ;  /* 0x20000015ff177230 */ /* 0x100fe40000004100 */
[----:B------:R-:W-:Y:S02]  /*81d0*/  HADD2.F32 R21, -RZ, R21.H1_H1 ;  /* 0x30000015ff157230 */ /* 0x000fe40000004100 */
[----:B------:R-:W-:-:S02]  /*81e0*/  HADD2.F32 R18, -RZ, R13.H0_H0 ;  /* 0x2000000dff127230 */ /* 0x000fc40000004100 */
[----:B------:R-:W-:Y:S02]  /*81f0*/  HADD2.F32 R13, -RZ, R13.H1_H1 ;  /* 0x3000000dff0d7230 */ /* 0x000fe40000004100 */
[----:B---3--:R-:W-:Y:S02]  /*8200*/  HADD2.F32 R6, -RZ, R2.H1_H1 ;  /* 0x30000002ff067230 */ /* 0x008fe40000004100 */
        /* <DEDUP_REMOVED lines=31> */
.L_x_6733:
[----:B------:R-:W-:Y:S05]  /*8400*/  BSYNC B0 ;  /* 0x0000000000007941 */ /* 0x000fea0003800000 */
.L_x_6732:
[----:B------:R3:W-:Y:S02]  /*8410*/  STS.128 [R161+0x2000], R20 ;  /* 0x00200014a1007388 */ /* 0x0007e40000000c00 */
.L_x_6729:
[----:B------:R-:W-:Y:S05]  /*8420*/  BSYNC B1 ;  /* 0x0000000000017941 */ /* 0x000fea0003800000 */
.L_x_6728:
        /* <DEDUP_REMOVED lines=19> */
[----:B-----5:R-:W-:Y:S02]  /*8560*/  MOV R6, R21 ;  /* 0x0000001500067202 */ /* 0x020fe40000000f00 */
[----:B------:R-:W-:-:S03]  /*8570*/  MOV R21, R23 ;  /* 0x0000001700157202 */ /* 0x000fc60000000f00 */
[--C-:B------:R-:W-:Y:S02]  /*8580*/  HADD2.F32 R24, -RZ, R6.reuse.H0_H0 ;  /* 0x20000006ff187230 */ /* 0x100fe40000004100 */
[----:B------:R-:W-:Y:S02]  /*8590*/  HADD2.F32 R23, -RZ, R6.H1_H1 ;  /* 0x30000006ff177230 */ /* 0x000fe40000004100 */
[--C-:B------:R-:W-:Y:S02]  /*85a0*/  HADD2.F32 R18, -RZ, R21.reuse.H0_H0 ;  /* 0x20000015ff127230 */ /* 0x100fe40000004100 */
[----:B------:R-:W-:Y:S02]  /*85b0*/  HADD2.F32 R21, -RZ, R21.H1_H1 ;  /* 0x30000015ff157230 */ /* 0x000fe40000004100 */
[----:B--2---:R-:W-:Y:S02]  /*85c0*/  HADD2.F32 R10, -RZ, R2.H1_H1 ;  /* 0x30000002ff0a7230 */ /* 0x004fe40000004100 */
[----:B------:R-:W-:-:S02]  /*85d0*/  HADD2.F32 R6, -RZ, R3.H1_H1 ;  /* 0x30000003ff067230 */ /* 0x000fc40000004100 */
        /* <DEDUP_REMOVED lines=9> */
[-C--:B------:R-:W-:Y:S02]  /*8670*/  FFMA.FTZ R11, R24, R13.reuse, -R11 ;  /* 0x0000000d180b7223 */ /* 0x080fe4000001080b */
[----:B------:R-:W-:Y:S01]  /*8680*/  FFMA.FTZ R10, R23, R13, R10 ;  /* 0x0000000d170a7223 */ /* 0x000fe2000001000a */
[--C-:B------:R-:W-:Y:S01]  /*8690*/  HADD2.F32 R13, -RZ, R20.reuse.H0_H0 ;  /* 0x20000014ff0d7230 */ /* 0x100fe20000004100 */
[-C--:B------:R-:W-:Y:S01]  /*86a0*/  FFMA.FTZ R7, R18, R12.reuse, -R7 ;  /* 0x0000000c12077223 */ /* 0x080fe20000010807 */
[----:B------:R-:W-:Y:S01]  /*86b0*/  HADD2.F32 R23, -RZ, R5.H0_H0 ;  /* 0x20000005ff177230 */ /* 0x000fe20000004100 */
[----:B------:R-:W-:Y:S01]  /*86c0*/  FFMA.FTZ R6, R21, R12, R6 ;  /* 0x0000000c15067223 */ /* 0x000fe20000010006 */
[----:B------:R-:W-:Y:S01]  /*86d0*/  HADD2.F32 R21, -RZ, R20.H1_H1 ;  /* 0x30000014ff157230 */ /* 0x000fe20000004100 */
[----:B------:R-:W-:Y:S01]  /*86e0*/  FMUL.FTZ R18, R13, R2 ;  /* 0x000000020d127220 */ /* 0x000fe20000410000 */
[----:B------:R-:W-:-:S02]  /*86f0*/  HADD2.F32 R12, -RZ, R22.H0_H0 ;  /* 0x20000016ff0c7230 */ /* 0x000fc40000004100 */
[----:B------:R-:W-:Y:S01]  /*8700*/  HADD2.F32 R22, -RZ, R22.H1_H1 ;  /* 0x30000016ff167230 */ /* 0x000fe20000004100 */
[C---:B------:R-:W-:Y:S02]  /*8710*/  FMUL.FTZ R5, R21.reuse, R2 ;  /* 0x0000000215057220 */ /* 0x040fe40000410000 */
[-C--:B------:R-:W-:Y:S01]  /*8720*/  FFMA.FTZ R18, R21, R4.reuse, R18 ;  /* 0x0000000415127223 */ /* 0x080fe20000010012 */
[----:B------:R-:W-:Y:S01]  /*8730*/  F2FP.PACK_AB R21, R10, R11 ;  /* 0x0000000b0a15723e */ /* 0x000fe200000000ff */
[-C--:B------:R-:W-:Y:S02]  /*8740*/  FMUL.FTZ R2, R22, R3.reuse ;  /* 0x0000000316027220 */ /* 0x080fe40000410000 */
[C---:B------:R-:W-:Y:S02]  /*8750*/  FMUL.FTZ R3, R12.reuse, R3 ;  /* 0x000000030c037220 */ /* 0x040fe40000410000 */
[----:B------:R-:W-:Y:S02]  /*8760*/  FFMA.FTZ R5, R13, R4, -R5 ;  /* 0x000000040d057223 */ /* 0x000fe40000010805 */
[----:B------:R-:W-:-:S02]  /*8770*/  FFMA.FTZ R2, R12, R23, -R2 ;  /* 0x000000170c027223 */ /* 0x000fc40000010802 */
[----:B------:R-:W-:Y:S01]  /*8780*/  FFMA.FTZ R3, R22, R23, R3 ;  /* 0x0000001716037223 */ /* 0x000fe20000010003 */
[----:B------:R-:W-:Y:S02]  /*8790*/  F2FP.PACK_AB R23, R6, R7 ;  /* 0x000000070617723e */ /* 0x000fe400000000ff */
[----:B------:R-:W-:Y:S02]  /*87a0*/  F2FP.PACK_AB R20, R18, R5 ;  /* 0x000000051214723e */ /* 0x000fe400000000ff */
[----:B------:R-:W-:Y:S02]  /*87b0*/  F2FP.PACK_AB R22, R3, R2 ;  /* 0x000000020316723e */ /* 0x000fe400000000ff */
.L_x_6737:
[----:B------:R-:W-:Y:S05]  /*87c0*/  BSYNC B0 ;  /* 0x0000000000007941 */ /* 0x000fea0003800000 */
.L_x_6736:
        /* <DEDUP_REMOVED lines=10> */
[--C-:B------:R-:W-:Y:S02]  /*8870*/  HADD2.F32 R21, -RZ, R27.reuse.H1_H1 ;  /* 0x3000001bff157230 */ /* 0x100fe40000004100 */
        /* <DEDUP_REMOVED lines=33> */
.L_x_6739:
[----:B------:R-:W-:Y:S05]  /*8a90*/  BSYNC B0 ;  /* 0x0000000000007941 */ /* 0x000fea0003800000 */
.L_x_6738:
[----:B------:R2:W-:Y:S02]  /*8aa0*/  STS.128 [R161+0x2800], R24 ;  /* 0x00280018a1007388 */ /* 0x0005e40000000c00 */
.L_x_6735:
[----:B------:R-:W-:Y:S05]  /*8ab0*/  BSYNC B1 ;  /* 0x0000000000017941 */ /* 0x000fea0003800000 */
.L_x_6734:
[----:B------:R-:W-:Y:S01]  /*8ac0*/  IADD3 R2, R130, 0x20, RZ ;  /* 0x0000002082027810 */ /* 0x000fe20007ffe0ff */
[----:B------:R-:W-:Y:S03]  /*8ad0*/  BSSY B1, `(.L_x_6740) ;  /* 0x0000068000017945 */ /* 0x000fe60003800000 */
[----:B------:R-:W-:-:S04]  /*8ae0*/  ISETP.GE.AND P0, PT, R2, R19, PT ;  /* 0x000000130200720c */ /* 0x000fc80003f06270 */
[----:B------:R-:W-:-:S13]  /*8af0*/  ISETP.LT.OR P0, PT, R56, -0x107, P0 ;  /* 0xfffffef93800780c */ /* 0x000fda0000701670 */
[----:B------:R-:W-:Y:S05]  /*8b00*/  @P0 BRA `(.L_x_6741) ;  /* 0x0000064000000947 */ /* 0x000fea0003800000 */
[----:B-1-3--:R1:W5:Y:S01]  /*8b10*/  LDG.E.128 R20, [R28.64] ;  /* 0x000000061c147981 */ /* 0x00a362000c1e1d00 */
[----:B------:R-:W-:Y:S01]  /*8b20*/  IMAD.SHL.U32 R3, R121, 0x20, RZ ;  /* 0x0000002079037824 */ /* 0x000fe200078e00ff */
[----:B------:R-:W-:Y:S04]  /*8b30*/  BSSY B0, `(.L_x_6742) ;  /* 0x0000033000007945 */ /* 0x000fe80003800000 */
[----:B------:R-:W-:-:S04]  /*8b40*/  IADD3 R4, P0, R3, R9, RZ ;  /* 0x0000000903047210 */ /* 0x000fc80007f1e0ff */
[----:B------:R-:W-:Y:S01]  /*8b50*/  LEA.HI.X.SX32 R3, R3, R8, 0x1, P0 ;  /* 0x0000000803037211 */ /* 0x000fe200000f0eff */
[----:B--2---:R-:W-:Y:S01]  /*8b60*/  IMAD.SHL.U32 R32, R4, 0x2, RZ ;  /* 0x0000000204207824 */ /* 0x004fe200078e00ff */
        /* <DEDUP_REMOVED lines=9> */
[----:B-----5:R-:W-:Y:S01]  /*8c00*/  MOV R3, R23 ;  /* 0x0000001700037202 */ /* 0x020fe20000000f00 */
[--C-:B------:R-:W-:Y:S01]  /*8c10*/  HADD2.F32 R25, -RZ, R21.reuse.H0_H0 ;  /* 0x20000015ff197230 */ /* 0x100fe20000004100 */
[----:B------:R-:W-:Y:S01]  /*8c20*/  MOV R24, R22 ;  /* 0x0000001600187202 */ /* 0x000fe20000000f00 */
[----:B------:R-:W-:Y:S02]  /*8c30*/  HADD2.F32 R23, -RZ, R21.H1_H1 ;  /* 0x30000015ff177230 */ /* 0x000fe40000004100 */
[----:B------:R-:W-:-:S02]  /*8c40*/  HADD2.F32 R21, -RZ, R3.H0_H0 ;  /* 0x20000003ff157230 */ /* 0x000fc40000004100 */
[----:B------:R-:W-:Y:S02]  /*8c50*/  HADD2.F32 R22, -RZ, R3.H1_H1 ;  /* 0x30000003ff167230 */ /* 0x000fe40000004100 */
        /* <DEDUP_REMOVED lines=13> */
[----:B------:R-:W-:Y:S01]  /*8d30*/  HADD2.F32 R18, -RZ, R24.H0_H0 ;  /* 0x20000018ff127230 */ /* 0x000fe20000004100 */
[-C--:B------:R-:W-:Y:S01]  /*8d40*/  FFMA.FTZ R10, R21, R13.reuse, -R10 ;  /* 0x0000000d150a7223 */ /* 0x080fe2000001080a */
[--C-:B------:R-:W-:Y:S01]  /*8d50*/  HADD2.F32 R21, -RZ, R20.reuse.H1_H1 ;  /* 0x30000014ff157230 */ /* 0x100fe20000004100 */
[----:B------:R-:W-:Y:S01]  /*8d60*/  FFMA.FTZ R3, R22, R13, R3 ;  /* 0x0000000d16037223 */ /* 0x000fe20000010003 */
[----:B------:R-:W-:Y:S02]  /*8d70*/  HADD2.F32 R13, -RZ, R20.H0_H0 ;  /* 0x20000014ff0d7230 */ /* 0x000fe40000004100 */
[----:B------:R-:W-:Y:S02]  /*8d80*/  HADD2.F32 R24, -RZ, R24.H1_H1 ;  /* 0x30000018ff187230 */ /* 0x000fe40000004100 */
[----:B------:R-:W-:Y:S01]  /*8d90*/  HADD2.F32 R23, -RZ, R7.H0_H0 ;  /* 0x20000007ff177230 */ /* 0x000fe20000004100 */
[----:B------:R-:W-:-:S02]  /*8da0*/  FMUL.FTZ R7, R21, R4 ;  /* 0x0000000415077220 */ /* 0x000fc40000410000 */
[C---:B------:R-:W-:Y:S02]  /*8db0*/  FMUL.FTZ R20, R13.reuse, R4 ;  /* 0x000000040d147220 */ /* 0x040fe40000410000 */
[-C--:B------:R-:W-:Y:S02]  /*8dc0*/  FMUL.FTZ R4, R24, R5.reuse ;  /* 0x0000000518047220 */ /* 0x080fe40000410000 */
[C---:B------:R-:W-:Y:S02]  /*8dd0*/  FMUL.FTZ R5, R18.reuse, R5 ;  /* 0x0000000512057220 */ /* 0x040fe40000410000 */
[-C--:B------:R-:W-:Y:S02]  /*8de0*/  FFMA.FTZ R7, R13, R6.reuse, -R7 ;  /* 0x000000060d077223 */ /* 0x080fe40000010807 */
[----:B------:R-:W-:Y:S01]  /*8df0*/  FFMA.FTZ R20, R21, R6, R20 ;  /* 0x0000000615147223 */ /* 0x000fe20000010014 */
[----:B------:R-:W-:Y:S01]  /*8e00*/  F2FP.PACK_AB R21, R11, R12 ;  /* 0x0000000c0b15723e */ /* 0x000fe200000000ff */
[----:B------:R-:W-:-:S02]  /*8e10*/  FFMA.FTZ R4, R18, R23, -R4 ;  /* 0x0000001712047223 */ /* 0x000fc40000010804 */
[----:B------:R-:W-:Y:S01]  /*8e20*/  FFMA.FTZ R5, R24, R23, R5 ;  /* 0x0000001718057223 */ /* 0x000fe20000010005 */
[----:B------:R-:W-:Y:S02]  /*8e30*/  F2FP.PACK_AB R23, R3, R10 ;  /* 0x0000000a0317723e */ /* 0x000fe400000000ff */
[----:B------:R-:W-:Y:S02]  /*8e40*/  F2FP.PACK_AB R20, R20, R7 ;  /* 0x000000071414723e */ /* 0x000fe400000000ff */
[----:B------:R-:W-:Y:S02]  /*8e50*/  F2FP.PACK_AB R22, R5, R4 ;  /* 0x000000040516723e */ /* 0x000fe400000000ff */
.L_x_6743:
[----:B-1----:R-:W-:Y:S05]  /*8e60*/  BSYNC B0 ;  /* 0x0000000000007941 */ /* 0x002fea0003800000 */
.L_x_6742:
        /* <DEDUP_REMOVED lines=23> */
[-C--:B------:R-:W-:Y:S01]  /*8fe0*/  FFMA.FTZ R12, R23, R18.reuse, -R12 ;  /* 0x00000012170c7223 */ /* 0x080fe2000001080c */
[----:B------:R-:W-:Y:S01]  /*8ff0*/  HADD2.F32 R23, -RZ, R7.H0_H0 ;  /* 0x20000007ff177230 */ /* 0x000fe20000004100 */
[----:B------:R-:W-:Y:S01]  /*9000*/  FFMA.FTZ R11, R22, R18, R11 ;  /* 0x00000012160b7223 */ /* 0x000fe2000001000b */
[----:B------:R-:W-:Y:S01]  /*9010*/  HADD2.F32 R18, -RZ, R30.H0_H0 ;  /* 0x2000001eff127230 */ /* 0x000fe20000004100 */
[-C--:B------:R-:W-:Y:S01]  /*9020*/  FFMA.FTZ R10, R21, R13.reuse, -R10 ;  /* 0x0000000d150a7223 */ /* 0x080fe2000001080a */
[--C-:B------:R-:W-:Y:S01]  /*9030*/  HADD2.F32 R21, -RZ, R28.reuse.H1_H1 ;  /* 0x3000001cff157230 */ /* 0x100fe20000004100 */
[----:B------:R-:W-:Y:S01]  /*9040*/  FFMA.FTZ R3, R20, R13, R3 ;  /* 0x0000000d14037223 */ /* 0x000fe20000010003 */
[----:B------:R-:W-:Y:S01]  /*9050*/  HADD2.F32 R13, -RZ, R28.H0_H0 ;  /* 0x2000001cff0d7230 */ /* 0x000fe20000004100 */
[----:B------:R-:W-:Y:S01]  /*9060*/  F2FP.PACK_AB R29, R11, R12 ;  /* 0x0000000c0b1d723e */ /* 0x000fe200000000ff */
[----:B------:R-:W-:Y:S01]  /*9070*/  HADD2.F32 R30, -RZ, R30.H1_H1 ;  /* 0x3000001eff1e7230 */ /* 0x000fe20000004100 */
[----:B------:R-:W-:Y:S01]  /*9080*/  FMUL.FTZ R7, R21, R4 ;  /* 0x0000000415077220 */ /* 0x000fe20000410000 */
[----:B------:R-:W-:Y:S01]  /*9090*/  F2FP.PACK_AB R31, R3, R10 ;  /* 0x0000000a031f723e */ /* 0x000fe200000000ff */
[----:B------:R-:W-:-:S02]  /*90a0*/  FMUL.FTZ R20, R13, R4 ;  /* 0x000000040d147220 */ /* 0x000fc40000410000 */
[-C--:B------:R-:W-:Y:S02]  /*90b0*/  FMUL.FTZ R4, R30, R5.reuse ;  /* 0x000000051e047220 */ /* 0x080fe40000410000 */
[C---:B------:R-:W-:Y:S02]  /*90c0*/  FMUL.FTZ R5, R18.reuse, R5 ;  /* 0x0000000512057220 */ /* 0x040fe40000410000 */
[-C--:B------:R-:W-:Y:S02]  /*90d0*/  FFMA.FTZ R7, R13, R6.reuse, -R7 ;  /* 0x000000060d077223 */ /* 0x080fe40000010807 */
[----:B------:R-:W-:Y:S02]  /*90e0*/  FFMA.FTZ R20, R21, R6, R20 ;  /* 0x0000000615147223 */ /* 0x000fe40000010014 */
[-C--:B------:R-:W-:Y:S02]  /*90f0*/  FFMA.FTZ R4, R18, R23.reuse, -R4 ;  /* 0x0000001712047223 */ /* 0x080fe40000010804 */
[----:B------:R-:W-:Y:S01]  /*9100*/  FFMA.FTZ R5, R30, R23, R5 ;  /* 0x000000171e057223 */ /* 0x000fe20000010005 */
[----:B------:R-:W-:-:S04]  /*9110*/  F2FP.PACK_AB R28, R20, R7 ;  /* 0x00000007141c723e */ /* 0x000fc800000000ff */
[----:B------:R-:W-:Y:S02]  /*9120*/  F2FP.PACK_AB R30, R5, R4 ;  /* 0x00000004051e723e */ /* 0x000fe400000000ff */
.L_x_6745:
[----:B------:R-:W-:Y:S05]  /*9130*/  BSYNC B0 ;  /* 0x0000000000007941 */ /* 0x000fea0003800000 */
.L_x_6744:
[----:B------:R2:W-:Y:S02]  /*9140*/  STS.128 [R161+0x3000], R28 ;  /* 0x0030001ca1007388 */ /* 0x0005e40000000c00 */
.L_x_6741:
[----:B------:R-:W-:Y:S05]  /*9150*/  BSYNC B1 ;  /* 0x0000000000017941 */ /* 0x000fea0003800000 */
.L_x_6740:
[----:B------:R-:W-:-:S04]  /*9160*/  IADD3 R12, R130, 0x30, RZ ;  /* 0x00000030820c7810 */ /* 0x000fc80007ffe0ff */
[----:B------:R-:W-:-:S04]  /*9170*/  ISETP.GE.AND P0, PT, R12, R19, PT ;  /* 0x000000130c00720c */ /* 0x000fc80003f06270 */
[----:B------:R-:W-:-:S13]  /*9180*/  ISETP.LT.OR P0, PT, R56, -0x187, P0 ;  /* 0xfffffe793800780c */ /* 0x000fda0000701670 */
[----:B------:R-:W-:Y:S05]  /*9190*/  @P0 BRA `(.L_x_6746) ;  /* 0x0000369000000947 */ /* 0x000fea0003800000 */
[----:B-1-3--:R1:W5:Y:S01]  /*91a0*/  LDG.E.128 R20, [R14.64] ;  /* 0x000000060e147981 */ /* 0x00a362000c1e1d00 */
[----:B------:R-:W-:Y:S01]  /*91b0*/  IMAD R121, R121, 0x30, RZ ;  /* 0x0000003079797824 */ /* 0x000fe200078e02ff */
[----:B------:R-:W-:Y:S04]  /*91c0*/  BSSY B0, `(.L_x_6747) ;  /* 0x0000032000007945 */ /* 0x000fe80003800000 */
[----:B------:R-:W-:-:S04]  /*91d0*/  IADD3 R3, P0, R121, R9, RZ ;  /* 0x0000000979037210 */ /* 0x000fc80007f1e0ff */
[----:B------:R-:W-:Y:S01]  /*91e0*/  LEA.HI.X.SX32 R8, R121, R8, 0x1, P0 ;  /* 0x0000000879087211 */ /* 0x000fe200000f0eff */
[C---:B--2---:R-:W-:Y:S01]  /*91f0*/  IMAD.SHL.U32 R28, R3.reuse, 0x2, RZ ;  /* 0x00000002031c7824 */ /* 0x044fe200078e00ff */
        /* <DEDUP_REMOVED lines=10> */
[--C-:B------:R-:W-:Y:S02]  /*92a0*/  HADD2.F32 R18, -RZ, R23.reuse.H1_H1 ;  /* 0x30000017ff127230 */ /* 0x100fe40000004100 */
[----:B------:R-:W-:Y:S02]  /*92b0*/  HADD2.F32 R19, -RZ, R23.H0_H0 ;  /* 0x20000017ff137230 */ /* 0x000fe40000004100 */
[----:B------:R-:W-:-:S02]  /*92c0*/  HADD2.F32 R21, -RZ, R24.H0_H0 ;  /* 0x20000018ff157230 */ /* 0x000fc40000004100 */
        /* <DEDUP_REMOVED lines=14> */
[--C-:B------:R-:W-:Y:S01]  /*93b0*/  HADD2.F32 R13, -RZ, R20.reuse.H1_H1 ;  /* 0x30000014ff0d7230 */ /* 0x100fe20000004100 */
[-C--:B------:R-:W-:Y:S01]  /*93c0*/  FFMA.FTZ R8, R19, R11.reuse, -R8 ;  /* 0x0000000b13087223 */ /* 0x080fe20000010808 */
[----:B------:R-:W-:Y:S01]  /*93d0*/  HADD2.F32 R19, -RZ, R7.H0_H0 ;  /* 0x20000007ff137230 */ /* 0x000fe20000004100 */
[----:B------:R-:W-:Y:S01]  /*93e0*/  FFMA.FTZ R3, R18, R11, R3 ;  /* 0x0000000b12037223 */ /* 0x000fe20000010003 */
[----:B------:R-:W-:Y:S01]  /*93f0*/  HADD2.F32 R11, -RZ, R20.H0_H0 ;  /* 0x20000014ff0b7230 */ /* 0x000fe20000004100 */
[----:B------:R-:W-:Y:S01]  /*9400*/  FMUL.FTZ R7, R13, R4 ;  /* 0x000000040d077220 */ /* 0x000fe20000410000 */
[--C-:B------:R-:W-:Y:S01]  /*9410*/  HADD2.F32 R18, -RZ, R22.reuse.H0_H0 ;  /* 0x20000016ff127230 */ /* 0x100fe20000004100 */
[----:B------:R-:W-:Y:S01]  /*9420*/  F2FP.PACK_AB R21, R9, R10 ;  /* 0x0000000a0915723e */ /* 0x000fe200000000ff */
[----:B------:R-:W-:Y:S01]  /*9430*/  HADD2.F32 R22, -RZ, R22.H1_H1 ;  /* 0x30000016ff167230 */ /* 0x000fe20000004100 */
[----:B------:R-:W-:Y:S01]  /*9440*/  FMUL.FTZ R20, R11, R4 ;  /* 0x000000040b147220 */ /* 0x000fe20000410000 */
[----:B------:R-:W-:Y:S01]  /*9450*/  F2FP.PACK_AB R23, R3, R8 ;  /* 0x000000080317723e */ /* 0x000fe200000000ff */
[----:B------:R-:W-:-:S02]  /*9460*/  FFMA.FTZ R7, R11, R6, -R7 ;  /* 0x000000060b077223 */ /* 0x000fc40000010807 */
[-C--:B------:R-:W-:Y:S02]  /*9470*/  FMUL.FTZ R4, R22, R5.reuse ;  /* 0x0000000516047220 */ /* 0x080fe40000410000 */
[C---:B------:R-:W-:Y:S02]  /*9480*/  FMUL.FTZ R5, R18.reuse, R5 ;  /* 0x0000000512057220 */ /* 0x040fe40000410000 */
[----:B------:R-:W-:Y:S02]  /*9490*/  FFMA.FTZ R20, R13, R6, R20 ;  /* 0x000000060d147223 */ /* 0x000fe40000010014 */
[-C--:B------:R-:W-:Y:S02]  /*94a0*/  FFMA.FTZ R4, R18, R19.reuse, -R4 ;  /* 0x0000001312047223 */ /* 0x080fe40000010804 */
[----:B------:R-:W-:Y:S01]  /*94b0*/  FFMA.FTZ R5, R22, R19, R5 ;  /* 0x0000001316057223 */ /* 0x000fe20000010005 */
[----:B------:R-:W-:-:S04]  /*94c0*/  F2FP.PACK_AB R20, R20, R7 ;  /* 0x000000071414723e */ /* 0x000fc800000000ff */
[----:B------:R-:W-:Y:S02]  /*94d0*/  F2FP.PACK_AB R22, R5, R4 ;  /* 0x000000040516723e */ /* 0x000fe400000000ff */
.L_x_6748:
[----:B-1----:R-:W-:Y:S05]  /*94e0*/  BSYNC B0 ;  /* 0x0000000000007941 */ /* 0x002fea0003800000 */
.L_x_6747:
[----:B------:R1:W5:Y:S01]  /*94f0*/  LDG.E.128 R8, [R14.64+0x80] ;  /* 0x000080060e087981 */ /* 0x000362000c1e1d00 */
[----:B------:R-:W-:Y:S01]  /*9500*/  IADD3 R16, R16, 0x40, RZ ;  /* 0x0000004010107810 */ /* 0x000fe20007ffe0ff */
[----:B------:R-:W-:Y:S02]  /*9510*/  BSSY B0, `(.L_x_6749) ;  /* 0x000002d000007945 */ /* 0x000fe40003800000 */
[----:B-----5:R1:W-:Y:S01]  /*9520*/  STS.128 [R161+0x1800], R20 ;  /* 0x00180014a1007388 */ /* 0x0203e20000000c00 */
[----:B------:R-:W-:-:S13]  /*9530*/  ISETP.GE.AND P0, PT, R16, c[0x0][0x230], PT ;  /* 0x00008c0010007a0c */ /* 0x000fda0003f06270 */
[----:B------:R-:W-:Y:S05]  /*9540*/  @P0 BRA `(.L_x_6750) ;  /* 0x0000029000000947 */ /* 0x000fea0003800000 */
[----:B------:R-:W2:Y:S04]  /*9550*/  LDG.E.64 R4, [R28.64+0x40] ;  /* 0x000040061c047981 */ /* 0x000ea8000c1e1b00 */
[----:B------:R-:W3:Y:S01]  /*9560*/  LDG.E.64 R6, [R26.64+0x40] ;  /* 0x000040061a067981 */ /* 0x000ee2000c1e1b00 */
[--C-:B-1----:R-:W-:Y:S01]  /*9570*/  HADD2.F32 R20, -RZ, R9.reuse.H0_H0 ;  /* 0x20000009ff147230 */ /* 0x102fe20000004100 */
        /* <DEDUP_REMOVED lines=15> */
[----:B------:R-:W-:Y:S01]  /*9670*/  FFMA.FTZ R9, R16, R14, -R9 ;  /* 0x0000000e10097223 */ /* 0x000fe20000010809 */
[----:B------:R-:W-:Y:S01]  /*9680*/  HADD2.F32 R16, -RZ, R17.H1_H1 ;  /* 0x30000011ff107230 */ /* 0x000fe20000004100 */
[----:B------:R-:W-:-:S02]  /*9690*/  FFMA.FTZ R11, R20, R13, -R11 ;  /* 0x0000000d140b7223 */ /* 0x000fc4000001080b */
[----:B------:R-:W-:Y:S01]  /*96a0*/  FFMA.FTZ R10, R18, R13, R10 ;  /* 0x0000000d120a7223 */ /* 0x000fe2000001000a */
[--C-:B------:R-:W-:Y:S01]  /*96b0*/  HADD2.F32 R13, -RZ, R8.reuse.H1_H1 ;  /* 0x30000008ff0d7230 */ /* 0x100fe20000004100 */
[----:B------:R-:W-:Y:S01]  /*96c0*/  FFMA.FTZ R14, R15, R14, R3 ;  /* 0x0000000e0f0e7223 */ /* 0x000fe20000010003 */
[----:B------:R-:W-:Y:S02]  /*96d0*/  HADD2.F32 R3, -RZ, R8.H0_H0 ;  /* 0x20000008ff037230 */ /* 0x000fe40000004100 */
[----:B------:R-:W-:Y:S01]  /*96e0*/  HADD2.F32 R8, -RZ, R17.H0_H0 ;  /* 0x20000011ff087230 */ /* 0x000fe20000004100 */
[----:B------:R-:W-:Y:S01]  /*96f0*/  F2FP.PACK_AB R10, R10, R11 ;  /* 0x0000000b0a0a723e */ /* 0x000fe200000000ff */
[----:B------:R-:W-:Y:S01]  /*9700*/  HADD2.F32 R15, -RZ, R7.H0_H0 ;  /* 0x20000007ff0f7230 */ /* 0x000fe20000004100 */
[-C--:B------:R-:W-:Y:S01]  /*9710*/  FMUL.FTZ R7, R13, R4.reuse ;  /* 0x000000040d077220 */ /* 0x080fe20000410000 */
[----:B------:R-:W-:Y:S01]  /*9720*/  F2FP.PACK_AB R11, R14, R9 ;  /* 0x000000090e0b723e */ /* 0x000fe200000000ff */
[----:B------:R-:W-:Y:S01]  /*9730*/  FMUL.FTZ R17, R3, R4 ;  /* 0x0000000403117220 */ /* 0x000fe20000410000 */
[----:B------:R-:W-:Y:S01]  /*9740*/  MOV R9, R10 ;  /* 0x0000000a00097202 */ /* 0x000fe20000000f00 */
[----:B------:R-:W-:-:S02]  /*9750*/  FMUL.FTZ R4, R16, R5 ;  /* 0x0000000510047220 */ /* 0x000fc40000410000 */
[C---:B------:R-:W-:Y:S02]  /*9760*/  FMUL.FTZ R5, R8.reuse, R5 ;  /* 0x0000000508057220 */ /* 0x040fe40000410000 */
[-C--:B------:R-:W-:Y:S02]  /*9770*/  FFMA.FTZ R4, R8, R15.reuse, -R4 ;  /* 0x0000000f08047223 */ /* 0x080fe40000010804 */
[----:B------:R-:W-:Y:S02]  /*9780*/  FFMA.FTZ R5, R16, R15, R5 ;  /* 0x0000000f10057223 */ /* 0x000fe40000010005 */
[-C--:B------:R-:W-:Y:S02]  /*9790*/  FFMA.FTZ R7, R3, R6.reuse, -R7 ;  /* 0x0000000603077223 */ /* 0x080fe40000010807 */
[----:B------:R-:W-:Y:S01]  /*97a0*/  FFMA.FTZ R6, R13, R6, R17 ;  /* 0x000000060d067223 */ /* 0x000fe20000010011 */
[----:B------:R-:W-:-:S04]  /*97b0*/  F2FP.PACK_AB R4, R5, R4 ;  /* 0x000000040504723e */ /* 0x000fc800000000ff */
[----:B------:R-:W-:Y:S02]  /*97c0*/  F2FP.PACK_AB R8, R6, R7 ;  /* 0x000000070608723e */ /* 0x000fe400000000ff */
[----:B------:R-:W-:Y:S02]  /*97d0*/  MOV R10, R4 ;  /* 0x00000004000a7202 */ /* 0x000fe40000000f00 */
.L_x_6750:
[----:B------:R-:W-:Y:S05]  /*97e0*/  BSYNC B0 ;  /* 0x0000000000007941 */ /* 0x000fea0003800000 */
.L_x_6749:
[----:B------:R2:W-:Y:S01]  /*97f0*/  STS.128 [R161+0x3800], R8 ;  /* 0x00380008a1007388 */ /* 0x0005e20000000c00 */
[----:B------:R-:W-:Y:S05]  /*9800*/  BRA `(.L_x_6746) ;  /* 0x0000302000007947 */ /* 0x000fea0003800000 */
.L_x_6727:
        /* <DEDUP_REMOVED lines=29> */
[----:B------:R-:W-:Y:S02]  /*99e0*/  HADD2.F32 R0, -RZ, R4.H0_H0 ;  /* 0x20000004ff007230 */ /* 0x000fe40000004100 */
        /* <DEDUP_REMOVED lines=18> */
[----:B------:R-:W-:Y:S01]  /*9b10*/  FMUL.FTZ R25, R25, R12 ;  /* 0x0000000c19197220 */ /* 0x000fe20000410000 */
[--C-:B----4-:R-:W-:Y:S01]  /*9b20*/  HADD2.F32 R12, -RZ, R8.reuse.H1_H1 ;  /* 0x30000008ff0c7230 */ /* 0x110fe20000004100 */
[----:B------:R-:W-:Y:S01]  /*9b30*/  FMUL.FTZ R5, R2, R5 ;  /* 0x0000000502057220 */ /* 0x000fe20000410000 */
[----:B------:R-:W-:Y:S01]  /*9b40*/  HADD2.F32 R2, -RZ, R8.H0_H0 ;  /* 0x20000008ff027230 */ /* 0x000fe20000004100 */
[----:B------:R-:W-:Y:S01]  /*9b50*/  FMUL.FTZ R39, R39, R4 ;  /* 0x0000000427277220 */ /* 0x000fe20000410000 */
[----:B-----5:R-:W-:Y:S01]  /*9b60*/  HADD2.F32 R4, -RZ, R21.H0_H0 ;  /* 0x20000015ff047230 */ /* 0x020fe20000004100 */
[----:B------:R-:W-:Y:S01]  /*9b70*/  FMUL.FTZ R7, R0, R7 ;  /* 0x0000000700077220 */ /* 0x000fe20000410000 */
[----:B------:R-:W-:Y:S02]  /*9b80*/  HADD2.F32 R0, -RZ, R20.H0_H0 ;  /* 0x20000014ff007230 */ /* 0x000fe40000004100 */
[----:B------:R-:W-:Y:S01]  /*9b90*/  HADD2.F32 R8, -RZ, R9.H0_H0 ;  /* 0x20000009ff087230 */ /* 0x000fe20000004100 */
[----:B------:R-:W-:Y:S01]  /*9ba0*/  @!P1 FADD.FTZ R18, -R18, -RZ ;  /* 0x800000ff12129221 */ /* 0x000fe20000010100 */
[----:B------:R-:W-:Y:S01]  /*9bb0*/  HADD2.F32 R47, -RZ, R26.H1_H1 ;  /* 0x3000001aff2f7230 */ /* 0x000fe20000004100 */
[----:B------:R-:W-:Y:S01]  /*9bc0*/  @!P1 FADD.FTZ R6, -R6, -RZ ;  /* 0x800000ff06069221 */ /* 0x000fe20000010100 */
[----:B------:R-:W-:Y:S01]  /*9bd0*/  HADD2.F32 R41, -RZ, R27.H0_H0 ;  /* 0x2000001bff297230 */ /* 0x000fe20000004100 */
[----:B------:R-:W-:Y:S01]  /*9be0*/  FFMA.FTZ R0, R0, R2, R35 ;  /* 0x0000000200007223 */ /* 0x000fe20000010023 */
[----:B------:R-:W-:Y:S01]  /*9bf0*/  HADD2.F32 R26, -RZ, R9.H1_H1 ;  /* 0x30000009ff1a7230 */ /* 0x000fe20000004100 */
[----:B------:R-:W-:Y:S01]  /*9c00*/  FFMA.FTZ R4, R4, R8, R37 ;  /* 0x0000000804047223 */ /* 0x000fe20000010025 */
[----:B------:R-:W-:-:S02]  /*9c10*/  HADD2.F32 R24, -RZ, R10.H0_H0 ;  /* 0x2000000aff187230 */ /* 0x000fc40000004100 */
[----:B------:R-:W-:Y:S02]  /*9c20*/  HADD2.F32 R27, -RZ, R10.H1_H1 ;  /* 0x3000000aff1b7230 */ /* 0x000fe40000004100 */
[----:B------:R-:W-:Y:S02]  /*9c30*/  HADD2.F32 R2, -RZ, R22.H0_H0 ;  /* 0x20000016ff027230 */ /* 0x000fe40000004100 */
[----:B------:R-:W-:Y:S01]  /*9c40*/  HADD2.F32 R8, -RZ, R23.H0_H0 ;  /* 0x20000017ff087230 */ /* 0x000fe20000004100 */
[----:B------:R-:W-:Y:S01]  /*9c50*/  FMUL.FTZ R18, R47, R18 ;  /* 0x000000122f127220 */ /* 0x000fe20000410000 */
[----:B------:R-:W-:Y:S01]  /*9c60*/  HADD2.F32 R20, -RZ, R20.H1_H1 ;  /* 0x30000014ff147230 */ /* 0x000fe20000004100 */
[----:B------:R-:W-:Y:S01]  /*9c70*/  FMUL.FTZ R6, R41, R6 ;  /* 0x0000000629067220 */ /* 0x000fe20000410000 */
[--C-:B------:R-:W-:Y:S02]  /*9c80*/  HADD2.F32 R9, -RZ, R11.reuse.H0_H0 ;  /* 0x2000000bff097230 */ /* 0x100fe40000004100 */
        /* <DEDUP_REMOVED lines=14> */
.L_x_6754:
[----:B------:R-:W-:Y:S05]  /*9d70*/  BSYNC B0 ;  /* 0x0000000000007941 */ /* 0x000fea0003800000 */
.L_x_6753:
        /* <DEDUP_REMOVED lines=27> */
[----:B-1----:R-:W-:Y:S02]  /*9f30*/  HADD2.F32 R33, -RZ, R20.H0_H0 ;  /* 0x20000014ff217230 */ /* 0x002fe40000004100 */
        /* <DEDUP_REMOVED lines=15> */
[----:B----4-:R-:W-:Y:S01]  /*a030*/  HADD2.F32 R37, -RZ, R20.H1_H1 ;  /* 0x30000014ff257230 */ /* 0x010fe20000004100 */
[----:B------:R-:W-:Y:S01]  /*a040*/  @!P1 FADD.FTZ R5, -R5, -RZ ;  /* 0x800000ff05059221 */ /* 0x000fe20000010100 */
[----:B------:R-:W-:Y:S01]  /*a050*/  HADD2.F32 R0, -RZ, R23.H1_H1 ;  /* 0x30000017ff007230 */ /* 0x000fe20000004100 */
[----:B------:R-:W-:-:S02]  /*a060*/  @!P1 FADD.FTZ R4, -R4, -RZ ;  /* 0x800000ff04049221 */ /* 0x000fc40000010100 */
[----:B------:R-:W-:Y:S02]  /*a070*/  @!P1 FADD.FTZ R7, -R7, -RZ ;  /* 0x800000ff07079221 */ /* 0x000fe40000010100 */
[----:B------:R-:W-:Y:S01]  /*a080*/  FMUL.FTZ R21, R21, R12 ;  /* 0x0000000c15157220 */ /* 0x000fe20000410000 */
[--C-:B-----5:R-:W-:Y:S01]  /*a090*/  HADD2.F32 R12, -RZ, R8.reuse.H1_H1 ;  /* 0x30000008ff0c7230 */ /* 0x120fe20000004100 */
[----:B------:R-:W-:Y:S01]  /*a0a0*/  FMUL.FTZ R5, R2, R5 ;  /* 0x0000000502057220 */ /* 0x000fe20000410000 */
[----:B------:R-:W-:Y:S01]  /*a0b0*/  HADD2.F32 R2, -RZ, R8.H0_H0 ;  /* 0x20000008ff027230 */ /* 0x000fe20000004100 */
[----:B------:R-:W-:Y:S01]  /*a0c0*/  FMUL.FTZ R37, R37, R4 ;  /* 0x0000000425257220 */ /* 0x000fe20000410000 */
[----:B------:R-:W-:Y:S01]  /*a0d0*/  HADD2.F32 R4, -RZ, R25.H0_H0 ;  /* 0x20000019ff047230 */ /* 0x000fe20000004100 */
        /* <DEDUP_REMOVED lines=32> */
.L_x_6756:
[----:B------:R-:W-:Y:S05]  /*a2e0*/  BSYNC B0 ;  /* 0x0000000000007941 */ /* 0x000fea0003800000 */
.L_x_6755:
[----:B------:R3:W-:Y:S02]  /*a2f0*/  STS.128 [R161+0x2000], R24 ;  /* 0x00200018a1007388 */ /* 0x0007e40000000c00 */
.L_x_6752:
[----:B------:R-:W-:Y:S05]  /*a300*/  BSYNC B1 ;  /* 0x0000000000017941 */ /* 0x000fea0003800000 */
.L_x_6751:
        /* <DEDUP_REMOVED lines=31> */
[----:B-12---:R-:W-:Y:S02]  /*a500*/  HADD2.F32 R33, -RZ, R20.H0_H0 ;  /* 0x20000014ff217230 */ /* 0x006fe40000004100 */
        /* <DEDUP_REMOVED lines=15> */
[----:B------:R-:W-:Y:S02]  /*a600*/  @!P0 FADD.FTZ R5, -R5, -RZ ;  /* 0x800000ff05058221 */ /* 0x000fe40000010100 */
        /* <DEDUP_REMOVED lines=9> */
[----:B------:R-:W-:Y:S01]  /*a6a0*/  HADD2.F32 R41, -RZ, R22.H1_H1 ;  /* 0x30000016ff297230 */ /* 0x000fe20000004100 */
[----:B------:R-:W-:Y:S01]  /*a6b0*/  FMUL.FTZ R21, R21, R18 ;  /* 0x0000001215157220 */ /* 0x000fe20000410000 */
[----:B------:R-:W-:Y:S01]  /*a6c0*/  HADD2.F32 R39, -RZ, R23.H0_H0 ;  /* 0x20000017ff277230 */ /* 0x000fe20000004100 */
[----:B------:R-:W-:Y:S01]  /*a6d0*/  @!P0 FADD.FTZ R32, -R32, -RZ ;  /* 0x800000ff20208221 */ /* 0x000fe20000010100 */
[----:B------:R-:W-:Y:S01]  /*a6e0*/  HADD2.F32 R18, -RZ, R8.H1_H1 ;  /* 0x30000008ff127230 */ /* 0x000fe20000004100 */
[----:B------:R-:W-:Y:S01]  /*a6f0*/  @!P0 FADD.FTZ R6, -R6, -RZ ;  /* 0x800000ff06068221 */ /* 0x000fe20000010100 */
[--C-:B------:R-:W-:Y:S01]  /*a700*/  HADD2.F32 R8, -RZ, R9.reuse.H0_H0 ;  /* 0x20000009ff087230 */ /* 0x100fe20000004100 */
[----:B------:R-:W-:Y:S01]  /*a710*/  FMUL.FTZ R37, R37, R12 ;  /* 0x0000000c25257220 */ /* 0x000fe20000410000 */
[----:B------:R-:W-:Y:S01]  /*a720*/  HADD2.F32 R22, -RZ, R9.H1_H1 ;  /* 0x30000009ff167230 */ /* 0x000fe20000004100 */
[----:B------:R-:W-:Y:S01]  /*a730*/  FFMA.FTZ R2, R2, R4, R33 ;  /* 0x0000000402027223 */ /* 0x000fe20000010021 */
[----:B------:R-:W-:-:S02]  /*a740*/  HADD2.F32 R20, -RZ, R10.H0_H0 ;  /* 0x2000000aff147230 */ /* 0x000fc40000004100 */
[----:B------:R-:W-:Y:S02]  /*a750*/  HADD2.F32 R23, -RZ, R10.H1_H1 ;  /* 0x3000000aff177230 */ /* 0x000fe40000004100 */
[--C-:B------:R-:W-:Y:S02]  /*a760*/  HADD2.F32 R9, -RZ, R11.reuse.H0_H0 ;  /* 0x2000000bff097230 */ /* 0x100fe40000004100 */
[----:B------:R-:W-:Y:S02]  /*a770*/  HADD2.F32 R10, -RZ, R11.H1_H1 ;  /* 0x3000000bff0a7230 */ /* 0x000fe40000004100 */
[----:B------:R-:W-:Y:S02]  /*a780*/  HADD2.F32 R12, -RZ, R25.H0_H0 ;  /* 0x20000019ff0c7230 */ /* 0x000fe40000004100 */
[----:B------:R-:W-:Y:S02]  /*a790*/  HADD2.F32 R4, -RZ, R26.H0_H0 ;  /* 0x2000001aff047230 */ /* 0x000fe40000004100 */
[----:B------:R-:W-:Y:S01]  /*a7a0*/  HADD2.F32 R11, -RZ, R27.H0_H0 ;  /* 0x2000001bff0b7230 */ /* 0x000fe20000004100 */
[----:B------:R-:W-:Y:S01]  /*a7b0*/  FMUL.FTZ R32, R41, R32 ;  /* 0x0000002029207220 */ /* 0x000fe20000410000 */
[----:B------:R-:W-:Y:S01]  /*a7c0*/  HADD2.F32 R24, -RZ, R24.H1_H1 ;  /* 0x30000018ff187230 */ /* 0x000fe20000004100 */
[----:B------:R-:W-:Y:S01]  /*a7d0*/  FMUL.FTZ R6, R39, R6 ;  /* 0x0000000627067220 */ /* 0x000fe20000410000 */
        /* <DEDUP_REMOVED lines=14> */
.L_x_6760:
[----:B------:R-:W-:Y:S05]  /*a8c0*/  BSYNC B0 ;  /* 0x0000000000007941 */ /* 0x000fea0003800000 */
.L_x_6759:
        /* <DEDUP_REMOVED lines=51> */
[----:B---3--:R-:W-:Y:S01]  /*ac00*/  HADD2.F32 R4, -RZ, R8.H0_H0 ;  /* 0x20000008ff047230 */ /* 0x008fe20000004100 */
[----:B------:R-:W-:Y:S01]  /*ac10*/  FMUL.FTZ R7, R2, R7 ;  /* 0x0000000702077220 */ /* 0x000fe20000410000 */
[----:B------:R-:W-:Y:S01]  /*ac20*/  HADD2.F32 R2, -RZ, R20.H0_H0 ;  /* 0x20000014ff027230 */ /* 0x000fe20000004100 */
[----:B------:R-:W-:Y:S01]  /*ac30*/  @!P0 FADD.FTZ R12, -R12, -RZ ;  /* 0x800000ff0c0c8221 */ /* 0x000fe20000010100 */
[----:B----4-:R-:W-:Y:S01]  /*ac40*/  HADD2.F32 R39, -RZ, R26.H1_H1 ;  /* 0x3000001aff277230 */ /* 0x010fe20000004100 */
        /* <DEDUP_REMOVED lines=33> */
.L_x_6762:
[----:B------:R-:W-:Y:S05]  /*ae60*/  BSYNC B0 ;  /* 0x0000000000007941 */ /* 0x000fea0003800000 */
.L_x_6761:
[----:B------:R1:W-:Y:S02]  /*ae70*/  STS.128 [R161+0x2800], R20 ;  /* 0x00280014a1007388 */ /* 0x0003e40000000c00 */
.L_x_6758:
[----:B------:R-:W-:Y:S05]  /*ae80*/  BSYNC B1 ;  /* 0x0000000000017941 */ /* 0x000fea0003800000 */
.L_x_6757:
[----:B------:R-:W-:Y:S01]  /*ae90*/  IADD3 R2, R130, 0x20, RZ ;  /* 0x0000002082027810 */ /* 0x000fe20007ffe0ff */
[----:B------:R-:W-:Y:S03]  /*aea0*/  BSSY B1, `(.L_x_6763) ;  /* 0x00000b7000017945 */ /* 0x000fe60003800000 */
[----:B------:R-:W-:-:S04]  /*aeb0*/  ISETP.GE.AND P0, PT, R2, R19, PT ;  /* 0x000000130200720c */ /* 0x000fc80003f06270 */
[----:B------:R-:W-:-:S13]  /*aec0*/  ISETP.LT.OR P0, PT, R56, -0x107, P0 ;  /* 0xfffffef93800780c */ /* 0x000fda0000701670 */
[----:B------:R-:W-:Y:S05]  /*aed0*/  @P0 BRA `(.L_x_6764) ;  /* 0x00000b3000000947 */ /* 0x000fea0003800000 */
[----:B--23--:R2:W5:Y:S01]  /*aee0*/  LDG.E.128 R24, [R28.64] ;  /* 0x000000061c187981 */ /* 0x00c562000c1e1d00 */
        /* <DEDUP_REMOVED lines=9> */
[C---:B------:R-:W-:Y:S02]  /*af80*/  @P0 IADD3 R4, -R121.reuse, RZ, RZ ;  /* 0x000000ff79040210 */ /* 0x040fe40007ffe1ff */
[C---:B------:R-:W-:Y:S02]  /*af90*/  IADD3 R9, P1, R8.reuse, R3, RZ ;  /* 0x0000000308097210 */ /* 0x040fe40007f3e0ff */
        /* <DEDUP_REMOVED lines=31> */
[----:B------:R-:W-:Y:S02]  /*b190*/  @!P0 FADD.FTZ R5, -R5, -RZ ;  /* 0x800000ff05058221 */ /* 0x000fe40000010100 */
[----:B------:R-:W-:Y:S01]  /*b1a0*/  @!P0 FADD.FTZ R7, -R7, -RZ ;  /* 0x800000ff07078221 */ /* 0x000fe20000010100 */
[----:B------:R-:W-:Y:S01]  /*b1b0*/  HADD2.F32 R21, -RZ, R21.H1_H1 ;  /* 0x30000015ff157230 */ /* 0x000fe20000004100 */
        /* <DEDUP_REMOVED lines=9> */
[----:B------:R-:W-:Y:S01]  /*b250*/  HADD2.F32 R39, -RZ, R23.H0_H0 ;  /* 0x20000017ff277230 */ /* 0x000fe20000004100 */
[----:B------:R-:W-:Y:S01]  /*b260*/  FMUL.FTZ R21, R21, R30 ;  /* 0x0000001e15157220 */ /* 0x000fe20000410000 */
[----:B------:R-:W-:Y:S01]  /*b270*/  HADD2.F32 R20, -RZ, R8.H1_H1 ;  /* 0x30000008ff147230 */ /* 0x000fe20000004100 */
[----:B------:R-:W-:Y:S01]  /*b280*/  @!P0 FADD.FTZ R6, -R6, -RZ ;  /* 0x800000ff06068221 */ /* 0x000fe20000010100 */
        /* <DEDUP_REMOVED lines=28> */
.L_x_6766:
[----:B------:R-:W-:Y:S05]  /*b450*/  BSYNC B0 ;  /* 0x0000000000007941 */ /* 0x000fea0003800000 */
.L_x_6765:
        /* <DEDUP_REMOVED lines=55> */
[--C-:B--2---:R-:W-:Y:S01]  /*b7d0*/  HADD2.F32 R12, -RZ, R8.reuse.H0_H0 ;  /* 0x20000008ff0c7230 */ /* 0x104fe20000004100 */
[----:B------:R-:W-:Y:S01]  /*b7e0*/  @!P0 FADD.FTZ R29, -R29, -RZ ;  /* 0x800000ff1d1d8221 */ /* 0x000fe20000010100 */
[----:B----4-:R-:W-:Y:S01]  /*b7f0*/  HADD2.F32 R37, -RZ, R27.H0_H0 ;  /* 0x2000001bff257230 */ /* 0x010fe20000004100 */
        /* <DEDUP_REMOVED lines=31> */
.L_x_6768:
[----:B------:R-:W-:Y:S05]  /*b9f0*/  BSYNC B0 ;  /* 0x0000000000007941 */ /* 0x000fea0003800000 */
.L_x_6767:
[----:B------:R3:W-:Y:S02]  /*ba00*/  STS.128 [R161+0x3000], R20 ;  /* 0x00300014a1007388 */ /* 0x0007e40000000c00 */
.L_x_6764:
[----:B------:R-:W-:Y:S05]  /*ba10*/  BSYNC B1 ;  /* 0x0000000000017941 */ /* 0x000fea0003800000 */
.L_x_6763:
[----:B------:R-:W-:-:S04]  /*ba20*/  IADD3 R12, R130, 0x30, RZ ;  /* 0x00000030820c7810 */ /* 0x000fc80007ffe0ff */
[----:B------:R-:W-:-:S04]  /*ba30*/  ISETP.GE.AND P0, PT, R12, R19, PT ;  /* 0x000000130c00720c */ /* 0x000fc80003f06270 */
[----:B------:R-:W-:-:S13]  /*ba40*/  ISETP.LT.OR P0, PT, R56, -0x187, P0 ;  /* 0xfffffe793800780c */ /* 0x000fda0000701670 */
[----:B------:R-:W-:Y:S05]  /*ba50*/  @P0 BRA `(.L_x_6746) ;  /* 0x00000dd000000947 */ /* 0x000fea0003800000 */
[----:B-123--:R1:W5:Y:S01]  /*ba60*/  LDG.E.128 R24, [R14.64] ;  /* 0x000000060e187981 */ /* 0x00e362000c1e1d00 */
        /* <DEDUP_REMOVED lines=40> */
[----:B------:R-:W-:Y:S01]  /*bcf0*/  HADD2.F32 R18, -RZ, R22.H0_H0 ;  /* 0x20000016ff127230 */ /* 0x000fe20000004100 */
[----:B------:R-:W-:Y:S01]  /*bd00*/  FMUL.FTZ R33, R33, R4 ;  /* 0x0000000421217220 */ /* 0x000fe20000410000 */
[----:B------:R-:W-:Y:S01]  /*bd10*/  HADD2.F32 R4, -RZ, R23.H1_H1 ;  /* 0x30000017ff047230 */ /* 0x000fe20000004100 */
[----:B------:R-:W-:-:S02]  /*bd20*/  @!P0 FADD.FTZ R19, -R19, -RZ ;  /* 0x800000ff13138221 */ /* 0x000fc40000010100 */
        /* <DEDUP_REMOVED lines=42> */
.L_x_6770:
[----:B------:R-:W-:Y:S05]  /*bfd0*/  BSYNC B0 ;  /* 0x0000000000007941 */ /* 0x000fea0003800000 */
.L_x_6769:
        /* <DEDUP_REMOVED lines=8> */
[----:B------:R-:W-:Y:S02]  /*c060*/  MOV R8, 0x30 ;  /* 0x0000003000087802 */ /* 0x000fe40000000f00 */
[----:B------:R-:W-:-:S07]  /*c070*/  MOV R4, RZ ;  /* 0x000000ff00047202 */ /* 0x000fce0000000f00 */
[--C-:B------:R-:W-:Y:S02]  /*c080*/  @P0 SHF.R.S32.HI R121, RZ, 0x1, R123.reuse ;  /* 0x00000001ff790819 */ /* 0x100fe4000001147b */
[--C-:B------:R-:W-:Y:S02]  /*c090*/  @P0 SHF.R.S32.HI R6, RZ, 0x1, R123.reuse ;  /* 0x00000001ff060819 */ /* 0x100fe4000001147b */
[C---:B------:R-:W-:Y:S01]  /*c0a0*/  @P0 IADD3 R5, -R121.reuse, RZ, RZ ;  /* 0x000000ff79050210 */ /* 0x040fe20007ffe1ff */
[----:B------:R-:W-:Y:S01]  /*c0b0*/  IMAD R8, R121, R8, 0x40 ;  /* 0x0000004079087424 */ /* 0x000fe200078e0208 */
[----:B------:R-:W-:Y:S02]  /*c0c0*/  @P0 IADD3 R4, -R6, RZ, RZ ;  /* 0x000000ff06040210 */ /* 0x000fe40007ffe1ff */
[----:B------:R-:W-:Y:S01]  /*c0d0*/  @P0 SHF.R.S32.HI R123, RZ, 0x1, R123 ;  /* 0x00000001ff7b0819 */ /* 0x000fe2000001147b */
[----:B------:R-:W-:Y:S01]  /*c0e0*/  IMAD.WIDE R16, R5, 0x2, R14 ;  /* 0x0000000205107825 */ /* 0x000fe200078e020e */
[----:B------:R-:W-:-:S04]  /*c0f0*/  IADD3 R3, P1, R8, R3, RZ ;  /* 0x0000000308037210 */ /* 0x000fc80007f3e0ff */
[----:B------:R-:W-:Y:S01]  /*c100*/  LEA.HI.X.SX32 R13, R8, R13, 0x1, P1 ;  /* 0x0000000d080d7211 */ /* 0x000fe200008f0eff */
[----:B------:R-:W3:Y:S01]  /*c110*/  LDG.E.128 R16, [R16.64+0x80] ;  /* 0x0000800610107981 */ /* 0x000ee2000c1e1d00 */
[----:B------:R-:W-:-:S04]  /*c120*/  IADD3 R6, P1, R4, R3, RZ ;  /* 0x0000000304067210 */ /* 0x000fc80007f3e0ff */
[----:B------:R-:W-:Y:S02]  /*c130*/  LEA.HI.X.SX32 R7, R4, R13, 0x1, P1 ;  /* 0x0000000d04077211 */ /* 0x000fe400008f0eff */
[----:B------:R-:W-:-:S04]  /*c140*/  LEA R4, P1, R6, c[0x0][0x2b0], 0x1 ;  /* 0x0000ac0006047a11 */ /* 0x000fc800078208ff */
[----:B------:R-:W-:Y:S02]  /*c150*/  LEA.HI.X R5, R6, c[0x0][0x2b4], R7, 0x1, P1 ;  /* 0x0000ad0006057a11 */ /* 0x000fe400008f0c07 */
[----:B------:R-:W-:Y:S02]  /*c160*/  MOV R8, RZ ;  /* 0x000000ff00087202 */ /* 0x000fe40000000f00 */
[----:B------:R-:W-:Y:S02]  /*c170*/  @P0 IADD3 R8, -R123, RZ, RZ ;  /* 0x000000ff7b080210 */ /* 0x000fe40007ffe1ff */
[----:B------:R-:W5:Y:S02]  /*c180*/  LDG.E.128 R4, [R4.64] ;  /* 0x0000000604047981 */ /* 0x000f64000c1e1d00 */
[----:B------:R-:W-:-:S04]  /*c190*/  IADD3 R3, P1, R8, R3, RZ ;  /* 0x0000000308037210 */ /* 0x000fc80007f3e0ff */
[----:B------:R-:W-:Y:S02]  /*c1a0*/  LEA.HI.X.SX32 R8, R8, R13, 0x1, P1 ;  /* 0x0000000d08087211 */ /* 0x000fe400008f0eff */
[----:B------:R-:W-:-:S04]  /*c1b0*/  LEA R10, P1, R3, c[0x0][0x2a8], 0x1 ;  /* 0x0000aa00030a7a11 */ /* 0x000fc800078208ff */
[----:B------:R-:W-:-:S06]  /*c1c0*/  LEA.HI.X R11, R3, c[0x0][0x2ac], R8, 0x1, P1 ;  /* 0x0000ab00030b7a11 */ /* 0x000fcc00008f0c08 */
[----:B--2---:R-:W2:Y:S01]  /*c1d0*/  LDG.E.128 R8, [R10.64] ;  /* 0x000000060a087981 */ /* 0x004ea2000c1e1d00 */
[--C-:B---3--:R-:W-:Y:S02]  /*c1e0*/  HADD2.F32 R24, -RZ, R17.reuse.H0_H0 ;  /* 0x20000011ff187230 */ /* 0x108fe40000004100 */
[----:B------:R-:W-:Y:S02]  /*c1f0*/  HADD2.F32 R26, -RZ, R17.H1_H1 ;  /* 0x30000011ff1a7230 */ /* 0x000fe40000004100 */
[----:B------:R-:W-:Y:S02]  /*c200*/  HADD2.F32 R17, -RZ, R16.H1_H1 ;  /* 0x30000010ff117230 */ /* 0x000fe40000004100 */
[--C-:B-----5:R-:W-:Y:S02]  /*c210*/  HADD2.F32 R3, -RZ, R5.reuse.H0_H0 ;  /* 0x20000005ff037230 */ /* 0x120fe40000004100 */
[----:B------:R-:W-:Y:S02]  /*c220*/  HADD2.F32 R5, -RZ, R5.H1_H1 ;  /* 0x30000005ff057230 */ /* 0x000fe40000004100 */
[--C-:B------:R-:W-:Y:S01]  /*c230*/  HADD2.F32 R13, -RZ, R4.reuse.H0_H0 ;  /* 0x20000004ff0d7230 */ /* 0x100fe20000004100 */
[----:B------:R-:W-:Y:S01]  /*c240*/  @!P0 FADD.FTZ R3, -R3, -RZ ;  /* 0x800000ff03038221 */ /* 0x000fe20000010100 */
[----:B-1----:R-:W-:Y:S01]  /*c250*/  HADD2.F32 R14, -RZ, R4.H1_H1 ;  /* 0x30000004ff0e7230 */ /* 0x002fe20000004100 */
[----:B------:R-:W-:Y:S01]  /*c260*/  @!P0 FADD.FTZ R5, -R5, -RZ ;  /* 0x800000ff05058221 */ /* 0x000fe20000010100 */
[----:B------:R-:W-:-:S02]  /*c270*/  HADD2.F32 R4, -RZ, R6.H0_H0 ;  /* 0x20000006ff047230 */ /* 0x000fc40000004100 */
[----:B------:R-:W-:Y:S02]  /*c280*/  HADD2.F32 R15, -RZ, R6.H1_H1 ;  /* 0x30000006ff0f7230 */ /* 0x000fe40000004100 */
[----:B------:R-:W-:Y:S01]  /*c290*/  HADD2.F32 R6, -RZ, R7.H0_H0 ;  /* 0x20000007ff067230 */ /* 0x000fe20000004100 */
[----:B------:R-:W-:Y:S01]  /*c2a0*/  FMUL.FTZ R24, R24, R3 ;  /* 0x0000000318187220 */ /* 0x000fe20000410000 */
[----:B------:R-:W-:Y:S01]  /*c2b0*/  HADD2.F32 R3, -RZ, R19.H0_H0 ;  /* 0x20000013ff037230 */ /* 0x000fe20000004100 */
[----:B------:R-:W-:Y:S01]  /*c2c0*/  FMUL.FTZ R26, R26, R5 ;  /* 0x000000051a1a7220 */ /* 0x000fe20000410000 */
[----:B------:R-:W-:Y:S01]  /*c2d0*/  HADD2.F32 R5, -RZ, R18.H0_H0 ;  /* 0x20000012ff057230 */ /* 0x000fe20000004100 */
[----:B------:R-:W-:Y:S02]  /*c2e0*/  @!P0 FADD.FTZ R4, -R4, -RZ ;  /* 0x800000ff04048221 */ /* 0x000fe40000010100 */
[----:B------:R-:W-:Y:S01]  /*c2f0*/  @!P0 FADD.FTZ R6, -R6, -RZ ;  /* 0x800000ff06068221 */ /* 0x000fe20000010100 */
[----:B------:R-:W-:Y:S01]  /*c300*/  HADD2.F32 R7, -RZ, R7.H1_H1 ;  /* 0x30000007ff077230 */ /* 0x000fe20000004100 */
[----:B------:R-:W-:-:S02]  /*c310*/  @!P0 FADD.FTZ R14, -R14, -RZ ;  /* 0x800000ff0e0e8221 */ /* 0x000fc40000010100 */
[----:B------:R-:W-:Y:S01]  /*c320*/  FMUL.FTZ R4, R5, R4 ;  /* 0x0000000405047220 */ /* 0x000fe20000410000 */
[----:B--2---:R-:W-:Y:S01]  /*c330*/  HADD2.F32 R5, -RZ, R9.H0_H0 ;  /* 0x20000009ff057230 */ /* 0x004fe20000004100 */
[----:B------:R-:W-:Y:S01]  /*c340*/  FMUL.FTZ R6, R3, R6 ;  /* 0x0000000603067220 */ /* 0x000fe20000410000 */
[----:B------:R-:W-:Y:S01]  /*c350*/  HADD2.F32 R3, -RZ, R21.H0_H0 ;  /* 0x20000015ff037230 */ /* 0x000fe20000004100 */
[----:B------:R-:W-:Y:S01]  /*c360*/  FMUL.FTZ R17, R17, R14 ;  /* 0x0000000e11117220 */ /* 0x000fe20000410000 */
[----:B------:R-:W-:Y:S01]  /*c370*/  HADD2.F32 R28, -RZ, R16.H0_H0 ;  /* 0x20000010ff1c7230 */ /* 0x000fe20000004100 */
[----:B------:R-:W-:Y:S01]  /*c380*/  @!P0 FADD.FTZ R13, -R13, -RZ ;  /* 0x800000ff0d0d8221 */ /* 0x000fe20000010100 */
[----:B------:R-:W-:Y:S01]  /*c390*/  HADD2.F32 R14, -RZ, R19.H1_H1 ;  /* 0x30000013ff0e7230 */ /* 0x000fe20000004100 */
[----:B------:R-:W-:Y:S01]  /*c3a0*/  @!P0 FADD.FTZ R7, -R7, -RZ ;  /* 0x800000ff07078221 */ /* 0x000fe20000010100 */
[----:B------:R-:W-:Y:S02]  /*c3b0*/  HADD2.F32 R21, -RZ, R21.H1_H1 ;  /* 0x30000015ff157230 */ /* 0x000fe40000004100 */
        /* <DEDUP_REMOVED lines=8> */
[----:B------:R-:W-:Y:S01]  /*c440*/  HADD2.F32 R13, -RZ, R20.H0_H0 ;  /* 0x20000014ff0d7230 */ /* 0x000fe20000004100 */
        /* <DEDUP_REMOVED lines=21> */
.L_x_6772:
[----:B------:R-:W-:Y:S05]  /*c5a0*/  BSYNC B0 ;  /* 0x0000000000007941 */ /* 0x000fea0003800000 */
.L_x_6771:
[----:B------:R3:W-:Y:S01]  /*c5b0*/  STS.128 [R161+0x3800], R20 ;  /* 0x00380014a1007388 */ /* 0x0007e20000000c00 */
[----:B------:R-:W-:Y:S05]  /*c5c0*/  BRA `(.L_x_6746) ;  /* 0x0000026000007947 */ /* 0x000fea0003800000 */
.L_x_6726:
[----:B------:R-:W-:Y:S01]  /*c5d0*/  IMAD.IADD R7, R159, 0x1, -R58 ;  /* 0x000000019f077824 */ /* 0x000fe200078e0a3a */
[C---:B------:R-:W-:Y:S02]  /*c5e0*/  IADD3 R0, R130.reuse, 0x10, RZ ;  /* 0x0000001082007810 */ /* 0x040fe40007ffe0ff */
[----:B------:R-:W-:-:S02]  /*c5f0*/  IADD3 R12, R130, 0x30, RZ ;  /* 0x00000030820c7810 */ /* 0x000fc40007ffe0ff */
[-C--:B------:R-:W-:Y:S02]  /*c600*/  ISETP.GE.AND P5, PT, R0, R7.reuse, PT ;  /* 0x000000070000720c */ /* 0x080fe40003fa6270 */
[CC--:B------:R-:W-:Y:S02]  /*c610*/  ISETP.GE.AND P6, PT, R130.reuse, R7.reuse, PT ;  /* 0x000000078200720c */ /* 0x0c0fe40003fc6270 */
        /* <DEDUP_REMOVED lines=33> */
.L_x_6746:
[----:B------:R-:W-:Y:S05]  /*c830*/  BSYNC B2 ;  /* 0x0000000000027941 */ /* 0x000fea0003800000 */
.L_x_6725:
[----:B------:R-:W-:Y:S01]  /*c840*/  IADD3 R166, R102, -0x1, RZ ;  /* 0xffffffff66a67810 */ /* 0x000fe20007ffe0ff */
[----:B------:R-:W-:Y:S01]  /*c850*/  IMAD.SHL.U32 R157, R130, 0x8, RZ ;  /* 0x00000008829d7824 */ /* 0x000fe200078e00ff */
[----:B------:R-:W-:Y:S01]  /*c860*/  LEA R164, P4, R128, c[0x0][0x168], 0x1 ;  /* 0x00005a0080a47a11 */ /* 0x000fe200078808ff */
[----:B-1----:R-:W-:Y:S01]  /*c870*/  IMAD.SHL.U32 R7, R124, 0x40, RZ ;  /* 0x000000407c077824 */ /* 0x002fe200078e00ff */
[----:B------:R-:W-:Y:S01]  /*c880*/  SHF.R.S32.HI R6, RZ, 0x4, R125 ;  /* 0x00000004ff067819 */ /* 0x000fe2000001147d */
[----:B------:R-:W-:Y:S01]  /*c890*/  IMAD.SHL.U32 R3, R166, 0x40, RZ ;  /* 0x00000040a6037824 */ /* 0x000fe200078e00ff */
[----:B------:R-:W-:Y:S01]  /*c8a0*/  LEA.HI.X R165, R128, c[0x0][0x16c], R52, 0x1, P4 ;  /* 0x00005b0080a57a11 */ /* 0x000fe200020f0c34 */
[----:B------:R-:W-:Y:S01]  /*c8b0*/  IMAD.SHL.U32 R41, R59, 0x40, RZ ;  /* 0x000000403b297824 */ /* 0x000fe200078e00ff */
[----:B------:R-:W-:Y:S01]  /*c8c0*/  LEA.HI R125, R125, R6, RZ, 0x1 ;  /* 0x000000067d7d7211 */ /* 0x000fe200078f08ff */
[----:B------:R-:W-:Y:S01]  /*c8d0*/  IMAD.IADD R5, R54, 0x1, -R3 ;  /* 0x0000000136057824 */ /* 0x000fe200078e0a03 */
[----:B------:R-:W-:-:S02]  /*c8e0*/  LOP3.LUT R7, R7, 0x1c0, RZ, 0xc0, !PT ;  /* 0x000001c007077812 */ /* 0x000fc400078ec0ff */
[----:B------:R-:W-:Y:S02]  /*c8f0*/  LOP3.LUT R125, R125, 0xfffffffe, RZ, 0xc0, !PT ;  /* 0xfffffffe7d7d7812 */ /* 0x000fe400078ec0ff */
[-C--:B------:R-:W-:Y:S02]  /*c900*/  ISETP.GE.AND P1, PT, R0, R5.reuse, PT ;  /* 0x000000050000720c */ /* 0x080fe40003f26270 */
[-C--:B------:R-:W-:Y:S02]  /*c910*/  ISETP.GE.AND P0, PT, R2, R5.reuse, PT ;  /* 0x000000050200720c */ /* 0x080fe40003f06270 */
[-C--:B------:R-:W-:Y:S02]  /*c920*/  ISETP.GE.AND P2, PT, R130, R5.reuse, PT ;  /* 0x000000058200720c */ /* 0x080fe40003f46270 */
[-C--:B------:R-:W-:Y:S02]  /*c930*/  ISETP.GE.AND P6, PT, R12, R5.reuse, PT ;  /* 0x000000050c00720c */ /* 0x080fe40003fc6270 */
[----:B------:R-:W-:-:S02]  /*c940*/  ISETP.GE.AND P4, PT, R0, R5, PT ;  /* 0x000000050000720c */ /* 0x000fc40003f86270 */
[----:B------:R-:W-:-:S03]  /*c950*/  LOP3.LUT R41, R41, 0xfffffe00, RZ, 0xc0, !PT ;  /* 0xfffffe0029297812 */ /* 0x000fc600078ec0ff */
[CC--:B--2---:R-:W-:Y:S02]  /*c960*/  @!P1 LEA R8, P5, R99.reuse, R164.reuse, 0x1 ;  /* 0x000000a463089211 */ /* 0x0c4fe400078a08ff */
[----:B------:R-:W-:Y:S02]  /*c970*/  @!P0 IMAD.MOV.U32 R0, RZ, RZ, c[0x0][0x198] ;  /* 0x00006600ff008624 */ /* 0x000fe400078e00ff */
[----:B------:R-:W-:Y:S01]  /*c980*/  @!P1 LEA.HI.X R9, R99, R165, R98, 0x1, P5 ;  /* 0x000000a563099211 */ /* 0x000fe200028f0c62 */
[----:B------:R-:W-:Y:S01]  /*c990*/  @!P0 IMAD.MOV.U32 R4, RZ, RZ, c[0x0][0x19c] ;  /* 0x00006700ff048624 */ /* 0x000fe200078e00ff */
[----:B------:R-:W-:Y:S01]  /*c9a0*/  @!PT LDS RZ, [RZ] ;  /* 0x00000000fffff984 */ /* 0x000fe20000000800 */
[----:B------:R-:W-:Y:S01]  /*c9b0*/  @!PT LDS RZ, [RZ] ;  /* 0x00000000fffff984 */ /* 0x000fe20000000800 */
[----:B------:R-:W-:Y:S01]  /*c9c0*/  @!PT LDS RZ, [RZ] ;  /* 0x00000000fffff984 */ /* 0x000fe20000000800 */
[----:B------:R1:W-:Y:S01]  /*c9d0*/  @!P2 LDGSTS.E.BYPASS.LTC128B.128 [R161+0x4000], [R164.64] ;  /* 0x04000000a4a1afae */ /* 0x0003e2000b901d46 */
[----:B------:R-:W-:-:S03]  /*c9e0*/  @!P0 LEA R10, P5, R0, R164, 0x6 ;  /* 0x000000a4000a8211 */ /* 0x000fc600078a30ff */
[----:B------:R1:W-:Y:S01]  /*c9f0*/  @!P2 LDGSTS.E.BYPASS.LTC128B.128 [R161+0x6000], [R164.64+0x80] ;  /* 0x06000080a4a1afae */ /* 0x0003e2000b901d46 */
[----:B------:R-:W-:Y:S01]  /*ca00*/  @!P0 LEA.HI.X R11, R0, R165, R4, 0x6, P5 ;  /* 0x000000a5000b8211 */ /* 0x000fe200028f3404 */
[----:B------:R-:W-:Y:S01]  /*ca10*/  @!P6 IMAD.MOV.U32 R4, RZ, RZ, c[0x0][0x198] ;  /* 0x00006600ff04e624 */ /* 0x000fe200078e00ff */
[-C--:B------:R-:W-:Y:S01]  /*ca20*/  ISETP.GE.AND P2, PT, R2, R5.reuse, PT ;  /* 0x000000050200720c */ /* 0x080fe20003f46270 */
[----:B------:R-:W-:Y:S01]  /*ca30*/  @!P6 IMAD.MOV.U32 R0, RZ, RZ, c[0x0][0x19c] ;  /* 0x00006700ff00e624 */ /* 0x000fe200078e00ff */
[----:B------:R2:W-:Y:S01]  /*ca40*/  @!P1 LDGSTS.E.BYPASS.LTC128B.128 [R161+0x4800], [R8.64] ;  /* 0x0480000008a19fae */ /* 0x0005e2000b901d46 */
[----:B------:R-:W-:Y:S01]  /*ca50*/  IMAD.IADD R2, R6, 0x1, -R125 ;  /* 0x0000000106027824 */ /* 0x000fe200078e0a7d */
[-C--:B------:R-:W-:Y:S01]  /*ca60*/  ISETP.GE.AND P5, PT, R130, R5.reuse, PT ;  /* 0x000000058200720c */ /* 0x080fe20003fa6270 */
[----:B------:R-:W-:Y:S01]  /*ca70*/  @!P6 IMAD R0, R0, 0x60, RZ ;  /* 0x000000600000e824 */ /* 0x000fe200078e02ff */
[----:B------:R2:W-:Y:S01]  /*ca80*/  @!P1 LDGSTS.E.BYPASS.LTC128B.128 [R161+0x6800], [R8.64+0x80] ;  /* 0x0680008008a19fae */ /* 0x0005e2000b901d46 */
[----:B------:R-:W-:Y:S01]  /*ca90*/  ISETP.GE.AND P1, PT, R12, R5, PT ;  /* 0x000000050c00720c */ /* 0x000fe20003f26270 */
[----:B------:R-:W-:-:S02]  /*caa0*/  IMAD.SHL.U32 R6, R57, 0x40, RZ ;  /* 0x0000004039067824 */ /* 0x000fc400078e00ff */
[----:B------:R5:W-:Y:S03]  /*cab0*/  @!P0 LDGSTS.E.BYPASS.LTC128B.128 [R161+0x5000], [R10.64] ;  /* 0x050000000aa18fae */ /* 0x000be6000b901d46 */
[----:B------:R-:W-:Y:S01]  /*cac0*/  LOP3.LUT R6, R6, 0x1c0, RZ, 0xc0, !PT ;  /* 0x000001c006067812 */ /* 0x000fe200078ec0ff */
[----:B------:R5:W-:Y:S01]  /*cad0*/  @!P0 LDGSTS.E.BYPASS.LTC128B.128 [R161+0x7000], [R10.64+0x80] ;  /* 0x070000800aa18fae */ /* 0x000be2000b901d46 */
[----:B------:R-:W-:Y:S02]  /*cae0*/  LEA R168, P0, R104, c[0x0][0x170], 0x1 ;  /* 0x00005c0068a87a11 */ /* 0x000fe400078008ff */
[----:B------:R-:W-:Y:S02]  /*caf0*/  LOP3.LUT R157, R6, 0x8, R157, 0xf8, !PT ;  /* 0x00000008069d7812 */ /* 0x000fe400078ef89d */
[----:B------:R-:W-:Y:S01]  /*cb00*/  SHF.R.U32.HI R6, RZ, 0x3, R6 ;  /* 0x00000003ff067819 */ /* 0x000fe20000011606 */
[----:B------:R-:W-:Y:S01]  /*cb10*/  @!P1 IMAD.MOV.U32 R14, RZ, RZ, c[0x0][0x1a0] ;  /* 0x00006800ff0e9624 */ /* 0x000fe200078e00ff */
[----:B------:R-:W-:-:S02]  /*cb20*/  LEA.HI.X R167, R104, c[0x0][0x174], R101, 0x1, P0 ;  /* 0x00005d0068a77a11 */ /* 0x000fc400000f0c65 */
[----:B------:R-:W-:Y:S01]  /*cb30*/  LOP3.LUT R157, R157, R6, RZ, 0x3c, !PT ;  /* 0x000000069d9d7212 */ /* 0x000fe200078e3cff */
[----:B------:R-:W-:Y:S02]  /*cb40*/  @!P2 IMAD.MOV.U32 R6, RZ, RZ, c[0x0][0x1a4] ;  /* 0x00006900ff06a624 */ /* 0x000fe400078e00ff */
[----:B------:R-:W-:Y:S02]  /*cb50*/  @!P1 IMAD.MOV.U32 R169, RZ, RZ, R167 ;  /* 0x000000ffffa99224 */ /* 0x000fe400078e00a7 */
[C---:B------:R-:W-:Y:S02]  /*cb60*/  IMAD R157, R2.reuse, 0x200, R157 ;  /* 0x00000200029d7824 */ /* 0x040fe400078e029d */
[----:B------:R-:W-:Y:S02]  /*cb70*/  IMAD.SHL.U32 R2, R2, 0x8, RZ ;  /* 0x0000000802027824 */ /* 0x000fe400078e00ff */
[----:B------:R-:W-:-:S03]  /*cb80*/  @!P1 IMAD.WIDE.U32 R14, R14, 0x60, R168 ;  /* 0x000000600e0e9825 */ /* 0x000fc600078e00a8 */
[----:B------:R-:W-:Y:S01]  /*cb90*/  LOP3.LUT R2, R7, 0x8, R2, 0xf8, !PT ;  /* 0x0000000807027812 */ /* 0x000fe200078ef802 */
[----:B--2---:R-:W-:Y:S01]  /*cba0*/  @!P6 IMAD.WIDE.U32 R8, R4, 0x60, R164 ;  /* 0x000000600408e825 */ /* 0x004fe200078e00a4 */
[----:B------:R-:W-:Y:S02]  /*cbb0*/  @!P4 LEA R4, P0, R103, R168, 0x1 ;  /* 0x000000a86704c211 */ /* 0x000fe400078008ff */
[----:B------:R-:W-:Y:S01]  /*cbc0*/  SHF.R.U32.HI R7, RZ, 0x3, R7 ;  /* 0x00000003ff077819 */ /* 0x000fe20000011607 */
[----:B------:R-:W-:Y:S01]  /*cbd0*/  @!P6 IMAD.IADD R13, R9, 0x1, R0 ;  /* 0x00000001090de824 */ /* 0x000fe200078e0200 */
[----:B-----5:R-:W-:Y:S01]  /*cbe0*/  SHF.R.S32.HI R11, RZ, 0x1f, R56 ;  /* 0x0000001fff0b7819 */ /* 0x020fe20000011438 */
[----:B------:R-:W-:Y:S01]  /*cbf0*/  @!P6 IMAD.MOV.U32 R12, RZ, RZ, R8 ;  /* 0x000000ffff0ce224 */ /* 0x000fe200078e0008 */
[----:B------:R-:W-:Y:S01]  /*cc00*/  @!P4 LEA.HI.X R5, R103, R167, R100, 0x1, P0 ;  /* 0x000000a76705c211 */ /* 0x000fe200000f0c64 */
[----:B------:R-:W-:Y:S01]  /*cc10*/  @!P2 IMAD.MOV.U32 R0, RZ, RZ, c[0x0][0x1a0] ;  /* 0x00006800ff00a624 */ /* 0x000fe200078e00ff */
[----:B------:R-:W-:Y:S01]  /*cc20*/  LEA.HI R40, R11, R56, RZ, 0x5 ;  /* 0x000000380b287211 */ /* 0x000fe200078f28ff */
[----:B------:R-:W-:Y:S01]  /*cc30*/  @!P1 IMAD.MOV.U32 R8, RZ, RZ, c[0x0][0x1a4] ;  /* 0x00006900ff089624 */ /* 0x000fe200078e00ff */
[----:B------:R2:W-:Y:S01]  /*cc40*/  @!P6 LDGSTS.E.BYPASS.LTC128B.128 [R161+0x5800], [R12.64] ;  /* 0x058000000ca1efae */ /* 0x0005e2000b901d46 */
[----:B------:R-:W-:Y:S01]  /*cc50*/  @!P5 IMAD.MOV.U32 R169, RZ, RZ, R167 ;  /* 0x000000ffffa9d224 */ /* 0x000fe200078e00a7 */
[----:B------:R-:W-:Y:S01]  /*cc60*/  SHF.R.S32.HI R42, RZ, 0x5, R40 ;  /* 0x00000005ff2a7819 */ /* 0x000fe20000011428 */
[----:B------:R-:W-:Y:S01]  /*cc70*/  @!P1 IMAD R8, R8, 0x60, RZ ;  /* 0x0000006008089824 */ /* 0x000fe200078e02ff */
[----:B------:R2:W-:Y:S01]  /*cc80*/  @!P6 LDGSTS.E.BYPASS.LTC128B.128 [R161+0x7800], [R12.64+0x80] ;  /* 0x078000800ca1efae */ /* 0x0005e2000b901d46 */
[----:B------:R-:W-:Y:S01]  /*cc90*/  LOP3.LUT R2, R2, R7, RZ, 0x3c, !PT ;  /* 0x0000000702027212 */ /* 0x000fe200078e3cff */
[----:B------:R-:W-:-:S02]  /*cca0*/  IMAD.SHL.U32 R157, R157, 0x2, RZ ;  /* 0x000000029d9d7824 */ /* 0x000fc400078e00ff */
[----:B------:R-:W0:Y:S01]  /*ccb0*/  LDGDEPBAR ;  /* 0x00000000000079af */ /* 0x000e220000000000 */
[----:B------:R-:W-:Y:S02]  /*ccc0*/  IMAD R7, R42, 0x400, R41 ;  /* 0x000004002a077824 */ /* 0x000fe400078e0229 */
[----:B------:R-:W-:Y:S01]  /*ccd0*/  @!P1 IMAD.IADD R9, R15, 0x1, R8 ;  /* 0x000000010f099824 */ /* 0x000fe200078e0208 */
[----:B------:R-:W-:Y:S01]  /*cce0*/  IADD3 R155, R157, 0x4020, RZ ;  /* 0x000040209d9b7810 */ /* 0x000fe20007ffe0ff */
[----:B------:R-:W-:Y:S02]  /*ccf0*/  IMAD.IADD R158, R2, 0x1, R7 ;  /* 0x00000001029e7824 */ /* 0x000fe400078e0207 */
[----:B------:R-:W-:Y:S02]  /*cd00*/  @!P1 IMAD.MOV.U32 R8, RZ, RZ, R14 ;  /* 0x000000ffff089224 */ /* 0x000fe400078e000e */
[----:B------:R-:W-:-:S04]  /*cd10*/  IMAD.SHL.U32 R158, R158, 0x2, RZ ;  /* 0x000000029e9e7824 */ /* 0x000fc800078e00ff */
[--C-:B------:R-:W-:Y:S02]  /*cd20*/  IMAD R156, R45, 0x2, R158.reuse ;  /* 0x000000022d9c7824 */ /* 0x100fe400078e029e */
[C---:B------:R-:W-:Y:S02]  /*cd30*/  IMAD R154, R43.reuse, 0x2, R158 ;  /* 0x000000022b9a7824 */ /* 0x040fe400078e029e */
[----:B------:R-:W-:Y:S01]  /*cd40*/  IMAD R153, R43, 0x2, R156 ;  /* 0x000000022b997824 */ /* 0x000fe200078e029c */
[----:B--2---:R-:W-:Y:S01]  /*cd50*/  @!P2 LEA R12, P0, R0, R168, 0x6 ;  /* 0x000000a8000ca211 */ /* 0x004fe200078030ff */
[----:B------:R-:W-:-:S04]  /*cd60*/  DEPBAR.LE SB0, 0x0 ;  /* 0x000080000000791a */ /* 0x000fc80000000000 */
[----:B------:R-:W-:Y:S01]  /*cd70*/  BAR.SYNC.DEFER_BLOCKING 0x0 ;  /* 0x0000000000007b1d */ /* 0x000fe20000010000 */
[----:B------:R-:W-:Y:S02]  /*cd80*/  @!P2 LEA.HI.X R13, R0, R167, R6, 0x6, P0 ;  /* 0x000000a7000da211 */ /* 0x000fe400000f3406 */
[----:B------:R-:W-:-:S03]  /*cd90*/  IADD3 R0, R157, 0x4000, RZ ;  /* 0x000040009d007810 */ /* 0x000fc60007ffe0ff */
        /* <DEDUP_REMOVED lines=29> */
[----:B---3--:R-:W-:Y:S04]  /*cf70*/  LDSM.16.M88.4 R24, [R158] ;  /* 0x000000009e18783b */ /* 0x008fe80000000200 */
[----:B--2---:R-:W2:Y:S04]  /*cf80*/  LDSM.16.M88.4 R4, [R157+0x4000] ;  /* 0x004000009d04783b */ /* 0x004ea80000000200 */
[----:B------:R-:W3:Y:S02]  /*cf90*/  LDSM.16.M88.4 R48, [R157+0x4800] ;  /* 0x004800009d30783b */ /* 0x000ee40000000200 */
[----:B------:R-:W-:Y:S01]  /*cfa0*/  @P1 IADD3 R155, R0, -0x20, RZ ;  /* 0xffffffe0009b1810 */ /* 0x000fe20007ffe0ff */
[----:B------:R-:W-:Y:S01]  /*cfb0*/  IMAD.MOV.U32 R0, RZ, RZ, 0x40 ;  /* 0x00000040ff007424 */ /* 0x000fe200078e00ff */
[----:B------:R-:W4:Y:S02]  /*cfc0*/  LDSM.16.M88.4 R32, [R157+0x5000] ;  /* 0x005000009d20783b */ /* 0x000f240000000200 */
[----:B------:R-:W-:-:S02]  /*cfd0*/  IADD3 R147, R155, 0x800, RZ ;  /* 0x000008009b937810 */ /* 0x000fc40007ffe0ff */
[----:B-----5:R-:W5:Y:S01]  /*cfe0*/  LDSM.16.M88.4 R12, [R157+0x5800] ;  /* 0x005800009d0c783b */ /* 0x020f620000000200 */
[----:B------:R-:W-:Y:S02]  /*cff0*/  SEL R0, R0, 0xffffffc0, !P2 ;  /* 0xffffffc000007807 */ /* 0x000fe40005000000 */
[C---:B------:R-:W-:Y:S01]  /*d000*/  IADD3 R146, R155.reuse, 0x1000, RZ ;  /* 0x000010009b927810 */ /* 0x040fe20007ffe0ff */
[----:B------:R-:W-:Y:S01]  /*d010*/  LDSM.16.M88.4 R76, [R156] ;  /* 0x000000009c4c783b */ /* 0x000fe20000000200 */
[----:B------:R-:W-:Y:S01]  /*d020*/  IADD3 R145, R155, 0x1800, RZ ;  /* 0x000018009b917810 */ /* 0x000fe20007ffe0ff */
[----:B------:R-:W-:Y:S01]  /*d030*/  IMAD.IADD R151, R157, 0x1, R0 ;  /* 0x000000019d977824 */ /* 0x000fe200078e0200 */
[C---:B------:R-:W-:Y:S01]  /*d040*/  IADD3 R143, R155.reuse, 0x2000, RZ ;  /* 0x000020009b8f7810 */ /* 0x040fe20007ffe0ff */
[----:B------:R-:W1:Y:S01]  /*d050*/  LDSM.16.M88.4 R80, [R155] ;  /* 0x000000009b50783b */ /* 0x000e620000000200 */
[----:B------:R-:W-:Y:S01]  /*d060*/  IMAD.IADD R144, R0, 0x1, R155 ;  /* 0x0000000100907824 */ /* 0x000fe200078e029b */
[----:B------:R-:W-:-:S02]  /*d070*/  IADD3 R142, R155, 0x2800, RZ ;  /* 0x000028009b8e7810 */ /* 0x000fc40007ffe0ff */
[----:B------:R-:W1:Y:S01]  /*d080*/  LDSM.16.M88.4 R72, [R155+0x800] ;  /* 0x000800009b48783b */ /* 0x000e620000000200 */
[C---:B------:R-:W-:Y:S02]  /*d090*/  IADD3 R141, R155.reuse, 0x3000, RZ ;  /* 0x000030009b8d7810 */ /* 0x040fe40007ffe0ff */
[----:B------:R-:W-:Y:S01]  /*d0a0*/  IADD3 R140, R155, 0x3800, RZ ;  /* 0x000038009b8c7810 */ /* 0x000fe20007ffe0ff */
[----:B------:R-:W1:Y:S04]  /*d0b0*/  LDSM.16.M88.4 R68, [R155+0x1000] ;  /* 0x001000009b44783b */ /* 0x000e680000000200 */
[----:B------:R-:W1:Y:S04]  /*d0c0*/  LDSM.16.M88.4 R64, [R155+0x1800] ;  /* 0x001800009b40783b */ /* 0x000e680000000200 */
[----:B------:R-:W-:Y:S01]  /*d0d0*/  LDSM.16.M88.4 R20, [R154] ;  /* 0x000000009a14783b */ /* 0x000fe20000000200 */
[C---:B--2---:R-:W-:Y:S03]  /*d0e0*/  HMMA.16816.F32 R8, R24.reuse, R4, RZ ;  /* 0x000000041808723c */ /* 0x044fe600000018ff */
[----:B------:R-:W2:Y:S04]  /*d0f0*/  LDSM.16.M88.4 R16, [R151+0x4000] ;  /* 0x004000009710783b */ /* 0x000ea80000000200 */
[----:B------:R-:W-:Y:S01]  /*d100*/  LDSM.16.M88.4 R92, [R151+0x5000] ;  /* 0x00500000975c783b */ /* 0x000fe20000000200 */
[C---:B------:R-:W-:Y:S03]  /*d110*/  HMMA.16816.F32 R4, R24.reuse, R6, RZ ;  /* 0x000000061804723c */ /* 0x040fe600000018ff */
[----:B------:R-:W-:Y:S04]  /*d120*/  LDSM.16.M88.4 R88, [R151+0x5800] ;  /* 0x005800009758783b */ /* 0x000fe80000000200 */
[----:B----4-:R-:W-:Y:S01]  /*d130*/  LDSM.16.M88.4 R84, [R153] ;  /* 0x000000009954783b */ /* 0x010fe20000000200 */
[C---:B---3--:R-:W-:Y:S03]  /*d140*/  HMMA.16816.F32 R60, R24.reuse, R48, RZ ;  /* 0x00000030183c723c */ /* 0x048fe600000018ff */
[----:B------:R-:W0:Y:S05]  /*d150*/  LDGDEPBAR ;  /* 0x00000000000079af */ /* 0x000e2a0000000000 */
[C---:B------:R-:W-:Y:S08]  /*d160*/  HMMA.16816.F32 R36, R24.reuse, R32, RZ ;  /* 0x000000201824723c */ /* 0x040ff000000018ff */
[C---:B------:R-:W-:Y:S08]  /*d170*/  HMMA.16816.F32 R48, R24.reuse, R50, RZ ;  /* 0x000000321830723c */ /* 0x040ff000000018ff */
[C---:B------:R-:W-:Y:S08]  /*d180*/  HMMA.16816.F32 R32, R24.reuse, R34, RZ ;  /* 0x000000221820723c */ /* 0x040ff000000018ff */
[C---:B-----5:R-:W-:Y:S08]  /*d190*/  HMMA.16816.F32 R28, R24.reuse, R12, RZ ;  /* 0x0000000c181c723c */ /* 0x060ff000000018ff */
[----:B------:R-:W-:Y:S01]  /*d1a0*/  HMMA.16816.F32 R24, R24, R14, RZ ;  /* 0x0000000e1818723c */ /* 0x000fe200000018ff */
[----:B------:R-:W3:Y:S07]  /*d1b0*/  LDSM.16.M88.4 R12, [R151+0x4800] ;  /* 0x00480000970c783b */ /* 0x000eee0000000200 */
[C---:B-1----:R-:W-:Y:S08]  /*d1c0*/  HMMA.16816.F32 R8, R76.reuse, R80, R8 ;  /* 0x000000504c08723c */ /* 0x042ff00000001808 */
[C---:B------:R-:W-:Y:S01]  /*d1d0*/  HMMA.16816.F32 R4, R76.reuse, R82, R4 ;  /* 0x000000524c04723c */ /* 0x040fe20000001804 */
[----:B------:R-:W1:Y:S07]  /*d1e0*/  LDSM.16.M88.4 R80, [R144] ;  /* 0x000000009050783b */ /* 0x000e6e0000000200 */
[C---:B------:R-:W-:Y:S08]  /*d1f0*/  HMMA.16816.F32 R60, R76.reuse, R72, R60 ;  /* 0x000000484c3c723c */ /* 0x040ff0000000183c */
        /* <DEDUP_REMOVED lines=8> */
[C---:B--2---:R-:W-:Y:S08]  /*d280*/  HMMA.16816.F32 R8, R20.reuse, R16, R8 ;  /* 0x000000101408723c */ /* 0x044ff00000001808 */
[C---:B------:R-:W-:Y:S01]  /*d290*/  HMMA.16816.F32 R4, R20.reuse, R18, R4 ;  /* 0x000000121404723c */ /* 0x040fe20000001804 */
[----:B------:R-:W2:Y:S07]  /*d2a0*/  LDSM.16.M88.4 R16, [R144+0x1800] ;  /* 0x001800009010783b */ /* 0x000eae0000000200 */
[C---:B---3--:R-:W-:Y:S01]  /*d2b0*/  HMMA.16816.F32 R76, R20.reuse, R12, R60 ;  /* 0x0000000c144c723c */ /* 0x048fe2000000183c */
[----:B------:R-:W3:Y:S07]  /*d2c0*/  LDSM.16.M88.4 R60, [R157+0x6000] ;  /* 0x006000009d3c783b */ /* 0x000eee0000000200 */
[C---:B------:R-:W-:Y:S01]  /*d2d0*/  HMMA.16816.F32 R48, R20.reuse, R14, R48 ;  /* 0x0000000e1430723c */ /* 0x040fe20000001830 */
        /* <DEDUP_REMOVED lines=8> */
[C---:B------:R-:W-:Y:S01]  /*d360*/  HMMA.16816.F32 R88, R84.reuse, R82, R4 ;  /* 0x000000525458723c */ /* 0x040fe20000001804 */
[----:B------:R-:W-:Y:S04]  /*d370*/  LDSM.16.M88.4 R80, [R156+0x2000] ;  /* 0x002000009c50783b */ /* 0x000fe80000000200 */
[----:B------:R-:W1:Y:S03]  /*d380*/  LDSM.16.M88.4 R4, [R155+0x2000] ;  /* 0x002000009b04783b */ /* 0x000e660000000200 */
[C---:B----4-:R-:W-:Y:S08]  /*d390*/  HMMA.16816.F32 R76, R84.reuse, R68, R76 ;  /* 0x00000044544c723c */ /* 0x050ff0000000184c */
[C---:B------:R-:W-:Y:S01]  /*d3a0*/  HMMA.16816.F32 R48, R84.reuse, R70, R48 ;  /* 0x000000465430723c */ /* 0x040fe20000001830 */
[----:B------:R-:W-:Y:S07]  /*d3b0*/  LDSM.16.M88.4 R68, [R151+0x7000] ;  /* 0x007000009744783b */ /* 0x000fee0000000200 */
[C---:B-----5:R-:W-:Y:S08]  /*d3c0*/  HMMA.16816.F32 R36, R84.reuse, R64, R36 ;  /* 0x000000405424723c */ /* 0x060ff00000001824 */
[C---:B------:R-:W-:Y:S01]  /*d3d0*/  HMMA.16816.F32 R32, R84.reuse, R66, R32 ;  /* 0x000000425420723c */ /* 0x040fe20000001820 */
[----:B------:R-:W-:Y:S07]  /*d3e0*/  LDSM.16.M88.4 R64, [R151+0x6000] ;  /* 0x006000009740783b */ /* 0x000fee0000000200 */
[C---:B--2---:R-:W-:Y:S08]  /*d3f0*/  HMMA.16816.F32 R28, R84.reuse, R16, R28 ;  /* 0x00000010541c723c */ /* 0x044ff0000000181c */
[----:B------:R-:W-:Y:S01]  /*d400*/  HMMA.16816.F32 R24, R84, R18, R24 ;  /* 0x000000125418723c */ /* 0x000fe20000001818 */
        /* <DEDUP_REMOVED lines=8> */
[----:B------:R-:W-:Y:S01]  /*d490*/  HMMA.16816.F32 R32, R72, R14, R32 ;  /* 0x0000000e4820723c */ /* 0x000fe20000001820 */
[----:B------:R-:W4:Y:S07]  /*d4a0*/  LDSM.16.M88.4 R12, [R155+0x3800] ;  /* 0x003800009b0c783b */ /* 0x000f2e0000000200 */
[C---:B-1----:R-:W-:Y:S08]  /*d4b0*/  HMMA.16816.F32 R8, R80.reuse, R4, R8 ;  /* 0x000000045008723c */ /* 0x042ff00000001808 */
[----:B------:R-:W-:Y:S01]  /*d4c0*/  HMMA.16816.F32 R88, R80, R6, R88 ;  /* 0x000000065058723c */ /* 0x000fe20000001858 */
[----:B------:R-:W1:Y:S07]  /*d4d0*/  LDSM.16.M88.4 R4, [R154+0x2000] ;  /* 0x002000009a04783b */ /* 0x000e6e0000000200 */
[C---:B------:R-:W-:Y:S08]  /*d4e0*/  HMMA.16816.F32 R28, R72.reuse, R92, R28 ;  /* 0x0000005c481c723c */ /* 0x040ff0000000181c */
[----:B------:R-:W-:Y:S08]  /*d4f0*/  HMMA.16816.F32 R24, R72, R94, R24 ;  /* 0x0000005e4818723c */ /* 0x000ff00000001818 */
[C---:B--2---:R-:W-:Y:S08]  /*d500*/  HMMA.16816.F32 R76, R80.reuse, R16, R76 ;  /* 0x00000010504c723c */ /* 0x044ff0000000184c */
[C---:B------:R-:W-:Y:S01]  /*d510*/  HMMA.16816.F32 R48, R80.reuse, R18, R48 ;  /* 0x000000125030723c */ /* 0x040fe20000001830 */
[----:B------:R-:W2:Y:S07]  /*d520*/  LDSM.16.M88.4 R16, [R151+0x7800] ;  /* 0x007800009710783b */ /* 0x000eae0000000200 */
[C---:B---3--:R-:W-:Y:S08]  /*d530*/  HMMA.16816.F32 R36, R80.reuse, R60, R36 ;  /* 0x0000003c5024723c */ /* 0x048ff00000001824 */
[C---:B------:R-:W-:Y:S01]  /*d540*/  HMMA.16816.F32 R72, R80.reuse, R62, R32 ;  /* 0x0000003e5048723c */ /* 0x040fe20000001820 */
[----:B------:R-:W-:Y:S04]  /*d550*/  LDSM.16.M88.4 R32, [R153+0x2000] ;  /* 0x002000009920783b */ /* 0x000fe80000000200 */
[----:B------:R-:W3:Y:S03]  /*d560*/  LDSM.16.M88.4 R60, [R144+0x2000] ;  /* 0x00200000903c783b */ /* 0x000ee60000000200 */
[C---:B----4-:R-:W-:Y:S08]  /*d570*/  HMMA.16816.F32 R28, R80.reuse, R12, R28 ;  /* 0x0000000c501c723c */ /* 0x050ff0000000181c */
[----:B------:R-:W-:Y:S01]  /*d580*/  HMMA.16816.F32 R24, R80, R14, R24 ;  /* 0x0000000e5018723c */ /* 0x000fe20000001818 */
[----:B------:R-:W4:Y:S07]  /*d590*/  LDSM.16.M88.4 R12, [R144+0x2800] ;  /* 0x00280000900c783b */ /* 0x000f2e0000000200 */
[C---:B-1----:R-:W-:Y:S07]  /*d5a0*/  HMMA.16816.F32 R76, R4.reuse, R20, R76 ;  /* 0x00000014044c723c */ /* 0x042fee000000184c */
[----:B------:R-:W-:Y:S01]  /*d5b0*/  LOP3.LUT R21, R40, 0xffffffe0, RZ, 0xc0, !PT ;  /* 0xffffffe028157812 */ /* 0x000fe200078ec0ff */
[----:B------:R-:W-:Y:S04]  /*d5c0*/  HMMA.16816.F32 R8, R4, R64, R8 ;  /* 0x000000400408723c */ /* 0x000fe80000001808 */
[----:B------:R-:W-:-:S04]  /*d5d0*/  IMAD.IADD R0, R56, 0x1, -R21 ;  /* 0x0000000138007824 */ /* 0x000fc800078e0a15 */
[C---:B------:R-:W-:Y:S08]  /*d5e0*/  HMMA.16816.F32 R88, R4.reuse, R66, R88 ;  /* 0x000000420458723c */ /* 0x040ff00000001858 */
[C---:B------:R-:W-:Y:S01]  /*d5f0*/  HMMA.16816.F32 R48, R4.reuse, R22, R48 ;  /* 0x000000160430723c */ /* 0x040fe20000001830 */
[----:B------:R-:W1:Y:S07]  /*d600*/  LDSM.16.M88.4 R20, [R144+0x3000] ;  /* 0x003000009014783b */ /* 0x000e6e0000000200 */
[C---:B--2---:R-:W-:Y:S07]  /*d610*/  HMMA.16816.F32 R28, R4.reuse, R16, R28 ;  /* 0x00000010041c723c */ /* 0x044fee000000181c */
[----:B------:R-:W-:Y:S01]  /*d620*/  SHF.R.S32.HI R17, RZ, 0x1f, R0 ;  /* 0x0000001fff117819 */ /* 0x000fe20000011400 */
[----:B------:R-:W-:Y:S03]  /*d630*/  HMMA.16816.F32 R36, R4, R68, R36 ;  /* 0x000000440424723c */ /* 0x000fe60000001824 */
[----:B------:R-:W-:Y:S01]  /*d640*/  LEA.HI R170, R17, R0, RZ, 0x2 ;  /* 0x0000000011aa7211 */ /* 0x000fe200078f10ff */
[----:B------:R-:W-:-:S03]  /*d650*/  IMAD R17, R42, 0x10, R58 ;  /* 0x000000102a117824 */ /* 0x000fc600078e023a */
[----:B------:R-:W-:Y:S01]  /*d660*/  SHF.R.S32.HI R170, RZ, 0x2, R170 ;  /* 0x00000002ffaa7819 */ /* 0x000fe200000114aa */
[----:B------:R-:W-:Y:S03]  /*d670*/  HMMA.16816.F32 R72, R4, R70, R72 ;  /* 0x000000460448723c */ /* 0x000fe60000001848 */
[----:B------:R-:W-:-:S04]  /*d680*/  IADD3 R0, R17, 0x1, R170 ;  /* 0x0000000111007810 */ /* 0x000fc80007ffe0aa */
[----:B------:R-:W-:Y:S01]  /*d690*/  IADD3 R47, R54, R0, -R159 ;  /* 0x00000000362f7210 */ /* 0x000fe20007ffe89f */
[----:B------:R-:W-:Y:S01]  /*d6a0*/  HMMA.16816.F32 R24, R4, R18, R24 ;  /* 0x000000120418723c */ /* 0x000fe20000001818 */
[----:B------:R-:W2:Y:S01]  /*d6b0*/  LDSM.16.M88.4 R4, [R144+0x3800] ;  /* 0x003800009004783b */ /* 0x000ea20000000200 */
[----:B------:R-:W-:Y:S01]  /*d6c0*/  IMAD.SHL.U32 R0, R56, 0x2, RZ ;  /* 0x0000000238007824 */ /* 0x000fe200078e00ff */
[----:B------:R-:W-:Y:S01]  /*d6d0*/  IADD3 R47, R47, c[0x0][0x2e8], RZ ;  /* 0x0000ba002f2f7a10 */ /* 0x000fe20007ffe0ff */
[----:B------:R-:W-:-:S04]  /*d6e0*/  DEPBAR.LE SB0, 0x0 ;  /* 0x000080000000791a */ /* 0x000fc80000000000 */
[----:B---3--:R-:W-:Y:S01]  /*d6f0*/  HMMA.16816.F32 R8, R32, R60, R8 ;  /* 0x0000003c2008723c */ /* 0x008fe20000001808 */
[----:B------:R-:W-:Y:S02]  /*d700*/  LOP3.LUT R0, R0, 0x6, RZ, 0xc0, !PT ;  /* 0x0000000600007812 */ /* 0x000fe400078ec0ff */
[----:B------:R-:W-:-:S03]  /*d710*/  IADD3 R103, R47, 0x8, RZ ;  /* 0x000000082f677810 */ /* 0x000fc60007ffe0ff */
[----:B------:R-:W-:Y:S01]  /*d720*/  IMAD.IADD R17, R3, 0x1, R0 ;  /* 0x0000000103117824 */ /* 0x000fe200078e0200 */
[----:B------:R-:W-:Y:S01]  /*d730*/  LOP3.LUT R0, R2, R41, RZ, 0xfc, !PT ;  /* 0x0000002902007212 */ /* 0x000fe200078efcff */
[----:B------:R-:W-:Y:S01]  /*d740*/  HMMA.16816.F32 R88, R32, R62, R88 ;  /* 0x0000003e2058723c */ /* 0x000fe20000001858 */
[-C--:B------:R-:W-:Y:S02]  /*d750*/  IMNMX R2, R47, R54.reuse, PT ;  /* 0x000000362f027217 */ /* 0x080fe40003800200 */
[----:B------:R-:W-:Y:S02]  /*d760*/  IMNMX R103, R103, R54, PT ;  /* 0x0000003667677217 */ /* 0x000fe40003800200 */
[----:B------:R-:W-:-:S03]  /*d770*/  IADD3 R16, R17, 0x1, RZ ;  /* 0x0000000111107810 */ /* 0x000fc60007ffe0ff */
[----:B----4-:R-:W-:Y:S01]  /*d780*/  HMMA.16816.F32 R76, R32, R12, R76 ;  /* 0x0000000c204c723c */ /* 0x010fe2000000184c */
[C---:B------:R-:W-:Y:S02]  /*d790*/  ISETP.GE.AND P1, PT, R16.reuse, R2, PT ;  /* 0x000000021000720c */ /* 0x040fe40003f26270 */
[----:B------:R-:W-:-:S04]  /*d7a0*/  ISETP.GE.AND P6, PT, R16, R103, PT ;  /* 0x000000671000720c */ /* 0x000fc80003fc6270 */
[C---:B------:R-:W-:Y:S01]  /*d7b0*/  IADD3 R12, R17.reuse, 0x9, RZ ;  /* 0x00000009110c7810 */ /* 0x040fe20007ffe0ff */
[C---:B------:R-:W-:Y:S01]  /*d7c0*/  HMMA.16816.F32 R48, R32.reuse, R14, R48 ;  /* 0x0000000e2030723c */ /* 0x040fe20000001830 */
[C---:B------:R-:W-:Y:S02]  /*d7d0*/  IADD3 R13, R17.reuse, 0x8, RZ ;  /* 0x00000008110d7810 */ /* 0x040fe40007ffe0ff */
[CC--:B------:R-:W-:Y:S02]  /*d7e0*/  ISETP.GE.AND P5, PT, R12.reuse, R2.reuse, PT ;  /* 0x000000020c00720c */ /* 0x0c0fe40003fa6270 */
[----:B------:R-:W-:Y:S02]  /*d7f0*/  ISETP.GE.AND P2, PT, R12, R103, PT ;  /* 0x000000670c00720c */ /* 0x000fe40003f46270 */
[----:B------:R-:W-:Y:S01]  /*d800*/  IADD3 R12, R17, 0x10, RZ ;  /* 0x00000010110c7810 */ /* 0x000fe20007ffe0ff */
[----:B-1----:R-:W-:Y:S01]  /*d810*/  HMMA.16816.F32 R36, R32, R20, R36 ;  /* 0x000000142024723c */ /* 0x002fe20000001824 */
[----:B------:R-:W-:-:S02]  /*d820*/  ISETP.GE.AND P0, PT, R13, R2, PT ;  /* 0x000000020d00720c */ /* 0x000fc40003f06270 */
[----:B------:R-:W-:Y:S02]  /*d830*/  ISETP.GE.AND P4, PT, R13, R103, PT ;  /* 0x000000670d00720c */ /* 0x000fe40003f86270 */
[----:B------:R-:W-:Y:S02]  /*d840*/  IADD3 R13, R17, 0x11, RZ ;  /* 0x00000011110d7810 */ /* 0x000fe40007ffe0ff */
[----:B------:R-:W-:Y:S01]  /*d850*/  FSEL R42, R9, -INF , !P1 ;  /* 0xff800000092a7808 */ /* 0x000fe20004800000 */
[----:B------:R-:W-:Y:S01]  /*d860*/  HMMA.16816.F32 R72, R32, R22, R72 ;  /* 0x000000162048723c */ /* 0x000fe20000001848 */
[----:B------:R-:W-:Y:S02]  /*d870*/  ISETP.GE.AND P1, PT, R12, R2, PT ;  /* 0x000000020c00720c */ /* 0x000fe40003f26270 */
[----:B------:R-:W-:Y:S02]  /*d880*/  IADD3 R9, R17, 0x18, RZ ;  /* 0x0000001811097810 */ /* 0x000fe40007ffe0ff */
[----:B------:R-:W-:-:S02]  /*d890*/  FSEL R88, R88, -INF , !P0 ;  /* 0xff80000058587808 */ /* 0x000fc40004000000 */
[----:B------:R-:W-:Y:S01]  /*d8a0*/  FSEL R90, R90, -INF , !P4 ;  /* 0xff8000005a5a7808 */ /* 0x000fe20006000000 */
[C---:B--2---:R-:W-:Y:S01]  /*d8b0*/  HMMA.16816.F32 R28, R32.reuse, R4, R28 ;  /* 0x00000004201c723c */ /* 0x044fe2000000181c */
[----:B------:R-:W-:Y:S02]  /*d8c0*/  ISETP.GE.AND P0, PT, R12, R103, PT ;  /* 0x000000670c00720c */ /* 0x000fe40003f06270 */
[----:B------:R-:W-:Y:S02]  /*d8d0*/  ISETP.GE.AND P4, PT, R13, R2, PT ;  /* 0x000000020d00720c */ /* 0x000fe40003f86270 */
[----:B------:R-:W-:Y:S02]  /*d8e0*/  FSEL R40, R89, -INF , !P5 ;  /* 0xff80000059287808 */ /* 0x000fe40006800000 */
[----:B------:R-:W-:Y:S01]  /*d8f0*/  FSEL R20, R91, -INF , !P2 ;  /* 0xff8000005b147808 */ /* 0x000fe20005000000 */
[----:B------:R-:W-:Y:S01]  /*d900*/  HMMA.16816.F32 R24, R32, R6, R24 ;  /* 0x000000062018723c */ /* 0x000fe20000001818 */
[----:B------:R-:W-:-:S02]  /*d910*/  IADD3 R12, R17, 0x19, RZ ;  /* 0x00000019110c7810 */ /* 0x000fc40007ffe0ff */
[----:B------:R-:W-:Y:S01]  /*d920*/  FSEL R18, R76, -INF , !P1 ;  /* 0xff8000004c127808 */ /* 0x000fe20004800000 */
[----:B------:R-:W-:Y:S01]  /*d930*/  BAR.SYNC.DEFER_BLOCKING 0x0 ;  /* 0x0000000000007b1d */ /* 0x000fe20000010000 */
[-C--:B------:R-:W-:Y:S02]  /*d940*/  ISETP.GE.AND P5, PT, R13, R103.reuse, PT ;  /* 0x000000670d00720c */ /* 0x080fe40003fa6270 */
        /* <DEDUP_REMOVED lines=10> */
[-C--:B------:R-:W-:Y:S02]  /*d9f0*/  ISETP.GE.AND P2, PT, R9, R103.reuse, PT ;  /* 0x000000670900720c */ /* 0x080fe40003f46270 */
[C---:B------:R-:W-:Y:S02]  /*da00*/  IADD3 R13, R17.reuse, 0x21, RZ ;  /* 0x00000021110d7810 */ /* 0x040fe40007ffe0ff */
        /* <DEDUP_REMOVED lines=8> */
[----:B------:R-:W-:Y:S02]  /*da90*/  FSEL R132, R39, -INF , !P0 ;  /* 0xff80000027847808 */ /* 0x000fe40004000000 */
[----:B------:R-:W-:-:S02]  /*daa0*/  FSEL R114, R72, -INF , !P4 ;  /* 0xff80000048727808 */ /* 0x000fc40006000000 */
[----:B------:R-:W-:Y:S02]  /*dab0*/  IADD3 R5, R17, 0x29, RZ ;  /* 0x0000002911057810 */ /* 0x000fe40007ffe0ff */
[CC--:B------:R-:W-:Y:S02]  /*dac0*/  ISETP.GE.AND P0, PT, R4.reuse, R2.reuse, PT ;  /* 0x000000020400720c */ /* 0x0c0fe40003f06270 */
[----:B------:R-:W-:Y:S02]  /*dad0*/  ISETP.GE.AND P4, PT, R4, R103, PT ;  /* 0x000000670400720c */ /* 0x000fe40003f86270 */
[----:B------:R-:W-:Y:S02]  /*dae0*/  FSEL R122, R38, -INF , !P2 ;  /* 0xff800000267a7808 */ /* 0x000fe40005000000 */
[----:B------:R-:W-:Y:S02]  /*daf0*/  FSEL R108, R37, -INF , !P1 ;  /* 0xff800000256c7808 */ /* 0x000fe40004800000 */
[----:B------:R-:W-:-:S02]  /*db00*/  ISETP.GE.AND P2, PT, R5, R2, PT ;  /* 0x000000020500720c */ /* 0x000fc40003f46270 */
[----:B------:R-:W-:Y:S02]  /*db10*/  ISETP.GE.AND P1, PT, R5, R103, PT ;  /* 0x000000670500720c */ /* 0x000fe40003f26270 */
[----:B------:R-:W-:Y:S02]  /*db20*/  FSEL R126, R28, -INF , !P0 ;  /* 0xff8000001c7e7808 */ /* 0x000fe40004000000 */
[----:B------:R-:W-:Y:S02]  /*db30*/  FSEL R116, R30, -INF , !P4 ;  /* 0xff8000001e747808 */ /* 0x000fe40006000000 */
[C---:B------:R-:W-:Y:S02]  /*db40*/  IADD3 R4, R17.reuse, 0x31, RZ ;  /* 0x0000003111047810 */ /* 0x040fe40007ffe0ff */
[C---:B------:R-:W-:Y:S02]  /*db50*/  IADD3 R5, R17.reuse, 0x38, RZ ;  /* 0x0000003811057810 */ /* 0x040fe40007ffe0ff */
[----:B------:R-:W-:-:S02]  /*db60*/  ISETP.GE.AND P0, PT, R17, R2, PT ;  /* 0x000000021100720c */ /* 0x000fc40003f06270 */
[CC--:B------:R-:W-:Y:S02]  /*db70*/  ISETP.GE.AND P4, PT, R17.reuse, R103.reuse, PT ;  /* 0x000000671100720c */ /* 0x0c0fe40003f86270 */
[----:B------:R-:W-:Y:S02]  /*db80*/  IADD3 R17, R17, 0x39, RZ ;  /* 0x0000003911117810 */ /* 0x000fe40007ffe0ff */
[----:B------:R-:W-:Y:S02]  /*db90*/  FSEL R8, R8, -INF , !P0 ;  /* 0xff80000008087808 */ /* 0x000fe40004000000 */
[----:B------:R-:W-:Y:S02]  /*dba0*/  ISETP.GE.AND P0, PT, R17, R103, PT ;  /* 0x000000671100720c */ /* 0x000fe40003f06270 */
[----:B------:R-:W-:Y:S02]  /*dbb0*/  FSEL R134, R36, -INF , !P5 ;  /* 0xff80000024867808 */ /* 0x000fe40006800000 */
[----:B------:R-:W-:-:S02]  /*dbc0*/  FSEL R110, R27, -INF , !P0 ;  /* 0xff8000001b6e7808 */ /* 0x000fc40004000000 */
[----:B------:R-:W-:Y:S02]  /*dbd0*/  ISETP.GE.AND P0, PT, R102, 0x2, PT ;  /* 0x000000026600780c */ /* 0x000fe40003f06270 */
[-C--:B------:R-:W-:Y:S02]  /*dbe0*/  ISETP.GE.AND P5, PT, R9, R103.reuse, PT ;  /* 0x000000670900720c */ /* 0x080fe40003fa6270 */
[----:B------:R-:W-:Y:S02]  /*dbf0*/  FSEL R136, R73, -INF , !P2 ;  /* 0xff80000049887808 */ /* 0x000fe40005000000 */
[----:B------:R-:W-:Y:S02]  /*dc00*/  FSEL R124, R74, -INF , !P5 ;  /* 0xff8000004a7c7808 */ /* 0x000fe40006800000 */
[C---:B------:R-:W-:Y:S02]  /*dc10*/  ISETP.GE.AND P5, PT, R4.reuse, R2, PT ;  /* 0x000000020400720c */ /* 0x040fe40003fa6270 */
[----:B------:R-:W-:-:S02]  /*dc20*/  ISETP.GE.AND P2, PT, R4, R103, PT ;  /* 0x000000670400720c */ /* 0x000fc40003f46270 */
[----:B------:R-:W-:Y:S02]  /*dc30*/  FSEL R130, R75, -INF , !P1 ;  /* 0xff8000004b827808 */ /* 0x000fe40004800000 */
[----:B------:R-:W-:Y:S02]  /*dc40*/  FSEL R4, R11, -INF , !P6 ;  /* 0xff8000000b047808 */ /* 0x000fe40007000000 */
[----:B------:R-:W-:Y:S02]  /*dc50*/  FSEL R118, R29, -INF , !P5 ;  /* 0xff8000001d767808 */ /* 0x000fe40006800000 */
[CC--:B------:R-:W-:Y:S02]  /*dc60*/  ISETP.GE.AND P6, PT, R5.reuse, R2.reuse, PT ;  /* 0x000000020500720c */ /* 0x0c0fe40003fc6270 */
[----:B------:R-:W-:Y:S02]  /*dc70*/  ISETP.GE.AND P1, PT, R5, R103, PT ;  /* 0x000000670500720c */ /* 0x000fe40003f26270 */
        /* <DEDUP_REMOVED lines=66> */
.L_x_6774:
[----:B------:R-:W-:-:S05]  /*e0a0*/  IMAD.MOV.U32 R3, RZ, RZ, c[0x0][0x198] ;  /* 0x00006600ff037624 */ /* 0x000fca00078e00ff */
[----:B------:R-:W-:-:S04]  /*e0b0*/  LEA R3, -R3, RZ, 0x6 ;  /* 0x000000ff03037211 */ /* 0x000fc800078e31ff */
[----:B------:R-:W-:Y:S02]  /*e0c0*/  SHF.R.S32.HI R6, RZ, 0x1f, R3 ;  /* 0x0000001fff067819 */ /* 0x000fe40000011403 */
.L_x_6775:
[----:B------:R-:W-:Y:S01]  /*e0d0*/  ULDC.64 UR4, c[0x0][0x198] ;  /* 0x0000660000047ab9 */ /* 0x000fe20000000a00 */
[C---:B------:R-:W-:Y:S01]  /*e0e0*/  LEA R164, P1, R3.reuse, R164, 0x1 ;  /* 0x000000a403a47211 */ /* 0x040fe200078208ff */
[----:B------:R-:W-:Y:S01]  /*e0f0*/  USHF.L.U32 UR9, UR4, 0x5, URZ ;  /* 0x0000000504097899 */ /* 0x000fe2000800063f */
[C---:B------:R-:W-:Y:S01]  /*e100*/  IADD3 R128, P2, R3.reuse, R128, RZ ;  /* 0x0000008003807210 */ /* 0x040fe20007f5e0ff */
[----:B------:R-:W-:Y:S01]  /*e110*/  UMOV UR8, 0x5 ;  /* 0x0000000500087882 */ /* 0x000fe20000000000 */
[----:B------:R-:W-:Y:S01]  /*e120*/  LEA.HI.X R165, R3, R165, R6, 0x1, P1 ;  /* 0x000000a503a57211 */ /* 0x000fe200008f0c06 */
[----:B------:R-:W-:Y:S02]  /*e130*/  USHF.L.U64.HI UR5, UR4, UR8, UR5 ;  /* 0x0000000804057299 */ /* 0x000fe40008010205 */
[----:B------:R-:W-:Y:S01]  /*e140*/  IADD3 R22, P1, R164, UR9, RZ ;  /* 0x00000009a4167c10 */ /* 0x000fe2000ff3e0ff */
[----:B------:R-:W-:Y:S01]  /*e150*/  IMAD.X R3, R6, 0x1, R52, P2 ;  /* 0x0000000106037824 */ /* 0x000fe200010e0634 */
[----:B------:R-:W-:Y:S01]  /*e160*/  LEA R24, P2, R128, c[0x0][0x168], 0x1 ;  /* 0x00005a0080187a11 */ /* 0x000fe200078408ff */
[----:B------:R-:W-:Y:S01]  /*e170*/  @!PT LDS RZ, [RZ] ;  /* 0x00000000fffff984 */ /* 0x000fe20000000800 */
[----:B------:R-:W-:Y:S01]  /*e180*/  @!PT LDS RZ, [RZ] ;  /* 0x00000000fffff984 */ /* 0x000fe20000000800 */
[----:B------:R-:W-:Y:S01]  /*e190*/  @!PT LDS RZ, [RZ] ;  /* 0x00000000fffff984 */ /* 0x000fe20000000800 */
[----:B------:R1:W-:Y:S01]  /*e1a0*/  LDGSTS.E.BYPASS.LTC128B.128 [R161+0x4000], [R164.64] ;  /* 0x04000000a4a17fae */ /* 0x0003e2000b901d46 */
[----:B------:R-:W-:-:S02]  /*e1b0*/  IADD3.X R23, R165, UR5, RZ, P1, !PT ;  /* 0x00000005a5177c10 */ /* 0x000fc40008ffe4ff */
[----:B------:R-:W-:Y:S02]  /*e1c0*/  IADD3 R6, P1, R22, UR9, RZ ;  /* 0x0000000916067c10 */ /* 0x000fe4000ff3e0ff */
[----:B------:R-:W-:Y:S02]  /*e1d0*/  LEA.HI.X R25, R128, c[0x0][0x16c], R3, 0x1, P2 ;  /* 0x00005b0080197a11 */ /* 0x000fe400010f0c03 */
        /* <DEDUP_REMOVED lines=11> */
.L_x_6773:
        /* <DEDUP_REMOVED lines=23> */
[----:B------:R-:W-:Y:S02]  /*e400*/  SHF.L.U32 R152, R0, 0x1, RZ ;  /* 0x0000000100987819 */ /* 0x000fe400000006ff */
[----:B-1----:R-:W-:Y:S02]  /*e410*/  FMNMX.FTZ R6, R118, R5, !PT ;  /* 0x0000000576067209 */ /* 0x002fe40007810000 */
[----:B------:R-:W-:Y:S01]  /*e420*/  LEA R149, R43, R152, 0x1 ;  /* 0x000000982b957211 */ /* 0x000fe200078e08ff */
[----:B------:R-:W-:Y:S01]  /*e430*/  LDSM.16.MT88.4 R36, [R152+0x8000] ;  /* 0x008000009824783b */ /* 0x000fe20000004200 */
[----:B------:R-:W-:-:S02]  /*e440*/  FMNMX.FTZ R5, R121, R6, !PT ;  /* 0x0000000679057209 */ /* 0x000fc40007810000 */
[----:B------:R-:W-:Y:S01]  /*e450*/  FMNMX.FTZ R6, R116, R3, !PT ;  /* 0x0000000374067209 */ /* 0x000fe20007810000 */
[----:B------:R-:W-:Y:S01]  /*e460*/  LDSM.16.MT88.4 R52, [R149+0x8000] ;  /* 0x008000009534783b */ /* 0x000fe20000004200 */
[----:B------:R-:W-:Y:S02]  /*e470*/  FMNMX.FTZ R22, R120, R5, !PT ;  /* 0x0000000578167209 */ /* 0x000fe40007810000 */
[----:B------:R-:W-:Y:S01]  /*e480*/  FMNMX.FTZ R7, R115, R6, !PT ;  /* 0x0000000673077209 */ /* 0x000fe20007810000 */
[----:B------:R-:W-:Y:S01]  /*e490*/  LDSM.16.MT88.4 R68, [R152+0xa000] ;  /* 0x00a000009844783b */ /* 0x000fe20000004200 */
[----:B------:R-:W-:Y:S02]  /*e4a0*/  LEA R150, R45, R152, 0x1 ;  /* 0x000000982d967211 */ /* 0x000fe400078e08ff */
[----:B------:R-:W-:Y:S01]  /*e4b0*/  FMNMX.FTZ R7, R112, R7, !PT ;  /* 0x0000000770077209 */ /* 0x000fe20007810000 */
[----:B------:R-:W1:Y:S01]  /*e4c0*/  SHFL.BFLY PT, R5, R22, 0x2, 0x1f ;  /* 0x0c401f0016057f89 */ /* 0x000e6200000e0000 */
[----:B------:R-:W-:-:S02]  /*e4d0*/  LEA R148, R43, R150, 0x1 ;  /* 0x000000962b947211 */ /* 0x000fc400078e08ff */
[----:B------:R-:W-:Y:S01]  /*e4e0*/  FMNMX.FTZ R7, R110, R7, !PT ;  /* 0x000000076e077209 */ /* 0x000fe20007810000 */
[----:B------:R-:W-:Y:S04]  /*e4f0*/  LDSM.16.MT88.4 R44, [R150+0x8000] ;  /* 0x00800000962c783b */ /* 0x000fe80000004200 */
[----:B------:R-:W2:Y:S04]  /*e500*/  SHFL.BFLY PT, R6, R7, 0x2, 0x1f ;  /* 0x0c401f0007067f89 */ /* 0x000ea800000e0000 */
[----:B------:R-:W-:Y:S04]  /*e510*/  LDSM.16.MT88.4 R60, [R148+0x8000] ;  /* 0x00800000943c783b */ /* 0x000fe80000004200 */
[----:B------:R-:W-:Y:S04]  /*e520*/  LDSM.16.MT88.4 R92, [R150+0xa000] ;  /* 0x00a00000965c783b */ /* 0x000fe80000004200 */
[----:B------:R-:W-:Y:S01]  /*e530*/  LDSM.16.MT88.4 R80, [R149+0xa000] ;  /* 0x00a000009550783b */ /* 0x000fe20000004200 */
        /* <DEDUP_REMOVED lines=22> */
[----:B------:R-:W1:Y:S01]  /*e6a0*/  LDSM.16.MT88.4 R4, [R148+0xa000] ;  /* 0x00a000009404783b */ /* 0x000e620000004200 */
[----:B------:R-:W2:Y:S01]  /*e6b0*/  MUFU.EX2 R34, R34 ;  /* 0x0000002200227308 */ /* 0x000ea20000000800 */
[----:B------:R-:W-:Y:S02]  /*e6c0*/  FFMA.FTZ R0, R14, c[0x0][0x23c], -R125 ;  /* 0x00008f000e007a23 */ /* 0x000fe4000001087d */
[----:B------:R-:W-:Y:S01]  /*e6d0*/  FFMA.FTZ R25, R12, c[0x0][0x23c], -R117 ;  /* 0x00008f000c197a23 */ /* 0x000fe20000010875 */
[----:B------:R-:W-:Y:S01]  /*e6e0*/  LDSM.16.MT88.4 R20, [R152+0x8800] ;  /* 0x008800009814783b */ /* 0x000fe20000004200 */
[----:B------:R-:W-:-:S02]  /*e6f0*/  FFMA.FTZ R31, R18, c[0x0][0x23c], -R125 ;  /* 0x00008f00121f7a23 */ /* 0x000fc4000001087d */
[--C-:B------:R-:W-:Y:S01]  /*e700*/  FFMA.FTZ R26, R16, c[0x0][0x23c], -R125.reuse ;  /* 0x00008f00101a7a23 */ /* 0x100fe2000001087d */
[----:B------:R-:W-:Y:S01]  /*e710*/  MUFU.EX2 R33, R33 ;  /* 0x0000002100217308 */ /* 0x000fe20000000800 */
[----:B------:R-:W3:Y:S01]  /*e720*/  LDSM.16.MT88.4 R12, [R149+0x8800] ;  /* 0x00880000950c783b */ /* 0x000ee20000004200 */
[----:B------:R-:W-:Y:S02]  /*e730*/  FFMA.FTZ R27, R48, c[0x0][0x23c], -R125 ;  /* 0x00008f00301b7a23 */ /* 0x000fe4000001087d */
[--C-:B------:R-:W-:Y:S01]  /*e740*/  FFMA.FTZ R32, R78, c[0x0][0x23c], -R117.reuse ;  /* 0x00008f004e207a23 */ /* 0x100fe20000010875 */
[----:B------:R-:W4:Y:S01]  /*e750*/  LDSM.16.MT88.4 R16, [R150+0x8800] ;  /* 0x008800009610783b */ /* 0x000f220000004200 */
[--C-:B------:R-:W-:Y:S02]  /*e760*/  FFMA.FTZ R29, R64, c[0x0][0x23c], -R117.reuse ;  /* 0x00008f00401d7a23 */ /* 0x100fe40000010875 */
[----:B------:R-:W5:Y:S01]  /*e770*/  MUFU.EX2 R28, R28 ;  /* 0x0000001c001c7308 */ /* 0x000f620000000800 */
        /* <DEDUP_REMOVED lines=10> */
[----:B-----5:R-:W-:Y:S01]  /*e820*/  F2FP.PACK_AB R86, R28, R33 ;  /* 0x000000211c56723e */ /* 0x020fe200000000ff */
[----:B------:R-:W-:-:S02]  /*e830*/  FFMA.FTZ R124, R124, c[0x0][0x23c], -R117 ;  /* 0x00008f007c7c7a23 */ /* 0x000fc40000010875 */
[----:B------:R-:W-:Y:S02]  /*e840*/  FFMA.FTZ R119, R130, c[0x0][0x23c], -R117 ;  /* 0x00008f0082777a23 */ /* 0x000fe40000010875 */
[--C-:B------:R-:W-:Y:S02]  /*e850*/  FFMA.FTZ R127, R118, c[0x0][0x23c], -R125.reuse ;  /* 0x00008f00767f7a23 */ /* 0x100fe4000001087d */
        /* <DEDUP_REMOVED lines=11> */
[----:B------:R-:W-:Y:S02]  /*e910*/  FADD.FTZ R34, R35, R34 ;  /* 0x0000002223227221 */ /* 0x000fe40000010000 */
[----:B------:R-:W-:Y:S02]  /*e920*/  FADD.FTZ R106, R109, R106 ;  /* 0x0000006a6d6a7221 */ /* 0x000fe40000010000 */
[----:B------:R-:W-:Y:S01]  /*e930*/  FADD.FTZ R33, R33, R34 ;  /* 0x0000002221217221 */ /* 0x000fe20000010000 */
[----:B-----5:R-:W-:-:S02]  /*e940*/  F2FP.PACK_AB R87, R30, R107 ;  /* 0x0000006b1e57723e */ /* 0x020fc400000000ff */
[----:B------:R-:W2:Y:S01]  /*e950*/  MUFU.EX2 R26, R26 ;  /* 0x0000001a001a7308 */ /* 0x000ea20000000800 */
        /* <DEDUP_REMOVED lines=31> */
[C---:B-1----:R-:W-:Y:S02]  /*eb50*/  HMMA.16816.F32 R88, R84.reuse, R4, RZ ;  /* 0x000000045458723c */ /* 0x042fe400000018ff */
[----:B------:R-:W-:Y:S05]  /*eb60*/  MUFU.EX2 R126, R126 ;  /* 0x0000007e007e7308 */ /* 0x000fea0000000800 */
[----:B--2---:R-:W-:Y:S01]  /*eb70*/  F2FP.PACK_AB R4, R26, R31 ;  /* 0x0000001f1a04723e */ /* 0x004fe200000000ff */
        /* <DEDUP_REMOVED lines=58> */
[C---:B-1----:R-:W-:Y:S08]  /*ef20*/  HMMA.16816.F32 R40, R4.reuse, R16, R40 ;  /* 0x000000100428723c */ /* 0x042ff00000001828 */
[C---:B------:R-:W-:Y:S01]  /*ef30*/  HMMA.16816.F32 R44, R4.reuse, R18, R44 ;  /* 0x00000012042c723c */ /* 0x040fe2000000182c */
[----:B------:R-:W1:Y:S07]  /*ef40*/  LDSM.16.MT88.4 R16, [R150+0xb000] ;  /* 0x00b000009610783b */ /* 0x000e6e0000004200 */
[C---:B--2---:R-:W-:Y:S08]  /*ef50*/  HMMA.16816.F32 R64, R4.reuse, R12, R64 ;  /* 0x0000000c0440723c */ /* 0x044ff00000001840 */
        /* <DEDUP_REMOVED lines=17> */
[----:B------:R-:W-:Y:S01]  /*f070*/  F2FP.PACK_AB R4, R127, R126 ;  /* 0x0000007e7f04723e */ /* 0x000fe200000000ff */
[----:B------:R-:W-:Y:S01]  /*f080*/  FADD.FTZ R126, R126, R113 ;  /* 0x000000717e7e7221 */ /* 0x000fe20000010000 */
[----:B---3--:R-:W-:Y:S01]  /*f090*/  F2FP.PACK_AB R5, R115, R116 ;  /* 0x000000747305723e */ /* 0x008fe200000000ff */
        /* <DEDUP_REMOVED lines=13> */
[C---:B-----5:R-:W-:Y:S08]  /*f170*/  HMMA.16816.F32 R40, R4.reuse, R8, R40 ;  /* 0x000000080428723c */ /* 0x060ff00000001828 */
[C---:B------:R-:W-:Y:S01]  /*f180*/  HMMA.16816.F32 R44, R4.reuse, R10, R44 ;  /* 0x0000000a042c723c */ /* 0x040fe2000000182c */
[----:B------:R-:W2:Y:S07]  /*f190*/  LDSM.16.MT88.4 R8, [R152+0xb800] ;  /* 0x00b800009808783b */ /* 0x000eae0000004200 */
[C---:B------:R-:W-:Y:S01]  /*f1a0*/  HMMA.16816.F32 R52, R4.reuse, R14, R52 ;  /* 0x0000000e0434723c */ /* 0x040fe20000001834 */
[----:B------:R-:W3:Y:S07]  /*f1b0*/  LDSM.16.MT88.4 R12, [R149+0xb800] ;  /* 0x00b80000950c783b */ /* 0x000eee0000004200 */
[C---:B------:R-:W-:Y:S08]  /*f1c0*/  HMMA.16816.F32 R56, R4.reuse, R20, R56 ;  /* 0x000000140438723c */ /* 0x040ff00000001838 */
[C---:B------:R-:W-:Y:S08]  /*f1d0*/  HMMA.16816.F32 R60, R4.reuse, R22, R60 ;  /* 0x00000016043c723c */ /* 0x040ff0000000183c */
[C---:B-1----:R-:W-:Y:S08]  /*f1e0*/  HMMA.16816.F32 R72, R4.reuse, R16, R72 ;  /* 0x000000100448723c */ /* 0x042ff00000001848 */
[C---:B------:R-:W-:Y:S08]  /*f1f0*/  HMMA.16816.F32 R92, R4.reuse, R18, R92 ;  /* 0x00000012045c723c */ /* 0x040ff0000000185c */
[C---:B--2---:R-:W-:Y:S08]  /*f200*/  HMMA.16816.F32 R64, R4.reuse, R8, R64 ;  /* 0x000000080440723c */ /* 0x044ff00000001840 */
[C---:B------:R-:W-:Y:S01]  /*f210*/  HMMA.16816.F32 R68, R4.reuse, R10, R68 ;  /* 0x0000000a0444723c */ /* 0x040fe20000001844 */
[----:B------:R-:W1:Y:S07]  /*f220*/  LDSM.16.MT88.4 R8, [R148+0xb800] ;  /* 0x00b800009408783b */ /* 0x000e6e0000004200 */
[C---:B---3--:R-:W-:Y:S08]  /*f230*/  HMMA.16816.F32 R76, R4.reuse, R12, R76 ;  /* 0x0000000c044c723c */ /* 0x048ff0000000184c */
        /* <DEDUP_REMOVED lines=67> */
.L_x_6777:
[----:B------:R-:W-:-:S05]  /*f670*/  IMAD.MOV.U32 R5, RZ, RZ, c[0x0][0x1a0] ;  /* 0x00006800ff057624 */ /* 0x000fca00078e00ff */
[----:B------:R-:W-:-:S04]  /*f680*/  LEA R5, -R5, RZ, 0x6 ;  /* 0x000000ff05057211 */ /* 0x000fc800078e31ff */
[----:B------:R-:W-:Y:S02]  /*f690*/  SHF.R.S32.HI R0, RZ, 0x1f, R5 ;  /* 0x0000001fff007819 */ /* 0x000fe40000011405 */
.L_x_6778:
        /* <DEDUP_REMOVED lines=10> */
[----:B------:R-:W-:Y:S01]  /*f740*/  IMAD.MOV.U32 R169, RZ, RZ, R167 ;  /* 0x000000ffffa97224 */ /* 0x000fe200078e00a7 */
[----:B------:R-:W-:Y:S01]  /*f750*/  IADD3.X R9, R167, UR5, RZ, P0, !PT ;  /* 0x00000005a7097c10 */ /* 0x000fe200087fe4ff */
[----:B------:R-:W1:Y:S01]  /*f760*/  S2R R0, SR_TID.X ;  /* 0x0000000000007919 */ /* 0x000e620000002100 */
[----:B------:R-:W-:-:S02]  /*f770*/  IADD3 R10, P0, R8, UR9, RZ ;  /* 0x00000009080a7c10 */ /* 0x000fc4000ff1e0ff */
[----:B------:R-:W-:Y:S01]  /*f780*/  LEA.HI.X R5, R104, c[0x0][0x174], R101, 0x1, P1 ;  /* 0x00005d0068057a11 */ /* 0x000fe200008f0c65 */
        /* <DEDUP_REMOVED lines=9> */
[----:B------:R-:W-:-:S03]  /*f820*/  ISETP.GE.AND P0, PT, R102, 0x3, PT ;  /* 0x000000036600780c */ /* 0x000fc60003f06270 */
[----:B------:R4:W-:Y:S04]  /*f830*/  LDGSTS.E.BYPASS.LTC128B.128 [R161+0xa800], [R8.64+0x80] ;  /* 0x0a80008008a17fae */ /* 0x0009e8000b901d46 */
[----:B------:R4:W-:Y:S04]  /*f840*/  LDGSTS.E.BYPASS.LTC128B.128 [R161+0x9000], [R10.64] ;  /* 0x090000000aa17fae */ /* 0x0009e8000b901d46 */
[----:B------:R4:W-:Y:S01]  /*f850*/  LDGSTS.E.BYPASS.LTC128B.128 [R161+0xb000], [R10.64+0x80] ;  /* 0x0b0000800aa17fae */ /* 0x0009e2000b901d46 */
[----:B-1----:R-:W-:-:S03]  /*f860*/  IMAD.SHL.U32 R0, R0, 0x2, RZ ;  /* 0x0000000200007824 */ /* 0x002fc600078e00ff */
[----:B------:R1:W-:Y:S02]  /*f870*/  LDGSTS.E.BYPASS.LTC128B.128 [R161+0x9800], [R16.64] ;  /* 0x0980000010a17fae */ /* 0x0003e4000b901d46 */
[----:B------:R-:W-:Y:S02]  /*f880*/  LOP3.LUT R101, R0, 0x6, RZ, 0xc0, !PT ;  /* 0x0000000600657812 */ /* 0x000fe400078ec0ff */
[----:B------:R1:W-:Y:S03]  /*f890*/  LDGSTS.E.BYPASS.LTC128B.128 [R161+0xb800], [R16.64+0x80] ;  /* 0x0b80008010a17fae */ /* 0x0003e6000b901d46 */
[----:B------:R-:W-:Y:S01]  /*f8a0*/  IMAD R101, R166, 0x40, R101 ;  /* 0x00000040a6657824 */ /* 0x000fe200078e0265 */
[----:B------:R-:W-:Y:S04]  /*f8b0*/  LDSM.16.M88.4 R112, [R158] ;  /* 0x000000009e70783b */ /* 0x000fe80000000200 */
[----:B------:R-:W5:Y:S01]  /*f8c0*/  LDSM.16.M88.4 R20, [R157+0x4000] ;  /* 0x004000009d14783b */ /* 0x000f620000000200 */
[----:B------:R-:W-:-:S02]  /*f8d0*/  IADD3 R0, R101, 0x1, RZ ;  /* 0x0000000165007810 */ /* 0x000fc40007ffe0ff */
[CC--:B------:R-:W-:Y:S01]  /*f8e0*/  ISETP.GE.AND P1, PT, R101.reuse, R2.reuse, PT ;  /* 0x000000026500720c */ /* 0x0c0fe20003f26270 */
[----:B------:R-:W1:Y:S01]  /*f8f0*/  LDSM.16.M88.4 R12, [R157+0x4800] ;  /* 0x004800009d0c783b */ /* 0x000e620000000200 */
[CC--:B------:R-:W-:Y:S02]  /*f900*/  ISETP.GE.AND P4, PT, R0.reuse, R2.reuse, PT ;  /* 0x000000020000720c */ /* 0x0c0fe40003f86270 */
[-C--:B------:R-:W-:Y:S01]  /*f910*/  ISETP.GE.AND P6, PT, R0, R103.reuse, PT ;  /* 0x000000670000720c */ /* 0x080fe20003fc6270 */
[----:B---3--:R-:W4:Y:S01]  /*f920*/  LDSM.16.M88.4 R4, [R157+0x5000] ;  /* 0x005000009d04783b */ /* 0x008f220000000200 */
[C---:B------:R-:W-:Y:S02]  /*f930*/  IADD3 R0, R101.reuse, 0x8, RZ ;  /* 0x0000000865007810 */ /* 0x040fe40007ffe0ff */
[----:B------:R-:W-:Y:S01]  /*f940*/  ISETP.GE.AND P2, PT, R101, R103, PT ;  /* 0x000000676500720c */ /* 0x000fe20003f46270 */
[----:B------:R-:W3:Y:S01]  /*f950*/  LDSM.16.M88.4 R104, [R157+0x5800] ;  /* 0x005800009d68783b */ /* 0x000ee20000000200 */
[----:B------:R-:W-:-:S02]  /*f960*/  ISETP.GE.AND P5, PT, R0, R2, PT ;  /* 0x000000020000720c */ /* 0x000fc40003fa6270 */
[----:B------:R-:W-:Y:S01]  /*f970*/  IADD3 R102, R101, 0x9, RZ ;  /* 0x0000000965667810 */ /* 0x000fe20007ffe0ff */
[----:B------:R-:W-:Y:S04]  /*f980*/  LDSM.16.M88.4 R108, [R156] ;  /* 0x000000009c6c783b */ /* 0x000fe80000000200 */
[----:B------:R-:W2:Y:S04]  /*f990*/  LDSM.16.M88.4 R32, [R155] ;  /* 0x000000009b20783b */ /* 0x000ea80000000200 */
[----:B------:R-:W2:Y:S04]  /*f9a0*/  LDSM.16.M88.4 R28, [R147] ;  /* 0x00000000931c783b */ /* 0x000ea80000000200 */
[----:B------:R-:W2:Y:S04]  /*f9b0*/  LDSM.16.M88.4 R120, [R145] ;  /* 0x000000009178783b */ /* 0x000ea80000000200 */
[----:B------:R-:W2:Y:S04]  /*f9c0*/  LDSM.16.M88.4 R128, [R146] ;  /* 0x000000009280783b */ /* 0x000ea80000000200 */
[----:B------:R-:W-:Y:S01]  /*f9d0*/  LDSM.16.M88.4 R124, [R151+0x5000] ;  /* 0x00500000977c783b */ /* 0x000fe20000000200 */
[C---:B-----5:R-:W-:Y:S03]  /*f9e0*/  HMMA.16816.F32 R24, R112.reuse, R20, RZ ;  /* 0x000000147018723c */ /* 0x060fe600000018ff */
[----:B------:R-:W0:Y:S05]  /*f9f0*/  LDGDEPBAR ;  /* 0x00000000000079af */ /* 0x000e2a0000000000 */
[C---:B-1----:R-:W-:Y:S08]  /*fa00*/  HMMA.16816.F32 R16, R112.reuse, R12, RZ ;  /* 0x0000000c7010723c */ /* 0x042ff000000018ff */
[C---:B------:R-:W-:Y:S08]  /*fa10*/  HMMA.16816.F32 R20, R112.reuse, R22, RZ ;  /* 0x000000167014723c */ /* 0x040ff000000018ff */
[C---:B------:R-:W-:Y:S08]  /*fa20*/  HMMA.16816.F32 R12, R112.reuse, R14, RZ ;  /* 0x0000000e700c723c */ /* 0x040ff000000018ff */
[C---:B----4-:R-:W-:Y:S08]  /*fa30*/  HMMA.16816.F32 R8, R112.reuse, R4, RZ ;  /* 0x000000047008723c */ /* 0x050ff000000018ff */
[C---:B------:R-:W-:Y:S08]  /*fa40*/  HMMA.16816.F32 R4, R112.reuse, R6, RZ ;  /* 0x000000067004723c */ /* 0x040ff000000018ff */
[C---:B---3--:R-:W-:Y:S08]  /*fa50*/  HMMA.16816.F32 R116, R112.reuse, R104, RZ ;  /* 0x000000687074723c */ /* 0x048ff000000018ff */
        /* <DEDUP_REMOVED lines=12> */
[----:B------:R-:W-:Y:S01]  /*fb20*/  HMMA.16816.F32 R4, R108, R130, R4 ;  /* 0x000000826c04723c */ /* 0x000fe20000001804 */
[----:B------:R-:W-:Y:S04]  /*fb30*/  LDSM.16.M88.4 R108, [R153] ;  /* 0x00000000996c783b */ /* 0x000fe80000000200 */
        /* <DEDUP_REMOVED lines=13> */
[----:B------:R-:W4:Y:S03]  /*fc10*/  LDSM.16.M88.4 R104, [R157+0x6000] ;  /* 0x006000009d68783b */ /* 0x000f260000000200 */
[C---:B-1----:R-:W-:Y:S08]  /*fc20*/  HMMA.16816.F32 R24, R108.reuse, R32, R24 ;  /* 0x000000206c18723c */ /* 0x042ff00000001818 */
[C---:B------:R-:W-:Y:S01]  /*fc30*/  HMMA.16816.F32 R20, R108.reuse, R34, R20 ;  /* 0x000000226c14723c */ /* 0x040fe20000001814 */
[----:B------:R-:W1:Y:S07]  /*fc40*/  LDSM.16.M88.4 R32, [R157+0x6800] ;  /* 0x006800009d20783b */ /* 0x000e6e0000000200 */
[C---:B--2---:R-:W-:Y:S08]  /*fc50*/  HMMA.16816.F32 R16, R108.reuse, R28, R16 ;  /* 0x0000001c6c10723c */ /* 0x044ff00000001810 */
[C---:B------:R-:W-:Y:S01]  /*fc60*/  HMMA.16816.F32 R12, R108.reuse, R30, R12 ;  /* 0x0000001e6c0c723c */ /* 0x040fe2000000180c */
[----:B------:R-:W2:Y:S07]  /*fc70*/  LDSM.16.M88.4 R28, [R157+0x7000] ;  /* 0x007000009d1c783b */ /* 0x000eae0000000200 */
[C---:B------:R-:W-:Y:S08]  /*fc80*/  HMMA.16816.F32 R8, R108.reuse, R128, R8 ;  /* 0x000000806c08723c */ /* 0x040ff00000001808 */
[C---:B------:R-:W-:Y:S08]  /*fc90*/  HMMA.16816.F32 R4, R108.reuse, R130, R4 ;  /* 0x000000826c04723c */ /* 0x040ff00000001804 */
[C---:B---3--:R-:W-:Y:S08]  /*fca0*/  HMMA.16816.F32 R116, R108.reuse, R120, R116 ;  /* 0x000000786c74723c */ /* 0x048ff00000001874 */
[----:B------:R-:W-:Y:S01]  /*fcb0*/  HMMA.16816.F32 R112, R108, R122, R112 ;  /* 0x0000007a6c70723c */ /* 0x000fe20000001870 */
[----:B------:R-:W3:Y:S04]  /*fcc0*/  LDSM.16.M88.4 R120, [R157+0x7800] ;  /* 0x007800009d78783b */ /* 0x000ee80000000200 */
[----:B------:R-:W-:Y:S03]  /*fcd0*/  LDSM.16.M88.4 R108, [R156+0x2000] ;  /* 0x002000009c6c783b */ /* 0x000fe60000000200 */
[C---:B----4-:R-:W-:Y:S08]  /*fce0*/  HMMA.16816.F32 R24, R124.reuse, R104, R24 ;  /* 0x000000687c18723c */ /* 0x050ff00000001818 */
[C---:B------:R-:W-:Y:S01]  /*fcf0*/  HMMA.16816.F32 R20, R124.reuse, R106, R20 ;  /* 0x0000006a7c14723c */ /* 0x040fe20000001814 */
[----:B------:R-:W4:Y:S07]  /*fd00*/  LDSM.16.M88.4 R104, [R143] ;  /* 0x000000008f68783b */ /* 0x000f2e0000000200 */
[C---:B-1----:R-:W-:Y:S08]  /*fd10*/  HMMA.16816.F32 R16, R124.reuse, R32, R16 ;  /* 0x000000207c10723c */ /* 0x042ff00000001810 */
[C---:B------:R-:W-:Y:S01]  /*fd20*/  HMMA.16816.F32 R12, R124.reuse, R34, R12 ;  /* 0x000000227c0c723c */ /* 0x040fe2000000180c */
[----:B------:R-:W1:Y:S07]  /*fd30*/  LDSM.16.M88.4 R32, [R142] ;  /* 0x000000008e20783b */ /* 0x000e6e0000000200 */
[C---:B--2---:R-:W-:Y:S08]  /*fd40*/  HMMA.16816.F32 R8, R124.reuse, R28, R8 ;  /* 0x0000001c7c08723c */ /* 0x044ff00000001808 */
[C---:B------:R-:W-:Y:S01]  /*fd50*/  HMMA.16816.F32 R4, R124.reuse, R30, R4 ;  /* 0x0000001e7c04723c */ /* 0x040fe20000001804 */
[----:B------:R-:W2:Y:S07]  /*fd60*/  LDSM.16.M88.4 R28, [R141] ;  /* 0x000000008d1c783b */ /* 0x000eae0000000200 */
[C---:B---3--:R-:W-:Y:S08]  /*fd70*/  HMMA.16816.F32 R116, R124.reuse, R120, R116 ;  /* 0x000000787c74723c */ /* 0x048ff00000001874 */
[----:B------:R-:W-:Y:S01]  /*fd80*/  HMMA.16816.F32 R112, R124, R122, R112 ;  /* 0x0000007a7c70723c */ /* 0x000fe20000001870 */
[----:B------:R-:W3:Y:S07]  /*fd90*/  LDSM.16.M88.4 R120, [R140] ;  /* 0x000000008c78783b */ /* 0x000eee0000000200 */
        /* <DEDUP_REMOVED lines=29> */
[C---:B--2---:R-:W-:Y:S08]  /*ff70*/  HMMA.16816.F32 R16, R32.reuse, R108, R16 ;  /* 0x0000006c2010723c */ /* 0x044ff00000001810 */
[----:B------:R-:W-:Y:S01]  /*ff80*/  HMMA.16816.F32 R12, R32, R110, R12 ;  /* 0x0000006e200c723c */ /* 0x000fe2000000180c */
[----:B------:R-:W-:Y:S02]  /*ff90*/  FSEL R128, R24, -INF , !P1 ;  /* 0xff80000018807808 */ /* 0x000fe40004800000 */
[----:B------:R-:W-:-:S02]  /*ffa0*/  ISETP.GE.AND P1, PT, R0, R103, PT ;  /* 0x000000670000720c */ /* 0x000fc40003f26270 */
[----:B------:R-:W-:Y:S02]  /*ffb0*/  FSEL R0, R26, -INF , !P2 ;  /* 0xff8000001a007808 */ /* 0x000fe40005000000 */
[----:B------:R-:W-:Y:S01]  /*ffc0*/  FSEL R26, R25, -INF , !P4 ;  /* 0xff800000191a7808 */ /* 0x000fe20006000000 */
[C---:B---3--:R-:W-:Y:S01]  /*ffd0*/  HMMA.16816.F32 R8, R32.reuse, R104, R8 ;  /* 0x000000682008723c */ /* 0x048fe20000001808 */
[C---:B------:R-:W-:Y:S02]  /*ffe0*/  IADD3 R24, R101.reuse, 0x10, RZ ;  /* 0x0000001065187810 */ /* 0x040fe40007ffe0ff */
[----:B------:R-:W-:Y:S02]  /*fff0*/  IADD3 R25, R101, 0x11, RZ ;  /* 0x0000001165197810 */ /* 0x000fe40007ffe0ff */
[C---:B------:R-:W-:Y:S02]  /*10000*/  ISETP.GE.AND P2, PT, R102.reuse, R2, PT ;  /* 0x000000026600720c */ /* 0x040fe40003f46270 */
[----:B------:R-:W-:Y:S01]  /*10010*/  FSEL R111, R27, -INF , !P6 ;  /* 0xff8000001b6f7808 */ /* 0x000fe20007000000 */
[----:B------:R-:W-:Y:S01]  /*10020*/  HMMA.16816.F32 R4, R32, R106, R4 ;  /* 0x0000006a2004723c */ /* 0x000fe20000001804 */
[----:B------:R-:W-:Y:S01]  /*10030*/  BAR.SYNC.DEFER_BLOCKING 0x0 ;  /* 0x0000000000007b1d */ /* 0x000fe20000010000 */
[----:B------:R-:W-:-:S02]  /*10040*/  ISETP.GE.AND P4, PT, R102, R103, PT ;  /* 0x000000676600720c */ /* 0x000fc40003f86270 */
[-C--:B------:R-:W-:Y:S02]  /*10050*/  ISETP.GE.AND P6, PT, R24, R2.reuse, PT ;  /* 0x000000021800720c */ /* 0x080fe40003fc6270 */
[----:B------:R-:W-:Y:S02]  /*10060*/  FSEL R130, R20, -INF , !P5 ;  /* 0xff80000014827808 */ /* 0x000fe40006800000 */
[----:B------:R-:W-:Y:S01]  /*10070*/  FSEL R131, R22, -INF , !P1 ;  /* 0xff80000016837808 */ /* 0x000fe20004800000 */
[----:B-1----:R-:W-:Y:S01]  /*10080*/  HMMA.16816.F32 R116, R32, R28, R116 ;  /* 0x0000001c2074723c */ /* 0x002fe20000001874 */
[----:B------:R-:W-:Y:S02]  /*10090*/  ISETP.GE.AND P1, PT, R25, R2, PT ;  /* 0x000000021900720c */ /* 0x000fe40003f26270 */
[----:B------:R-:W-:Y:S02]  /*100a0*/  IADD3 R20, R101, 0x18, RZ ;  /* 0x0000001865147810 */ /* 0x000fe40007ffe0ff */
[----:B------:R-:W-:-:S02]  /*100b0*/  ISETP.GE.AND P5, PT, R24, R103, PT ;  /* 0x000000671800720c */ /* 0x000fc40003fa6270 */
[----:B------:R-:W-:Y:S01]  /*100c0*/  FSEL R110, R21, -INF , !P2 ;  /* 0xff800000156e7808 */ /* 0x000fe20005000000 */
[----:B------:R-:W-:Y:S01]  /*100d0*/  HMMA.16816.F32 R112, R32, R30, R112 ;  /* 0x0000001e2070723c */ /* 0x000fe20000001870 */
[----:B------:R-:W-:Y:S02]  /*100e0*/  ISETP.GE.AND P2, PT, R25, R103, PT ;  /* 0x000000671900720c */ /* 0x000fe40003f46270 */
[----:B------:R-:W-:Y:S02]  /*100f0*/  FSEL R133, R23, -INF , !P4 ;  /* 0xff80000017857808 */ /* 0x000fe40006000000 */
[----:B------:R-:W-:Y:S02]  /*10100*/  IADD3 R21, R101, 0x19, RZ ;  /* 0x0000001965157810 */ /* 0x000fe40007ffe0ff */
[----:B------:R-:W-:Y:S02]  /*10110*/  FSEL R108, R16, -INF , !P6 ;  /* 0xff800000106c7808 */ /* 0x000fe40007000000 */
[----:B------:R-:W-:-:S02]  /*10120*/  ISETP.GE.AND P4, PT, R20, R2, PT ;  /* 0x000000021400720c */ /* 0x000fc40003f86270 */
[----:B------:R-:W-:Y:S02]  /*10130*/  ISETP.GE.AND P6, PT, R20, R103, PT ;  /* 0x000000671400720c */ /* 0x000fe40003fc6270 */
[----:B------:R-:W-:Y:S02]  /*10140*/  FSEL R104, R17, -INF , !P1 ;  /* 0xff80000011687808 */ /* 0x000fe40004800000 */
[C---:B------:R-:W-:Y:S02]  /*10150*/  IADD3 R16, R101.reuse, 0x20, RZ ;  /* 0x0000002065107810 */ /* 0x040fe40007ffe0ff */
[----:B------:R-:W-:Y:S02]  /*10160*/  IADD3 R17, R101, 0x21, RZ ;  /* 0x0000002165117810 */ /* 0x000fe40007ffe0ff */
[----:B------:R-:W-:Y:S02]  /*10170*/  FSEL R109, R18, -INF , !P5 ;  /* 0xff800000126d7808 */ /* 0x000fe40006800000 */
[----:B------:R-:W-:-:S02]  /*10180*/  ISETP.GE.AND P5, PT, R21, R2, PT ;  /* 0x000000021500720c */ /* 0x000fc40003fa6270 */
[----:B------:R-:W-:Y:S02]  /*10190*/  ISETP.GE.AND P1, PT, R21, R103, PT ;  /* 0x000000671500720c */ /* 0x000fe40003f26270 */
[----:B------:R-:W-:Y:S02]  /*101a0*/  FSEL R23, R19, -INF , !P2 ;  /* 0xff80000013177808 */ /* 0x000fe40005000000 */
[-C--:B------:R-:W-:Y:S02]  /*101b0*/  ISETP.GE.AND P2, PT, R16, R2.reuse, PT ;  /* 0x000000021000720c */ /* 0x080fe40003f46270 */
[----:B------:R-:W-:Y:S02]  /*101c0*/  FSEL R22, R12, -INF , !P4 ;  /* 0xff8000000c167808 */ /* 0x000fe40006000000 */
[----:B------:R-:W-:Y:S02]  /*101d0*/  FSEL R21, R14, -INF , !P6 ;  /* 0xff8000000e157808 */ /* 0x000fe40007000000 */
[----:B------:R-:W-:-:S02]  /*101e0*/  ISETP.GE.AND P6, PT, R17, R2, PT ;  /* 0x000000021100720c */ /* 0x000fc40003fc6270 */
[----:B------:R-:W-:Y:S02]  /*101f0*/  IADD3 R12, R101, 0x28, RZ ;  /* 0x00000028650c7810 */ /* 0x000fe40007ffe0ff */
[----:B------:R-:W-:Y:S02]  /*10200*/  FSEL R20, R13, -INF , !P5 ;  /* 0xff8000000d147808 */ /* 0x000fe40006800000 */
[----:B------:R-:W-:Y:S02]  /*10210*/  FSEL R129, R15, -INF , !P1 ;  /* 0xff8000000f817808 */ /* 0x000fe40004800000 */
[----:B------:R-:W-:Y:S02]  /*10220*/  FSEL R122, R8, -INF , !P2 ;  /* 0xff800000087a7808 */ /* 0x000fe40005000000 */
[-C--:B------:R-:W-:Y:S02]  /*10230*/  ISETP.GE.AND P4, PT, R16, R103.reuse, PT ;  /* 0x000000671000720c */ /* 0x080fe40003f86270 */
[----:B------:R-:W-:-:S02]  /*10240*/  ISETP.GE.AND P5, PT, R17, R103, PT ;  /* 0x000000671100720c */ /* 0x000fc40003fa6270 */
[C---:B------:R-:W-:Y:S02]  /*10250*/  ISETP.GE.AND P1, PT, R12.reuse, R2, PT ;  /* 0x000000020c00720c */ /* 0x040fe40003f26270 */
[----:B------:R-:W-:Y:S02]  /*10260*/  ISETP.GE.AND P2, PT, R12, R103, PT ;  /* 0x000000670c00720c */ /* 0x000fe40003f46270 */
[----:B------:R-:W-:Y:S02]  /*10270*/  FSEL R120, R9, -INF , !P6 ;  /* 0xff80000009787808 */ /* 0x000fe40007000000 */
[C---:B------:R-:W-:Y:S02]  /*10280*/  IADD3 R13, R101.reuse, 0x29, RZ ;  /* 0x00000029650d7810 */ /* 0x040fe40007ffe0ff */
        /* <DEDUP_REMOVED lines=8> */
[CC--:B------:R-:W-:Y:S02]  /*10310*/  ISETP.GE.AND P5, PT, R8.reuse, R2.reuse, PT ;  /* 0x000000020800720c */ /* 0x0c0fe40003fa6270 */
[----:B------:R-:W-:Y:S02]  /*10320*/  ISETP.GE.AND P1, PT, R8, R103, PT ;  /* 0x000000670800720c */ /* 0x000fe40003f26270 */
[----:B------:R-:W-:Y:S02]  /*10330*/  IADD3 R4, R101, 0x38, RZ ;  /* 0x0000003865047810 */ /* 0x000fe40007ffe0ff */
[----:B------:R-:W-:Y:S02]  /*10340*/  ISETP.GE.AND P2, PT, R9, R2, PT ;  /* 0x000000020900720c */ /* 0x000fe40003f46270 */
[----:B------:R-:W-:Y:S02]  /*10350*/  IADD3 R101, R101, 0x39, RZ ;  /* 0x0000003965657810 */ /* 0x000fe40007ffe0ff */
[----:B------:R-:W-:-:S02]  /*10360*/  FSEL R124, R5, -INF , !P4 ;  /* 0xff800000057c7808 */ /* 0x000fc40006000000 */
[----:B------:R-:W-:Y:S02]  /*10370*/  FSEL R121, R7, -INF , !P6 ;  /* 0xff80000007797808 */ /* 0x000fe40007000000 */
[----:B------:R-:W-:Y:S02]  /*10380*/  FSEL R116, R116, -INF , !P5 ;  /* 0xff80000074747808 */ /* 0x000fe40006800000 */
[----:B------:R-:W-:Y:S02]  /*10390*/  FSEL R106, R117, -INF , !P2 ;  /* 0xff800000756a7808 */ /* 0x000fe40005000000 */
[----:B------:R-:W-:Y:S02]  /*103a0*/  FSEL R27, R118, -INF , !P1 ;  /* 0xff800000761b7808 */ /* 0x000fe40004800000 */
[----:B------:R-:W-:Y:S02]  /*103b0*/  ISETP.GE.AND P4, PT, R9, R103, PT ;  /* 0x000000670900720c */ /* 0x000fe40003f86270 */
[----:B------:R-:W-:-:S02]  /*103c0*/  ISETP.GE.AND P6, PT, R4, R2, PT ;  /* 0x000000020400720c */ /* 0x000fc40003fc6270 */
[C---:B------:R-:W-:Y:S02]  /*103d0*/  ISETP.GE.AND P5, PT, R101.reuse, R2, PT ;  /* 0x000000026500720c */ /* 0x040fe40003fa6270 */
        /* <DEDUP_REMOVED lines=67> */
.L_x_6780:
[----:B------:R-:W-:-:S05]  /*10810*/  IMAD.MOV.U32 R6, RZ, RZ, c[0x0][0x198] ;  /* 0x00006600ff067624 */ /* 0x000fca00078e00ff */
[----:B------:R-:W-:-:S04]  /*10820*/  LEA R6, -R6, RZ, 0x6 ;  /* 0x000000ff06067211 */ /* 0x000fc800078e31ff */
[----:B------:R-:W-:Y:S02]  /*10830*/  SHF.R.S32.HI R2, RZ, 0x1f, R6 ;  /* 0x0000001fff027819 */ /* 0x000fe40000011406 */
.L_x_6781:
        /* <DEDUP_REMOVED lines=23> */
.L_x_6779:
        /* <DEDUP_REMOVED lines=47> */
[C---:B------:R-:W-:Y:S01]  /*10ca0*/  FSETP.NEU.FTZ.AND P0, PT, R33.reuse, -INF , PT ;  /* 0xff8000002100780b */ /* 0x040fe20003f1d000 */
[----:B------:R-:W-:Y:S02]  /*10cb0*/  FADD.FTZ R4, R100, -R5 ;  /* 0x8000000564047221 */ /* 0x000fe40000010000 */
[----:B------:R-:W-:Y:S01]  /*10cc0*/  FFMA.FTZ R31, R26, c[0x0][0x23c], -R105 ;  /* 0x00008f001a1f7a23 */ /* 0x000fe20000010869 */
[C---:B------:R-:W-:Y:S01]  /*10cd0*/  FSEL R6, R33.reuse, RZ, P0 ;  /* 0x000000ff21067208 */ /* 0x040fe20000000000 */
[----:B------:R-:W-:-:S02]  /*10ce0*/  FMUL.FTZ R26, R33, c[0x0][0x23c] ;  /* 0x00008f00211a7a20 */ /* 0x000fc40000410000 */
[--C-:B------:R-:W-:Y:S02]  /*10cf0*/  FFMA.FTZ R32, R128, c[0x0][0x23c], -R105.reuse ;  /* 0x00008f0080207a23 */ /* 0x100fe40000010869 */
[----:B------:R-:W-:Y:S01]  /*10d00*/  FADD.FTZ R6, R3, -R6 ;  /* 0x8000000603067221 */ /* 0x000fe20000010000 */
[----:B------:R-:W-:Y:S01]  /*10d10*/  FSEL R26, R26, RZ, P0 ;  /* 0x000000ff1a1a7208 */ /* 0x000fe20000000000 */
[--C-:B------:R-:W-:Y:S01]  /*10d20*/  FFMA.FTZ R30, R130, c[0x0][0x23c], -R105.reuse ;  /* 0x00008f00821e7a23 */ /* 0x100fe20000010869 */
[----:B------:R-:W-:Y:S01]  /*10d30*/  MUFU.EX2 R31, R31 ;  /* 0x0000001f001f7308 */ /* 0x000fe20000000800 */
[----:B------:R-:W-:Y:S02]  /*10d40*/  FFMA.FTZ R29, R110, c[0x0][0x23c], -R105 ;  /* 0x00008f006e1d7a23 */ /* 0x000fe40000010869 */
        /* <DEDUP_REMOVED lines=12> */
[--C-:B------:R-:W-:Y:S01]  /*10e10*/  FFMA.FTZ R109, R109, c[0x0][0x23c], -R26.reuse ;  /* 0x00008f006d6d7a23 */ /* 0x100fe2000001081a */
[----:B------:R-:W2:Y:S01]  /*10e20*/  MUFU.EX2 R29, R29 ;  /* 0x0000001d001d7308 */ /* 0x000ea20000000800 */
[----:B-1----:R-:W-:Y:S01]  /*10e30*/  F2FP.PACK_AB R4, R31, R32 ;  /* 0x000000201f04723e */ /* 0x002fe200000000ff */
        /* <DEDUP_REMOVED lines=8> */
[----:B------:R-:W-:Y:S01]  /*10ec0*/  FFMA.FTZ R115, R126, c[0x0][0x23c], -R105 ;  /* 0x00008f007e737a23 */ /* 0x000fe20000010869 */
[----:B------:R-:W1:Y:S01]  /*10ed0*/  MUFU.EX2 R2, R2 ;  /* 0x0000000200027308 */ /* 0x000e620000000800 */
        /* <DEDUP_REMOVED lines=16> */
[----:B------:R-:W-:Y:S02]  /*10fe0*/  FFMA.FTZ R123, R24, c[0x0][0x23c], -R26 ;  /* 0x00008f00187b7a23 */ /* 0x000fe4000001081a */
[----:B------:R-:W-:Y:S03]  /*10ff0*/  LDSM.16.MT88.4 R24, [R149+0x9800] ;  /* 0x009800009518783b */ /* 0x000fe60000004200 */
        /* <DEDUP_REMOVED lines=46> */
[----:B------:R-:W5:Y:S01]  /*112e0*/  LDSM.16.MT88.4 R8, [R150+0xa000] ;  /* 0x00a000009608783b */ /* 0x000f620000004200 */
[----:B------:R-:W-:-:S02]  /*112f0*/  FMUL.FTZ R61, R61, R100 ;  /* 0x000000643d3d7220 */ /* 0x000fc40000410000 */
[-C--:B------:R-:W-:Y:S01]  /*11300*/  FMUL.FTZ R62, R62, R3.reuse ;  /* 0x000000033e3e7220 */ /* 0x080fe20000410000 */
[----:B------:R-:W1:Y:S01]  /*11310*/  MUFU.EX2 R114, R114 ;  /* 0x0000007200727308 */ /* 0x000e620000000800 */
[-C--:B------:R-:W-:Y:S02]  /*11320*/  FMUL.FTZ R63, R63, R3.reuse ;  /* 0x000000033f3f7220 */ /* 0x080fe40000410000 */
[-C--:B------:R-:W-:Y:S02]  /*11330*/  FMUL.FTZ R64, R64, R100.reuse ;  /* 0x0000006440407220 */ /* 0x080fe40000410000 */
[----:B------:R-:W-:Y:S01]  /*11340*/  FMUL.FTZ R65, R65, R100 ;  /* 0x0000006441417220 */ /* 0x000fe20000410000 */
[----:B--2---:R-:W-:Y:S01]  /*11350*/  HMMA.16816.F32 R56, R4, R16, R56 ;  /* 0x000000100438723c */ /* 0x004fe20000001838 */
[-C--:B------:R-:W-:Y:S01]  /*11360*/  FMUL.FTZ R66, R66, R3.reuse ;  /* 0x0000000342427220 */ /* 0x080fe20000410000 */
        /* <DEDUP_REMOVED lines=8> */
[----:B------:R-:W1:Y:S01]  /*113f0*/  MUFU.EX2 R118, R118 ;  /* 0x0000007600767308 */ /* 0x000e620000000800 */
[-C--:B------:R-:W-:Y:S02]  /*11400*/  FMUL.FTZ R72, R72, R100.reuse ;  /* 0x0000006448487220 */ /* 0x080fe40000410000 */
[----:B------:R-:W-:Y:S01]  /*11410*/  FMUL.FTZ R73, R73, R100 ;  /* 0x0000006449497220 */ /* 0x000fe20000410000 */
[----:B---3--:R-:W-:Y:S01]  /*11420*/  HMMA.16816.F32 R64, R4, R12, R64 ;  /* 0x0000000c0440723c */ /* 0x008fe20000001840 */
[----:B------:R-:W-:-:S02]  /*11430*/  FMUL.FTZ R74, R74, R3 ;  /* 0x000000034a4a7220 */ /* 0x000fc40000410000 */
[-C--:B------:R-:W-:Y:S01]  /*11440*/  FMUL.FTZ R75, R75, R3.reuse ;  /* 0x000000034b4b7220 */ /* 0x080fe20000410000 */
[----:B------:R-:W-:Y:S01]  /*11450*/  MUFU.EX2 R115, R115 ;  /* 0x0000007300737308 */ /* 0x000fe20000000800 */
[-C--:B------:R-:W-:Y:S02]  /*11460*/  FMUL.FTZ R92, R92, R100.reuse ;  /* 0x000000645c5c7220 */ /* 0x080fe40000410000 */
[-C--:B------:R-:W-:Y:S01]  /*11470*/  FMUL.FTZ R93, R93, R100.reuse ;  /* 0x000000645d5d7220 */ /* 0x080fe20000410000 */
[----:B------:R-:W-:Y:S01]  /*11480*/  HMMA.16816.F32 R68, R4, R14, R68 ;  /* 0x0000000e0444723c */ /* 0x000fe20000001844 */
[-C--:B------:R-:W-:Y:S01]  /*11490*/  FMUL.FTZ R94, R94, R3.reuse ;  /* 0x000000035e5e7220 */ /* 0x080fe20000410000 */
[----:B------:R-:W3:Y:S01]  /*114a0*/  LDSM.16.MT88.4 R12, [R148+0xa000] ;  /* 0x00a00000940c783b */ /* 0x000ee20000004200 */
[----:B------:R-:W-:Y:S01]  /*114b0*/  FMUL.FTZ R95, R95, R3 ;  /* 0x000000035f5f7220 */ /* 0x000fe20000410000 */
[----:B------:R-:W-:Y:S01]  /*114c0*/  MUFU.EX2 R120, R120 ;  /* 0x0000007800787308 */ /* 0x000fe20000000800 */
[----:B------:R-:W-:-:S02]  /*114d0*/  FMUL.FTZ R76, R76, R100 ;  /* 0x000000644c4c7220 */ /* 0x000fc40000410000 */
[-C--:B------:R-:W-:Y:S01]  /*114e0*/  FMUL.FTZ R77, R77, R100.reuse ;  /* 0x000000644d4d7220 */ /* 0x080fe20000410000 */
[C---:B-----5:R-:W-:Y:S01]  /*114f0*/  HMMA.16816.F32 R72, R4.reuse, R8, R72 ;  /* 0x000000080448723c */ /* 0x060fe20000001848 */
[-C--:B------:R-:W-:Y:S02]  /*11500*/  FMUL.FTZ R78, R78, R3.reuse ;  /* 0x000000034e4e7220 */ /* 0x080fe40000410000 */
[-C--:B------:R-:W-:Y:S01]  /*11510*/  FMUL.FTZ R79, R79, R3.reuse ;  /* 0x000000034f4f7220 */ /* 0x080fe20000410000 */
[----:B------:R-:W-:Y:S01]  /*11520*/  MUFU.EX2 R117, R117 ;  /* 0x0000007500757308 */ /* 0x000fe20000000800 */
[-C--:B------:R-:W-:Y:S02]  /*11530*/  FMUL.FTZ R80, R80, R100.reuse ;  /* 0x0000006450507220 */ /* 0x080fe40000410000 */
[----:B------:R-:W-:Y:S01]  /*11540*/  FMUL.FTZ R81, R81, R100 ;  /* 0x0000006451517220 */ /* 0x000fe20000410000 */
[----:B------:R-:W-:Y:S01]  /*11550*/  HMMA.16816.F32 R92, R4, R10, R92 ;  /* 0x0000000a045c723c */ /* 0x000fe2000000185c */
[----:B------:R-:W5:Y:S01]  /*11560*/  LDSM.16.MT88.4 R8, [R152+0x8800] ;  /* 0x008800009808783b */ /* 0x000f620000004200 */
[----:B------:R-:W-:-:S02]  /*11570*/  FMUL.FTZ R82, R82, R3 ;  /* 0x0000000352527220 */ /* 0x000fc40000410000 */
[-C--:B------:R-:W-:Y:S01]  /*11580*/  FMUL.FTZ R83, R83, R3.reuse ;  /* 0x0000000353537220 */ /* 0x080fe20000410000 */
[----:B------:R-:W1:Y:S01]  /*11590*/  MUFU.EX2 R122, R122 ;  /* 0x0000007a007a7308 */ /* 0x000e620000000800 */
[-C--:B------:R-:W-:Y:S02]  /*115a0*/  FMUL.FTZ R88, R88, R100.reuse ;  /* 0x0000006458587220 */ /* 0x080fe40000410000 */
[-C--:B------:R-:W-:Y:S02]  /*115b0*/  FMUL.FTZ R89, R89, R100.reuse ;  /* 0x0000006459597220 */ /* 0x080fe40000410000 */
[-C--:B------:R-:W-:Y:S01]  /*115c0*/  FMUL.FTZ R90, R90, R3.reuse ;  /* 0x000000035a5a7220 */ /* 0x080fe20000410000 */
[----:B--2---:R-:W-:Y:S01]  /*115d0*/  HMMA.16816.F32 R76, R4, R16, R76 ;  /* 0x00000010044c723c */ /* 0x004fe2000000184c */
        /* <DEDUP_REMOVED lines=8> */
[----:B------:R-:W1:Y:S01]  /*11660*/  MUFU.EX2 R124, R124 ;  /* 0x0000007c007c7308 */ /* 0x000e620000000800 */
[----:B------:R-:W-:Y:S01]  /*11670*/  FFMA.FTZ R32, R175, R100, R32 ;  /* 0x00000064af207223 */ /* 0x000fe20000010020 */
[----:B------:R-:W-:Y:S01]  /*11680*/  MOV R100, R34 ;  /* 0x0000002200647202 */ /* 0x000fe20000000f00 */
[----:B------:R-:W-:Y:S02]  /*11690*/  FFMA.FTZ R3, R171, R3, R28 ;  /* 0x00000003ab037223 */ /* 0x000fe4000001001c */
[----:B---3--:R-:W-:Y:S01]  /*116a0*/  HMMA.16816.F32 R88, R4, R12, R88 ;  /* 0x0000000c0458723c */ /* 0x008fe20000001858 */
[----:B------:R-:W-:-:S02]  /*116b0*/  FADD.FTZ R31, R31, R32 ;  /* 0x000000201f1f7221 */ /* 0x000fc40000010000 */
[----:B------:R-:W-:Y:S01]  /*116c0*/  MUFU.EX2 R116, R116 ;  /* 0x0000007400747308 */ /* 0x000fe20000000800 */
[----:B------:R-:W-:Y:S02]  /*116d0*/  FADD.FTZ R3, R2, R3 ;  /* 0x0000000302037221 */ /* 0x000fe40000010000 */
[----:B------:R-:W-:Y:S02]  /*116e0*/  FADD.FTZ R30, R30, R31 ;  /* 0x0000001f1e1e7221 */ /* 0x000fe40000010000 */
[----:B------:R-:W-:Y:S01]  /*116f0*/  HMMA.16816.F32 R84, R4, R14, R84 ;  /* 0x0000000e0454723c */ /* 0x000fe20000001854 */
[----:B------:R-:W3:Y:S01]  /*11700*/  LDSM.16.MT88.4 R12, [R149+0x8800] ;  /* 0x00880000950c783b */ /* 0x000ee20000004200 */
[----:B------:R-:W-:Y:S01]  /*11710*/  FADD.FTZ R2, R0, R3 ;  /* 0x0000000300027221 */ /* 0x000fe20000010000 */
[----:B------:R-:W2:Y:S01]  /*11720*/  MUFU.EX2 R121, R121 ;  /* 0x0000007900797308 */ /* 0x000ea20000000800 */
[----:B------:R-:W-:Y:S02]  /*11730*/  FADD.FTZ R0, R29, R30 ;  /* 0x0000001e1d007221 */ /* 0x000fe40000010000 */
[----:B------:R-:W-:Y:S01]  /*11740*/  FADD.FTZ R2, R35, R2 ;  /* 0x0000000223027221 */ /* 0x000fe20000010000 */
[----:B-1----:R-:W-:Y:S01]  /*11750*/  F2FP.PACK_AB R4, R104, R101 ;  /* 0x000000656804723e */ /* 0x002fe200000000ff */
[----:B------:R-:W-:Y:S01]  /*11760*/  FADD.FTZ R101, R101, R0 ;  /* 0x0000000065657221 */ /* 0x000fe20000010000 */
[----:B----4-:R-:W-:Y:S01]  /*11770*/  F2FP.PACK_AB R5, R110, R109 ;  /* 0x0000006d6e05723e */ /* 0x010fe200000000ff */
[----:B------:R-:W-:Y:S01]  /*11780*/  FADD.FTZ R109, R109, R2 ;  /* 0x000000026d6d7221 */ /* 0x000fe20000010000 */
[----:B------:R-:W-:Y:S01]  /*11790*/  F2FP.PACK_AB R6, R108, R107 ;  /* 0x0000006b6c06723e */ /* 0x000fe200000000ff */
[----:B------:R-:W-:Y:S01]  /*117a0*/  MUFU.EX2 R106, R106 ;  /* 0x0000006a006a7308 */ /* 0x000fe20000000800 */
[----:B------:R-:W-:Y:S01]  /*117b0*/  F2FP.PACK_AB R7, R114, R111 ;  /* 0x0000006f7207723e */ /* 0x000fe200000000ff */
[----:B------:R-:W-:-:S02]  /*117c0*/  FADD.FTZ R104, R104, R101 ;  /* 0x0000006568687221 */ /* 0x000fc40000010000 */
[----:B------:R-:W-:Y:S02]  /*117d0*/  FADD.FTZ R110, R110, R109 ;  /* 0x0000006d6e6e7221 */ /* 0x000fe40000010000 */
[----:B------:R-:W-:Y:S02]  /*117e0*/  FADD.FTZ R107, R107, R104 ;  /* 0x000000686b6b7221 */ /* 0x000fe40000010000 */
[----:B-----5:R-:W-:Y:S01]  /*117f0*/  HMMA.16816.F32 R96, R4, R8, R96 ;  /* 0x000000080460723c */ /* 0x020fe20000001860 */
[----:B------:R-:W-:Y:S01]  /*11800*/  MUFU.EX2 R105, R105 ;  /* 0x0000006900697308 */ /* 0x000fe20000000800 */
[----:B------:R-:W-:Y:S02]  /*11810*/  FADD.FTZ R111, R111, R110 ;  /* 0x0000006e6f6f7221 */ /* 0x000fe40000010000 */
[----:B------:R-:W-:Y:S02]  /*11820*/  FADD.FTZ R108, R108, R107 ;  /* 0x0000006b6c6c7221 */ /* 0x000fe40000010000 */
[----:B------:R-:W-:-:S02]  /*11830*/  FADD.FTZ R114, R114, R111 ;  /* 0x0000006f72727221 */ /* 0x000fc40000010000 */
[C---:B------:R-:W-:Y:S01]  /*11840*/  HMMA.16816.F32 R36, R4.reuse, R10, R36 ;  /* 0x0000000a0424723c */ /* 0x040fe20000001824 */
[----:B------:R-:W1:Y:S01]  /*11850*/  LDSM.16.MT88.4 R8, [R148+0x8800] ;  /* 0x008800009408783b */ /* 0x000e620000004200 */
[----:B------:R-:W-:Y:S06]  /*11860*/  MUFU.EX2 R102, R102 ;  /* 0x0000006600667308 */ /* 0x000fec0000000800 */
[C---:B--2---:R-:W-:Y:S02]  /*11870*/  HMMA.16816.F32 R64, R4.reuse, R16, R64 ;  /* 0x000000100440723c */ /* 0x044fe40000001840 */
[----:B------:R-:W2:Y:S06]  /*11880*/  MUFU.EX2 R103, R103 ;  /* 0x0000006700677308 */ /* 0x000eac0000000800 */
[C---:B---3--:R-:W-:Y:S02]  /*11890*/  HMMA.16816.F32 R48, R4.reuse, R12, R48 ;  /* 0x0000000c0430723c */ /* 0x048fe40000001830 */
[----:B------:R-:W-:Y:S06]  /*118a0*/  MUFU.EX2 R112, R112 ;  /* 0x0000007000707308 */ /* 0x000fec0000000800 */
[C---:B------:R-:W-:Y:S01]  /*118b0*/  HMMA.16816.F32 R52, R4.reuse, R14, R52 ;  /* 0x0000000e0434723c */ /* 0x040fe20000001834 */
[----:B------:R-:W3:Y:S01]  /*118c0*/  LDSM.16.MT88.4 R12, [R150+0xa800] ;  /* 0x00a80000960c783b */ /* 0x000ee20000004200 */
[----:B------:R-:W4:Y:S06]  /*118d0*/  MUFU.EX2 R123, R123 ;  /* 0x0000007b007b7308 */ /* 0x000f2c0000000800 */
[C---:B------:R-:W-:Y:S01]  /*118e0*/  HMMA.16816.F32 R68, R4.reuse, R18, R68 ;  /* 0x000000120444723c */ /* 0x040fe20000001844 */
[----:B------:R-:W5:Y:S07]  /*118f0*/  LDSM.16.MT88.4 R16, [R148+0xa800] ;  /* 0x00a800009410783b */ /* 0x000f6e0000004200 */
[C---:B------:R-:W-:Y:S08]  /*11900*/  HMMA.16816.F32 R40, R4.reuse, R20, R40 ;  /* 0x000000140428723c */ /* 0x040ff00000001828 */
[C---:B-1----:R-:W-:Y:S08]  /*11910*/  HMMA.16816.F32 R56, R4.reuse, R8, R56 ;  /* 0x000000080438723c */ /* 0x042ff00000001838 */
[C---:B------:R-:W-:Y:S01]  /*11920*/  HMMA.16816.F32 R60, R4.reuse, R10, R60 ;  /* 0x0000000a043c723c */ /* 0x040fe2000000183c */
[----:B------:R-:W1:Y:S07]  /*11930*/  LDSM.16.MT88.4 R8, [R149+0xa800] ;  /* 0x00a800009508783b */ /* 0x000e6e0000004200 */
[C---:B------:R-:W-:Y:S01]  /*11940*/  HMMA.16816.F32 R44, R4.reuse, R22, R44 ;  /* 0x00000016042c723c */ /* 0x040fe2000000182c */
[----:B------:R-:W-:Y:S07]  /*11950*/  LDSM.16.MT88.4 R20, [R149+0x9000] ;  /* 0x009000009514783b */ /* 0x000fee0000004200 */
        /* <DEDUP_REMOVED lines=22> */
[C---:B-----5:R-:W-:Y:S08]  /*11ac0*/  HMMA.16816.F32 R56, R4.reuse, R16, R56 ;  /* 0x000000100438723c */ /* 0x060ff00000001838 */
[C---:B-1----:R-:W-:Y:S08]  /*11ad0*/  HMMA.16816.F32 R40, R4.reuse, R8, R40 ;  /* 0x000000080428723c */ /* 0x042ff00000001828 */
[C---:B------:R-:W-:Y:S01]  /*11ae0*/  HMMA.16816.F32 R44, R4.reuse, R10, R44 ;  /* 0x0000000a042c723c */ /* 0x040fe2000000182c */
[----:B------:R-:W1:Y:S07]  /*11af0*/  LDSM.16.MT88.4 R8, [R150+0xb000] ;  /* 0x00b000009608783b */ /* 0x000e6e0000004200 */
[C---:B------:R-:W-:Y:S01]  /*11b00*/  HMMA.16816.F32 R60, R4.reuse, R18, R60 ;  /* 0x00000012043c723c */ /* 0x040fe2000000183c */
[----:B------:R-:W5:Y:S07]  /*11b10*/  LDSM.16.MT88.4 R16, [R149+0xb000] ;  /* 0x00b000009510783b */ /* 0x000f6e0000004200 */
        /* <DEDUP_REMOVED lines=23> */
[----:B-1----:R-:W-:Y:S01]  /*11c90*/  HMMA.16816.F32 R40, R4, R8, R40 ;  /* 0x000000080428723c */ /* 0x002fe20000001828 */
        /* <DEDUP_REMOVED lines=9> */
[C---:B------:R-:W-:Y:S08]  /*11d30*/  HMMA.16816.F32 R48, R4.reuse, R24, R48 ;  /* 0x000000180430723c */ /* 0x040ff00000001830 */
[C---:B-1----:R-:W-:Y:S07]  /*11d40*/  HMMA.16816.F32 R76, R4.reuse, R8, R76 ;  /* 0x00000008044c723c */ /* 0x042fee000000184c */
[----:B------:R-:W-:Y:S01]  /*11d50*/  FADD.FTZ R9, R119, R122 ;  /* 0x0000007a77097221 */ /* 0x000fe20000010000 */
[----:B------:R-:W-:Y:S03]  /*11d60*/  HMMA.16816.F32 R52, R4, R26, R52 ;  /* 0x0000001a0434723c */ /* 0x000fe60000001834 */
[----:B------:R-:W-:-:S04]  /*11d70*/  FADD.FTZ R9, R124, R9 ;  /* 0x000000097c097221 */ /* 0x000fc80000010000 */
[----:B------:R-:W-:Y:S01]  /*11d80*/  FADD.FTZ R102, R102, R9 ;  /* 0x0000000966667221 */ /* 0x000fe20000010000 */
[----:B------:R-:W-:Y:S03]  /*11d90*/  HMMA.16816.F32 R56, R4, R20, R56 ;  /* 0x000000140438723c */ /* 0x000fe60000001838 */
[----:B------:R-:W-:-:S04]  /*11da0*/  FADD.FTZ R103, R103, R102 ;  /* 0x0000006667677221 */ /* 0x000fc80000010000 */
[----:B------:R-:W-:Y:S01]  /*11db0*/  FADD.FTZ R112, R112, R103 ;  /* 0x0000006770707221 */ /* 0x000fe20000010000 */
[----:B------:R-:W-:Y:S03]  /*11dc0*/  HMMA.16816.F32 R60, R4, R22, R60 ;  /* 0x00000016043c723c */ /* 0x000fe6000000183c */
[----:B------:R-:W-:-:S05]  /*11dd0*/  FADD.FTZ R171, R123, R112 ;  /* 0x000000707bab7221 */ /* 0x000fca0000010000 */
[C---:B--2---:R-:W-:Y:S08]  /*11de0*/  HMMA.16816.F32 R72, R4.reuse, R12, R72 ;  /* 0x0000000c0448723c */ /* 0x044ff00000001848 */
[C---:B------:R-:W-:Y:S08]  /*11df0*/  HMMA.16816.F32 R92, R4.reuse, R14, R92 ;  /* 0x0000000e045c723c */ /* 0x040ff0000000185c */
[C---:B------:R-:W-:Y:S08]  /*11e00*/  HMMA.16816.F32 R80, R4.reuse, R10, R80 ;  /* 0x0000000a0450723c */ /* 0x040ff00000001850 */
[C---:B---3--:R-:W-:Y:S08]  /*11e10*/  HMMA.16816.F32 R88, R4.reuse, R16, R88 ;  /* 0x000000100458723c */ /* 0x048ff00000001858 */
[----:B------:R-:W-:Y:S08]  /*11e20*/  HMMA.16816.F32 R84, R4, R18, R84 ;  /* 0x000000120454723c */ /* 0x000ff00000001854 */
.L_x_6776:
[----:B------:R-:W-:-:S13]  /*11e30*/  ISETP.GE.AND P0, PT, R166, 0x1, PT ;  /* 0x00000001a600780c */ /* 0x000fda0003f06270 */
[----:B------:R-:W-:Y:S05]  /*11e40*/  @!P0 BRA `(.L_x_6782) ;  /* 0x000026e000008947 */ /* 0x000fea0003800000 */
[----:B------:R-:W-:Y:S01]  /*11e50*/  ULDC.64 UR4, c[0x0][0x1a0] ;  /* 0x0000680000047ab9 */ /* 0x000fe20000000a00 */
[----:B------:R-:W-:Y:S01]  /*11e60*/  IMAD.MOV.U32 R0, RZ, RZ, R3 ;  /* 0x000000ffff007224 */ /* 0x000fe200078e0003 */
[----:B------:R-:W-:Y:S01]  /*11e70*/  ULEA UR9, -UR4, URZ, 0x6 ;  /* 0x0000003f04097291 */ /* 0x000fe2000f8e313f */
[----:B------:R-:W-:Y:S01]  /*11e80*/  IMAD.MOV.U32 R101, RZ, RZ, R100 ;  /* 0x000000ffff657224 */ /* 0x000fe200078e0064 */
[----:B------:R-:W-:Y:S02]  /*11e90*/  UMOV UR8, 0x5 ;  /* 0x0000000500087882 */ /* 0x000fe40000000000 */
[----:B------:R-:W-:Y:S02]  /*11ea0*/  USHF.R.S32.HI UR13, URZ, 0x1f, UR9 ;  /* 0x0000001f3f0d7899 */ /* 0x000fe40008011409 */
[----:B------:R-:W-:Y:S01]  /*11eb0*/  USHF.L.U64.HI UR10, UR4, UR8, UR5 ;  /* 0x00000008040a7299 */ /* 0x000fe20008010205 */
[----:B------:R-:W-:Y:S01]  /*11ec0*/  MOV R173, UR9 ;  /* 0x0000000900ad7c02 */ /* 0x000fe20008000f00 */
[----:B------:R-:W-:-:S02]  /*11ed0*/  USHF.L.U32 UR11, UR4, 0x5, URZ ;  /* 0x00000005040b7899 */ /* 0x000fc4000800063f */
[----:B------:R-:W-:Y:S01]  /*11ee0*/  MOV R172, UR13 ;  /* 0x0000000d00ac7c02 */ /* 0x000fe20008000f00 */
[----:B------:R-:W-:Y:S02]  /*11ef0*/  ULDC.64 UR4, c[0x0][0x198] ;  /* 0x0000660000047ab9 */ /* 0x000fe40000000a00 */
[----:B------:R-:W-:Y:S02]  /*11f00*/  ULEA UR12, -UR4, URZ, 0x6 ;  /* 0x0000003f040c7291 */ /* 0x000fe4000f8e313f */
[----:B------:R-:W-:Y:S02]  /*11f10*/  USHF.L.U64.HI UR5, UR4, UR8, UR5 ;  /* 0x0000000804057299 */ /* 0x000fe40008010205 */
[----:B------:R-:W-:Y:S02]  /*11f20*/  USHF.L.U32 UR4, UR4, 0x5, URZ ;  /* 0x0000000504047899 */ /* 0x000fe4000800063f */
[----:B------:R-:W-:Y:S02]  /*11f30*/  USHF.R.S32.HI UR8, URZ, 0x1f, UR12 ;  /* 0x0000001f3f087899 */ /* 0x000fe4000801140c */
.L_x_6786:
        /* <DEDUP_REMOVED lines=64> */
.L_x_6783:
        /* <DEDUP_REMOVED lines=22> */
[----:B------:R-:W2:Y:S04]  /*124a0*/  LDSM.16.M88.4 R108, [R157+0x4000] ;  /* 0x004000009d6c783b */ /* 0x000ea80000000200 */
[----:B------:R-:W4:Y:S04]  /*124b0*/  LDSM.16.M88.4 R112, [R157+0x4800] ;  /* 0x004800009d70783b */ /* 0x000f280000000200 */
[----:B------:R-:W5:Y:S04]  /*124c0*/  LDSM.16.M88.4 R116, [R157+0x5000] ;  /* 0x005000009d74783b */ /* 0x000f680000000200 */
[----:B------:R-:W0:Y:S04]  /*124d0*/  LDGDEPBAR ;  /* 0x00000000000079af */ /* 0x000e280000000000 */
[----:B------:R-:W1:Y:S04]  /*124e0*/  LDSM.16.M88.4 R120, [R157+0x5800] ;  /* 0x005800009d78783b */ /* 0x000e680000000200 */
[----:B------:R-:W-:Y:S04]  /*124f0*/  LDSM.16.M88.4 R124, [R156] ;  /* 0x000000009c7c783b */ /* 0x000fe80000000200 */
[----:B------:R-:W1:Y:S04]  /*12500*/  LDSM.16.M88.4 R128, [R155] ;  /* 0x000000009b80783b */ /* 0x000e680000000200 */
[----:B------:R-:W1:Y:S04]  /*12510*/  LDSM.16.M88.4 R132, [R147] ;  /* 0x000000009384783b */ /* 0x000e680000000200 */
[----:B------:R-:W1:Y:S01]  /*12520*/  LDSM.16.M88.4 R136, [R146] ;  /* 0x000000009288783b */ /* 0x000e620000000200 */
[C---:B--2---:R-:W-:Y:S08]  /*12530*/  HMMA.16816.F32 R4, R104.reuse, R108, RZ ;  /* 0x0000006c6804723c */ /* 0x044ff000000018ff */
[C---:B---3--:R-:W-:Y:S01]  /*12540*/  HMMA.16816.F32 R8, R104.reuse, R110, RZ ;  /* 0x0000006e6808723c */ /* 0x048fe200000018ff */
[----:B------:R-:W2:Y:S07]  /*12550*/  LDSM.16.M88.4 R108, [R145] ;  /* 0x00000000916c783b */ /* 0x000eae0000000200 */
        /* <DEDUP_REMOVED lines=10> */
[C---:B------:R-:W-:Y:S08]  /*12600*/  HMMA.16816.F32 R4, R124.reuse, R128, R4 ;  /* 0x000000807c04723c */ /* 0x040ff00000001804 */
[C---:B------:R-:W-:Y:S01]  /*12610*/  HMMA.16816.F32 R8, R124.reuse, R130, R8 ;  /* 0x000000827c08723c */ /* 0x040fe20000001808 */
[----:B------:R-:W4:Y:S07]  /*12620*/  LDSM.16.M88.4 R128, [R151+0x5800] ;  /* 0x005800009780783b */ /* 0x000f2e0000000200 */
        /* <DEDUP_REMOVED lines=8> */
[C---:B-1----:R-:W-:Y:S08]  /*126b0*/  HMMA.16816.F32 R4, R104.reuse, R112, R4 ;  /* 0x000000706804723c */ /* 0x042ff00000001804 */
[C---:B------:R-:W-:Y:S01]  /*126c0*/  HMMA.16816.F32 R8, R104.reuse, R114, R8 ;  /* 0x000000726808723c */ /* 0x040fe20000001808 */
[----:B------:R-:W1:Y:S07]  /*126d0*/  LDSM.16.M88.4 R112, [R144+0x800] ;  /* 0x000800009070783b */ /* 0x000e6e0000000200 */
[C---:B------:R-:W-:Y:S08]  /*126e0*/  HMMA.16816.F32 R12, R104.reuse, R116, R12 ;  /* 0x00000074680c723c */ /* 0x040ff0000000180c */
[C---:B------:R-:W-:Y:S01]  /*126f0*/  HMMA.16816.F32 R16, R104.reuse, R118, R16 ;  /* 0x000000766810723c */ /* 0x040fe20000001810 */
[----:B------:R-:W5:Y:S07]  /*12700*/  LDSM.16.M88.4 R116, [R144+0x1000] ;  /* 0x001000009074783b */ /* 0x000f6e0000000200 */
[C---:B---3--:R-:W-:Y:S08]  /*12710*/  HMMA.16816.F32 R20, R104.reuse, R120, R20 ;  /* 0x000000786814723c */ /* 0x048ff00000001814 */
[C---:B------:R-:W-:Y:S01]  /*12720*/  HMMA.16816.F32 R24, R104.reuse, R122, R24 ;  /* 0x0000007a6818723c */ /* 0x040fe20000001818 */
[----:B------:R-:W-:Y:S07]  /*12730*/  LDSM.16.M88.4 R120, [R158+0x2000] ;  /* 0x002000009e78783b */ /* 0x000fee0000000200 */
[C---:B----4-:R-:W-:Y:S08]  /*12740*/  HMMA.16816.F32 R28, R104.reuse, R128, R28 ;  /* 0x00000080681c723c */ /* 0x050ff0000000181c */
[----:B------:R-:W-:Y:S01]  /*12750*/  HMMA.16816.F32 R32, R104, R130, R32 ;  /* 0x000000826820723c */ /* 0x000fe20000001820 */
[----:B------:R-:W3:Y:S04]  /*12760*/  LDSM.16.M88.4 R104, [R144+0x1800] ;  /* 0x001800009068783b */ /* 0x000ee80000000200 */
[----:B------:R-:W4:Y:S03]  /*12770*/  LDSM.16.M88.4 R128, [R157+0x6000] ;  /* 0x006000009d80783b */ /* 0x000f260000000200 */
[C---:B--2---:R-:W-:Y:S08]  /*12780*/  HMMA.16816.F32 R4, R108.reuse, R124, R4 ;  /* 0x0000007c6c04723c */ /* 0x044ff00000001804 */
[C---:B------:R-:W-:Y:S01]  /*12790*/  HMMA.16816.F32 R8, R108.reuse, R126, R8 ;  /* 0x0000007e6c08723c */ /* 0x040fe20000001808 */
[----:B------:R-:W2:Y:S07]  /*127a0*/  LDSM.16.M88.4 R124, [R157+0x6800] ;  /* 0x006800009d7c783b */ /* 0x000eae0000000200 */
[C---:B-1----:R-:W-:Y:S08]  /*127b0*/  HMMA.16816.F32 R12, R108.reuse, R112, R12 ;  /* 0x000000706c0c723c */ /* 0x042ff0000000180c */
[C---:B------:R-:W-:Y:S01]  /*127c0*/  HMMA.16816.F32 R16, R108.reuse, R114, R16 ;  /* 0x000000726c10723c */ /* 0x040fe20000001810 */
[----:B------:R-:W-:Y:S07]  /*127d0*/  LDSM.16.M88.4 R112, [R156+0x2000] ;  /* 0x002000009c70783b */ /* 0x000fee0000000200 */
[C---:B-----5:R-:W-:Y:S08]  /*127e0*/  HMMA.16816.F32 R20, R108.reuse, R116, R20 ;  /* 0x000000746c14723c */ /* 0x060ff00000001814 */
[C---:B------:R-:W-:Y:S01]  /*127f0*/  HMMA.16816.F32 R24, R108.reuse, R118, R24 ;  /* 0x000000766c18723c */ /* 0x040fe20000001818 */
[----:B------:R-:W-:Y:S07]  /*12800*/  LDSM.16.M88.4 R116, [R143] ;  /* 0x000000008f74783b */ /* 0x000fee0000000200 */
[C---:B---3--:R-:W-:Y:S08]  /*12810*/  HMMA.16816.F32 R28, R108.reuse, R104, R28 ;  /* 0x000000686c1c723c */ /* 0x048ff0000000181c */
        /* <DEDUP_REMOVED lines=115> */
.L_x_6785:
        /* <DEDUP_REMOVED lines=20> */
.L_x_6784:
        /* <DEDUP_REMOVED lines=330> */
.L_x_6782:
        /* <DEDUP_REMOVED lines=193> */
.L_x_6787:
[----:B------:R-:W2:Y:S04]  /*15140*/  S2R R3, SR_CTAID.Z ;  /* 0x0000000000037919 */ /* 0x000ea80000002700 */
[----:B------:R-:W2:Y:S02]  /*15150*/  S2R R2, SR_CTAID.Y ;  /* 0x0000000000027919 */ /* 0x000ea40000002600 */
[----:B-12---:R-:W-:-:S04]  /*15160*/  IMAD R5, R2, c[0x0][0x1c0], R3 ;  /* 0x0000700002057a24 */ /* 0x006fc800078e0203 */
[----:B------:R-:W-:Y:S02]  /*15170*/  IMAD R5, R5, c[0x0][0x214], RZ ;  /* 0x0000850005057a24 */ /* 0x000fe400078e02ff */
.L_x_6788:
        /* <DEDUP_REMOVED lines=41> */
.L_x_6790:
[----:B------:R-:W-:Y:S05]  /*15410*/  BSYNC B0 ;  /* 0x0000000000007941 */ /* 0x000fea0003800000 */
.L_x_6789:
[----:B------:R-:W5:Y:S01]  /*15420*/  S2R R5, SR_CTAID.X ;  /* 0x0000000000057919 */ /* 0x000f620000002500 */
[----:B------:R-:W-:Y:S01]  /*15430*/  LEA.HI R7, R7, R0, RZ, 0x3 ;  /* 0x0000000007077211 */ /* 0x000fe200078f18ff */
[----:B------:R-:W-:Y:S02]  /*15440*/  BSSY B0, `(.L_x_6791) ;  /* 0x0000022000007945 */ /* 0x000fe40003800000 */
[----:B----4-:R-:W4:Y:S01]  /*15450*/  S2R R4, SR_TID.X ;  /* 0x0000000000047919 */ /* 0x010f220000002100 */
[----:B------:R-:W-:-:S05]  /*15460*/  LOP3.LUT R7, R7, 0xfffffff8, RZ, 0xc0, !PT ;  /* 0xfffffff807077812 */ /* 0x000fca00078ec0ff */
[----:B------:R-:W-:-:S04]  /*15470*/  IMAD.IADD R6, R0, 0x1, -R7 ;  /* 0x0000000100067824 */ /* 0x000fc800078e0a07 */
[----:B------:R-:W-:Y:S01]  /*15480*/  IMAD.SHL.U32 R8, R6, 0x8, RZ ;  /* 0x0000000806087824 */ /* 0x000fe200078e00ff */
[----:B------:R-:W-:-:S04]  /*15490*/  SHF.R.S32.HI R6, RZ, 0x1f, R3 ;  /* 0x0000001fff067819 */ /* 0x000fc80000011403 */
[----:B------:R-:W-:Y:S01]  /*154a0*/  SHF.R.S32.HI R9, RZ, 0x1f, R8 ;  /* 0x0000001fff097819 */ /* 0x000fe20000011408 */
[----:B------:R-:W-:Y:S02]  /*154b0*/  IMAD R6, R6, c[0x0][0x1f0], RZ ;  /* 0x00007c0006067a24 */ /* 0x000fe400078e02ff */
[----:B-----5:R-:W-:Y:S02]  /*154c0*/  IMAD.SHL.U32 R0, R5, 0x40, RZ ;  /* 0x0000004005007824 */ /* 0x020fe400078e00ff */
[----:B------:R-:W-:Y:S01]  /*154d0*/  IMAD R6, R3, c[0x0][0x1f4], R6 ;  /* 0x00007d0003067a24 */ /* 0x000fe200078e0206 */
[----:B----4-:R-:W-:Y:S01]  /*154e0*/  SHF.R.S32.HI R5, RZ, 0x1f, R4 ;  /* 0x0000001fff057819 */ /* 0x010fe20000011404 */
[----:B------:R-:W-:Y:S01]  /*154f0*/  IMAD.WIDE.U32 R8, R0, c[0x0][0x1e8], R8 ;  /* 0x00007a0000087a25 */ /* 0x000fe200078e0008 */
[----:B------:R-:W-:Y:S02]  /*15500*/  SHF.R.S32.HI R7, RZ, 0x1f, R0 ;  /* 0x0000001fff077819 */ /* 0x000fe40000011400 */
[----:B------:R-:W-:-:S02]  /*15510*/  LEA.HI R5, R5, R4, RZ, 0x3 ;  /* 0x0000000405057211 */ /* 0x000fc400078f18ff */
        /* <DEDUP_REMOVED lines=20> */
.L_x_6792:
[----:B------:R-:W-:Y:S05]  /*15660*/  BSYNC B0 ;  /* 0x0000000000007941 */ /* 0x000fea0003800000 */
.L_x_6791:
[----:B------:R-:W-:Y:S01]  /*15670*/  IADD3 R3, R5, 0x10, RZ ;  /* 0x0000001005037810 */ /* 0x000fe20007ffe0ff */
        /* <DEDUP_REMOVED lines=9> */
[----:B-12---:R-:W-:-:S03]  /*15710*/  LEA R20, P0, R10, c[0x0][0x1d0], 0x1 ;  /* 0x000074000a147a11 */ /* 0x006fc600078008ff */
[----:B------:R-:W-:-:S05]  /*15720*/  IMAD R3, R4, c[0x0][0x1ec], R3 ;  /* 0x00007b0004037a24 */ /* 0x000fca00078e0203 */
[----:B------:R-:W-:-:S04]  /*15730*/  IADD3 R3, R3, R11, RZ ;  /* 0x0000000b03037210 */ /* 0x000fc80007ffe0ff */
[----:B------:R-:W-:-:S05]  /*15740*/  LEA.HI.X R21, R10, c[0x0][0x1d4], R3, 0x1, P0 ;  /* 0x000075000a157a11 */ /* 0x000fca00000f0c03 */
[----:B---3--:R1:W-:Y:S04]  /*15750*/  STG.E.128 [R20.64], R32 ;  /* 0x0000002014007986 */ /* 0x0083e8000c101d06 */
[----:B------:R1:W-:Y:S02]  /*15760*/  STG.E.128 [R20.64+0x80], R16 ;  /* 0x0000801014007986 */ /* 0x0003e4000c101d06 */
.L_x_6794:
[----:B------:R-:W-:Y:S05]  /*15770*/  BSYNC B0 ;  /* 0x0000000000007941 */ /* 0x000fea0003800000 */
.L_x_6793:
        /* <DEDUP_REMOVED lines=10> */
[----:B-1----:R-:W-:-:S03]  /*15820*/  LEA R16, P0, R10, c[0x0][0x1d0], 0x1 ;  /* 0x000074000a107a11 */ /* 0x002fc600078008ff */
[----:B------:R-:W-:-:S05]  /*15830*/  IMAD R3, R4, c[0x0][0x1ec], R3 ;  /* 0x00007b0004037a24 */ /* 0x000fca00078e0203 */
[----:B------:R-:W-:-:S04]  /*15840*/  IADD3 R3, R3, R11, RZ ;  /* 0x0000000b03037210 */ /* 0x000fc80007ffe0ff */
[----:B------:R-:W-:-:S05]  /*15850*/  LEA.HI.X R17, R10, c[0x0][0x1d4], R3, 0x1, P0 ;  /* 0x000075000a117a11 */ /* 0x000fca00000f0c03 */
[----:B------:R1:W-:Y:S04]  /*15860*/  STG.E.128 [R16.64], R28 ;  /* 0x0000001c10007986 */ /* 0x0003e8000c101d06 */
[----:B------:R1:W-:Y:S02]  /*15870*/  STG.E.128 [R16.64+0x80], R12 ;  /* 0x0000800c10007986 */ /* 0x0003e4000c101d06 */
.L_x_6796:
[----:B------:R-:W-:Y:S05]  /*15880*/  BSYNC B0 ;  /* 0x0000000000007941 */ /* 0x000fea0003800000 */
.L_x_6795:
[----:B------:R-:W-:-:S04]  /*15890*/  IADD3 R3, R5, 0x30, RZ ;  /* 0x0000003005037810 */ /* 0x000fc80007ffe0ff */
[----:B------:R-:W-:-:S13]  /*158a0*/  ISETP.GE.AND P0, PT, R3, R0, PT ;  /* 0x000000000300720c */ /* 0x000fda0003f06270 */
[----:B------:R-:W-:Y:S05]  /*158b0*/  @P0 EXIT ;  /* 0x000000000000094d */ /* 0x000fea0003800000 */
[----:B------:R-:W-:Y:S02]  /*158c0*/  IADD3 R5, P0, R5, 0x30, RZ ;  /* 0x0000003005057810 */ /* 0x000fe40007f1e0ff */
[----:B------:R-:W-:-:S03]  /*158d0*/  MOV R3, R7 ;  /* 0x0000000700037202 */ /* 0x000fc60000000f00 */
[----:B------:R-:W-:Y:S02]  /*158e0*/  IMAD.X R0, RZ, RZ, R2, P0 ;  /* 0x000000ffff007224 */ /* 0x000fe400000e0602 */
[----:B------:R-:W-:Y:S02]  /*158f0*/  IMAD.MOV.U32 R2, RZ, RZ, R8 ;  /* 0x000000ffff027224 */ /* 0x000fe400078e0008 */
[----:B------:R-:W-:Y:S02]  /*15900*/  IMAD R0, R0, c[0x0][0x1e8], RZ ;  /* 0x00007a0000007a24 */ /* 0x000fe400078e02ff */
[----:B------:R-:W-:-:S04]  /*15910*/  IMAD.WIDE.U32 R2, R5, c[0x0][0x1e8], R2 ;  /* 0x00007a0005027a25 */ /* 0x000fc800078e0002 */
[----:B------:R-:W-:Y:S01]  /*15920*/  IMAD R0, R5, c[0x0][0x1ec], R0 ;  /* 0x00007b0005007a24 */ /* 0x000fe200078e0200 */
[----:B------:R-:W-:-:S04]  /*15930*/  LEA R4, P0, R2, c[0x0][0x1d0], 0x1 ;  /* 0x0000740002047a11 */ /* 0x000fc800078008ff */
[----:B------:R-:W-:-:S04]  /*15940*/  IADD3 R0, R0, R3, RZ ;  /* 0x0000000300007210 */ /* 0x000fc80007ffe0ff */
[----:B------:R-:W-:-:S05]  /*15950*/  LEA.HI.X R5, R2, c[0x0][0x1d4], R0, 0x1, P0 ;  /* 0x0000750002057a11 */ /* 0x000fca00000f0c00 */
[----:B-1----:R-:W-:Y:S04]  /*15960*/  STG.E.128 [R4.64], R24 ;  /* 0x0000001804007986 */ /* 0x002fe8000c101d06 */
[----:B------:R-:W-:Y:S01]  /*15970*/  STG.E.128 [R4.64+0x80], R40 ;  /* 0x0000802804007986 */ /* 0x000fe2000c101d06 */
[----:B------:R-:W-:Y:S05]  /*15980*/  EXIT ;  /* 0x000000000000794d */ /* 0x000fea0003800000 */
.L_x_6797:
        /* <DEDUP_REMOVED lines=15> */
.L_x_8276:


//--------------------- .text._ZN5flash24flash_fwd_splitkv_kernelI23Flash_fwd_kernel_traitsILi128ELi64ELi64ELi4ELb0ELb0EN7cutlass6half_tE19Flash_kernel_traitsILi128ELi64ELi64ELi4ES3_EELb1ELb0ELb0ELb0ELb1ELb1ELb0ELb1EEEvNS_16Flash_fwd_paramsE --------------------------
	.section	.text._ZN5flash24flash_fwd_splitkv_kernelI23Flash_fwd_kernel_traitsILi128ELi64ELi64ELi4ELb0ELb0EN7cutlass6half_tE19Flash_kernel_traitsILi128ELi64ELi64ELi4ES3_EELb1ELb0ELb0ELb0ELb1ELb1ELb0ELb1EEEvNS_16Flash_fwd_paramsE,"ax",@progbits
	.sectioninfo	@"SHI_REGISTERS=195"
	.align	128
        .global         _ZN5flash24flash_fwd_splitkv_kernelI23Flash_fwd_kernel_traitsILi128ELi64ELi64ELi4ELb0ELb0EN7cutlass6half_tE19Flash_kernel_traitsILi128ELi64ELi64ELi4ES3_EELb1ELb0ELb0ELb0ELb1ELb1ELb0ELb1EEEvNS_16Flash_fwd_paramsE
        .type           _ZN5flash24flash_fwd_splitkv_kernelI23Flash_fwd_kernel_traitsILi128ELi64ELi64ELi4ELb0ELb0EN7cutlass6half_tE19Flash_kernel_traitsILi128ELi64ELi64ELi4ES3_EELb1ELb0ELb0ELb0ELb1ELb1ELb0ELb1EEEvNS_16Flash_fwd_paramsE,@function
        .size           _ZN5flash24flash_fwd_splitkv_kernelI23Flash_fwd_kernel_traitsILi128ELi64ELi64ELi4ELb0ELb0EN7cutlass6half_tE19Flash_kernel_traitsILi128ELi64ELi64ELi4ES3_EELb1ELb0ELb0ELb0ELb1ELb1ELb0ELb1EEEvNS_16Flash_fwd_paramsE,(.L_x_8277 - _ZN5flash24flash_fwd_splitkv_kernelI23Flash_fwd_kernel_traitsILi128ELi64ELi64ELi4ELb0ELb0EN7cutlass6half_tE19Flash_kernel_traitsILi128ELi64ELi64ELi4ES3_EELb1ELb0ELb0ELb0ELb1ELb1ELb0ELb1EEEvNS_16Flash_fwd_paramsE)
        .other          _ZN5flash24flash_fwd_splitkv_kernelI23Flash_fwd_kernel_traitsILi128ELi64ELi64ELi4ELb0ELb0EN7cutlass6half_tE19Flash_kernel_traitsILi128ELi64ELi64ELi4ES3_EELb1ELb0ELb0ELb0ELb1ELb1ELb0ELb1EEEvNS_16Flash_fwd_paramsE,@"STO_CUDA_ENTRY STV_DEFAULT"
_ZN5flash24flash_fwd_splitkv_kernelI23Flash_fwd_kernel_traitsILi128ELi64ELi64ELi4ELb0ELb0EN7cutlass6half_tE19Flash_kernel_traitsILi128ELi64ELi64ELi4ES3_EELb1ELb0ELb0ELb0ELb1ELb1ELb0ELb1EEEvNS_16Flash_fwd_paramsE:
.text._ZN5flash24flash_fwd_splitkv_kernelI23Flash_fwd_kernel_traitsILi128ELi64ELi64ELi4ELb0ELb0EN7cutlass6half_tE19Flash_kernel_traitsILi128ELi64ELi64ELi4ES3_EELb1ELb0ELb0ELb0ELb1ELb1ELb0ELb1EEEvNS_16Flash_fwd_paramsE:
        /* <DEDUP_REMOVED lines=37> */
.L_x_6798:
[----:B-12-4-:R-:W-:Y:S02]  /*0250*/  MOV R3, c[0x0][0x218] ;  /* 0x0000860000037a02 */ /* 0x016fe40000000f00 */
.L_x_6799:
        /* <DEDUP_REMOVED lines=74> */
.L_x_6802:
[----:B------:R-:W-:Y:S05]  /*0700*/  BSYNC B0 ;  /* 0x0000000000007941 */ /* 0x000fea0003800000 */
.L_x_6801:
        /* <DEDUP_REMOVED lines=16> */
.L_x_6804:
[----:B------:R-:W-:Y:S05]  /*0810*/  BSYNC B0 ;  /* 0x0000000000007941 */ /* 0x000fea0003800000 */
.L_x_6803:
        /* <DEDUP_REMOVED lines=16> */
.L_x_6806:
[----:B------:R-:W-:Y:S05]  /*0920*/  BSYNC B0 ;  /* 0x0000000000007941 */ /* 0x000fea0003800000 */
.L_x_6805:
        /* <DEDUP_REMOVED lines=15> */
.L_x_6808:
[----:B------:R-:W-:Y:S05]  /*0a20*/  BSYNC B0 ;  /* 0x0000000000007941 */ /* 0x000fea0003800000 */
.L_x_6807:
        /* <DEDUP_REMOVED lines=19> */
.L_x_6800:
        /* <DEDUP_REMOVED lines=91> */
.L_x_6809:
        /* <DEDUP_REMOVED lines=15> */
.L_x_6811:
        /* <DEDUP_REMOVED lines=55> */
.L_x_6810:
        /* <DEDUP_REMOVED lines=209> */
.L_x_6850:
        /* <DEDUP_REMOVED lines=151> */
.L_x_6816:
[----:B------:R-:W-:Y:S05]  /*2bf0*/  BSYNC B0 ;  /* 0x0000000000007941 */ /* 0x000fea0003800000 */
.L_x_6815:
        /* <DEDUP_REMOVED lines=110> */
.L_x_6818:
[----:B------:R-:W-:Y:S05]  /*32e0*/  BSYNC B0 ;  /* 0x0000000000007941 */ /* 0x000fea0003800000 */
.L_x_6817:
        /* <DEDUP_REMOVED lines=114> */
.L_x_6820:
[----:B------:R-:W-:Y:S05]  /*3a10*/  BSYNC B0 ;  /* 0x0000000000007941 */ /* 0x000fea0003800000 */
.L_x_6819:
        /* <DEDUP_REMOVED lines=117> */
.L_x_6822:
[----:B------:R-:W-:Y:S05]  /*4170*/  BSYNC B0 ;  /* 0x0000000000007941 */ /* 0x000fea0003800000 */
.L_x_6821:
        /* <DEDUP_REMOVED lines=9> */
.L_x_6814:
        /* <DEDUP_REMOVED lines=91> */
.L_x_6827:
[----:B------:R-:W-:Y:S05]  /*47c0*/  BSYNC B0 ;  /* 0x0000000000007941 */ /* 0x000fea0003800000 */
.L_x_6826:
        /* <DEDUP_REMOVED lines=91> */
.L_x_6829:
[----:B------:R-:W-:Y:S05]  /*4d80*/  BSYNC B0 ;  /* 0x0000000000007941 */ /* 0x000fea0003800000 */
.L_x_6828:
[----:B-----5:R4:W-:Y:S02]  /*4d90*/  STG.E.128 [R86.64+0x80], R36 ;  /* 0x0000802456007986 */ /* 0x0209e4000c101d06 */
.L_x_6825:
[----:B------:R-:W-:Y:S05]  /*4da0*/  BSYNC B1 ;  /* 0x0000000000017941 */ /* 0x000fea0003800000 */
.L_x_6824:
        /* <DEDUP_REMOVED lines=96> */
.L_x_6833:
[----:B------:R-:W-:Y:S05]  /*53b0*/  BSYNC B0 ;  /* 0x0000000000007941 */ /* 0x000fea0003800000 */
.L_x_6832:
        /* <DEDUP_REMOVED lines=97> */
.L_x_6835:
[----:B------:R-:W-:Y:S05]  /*59d0*/  BSYNC B0 ;  /* 0x0000000000007941 */ /* 0x000fea0003800000 */
.L_x_6834:
[----:B-----5:R1:W-:Y:S02]  /*59e0*/  STG.E.128 [R144.64+0x80], R32 ;  /* 0x0000802090007986 */ /* 0x0203e4000c101d06 */
.L_x_6831:
[----:B------:R-:W-:Y:S05]  /*59f0*/  BSYNC B1 ;  /* 0x0000000000017941 */ /* 0x000fea0003800000 */
.L_x_6830:
        /* <DEDUP_REMOVED lines=96> */
.L_x_6839:
[----:B------:R-:W-:Y:S05]  /*6000*/  BSYNC B0 ;  /* 0x0000000000007941 */ /* 0x000fea0003800000 */
.L_x_6838:
        /* <DEDUP_REMOVED lines=97> */
.L_x_6841:
[----:B------:R-:W-:Y:S05]  /*6620*/  BSYNC B0 ;  /* 0x0000000000007941 */ /* 0x000fea0003800000 */
.L_x_6840:
[C---:B------:R-:W-:Y:S04]  /*6630*/  LEA R2, P0, R74.reuse, R86, 0x1 ;  /* 0x000000564a027211 */ /* 0x040fe800078008ff */
[----:B------:R-:W-:Y:S05]  /*6640*/  LEA.HI.X R3, R74, R87, R73, 0x1, P0 ;  /* 0x000000574a037211 */ /* 0x000fea00000f0c49 */
[----:B-----5:R3:W-:Y:S04]  /*6650*/  STG.E.128 [R2.64], R32 ;  /* 0x0000002002007986 */ /* 0x0207e8000c101d06 */
.L_x_6837:
[----:B------:R-:W-:Y:S05]  /*6660*/  BSYNC B1 ;  /* 0x0000000000017941 */ /* 0x000fea0003800000 */
.L_x_6836:
        /* <DEDUP_REMOVED lines=98> */
.L_x_6845:
[----:B------:R-:W-:Y:S05]  /*6c90*/  BSYNC B0 ;  /* 0x0000000000007941 */ /* 0x000fea0003800000 */
.L_x_6844:
        /* <DEDUP_REMOVED lines=98> */
.L_x_6847:
[----:B------:R-:W-:Y:S05]  /*72c0*/  BSYNC B0 ;  /* 0x0000000000007941 */ /* 0x000fea0003800000 */
.L_x_6846:
[C---:B------:R-:W-:Y:S04]  /*72d0*/  LEA R2, P0, R78.reuse, R86, 0x1 ;  /* 0x000000564e027211 */ /* 0x040fe800078008ff */
[----:B------:R-:W-:Y:S05]  /*72e0*/  LEA.HI.X R3, R78, R87, R77, 0x1, P0 ;  /* 0x000000574e037211 */ /* 0x000fea00000f0c4d */
[----:B-----5:R1:W-:Y:S04]  /*72f0*/  STG.E.128 [R2.64], R32 ;  /* 0x0000002002007986 */ /* 0x0203e8000c101d06 */
.L_x_6843:
[----:B------:R-:W-:Y:S05]  /*7300*/  BSYNC B1 ;  /* 0x0000000000017941 */ /* 0x000fea0003800000 */
.L_x_6842:
        /* <DEDUP_REMOVED lines=8> */
.L_x_6813:
        /* <DEDUP_REMOVED lines=32> */
.L_x_6823:
        /* <DEDUP_REMOVED lines=80> */
.L_x_6848:
        /* <DEDUP_REMOVED lines=8> */
.L_x_6849:
[----:B------:R-:W-:Y:S04]  /*7b10*/  IADD3 R11, R11, -0x1, RZ ;  /* 0xffffffff0b0b7810 */ /* 0x000fe80007ffe0ff */
[----:B------:R-:W-:Y:S11]  /*7b20*/  ISETP.GT.AND P0, PT, R11, R63, PT ;  /* 0x0000003f0b00720c */ /* 0x000ff60003f04270 */
[----:B------:R-:W-:Y:S02]  /*7b30*/  @!UPT UIADD3 URZ, URZ, URZ, URZ ;  /* 0x0000003f3f3ff290 */ /* 0x000fe4000fffe03f */
[----:B------:R-:W-:-:S05]  /*7b40*/  @P0 BRA `(.L_x_6850) ;  /* 0xffffa73000000947 */ /* 0x000fca000383ffff */
.L_x_6812:
        /* <DEDUP_REMOVED lines=93> */
.L_x_6857:
[----:B------:R-:W-:Y:S05]  /*8120*/  BSYNC B0 ;  /* 0x0000000000007941 */ /* 0x000fea0003800000 */
.L_x_6856:
        /* <DEDUP_REMOVED lines=45> */
.L_x_6859:
[----:B------:R-:W-:Y:S05]  /*8400*/  BSYNC B0 ;  /* 0x0000000000007941 */ /* 0x000fea0003800000 */
.L_x_6858:
[----:B------:R3:W-:Y:S02]  /*8410*/  STS.128 [R153+0x2000], R20 ;  /* 0x0020001499007388 */ /* 0x0007e40000000c00 */
.L_x_6855:
[----:B------:R-:W-:Y:S05]  /*8420*/  BSYNC B1 ;  /* 0x0000000000017941 */ /* 0x000fea0003800000 */
.L_x_6854:
        /* <DEDUP_REMOVED lines=57> */
.L_x_6863:
[----:B------:R-:W-:Y:S05]  /*87c0*/  BSYNC B0 ;  /* 0x0000000000007941 */ /* 0x000fea0003800000 */
.L_x_6862:
        /* <DEDUP_REMOVED lines=44> */
.L_x_6865:
[----:B------:R-:W-:Y:S05]  /*8a90*/  BSYNC B0 ;  /* 0x0000000000007941 */ /* 0x000fea0003800000 */
.L_x_6864:
[----:B------:R2:W-:Y:S02]  /*8aa0*/  STS.128 [R153+0x2800], R24 ;  /* 0x0028001899007388 */ /* 0x0005e40000000c00 */
.L_x_6861:
[----:B------:R-:W-:Y:S05]  /*8ab0*/  BSYNC B1 ;  /* 0x0000000000017941 */ /* 0x000fea0003800000 */
.L_x_6860:
        /* <DEDUP_REMOVED lines=58> */
.L_x_6869:
[----:B-1----:R-:W-:Y:S05]  /*8e60*/  BSYNC B0 ;  /* 0x0000000000007941 */ /* 0x002fea0003800000 */
.L_x_6868:
        /* <DEDUP_REMOVED lines=44> */
.L_x_6871:
[----:B------:R-:W-:Y:S05]  /*9130*/  BSYNC B0 ;  /* 0x0000000000007941 */ /* 0x000fea0003800000 */
.L_x_6870:
[----:B------:R2:W-:Y:S02]  /*9140*/  STS.128 [R153+0x3000], R28 ;  /* 0x0030001c99007388 */ /* 0x0005e40000000c00 */
.L_x_6867:
[----:B------:R-:W-:Y:S05]  /*9150*/  BSYNC B1 ;  /* 0x0000000000017941 */ /* 0x000fea0003800000 */
.L_x_6866:
        /* <DEDUP_REMOVED lines=56> */
.L_x_6874:
[----:B-1----:R-:W-:Y:S05]  /*94e0*/  BSYNC B0 ;  /* 0x0000000000007941 */ /* 0x002fea0003800000 */
.L_x_6873:
        /* <DEDUP_REMOVED lines=47> */
.L_x_6876:
[----:B------:R-:W-:Y:S05]  /*97e0*/  BSYNC B0 ;  /* 0x0000000000007941 */ /* 0x000fea0003800000 */
.L_x_6875:
[----:B------:R2:W-:Y:S01]  /*97f0*/  STS.128 [R153+0x3800], R8 ;  /* 0x0038000899007388 */ /* 0x0005e20000000c00 */
[----:B------:R-:W-:Y:S05]  /*9800*/  BRA `(.L_x_6872) ;  /* 0x0000302000007947 */ /* 0x000fea0003800000 */
.L_x_6853:
        /* <DEDUP_REMOVED lines=86> */
.L_x_6880:
[----:B------:R-:W-:Y:S05]  /*9d70*/  BSYNC B0 ;  /* 0x0000000000007941 */ /* 0x000fea0003800000 */
.L_x_6879:
        /* <DEDUP_REMOVED lines=86> */
.L_x_6882:
[----:B------:R-:W-:Y:S05]  /*a2e0*/  BSYNC B0 ;  /* 0x0000000000007941 */ /* 0x000fea0003800000 */
.L_x_6881:
[----:B------:R3:W-:Y:S02]  /*a2f0*/  STS.128 [R153+0x2000], R24 ;  /* 0x0020001899007388 */ /* 0x0007e40000000c00 */
.L_x_6878:
[----:B------:R-:W-:Y:S05]  /*a300*/  BSYNC B1 ;  /* 0x0000000000017941 */ /* 0x000fea0003800000 */
.L_x_6877:
        /* <DEDUP_REMOVED lines=91> */
.L_x_6886:
[----:B------:R-:W-:Y:S05]  /*a8c0*/  BSYNC B0 ;  /* 0x0000000000007941 */ /* 0x000fea0003800000 */
.L_x_6885:
        /* <DEDUP_REMOVED lines=89> */
.L_x_6888:
[----:B------:R-:W-:Y:S05]  /*ae60*/  BSYNC B0 ;  /* 0x0000000000007941 */ /* 0x000fea0003800000 */
.L_x_6887:
[----:B------:R1:W-:Y:S02]  /*ae70*/  STS.128 [R153+0x2800], R20 ;  /* 0x0028001499007388 */ /* 0x0003e40000000c00 */
.L_x_6884:
[----:B------:R-:W-:Y:S05]  /*ae80*/  BSYNC B1 ;  /* 0x0000000000017941 */ /* 0x000fea0003800000 */
.L_x_6883:
        /* <DEDUP_REMOVED lines=92> */
.L_x_6892:
[----:B------:R-:W-:Y:S05]  /*b450*/  BSYNC B0 ;  /* 0x0000000000007941 */ /* 0x000fea0003800000 */
.L_x_6891:
        /* <DEDUP_REMOVED lines=89> */
.L_x_6894:
[----:B------:R-:W-:Y:S05]  /*b9f0*/  BSYNC B0 ;  /* 0x0000000000007941 */ /* 0x000fea0003800000 */
.L_x_6893:
[----:B------:R3:W-:Y:S02]  /*ba00*/  STS.128 [R153+0x3000], R20 ;  /* 0x0030001499007388 */ /* 0x0007e40000000c00 */
.L_x_6890:
[----:B------:R-:W-:Y:S05]  /*ba10*/  BSYNC B1 ;  /* 0x0000000000017941 */ /* 0x000fea0003800000 */
.L_x_6889:
        /* <DEDUP_REMOVED lines=91> */
.L_x_6896:
[----:B------:R-:W-:Y:S05]  /*bfd0*/  BSYNC B0 ;  /* 0x0000000000007941 */ /* 0x000fea0003800000 */
.L_x_6895:
        /* <DEDUP_REMOVED lines=92> */
.L_x_6898:
[----:B------:R-:W-:Y:S05]  /*c5a0*/  BSYNC B0 ;  /* 0x0000000000007941 */ /* 0x000fea0003800000 */
.L_x_6897:
[----:B------:R3:W-:Y:S01]  /*c5b0*/  STS.128 [R153+0x3800], R20 ;  /* 0x0038001499007388 */ /* 0x0007e20000000c00 */
[----:B------:R-:W-:Y:S05]  /*c5c0*/  BRA `(.L_x_6872) ;  /* 0x0000026000007947 */ /* 0x000fea0003800000 */
.L_x_6852:
        /* <DEDUP_REMOVED lines=38> */
.L_x_6872:
[----:B------:R-:W-:Y:S05]  /*c830*/  BSYNC B2 ;  /* 0x0000000000027941 */ /* 0x000fea0003800000 */
.L_x_6851:
[----:B------:R-:W-:Y:S01]  /*c840*/  IADD3 R158, R102, -0x1, RZ ;  /* 0xffffffff669e7810 */ /* 0x000fe20007ffe0ff */
[----:B------:R-:W-:Y:S01]  /*c850*/  IMAD.SHL.U32 R149, R130, 0x8, RZ ;  /* 0x0000000882957824 */ /* 0x000fe200078e00ff */
[----:B------:R-:W-:Y:S01]  /*c860*/  LEA R156, P4, R128, c[0x0][0x168], 0x1 ;  /* 0x00005a00809c7a11 */ /* 0x000fe200078808ff */
[----:B------:R-:W-:Y:S01]  /*c870*/  IMAD.SHL.U32 R41, R59, 0x40, RZ ;  /* 0x000000403b297824 */ /* 0x000fe200078e00ff */
[----:B-1----:R-:W-:Y:S01]  /*c880*/  SHF.R.S32.HI R6, RZ, 0x4, R125 ;  /* 0x00000004ff067819 */ /* 0x002fe2000001147d */
[----:B------:R-:W-:Y:S01]  /*c890*/  IMAD.SHL.U32 R3, R158, 0x40, RZ ;  /* 0x000000409e037824 */ /* 0x000fe200078e00ff */
[----:B------:R-:W-:-:S02]  /*c8a0*/  LEA.HI.X R157, R128, c[0x0][0x16c], R52, 0x1, P4 ;  /* 0x00005b00809d7a11 */ /* 0x000fc400020f0c34 */
[----:B------:R-:W-:Y:S01]  /*c8b0*/  LEA.HI R125, R125, R6, RZ, 0x1 ;  /* 0x000000067d7d7211 */ /* 0x000fe200078f08ff */
[----:B------:R-:W-:Y:S01]  /*c8c0*/  IMAD.IADD R5, R54, 0x1, -R3 ;  /* 0x0000000136057824 */ /* 0x000fe200078e0a03 */
[----:B------:R-:W-:Y:S02]  /*c8d0*/  LOP3.LUT R41, R41, 0xfffffe00, RZ, 0xc0, !PT ;  /* 0xfffffe0029297812 */ /* 0x000fe400078ec0ff */
[----:B------:R-:W-:Y:S02]  /*c8e0*/  LOP3.LUT R125, R125, 0xfffffffe, RZ, 0xc0, !PT ;  /* 0xfffffffe7d7d7812 */ /* 0x000fe400078ec0ff */
[-C--:B------:R-:W-:Y:S02]  /*c8f0*/  ISETP.GE.AND P1, PT, R0, R5.reuse, PT ;  /* 0x000000050000720c */ /* 0x080fe40003f26270 */
[-C--:B------:R-:W-:Y:S02]  /*c900*/  ISETP.GE.AND P0, PT, R2, R5.reuse, PT ;  /* 0x000000050200720c */ /* 0x080fe40003f06270 */
[----:B------:R-:W-:-:S02]  /*c910*/  ISETP.GE.AND P2, PT, R130, R5, PT ;  /* 0x000000058200720c */ /* 0x000fc40003f46270 */
[-C--:B------:R-:W-:Y:S02]  /*c920*/  ISETP.GE.AND P6, PT, R12, R5.reuse, PT ;  /* 0x000000050c00720c */ /* 0x080fe40003fc6270 */
[----:B------:R-:W-:-:S05]  /*c930*/  ISETP.GE.AND P4, PT, R0, R5, PT ;  /* 0x000000050000720c */ /* 0x000fca0003f86270 */
        /* <DEDUP_REMOVED lines=13> */
[----:B------:R2:W-:Y:S01]  /*ca10*/  @!P1 LDGSTS.E.BYPASS.LTC128B.128 [R153+0x4800], [R8.64] ;  /* 0x0480000008999fae */ /* 0x0005e2000b901d46 */
[-C--:B------:R-:W-:Y:S01]  /*ca20*/  ISETP.GE.AND P5, PT, R130, R5.reuse, PT ;  /* 0x000000058200720c */ /* 0x080fe20003fa6270 */
[----:B------:R-:W-:Y:S02]  /*ca30*/  @!P6 IMAD R0, R0, 0x60, RZ ;  /* 0x000000600000e824 */ /* 0x000fe400078e02ff */
[----:B------:R2:W-:Y:S01]  /*ca40*/  @!P1 LDGSTS.E.BYPASS.LTC128B.128 [R153+0x6800], [R8.64+0x80] ;  /* 0x0680008008999fae */ /* 0x0005e2000b901d46 */
[----:B------:R-:W-:Y:S01]  /*ca50*/  ISETP.GE.AND P1, PT, R12, R5, PT ;  /* 0x000000050c00720c */ /* 0x000fe20003f26270 */
[----:B------:R-:W-:-:S02]  /*ca60*/  @!P6 IMAD.MOV.U32 R5, RZ, RZ, c[0x0][0x198] ;  /* 0x00006600ff05e624 */ /* 0x000fc400078e00ff */
[----:B------:R5:W-:Y:S01]  /*ca70*/  @!P0 LDGSTS.E.BYPASS.LTC128B.128 [R153+0x5000], [R10.64] ;  /* 0x050000000a998fae */ /* 0x000be2000b901d46 */
[----:B------:R-:W-:Y:S02]  /*ca80*/  IMAD.SHL.U32 R4, R57, 0x40, RZ ;  /* 0x0000004039047824 */ /* 0x000fe400078e00ff */
[----:B------:R-:W-:Y:S01]  /*ca90*/  IMAD.IADD R2, R6, 0x1, -R125 ;  /* 0x0000000106027824 */ /* 0x000fe200078e0a7d */
[----:B------:R5:W-:Y:S01]  /*caa0*/  @!P0 LDGSTS.E.BYPASS.LTC128B.128 [R153+0x7000], [R10.64+0x80] ;  /* 0x070000800a998fae */ /* 0x000be2000b901d46 */
[----:B------:R-:W-:Y:S02]  /*cab0*/  LEA R160, P0, R104, c[0x0][0x170], 0x1 ;  /* 0x00005c0068a07a11 */ /* 0x000fe400078008ff */
[----:B------:R-:W-:Y:S02]  /*cac0*/  LOP3.LUT R4, R4, 0x1c0, RZ, 0xc0, !PT ;  /* 0x000001c004047812 */ /* 0x000fe400078ec0ff */
[----:B------:R-:W-:Y:S01]  /*cad0*/  LEA.HI.X R159, R104, c[0x0][0x174], R101, 0x1, P0 ;  /* 0x00005d00689f7a11 */ /* 0x000fe200000f0c65 */
[----:B------:R-:W-:Y:S01]  /*cae0*/  @!P1 IMAD.MOV.U32 R12, RZ, RZ, c[0x0][0x1a0] ;  /* 0x00006800ff0c9624 */ /* 0x000fe200078e00ff */
[----:B------:R-:W-:-:S02]  /*caf0*/  LOP3.LUT R149, R4, 0x8, R149, 0xf8, !PT ;  /* 0x0000000804957812 */ /* 0x000fc400078ef895 */
[----:B------:R-:W-:Y:S01]  /*cb00*/  SHF.R.U32.HI R4, RZ, 0x3, R4 ;  /* 0x00000003ff047819 */ /* 0x000fe20000011604 */
[----:B------:R-:W-:Y:S01]  /*cb10*/  @!P1 IMAD.MOV.U32 R161, RZ, RZ, R159 ;  /* 0x000000ffffa19224 */ /* 0x000fe200078e009f */
[----:B------:R-:W-:Y:S02]  /*cb20*/  @!P4 LEA R6, P0, R103, R160, 0x1 ;  /* 0x000000a06706c211 */ /* 0x000fe400078008ff */
[----:B------:R-:W-:Y:S01]  /*cb30*/  LOP3.LUT R149, R149, R4, RZ, 0x3c, !PT ;  /* 0x0000000495957212 */ /* 0x000fe200078e3cff */
[----:B------:R-:W-:Y:S01]  /*cb40*/  @!P1 IMAD.WIDE.U32 R12, R12, 0x60, R160 ;  /* 0x000000600c0c9825 */ /* 0x000fe200078e00a0 */
[----:B------:R-:W-:-:S03]  /*cb50*/  @!P4 LEA.HI.X R7, R103, R159, R100, 0x1, P0 ;  /* 0x0000009f6707c211 */ /* 0x000fc600000f0c64 */
[----:B------:R-:W-:Y:S02]  /*cb60*/  IMAD R149, R2, 0x200, R149 ;  /* 0x0000020002957824 */ /* 0x000fe400078e0295 */
[----:B--2---:R-:W-:-:S04]  /*cb70*/  @!P6 IMAD.WIDE.U32 R8, R5, 0x60, R156 ;  /* 0x000000600508e825 */ /* 0x004fc800078e009c */
[----:B------:R-:W-:Y:S02]  /*cb80*/  @!P6 IMAD.IADD R15, R9, 0x1, R0 ;  /* 0x00000001090fe824 */ /* 0x000fe400078e0200 */
[----:B------:R-:W-:Y:S01]  /*cb90*/  @!P6 IMAD.MOV.U32 R14, RZ, RZ, R8 ;  /* 0x000000ffff0ee224 */ /* 0x000fe200078e0008 */
[----:B-----5:R-:W-:Y:S01]  /*cba0*/  SHF.R.S32.HI R11, RZ, 0x1f, R56 ;  /* 0x0000001fff0b7819 */ /* 0x020fe20000011438 */
[----:B------:R-:W-:Y:S02]  /*cbb0*/  IMAD.SHL.U32 R9, R124, 0x40, RZ ;  /* 0x000000407c097824 */ /* 0x000fe400078e00ff */
[----:B------:R-:W-:Y:S01]  /*cbc0*/  IMAD.SHL.U32 R2, R2, 0x8, RZ ;  /* 0x0000000802027824 */ /* 0x000fe200078e00ff */
[----:B------:R2:W-:Y:S01]  /*cbd0*/  @!P6 LDGSTS.E.BYPASS.LTC128B.128 [R153+0x5800], [R14.64] ;  /* 0x058000000e99efae */ /* 0x0005e2000b901d46 */
[----:B------:R-:W-:Y:S01]  /*cbe0*/  LEA.HI R40, R11, R56, RZ, 0x5 ;  /* 0x000000380b287211 */ /* 0x000fe200078f28ff */
[----:B------:R-:W-:Y:S01]  /*cbf0*/  @!P2 IMAD.MOV.U32 R0, RZ, RZ, c[0x0][0x1a0] ;  /* 0x00006800ff00a624 */ /* 0x000fe200078e00ff */
[----:B------:R-:W-:Y:S01]  /*cc00*/  LOP3.LUT R9, R9, 0x1c0, RZ, 0xc0, !PT ;  /* 0x000001c009097812 */ /* 0x000fe200078ec0ff */
[----:B------:R2:W-:Y:S01]  /*cc10*/  @!P6 LDGSTS.E.BYPASS.LTC128B.128 [R153+0x7800], [R14.64+0x80] ;  /* 0x078000800e99efae */ /* 0x0005e2000b901d46 */
[----:B------:R-:W-:Y:S01]  /*cc20*/  SHF.R.S32.HI R42, RZ, 0x5, R40 ;  /* 0x00000005ff2a7819 */ /* 0x000fe20000011428 */
[----:B------:R-:W-:Y:S01]  /*cc30*/  @!P5 IMAD.MOV.U32 R161, RZ, RZ, R159 ;  /* 0x000000ffffa1d224 */ /* 0x000fe200078e009f */
[----:B------:R-:W-:Y:S01]  /*cc40*/  LOP3.LUT R2, R9, 0x8, R2, 0xf8, !PT ;  /* 0x0000000809027812 */ /* 0x000fe200078ef802 */
[----:B------:R-:W0:Y:S01]  /*cc50*/  LDGDEPBAR ;  /* 0x00000000000079af */ /* 0x000e220000000000 */
[----:B------:R-:W-:Y:S01]  /*cc60*/  SHF.R.U32.HI R9, RZ, 0x3, R9 ;  /* 0x00000003ff097819 */ /* 0x000fe20000011609 */
[----:B------:R-:W-:Y:S01]  /*cc70*/  @!P1 IMAD.MOV.U32 R5, RZ, RZ, c[0x0][0x1a4] ;  /* 0x00006900ff059624 */ /* 0x000fe200078e00ff */
[----:B------:R-:W-:Y:S01]  /*cc80*/  @!P2 LEA R16, P0, R0, R160, 0x6 ;  /* 0x000000a00010a211 */ /* 0x000fe200078030ff */
[----:B------:R-:W-:Y:S01]  /*cc90*/  @!P2 IMAD.MOV.U32 R4, RZ, RZ, c[0x0][0x1a4] ;  /* 0x00006900ff04a624 */ /* 0x000fe200078e00ff */
[----:B------:R-:W-:Y:S01]  /*cca0*/  LOP3.LUT R2, R2, R9, RZ, 0x3c, !PT ;  /* 0x0000000902027212 */ /* 0x000fe200078e3cff */
[----:B------:R-:W-:-:S02]  /*ccb0*/  IMAD R9, R42, 0x400, R41 ;  /* 0x000004002a097824 */ /* 0x000fc400078e0229 */
[----:B------:R-:W-:Y:S01]  /*ccc0*/  @!P1 IMAD R5, R5, 0x60, RZ ;  /* 0x0000006005059824 */ /* 0x000fe200078e02ff */
[----:B------:R-:W-:Y:S01]  /*ccd0*/  @!P2 LEA.HI.X R17, R0, R159, R4, 0x6, P0 ;  /* 0x0000009f0011a211 */ /* 0x000fe200000f3404 */
[----:B------:R-:W-:Y:S02]  /*cce0*/  IMAD.IADD R150, R2, 0x1, R9 ;  /* 0x0000000102967824 */ /* 0x000fe400078e0209 */
[----:B------:R-:W-:Y:S02]  /*ccf0*/  @!P1 IMAD.IADD R5, R13, 0x1, R5 ;  /* 0x000000010d059824 */ /* 0x000fe400078e0205 */
[----:B------:R-:W-:Y:S02]  /*cd00*/  @!P1 IMAD.MOV.U32 R4, RZ, RZ, R12 ;  /* 0x000000ffff049224 */ /* 0x000fe400078e000c */
[----:B------:R-:W-:Y:S02]  /*cd10*/  IMAD.SHL.U32 R149, R149, 0x2, RZ ;  /* 0x0000000295957824 */ /* 0x000fe400078e00ff */
[----:B------:R-:W-:-:S03]  /*cd20*/  IMAD.SHL.U32 R150, R150, 0x2, RZ ;  /* 0x0000000296967824 */ /* 0x000fc600078e00ff */
[----:B------:R-:W-:Y:S01]  /*cd30*/  IADD3 R0, R149, 0x4000, RZ ;  /* 0x0000400095007810 */ /* 0x000fe20007ffe0ff */
[----:B------:R-:W-:Y:S01]  /*cd40*/  IMAD R148, R45, 0x2, R150 ;  /* 0x000000022d947824 */ /* 0x000fe200078e0296 */
[----:B------:R-:W-:Y:S01]  /*cd50*/  IADD3 R147, R149, 0x4020, RZ ;  /* 0x0000402095937810 */ /* 0x000fe20007ffe0ff */
[----:B------:R-:W-:-:S04]  /*cd60*/  DEPBAR.LE SB0, 0x0 ;  /* 0x000080000000791a */ /* 0x000fc80000000000 */
[----:B------:R-:W-:Y:S01]  /*cd70*/  BAR.SYNC.DEFER_BLOCKING 0x0 ;  /* 0x0000000000007b1d */ /* 0x000fe20000010000 */
[C---:B------:R-:W-:Y:S02]  /*cd80*/  IMAD R146, R43.reuse, 0x2, R150 ;  /* 0x000000022b927824 */ /* 0x040fe400078e0296 */
[----:B------:R-:W-:-:S03]  /*cd90*/  IMAD R145, R43, 0x2, R148 ;  /* 0x000000022b917824 */ /* 0x000fc600078e0294 */
        /* <DEDUP_REMOVED lines=29> */
[----:B------:R-:W-:Y:S04]  /*cf70*/  LDSM.16.M88.4 R8, [R150] ;  /* 0x000000009608783b */ /* 0x000fe80000000200 */
[----:B--2---:R-:W3:Y:S04]  /*cf80*/  LDSM.16.M88.4 R12, [R149+0x4000] ;  /* 0x00400000950c783b */ /* 0x004ee80000000200 */
[----:B----4-:R-:W-:Y:S02]  /*cf90*/  LDSM.16.M88.4 R36, [R148] ;  /* 0x000000009424783b */ /* 0x010fe40000000200 */
[----:B------:R-:W-:Y:S01]  /*cfa0*/  @P1 IADD3 R147, R0, -0x20, RZ ;  /* 0xffffffe000931810 */ /* 0x000fe20007ffe0ff */
[----:B------:R-:W-:Y:S01]  /*cfb0*/  IMAD.MOV.U32 R0, RZ, RZ, 0x40 ;  /* 0x00000040ff007424 */ /* 0x000fe200078e00ff */
[----:B------:R-:W2:Y:S02]  /*cfc0*/  LDSM.16.M88.4 R32, [R149+0x4800] ;  /* 0x004800009520783b */ /* 0x000ea40000000200 */
[----:B------:R-:W-:-:S02]  /*cfd0*/  IADD3 R139, R147, 0x800, RZ ;  /* 0x00000800938b7810 */ /* 0x000fc40007ffe0ff */
[----:B------:R-:W-:Y:S01]  /*cfe0*/  LDSM.16.M88.4 R72, [R149+0x5000] ;  /* 0x005000009548783b */ /* 0x000fe20000000200 */
[----:B------:R-:W-:Y:S02]  /*cff0*/  SEL R0, R0, 0xffffffc0, !P2 ;  /* 0xffffffc000007807 */ /* 0x000fe40005000000 */
[C---:B------:R-:W-:Y:S01]  /*d000*/  IADD3 R138, R147.reuse, 0x1000, RZ ;  /* 0x00001000938a7810 */ /* 0x040fe20007ffe0ff */
[----:B---3--:R-:W-:Y:S01]  /*d010*/  LDSM.16.M88.4 R28, [R149+0x5800] ;  /* 0x00580000951c783b */ /* 0x008fe20000000200 */
[----:B------:R-:W-:Y:S01]  /*d020*/  IADD3 R137, R147, 0x1800, RZ ;  /* 0x0000180093897810 */ /* 0x000fe20007ffe0ff */
[----:B------:R-:W-:Y:S01]  /*d030*/  IMAD.IADD R143, R149, 0x1, R0 ;  /* 0x00000001958f7824 */ /* 0x000fe200078e0200 */
[C---:B------:R-:W-:Y:S01]  /*d040*/  IADD3 R135, R147.reuse, 0x2000, RZ ;  /* 0x0000200093877810 */ /* 0x040fe20007ffe0ff */
[----:B-----5:R-:W3:Y:S01]  /*d050*/  LDSM.16.M88.4 R4, [R147] ;  /* 0x000000009304783b */ /* 0x020ee20000000200 */
[----:B------:R-:W-:Y:S01]  /*d060*/  IMAD.IADD R136, R0, 0x1, R147 ;  /* 0x0000000100887824 */ /* 0x000fe200078e0293 */
[----:B------:R-:W-:-:S02]  /*d070*/  IADD3 R134, R147, 0x2800, RZ ;  /* 0x0000280093867810 */ /* 0x000fc40007ffe0ff */
[----:B------:R-:W-:Y:S01]  /*d080*/  LDSM.16.M88.4 R64, [R146] ;  /* 0x000000009240783b */ /* 0x000fe20000000200 */
[C---:B------:R-:W-:Y:S02]  /*d090*/  IADD3 R133, R147.reuse, 0x3000, RZ ;  /* 0x0000300093857810 */ /* 0x040fe40007ffe0ff */
[----:B------:R-:W-:Y:S01]  /*d0a0*/  IADD3 R132, R147, 0x3800, RZ ;  /* 0x0000380093847810 */ /* 0x000fe20007ffe0ff */
[----:B------:R-:W4:Y:S04]  /*d0b0*/  LDSM.16.M88.4 R92, [R143+0x4000] ;  /* 0x004000008f5c783b */ /* 0x000f280000000200 */
[----:B------:R-:W5:Y:S04]  /*d0c0*/  LDSM.16.M88.4 R60, [R147+0x800] ;  /* 0x00080000933c783b */ /* 0x000f680000000200 */
[----:B------:R-:W1:Y:S01]  /*d0d0*/  LDSM.16.M88.4 R20, [R147+0x1000] ;  /* 0x001000009314783b */ /* 0x000e620000000200 */
[C---:B------:R-:W-:Y:S03]  /*d0e0*/  HMMA.16816.F32 R16, R8.reuse, R12, RZ ;  /* 0x0000000c0810723c */ /* 0x040fe600000018ff */
[----:B------:R-:W-:Y:S04]  /*d0f0*/  LDSM.16.M88.4 R88, [R145] ;  /* 0x000000009158783b */ /* 0x000fe80000000200 */
[----:B------:R-:W-:Y:S01]  /*d100*/  LDSM.16.M88.4 R48, [R147+0x1800] ;  /* 0x001800009330783b */ /* 0x000fe20000000200 */
[C---:B------:R-:W-:Y:S03]  /*d110*/  HMMA.16816.F32 R12, R8.reuse, R14, RZ ;  /* 0x0000000e080c723c */ /* 0x040fe600000018ff */
[----:B------:R-:W-:Y:S04]  /*d120*/  LDSM.16.M88.4 R84, [R143+0x5000] ;  /* 0x005000008f54783b */ /* 0x000fe80000000200 */
[----:B------:R-:W-:Y:S01]  /*d130*/  LDSM.16.M88.4 R80, [R143+0x5800] ;  /* 0x005800008f50783b */ /* 0x000fe20000000200 */
[----:B--2---:R-:W-:Y:S03]  /*d140*/  HMMA.16816.F32 R24, R8, R32, RZ ;  /* 0x000000200818723c */ /* 0x004fe600000018ff */
[----:B------:R-:W0:Y:S05]  /*d150*/  LDGDEPBAR ;  /* 0x00000000000079af */ /* 0x000e2a0000000000 */
[----:B---3--:R-:W-:Y:S08]  /*d160*/  HMMA.16816.F32 R16, R36, R4, R16 ;  /* 0x000000042410723c */ /* 0x008ff00000001810 */
[C---:B------:R-:W-:Y:S08]  /*d170*/  HMMA.16816.F32 R76, R8.reuse, R72, RZ ;  /* 0x00000048084c723c */ /* 0x040ff000000018ff */
[C---:B------:R-:W-:Y:S08]  /*d180*/  HMMA.16816.F32 R32, R8.reuse, R34, RZ ;  /* 0x000000220820723c */ /* 0x040ff000000018ff */
[C---:B------:R-:W-:Y:S08]  /*d190*/  HMMA.16816.F32 R72, R8.reuse, R74, RZ ;  /* 0x0000004a0848723c */ /* 0x040ff000000018ff */
[C---:B------:R-:W-:Y:S08]  /*d1a0*/  HMMA.16816.F32 R68, R8.reuse, R28, RZ ;  /* 0x0000001c0844723c */ /* 0x040ff000000018ff */
[----:B------:R-:W-:Y:S01]  /*d1b0*/  HMMA.16816.F32 R8, R8, R30, RZ ;  /* 0x0000001e0808723c */ /* 0x000fe200000018ff */
[----:B------:R-:W2:Y:S07]  /*d1c0*/  LDSM.16.M88.4 R28, [R136] ;  /* 0x00000000881c783b */ /* 0x000eae0000000200 */
[----:B------:R-:W-:Y:S01]  /*d1d0*/  HMMA.16816.F32 R12, R36, R6, R12 ;  /* 0x00000006240c723c */ /* 0x000fe2000000180c */
[----:B------:R-:W3:Y:S07]  /*d1e0*/  LDSM.16.M88.4 R4, [R143+0x4800] ;  /* 0x004800008f04783b */ /* 0x000eee0000000200 */
[----:B----4-:R-:W-:Y:S08]  /*d1f0*/  HMMA.16816.F32 R16, R64, R92, R16 ;  /* 0x0000005c4010723c */ /* 0x010ff00000001810 */
[C---:B-----5:R-:W-:Y:S08]  /*d200*/  HMMA.16816.F32 R24, R36.reuse, R60, R24 ;  /* 0x0000003c2418723c */ /* 0x060ff00000001818 */
[C---:B------:R-:W-:Y:S01]  /*d210*/  HMMA.16816.F32 R32, R36.reuse, R62, R32 ;  /* 0x0000003e2420723c */ /* 0x040fe20000001820 */
[----:B------:R-:W-:Y:S07]  /*d220*/  LDSM.16.M88.4 R60, [R150+0x2000] ;  /* 0x00200000963c783b */ /* 0x000fee0000000200 */
[C---:B-1----:R-:W-:Y:S08]  /*d230*/  HMMA.16816.F32 R76, R36.reuse, R20, R76 ;  /* 0x00000014244c723c */ /* 0x042ff0000000184c */
[----:B------:R-:W-:Y:S01]  /*d240*/  HMMA.16816.F32 R72, R36, R22, R72 ;  /* 0x000000162448723c */ /* 0x000fe20000001848 */
[----:B------:R-:W1:Y:S07]  /*d250*/  LDSM.16.M88.4 R20, [R149+0x6000] ;  /* 0x006000009514783b */ /* 0x000e6e0000000200 */
[----:B------:R-:W-:Y:S01]  /*d260*/  HMMA.16816.F32 R12, R64, R94, R12 ;  /* 0x0000005e400c723c */ /* 0x000fe2000000180c */
[----:B------:R-:W-:Y:S07]  /*d270*/  LDSM.16.M88.4 R92, [R147+0x2800] ;  /* 0x00280000935c783b */ /* 0x000fee0000000200 */
[----:B--2---:R-:W-:Y:S08]  /*d280*/  HMMA.16816.F32 R16, R88, R28, R16 ;  /* 0x0000001c5810723c */ /* 0x004ff00000001810 */
[C---:B------:R-:W-:Y:S08]  /*d290*/  HMMA.16816.F32 R68, R36.reuse, R48, R68 ;  /* 0x000000302444723c */ /* 0x040ff00000001844 */
[----:B------:R-:W-:Y:S01]  /*d2a0*/  HMMA.16816.F32 R8, R36, R50, R8 ;  /* 0x000000322408723c */ /* 0x000fe20000001808 */
[----:B------:R-:W-:Y:S04]  /*d2b0*/  LDSM.16.M88.4 R36, [R148+0x2000] ;  /* 0x002000009424783b */ /* 0x000fe80000000200 */
[----:B------:R-:W2:Y:S03]  /*d2c0*/  LDSM.16.M88.4 R48, [R147+0x2000] ;  /* 0x002000009330783b */ /* 0x000ea60000000200 */
[C---:B---3--:R-:W-:Y:S08]  /*d2d0*/  HMMA.16816.F32 R24, R64.reuse, R4, R24 ;  /* 0x000000044018723c */ /* 0x048ff00000001818 */
[----:B------:R-:W-:Y:S01]  /*d2e0*/  HMMA.16816.F32 R32, R64, R6, R32 ;  /* 0x000000064020723c */ /* 0x000fe20000001820 */
[----:B------:R-:W3:Y:S07]  /*d2f0*/  LDSM.16.M88.4 R4, [R136+0x800] ;  /* 0x000800008804783b */ /* 0x000eee0000000200 */
[----:B------:R-:W-:Y:S01]  /*d300*/  HMMA.16816.F32 R12, R88, R30, R12 ;  /* 0x0000001e580c723c */ /* 0x000fe2000000180c */
[----:B------:R-:W-:Y:S07]  /*d310*/  LDSM.16.M88.4 R28, [R149+0x6800] ;  /* 0x00680000951c783b */ /* 0x000fee0000000200 */
[----:B-1----:R-:W-:Y:S08]  /*d320*/  HMMA.16816.F32 R16, R60, R20, R16 ;  /* 0x000000143c10723c */ /* 0x002ff00000001810 */
        /* <DEDUP_REMOVED lines=10> */
[C---:B---3--:R-:W-:Y:S08]  /*d3d0*/  HMMA.16816.F32 R24, R88.reuse, R4, R24 ;  /* 0x000000045818723c */ /* 0x048ff00000001818 */
[----:B------:R-:W-:Y:S01]  /*d3e0*/  HMMA.16816.F32 R32, R88, R6, R32 ;  /* 0x000000065820723c */ /* 0x000fe20000001820 */
[----:B------:R-:W2:Y:S07]  /*d3f0*/  LDSM.16.M88.4 R4, [R145+0x2000] ;  /* 0x002000009104783b */ /* 0x000eae0000000200 */
[----:B------:R-:W-:Y:S01]  /*d400*/  HMMA.16816.F32 R12, R36, R50, R12 ;  /* 0x00000032240c723c */ /* 0x000fe2000000180c */
[----:B------:R-:W3:Y:S07]  /*d410*/  LDSM.16.M88.4 R48, [R149+0x7000] ;  /* 0x007000009530783b */ /* 0x000eee0000000200 */
[----:B-1----:R-:W-:Y:S08]  /*d420*/  HMMA.16816.F32 R16, R8, R80, R16 ;  /* 0x000000500810723c */ /* 0x002ff00000001810 */
[----:B------:R-:W-:Y:S01]  /*d430*/  HMMA.16816.F32 R96, R88, R84, R76 ;  /* 0x000000545860723c */ /* 0x000fe2000000184c */
[----:B------:R-:W-:Y:S07]  /*d440*/  LDSM.16.M88.4 R76, [R136+0x2800] ;  /* 0x00280000884c783b */ /* 0x000fee0000000200 */
[----:B------:R-:W-:Y:S01]  /*d450*/  HMMA.16816.F32 R12, R8, R82, R12 ;  /* 0x00000052080c723c */ /* 0x000fe2000000180c */
[----:B------:R-:W1:Y:S07]  /*d460*/  LDSM.16.M88.4 R80, [R136+0x1800] ;  /* 0x001800008850783b */ /* 0x000e6e0000000200 */
[----:B------:R-:W-:Y:S01]  /*d470*/  HMMA.16816.F32 R84, R88, R86, R72 ;  /* 0x000000565854723c */ /* 0x000fe20000001848 */
[----:B------:R-:W4:Y:S07]  /*d480*/  LDSM.16.M88.4 R72, [R147+0x3000] ;  /* 0x003000009348783b */ /* 0x000f2e0000000200 */
[C---:B--2---:R-:W-:Y:S08]  /*d490*/  HMMA.16816.F32 R16, R4.reuse, R20, R16 ;  /* 0x000000140410723c */ /* 0x044ff00000001810 */
[----:B------:R-:W-:Y:S01]  /*d4a0*/  HMMA.16816.F32 R12, R4, R22, R12 ;  /* 0x00000016040c723c */ /* 0x000fe2000000180c */
[----:B------:R-:W-:Y:S07]  /*d4b0*/  LDSM.16.M88.4 R20, [R143+0x7000] ;  /* 0x007000008f14783b */ /* 0x000fee0000000200 */
[C---:B---3--:R-:W-:Y:S08]  /*d4c0*/  HMMA.16816.F32 R96, R60.reuse, R48, R96 ;  /* 0x000000303c60723c */ /* 0x048ff00000001860 */
[----:B------:R-:W-:Y:S01]  /*d4d0*/  FMUL.FTZ R16, R16, c[0x0][0x2ec] ;  /* 0x0000bb0010107a20 */ /* 0x000fe20000410000 */
[----:B------:R-:W-:Y:S01]  /*d4e0*/  HMMA.16816.F32 R84, R60, R50, R84 ;  /* 0x000000323c54723c */ /* 0x000fe20000001854 */
[----:B------:R-:W-:-:S02]  /*d4f0*/  FMUL.FTZ R47, R17, c[0x0][0x2ec] ;  /* 0x0000bb00112f7a20 */ /* 0x000fc40000410000 */
[----:B------:R2:W-:Y:S01]  /*d500*/  MUFU.TANH R44, R16 ;  /* 0x00000010002c7308 */ /* 0x0005e20000002400 */
[----:B------:R-:W-:Y:S02]  /*d510*/  FMUL.FTZ R46, R18, c[0x0][0x2ec] ;  /* 0x0000bb00122e7a20 */ /* 0x000fe40000410000 */
[----:B------:R-:W-:Y:S02]  /*d520*/  FMUL.FTZ R48, R19, c[0x0][0x2ec] ;  /* 0x0000bb0013307a20 */ /* 0x000fe40000410000 */
[----:B------:R-:W-:Y:S01]  /*d530*/  HMMA.16816.F32 R24, R60, R28, R24 ;  /* 0x0000001c3c18723c */ /* 0x000fe20000001818 */
[----:B------:R-:W-:Y:S02]  /*d540*/  FMUL.FTZ R12, R12, c[0x0][0x2ec] ;  /* 0x0000bb000c0c7a20 */ /* 0x000fe40000410000 */
[----:B------:R-:W-:Y:S01]  /*d550*/  FMUL.FTZ R13, R13, c[0x0][0x2ec] ;  /* 0x0000bb000d0d7a20 */ /* 0x000fe20000410000 */
[----:B------:R-:W3:Y:S01]  /*d560*/  MUFU.TANH R47, R47 ;  /* 0x0000002f002f7308 */ /* 0x000ee20000002400 */
[----:B------:R-:W-:-:S02]  /*d570*/  FMUL.FTZ R50, R14, c[0x0][0x2ec] ;  /* 0x0000bb000e327a20 */ /* 0x000fc40000410000 */
[----:B------:R-:W-:Y:S01]  /*d580*/  FMUL.FTZ R51, R15, c[0x0][0x2ec] ;  /* 0x0000bb000f337a20 */ /* 0x000fe20000410000 */
[----:B------:R-:W-:Y:S01]  /*d590*/  HMMA.16816.F32 R32, R60, R30, R32 ;  /* 0x0000001e3c20723c */ /* 0x000fe20000001820 */
[----:B------:R-:W-:Y:S03]  /*d5a0*/  LDSM.16.M88.4 R28, [R143+0x6800] ;  /* 0x006800008f1c783b */ /* 0x000fe60000000200 */
[----:B------:R-:W-:Y:S01]  /*d5b0*/  MUFU.TANH R49, R12 ;  /* 0x0000000c00317308 */ /* 0x000fe20000002400 */
[----:B--2---:R-:W2:Y:S03]  /*d5c0*/  LDSM.16.M88.4 R16, [R149+0x7800] ;  /* 0x007800009510783b */ /* 0x004ea60000000200 */
[C---:B-1----:R-:W-:Y:S04]  /*d5d0*/  HMMA.16816.F32 R64, R88.reuse, R82, R64 ;  /* 0x000000525840723c */ /* 0x042fe80000001840 */
[----:B------:R1:W-:Y:S04]  /*d5e0*/  MUFU.TANH R53, R13 ;  /* 0x0000000d00357308 */ /* 0x0003e80000002400 */
[----:B------:R-:W-:Y:S04]  /*d5f0*/  HMMA.16816.F32 R68, R88, R80, R68 ;  /* 0x000000505844723c */ /* 0x000fe80000001844 */
[----:B------:R-:W5:Y:S04]  /*d600*/  MUFU.TANH R48, R48 ;  /* 0x0000003000307308 */ /* 0x000f680000002400 */
[C---:B----4-:R-:W-:Y:S01]  /*d610*/  HMMA.16816.F32 R84, R36.reuse, R74, R84 ;  /* 0x0000004a2454723c */ /* 0x050fe20000001854 */
[----:B-1----:R-:W1:Y:S03]  /*d620*/  LDSM.16.M88.4 R12, [R147+0x3800] ;  /* 0x00380000930c783b */ /* 0x002e660000000200 */
[----:B------:R-:W4:Y:S04]  /*d630*/  MUFU.TANH R50, R50 ;  /* 0x0000003200327308 */ /* 0x000f280000002400 */
[C---:B------:R-:W-:Y:S04]  /*d640*/  HMMA.16816.F32 R24, R36.reuse, R92, R24 ;  /* 0x0000005c2418723c */ /* 0x040fe80000001818 */
[----:B------:R-:W1:Y:S04]  /*d650*/  MUFU.TANH R51, R51 ;  /* 0x0000003300337308 */ /* 0x000e680000002400 */
[----:B------:R-:W-:Y:S04]  /*d660*/  HMMA.16816.F32 R32, R36, R94, R32 ;  /* 0x0000005e2420723c */ /* 0x000fe80000001820 */
[----:B------:R-:W-:Y:S04]  /*d670*/  MUFU.TANH R46, R46 ;  /* 0x0000002e002e7308 */ /* 0x000fe80000002400 */
[C---:B--2---:R-:W-:Y:S08]  /*d680*/  HMMA.16816.F32 R64, R60.reuse, R18, R64 ;  /* 0x000000123c40723c */ /* 0x044ff00000001840 */
[----:B------:R-:W-:Y:S01]  /*d690*/  HMMA.16816.F32 R68, R60, R16, R68 ;  /* 0x000000103c44723c */ /* 0x000fe20000001844 */
[----:B------:R-:W2:Y:S07]  /*d6a0*/  LDSM.16.M88.4 R16, [R143+0x7800] ;  /* 0x007800008f10783b */ /* 0x000eae0000000200 */
[----:B------:R-:W-:Y:S08]  /*d6b0*/  HMMA.16816.F32 R96, R36, R72, R96 ;  /* 0x000000482460723c */ /* 0x000ff00000001860 */
[C---:B------:R-:W-:Y:S07]  /*d6c0*/  HMMA.16816.F32 R84, R8.reuse, R22, R84 ;  /* 0x000000160854723c */ /* 0x040fee0000001854 */
[----:B------:R-:W-:Y:S01]  /*d6d0*/  LOP3.LUT R23, R40, 0xffffffe0, RZ, 0xc0, !PT ;  /* 0xffffffe028177812 */ /* 0x000fe200078ec0ff */
[----:B------:R-:W-:Y:S04]  /*d6e0*/  HMMA.16816.F32 R24, R8, R28, R24 ;  /* 0x0000001c0818723c */ /* 0x000fe80000001818 */
[----:B------:R-:W-:-:S04]  /*d6f0*/  IMAD.IADD R0, R56, 0x1, -R23 ;  /* 0x0000000138007824 */ /* 0x000fc800078e0a17 */
[----:B------:R-:W-:Y:S01]  /*d700*/  HMMA.16816.F32 R32, R8, R30, R32 ;  /* 0x0000001e0820723c */ /* 0x000fe20000001820 */
[----:B------:R-:W3:Y:S07]  /*d710*/  LDSM.16.M88.4 R28, [R136+0x3000] ;  /* 0x00300000881c783b */ /* 0x000eee0000000200 */
[C---:B-1----:R-:W-:Y:S08]  /*d720*/  HMMA.16816.F32 R64, R36.reuse, R14, R64 ;  /* 0x0000000e2440723c */ /* 0x042ff00000001840 */
[----:B------:R-:W-:Y:S07]  /*d730*/  HMMA.16816.F32 R68, R36, R12, R68 ;  /* 0x0000000c2444723c */ /* 0x000fee0000001844 */
[----:B------:R-:W-:Y:S01]  /*d740*/  SHF.R.S32.HI R13, RZ, 0x1f, R0 ;  /* 0x0000001fff0d7819 */ /* 0x000fe20000011400 */
[----:B------:R-:W-:Y:S03]  /*d750*/  HMMA.16816.F32 R96, R8, R20, R96 ;  /* 0x000000140860723c */ /* 0x000fe60000001860 */
[----:B------:R-:W-:-:S02]  /*d760*/  LEA.HI R162, R13, R0, RZ, 0x2 ;  /* 0x000000000da27211 */ /* 0x000fc400078f10ff */
[----:B------:R-:W1:Y:S01]  /*d770*/  LDSM.16.M88.4 R12, [R136+0x3800] ;  /* 0x00380000880c783b */ /* 0x000e620000000200 */
[----:B------:R-:W-:Y:S01]  /*d780*/  LOP3.LUT R0, R2, R41, RZ, 0xfc, !PT ;  /* 0x0000002902007212 */ /* 0x000fe200078efcff */
[----:B------:R-:W-:-:S04]  /*d790*/  DEPBAR.LE SB0, 0x0 ;  /* 0x000080000000791a */ /* 0x000fc80000000000 */
[----:B--2---:R-:W-:Y:S01]  /*d7a0*/  HMMA.16816.F32 R64, R8, R18, R64 ;  /* 0x000000120840723c */ /* 0x004fe20000001840 */
[----:B------:R-:W-:-:S07]  /*d7b0*/  SHF.R.S32.HI R162, RZ, 0x2, R162 ;  /* 0x00000002ffa27819 */ /* 0x000fce00000114a2 */
[----:B------:R-:W-:Y:S08]  /*d7c0*/  HMMA.16816.F32 R24, R4, R76, R24 ;  /* 0x0000004c0418723c */ /* 0x000ff00000001818 */
[----:B------:R-:W-:Y:S08]  /*d7d0*/  HMMA.16816.F32 R68, R8, R16, R68 ;  /* 0x000000100844723c */ /* 0x000ff00000001844 */
[C---:B------:R-:W-:Y:S08]  /*d7e0*/  HMMA.16816.F32 R32, R4.reuse, R78, R32 ;  /* 0x0000004e0420723c */ /* 0x040ff00000001820 */
[----:B---3--:R-:W-:Y:S01]  /*d7f0*/  HMMA.16816.F32 R96, R4, R28, R96 ;  /* 0x0000001c0460723c */ /* 0x008fe20000001860 */
[----:B------:R-:W-:-:S02]  /*d800*/  FMUL.FTZ R24, R24, c[0x0][0x2ec] ;  /* 0x0000bb0018187a20 */ /* 0x000fc40000410000 */
[----:B------:R-:W-:Y:S02]  /*d810*/  FMUL.FTZ R21, R26, c[0x0][0x2ec] ;  /* 0x0000bb001a157a20 */ /* 0x000fe40000410000 */
[----:B------:R-:W-:Y:S02]  /*d820*/  FMUL.FTZ R20, R25, c[0x0][0x2ec] ;  /* 0x0000bb0019147a20 */ /* 0x000fe40000410000 */
[----:B------:R-:W-:Y:S01]  /*d830*/  IMAD R29, R42, 0x10, R58 ;  /* 0x000000102a1d7824 */ /* 0x000fe200078e023a */
[----:B------:R-:W-:Y:S01]  /*d840*/  HMMA.16816.F32 R84, R4, R30, R84 ;  /* 0x0000001e0454723c */ /* 0x000fe20000001854 */
[----:B------:R-:W-:Y:S01]  /*d850*/  IMAD.SHL.U32 R28, R56, 0x2, RZ ;  /* 0x00000002381c7824 */ /* 0x000fe200078e00ff */
[----:B------:R-:W2:Y:S01]  /*d860*/  MUFU.TANH R24, R24 ;  /* 0x0000001800187308 */ /* 0x000ea20000002400 */
[----:B------:R-:W-:Y:S01]  /*d870*/  FMUL.FTZ R25, R27, c[0x0][0x2ec] ;  /* 0x0000bb001b197a20 */ /* 0x000fe20000410000 */
[----:B------:R-:W-:Y:S02]  /*d880*/  IADD3 R29, R29, 0x1, R162 ;  /* 0x000000011d1d7810 */ /* 0x000fe40007ffe0a2 */
[----:B------:R-:W-:-:S02]  /*d890*/  LOP3.LUT R28, R28, 0x6, RZ, 0xc0, !PT ;  /* 0x000000061c1c7812 */ /* 0x000fc400078ec0ff */
[----:B------:R-:W-:Y:S01]  /*d8a0*/  IADD3 R29, R54, R29, -R151 ;  /* 0x0000001d361d7210 */ /* 0x000fe20007ffe897 */
[C---:B-1----:R-:W-:Y:S01]  /*d8b0*/  HMMA.16816.F32 R64, R4.reuse, R14, R64 ;  /* 0x0000000e0440723c */ /* 0x042fe20000001840 */
[----:B------:R-:W-:Y:S01]  /*d8c0*/  FMUL.FTZ R26, R32, c[0x0][0x2ec] ;  /* 0x0000bb00201a7a20 */ /* 0x000fe20000410000 */
[----:B------:R-:W1:Y:S01]  /*d8d0*/  MUFU.TANH R21, R21 ;  /* 0x0000001500157308 */ /* 0x000e620000002400 */
[----:B------:R-:W-:Y:S01]  /*d8e0*/  IADD3 R29, R29, c[0x0][0x2e8], RZ ;  /* 0x0000ba001d1d7a10 */ /* 0x000fe20007ffe0ff */
[----:B------:R-:W-:Y:S02]  /*d8f0*/  IMAD.IADD R28, R3, 0x1, R28 ;  /* 0x00000001031c7824 */ /* 0x000fe400078e021c */
[----:B------:R-:W-:Y:S01]  /*d900*/  FMUL.FTZ R27, R33, c[0x0][0x2ec] ;  /* 0x0000bb00211b7a20 */ /* 0x000fe20000410000 */
[----:B------:R-:W-:Y:S01]  /*d910*/  IADD3 R103, R29, 0x8, RZ ;  /* 0x000000081d677810 */ /* 0x000fe20007ffe0ff */
[----:B------:R-:W-:Y:S01]  /*d920*/  HMMA.16816.F32 R68, R4, R12, R68 ;  /* 0x0000000c0444723c */ /* 0x000fe20000001844 */
[----:B------:R-:W-:Y:S01]  /*d930*/  FMUL.FTZ R22, R34, c[0x0][0x2ec] ;  /* 0x0000bb0022167a20 */ /* 0x000fe20000410000 */
[----:B------:R-:W-:Y:S01]  /*d940*/  IADD3 R16, R28, 0x1, RZ ;  /* 0x000000011c107810 */ /* 0x000fe20007ffe0ff */
[----:B------:R-:W-:Y:S01]  /*d950*/  FMUL.FTZ R23, R35, c[0x0][0x2ec] ;  /* 0x0000bb0023177a20 */ /* 0x000fe20000410000 */
[-C--:B------:R-:W-:Y:S01]  /*d960*/  IMNMX R2, R29, R54.reuse, PT ;  /* 0x000000361d027217 */ /* 0x080fe20003800200 */
[----:B------:R-:W3:Y:S01]  /*d970*/  MUFU.TANH R20, R20 ;  /* 0x0000001400147308 */ /* 0x000ee20000002400 */
[----:B------:R-:W-:Y:S01]  /*d980*/  IMNMX R103, R103, R54, PT ;  /* 0x0000003667677217 */ /* 0x000fe20003800200 */
[----:B------:R-:W-:Y:S01]  /*d990*/  FMUL.FTZ R96, R96, c[0x0][0x2ec] ;  /* 0x0000bb0060607a20 */ /* 0x000fe20000410000 */
[----:B------:R-:W-:Y:S01]  /*d9a0*/  IADD3 R17, R28, 0x8, RZ ;  /* 0x000000081c117810 */ /* 0x000fe20007ffe0ff */
[----:B------:R-:W-:Y:S01]  /*d9b0*/  FMUL.FTZ R97, R97, c[0x0][0x2ec] ;  /* 0x0000bb0061617a20 */ /* 0x000fe20000410000 */
[CC--:B------:R-:W-:Y:S01]  /*d9c0*/  ISETP.GE.AND P5, PT, R16.reuse, R2.reuse, PT ;  /* 0x000000021000720c */ /* 0x0c0fe20003fa6270 */
[----:B------:R-:W-:Y:S01]  /*d9d0*/  FMUL.FTZ R99, R99, c[0x0][0x2ec] ;  /* 0x0000bb0063637a20 */ /* 0x000fe20000410000 */
[-C--:B------:R-:W-:Y:S01]  /*d9e0*/  ISETP.GE.AND P1, PT, R16, R103.reuse, PT ;  /* 0x000000671000720c */ /* 0x080fe20003f26270 */
[----:B------:R-:W1:Y:S01]  /*d9f0*/  MUFU.TANH R25, R25 ;  /* 0x0000001900197308 */ /* 0x000e620000002400 */
[C---:B------:R-:W-:Y:S01]  /*da00*/  IADD3 R16, R28.reuse, 0x9, RZ ;  /* 0x000000091c107810 */ /* 0x040fe20007ffe0ff */
[----:B------:R-:W-:Y:S01]  /*da10*/  FMUL.FTZ R85, R85, c[0x0][0x2ec] ;  /* 0x0000bb0055557a20 */ /* 0x000fe20000410000 */
[----:B------:R-:W-:Y:S01]  /*da20*/  IADD3 R8, R28, 0x10, RZ ;  /* 0x000000101c087810 */ /* 0x000fe20007ffe0ff */
        /* <DEDUP_REMOVED lines=9> */
[----:B-----5:R-:W-:Y:S01]  /*dac0*/  FSEL R48, R48, -INF , !P1 ;  /* 0xff80000030307808 */ /* 0x020fe20004800000 */
[----:B------:R-:W-:Y:S01]  /*dad0*/  FMUL.FTZ R68, R68, c[0x0][0x2ec] ;  /* 0x0000bb0044447a20 */ /* 0x000fe20000410000 */
[CC--:B------:R-:W-:Y:S01]  /*dae0*/  ISETP.GE.AND P6, PT, R16.reuse, R2.reuse, PT ;  /* 0x000000021000720c */ /* 0x0c0fe20003fc6270 */
[----:B------:R-:W-:Y:S01]  /*daf0*/  MUFU.TANH R27, R27 ;  /* 0x0000001b001b7308 */ /* 0x000fe20000002400 */
[-C--:B------:R-:W-:Y:S01]  /*db00*/  ISETP.GE.AND P4, PT, R16, R103.reuse, PT ;  /* 0x000000671000720c */ /* 0x080fe20003f86270 */
[----:B------:R-:W-:Y:S01]  /*db10*/  FMUL.FTZ R70, R70, c[0x0][0x2ec] ;  /* 0x0000bb0046467a20 */ /* 0x000fe20000410000 */
[CC--:B------:R-:W-:Y:S01]  /*db20*/  ISETP.GE.AND P5, PT, R8.reuse, R2.reuse, PT ;  /* 0x000000020800720c */ /* 0x0c0fe20003fa6270 */
[----:B------:R-:W-:Y:S01]  /*db30*/  FMUL.FTZ R87, R87, c[0x0][0x2ec] ;  /* 0x0000bb0057577a20 */ /* 0x000fe20000410000 */
[-C--:B------:R-:W-:Y:S01]  /*db40*/  ISETP.GE.AND P1, PT, R8, R103.reuse, PT ;  /* 0x000000670800720c */ /* 0x080fe20003f26270 */
[----:B------:R-:W-:Y:S01]  /*db50*/  FMUL.FTZ R69, R69, c[0x0][0x2ec] ;  /* 0x0000bb0045457a20 */ /* 0x000fe20000410000 */
[----:B------:R-:W-:Y:S01]  /*db60*/  IADD3 R8, R28, 0x18, RZ ;  /* 0x000000181c087810 */ /* 0x000fe20007ffe0ff */
[----:B------:R-:W5:Y:S01]  /*db70*/  MUFU.TANH R22, R22 ;  /* 0x0000001600167308 */ /* 0x000f620000002400 */
[----:B------:R-:W-:Y:S01]  /*db80*/  FSEL R49, R49, -INF , !P0 ;  /* 0xff80000031317808 */ /* 0x000fe20004000000 */
[----:B------:R-:W-:Y:S01]  /*db90*/  FMUL.FTZ R71, R71, c[0x0][0x2ec] ;  /* 0x0000bb0047477a20 */ /* 0x000fe20000410000 */
[----:B----4-:R-:W-:Y:S01]  /*dba0*/  FSEL R50, R50, -INF , !P2 ;  /* 0xff80000032327808 */ /* 0x010fe20005000000 */
[----:B------:R-:W-:Y:S01]  /*dbb0*/  FMUL.FTZ R65, R65, c[0x0][0x2ec] ;  /* 0x0000bb0041417a20 */ /* 0x000fe20000410000 */
[C---:B------:R-:W-:Y:S01]  /*dbc0*/  ISETP.GE.AND P0, PT, R9.reuse, R2, PT ;  /* 0x000000020900720c */ /* 0x040fe20003f06270 */
[----:B------:R-:W-:Y:S01]  /*dbd0*/  FMUL.FTZ R66, R66, c[0x0][0x2ec] ;  /* 0x0000bb0042427a20 */ /* 0x000fe20000410000 */
[----:B------:R-:W-:Y:S01]  /*dbe0*/  ISETP.GE.AND P2, PT, R9, R103, PT ;  /* 0x000000670900720c */ /* 0x000fe20003f46270 */
[----:B------:R-:W4:Y:S01]  /*dbf0*/  MUFU.TANH R23, R23 ;  /* 0x0000001700177308 */ /* 0x000f220000002400 */
[----:B------:R-:W-:Y:S01]  /*dc00*/  IADD3 R9, R28, 0x19, RZ ;  /* 0x000000191c097810 */ /* 0x000fe20007ffe0ff */
[----:B------:R-:W-:Y:S01]  /*dc10*/  FMUL.FTZ R67, R67, c[0x0][0x2ec] ;  /* 0x0000bb0043437a20 */ /* 0x000fe20000410000 */
[----:B------:R-:W-:-:S02]  /*dc20*/  FSEL R53, R53, -INF , !P6 ;  /* 0xff80000035357808 */ /* 0x000fc40007000000 */
[----:B------:R-:W-:Y:S02]  /*dc30*/  FSEL R16, R51, -INF , !P4 ;  /* 0xff80000033107808 */ /* 0x000fe40006000000 */
[CC--:B------:R-:W-:Y:S01]  /*dc40*/  ISETP.GE.AND P6, PT, R8.reuse, R2.reuse, PT ;  /* 0x000000020800720c */ /* 0x0c0fe20003fc6270 */
[----:B------:R-:W3:Y:S01]  /*dc50*/  MUFU.TANH R111, R96 ;  /* 0x00000060006f7308 */ /* 0x000ee20000002400 */
[----:B------:R-:W-:Y:S02]  /*dc60*/  ISETP.GE.AND P4, PT, R8, R103, PT ;  /* 0x000000670800720c */ /* 0x000fe40003f86270 */
[----:B------:R-:W-:Y:S02]  /*dc70*/  IADD3 R8, R28, 0x20, RZ ;  /* 0x000000201c087810 */ /* 0x000fe40007ffe0ff */
[----:B--2---:R-:W-:Y:S02]  /*dc80*/  FSEL R13, R24, -INF , !P5 ;  /* 0xff800000180d7808 */ /* 0x004fe40006800000 */
[----:B-1----:R-:W-:Y:S01]  /*dc90*/  FSEL R12, R21, -INF , !P1 ;  /* 0xff800000150c7808 */ /* 0x002fe20004800000 */
[----:B------:R-:W1:Y:S01]  /*dca0*/  MUFU.TANH R125, R97 ;  /* 0x00000061007d7308 */ /* 0x000e620000002400 */
[----:B------:R-:W-:-:S02]  /*dcb0*/  ISETP.GE.AND P5, PT, R9, R2, PT ;  /* 0x000000020900720c */ /* 0x000fc40003fa6270 */
[----:B------:R-:W-:Y:S02]  /*dcc0*/  ISETP.GE.AND P1, PT, R9, R103, PT ;  /* 0x000000670900720c */ /* 0x000fe40003f26270 */
[C---:B------:R-:W-:Y:S02]  /*dcd0*/  IADD3 R6, R28.reuse, 0x21, RZ ;  /* 0x000000211c067810 */ /* 0x040fe40007ffe0ff */
[----:B------:R-:W-:Y:S01]  /*dce0*/  IADD3 R4, R28, 0x28, RZ ;  /* 0x000000281c047810 */ /* 0x000fe20007ffe0ff */
[----:B------:R-:W2:Y:S01]  /*dcf0*/  MUFU.TANH R130, R99 ;  /* 0x0000006300827308 */ /* 0x000ea20000002400 */
[----:B---3--:R-:W-:Y:S02]  /*dd00*/  FSEL R11, R20, -INF , !P0 ;  /* 0xff800000140b7808 */ /* 0x008fe40004000000 */
[----:B------:R-:W-:Y:S02]  /*dd10*/  FSEL R10, R25, -INF , !P2 ;  /* 0xff800000190a7808 */ /* 0x000fe40005000000 */
[----:B------:R-:W-:-:S02]  /*dd20*/  ISETP.GE.AND P0, PT, R8, R2, PT ;  /* 0x000000020800720c */ /* 0x000fc40003f06270 */
[----:B------:R-:W-:Y:S01]  /*dd30*/  ISETP.GE.AND P2, PT, R8, R103, PT ;  /* 0x000000670800720c */ /* 0x000fe20003f46270 */
[----:B------:R-:W3:Y:S01]  /*dd40*/  MUFU.TANH R123, R85 ;  /* 0x00000055007b7308 */ /* 0x000ee20000002400 */
[----:B------:R-:W-:Y:S02]  /*dd50*/  FSEL R5, R26, -INF , !P6 ;  /* 0xff8000001a057808 */ /* 0x000fe40007000000 */
[----:B-----5:R-:W-:Y:S02]  /*dd60*/  FSEL R24, R22, -INF , !P4 ;  /* 0xff80000016187808 */ /* 0x020fe40006000000 */
[----:B------:R-:W-:Y:S02]  /*dd70*/  FSEL R9, R27, -INF , !P5 ;  /* 0xff8000001b097808 */ /* 0x000fe40006800000 */
[----:B----4-:R-:W-:Y:S01]  /*dd80*/  FSEL R8, R23, -INF , !P1 ;  /* 0xff80000017087808 */ /* 0x010fe20004800000 */
[----:B------:R-:W-:Y:S01]  /*dd90*/  MUFU.TANH R120, R64 ;  /* 0x0000004000787308 */ /* 0x000fe20000002400 */
[----:B------:R-:W-:-:S02]  /*dda0*/  ISETP.GE.AND P6, PT, R6, R2, PT ;  /* 0x000000020600720c */ /* 0x000fc40003fc6270 */
[-C--:B------:R-:W-:Y:S02]  /*ddb0*/  ISETP.GE.AND P4, PT, R6, R103.reuse, PT ;  /* 0x000000670600720c */ /* 0x080fe40003f86270 */
[C---:B------:R-:W-:Y:S02]  /*ddc0*/  ISETP.GE.AND P5, PT, R4.reuse, R2, PT ;  /* 0x000000020400720c */ /* 0x040fe40003fa6270 */
[----:B------:R-:W-:Y:S01]  /*ddd0*/  ISETP.GE.AND P1, PT, R4, R103, PT ;  /* 0x000000670400720c */ /* 0x000fe20003f26270 */
[----:B------:R-:W4:Y:S01]  /*dde0*/  MUFU.TANH R122, R98 ;  /* 0x00000062007a7308 */ /* 0x000f220000002400 */
[C---:B------:R-:W-:Y:S02]  /*ddf0*/  IADD3 R6, R28.reuse, 0x29, RZ ;  /* 0x000000291c067810 */ /* 0x040fe40007ffe0ff */
[----:B------:R-:W-:Y:S02]  /*de00*/  IADD3 R4, R28, 0x30, RZ ;  /* 0x000000301c047810 */ /* 0x000fe40007ffe0ff */
[----:B------:R-:W-:-:S02]  /*de10*/  FSEL R111, R111, -INF , !P0 ;  /* 0xff8000006f6f7808 */ /* 0x000fc40004000000 */
[----:B-1----:R-:W-:Y:S01]  /*de20*/  FSEL R125, R125, -INF , !P6 ;  /* 0xff8000007d7d7808 */ /* 0x002fe20007000000 */
[----:B------:R-:W1:Y:S01]  /*de30*/  MUFU.TANH R113, R84 ;  /* 0x0000005400717308 */ /* 0x000e620000002400 */
        /* <DEDUP_REMOVED lines=8> */
[----:B----4-:R-:W-:Y:S01]  /*dec0*/  FSEL R122, R122, -INF , !P2 ;  /* 0xff8000007a7a7808 */ /* 0x010fe20005000000 */
[----:B------:R-:W3:Y:S01]  /*ded0*/  MUFU.TANH R127, R68 ;  /* 0x00000044007f7308 */ /* 0x000ee20000002400 */
[----:B------:R-:W-:Y:S02]  /*dee0*/  FSEL R120, R120, -INF , !P0 ;  /* 0xff80000078787808 */ /* 0x000fe40004000000 */
[----:B------:R-:W-:Y:S02]  /*def0*/  ISETP.GE.AND P0, PT, R102, 0x2, PT ;  /* 0x000000026600780c */ /* 0x000fe40003f06270 */
[----:B------:R-:W-:-:S02]  /*df00*/  ISETP.GE.AND P2, PT, R6, R103, PT ;  /* 0x000000670600720c */ /* 0x000fc40003f46270 */
[----:B------:R-:W-:Y:S01]  /*df10*/  IADD3 R6, R28, 0x31, RZ ;  /* 0x000000311c067810 */ /* 0x000fe20007ffe0ff */
[----:B------:R-:W4:Y:S01]  /*df20*/  MUFU.TANH R116, R70 ;  /* 0x0000004600747308 */ /* 0x000f220000002400 */
[----:B-1----:R-:W-:Y:S02]  /*df30*/  FSEL R113, R113, -INF , !P5 ;  /* 0xff80000071717808 */ /* 0x002fe40006800000 */
[----:B--2---:R-:W-:Y:S02]  /*df40*/  FSEL R126, R126, -INF , !P1 ;  /* 0xff8000007e7e7808 */ /* 0x004fe40004800000 */
[C---:B------:R-:W-:Y:S02]  /*df50*/  ISETP.GE.AND P5, PT, R6.reuse, R2, PT ;  /* 0x000000020600720c */ /* 0x040fe40003fa6270 */
[----:B------:R-:W-:Y:S01]  /*df60*/  ISETP.GE.AND P1, PT, R6, R103, PT ;  /* 0x000000670600720c */ /* 0x000fe20003f26270 */
[----:B------:R-:W1:Y:S01]  /*df70*/  MUFU.TANH R118, R87 ;  /* 0x0000005700767308 */ /* 0x000e620000002400 */
[----:B---3--:R-:W-:-:S02]  /*df80*/  FSEL R127, R127, -INF , !P6 ;  /* 0xff8000007f7f7808 */ /* 0x008fc40007000000 */
[----:B------:R-:W-:-:S04]  /*df90*/  ISETP.GE.AND P6, PT, R28, R2, PT ;  /* 0x000000021c00720c */ /* 0x000fc80003fc6270 */
[----:B------:R-:W-:Y:S01]  /*dfa0*/  FSEL R44, R44, -INF , !P6 ;  /* 0xff8000002c2c7808 */ /* 0x000fe20007000000 */
[----:B------:R-:W2:Y:S01]  /*dfb0*/  MUFU.TANH R121, R69 ;  /* 0x0000004500797308 */ /* 0x000ea20000002400 */
[----:B----4-:R-:W-:Y:S01]  /*dfc0*/  FSEL R116, R116, -INF , !P4 ;  /* 0xff80000074747808 */ /* 0x010fe20006000000 */
[----:B------:R-:W-:Y:S01]  /*dfd0*/  BAR.SYNC.DEFER_BLOCKING 0x0 ;  /* 0x0000000000007b1d */ /* 0x000fe20000010000 */
[C---:B------:R-:W-:Y:S02]  /*dfe0*/  ISETP.GE.AND P4, PT, R28.reuse, R103, PT ;  /* 0x000000671c00720c */ /* 0x040fe40003f86270 */
[----:B------:R-:W-:Y:S02]  /*dff0*/  IADD3 R28, R28, 0x39, RZ ;  /* 0x000000391c1c7810 */ /* 0x000fe40007ffe0ff */
[----:B------:R-:W-:Y:S01]  /*e000*/  FSEL R46, R46, -INF , !P4 ;  /* 0xff8000002e2e7808 */ /* 0x000fe20006000000 */
[----:B------:R-:W3:Y:S01]  /*e010*/  MUFU.TANH R115, R71 ;  /* 0x0000004700737308 */ /* 0x000ee20000002400 */
[----:B-1----:R-:W-:-:S02]  /*e020*/  FSEL R118, R118, -INF , !P2 ;  /* 0xff80000076767808 */ /* 0x002fc40005000000 */
[----:B------:R-:W-:-:S05]  /*e030*/  ISETP.GE.AND P2, PT, R4, R103, PT ;  /* 0x000000670400720c */ /* 0x000fca0003f46270 */
        /* <DEDUP_REMOVED lines=8> */
[----:B--2---:R-:W-:Y:S02]  /*e0c0*/  FSEL R112, R112, -INF , !P2 ;  /* 0xff80000070707808 */ /* 0x004fe40005000000 */
[----:B---3--:R-:W-:Y:S01]  /*e0d0*/  FSEL R110, R110, -INF , !P1 ;  /* 0xff8000006e6e7808 */ /* 0x008fe20004800000 */
        /* <DEDUP_REMOVED lines=60> */
.L_x_6900:
[----:B------:R-:W-:-:S05]  /*e4a0*/  IMAD.MOV.U32 R3, RZ, RZ, c[0x0][0x198] ;  /* 0x00006600ff037624 */ /* 0x000fca00078e00ff */
[----:B------:R-:W-:-:S04]  /*e4b0*/  LEA R3, -R3, RZ, 0x6 ;  /* 0x000000ff03037211 */ /* 0x000fc800078e31ff */
[----:B------:R-:W-:Y:S02]  /*e4c0*/  SHF.R.S32.HI R4, RZ, 0x1f, R3 ;  /* 0x0000001fff047819 */ /* 0x000fe40000011403 */
.L_x_6901:
        /* <DEDUP_REMOVED lines=28> */
.L_x_6899:
        /* <DEDUP_REMOVED lines=25> */
[----:B------:R-:W-:Y:S01]  /*e820*/  FMNMX.FTZ R4, R116, R3, !PT ;  /* 0x0000000374047209 */ /* 0x000fe20007810000 */
[----:B------:R-:W-:Y:S01]  /*e830*/  LDSM.16.MT88.4 R92, [R144+0x8000] ;  /* 0x00800000905c783b */ /* 0x000fe20000004200 */
[----:B------:R-:W-:-:S02]  /*e840*/  FMNMX.FTZ R6, R120, R7, !PT ;  /* 0x0000000778067209 */ /* 0x000fc40007810000 */
[----:B------:R-:W-:Y:S01]  /*e850*/  FMNMX.FTZ R15, R115, R4, !PT ;  /* 0x00000004730f7209 */ /* 0x000fe20007810000 */
[----:B------:R-:W-:Y:S01]  /*e860*/  LDSM.16.MT88.4 R20, [R144+0x8800] ;  /* 0x008800009014783b */ /* 0x000fe20000004200 */
[----:B------:R-:W-:Y:S02]  /*e870*/  FMNMX.FTZ R6, R119, R6, !PT ;  /* 0x0000000677067209 */ /* 0x000fe40007810000 */
[----:B------:R-:W-:Y:S02]  /*e880*/  FMNMX.FTZ R15, R112, R15, !PT ;  /* 0x0000000f700f7209 */ /* 0x000fe40007810000 */
[-C--:B------:R-:W-:Y:S01]  /*e890*/  LEA R141, R43, R144.reuse, 0x1 ;  /* 0x000000902b8d7211 */ /* 0x080fe200078e08ff */
[----:B------:R-:W1:Y:S01]  /*e8a0*/  SHFL.BFLY PT, R7, R6, 0x2, 0x1f ;  /* 0x0c401f0006077f89 */ /* 0x000e6200000e0000 */
[----:B------:R-:W-:Y:S02]  /*e8b0*/  FMNMX.FTZ R15, R110, R15, !PT ;  /* 0x0000000f6e0f7209 */ /* 0x000fe40007810000 */
[----:B------:R-:W-:Y:S01]  /*e8c0*/  LEA R142, R45, R144, 0x1 ;  /* 0x000000902d8e7211 */ /* 0x000fe200078e08ff */
[----:B------:R-:W-:Y:S03]  /*e8d0*/  LDSM.16.MT88.4 R76, [R141+0x8000] ;  /* 0x008000008d4c783b */ /* 0x000fe60000004200 */
[----:B------:R-:W-:Y:S01]  /*e8e0*/  LEA R140, R43, R142, 0x1 ;  /* 0x0000008e2b8c7211 */ /* 0x000fe200078e08ff */
[----:B------:R-:W2:Y:S04]  /*e8f0*/  SHFL.BFLY PT, R4, R15, 0x2, 0x1f ;  /* 0x0c401f000f047f89 */ /* 0x000ea800000e0000 */
[----:B------:R-:W-:Y:S04]  /*e900*/  LDSM.16.MT88.4 R68, [R140+0x8000] ;  /* 0x008000008c44783b */ /* 0x000fe80000004200 */
[----:B------:R-:W-:Y:S04]  /*e910*/  LDSM.16.MT88.4 R84, [R142+0x8000] ;  /* 0x008000008e54783b */ /* 0x000fe80000004200 */
[----:B------:R-:W-:Y:S01]  /*e920*/  LDSM.16.MT88.4 R40, [R144+0xa000] ;  /* 0x00a000009028783b */ /* 0x000fe20000004200 */
[----:B-1----:R-:W-:-:S03]  /*e930*/  FMNMX.FTZ R7, R6, R7, !PT ;  /* 0x0000000706077209 */ /* 0x002fc60007810000 */
[----:B------:R-:W-:Y:S04]  /*e940*/  LDSM.16.MT88.4 R56, [R141+0xa000] ;  /* 0x00a000008d38783b */ /* 0x000fe80000004200 */
        /* <DEDUP_REMOVED lines=17> */
[--C-:B------:R-:W-:Y:S02]  /*ea60*/  FFMA.FTZ R106, R48, c[0x0][0x23c], -R117.reuse ;  /* 0x00008f00306a7a23 */ /* 0x100fe40000010875 */
[--C-:B------:R-:W-:Y:S02]  /*ea70*/  FFMA.FTZ R107, R50, c[0x0][0x23c], -R117.reuse ;  /* 0x00008f00326b7a23 */ /* 0x100fe40000010875 */
[--C-:B------:R-:W-:Y:S01]  /*ea80*/  FFMA.FTZ R30, R16, c[0x0][0x23c], -R117.reuse ;  /* 0x00008f00101e7a23 */ /* 0x100fe20000010875 */
[----:B------:R-:W1:Y:S01]  /*ea90*/  LDSM.16.MT88.4 R48, [R142+0xa000] ;  /* 0x00a000008e30783b */ /* 0x000e620000004200 */
[--C-:B------:R-:W-:Y:S01]  /*eaa0*/  FFMA.FTZ R27, R5, c[0x0][0x23c], -R124.reuse ;  /* 0x00008f00051b7a23 */ /* 0x100fe2000001087c */
[----:B------:R-:W2:Y:S01]  /*eab0*/  MUFU.EX2 R34, R34 ;  /* 0x0000002200227308 */ /* 0x000ea20000000800 */
[----:B------:R-:W-:Y:S01]  /*eac0*/  FFMA.FTZ R31, R13, c[0x0][0x23c], -R124 ;  /* 0x00008f000d1f7a23 */ /* 0x000fe2000001087c */
[----:B------:R-:W3:Y:S01]  /*ead0*/  LDSM.16.MT88.4 R4, [R140+0xa000] ;  /* 0x00a000008c04783b */ /* 0x000ee20000004200 */
[----:B------:R-:W-:-:S02]  /*eae0*/  FFMA.FTZ R32, R12, c[0x0][0x23c], -R117 ;  /* 0x00008f000c207a23 */ /* 0x000fc40000010875 */
[--C-:B------:R-:W-:Y:S01]  /*eaf0*/  FFMA.FTZ R29, R24, c[0x0][0x23c], -R117.reuse ;  /* 0x00008f00181d7a23 */ /* 0x100fe20000010875 */
[----:B------:R-:W4:Y:S01]  /*eb00*/  LDSM.16.MT88.4 R12, [R141+0x8800] ;  /* 0x008800008d0c783b */ /* 0x000f220000004200 */
[--C-:B------:R-:W-:Y:S01]  /*eb10*/  FFMA.FTZ R26, R11, c[0x0][0x23c], -R124.reuse ;  /* 0x00008f000b1a7a23 */ /* 0x100fe2000001087c */
[----:B------:R-:W-:Y:S01]  /*eb20*/  MUFU.EX2 R33, R33 ;  /* 0x0000002100217308 */ /* 0x000fe20000000800 */
[--C-:B------:R-:W-:Y:S01]  /*eb30*/  FFMA.FTZ R0, R9, c[0x0][0x23c], -R124.reuse ;  /* 0x00008f0009007a23 */ /* 0x100fe2000001087c */
[----:B------:R-:W-:Y:S01]  /*eb40*/  LDSM.16.MT88.4 R16, [R142+0x8800] ;  /* 0x008800008e10783b */ /* 0x000fe20000004200 */
[--C-:B------:R-:W-:Y:S02]  /*eb50*/  FFMA.FTZ R25, R10, c[0x0][0x23c], -R117.reuse ;  /* 0x00008f000a197a23 */ /* 0x100fe40000010875 */
[----:B------:R-:W-:Y:S02]  /*eb60*/  FFMA.FTZ R24, R8, c[0x0][0x23c], -R117 ;  /* 0x00008f0008187a23 */ /* 0x000fe40000010875 */
[----:B------:R-:W5:Y:S01]  /*eb70*/  LDSM.16.MT88.4 R8, [R140+0x8800] ;  /* 0x008800008c08783b */ /* 0x000f620000004200 */
        /* <DEDUP_REMOVED lines=23> */
[----:B------:R-:W-:Y:S02]  /*ecf0*/  FFMA.FTZ R163, R110, c[0x0][0x23c], -R117 ;  /* 0x00008f006ea37a23 */ /* 0x000fe40000010875 */
[----:B------:R-:W-:Y:S02]  /*ed00*/  FADD.FTZ R34, R35, R34 ;  /* 0x0000002223227221 */ /* 0x000fe40000010000 */
[----:B------:R-:W-:Y:S01]  /*ed10*/  MUFU.EX2 R31, R31 ;  /* 0x0000001f001f7308 */ /* 0x000fe20000000800 */
[----:B------:R-:W-:Y:S02]  /*ed20*/  FADD.FTZ R106, R109, R106 ;  /* 0x0000006a6d6a7221 */ /* 0x000fe40000010000 */
[----:B------:R-:W-:-:S04]  /*ed30*/  FADD.FTZ R33, R33, R34 ;  /* 0x0000002221217221 */ /* 0x000fc80000010000 */
[----:B------:R-:W-:Y:S01]  /*ed40*/  FADD.FTZ R28, R28, R33 ;  /* 0x000000211c1c7221 */ /* 0x000fe20000010000 */
[----:B-1----:R-:W-:Y:S01]  /*ed50*/  F2FP.PACK_AB R67, R30, R107 ;  /* 0x0000006b1e43723e */ /* 0x002fe200000000ff */
        /* <DEDUP_REMOVED lines=10> */
[----:B------:R-:W2:Y:S06]  /*ee00*/  MUFU.EX2 R25, R25 ;  /* 0x0000001900197308 */ /* 0x000eac0000000800 */
        /* <DEDUP_REMOVED lines=40> */
[----:B------:R-:W2:Y:S01]  /*f090*/  LDSM.16.MT88.4 R12, [R142+0xa800] ;  /* 0x00a800008e0c783b */ /* 0x000ea20000004200 */
[----:B------:R-:W-:Y:S06]  /*f0a0*/  MUFU.EX2 R116, R116 ;  /* 0x0000007400747308 */ /* 0x000fec0000000800 */
        /* <DEDUP_REMOVED lines=76> */
[C---:B----4-:R-:W-:Y:S08]  /*f570*/  HMMA.16816.F32 R88, R4.reuse, R8, R88 ;  /* 0x000000080458723c */ /* 0x050ff00000001858 */
        /* <DEDUP_REMOVED lines=79> */
.L_x_6903:
[----:B------:R-:W-:-:S05]  /*fa70*/  IMAD.MOV.U32 R5, RZ, RZ, c[0x0][0x1a0] ;  /* 0x00006800ff057624 */ /* 0x000fca00078e00ff */
[----:B------:R-:W-:-:S04]  /*fa80*/  LEA R5, -R5, RZ, 0x6 ;  /* 0x000000ff05057211 */ /* 0x000fc800078e31ff */
[----:B------:R-:W-:Y:S02]  /*fa90*/  SHF.R.S32.HI R0, RZ, 0x1f, R5 ;  /* 0x0000001fff007819 */ /* 0x000fe40000011405 */
.L_x_6904:
        /* <DEDUP_REMOVED lines=11> */
[----:B------:R-:W-:-:S02]  /*fb50*/  IADD3.X R9, R159, UR5, RZ, P0, !PT ;  /* 0x000000059f097c10 */ /* 0x000fc400087fe4ff */
[----:B------:R-:W-:Y:S02]  /*fb60*/  IADD3 R10, P0, R8, UR9, RZ ;  /* 0x00000009080a7c10 */ /* 0x000fe4000ff1e0ff */
        /* <DEDUP_REMOVED lines=13> */
[----:B------:R3:W-:Y:S04]  /*fc40*/  LDGSTS.E.BYPASS.LTC128B.128 [R153+0xb000], [R10.64+0x80] ;  /* 0x0b0000800a997fae */ /* 0x0007e8000b901d46 */
[----:B------:R4:W-:Y:S04]  /*fc50*/  LDGSTS.E.BYPASS.LTC128B.128 [R153+0x9800], [R24.64] ;  /* 0x0980000018997fae */ /* 0x0009e8000b901d46 */
[----:B------:R4:W-:Y:S04]  /*fc60*/  LDGSTS.E.BYPASS.LTC128B.128 [R153+0xb800], [R24.64+0x80] ;  /* 0x0b80008018997fae */ /* 0x0009e8000b901d46 */
[----:B------:R-:W-:Y:S04]  /*fc70*/  LDSM.16.M88.4 R20, [R150] ;  /* 0x000000009614783b */ /* 0x000fe80000000200 */
[----:B------:R-:W3:Y:S04]  /*fc80*/  LDSM.16.M88.4 R4, [R149+0x4000] ;  /* 0x004000009504783b */ /* 0x000ee80000000200 */
[----:B------:R-:W5:Y:S04]  /*fc90*/  LDSM.16.M88.4 R104, [R149+0x4800] ;  /* 0x004800009568783b */ /* 0x000f680000000200 */
[----:B------:R-:W1:Y:S04]  /*fca0*/  LDSM.16.M88.4 R28, [R149+0x5000] ;  /* 0x00500000951c783b */ /* 0x000e680000000200 */
[----:B------:R-:W4:Y:S04]  /*fcb0*/  LDSM.16.M88.4 R120, [R149+0x5800] ;  /* 0x005800009578783b */ /* 0x000f280000000200 */
[----:B------:R-:W-:Y:S04]  /*fcc0*/  LDSM.16.M88.4 R112, [R148] ;  /* 0x000000009470783b */ /* 0x000fe80000000200 */
[----:B------:R-:W4:Y:S04]  /*fcd0*/  LDSM.16.M88.4 R116, [R147] ;  /* 0x000000009374783b */ /* 0x000f280000000200 */
[----:B------:R-:W4:Y:S04]  /*fce0*/  LDSM.16.M88.4 R16, [R139] ;  /* 0x000000008b10783b */ /* 0x000f280000000200 */
[----:B--2---:R-:W2:Y:S04]  /*fcf0*/  LDSM.16.M88.4 R12, [R138] ;  /* 0x000000008a0c783b */ /* 0x004ea80000000200 */
[----:B------:R-:W-:Y:S04]  /*fd00*/  LDSM.16.M88.4 R128, [R143+0x5000] ;  /* 0x005000008f80783b */ /* 0x000fe80000000200 */
[----:B------:R-:W-:Y:S01]  /*fd10*/  LDSM.16.M88.4 R124, [R143+0x5800] ;  /* 0x005800008f7c783b */ /* 0x000fe20000000200 */
[C---:B---3--:R-:W-:Y:S03]  /*fd20*/  HMMA.16816.F32 R8, R20.reuse, R4, RZ ;  /* 0x000000041408723c */ /* 0x048fe600000018ff */
[----:B------:R-:W0:Y:S05]  /*fd30*/  LDGDEPBAR ;  /* 0x00000000000079af */ /* 0x000e2a0000000000 */
[C---:B-----5:R-:W-:Y:S08]  /*fd40*/  HMMA.16816.F32 R108, R20.reuse, R104, RZ ;  /* 0x00000068146c723c */ /* 0x060ff000000018ff */
[C---:B-1----:R-:W-:Y:S08]  /*fd50*/  HMMA.16816.F32 R32, R20.reuse, R28, RZ ;  /* 0x0000001c1420723c */ /* 0x042ff000000018ff */
        /* <DEDUP_REMOVED lines=12> */
[C---:B--2---:R-:W-:Y:S08]  /*fe20*/  HMMA.16816.F32 R32, R112.reuse, R12, R32 ;  /* 0x0000000c7020723c */ /* 0x044ff00000001820 */
[C---:B------:R-:W-:Y:S01]  /*fe30*/  HMMA.16816.F32 R28, R112.reuse, R14, R28 ;  /* 0x0000000e701c723c */ /* 0x040fe2000000181c */
[----:B------:R-:W2:Y:S07]  /*fe40*/  LDSM.16.M88.4 R12, [R143+0x4800] ;  /* 0x004800008f0c783b */ /* 0x000eae0000000200 */
[C---:B-1----:R-:W-:Y:S08]  /*fe50*/  HMMA.16816.F32 R24, R112.reuse, R120, R24 ;  /* 0x000000787018723c */ /* 0x042ff00000001818 */
[----:B------:R-:W-:Y:S01]  /*fe60*/  HMMA.16816.F32 R20, R112, R122, R20 ;  /* 0x0000007a7014723c */ /* 0x000fe20000001814 */
[----:B------:R-:W-:Y:S04]  /*fe70*/  LDSM.16.M88.4 R112, [R145] ;  /* 0x000000009170783b */ /* 0x000fe80000000200 */
[----:B------:R-:W-:Y:S03]  /*fe80*/  LDSM.16.M88.4 R120, [R136] ;  /* 0x000000008878783b */ /* 0x000fe60000000200 */
[C---:B---3--:R-:W-:Y:S08]  /*fe90*/  HMMA.16816.F32 R32, R116.reuse, R128, R32 ;  /* 0x000000807420723c */ /* 0x048ff00000001820 */
[C---:B----4-:R-:W-:Y:S08]  /*fea0*/  HMMA.16816.F32 R8, R116.reuse, R16, R8 ;  /* 0x000000107408723c */ /* 0x050ff00000001808 */
[C---:B------:R-:W-:Y:S01]  /*feb0*/  HMMA.16816.F32 R4, R116.reuse, R18, R4 ;  /* 0x000000127404723c */ /* 0x040fe20000001804 */
[----:B------:R-:W1:Y:S07]  /*fec0*/  LDSM.16.M88.4 R16, [R136+0x800] ;  /* 0x000800008810783b */ /* 0x000e6e0000000200 */
[C---:B--2---:R-:W-:Y:S08]  /*fed0*/  HMMA.16816.F32 R108, R116.reuse, R12, R108 ;  /* 0x0000000c746c723c */ /* 0x044ff0000000186c */
[C---:B------:R-:W-:Y:S01]  /*fee0*/  HMMA.16816.F32 R104, R116.reuse, R14, R104 ;  /* 0x0000000e7468723c */ /* 0x040fe20000001868 */
[----:B------:R-:W2:Y:S07]  /*fef0*/  LDSM.16.M88.4 R12, [R136+0x1000] ;  /* 0x00100000880c783b */ /* 0x000eae0000000200 */
[C---:B------:R-:W-:Y:S08]  /*ff00*/  HMMA.16816.F32 R28, R116.reuse, R130, R28 ;  /* 0x00000082741c723c */ /* 0x040ff0000000181c */
[C---:B------:R-:W-:Y:S08]  /*ff10*/  HMMA.16816.F32 R24, R116.reuse, R124, R24 ;  /* 0x0000007c7418723c */ /* 0x040ff00000001818 */
        /* <DEDUP_REMOVED lines=24> */
[----:B------:R-:W3:Y:S07]  /*100a0*/  LDSM.16.M88.4 R116, [R133] ;  /* 0x000000008574783b */ /* 0x000eee0000000200 */
[C---:B----4-:R-:W-:Y:S08]  /*100b0*/  HMMA.16816.F32 R24, R16.reuse, R112, R24 ;  /* 0x000000701018723c */ /* 0x050ff00000001818 */
[----:B------:R-:W-:Y:S01]  /*100c0*/  HMMA.16816.F32 R20, R16, R114, R20 ;  /* 0x000000721014723c */ /* 0x000fe20000001814 */
[----:B------:R-:W4:Y:S04]  /*100d0*/  LDSM.16.M88.4 R112, [R132] ;  /* 0x000000008470783b */ /* 0x000f280000000200 */
[----:B------:R-:W-:Y:S03]  /*100e0*/  LDSM.16.M88.4 R16, [R146+0x2000] ;  /* 0x002000009210783b */ /* 0x000fe60000000200 */
[C---:B-1----:R-:W-:Y:S08]  /*100f0*/  HMMA.16816.F32 R8, R124.reuse, R12, R8 ;  /* 0x0000000c7c08723c */ /* 0x042ff00000001808 */
[C---:B------:R-:W-:Y:S01]  /*10100*/  HMMA.16816.F32 R4, R124.reuse, R14, R4 ;  /* 0x0000000e7c04723c */ /* 0x040fe20000001804 */
[----:B------:R-:W1:Y:S07]  /*10110*/  LDSM.16.M88.4 R12, [R143+0x6000] ;  /* 0x006000008f0c783b */ /* 0x000e6e0000000200 */
[C---:B--2---:R-:W-:Y:S08]  /*10120*/  HMMA.16816.F32 R108, R124.reuse, R120, R108 ;  /* 0x000000787c6c723c */ /* 0x044ff0000000186c */
[C---:B------:R-:W-:Y:S08]  /*10130*/  HMMA.16816.F32 R104, R124.reuse, R122, R104 ;  /* 0x0000007a7c68723c */ /* 0x040ff00000001868 */
[C---:B---3--:R-:W-:Y:S08]  /*10140*/  HMMA.16816.F32 R32, R124.reuse, R116, R32 ;  /* 0x000000747c20723c */ /* 0x048ff00000001820 */
[C---:B------:R-:W-:Y:S01]  /*10150*/  HMMA.16816.F32 R28, R124.reuse, R118, R28 ;  /* 0x000000767c1c723c */ /* 0x040fe2000000181c */
[----:B------:R-:W2:Y:S07]  /*10160*/  LDSM.16.M88.4 R116, [R143+0x6800] ;  /* 0x006800008f74783b */ /* 0x000eae0000000200 */
[C---:B----4-:R-:W-:Y:S08]  /*10170*/  HMMA.16816.F32 R24, R124.reuse, R112, R24 ;  /* 0x000000707c18723c */ /* 0x050ff00000001818 */
[----:B------:R-:W-:Y:S01]  /*10180*/  HMMA.16816.F32 R124, R124, R114, R20 ;  /* 0x000000727c7c723c */ /* 0x000fe20000001814 */
[----:B------:R-:W-:Y:S04]  /*10190*/  LDSM.16.M88.4 R112, [R145+0x2000] ;  /* 0x002000009170783b */ /* 0x000fe80000000200 */
[----:B------:R-:W3:Y:S03]  /*101a0*/  LDSM.16.M88.4 R20, [R136+0x2000] ;  /* 0x002000008814783b */ /* 0x000ee60000000200 */
[C---:B-1----:R-:W-:Y:S08]  /*101b0*/  HMMA.16816.F32 R8, R16.reuse, R12, R8 ;  /* 0x0000000c1008723c */ /* 0x042ff00000001808 */
[C---:B------:R-:W-:Y:S01]  /*101c0*/  HMMA.16816.F32 R4, R16.reuse, R14, R4 ;  /* 0x0000000e1004723c */ /* 0x040fe20000001804 */
[----:B------:R-:W1:Y:S07]  /*101d0*/  LDSM.16.M88.4 R12, [R136+0x2800] ;  /* 0x00280000880c783b */ /* 0x000e6e0000000200 */
[C---:B--2---:R-:W-:Y:S08]  /*101e0*/  HMMA.16816.F32 R108, R16.reuse, R116, R108 ;  /* 0x00000074106c723c */ /* 0x044ff0000000186c */
[----:B------:R-:W-:Y:S08]  /*101f0*/  HMMA.16816.F32 R104, R16, R118, R104 ;  /* 0x000000761068723c */ /* 0x000ff00000001868 */
[C---:B---3--:R-:W-:Y:S08]  /*10200*/  HMMA.16816.F32 R8, R112.reuse, R20, R8 ;  /* 0x000000147008723c */ /* 0x048ff00000001808 */
[C---:B------:R-:W-:Y:S01]  /*10210*/  HMMA.16816.F32 R4, R112.reuse, R22, R4 ;  /* 0x000000167004723c */ /* 0x040fe20000001804 */
[----:B------:R-:W2:Y:S07]  /*10220*/  LDSM.16.M88.4 R20, [R143+0x7000] ;  /* 0x007000008f14783b */ /* 0x000eae0000000200 */
[C---:B-1----:R-:W-:Y:S08]  /*10230*/  HMMA.16816.F32 R108, R112.reuse, R12, R108 ;  /* 0x0000000c706c723c */ /* 0x042ff0000000186c */
[----:B------:R-:W-:Y:S01]  /*10240*/  FMUL.FTZ R8, R8, c[0x0][0x2ec] ;  /* 0x0000bb0008087a20 */ /* 0x000fe20000410000 */
[----:B------:R-:W-:Y:S01]  /*10250*/  HMMA.16816.F32 R104, R112, R14, R104 ;  /* 0x0000000e7068723c */ /* 0x000fe20000001868 */
[----:B------:R-:W-:-:S02]  /*10260*/  FMUL.FTZ R116, R9, c[0x0][0x2ec] ;  /* 0x0000bb0009747a20 */ /* 0x000fc40000410000 */
[----:B------:R1:W3:Y:S01]  /*10270*/  MUFU.TANH R101, R8 ;  /* 0x0000000800657308 */ /* 0x0002e20000002400 */
[----:B------:R-:W-:Y:S02]  /*10280*/  FMUL.FTZ R117, R10, c[0x0][0x2ec] ;  /* 0x0000bb000a757a20 */ /* 0x000fe40000410000 */
[----:B------:R-:W-:Y:S02]  /*10290*/  FMUL.FTZ R0, R11, c[0x0][0x2ec] ;  /* 0x0000bb000b007a20 */ /* 0x000fe40000410000 */
[----:B------:R-:W-:Y:S02]  /*102a0*/  FMUL.FTZ R4, R4, c[0x0][0x2ec] ;  /* 0x0000bb0004047a20 */ /* 0x000fe40000410000 */
[----:B------:R-:W-:Y:S01]  /*102b0*/  FMUL.FTZ R5, R5, c[0x0][0x2ec] ;  /* 0x0000bb0005057a20 */ /* 0x000fe20000410000 */
[----:B------:R-:W-:Y:S04]  /*102c0*/  MUFU.TANH R116, R116 ;  /* 0x0000007400747308 */ /* 0x000fe80000002400 */
[----:B------:R-:W-:-:S02]  /*102d0*/  FMUL.FTZ R15, R108, c[0x0][0x2ec] ;  /* 0x0000bb006c0f7a20 */ /* 0x000fc40000410000 */
[----:B------:R-:W-:Y:S01]  /*102e0*/  FMUL.FTZ R14, R109, c[0x0][0x2ec] ;  /* 0x0000bb006d0e7a20 */ /* 0x000fe20000410000 */
[----:B-1----:R-:W1:Y:S01]  /*102f0*/  LDSM.16.M88.4 R8, [R136+0x3000] ;  /* 0x003000008808783b */ /* 0x002e620000000200 */
[----:B------:R-:W-:Y:S01]  /*10300*/  MUFU.TANH R12, R4 ;  /* 0x00000004000c7308 */ /* 0x000fe20000002400 */
[----:B--2---:R-:W-:Y:S04]  /*10310*/  HMMA.16816.F32 R32, R16, R20, R32 ;  /* 0x000000141020723c */ /* 0x004fe80000001820 */
[----:B------:R-:W-:Y:S02]  /*10320*/  FMUL.FTZ R108, R104, c[0x0][0x2ec] ;  /* 0x0000bb00686c7a20 */ /* 0x000fe40000410000 */
[----:B------:R-:W2:Y:S01]  /*10330*/  S2R R104, SR_TID.X ;  /* 0x0000000000687919 */ /* 0x000ea20000002100 */
[----:B------:R4:W-:Y:S01]  /*10340*/  MUFU.TANH R13, R5 ;  /* 0x00000005000d7308 */ /* 0x0009e20000002400 */
[----:B------:R-:W-:-:S02]  /*10350*/  FMUL.FTZ R105, R105, c[0x0][0x2ec] ;  /* 0x0000bb0069697a20 */ /* 0x000fc40000410000 */
[----:B------:R-:W-:Y:S01]  /*10360*/  FMUL.FTZ R20, R6, c[0x0][0x2ec] ;  /* 0x0000bb0006147a20 */ /* 0x000fe20000410000 */
[----:B------:R-:W-:Y:S01]  /*10370*/  HMMA.16816.F32 R28, R16, R22, R28 ;  /* 0x00000016101c723c */ /* 0x000fe2000000181c */
[----:B------:R-:W-:Y:S02]  /*10380*/  FMUL.FTZ R21, R7, c[0x0][0x2ec] ;  /* 0x0000bb0007157a20 */ /* 0x000fe40000410000 */
[----:B------:R-:W-:Y:S01]  /*10390*/  FMUL.FTZ R106, R106, c[0x0][0x2ec] ;  /* 0x0000bb006a6a7a20 */ /* 0x000fe20000410000 */
[----:B------:R-:W5:Y:S01]  /*103a0*/  MUFU.TANH R117, R117 ;  /* 0x0000007500757308 */ /* 0x000f620000002400 */
[----:B------:R-:W-:Y:S02]  /*103b0*/  FMUL.FTZ R107, R107, c[0x0][0x2ec] ;  /* 0x0000bb006b6b7a20 */ /* 0x000fe40000410000 */
[----:B------:R-:W-:Y:S02]  /*103c0*/  FMUL.FTZ R22, R110, c[0x0][0x2ec] ;  /* 0x0000bb006e167a20 */ /* 0x000fe40000410000 */
[----:B------:R-:W-:Y:S01]  /*103d0*/  FMUL.FTZ R23, R111, c[0x0][0x2ec] ;  /* 0x0000bb006f177a20 */ /* 0x000fe20000410000 */
[----:B----4-:R-:W4:Y:S02]  /*103e0*/  LDSM.16.M88.4 R4, [R143+0x7800] ;  /* 0x007800008f04783b */ /* 0x010f240000000200 */
[----:B------:R-:W2:Y:S08]  /*103f0*/  MUFU.TANH R0, R0 ;  /* 0x0000000000007308 */ /* 0x000eb00000002400 */
[----:B------:R-:W2:Y:S01]  /*10400*/  MUFU.TANH R20, R20 ;  /* 0x0000001400147308 */ /* 0x000ea20000002400 */
[C---:B-1----:R-:W-:Y:S07]  /*10410*/  HMMA.16816.F32 R32, R112.reuse, R8, R32 ;  /* 0x000000087020723c */ /* 0x042fee0000001820 */
[----:B------:R-:W1:Y:S01]  /*10420*/  MUFU.TANH R21, R21 ;  /* 0x0000001500157308 */ /* 0x000e620000002400 */
[----:B------:R-:W-:Y:S01]  /*10430*/  HMMA.16816.F32 R28, R112, R10, R28 ;  /* 0x0000000a701c723c */ /* 0x000fe2000000181c */
[----:B------:R-:W1:Y:S06]  /*10440*/  LDSM.16.M88.4 R8, [R136+0x3800] ;  /* 0x003800008808783b */ /* 0x000e6c0000000200 */
[----:B------:R-:W1:Y:S01]  /*10450*/  MUFU.TANH R15, R15 ;  /* 0x0000000f000f7308 */ /* 0x000e620000002400 */
[----:B------:R-:W-:-:S07]  /*10460*/  DEPBAR.LE SB0, 0x0 ;  /* 0x000080000000791a */ /* 0x000fce0000000000 */
[----:B------:R-:W1:Y:S01]  /*10470*/  MUFU.TANH R22, R22 ;  /* 0x0000001600167308 */ /* 0x000e620000002400 */
[----:B------:R-:W-:Y:S01]  /*10480*/  FMUL.FTZ R32, R32, c[0x0][0x2ec] ;  /* 0x0000bb0020207a20 */ /* 0x000fe20000410000 */
[----:B----4-:R-:W-:Y:S06]  /*10490*/  HMMA.16816.F32 R24, R16, R4, R24 ;  /* 0x000000041018723c */ /* 0x010fec0000001818 */
[----:B------:R-:W4:Y:S01]  /*104a0*/  MUFU.TANH R14, R14 ;  /* 0x0000000e000e7308 */ /* 0x000f220000002400 */
[----:B------:R-:W-:Y:S02]  /*104b0*/  FMUL.FTZ R33, R33, c[0x0][0x2ec] ;  /* 0x0000bb0021217a20 */ /* 0x000fe40000410000 */
[----:B------:R-:W-:-:S02]  /*104c0*/  FMUL.FTZ R34, R34, c[0x0][0x2ec] ;  /* 0x0000bb0022227a20 */ /* 0x000fc40000410000 */
[----:B------:R-:W-:Y:S01]  /*104d0*/  FMUL.FTZ R35, R35, c[0x0][0x2ec] ;  /* 0x0000bb0023237a20 */ /* 0x000fe20000410000 */
[----:B------:R-:W-:Y:S01]  /*104e0*/  HMMA.16816.F32 R124, R16, R6, R124 ;  /* 0x00000006107c723c */ /* 0x000fe2000000187c */
[----:B--2---:R-:W-:Y:S01]  /*104f0*/  IMAD.SHL.U32 R5, R104, 0x2, RZ ;  /* 0x0000000268057824 */ /* 0x004fe200078e00ff */
[----:B------:R-:W2:Y:S01]  /*10500*/  MUFU.TANH R23, R23 ;  /* 0x0000001700177308 */ /* 0x000ea20000002400 */
[----:B------:R-:W-:Y:S02]  /*10510*/  FMUL.FTZ R28, R28, c[0x0][0x2ec] ;  /* 0x0000bb001c1c7a20 */ /* 0x000fe40000410000 */
[----:B------:R-:W-:Y:S01]  /*10520*/  FMUL.FTZ R30, R30, c[0x0][0x2ec] ;  /* 0x0000bb001e1e7a20 */ /* 0x000fe20000410000 */
[----:B------:R-:W-:Y:S01]  /*10530*/  LOP3.LUT R5, R5, 0x6, RZ, 0xc0, !PT ;  /* 0x0000000605057812 */ /* 0x000fe200078ec0ff */
[----:B------:R-:W-:-:S03]  /*10540*/  FMUL.FTZ R31, R31, c[0x0][0x2ec] ;  /* 0x0000bb001f1f7a20 */ /* 0x000fc60000410000 */
[----:B------:R-:W2:Y:S01]  /*10550*/  MUFU.TANH R108, R108 ;  /* 0x0000006c006c7308 */ /* 0x000ea20000002400 */
[----:B------:R-:W-:-:S05]  /*10560*/  IMAD R4, R158, 0x40, R5 ;  /* 0x000000409e047824 */ /* 0x000fca00078e0205 */
[C---:B------:R-:W-:Y:S01]  /*10570*/  IADD3 R5, R4.reuse, 0x1, RZ ;  /* 0x0000000104057810 */ /* 0x040fe20007ffe0ff */
[C---:B-1----:R-:W-:Y:S01]  /*10580*/  HMMA.16816.F32 R24, R112.reuse, R8, R24 ;  /* 0x000000087018723c */ /* 0x042fe20000001818 */
[CC--:B------:R-:W-:Y:S01]  /*10590*/  ISETP.GE.AND P5, PT, R4.reuse, R2.reuse, PT ;  /* 0x000000020400720c */ /* 0x0c0fe20003fa6270 */
[----:B------:R-:W-:Y:S01]  /*105a0*/  MUFU.TANH R105, R105 ;  /* 0x0000006900697308 */ /* 0x000fe20000002400 */
[C---:B------:R-:W-:Y:S02]  /*105b0*/  ISETP.GE.AND P4, PT, R5.reuse, R2, PT ;  /* 0x000000020500720c */ /* 0x040fe40003f86270 */
[-C--:B------:R-:W-:Y:S02]  /*105c0*/  ISETP.GE.AND P1, PT, R5, R103.reuse, PT ;  /* 0x000000670500720c */ /* 0x080fe40003f26270 */
[C---:B------:R-:W-:Y:S01]  /*105d0*/  IADD3 R5, R4.reuse, 0x8, RZ ;  /* 0x0000000804057810 */ /* 0x040fe20007ffe0ff */
[----:B------:R-:W-:Y:S01]  /*105e0*/  HMMA.16816.F32 R124, R112, R10, R124 ;  /* 0x0000000a707c723c */ /* 0x000fe2000000187c */
[C---:B------:R-:W-:Y:S01]  /*105f0*/  ISETP.GE.AND P2, PT, R4.reuse, R103, PT ;  /* 0x000000670400720c */ /* 0x040fe20003f46270 */
[----:B------:R-:W1:Y:S01]  /*10600*/  MUFU.TANH R106, R106 ;  /* 0x0000006a006a7308 */ /* 0x000e620000002400 */
[----:B------:R-:W-:Y:S01]  /*10610*/  IADD3 R7, R4, 0x9, RZ ;  /* 0x0000000904077810 */ /* 0x000fe20007ffe0ff */
[----:B------:R-:W-:Y:S01]  /*10620*/  FMUL.FTZ R8, R29, c[0x0][0x2ec] ;  /* 0x0000bb001d087a20 */ /* 0x000fe20000410000 */
[----:B---3--:R-:W-:-:S02]  /*10630*/  FSEL R101, R101, -INF , !P5 ;  /* 0xff80000065657808 */ /* 0x008fc40006800000 */
[CC--:B------:R-:W-:Y:S02]  /*10640*/  ISETP.GE.AND P6, PT, R5.reuse, R2.reuse, PT ;  /* 0x000000020500720c */ /* 0x0c0fe40003fc6270 */
[-C--:B------:R-:W-:Y:S01]  /*10650*/  ISETP.GE.AND P5, PT, R5, R103.reuse, PT ;  /* 0x000000670500720c */ /* 0x080fe20003fa6270 */
[----:B------:R-:W3:Y:S01]  /*10660*/  MUFU.TANH R123, R107 ;  /* 0x0000006b007b7308 */ /* 0x000ee20000002400 */
[----:B-----5:R-:W-:Y:S02]  /*10670*/  FSEL R5, R117, -INF , !P2 ;  /* 0xff80000075057808 */ /* 0x020fe40005000000 */
[----:B------:R-:W-:Y:S02]  /*10680*/  FSEL R6, R116, -INF , !P4 ;  /* 0xff80000074067808 */ /* 0x000fe40006000000 */
[CC--:B------:R-:W-:Y:S01]  /*10690*/  ISETP.GE.AND P2, PT, R7.reuse, R2.reuse, PT ;  /* 0x000000020700720c */ /* 0x0c0fe20003f46270 */
[----:B------:R-:W-:Y:S01]  /*106a0*/  FMUL.FTZ R24, R24, c[0x0][0x2ec] ;  /* 0x0000bb0018187a20 */ /* 0x000fe20000410000 */
[-C--:B------:R-:W-:Y:S01]  /*106b0*/  ISETP.GE.AND P4, PT, R7, R103.reuse, PT ;  /* 0x000000670700720c */ /* 0x080fe20003f86270 */
[----:B------:R-:W5:Y:S01]  /*106c0*/  MUFU.TANH R118, R32 ;  /* 0x0000002000767308 */ /* 0x000f620000002400 */
[----:B------:R-:W-:Y:S01]  /*106d0*/  IADD3 R7, R4, 0x10, RZ ;  /* 0x0000001004077810 */ /* 0x000fe20007ffe0ff */
[----:B------:R-:W-:Y:S01]  /*106e0*/  FMUL.FTZ R25, R25, c[0x0][0x2ec] ;  /* 0x0000bb0019197a20 */ /* 0x000fe20000410000 */
[----:B------:R-:W-:Y:S01]  /*106f0*/  FSEL R9, R0, -INF , !P1 ;  /* 0xff80000000097808 */ /* 0x000fe20004800000 */
[----:B------:R-:W-:Y:S01]  /*10700*/  FMUL.FTZ R27, R27, c[0x0][0x2ec] ;  /* 0x0000bb001b1b7a20 */ /* 0x000fe20000410000 */
[----:B------:R-:W-:Y:S01]  /*10710*/  FSEL R12, R12, -INF , !P6 ;  /* 0xff8000000c0c7808 */ /* 0x000fe20007000000 */
[----:B------:R-:W-:Y:S01]  /*10720*/  FMUL.FTZ R124, R124, c[0x0][0x2ec] ;  /* 0x0000bb007c7c7a20 */ /* 0x000fe20000410000 */
[C---:B------:R-:W-:Y:S01]  /*10730*/  ISETP.GE.AND P1, PT, R7.reuse, R2, PT ;  /* 0x000000020700720c */ /* 0x040fe20003f26270 */
[----:B------:R-:W-:Y:S01]  /*10740*/  MUFU.TANH R122, R33 ;  /* 0x00000021007a7308 */ /* 0x000fe20000002400 */
[----:B------:R-:W-:Y:S01]  /*10750*/  ISETP.GE.AND P6, PT, R7, R103, PT ;  /* 0x000000670700720c */ /* 0x000fe20003fc6270 */
[----:B------:R-:W-:Y:S01]  /*10760*/  FMUL.FTZ R102, R125, c[0x0][0x2ec] ;  /* 0x0000bb007d667a20 */ /* 0x000fe20000410000 */
[----:B------:R-:W-:Y:S01]  /*10770*/  IADD3 R7, R4, 0x11, RZ ;  /* 0x0000001104077810 */ /* 0x000fe20007ffe0ff */
[----:B------:R-:W-:Y:S01]  /*10780*/  FMUL.FTZ R26, R26, c[0x0][0x2ec] ;  /* 0x0000bb001a1a7a20 */ /* 0x000fe20000410000 */
[----:B------:R-:W-:-:S02]  /*10790*/  IADD3 R10, R4, 0x18, RZ ;  /* 0x00000018040a7810 */ /* 0x000fc40007ffe0ff */
[----:B------:R-:W-:Y:S01]  /*107a0*/  FSEL R11, R20, -INF , !P5 ;  /* 0xff800000140b7808 */ /* 0x000fe20006800000 */
[----:B------:R-:W1:Y:S01]  /*107b0*/  MUFU.TANH R121, R34 ;  /* 0x0000002200797308 */ /* 0x000e620000002400 */
[----:B------:R-:W-:Y:S02]  /*107c0*/  FSEL R0, R13, -INF , !P2 ;  /* 0xff8000000d007808 */ /* 0x000fe40005000000 */
[CC--:B------:R-:W-:Y:S02]  /*107d0*/  ISETP.GE.AND P5, PT, R7.reuse, R2.reuse, PT ;  /* 0x000000020700720c */ /* 0x0c0fe40003fa6270 */
[----:B------:R-:W-:Y:S02]  /*107e0*/  ISETP.GE.AND P2, PT, R7, R103, PT ;  /* 0x000000670700720c */ /* 0x000fe40003f46270 */
[----:B------:R-:W-:Y:S01]  /*107f0*/  FSEL R7, R21, -INF , !P4 ;  /* 0xff80000015077808 */ /* 0x000fe20006000000 */
[----:B------:R-:W1:Y:S01]  /*10800*/  MUFU.TANH R119, R35 ;  /* 0x0000002300777308 */ /* 0x000e620000002400 */
[----:B------:R-:W-:-:S02]  /*10810*/  ISETP.GE.AND P4, PT, R10, R2, PT ;  /* 0x000000020a00720c */ /* 0x000fc40003f86270 */
[----:B------:R-:W-:Y:S02]  /*10820*/  FSEL R112, R15, -INF , !P1 ;  /* 0xff8000000f707808 */ /* 0x000fe40004800000 */
[C---:B------:R-:W-:Y:S02]  /*10830*/  IADD3 R13, R4.reuse, 0x19, RZ ;  /* 0x00000019040d7810 */ /* 0x040fe40007ffe0ff */
[----:B------:R-:W-:Y:S01]  /*10840*/  IADD3 R15, R4, 0x20, RZ ;  /* 0x00000020040f7810 */ /* 0x000fe20007ffe0ff */
[----:B------:R-:W1:Y:S01]  /*10850*/  MUFU.TANH R120, R28 ;  /* 0x0000001c00787308 */ /* 0x000e620000002400 */
[----:B------:R-:W-:Y:S02]  /*10860*/  FSEL R111, R22, -INF , !P6 ;  /* 0xff800000166f7808 */ /* 0x000fe40007000000 */
[----:B----4-:R-:W-:Y:S02]  /*10870*/  FSEL R104, R14, -INF , !P5 ;  /* 0xff8000000e687808 */ /* 0x010fe40006800000 */
[----:B--2---:R-:W-:-:S02]  /*10880*/  FSEL R23, R23, -INF , !P2 ;  /* 0xff80000017177808 */ /* 0x004fc40005000000 */
[----:B------:R-:W-:Y:S01]  /*10890*/  FSEL R22, R108, -INF , !P4 ;  /* 0xff8000006c167808 */ /* 0x000fe20006000000 */
[----:B------:R-:W2:Y:S01]  /*108a0*/  MUFU.TANH R117, R30 ;  /* 0x0000001e00757308 */ /* 0x000ea20000002400 */
[-C--:B------:R-:W-:Y:S02]  /*108b0*/  ISETP.GE.AND P1, PT, R10, R103.reuse, PT ;  /* 0x000000670a00720c */ /* 0x080fe40003f26270 */
[CC--:B------:R-:W-:Y:S02]  /*108c0*/  ISETP.GE.AND P6, PT, R13.reuse, R2.reuse, PT ;  /* 0x000000020d00720c */ /* 0x0c0fe40003fc6270 */
[-C--:B------:R-:W-:Y:S02]  /*108d0*/  ISETP.GE.AND P5, PT, R13, R103.reuse, PT ;  /* 0x000000670d00720c */ /* 0x080fe40003fa6270 */
[C---:B------:R-:W-:Y:S01]  /*108e0*/  ISETP.GE.AND P2, PT, R15.reuse, R2, PT ;  /* 0x000000020f00720c */ /* 0x040fe20003f46270 */
[----:B------:R-:W4:Y:S01]  /*108f0*/  MUFU.TANH R115, R31 ;  /* 0x0000001f00737308 */ /* 0x000f220000002400 */
[----:B------:R-:W-:-:S02]  /*10900*/  ISETP.GE.AND P4, PT, R15, R103, PT ;  /* 0x000000670f00720c */ /* 0x000fc40003f86270 */
[C---:B------:R-:W-:Y:S02]  /*10910*/  IADD3 R15, R4.reuse, 0x21, RZ ;  /* 0x00000021040f7810 */ /* 0x040fe40007ffe0ff */
[----:B------:R-:W-:Y:S02]  /*10920*/  IADD3 R14, R4, 0x28, RZ ;  /* 0x00000028040e7810 */ /* 0x000fe40007ffe0ff */
[----:B-1----:R-:W-:Y:S01]  /*10930*/  FSEL R21, R106, -INF , !P1 ;  /* 0xff8000006a157808 */ /* 0x002fe20004800000 */
[----:B------:R1:W-:Y:S01]  /*10940*/  MUFU.TANH R110, R24 ;  /* 0x00000018006e7308 */ /* 0x0003e20000002400 */
[----:B------:R-:W-:Y:S02]  /*10950*/  FSEL R20, R105, -INF , !P6 ;  /* 0xff80000069147808 */ /* 0x000fe40007000000 */
[----:B---3--:R-:W-:Y:S02]  /*10960*/  FSEL R123, R123, -INF , !P5 ;  /* 0xff8000007b7b7808 */ /* 0x008fe40006800000 */
[----:B------:R-:W-:-:S02]  /*10970*/  ISETP.GE.AND P1, PT, R15, R2, PT ;  /* 0x000000020f00720c */ /* 0x000fc40003f26270 */
[-C--:B------:R-:W-:Y:S01]  /*10980*/  ISETP.GE.AND P6, PT, R15, R103.reuse, PT ;  /* 0x000000670f00720c */ /* 0x080fe20003fc6270 */
[----:B------:R3:W-:Y:S01]  /*10990*/  MUFU.TANH R10, R25 ;  /* 0x00000019000a7308 */ /* 0x0007e20000002400 */
[----:B------:R-:W-:Y:S02]  /*109a0*/  ISETP.GE.AND P5, PT, R14, R2, PT ;  /* 0x000000020e00720c */ /* 0x000fe40003fa6270 */
[----:B-----5:R-:W-:Y:S02]  /*109b0*/  FSEL R118, R118, -INF , !P2 ;  /* 0xff80000076767808 */ /* 0x020fe40005000000 */
[C---:B------:R-:W-:Y:S02]  /*109c0*/  IADD3 R16, R4.reuse, 0x29, RZ ;  /* 0x0000002904107810 */ /* 0x040fe40007ffe0ff */
[----:B------:R-:W-:Y:S01]  /*109d0*/  IADD3 R15, R4, 0x30, RZ ;  /* 0x00000030040f7810 */ /* 0x000fe20007ffe0ff */
[----:B-1----:R-:W-:Y:S01]  /*109e0*/  FMUL.FTZ R24, R127, c[0x0][0x2ec] ;  /* 0x0000bb007f187a20 */ /* 0x002fe20000410000 */
[----:B------:R-:W1:Y:S01]  /*109f0*/  MUFU.TANH R8, R8 ;  /* 0x0000000800087308 */ /* 0x000e620000002400 */
[----:B------:R-:W-:-:S02]  /*10a00*/  ISETP.GE.AND P2, PT, R14, R103, PT ;  /* 0x000000670e00720c */ /* 0x000fc40003f46270 */
[----:B------:R-:W-:Y:S02]  /*10a10*/  FSEL R121, R121, -INF , !P4 ;  /* 0xff80000079797808 */ /* 0x000fe40006000000 */
[----:B------:R-:W-:Y:S01]  /*10a20*/  FSEL R122, R122, -INF , !P1 ;  /* 0xff8000007a7a7808 */ /* 0x000fe20004800000 */
[----:B---3--:R-:W-:Y:S02]  /*10a30*/  FMUL.FTZ R25, R126, c[0x0][0x2ec] ;  /* 0x0000bb007e197a20 */ /* 0x008fe40000410000 */
[----:B------:R-:W3:Y:S01]  /*10a40*/  MUFU.TANH R13, R124 ;  /* 0x0000007c000d7308 */ /* 0x000ee20000002400 */
[----:B------:R-:W-:Y:S02]  /*10a50*/  FSEL R119, R119, -INF , !P6 ;  /* 0xff80000077777808 */ /* 0x000fe40007000000 */
[----:B------:R-:W-:Y:S02]  /*10a60*/  FSEL R120, R120, -INF , !P5 ;  /* 0xff80000078787808 */ /* 0x000fe40006800000 */
[----:B------:R-:W-:-:S02]  /*10a70*/  ISETP.GE.AND P4, PT, R16, R2, PT ;  /* 0x000000021000720c */ /* 0x000fc40003f86270 */
[-C--:B------:R-:W-:Y:S01]  /*10a80*/  ISETP.GE.AND P1, PT, R16, R103.reuse, PT ;  /* 0x000000671000720c */ /* 0x080fe20003f26270 */
[----:B------:R-:W5:Y:S01]  /*10a90*/  MUFU.TANH R102, R102 ;  /* 0x0000006600667308 */ /* 0x000f620000002400 */
[C---:B------:R-:W-:Y:S02]  /*10aa0*/  ISETP.GE.AND P6, PT, R15.reuse, R2, PT ;  /* 0x000000020f00720c */ /* 0x040fe40003fc6270 */
[----:B------:R-:W-:Y:S02]  /*10ab0*/  ISETP.GE.AND P5, PT, R15, R103, PT ;  /* 0x000000670f00720c */ /* 0x000fe40003fa6270 */
[C---:B------:R-:W-:Y:S02]  /*10ac0*/  IADD3 R16, R4.reuse, 0x31, RZ ;  /* 0x0000003104107810 */ /* 0x040fe40007ffe0ff */
[----:B------:R-:W-:Y:S01]  /*10ad0*/  IADD3 R15, R4, 0x38, RZ ;  /* 0x00000038040f7810 */ /* 0x000fe20007ffe0ff */
[----:B------:R-:W3:Y:S01]  /*10ae0*/  MUFU.TANH R14, R26 ;  /* 0x0000001a000e7308 */ /* 0x000ee20000002400 */
[----:B--2---:R-:W-:-:S02]  /*10af0*/  FSEL R117, R117, -INF , !P2 ;  /* 0xff80000075757808 */ /* 0x004fc40005000000 */
[----:B----4-:R-:W-:Y:S02]  /*10b00*/  FSEL R115, R115, -INF , !P1 ;  /* 0xff80000073737808 */ /* 0x010fe40004800000 */
[-C--:B------:R-:W-:Y:S02]  /*10b10*/  ISETP.GE.AND P2, PT, R16, R2.reuse, PT ;  /* 0x000000021000720c */ /* 0x080fe40003f46270 */
[----:B------:R-:W-:Y:S01]  /*10b20*/  ISETP.GE.AND P1, PT, R15, R2, PT ;  /* 0x000000020f00720c */ /* 0x000fe20003f26270 */
[----:B------:R-:W2:Y:S01]  /*10b30*/  MUFU.TANH R27, R27 ;  /* 0x0000001b001b7308 */ /* 0x000ea20000002400 */
[----:B------:R-:W-:Y:S02]  /*10b40*/  IADD3 R4, R4, 0x39, RZ ;  /* 0x0000003904047810 */ /* 0x000fe40007ffe0ff */
[----:B-1----:R-:W-:Y:S02]  /*10b50*/  FSEL R116, R8, -INF , !P4 ;  /* 0xff80000008747808 */ /* 0x002fe40006000000 */
[----:B------:R-:W-:-:S02]  /*10b60*/  FSEL R110, R110, -INF , !P6 ;  /* 0xff8000006e6e7808 */ /* 0x000fc40007000000 */
[----:B------:R-:W-:Y:S01]  /*10b70*/  FSEL R108, R10, -INF , !P2 ;  /* 0xff8000000a6c7808 */ /* 0x000fe20005000000 */
[----:B------:R-:W1:Y:S01]  /*10b80*/  MUFU.TANH R25, R25 ;  /* 0x0000001900197308 */ /* 0x000e620000002400 */
[----:B---3--:R-:W-:Y:S01]  /*10b90*/  FSEL R106, R13, -INF , !P1 ;  /* 0xff8000000d6a7808 */ /* 0x008fe20004800000 */
[----:B------:R-:W-:Y:S01]  /*10ba0*/  BAR.SYNC.DEFER_BLOCKING 0x0 ;  /* 0x0000000000007b1d */ /* 0x000fe20000010000 */
[-C--:B------:R-:W-:Y:S02]  /*10bb0*/  ISETP.GE.AND P4, PT, R16, R103.reuse, PT ;  /* 0x000000671000720c */ /* 0x080fe40003f86270 */
[C---:B------:R-:W-:Y:S02]  /*10bc0*/  ISETP.GE.AND P6, PT, R4.reuse, R2, PT ;  /* 0x000000020400720c */ /* 0x040fe40003fc6270 */
[-C--:B------:R-:W-:Y:S01]  /*10bd0*/  ISETP.GE.AND P2, PT, R15, R103.reuse, PT ;  /* 0x000000670f00720c */ /* 0x080fe20003f46270 */
[----:B------:R-:W3:Y:S01]  /*10be0*/  MUFU.TANH R24, R24 ;  /* 0x0000001800187308 */ /* 0x000ee20000002400 */
[----:B------:R-:W-:-:S02]  /*10bf0*/  ISETP.GE.AND P1, PT, R4, R103, PT ;  /* 0x000000670400720c */ /* 0x000fc40003f26270 */
[----:B-----5:R-:W-:Y:S02]  /*10c00*/  FSEL R102, R102, -INF , !P6 ;  /* 0xff80000066667808 */ /* 0x020fe40007000000 */
[----:B------:R-:W-:Y:S02]  /*10c10*/  FSEL R103, R14, -INF , !P5 ;  /* 0xff8000000e677808 */ /* 0x000fe40006800000 */
[----:B--2---:R-:W-:Y:S02]  /*10c20*/  FSEL R27, R27, -INF , !P4 ;  /* 0xff8000001b1b7808 */ /* 0x004fe40006000000 */
[----:B-1----:R-:W-:Y:S02]  /*10c30*/  FSEL R25, R25, -INF , !P2 ;  /* 0xff80000019197808 */ /* 0x002fe40005000000 */
[----:B---3--:R-:W-:Y:S01]  /*10c40*/  FSEL R24, R24, -INF , !P1 ;  /* 0xff80000018187808 */ /* 0x008fe20004800000 */
        /* <DEDUP_REMOVED lines=59> */
[----:B------:R-:W-:Y:S05]  /*11000*/  BRA `(.L_x_6907) ;  /* 0x0000003000007947 */ /* 0x000fea0003800000 */
.L_x_6906:
[----:B------:R-:W-:-:S05]  /*11010*/  IMAD.MOV.U32 R14, RZ, RZ, c[0x0][0x198] ;  /* 0x00006600ff0e7624 */ /* 0x000fca00078e00ff */
[----:B------:R-:W-:-:S04]  /*11020*/  LEA R14, -R14, RZ, 0x6 ;  /* 0x000000ff0e0e7211 */ /* 0x000fc800078e31ff */
[----:B------:R-:W-:Y:S02]  /*11030*/  SHF.R.S32.HI R2, RZ, 0x1f, R14 ;  /* 0x0000001fff027819 */ /* 0x000fe4000001140e */
.L_x_6907:
        /* <DEDUP_REMOVED lines=23> */
.L_x_6905:
        /* <DEDUP_REMOVED lines=56> */
[----:B------:R-:W-:Y:S02]  /*11530*/  FFMA.FTZ R0, R11, c[0x0][0x23c], -R26 ;  /* 0x00008f000b007a23 */ /* 0x000fe4000001081a */
[----:B------:R-:W-:Y:S01]  /*11540*/  FADD.FTZ R4, R100, -R5 ;  /* 0x8000000564047221 */ /* 0x000fe20000010000 */
[----:B------:R-:W2:Y:S01]  /*11550*/  LDSM.16.MT88.4 R8, [R141+0x8000] ;  /* 0x008000008d08783b */ /* 0x000ea20000004200 */
[----:B------:R-:W-:Y:S01]  /*11560*/  FADD.FTZ R6, R3, -R6 ;  /* 0x8000000603067221 */ /* 0x000fe20000010000 */
[----:B------:R-:W-:Y:S01]  /*11570*/  MUFU.EX2 R31, R31 ;  /* 0x0000001f001f7308 */ /* 0x000fe20000000800 */
[----:B------:R-:W-:Y:S02]  /*11580*/  FFMA.FTZ R32, R101, c[0x0][0x23c], -R107 ;  /* 0x00008f0065207a23 */ /* 0x000fe4000001086b */
[----:B------:R-:W-:Y:S02]  /*11590*/  FFMA.FTZ R35, R7, c[0x0][0x23c], -R26 ;  /* 0x00008f0007237a23 */ /* 0x000fe4000001081a */
[----:B------:R-:W-:-:S02]  /*115a0*/  FMUL.FTZ R101, R4, c[0x0][0x23c] ;  /* 0x00008f0004657a20 */ /* 0x000fc40000410000 */
[----:B------:R-:W-:Y:S01]  /*115b0*/  FMUL.FTZ R3, R6, c[0x0][0x23c] ;  /* 0x00008f0006037a20 */ /* 0x000fe20000410000 */
[----:B------:R-:W3:Y:S01]  /*115c0*/  MUFU.EX2 R32, R32 ;  /* 0x0000002000207308 */ /* 0x000ee20000000800 */
[--C-:B------:R-:W-:Y:S02]  /*115d0*/  FFMA.FTZ R100, R112, c[0x0][0x23c], -R107.reuse ;  /* 0x00008f0070647a23 */ /* 0x100fe4000001086b */
[--C-:B------:R-:W-:Y:S02]  /*115e0*/  FFMA.FTZ R105, R104, c[0x0][0x23c], -R107.reuse ;  /* 0x00008f0068697a23 */ /* 0x100fe4000001086b */
[--C-:B------:R-:W-:Y:S02]  /*115f0*/  FFMA.FTZ R104, R22, c[0x0][0x23c], -R107.reuse ;  /* 0x00008f0016687a23 */ /* 0x100fe4000001086b */
[----:B------:R-:W-:Y:S01]  /*11600*/  FFMA.FTZ R109, R20, c[0x0][0x23c], -R107 ;  /* 0x00008f00146d7a23 */ /* 0x000fe2000001086b */
[----:B------:R-:W4:Y:S01]  /*11610*/  MUFU.EX2 R29, R29 ;  /* 0x0000001d001d7308 */ /* 0x000f220000000800 */
[----:B------:R-:W-:-:S02]  /*11620*/  FFMA.FTZ R111, R111, c[0x0][0x23c], -R26 ;  /* 0x00008f006f6f7a23 */ /* 0x000fc4000001081a */
[--C-:B------:R-:W-:Y:S02]  /*11630*/  FFMA.FTZ R112, R23, c[0x0][0x23c], -R26.reuse ;  /* 0x00008f0017707a23 */ /* 0x100fe4000001081a */
[--C-:B------:R-:W-:Y:S02]  /*11640*/  FFMA.FTZ R113, R21, c[0x0][0x23c], -R26.reuse ;  /* 0x00008f0015717a23 */ /* 0x100fe4000001081a */
[----:B------:R-:W-:Y:S01]  /*11650*/  FFMA.FTZ R114, R123, c[0x0][0x23c], -R26 ;  /* 0x00008f007b727a23 */ /* 0x000fe2000001081a */
[----:B------:R-:W-:Y:S01]  /*11660*/  MUFU.EX2 R28, R28 ;  /* 0x0000001c001c7308 */ /* 0x000fe20000000800 */
[----:B---3--:R-:W-:Y:S01]  /*11670*/  F2FP.PACK_AB R4, R31, R32 ;  /* 0x000000201f04723e */ /* 0x008fe200000000ff */
[----:B------:R-:W-:Y:S01]  /*11680*/  LDSM.16.MT88.4 R20, [R142+0x8800] ;  /* 0x008800008e14783b */ /* 0x000fe20000004200 */
[--C-:B------:R-:W-:Y:S02]  /*11690*/  FFMA.FTZ R123, R122, c[0x0][0x23c], -R107.reuse ;  /* 0x00008f007a7b7a23 */ /* 0x100fe4000001086b */
[----:B------:R-:W-:-:S02]  /*116a0*/  FFMA.FTZ R125, R116, c[0x0][0x23c], -R107 ;  /* 0x00008f00747d7a23 */ /* 0x000fc4000001086b */
[--C-:B------:R-:W-:Y:S01]  /*116b0*/  FFMA.FTZ R118, R118, c[0x0][0x23c], -R107.reuse ;  /* 0x00008f0076767a23 */ /* 0x100fe2000001086b */
[----:B------:R-:W3:Y:S01]  /*116c0*/  MUFU.EX2 R2, R2 ;  /* 0x0000000200027308 */ /* 0x000ee20000000800 */
[----:B----4-:R-:W-:Y:S01]  /*116d0*/  F2FP.PACK_AB R6, R29, R30 ;  /* 0x0000001e1d06723e */ /* 0x010fe200000000ff */
[----:B------:R-:W-:Y:S02]  /*116e0*/  FFMA.FTZ R120, R120, c[0x0][0x23c], -R107 ;  /* 0x00008f0078787a23 */ /* 0x000fe4000001086b */
[--C-:B------:R-:W-:Y:S02]  /*116f0*/  FFMA.FTZ R116, R121, c[0x0][0x23c], -R26.reuse ;  /* 0x00008f0079747a23 */ /* 0x100fe4000001081a */
[--C-:B------:R-:W-:Y:S02]  /*11700*/  FFMA.FTZ R119, R119, c[0x0][0x23c], -R26.reuse ;  /* 0x00008f0077777a23 */ /* 0x100fe4000001081a */
        /* <DEDUP_REMOVED lines=10> */
[----:B------:R-:W3:Y:S01]  /*117b0*/  MUFU.EX2 R101, R101 ;  /* 0x0000006500657308 */ /* 0x000ee20000000800 */
[--C-:B------:R-:W-:Y:S02]  /*117c0*/  FFMA.FTZ R103, R27, c[0x0][0x23c], -R26.reuse ;  /* 0x00008f001b677a23 */ /* 0x100fe4000001081a */
[--C-:B------:R-:W-:Y:S02]  /*117d0*/  FFMA.FTZ R108, R25, c[0x0][0x23c], -R26.reuse ;  /* 0x00008f00196c7a23 */ /* 0x100fe4000001081a */
[----:B------:R-:W-:Y:S02]  /*117e0*/  FFMA.FTZ R121, R24, c[0x0][0x23c], -R26 ;  /* 0x00008f0018797a23 */ /* 0x000fe4000001081a */
[----:B------:R-:W-:Y:S01]  /*117f0*/  LDSM.16.MT88.4 R24, [R141+0x9800] ;  /* 0x009800008d18783b */ /* 0x000fe20000004200 */
        /* <DEDUP_REMOVED lines=11> */
[----:B------:R-:W-:Y:S02]  /*118b0*/  FMUL.FTZ R95, R95, R3 ;  /* 0x000000035f5f7220 */ /* 0x000fe40000410000 */
[-C--:B------:R-:W-:Y:S01]  /*118c0*/  FMUL.FTZ R88, R88, R101.reuse ;  /* 0x0000006558587220 */ /* 0x080fe20000410000 */
[C---:B------:R-:W-:Y:S01]  /*118d0*/  HMMA.16816.F32 R96, R4.reuse, R16, R96 ;  /* 0x000000100460723c */ /* 0x040fe20000001860 */
[----:B------:R-:W-:Y:S01]  /*118e0*/  FMUL.FTZ R89, R89, R101 ;  /* 0x0000006559597220 */ /* 0x000fe20000410000 */
[----:B------:R-:W-:Y:S01]  /*118f0*/  MUFU.EX2 R104, R104 ;  /* 0x0000006800687308 */ /* 0x000fe20000000800 */
[-C--:B------:R-:W-:Y:S02]  /*11900*/  FMUL.FTZ R90, R90, R3.reuse ;  /* 0x000000035a5a7220 */ /* 0x080fe40000410000 */
[----:B------:R-:W-:Y:S02]  /*11910*/  FMUL.FTZ R91, R91, R3 ;  /* 0x000000035b5b7220 */ /* 0x000fe40000410000 */
[-C--:B------:R-:W-:Y:S01]  /*11920*/  FMUL.FTZ R84, R84, R101.reuse ;  /* 0x0000006554547220 */ /* 0x080fe20000410000 */
[----:B------:R-:W-:Y:S01]  /*11930*/  HMMA.16816.F32 R92, R4, R18, R92 ;  /* 0x00000012045c723c */ /* 0x000fe2000000185c */
[----:B------:R-:W-:Y:S01]  /*11940*/  FMUL.FTZ R85, R85, R101 ;  /* 0x0000006555557220 */ /* 0x000fe20000410000 */
[----:B------:R-:W4:Y:S01]  /*11950*/  LDSM.16.MT88.4 R16, [R140+0x8000] ;  /* 0x008000008c10783b */ /* 0x000f220000004200 */
        /* <DEDUP_REMOVED lines=11> */
[----:B------:R-:W-:Y:S01]  /*11a10*/  FMUL.FTZ R77, R77, R101 ;  /* 0x000000654d4d7220 */ /* 0x000fe20000410000 */
[----:B------:R-:W1:Y:S01]  /*11a20*/  LDSM.16.MT88.4 R12, [R144+0xa000] ;  /* 0x00a00000900c783b */ /* 0x000e620000004200 */
[-C--:B------:R-:W-:Y:S01]  /*11a30*/  FMUL.FTZ R78, R78, R3.reuse ;  /* 0x000000034e4e7220 */ /* 0x080fe20000410000 */
[----:B------:R-:W5:Y:S01]  /*11a40*/  MUFU.EX2 R112, R112 ;  /* 0x0000007000707308 */ /* 0x000f620000000800 */
[----:B------:R-:W-:-:S02]  /*11a50*/  FMUL.FTZ R79, R79, R3 ;  /* 0x000000034f4f7220 */ /* 0x000fc40000410000 */
[-C--:B------:R-:W-:Y:S01]  /*11a60*/  FMUL.FTZ R72, R72, R101.reuse ;  /* 0x0000006548487220 */ /* 0x080fe20000410000 */
[C---:B--2---:R-:W-:Y:S01]  /*11a70*/  HMMA.16816.F32 R80, R4.reuse, R8, R80 ;  /* 0x000000080450723c */ /* 0x044fe20000001850 */
[----:B------:R-:W-:Y:S02]  /*11a80*/  FMUL.FTZ R73, R73, R101 ;  /* 0x0000006549497220 */ /* 0x000fe40000410000 */
[-C--:B------:R-:W-:Y:S01]  /*11a90*/  FMUL.FTZ R74, R74, R3.reuse ;  /* 0x000000034a4a7220 */ /* 0x080fe20000410000 */
[----:B------:R-:W-:Y:S01]  /*11aa0*/  MUFU.EX2 R113, R113 ;  /* 0x0000007100717308 */ /* 0x000fe20000000800 */
[----:B------:R-:W-:Y:S02]  /*11ab0*/  FMUL.FTZ R75, R75, R3 ;  /* 0x000000034b4b7220 */ /* 0x000fe40000410000 */
[-C--:B------:R-:W-:Y:S01]  /*11ac0*/  FMUL.FTZ R68, R68, R101.reuse ;  /* 0x0000006544447220 */ /* 0x080fe20000410000 */
[----:B------:R-:W-:Y:S01]  /*11ad0*/  HMMA.16816.F32 R76, R4, R10, R76 ;  /* 0x0000000a044c723c */ /* 0x000fe2000000184c */
[----:B------:R-:W2:Y:S01]  /*11ae0*/  LDSM.16.MT88.4 R8, [R142+0xa000] ;  /* 0x00a000008e08783b */ /* 0x000ea20000004200 */
[----:B------:R-:W-:-:S02]  /*11af0*/  FMUL.FTZ R69, R69, R101 ;  /* 0x0000006545457220 */ /* 0x000fc40000410000 */
[-C--:B------:R-:W-:Y:S01]  /*11b00*/  FMUL.FTZ R70, R70, R3.reuse ;  /* 0x0000000346467220 */ /* 0x080fe20000410000 */
[----:B------:R-:W1:Y:S01]  /*11b10*/  MUFU.EX2 R114, R114 ;  /* 0x0000007200727308 */ /* 0x000e620000000800 */
[----:B------:R-:W-:Y:S02]  /*11b20*/  FMUL.FTZ R71, R71, R3 ;  /* 0x0000000347477220 */ /* 0x000fe40000410000 */
[-C--:B------:R-:W-:Y:S02]  /*11b30*/  FMUL.FTZ R36, R36, R101.reuse ;  /* 0x0000006524247220 */ /* 0x080fe40000410000 */
[----:B------:R-:W-:Y:S01]  /*11b40*/  FMUL.FTZ R37, R37, R101 ;  /* 0x0000006525257220 */ /* 0x000fe20000410000 */
[----:B----4-:R-:W-:Y:S01]  /*11b50*/  HMMA.16816.F32 R72, R4, R16, R72 ;  /* 0x000000100448723c */ /* 0x010fe20000001848 */
[-C--:B------:R-:W-:Y:S01]  /*11b60*/  FMUL.FTZ R38, R38, R3.reuse ;  /* 0x0000000326267220 */ /* 0x080fe20000410000 */
[----:B------:R-:W-:Y:S01]  /*11b70*/  MUFU.EX2 R118, R118 ;  /* 0x0000007600767308 */ /* 0x000fe20000000800 */
[----:B------:R-:W-:-:S02]  /*11b80*/  FMUL.FTZ R39, R39, R3 ;  /* 0x0000000327277220 */ /* 0x000fc40000410000 */
[-C--:B------:R-:W-:Y:S02]  /*11b90*/  FMUL.FTZ R40, R40, R101.reuse ;  /* 0x0000006528287220 */ /* 0x080fe40000410000 */
[----:B------:R-:W-:Y:S01]  /*11ba0*/  FMUL.FTZ R41, R41, R101 ;  /* 0x0000006529297220 */ /* 0x000fe20000410000 */
[C---:B------:R-:W-:Y:S01]  /*11bb0*/  HMMA.16816.F32 R68, R4.reuse, R18, R68 ;  /* 0x000000120444723c */ /* 0x040fe20000001844 */
[-C--:B------:R-:W-:Y:S01]  /*11bc0*/  FMUL.FTZ R42, R42, R3.reuse ;  /* 0x000000032a2a7220 */ /* 0x080fe20000410000 */
[----:B------:R-:W4:Y:S01]  /*11bd0*/  LDSM.16.MT88.4 R16, [R141+0xa000] ;  /* 0x00a000008d10783b */ /* 0x000f220000004200 */
[----:B------:R-:W-:Y:S01]  /*11be0*/  FMUL.FTZ R43, R43, R3 ;  /* 0x000000032b2b7220 */ /* 0x000fe20000410000 */
[----:B------:R-:W-:Y:S01]  /*11bf0*/  MUFU.EX2 R123, R123 ;  /* 0x0000007b007b7308 */ /* 0x000fe20000000800 */
[-C--:B------:R-:W-:Y:S02]  /*11c00*/  FMUL.FTZ R44, R44, R101.reuse ;  /* 0x000000652c2c7220 */ /* 0x080fe40000410000 */
[----:B------:R-:W-:Y:S01]  /*11c10*/  FMUL.FTZ R45, R45, R101 ;  /* 0x000000652d2d7220 */ /* 0x000fe20000410000 */
[----:B-1----:R-:W-:Y:S01]  /*11c20*/  HMMA.16816.F32 R36, R4, R12, R36 ;  /* 0x0000000c0424723c */ /* 0x002fe20000001824 */
[----:B------:R-:W-:-:S02]  /*11c30*/  FMUL.FTZ R46, R46, R3 ;  /* 0x000000032e2e7220 */ /* 0x000fc40000410000 */
[----:B------:R-:W-:Y:S01]  /*11c40*/  FMUL.FTZ R47, R47, R3 ;  /* 0x000000032f2f7220 */ /* 0x000fe20000410000 */
[----:B------:R-:W-:Y:S01]  /*11c50*/  MUFU.EX2 R120, R120 ;  /* 0x0000007800787308 */ /* 0x000fe20000000800 */
[-C--:B------:R-:W-:Y:S02]  /*11c60*/  FMUL.FTZ R48, R48, R101.reuse ;  /* 0x0000006530307220 */ /* 0x080fe40000410000 */
[----:B------:R-:W-:Y:S01]  /*11c70*/  FMUL.FTZ R49, R49, R101 ;  /* 0x0000006531317220 */ /* 0x000fe20000410000 */
[----:B------:R-:W-:Y:S01]  /*11c80*/  HMMA.16816.F32 R40, R4, R14, R40 ;  /* 0x0000000e0428723c */ /* 0x000fe20000001828 */
[-C--:B------:R-:W-:Y:S01]  /*11c90*/  FMUL.FTZ R50, R50, R3.reuse ;  /* 0x0000000332327220 */ /* 0x080fe20000410000 */
[----:B------:R-:W1:Y:S01]  /*11ca0*/  LDSM.16.MT88.4 R12, [R140+0xa000] ;  /* 0x00a000008c0c783b */ /* 0x000e620000004200 */
[----:B------:R-:W-:Y:S01]  /*11cb0*/  FMUL.FTZ R51, R51, R3 ;  /* 0x0000000333337220 */ /* 0x000fe20000410000 */
[----:B------:R-:W-:Y:S01]  /*11cc0*/  MUFU.EX2 R125, R125 ;  /* 0x0000007d007d7308 */ /* 0x000fe20000000800 */
[----:B------:R-:W-:-:S02]  /*11cd0*/  FMUL.FTZ R52, R52, R101 ;  /* 0x0000006534347220 */ /* 0x000fc40000410000 */
[----:B------:R-:W-:Y:S01]  /*11ce0*/  FMUL.FTZ R53, R53, R101 ;  /* 0x0000006535357220 */ /* 0x000fe20000410000 */
[C---:B--2---:R-:W-:Y:S01]  /*11cf0*/  HMMA.16816.F32 R44, R4.reuse, R8, R44 ;  /* 0x00000008042c723c */ /* 0x044fe2000000182c */
[-C--:B------:R-:W-:Y:S02]  /*11d00*/  FMUL.FTZ R54, R54, R3.reuse ;  /* 0x0000000336367220 */ /* 0x080fe40000410000 */
[----:B------:R-:W-:Y:S01]  /*11d10*/  FMUL.FTZ R55, R55, R3 ;  /* 0x0000000337377220 */ /* 0x000fe20000410000 */
[----:B------:R-:W2:Y:S01]  /*11d20*/  MUFU.EX2 R116, R116 ;  /* 0x0000007400747308 */ /* 0x000ea20000000800 */
[-C--:B------:R-:W-:Y:S02]  /*11d30*/  FMUL.FTZ R56, R56, R101.reuse ;  /* 0x0000006538387220 */ /* 0x080fe40000410000 */
[----:B------:R-:W-:Y:S01]  /*11d40*/  FMUL.FTZ R57, R57, R101 ;  /* 0x0000006539397220 */ /* 0x000fe20000410000 */
[----:B------:R-:W-:Y:S01]  /*11d50*/  HMMA.16816.F32 R48, R4, R10, R48 ;  /* 0x0000000a0430723c */ /* 0x000fe20000001830 */
[----:B------:R-:W2:Y:S01]  /*11d60*/  LDSM.16.MT88.4 R8, [R144+0x8800] ;  /* 0x008800009008783b */ /* 0x000ea20000004200 */
[----:B------:R-:W-:-:S02]  /*11d70*/  FMUL.FTZ R58, R58, R3 ;  /* 0x000000033a3a7220 */ /* 0x000fc40000410000 */
[----:B------:R-:W-:Y:S01]  /*11d80*/  FMUL.FTZ R59, R59, R3 ;  /* 0x000000033b3b7220 */ /* 0x000fe20000410000 */
[----:B------:R-:W1:Y:S01]  /*11d90*/  MUFU.EX2 R119, R119 ;  /* 0x0000007700777308 */ /* 0x000e620000000800 */
[-C--:B------:R-:W-:Y:S02]  /*11da0*/  FMUL.FTZ R60, R60, R101.reuse ;  /* 0x000000653c3c7220 */ /* 0x080fe40000410000 */
[----:B------:R-:W-:Y:S02]  /*11db0*/  FMUL.FTZ R61, R61, R101 ;  /* 0x000000653d3d7220 */ /* 0x000fe40000410000 */
[-C--:B------:R-:W-:Y:S01]  /*11dc0*/  FMUL.FTZ R62, R62, R3.reuse ;  /* 0x000000033e3e7220 */ /* 0x080fe20000410000 */
[----:B----4-:R-:W-:Y:S01]  /*11dd0*/  HMMA.16816.F32 R52, R4, R16, R52 ;  /* 0x000000100434723c */ /* 0x010fe20000001834 */
[----:B------:R-:W-:Y:S01]  /*11de0*/  FMUL.FTZ R63, R63, R3 ;  /* 0x000000033f3f7220 */ /* 0x000fe20000410000 */
[----:B------:R-:W4:Y:S01]  /*11df0*/  MUFU.EX2 R117, R117 ;  /* 0x0000007500757308 */ /* 0x000f220000000800 */
[----:B------:R-:W-:-:S02]  /*11e00*/  FMUL.FTZ R64, R64, R101 ;  /* 0x0000006540407220 */ /* 0x000fc40000410000 */
[----:B------:R-:W-:Y:S02]  /*11e10*/  FMUL.FTZ R65, R65, R101 ;  /* 0x0000006541417220 */ /* 0x000fe40000410000 */
[-C--:B------:R-:W-:Y:S01]  /*11e20*/  FMUL.FTZ R66, R66, R3.reuse ;  /* 0x0000000342427220 */ /* 0x080fe20000410000 */
[C---:B------:R-:W-:Y:S01]  /*11e30*/  HMMA.16816.F32 R56, R4.reuse, R18, R56 ;  /* 0x000000120438723c */ /* 0x040fe20000001838 */
[----:B------:R-:W-:Y:S01]  /*11e40*/  FMUL.FTZ R67, R67, R3 ;  /* 0x0000000343437220 */ /* 0x000fe20000410000 */
[----:B------:R-:W4:Y:S01]  /*11e50*/  LDSM.16.MT88.4 R16, [R144+0xa800] ;  /* 0x00a800009010783b */ /* 0x000f220000004200 */
[----:B------:R-:W2:Y:S01]  /*11e60*/  MUFU.EX2 R122, R122 ;  /* 0x0000007a007a7308 */ /* 0x000ea20000000800 */
[----:B------:R-:W-:Y:S02]  /*11e70*/  FFMA.FTZ R32, R166, R101, R32 ;  /* 0x00000065a6207223 */ /* 0x000fe40000010020 */
[----:B------:R-:W-:Y:S02]  /*11e80*/  FFMA.FTZ R3, R163, R3, R28 ;  /* 0x00000003a3037223 */ /* 0x000fe4000001001c */
[----:B-1----:R-:W-:Y:S01]  /*11e90*/  HMMA.16816.F32 R60, R4, R12, R60 ;  /* 0x0000000c043c723c */ /* 0x002fe2000000183c */
[----:B------:R-:W-:-:S02]  /*11ea0*/  FADD.FTZ R31, R31, R32 ;  /* 0x000000201f1f7221 */ /* 0x000fc40000010000 */
[----:B------:R-:W-:Y:S01]  /*11eb0*/  MUFU.EX2 R110, R110 ;  /* 0x0000006e006e7308 */ /* 0x000fe20000000800 */
[----:B------:R-:W-:Y:S02]  /*11ec0*/  FADD.FTZ R3, R2, R3 ;  /* 0x0000000302037221 */ /* 0x000fe40000010000 */
[----:B------:R-:W-:Y:S02]  /*11ed0*/  FADD.FTZ R30, R30, R31 ;  /* 0x0000001f1e1e7221 */ /* 0x000fe40000010000 */
[----:B------:R-:W-:Y:S01]  /*11ee0*/  HMMA.16816.F32 R64, R4, R14, R64 ;  /* 0x0000000e0440723c */ /* 0x000fe20000001840 */
[----:B------:R-:W1:Y:S01]  /*11ef0*/  LDSM.16.MT88.4 R12, [R141+0x8800] ;  /* 0x008800008d0c783b */ /* 0x000e620000004200 */
[----:B------:R-:W-:Y:S01]  /*11f00*/  FADD.FTZ R0, R0, R3 ;  /* 0x0000000300007221 */ /* 0x000fe20000010000 */
[----:B------:R-:W1:Y:S01]  /*11f10*/  MUFU.EX2 R115, R115 ;  /* 0x0000007300737308 */ /* 0x000e620000000800 */
[----:B------:R-:W-:Y:S02]  /*11f20*/  FADD.FTZ R29, R29, R30 ;  /* 0x0000001e1d1d7221 */ /* 0x000fe40000010000 */
[----:B------:R-:W-:Y:S01]  /*11f30*/  FADD.FTZ R0, R35, R0 ;  /* 0x0000000023007221 */ /* 0x000fe20000010000 */
[----:B---3--:R-:W-:Y:S01]  /*11f40*/  F2FP.PACK_AB R4, R105, R100 ;  /* 0x000000646904723e */ /* 0x008fe200000000ff */
[----:B------:R-:W-:Y:S01]  /*11f50*/  FADD.FTZ R100, R100, R29 ;  /* 0x0000001d64647221 */ /* 0x000fe20000010000 */
[----:B-----5:R-:W-:Y:S01]  /*11f60*/  F2FP.PACK_AB R5, R112, R111 ;  /* 0x0000006f7005723e */ /* 0x020fe200000000ff */
[----:B------:R-:W-:Y:S01]  /*11f70*/  FADD.FTZ R111, R111, R0 ;  /* 0x000000006f6f7221 */ /* 0x000fe20000010000 */
[----:B------:R-:W-:Y:S01]  /*11f80*/  F2FP.PACK_AB R6, R109, R104 ;  /* 0x000000686d06723e */ /* 0x000fe200000000ff */
[----:B------:R-:W-:Y:S01]  /*11f90*/  MUFU.EX2 R106, R106 ;  /* 0x0000006a006a7308 */ /* 0x000fe20000000800 */
[----:B------:R-:W-:Y:S01]  /*11fa0*/  F2FP.PACK_AB R7, R114, R113 ;  /* 0x000000717207723e */ /* 0x000fe200000000ff */
[----:B------:R-:W-:Y:S01]  /*11fb0*/  FADD.FTZ R105, R105, R100 ;  /* 0x0000006469697221 */ /* 0x000fe20000010000 */
[----:B------:R-:W-:Y:S01]  /*11fc0*/  MOV R100, R34 ;  /* 0x0000002200647202 */ /* 0x000fe20000000f00 */
[----:B------:R-:W-:-:S02]  /*11fd0*/  FADD.FTZ R112, R112, R111 ;  /* 0x0000006f70707221 */ /* 0x000fc40000010000 */
[----:B------:R-:W-:Y:S02]  /*11fe0*/  FADD.FTZ R104, R104, R105 ;  /* 0x0000006968687221 */ /* 0x000fe40000010000 */
[C---:B--2---:R-:W-:Y:S01]  /*11ff0*/  HMMA.16816.F32 R96, R4.reuse, R8, R96 ;  /* 0x000000080460723c */ /* 0x044fe20000001860 */
[----:B------:R-:W-:Y:S01]  /*12000*/  MUFU.EX2 R107, R107 ;  /* 0x0000006b006b7308 */ /* 0x000fe20000000800 */
[----:B------:R-:W-:Y:S02]  /*12010*/  FADD.FTZ R3, R113, R112 ;  /* 0x0000007071037221 */ /* 0x000fe40000010000 */
[----:B------:R-:W-:Y:S02]  /*12020*/  FADD.FTZ R109, R109, R104 ;  /* 0x000000686d6d7221 */ /* 0x000fe40000010000 */
[----:B------:R-:W-:Y:S02]  /*12030*/  FADD.FTZ R3, R114, R3 ;  /* 0x0000000372037221 */ /* 0x000fe40000010000 */
[----:B------:R-:W-:Y:S01]  /*12040*/  HMMA.16816.F32 R92, R4, R10, R92 ;  /* 0x0000000a045c723c */ /* 0x000fe2000000185c */
[----:B------:R-:W2:Y:S01]  /*12050*/  LDSM.16.MT88.4 R8, [R140+0x8800] ;  /* 0x008800008c08783b */ /* 0x000ea20000004200 */
[----:B------:R-:W-:Y:S01]  /*12060*/  MUFU.EX2 R102, R102 ;  /* 0x0000006600667308 */ /* 0x000fe20000000800 */
[----:B------:R-:W-:-:S04]  /*12070*/  FADD.FTZ R0, R116, R3 ;  /* 0x0000000374007221 */ /* 0x000fc80000010000 */
[----:B------:R-:W-:Y:S01]  /*12080*/  FADD.FTZ R0, R119, R0 ;  /* 0x0000000077007221 */ /* 0x000fe20000010000 */
[----:B----4-:R-:W-:Y:S02]  /*12090*/  HMMA.16816.F32 R36, R4, R16, R36 ;  /* 0x000000100424723c */ /* 0x010fe40000001824 */
[----:B------:R-:W3:Y:S01]  /*120a0*/  MUFU.EX2 R103, R103 ;  /* 0x0000006700677308 */ /* 0x000ee20000000800 */
[----:B------:R-:W-:-:S04]  /*120b0*/  FADD.FTZ R3, R117, R0 ;  /* 0x0000000075037221 */ /* 0x000fc80000010000 */
[----:B------:R-:W-:Y:S01]  /*120c0*/  FADD.FTZ R3, R122, R3 ;  /* 0x000000037a037221 */ /* 0x000fe20000010000 */
[C---:B-1----:R-:W-:Y:S02]  /*120d0*/  HMMA.16816.F32 R80, R4.reuse, R12, R80 ;  /* 0x0000000c0450723c */ /* 0x042fe40000001850 */
[----:B------:R-:W-:Y:S06]  /*120e0*/  MUFU.EX2 R108, R108 ;  /* 0x0000006c006c7308 */ /* 0x000fec0000000800 */
[C---:B------:R-:W-:Y:S01]  /*120f0*/  HMMA.16816.F32 R76, R4.reuse, R14, R76 ;  /* 0x0000000e044c723c */ /* 0x040fe2000000184c */
[----:B------:R-:W1:Y:S01]  /*12100*/  LDSM.16.MT88.4 R12, [R142+0xa800] ;  /* 0x00a800008e0c783b */ /* 0x000e620000004200 */
[----:B------:R-:W4:Y:S06]  /*12110*/  MUFU.EX2 R121, R121 ;  /* 0x0000007900797308 */ /* 0x000f2c0000000800 */
[C---:B------:R-:W-:Y:S01]  /*12120*/  HMMA.16816.F32 R40, R4.reuse, R18, R40 ;  /* 0x000000120428723c */ /* 0x040fe20000001828 */
[----:B------:R-:W5:Y:S07]  /*12130*/  LDSM.16.MT88.4 R16, [R140+0xa800] ;  /* 0x00a800008c10783b */ /* 0x000f6e0000004200 */
        /* <DEDUP_REMOVED lines=22> */
[----:B-1----:R-:W-:Y:S01]  /*122a0*/  HMMA.16816.F32 R96, R4, R12, R96 ;  /* 0x0000000c0460723c */ /* 0x002fe20000001860 */
[----:B------:R-:W-:-:S07]  /*122b0*/  FADD.FTZ R125, R125, R120 ;  /* 0x000000787d7d7221 */ /* 0x000fce0000010000 */
[C---:B------:R-:W-:Y:S01]  /*122c0*/  HMMA.16816.F32 R92, R4.reuse, R14, R92 ;  /* 0x0000000e045c723c */ /* 0x040fe2000000185c */
[----:B------:R-:W1:Y:S07]  /*122d0*/  LDSM.16.MT88.4 R12, [R144+0xb000] ;  /* 0x00b00000900c783b */ /* 0x000e6e0000004200 */
[C---:B-----5:R-:W-:Y:S08]  /*122e0*/  HMMA.16816.F32 R72, R4.reuse, R16, R72 ;  /* 0x000000100448723c */ /* 0x060ff00000001848 */
[C---:B--2---:R-:W-:Y:S08]  /*122f0*/  HMMA.16816.F32 R88, R4.reuse, R8, R88 ;  /* 0x000000080458723c */ /* 0x044ff00000001858 */
[C---:B------:R-:W-:Y:S01]  /*12300*/  HMMA.16816.F32 R84, R4.reuse, R10, R84 ;  /* 0x0000000a0454723c */ /* 0x040fe20000001854 */
[----:B------:R-:W2:Y:S07]  /*12310*/  LDSM.16.MT88.4 R8, [R142+0xb000] ;  /* 0x00b000008e08783b */ /* 0x000eae0000004200 */
[C---:B------:R-:W-:Y:S01]  /*12320*/  HMMA.16816.F32 R68, R4.reuse, R18, R68 ;  /* 0x000000120444723c */ /* 0x040fe20000001844 */
[----:B------:R-:W5:Y:S07]  /*12330*/  LDSM.16.MT88.4 R16, [R141+0xb000] ;  /* 0x00b000008d10783b */ /* 0x000f6e0000004200 */
        /* <DEDUP_REMOVED lines=21> */
[----:B----4-:R-:W-:Y:S01]  /*12490*/  F2FP.PACK_AB R7, R121, R108 ;  /* 0x0000006c7907723e */ /* 0x010fe200000000ff */
        /* <DEDUP_REMOVED lines=15> */
[C---:B------:R-:W-:Y:S08]  /*12590*/  HMMA.16816.F32 R80, R4.reuse, R24, R80 ;  /* 0x000000180450723c */ /* 0x040ff00000001850 */
[C---:B------:R-:W-:Y:S08]  /*125a0*/  HMMA.16816.F32 R76, R4.reuse, R26, R76 ;  /* 0x0000001a044c723c */ /* 0x040ff0000000184c */
[C---:B---3--:R-:W-:Y:S08]  /*125b0*/  HMMA.16816.F32 R72, R4.reuse, R20, R72 ;  /* 0x000000140448723c */ /* 0x048ff00000001848 */
[C---:B------:R-:W-:Y:S08]  /*125c0*/  HMMA.16816.F32 R68, R4.reuse, R22, R68 ;  /* 0x000000160444723c */ /* 0x040ff00000001844 */
[C---:B-1----:R-:W-:Y:S08]  /*125d0*/  HMMA.16816.F32 R44, R4.reuse, R12, R44 ;  /* 0x0000000c042c723c */ /* 0x042ff0000000182c */
[C---:B------:R-:W-:Y:S08]  /*125e0*/  HMMA.16816.F32 R48, R4.reuse, R14, R48 ;  /* 0x0000000e0430723c */ /* 0x040ff00000001830 */
[C---:B--2---:R-:W-:Y:S08]  /*125f0*/  HMMA.16816.F32 R52, R4.reuse, R8, R52 ;  /* 0x000000080434723c */ /* 0x044ff00000001834 */
[C---:B------:R-:W-:Y:S08]  /*12600*/  HMMA.16816.F32 R56, R4.reuse, R10, R56 ;  /* 0x0000000a0438723c */ /* 0x040ff00000001838 */
[C---:B----4-:R-:W-:Y:S08]  /*12610*/  HMMA.16816.F32 R60, R4.reuse, R16, R60 ;  /* 0x00000010043c723c */ /* 0x050ff0000000183c */
[----:B------:R-:W-:Y:S08]  /*12620*/  HMMA.16816.F32 R64, R4, R18, R64 ;  /* 0x000000120440723c */ /* 0x000ff00000001840 */
.L_x_6902:
        /* <DEDUP_REMOVED lines=17> */
.L_x_6912:
        /* <DEDUP_REMOVED lines=64> */
.L_x_6909:
        /* <DEDUP_REMOVED lines=22> */
[----:B------:R-:W2:Y:S07]  /*12ca0*/  LDSM.16.M88.4 R108, [R149+0x4000] ;  /* 0x00400000956c783b */ /* 0x000eae0000000200 */
[----:B------:R-:W5:Y:S07]  /*12cb0*/  LDSM.16.M88.4 R112, [R149+0x4800] ;  /* 0x004800009570783b */ /* 0x000f6e0000000200 */
[----:B------:R-:W1:Y:S07]  /*12cc0*/  LDSM.16.M88.4 R116, [R149+0x5000] ;  /* 0x005000009574783b */ /* 0x000e6e0000000200 */
[----:B------:R-:W0:Y:S07]  /*12cd0*/  LDGDEPBAR ;  /* 0x00000000000079af */ /* 0x000e2e0000000000 */
[----:B------:R-:W1:Y:S07]  /*12ce0*/  LDSM.16.M88.4 R120, [R149+0x5800] ;  /* 0x005800009578783b */ /* 0x000e6e0000000200 */
[----:B------:R-:W-:Y:S01]  /*12cf0*/  LDSM.16.M88.4 R124, [R148] ;  /* 0x00000000947c783b */ /* 0x000fe20000000200 */
[C---:B--2---:R-:W-:Y:S06]  /*12d00*/  HMMA.16816.F32 R4, R104.reuse, R108, RZ ;  /* 0x0000006c6804723c */ /* 0x044fec00000018ff */
[----:B------:R-:W2:Y:S02]  /*12d10*/  LDSM.16.M88.4 R128, [R147] ;  /* 0x000000009380783b */ /* 0x000ea40000000200 */
[C---:B------:R-:W-:Y:S05]  /*12d20*/  HMMA.16816.F32 R8, R104.reuse, R110, RZ ;  /* 0x0000006e6808723c */ /* 0x040fea00000018ff */
[----:B------:R-:W2:Y:S03]  /*12d30*/  LDSM.16.M88.4 R108, [R139] ;  /* 0x000000008b6c783b */ /* 0x000ea60000000200 */
[C---:B-----5:R-:W-:Y:S08]  /*12d40*/  HMMA.16816.F32 R12, R104.reuse, R112, RZ ;  /* 0x00000070680c723c */ /* 0x060ff000000018ff */
[C---:B----4-:R-:W-:Y:S01]  /*12d50*/  HMMA.16816.F32 R16, R104.reuse, R114, RZ ;  /* 0x000000726810723c */ /* 0x050fe200000018ff */
[----:B------:R-:W4:Y:S07]  /*12d60*/  LDSM.16.M88.4 R112, [R138] ;  /* 0x000000008a70783b */ /* 0x000f2e0000000200 */
[C---:B-1----:R-:W-:Y:S08]  /*12d70*/  HMMA.16816.F32 R20, R104.reuse, R116, RZ ;  /* 0x000000746814723c */ /* 0x042ff000000018ff */
[C---:B------:R-:W-:Y:S01]  /*12d80*/  HMMA.16816.F32 R24, R104.reuse, R118, RZ ;  /* 0x000000766818723c */ /* 0x040fe200000018ff */
[----:B------:R-:W-:Y:S07]  /*12d90*/  LDSM.16.M88.4 R116, [R146] ;  /* 0x000000009274783b */ /* 0x000fee0000000200 */
[C---:B------:R-:W-:Y:S08]  /*12da0*/  HMMA.16816.F32 R28, R104.reuse, R120, RZ ;  /* 0x00000078681c723c */ /* 0x040ff000000018ff */
[----:B------:R-:W-:Y:S01]  /*12db0*/  HMMA.16816.F32 R32, R104, R122, RZ ;  /* 0x0000007a6820723c */ /* 0x000fe200000018ff */
[----:B------:R-:W1:Y:S07]  /*12dc0*/  LDSM.16.M88.4 R104, [R137] ;  /* 0x000000008968783b */ /* 0x000e6e0000000200 */
[C---:B--2---:R-:W-:Y:S01]  /*12dd0*/  HMMA.16816.F32 R4, R124.reuse, R128, R4 ;  /* 0x000000807c04723c */ /* 0x044fe20000001804 */
[----:B------:R-:W2:Y:S07]  /*12de0*/  LDSM.16.M88.4 R120, [R143+0x4000] ;  /* 0x004000008f78783b */ /* 0x000eae0000000200 */
[C---:B------:R-:W-:Y:S01]  /*12df0*/  HMMA.16816.F32 R8, R124.reuse, R130, R8 ;  /* 0x000000827c08723c */ /* 0x040fe20000001808 */
[----:B------:R-:W5:Y:S07]  /*12e00*/  LDSM.16.M88.4 R128, [R143+0x4800] ;  /* 0x004800008f80783b */ /* 0x000f6e0000000200 */
[C---:B------:R-:W-:Y:S08]  /*12e10*/  HMMA.16816.F32 R12, R124.reuse, R108, R12 ;  /* 0x0000006c7c0c723c */ /* 0x040ff0000000180c */
[C---:B------:R-:W-:Y:S01]  /*12e20*/  HMMA.16816.F32 R16, R124.reuse, R110, R16 ;  /* 0x0000006e7c10723c */ /* 0x040fe20000001810 */
[----:B------:R-:W-:Y:S07]  /*12e30*/  LDSM.16.M88.4 R108, [R143+0x5800] ;  /* 0x005800008f6c783b */ /* 0x000fee0000000200 */
[C---:B----4-:R-:W-:Y:S08]  /*12e40*/  HMMA.16816.F32 R20, R124.reuse, R112, R20 ;  /* 0x000000707c14723c */ /* 0x050ff00000001814 */
[C---:B------:R-:W-:Y:S01]  /*12e50*/  HMMA.16816.F32 R24, R124.reuse, R114, R24 ;  /* 0x000000727c18723c */ /* 0x040fe20000001818 */
[----:B------:R-:W-:Y:S07]  /*12e60*/  LDSM.16.M88.4 R112, [R145] ;  /* 0x000000009170783b */ /* 0x000fee0000000200 */
[C---:B-1----:R-:W-:Y:S08]  /*12e70*/  HMMA.16816.F32 R28, R124.reuse, R104, R28 ;  /* 0x000000687c1c723c */ /* 0x042ff0000000181c */
[----:B------:R-:W-:Y:S01]  /*12e80*/  HMMA.16816.F32 R32, R124, R106, R32 ;  /* 0x0000006a7c20723c */ /* 0x000fe20000001820 */
[----:B------:R-:W1:Y:S07]  /*12e90*/  LDSM.16.M88.4 R104, [R143+0x5000] ;  /* 0x005000008f68783b */ /* 0x000e6e0000000200 */
[C---:B--2---:R-:W-:Y:S01]  /*12ea0*/  HMMA.16816.F32 R4, R116.reuse, R120, R4 ;  /* 0x000000787404723c */ /* 0x044fe20000001804 */
[----:B------:R-:W2:Y:S07]  /*12eb0*/  LDSM.16.M88.4 R124, [R136] ;  /* 0x00000000887c783b */ /* 0x000eae0000000200 */
[C---:B------:R-:W-:Y:S01]  /*12ec0*/  HMMA.16816.F32 R8, R116.reuse, R122, R8 ;  /* 0x0000007a7408723c */ /* 0x040fe20000001808 */
[----:B------:R-:W4:Y:S07]  /*12ed0*/  LDSM.16.M88.4 R120, [R136+0x800] ;  /* 0x000800008878783b */ /* 0x000f2e0000000200 */
[C---:B-----5:R-:W-:Y:S08]  /*12ee0*/  HMMA.16816.F32 R12, R116.reuse, R128, R12 ;  /* 0x00000080740c723c */ /* 0x060ff0000000180c */
[C---:B------:R-:W-:Y:S01]  /*12ef0*/  HMMA.16816.F32 R16, R116.reuse, R130, R16 ;  /* 0x000000827410723c */ /* 0x040fe20000001810 */
[----:B------:R-:W5:Y:S07]  /*12f00*/  LDSM.16.M88.4 R128, [R136+0x1000] ;  /* 0x001000008880783b */ /* 0x000f6e0000000200 */
        /* <DEDUP_REMOVED lines=16> */
[C---:B-1----:R-:W-:Y:S08]  /*13010*/  HMMA.16816.F32 R28, R112.reuse, R104, R28 ;  /* 0x00000068701c723c */ /* 0x042ff0000000181c */
[----:B------:R-:W-:Y:S01]  /*13020*/  HMMA.16816.F32 R32, R112, R106, R32 ;  /* 0x0000006a7020723c */ /* 0x000fe20000001820 */
[----:B------:R-:W-:Y:S07]  /*13030*/  LDSM.16.M88.4 R104, [R148+0x2000] ;  /* 0x002000009468783b */ /* 0x000fee0000000200 */
[C---:B--2---:R-:W-:Y:S01]  /*13040*/  HMMA.16816.F32 R4, R108.reuse, R116, R4 ;  /* 0x000000746c04723c */ /* 0x044fe20000001804 */
[----:B------:R-:W1:Y:S07]  /*13050*/  LDSM.16.M88.4 R112, [R135] ;  /* 0x000000008770783b */ /* 0x000e6e0000000200 */
[C---:B------:R-:W-:Y:S01]  /*13060*/  HMMA.16816.F32 R8, R108.reuse, R118, R8 ;  /* 0x000000766c08723c */ /* 0x040fe20000001808 */
[----:B------:R-:W2:Y:S07]  /*13070*/  LDSM.16.M88.4 R116, [R134] ;  /* 0x000000008674783b */ /* 0x000eae0000000200 */
[C---:B------:R-:W-:Y:S08]  /*13080*/  HMMA.16816.F32 R12, R108.reuse, R124, R12 ;  /* 0x0000007c6c0c723c */ /* 0x040ff0000000180c */
[C---:B------:R-:W-:Y:S01]  /*13090*/  HMMA.16816.F32 R16, R108.reuse, R126, R16 ;  /* 0x0000007e6c10723c */ /* 0x040fe20000001810 */
[----:B------:R-:W1:Y:S07]  /*130a0*/  LDSM.16.M88.4 R124, [R133] ;  /* 0x00000000857c783b */ /* 0x000e6e0000000200 */
[C---:B----4-:R-:W-:Y:S08]  /*130b0*/  HMMA.16816.F32 R20, R108.reuse, R120, R20 ;  /* 0x000000786c14723c */ /* 0x050ff00000001814 */
[C---:B------:R-:W-:Y:S01]  /*130c0*/  HMMA.16816.F32 R24, R108.reuse, R122, R24 ;  /* 0x0000007a6c18723c */ /* 0x040fe20000001818 */
[----:B------:R-:W4:Y:S07]  /*130d0*/  LDSM.16.M88.4 R120, [R132] ;  /* 0x000000008478783b */ /* 0x000f2e0000000200 */
[C---:B-----5:R-:W-:Y:S08]  /*130e0*/  HMMA.16816.F32 R28, R108.reuse, R128, R28 ;  /* 0x000000806c1c723c */ /* 0x060ff0000000181c */
[----:B------:R-:W-:Y:S01]  /*130f0*/  HMMA.16816.F32 R32, R108, R130, R32 ;  /* 0x000000826c20723c */ /* 0x000fe20000001820 */
[----:B------:R-:W-:Y:S07]  /*13100*/  LDSM.16.M88.4 R108, [R146+0x2000] ;  /* 0x00200000926c783b */ /* 0x000fee0000000200 */
[----:B------:R-:W5:Y:S01]  /*13110*/  LDSM.16.M88.4 R128, [R143+0x6000] ;  /* 0x006000008f80783b */ /* 0x000f620000000200 */
        /* <DEDUP_REMOVED lines=9> */
[C---:B----4-:R-:W-:Y:S08]  /*131b0*/  HMMA.16816.F32 R28, R104.reuse, R120, R28 ;  /* 0x00000078681c723c */ /* 0x050ff0000000181c */
[----:B------:R-:W-:Y:S01]  /*131c0*/  HMMA.16816.F32 R32, R104, R122, R32 ;  /* 0x0000007a6820723c */ /* 0x000fe20000001820 */
[----:B------:R-:W4:Y:S07]  /*131d0*/  LDSM.16.M88.4 R104, [R143+0x7800] ;  /* 0x007800008f68783b */ /* 0x000f2e0000000200 */
[----:B------:R-:W3:Y:S01]  /*131e0*/  LDSM.16.M88.4 R120, [R145+0x2000] ;  /* 0x002000009178783b */ /* 0x000ee20000000200 */
[C---:B-----5:R-:W-:Y:S08]  /*131f0*/  HMMA.16816.F32 R4, R108.reuse, R128, R4 ;  /* 0x000000806c04723c */ /* 0x060ff00000001804 */
        /* <DEDUP_REMOVED lines=8> */
[C---:B---3--:R-:W-:Y:S08]  /*13280*/  HMMA.16816.F32 R4, R120.reuse, R124, R4 ;  /* 0x0000007c7804723c */ /* 0x048ff00000001804 */
[C---:B------:R-:W-:Y:S11]  /*13290*/  HMMA.16816.F32 R8, R120.reuse, R126, R8 ;  /* 0x0000007e7808723c */ /* 0x040ff60000001808 */
[----:B------:R-:W-:Y:S05]  /*132a0*/  @!UPT UIADD3 URZ, URZ, URZ, URZ ;  /* 0x0000003f3f3ff290 */ /* 0x000fea000fffe03f */
[----:B------:R-:W-:Y:S02]  /*132b0*/  FMUL.FTZ R190, R4, c[0x0][0x2ec] ;  /* 0x0000bb0004be7a20 */ /* 0x000fe40000410000 */
[----:B------:R-:W-:Y:S02]  /*132c0*/  FMUL.FTZ R188, R5, c[0x0][0x2ec] ;  /* 0x0000bb0005bc7a20 */ /* 0x000fe40000410000 */
[----:B------:R-:W-:Y:S02]  /*132d0*/  FMUL.FTZ R185, R6, c[0x0][0x2ec] ;  /* 0x0000bb0006b97a20 */ /* 0x000fe40000410000 */
[----:B------:R-:W2:Y:S01]  /*132e0*/  MUFU.TANH R190, R190 ;  /* 0x000000be00be7308 */ /* 0x000ea20000002400 */
[----:B------:R-:W-:Y:S02]  /*132f0*/  FMUL.FTZ R167, R7, c[0x0][0x2ec] ;  /* 0x0000bb0007a77a20 */ /* 0x000fe40000410000 */
[----:B------:R-:W3:Y:S01]  /*13300*/  LDSM.16.M88.4 R4, [R136+0x3000] ;  /* 0x003000008804783b */ /* 0x000ee20000000200 */
[----:B------:R-:W-:Y:S01]  /*13310*/  FMUL.FTZ R9, R9, c[0x0][0x2ec] ;  /* 0x0000bb0009097a20 */ /* 0x000fe20000410000 */
[C---:B-1----:R-:W-:Y:S03]  /*13320*/  HMMA.16816.F32 R12, R120.reuse, R104, R12 ;  /* 0x00000068780c723c */ /* 0x042fe6000000180c */
[----:B------:R-:W-:Y:S02]  /*13330*/  FMUL.FTZ R10, R10, c[0x0][0x2ec] ;  /* 0x0000bb000a0a7a20 */ /* 0x000fe40000410000 */
[----:B------:R-:W1:Y:S01]  /*13340*/  MUFU.TANH R192, R9 ;  /* 0x0000000900c07308 */ /* 0x000e620000002400 */
[----:B------:R-:W-:Y:S02]  /*13350*/  FMUL.FTZ R11, R11, c[0x0][0x2ec] ;  /* 0x0000bb000b0b7a20 */ /* 0x000fe40000410000 */
[----:B------:R-:W-:Y:S01]  /*13360*/  FMUL.FTZ R186, R8, c[0x0][0x2ec] ;  /* 0x0000bb0008ba7a20 */ /* 0x000fe20000410000 */
[C---:B------:R-:W-:Y:S06]  /*13370*/  HMMA.16816.F32 R16, R120.reuse, R106, R16 ;  /* 0x0000006a7810723c */ /* 0x040fec0000001810 */
[----:B------:R-:W4:Y:S09]  /*13380*/  MUFU.TANH R189, R10 ;  /* 0x0000000a00bd7308 */ /* 0x000f320000002400 */
[----:B------:R-:W-:Y:S01]  /*13390*/  FMUL.FTZ R130, R12, c[0x0][0x2ec] ;  /* 0x0000bb000c827a20 */ /* 0x000fe20000410000 */
[----:B------:R5:W1:Y:S01]  /*133a0*/  MUFU.TANH R187, R11 ;  /* 0x0000000b00bb7308 */ /* 0x000a620000002400 */
[----:B------:R-:W-:Y:S02]  /*133b0*/  FMUL.FTZ R13, R13, c[0x0][0x2ec] ;  /* 0x0000bb000d0d7a20 */ /* 0x000fe40000410000 */
[----:B------:R-:W-:Y:S02]  /*133c0*/  FMUL.FTZ R14, R14, c[0x0][0x2ec] ;  /* 0x0000bb000e0e7a20 */ /* 0x000fe40000410000 */
[----:B------:R-:W-:Y:S03]  /*133d0*/  FMUL.FTZ R15, R15, c[0x0][0x2ec] ;  /* 0x0000bb000f0f7a20 */ /* 0x000fe60000410000 */
[----:B------:R-:W-:Y:S02]  /*133e0*/  FMUL.FTZ R174, R16, c[0x0][0x2ec] ;  /* 0x0000bb0010ae7a20 */ /* 0x000fe40000410000 */
[----:B------:R-:W1:Y:S01]  /*133f0*/  MUFU.TANH R188, R188 ;  /* 0x000000bc00bc7308 */ /* 0x000e620000002400 */
[----:B------:R-:W-:Y:S01]  /*13400*/  FMUL.FTZ R17, R17, c[0x0][0x2ec] ;  /* 0x0000bb0011117a20 */ /* 0x000fe20000410000 */
[C---:B---3--:R-:W-:Y:S03]  /*13410*/  HMMA.16816.F32 R20, R120.reuse, R4, R20 ;  /* 0x000000047814723c */ /* 0x048fe60000001814 */
[----:B------:R-:W-:Y:S02]  /*13420*/  FMUL.FTZ R18, R18, c[0x0][0x2ec] ;  /* 0x0000bb0012127a20 */ /* 0x000fe40000410000 */
[----:B------:R-:W-:Y:S03]  /*13430*/  FMUL.FTZ R19, R19, c[0x0][0x2ec] ;  /* 0x0000bb0013137a20 */ /* 0x000fe60000410000 */
[----:B------:R-:W3:Y:S01]  /*13440*/  MUFU.TANH R185, R185 ;  /* 0x000000b900b97308 */ /* 0x000ee20000002400 */
[C---:B------:R-:W-:Y:S01]  /*13450*/  HMMA.16816.F32 R24, R120.reuse, R6, R24 ;  /* 0x000000067818723c */ /* 0x040fe20000001818 */
[----:B-----5:R-:W5:Y:S01]  /*13460*/  LDSM.16.M88.4 R8, [R136+0x3800] ;  /* 0x003800008808783b */ /* 0x020f620000000200 */
[----:B------:R-:W-:Y:S07]  /*13470*/  DEPBAR.LE SB0, 0x0 ;  /* 0x000080000000791a */ /* 0x000fee0000000000 */
[----:B------:R-:W1:Y:S01]  /*13480*/  MUFU.TANH R167, R167 ;  /* 0x000000a700a77308 */ /* 0x000e620000002400 */
[----:B------:R-:W-:Y:S05]  /*13490*/  BAR.SYNC.DEFER_BLOCKING 0x0 ;  /* 0x0000000000007b1d */ /* 0x000fea0000010000 */
        /* <DEDUP_REMOVED lines=10> */
[----:B------:R1:W1:Y:S01]  /*13540*/  MUFU.TANH R172, R13 ;  /* 0x0000000d00ac7308 */ /* 0x0002620000002400 */
[C---:B-----5:R-:W-:Y:S09]  /*13550*/  HMMA.16816.F32 R28, R120.reuse, R8, R28 ;  /* 0x00000008781c723c */ /* 0x060ff2000000181c */
[----:B------:R1:W1:Y:S01]  /*13560*/  MUFU.TANH R169, R14 ;  /* 0x0000000e00a97308 */ /* 0x0002620000002400 */
[----:B------:R-:W-:Y:S09]  /*13570*/  HMMA.16816.F32 R32, R120, R10, R32 ;  /* 0x0000000a7820723c */ /* 0x000ff20000001820 */
[----:B------:R1:W1:Y:S05]  /*13580*/  MUFU.TANH R171, R15 ;  /* 0x0000000f00ab7308 */ /* 0x00026a0000002400 */
[----:B------:R-:W-:Y:S05]  /*13590*/  FMUL.FTZ R170, R28, c[0x0][0x2ec] ;  /* 0x0000bb001caa7a20 */ /* 0x000fea0000410000 */
[----:B------:R-:W1:Y:S01]  /*135a0*/  MUFU.TANH R174, R174 ;  /* 0x000000ae00ae7308 */ /* 0x000e620000002400 */
[----:B------:R-:W-:Y:S02]  /*135b0*/  FMUL.FTZ R29, R29, c[0x0][0x2ec] ;  /* 0x0000bb001d1d7a20 */ /* 0x000fe40000410000 */
[----:B------:R-:W-:Y:S02]  /*135c0*/  FMUL.FTZ R30, R30, c[0x0][0x2ec] ;  /* 0x0000bb001e1e7a20 */ /* 0x000fe40000410000 */
[----:B------:R-:W-:Y:S02]  /*135d0*/  FMUL.FTZ R31, R31, c[0x0][0x2ec] ;  /* 0x0000bb001f1f7a20 */ /* 0x000fe40000410000 */
[----:B------:R-:W-:Y:S02]  /*135e0*/  FMUL.FTZ R129, R32, c[0x0][0x2ec] ;  /* 0x0000bb0020817a20 */ /* 0x000fe40000410000 */
[----:B------:R-:W-:Y:S01]  /*135f0*/  FMUL.FTZ R33, R33, c[0x0][0x2ec] ;  /* 0x0000bb0021217a20 */ /* 0x000fe20000410000 */
[----:B------:R1:W1:Y:S01]  /*13600*/  MUFU.TANH R176, R17 ;  /* 0x0000001100b07308 */ /* 0x0002620000002400 */
[----:B------:R-:W-:Y:S02]  /*13610*/  FMUL.FTZ R34, R34, c[0x0][0x2ec] ;  /* 0x0000bb0022227a20 */ /* 0x000fe40000410000 */
[----:B------:R-:W-:Y:S07]  /*13620*/  FMUL.FTZ R35, R35, c[0x0][0x2ec] ;  /* 0x0000bb0023237a20 */ /* 0x000fee0000410000 */
        /* <DEDUP_REMOVED lines=35> */
[----:B-1----:R-:W1:Y:S02]  /*13860*/  F2I.FTZ.U32.TRUNC.NTZ R13, R12 ;  /* 0x0000000c000d7305 */ /* 0x002e64000021f000 */
        /* <DEDUP_REMOVED lines=46> */
.L_x_6911:
        /* <DEDUP_REMOVED lines=20> */
.L_x_6910:
[----:B--234-:R-:W-:Y:S01]  /*13c90*/  FMNMX.FTZ R3, R190, R103, !PT ;  /* 0x00000067be037209 */ /* 0x01cfe20007810000 */
        /* <DEDUP_REMOVED lines=214> */
[----:B------:R-:W1:Y:S03]  /*14a00*/  LDSM.16.MT88.4 R76, [R144+0xa800] ;  /* 0x00a80000904c783b */ /* 0x000e660000004200 */
[----:B------:R-:W-:Y:S01]  /*14a10*/  MOV R158, R0 ;  /* 0x00000000009e7202 */ /* 0x000fe20000000f00 */
[----:B------:R-:W-:Y:S01]  /*14a20*/  FADD.FTZ R125, R125, R126 ;  /* 0x0000007e7d7d7221 */ /* 0x000fe20000010000 */
[----:B------:R-:W-:Y:S01]  /*14a30*/  MOV R0, R3 ;  /* 0x0000000300007202 */ /* 0x000fe20000000f00 */
[----:B------:R-:W-:Y:S01]  /*14a40*/  MUFU.EX2 R179, R179 ;  /* 0x000000b300b37308 */ /* 0x000fe20000000800 */
[----:B------:R-:W-:Y:S01]  /*14a50*/  FADD.FTZ R121, R121, R122 ;  /* 0x0000007a79797221 */ /* 0x000fe20000010000 */
[C---:B-----5:R-:W-:Y:S05]  /*14a60*/  HMMA.16816.F32 R4, R68.reuse, R72, R4 ;  /* 0x000000484404723c */ /* 0x060fea0000001804 */
        /* <DEDUP_REMOVED lines=8> */
[----:B------:R-:W-:Y:S01]  /*14af0*/  MUFU.EX2 R177, R177 ;  /* 0x000000b100b17308 */ /* 0x000fe20000000800 */
[----:B------:R-:W-:Y:S02]  /*14b00*/  FADD.FTZ R167, R167, R130 ;  /* 0x00000082a7a77221 */ /* 0x000fe40000010000 */
[----:B------:R-:W-:Y:S01]  /*14b10*/  FADD.FTZ R172, R172, R169 ;  /* 0x000000a9acac7221 */ /* 0x000fe20000010000 */
[C---:B------:R-:W-:Y:S01]  /*14b20*/  HMMA.16816.F32 R16, R68.reuse, R82, R16 ;  /* 0x000000524410723c */ /* 0x040fe20000001810 */
[----:B------:R-:W3:Y:S03]  /*14b30*/  LDSM.16.MT88.4 R80, [R141+0xa800] ;  /* 0x00a800008d50783b */ /* 0x000ee60000004200 */
[----:B------:R-:W-:Y:S02]  /*14b40*/  FADD.FTZ R174, R174, R167 ;  /* 0x000000a7aeae7221 */ /* 0x000fe40000010000 */
[----:B------:R-:W-:Y:S01]  /*14b50*/  MUFU.EX2 R180, R180 ;  /* 0x000000b400b47308 */ /* 0x000fe20000000800 */
[----:B------:R-:W-:Y:S01]  /*14b60*/  FADD.FTZ R173, R173, R172 ;  /* 0x000000acadad7221 */ /* 0x000fe20000010000 */
[C---:B------:R-:W-:Y:S04]  /*14b70*/  HMMA.16816.F32 R20, R68.reuse, R84, R20 ;  /* 0x000000544414723c */ /* 0x040fe80000001814 */
[----:B------:R-:W-:Y:S02]  /*14b80*/  FADD.FTZ R171, R171, R174 ;  /* 0x000000aeabab7221 */ /* 0x000fe40000010000 */
[----:B------:R-:W-:Y:S02]  /*14b90*/  FADD.FTZ R176, R176, R173 ;  /* 0x000000adb0b07221 */ /* 0x000fe40000010000 */
        /* <DEDUP_REMOVED lines=34> */
[----:B------:R-:W-:Y:S01]  /*14dc0*/  FADD.FTZ R184, R184, R181 ;  /* 0x000000b5b8b87221 */ /* 0x000fe20000010000 */
[----:B-1----:R-:W-:Y:S01]  /*14dd0*/  F2FP.PACK_AB R104, R175, R170 ;  /* 0x000000aaaf68723e */ /* 0x002fe200000000ff */
[----:B------:R-:W-:Y:S02]  /*14de0*/  FADD.FTZ R179, R179, R182 ;  /* 0x000000b6b3b37221 */ /* 0x000fe40000010000 */
[C---:B------:R-:W-:Y:S03]  /*14df0*/  HMMA.16816.F32 R4, R68.reuse, R84, R4 ;  /* 0x000000544404723c */ /* 0x040fe60000001804 */
[----:B------:R-:W-:Y:S01]  /*14e00*/  F2FP.PACK_AB R107, R101, R102 ;  /* 0x00000066656b723e */ /* 0x000fe200000000ff */
[----:B------:R-:W-:Y:S02]  /*14e10*/  FADD.FTZ R177, R177, R184 ;  /* 0x000000b8b1b17221 */ /* 0x000fe40000010000 */
[----:B------:R-:W-:Y:S02]  /*14e20*/  FADD.FTZ R179, R178, R179 ;  /* 0x000000b3b2b37221 */ /* 0x000fe40000010000 */
[C---:B------:R-:W-:Y:S01]  /*14e30*/  HMMA.16816.F32 R8, R68.reuse, R86, R8 ;  /* 0x000000564408723c */ /* 0x040fe20000001808 */
[----:B------:R-:W1:Y:S03]  /*14e40*/  LDSM.16.MT88.4 R84, [R142+0xb000] ;  /* 0x00b000008e54783b */ /* 0x000e660000004200 */
[----:B------:R-:W-:Y:S02]  /*14e50*/  FADD.FTZ R180, R180, R177 ;  /* 0x000000b1b4b47221 */ /* 0x000fe40000010000 */
[----:B------:R-:W-:Y:S02]  /*14e60*/  FADD.FTZ R170, R170, R179 ;  /* 0x000000b3aaaa7221 */ /* 0x000fe40000010000 */
[C---:B------:R-:W-:Y:S04]  /*14e70*/  HMMA.16816.F32 R12, R68.reuse, R88, R12 ;  /* 0x00000058440c723c */ /* 0x040fe8000000180c */
[----:B------:R-:W-:Y:S02]  /*14e80*/  FADD.FTZ R161, R161, R180 ;  /* 0x000000b4a1a17221 */ /* 0x000fe40000010000 */
[----:B------:R-:W-:Y:S02]  /*14e90*/  FADD.FTZ R170, R175, R170 ;  /* 0x000000aaafaa7221 */ /* 0x000fe40000010000 */
[C---:B------:R-:W-:Y:S04]  /*14ea0*/  HMMA.16816.F32 R16, R68.reuse, R90, R16 ;  /* 0x0000005a4410723c */ /* 0x040fe80000001810 */
[----:B------:R-:W-:Y:S02]  /*14eb0*/  FADD.FTZ R161, R168, R161 ;  /* 0x000000a1a8a17221 */ /* 0x000fe40000010000 */
[----:B------:R-:W-:Y:S02]  /*14ec0*/  FADD.FTZ R129, R129, R170 ;  /* 0x000000aa81817221 */ /* 0x000fe40000010000 */
[C---:B--2---:R-:W-:Y:S04]  /*14ed0*/  HMMA.16816.F32 R20, R68.reuse, R72, R20 ;  /* 0x000000484414723c */ /* 0x044fe80000001814 */
[----:B------:R-:W-:Y:S02]  /*14ee0*/  FADD.FTZ R102, R102, R161 ;  /* 0x000000a166667221 */ /* 0x000fe40000010000 */
[----:B------:R-:W-:Y:S02]  /*14ef0*/  FADD.FTZ R166, R128, R129 ;  /* 0x0000008180a67221 */ /* 0x000fe40000010000 */
[C---:B------:R-:W-:Y:S01]  /*14f00*/  HMMA.16816.F32 R24, R68.reuse, R74, R24 ;  /* 0x0000004a4418723c */ /* 0x040fe20000001818 */
[----:B------:R-:W2:Y:S03]  /*14f10*/  LDSM.16.MT88.4 R72, [R141+0xb000] ;  /* 0x00b000008d48783b */ /* 0x000ea60000004200 */
[----:B------:R-:W-:Y:S04]  /*14f20*/  FADD.FTZ R163, R101, R102 ;  /* 0x0000006665a37221 */ /* 0x000fe80000010000 */
        /* <DEDUP_REMOVED lines=27> */
[C---:B--2---:R-:W-:Y:S08]  /*150e0*/  HMMA.16816.F32 R52, R104.reuse, R4, R52 ;  /* 0x000000046834723c */ /* 0x044ff00000001834 */
[C---:B------:R-:W-:Y:S08]  /*150f0*/  HMMA.16816.F32 R56, R104.reuse, R6, R56 ;  /* 0x000000066838723c */ /* 0x040ff00000001838 */
[C---:B---3--:R-:W-:Y:S08]  /*15100*/  HMMA.16816.F32 R60, R104.reuse, R8, R60 ;  /* 0x00000008683c723c */ /* 0x048ff0000000183c */
[----:B------:R-:W-:Y:S01]  /*15110*/  HMMA.16816.F32 R64, R104, R10, R64 ;  /* 0x0000000a6840723c */ /* 0x000fe20000001840 */
[----:B------:R-:W-:-:S07]  /*15120*/  @P0 BRA `(.L_x_6912) ;  /* 0xffffd61000000947 */ /* 0x000fce000383ffff */
.L_x_6908:
        /* <DEDUP_REMOVED lines=193> */
.L_x_6913:
[----:B------:R-:W2:Y:S04]  /*15d40*/  S2R R3, SR_CTAID.Z ;  /* 0x0000000000037919 */ /* 0x000ea80000002700 */
[----:B------:R-:W2:Y:S02]  /*15d50*/  S2R R2, SR_CTAID.Y ;  /* 0x0000000000027919 */ /* 0x000ea40000002600 */
[----:B-12---:R-:W-:-:S04]  /*15d60*/  IMAD R5, R2, c[0x0][0x1c0], R3 ;  /* 0x0000700002057a24 */ /* 0x006fc800078e0203 */
[----:B------:R-:W-:Y:S02]  /*15d70*/  IMAD R5, R5, c[0x0][0x214], RZ ;  /* 0x0000850005057a24 */ /* 0x000fe400078e02ff */
.L_x_6914:
        /* <DEDUP_REMOVED lines=41> */
.L_x_6916:
[----:B------:R-:W-:Y:S05]  /*16010*/  BSYNC B0 ;  /* 0x0000000000007941 */ /* 0x000fea0003800000 */
.L_x_6915:
        /* <DEDUP_REMOVED lines=36> */
.L_x_6918:
[----:B------:R-:W-:Y:S05]  /*16260*/  BSYNC B0 ;  /* 0x0000000000007941 */ /* 0x000fea0003800000 */
.L_x_6917:
        /* <DEDUP_REMOVED lines=16> */
.L_x_6920:
[----:B------:R-:W-:Y:S05]  /*16370*/  BSYNC B0 ;  /* 0x0000000000007941 */ /* 0x000fea0003800000 */
.L_x_6919:
        /* <DEDUP_REMOVED lines=16> */
.L_x_6922:
[----:B------:R-:W-:Y:S05]  /*16480*/  BSYNC B0 ;  /* 0x0000000000007941 */ /* 0x000fea0003800000 */
.L_x_6921:
        /* <DEDUP_REMOVED lines=16> */
.L_x_6923:
        /* <DEDUP_REMOVED lines=15> */
.L_x_8277:


//--------------------- .text._ZN5flash24flash_fwd_splitkv_kernelI23Flash_fwd_kernel_traitsILi128ELi64ELi64ELi4ELb0ELb0EN7cutlass6half_tE19Flash_kernel_traitsILi128ELi64ELi64ELi4ES3_EELb1ELb0ELb1ELb0ELb0ELb0ELb0ELb1EEEvNS_16Flash_fwd_paramsE --------------------------
	.section	.text._ZN5flash24flash_fwd_splitkv_kernelI23Flash_fwd_kernel_traitsILi128ELi64ELi64ELi4ELb0ELb0EN7cutlass6half_tE19Flash_kernel_traitsILi128ELi64ELi64ELi4ES3_EELb1ELb0ELb1ELb0ELb0ELb0ELb0ELb1EEEvNS_16Flash_fwd_paramsE,"ax",@progbits
	.sectioninfo	@"SHI_REGISTERS=200"
	.align	128
        .global         _ZN5flash24flash_fwd_splitkv_kernelI23Flash_fwd_kernel_traitsILi128ELi64ELi64ELi4ELb0ELb0EN7cutlass6half_tE19Flash_kernel_traitsILi128ELi64ELi64ELi4ES3_EELb1ELb0ELb1ELb0ELb0ELb0ELb0ELb1EEEvNS_16Flash_fwd_paramsE
        .type           _ZN5flash24flash_fwd_splitkv_kernelI23Flash_fwd_kernel_traitsILi128ELi64ELi64ELi4ELb0ELb0EN7cutlass6half_tE19Flash_kernel_traitsILi128ELi64ELi64ELi4ES3_EELb1ELb0ELb1ELb0ELb0ELb0ELb0ELb1EEEvNS_16Flash_fwd_paramsE,@function
        .size           _ZN5flash24flash_fwd_splitkv_kernelI23Flash_fwd_kernel_traitsILi128ELi64ELi64ELi4ELb0ELb0EN7cutlass6half_tE19Flash_kernel_traitsILi128ELi64ELi64ELi4ES3_EELb1ELb0ELb1ELb0ELb0ELb0ELb0ELb1EEEvNS_16Flash_fwd_paramsE,(.L_x_8278 - _ZN5flash24flash_fwd_splitkv_kernelI23Flash_fwd_kernel_traitsILi128ELi64ELi64ELi4ELb0ELb0EN7cutlass6half_tE19Flash_kernel_traitsILi128ELi64ELi64ELi4ES3_EELb1ELb0ELb1ELb0ELb0ELb0ELb0ELb1EEEvNS_16Flash_fwd_paramsE)
        .other          _ZN5flash24flash_fwd_splitkv_kernelI23Flash_fwd_kernel_traitsILi128ELi64ELi64ELi4ELb0ELb0EN7cutlass6half_tE19Flash_kernel_traitsILi128ELi64ELi64ELi4ES3_EELb1ELb0ELb1ELb0ELb0ELb0ELb0ELb1EEEvNS_16Flash_fwd_paramsE,@"STO_CUDA_ENTRY STV_DEFAULT"
_ZN5flash24flash_fwd_splitkv_kernelI23Flash_fwd_kernel_traitsILi128ELi64ELi64ELi4ELb0ELb0EN7cutlass6half_tE19Flash_kernel_traitsILi128ELi64ELi64ELi4ES3_EELb1ELb0ELb1ELb0ELb0ELb0ELb0ELb1EEEvNS_16Flash_fwd_paramsE:
.text._ZN5flash24flash_fwd_splitkv_kernelI23Flash_fwd_kernel_traitsILi128ELi64ELi64ELi4ELb0ELb0EN7cutlass6half_tE19Flash_kernel_traitsILi128ELi64ELi64ELi4ES3_EELb1ELb0ELb1ELb0ELb0ELb0ELb0ELb1EEEvNS_16Flash_fwd_paramsE:
[----:B------:R-:W-:Y:S02]  /*0000*/  MOV R1, c[0x0][0x28] ;  /* 0x00000a0000017a02 */ /* 0x000fe40000000f00 */
[----:B------:R-:W1:Y:S01]  /*0010*/  S2R R2, SR_CTAID.Y ;  /* 0x0000000000027919 */ /* 0x000e620000002600 */
[----:B------:R-:W2:Y:S01]  /*0020*/  LDC.U8 R0, c[0x0][0x312] ;  /* 0x0000c480ff007b82 */ /* 0x000ea20000000000 */
[----:B------:R-:W-:Y:S01]  /*0030*/  ISETP.NE.U32.AND P1, PT, RZ, c[0x0][0x240], PT ;  /* 0x00009000ff007a0c */ /* 0x000fe20003f25070 */
[----:B------:R-:W-:Y:S01]  /*0040*/  IMAD.MOV.U32 R81, RZ, RZ, 0x4 ;  /* 0x00000004ff517424 */ /* 0x000fe200078e00ff */
[----:B------:R-:W-:Y:S01]  /*0050*/  ISETP.NE.U32.AND P5, PT, RZ, c[0x0][0x250], PT ;  /* 0x00009400ff007a0c */ /* 0x000fe20003fa5070 */
[----:B------:R-:W-:Y:S01]  /*0060*/  IMAD.MOV.U32 R156, RZ, RZ, -0x1 ;  /* 0xffffffffff9c7424 */ /* 0x000fe200078e00ff */
[----:B------:R-:W-:Y:S01]  /*0070*/  ISETP.NE.AND.EX P1, PT, RZ, c[0x0][0x244], PT, P1 ;  /* 0x00009100ff007a0c */ /* 0x000fe20003f25310 */
[----:B------:R-:W-:Y:S01]  /*0080*/  ULDC.64 UR6, c[0x0][0x118] ;  /* 0x0000460000067ab9 */ /* 0x000fe20000000a00 */
[----:B------:R-:W-:Y:S02]  /*0090*/  ISETP.NE.AND.EX P5, PT, RZ, c[0x0][0x254], PT, P5 ;  /* 0x00009500ff007a0c */ /* 0x000fe40003fa5350 */
[----:B------:R-:W-:Y:S01]  /*00a0*/  ISETP.EQ.U32.AND P0, PT, RZ, c[0x0][0x248], PT ;  /* 0x00009200ff007a0c */ /* 0x000fe20003f02070 */
[----:B-1----:R-:W-:Y:S01]  /*00b0*/  IMAD.WIDE R4, R2, R81, c[0x0][0x240] ;  /* 0x0000900002047625 */ /* 0x002fe200078e0251 */
[----:B--2---:R-:W-:-:S03]  /*00c0*/  ISETP.NE.AND P2, PT, R0, RZ, PT ;  /* 0x000000ff0000720c */ /* 0x004fc60003f45270 */
[----:B------:R-:W-:-:S04]  /*00d0*/  IMAD.MOV.U32 R0, RZ, RZ, RZ ;  /* 0x000000ffff007224 */ /* 0x000fc800078e00ff */
[----:B------:R-:W2:Y:S01]  /*00e0*/  @P1 LDG.E R156, [R4.64] ;  /* 0x00000006049c1981 */ /* 0x000ea2000c1e1900 */
[CC--:B------:R-:W-:Y:S01]  /*00f0*/  IMAD.WIDE R142, R2.reuse, R81.reuse, c[0x0][0x250] ;  /* 0x00009400028e7625 */ /* 0x0c0fe200078e0251 */
[----:B------:R-:W-:Y:S02]  /*0100*/  ISETP.EQ.OR.EX P0, PT, RZ, c[0x0][0x24c], !P2, P0 ;  /* 0x00009300ff007a0c */ /* 0x000fe40005702700 */
[----:B------:R-:W2:Y:S04]  /*0110*/  @P1 LDG.E R155, [R4.64+0x4] ;  /* 0x00000406049b1981 */ /* 0x000ea8000c1e1900 */
[----:B------:R1:W5:Y:S01]  /*0120*/  @P5 LDG.E R0, [R142.64] ;  /* 0x000000068e005981 */ /* 0x000362000c1e1900 */
[----:B------:R-:W-:Y:S02]  /*0130*/  IMAD.MOV.U32 R13, RZ, RZ, -0x1 ;  /* 0xffffffffff0d7424 */ /* 0x000fe400078e00ff */
[----:B------:R-:W-:Y:S01]  /*0140*/  IMAD.WIDE R10, R2, R81, c[0x0][0x248] ;  /* 0x00009200020a7625 */ /* 0x000fe200078e0251 */
[----:B------:R-:W3:Y:S04]  /*0150*/  S2R R9, SR_CTAID.X ;  /* 0x0000000000097919 */ /* 0x000ee80000002500 */
[----:B------:R1:W5:Y:S01]  /*0160*/  @!P0 LDG.E R13, [R10.64] ;  /* 0x000000060a0d8981 */ /* 0x000362000c1e1900 */
[----:B------:R-:W-:-:S03]  /*0170*/  ISETP.NE.U32.AND P0, PT, RZ, c[0x0][0x248], PT ;  /* 0x00009200ff007a0c */ /* 0x000fc60003f05070 */
[----:B------:R-:W4:Y:S01]  /*0180*/  S2R R134, SR_CTAID.Z ;  /* 0x0000000000867919 */ /* 0x000f220000002700 */
[----:B------:R-:W-:Y:S02]  /*0190*/  ISETP.NE.AND.EX P0, PT, RZ, c[0x0][0x24c], PT, P0 ;  /* 0x00009300ff007a0c */ /* 0x000fe40003f05300 */
[----:B------:R-:W-:-:S04]  /*01a0*/  MOV R7, R2 ;  /* 0x0000000200077202 */ /* 0x000fc80000000f00 */
[--C-:B------:R-:W-:Y:S01]  /*01b0*/  SHF.R.S32.HI R62, RZ, 0x1f, R7.reuse ;  /* 0x0000001fff3e7819 */ /* 0x100fe20000011407 */
[----:B------:R-:W-:Y:S02]  /*01c0*/  IMAD.MOV.U32 R63, RZ, RZ, R7 ;  /* 0x000000ffff3f7224 */ /* 0x000fe400078e0007 */
[----:B--2---:R-:W-:Y:S01]  /*01d0*/  @P1 IMAD.IADD R155, R155, 0x1, -R156 ;  /* 0x000000019b9b1824 */ /* 0x004fe200078e0a9c */
[----:B------:R-:W-:-:S03]  /*01e0*/  @!P1 MOV R155, c[0x0][0x214] ;  /* 0x00008500009b9a02 */ /* 0x000fc60000000f00 */
[----:B------:R-:W-:Y:S05]  /*01f0*/  @!P0 BRA `(.L_x_6924) ;  /* 0x0000004000008947 */ /* 0x000fea0003800000 */
[----:B-1-34-:R-:W2:Y:S02]  /*0200*/  @P2 LDG.E R4, [R10.64+0x4] ;  /* 0x000004060a042981 */ /* 0x01aea4000c1e1900 */
[----:B--2--5:R-:W-:-:S06]  /*0210*/  @P2 IADD3 R61, R4, -R13, RZ ;  /* 0x8000000d043d2210 */ /* 0x024fcc0007ffe0ff */
[----:B------:R1:W5:Y:S01]  /*0220*/  @!P2 LDG.E R61, [R10.64] ;  /* 0x000000060a3da981 */ /* 0x000362000c1e1900 */
[----:B------:R-:W-:Y:S05]  /*0230*/  BRA `(.L_x_6925) ;  /* 0x0000001000007947 */ /* 0x000fea0003800000 */
.L_x_6924:
[----:B-1-34-:R-:W-:Y:S02]  /*0240*/  MOV R61, c[0x0][0x218] ;  /* 0x00008600003d7a02 */ /* 0x01afe40000000f00 */
.L_x_6925:
[----:B------:R-:W-:-:S04]  /*0250*/  ISETP.NE.U32.AND P2, PT, RZ, c[0x0][0x258], PT ;  /* 0x00009600ff007a0c */ /* 0x000fc80003f45070 */
[----:B------:R-:W-:-:S13]  /*0260*/  ISETP.NE.AND.EX P2, PT, RZ, c[0x0][0x25c], PT, P2 ;  /* 0x00009700ff007a0c */ /* 0x000fda0003f45320 */
[----:B-1----:R-:W-:-:S05]  /*0270*/  @P2 IMAD.WIDE R10, R2, R81, c[0x0][0x258] ;  /* 0x00009600020a2625 */ /* 0x002fca00078e0251 */
        /* <DEDUP_REMOVED lines=44> */
[----:B------:R-:W-:Y:S01]  /*0540*/  @!P0 IMAD.WIDE.U32 R12, R7, c[0x0][0x1e0], RZ ;  /* 0x00007800070c8a25 */ /* 0x000fe200078e00ff */
[----:B------:R-:W-:-:S03]  /*0550*/  SHF.R.S32.HI R6, RZ, 0x1f, R0 ;  /* 0x0000001fff067819 */ /* 0x000fc60000011400 */
        /* <DEDUP_REMOVED lines=8> */
[----:B------:R-:W-:-:S03]  /*05e0*/  IMAD R15, R15, c[0x0][0x1f0], RZ ;  /* 0x00007c000f0f7a24 */ /* 0x000fc600078e02ff */
[----:B------:R-:W-:Y:S01]  /*05f0*/  IADD3.X R9, R5, R11, R4, P0, !PT ;  /* 0x0000000b05097210 */ /* 0x000fe200007fe404 */
[----:B------:R-:W-:Y:S01]  /*0600*/  IMAD R5, R7, c[0x0][0x1c0], R134 ;  /* 0x0000700007057a24 */ /* 0x000fe200078e0286 */
[----:B------:R-:W-:Y:S01]  /*0610*/  ISETP.GE.AND P0, PT, R0, R155, PT ;  /* 0x0000009b0000720c */ /* 0x000fe20003f06270 */
[----:B------:R-:W-:Y:S01]  /*0620*/  IMAD R15, R134, c[0x0][0x1f4], R15 ;  /* 0x00007d00860f7a24 */ /* 0x000fe200078e020f */
        /* <DEDUP_REMOVED lines=16> */
.L_x_6928:
[----:B------:R-:W-:Y:S05]  /*0730*/  BSYNC B0 ;  /* 0x0000000000007941 */ /* 0x000fea0003800000 */
.L_x_6927:
        /* <DEDUP_REMOVED lines=18> */
.L_x_6930:
[----:B------:R-:W-:Y:S05]  /*0860*/  BSYNC B0 ;  /* 0x0000000000007941 */ /* 0x000fea0003800000 */
.L_x_6929:
        /* <DEDUP_REMOVED lines=18> */
.L_x_6932:
[----:B------:R-:W-:Y:S05]  /*0990*/  BSYNC B0 ;  /* 0x0000000000007941 */ /* 0x000fea0003800000 */
.L_x_6931:
        /* <DEDUP_REMOVED lines=17> */
.L_x_6934:
[----:B------:R-:W-:Y:S05]  /*0ab0*/  BSYNC B0 ;  /* 0x0000000000007941 */ /* 0x000fea0003800000 */
.L_x_6933:
        /* <DEDUP_REMOVED lines=19> */
.L_x_6926:
[----:B-1----:R-:W-:Y:S02]  /*0bf0*/  ISETP.NE.U32.AND P0, PT, RZ, c[0x0][0x2b8], PT ;  /* 0x0000ae00ff007a0c */ /* 0x002fe40003f05070 */
        /* <DEDUP_REMOVED lines=28> */
[----:B-----5:R-:W-:-:S05]  /*0dc0*/  IMAD.HI.U32 R7, R0, R3, RZ ;  /* 0x0000000300077227 */ /* 0x020fca00078e00ff */
        /* <DEDUP_REMOVED lines=14> */
[----:B------:R-:W-:Y:S02]  /*0eb0*/  IABS R5, c[0x0][0x1c8] ;  /* 0x0000720000057a13 */ /* 0x000fe40000000000 */
[----:B------:R-:W-:Y:S02]  /*0ec0*/  IABS R3, R134 ;  /* 0x0000008600037213 */ /* 0x000fe40000000000 */
[----:B------:R-:W1:Y:S01]  /*0ed0*/  I2F.RP R6, R5 ;  /* 0x0000000500067306 */ /* 0x000e620000209400 */
[----:B------:R-:W-:-:S05]  /*0ee0*/  IADD3 R7, -R7, RZ, RZ ;  /* 0x000000ff07077210 */ /* 0x000fca0007ffe1ff */
[----:B------:R-:W-:Y:S02]  /*0ef0*/  IMAD R17, R7, c[0x0][0x2d0], R98 ;  /* 0x0000b40007117a24 */ /* 0x000fe400078e0262 */
[----:B-1----:R-:W1:Y:S02]  /*0f00*/  MUFU.RCP R10, R6 ;  /* 0x00000006000a7308 */ /* 0x002e640000001000 */
[----:B-1----:R-:W-:-:S06]  /*0f10*/  IADD3 R10, R10, 0xffffffe, RZ ;  /* 0x0ffffffe0a0a7810 */ /* 0x002fcc0007ffe0ff */
[----:B------:R-:W1:Y:S02]  /*0f20*/  F2I.FTZ.U32.TRUNC.NTZ R11, R10 ;  /* 0x0000000a000b7305 */ /* 0x000e64000021f000 */
[----:B-1----:R-:W-:Y:S01]  /*0f30*/  IADD3 R2, RZ, -R11, RZ ;  /* 0x8000000bff027210 */ /* 0x002fe20007ffe0ff */
[----:B------:R-:W-:-:S04]  /*0f40*/  IMAD.MOV.U32 R10, RZ, RZ, RZ ;  /* 0x000000ffff0a7224 */ /* 0x000fc800078e00ff */
[----:B------:R-:W-:-:S04]  /*0f50*/  IMAD R4, R2, R5, RZ ;  /* 0x0000000502047224 */ /* 0x000fc800078e02ff */
[----:B------:R-:W-:-:S06]  /*0f60*/  IMAD.HI.U32 R4, R11, R4, R10 ;  /* 0x000000040b047227 */ /* 0x000fcc00078e000a */
        /* <DEDUP_REMOVED lines=10> */
[----:B------:R-:W-:-:S06]  /*1010*/  IMAD R2, R3, c[0x0][0x198], RZ ;  /* 0x0000660003027a24 */ /* 0x000fcc00078e02ff */
        /* <DEDUP_REMOVED lines=23> */
.L_x_6935:
        /* <DEDUP_REMOVED lines=16> */
.L_x_6937:
[----:B------:R-:W-:Y:S02]  /*1290*/  IABS R5, c[0x0][0x1c8] ;  /* 0x0000720000057a13 */ /* 0x000fe40000000000 */
[----:B------:R-:W-:Y:S02]  /*12a0*/  IABS R3, R134 ;  /* 0x0000008600037213 */ /* 0x000fe40000000000 */
[----:B------:R-:W1:Y:S01]  /*12b0*/  I2F.RP R6, R5 ;  /* 0x0000000500067306 */ /* 0x000e620000209400 */
[----:B------:R-:W-:Y:S02]  /*12c0*/  LEA R98, R104, 0xffffffc0, 0x6 ;  /* 0xffffffc068627811 */ /* 0x000fe400078e30ff */
[----:B------:R-:W-:-:S03]  /*12d0*/  @P4 IADD3 R13, R0, R13, RZ ;  /* 0x0000000d000d4210 */ /* 0x000fc60007ffe0ff */
[----:B------:R-:W-:-:S04]  /*12e0*/  IMAD.WIDE.U32 R10, R98, c[0x0][0x198], R10 ;  /* 0x00006600620a7a25 */ /* 0x000fc800078e000a */
[----:B------:R-:W-:Y:S01]  /*12f0*/  IMAD.MOV.U32 R17, RZ, RZ, R98 ;  /* 0x000000ffff117224 */ /* 0x000fe200078e0062 */
[----:B-1----:R-:W1:Y:S02]  /*1300*/  MUFU.RCP R14, R6 ;  /* 0x00000006000e7308 */ /* 0x002e640000001000 */
[----:B-1----:R-:W-:-:S06]  /*1310*/  IADD3 R14, R14, 0xffffffe, RZ ;  /* 0x0ffffffe0e0e7810 */ /* 0x002fcc0007ffe0ff */
[----:B------:R-:W1:Y:S02]  /*1320*/  F2I.FTZ.U32.TRUNC.NTZ R15, R14 ;  /* 0x0000000e000f7305 */ /* 0x000e64000021f000 */
[----:B-1----:R-:W-:Y:S01]  /*1330*/  IMAD.MOV R2, RZ, RZ, -R15 ;  /* 0x000000ffff027224 */ /* 0x002fe200078e0a0f */
[----:B------:R-:W-:-:S03]  /*1340*/  MOV R14, RZ ;  /* 0x000000ff000e7202 */ /* 0x000fc60000000f00 */
[----:B------:R-:W-:-:S04]  /*1350*/  IMAD R4, R2, R5, RZ ;  /* 0x0000000502047224 */ /* 0x000fc800078e02ff */
[----:B------:R-:W-:-:S04]  /*1360*/  IMAD.HI.U32 R4, R15, R4, R14 ;  /* 0x000000040f047227 */ /* 0x000fc800078e000e */
[----:B------:R-:W-:-:S04]  /*1370*/  @P4 IMAD.WIDE.U32 R14, R13, c[0x0][0x1a0], RZ ;  /* 0x000068000d0e4a25 */ /* 0x000fc800078e00ff */
[----:B------:R-:W-:Y:S01]  /*1380*/  IMAD.HI.U32 R4, R4, R3, RZ ;  /* 0x0000000304047227 */ /* 0x000fe200078e00ff */
[----:B------:R-:W-:-:S03]  /*1390*/  @P4 MOV R12, R14 ;  /* 0x0000000e000c4202 */ /* 0x000fc60000000f00 */
[----:B------:R-:W-:Y:S02]  /*13a0*/  IMAD.MOV R2, RZ, RZ, -R4 ;  /* 0x000000ffff027224 */ /* 0x000fe400078e0a04 */
[----:B------:R-:W-:Y:S02]  /*13b0*/  @P4 IMAD R13, R13, c[0x0][0x1a4], R15 ;  /* 0x000069000d0d4a24 */ /* 0x000fe400078e020f */
[----:B------:R-:W-:Y:S01]  /*13c0*/  IMAD R2, R5, R2, R3 ;  /* 0x0000000205027224 */ /* 0x000fe200078e0203 */
[----:B------:R-:W-:-:S04]  /*13d0*/  SHF.R.S32.HI R3, RZ, 0x1f, R98 ;  /* 0x0000001fff037819 */ /* 0x000fc80000011462 */
[----:B------:R-:W-:-:S13]  /*13e0*/  ISETP.GT.U32.AND P0, PT, R5, R2, PT ;  /* 0x000000020500720c */ /* 0x000fda0003f04070 */
[-C--:B------:R-:W-:Y:S02]  /*13f0*/  @!P0 IADD3 R2, R2, -R5.reuse, RZ ;  /* 0x8000000502028210 */ /* 0x080fe40007ffe0ff */
[----:B------:R-:W-:Y:S02]  /*1400*/  @!P0 IADD3 R4, R4, 0x1, RZ ;  /* 0x0000000104048810 */ /* 0x000fe40007ffe0ff */
[----:B------:R-:W-:Y:S01]  /*1410*/  ISETP.GE.U32.AND P2, PT, R2, R5, PT ;  /* 0x000000050200720c */ /* 0x000fe20003f46070 */
[----:B------:R-:W-:Y:S01]  /*1420*/  IMAD R5, R3, c[0x0][0x198], RZ ;  /* 0x0000660003057a24 */ /* 0x000fe200078e02ff */
[----:B------:R-:W-:Y:S02]  /*1430*/  LOP3.LUT R2, R134, c[0x0][0x1c8], RZ, 0x3c, !PT ;  /* 0x0000720086027a12 */ /* 0x000fe400078e3cff */
[----:B------:R-:W-:Y:S01]  /*1440*/  ISETP.NE.AND P0, PT, RZ, c[0x0][0x1c8], PT ;  /* 0x00007200ff007a0c */ /* 0x000fe20003f05270 */
[----:B------:R-:W-:Y:S01]  /*1450*/  IMAD R5, R98, c[0x0][0x19c], R5 ;  /* 0x0000670062057a24 */ /* 0x000fe200078e0205 */
[----:B------:R-:W-:-:S03]  /*1460*/  ISETP.GE.AND P1, PT, R2, RZ, PT ;  /* 0x000000ff0200720c */ /* 0x000fc60003f26270 */
[----:B------:R-:W-:-:S04]  /*1470*/  IMAD.IADD R11, R11, 0x1, R5 ;  /* 0x000000010b0b7824 */ /* 0x000fc800078e0205 */
[----:B------:R-:W-:-:S06]  /*1480*/  @P2 IADD3 R4, R4, 0x1, RZ ;  /* 0x0000000104042810 */ /* 0x000fcc0007ffe0ff */
[----:B------:R-:W-:Y:S01]  /*1490*/  @!P1 IMAD.MOV R4, RZ, RZ, -R4 ;  /* 0x000000ffff049224 */ /* 0x000fe200078e0a04 */
[----:B------:R-:W-:-:S04]  /*14a0*/  @!P0 LOP3.LUT R4, RZ, c[0x0][0x1c8], RZ, 0x33, !PT ;  /* 0x00007200ff048a12 */ /* 0x000fc800078e33ff */
[----:B------:R-:W-:Y:S01]  /*14b0*/  SHF.R.S32.HI R2, RZ, 0x1f, R4 ;  /* 0x0000001fff027819 */ /* 0x000fe20000011404 */
[----:B------:R-:W-:-:S04]  /*14c0*/  IMAD.WIDE.U32 R10, R4, c[0x0][0x1b0], R10 ;  /* 0x00006c00040a7a25 */ /* 0x000fc800078e000a */
[----:B------:R-:W-:Y:S02]  /*14d0*/  IMAD R5, R2, c[0x0][0x1b0], RZ ;  /* 0x00006c0002057a24 */ /* 0x000fe400078e02ff */
[----:B------:R-:W-:Y:S02]  /*14e0*/  IMAD.MOV.U32 R6, RZ, RZ, R10 ;  /* 0x000000ffff067224 */ /* 0x000fe400078e000a */
        /* <DEDUP_REMOVED lines=13> */
.L_x_6936:
[----:B------:R1:W5:Y:S01]  /*15c0*/  @P5 LDG.E R11, [R142.64] ;  /* 0x000000068e0b5981 */ /* 0x000362000c1e1900 */
[----:B------:R-:W-:Y:S01]  /*15d0*/  ISETP.NE.AND P0, PT, R156, -0x1, PT ;  /* 0xffffffff9c00780c */ /* 0x000fe20003f05270 */
[----:B------:R-:W-:Y:S01]  /*15e0*/  IMAD.MOV.U32 R0, RZ, RZ, 0x2 ;  /* 0x00000002ff007424 */ /* 0x000fe200078e00ff */
[----:B------:R-:W-:Y:S01]  /*15f0*/  SHF.R.S32.HI R48, RZ, 0x1f, R115 ;  /* 0x0000001fff307819 */ /* 0x000fe20000011473 */
[----:B------:R-:W-:Y:S01]  /*1600*/  IMAD.MOV.U32 R127, RZ, RZ, c[0x0][0x230] ;  /* 0x00008c00ff7f7624 */ /* 0x000fe200078e00ff */
[----:B------:R-:W-:Y:S01]  /*1610*/  SHF.R.S32.HI R60, RZ, 0x1f, R61 ;  /* 0x0000001fff3c7819 */ /* 0x000fe2000001143d */
[----:B------:R-:W-:Y:S01]  /*1620*/  IMAD.MOV.U32 R22, RZ, RZ, RZ ;  /* 0x000000ffff167224 */ /* 0x000fe200078e00ff */
[CC--:B------:R-:W-:Y:S01]  /*1630*/  LEA.HI R10, R48.reuse, R115.reuse, RZ, 0x3 ;  /* 0x00000073300a7211 */ /* 0x0c0fe200078f18ff */
[----:B------:R-:W-:Y:S01]  /*1640*/  IMAD.MOV.U32 R23, RZ, RZ, c[0x0][0x230] ;  /* 0x00008c00ff177624 */ /* 0x000fe200078e00ff */
[----:B------:R-:W-:Y:S01]  /*1650*/  LEA.HI R56, R48, R115, RZ, 0x4 ;  /* 0x0000007330387211 */ /* 0x000fe200078f20ff */
[----:B------:R-:W-:Y:S01]  /*1660*/  IMAD.MOV.U32 R146, RZ, RZ, c[0x0][0x198] ;  /* 0x00006600ff927624 */ /* 0x000fe200078e00ff */
[----:B------:R-:W-:Y:S01]  /*1670*/  SHF.R.S32.HI R132, RZ, 0x3, R10 ;  /* 0x00000003ff847819 */ /* 0x000fe2000001140a */
[----:B------:R-:W-:Y:S01]  /*1680*/  IMAD.HI.U32 R127, R0, R127, R22 ;  /* 0x0000007f007f7227 */ /* 0x000fe200078e0016 */
[----:B------:R-:W-:-:S02]  /*1690*/  LOP3.LUT R10, R10, 0xfffffff8, RZ, 0xc0, !PT ;  /* 0xfffffff80a0a7812 */ /* 0x000fc400078ec0ff */
[----:B------:R-:W-:Y:S01]  /*16a0*/  SHF.L.U32 R19, R132, 0x6, RZ ;  /* 0x0000000684137819 */ /* 0x000fe200000006ff */
[----:B------:R-:W-:Y:S01]  /*16b0*/  @!P0 IMAD R8, R62, c[0x0][0x178], RZ ;  /* 0x00005e003e088a24 */ /* 0x000fe200078e02ff */
[----:B------:R-:W-:Y:S01]  /*16c0*/  SHF.R.S32.HI R133, RZ, 0x1f, R132 ;  /* 0x0000001fff857819 */ /* 0x000fe20000011484 */
[----:B------:R-:W-:Y:S01]  /*16d0*/  @P0 IMAD.WIDE.U32 R20, R156, c[0x0][0x190], RZ ;  /* 0x000064009c140a25 */ /* 0x000fe200078e00ff */
[----:B------:R-:W-:Y:S02]  /*16e0*/  LOP3.LUT R19, R19, 0x1c0, RZ, 0xc0, !PT ;  /* 0x000001c013137812 */ /* 0x000fe400078ec0ff */
[----:B------:R-:W-:Y:S01]  /*16f0*/  LEA.HI R60, R60, R61, RZ, 0x6 ;  /* 0x0000003d3c3c7211 */ /* 0x000fe200078f30ff */
[----:B------:R-:W-:Y:S01]  /*1700*/  @!P0 IMAD.WIDE.U32 R14, R63, c[0x0][0x178], RZ ;  /* 0x00005e003f0e8a25 */ /* 0x000fe200078e00ff */
[----:B------:R-:W-:Y:S02]  /*1710*/  IADD3 R106, P1, R132, R17, RZ ;  /* 0x00000011846a7210 */ /* 0x000fe40007f3e0ff */
[----:B------:R-:W-:Y:S01]  /*1720*/  SHF.R.S32.HI R60, RZ, 0x6, R60 ;  /* 0x00000006ff3c7819 */ /* 0x000fe2000001143c */
[----:B------:R-:W-:Y:S01]  /*1730*/  IMAD.IADD R53, R115, 0x1, -R10 ;  /* 0x0000000173357824 */ /* 0x000fe200078e0a0a */
[CC--:B------:R-:W-:Y:S01]  /*1740*/  LEA.HI R10, R48.reuse, R115.reuse, RZ, 0x6 ;  /* 0x00000073300a7211 */ /* 0x0c0fe200078f30ff */
[----:B------:R-:W-:Y:S01]  /*1750*/  @!P0 IMAD R8, R63, c[0x0][0x17c], R8 ;  /* 0x00005f003f088a24 */ /* 0x000fe200078e0208 */
[----:B------:R-:W-:Y:S01]  /*1760*/  IMNMX R60, RZ, R60, !PT ;  /* 0x0000003cff3c7217 */ /* 0x000fe20007800200 */
[----:B------:R-:W-:Y:S01]  /*1770*/  @P0 IMAD.MOV.U32 R0, RZ, RZ, R20 ;  /* 0x000000ffff000224 */ /* 0x000fe200078e0014 */
[----:B------:R-:W-:Y:S01]  /*1780*/  SHF.R.S32.HI R125, RZ, 0x1, R127 ;  /* 0x00000001ff7d7819 */ /* 0x000fe2000001147f */
[----:B------:R-:W-:Y:S01]  /*1790*/  IMAD.SHL.U32 R102, R53, 0x8, RZ ;  /* 0x0000000835667824 */ /* 0x000fe200078e00ff */
[----:B------:R-:W-:Y:S01]  /*17a0*/  SHF.R.S32.HI R135, RZ, 0x1f, R134 ;  /* 0x0000001fff877819 */ /* 0x000fe20000011486 */
[----:B------:R-:W-:Y:S01]  /*17b0*/  @!P0 IMAD.MOV.U32 R0, RZ, RZ, R14 ;  /* 0x000000ffff008224 */ /* 0x000fe200078e000e */
[----:B------:R-:W-:Y:S01]  /*17c0*/  LEA.HI R48, R48, R115, RZ, 0x5 ;  /* 0x0000007330307211 */ /* 0x000fe200078f28ff */
[----:B-----5:R-:W-:Y:S01]  /*17d0*/  @P0 IMAD R7, R156, c[0x0][0x194], R21 ;  /* 0x000065009c070a24 */ /* 0x020fe200078e0215 */
[----:B------:R-:W-:Y:S01]  /*17e0*/  @!P0 IADD3 R7, R15, R8, RZ ;  /* 0x000000080f078210 */ /* 0x000fe20007ffe0ff */
[----:B------:R-:W-:Y:S01]  /*17f0*/  IMAD.WIDE R20, R9, 0x40, R132 ;  /* 0x0000004009147825 */ /* 0x000fe200078e0284 */
[----:B------:R-:W-:-:S02]  /*1800*/  IADD3 R18, P0, R102, R0, RZ ;  /* 0x0000000066127210 */ /* 0x000fc40007f1e0ff */
[--C-:B------:R-:W-:Y:S01]  /*1810*/  SHF.R.S32.HI R103, RZ, 0x1f, R102.reuse ;  /* 0x0000001fff677819 */ /* 0x100fe20000011466 */
[----:B------:R-:W-:Y:S01]  /*1820*/  IMAD R136, R21, c[0x0][0x190], RZ ;  /* 0x0000640015887a24 */ /* 0x000fe200078e02ff */
[----:B------:R-:W-:Y:S01]  /*1830*/  LOP3.LUT R15, R19, 0x38, R102, 0xf8, !PT ;  /* 0x00000038130f7812 */ /* 0x000fe200078ef866 */
[----:B------:R-:W-:Y:S01]  /*1840*/  IMAD.SHL.U32 R123, R53, 0x4, RZ ;  /* 0x00000004357b7824 */ /* 0x000fe200078e00ff */
[----:B------:R-:W-:Y:S01]  /*1850*/  SHF.R.U32.HI R8, RZ, 0x3, R19 ;  /* 0x00000003ff087819 */ /* 0x000fe20000011613 */
[----:B------:R-:W-:Y:S01]  /*1860*/  IMAD.X R19, R103, 0x1, R7, P0 ;  /* 0x0000000167137824 */ /* 0x000fe200000e0607 */
[----:B------:R-:W-:Y:S01]  /*1870*/  IADD3 R12, P0, R102, R12, RZ ;  /* 0x0000000c660c7210 */ /* 0x000fe20007f1e0ff */
[----:B------:R-:W-:Y:S01]  /*1880*/  IMAD R7, R2, c[0x0][0x1b8], RZ ;  /* 0x00006e0002077a24 */ /* 0x000fe200078e02ff */
[----:B------:R-:W-:Y:S01]  /*1890*/  LOP3.LUT R0, R56, 0xfffffff0, RZ, 0xc0, !PT ;  /* 0xfffffff038007812 */ /* 0x000fe200078ec0ff */
[----:B------:R-:W-:Y:S01]  /*18a0*/  IMAD R136, R20, c[0x0][0x194], R136 ;  /* 0x0000650014887a24 */ /* 0x000fe200078e0288 */
[----:B------:R-:W-:Y:S01]  /*18b0*/  LOP3.LUT R8, R15, R8, RZ, 0x3c, !PT ;  /* 0x000000080f087212 */ /* 0x000fe200078e3cff */
[----:B------:R-:W-:Y:S01]  /*18c0*/  IMAD.SHL.U32 R15, R10, 0x8, RZ ;  /* 0x000000080a0f7824 */ /* 0x000fe200078e00ff */
[----:B------:R-:W-:Y:S01]  /*18d0*/  IADD3 R100, R102, 0x40, RZ ;  /* 0x0000004066647810 */ /* 0x000fe20007ffe0ff */
[----:B------:R-:W-:Y:S01]  /*18e0*/  IMAD.X R13, R103, 0x1, R13, P0 ;  /* 0x00000001670d7824 */ /* 0x000fe200000e060d */
[----:B------:R-:W-:Y:S01]  /*18f0*/  IADD3 R9, -R0, R115, RZ ;  /* 0x0000007300097210 */ /* 0x000fe20007ffe1ff */
[----:B------:R-:W-:Y:S01]  /*1900*/  IMAD.X R0, R133, 0x1, R3, P1 ;  /* 0x0000000185007824 */ /* 0x000fe200008e0603 */
[----:B------:R-:W-:Y:S01]  /*1910*/  ISETP.GE.AND P0, PT, R100, c[0x0][0x220], PT ;  /* 0x0000880064007a0c */ /* 0x000fe20003f06270 */
[----:B------:R-:W-:Y:S01]  /*1920*/  IMAD R7, R4, c[0x0][0x1bc], R7 ;  /* 0x00006f0004077a24 */ /* 0x000fe200078e0207 */
[----:B------:R-:W-:Y:S01]  /*1930*/  LOP3.LUT R130, R8, 0xfffffe00, R15, 0xf8, !PT ;  /* 0xfffffe0008827812 */ /* 0x000fe200078ef80f */
[----:B------:R-:W-:Y:S01]  /*1940*/  IMAD.WIDE.U32 R14, R20, c[0x0][0x190], R18 ;  /* 0x00006400140e7a25 */ /* 0x000fe200078e0012 */
[----:B------:R-:W-:-:S02]  /*1950*/  SHF.R.S32.HI R8, RZ, 0x1f, R9 ;  /* 0x0000001fff087819 */ /* 0x000fc40000011409 */
[----:B------:R-:W-:Y:S01]  /*1960*/  SEL R128, RZ, 0xffffffff, P0 ;  /* 0xffffffffff807807 */ /* 0x000fe20000000000 */
[----:B------:R-:W-:Y:S01]  /*1970*/  IMAD.WIDE.U32 R12, R4, c[0x0][0x1b8], R12 ;  /* 0x00006e00040c7a25 */ /* 0x000fe200078e000c */
[----:B------:R-:W-:Y:S02]  /*1980*/  IADD3 R140, P0, R102, R6, RZ ;  /* 0x00000006668c7210 */ /* 0x000fe40007f1e0ff */
[----:B------:R-:W-:Y:S01]  /*1990*/  LEA.HI R55, R8, R9, RZ, 0x3 ;  /* 0x0000000908377211 */ /* 0x000fe200078f18ff */
[----:B------:R-:W-:Y:S01]  /*19a0*/  IMAD.SHL.U32 R128, R128, 0x2, RZ ;  /* 0x0000000280807824 */ /* 0x000fe200078e00ff */
[----:B------:R-:W-:Y:S01]  /*19b0*/  ISETP.GE.AND P1, PT, R102, c[0x0][0x220], PT ;  /* 0x0000880066007a0c */ /* 0x000fe20003f26270 */
[----:B------:R-:W-:Y:S01]  /*19c0*/  IMAD.X R141, R103, 0x1, R5, P0 ;  /* 0x00000001678d7824 */ /* 0x000fe200000e0605 */
[----:B------:R-:W-:Y:S01]  /*19d0*/  LOP3.LUT R54, R55, 0xfffffff8, RZ, 0xc0, !PT ;  /* 0xfffffff837367812 */ /* 0x000fe200078ec0ff */
[----:B------:R-:W-:Y:S01]  /*19e0*/  IMAD R101, R0, c[0x0][0x1a0], RZ ;  /* 0x0000680000657a24 */ /* 0x000fe200078e02ff */
[----:B------:R-:W-:Y:S01]  /*19f0*/  ISETP.GT.AND P0, PT, R104, R60, PT ;  /* 0x0000003c6800720c */ /* 0x000fe20003f04270 */
[----:B------:R-:W-:Y:S01]  /*1a00*/  IMAD R131, R133, c[0x0][0x198], RZ ;  /* 0x0000660085837a24 */ /* 0x000fe200078e02ff */
[----:B------:R-:W-:Y:S01]  /*1a10*/  SEL R3, RZ, 0x1, P1 ;  /* 0x00000001ff037807 */ /* 0x000fe20000800000 */
[----:B------:R-:W-:Y:S01]  /*1a20*/  IMAD.IADD R54, R9, 0x1, -R54 ;  /* 0x0000000109367824 */ /* 0x000fe200078e0a36 */
[----:B------:R-:W-:Y:S01]  /*1a30*/  IADD3 R137, R15, R136, RZ ;  /* 0x000000880f897210 */ /* 0x000fe20007ffe0ff */
[----:B------:R-:W-:Y:S01]  /*1a40*/  IMAD R124, R132, R125, R123 ;  /* 0x0000007d847c7224 */ /* 0x000fe200078e027b */
[----:B------:R-:W-:Y:S01]  /*1a50*/  LOP3.LUT R128, R128, 0x2, R3, 0xe2, !PT ;  /* 0x0000000280807812 */ /* 0x000fe200078ee203 */
[----:B------:R-:W-:Y:S01]  /*1a60*/  IMAD.IADD R13, R13, 0x1, R7 ;  /* 0x000000010d0d7824 */ /* 0x000fe200078e0207 */
[----:B------:R-:W-:Y:S01]  /*1a70*/  R2P PR, R54, 0x6 ;  /* 0x0000000636007804 */ /* 0x000fe20000000000 */
[----:B------:R-:W-:Y:S01]  /*1a80*/  IMAD.MOV.U32 R136, RZ, RZ, R14 ;  /* 0x000000ffff887224 */ /* 0x000fe200078e000e */
[----:B------:R-:W-:Y:S01]  /*1a90*/  MOV R41, 0x10 ;  /* 0x0000001000297802 */ /* 0x000fe20000000f00 */
[----:B------:R-:W-:Y:S01]  /*1aa0*/  IMAD R139, R135, c[0x0][0x1a8], RZ ;  /* 0x00006a00878b7a24 */ /* 0x000fe200078e02ff */
[----:B------:R-:W-:Y:S01]  /*1ab0*/  LOP3.LUT R8, R48, 0xffffffe0, RZ, 0xc0, !PT ;  /* 0xffffffe030087812 */ /* 0x000fe200078ec0ff */
[----:B------:R-:W-:Y:S01]  /*1ac0*/  IMAD R101, R106, c[0x0][0x1a4], R101 ;  /* 0x000069006a657a24 */ /* 0x000fe200078e0265 */
[C---:B------:R-:W-:Y:S01]  /*1ad0*/  SHF.L.U64.HI R151, R146.reuse, R81, c[0x0][0x19c] ;  /* 0x0000670092977619 */ /* 0x040fe20000010251 */
[----:B------:R-:W-:Y:S01]  /*1ae0*/  IMAD.MOV.U32 R3, RZ, RZ, 0x20 ;  /* 0x00000020ff037424 */ /* 0x000fe200078e00ff */
[----:B------:R-:W-:Y:S01]  /*1af0*/  SHF.L.U32 R152, R146, 0x4, RZ ;  /* 0x0000000492987819 */ /* 0x000fe200000006ff */
[----:B------:R-:W-:Y:S01]  /*1b00*/  IMAD.MOV.U32 R0, RZ, RZ, c[0x0][0x1a0] ;  /* 0x00006800ff007624 */ /* 0x000fe200078e00ff */
[----:B------:R-:W-:Y:S01]  /*1b10*/  SHF.R.S32.HI R48, RZ, 0x5, R48 ;  /* 0x00000005ff307819 */ /* 0x000fe20000011430 */
[----:B------:R-:W-:Y:S01]  /*1b20*/  IMAD R131, R132, c[0x0][0x19c], R131 ;  /* 0x0000670084837a24 */ /* 0x000fe200078e0283 */
[----:B------:R-:W-:Y:S01]  /*1b30*/  IADD3 R129, -R8, R115, RZ ;  /* 0x0000007308817210 */ /* 0x000fe20007ffe1ff */
[----:B------:R-:W-:Y:S01]  /*1b40*/  IMAD.IADD R123, R123, 0x1, R124 ;  /* 0x000000017b7b7824 */ /* 0x000fe200078e027c */
[----:B------:R-:W-:Y:S01]  /*1b50*/  SHF.L.U64.HI R153, R0, R81, c[0x0][0x1a4] ;  /* 0x0000690000997619 */ /* 0x000fe20000010251 */
[----:B------:R-:W-:Y:S01]  /*1b60*/  IMAD.WIDE.U32 R140, R132, c[0x0][0x198], R140 ;  /* 0x00006600848c7a25 */ /* 0x000fe200078e008c */
[----:B------:R-:W-:-:S02]  /*1b70*/  SHF.R.S32.HI R114, RZ, 0x1f, R124 ;  /* 0x0000001fff727819 */ /* 0x000fc4000001147c */
[----:B------:R-:W-:Y:S01]  /*1b80*/  SHF.R.S32.HI R113, RZ, 0x1f, R123 ;  /* 0x0000001fff717819 */ /* 0x000fe2000001147b */
[----:B------:R-:W-:Y:S01]  /*1b90*/  IMAD.WIDE.U32 R106, R106, c[0x0][0x1a0], R12 ;  /* 0x000068006a6a7a25 */ /* 0x000fe200078e000c */
[----:B------:R-:W-:Y:S02]  /*1ba0*/  SEL R41, R41, 0xfffffff0, !P1 ;  /* 0xfffffff029297807 */ /* 0x000fe40004800000 */
[----:B------:R-:W-:Y:S01]  /*1bb0*/  IADD3 R131, R141, R131, RZ ;  /* 0x000000838d837210 */ /* 0x000fe20007ffe0ff */
[C---:B------:R-:W-:Y:S01]  /*1bc0*/  IMAD R139, R134.reuse, c[0x0][0x1ac], R139 ;  /* 0x00006b00868b7a24 */ /* 0x040fe200078e028b */
[----:B------:R-:W-:Y:S01]  /*1bd0*/  SEL R39, R3, 0xffffffe0, !P2 ;  /* 0xffffffe003277807 */ /* 0x000fe20005000000 */
        /* <DEDUP_REMOVED lines=18> */
[C---:B------:R-:W-:Y:S01]  /*1d00*/  IMAD.WIDE.U32 R12, R63.reuse, c[0x0][0x278], R102 ;  /* 0x00009e003f0c7a25 */ /* 0x040fe200078e0066 */
[----:B------:R-:W-:Y:S01]  /*1d10*/  IADD3 R119, R126, 0x40, RZ ;  /* 0x000000407e777810 */ /* 0x000fe20007ffe0ff */
[----:B------:R-:W-:Y:S01]  /*1d20*/  ULDC.64 UR4, c[0x0][0x1a0] ;  /* 0x0000680000047ab9 */ /* 0x000fe20000000a00 */
[----:B------:R-:W-:Y:S01]  /*1d30*/  MOV R66, 0x5 ;  /* 0x0000000500427802 */ /* 0x000fe20000000f00 */
[----:B------:R-:W-:Y:S01]  /*1d40*/  IMAD R6, R63, c[0x0][0x27c], R6 ;  /* 0x00009f003f067a24 */ /* 0x000fe200078e0206 */
[----:B------:R-:W-:Y:S01]  /*1d50*/  UIMAD UR9, UR8, UR5, URZ ;  /* 0x00000005080972a4 */ /* 0x000fe2000f8e023f */
[----:B------:R-:W-:Y:S01]  /*1d60*/  IMAD.IADD R15, R15, 0x1, R7 ;  /* 0x000000010f0f7824 */ /* 0x000fe200078e0207 */
[----:B------:R-:W-:Y:S01]  /*1d70*/  LOP3.LUT R121, R128, 0xffff, RZ, 0xc0, !PT ;  /* 0x0000ffff80797812 */ /* 0x000fe200078ec0ff */
[C---:B------:R-:W-:Y:S01]  /*1d80*/  IMAD R7, R5.reuse, c[0x0][0x290], RZ ;  /* 0x0000a40005077a24 */ /* 0x040fe200078e02ff */
[----:B------:R-:W-:Y:S01]  /*1d90*/  ULDC UR5, c[0x0][0x294] ;  /* 0x0000a50000057ab9 */ /* 0x000fe20000000800 */
[----:B------:R-:W-:Y:S01]  /*1da0*/  IMAD R5, R5, c[0x0][0x288], RZ ;  /* 0x0000a20005057a24 */ /* 0x000fe200078e02ff */
[----:B------:R-:W-:Y:S01]  /*1db0*/  UIMAD UR5, UR8, UR5, URZ ;  /* 0x00000005080572a4 */ /* 0x000fe2000f8e023f */
[----:B------:R-:W-:Y:S01]  /*1dc0*/  IMAD.IADD R13, R13, 0x1, R6 ;  /* 0x000000010d0d7824 */ /* 0x000fe200078e0206 */
        /* <DEDUP_REMOVED lines=17> */
[----:B------:R-:W-:-:S02]  /*1ee0*/  IMAD.MOV.U32 R6, RZ, RZ, R14 ;  /* 0x000000ffff067224 */ /* 0x000fc400078e000e */
[C---:B------:R-:W-:Y:S02]  /*1ef0*/  IMAD R5, R2.reuse, c[0x0][0x2a0], RZ ;  /* 0x0000a80002057a24 */ /* 0x040fe400078e02ff */
[----:B------:R-:W-:Y:S02]  /*1f00*/  IMAD R95, R2, c[0x0][0x298], RZ ;  /* 0x0000a600025f7a24 */ /* 0x000fe400078e02ff */
[C---:B------:R-:W-:Y:S02]  /*1f10*/  IMAD R92, R4.reuse, c[0x0][0x2a4], R5 ;  /* 0x0000a900045c7a24 */ /* 0x040fe400078e0205 */
[C---:B------:R-:W-:Y:S02]  /*1f20*/  IMAD R95, R4.reuse, c[0x0][0x29c], R95 ;  /* 0x0000a700045f7a24 */ /* 0x040fe400078e025f */
[----:B------:R-:W-:-:S04]  /*1f30*/  IMAD.WIDE.U32 R6, R4, c[0x0][0x2a0], R6 ;  /* 0x0000a80004067a25 */ /* 0x000fc800078e0006 */
[----:B------:R-:W-:Y:S01]  /*1f40*/  IMAD.IADD R98, R11, 0x1, R98 ;  /* 0x000000010b627824 */ /* 0x000fe200078e0262 */
[----:B------:R-:W-:Y:S01]  /*1f50*/  LEA R93, P1, R6, c[0x0][0x270], 0x1 ;  /* 0x00009c00065d7a11 */ /* 0x000fe200078208ff */
[----:B------:R-:W-:-:S04]  /*1f60*/  IMAD.WIDE.U32 R4, R4, c[0x0][0x298], R8 ;  /* 0x0000a60004047a25 */ /* 0x000fc800078e0008 */
[----:B------:R-:W-:Y:S01]  /*1f70*/  IMAD.IADD R95, R5, 0x1, R95 ;  /* 0x00000001055f7824 */ /* 0x000fe200078e025f */
[C---:B------:R-:W-:Y:S01]  /*1f80*/  LEA R94, P0, R4.reuse, c[0x0][0x268], 0x1 ;  /* 0x00009a00045e7a11 */ /* 0x040fe200078008ff */
[----:B------:R-:W-:Y:S02]  /*1f90*/  IMAD R98, R125, R98, RZ ;  /* 0x000000627d627224 */ /* 0x000fe400078e02ff */
[----:B------:R-:W-:Y:S01]  /*1fa0*/  IMAD.IADD R92, R7, 0x1, R92 ;  /* 0x00000001075c7824 */ /* 0x000fe200078e025c */
[----:B------:R-:W-:Y:S01]  /*1fb0*/  LEA.HI.X R95, R4, c[0x0][0x26c], R95, 0x1, P0 ;  /* 0x00009b00045f7a11 */ /* 0x000fe200000f0c5f */
[----:B------:R-:W-:Y:S01]  /*1fc0*/  IMAD.MOV.U32 R67, RZ, RZ, c[0x0][0x288] ;  /* 0x0000a200ff437624 */ /* 0x000fe200078e00ff */
[----:B------:R-:W-:Y:S01]  /*1fd0*/  SHF.R.S32.HI R99, RZ, 0x1f, R98 ;  /* 0x0000001fff637819 */ /* 0x000fe20000011462 */
[----:B------:R-:W-:Y:S01]  /*1fe0*/  IMAD R2, R3, c[0x0][0x1a4], RZ ;  /* 0x0000690003027a24 */ /* 0x000fe200078e02ff */
[----:B------:R-:W-:Y:S01]  /*1ff0*/  IADD3 R42, P4, R124, R98, RZ ;  /* 0x000000627c2a7210 */ /* 0x000fe20007f9e0ff */
[----:B------:R-:W-:Y:S01]  /*2000*/  IMAD.SHL.U32 R65, R67, 0x10, RZ ;  /* 0x0000001043417824 */ /* 0x000fe200078e00ff */
[----:B------:R-:W-:Y:S01]  /*2010*/  LEA.HI.X R92, R6, c[0x0][0x274], R92, 0x1, P1 ;  /* 0x00009d00065c7a11 */ /* 0x000fe200008f0c5c */
[----:B------:R-:W-:Y:S01]  /*2020*/  IMAD.WIDE.U32 R10, R0, 0x20, RZ ;  /* 0x00000020000a7825 */ /* 0x000fe200078e00ff */
[----:B------:R-:W-:-:S02]  /*2030*/  IADD3 R73, P0, R152, 0x40, RZ ;  /* 0x0000004098497810 */ /* 0x000fc40007f1e0ff */
[----:B------:R-:W-:Y:S01]  /*2040*/  IADD3 R98, P2, R123, R98, RZ ;  /* 0x000000627b627210 */ /* 0x000fe20007f5e0ff */
[----:B------:R-:W-:Y:S01]  /*2050*/  IMAD.X R43, R114, 0x1, R99, P4 ;  /* 0x00000001722b7824 */ /* 0x000fe200020e0663 */
[C---:B------:R-:W-:Y:S01]  /*2060*/  LEA R90, P1, R106.reuse, c[0x0][0x170], 0x1 ;  /* 0x00005c006a5a7a11 */ /* 0x040fe200078208ff */
[----:B------:R-:W-:Y:S01]  /*2070*/  IMAD.X R74, RZ, RZ, R151, P0 ;  /* 0x000000ffff4a7224 */ /* 0x000fe200000e0697 */
[----:B------:R-:W-:Y:S01]  /*2080*/  SHF.L.U64.HI R64, R67, R81, c[0x0][0x28c] ;  /* 0x0000a30043407619 */ /* 0x000fe20000010251 */
[----:B------:R-:W-:Y:S01]  /*2090*/  IMAD.X R99, R113, 0x1, R99, P2 ;  /* 0x0000000171637824 */ /* 0x000fe200010e0663 */
[----:B------:R-:W-:Y:S01]  /*20a0*/  LEA.HI.X R91, R106, c[0x0][0x174], R101, 0x1, P1 ;  /* 0x00005d006a5b7a11 */ /* 0x000fe200008f0c65 */
[----:B------:R-:W-:Y:S01]  /*20b0*/  IMAD.MOV.U32 R144, RZ, RZ, c[0x0][0x290] ;  /* 0x0000a400ff907624 */ /* 0x000fe200078e00ff */
[----:B------:R-:W-:Y:S01]  /*20c0*/  IADD3 R75, P0, R152, R73, RZ ;  /* 0x00000049984b7210 */ /* 0x000fe20007f1e0ff */
[----:B------:R-:W-:Y:S01]  /*20d0*/  IMAD.IADD R117, R126, 0x1, R119 ;  /* 0x000000017e757824 */ /* 0x000fe200078e0277 */
[----:B------:R-:W-:Y:S01]  /*20e0*/  IADD3 R70, P1, R65, 0x40, RZ ;  /* 0x0000004041467810 */ /* 0x000fe20007f3e0ff */
[----:B------:R-:W-:Y:S01]  /*20f0*/  IMAD.SHL.U32 R86, R10, 0x2, RZ ;  /* 0x000000020a567824 */ /* 0x000fe200078e00ff */
[----:B------:R-:W-:Y:S01]  /*2100*/  IADD3.X R76, R151, R74, RZ, P0, !PT ;  /* 0x0000004a974c7210 */ /* 0x000fe200007fe4ff */
[----:B------:R-:W-:Y:S01]  /*2110*/  IMAD.SHL.U32 R82, R144, 0x10, RZ ;  /* 0x0000001090527824 */ /* 0x000fe200078e00ff */
[C---:B------:R-:W-:Y:S01]  /*2120*/  SHF.L.U64.HI R43, R42.reuse, 0x1, R43 ;  /* 0x000000012a2b7819 */ /* 0x040fe2000001022b */
[----:B------:R-:W-:Y:S01]  /*2130*/  IMAD.SHL.U32 R42, R42, 0x2, RZ ;  /* 0x000000022a2a7824 */ /* 0x000fe200078e00ff */
[C---:B------:R-:W-:Y:S01]  /*2140*/  SHF.L.U64.HI R99, R98.reuse, 0x1, R99 ;  /* 0x0000000162637819 */ /* 0x040fe20000010263 */
[----:B------:R-:W-:Y:S01]  /*2150*/  IMAD.SHL.U32 R98, R98, 0x2, RZ ;  /* 0x0000000262627824 */ /* 0x000fe200078e00ff */
[----:B------:R-:W-:Y:S01]  /*2160*/  IADD3.X R69, RZ, R64, RZ, P1, !PT ;  /* 0x00000040ff457210 */ /* 0x000fe20000ffe4ff */
[C---:B------:R-:W-:Y:S01]  /*2170*/  IMAD.SHL.U32 R120, R125.reuse, 0x20, RZ ;  /* 0x000000207d787824 */ /* 0x040fe200078e00ff */
[----:B------:R-:W-:Y:S01]  /*2180*/  IADD3 R72, P5, R70, R65, RZ ;  /* 0x0000004146487210 */ /* 0x000fe20007fbe0ff */
[----:B------:R-:W-:Y:S01]  /*2190*/  IMAD R118, R125, 0x30, RZ ;  /* 0x000000307d767824 */ /* 0x000fe200078e02ff */
[----:B------:R-:W-:Y:S01]  /*21a0*/  IADD3 R2, R11, R2, RZ ;  /* 0x000000020b027210 */ /* 0x000fe20007ffe0ff */
[----:B------:R-:W-:Y:S01]  /*21b0*/  IMAD.IADD R116, R126, 0x1, R117 ;  /* 0x000000017e747824 */ /* 0x000fe200078e0275 */
[----:B------:R-:W-:Y:S01]  /*21c0*/  IADD3 R80, P0, R152, R75, RZ ;  /* 0x0000004b98507210 */ /* 0x000fe20007f1e0ff */
[----:B------:R-:W-:Y:S01]  /*21d0*/  IMAD.X R71, R69, 0x1, R64, P5 ;  /* 0x0000000145477824 */ /* 0x000fe200028e0640 */
[----:B------:R-:W-:Y:S01]  /*21e0*/  SHF.L.U64.HI R85, R10, 0x1, R2 ;  /* 0x000000010a557819 */ /* 0x000fe20000010202 */
[----:B------:R-:W-:Y:S01]  /*21f0*/  IMAD R3, R3, c[0x0][0x19c], RZ ;  /* 0x0000670003037a24 */ /* 0x000fe200078e02ff */
[C---:B------:R-:W-:Y:S01]  /*2200*/  SHF.L.U64.HI R81, R144.reuse, R81, c[0x0][0x294] ;  /* 0x0000a50090517619 */ /* 0x040fe20000010251 */
[----:B------:R-:W-:Y:S01]  /*2210*/  IMAD.X R79, R151, 0x1, R76, P0 ;  /* 0x00000001974f7824 */ /* 0x000fe200000e064c */
[----:B------:R-:W-:Y:S01]  /*2220*/  SHF.L.U64.HI R83, R144, R66, c[0x0][0x294] ;  /* 0x0000a50090537619 */ /* 0x000fe20000010242 */
[----:B------:R-:W-:Y:S01]  /*2230*/  IMAD.WIDE.U32 R146, R146, 0x20, RZ ;  /* 0x0000002092927825 */ /* 0x000fe200078e00ff */
[----:B------:R-:W-:-:S02]  /*2240*/  SHF.L.U32 R84, R144, 0x5, RZ ;  /* 0x0000000590547819 */ /* 0x000fc400000006ff */
[----:B------:R-:W-:Y:S01]  /*2250*/  IADD3 R96, P4, R98, c[0x0][0x2b0], RZ ;  /* 0x0000ac0062607a10 */ /* 0x000fe20007f9e0ff */
[----:B------:R-:W-:Y:S01]  /*2260*/  IMAD.WIDE.U32 R144, R144, 0x60, RZ ;  /* 0x0000006090907825 */ /* 0x000fe200078e00ff */
[----:B------:R-:W-:Y:S02]  /*2270*/  IADD3 R10, P1, R42, c[0x0][0x2b0], RZ ;  /* 0x0000ac002a0a7a10 */ /* 0x000fe40007f3e0ff */
[----:B------:R-:W-:Y:S01]  /*2280*/  IADD3 R78, P5, R72, R65, RZ ;  /* 0x00000041484e7210 */ /* 0x000fe20007fbe0ff */
[----:B------:R-:W-:Y:S01]  /*2290*/  IMAD.MOV.U32 R11, RZ, RZ, R104 ;  /* 0x000000ffff0b7224 */ /* 0x000fe200078e0068 */
[----:B------:R-:W-:Y:S01]  /*22a0*/  IADD3 R98, P2, R98, c[0x0][0x2a8], RZ ;  /* 0x0000aa0062627a10 */ /* 0x000fe20007f5e0ff */
[----:B------:R-:W-:Y:S01]  /*22b0*/  IMAD.IADD R68, R147, 0x1, R3 ;  /* 0x0000000193447824 */ /* 0x000fe200078e0203 */
        /* <DEDUP_REMOVED lines=8> */
[----:B------:R-:W-:-:S02]  /*2340*/  IADD3.X R97, R99, c[0x0][0x2b4], RZ, P4, !PT ;  /* 0x0000ad0063617a10 */ /* 0x000fc400027fe4ff */
[----:B------:R-:W-:Y:S02]  /*2350*/  IADD3.X R9, R43, c[0x0][0x2b4], RZ, P1, !PT ;  /* 0x0000ad002b097a10 */ /* 0x000fe40000ffe4ff */
[----:B------:R-:W-:Y:S02]  /*2360*/  SHF.R.S32.HI R111, RZ, 0x1f, R120 ;  /* 0x0000001fff6f7819 */ /* 0x000fe40000011478 */
[----:B------:R-:W-:Y:S02]  /*2370*/  SHF.R.S32.HI R109, RZ, 0x1f, R118 ;  /* 0x0000001fff6d7819 */ /* 0x000fe40000011476 */
[----:B------:R-:W-:Y:S02]  /*2380*/  SHF.R.S32.HI R108, RZ, 0x1f, R117 ;  /* 0x0000001fff6c7819 */ /* 0x000fe40000011475 */
[----:B------:R-:W-:Y:S02]  /*2390*/  IADD3 R87, R145, UR5, RZ ;  /* 0x0000000591577c10 */ /* 0x000fe4000fffe0ff */
[----:B------:R-:W-:-:S02]  /*23a0*/  SHF.R.S32.HI R105, RZ, 0x1f, R116 ;  /* 0x0000001fff697819 */ /* 0x000fc40000011474 */
[----:B------:R-:W-:Y:S02]  /*23b0*/  IADD3.X R99, R99, c[0x0][0x2ac], RZ, P2, !PT ;  /* 0x0000ab0063637a10 */ /* 0x000fe400017fe4ff */
[----:B------:R-:W-:Y:S02]  /*23c0*/  IADD3.X R43, R43, c[0x0][0x2ac], RZ, P0, !PT ;  /* 0x0000ab002b2b7a10 */ /* 0x000fe400007fe4ff */
.L_x_7007:
        /* <DEDUP_REMOVED lines=8> */
[----:B-1-3--:R-:W-:-:S05]  /*2450*/  @!P6 BRA `(.L_x_6940) ;  /* 0x000000a00000e947 */ /* 0x00afca0003800000 */
[----:B------:R-:W-:Y:S02]  /*2460*/  ISETP.NE.AND P1, PT, R122, RZ, PT ;  /* 0x000000ff7a00720c */ /* 0x000fe40003f25270 */
[----:B------:R-:W-:Y:S11]  /*2470*/  ISETP.NE.AND P0, PT, R121, RZ, PT ;  /* 0x000000ff7900720c */ /* 0x000ff60003f05270 */
[----:B------:R-:W-:Y:S02]  /*2480*/  @P1 IMAD.MOV.U32 R14, RZ, RZ, R93 ;  /* 0x000000ffff0e1224 */ /* 0x000fe400078e005d */
[--C-:B------:R-:W-:Y:S01]  /*2490*/  @P1 IMAD.MOV.U32 R15, RZ, RZ, R92.reuse ;  /* 0x000000ffff0f1224 */ /* 0x100fe200078e005c */
[----:B------:R-:W-:Y:S01]  /*24a0*/  @P0 MOV R4, R93 ;  /* 0x0000005d00040202 */ /* 0x000fe20000000f00 */
[----:B------:R-:W-:Y:S03]  /*24b0*/  @P0 IMAD.MOV.U32 R5, RZ, RZ, R92 ;  /* 0x000000ffff050224 */ /* 0x000fe600078e005c */
[----:B------:R-:W2:Y:S04]  /*24c0*/  @P1 LDG.E.128 R16, [R14.64] ;  /* 0x000000060e101981 */ /* 0x000ea8000c1e1d00 */
[----:B--2---:R1:W-:Y:S04]  /*24d0*/  @P1 STG.E.128 [R90.64], R16 ;  /* 0x000000105a001986 */ /* 0x0043e8000c101d06 */
[----:B------:R-:W2:Y:S04]  /*24e0*/  @P0 LDG.E.128 R4, [R4.64+0x80] ;  /* 0x0000800604040981 */ /* 0x000ea8000c1e1d00 */
[----:B--2---:R1:W-:Y:S02]  /*24f0*/  @P0 STG.E.128 [R90.64+0x80], R4 ;  /* 0x000080045a000986 */ /* 0x0043e4000c101d06 */
.L_x_6940:
[----:B------:R-:W-:Y:S05]  /*2500*/  BSYNC B0 ;  /* 0x0000000000007941 */ /* 0x000fea0003800000 */
.L_x_6939:
        /* <DEDUP_REMOVED lines=15> */
.L_x_6942:
[----:B------:R-:W-:Y:S05]  /*2600*/  BSYNC B0 ;  /* 0x0000000000007941 */ /* 0x000fea0003800000 */
.L_x_6941:
        /* <DEDUP_REMOVED lines=15> */
.L_x_6944:
[----:B------:R-:W-:Y:S05]  /*2700*/  BSYNC B0 ;  /* 0x0000000000007941 */ /* 0x000fea0003800000 */
.L_x_6943:
        /* <DEDUP_REMOVED lines=15> */
.L_x_6946:
[----:B------:R-:W-:Y:S05]  /*2800*/  BSYNC B0 ;  /* 0x0000000000007941 */ /* 0x000fea0003800000 */
.L_x_6945:
[----:B------:R-:W-:Y:S01]  /*2810*/  ISETP.NE.AND P5, PT, RZ, UR4, PT ;  /* 0x00000004ff007c0c */ /* 0x000fe2000bfa5270 */
[----:B------:R-:W-:Y:S01]  /*2820*/  IMAD.MOV.U32 R0, RZ, RZ, c[0x0][0x290] ;  /* 0x0000a400ff007624 */ /* 0x000fe200078e00ff */
[----:B-1----:R-:W-:Y:S01]  /*2830*/  MOV R2, R93 ;  /* 0x0000005d00027202 */ /* 0x002fe20000000f00 */
[----:B------:R-:W-:Y:S02]  /*2840*/  IMAD.MOV.U32 R3, RZ, RZ, R92 ;  /* 0x000000ffff037224 */ /* 0x000fe400078e005c */
[----:B------:R-:W-:Y:S05]  /*2850*/  IMAD.U32 R0, R0, -0x40, RZ ;  /* 0xffffffc000007824 */ /* 0x000fea00078e00ff */
        /* <DEDUP_REMOVED lines=13> */
[----:B------:R-:W2:Y:S11]  /*2930*/  LDG.E.128 R16, [R94.64] ;  /* 0x000000065e107981 */ /* 0x000eb6000c1e1d00 */
        /* <DEDUP_REMOVED lines=49> */
.L_x_6952:
[----:B------:R-:W-:Y:S05]  /*2c50*/  BSYNC B0 ;  /* 0x0000000000007941 */ /* 0x000fea0003800000 */
.L_x_6951:
[----:B------:R-:W-:Y:S11]  /*2c60*/  ISETP.GE.AND P0, PT, R100, c[0x0][0x220], PT ;  /* 0x0000880064007a0c */ /* 0x000ff60003f06270 */
[----:B------:R-:W-:Y:S02]  /*2c70*/  @!UPT UIADD3 URZ, URZ, URZ, URZ ;  /* 0x0000003f3f3ff290 */ /* 0x000fe4000fffe03f */
[----:B------:R-:W-:-:S05]  /*2c80*/  @P0 BRA `(.L_x_6950) ;  /* 0x0000033000000947 */ /* 0x000fca0003800000 */
[----:B------:R-:W-:Y:S01]  /*2c90*/  ISETP.GE.AND P0, PT, R100, UR4, PT ;  /* 0x0000000464007c0c */ /* 0x000fe2000bf06270 */
[----:B-1----:R-:W2:Y:S11]  /*2ca0*/  LDG.E.128 R16, [R94.64+0x80] ;  /* 0x000080065e107981 */ /* 0x002eb6000c1e1d00 */
[----:B------:R-:W-:Y:S01]  /*2cb0*/  @!UPT UIADD3 URZ, URZ, URZ, URZ ;  /* 0x0000003f3f3ff290 */ /* 0x000fe2000fffe03f */
        /* <DEDUP_REMOVED lines=48> */
.L_x_6950:
[----:B------:R-:W-:Y:S05]  /*2fc0*/  BSYNC B1 ;  /* 0x0000000000017941 */ /* 0x000fea0003800000 */
.L_x_6949:
        /* <DEDUP_REMOVED lines=64> */
.L_x_6956:
[----:B------:R-:W-:Y:S05]  /*33d0*/  BSYNC B0 ;  /* 0x0000000000007941 */ /* 0x000fea0003800000 */
.L_x_6955:
        /* <DEDUP_REMOVED lines=56> */
.L_x_6954:
[----:B------:R-:W-:Y:S05]  /*3760*/  BSYNC B1 ;  /* 0x0000000000017941 */ /* 0x000fea0003800000 */
.L_x_6953:
        /* <DEDUP_REMOVED lines=64> */
.L_x_6960:
[----:B------:R-:W-:Y:S05]  /*3b70*/  BSYNC B0 ;  /* 0x0000000000007941 */ /* 0x000fea0003800000 */
.L_x_6959:
        /* <DEDUP_REMOVED lines=56> */
.L_x_6958:
[----:B------:R-:W-:Y:S05]  /*3f00*/  BSYNC B1 ;  /* 0x0000000000017941 */ /* 0x000fea0003800000 */
.L_x_6957:
        /* <DEDUP_REMOVED lines=12> */
[----:B------:R-:W-:Y:S03]  /*3fd0*/  ISETP.GE.AND P0, PT, R102, UR4, PT ;  /* 0x0000000466007c0c */ /* 0x000fe6000bf06270 */
[C---:B------:R-:W-:Y:S04]  /*3fe0*/  IMAD.WIDE.U32 R32, R31.reuse, c[0x0][0x288], R94 ;  /* 0x0000a2001f207a25 */ /* 0x040fe800078e005e */
[C---:B------:R-:W-:Y:S02]  /*3ff0*/  IMAD R30, R31.reuse, c[0x0][0x28c], RZ ;  /* 0x0000a3001f1e7a24 */ /* 0x040fe400078e02ff */
[----:B-1----:R-:W-:Y:S03]  /*4000*/  IMAD.WIDE.U32 R36, R31, c[0x0][0x198], R88 ;  /* 0x000066001f247a25 */ /* 0x002fe600078e0058 */
        /* <DEDUP_REMOVED lines=51> */
.L_x_6964:
[----:B------:R-:W-:Y:S05]  /*4340*/  BSYNC B0 ;  /* 0x0000000000007941 */ /* 0x000fea0003800000 */
.L_x_6963:
        /* <DEDUP_REMOVED lines=56> */
.L_x_6962:
[----:B------:R-:W-:Y:S05]  /*46d0*/  BSYNC B1 ;  /* 0x0000000000017941 */ /* 0x000fea0003800000 */
.L_x_6961:
        /* <DEDUP_REMOVED lines=9> */
.L_x_6948:
        /* <DEDUP_REMOVED lines=96> */
.L_x_6971:
[----:B------:R-:W-:Y:S05]  /*4d70*/  BSYNC B0 ;  /* 0x0000000000007941 */ /* 0x000fea0003800000 */
.L_x_6970:
[----:B-----5:R2:W-:Y:S02]  /*4d80*/  STG.E.128 [R88.64], R32 ;  /* 0x0000002058007986 */ /* 0x0205e4000c101d06 */
.L_x_6969:
[----:B------:R-:W-:Y:S05]  /*4d90*/  BSYNC B1 ;  /* 0x0000000000017941 */ /* 0x000fea0003800000 */
.L_x_6968:
        /* <DEDUP_REMOVED lines=94> */
.L_x_6973:
[----:B------:R-:W-:Y:S05]  /*5380*/  BSYNC B0 ;  /* 0x0000000000007941 */ /* 0x000fea0003800000 */
.L_x_6972:
[----:B-----5:R3:W-:Y:S02]  /*5390*/  STG.E.128 [R88.64+0x80], R32 ;  /* 0x0000802058007986 */ /* 0x0207e4000c101d06 */
.L_x_6967:
[----:B------:R-:W-:Y:S05]  /*53a0*/  BSYNC B2 ;  /* 0x0000000000027941 */ /* 0x000fea0003800000 */
.L_x_6966:
        /* <DEDUP_REMOVED lines=28> */
[C---:B----4-:R-:W-:Y:S02]  /*5570*/  LEA R160, P0, R148.reuse, R96, 0x1 ;  /* 0x0000006094a07211 */ /* 0x050fe400078008ff */
[-C--:B------:R-:W-:Y:S01]  /*5580*/  LEA.HI.X.SX32 R149, R149, R112.reuse, 0x1, P5 ;  /* 0x0000007095957211 */ /* 0x080fe200028f0eff */
[----:B------:R-:W4:Y:S01]  /*5590*/  LDG.E.128 R20, [R14.64] ;  /* 0x000000060e147981 */ /* 0x000f22000c1e1d00 */
[----:B------:R-:W-:Y:S02]  /*55a0*/  @P4 IADD3 R157, RZ, -UR5, RZ ;  /* 0x80000005ff9d4c10 */ /* 0x000fe4000fffe0ff */
[----:B------:R-:W-:Y:S02]  /*55b0*/  LEA.HI.X R161, R148, R97, R149, 0x1, P0 ;  /* 0x0000006194a17211 */ /* 0x000fe400000f0c95 */
[----:B------:R-:W-:Y:S04]  /*55c0*/  IADD3 R149, P0, R126, R157, RZ ;  /* 0x0000009d7e957210 */ /* 0x000fe80007f1e0ff */
[----:B------:R-:W-:Y:S01]  /*55d0*/  LEA.HI.X.SX32 R148, R157, R112, 0x1, P0 ;  /* 0x000000709d947211 */ /* 0x000fe200000f0eff */
[----:B--2---:R-:W2:Y:S01]  /*55e0*/  LDG.E.128 R160, [R160.64] ;  /* 0x00000006a0a07981 */ /* 0x004ea2000c1e1d00 */
[C---:B---3--:R-:W-:Y:S04]  /*55f0*/  LEA R32, P0, R149.reuse, R98, 0x1 ;  /* 0x0000006295207211 */ /* 0x048fe800078008ff */
[----:B------:R-:W-:Y:S05]  /*5600*/  LEA.HI.X R33, R149, R99, R148, 0x1, P0 ;  /* 0x0000006395217211 */ /* 0x000fea00000f0c94 */
[----:B------:R3:W4:Y:S02]  /*5610*/  LDG.E.128 R44, [R32.64] ;  /* 0x00000006202c7981 */ /* 0x000724000c1e1d00 */
[----:B---3--:R-:W-:Y:S02]  /*5620*/  HADD2.F32 R32, -RZ, R51.H0_H0 ;  /* 0x20000033ff207230 */ /* 0x008fe40000004100 */
[--C-:B--2---:R-:W-:Y:S01]  /*5630*/  HADD2.F32 R26, -RZ, R160.reuse.H0_H0 ;  /* 0x200000a0ff1a7230 */ /* 0x104fe20000004100 */
[----:B----4-:R-:W-:Y:S01]  /*5640*/  MOV R25, R20 ;  /* 0x0000001400197202 */ /* 0x010fe20000000f00 */
        /* <DEDUP_REMOVED lines=58> */
.L_x_6979:
[----:B------:R-:W-:Y:S05]  /*59f0*/  BSYNC B0 ;  /* 0x0000000000007941 */ /* 0x000fea0003800000 */
.L_x_6978:
[C---:B------:R-:W-:Y:S04]  /*5a00*/  LEA R2, P0, R152.reuse, R88, 0x1 ;  /* 0x0000005898027211 */ /* 0x040fe800078008ff */
[----:B------:R-:W-:Y:S05]  /*5a10*/  LEA.HI.X R3, R152, R89, R151, 0x1, P0 ;  /* 0x0000005998037211 */ /* 0x000fea00000f0c97 */
[----:B-----5:R1:W-:Y:S04]  /*5a20*/  STG.E.128 [R2.64], R28 ;  /* 0x0000001c02007986 */ /* 0x0203e8000c101d06 */
.L_x_6977:
[----:B------:R-:W-:Y:S05]  /*5a30*/  BSYNC B1 ;  /* 0x0000000000017941 */ /* 0x000fea0003800000 */
.L_x_6976:
        /* <DEDUP_REMOVED lines=23> */
[----:B------:R-:W-:Y:S02]  /*5bb0*/  LEA.HI.X.SX32 R15, R150, R161, 0x1, P0 ;  /* 0x000000a1960f7211 */ /* 0x000fe400000f0eff */
[C---:B-1----:R-:W-:Y:S02]  /*5bc0*/  LEA R160, P0, R148.reuse, R96, 0x1 ;  /* 0x0000006094a07211 */ /* 0x042fe400078008ff */
[----:B------:R-:W-:Y:S01]  /*5bd0*/  LEA.HI.X.SX32 R149, R149, R110, 0x1, P5 ;  /* 0x0000006e95957211 */ /* 0x000fe200028f0eff */
[----:B------:R-:W4:Y:S03]  /*5be0*/  LDG.E.128 R20, [R14.64] ;  /* 0x000000060e147981 */ /* 0x000f26000c1e1d00 */
[----:B------:R-:W-:Y:S02]  /*5bf0*/  LEA.HI.X R161, R148, R97, R149, 0x1, P0 ;  /* 0x0000006194a17211 */ /* 0x000fe400000f0c95 */
[----:B------:R-:W-:Y:S02]  /*5c00*/  MOV R148, RZ ;  /* 0x000000ff00947202 */ /* 0x000fe40000000f00 */
[----:B------:R-:W-:Y:S02]  /*5c10*/  @P4 IADD3 R148, RZ, -UR5, RZ ;  /* 0x80000005ff944c10 */ /* 0x000fe4000fffe0ff */
[----:B--2---:R-:W2:Y:S02]  /*5c20*/  LDG.E.128 R160, [R160.64] ;  /* 0x00000006a0a07981 */ /* 0x004ea4000c1e1d00 */
[----:B------:R-:W-:Y:S04]  /*5c30*/  IADD3 R149, P0, R119, R148, RZ ;  /* 0x0000009477957210 */ /* 0x000fe80007f1e0ff */
[----:B------:R-:W-:Y:S02]  /*5c40*/  LEA.HI.X.SX32 R148, R148, R110, 0x1, P0 ;  /* 0x0000006e94947211 */ /* 0x000fe400000f0eff */
[C---:B---3--:R-:W-:Y:S04]  /*5c50*/  LEA R32, P0, R149.reuse, R98, 0x1 ;  /* 0x0000006295207211 */ /* 0x048fe800078008ff */
[----:B------:R-:W-:Y:S05]  /*5c60*/  LEA.HI.X R33, R149, R99, R148, 0x1, P0 ;  /* 0x0000006395217211 */ /* 0x000fea00000f0c94 */
[----:B------:R1:W3:Y:S02]  /*5c70*/  LDG.E.128 R44, [R32.64] ;  /* 0x00000006202c7981 */ /* 0x0002e4000c1e1d00 */
[----:B-1----:R-:W-:Y:S02]  /*5c80*/  HADD2.F32 R32, -RZ, R51.H0_H0 ;  /* 0x20000033ff207230 */ /* 0x002fe40000004100 */
        /* <DEDUP_REMOVED lines=18> */
[----:B---3--:R-:W-:Y:S01]  /*5db0*/  HADD2.F32 R28, -RZ, R44.H0_H0 ;  /* 0x2000002cff1c7230 */ /* 0x008fe20000004100 */
        /* <DEDUP_REMOVED lines=41> */
.L_x_6981:
[----:B------:R-:W-:Y:S05]  /*6050*/  BSYNC B0 ;  /* 0x0000000000007941 */ /* 0x000fea0003800000 */
.L_x_6980:
[C---:B------:R-:W-:Y:S04]  /*6060*/  LEA R2, P0, R73.reuse, R88, 0x1 ;  /* 0x0000005849027211 */ /* 0x040fe800078008ff */
[----:B------:R-:W-:Y:S05]  /*6070*/  LEA.HI.X R3, R73, R89, R74, 0x1, P0 ;  /* 0x0000005949037211 */ /* 0x000fea00000f0c4a */
[----:B-----5:R4:W-:Y:S04]  /*6080*/  STG.E.128 [R2.64], R28 ;  /* 0x0000001c02007986 */ /* 0x0209e8000c101d06 */
.L_x_6975:
[----:B------:R-:W-:Y:S05]  /*6090*/  BSYNC B2 ;  /* 0x0000000000027941 */ /* 0x000fea0003800000 */
.L_x_6974:
        /* <DEDUP_REMOVED lines=100> */
.L_x_6987:
[----:B------:R-:W-:Y:S05]  /*66e0*/  BSYNC B0 ;  /* 0x0000000000007941 */ /* 0x000fea0003800000 */
.L_x_6986:
[C---:B------:R-:W-:Y:S04]  /*66f0*/  LEA R2, P0, R146.reuse, R88, 0x1 ;  /* 0x0000005892027211 */ /* 0x040fe800078008ff */
[----:B------:R-:W-:Y:S05]  /*6700*/  LEA.HI.X R3, R146, R89, R68, 0x1, P0 ;  /* 0x0000005992037211 */ /* 0x000fea00000f0c44 */
[----:B-----5:R4:W-:Y:S04]  /*6710*/  STG.E.128 [R2.64], R28 ;  /* 0x0000001c02007986 */ /* 0x0209e8000c101d06 */
.L_x_6985:
[----:B------:R-:W-:Y:S05]  /*6720*/  BSYNC B1 ;  /* 0x0000000000017941 */ /* 0x000fea0003800000 */
.L_x_6984:
        /* <DEDUP_REMOVED lines=97> */
.L_x_6989:
[----:B------:R-:W-:Y:S05]  /*6d40*/  BSYNC B0 ;  /* 0x0000000000007941 */ /* 0x000fea0003800000 */
.L_x_6988:
[C---:B------:R-:W-:Y:S04]  /*6d50*/  LEA R2, P0, R75.reuse, R88, 0x1 ;  /* 0x000000584b027211 */ /* 0x040fe800078008ff */
[----:B------:R-:W-:Y:S05]  /*6d60*/  LEA.HI.X R3, R75, R89, R76, 0x1, P0 ;  /* 0x000000594b037211 */ /* 0x000fea00000f0c4c */
[----:B-----5:R4:W-:Y:S04]  /*6d70*/  STG.E.128 [R2.64], R28 ;  /* 0x0000001c02007986 */ /* 0x0209e8000c101d06 */
.L_x_6983:
[----:B------:R-:W-:Y:S05]  /*6d80*/  BSYNC B2 ;  /* 0x0000000000027941 */ /* 0x000fea0003800000 */
.L_x_6982:
        /* <DEDUP_REMOVED lines=9> */
[C---:B-1--4-:R-:W-:Y:S04]  /*6e20*/  IMAD.WIDE.U32 R160, R149.reuse, c[0x0][0x288], R94 ;  /* 0x0000a20095a07a25 */ /* 0x052fe800078e005e */
[----:B------:R-:W-:Y:S05]  /*6e30*/  IMAD R0, R149, c[0x0][0x28c], RZ ;  /* 0x0000a30095007a24 */ /* 0x000fea00078e02ff */
[----:B------:R-:W-:Y:S05]  /*6e40*/  IADD3 R161, R161, R0, RZ ;  /* 0x00000000a1a17210 */ /* 0x000fea0007ffe0ff */
[----:B------:R1:W5:Y:S01]  /*6e50*/  LDG.E.128 R28, [R160.64] ;  /* 0x00000006a01c7981 */ /* 0x000362000c1e1d00 */
        /* <DEDUP_REMOVED lines=16> */
[----:B-1----:R-:W-:Y:S02]  /*6f60*/  LEA R160, P0, R148, R96, 0x1 ;  /* 0x0000006094a07211 */ /* 0x002fe400078008ff */
        /* <DEDUP_REMOVED lines=72> */
.L_x_6995:
[----:B------:R-:W-:Y:S05]  /*73f0*/  BSYNC B0 ;  /* 0x0000000000007941 */ /* 0x000fea0003800000 */
.L_x_6994:
[C---:B------:R-:W-:Y:S02]  /*7400*/  IMAD R0, R149.reuse, c[0x0][0x19c], RZ ;  /* 0x0000670095007a24 */ /* 0x040fe400078e02ff */
[----:B------:R-:W-:Y:S05]  /*7410*/  IMAD.WIDE.U32 R2, R149, c[0x0][0x198], R88 ;  /* 0x0000660095027a25 */ /* 0x000fea00078e0058 */
[----:B------:R-:W-:Y:S05]  /*7420*/  IADD3 R3, R3, R0, RZ ;  /* 0x0000000003037210 */ /* 0x000fea0007ffe0ff */
[----:B-----5:R4:W-:Y:S02]  /*7430*/  STG.E.128 [R2.64], R28 ;  /* 0x0000001c02007986 */ /* 0x0209e4000c101d06 */
.L_x_6993:
[----:B------:R-:W-:Y:S05]  /*7440*/  BSYNC B1 ;  /* 0x0000000000017941 */ /* 0x000fea0003800000 */
.L_x_6992:
        /* <DEDUP_REMOVED lines=97> */
.L_x_6997:
[----:B------:R-:W-:Y:S05]  /*7a60*/  BSYNC B0 ;  /* 0x0000000000007941 */ /* 0x000fea0003800000 */
.L_x_6996:
[C---:B------:R-:W-:Y:S04]  /*7a70*/  LEA R2, P0, R80.reuse, R88, 0x1 ;  /* 0x0000005850027211 */ /* 0x040fe800078008ff */
[----:B------:R-:W-:Y:S05]  /*7a80*/  LEA.HI.X R3, R80, R89, R79, 0x1, P0 ;  /* 0x0000005950037211 */ /* 0x000fea00000f0c4f */
[----:B-----5:R4:W-:Y:S04]  /*7a90*/  STG.E.128 [R2.64], R28 ;  /* 0x0000001c02007986 */ /* 0x0209e8000c101d06 */
.L_x_6991:
[----:B------:R-:W-:Y:S05]  /*7aa0*/  BSYNC B2 ;  /* 0x0000000000027941 */ /* 0x000fea0003800000 */
.L_x_6990:
[----:B-1--4-:R-:W-:Y:S01]  /*7ab0*/  IMAD.MOV.U32 R3, RZ, RZ, c[0x0][0x230] ;  /* 0x00008c00ff037624 */ /* 0x012fe200078e00ff */
[----:B------:R-:W-:Y:S03]  /*7ac0*/  ULDC UR4, c[0x0][0x230] ;  /* 0x00008c0000047ab9 */ /* 0x000fe60000000800 */
[----:B------:R-:W-:Y:S05]  /*7ad0*/  IMAD.U32 R3, R3, -0x20, RZ ;  /* 0xffffffe003037824 */ /* 0x000fea00078e00ff */
[C---:B------:R-:W-:Y:S02]  /*7ae0*/  LEA R98, P1, R3.reuse, R98, 0x1 ;  /* 0x0000006203627211 */ /* 0x040fe400078208ff */
[C---:B------:R-:W-:Y:S02]  /*7af0*/  LEA R96, P0, R3.reuse, R96, 0x1 ;  /* 0x0000006003607211 */ /* 0x040fe400078008ff */
[C---:B------:R-:W-:Y:S02]  /*7b00*/  LEA.HI.X.SX32 R99, R3.reuse, R99, 0x1, P1 ;  /* 0x0000006303637211 */ /* 0x040fe400008f0eff */
[----:B------:R-:W-:Y:S01]  /*7b10*/  LEA.HI.X.SX32 R97, R3, R97, 0x1, P0 ;  /* 0x0000006103617211 */ /* 0x000fe200000f0eff */
[----:B------:R-:W-:-:S05]  /*7b20*/  BRA `(.L_x_6965) ;  /* 0x0000040000007947 */ /* 0x000fca0003800000 */
.L_x_6947:
[----:B------:R-:W-:Y:S01]  /*7b30*/  BSSY B0, `(.L_x_6998) ;  /* 0x0000008000007945 */ /* 0x000fe20003800000 */
[----:B------:R-:W-:-:S05]  /*7b40*/  @!P6 BRA `(.L_x_6999) ;  /* 0x000000600000e947 */ /* 0x000fca0003800000 */
[----:B------:R-:W-:Y:S02]  /*7b50*/  ISETP.NE.AND P5, PT, R122, RZ, PT ;  /* 0x000000ff7a00720c */ /* 0x000fe40003fa5270 */
[----:B------:R-:W-:Y:S11]  /*7b60*/  ISETP.NE.AND P0, PT, R121, RZ, PT ;  /* 0x000000ff7900720c */ /* 0x000ff60003f05270 */
[----:B------:R-:W2:Y:S04]  /*7b70*/  @P5 LDG.E.128 R16, [R94.64] ;  /* 0x000000065e105981 */ /* 0x000ea8000c1e1d00 */
[----:B--2---:R1:W-:Y:S04]  /*7b80*/  @P5 STG.E.128 [R88.64], R16 ;  /* 0x0000001058005986 */ /* 0x0043e8000c101d06 */
[----:B------:R-:W2:Y:S04]  /*7b90*/  @P0 LDG.E.128 R4, [R94.64+0x80] ;  /* 0x000080065e040981 */ /* 0x000ea8000c1e1d00 */
[----:B--2---:R1:W-:Y:S02]  /*7ba0*/  @P0 STG.E.128 [R88.64+0x80], R4 ;  /* 0x0000800458000986 */ /* 0x0043e4000c101d06 */
.L_x_6999:
[----:B------:R-:W-:Y:S05]  /*7bb0*/  BSYNC B0 ;  /* 0x0000000000007941 */ /* 0x000fea0003800000 */
.L_x_6998:
        /* <DEDUP_REMOVED lines=9> */
[----:B-1----:R-:W2:Y:S01]  /*7c50*/  @P6 LDG.E.128 R16, [R22.64] ;  /* 0x0000000616106981 */ /* 0x002ea2000c1e1d00 */
[----:B------:R-:W-:Y:S02]  /*7c60*/  @P4 LEA.HI.X R3, R70, R95, R69, 0x1, P0 ;  /* 0x0000005f46034211 */ /* 0x000fe400000f0c45 */
[C---:B------:R-:W-:Y:S04]  /*7c70*/  @P4 LEA R20, P0, R73.reuse, R88, 0x1 ;  /* 0x0000005849144211 */ /* 0x040fe800078008ff */
[----:B------:R-:W-:Y:S01]  /*7c80*/  @P4 LEA.HI.X R21, R73, R89, R74, 0x1, P0 ;  /* 0x0000005949154211 */ /* 0x000fe200000f0c4a */
[----:B--2---:R1:W-:Y:S04]  /*7c90*/  @P6 STG.E.128 [R14.64], R16 ;  /* 0x000000100e006986 */ /* 0x0043e8000c101d06 */
[----:B------:R-:W2:Y:S04]  /*7ca0*/  @P4 LDG.E.128 R4, [R2.64] ;  /* 0x0000000602044981 */ /* 0x000ea8000c1e1d00 */
[----:B--2---:R1:W-:Y:S02]  /*7cb0*/  @P4 STG.E.128 [R20.64], R4 ;  /* 0x0000000414004986 */ /* 0x0043e4000c101d06 */
.L_x_7001:
[----:B------:R-:W-:Y:S05]  /*7cc0*/  BSYNC B0 ;  /* 0x0000000000007941 */ /* 0x000fea0003800000 */
.L_x_7000:
[----:B------:R-:W-:Y:S01]  /*7cd0*/  BSSY B0, `(.L_x_7002) ;  /* 0x0000010000007945 */ /* 0x000fe20003800000 */
        /* <DEDUP_REMOVED lines=13> */
[----:B------:R-:W2:Y:S04]  /*7db0*/  @P2 LDG.E.128 R4, [R2.64] ;  /* 0x0000000602042981 */ /* 0x000ea8000c1e1d00 */
[----:B--2---:R1:W-:Y:S02]  /*7dc0*/  @P2 STG.E.128 [R20.64], R4 ;  /* 0x0000000414002986 */ /* 0x0043e4000c101d06 */
.L_x_7003:
[----:B------:R-:W-:Y:S05]  /*7dd0*/  BSYNC B0 ;  /* 0x0000000000007941 */ /* 0x000fea0003800000 */
.L_x_7002:
[----:B------:R-:W-:Y:S01]  /*7de0*/  UMOV UR4, URZ ;  /* 0x0000003f00047c82 */ /* 0x000fe20008000000 */
[----:B------:R-:W-:Y:S01]  /*7df0*/  BSSY B0, `(.L_x_6965) ;  /* 0x0000013000007945 */ /* 0x000fe20003800000 */
[----:B------:R-:W-:-:S05]  /*7e00*/  @!P1 BRA `(.L_x_7004) ;  /* 0x0000011000009947 */ /* 0x000fca0003800000 */
[----:B------:R-:W-:Y:S02]  /*7e10*/  ISETP.NE.AND P2, PT, R122, RZ, PT ;  /* 0x000000ff7a00720c */ /* 0x000fe40003f45270 */
[----:B------:R-:W-:Y:S11]  /*7e20*/  ISETP.NE.AND P1, PT, R121, RZ, PT ;  /* 0x000000ff7900720c */ /* 0x000ff60003f25270 */
[----:B------:R-:W-:Y:S02]  /*7e30*/  @P2 IMAD.MOV.U32 R3, RZ, RZ, 0x60 ;  /* 0x00000060ff032424 */ /* 0x000fe400078e00ff */
[C---:B------:R-:W-:Y:S02]  /*7e40*/  @P1 LEA R2, P0, R78.reuse, R94, 0x1 ;  /* 0x0000005e4e021211 */ /* 0x040fe400078008ff */
[C---:B-1----:R-:W-:Y:S04]  /*7e50*/  @P2 IMAD.WIDE.U32 R4, R3.reuse, c[0x0][0x288], R94 ;  /* 0x0000a20003042a25 */ /* 0x042fe800078e005e */
[C---:B------:R-:W-:Y:S02]  /*7e60*/  @P2 IMAD R0, R3.reuse, c[0x0][0x28c], RZ ;  /* 0x0000a30003002a24 */ /* 0x040fe400078e02ff */
[----:B------:R-:W-:Y:S03]  /*7e70*/  @P2 IMAD.WIDE.U32 R14, R3, c[0x0][0x198], R88 ;  /* 0x00006600030e2a25 */ /* 0x000fe600078e0058 */
[----:B------:R-:W-:Y:S01]  /*7e80*/  @P2 IADD3 R5, R5, R0, RZ ;  /* 0x0000000005052210 */ /* 0x000fe20007ffe0ff */
[----:B------:R-:W-:Y:S01]  /*7e90*/  @P2 IMAD R0, R3, c[0x0][0x19c], RZ ;  /* 0x0000670003002a24 */ /* 0x000fe200078e02ff */
[----:B------:R-:W-:Y:S02]  /*7ea0*/  @P1 LEA.HI.X R3, R78, R95, R77, 0x1, P0 ;  /* 0x0000005f4e031211 */ /* 0x000fe400000f0c4d */
[C---:B------:R-:W-:Y:S01]  /*7eb0*/  @P1 LEA R20, P0, R80.reuse, R88, 0x1 ;  /* 0x0000005850141211 */ /* 0x040fe200078008ff */
[----:B------:R-:W2:Y:S01]  /*7ec0*/  @P2 LDG.E.128 R16, [R4.64] ;  /* 0x0000000604102981 */ /* 0x000ea2000c1e1d00 */
[----:B------:R-:W-:Y:S02]  /*7ed0*/  @P2 IMAD.IADD R15, R15, 0x1, R0 ;  /* 0x000000010f0f2824 */ /* 0x000fe400078e0200 */
[----:B------:R-:W-:Y:S03]  /*7ee0*/  @P1 LEA.HI.X R21, R80, R89, R79, 0x1, P0 ;  /* 0x0000005950151211 */ /* 0x000fe600000f0c4f */
[----:B--2---:R1:W-:Y:S04]  /*7ef0*/  @P2 STG.E.128 [R14.64], R16 ;  /* 0x000000100e002986 */ /* 0x0043e8000c101d06 */
[----:B------:R-:W2:Y:S04]  /*7f00*/  @P1 LDG.E.128 R4, [R2.64] ;  /* 0x0000000602041981 */ /* 0x000ea8000c1e1d00 */
[----:B--2---:R1:W-:Y:S02]  /*7f10*/  @P1 STG.E.128 [R20.64], R4 ;  /* 0x0000000414001986 */ /* 0x0043e4000c101d06 */
.L_x_7004:
[----:B------:R-:W-:Y:S05]  /*7f20*/  BSYNC B0 ;  /* 0x0000000000007941 */ /* 0x000fea0003800000 */
.L_x_6965:
        /* <DEDUP_REMOVED lines=9> */
[----:B-1----:R-:W-:Y:S01]  /*7fc0*/  IMAD.MOV.U32 R16, RZ, RZ, RZ ;  /* 0x000000ffff107224 */ /* 0x002fe200078e00ff */
        /* <DEDUP_REMOVED lines=70> */
.L_x_7005:
[----:B------:R-:W-:Y:S02]  /*8430*/  IMAD.MOV.U32 R2, RZ, RZ, c[0x0][0x1a0] ;  /* 0x00006800ff027624 */ /* 0x000fe400078e00ff */
[----:B------:R-:W-:Y:S02]  /*8440*/  IMAD.MOV.U32 R0, RZ, RZ, c[0x0][0x198] ;  /* 0x00006600ff007624 */ /* 0x000fe400078e00ff */
[----:B------:R-:W-:Y:S02]  /*8450*/  IMAD.U32 R3, R2, -0x40, RZ ;  /* 0xffffffc002037824 */ /* 0x000fe400078e00ff */
[----:B-1----:R-:W-:Y:S03]  /*8460*/  IMAD.U32 R5, R0, -0x40, RZ ;  /* 0xffffffc000057824 */ /* 0x002fe600078e00ff */
[----:B------:R-:W-:Y:S02]  /*8470*/  LEA R90, P1, R3, R90, 0x1 ;  /* 0x0000005a035a7211 */ /* 0x000fe400078208ff */
[----:B---3--:R-:W-:Y:S02]  /*8480*/  LEA R88, P0, R5, R88, 0x1 ;  /* 0x0000005805587211 */ /* 0x008fe400078008ff */
[----:B------:R-:W-:Y:S02]  /*8490*/  LEA.HI.X.SX32 R91, R3, R91, 0x1, P1 ;  /* 0x0000005b035b7211 */ /* 0x000fe400008f0eff */
[----:B------:R-:W-:Y:S02]  /*84a0*/  LEA.HI.X.SX32 R89, R5, R89, 0x1, P0 ;  /* 0x0000005905597211 */ /* 0x000fe400000f0eff */
.L_x_7006:
[----:B------:R-:W-:Y:S04]  /*84b0*/  IADD3 R11, R11, -0x1, RZ ;  /* 0xffffffff0b0b7810 */ /* 0x000fe80007ffe0ff */
[----:B------:R-:W-:Y:S11]  /*84c0*/  ISETP.GT.AND P0, PT, R11, R60, PT ;  /* 0x0000003c0b00720c */ /* 0x000ff60003f04270 */
[----:B------:R-:W-:Y:S02]  /*84d0*/  @!UPT UIADD3 URZ, URZ, URZ, URZ ;  /* 0x0000003f3f3ff290 */ /* 0x000fe4000fffe03f */
[----:B------:R-:W-:-:S05]  /*84e0*/  @P0 BRA `(.L_x_7007) ;  /* 0xffff9ee000000947 */ /* 0x000fca000383ffff */
.L_x_6938:
[----:B-1----:R-:W-:Y:S01]  /*84f0*/  BAR.SYNC.DEFER_BLOCKING 0x0 ;  /* 0x0000000000007b1d */ /* 0x002fe20000010000 */
[----:B------:R-:W-:Y:S01]  /*8500*/  ISETP.NE.AND P1, PT, RZ, c[0x0][0x230], PT ;  /* 0x00008c00ff007a0c */ /* 0x000fe20003f25270 */
[----:B------:R-:W-:Y:S01]  /*8510*/  IMAD.MOV.U32 R3, RZ, RZ, c[0x0][0x190] ;  /* 0x00006400ff037624 */ /* 0x000fe200078e00ff */
[----:B------:R-:W-:Y:S01]  /*8520*/  ISETP.GE.AND P0, PT, R100, c[0x0][0x220], PT ;  /* 0x0000880064007a0c */ /* 0x000fe20003f06270 */
[----:B------:R-:W-:Y:S01]  /*8530*/  IMAD.MOV.U32 R0, RZ, RZ, 0x4 ;  /* 0x00000004ff007424 */ /* 0x000fe200078e00ff */
[----:B------:R-:W-:Y:S01]  /*8540*/  SHF.L.U32 R157, R130, 0x1, RZ ;  /* 0x00000001829d7819 */ /* 0x000fe200000006ff */
        /* <DEDUP_REMOVED lines=20> */
[----:B------:R-:W-:Y:S01]  /*8690*/  LEA R28, P4, R4, c[0x0][0x160], 0x1 ;  /* 0x00005800041c7a11 */ /* 0x000fe200078808ff */
[----:B------:R-:W-:Y:S01]  /*86a0*/  IMAD.IADD R15, R155, 0x1, -R50 ;  /* 0x000000019b0f7824 */ /* 0x000fe200078e0a32 */
[----:B------:R-:W-:-:S02]  /*86b0*/  LEA.HI.X R139, R3, R139, R2, 0x5, P2 ;  /* 0x0000008b038b7211 */ /* 0x000fc400010f2c02 */
[----:B------:R-:W-:Y:S02]  /*86c0*/  LEA.HI.X R17, R8, c[0x0][0x164], R5, 0x1, P1 ;  /* 0x0000590008117a11 */ /* 0x000fe400008f0c05 */
[----:B------:R-:W-:Y:S02]  /*86d0*/  ISETP.NE.AND P1, PT, RZ, UR4, PT ;  /* 0x00000004ff007c0c */ /* 0x000fe4000bf25270 */
[----:B------:R-:W-:Y:S02]  /*86e0*/  LEA.HI.X R29, R4, c[0x0][0x164], R7, 0x1, P4 ;  /* 0x00005900041d7a11 */ /* 0x000fe400020f0c07 */
[----:B------:R-:W-:Y:S02]  /*86f0*/  LEA R18, P4, R0, c[0x0][0x160], 0x1 ;  /* 0x0000580000127a11 */ /* 0x000fe400078808ff */
[----:B------:R-:W-:Y:S02]  /*8700*/  ISETP.GE.AND P2, PT, R132, R15, PT ;  /* 0x0000000f8400720c */ /* 0x000fe40003f46270 */
[----:B------:R-:W-:-:S02]  /*8710*/  LEA.HI.X R19, R0, c[0x0][0x164], R139, 0x1, P4 ;  /* 0x0000590000137a11 */ /* 0x000fc400020f0c8b */
        /* <DEDUP_REMOVED lines=35> */
[CC--:B------:R-:W-:Y:S01]  /*8950*/  FMUL.FTZ R7, R13.reuse, R6.reuse ;  /* 0x000000060d077220 */ /* 0x0c0fe20000410000 */
[----:B------:R-:W-:Y:S01]  /*8960*/  HADD2.F32 R12, -RZ, R4.H1_H1 ;  /* 0x30000004ff0c7230 */ /* 0x000fe20000004100 */
[C---:B------:R-:W-:Y:S01]  /*8970*/  FMUL.FTZ R6, R14.reuse, R6 ;  /* 0x000000060e067220 */ /* 0x040fe20000410000 */
[----:B------:R-:W-:Y:S01]  /*8980*/  HADD2.F32 R2, -RZ, R2.H0_H0 ;  /* 0x20000002ff027230 */ /* 0x000fe20000004100 */
[-C--:B------:R-:W-:Y:S01]  /*8990*/  FFMA.FTZ R7, R14, R11.reuse, -R7 ;  /* 0x0000000b0e077223 */ /* 0x080fe20000010807 */
[----:B------:R-:W-:Y:S01]  /*89a0*/  HADD2.F32 R3, -RZ, R3.H0_H0 ;  /* 0x20000003ff037230 */ /* 0x000fe20000004100 */
[----:B------:R-:W-:Y:S01]  /*89b0*/  FFMA.FTZ R6, R13, R11, R6 ;  /* 0x0000000b0d067223 */ /* 0x000fe20000010006 */
[--C-:B------:R-:W-:Y:S01]  /*89c0*/  HADD2.F32 R11, -RZ, R8.reuse.H0_H0 ;  /* 0x20000008ff0b7230 */ /* 0x100fe20000004100 */
[CC--:B------:R-:W-:Y:S01]  /*89d0*/  FMUL.FTZ R10, R22.reuse, R9.reuse ;  /* 0x00000009160a7220 */ /* 0x0c0fe20000410000 */
[----:B------:R-:W-:Y:S01]  /*89e0*/  HADD2.F32 R13, -RZ, R8.H1_H1 ;  /* 0x30000008ff0d7230 */ /* 0x000fe20000004100 */
[C---:B------:R-:W-:Y:S01]  /*89f0*/  FMUL.FTZ R9, R23.reuse, R9 ;  /* 0x0000000917097220 */ /* 0x040fe20000410000 */
[--C-:B------:R-:W-:Y:S01]  /*8a00*/  HADD2.F32 R8, -RZ, R20.reuse.H0_H0 ;  /* 0x20000014ff087230 */ /* 0x100fe20000004100 */
[-C--:B------:R-:W-:Y:S01]  /*8a10*/  FFMA.FTZ R10, R23, R12.reuse, -R10 ;  /* 0x0000000c170a7223 */ /* 0x080fe2000001080a */
[----:B------:R-:W-:Y:S01]  /*8a20*/  HADD2.F32 R20, -RZ, R20.H1_H1 ;  /* 0x30000014ff147230 */ /* 0x000fe20000004100 */
[----:B------:R-:W-:Y:S01]  /*8a30*/  FFMA.FTZ R9, R22, R12, R9 ;  /* 0x0000000c16097223 */ /* 0x000fe20000010009 */
[----:B------:R-:W-:Y:S01]  /*8a40*/  HADD2.F32 R23, -RZ, R5.H0_H0 ;  /* 0x20000005ff177230 */ /* 0x000fe20000004100 */
[-C--:B------:R-:W-:Y:S01]  /*8a50*/  FMUL.FTZ R5, R13, R2.reuse ;  /* 0x000000020d057220 */ /* 0x080fe20000410000 */
        /* <DEDUP_REMOVED lines=12> */
.L_x_7016:
[----:B------:R-:W-:Y:S05]  /*8b20*/  BSYNC B0 ;  /* 0x0000000000007941 */ /* 0x000fea0003800000 */
.L_x_7015:
[----:B-----5:R4:W-:Y:S02]  /*8b30*/  STS.128 [R157], R8 ;  /* 0x000000089d007388 */ /* 0x0209e40000000c00 */
.L_x_7014:
[----:B------:R-:W-:Y:S05]  /*8b40*/  BSYNC B1 ;  /* 0x0000000000017941 */ /* 0x000fea0003800000 */
.L_x_7013:
        /* <DEDUP_REMOVED lines=45> */
.L_x_7018:
[----:B------:R-:W-:Y:S05]  /*8e20*/  BSYNC B0 ;  /* 0x0000000000007941 */ /* 0x000fea0003800000 */
.L_x_7017:
[----:B-----5:R1:W-:Y:S02]  /*8e30*/  STS.128 [R157+0x2000], R8 ;  /* 0x002000089d007388 */ /* 0x0203e40000000c00 */
.L_x_7012:
[----:B------:R-:W-:Y:S05]  /*8e40*/  BSYNC B2 ;  /* 0x0000000000027941 */ /* 0x000fea0003800000 */
.L_x_7011:
        /* <DEDUP_REMOVED lines=17> */
[----:B-1--4-:R1:W5:Y:S01]  /*8f60*/  LDG.E.128 R8, [R28.64] ;  /* 0x000000061c087981 */ /* 0x012362000c1e1d00 */
        /* <DEDUP_REMOVED lines=22> */
[-C--:B------:R-:W-:Y:S02]  /*90d0*/  FFMA.FTZ R11, R24, R13.reuse, -R11 ;  /* 0x0000000d180b7223 */ /* 0x080fe4000001080b */
[----:B------:R-:W-:Y:S01]  /*90e0*/  FFMA.FTZ R10, R23, R13, R10 ;  /* 0x0000000d170a7223 */ /* 0x000fe2000001000a */
[--C-:B------:R-:W-:Y:S01]  /*90f0*/  HADD2.F32 R13, -RZ, R8.reuse.H1_H1 ;  /* 0x30000008ff0d7230 */ /* 0x100fe20000004100 */
[----:B------:R-:W-:Y:S01]  /*9100*/  FFMA.FTZ R12, R14, R12, R3 ;  /* 0x0000000c0e0c7223 */ /* 0x000fe20000010003 */
[----:B------:R-:W-:Y:S02]  /*9110*/  HADD2.F32 R3, -RZ, R8.H0_H0 ;  /* 0x20000008ff037230 */ /* 0x000fe40000004100 */
[--C-:B------:R-:W-:Y:S01]  /*9120*/  HADD2.F32 R8, -RZ, R22.reuse.H0_H0 ;  /* 0x20000016ff087230 */ /* 0x100fe20000004100 */
[----:B------:R-:W-:Y:S01]  /*9130*/  F2FP.PACK_AB R10, R10, R11 ;  /* 0x0000000b0a0a723e */ /* 0x000fe200000000ff */
[----:B------:R-:W-:Y:S01]  /*9140*/  HADD2.F32 R22, -RZ, R22.H1_H1 ;  /* 0x30000016ff167230 */ /* 0x000fe20000004100 */
[-C--:B------:R-:W-:Y:S01]  /*9150*/  FMUL.FTZ R14, R3, R4.reuse ;  /* 0x00000004030e7220 */ /* 0x080fe20000410000 */
        /* <DEDUP_REMOVED lines=13> */
.L_x_7024:
[----:B------:R-:W-:Y:S05]  /*9230*/  BSYNC B0 ;  /* 0x0000000000007941 */ /* 0x000fea0003800000 */
.L_x_7023:
[----:B-----5:R4:W-:Y:S02]  /*9240*/  STS.128 [R157+0x800], R8 ;  /* 0x000800089d007388 */ /* 0x0209e40000000c00 */
.L_x_7022:
[----:B------:R-:W-:Y:S05]  /*9250*/  BSYNC B1 ;  /* 0x0000000000017941 */ /* 0x000fea0003800000 */
.L_x_7021:
        /* <DEDUP_REMOVED lines=44> */
.L_x_7026:
[----:B------:R-:W-:Y:S05]  /*9520*/  BSYNC B0 ;  /* 0x0000000000007941 */ /* 0x000fea0003800000 */
.L_x_7025:
[----:B-----5:R1:W-:Y:S02]  /*9530*/  STS.128 [R157+0x2800], R28 ;  /* 0x0028001c9d007388 */ /* 0x0203e40000000c00 */
.L_x_7020:
[----:B------:R-:W-:Y:S05]  /*9540*/  BSYNC B2 ;  /* 0x0000000000027941 */ /* 0x000fea0003800000 */
.L_x_7019:
        /* <DEDUP_REMOVED lines=46> */
[--C-:B------:R-:W-:Y:S01]  /*9830*/  HADD2.F32 R20, -RZ, R23.reuse.H1_H1 ;  /* 0x30000017ff147230 */ /* 0x100fe20000004100 */
[----:B------:R-:W-:Y:S01]  /*9840*/  F2FP.PACK_AB R10, R10, R11 ;  /* 0x0000000b0a0a723e */ /* 0x000fe200000000ff */
[----:B------:R-:W-:Y:S01]  /*9850*/  HADD2.F32 R8, -RZ, R23.H0_H0 ;  /* 0x20000017ff087230 */ /* 0x000fe20000004100 */
        /* <DEDUP_REMOVED lines=14> */
.L_x_7032:
[----:B------:R-:W-:Y:S05]  /*9940*/  BSYNC B0 ;  /* 0x0000000000007941 */ /* 0x000fea0003800000 */
.L_x_7031:
[----:B-----5:R4:W-:Y:S02]  /*9950*/  STS.128 [R157+0x1000], R8 ;  /* 0x001000089d007388 */ /* 0x0209e40000000c00 */
.L_x_7030:
[----:B------:R-:W-:Y:S05]  /*9960*/  BSYNC B1 ;  /* 0x0000000000017941 */ /* 0x000fea0003800000 */
.L_x_7029:
        /* <DEDUP_REMOVED lines=11> */
[--C-:B----4-:R-:W-:Y:S02]  /*9a20*/  HADD2.F32 R18, -RZ, R11.reuse.H1_H1 ;  /* 0x3000000bff127230 */ /* 0x110fe40000004100 */
        /* <DEDUP_REMOVED lines=13> */
[----:B------:R-:W-:Y:S01]  /*9b00*/  HADD2.F32 R19, -RZ, R7.H0_H0 ;  /* 0x20000007ff137230 */ /* 0x000fe20000004100 */
[----:B------:R-:W-:-:S02]  /*9b10*/  FFMA.FTZ R11, R24, R13, -R11 ;  /* 0x0000000d180b7223 */ /* 0x000fc4000001080b */
[----:B------:R-:W-:Y:S01]  /*9b20*/  FFMA.FTZ R10, R22, R13, R10 ;  /* 0x0000000d160a7223 */ /* 0x000fe2000001000a */
[--C-:B------:R-:W-:Y:S01]  /*9b30*/  HADD2.F32 R13, -RZ, R8.reuse.H1_H1 ;  /* 0x30000008ff0d7230 */ /* 0x100fe20000004100 */
[----:B------:R-:W-:Y:S01]  /*9b40*/  FFMA.FTZ R14, R18, R14, R3 ;  /* 0x0000000e120e7223 */ /* 0x000fe20000010003 */
[----:B------:R-:W-:Y:S02]  /*9b50*/  HADD2.F32 R3, -RZ, R8.H0_H0 ;  /* 0x20000008ff037230 */ /* 0x000fe40000004100 */
[--C-:B------:R-:W-:Y:S01]  /*9b60*/  HADD2.F32 R8, -RZ, R20.reuse.H0_H0 ;  /* 0x20000014ff087230 */ /* 0x100fe20000004100 */
[-C--:B------:R-:W-:Y:S01]  /*9b70*/  FMUL.FTZ R7, R13, R4.reuse ;  /* 0x000000040d077220 */ /* 0x080fe20000410000 */
[----:B------:R-:W-:Y:S01]  /*9b80*/  HADD2.F32 R20, -RZ, R20.H1_H1 ;  /* 0x30000014ff147230 */ /* 0x000fe20000004100 */
[C---:B------:R-:W-:Y:S01]  /*9b90*/  FMUL.FTZ R18, R3.reuse, R4 ;  /* 0x0000000403127220 */ /* 0x040fe20000410000 */
[----:B------:R-:W-:Y:S01]  /*9ba0*/  F2FP.PACK_AB R10, R10, R11 ;  /* 0x0000000b0a0a723e */ /* 0x000fe200000000ff */
[----:B------:R-:W-:Y:S01]  /*9bb0*/  FFMA.FTZ R7, R3, R6, -R7 ;  /* 0x0000000603077223 */ /* 0x000fe20000010807 */
[----:B------:R-:W-:Y:S01]  /*9bc0*/  F2FP.PACK_AB R11, R14, R9 ;  /* 0x000000090e0b723e */ /* 0x000fe200000000ff */
[-C--:B------:R-:W-:Y:S01]  /*9bd0*/  FMUL.FTZ R4, R20, R5.reuse ;  /* 0x0000000514047220 */ /* 0x080fe20000410000 */
[----:B------:R-:W-:Y:S01]  /*9be0*/  MOV R9, R10 ;  /* 0x0000000a00097202 */ /* 0x000fe20000000f00 */
[----:B------:R-:W-:-:S02]  /*9bf0*/  FMUL.FTZ R5, R8, R5 ;  /* 0x0000000508057220 */ /* 0x000fc40000410000 */
[-C--:B------:R-:W-:Y:S02]  /*9c00*/  FFMA.FTZ R4, R8, R19.reuse, -R4 ;  /* 0x0000001308047223 */ /* 0x080fe40000010804 */
[----:B------:R-:W-:Y:S02]  /*9c10*/  FFMA.FTZ R5, R20, R19, R5 ;  /* 0x0000001314057223 */ /* 0x000fe40000010005 */
[----:B------:R-:W-:-:S03]  /*9c20*/  FFMA.FTZ R18, R13, R6, R18 ;  /* 0x000000060d127223 */ /* 0x000fc60000010012 */
[----:B------:R-:W-:Y:S02]  /*9c30*/  F2FP.PACK_AB R4, R5, R4 ;  /* 0x000000040504723e */ /* 0x000fe400000000ff */
[----:B------:R-:W-:Y:S02]  /*9c40*/  F2FP.PACK_AB R8, R18, R7 ;  /* 0x000000071208723e */ /* 0x000fe400000000ff */
[----:B------:R-:W-:Y:S02]  /*9c50*/  MOV R10, R4 ;  /* 0x00000004000a7202 */ /* 0x000fe40000000f00 */
.L_x_7034:
[----:B------:R-:W-:Y:S05]  /*9c60*/  BSYNC B0 ;  /* 0x0000000000007941 */ /* 0x000fea0003800000 */
.L_x_7033:
[----:B-----5:R1:W-:Y:S02]  /*9c70*/  STS.128 [R157+0x3000], R8 ;  /* 0x003000089d007388 */ /* 0x0203e40000000c00 */
.L_x_7028:
[----:B------:R-:W-:Y:S05]  /*9c80*/  BSYNC B2 ;  /* 0x0000000000027941 */ /* 0x000fea0003800000 */
.L_x_7027:
        /* <DEDUP_REMOVED lines=33> */
[-C--:B------:R-:W-:Y:S01]  /*9ea0*/  FMUL.FTZ R3, R15, R0.reuse ;  /* 0x000000000f037220 */ /* 0x080fe20000410000 */
[----:B------:R-:W-:Y:S01]  /*9eb0*/  HADD2.F32 R4, -RZ, R4.H0_H0 ;  /* 0x20000004ff047230 */ /* 0x000fe20000004100 */
[C---:B------:R-:W-:Y:S01]  /*9ec0*/  FMUL.FTZ R9, R21.reuse, R9 ;  /* 0x0000000915097220 */ /* 0x040fe20000410000 */
[----:B------:R-:W-:Y:S01]  /*9ed0*/  HADD2.F32 R5, -RZ, R5.H0_H0 ;  /* 0x20000005ff057230 */ /* 0x000fe20000004100 */
[----:B------:R-:W-:Y:S01]  /*9ee0*/  FMUL.FTZ R0, R18, R0 ;  /* 0x0000000012007220 */ /* 0x000fe20000410000 */
[----:B------:R-:W-:Y:S01]  /*9ef0*/  HADD2.F32 R6, -RZ, R6.H0_H0 ;  /* 0x20000006ff067230 */ /* 0x000fe20000004100 */
[----:B------:R-:W-:-:S02]  /*9f00*/  FFMA.FTZ R10, R21, R13, -R10 ;  /* 0x0000000d150a7223 */ /* 0x000fc4000001080a */
[----:B------:R-:W-:Y:S01]  /*9f10*/  FFMA.FTZ R9, R20, R13, R9 ;  /* 0x0000000d14097223 */ /* 0x000fe20000010009 */
[--C-:B------:R-:W-:Y:S01]  /*9f20*/  HADD2.F32 R13, -RZ, R8.reuse.H1_H1 ;  /* 0x30000008ff0d7230 */ /* 0x100fe20000004100 */
[-C--:B------:R-:W-:Y:S01]  /*9f30*/  FFMA.FTZ R3, R18, R11.reuse, -R3 ;  /* 0x0000000b12037223 */ /* 0x080fe20000010803 */
[--C-:B------:R-:W-:Y:S01]  /*9f40*/  HADD2.F32 R18, -RZ, R19.reuse.H1_H1 ;  /* 0x30000013ff127230 */ /* 0x100fe20000004100 */
[----:B------:R-:W-:Y:S01]  /*9f50*/  FFMA.FTZ R0, R15, R11, R0 ;  /* 0x0000000b0f007223 */ /* 0x000fe20000010000 */
[----:B------:R-:W-:Y:S01]  /*9f60*/  HADD2.F32 R11, -RZ, R8.H0_H0 ;  /* 0x20000008ff0b7230 */ /* 0x000fe20000004100 */
[----:B------:R-:W-:Y:S01]  /*9f70*/  F2FP.PACK_AB R9, R9, R10 ;  /* 0x0000000a0909723e */ /* 0x000fe200000000ff */
[----:B------:R-:W-:Y:S02]  /*9f80*/  HADD2.F32 R8, -RZ, R19.H0_H0 ;  /* 0x20000013ff087230 */ /* 0x000fe40000004100 */
[----:B------:R-:W-:Y:S01]  /*9f90*/  HADD2.F32 R15, -RZ, R7.H0_H0 ;  /* 0x20000007ff0f7230 */ /* 0x000fe20000004100 */
[----:B------:R-:W-:-:S02]  /*9fa0*/  FMUL.FTZ R7, R13, R4 ;  /* 0x000000040d077220 */ /* 0x000fc40000410000 */
[C---:B------:R-:W-:Y:S02]  /*9fb0*/  FMUL.FTZ R19, R11.reuse, R4 ;  /* 0x000000040b137220 */ /* 0x040fe40000410000 */
[-C--:B------:R-:W-:Y:S02]  /*9fc0*/  FMUL.FTZ R4, R18, R5.reuse ;  /* 0x0000000512047220 */ /* 0x080fe40000410000 */
[----:B------:R-:W-:Y:S02]  /*9fd0*/  FMUL.FTZ R5, R8, R5 ;  /* 0x0000000508057220 */ /* 0x000fe40000410000 */
[-C--:B------:R-:W-:Y:S01]  /*9fe0*/  FFMA.FTZ R7, R11, R6.reuse, -R7 ;  /* 0x000000060b077223 */ /* 0x080fe20000010807 */
[----:B------:R-:W-:Y:S01]  /*9ff0*/  F2FP.PACK_AB R11, R0, R3 ;  /* 0x00000003000b723e */ /* 0x000fe200000000ff */
[----:B------:R-:W-:Y:S02]  /*a000*/  FFMA.FTZ R6, R13, R6, R19 ;  /* 0x000000060d067223 */ /* 0x000fe40000010013 */
[----:B------:R-:W-:-:S02]  /*a010*/  FFMA.FTZ R4, R8, R15, -R4 ;  /* 0x0000000f08047223 */ /* 0x000fc40000010804 */
[----:B------:R-:W-:Y:S01]  /*a020*/  FFMA.FTZ R5, R18, R15, R5 ;  /* 0x0000000f12057223 */ /* 0x000fe20000010005 */
[----:B------:R-:W-:-:S04]  /*a030*/  F2FP.PACK_AB R8, R6, R7 ;  /* 0x000000070608723e */ /* 0x000fc800000000ff */
[----:B------:R-:W-:Y:S02]  /*a040*/  F2FP.PACK_AB R10, R5, R4 ;  /* 0x00000004050a723e */ /* 0x000fe400000000ff */
.L_x_7039:
[----:B------:R-:W-:Y:S05]  /*a050*/  BSYNC B0 ;  /* 0x0000000000007941 */ /* 0x000fea0003800000 */
.L_x_7038:
[----:B-----5:R4:W-:Y:S02]  /*a060*/  STS.128 [R157+0x1800], R8 ;  /* 0x001800089d007388 */ /* 0x0209e40000000c00 */
.L_x_7037:
[----:B------:R-:W-:Y:S05]  /*a070*/  BSYNC B1 ;  /* 0x0000000000017941 */ /* 0x000fea0003800000 */
.L_x_7036:
        /* <DEDUP_REMOVED lines=8> */
[--C-:B-----5:R-:W-:Y:S02]  /*a100*/  HADD2.F32 R20, -RZ, R17.reuse.H0_H0 ;  /* 0x20000011ff147230 */ /* 0x120fe40000004100 */
[----:B------:R-:W-:Y:S02]  /*a110*/  HADD2.F32 R17, -RZ, R17.H1_H1 ;  /* 0x30000011ff117230 */ /* 0x000fe40000004100 */
[--C-:B------:R-:W-:Y:S02]  /*a120*/  HADD2.F32 R13, -RZ, R19.reuse.H1_H1 ;  /* 0x30000013ff0d7230 */ /* 0x100fe40000004100 */
        /* <DEDUP_REMOVED lines=8> */
[C---:B------:R-:W-:Y:S01]  /*a1b0*/  FMUL.FTZ R8, R20.reuse, R8 ;  /* 0x0000000814087220 */ /* 0x040fe20000410000 */
        /* <DEDUP_REMOVED lines=24> */
.L_x_7041:
[----:B------:R-:W-:Y:S05]  /*a340*/  BSYNC B0 ;  /* 0x0000000000007941 */ /* 0x000fea0003800000 */
.L_x_7040:
[----:B-----5:R1:W-:Y:S01]  /*a350*/  STS.128 [R157+0x3800], R16 ;  /* 0x003800109d007388 */ /* 0x0203e20000000c00 */
[----:B------:R-:W-:Y:S05]  /*a360*/  BRA `(.L_x_7035) ;  /* 0x0000353000007947 */ /* 0x000fea0003800000 */
.L_x_7010:
        /* <DEDUP_REMOVED lines=53> */
[--C-:B---3--:R-:W-:Y:S01]  /*a6c0*/  HADD2.F32 R12, -RZ, R8.reuse.H1_H1 ;  /* 0x30000008ff0c7230 */ /* 0x108fe20000004100 */
        /* <DEDUP_REMOVED lines=36> */
.L_x_7047:
[----:B------:R-:W-:Y:S05]  /*a910*/  BSYNC B0 ;  /* 0x0000000000007941 */ /* 0x000fea0003800000 */
.L_x_7046:
[----:B-----5:R4:W-:Y:S02]  /*a920*/  STS.128 [R157], R24 ;  /* 0x000000189d007388 */ /* 0x0209e40000000c00 */
.L_x_7045:
[----:B------:R-:W-:Y:S05]  /*a930*/  BSYNC B1 ;  /* 0x0000000000017941 */ /* 0x000fea0003800000 */
.L_x_7044:
        /* <DEDUP_REMOVED lines=86> */
.L_x_7049:
[----:B------:R-:W-:Y:S05]  /*aea0*/  BSYNC B0 ;  /* 0x0000000000007941 */ /* 0x000fea0003800000 */
.L_x_7048:
[----:B-----5:R1:W-:Y:S02]  /*aeb0*/  STS.128 [R157+0x2000], R24 ;  /* 0x002000189d007388 */ /* 0x0203e40000000c00 */
.L_x_7043:
[----:B------:R-:W-:Y:S05]  /*aec0*/  BSYNC B2 ;  /* 0x0000000000027941 */ /* 0x000fea0003800000 */
.L_x_7042:
        /* <DEDUP_REMOVED lines=95> */
.L_x_7055:
[----:B------:R-:W-:Y:S05]  /*b4c0*/  BSYNC B0 ;  /* 0x0000000000007941 */ /* 0x000fea0003800000 */
.L_x_7054:
[----:B-----5:R4:W-:Y:S02]  /*b4d0*/  STS.128 [R157+0x800], R24 ;  /* 0x000800189d007388 */ /* 0x0209e40000000c00 */
.L_x_7053:
[----:B------:R-:W-:Y:S05]  /*b4e0*/  BSYNC B1 ;  /* 0x0000000000017941 */ /* 0x000fea0003800000 */
.L_x_7052:
        /* <DEDUP_REMOVED lines=89> */
.L_x_7057:
[----:B------:R-:W-:Y:S05]  /*ba80*/  BSYNC B0 ;  /* 0x0000000000007941 */ /* 0x000fea0003800000 */
.L_x_7056:
[----:B-----5:R1:W-:Y:S02]  /*ba90*/  STS.128 [R157+0x2800], R20 ;  /* 0x002800149d007388 */ /* 0x0203e40000000c00 */
.L_x_7051:
[----:B------:R-:W-:Y:S05]  /*baa0*/  BSYNC B2 ;  /* 0x0000000000027941 */ /* 0x000fea0003800000 */
.L_x_7050:
        /* <DEDUP_REMOVED lines=96> */
.L_x_7063:
[----:B------:R-:W-:Y:S05]  /*c0b0*/  BSYNC B0 ;  /* 0x0000000000007941 */ /* 0x000fea0003800000 */
.L_x_7062:
[----:B-----5:R4:W-:Y:S02]  /*c0c0*/  STS.128 [R157+0x1000], R24 ;  /* 0x001000189d007388 */ /* 0x0209e40000000c00 */
.L_x_7061:
[----:B------:R-:W-:Y:S05]  /*c0d0*/  BSYNC B1 ;  /* 0x0000000000017941 */ /* 0x000fea0003800000 */
.L_x_7060:
        /* <DEDUP_REMOVED lines=89> */
.L_x_7065:
[----:B------:R-:W-:Y:S05]  /*c670*/  BSYNC B0 ;  /* 0x0000000000007941 */ /* 0x000fea0003800000 */
.L_x_7064:
[----:B-----5:R4:W-:Y:S02]  /*c680*/  STS.128 [R157+0x3000], R24 ;  /* 0x003000189d007388 */ /* 0x0209e40000000c00 */
.L_x_7059:
[----:B------:R-:W-:Y:S05]  /*c690*/  BSYNC B2 ;  /* 0x0000000000027941 */ /* 0x000fea0003800000 */
.L_x_7058:
        /* <DEDUP_REMOVED lines=33> */
[----:B------:R-:W-:-:S06]  /*c8b0*/  LEA.HI.X R11, R8, c[0x0][0x2ac], R9, 0x1, P2 ;  /* 0x0000ab00080b7a11 */ /* 0x000fcc00010f0c09 */
[----:B---3--:R-:W3:Y:S01]  /*c8c0*/  LDG.E.128 R8, [R10.64] ;  /* 0x000000060a087981 */ /* 0x008ee2000c1e1d00 */
[--C-:B----4-:R-:W-:Y:S02]  /*c8d0*/  HADD2.F32 R29, -RZ, R20.reuse.H0_H0 ;  /* 0x20000014ff1d7230 */ /* 0x110fe40000004100 */
[----:B------:R-:W-:Y:S02]  /*c8e0*/  HADD2.F32 R31, -RZ, R21.H0_H0 ;  /* 0x20000015ff1f7230 */ /* 0x000fe40000004100 */
[----:B------:R-:W-:Y:S02]  /*c8f0*/  HADD2.F32 R20, -RZ, R20.H1_H1 ;  /* 0x30000014ff147230 */ /* 0x000fe40000004100 */
[--C-:B--2---:R-:W-:Y:S02]  /*c900*/  HADD2.F32 R0, -RZ, R4.reuse.H0_H0 ;  /* 0x20000004ff007230 */ /* 0x104fe40000004100 */
        /* <DEDUP_REMOVED lines=10> */
[----:B------:R-:W-:Y:S01]  /*c9b0*/  HADD2.F32 R0, -RZ, R23.H1_H1 ;  /* 0x30000017ff007230 */ /* 0x000fe20000004100 */
[----:B------:R-:W-:Y:S01]  /*c9c0*/  FMUL.FTZ R31, R31, R4 ;  /* 0x000000041f1f7220 */ /* 0x000fe20000410000 */
[----:B------:R-:W-:Y:S01]  /*c9d0*/  HADD2.F32 R4, -RZ, R22.H0_H0 ;  /* 0x20000016ff047230 */ /* 0x000fe20000004100 */
        /* <DEDUP_REMOVED lines=43> */
.L_x_7069:
[----:B------:R-:W-:Y:S05]  /*cc90*/  BSYNC B0 ;  /* 0x0000000000007941 */ /* 0x000fea0003800000 */
.L_x_7068:
[----:B-----5:R4:W-:Y:S02]  /*cca0*/  STS.128 [R157+0x1800], R24 ;  /* 0x001800189d007388 */ /* 0x0209e40000000c00 */
.L_x_7067:
[----:B------:R-:W-:Y:S05]  /*ccb0*/  BSYNC B1 ;  /* 0x0000000000017941 */ /* 0x000fea0003800000 */
.L_x_7066:
[----:B------:R1:W-:Y:S01]  /*ccc0*/  @P0 STS.128 [R157+0x3800], RZ ;  /* 0x003800ff9d000388 */ /* 0x0003e20000000c00 */
[----:B------:R-:W-:Y:S05]  /*ccd0*/  @P0 BRA `(.L_x_7035) ;  /* 0x00000bc000000947 */ /* 0x000fea0003800000 */
[----:B-1----:R1:W5:Y:S01]  /*cce0*/  LDG.E.128 R20, [R16.64+0x80] ;  /* 0x0000800610147981 */ /* 0x002362000c1e1d00 */
[----:B------:R-:W-:Y:S01]  /*ccf0*/  ISETP.GE.AND P0, PT, R100, c[0x0][0x230], PT ;  /* 0x00008c0064007a0c */ /* 0x000fe20003f06270 */
[----:B------:R-:W-:-:S12]  /*cd00*/  BSSY B0, `(.L_x_7070) ;  /* 0x000005a000007945 */ /* 0x000fd80003800000 */
[----:B------:R-:W-:Y:S05]  /*cd10*/  @P0 BRA `(.L_x_7071) ;  /* 0x0000058000000947 */ /* 0x000fea0003800000 */
[-C--:B------:R-:W-:Y:S02]  /*cd20*/  ISETP.GE.AND P0, PT, R100, R125.reuse, PT ;  /* 0x0000007d6400720c */ /* 0x080fe40003f06270 */
[----:B------:R-:W-:Y:S02]  /*cd30*/  MOV R4, R125 ;  /* 0x0000007d00047202 */ /* 0x000fe40000000f00 */
[----:B------:R-:W-:Y:S02]  /*cd40*/  MOV R6, 0x30 ;  /* 0x0000003000067802 */ /* 0x000fe40000000f00 */
[----:B------:R-:W-:Y:S02]  /*cd50*/  MOV R0, RZ ;  /* 0x000000ff00007202 */ /* 0x000fe40000000f00 */
[----:B------:R-:W-:-:S04]  /*cd60*/  IADD3 R8, P2, R16, 0x80, RZ ;  /* 0x0000008010087810 */ /* 0x000fc80007f5e0ff */
[----:B------:R-:W-:Y:S02]  /*cd70*/  IADD3.X R9, RZ, R17, RZ, P2, !PT ;  /* 0x00000011ff097210 */ /* 0x000fe400017fe4ff */
[--C-:B------:R-:W-:Y:S02]  /*cd80*/  @P0 SHF.R.S32.HI R125, RZ, 0x1, R127.reuse ;  /* 0x00000001ff7d0819 */ /* 0x100fe4000001147f */
[--C-:B------:R-:W-:Y:S02]  /*cd90*/  @P0 SHF.R.S32.HI R5, RZ, 0x1, R127.reuse ;  /* 0x00000001ff050819 */ /* 0x100fe4000001147f */
[C---:B------:R-:W-:Y:S01]  /*cda0*/  @P0 IADD3 R4, -R125.reuse, RZ, RZ ;  /* 0x000000ff7d040210 */ /* 0x040fe20007ffe1ff */
[----:B------:R-:W-:Y:S01]  /*cdb0*/  IMAD R6, R125, R6, 0x40 ;  /* 0x000000407d067424 */ /* 0x000fe200078e0206 */
[----:B------:R-:W-:Y:S02]  /*cdc0*/  @P0 IADD3 R0, -R5, RZ, RZ ;  /* 0x000000ff05000210 */ /* 0x000fe40007ffe1ff */
[----:B------:R-:W-:Y:S01]  /*cdd0*/  @P0 SHF.R.S32.HI R127, RZ, 0x1, R127 ;  /* 0x00000001ff7f0819 */ /* 0x000fe2000001147f */
[----:B-1----:R-:W-:Y:S01]  /*cde0*/  IMAD.WIDE R16, R4, 0x2, R8 ;  /* 0x0000000204107825 */ /* 0x002fe200078e0208 */
[----:B------:R-:W-:-:S04]  /*cdf0*/  IADD3 R3, P1, R6, R3, RZ ;  /* 0x0000000306037210 */ /* 0x000fc80007f3e0ff */
[----:B------:R-:W-:Y:S01]  /*ce00*/  LEA.HI.X.SX32 R13, R6, R13, 0x1, P1 ;  /* 0x0000000d060d7211 */ /* 0x000fe200008f0eff */
[----:B--2---:R-:W2:Y:S01]  /*ce10*/  LDG.E.128 R16, [R16.64] ;  /* 0x0000000610107981 */ /* 0x004ea2000c1e1d00 */
[----:B------:R-:W-:-:S04]  /*ce20*/  IADD3 R5, P1, R0, R3, RZ ;  /* 0x0000000300057210 */ /* 0x000fc80007f3e0ff */
[----:B------:R-:W-:Y:S02]  /*ce30*/  LEA.HI.X.SX32 R0, R0, R13, 0x1, P1 ;  /* 0x0000000d00007211 */ /* 0x000fe400008f0eff */
[----:B------:R-:W-:-:S04]  /*ce40*/  LEA R6, P1, R5, c[0x0][0x2b0], 0x1 ;  /* 0x0000ac0005067a11 */ /* 0x000fc800078208ff */
        /* <DEDUP_REMOVED lines=9> */
[--C-:B--2---:R-:W-:Y:S02]  /*cee0*/  HADD2.F32 R25, -RZ, R16.reuse.H0_H0 ;  /* 0x20000010ff197230 */ /* 0x104fe40000004100 */
[----:B------:R-:W-:Y:S02]  /*cef0*/  HADD2.F32 R27, -RZ, R16.H1_H1 ;  /* 0x30000010ff1b7230 */ /* 0x000fe40000004100 */
[----:B------:R-:W-:Y:S02]  /*cf00*/  HADD2.F32 R16, -RZ, R17.H0_H0 ;  /* 0x20000011ff107230 */ /* 0x000fe40000004100 */
[----:B---3--:R-:W-:Y:S02]  /*cf10*/  HADD2.F32 R0, -RZ, R4.H0_H0 ;  /* 0x20000004ff007230 */ /* 0x008fe40000004100 */
        /* <DEDUP_REMOVED lines=24> */
[----:B------:R-:W-:Y:S01]  /*d0a0*/  @!P0 FADD.FTZ R5, -R5, -RZ ;  /* 0x800000ff05058221 */ /* 0x000fe20000010100 */
[----:B------:R-:W-:Y:S01]  /*d0b0*/  HADD2.F32 R18, -RZ, R18.H1_H1 ;  /* 0x30000012ff127230 */ /* 0x000fe20000004100 */
[----:B------:R-:W-:Y:S01]  /*d0c0*/  @!P0 FADD.FTZ R15, -R15, -RZ ;  /* 0x800000ff0f0f8221 */ /* 0x000fe20000010100 */
[----:B------:R-:W-:-:S02]  /*d0d0*/  HADD2.F32 R20, -RZ, R20.H1_H1 ;  /* 0x30000014ff147230 */ /* 0x000fc40000004100 */
[----:B------:R-:W-:Y:S01]  /*d0e0*/  HADD2.F32 R8, -RZ, R8.H1_H1 ;  /* 0x30000008ff087230 */ /* 0x000fe20000004100 */
[----:B------:R-:W-:Y:S01]  /*d0f0*/  FMUL.FTZ R24, R24, R13 ;  /* 0x0000000d18187220 */ /* 0x000fe20000410000 */
[----:B------:R-:W-:Y:S01]  /*d100*/  HADD2.F32 R13, -RZ, R21.H0_H0 ;  /* 0x20000015ff0d7230 */ /* 0x000fe20000004100 */
        /* <DEDUP_REMOVED lines=8> */
[----:B------:R-:W-:Y:S02]  /*d190*/  HADD2.F32 R9, -RZ, R9.H1_H1 ;  /* 0x30000009ff097230 */ /* 0x000fe40000004100 */
[----:B------:R-:W-:Y:S02]  /*d1a0*/  HADD2.F32 R10, -RZ, R10.H1_H1 ;  /* 0x3000000aff0a7230 */ /* 0x000fe40000004100 */
[--C-:B------:R-:W-:Y:S02]  /*d1b0*/  HADD2.F32 R17, -RZ, R11.reuse.H0_H0 ;  /* 0x2000000bff117230 */ /* 0x100fe40000004100 */
        /* <DEDUP_REMOVED lines=14> */
.L_x_7071:
[----:B------:R-:W-:Y:S05]  /*d2a0*/  BSYNC B0 ;  /* 0x0000000000007941 */ /* 0x000fea0003800000 */
.L_x_7070:
[----:B-----5:R1:W-:Y:S01]  /*d2b0*/  STS.128 [R157+0x3800], R20 ;  /* 0x003800149d007388 */ /* 0x0203e20000000c00 */
[----:B------:R-:W-:Y:S05]  /*d2c0*/  BRA `(.L_x_7035) ;  /* 0x000005d000007947 */ /* 0x000fea0003800000 */
.L_x_7009:
        /* <DEDUP_REMOVED lines=20> */
.L_x_7073:
[----:B------:R-:W-:Y:S05]  /*d410*/  BSYNC B0 ;  /* 0x0000000000007941 */ /* 0x000fea0003800000 */
.L_x_7072:
        /* <DEDUP_REMOVED lines=22> */
.L_x_7075:
[----:B------:R-:W-:Y:S05]  /*d580*/  BSYNC B0 ;  /* 0x0000000000007941 */ /* 0x000fea0003800000 */
.L_x_7074:
        /* <DEDUP_REMOVED lines=23> */
.L_x_7077:
[----:B------:R-:W-:Y:S05]  /*d700*/  BSYNC B0 ;  /* 0x0000000000007941 */ /* 0x000fea0003800000 */
.L_x_7076:
        /* <DEDUP_REMOVED lines=25> */
.L_x_7035:
[----:B------:R-:W-:Y:S05]  /*d8a0*/  BSYNC B3 ;  /* 0x0000000000037941 */ /* 0x000fea0003800000 */
.L_x_7008:
        /* <DEDUP_REMOVED lines=26> */
.L_x_7079:
[----:B------:R-:W-:Y:S05]  /*da50*/  BSYNC B0 ;  /* 0x0000000000007941 */ /* 0x000fea0003800000 */
.L_x_7078:
        /* <DEDUP_REMOVED lines=22> */
.L_x_7081:
[----:B------:R-:W-:Y:S05]  /*dbc0*/  BSYNC B0 ;  /* 0x0000000000007941 */ /* 0x000fea0003800000 */
.L_x_7080:
        /* <DEDUP_REMOVED lines=26> */
.L_x_7083:
[----:B------:R-:W-:Y:S05]  /*dd70*/  BSYNC B0 ;  /* 0x0000000000007941 */ /* 0x000fea0003800000 */
.L_x_7082:
        /* <DEDUP_REMOVED lines=12> */
[----:B------:R-:W-:Y:S02]  /*de40*/  @!P1 IMAD.MOV.U32 R11, RZ, RZ, R163 ;  /* 0x000000ffff0b9224 */ /* 0x000fe400078e00a3 */
        /* <DEDUP_REMOVED lines=18> */
.L_x_7085:
[----:B------:R-:W-:Y:S05]  /*df70*/  BSYNC B0 ;  /* 0x0000000000007941 */ /* 0x000fea0003800000 */
.L_x_7084:
[----:B------:R-:W-:Y:S01]  /*df80*/  IMAD R62, R62, c[0x0][0x320], RZ ;  /* 0x0000c8003e3e7a24 */ /* 0x000fe200078e02ff */
[----:B------:R-:W0:Y:S01]  /*df90*/  LDGDEPBAR ;  /* 0x00000000000079af */ /* 0x000e220000000000 */
[----:B------:R-:W-:-:S04]  /*dfa0*/  IMAD.WIDE.U32 R134, R63, c[0x0][0x320], R134 ;  /* 0x0000c8003f867a25 */ /* 0x000fc800078e0086 */
[----:B------:R-:W-:Y:S01]  /*dfb0*/  IMAD R62, R63, c[0x0][0x324], R62 ;  /* 0x0000c9003f3e7a24 */ /* 0x000fe200078e023e */
[----:B-1----:R-:W-:-:S03]  /*dfc0*/  LEA R6, P0, R134, c[0x0][0x318], 0x2 ;  /* 0x0000c60086067a11 */ /* 0x002fc600078010ff */
[----:B------:R-:W-:-:S05]  /*dfd0*/  IMAD.IADD R62, R135, 0x1, R62 ;  /* 0x00000001873e7824 */ /* 0x000fca00078e023e */
[----:B------:R-:W-:-:S06]  /*dfe0*/  LEA.HI.X R7, R134, c[0x0][0x31c], R62, 0x2, P0 ;  /* 0x0000c70086077a11 */ /* 0x000fcc00000f143e */
[----:B------:R-:W2:Y:S01]  /*dff0*/  LDG.E R7, [R6.64] ;  /* 0x0000000606077981 */ /* 0x000ea2000c1e1900 */
[----:B------:R-:W-:Y:S01]  /*e000*/  ISETP.GE.AND P1, PT, R132, R5, PT ;  /* 0x000000058400720c */ /* 0x000fe20003f26270 */
[----:B------:R-:W2:Y:S01]  /*e010*/  MUFU.RCP R0, c[0x0][0x238] ;  /* 0x00008e0000007b08 */ /* 0x000ea20000001000 */
[----:B------:R-:W-:Y:S01]  /*e020*/  SHF.R.S32.HI R164, RZ, 0x1f, R129 ;  /* 0x0000001fffa47819 */ /* 0x000fe20000011481 */
[----:B------:R-:W-:-:S04]  /*e030*/  DEPBAR.LE SB0, 0x0 ;  /* 0x000080000000791a */ /* 0x000fc80000000000 */
[----:B------:R-:W-:Y:S01]  /*e040*/  BAR.SYNC.DEFER_BLOCKING 0x0 ;  /* 0x0000000000007b1d */ /* 0x000fe20000010000 */
[----:B------:R-:W-:Y:S01]  /*e050*/  IMAD.SHL.U32 R165, R115, 0x2, RZ ;  /* 0x0000000273a57824 */ /* 0x000fe200078e00ff */
[----:B------:R-:W-:Y:S02]  /*e060*/  LEA R170, P0, R106, c[0x0][0x170], 0x1 ;  /* 0x00005c006aaa7a11 */ /* 0x000fe400078008ff */
[----:B------:R-:W-:Y:S02]  /*e070*/  LEA.HI R164, R164, R129, RZ, 0x2 ;  /* 0x00000081a4a47211 */ /* 0x000fe400078f10ff */
        /* <DEDUP_REMOVED lines=23> */
.L_x_7087:
[----:B-1----:R-:W-:Y:S05]  /*e1f0*/  BSYNC B0 ;  /* 0x0000000000007941 */ /* 0x002fea0003800000 */
.L_x_7086:
        /* <DEDUP_REMOVED lines=22> */
.L_x_7089:
[----:B------:R-:W-:Y:S05]  /*e360*/  BSYNC B0 ;  /* 0x0000000000007941 */ /* 0x000fea0003800000 */
.L_x_7088:
        /* <DEDUP_REMOVED lines=26> */
.L_x_7091:
[----:B------:R-:W-:Y:S05]  /*e510*/  BSYNC B0 ;  /* 0x0000000000007941 */ /* 0x000fea0003800000 */
.L_x_7090:
        /* <DEDUP_REMOVED lines=28> */
.L_x_7093:
[----:B------:R-:W-:Y:S05]  /*e6e0*/  BSYNC B0 ;  /* 0x0000000000007941 */ /* 0x000fea0003800000 */
.L_x_7092:
        /* <DEDUP_REMOVED lines=9> */
[----:B------:R-:W0:Y:S01]  /*e780*/  LDGDEPBAR ;  /* 0x00000000000079af */ /* 0x000e220000000000 */
[----:B------:R-:W-:-:S02]  /*e790*/  LOP3.LUT R7, R54, 0x1c0, RZ, 0xc0, !PT ;  /* 0x000001c036077812 */ /* 0x000fc400078ec0ff */
[----:B------:R-:W-:Y:S01]  /*e7a0*/  LOP3.LUT R132, R5, 0x8, R132, 0xf8, !PT ;  /* 0x0000000805847812 */ /* 0x000fe200078ef884 */
[----:B------:R-:W-:Y:S01]  /*e7b0*/  IMAD.IADD R149, R149, 0x1, -R4 ;  /* 0x0000000195957824 */ /* 0x000fe200078e0a04 */
[----:B------:R-:W-:Y:S02]  /*e7c0*/  LOP3.LUT R37, R37, 0xfffffe00, RZ, 0xc0, !PT ;  /* 0xfffffe0025257812 */ /* 0x000fe400078ec0ff */
        /* <DEDUP_REMOVED lines=19> */
[----:B------:R-:W5:Y:S01]  /*e900*/  LDSM.16.M88.4 R28, [R149+0x5000] ;  /* 0x00500000951c783b */ /* 0x000f620000000200 */
[----:B------:R-:W-:Y:S01]  /*e910*/  IMAD R146, R39, 0x2, R150 ;  /* 0x0000000227927824 */ /* 0x000fe200078e0296 */
[----:B------:R-:W-:Y:S01]  /*e920*/  IADD3 R139, R147, 0x800, RZ ;  /* 0x00000800938b7810 */ /* 0x000fe20007ffe0ff */
[----:B------:R-:W-:Y:S01]  /*e930*/  IMAD R145, R39, 0x2, R148 ;  /* 0x0000000227917824 */ /* 0x000fe200078e0294 */
[----:B------:R-:W1:Y:S01]  /*e940*/  LDSM.16.M88.4 R8, [R149+0x5800] ;  /* 0x005800009508783b */ /* 0x000e620000000200 */
[----:B------:R-:W-:Y:S02]  /*e950*/  SEL R2, R2, 0xffffffc0, !P2 ;  /* 0xffffffc002027807 */ /* 0x000fe40005000000 */
[C---:B------:R-:W-:Y:S01]  /*e960*/  IADD3 R138, R147.reuse, 0x1000, RZ ;  /* 0x00001000938a7810 */ /* 0x040fe20007ffe0ff */
[----:B------:R-:W-:Y:S01]  /*e970*/  LDSM.16.M88.4 R76, [R147] ;  /* 0x00000000934c783b */ /* 0x000fe20000000200 */
[----:B------:R-:W-:Y:S01]  /*e980*/  IADD3 R137, R147, 0x1800, RZ ;  /* 0x0000180093897810 */ /* 0x000fe20007ffe0ff */
[----:B------:R-:W-:Y:S01]  /*e990*/  IMAD.IADD R143, R149, 0x1, R2 ;  /* 0x00000001958f7824 */ /* 0x000fe200078e0202 */
[C---:B------:R-:W-:Y:S01]  /*e9a0*/  IADD3 R135, R147.reuse, 0x2000, RZ ;  /* 0x0000200093877810 */ /* 0x040fe20007ffe0ff */
[----:B------:R-:W3:Y:S01]  /*e9b0*/  LDSM.16.M88.4 R72, [R148] ;  /* 0x000000009448783b */ /* 0x000ee20000000200 */
[----:B------:R-:W-:Y:S01]  /*e9c0*/  IMAD.IADD R136, R2, 0x1, R147 ;  /* 0x0000000102887824 */ /* 0x000fe200078e0293 */
[----:B------:R-:W-:Y:S01]  /*e9d0*/  IADD3 R134, R147, 0x2800, RZ ;  /* 0x0000280093867810 */ /* 0x000fe20007ffe0ff */
[----:B------:R-:W-:Y:S01]  /*e9e0*/  IMAD.IADD R2, R3, 0x1, R165 ;  /* 0x0000000103027824 */ /* 0x000fe200078e02a5 */
[----:B------:R-:W4:Y:S01]  /*e9f0*/  LDSM.16.M88.4 R68, [R147+0x800] ;  /* 0x000800009344783b */ /* 0x000f220000000200 */
[----:B------:R-:W-:-:S02]  /*ea00*/  IADD3 R133, R147, 0x3000, RZ ;  /* 0x0000300093857810 */ /* 0x000fc40007ffe0ff */
[----:B------:R-:W-:Y:S01]  /*ea10*/  I2F R43, R2 ;  /* 0x00000002002b7306 */ /* 0x000fe20000201400 */
[----:B------:R-:W1:Y:S01]  /*ea20*/  LDSM.16.M88.4 R64, [R147+0x1000] ;  /* 0x001000009340783b */ /* 0x000e620000000200 */
[C---:B------:R-:W-:Y:S02]  /*ea30*/  IADD3 R40, R2.reuse, 0x9, RZ ;  /* 0x0000000902287810 */ /* 0x040fe40007ffe0ff */
[----:B------:R-:W-:Y:S01]  /*ea40*/  IADD3 R54, R2, 0x11, RZ ;  /* 0x0000001102367810 */ /* 0x000fe20007ffe0ff */
[----:B------:R-:W1:Y:S01]  /*ea50*/  LDSM.16.M88.4 R60, [R147+0x1800] ;  /* 0x00180000933c783b */ /* 0x000e620000000200 */
[----:B------:R-:W-:Y:S02]  /*ea60*/  IADD3 R132, R147, 0x3800, RZ ;  /* 0x0000380093847810 */ /* 0x000fe40007ffe0ff */
[----:B------:R-:W-:Y:S01]  /*ea70*/  I2F R42, R40 ;  /* 0x00000028002a7306 */ /* 0x000fe20000201400 */
[----:B------:R-:W-:Y:S04]  /*ea80*/  LDSM.16.M88.4 R12, [R143+0x4000] ;  /* 0x004000008f0c783b */ /* 0x000fe80000000200 */
[----:B------:R-:W1:Y:S01]  /*ea90*/  LDSM.16.M88.4 R16, [R146] ;  /* 0x000000009210783b */ /* 0x000e620000000200 */
[C---:B--2---:R-:W-:Y:S03]  /*eaa0*/  HMMA.16816.F32 R4, R20.reuse, R84, RZ ;  /* 0x000000541404723c */ /* 0x044fe600000018ff */
[----:B------:R-:W-:Y:S04]  /*eab0*/  LDSM.16.M88.4 R92, [R143+0x5000] ;  /* 0x005000008f5c783b */ /* 0x000fe80000000200 */
[----:B---3--:R-:W-:Y:S01]  /*eac0*/  LDSM.16.M88.4 R88, [R143+0x5800] ;  /* 0x005800008f58783b */ /* 0x008fe20000000200 */
[C---:B------:R-:W-:Y:S03]  /*ead0*/  HMMA.16816.F32 R84, R20.reuse, R86, RZ ;  /* 0x000000561454723c */ /* 0x040fe600000018ff */
[----:B------:R-:W-:Y:S05]  /*eae0*/  LDSM.16.M88.4 R80, [R145] ;  /* 0x000000009150783b */ /* 0x000fea0000000200 */
[C---:B------:R-:W-:Y:S08]  /*eaf0*/  HMMA.16816.F32 R56, R20.reuse, R44, RZ ;  /* 0x0000002c1438723c */ /* 0x040ff000000018ff */
[C---:B-----5:R-:W-:Y:S08]  /*eb00*/  HMMA.16816.F32 R32, R20.reuse, R28, RZ ;  /* 0x0000001c1420723c */ /* 0x060ff000000018ff */
[C---:B------:R-:W-:Y:S08]  /*eb10*/  HMMA.16816.F32 R44, R20.reuse, R46, RZ ;  /* 0x0000002e142c723c */ /* 0x040ff000000018ff */
[C---:B------:R-:W-:Y:S08]  /*eb20*/  HMMA.16816.F32 R28, R20.reuse, R30, RZ ;  /* 0x0000001e141c723c */ /* 0x040ff000000018ff */
[C---:B-1----:R-:W-:Y:S08]  /*eb30*/  HMMA.16816.F32 R24, R20.reuse, R8, RZ ;  /* 0x000000081418723c */ /* 0x042ff000000018ff */
[----:B------:R-:W-:Y:S01]  /*eb40*/  HMMA.16816.F32 R20, R20, R10, RZ ;  /* 0x0000000a1414723c */ /* 0x000fe200000018ff */
[----:B------:R-:W1:Y:S07]  /*eb50*/  LDSM.16.M88.4 R8, [R143+0x4800] ;  /* 0x004800008f08783b */ /* 0x000e6e0000000200 */
[C---:B------:R-:W-:Y:S08]  /*eb60*/  HMMA.16816.F32 R4, R72.reuse, R76, R4 ;  /* 0x0000004c4804723c */ /* 0x040ff00000001804 */
[C---:B------:R-:W-:Y:S01]  /*eb70*/  HMMA.16816.F32 R84, R72.reuse, R78, R84 ;  /* 0x0000004e4854723c */ /* 0x040fe20000001854 */
[----:B------:R-:W2:Y:S07]  /*eb80*/  LDSM.16.M88.4 R76, [R136] ;  /* 0x00000000884c783b */ /* 0x000eae0000000200 */
[C---:B----4-:R-:W-:Y:S08]  /*eb90*/  HMMA.16816.F32 R56, R72.reuse, R68, R56 ;  /* 0x000000444838723c */ /* 0x050ff00000001838 */
[C---:B------:R-:W-:Y:S01]  /*eba0*/  HMMA.16816.F32 R44, R72.reuse, R70, R44 ;  /* 0x00000046482c723c */ /* 0x040fe2000000182c */
[----:B------:R-:W-:Y:S07]  /*ebb0*/  LDSM.16.M88.4 R68, [R150+0x2000] ;  /* 0x002000009644783b */ /* 0x000fee0000000200 */
[C---:B------:R-:W-:Y:S08]  /*ebc0*/  HMMA.16816.F32 R32, R72.reuse, R64, R32 ;  /* 0x000000404820723c */ /* 0x040ff00000001820 */
[C---:B------:R-:W-:Y:S01]  /*ebd0*/  HMMA.16816.F32 R28, R72.reuse, R66, R28 ;  /* 0x00000042481c723c */ /* 0x040fe2000000181c */
[----:B------:R-:W3:Y:S07]  /*ebe0*/  LDSM.16.M88.4 R64, [R136+0x800] ;  /* 0x000800008840783b */ /* 0x000eee0000000200 */
[C---:B------:R-:W-:Y:S08]  /*ebf0*/  HMMA.16816.F32 R24, R72.reuse, R60, R24 ;  /* 0x0000003c4818723c */ /* 0x040ff00000001818 */
[----:B------:R-:W-:Y:S01]  /*ec00*/  HMMA.16816.F32 R20, R72, R62, R20 ;  /* 0x0000003e4814723c */ /* 0x000fe20000001814 */
[----:B------:R-:W4:Y:S04]  /*ec10*/  LDSM.16.M88.4 R60, [R136+0x1000] ;  /* 0x00100000883c783b */ /* 0x000f280000000200 */
[----:B------:R-:W-:Y:S03]  /*ec20*/  LDSM.16.M88.4 R72, [R136+0x1800] ;  /* 0x001800008848783b */ /* 0x000fe60000000200 */
[C---:B------:R-:W-:Y:S08]  /*ec30*/  HMMA.16816.F32 R4, R16.reuse, R12, R4 ;  /* 0x0000000c1004723c */ /* 0x040ff00000001804 */
[C---:B------:R-:W-:Y:S01]  /*ec40*/  HMMA.16816.F32 R84, R16.reuse, R14, R84 ;  /* 0x0000000e1054723c */ /* 0x040fe20000001854 */
[----:B------:R-:W5:Y:S07]  /*ec50*/  LDSM.16.M88.4 R12, [R149+0x6000] ;  /* 0x00600000950c783b */ /* 0x000f6e0000000200 */
[C---:B-1----:R-:W-:Y:S08]  /*ec60*/  HMMA.16816.F32 R56, R16.reuse, R8, R56 ;  /* 0x000000081038723c */ /* 0x042ff00000001838 */
[C---:B------:R-:W-:Y:S01]  /*ec70*/  HMMA.16816.F32 R44, R16.reuse, R10, R44 ;  /* 0x0000000a102c723c */ /* 0x040fe2000000182c */
[----:B------:R-:W-:Y:S07]  /*ec80*/  LDSM.16.M88.4 R8, [R149+0x7000] ;  /* 0x007000009508783b */ /* 0x000fee0000000200 */
[C---:B------:R-:W-:Y:S08]  /*ec90*/  HMMA.16816.F32 R32, R16.reuse, R92, R32 ;  /* 0x0000005c1020723c */ /* 0x040ff00000001820 */
[C---:B------:R-:W-:Y:S01]  /*eca0*/  HMMA.16816.F32 R28, R16.reuse, R94, R28 ;  /* 0x0000005e101c723c */ /* 0x040fe2000000181c */
[----:B------:R-:W-:Y:S07]  /*ecb0*/  LDSM.16.M88.4 R92, [R149+0x7800] ;  /* 0x00780000955c783b */ /* 0x000fee0000000200 */
[C---:B------:R-:W-:Y:S08]  /*ecc0*/  HMMA.16816.F32 R24, R16.reuse, R88, R24 ;  /* 0x000000581018723c */ /* 0x040ff00000001818 */
[----:B------:R-:W-:Y:S01]  /*ecd0*/  HMMA.16816.F32 R20, R16, R90, R20 ;  /* 0x0000005a1014723c */ /* 0x000fe20000001814 */
[----:B------:R-:W1:Y:S07]  /*ece0*/  LDSM.16.M88.4 R16, [R149+0x6800] ;  /* 0x006800009510783b */ /* 0x000e6e0000000200 */
        /* <DEDUP_REMOVED lines=8> */
[----:B------:R-:W-:Y:S01]  /*ed70*/  HMMA.16816.F32 R28, R80, R62, R28 ;  /* 0x0000003e501c723c */ /* 0x000fe2000000181c */
[----:B------:R-:W-:Y:S07]  /*ed80*/  LDSM.16.M88.4 R60, [R147+0x3000] ;  /* 0x00300000933c783b */ /* 0x000fee0000000200 */
[----:B-----5:R-:W-:Y:S08]  /*ed90*/  HMMA.16816.F32 R4, R68, R12, R4 ;  /* 0x0000000c4404723c */ /* 0x020ff00000001804 */
[C---:B------:R-:W-:Y:S08]  /*eda0*/  HMMA.16816.F32 R24, R80.reuse, R72, R24 ;  /* 0x000000485018723c */ /* 0x040ff00000001818 */
[----:B------:R-:W-:Y:S01]  /*edb0*/  HMMA.16816.F32 R20, R80, R74, R20 ;  /* 0x0000004a5014723c */ /* 0x000fe20000001814 */
[----:B------:R-:W-:Y:S04]  /*edc0*/  LDSM.16.M88.4 R72, [R143+0x6000] ;  /* 0x006000008f48783b */ /* 0x000fe80000000200 */
[----:B------:R-:W-:Y:S03]  /*edd0*/  LDSM.16.M88.4 R80, [R147+0x3800] ;  /* 0x003800009350783b */ /* 0x000fe60000000200 */
[C---:B------:R-:W-:Y:S01]  /*ede0*/  HMMA.16816.F32 R88, R68.reuse, R14, R88 ;  /* 0x0000000e4458723c */ /* 0x040fe20000001858 */
[----:B------:R-:W4:Y:S07]  /*edf0*/  LDSM.16.M88.4 R12, [R146+0x2000] ;  /* 0x00200000920c783b */ /* 0x000f2e0000000200 */
[C---:B-1----:R-:W-:Y:S08]  /*ee00*/  HMMA.16816.F32 R56, R68.reuse, R16, R56 ;  /* 0x000000104438723c */ /* 0x042ff00000001838 */
[C---:B------:R-:W-:Y:S08]  /*ee10*/  HMMA.16816.F32 R32, R68.reuse, R8, R32 ;  /* 0x000000084420723c */ /* 0x040ff00000001820 */
[C---:B------:R-:W-:Y:S01]  /*ee20*/  HMMA.16816.F32 R28, R68.reuse, R10, R28 ;  /* 0x0000000a441c723c */ /* 0x040fe2000000181c */
[----:B------:R-:W1:Y:S07]  /*ee30*/  LDSM.16.M88.4 R8, [R143+0x6800] ;  /* 0x006800008f08783b */ /* 0x000e6e0000000200 */
[----:B------:R-:W-:Y:S01]  /*ee40*/  HMMA.16816.F32 R44, R68, R18, R44 ;  /* 0x00000012442c723c */ /* 0x000fe2000000182c */
[----:B------:R-:W-:Y:S07]  /*ee50*/  LDSM.16.M88.4 R16, [R145+0x2000] ;  /* 0x002000009110783b */ /* 0x000fee0000000200 */
[----:B--2---:R-:W-:Y:S08]  /*ee60*/  HMMA.16816.F32 R4, R84, R76, R4 ;  /* 0x0000004c5404723c */ /* 0x004ff00000001804 */
[C---:B------:R-:W-:Y:S08]  /*ee70*/  HMMA.16816.F32 R24, R68.reuse, R92, R24 ;  /* 0x0000005c4418723c */ /* 0x040ff00000001818 */
[----:B------:R-:W-:Y:S01]  /*ee80*/  HMMA.16816.F32 R20, R68, R94, R20 ;  /* 0x0000005e4414723c */ /* 0x000fe20000001814 */
[----:B------:R-:W2:Y:S07]  /*ee90*/  LDSM.16.M88.4 R68, [R136+0x2000] ;  /* 0x002000008844783b */ /* 0x000eae0000000200 */
[C---:B------:R-:W-:Y:S08]  /*eea0*/  HMMA.16816.F32 R88, R84.reuse, R78, R88 ;  /* 0x0000004e5458723c */ /* 0x040ff00000001858 */
[C---:B---3--:R-:W-:Y:S08]  /*eeb0*/  HMMA.16816.F32 R56, R84.reuse, R64, R56 ;  /* 0x000000405438723c */ /* 0x048ff00000001838 */
[----:B------:R-:W-:Y:S01]  /*eec0*/  HMMA.16816.F32 R44, R84, R66, R44 ;  /* 0x00000042542c723c */ /* 0x000fe2000000182c */
[----:B------:R-:W3:Y:S07]  /*eed0*/  LDSM.16.M88.4 R64, [R136+0x2800] ;  /* 0x002800008840783b */ /* 0x000eee0000000200 */
[C---:B----4-:R-:W-:Y:S08]  /*eee0*/  HMMA.16816.F32 R4, R12.reuse, R72, R4 ;  /* 0x000000480c04723c */ /* 0x050ff00000001804 */
[C---:B------:R-:W-:Y:S08]  /*eef0*/  HMMA.16816.F32 R88, R12.reuse, R74, R88 ;  /* 0x0000004a0c58723c */ /* 0x040ff00000001858 */
[----:B-1----:R-:W-:Y:S07]  /*ef00*/  HMMA.16816.F32 R56, R12, R8, R56 ;  /* 0x000000080c38723c */ /* 0x002fee0000001838 */
[----:B------:R-:W-:Y:S01]  /*ef10*/  IMAD R9, R48, 0x10, R50 ;  /* 0x0000001030097824 */ /* 0x000fe200078e0232 */
[----:B------:R-:W-:Y:S01]  /*ef20*/  HMMA.16816.F32 R32, R84, R60, R32 ;  /* 0x0000003c5420723c */ /* 0x000fe20000001820 */
[----:B------:R-:W-:-:S03]  /*ef30*/  IADD3 R8, R2, 0x8, RZ ;  /* 0x0000000802087810 */ /* 0x000fc60007ffe0ff */
[----:B------:R-:W-:Y:S01]  /*ef40*/  IADD3 R9, R9, 0x1, R164 ;  /* 0x0000000109097810 */ /* 0x000fe20007ffe0a4 */
[----:B------:R-:W-:Y:S03]  /*ef50*/  I2F R55, R8 ;  /* 0x0000000800377306 */ /* 0x000fe60000201400 */
[----:B------:R-:W-:Y:S01]  /*ef60*/  HMMA.16816.F32 R28, R84, R62, R28 ;  /* 0x0000003e541c723c */ /* 0x000fe2000000181c */
[----:B------:R-:W1:Y:S01]  /*ef70*/  LDSM.16.M88.4 R60, [R143+0x7000] ;  /* 0x007000008f3c783b */ /* 0x000e620000000200 */
[----:B------:R-:W-:Y:S02]  /*ef80*/  IADD3 R105, R52, R9, -R155 ;  /* 0x0000000934697210 */ /* 0x000fe40007ffe89b */
[----:B------:R-:W-:Y:S02]  /*ef90*/  IADD3 R9, R2, 0x1, RZ ;  /* 0x0000000102097810 */ /* 0x000fe40007ffe0ff */
[----:B------:R-:W-:-:S02]  /*efa0*/  IADD3 R105, R105, c[0x0][0x2e8], RZ ;  /* 0x0000ba0069697a10 */ /* 0x000fc40007ffe0ff */
[C---:B--2---:R-:W-:Y:S01]  /*efb0*/  HMMA.16816.F32 R48, R16.reuse, R68, R4 ;  /* 0x000000441030723c */ /* 0x044fe20000001804 */
[----:B------:R2:W4:Y:S06]  /*efc0*/  I2F R38, R9 ;  /* 0x0000000900267306 */ /* 0x00052c0000201400 */
[C---:B------:R-:W-:Y:S01]  /*efd0*/  IADD3 R5, R105.reuse, 0x8, RZ ;  /* 0x0000000869057810 */ /* 0x040fe20007ffe0ff */
[----:B------:R-:W-:Y:S01]  /*efe0*/  HMMA.16816.F32 R88, R16, R70, R88 ;  /* 0x000000461058723c */ /* 0x000fe20000001858 */
[-C--:B------:R-:W-:Y:S02]  /*eff0*/  IMNMX R105, R105, R52.reuse, PT ;  /* 0x0000003469697217 */ /* 0x080fe40003800200 */
[----:B------:R-:W-:-:S02]  /*f000*/  IMNMX R128, R5, R52, PT ;  /* 0x0000003405807217 */ /* 0x000fc40003800200 */
[CC--:B------:R-:W-:Y:S01]  /*f010*/  ISETP.GE.AND P5, PT, R9.reuse, R105.reuse, PT ;  /* 0x000000690900720c */ /* 0x0c0fe20003fa6270 */
[----:B------:R-:W-:Y:S01]  /*f020*/  LDSM.16.M88.4 R4, [R143+0x7800] ;  /* 0x007800008f04783b */ /* 0x000fe20000000200 */
[-C--:B------:R-:W-:Y:S01]  /*f030*/  ISETP.GE.AND P0, PT, R9, R128.reuse, PT ;  /* 0x000000800900720c */ /* 0x080fe20003f06270 */
[----:B------:R-:W-:Y:S01]  /*f040*/  HMMA.16816.F32 R44, R12, R10, R44 ;  /* 0x0000000a0c2c723c */ /* 0x000fe2000000182c */
[CC--:B------:R-:W-:Y:S02]  /*f050*/  ISETP.GE.AND P1, PT, R8.reuse, R105.reuse, PT ;  /* 0x000000690800720c */ /* 0x0c0fe40003f26270 */
[----:B------:R-:W-:Y:S02]  /*f060*/  ISETP.GE.AND P2, PT, R8, R128, PT ;  /* 0x000000800800720c */ /* 0x000fe40003f46270 */
[----:B--2---:R-:W2:Y:S01]  /*f070*/  LDSM.16.M88.4 R8, [R136+0x3000] ;  /* 0x003000008808783b */ /* 0x004ea20000000200 */
[----:B------:R-:W-:Y:S02]  /*f080*/  IADD3 R52, R2, 0x10, RZ ;  /* 0x0000001002347810 */ /* 0x000fe40007ffe0ff */
[----:B---3--:R-:W-:Y:S01]  /*f090*/  HMMA.16816.F32 R56, R16, R64, R56 ;  /* 0x000000401038723c */ /* 0x008fe20000001838 */
[CC--:B----4-:R-:W-:Y:S01]  /*f0a0*/  FFMA.FTZ R49, R0.reuse, R38.reuse, R49 ;  /* 0x0000002600317223 */ /* 0x0d0fe20000010031 */
[----:B------:R3:W4:Y:S01]  /*f0b0*/  I2F R53, R52 ;  /* 0x0000003400357306 */ /* 0x0007220000201400 */
[----:B------:R-:W-:Y:S01]  /*f0c0*/  FFMA.FTZ R51, R0, R38, R51 ;  /* 0x0000002600337223 */ /* 0x000fe20000010033 */
[----:B------:R-:W-:-:S02]  /*f0d0*/  ISETP.GE.AND P6, PT, R40, R105, PT ;  /* 0x000000692800720c */ /* 0x000fc40003fc6270 */
[----:B------:R-:W-:Y:S02]  /*f0e0*/  FSEL R38, R49, -INF , !P5 ;  /* 0xff80000031267808 */ /* 0x000fe40006800000 */
[----:B------:R-:W-:Y:S01]  /*f0f0*/  HMMA.16816.F32 R24, R84, R80, R24 ;  /* 0x000000505418723c */ /* 0x000fe20000001818 */
[----:B------:R-:W-:Y:S01]  /*f100*/  ISETP.GE.AND P4, PT, R40, R128, PT ;  /* 0x000000802800720c */ /* 0x000fe20003f86270 */
[CC--:B------:R-:W-:Y:S01]  /*f110*/  FFMA.FTZ R40, R0.reuse, R55.reuse, R88 ;  /* 0x0000003700287223 */ /* 0x0c0fe20000010058 */
[----:B------:R-:W-:Y:S01]  /*f120*/  FSEL R49, R51, -INF , !P0 ;  /* 0xff80000033317808 */ /* 0x000fe20004000000 */
[----:B------:R-:W-:Y:S01]  /*f130*/  FFMA.FTZ R51, R0, R55, R90 ;  /* 0x0000003700337223 */ /* 0x000fe2000001005a */
[----:B------:R-:W-:Y:S01]  /*f140*/  ISETP.GE.AND P5, PT, R52, R105, PT ;  /* 0x000000693400720c */ /* 0x000fe20003fa6270 */
[----:B------:R-:W-:Y:S01]  /*f150*/  FFMA.FTZ R89, R0, R42, R89 ;  /* 0x0000002a00597223 */ /* 0x000fe20000010059 */
[----:B------:R-:W-:Y:S01]  /*f160*/  ISETP.GE.AND P0, PT, R52, R128, PT ;  /* 0x000000803400720c */ /* 0x000fe20003f06270 */
[----:B-1----:R-:W-:Y:S01]  /*f170*/  HMMA.16816.F32 R32, R12, R60, R32 ;  /* 0x0000003c0c20723c */ /* 0x002fe20000001820 */
[----:B------:R-:W-:Y:S01]  /*f180*/  FSEL R40, R40, -INF , !P1 ;  /* 0xff80000028287808 */ /* 0x000fe20004800000 */
[----:B------:R-:W1:Y:S01]  /*f190*/  I2F R60, R54 ;  /* 0x00000036003c7306 */ /* 0x000e620000201400 */
[----:B---3--:R-:W-:-:S02]  /*f1a0*/  IADD3 R52, R2, 0x18, RZ ;  /* 0x0000001802347810 */ /* 0x008fc40007ffe0ff */
[----:B------:R-:W-:Y:S02]  /*f1b0*/  FSEL R51, R51, -INF , !P2 ;  /* 0xff80000033337808 */ /* 0x000fe40005000000 */
[C---:B------:R-:W-:Y:S01]  /*f1c0*/  ISETP.GE.AND P1, PT, R54.reuse, R105, PT ;  /* 0x000000693600720c */ /* 0x040fe20003f26270 */
[----:B------:R-:W-:Y:S01]  /*f1d0*/  HMMA.16816.F32 R28, R12, R62, R28 ;  /* 0x0000003e0c1c723c */ /* 0x000fe2000000181c */
[----:B------:R-:W-:Y:S01]  /*f1e0*/  ISETP.GE.AND P2, PT, R54, R128, PT ;  /* 0x000000803600720c */ /* 0x000fe20003f46270 */
[----:B------:R3:W-:Y:S01]  /*f1f0*/  I2F R65, R52 ;  /* 0x0000003400417306 */ /* 0x0007e20000201400 */
[CC--:B----4-:R-:W-:Y:S02]  /*f200*/  FFMA.FTZ R56, R0.reuse, R53.reuse, R56 ;  /* 0x0000003500387223 */ /* 0x0d0fe40000010038 */
[C---:B------:R-:W-:Y:S02]  /*f210*/  FFMA.FTZ R58, R0.reuse, R53, R58 ;  /* 0x00000035003a7223 */ /* 0x040fe4000001003a */
[C---:B------:R-:W-:Y:S01]  /*f220*/  FFMA.FTZ R63, R0.reuse, R42, R91 ;  /* 0x0000002a003f7223 */ /* 0x040fe2000001005b */
[----:B------:R-:W-:Y:S01]  /*f230*/  HMMA.16816.F32 R20, R84, R82, R20 ;  /* 0x000000525414723c */ /* 0x000fe20000001814 */
[----:B------:R-:W-:Y:S01]  /*f240*/  FSEL R42, R89, -INF , !P6 ;  /* 0xff800000592a7808 */ /* 0x000fe20007000000 */
[----:B-1----:R-:W-:Y:S01]  /*f250*/  FFMA.FTZ R64, R0, R60, R57 ;  /* 0x0000003c00407223 */ /* 0x002fe20000010039 */
[----:B------:R-:W-:-:S02]  /*f260*/  ISETP.GE.AND P6, PT, R52, R105, PT ;  /* 0x000000693400720c */ /* 0x000fc40003fc6270 */
[----:B------:R-:W-:Y:S02]  /*f270*/  FSEL R63, R63, -INF , !P4 ;  /* 0xff8000003f3f7808 */ /* 0x000fe40006000000 */
[----:B------:R-:W-:Y:S01]  /*f280*/  ISETP.GE.AND P4, PT, R52, R128, PT ;  /* 0x000000803400720c */ /* 0x000fe20003f86270 */
[----:B--2---:R-:W-:Y:S01]  /*f290*/  HMMA.16816.F32 R32, R16, R8, R32 ;  /* 0x000000081020723c */ /* 0x004fe20000001820 */
[----:B------:R-:W-:Y:S01]  /*f2a0*/  IADD3 R62, R2, 0x19, RZ ;  /* 0x00000019023e7810 */ /* 0x000fe20007ffe0ff */
[----:B---3--:R-:W1:Y:S01]  /*f2b0*/  LDSM.16.M88.4 R52, [R136+0x3800] ;  /* 0x003800008834783b */ /* 0x008e620000000200 */
[----:B------:R-:W-:Y:S01]  /*f2c0*/  FSEL R61, R58, -INF , !P0 ;  /* 0xff8000003a3d7808 */ /* 0x000fe20004000000 */
[----:B------:R-:W-:-:S04]  /*f2d0*/  DEPBAR.LE SB0, 0x0 ;  /* 0x000080000000791a */ /* 0x000fc80000000000 */
[C---:B------:R-:W-:Y:S01]  /*f2e0*/  HMMA.16816.F32 R24, R12.reuse, R4, R24 ;  /* 0x000000040c18723c */ /* 0x040fe20000001818 */
[----:B------:R-:W-:Y:S01]  /*f2f0*/  I2F R4, R62 ;  /* 0x0000003e00047306 */ /* 0x000fe20000201400 */
[----:B------:R-:W-:Y:S01]  /*f300*/  IADD3 R58, R2, 0x21, RZ ;  /* 0x00000021023a7810 */ /* 0x000fe20007ffe0ff */
[----:B------:R-:W-:Y:S01]  /*f310*/  FFMA.FTZ R9, R0, R60, R59 ;  /* 0x0000003c00097223 */ /* 0x000fe2000001003b */
[----:B------:R-:W-:Y:S02]  /*f320*/  FSEL R8, R64, -INF , !P1 ;  /* 0xff80000040087808 */ /* 0x000fe40004800000 */
[----:B------:R-:W-:Y:S02]  /*f330*/  FSEL R56, R56, -INF , !P5 ;  /* 0xff80000038387808 */ /* 0x000fe40006800000 */
[----:B------:R-:W-:Y:S01]  /*f340*/  HMMA.16816.F32 R20, R12, R6, R20 ;  /* 0x000000060c14723c */ /* 0x000fe20000001814 */
[----:B------:R-:W-:Y:S01]  /*f350*/  IADD3 R5, R2, 0x20, RZ ;  /* 0x0000002002057810 */ /* 0x000fe20007ffe0ff */
[----:B------:R-:W2:Y:S01]  /*f360*/  I2F R13, R58 ;  /* 0x0000003a000d7306 */ /* 0x000ea20000201400 */
[----:B------:R-:W-:-:S02]  /*f370*/  FSEL R9, R9, -INF , !P2 ;  /* 0xff80000009097808 */ /* 0x000fc40005000000 */
[CC--:B------:R-:W-:Y:S02]  /*f380*/  ISETP.GE.AND P1, PT, R5.reuse, R105.reuse, PT ;  /* 0x000000690500720c */ /* 0x0c0fe40003f26270 */
[C---:B------:R-:W-:Y:S01]  /*f390*/  IADD3 R14, R2.reuse, 0x28, RZ ;  /* 0x00000028020e7810 */ /* 0x040fe20007ffe0ff */
[C---:B------:R-:W-:Y:S01]  /*f3a0*/  HMMA.16816.F32 R44, R16.reuse, R66, R44 ;  /* 0x00000042102c723c */ /* 0x040fe2000000182c */
[-C--:B------:R-:W-:Y:S01]  /*f3b0*/  ISETP.GE.AND P2, PT, R5, R128.reuse, PT ;  /* 0x000000800500720c */ /* 0x080fe20003f46270 */
[----:B------:R-:W3:Y:S01]  /*f3c0*/  I2F R57, R5 ;  /* 0x0000000500397306 */ /* 0x000ee20000201400 */
[----:B------:R-:W-:Y:S02]  /*f3d0*/  IADD3 R15, R2, 0x29, RZ ;  /* 0x00000029020f7810 */ /* 0x000fe40007ffe0ff */
[C---:B------:R-:W-:Y:S02]  /*f3e0*/  ISETP.GE.AND P5, PT, R62.reuse, R105, PT ;  /* 0x000000693e00720c */ /* 0x040fe40003fa6270 */
[----:B------:R-:W-:Y:S01]  /*f3f0*/  ISETP.GE.AND P0, PT, R62, R128, PT ;  /* 0x000000803e00720c */ /* 0x000fe20003f06270 */
[----:B------:R-:W-:Y:S02]  /*f400*/  HMMA.16816.F32 R28, R16, R10, R28 ;  /* 0x0000000a101c723c */ /* 0x000fe4000000181c */
[----:B------:R-:W4:Y:S01]  /*f410*/  I2F R11, R14 ;  /* 0x0000000e000b7306 */ /* 0x000f220000201400 */
[----:B--2---:R-:W-:-:S02]  /*f420*/  FFMA.FTZ R33, R0, R13, R33 ;  /* 0x0000000d00217223 */ /* 0x004fc40000010021 */
[----:B------:R-:W-:Y:S02]  /*f430*/  FFMA.FTZ R35, R0, R13, R35 ;  /* 0x0000000d00237223 */ /* 0x000fe40000010023 */
[----:B------:R-:W-:Y:S01]  /*f440*/  IADD3 R10, R2, 0x30, RZ ;  /* 0x00000030020a7810 */ /* 0x000fe20007ffe0ff */
[CC--:B---3--:R-:W-:Y:S01]  /*f450*/  FFMA.FTZ R32, R0.reuse, R57.reuse, R32 ;  /* 0x0000003900207223 */ /* 0x0c8fe20000010020 */
[----:B-1----:R-:W-:Y:S01]  /*f460*/  HMMA.16816.F32 R24, R16, R52, R24 ;  /* 0x000000341018723c */ /* 0x002fe20000001818 */
[----:B------:R-:W-:Y:S01]  /*f470*/  FFMA.FTZ R34, R0, R57, R34 ;  /* 0x0000003900227223 */ /* 0x000fe20000010022 */
[----:B------:R-:W1:Y:S02]  /*f480*/  I2F R13, R10 ;  /* 0x0000000a000d7306 */ /* 0x000e640000201400 */
[----:B------:R-:W-:-:S03]  /*f490*/  FSEL R122, R32, -INF , !P1 ;  /* 0xff800000207a7808 */ /* 0x000fc60004800000 */
[-C--:B------:R-:W-:Y:S01]  /*f4a0*/  FFMA.FTZ R6, R0, R4.reuse, R45 ;  /* 0x0000000400067223 */ /* 0x080fe2000001002d */
[----:B------:R-:W-:Y:S01]  /*f4b0*/  FSEL R125, R34, -INF , !P2 ;  /* 0xff800000227d7808 */ /* 0x000fe20005000000 */
[C---:B------:R-:W-:Y:S01]  /*f4c0*/  FFMA.FTZ R7, R0.reuse, R4, R47 ;  /* 0x0000000400077223 */ /* 0x040fe2000001002f */
[----:B------:R-:W-:Y:S01]  /*f4d0*/  HMMA.16816.F32 R20, R16, R54, R20 ;  /* 0x000000361014723c */ /* 0x000fe20000001814 */
[C---:B------:R-:W-:Y:S01]  /*f4e0*/  ISETP.GE.AND P1, PT, R15.reuse, R105, PT ;  /* 0x000000690f00720c */ /* 0x040fe20003f26270 */
[----:B------:R-:W2:Y:S01]  /*f4f0*/  I2F R4, R15 ;  /* 0x0000000f00047306 */ /* 0x000ea20000201400 */
[-C--:B------:R-:W-:Y:S01]  /*f500*/  ISETP.GE.AND P2, PT, R15, R128.reuse, PT ;  /* 0x000000800f00720c */ /* 0x080fe20003f46270 */
[----:B------:R-:W-:Y:S01]  /*f510*/  FFMA.FTZ R44, R0, R65, R44 ;  /* 0x00000041002c7223 */ /* 0x000fe2000001002c */
[----:B------:R-:W-:Y:S01]  /*f520*/  FSEL R6, R6, -INF , !P5 ;  /* 0xff80000006067808 */ /* 0x000fe20006800000 */
[CC--:B----4-:R-:W-:Y:S01]  /*f530*/  FFMA.FTZ R28, R0.reuse, R11.reuse, R28 ;  /* 0x0000000b001c7223 */ /* 0x0d0fe2000001001c */
[----:B------:R-:W-:Y:S01]  /*f540*/  FSEL R7, R7, -INF , !P0 ;  /* 0xff80000007077808 */ /* 0x000fe20004000000 */
[----:B------:R-:W-:Y:S01]  /*f550*/  FFMA.FTZ R30, R0, R11, R30 ;  /* 0x0000000b001e7223 */ /* 0x000fe2000001001e */
[----:B------:R-:W-:Y:S01]  /*f560*/  ISETP.GE.AND P5, PT, R14, R105, PT ;  /* 0x000000690e00720c */ /* 0x000fe20003fa6270 */
[----:B------:R-:W-:Y:S01]  /*f570*/  FFMA.FTZ R46, R0, R65, R46 ;  /* 0x00000041002e7223 */ /* 0x000fe2000001002e */
[----:B------:R-:W-:-:S02]  /*f580*/  ISETP.GE.AND P0, PT, R14, R128, PT ;  /* 0x000000800e00720c */ /* 0x000fc40003f06270 */
[----:B------:R-:W-:Y:S02]  /*f590*/  FSEL R12, R44, -INF , !P6 ;  /* 0xff8000002c0c7808 */ /* 0x000fe40007000000 */
[----:B------:R-:W-:Y:S01]  /*f5a0*/  FSEL R5, R46, -INF , !P4 ;  /* 0xff8000002e057808 */ /* 0x000fe20006000000 */
[-C--:B-1----:R-:W-:Y:S01]  /*f5b0*/  FFMA.FTZ R24, R0, R13.reuse, R24 ;  /* 0x0000000d00187223 */ /* 0x082fe20000010018 */
[----:B------:R-:W-:Y:S01]  /*f5c0*/  IADD3 R14, R2, 0x31, RZ ;  /* 0x00000031020e7810 */ /* 0x000fe20007ffe0ff */
[----:B--2---:R-:W-:Y:S01]  /*f5d0*/  FFMA.FTZ R29, R0, R4, R29 ;  /* 0x00000004001d7223 */ /* 0x004fe2000001001d */
[----:B------:R-:W-:Y:S01]  /*f5e0*/  IADD3 R15, R2, 0x38, RZ ;  /* 0x00000038020f7810 */ /* 0x000fe20007ffe0ff */
[----:B------:R-:W-:Y:S01]  /*f5f0*/  FFMA.FTZ R26, R0, R13, R26 ;  /* 0x0000000d001a7223 */ /* 0x000fe2000001001a */
[C---:B------:R-:W-:Y:S01]  /*f600*/  ISETP.GE.AND P6, PT, R58.reuse, R105, PT ;  /* 0x000000693a00720c */ /* 0x040fe20003fc6270 */
[----:B------:R-:W1:Y:S01]  /*f610*/  I2F R16, R14 ;  /* 0x0000000e00107306 */ /* 0x000e620000201400 */
[----:B------:R-:W-:Y:S01]  /*f620*/  ISETP.GE.AND P4, PT, R58, R128, PT ;  /* 0x000000803a00720c */ /* 0x000fe20003f86270 */
[----:B------:R-:W-:Y:S01]  /*f630*/  FFMA.FTZ R31, R0, R4, R31 ;  /* 0x00000004001f7223 */ /* 0x000fe2000001001f */
[----:B------:R-:W-:-:S02]  /*f640*/  FSEL R126, R33, -INF , !P6 ;  /* 0xff800000217e7808 */ /* 0x000fc40007000000 */
[----:B------:R-:W-:Y:S02]  /*f650*/  FSEL R129, R35, -INF , !P4 ;  /* 0xff80000023817808 */ /* 0x000fe40006000000 */
[CC--:B------:R-:W-:Y:S01]  /*f660*/  ISETP.GE.AND P6, PT, R10.reuse, R105.reuse, PT ;  /* 0x000000690a00720c */ /* 0x0c0fe20003fc6270 */
[----:B------:R-:W2:Y:S01]  /*f670*/  I2F R11, R15 ;  /* 0x0000000f000b7306 */ /* 0x000ea20000201400 */
[----:B------:R-:W-:Y:S02]  /*f680*/  ISETP.GE.AND P4, PT, R10, R128, PT ;  /* 0x000000800a00720c */ /* 0x000fe40003f86270 */
[----:B------:R-:W-:Y:S02]  /*f690*/  IADD3 R10, R2, 0x39, RZ ;  /* 0x00000039020a7810 */ /* 0x000fe40007ffe0ff */
[----:B------:R-:W-:Y:S02]  /*f6a0*/  FSEL R168, R29, -INF , !P1 ;  /* 0xff8000001da87808 */ /* 0x000fe40004800000 */
[-C--:B------:R-:W-:Y:S01]  /*f6b0*/  ISETP.GE.AND P1, PT, R15, R105.reuse, PT ;  /* 0x000000690f00720c */ /* 0x080fe20003f26270 */
[----:B------:R-:W3:Y:S01]  /*f6c0*/  I2F R13, R10 ;  /* 0x0000000a000d7306 */ /* 0x000ee20000201400 */
[----:B------:R-:W-:Y:S01]  /*f6d0*/  FSEL R166, R28, -INF , !P5 ;  /* 0xff8000001ca67808 */ /* 0x000fe20006800000 */
[-C--:B-1----:R-:W-:Y:S01]  /*f6e0*/  FFMA.FTZ R25, R0, R16.reuse, R25 ;  /* 0x0000001000197223 */ /* 0x082fe20000010019 */
[----:B------:R-:W-:Y:S01]  /*f6f0*/  FSEL R167, R30, -INF , !P0 ;  /* 0xff8000001ea77808 */ /* 0x000fe20004000000 */
[----:B------:R-:W-:Y:S01]  /*f700*/  FFMA.FTZ R27, R0, R16, R27 ;  /* 0x00000010001b7223 */ /* 0x000fe2000001001b */
[----:B------:R-:W-:-:S02]  /*f710*/  ISETP.GE.AND P5, PT, R14, R105, PT ;  /* 0x000000690e00720c */ /* 0x000fc40003fa6270 */
[----:B------:R-:W-:Y:S01]  /*f720*/  ISETP.GE.AND P0, PT, R14, R128, PT ;  /* 0x000000800e00720c */ /* 0x000fe20003f06270 */
[-C--:B--2---:R-:W-:Y:S01]  /*f730*/  FFMA.FTZ R20, R0, R11.reuse, R20 ;  /* 0x0000000b00147223 */ /* 0x084fe20000010014 */
[----:B------:R-:W-:Y:S01]  /*f740*/  FSEL R117, R24, -INF , !P6 ;  /* 0xff80000018757808 */ /* 0x000fe20007000000 */
[----:B------:R-:W-:Y:S01]  /*f750*/  FFMA.FTZ R22, R0, R11, R22 ;  /* 0x0000000b00167223 */ /* 0x000fe20000010016 */
[----:B------:R-:W-:Y:S02]  /*f760*/  FSEL R113, R26, -INF , !P4 ;  /* 0xff8000001a717808 */ /* 0x000fe40006000000 */
[----:B------:R-:W-:Y:S02]  /*f770*/  FSEL R119, R20, -INF , !P1 ;  /* 0xff80000014777808 */ /* 0x000fe40004800000 */
[----:B------:R-:W-:Y:S01]  /*f780*/  ISETP.GE.AND P1, PT, R104, 0x2, PT ;  /* 0x000000026800780c */ /* 0x000fe20003f26270 */
[CC--:B---3--:R-:W-:Y:S01]  /*f790*/  FFMA.FTZ R21, R0.reuse, R13.reuse, R21 ;  /* 0x0000000d00157223 */ /* 0x0c8fe20000010015 */
[----:B------:R-:W-:Y:S01]  /*f7a0*/  FSEL R116, R25, -INF , !P5 ;  /* 0xff80000019747808 */ /* 0x000fe20006800000 */
[----:B------:R-:W-:Y:S01]  /*f7b0*/  FFMA.FTZ R23, R0, R13, R23 ;  /* 0x0000000d00177223 */ /* 0x000fe20000010017 */
[----:B------:R-:W-:Y:S01]  /*f7c0*/  FSEL R112, R27, -INF , !P0 ;  /* 0xff8000001b707808 */ /* 0x000fe20004000000 */
[----:B------:R-:W-:Y:S01]  /*f7d0*/  BAR.SYNC.DEFER_BLOCKING 0x0 ;  /* 0x0000000000007b1d */ /* 0x000fe20000010000 */
[----:B------:R-:W-:-:S02]  /*f7e0*/  ISETP.GE.AND P6, PT, R2, R105, PT ;  /* 0x000000690200720c */ /* 0x000fc40003fc6270 */
[-C--:B------:R-:W-:Y:S01]  /*f7f0*/  ISETP.GE.AND P4, PT, R2, R128.reuse, PT ;  /* 0x000000800200720c */ /* 0x080fe20003f86270 */
[----:B------:R-:W-:Y:S01]  /*f800*/  FFMA.FTZ R2, R0, R43, R48 ;  /* 0x0000002b00027223 */ /* 0x000fe20000010030 */
[C---:B------:R-:W-:Y:S02]  /*f810*/  ISETP.GE.AND P5, PT, R10.reuse, R105, PT ;  /* 0x000000690a00720c */ /* 0x040fe40003fa6270 */
[-C--:B------:R-:W-:Y:S01]  /*f820*/  ISETP.GE.AND P0, PT, R10, R128.reuse, PT ;  /* 0x000000800a00720c */ /* 0x080fe20003f06270 */
[----:B------:R-:W-:Y:S01]  /*f830*/  FFMA.FTZ R10, R0, R43, R50 ;  /* 0x0000002b000a7223 */ /* 0x000fe20000010032 */
[----:B------:R-:W-:Y:S02]  /*f840*/  FSEL R127, R31, -INF , !P2 ;  /* 0xff8000001f7f7808 */ /* 0x000fe40005000000 */
        /* <DEDUP_REMOVED lines=67> */
.L_x_7095:
[----:B------:R-:W-:-:S05]  /*fc80*/  IMAD.MOV.U32 R11, RZ, RZ, c[0x0][0x198] ;  /* 0x00006600ff0b7624 */ /* 0x000fca00078e00ff */
[----:B------:R-:W-:-:S04]  /*fc90*/  LEA R11, -R11, RZ, 0x6 ;  /* 0x000000ff0b0b7211 */ /* 0x000fc800078e31ff */
[----:B------:R-:W-:Y:S02]  /*fca0*/  SHF.R.S32.HI R14, RZ, 0x1f, R11 ;  /* 0x0000001fff0e7819 */ /* 0x000fe4000001140b */
.L_x_7096:
[C---:B------:R-:W-:Y:S02]  /*fcb0*/  LOP3.LUT P0, RZ, R162.reuse, 0x2, RZ, 0xc0, !PT ;  /* 0x00000002a2ff7812 */ /* 0x040fe4000780c0ff */
[----:B------:R-:W-:Y:S02]  /*fcc0*/  LOP3.LUT P6, RZ, R162, 0x1, RZ, 0xc0, !PT ;  /* 0x00000001a2ff7812 */ /* 0x000fe400078cc0ff */
[----:B------:R-:W-:-:S04]  /*fcd0*/  LEA R20, P5, R11, R160, 0x1 ;  /* 0x000000a00b147211 */ /* 0x000fc800078a08ff */
[----:B------:R-:W-:-:S05]  /*fce0*/  LEA.HI.X R21, R11, R163, R14, 0x1, P5 ;  /* 0x000000a30b157211 */ /* 0x000fca00028f0c0e */
[-C--:B------:R-:W-:Y:S02]  /*fcf0*/  @P0 IADD3 R16, P2, R11, R140.reuse, RZ ;  /* 0x0000008c0b100210 */ /* 0x080fe40007f5e0ff */
[----:B------:R-:W-:Y:S01]  /*fd00*/  @!PT LDS RZ, [RZ] ;  /* 0x00000000fffff984 */ /* 0x000fe20000000800 */
[----:B------:R-:W-:Y:S01]  /*fd10*/  @!PT LDS RZ, [RZ] ;  /* 0x00000000fffff984 */ /* 0x000fe20000000800 */
[----:B------:R-:W-:Y:S01]  /*fd20*/  @!PT LDS RZ, [RZ] ;  /* 0x00000000fffff984 */ /* 0x000fe20000000800 */
[----:B------:R1:W-:Y:S02]  /*fd30*/  @P6 LDGSTS.E.BYPASS.LTC128B.128 [R157+0x4000], [R20.64] ;  /* 0x04000000149d6fae */ /* 0x0003e4000b901d46 */
[----:B------:R-:W-:Y:S01]  /*fd40*/  @P0 LEA R18, P4, R16, c[0x0][0x168], 0x1 ;  /* 0x00005a0010120a11 */ /* 0x000fe200078808ff */
        /* <DEDUP_REMOVED lines=23> */
[C---:B------:R-:W-:Y:S01]  /*fec0*/  @P6 LEA R26, P5, R11.reuse, R160, 0x1 ;  /* 0x000000a00b1a6211 */ /* 0x040fe200078a08ff */
[----:B------:R-:W-:Y:S01]  /*fed0*/  @P0 IMAD.X R14, R130, 0x1, R131, P2 ;  /* 0x00000001820e0824 */ /* 0x000fe200010e0683 */
[----:B------:R-:W-:Y:S01]  /*fee0*/  IADD3 R13, P2, R152, R11, RZ ;  /* 0x0000000b980d7210 */ /* 0x000fe20007f5e0ff */
[----:B------:R1:W-:Y:S01]  /*fef0*/  @!P6 STS.128 [R157+0x4800], RZ ;  /* 0x004800ff9d00e388 */ /* 0x0003e20000000c00 */
[--C-:B------:R-:W-:Y:S02]  /*ff00*/  @P6 LEA.HI.X R27, R11, R163, R130.reuse, 0x1, P5 ;  /* 0x000000a30b1b6211 */ /* 0x100fe400028f0c82 */
[----:B------:R-:W-:Y:S01]  /*ff10*/  @P0 LEA R24, P4, R3, c[0x0][0x168], 0x1 ;  /* 0x00005a0003180a11 */ /* 0x000fe200078808ff */
[----:B------:R-:W-:Y:S01]  /*ff20*/  IMAD.X R130, R151, 0x1, R130, P2 ;  /* 0x0000000197827824 */ /* 0x000fe200010e0682 */
[----:B------:R-:W-:Y:S01]  /*ff30*/  @P0 IADD3 R140, P2, R13, R140, RZ ;  /* 0x0000008c0d8c0210 */ /* 0x000fe20007f5e0ff */
[----:B------:R-:W-:Y:S01]  /*ff40*/  @!PT LDS RZ, [RZ] ;  /* 0x00000000fffff984 */ /* 0x000fe20000000800 */
[----:B------:R-:W-:Y:S01]  /*ff50*/  @!PT LDS RZ, [RZ] ;  /* 0x00000000fffff984 */ /* 0x000fe20000000800 */
[----:B------:R-:W-:Y:S01]  /*ff60*/  @!PT LDS RZ, [RZ] ;  /* 0x00000000fffff984 */ /* 0x000fe20000000800 */
[----:B------:R1:W-:Y:S01]  /*ff70*/  @P0 LDGSTS.E.BYPASS.LTC128B.128 [R157+0x6800], [R22.64+0x80] ;  /* 0x06800080169d0fae */ /* 0x0003e2000b901d46 */
[----:B------:R-:W-:-:S02]  /*ff80*/  @P0 LEA.HI.X R25, R3, c[0x0][0x16c], R14, 0x1, P4 ;  /* 0x00005b0003190a11 */ /* 0x000fc400020f0c0e */
        /* <DEDUP_REMOVED lines=29> */
.L_x_7094:
        /* <DEDUP_REMOVED lines=33> */
[-C--:B------:R-:W-:Y:S02]  /*10370*/  LEA R142, R41, R144.reuse, 0x1 ;  /* 0x00000090298e7211 */ /* 0x080fe400078e08ff */
[----:B------:R-:W-:Y:S01]  /*10380*/  FMNMX.FTZ R13, R114, R13, !PT ;  /* 0x0000000d720d7209 */ /* 0x000fe20007810000 */
[----:B------:R-:W1:Y:S01]  /*10390*/  SHFL.BFLY PT, R16, R11, 0x2, 0x1f ;  /* 0x0c401f000b107f89 */ /* 0x000e6200000e0000 */
[----:B------:R-:W-:-:S02]  /*103a0*/  LEA R141, R39, R144, 0x1 ;  /* 0x00000090278d7211 */ /* 0x000fc400078e08ff */
[----:B------:R-:W-:Y:S01]  /*103b0*/  LEA R140, R39, R142, 0x1 ;  /* 0x0000008e278c7211 */ /* 0x000fe200078e08ff */
[----:B------:R-:W2:Y:S04]  /*103c0*/  SHFL.BFLY PT, R14, R13, 0x2, 0x1f ;  /* 0x0c401f000d0e7f89 */ /* 0x000ea800000e0000 */
[----:B------:R-:W-:Y:S04]  /*103d0*/  LDSM.16.MT88.4 R72, [R142+0xa000] ;  /* 0x00a000008e48783b */ /* 0x000fe80000004200 */
[----:B------:R-:W-:Y:S01]  /*103e0*/  LDSM.16.MT88.4 R80, [R141+0xa000] ;  /* 0x00a000008d50783b */ /* 0x000fe20000004200 */
[----:B-1----:R-:W-:-:S02]  /*103f0*/  FMNMX.FTZ R16, R11, R16, !PT ;  /* 0x000000100b107209 */ /* 0x002fc40007810000 */
[----:B--2---:R-:W-:-:S03]  /*10400*/  FMNMX.FTZ R14, R13, R14, !PT ;  /* 0x0000000e0d0e7209 */ /* 0x004fc60007810000 */
[----:B------:R-:W1:Y:S04]  /*10410*/  SHFL.BFLY PT, R3, R16, 0x1, 0x1f ;  /* 0x0c201f0010037f89 */ /* 0x000e6800000e0000 */
[----:B------:R-:W2:Y:S01]  /*10420*/  SHFL.BFLY PT, R11, R14, 0x1, 0x1f ;  /* 0x0c201f000e0b7f89 */ /* 0x000ea200000e0000 */
[----:B-1----:R-:W-:-:S03]  /*10430*/  FMNMX.FTZ R3, R16, R3, !PT ;  /* 0x0000000310037209 */ /* 0x002fc60007810000 */
[----:B------:R-:W-:Y:S01]  /*10440*/  LDSM.16.MT88.4 R16, [R141+0x8800] ;  /* 0x008800008d10783b */ /* 0x000fe20000004200 */
[C---:B------:R-:W-:Y:S01]  /*10450*/  FSETP.NEU.FTZ.AND P0, PT, R3.reuse, -INF , PT ;  /* 0xff8000000300780b */ /* 0x040fe20003f1d000 */
[----:B------:R-:W-:-:S05]  /*10460*/  FMUL.FTZ R121, R3, c[0x0][0x23c] ;  /* 0x00008f0003797a20 */ /* 0x000fca0000410000 */
[----:B------:R-:W-:-:S05]  /*10470*/  FSEL R121, R121, RZ, P0 ;  /* 0x000000ff79797208 */ /* 0x000fca0000000000 */
[--C-:B------:R-:W-:Y:S01]  /*10480*/  FFMA.FTZ R109, R2, c[0x0][0x23c], -R121.reuse ;  /* 0x00008f00026d7a23 */ /* 0x100fe20000010879 */
[----:B--2---:R-:W-:Y:S01]  /*10490*/  FMNMX.FTZ R2, R14, R11, !PT ;  /* 0x0000000b0e027209 */ /* 0x004fe20007810000 */
[--C-:B------:R-:W-:Y:S02]  /*104a0*/  FFMA.FTZ R35, R40, c[0x0][0x23c], -R121.reuse ;  /* 0x00008f0028237a23 */ /* 0x100fe40000010879 */
[--C-:B------:R-:W-:Y:S01]  /*104b0*/  FFMA.FTZ R30, R42, c[0x0][0x23c], -R121.reuse ;  /* 0x00008f002a1e7a23 */ /* 0x100fe20000010879 */
[C---:B------:R-:W-:Y:S01]  /*104c0*/  FSETP.NEU.FTZ.AND P0, PT, R2.reuse, -INF , PT ;  /* 0xff8000000200780b */ /* 0x040fe20003f1d000 */
[----:B------:R-:W1:Y:S01]  /*104d0*/  LDSM.16.MT88.4 R40, [R142+0x8000] ;  /* 0x008000008e28783b */ /* 0x000e620000004200 */
[----:B------:R-:W-:Y:S01]  /*104e0*/  FMUL.FTZ R120, R2, c[0x0][0x23c] ;  /* 0x00008f0002787a20 */ /* 0x000fe20000410000 */
[----:B------:R-:W-:Y:S01]  /*104f0*/  MUFU.EX2 R109, R109 ;  /* 0x0000006d006d7308 */ /* 0x000fe20000000800 */
[--C-:B------:R-:W-:Y:S02]  /*10500*/  FFMA.FTZ R108, R38, c[0x0][0x23c], -R121.reuse ;  /* 0x00008f00266c7a23 */ /* 0x100fe40000010879 */
[--C-:B------:R-:W-:Y:S01]  /*10510*/  FFMA.FTZ R28, R8, c[0x0][0x23c], -R121.reuse ;  /* 0x00008f00081c7a23 */ /* 0x100fe20000010879 */
[----:B------:R-:W-:Y:S01]  /*10520*/  FSEL R120, R120, RZ, P0 ;  /* 0x000000ff78787208 */ /* 0x000fe20000000000 */
[----:B------:R-:W-:-:S02]  /*10530*/  FFMA.FTZ R31, R56, c[0x0][0x23c], -R121 ;  /* 0x00008f00381f7a23 */ /* 0x000fc40000010879 */
[--C-:B------:R-:W-:Y:S01]  /*10540*/  FFMA.FTZ R29, R12, c[0x0][0x23c], -R121.reuse ;  /* 0x00008f000c1d7a23 */ /* 0x100fe20000010879 */
[----:B------:R-:W2:Y:S01]  /*10550*/  MUFU.EX2 R108, R108 ;  /* 0x0000006c006c7308 */ /* 0x000ea20000000800 */
[--C-:B------:R-:W-:Y:S01]  /*10560*/  FFMA.FTZ R111, R10, c[0x0][0x23c], -R120.reuse ;  /* 0x00008f000a6f7a23 */ /* 0x100fe20000010878 */
[----:B------:R-:W-:Y:S01]  /*10570*/  LDSM.16.MT88.4 R56, [R140+0x8000] ;  /* 0x008000008c38783b */ /* 0x000fe20000004200 */
[--C-:B------:R-:W-:Y:S02]  /*10580*/  FFMA.FTZ R110, R49, c[0x0][0x23c], -R120.reuse ;  /* 0x00008f00316e7a23 */ /* 0x100fe40000010878 */
[--C-:B------:R-:W-:Y:S02]  /*10590*/  FFMA.FTZ R34, R51, c[0x0][0x23c], -R120.reuse ;  /* 0x00008f0033227a23 */ /* 0x100fe40000010878 */
[--C-:B------:R-:W-:Y:S01]  /*105a0*/  FFMA.FTZ R33, R63, c[0x0][0x23c], -R120.reuse ;  /* 0x00008f003f217a23 */ /* 0x100fe20000010878 */
[----:B------:R-:W-:Y:S01]  /*105b0*/  MUFU.EX2 R35, R35 ;  /* 0x0000002300237308 */ /* 0x000fe20000000800 */
[----:B------:R-:W-:Y:S01]  /*105c0*/  FFMA.FTZ R27, R9, c[0x0][0x23c], -R120 ;  /* 0x00008f00091b7a23 */ /* 0x000fe20000010878 */
[----:B------:R-:W3:Y:S01]  /*105d0*/  LDSM.16.MT88.4 R48, [R141+0x8000] ;  /* 0x008000008d30783b */ /* 0x000ee20000004200 */
[----:B------:R-:W-:-:S02]  /*105e0*/  FFMA.FTZ R24, R6, c[0x0][0x23c], -R121 ;  /* 0x00008f0006187a23 */ /* 0x000fc40000010879 */
[--C-:B------:R-:W-:Y:S01]  /*105f0*/  FFMA.FTZ R32, R61, c[0x0][0x23c], -R120.reuse ;  /* 0x00008f003d207a23 */ /* 0x100fe20000010878 */
[----:B------:R-:W4:Y:S01]  /*10600*/  LDSM.16.MT88.4 R8, [R142+0x8800] ;  /* 0x008800008e08783b */ /* 0x000f220000004200 */
[--C-:B------:R-:W-:Y:S01]  /*10610*/  FFMA.FTZ R26, R5, c[0x0][0x23c], -R120.reuse ;  /* 0x00008f00051a7a23 */ /* 0x100fe20000010878 */
[----:B------:R-:W5:Y:S01]  /*10620*/  MUFU.EX2 R30, R30 ;  /* 0x0000001e001e7308 */ /* 0x000f620000000800 */
[----:B--2---:R-:W-:Y:S01]  /*10630*/  F2FP.PACK_AB R84, R108, R109 ;  /* 0x0000006d6c54723e */ /* 0x004fe200000000ff */
        /* <DEDUP_REMOVED lines=16> */
[----:B------:R-:W-:-:S03]  /*10740*/  FADD.FTZ R108, R109, R108 ;  /* 0x0000006c6d6c7221 */ /* 0x000fc60000010000 */
[----:B------:R-:W5:Y:S01]  /*10750*/  MUFU.EX2 R33, R33 ;  /* 0x0000002100217308 */ /* 0x000f620000000800 */
[----:B--2---:R-:W-:Y:S01]  /*10760*/  F2FP.PACK_AB R85, R110, R111 ;  /* 0x0000006f6e55723e */ /* 0x004fe200000000ff */
[----:B------:R-:W-:Y:S02]  /*10770*/  FADD.FTZ R111, R111, R110 ;  /* 0x0000006e6f6f7221 */ /* 0x000fe40000010000 */
[----:B------:R-:W-:-:S04]  /*10780*/  FADD.FTZ R35, R35, R108 ;  /* 0x0000006c23237221 */ /* 0x000fc80000010000 */
[----:B------:R-:W-:Y:S01]  /*10790*/  MUFU.EX2 R31, R31 ;  /* 0x0000001f001f7308 */ /* 0x000fe20000000800 */
[----:B------:R-:W-:Y:S01]  /*107a0*/  FADD.FTZ R30, R30, R35 ;  /* 0x000000231e1e7221 */ /* 0x000fe20000010000 */
[----:B-----5:R-:W-:-:S06]  /*107b0*/  F2FP.PACK_AB R87, R33, R34 ;  /* 0x000000222157723e */ /* 0x020fcc00000000ff */
[----:B------:R-:W2:Y:S01]  /*107c0*/  MUFU.EX2 R28, R28 ;  /* 0x0000001c001c7308 */ /* 0x000ea20000000800 */
[----:B------:R-:W-:-:S04]  /*107d0*/  FADD.FTZ R34, R34, R111 ;  /* 0x0000006f22227221 */ /* 0x000fc80000010000 */
[----:B------:R-:W-:Y:S01]  /*107e0*/  FADD.FTZ R33, R33, R34 ;  /* 0x0000002221217221 */ /* 0x000fe20000010000 */
[C---:B-1----:R-:W-:Y:S02]  /*107f0*/  HMMA.16816.F32 R12, R84.reuse, R40, RZ ;  /* 0x00000028540c723c */ /* 0x042fe400000018ff */
[----:B------:R-:W-:Y:S06]  /*10800*/  MUFU.EX2 R29, R29 ;  /* 0x0000001d001d7308 */ /* 0x000fec0000000800 */
[----:B------:R-:W-:Y:S02]  /*10810*/  HMMA.16816.F32 R40, R84, R42, RZ ;  /* 0x0000002a5428723c */ /* 0x000fe400000018ff */
[----:B------:R-:W1:Y:S01]  /*10820*/  MUFU.EX2 R24, R24 ;  /* 0x0000001800187308 */ /* 0x000e620000000800 */
[----:B--2---:R-:W-:Y:S01]  /*10830*/  F2FP.PACK_AB R4, R28, R31 ;  /* 0x0000001f1c04723e */ /* 0x004fe200000000ff */
[----:B------:R-:W-:-:S04]  /*10840*/  FADD.FTZ R31, R31, R30 ;  /* 0x0000001e1f1f7221 */ /* 0x000fc80000010000 */
[C---:B------:R-:W-:Y:S01]  /*10850*/  HMMA.16816.F32 R60, R84.reuse, R64, RZ ;  /* 0x00000040543c723c */ /* 0x040fe200000018ff */
[----:B------:R-:W-:Y:S01]  /*10860*/  FADD.FTZ R28, R28, R31 ;  /* 0x0000001f1c1c7221 */ /* 0x000fe20000010000 */
[----:B------:R-:W-:Y:S06]  /*10870*/  MUFU.EX2 R32, R32 ;  /* 0x0000002000207308 */ /* 0x000fec0000000800 */
[----:B------:R-:W-:Y:S02]  /*10880*/  HMMA.16816.F32 R64, R84, R66, RZ ;  /* 0x000000425440723c */ /* 0x000fe400000018ff */
[----:B------:R-:W2:Y:S01]  /*10890*/  MUFU.EX2 R27, R27 ;  /* 0x0000001b001b7308 */ /* 0x000ea20000000800 */
[----:B-1----:R-:W-:Y:S01]  /*108a0*/  F2FP.PACK_AB R6, R24, R29 ;  /* 0x0000001d1806723e */ /* 0x002fe200000000ff */
[----:B------:R-:W-:-:S04]  /*108b0*/  FADD.FTZ R29, R29, R28 ;  /* 0x0000001c1d1d7221 */ /* 0x000fc80000010000 */
[C---:B------:R-:W-:Y:S01]  /*108c0*/  HMMA.16816.F32 R96, R84.reuse, R92, RZ ;  /* 0x0000005c5460723c */ /* 0x040fe200000018ff */
[----:B------:R-:W-:Y:S01]  /*108d0*/  FADD.FTZ R29, R24, R29 ;  /* 0x0000001d181d7221 */ /* 0x000fe20000010000 */
[----:B------:R-:W-:Y:S06]  /*108e0*/  MUFU.EX2 R26, R26 ;  /* 0x0000001a001a7308 */ /* 0x000fec0000000800 */
[----:B------:R-:W-:Y:S02]  /*108f0*/  HMMA.16816.F32 R92, R84, R94, RZ ;  /* 0x0000005e545c723c */ /* 0x000fe400000018ff */
[----:B------:R-:W1:Y:S01]  /*10900*/  MUFU.EX2 R25, R25 ;  /* 0x0000001900197308 */ /* 0x000e620000000800 */
[----:B--2---:R-:W-:Y:S01]  /*10910*/  F2FP.PACK_AB R5, R27, R32 ;  /* 0x000000201b05723e */ /* 0x004fe200000000ff */
[----:B------:R-:W-:-:S04]  /*10920*/  FADD.FTZ R32, R32, R33 ;  /* 0x0000002120207221 */ /* 0x000fc80000010000 */
[C---:B---3--:R-:W-:Y:S01]  /*10930*/  HMMA.16816.F32 R44, R84.reuse, R48, RZ ;  /* 0x00000030542c723c */ /* 0x048fe200000018ff */
[----:B------:R-:W-:Y:S01]  /*10940*/  FADD.FTZ R27, R27, R32 ;  /* 0x000000201b1b7221 */ /* 0x000fe20000010000 */
[----:B------:R-:W-:Y:S06]  /*10950*/  MUFU.EX2 R124, R124 ;  /* 0x0000007c007c7308 */ /* 0x000fec0000000800 */
[----:B------:R-:W-:Y:S01]  /*10960*/  HMMA.16816.F32 R48, R84, R50, RZ ;  /* 0x000000325430723c */ /* 0x000fe200000018ff */
[----:B-1----:R-:W-:Y:S01]  /*10970*/  F2FP.PACK_AB R7, R25, R26 ;  /* 0x0000001a1907723e */ /* 0x002fe200000000ff */
[----:B------:R-:W1:Y:S01]  /*10980*/  MUFU.EX2 R123, R123 ;  /* 0x0000007b007b7308 */ /* 0x000e620000000800 */
[----:B------:R-:W-:-:S05]  /*10990*/  FADD.FTZ R26, R26, R27 ;  /* 0x0000001b1a1a7221 */ /* 0x000fca0000010000 */
[----:B------:R-:W-:Y:S01]  /*109a0*/  HMMA.16816.F32 R52, R84, R56, RZ ;  /* 0x000000385434723c */ /* 0x000fe200000018ff */
[----:B------:R-:W-:Y:S01]  /*109b0*/  FADD.FTZ R26, R25, R26 ;  /* 0x0000001a191a7221 */ /* 0x000fe20000010000 */
[----:B------:R-:W-:Y:S06]  /*109c0*/  MUFU.EX2 R122, R122 ;  /* 0x0000007a007a7308 */ /* 0x000fec0000000800 */
[C---:B----4-:R-:W-:Y:S01]  /*109d0*/  HMMA.16816.F32 R36, R4.reuse, R8, R12 ;  /* 0x000000080424723c */ /* 0x050fe2000000180c */
[----:B------:R-:W-:Y:S01]  /*109e0*/  LDSM.16.MT88.4 R12, [R140+0xa000] ;  /* 0x00a000008c0c783b */ /* 0x000fe20000004200 */
[----:B------:R-:W-:Y:S06]  /*109f0*/  MUFU.EX2 R125, R125 ;  /* 0x0000007d007d7308 */ /* 0x000fec0000000800 */
[C---:B------:R-:W-:Y:S01]  /*10a00*/  HMMA.16816.F32 R40, R4.reuse, R10, R40 ;  /* 0x0000000a0428723c */ /* 0x040fe20000001828 */
[----:B------:R-:W2:Y:S01]  /*10a10*/  LDSM.16.MT88.4 R8, [R144+0xa800] ;  /* 0x00a800009008783b */ /* 0x000ea20000004200 */
[----:B------:R-:W-:Y:S06]  /*10a20*/  MUFU.EX2 R117, R117 ;  /* 0x0000007500757308 */ /* 0x000fec0000000800 */
[C---:B------:R-:W-:Y:S02]  /*10a30*/  HMMA.16816.F32 R96, R4.reuse, R20, R96 ;  /* 0x000000140460723c */ /* 0x040fe40000001860 */
[----:B------:R-:W-:Y:S06]  /*10a40*/  MUFU.EX2 R116, R116 ;  /* 0x0000007400747308 */ /* 0x000fec0000000800 */
[----:B------:R-:W-:Y:S01]  /*10a50*/  HMMA.16816.F32 R92, R4, R22, R92 ;  /* 0x00000016045c723c */ /* 0x000fe2000000185c */
[----:B------:R-:W-:Y:S01]  /*10a60*/  LDSM.16.MT88.4 R20, [R140+0x8800] ;  /* 0x008800008c14783b */ /* 0x000fe20000004200 */
[----:B------:R-:W-:Y:S06]  /*10a70*/  MUFU.EX2 R119, R119 ;  /* 0x0000007700777308 */ /* 0x000fec0000000800 */
[C---:B------:R-:W-:Y:S02]  /*10a80*/  HMMA.16816.F32 R68, R84.reuse, R72, RZ ;  /* 0x000000485444723c */ /* 0x040fe400000018ff */
[----:B------:R-:W-:Y:S06]  /*10a90*/  MUFU.EX2 R118, R118 ;  /* 0x0000007600767308 */ /* 0x000fec0000000800 */
[C---:B------:R-:W-:Y:S02]  /*10aa0*/  HMMA.16816.F32 R76, R84.reuse, R80, RZ ;  /* 0x00000050544c723c */ /* 0x040fe400000018ff */
[----:B------:R-:W-:Y:S06]  /*10ab0*/  MUFU.EX2 R113, R113 ;  /* 0x0000007100717308 */ /* 0x000fec0000000800 */
[----:B------:R-:W-:Y:S02]  /*10ac0*/  HMMA.16816.F32 R56, R84, R58, RZ ;  /* 0x0000003a5438723c */ /* 0x000fe400000018ff */
[----:B------:R-:W-:Y:S06]  /*10ad0*/  MUFU.EX2 R112, R112 ;  /* 0x0000007000707308 */ /* 0x000fec0000000800 */
[C---:B--2---:R-:W-:Y:S02]  /*10ae0*/  HMMA.16816.F32 R60, R4.reuse, R8, R60 ;  /* 0x00000008043c723c */ /* 0x044fe4000000183c */
[----:B------:R-:W-:Y:S06]  /*10af0*/  MUFU.EX2 R115, R115 ;  /* 0x0000007300737308 */ /* 0x000fec0000000800 */
[----:B------:R-:W-:Y:S01]  /*10b00*/  HMMA.16816.F32 R64, R4, R10, R64 ;  /* 0x0000000a0440723c */ /* 0x000fe20000001840 */
[----:B------:R-:W2:Y:S07]  /*10b10*/  LDSM.16.MT88.4 R8, [R140+0xa800] ;  /* 0x00a800008c08783b */ /* 0x000eae0000004200 */
[C---:B------:R-:W-:Y:S08]  /*10b20*/  HMMA.16816.F32 R72, R84.reuse, R74, RZ ;  /* 0x0000004a5448723c */ /* 0x040ff000000018ff */
[C---:B------:R-:W-:Y:S08]  /*10b30*/  HMMA.16816.F32 R80, R84.reuse, R82, RZ ;  /* 0x000000525450723c */ /* 0x040ff000000018ff */
[C---:B------:R-:W-:Y:S08]  /*10b40*/  HMMA.16816.F32 R88, R84.reuse, R12, RZ ;  /* 0x0000000c5458723c */ /* 0x040ff000000018ff */
[----:B------:R-:W-:Y:S01]  /*10b50*/  HMMA.16816.F32 R84, R84, R14, RZ ;  /* 0x0000000e5454723c */ /* 0x000fe200000018ff */
[----:B------:R-:W3:Y:S07]  /*10b60*/  LDSM.16.MT88.4 R12, [R141+0xa800] ;  /* 0x00a800008d0c783b */ /* 0x000eee0000004200 */
[C---:B------:R-:W-:Y:S08]  /*10b70*/  HMMA.16816.F32 R44, R4.reuse, R16, R44 ;  /* 0x00000010042c723c */ /* 0x040ff0000000182c */
[C---:B------:R-:W-:Y:S01]  /*10b80*/  HMMA.16816.F32 R48, R4.reuse, R18, R48 ;  /* 0x000000120430723c */ /* 0x040fe20000001830 */
[----:B------:R-:W4:Y:S07]  /*10b90*/  LDSM.16.MT88.4 R16, [R142+0xa800] ;  /* 0x00a800008e10783b */ /* 0x000f2e0000004200 */
[C---:B--2---:R-:W-:Y:S08]  /*10ba0*/  HMMA.16816.F32 R88, R4.reuse, R8, R88 ;  /* 0x000000080458723c */ /* 0x044ff00000001858 */
[C---:B------:R-:W-:Y:S01]  /*10bb0*/  HMMA.16816.F32 R84, R4.reuse, R10, R84 ;  /* 0x0000000a0454723c */ /* 0x040fe20000001854 */
[----:B------:R-:W2:Y:S07]  /*10bc0*/  LDSM.16.MT88.4 R8, [R144+0x9000] ;  /* 0x009000009008783b */ /* 0x000eae0000004200 */
[C---:B------:R-:W-:Y:S07]  /*10bd0*/  HMMA.16816.F32 R52, R4.reuse, R20, R52 ;  /* 0x000000140434723c */ /* 0x040fee0000001834 */
[----:B------:R-:W-:Y:S01]  /*10be0*/  FFMA.FTZ R21, R168, c[0x0][0x23c], -R121 ;  /* 0x00008f00a8157a23 */ /* 0x000fe20000010879 */
[----:B------:R-:W-:Y:S01]  /*10bf0*/  HMMA.16816.F32 R56, R4, R22, R56 ;  /* 0x000000160438723c */ /* 0x000fe20000001838 */
[----:B------:R-:W-:-:S02]  /*10c00*/  FFMA.FTZ R20, R127, c[0x0][0x23c], -R120 ;  /* 0x00008f007f147a23 */ /* 0x000fc40000010878 */
[--C-:B------:R-:W-:Y:S02]  /*10c10*/  FFMA.FTZ R168, R114, c[0x0][0x23c], -R120.reuse ;  /* 0x00008f0072a87a23 */ /* 0x100fe40000010878 */
[----:B------:R-:W-:Y:S02]  /*10c20*/  MUFU.EX2 R21, R21 ;  /* 0x0000001500157308 */ /* 0x000fe40000000800 */
[--C-:B------:R-:W-:Y:S01]  /*10c30*/  FFMA.FTZ R22, R129, c[0x0][0x23c], -R120.reuse ;  /* 0x00008f0081167a23 */ /* 0x100fe20000010878 */
[----:B---3--:R-:W-:Y:S01]  /*10c40*/  HMMA.16816.F32 R76, R4, R12, R76 ;  /* 0x0000000c044c723c */ /* 0x008fe2000000184c */
[----:B------:R-:W-:-:S04]  /*10c50*/  FFMA.FTZ R23, R167, c[0x0][0x23c], -R120 ;  /* 0x00008f00a7177a23 */ /* 0x000fc80000010878 */
[----:B------:R-:W3:Y:S03]  /*10c60*/  MUFU.EX2 R22, R22 ;  /* 0x0000001600167308 */ /* 0x000ee60000000800 */
[C---:B----4-:R-:W-:Y:S05]  /*10c70*/  HMMA.16816.F32 R68, R4.reuse, R16, R68 ;  /* 0x000000100444723c */ /* 0x050fea0000001844 */
[----:B------:R-:W-:Y:S03]  /*10c80*/  MUFU.EX2 R23, R23 ;  /* 0x0000001700177308 */ /* 0x000fe60000000800 */
[C---:B------:R-:W-:Y:S01]  /*10c90*/  HMMA.16816.F32 R72, R4.reuse, R18, R72 ;  /* 0x000000120448723c */ /* 0x040fe20000001848 */
[----:B------:R-:W4:Y:S04]  /*10ca0*/  LDSM.16.MT88.4 R16, [R140+0x9000] ;  /* 0x009000008c10783b */ /* 0x000f280000004200 */
[----:B------:R-:W5:Y:S03]  /*10cb0*/  MUFU.EX2 R20, R20 ;  /* 0x0000001400147308 */ /* 0x000f660000000800 */
[----:B------:R-:W-:Y:S01]  /*10cc0*/  HMMA.16816.F32 R80, R4, R14, R80 ;  /* 0x0000000e0450723c */ /* 0x000fe20000001850 */
[----:B------:R-:W4:Y:S04]  /*10cd0*/  LDSM.16.MT88.4 R12, [R142+0x9000] ;  /* 0x009000008e0c783b */ /* 0x000f280000004200 */
[----:B------:R-:W4:Y:S02]  /*10ce0*/  MUFU.EX2 R168, R168 ;  /* 0x000000a800a87308 */ /* 0x000f240000000800 */
[----:B-1----:R-:W-:Y:S01]  /*10cf0*/  F2FP.PACK_AB R4, R123, R124 ;  /* 0x0000007c7b04723e */ /* 0x002fe200000000ff */
        /* <DEDUP_REMOVED lines=15> */
[C---:B------:R-:W-:Y:S08]  /*10df0*/  HMMA.16816.F32 R36, R4.reuse, R12, R36 ;  /* 0x0000000c0424723c */ /* 0x040ff00000001824 */
        /* <DEDUP_REMOVED lines=116> */
.L_x_7098:
[----:B------:R-:W-:-:S05]  /*11540*/  IMAD.MOV.U32 R5, RZ, RZ, c[0x0][0x1a0] ;  /* 0x00006800ff057624 */ /* 0x000fca00078e00ff */
[----:B------:R-:W-:-:S04]  /*11550*/  LEA R5, -R5, RZ, 0x6 ;  /* 0x000000ff05057211 */ /* 0x000fc800078e31ff */
[----:B------:R-:W-:Y:S02]  /*11560*/  SHF.R.S32.HI R6, RZ, 0x1f, R5 ;  /* 0x0000001fff067819 */ /* 0x000fe40000011405 */
.L_x_7099:
        /* <DEDUP_REMOVED lines=52> */
[----:B------:R-:W-:-:S02]  /*118b0*/  IMAD R101, R161, 0x40, R165 ;  /* 0x00000040a1657824 */ /* 0x000fc400078e02a5 */
[----:B------:R-:W-:Y:S01]  /*118c0*/  @!P2 STS.128 [R157+0xa800], RZ ;  /* 0x00a800ff9d00a388 */ /* 0x000fe20000000c00 */
[----:B------:R-:W-:Y:S02]  /*118d0*/  IMAD.MOV.U32 R171, RZ, RZ, R131 ;  /* 0x000000ffffab7224 */ /* 0x000fe400078e0083 */
[C---:B------:R-:W-:Y:S01]  /*118e0*/  IADD3 R106, R101.reuse, 0x1, RZ ;  /* 0x00000001656a7810 */ /* 0x040fe20007ffe0ff */
[----:B------:R-:W-:Y:S01]  /*118f0*/  @!PT LDS RZ, [RZ] ;  /* 0x00000000fffff984 */ /* 0x000fe20000000800 */
[----:B------:R-:W-:Y:S01]  /*11900*/  @!PT LDS RZ, [RZ] ;  /* 0x00000000fffff984 */ /* 0x000fe20000000800 */
[----:B------:R-:W-:Y:S01]  /*11910*/  @!PT LDS RZ, [RZ] ;  /* 0x00000000fffff984 */ /* 0x000fe20000000800 */
[----:B------:R2:W-:Y:S01]  /*11920*/  @P0 LDGSTS.E.BYPASS.LTC128B.128 [R157+0x9000], [R14.64] ;  /* 0x090000000e9d0fae */ /* 0x0005e2000b901d46 */
[----:B------:R-:W-:Y:S02]  /*11930*/  IADD3 R107, R101, 0x8, RZ ;  /* 0x00000008656b7810 */ /* 0x000fe40007ffe0ff */
[CC--:B------:R-:W-:Y:S01]  /*11940*/  ISETP.GE.AND P6, PT, R106.reuse, R105.reuse, PT ;  /* 0x000000696a00720c */ /* 0x0c0fe20003fc6270 */
[----:B------:R-:W-:Y:S01]  /*11950*/  @!P0 STS.128 [R157+0x9000], RZ ;  /* 0x009000ff9d008388 */ /* 0x000fe20000000c00 */
[C---:B------:R-:W-:Y:S02]  /*11960*/  ISETP.GE.AND P5, PT, R107.reuse, R105, PT ;  /* 0x000000696b00720c */ /* 0x040fe40003fa6270 */
[-C--:B------:R-:W-:Y:S01]  /*11970*/  ISETP.GE.AND P4, PT, R106, R128.reuse, PT ;  /* 0x000000806a00720c */ /* 0x080fe20003f86270 */
[----:B------:R-:W-:Y:S01]  /*11980*/  @!PT LDS RZ, [RZ] ;  /* 0x00000000fffff984 */ /* 0x000fe20000000800 */
[----:B------:R-:W-:Y:S01]  /*11990*/  @!PT LDS RZ, [RZ] ;  /* 0x00000000fffff984 */ /* 0x000fe20000000800 */
[----:B------:R-:W-:Y:S01]  /*119a0*/  @!PT LDS RZ, [RZ] ;  /* 0x00000000fffff984 */ /* 0x000fe20000000800 */
[----:B------:R4:W-:Y:S01]  /*119b0*/  @P2 LDGSTS.E.BYPASS.LTC128B.128 [R157+0xb000], [R16.64+0x80] ;  /* 0x0b000080109d2fae */ /* 0x0009e2000b901d46 */
[----:B------:R-:W-:-:S03]  /*119c0*/  ISETP.GE.AND P1, PT, R107, R128, PT ;  /* 0x000000806b00720c */ /* 0x000fc60003f26270 */
[----:B------:R-:W-:Y:S04]  /*119d0*/  @!P2 STS.128 [R157+0xb000], RZ ;  /* 0x00b000ff9d00a388 */ /* 0x000fe80000000c00 */
[----:B------:R-:W-:Y:S01]  /*119e0*/  @!PT LDS RZ, [RZ] ;  /* 0x00000000fffff984 */ /* 0x000fe20000000800 */
[----:B------:R-:W-:Y:S01]  /*119f0*/  @!PT LDS RZ, [RZ] ;  /* 0x00000000fffff984 */ /* 0x000fe20000000800 */
[----:B------:R-:W-:Y:S01]  /*11a00*/  @!PT LDS RZ, [RZ] ;  /* 0x00000000fffff984 */ /* 0x000fe20000000800 */
[----:B------:R4:W-:Y:S04]  /*11a10*/  @P0 LDGSTS.E.BYPASS.LTC128B.128 [R157+0x9800], [R18.64] ;  /* 0x09800000129d0fae */ /* 0x0009e8000b901d46 */
[----:B------:R-:W-:Y:S01]  /*11a20*/  @!P0 STS.128 [R157+0x9800], RZ ;  /* 0x009800ff9d008388 */ /* 0x000fe20000000c00 */
[----:B------:R-:W-:Y:S02]  /*11a30*/  ISETP.GE.AND P0, PT, R104, 0x3, PT ;  /* 0x000000036800780c */ /* 0x000fe40003f06270 */
[----:B------:R-:W-:Y:S01]  /*11a40*/  IADD3 R104, R101, 0x18, RZ ;  /* 0x0000001865687810 */ /* 0x000fe20007ffe0ff */
        /* <DEDUP_REMOVED lines=101> */
[----:B------:R-:W4:Y:S01]  /*120a0*/  LDSM.16.M88.4 R112, [R136+0x3000] ;  /* 0x003000008870783b */ /* 0x000f220000000200 */
[----:B------:R-:W-:-:S04]  /*120b0*/  DEPBAR.LE SB0, 0x0 ;  /* 0x000080000000791a */ /* 0x000fc80000000000 */
[C---:B-1----:R-:W-:Y:S08]  /*120c0*/  HMMA.16816.F32 R32, R124.reuse, R120, R32 ;  /* 0x000000787c20723c */ /* 0x042ff00000001820 */
[C---:B------:R-:W-:Y:S08]  /*120d0*/  HMMA.16816.F32 R28, R124.reuse, R122, R28 ;  /* 0x0000007a7c1c723c */ /* 0x040ff0000000181c */
[C---:B---3--:R-:W-:Y:S08]  /*120e0*/  HMMA.16816.F32 R24, R124.reuse, R116, R24 ;  /* 0x000000747c18723c */ /* 0x048ff00000001818 */
[C---:B------:R-:W-:Y:S08]  /*120f0*/  HMMA.16816.F32 R20, R124.reuse, R118, R20 ;  /* 0x000000767c14723c */ /* 0x040ff00000001814 */
[C---:B--2---:R-:W-:Y:S01]  /*12100*/  HMMA.16816.F32 R8, R124.reuse, R108, R8 ;  /* 0x0000006c7c08723c */ /* 0x044fe20000001808 */
[----:B------:R-:W1:Y:S07]  /*12110*/  I2F R108, R106 ;  /* 0x0000006a006c7306 */ /* 0x000e6e0000201400 */
[C---:B----4-:R-:W-:Y:S01]  /*12120*/  HMMA.16816.F32 R16, R124.reuse, R112, R16 ;  /* 0x000000707c10723c */ /* 0x050fe20000001810 */
[----:B------:R-:W2:Y:S06]  /*12130*/  I2F R113, R107 ;  /* 0x0000006b00717306 */ /* 0x000eac0000201400 */
[----:B------:R-:W-:Y:S01]  /*12140*/  IADD3 R112, R101, 0x9, RZ ;  /* 0x0000000965707810 */ /* 0x000fe20007ffe0ff */
[----:B------:R-:W-:Y:S01]  /*12150*/  HMMA.16816.F32 R4, R124, R110, R4 ;  /* 0x0000006e7c04723c */ /* 0x000fe20000001804 */
[----:B-1----:R-:W-:-:S02]  /*12160*/  FFMA.FTZ R33, R0, R108, R33 ;  /* 0x0000006c00217223 */ /* 0x002fc40000010021 */
[----:B------:R-:W1:Y:S01]  /*12170*/  I2F R109, R112 ;  /* 0x00000070006d7306 */ /* 0x000e620000201400 */
[C---:B------:R-:W-:Y:S01]  /*12180*/  FFMA.FTZ R35, R0.reuse, R108, R35 ;  /* 0x0000006c00237223 */ /* 0x040fe20000010023 */
[C---:B------:R-:W-:Y:S02]  /*12190*/  IADD3 R108, R101.reuse, 0x11, RZ ;  /* 0x00000011656c7810 */ /* 0x040fe40007ffe0ff */
[----:B------:R-:W-:Y:S01]  /*121a0*/  IADD3 R110, R101, 0x10, RZ ;  /* 0x00000010656e7810 */ /* 0x000fe20007ffe0ff */
[----:B------:R-:W-:Y:S01]  /*121b0*/  HMMA.16816.F32 R12, R124, R114, R12 ;  /* 0x000000727c0c723c */ /* 0x000fe2000000180c */
[CC--:B--2---:R-:W-:Y:S01]  /*121c0*/  FFMA.FTZ R28, R0.reuse, R113.reuse, R28 ;  /* 0x00000071001c7223 */ /* 0x0c4fe2000001001c */
[----:B------:R-:W-:Y:S01]  /*121d0*/  FSEL R107, R33, -INF , !P6 ;  /* 0xff800000216b7808 */ /* 0x000fe20007000000 */
[----:B------:R-:W2:Y:S01]  /*121e0*/  I2F R111, R110 ;  /* 0x0000006e006f7306 */ /* 0x000ea20000201400 */
[----:B------:R-:W-:Y:S01]  /*121f0*/  FFMA.FTZ R30, R0, R113, R30 ;  /* 0x00000071001e7223 */ /* 0x000fe2000001001e */
[----:B------:R-:W-:Y:S01]  /*12200*/  BAR.SYNC.DEFER_BLOCKING 0x0 ;  /* 0x0000000000007b1d */ /* 0x000fe20000010000 */
[----:B------:R-:W-:-:S02]  /*12210*/  FSEL R113, R28, -INF , !P5 ;  /* 0xff8000001c717808 */ /* 0x000fc40006800000 */
[----:B------:R-:W-:Y:S02]  /*12220*/  ISETP.GE.AND P6, PT, R112, R105, PT ;  /* 0x000000697000720c */ /* 0x000fe40003fc6270 */
[----:B------:R-:W-:Y:S01]  /*12230*/  FSEL R33, R35, -INF , !P4 ;  /* 0xff80000023217808 */ /* 0x000fe20006000000 */
[----:B------:R-:W3:Y:S01]  /*12240*/  I2F R106, R108 ;  /* 0x0000006c006a7306 */ /* 0x000ee20000201400 */
[-C--:B-1----:R-:W-:Y:S01]  /*12250*/  FFMA.FTZ R29, R0, R109.reuse, R29 ;  /* 0x0000006d001d7223 */ /* 0x082fe2000001001d */
[----:B------:R-:W-:Y:S01]  /*12260*/  ISETP.GE.AND P4, PT, R112, R128, PT ;  /* 0x000000807000720c */ /* 0x000fe20003f86270 */
[----:B------:R-:W-:Y:S01]  /*12270*/  FFMA.FTZ R28, R0, R109, R31 ;  /* 0x0000006d001c7223 */ /* 0x000fe2000001001f */
[----:B------:R-:W-:Y:S02]  /*12280*/  FSEL R35, R30, -INF , !P1 ;  /* 0xff8000001e237808 */ /* 0x000fe40004800000 */
[----:B------:R-:W-:Y:S02]  /*12290*/  IADD3 R30, R101, 0x19, RZ ;  /* 0x00000019651e7810 */ /* 0x000fe40007ffe0ff */
[----:B------:R-:W1:Y:S01]  /*122a0*/  I2F R109, R104 ;  /* 0x00000068006d7306 */ /* 0x000e620000201400 */
[----:B------:R-:W-:Y:S01]  /*122b0*/  FSEL R31, R29, -INF , !P6 ;  /* 0xff8000001d1f7808 */ /* 0x000fe20007000000 */
[-C--:B--2---:R-:W-:Y:S01]  /*122c0*/  FFMA.FTZ R129, R0, R111.reuse, R26 ;  /* 0x0000006f00817223 */ /* 0x084fe2000001001a */
[----:B------:R-:W-:Y:S01]  /*122d0*/  FSEL R29, R28, -INF , !P4 ;  /* 0xff8000001c1d7808 */ /* 0x000fe20006000000 */
[----:B------:R-:W-:Y:S01]  /*122e0*/  FFMA.FTZ R24, R0, R111, R24 ;  /* 0x0000006f00187223 */ /* 0x000fe20000010018 */
[----:B------:R-:W-:-:S02]  /*122f0*/  IADD3 R26, R101, 0x20, RZ ;  /* 0x00000020651a7810 */ /* 0x000fc40007ffe0ff */
[-C--:B------:R-:W-:Y:S01]  /*12300*/  ISETP.GE.AND P5, PT, R110, R105.reuse, PT ;  /* 0x000000696e00720c */ /* 0x080fe20003fa6270 */
[----:B------:R-:W2:Y:S01]  /*12310*/  I2F R28, R30 ;  /* 0x0000001e001c7306 */ /* 0x000ea20000201400 */
[CC--:B---3--:R-:W-:Y:S01]  /*12320*/  FFMA.FTZ R193, R0.reuse, R106.reuse, R25 ;  /* 0x0000006a00c17223 */ /* 0x0c8fe20000010019 */
[C---:B------:R-:W-:Y:S01]  /*12330*/  IADD3 R25, R101.reuse, 0x21, RZ ;  /* 0x0000002165197810 */ /* 0x040fe20007ffe0ff */
[----:B------:R-:W-:Y:S01]  /*12340*/  FFMA.FTZ R191, R0, R106, R27 ;  /* 0x0000006a00bf7223 */ /* 0x000fe2000001001b */
[----:B------:R-:W-:Y:S02]  /*12350*/  FSEL R127, R24, -INF , !P5 ;  /* 0xff800000187f7808 */ /* 0x000fe40006800000 */
[----:B------:R-:W-:Y:S02]  /*12360*/  ISETP.GE.AND P5, PT, R104, R105, PT ;  /* 0x000000696800720c */ /* 0x000fe40003fa6270 */
[----:B------:R-:W3:Y:S01]  /*12370*/  I2F R27, R26 ;  /* 0x0000001a001b7306 */ /* 0x000ee20000201400 */
[CC--:B-1----:R-:W-:Y:S01]  /*12380*/  FFMA.FTZ R167, R0.reuse, R109.reuse, R22 ;  /* 0x0000006d00a77223 */ /* 0x0c2fe20000010016 */
[----:B------:R-:W-:Y:S01]  /*12390*/  IADD3 R22, R101, 0x28, RZ ;  /* 0x0000002865167810 */ /* 0x000fe20007ffe0ff */
[----:B------:R-:W-:Y:S01]  /*123a0*/  FFMA.FTZ R20, R0, R109, R20 ;  /* 0x0000006d00147223 */ /* 0x000fe20000010014 */
[----:B------:R-:W-:-:S02]  /*123b0*/  ISETP.GE.AND P4, PT, R108, R128, PT ;  /* 0x000000806c00720c */ /* 0x000fc40003f86270 */
[----:B------:R-:W-:Y:S02]  /*123c0*/  ISETP.GE.AND P1, PT, R110, R128, PT ;  /* 0x000000806e00720c */ /* 0x000fe40003f26270 */
[----:B------:R-:W1:Y:S01]  /*123d0*/  I2F R24, R25 ;  /* 0x0000001900187306 */ /* 0x000e620000201400 */
[CC--:B--2---:R-:W-:Y:S01]  /*123e0*/  FFMA.FTZ R197, R0.reuse, R28.reuse, R21 ;  /* 0x0000001c00c57223 */ /* 0x0c4fe20000010015 */
[C---:B------:R-:W-:Y:S01]  /*123f0*/  IADD3 R21, R101.reuse, 0x29, RZ ;  /* 0x0000002965157810 */ /* 0x040fe20007ffe0ff */
[----:B------:R-:W-:Y:S01]  /*12400*/  FFMA.FTZ R189, R0, R28, R23 ;  /* 0x0000001c00bd7223 */ /* 0x000fe20000010017 */
[----:B------:R-:W-:Y:S02]  /*12410*/  FSEL R195, R20, -INF , !P5 ;  /* 0xff80000014c37808 */ /* 0x000fe40006800000 */
[----:B------:R-:W-:Y:S02]  /*12420*/  ISETP.GE.AND P5, PT, R26, R105, PT ;  /* 0x000000691a00720c */ /* 0x000fe40003fa6270 */
[----:B------:R-:W2:Y:S01]  /*12430*/  I2F R23, R22 ;  /* 0x0000001600177306 */ /* 0x000ea20000201400 */
[CC--:B---3--:R-:W-:Y:S01]  /*12440*/  FFMA.FTZ R181, R0.reuse, R27.reuse, R18 ;  /* 0x0000001b00b57223 */ /* 0x0c8fe20000010012 */
[----:B------:R-:W-:Y:S01]  /*12450*/  IADD3 R18, R101, 0x30, RZ ;  /* 0x0000003065127810 */ /* 0x000fe20007ffe0ff */
[----:B------:R-:W-:Y:S01]  /*12460*/  FFMA.FTZ R16, R0, R27, R16 ;  /* 0x0000001b00107223 */ /* 0x000fe20000010010 */
[----:B------:R-:W-:-:S02]  /*12470*/  FSEL R191, R191, -INF , !P4 ;  /* 0xff800000bfbf7808 */ /* 0x000fc40006000000 */
[----:B------:R-:W-:Y:S02]  /*12480*/  ISETP.GE.AND P4, PT, R30, R128, PT ;  /* 0x000000801e00720c */ /* 0x000fe40003f86270 */
[----:B------:R-:W3:Y:S01]  /*12490*/  I2F R20, R21 ;  /* 0x0000001500147306 */ /* 0x000ee20000201400 */
[-C--:B-1----:R-:W-:Y:S01]  /*124a0*/  FFMA.FTZ R183, R0, R24.reuse, R17 ;  /* 0x0000001800b77223 */ /* 0x082fe20000010011 */
[----:B------:R-:W-:Y:S01]  /*124b0*/  FSEL R179, R16, -INF , !P5 ;  /* 0xff80000010b37808 */ /* 0x000fe20006800000 */
[----:B------:R-:W-:Y:S01]  /*124c0*/  FFMA.FTZ R19, R0, R24, R19 ;  /* 0x0000001800137223 */ /* 0x000fe20000010013 */
[----:B------:R-:W-:Y:S02]  /*124d0*/  ISETP.GE.AND P5, PT, R22, R105, PT ;  /* 0x000000691600720c */ /* 0x000fe40003fa6270 */
[----:B------:R-:W-:Y:S02]  /*124e0*/  FSEL R189, R189, -INF , !P4 ;  /* 0xff800000bdbd7808 */ /* 0x000fe40006000000 */
[----:B------:R-:W1:Y:S01]  /*124f0*/  I2F R17, R18 ;  /* 0x0000001200117306 */ /* 0x000e620000201400 */
[CC--:B--2---:R-:W-:Y:S01]  /*12500*/  FFMA.FTZ R185, R0.reuse, R23.reuse, R12 ;  /* 0x0000001700b97223 */ /* 0x0c4fe2000001000c */
[----:B------:R-:W-:Y:S01]  /*12510*/  IADD3 R12, R101, 0x38, RZ ;  /* 0x00000038650c7810 */ /* 0x000fe20007ffe0ff */
[----:B------:R-:W-:Y:S01]  /*12520*/  FFMA.FTZ R177, R0, R23, R14 ;  /* 0x0000001700b17223 */ /* 0x000fe2000001000e */
[----:B------:R-:W-:-:S02]  /*12530*/  ISETP.GE.AND P4, PT, R25, R128, PT ;  /* 0x000000801900720c */ /* 0x000fc40003f86270 */
[----:B------:R-:W-:Y:S01]  /*12540*/  FSEL R185, R185, -INF , !P5 ;  /* 0xff800000b9b97808 */ /* 0x000fe20006800000 */
[CC--:B---3--:R-:W-:Y:S01]  /*12550*/  FFMA.FTZ R187, R0.reuse, R20.reuse, R13 ;  /* 0x0000001400bb7223 */ /* 0x0c8fe2000001000d */
[----:B------:R-:W-:Y:S01]  /*12560*/  FSEL R129, R129, -INF , !P1 ;  /* 0xff80000081817808 */ /* 0x000fe20004800000 */
[----:B------:R-:W2:Y:S01]  /*12570*/  I2F R13, R12 ;  /* 0x0000000c000d7306 */ /* 0x000ea20000201400 */
[----:B------:R-:W-:Y:S01]  /*12580*/  IADD3 R16, R101, 0x31, RZ ;  /* 0x0000003165107810 */ /* 0x000fe20007ffe0ff */
[----:B------:R-:W-:Y:S01]  /*12590*/  FFMA.FTZ R15, R0, R20, R15 ;  /* 0x00000014000f7223 */ /* 0x000fe2000001000f */
[-C--:B------:R-:W-:Y:S02]  /*125a0*/  ISETP.GE.AND P5, PT, R18, R105.reuse, PT ;  /* 0x000000691200720c */ /* 0x080fe40003fa6270 */
[----:B------:R-:W-:Y:S01]  /*125b0*/  ISETP.GE.AND P6, PT, R108, R105, PT ;  /* 0x000000696c00720c */ /* 0x000fe20003fc6270 */
[-C--:B-1----:R-:W-:Y:S01]  /*125c0*/  FFMA.FTZ R8, R0, R17.reuse, R8 ;  /* 0x0000001100087223 */ /* 0x082fe20000010008 */
[-C--:B------:R-:W-:Y:S01]  /*125d0*/  ISETP.GE.AND P1, PT, R104, R128.reuse, PT ;  /* 0x000000806800720c */ /* 0x080fe20003f26270 */
[----:B------:R-:W1:Y:S01]  /*125e0*/  I2F R14, R16 ;  /* 0x00000010000e7306 */ /* 0x000e620000201400 */
[----:B------:R-:W-:Y:S01]  /*125f0*/  FSEL R175, R19, -INF , !P4 ;  /* 0xff80000013af7808 */ /* 0x000fe20006000000 */
[----:B------:R-:W-:Y:S01]  /*12600*/  FFMA.FTZ R10, R0, R17, R10 ;  /* 0x00000011000a7223 */ /* 0x000fe2000001000a */
[----:B------:R-:W-:-:S02]  /*12610*/  ISETP.GE.AND P4, PT, R21, R128, PT ;  /* 0x000000801500720c */ /* 0x000fc40003f86270 */
[----:B------:R-:W-:Y:S02]  /*12620*/  FSEL R121, R8, -INF , !P5 ;  /* 0xff80000008797808 */ /* 0x000fe40006800000 */
[----:B------:R-:W-:Y:S01]  /*12630*/  FSEL R193, R193, -INF , !P6 ;  /* 0xff800000c1c17808 */ /* 0x000fe20007000000 */
[CC--:B--2---:R-:W-:Y:S01]  /*12640*/  FFMA.FTZ R123, R0.reuse, R13.reuse, R4 ;  /* 0x0000000d007b7223 */ /* 0x0c4fe20000010004 */
[----:B------:R-:W-:Y:S01]  /*12650*/  FSEL R167, R167, -INF , !P1 ;  /* 0xff800000a7a77808 */ /* 0x000fe20004800000 */
[----:B------:R-:W-:Y:S01]  /*12660*/  FFMA.FTZ R6, R0, R13, R6 ;  /* 0x0000000d00067223 */ /* 0x000fe20000010006 */
[----:B------:R-:W-:Y:S02]  /*12670*/  IADD3 R8, R101, 0x39, RZ ;  /* 0x0000003965087810 */ /* 0x000fe40007ffe0ff */
[----:B------:R-:W-:Y:S02]  /*12680*/  ISETP.GE.AND P6, PT, R30, R105, PT ;  /* 0x000000691e00720c */ /* 0x000fe40003fc6270 */
[----:B------:R-:W-:Y:S01]  /*12690*/  ISETP.GE.AND P1, PT, R26, R128, PT ;  /* 0x000000801a00720c */ /* 0x000fe20003f26270 */
[----:B------:R-:W2:Y:S01]  /*126a0*/  I2F R4, R8 ;  /* 0x0000000800047306 */ /* 0x000ea20000201400 */
[----:B------:R-:W-:Y:S01]  /*126b0*/  FSEL R173, R15, -INF , !P4 ;  /* 0xff8000000fad7808 */ /* 0x000fe20006000000 */
[CC--:B-1----:R-:W-:Y:S01]  /*126c0*/  FFMA.FTZ R9, R0.reuse, R14.reuse, R9 ;  /* 0x0000000e00097223 */ /* 0x0c2fe20000010009 */
[----:B------:R-:W-:Y:S01]  /*126d0*/  FSEL R197, R197, -INF , !P6 ;  /* 0xff800000c5c57808 */ /* 0x000fe20007000000 */
[----:B------:R-:W-:Y:S01]  /*126e0*/  FFMA.FTZ R11, R0, R14, R11 ;  /* 0x0000000e000b7223 */ /* 0x000fe2000001000b */
[----:B------:R-:W-:-:S02]  /*126f0*/  FSEL R181, R181, -INF , !P1 ;  /* 0xff800000b5b57808 */ /* 0x000fc40004800000 */
[-C--:B------:R-:W-:Y:S01]  /*12700*/  ISETP.GE.AND P6, PT, R25, R105.reuse, PT ;  /* 0x000000691900720c */ /* 0x080fe20003fc6270 */
[----:B------:R-:W1:Y:S01]  /*12710*/  I2F R15, R101 ;  /* 0x00000065000f7306 */ /* 0x000e620000201400 */
[----:B------:R-:W-:Y:S02]  /*12720*/  ISETP.GE.AND P1, PT, R22, R128, PT ;  /* 0x000000801600720c */ /* 0x000fe40003f26270 */
[----:B------:R-:W-:Y:S02]  /*12730*/  FSEL R183, R183, -INF , !P6 ;  /* 0xff800000b7b77808 */ /* 0x000fe40007000000 */
[----:B------:R-:W-:Y:S02]  /*12740*/  FSEL R177, R177, -INF , !P1 ;  /* 0xff800000b1b17808 */ /* 0x000fe40004800000 */
[----:B------:R-:W-:Y:S01]  /*12750*/  ISETP.GE.AND P6, PT, R21, R105, PT ;  /* 0x000000691500720c */ /* 0x000fe20003fc6270 */
[----:B--2---:R-:W-:Y:S01]  /*12760*/  FFMA.FTZ R125, R0, R4, R5 ;  /* 0x00000004007d7223 */ /* 0x004fe20000010005 */
[----:B------:R-:W-:Y:S01]  /*12770*/  ISETP.GE.AND P1, PT, R18, R128, PT ;  /* 0x000000801200720c */ /* 0x000fe20003f26270 */
[----:B------:R-:W-:Y:S01]  /*12780*/  FFMA.FTZ R7, R0, R4, R7 ;  /* 0x0000000400077223 */ /* 0x000fe20000010007 */
[----:B------:R-:W-:-:S02]  /*12790*/  FSEL R187, R187, -INF , !P6 ;  /* 0xff800000bbbb7808 */ /* 0x000fc40007000000 */
[----:B------:R-:W-:Y:S02]  /*127a0*/  FSEL R120, R10, -INF , !P1 ;  /* 0xff8000000a787808 */ /* 0x000fe40004800000 */
[----:B------:R-:W-:Y:S01]  /*127b0*/  ISETP.GE.AND P6, PT, R16, R105, PT ;  /* 0x000000691000720c */ /* 0x000fe20003fc6270 */
[-C--:B-1----:R-:W-:Y:S01]  /*127c0*/  FFMA.FTZ R32, R0, R15.reuse, R32 ;  /* 0x0000000f00207223 */ /* 0x082fe20000010020 */
[-C--:B------:R-:W-:Y:S01]  /*127d0*/  ISETP.GE.AND P4, PT, R16, R128.reuse, PT ;  /* 0x000000801000720c */ /* 0x080fe20003f86270 */
[----:B------:R-:W-:Y:S01]  /*127e0*/  FFMA.FTZ R34, R0, R15, R34 ;  /* 0x0000000f00227223 */ /* 0x000fe20000010022 */
[C---:B------:R-:W-:Y:S02]  /*127f0*/  ISETP.GE.AND P5, PT, R12.reuse, R105, PT ;  /* 0x000000690c00720c */ /* 0x040fe40003fa6270 */
[----:B------:R-:W-:Y:S02]  /*12800*/  ISETP.GE.AND P1, PT, R12, R128, PT ;  /* 0x000000800c00720c */ /* 0x000fe40003f26270 */
        /* <DEDUP_REMOVED lines=73> */
.L_x_7101:
[----:B------:R-:W-:-:S05]  /*12ca0*/  IMAD.MOV.U32 R9, RZ, RZ, c[0x0][0x198] ;  /* 0x00006600ff097624 */ /* 0x000fca00078e00ff */
[----:B------:R-:W-:-:S04]  /*12cb0*/  LEA R9, -R9, RZ, 0x6 ;  /* 0x000000ff09097211 */ /* 0x000fc800078e31ff */
[----:B------:R-:W-:Y:S02]  /*12cc0*/  SHF.R.S32.HI R10, RZ, 0x1f, R9 ;  /* 0x0000001fff0a7819 */ /* 0x000fe40000011409 */
.L_x_7102:
        /* <DEDUP_REMOVED lines=69> */
.L_x_7100:
[----:B------:R-:W-:Y:S01]  /*13120*/  FMNMX.FTZ R8, R3, R4, !PT ;  /* 0x0000000403087209 */ /* 0x000fe20007810000 */
[----:B-1----:R-:W-:Y:S01]  /*13130*/  LDSM.16.MT88.4 R24, [R141+0x8000] ;  /* 0x008000008d18783b */ /* 0x002fe20000004200 */
        /* <DEDUP_REMOVED lines=24> */
[----:B------:R-:W-:Y:S02]  /*132c0*/  FMNMX.FTZ R8, R124, R7, !PT ;  /* 0x000000077c087209 */ /* 0x000fe40007810000 */
[----:B------:R-:W-:Y:S02]  /*132d0*/  FMNMX.FTZ R7, R173, R6, !PT ;  /* 0x00000006ad077209 */ /* 0x000fe40007810000 */
[----:B------:R-:W-:-:S04]  /*132e0*/  FMNMX.FTZ R8, R123, R8, !PT ;  /* 0x000000087b087209 */ /* 0x000fc80007810000 */
[----:B------:R-:W-:Y:S02]  /*132f0*/  FMNMX.FTZ R9, R125, R8, !PT ;  /* 0x000000087d097209 */ /* 0x000fe40007810000 */
[----:B------:R-:W-:-:S03]  /*13300*/  FMNMX.FTZ R8, R120, R7, !PT ;  /* 0x0000000778087209 */ /* 0x000fc60007810000 */
[----:B------:R-:W1:Y:S01]  /*13310*/  SHFL.BFLY PT, R6, R9, 0x2, 0x1f ;  /* 0x0c401f0009067f89 */ /* 0x000e6200000e0000 */
[----:B------:R-:W-:-:S04]  /*13320*/  FMNMX.FTZ R8, R111, R8, !PT ;  /* 0x000000086f087209 */ /* 0x000fc80007810000 */
[----:B------:R-:W-:-:S04]  /*13330*/  FMNMX.FTZ R7, R109, R8, !PT ;  /* 0x000000086d077209 */ /* 0x000fc80007810000 */
[----:B------:R-:W-:-:S05]  /*13340*/  FMNMX.FTZ R8, R118, R7, !PT ;  /* 0x0000000776087209 */ /* 0x000fca0007810000 */
[----:B------:R-:W2:Y:S01]  /*13350*/  SHFL.BFLY PT, R7, R8, 0x2, 0x1f ;  /* 0x0c401f0008077f89 */ /* 0x000ea200000e0000 */
[----:B-1----:R-:W-:-:S05]  /*13360*/  FMNMX.FTZ R6, R9, R6, !PT ;  /* 0x0000000609067209 */ /* 0x002fca0007810000 */
[----:B------:R-:W1:Y:S01]  /*13370*/  SHFL.BFLY PT, R115, R6, 0x1, 0x1f ;  /* 0x0c201f0006737f89 */ /* 0x000e6200000e0000 */
[----:B--2---:R-:W-:-:S03]  /*13380*/  FMNMX.FTZ R7, R8, R7, !PT ;  /* 0x0000000708077209 */ /* 0x004fc60007810000 */
[----:B------:R-:W-:Y:S04]  /*13390*/  LDSM.16.MT88.4 R8, [R144+0x8000] ;  /* 0x008000009008783b */ /* 0x000fe80000004200 */
[----:B------:R-:W2:Y:S01]  /*133a0*/  SHFL.BFLY PT, R114, R7, 0x1, 0x1f ;  /* 0x0c201f0007727f89 */ /* 0x000ea200000e0000 */
[----:B-1----:R-:W-:-:S04]  /*133b0*/  FMNMX.FTZ R115, R6, R115, !PT ;  /* 0x0000007306737209 */ /* 0x002fc80007810000 */
[C---:B------:R-:W-:Y:S01]  /*133c0*/  FSETP.NEU.FTZ.AND P1, PT, R115.reuse, -INF , PT ;  /* 0xff8000007300780b */ /* 0x040fe20003f3d000 */
[----:B------:R-:W-:-:S03]  /*133d0*/  FMUL.FTZ R126, R115, c[0x0][0x23c] ;  /* 0x00008f00737e7a20 */ /* 0x000fc60000410000 */
[----:B------:R-:W-:Y:S02]  /*133e0*/  FSEL R110, R115, RZ, P1 ;  /* 0x000000ff736e7208 */ /* 0x000fe40000800000 */
[----:B------:R-:W-:-:S03]  /*133f0*/  FSEL R126, R126, RZ, P1 ;  /* 0x000000ff7e7e7208 */ /* 0x000fc60000800000 */
[----:B------:R-:W-:Y:S01]  /*13400*/  FADD.FTZ R110, R3, -R110 ;  /* 0x8000006e036e7221 */ /* 0x000fe20000010000 */
[----:B--2---:R-:W-:Y:S01]  /*13410*/  FMNMX.FTZ R114, R7, R114, !PT ;  /* 0x0000007207727209 */ /* 0x004fe20007810000 */
[--C-:B------:R-:W-:Y:S02]  /*13420*/  FFMA.FTZ R108, R4, c[0x0][0x23c], -R126.reuse ;  /* 0x00008f00046c7a23 */ /* 0x100fe4000001087e */
[--C-:B------:R-:W-:Y:S01]  /*13430*/  FFMA.FTZ R117, R107, c[0x0][0x23c], -R126.reuse ;  /* 0x00008f006b757a23 */ /* 0x100fe2000001087e */
[C---:B------:R-:W-:Y:S01]  /*13440*/  FSETP.NEU.FTZ.AND P0, PT, R114.reuse, -INF , PT ;  /* 0xff8000007200780b */ /* 0x040fe20003f1d000 */
[----:B------:R-:W-:Y:S02]  /*13450*/  FMUL.FTZ R122, R114, c[0x0][0x23c] ;  /* 0x00008f00727a7a20 */ /* 0x000fe40000410000 */
[--C-:B------:R-:W-:Y:S01]  /*13460*/  FFMA.FTZ R113, R113, c[0x0][0x23c], -R126.reuse ;  /* 0x00008f0071717a23 */ /* 0x100fe2000001087e */
[----:B------:R-:W-:Y:S01]  /*13470*/  MUFU.EX2 R108, R108 ;  /* 0x0000006c006c7308 */ /* 0x000fe20000000800 */
[----:B------:R-:W-:Y:S01]  /*13480*/  FFMA.FTZ R112, R31, c[0x0][0x23c], -R126 ;  /* 0x00008f001f707a23 */ /* 0x000fe2000001087e */
[----:B------:R-:W-:Y:S01]  /*13490*/  FSEL R122, R122, RZ, P0 ;  /* 0x000000ff7a7a7208 */ /* 0x000fe20000000000 */
[----:B------:R-:W-:-:S02]  /*134a0*/  FMUL.FTZ R110, R110, c[0x0][0x23c] ;  /* 0x00008f006e6e7a20 */ /* 0x000fc40000410000 */
[----:B------:R-:W-:Y:S02]  /*134b0*/  FFMA.FTZ R131, R127, c[0x0][0x23c], -R126 ;  /* 0x00008f007f837a23 */ /* 0x000fe4000001087e */
[--C-:B------:R-:W-:Y:S01]  /*134c0*/  FFMA.FTZ R116, R5, c[0x0][0x23c], -R122.reuse ;  /* 0x00008f0005747a23 */ /* 0x100fe2000001087a */
[----:B------:R-:W-:Y:S01]  /*134d0*/  FSEL R5, R114, RZ, P0 ;  /* 0x000000ff72057208 */ /* 0x000fe20000000000 */
[--C-:B------:R-:W-:Y:S01]  /*134e0*/  FFMA.FTZ R101, R33, c[0x0][0x23c], -R122.reuse ;  /* 0x00008f0021657a23 */ /* 0x100fe2000001087a */
[----:B------:R-:W1:Y:S01]  /*134f0*/  MUFU.EX2 R117, R117 ;  /* 0x0000007500757308 */ /* 0x000e620000000800 */
[----:B------:R-:W-:Y:S02]  /*13500*/  FFMA.FTZ R35, R35, c[0x0][0x23c], -R122 ;  /* 0x00008f0023237a23 */ /* 0x000fe4000001087a */
[----:B------:R-:W-:Y:S02]  /*13510*/  FADD.FTZ R2, R2, -R5 ;  /* 0x8000000502027221 */ /* 0x000fe40000010000 */
[----:B------:R-:W-:-:S02]  /*13520*/  FFMA.FTZ R130, R193, c[0x0][0x23c], -R126 ;  /* 0x00008f00c1827a23 */ /* 0x000fc4000001087e */
[----:B------:R-:W-:Y:S01]  /*13530*/  FMUL.FTZ R119, R2, c[0x0][0x23c] ;  /* 0x00008f0002777a20 */ /* 0x000fe20000410000 */
[----:B------:R-:W-:Y:S01]  /*13540*/  MUFU.EX2 R113, R113 ;  /* 0x0000007100717308 */ /* 0x000fe20000000800 */
[----:B------:R-:W-:Y:S02]  /*13550*/  FFMA.FTZ R2, R29, c[0x0][0x23c], -R122 ;  /* 0x00008f001d027a23 */ /* 0x000fe4000001087a */
[--C-:B------:R-:W-:Y:S02]  /*13560*/  FFMA.FTZ R128, R195, c[0x0][0x23c], -R126.reuse ;  /* 0x00008f00c3807a23 */ /* 0x100fe4000001087e */
[----:B------:R-:W-:Y:S02]  /*13570*/  FFMA.FTZ R127, R197, c[0x0][0x23c], -R126 ;  /* 0x00008f00c57f7a23 */ /* 0x000fe4000001087e */
[--C-:B------:R-:W-:Y:S01]  /*13580*/  FFMA.FTZ R129, R129, c[0x0][0x23c], -R122.reuse ;  /* 0x00008f0081817a23 */ /* 0x100fe2000001087a */
[----:B------:R-:W2:Y:S01]  /*13590*/  MUFU.EX2 R112, R112 ;  /* 0x0000007000707308 */ /* 0x000ea20000000800 */
[----:B-1----:R-:W-:Y:S01]  /*135a0*/  F2FP.PACK_AB R104, R117, R108 ;  /* 0x0000006c7568723e */ /* 0x002fe200000000ff */
        /* <DEDUP_REMOVED lines=13> */
[----:B------:R2:W-:Y:S01]  /*13680*/  MUFU.EX2 R3, R35 ;  /* 0x0000002300037308 */ /* 0x0005e20000000800 */
[----:B------:R-:W-:Y:S02]  /*13690*/  FFMA.FTZ R180, R173, c[0x0][0x23c], -R122 ;  /* 0x00008f00adb47a23 */ /* 0x000fe4000001087a */
[--C-:B------:R-:W-:Y:S02]  /*136a0*/  FFMA.FTZ R121, R121, c[0x0][0x23c], -R126.reuse ;  /* 0x00008f0079797a23 */ /* 0x100fe4000001087e */
[--C-:B------:R-:W-:Y:S02]  /*136b0*/  FFMA.FTZ R124, R124, c[0x0][0x23c], -R126.reuse ;  /* 0x00008f007c7c7a23 */ /* 0x100fe4000001087e */
[--C-:B------:R-:W-:Y:S01]  /*136c0*/  FFMA.FTZ R123, R123, c[0x0][0x23c], -R126.reuse ;  /* 0x00008f007b7b7a23 */ /* 0x100fe2000001087e */
[----:B------:R-:W3:Y:S01]  /*136d0*/  MUFU.EX2 R110, R110 ;  /* 0x0000006e006e7308 */ /* 0x000ee20000000800 */
[----:B-1----:R-:W-:Y:S01]  /*136e0*/  F2FP.PACK_AB R105, R101, R116 ;  /* 0x000000746569723e */ /* 0x002fe200000000ff */
[----:B------:R-:W-:-:S02]  /*136f0*/  FFMA.FTZ R126, R125, c[0x0][0x23c], -R126 ;  /* 0x00008f007d7e7a23 */ /* 0x000fc4000001087e */
[--C-:B------:R-:W-:Y:S02]  /*13700*/  FFMA.FTZ R120, R120, c[0x0][0x23c], -R122.reuse ;  /* 0x00008f0078787a23 */ /* 0x100fe4000001087a */
[--C-:B------:R-:W-:Y:S02]  /*13710*/  FFMA.FTZ R125, R111, c[0x0][0x23c], -R122.reuse ;  /* 0x00008f006f7d7a23 */ /* 0x100fe4000001087a */
[----:B------:R-:W1:Y:S01]  /*13720*/  MUFU.EX2 R119, R119 ;  /* 0x0000007700777308 */ /* 0x000e620000000800 */
[----:B--2---:R-:W2:Y:S01]  /*13730*/  LDSM.16.MT88.4 R32, [R140+0x8000] ;  /* 0x008000008c20783b */ /* 0x004ea20000004200 */
[--C-:B------:R-:W-:Y:S02]  /*13740*/  FFMA.FTZ R173, R109, c[0x0][0x23c], -R122.reuse ;  /* 0x00008f006dad7a23 */ /* 0x100fe4000001087a */
[----:B------:R-:W-:-:S04]  /*13750*/  FFMA.FTZ R118, R118, c[0x0][0x23c], -R122 ;  /* 0x00008f0076767a23 */ /* 0x000fc8000001087a */
[----:B------:R-:W4:Y:S01]  /*13760*/  MUFU.EX2 R2, R2 ;  /* 0x0000000200027308 */ /* 0x000f220000000800 */
[-C--:B---3--:R-:W-:Y:S02]  /*13770*/  FMUL.FTZ R20, R44, R110.reuse ;  /* 0x0000006e2c147220 */ /* 0x088fe40000410000 */
[-C--:B------:R-:W-:Y:S02]  /*13780*/  FMUL.FTZ R21, R45, R110.reuse ;  /* 0x0000006e2d157220 */ /* 0x080fe40000410000 */
[-C--:B------:R-:W-:Y:S02]  /*13790*/  FMUL.FTZ R48, R48, R110.reuse ;  /* 0x0000006e30307220 */ /* 0x080fe40000410000 */
[----:B------:R-:W-:Y:S01]  /*137a0*/  FMUL.FTZ R49, R49, R110 ;  /* 0x0000006e31317220 */ /* 0x000fe20000410000 */
[----:B------:R-:W-:Y:S01]  /*137b0*/  MUFU.EX2 R131, R131 ;  /* 0x0000008300837308 */ /* 0x000fe20000000800 */
[-C--:B-1----:R-:W-:Y:S02]  /*137c0*/  FMUL.FTZ R22, R46, R119.reuse ;  /* 0x000000772e167220 */ /* 0x082fe40000410000 */
[----:B------:R-:W-:-:S02]  /*137d0*/  FMUL.FTZ R23, R47, R119 ;  /* 0x000000772f177220 */ /* 0x000fc40000410000 */
[-C--:B------:R-:W-:Y:S02]  /*137e0*/  FMUL.FTZ R50, R50, R119.reuse ;  /* 0x0000007732327220 */ /* 0x080fe40000410000 */
[----:B------:R-:W-:Y:S01]  /*137f0*/  FMUL.FTZ R51, R51, R119 ;  /* 0x0000007733337220 */ /* 0x000fe20000410000 */
[----:B----4-:R-:W-:Y:S01]  /*13800*/  F2FP.PACK_AB R107, R2, R3 ;  /* 0x00000003026b723e */ /* 0x010fe200000000ff */
[-C--:B------:R-:W-:Y:S01]  /*13810*/  FMUL.FTZ R28, R52, R110.reuse ;  /* 0x0000006e341c7220 */ /* 0x080fe20000410000 */
[----:B------:R-:W1:Y:S01]  /*13820*/  MUFU.EX2 R130, R130 ;  /* 0x0000008200827308 */ /* 0x000e620000000800 */
        /* <DEDUP_REMOVED lines=8> */
[C---:B------:R-:W-:Y:S01]  /*138b0*/  HMMA.16816.F32 R24, R104.reuse, R26, R48 ;  /* 0x0000001a6818723c */ /* 0x040fe20000001830 */
[----:B------:R-:W3:Y:S01]  /*138c0*/  LDSM.16.MT88.4 R48, [R142+0xa000] ;  /* 0x00a000008e30783b */ /* 0x000ee20000004200 */
[----:B------:R-:W-:Y:S02]  /*138d0*/  FMUL.FTZ R59, R59, R119 ;  /* 0x000000773b3b7220 */ /* 0x000fe40000410000 */
[-C--:B------:R-:W-:Y:S01]  /*138e0*/  FMUL.FTZ R44, R68, R110.reuse ;  /* 0x0000006e442c7220 */ /* 0x080fe20000410000 */
[----:B------:R-:W4:Y:S01]  /*138f0*/  MUFU.EX2 R127, R127 ;  /* 0x0000007f007f7308 */ /* 0x000f220000000800 */
[----:B------:R-:W-:Y:S01]  /*13900*/  FMUL.FTZ R45, R69, R110 ;  /* 0x0000006e452d7220 */ /* 0x000fe20000410000 */
[----:B-1----:R-:W-:Y:S01]  /*13910*/  F2FP.PACK_AB R68, R130, R131 ;  /* 0x000000838244723e */ /* 0x002fe200000000ff */
        /* <DEDUP_REMOVED lines=10> */
[-C--:B------:R-:W-:Y:S01]  /*139c0*/  FMUL.FTZ R52, R76, R110.reuse ;  /* 0x0000006e4c347220 */ /* 0x080fe20000410000 */
[----:B------:R-:W2:Y:S01]  /*139d0*/  MUFU.EX2 R172, R172 ;  /* 0x000000ac00ac7308 */ /* 0x000ea20000000800 */
[----:B------:R-:W-:Y:S01]  /*139e0*/  FMUL.FTZ R53, R77, R110 ;  /* 0x0000006e4d357220 */ /* 0x000fe20000410000 */
[----:B----4-:R-:W-:Y:S01]  /*139f0*/  F2FP.PACK_AB R70, R127, R128 ;  /* 0x000000807f46723e */ /* 0x010fe200000000ff */
[----:B------:R-:W-:-:S02]  /*13a00*/  FMUL.FTZ R54, R78, R119 ;  /* 0x000000774e367220 */ /* 0x000fc40000410000 */
[-C--:B------:R-:W-:Y:S02]  /*13a10*/  FMUL.FTZ R55, R79, R119.reuse ;  /* 0x000000774f377220 */ /* 0x080fe40000410000 */
[----:B------:R-:W-:Y:S01]  /*13a20*/  LDSM.16.MT88.4 R76, [R141+0x8800] ;  /* 0x008800008d4c783b */ /* 0x000fe20000004200 */
[-C--:B------:R-:W-:Y:S01]  /*13a30*/  FMUL.FTZ R12, R36, R110.reuse ;  /* 0x0000006e240c7220 */ /* 0x080fe20000410000 */
[----:B------:R-:W-:Y:S01]  /*13a40*/  MUFU.EX2 R167, R167 ;  /* 0x000000a700a77308 */ /* 0x000fe20000000800 */
[-C--:B------:R-:W-:Y:S02]  /*13a50*/  FMUL.FTZ R13, R37, R110.reuse ;  /* 0x0000006e250d7220 */ /* 0x080fe40000410000 */
[-C--:B------:R-:W-:Y:S02]  /*13a60*/  FMUL.FTZ R14, R38, R119.reuse ;  /* 0x00000077260e7220 */ /* 0x080fe40000410000 */
[----:B------:R-:W-:Y:S02]  /*13a70*/  FMUL.FTZ R15, R39, R119 ;  /* 0x00000077270f7220 */ /* 0x000fe40000410000 */
[-C--:B------:R-:W-:Y:S01]  /*13a80*/  FMUL.FTZ R40, R40, R110.reuse ;  /* 0x0000006e28287220 */ /* 0x080fe20000410000 */
[----:B------:R-:W4:Y:S01]  /*13a90*/  MUFU.EX2 R166, R166 ;  /* 0x000000a600a67308 */ /* 0x000f220000000800 */
[----:B------:R-:W-:Y:S01]  /*13aa0*/  FMUL.FTZ R41, R41, R110 ;  /* 0x0000006e29297220 */ /* 0x000fe20000410000 */
[----:B--2---:R-:W-:Y:S01]  /*13ab0*/  F2FP.PACK_AB R69, R172, R129 ;  /* 0x00000081ac45723e */ /* 0x004fe200000000ff */
[----:B---3--:R-:W-:Y:S01]  /*13ac0*/  HMMA.16816.F32 R44, R104, R48, R44 ;  /* 0x00000030682c723c */ /* 0x008fe2000000182c */
[----:B------:R-:W-:-:S02]  /*13ad0*/  FMUL.FTZ R42, R42, R119 ;  /* 0x000000772a2a7220 */ /* 0x000fc40000410000 */
[-C--:B------:R-:W-:Y:S02]  /*13ae0*/  FMUL.FTZ R43, R43, R119.reuse ;  /* 0x000000772b2b7220 */ /* 0x080fe40000410000 */
[-C--:B------:R-:W-:Y:S01]  /*13af0*/  FMUL.FTZ R4, R96, R110.reuse ;  /* 0x0000006e60047220 */ /* 0x080fe20000410000 */
[----:B------:R-:W-:Y:S01]  /*13b00*/  MUFU.EX2 R176, R176 ;  /* 0x000000b000b07308 */ /* 0x000fe20000000800 */
[-C--:B------:R-:W-:Y:S01]  /*13b10*/  FMUL.FTZ R5, R97, R110.reuse ;  /* 0x0000006e61057220 */ /* 0x080fe20000410000 */
[C---:B------:R-:W-:Y:S01]  /*13b20*/  HMMA.16816.F32 R48, R104.reuse, R50, R72 ;  /* 0x000000326830723c */ /* 0x040fe20000001848 */
[----:B------:R-:W2:Y:S01]  /*13b30*/  LDSM.16.MT88.4 R72, [R144+0x8800] ;  /* 0x008800009048783b */ /* 0x000ea20000004200 */
[-C--:B------:R-:W-:Y:S02]  /*13b40*/  FMUL.FTZ R6, R98, R119.reuse ;  /* 0x0000007762067220 */ /* 0x080fe40000410000 */
[----:B------:R-:W-:Y:S01]  /*13b50*/  FMUL.FTZ R7, R99, R119 ;  /* 0x0000007763077220 */ /* 0x000fe20000410000 */
[----:B----4-:R-:W-:Y:S01]  /*13b60*/  F2FP.PACK_AB R71, R166, R167 ;  /* 0x000000a7a647723e */ /* 0x010fe200000000ff */
[-C--:B------:R-:W-:Y:S01]  /*13b70*/  FMUL.FTZ R92, R92, R110.reuse ;  /* 0x0000006e5c5c7220 */ /* 0x080fe20000410000 */
[----:B------:R-:W-:Y:S01]  /*13b80*/  MUFU.EX2 R183, R183 ;  /* 0x000000b700b77308 */ /* 0x000fe20000000800 */
[----:B------:R-:W-:Y:S01]  /*13b90*/  FMUL.FTZ R93, R93, R110 ;  /* 0x0000006e5d5d7220 */ /* 0x000fe20000410000 */
[----:B------:R-:W-:Y:S01]  /*13ba0*/  HMMA.16816.F32 R12, R104, R16, R12 ;  /* 0x00000010680c723c */ /* 0x000fe2000000180c */
[----:B------:R-:W-:-:S02]  /*13bb0*/  FMUL.FTZ R94, R94, R119 ;  /* 0x000000775e5e7220 */ /* 0x000fc40000410000 */
[-C--:B------:R-:W-:Y:S02]  /*13bc0*/  FMUL.FTZ R95, R95, R119.reuse ;  /* 0x000000775f5f7220 */ /* 0x080fe40000410000 */
[-C--:B------:R-:W-:Y:S01]  /*13bd0*/  FMUL.FTZ R80, R80, R110.reuse ;  /* 0x0000006e50507220 */ /* 0x080fe20000410000 */
[----:B------:R-:W-:Y:S01]  /*13be0*/  MUFU.EX2 R174, R174 ;  /* 0x000000ae00ae7308 */ /* 0x000fe20000000800 */
[-C--:B------:R-:W-:Y:S01]  /*13bf0*/  FMUL.FTZ R81, R81, R110.reuse ;  /* 0x0000006e51517220 */ /* 0x080fe20000410000 */
[C---:B------:R-:W-:Y:S01]  /*13c00*/  HMMA.16816.F32 R16, R104.reuse, R18, R40 ;  /* 0x000000126810723c */ /* 0x040fe20000001828 */
[----:B------:R-:W3:Y:S01]  /*13c10*/  LDSM.16.MT88.4 R40, [R144+0xa000] ;  /* 0x00a000009028783b */ /* 0x000ee20000004200 */
[-C--:B------:R-:W-:Y:S02]  /*13c20*/  FMUL.FTZ R82, R82, R119.reuse ;  /* 0x0000007752527220 */ /* 0x080fe40000410000 */
[----:B------:R-:W-:Y:S02]  /*13c30*/  FMUL.FTZ R83, R83, R119 ;  /* 0x0000007753537220 */ /* 0x000fe40000410000 */
[-C--:B------:R-:W-:Y:S01]  /*13c40*/  FMUL.FTZ R36, R60, R110.reuse ;  /* 0x0000006e3c247220 */ /* 0x080fe20000410000 */
[----:B------:R-:W-:Y:S01]  /*13c50*/  MUFU.EX2 R179, R179 ;  /* 0x000000b300b37308 */ /* 0x000fe20000000800 */
[----:B------:R-:W-:Y:S01]  /*13c60*/  HMMA.16816.F32 R4, R104, R8, R4 ;  /* 0x000000086804723c */ /* 0x000fe20000001804 */
[----:B------:R-:W-:-:S02]  /*13c70*/  FMUL.FTZ R37, R61, R110 ;  /* 0x0000006e3d257220 */ /* 0x000fc40000410000 */
[-C--:B------:R-:W-:Y:S02]  /*13c80*/  FMUL.FTZ R38, R62, R119.reuse ;  /* 0x000000773e267220 */ /* 0x080fe40000410000 */
[-C--:B------:R-:W-:Y:S02]  /*13c90*/  FMUL.FTZ R39, R63, R119.reuse ;  /* 0x000000773f277220 */ /* 0x080fe40000410000 */
[-C--:B------:R-:W-:Y:S01]  /*13ca0*/  FMUL.FTZ R64, R64, R110.reuse ;  /* 0x0000006e40407220 */ /* 0x080fe20000410000 */
[----:B------:R-:W-:Y:S01]  /*13cb0*/  HMMA.16816.F32 R8, R104, R10, R92 ;  /* 0x0000000a6808723c */ /* 0x000fe2000000185c */
[----:B------:R-:W-:Y:S01]  /*13cc0*/  FMUL.FTZ R65, R65, R110 ;  /* 0x0000006e41417220 */ /* 0x000fe20000410000 */
[----:B------:R-:W-:Y:S01]  /*13cd0*/  LDSM.16.MT88.4 R92, [R144+0x9000] ;  /* 0x00900000905c783b */ /* 0x000fe20000004200 */
[-C--:B------:R-:W-:Y:S01]  /*13ce0*/  FMUL.FTZ R66, R66, R119.reuse ;  /* 0x0000007742427220 */ /* 0x080fe20000410000 */
[----:B------:R-:W-:Y:S01]  /*13cf0*/  MUFU.EX2 R178, R178 ;  /* 0x000000b200b27308 */ /* 0x000fe20000000800 */
[----:B------:R-:W-:-:S02]  /*13d00*/  FMUL.FTZ R67, R67, R119 ;  /* 0x0000007743437220 */ /* 0x000fc40000410000 */
[-C--:B------:R-:W-:Y:S01]  /*13d10*/  FMUL.FTZ R60, R88, R110.reuse ;  /* 0x0000006e583c7220 */ /* 0x080fe20000410000 */
[C---:B-1----:R-:W-:Y:S01]  /*13d20*/  HMMA.16816.F32 R52, R104.reuse, R56, R52 ;  /* 0x000000386834723c */ /* 0x042fe20000001834 */
[-C--:B------:R-:W-:Y:S02]  /*13d30*/  FMUL.FTZ R61, R89, R110.reuse ;  /* 0x0000006e593d7220 */ /* 0x080fe40000410000 */
        /* <DEDUP_REMOVED lines=8> */
[----:B------:R-:W-:Y:S01]  /*13dc0*/  MUFU.EX2 R177, R177 ;  /* 0x000000b100b17308 */ /* 0x000fe20000000800 */
[-C--:B------:R-:W-:Y:S02]  /*13dd0*/  FMUL.FTZ R87, R87, R119.reuse ;  /* 0x0000007757577220 */ /* 0x080fe40000410000 */
[----:B--2---:R-:W-:Y:S01]  /*13de0*/  HMMA.16816.F32 R4, R68, R72, R4 ;  /* 0x000000484404723c */ /* 0x004fe20000001804 */
[----:B------:R-:W-:Y:S02]  /*13df0*/  FFMA.FTZ R122, R169, R110, R108 ;  /* 0x0000006ea97a7223 */ /* 0x000fe4000001006c */
[----:B------:R-:W-:Y:S02]  /*13e00*/  FFMA.FTZ R116, R168, R119, R116 ;  /* 0x00000077a8747223 */ /* 0x000fe40000010074 */
[----:B------:R-:W-:Y:S01]  /*13e10*/  MUFU.EX2 R180, R180 ;  /* 0x000000b400b47308 */ /* 0x000fe20000000800 */
[----:B------:R-:W-:-:S02]  /*13e20*/  FADD.FTZ R122, R117, R122 ;  /* 0x0000007a757a7221 */ /* 0x000fc40000010000 */
[C---:B------:R-:W-:Y:S01]  /*13e30*/  HMMA.16816.F32 R8, R68.reuse, R74, R8 ;  /* 0x0000004a4408723c */ /* 0x040fe20000001808 */
[----:B------:R-:W2:Y:S01]  /*13e40*/  LDSM.16.MT88.4 R72, [R140+0x8800] ;  /* 0x008800008c48783b */ /* 0x000ea20000004200 */
[----:B------:R-:W-:Y:S02]  /*13e50*/  FADD.FTZ R116, R101, R116 ;  /* 0x0000007465747221 */ /* 0x000fe40000010000 */
[----:B------:R-:W-:Y:S01]  /*13e60*/  FADD.FTZ R113, R113, R122 ;  /* 0x0000007a71717221 */ /* 0x000fe20000010000 */
[----:B------:R-:W-:Y:S01]  /*13e70*/  MUFU.EX2 R121, R121 ;  /* 0x0000007900797308 */ /* 0x000fe20000000800 */
[----:B------:R-:W-:Y:S02]  /*13e80*/  FADD.FTZ R3, R3, R116 ;  /* 0x0000007403037221 */ /* 0x000fe40000010000 */
[----:B------:R-:W-:Y:S01]  /*13e90*/  HMMA.16816.F32 R20, R68, R76, R20 ;  /* 0x0000004c4414723c */ /* 0x000fe20000001814 */
[----:B------:R-:W-:Y:S02]  /*13ea0*/  FADD.FTZ R112, R112, R113 ;  /* 0x0000007170707221 */ /* 0x000fe40000010000 */
[----:B------:R-:W-:-:S02]  /*13eb0*/  FADD.FTZ R2, R2, R3 ;  /* 0x0000000302027221 */ /* 0x000fc40000010000 */
[----:B------:R-:W4:Y:S01]  /*13ec0*/  MUFU.EX2 R124, R124 ;  /* 0x0000007c007c7308 */ /* 0x000f220000000800 */
[----:B------:R-:W-:Y:S02]  /*13ed0*/  FADD.FTZ R3, R131, R112 ;  /* 0x0000007083037221 */ /* 0x000fe40000010000 */
[----:B------:R-:W-:Y:S01]  /*13ee0*/  HMMA.16816.F32 R24, R68, R78, R24 ;  /* 0x0000004e4418723c */ /* 0x000fe20000001818 */
[----:B------:R-:W5:Y:S01]  /*13ef0*/  LDSM.16.MT88.4 R76, [R142+0xa800] ;  /* 0x00a800008e4c783b */ /* 0x000f620000004200 */
[----:B------:R-:W-:Y:S02]  /*13f00*/  FADD.FTZ R129, R129, R2 ;  /* 0x0000000281817221 */ /* 0x000fe40000010000 */
[----:B------:R-:W-:Y:S01]  /*13f10*/  FADD.FTZ R3, R130, R3 ;  /* 0x0000000382037221 */ /* 0x000fe20000010000 */
[----:B------:R-:W-:Y:S01]  /*13f20*/  MUFU.EX2 R123, R123 ;  /* 0x0000007b007b7308 */ /* 0x000fe20000000800 */
[----:B------:R-:W-:Y:S02]  /*13f30*/  FADD.FTZ R172, R172, R129 ;  /* 0x00000081acac7221 */ /* 0x000fe40000010000 */
[----:B---3--:R-:W-:Y:S01]  /*13f40*/  HMMA.16816.F32 R36, R104, R40, R36 ;  /* 0x000000286824723c */ /* 0x008fe20000001824 */
[----:B------:R-:W-:-:S02]  /*13f50*/  FADD.FTZ R128, R128, R3 ;  /* 0x0000000380807221 */ /* 0x000fc40000010000 */
[----:B------:R-:W-:Y:S02]  /*13f60*/  FADD.FTZ R3, R167, R172 ;  /* 0x000000aca7037221 */ /* 0x000fe40000010000 */
[----:B------:R-:W3:Y:S01]  /*13f70*/  MUFU.EX2 R126, R126 ;  /* 0x0000007e007e7308 */ /* 0x000ee20000000800 */
[----:B----4-:R-:W-:Y:S01]  /*13f80*/  F2FP.PACK_AB R108, R124, R121 ;  /* 0x000000797c6c723e */ /* 0x010fe200000000ff */
[----:B------:R-:W-:Y:S01]  /*13f90*/  FADD.FTZ R127, R127, R128 ;  /* 0x000000807f7f7221 */ /* 0x000fe20000010000 */
[----:B------:R-:W-:Y:S01]  /*13fa0*/  HMMA.16816.F32 R40, R104, R42, R64 ;  /* 0x0000002a6828723c */ /* 0x000fe20000001840 */
[----:B------:R-:W4:Y:S01]  /*13fb0*/  LDSM.16.MT88.4 R64, [R140+0xa000] ;  /* 0x00a000008c40783b */ /* 0x000f220000004200 */
[----:B------:R-:W-:-:S03]  /*13fc0*/  FADD.FTZ R3, R166, R3 ;  /* 0x00000003a6037221 */ /* 0x000fc60000010000 */
[----:B------:R-:W-:Y:S01]  /*13fd0*/  MUFU.EX2 R120, R120 ;  /* 0x0000007800787308 */ /* 0x000fe20000000800 */
[----:B------:R-:W-:Y:S02]  /*13fe0*/  FADD.FTZ R2, R178, R3 ;  /* 0x00000003b2027221 */ /* 0x000fe40000010000 */
[----:B-1----:R-:W-:Y:S02]  /*13ff0*/  HMMA.16816.F32 R12, R68, R80, R12 ;  /* 0x00000050440c723c */ /* 0x002fe4000000180c */
[----:B------:R-:W-:-:S03]  /*14000*/  FADD.FTZ R2, R175, R2 ;  /* 0x00000002af027221 */ /* 0x000fc60000010000 */
[----:B------:R-:W1:Y:S01]  /*14010*/  MUFU.EX2 R125, R125 ;  /* 0x0000007d007d7308 */ /* 0x000e620000000800 */
[----:B---3--:R-:W-:Y:S01]  /*14020*/  F2FP.PACK_AB R110, R126, R123 ;  /* 0x0000007b7e6e723e */ /* 0x008fe200000000ff */
[----:B------:R-:W-:Y:S01]  /*14030*/  FADD.FTZ R3, R177, R2 ;  /* 0x00000002b1037221 */ /* 0x000fe20000010000 */
[C---:B------:R-:W-:Y:S01]  /*14040*/  HMMA.16816.F32 R16, R68.reuse, R82, R16 ;  /* 0x000000524410723c */ /* 0x040fe20000001810 */
[----:B------:R-:W3:Y:S02]  /*14050*/  LDSM.16.MT88.4 R80, [R144+0xa800] ;  /* 0x00a800009050783b */ /* 0x000ee40000004200 */
[----:B------:R-:W-:Y:S02]  /*14060*/  FADD.FTZ R3, R180, R3 ;  /* 0x00000003b4037221 */ /* 0x000fe40000010000 */
[----:B------:R-:W-:Y:S03]  /*14070*/  MUFU.EX2 R173, R173 ;  /* 0x000000ad00ad7308 */ /* 0x000fe60000000800 */
[C---:B--2---:R-:W-:Y:S05]  /*14080*/  HMMA.16816.F32 R28, R68.reuse, R72, R28 ;  /* 0x00000048441c723c */ /* 0x044fea000000181c */
[----:B------:R-:W2:Y:S01]  /*14090*/  MUFU.EX2 R118, R118 ;  /* 0x0000007600767308 */ /* 0x000ea20000000800 */
[C---:B-1----:R-:W-:Y:S01]  /*140a0*/  F2FP.PACK_AB R109, R125.reuse, R120 ;  /* 0x000000787d6d723e */ /* 0x042fe200000000ff */
[----:B------:R-:W-:Y:S01]  /*140b0*/  FADD.FTZ R120, R120, R3 ;  /* 0x0000000378787221 */ /* 0x000fe20000010000 */
[----:B------:R-:W-:Y:S01]  /*140c0*/  HMMA.16816.F32 R32, R68, R74, R32 ;  /* 0x0000004a4420723c */ /* 0x000fe20000001820 */
[----:B------:R-:W1:Y:S01]  /*140d0*/  LDSM.16.MT88.4 R72, [R141+0xa800] ;  /* 0x00a800008d48783b */ /* 0x000e620000004200 */
[----:B------:R-:W-:Y:S01]  /*140e0*/  MOV R3, R115 ;  /* 0x0000007300037202 */ /* 0x000fe20000000f00 */
[----:B------:R-:W-:-:S05]  /*140f0*/  FADD.FTZ R120, R125, R120 ;  /* 0x000000787d787221 */ /* 0x000fca0000010000 */
[----:B-----5:R-:W-:Y:S01]  /*14100*/  HMMA.16816.F32 R44, R68, R76, R44 ;  /* 0x0000004c442c723c */ /* 0x020fe2000000182c */
[----:B--2---:R-:W-:Y:S01]  /*14110*/  F2FP.PACK_AB R111, R118, R173 ;  /* 0x000000ad766f723e */ /* 0x004fe200000000ff */
[----:B------:R-:W-:-:S06]  /*14120*/  FADD.FTZ R173, R173, R120 ;  /* 0x00000078adad7221 */ /* 0x000fcc0000010000 */
[----:B------:R-:W-:Y:S01]  /*14130*/  HMMA.16816.F32 R48, R68, R78, R48 ;  /* 0x0000004e4430723c */ /* 0x000fe20000001830 */
[----:B------:R-:W2:Y:S01]  /*14140*/  LDSM.16.MT88.4 R76, [R140+0xa800] ;  /* 0x00a800008c4c783b */ /* 0x000ea20000004200 */
[----:B------:R-:W-:-:S06]  /*14150*/  FADD.FTZ R168, R118, R173 ;  /* 0x000000ad76a87221 */ /* 0x000fcc0000010000 */
[C---:B----4-:R-:W-:Y:S08]  /*14160*/  HMMA.16816.F32 R60, R104.reuse, R64, R60 ;  /* 0x00000040683c723c */ /* 0x050ff0000000183c */
[----:B------:R-:W-:Y:S01]  /*14170*/  HMMA.16816.F32 R64, R104, R66, R84 ;  /* 0x000000426840723c */ /* 0x000fe20000001854 */
[----:B------:R-:W-:Y:S07]  /*14180*/  LDSM.16.MT88.4 R104, [R140+0xb000] ;  /* 0x00b000008c68783b */ /* 0x000fee0000004200 */
[C---:B---3--:R-:W-:Y:S08]  /*14190*/  HMMA.16816.F32 R36, R68.reuse, R80, R36 ;  /* 0x000000504424723c */ /* 0x048ff00000001824 */
        /* <DEDUP_REMOVED lines=15> */
[----:B------:R-:W-:Y:S01]  /*14290*/  HMMA.16816.F32 R96, R68, R92, R4 ;  /* 0x0000005c4460723c */ /* 0x000fe20000001804 */
[----:B------:R-:W-:Y:S01]  /*142a0*/  LDSM.16.MT88.4 R4, [R140+0x9000] ;  /* 0x009000008c04783b */ /* 0x000fe20000004200 */
[----:B------:R-:W-:-:S04]  /*142b0*/  FADD.FTZ R2, R179, R174 ;  /* 0x000000aeb3027221 */ /* 0x000fc80000010000 */
[----:B------:R-:W-:Y:S01]  /*142c0*/  FADD.FTZ R121, R121, R2 ;  /* 0x0000000279797221 */ /* 0x000fe20000010000 */
[----:B------:R-:W-:Y:S01]  /*142d0*/  MOV R2, R114 ;  /* 0x0000007200027202 */ /* 0x000fe20000000f00 */
[----:B------:R-:W-:Y:S01]  /*142e0*/  HMMA.16816.F32 R92, R68, R94, R8 ;  /* 0x0000005e445c723c */ /* 0x000fe20000001808 */
[----:B------:R-:W3:Y:S01]  /*142f0*/  LDSM.16.MT88.4 R8, [R144+0xb000] ;  /* 0x00b000009008783b */ /* 0x000ee20000004200 */
[----:B------:R-:W-:-:S04]  /*14300*/  FADD.FTZ R124, R124, R121 ;  /* 0x000000797c7c7221 */ /* 0x000fc80000010000 */
[----:B------:R-:W-:Y:S02]  /*14310*/  FADD.FTZ R123, R123, R124 ;  /* 0x0000007c7b7b7221 */ /* 0x000fe40000010000 */
[----:B-1----:R-:W-:Y:S02]  /*14320*/  HMMA.16816.F32 R20, R68, R72, R20 ;  /* 0x000000484414723c */ /* 0x002fe40000001814 */
[----:B------:R-:W-:-:S06]  /*14330*/  FADD.FTZ R169, R126, R123 ;  /* 0x0000007b7ea97221 */ /* 0x000fcc0000010000 */
[C---:B--2---:R-:W-:Y:S08]  /*14340*/  HMMA.16816.F32 R84, R68.reuse, R76, R12 ;  /* 0x0000004c4454723c */ /* 0x044ff0000000180c */
[C---:B------:R-:W-:Y:S01]  /*14350*/  HMMA.16816.F32 R24, R68.reuse, R74, R24 ;  /* 0x0000004a4418723c */ /* 0x040fe20000001818 */
[----:B------:R-:W1:Y:S07]  /*14360*/  LDSM.16.MT88.4 R72, [R142+0xb000] ;  /* 0x00b000008e48783b */ /* 0x000e6e0000004200 */
[C---:B------:R-:W-:Y:S08]  /*14370*/  HMMA.16816.F32 R88, R68.reuse, R104, R60 ;  /* 0x000000684458723c */ /* 0x040ff0000000183c */
[C---:B------:R-:W-:Y:S01]  /*14380*/  HMMA.16816.F32 R104, R68.reuse, R106, R64 ;  /* 0x0000006a4468723c */ /* 0x040fe20000001840 */
[----:B------:R-:W-:Y:S07]  /*14390*/  LDSM.16.MT88.4 R64, [R144+0xb800] ;  /* 0x00b800009040783b */ /* 0x000fee0000004200 */
[C---:B---3--:R-:W-:Y:S01]  /*143a0*/  HMMA.16816.F32 R12, R68.reuse, R8, R36 ;  /* 0x00000008440c723c */ /* 0x048fe20000001824 */
[----:B------:R-:W2:Y:S07]  /*143b0*/  LDSM.16.MT88.4 R36, [R144+0x9800] ;  /* 0x009800009024783b */ /* 0x000eae0000004200 */
[C---:B------:R-:W-:Y:S01]  /*143c0*/  HMMA.16816.F32 R8, R68.reuse, R10, R40 ;  /* 0x0000000a4408723c */ /* 0x040fe20000001828 */
[----:B------:R-:W3:Y:S07]  /*143d0*/  LDSM.16.MT88.4 R40, [R142+0x9800] ;  /* 0x009800008e28783b */ /* 0x000eee0000004200 */
[C---:B------:R-:W-:Y:S08]  /*143e0*/  HMMA.16816.F32 R16, R68.reuse, R78, R16 ;  /* 0x0000004e4410723c */ /* 0x040ff00000001810 */
[C---:B------:R-:W-:Y:S08]  /*143f0*/  HMMA.16816.F32 R28, R68.reuse, R4, R28 ;  /* 0x00000004441c723c */ /* 0x040ff0000000181c */
[C---:B------:R-:W-:Y:S08]  /*14400*/  HMMA.16816.F32 R32, R68.reuse, R6, R32 ;  /* 0x000000064420723c */ /* 0x040ff00000001820 */
[C---:B-1----:R-:W-:Y:S08]  /*14410*/  HMMA.16816.F32 R4, R68.reuse, R72, R44 ;  /* 0x000000484404723c */ /* 0x042ff0000000182c */
[----:B------:R-:W-:Y:S08]  /*14420*/  HMMA.16816.F32 R76, R68, R80, R52 ;  /* 0x00000050444c723c */ /* 0x000ff00000001834 */
[C---:B--2---:R-:W-:Y:S08]  /*14430*/  HMMA.16816.F32 R96, R108.reuse, R36, R96 ;  /* 0x000000246c60723c */ /* 0x044ff00000001860 */
[----:B------:R-:W-:Y:S08]  /*14440*/  HMMA.16816.F32 R92, R108, R38, R92 ;  /* 0x000000266c5c723c */ /* 0x000ff0000000185c */
[C---:B------:R-:W-:Y:S01]  /*14450*/  HMMA.16816.F32 R72, R68.reuse, R74, R48 ;  /* 0x0000004a4448723c */ /* 0x040fe20000001830 */
[----:B------:R-:W1:Y:S07]  /*14460*/  LDSM.16.MT88.4 R48, [R141+0x9800] ;  /* 0x009800008d30783b */ /* 0x000e6e0000004200 */
[----:B------:R-:W-:Y:S01]  /*14470*/  HMMA.16816.F32 R80, R68, R82, R56 ;  /* 0x000000524450723c */ /* 0x000fe20000001838 */
[----:B------:R-:W2:Y:S07]  /*14480*/  LDSM.16.MT88.4 R56, [R140+0x9800] ;  /* 0x009800008c38783b */ /* 0x000eae0000004200 */
[C---:B---3--:R-:W-:Y:S01]  /*14490*/  HMMA.16816.F32 R36, R108.reuse, R40, R84 ;  /* 0x000000286c24723c */ /* 0x048fe20000001854 */
[----:B------:R-:W3:Y:S07]  /*144a0*/  LDSM.16.MT88.4 R84, [R140+0xb800] ;  /* 0x00b800008c54783b */ /* 0x000eee0000004200 */
[C---:B------:R-:W-:Y:S01]  /*144b0*/  HMMA.16816.F32 R40, R108.reuse, R42, R16 ;  /* 0x0000002a6c28723c */ /* 0x040fe20000001810 */
[----:B------:R-:W4:Y:S07]  /*144c0*/  LDSM.16.MT88.4 R16, [R142+0xb800] ;  /* 0x00b800008e10783b */ /* 0x000f2e0000004200 */
[C---:B------:R-:W-:Y:S01]  /*144d0*/  HMMA.16816.F32 R60, R108.reuse, R64, R12 ;  /* 0x000000406c3c723c */ /* 0x040fe2000000180c */
[----:B------:R-:W5:Y:S07]  /*144e0*/  LDSM.16.MT88.4 R12, [R141+0xb800] ;  /* 0x00b800008d0c783b */ /* 0x000f6e0000004200 */
[C---:B------:R-:W-:Y:S08]  /*144f0*/  HMMA.16816.F32 R64, R108.reuse, R66, R8 ;  /* 0x000000426c40723c */ /* 0x040ff00000001808 */
[C---:B-1----:R-:W-:Y:S08]  /*14500*/  HMMA.16816.F32 R44, R108.reuse, R48, R20 ;  /* 0x000000306c2c723c */ /* 0x042ff00000001814 */
[C---:B--2---:R-:W-:Y:S08]  /*14510*/  HMMA.16816.F32 R52, R108.reuse, R56, R28 ;  /* 0x000000386c34723c */ /* 0x044ff0000000181c */
[C---:B---3--:R-:W-:Y:S08]  /*14520*/  HMMA.16816.F32 R88, R108.reuse, R84, R88 ;  /* 0x000000546c58723c */ /* 0x048ff00000001858 */
[C---:B------:R-:W-:Y:S08]  /*14530*/  HMMA.16816.F32 R48, R108.reuse, R50, R24 ;  /* 0x000000326c30723c */ /* 0x040ff00000001818 */
[C---:B------:R-:W-:Y:S08]  /*14540*/  HMMA.16816.F32 R56, R108.reuse, R58, R32 ;  /* 0x0000003a6c38723c */ /* 0x040ff00000001820 */
[C---:B----4-:R-:W-:Y:S08]  /*14550*/  HMMA.16816.F32 R68, R108.reuse, R16, R4 ;  /* 0x000000106c44723c */ /* 0x050ff00000001804 */
[C---:B------:R-:W-:Y:S08]  /*14560*/  HMMA.16816.F32 R72, R108.reuse, R18, R72 ;  /* 0x000000126c48723c */ /* 0x040ff00000001848 */
[C---:B-----5:R-:W-:Y:S08]  /*14570*/  HMMA.16816.F32 R76, R108.reuse, R12, R76 ;  /* 0x0000000c6c4c723c */ /* 0x060ff0000000184c */
[C---:B------:R-:W-:Y:S08]  /*14580*/  HMMA.16816.F32 R80, R108.reuse, R14, R80 ;  /* 0x0000000e6c50723c */ /* 0x040ff00000001850 */
[----:B------:R-:W-:Y:S08]  /*14590*/  HMMA.16816.F32 R84, R108, R86, R104 ;  /* 0x000000566c54723c */ /* 0x000ff00000001868 */
.L_x_7097:
        /* <DEDUP_REMOVED lines=12> */
.L_x_7107:
        /* <DEDUP_REMOVED lines=65> */
.L_x_7104:
        /* <DEDUP_REMOVED lines=238> */
.L_x_7106:
        /* <DEDUP_REMOVED lines=63> */
.L_x_7105:
        /* <DEDUP_REMOVED lines=44> */
[----:B------:R-:W-:Y:S01]  /*16000*/  FFMA.FTZ R18, R0, R109, R18 ;  /* 0x0000006d00127223 */ /* 0x000fe20000010012 */
[----:B------:R-:W-:Y:S01]  /*16010*/  FMNMX.FTZ R114, R8, R117, !PT ;  /* 0x0000007508727209 */ /* 0x000fe20007810000 */
[C---:B------:R-:W-:Y:S01]  /*16020*/  FFMA.FTZ R9, R0.reuse, R108, R9 ;  /* 0x0000006c00097223 */ /* 0x040fe20000010009 */
        /* <DEDUP_REMOVED lines=18> */
[----:B------:R-:W-:Y:S01]  /*16150*/  FFMA.FTZ R26, R0, R107, R26 ;  /* 0x0000006b001a7223 */ /* 0x000fe2000001001a */
[----:B------:R-:W-:Y:S01]  /*16160*/  FMNMX.FTZ R110, R16, R115, !PT ;  /* 0x00000073106e7209 */ /* 0x000fe20007810000 */
[C---:B------:R-:W-:Y:S01]  /*16170*/  FFMA.FTZ R21, R0.reuse, R106, R21 ;  /* 0x0000006a00157223 */ /* 0x040fe20000010015 */
[----:B------:R-:W-:Y:S01]  /*16180*/  FMNMX.FTZ R117, R19, R112, !PT ;  /* 0x0000007013757209 */ /* 0x000fe20007810000 */
[C---:B------:R-:W-:Y:S01]  /*16190*/  FFMA.FTZ R27, R0.reuse, R3, R27 ;  /* 0x00000003001b7223 */ /* 0x040fe2000001001b */
[----:B------:R-:W4:Y:S01]  /*161a0*/  I2F R2, R2 ;  /* 0x0000000200027306 */ /* 0x000f220000201400 */
[----:B------:R-:W-:Y:S01]  /*161b0*/  FMNMX.FTZ R111, R17, R110, !PT ;  /* 0x0000006e116f7209 */ /* 0x000fe20007810000 */
[----:B------:R-:W-:Y:S01]  /*161c0*/  FFMA.FTZ R24, R0, R107, R24 ;  /* 0x0000006b00187223 */ /* 0x000fe20000010018 */
[----:B------:R-:W-:Y:S01]  /*161d0*/  FMNMX.FTZ R112, R22, R117, !PT ;  /* 0x0000007516707209 */ /* 0x000fe20007810000 */
[----:B------:R-:W-:Y:S01]  /*161e0*/  FFMA.FTZ R25, R0, R3, R25 ;  /* 0x0000000300197223 */ /* 0x000fe20000010019 */
[----:B------:R-:W-:Y:S01]  /*161f0*/  FMNMX.FTZ R106, R20, R111, !PT ;  /* 0x0000006f146a7209 */ /* 0x000fe20007810000 */
[C---:B------:R-:W-:Y:S01]  /*16200*/  FFMA.FTZ R28, R0.reuse, R105, R28 ;  /* 0x00000069001c7223 */ /* 0x040fe2000001001c */
[----:B-1----:R-:W-:Y:S01]  /*16210*/  FMNMX.FTZ R113, R23, R112, !PT ;  /* 0x0000007017717209 */ /* 0x002fe20007810000 */
[CC--:B--2---:R-:W-:Y:S01]  /*16220*/  FFMA.FTZ R34, R0.reuse, R109.reuse, R34 ;  /* 0x0000006d00227223 */ /* 0x0c4fe20000010022 */
[----:B------:R-:W-:Y:S01]  /*16230*/  FMNMX.FTZ R107, R21, R106, !PT ;  /* 0x0000006a156b7209 */ /* 0x000fe20007810000 */
[----:B------:R-:W-:Y:S01]  /*16240*/  FFMA.FTZ R32, R0, R109, R32 ;  /* 0x0000006d00207223 */ /* 0x000fe20000010020 */
[----:B------:R-:W-:Y:S02]  /*16250*/  FMNMX.FTZ R110, R26, R113, !PT ;  /* 0x000000711a6e7209 */ /* 0x000fe40007810000 */
[----:B------:R-:W-:Y:S01]  /*16260*/  FMNMX.FTZ R106, R24, R107, !PT ;  /* 0x0000006b186a7209 */ /* 0x000fe20007810000 */
[C---:B---3--:R-:W-:Y:S01]  /*16270*/  FFMA.FTZ R31, R0.reuse, R108, R31 ;  /* 0x0000006c001f7223 */ /* 0x048fe2000001001f */
[----:B------:R-:W-:Y:S01]  /*16280*/  FMNMX.FTZ R111, R27, R110, !PT ;  /* 0x0000006e1b6f7209 */ /* 0x000fe20007810000 */
[----:B------:R-:W-:Y:S01]  /*16290*/  FFMA.FTZ R29, R0, R108, R29 ;  /* 0x0000006c001d7223 */ /* 0x000fe2000001001d */
[----:B------:R-:W-:Y:S01]  /*162a0*/  FMNMX.FTZ R105, R25, R106, !PT ;  /* 0x0000006a19697209 */ /* 0x000fe20007810000 */
[----:B------:R-:W-:Y:S01]  /*162b0*/  LDSM.16.MT88.4 R112, [R142+0x8000] ;  /* 0x008000008e70783b */ /* 0x000fe20000004200 */
[----:B------:R-:W-:Y:S04]  /*162c0*/  FMNMX.FTZ R110, R30, R111, !PT ;  /* 0x0000006f1e6e7209 */ /* 0x000fe80007810000 */
[----:B------:R-:W-:Y:S01]  /*162d0*/  FMNMX.FTZ R3, R31, R110, !PT ;  /* 0x0000006e1f037209 */ /* 0x000fe20007810000 */
[-C--:B----4-:R-:W-:Y:S01]  /*162e0*/  FFMA.FTZ R35, R0, R2.reuse, R35 ;  /* 0x0000000200237223 */ /* 0x090fe20000010023 */
        /* <DEDUP_REMOVED lines=13> */
[----:B------:R-:W3:Y:S01]  /*163c0*/  LDSM.16.MT88.4 R108, [R144+0x8000] ;  /* 0x00800000906c783b */ /* 0x000ee20000004200 */
        /* <DEDUP_REMOVED lines=14> */
[--C-:B------:R-:W-:Y:S01]  /*164b0*/  FFMA.FTZ R105, R11, c[0x0][0x23c], -R126.reuse ;  /* 0x00008f000b697a23 */ /* 0x100fe2000001087e */
[----:B------:R-:W-:Y:S01]  /*164c0*/  ISETP.GT.AND P0, PT, R161, 0x1, PT ;  /* 0x00000001a100780c */ /* 0x000fe20003f04270 */
[--C-:B------:R-:W-:Y:S01]  /*164d0*/  FFMA.FTZ R118, R8, c[0x0][0x23c], -R121.reuse ;  /* 0x00008f0008767a23 */ /* 0x100fe20000010879 */
[----:B------:R-:W-:Y:S01]  /*164e0*/  MOV R161, R116 ;  /* 0x0000007400a17202 */ /* 0x000fe20000000f00 */
[--C-:B------:R-:W-:Y:S02]  /*164f0*/  FFMA.FTZ R117, R9, c[0x0][0x23c], -R121.reuse ;  /* 0x00008f0009757a23 */ /* 0x100fe40000010879 */
[--C-:B------:R-:W-:Y:S02]  /*16500*/  FFMA.FTZ R122, R6, c[0x0][0x23c], -R126.reuse ;  /* 0x00008f00067a7a23 */ /* 0x100fe4000001087e */
        /* <DEDUP_REMOVED lines=18> */
[----:B------:R-:W2:Y:S01]  /*16630*/  LDSM.16.MT88.4 R92, [R141+0x8000] ;  /* 0x008000008d5c783b */ /* 0x000ea20000004200 */
[----:B------:R-:W-:Y:S01]  /*16640*/  MUFU.EX2 R106, R106 ;  /* 0x0000006a006a7308 */ /* 0x000fe20000000800 */
[C---:B------:R-:W-:Y:S02]  /*16650*/  FMUL.FTZ R4, R104.reuse, R96 ;  /* 0x0000006068047220 */ /* 0x040fe40000410000 */
[C---:B------:R-:W-:Y:S02]  /*16660*/  FMUL.FTZ R5, R104.reuse, R97 ;  /* 0x0000006168057220 */ /* 0x040fe40000410000 */
[C---:B------:R-:W-:Y:S02]  /*16670*/  FMUL.FTZ R39, R101.reuse, R39 ;  /* 0x0000002765277220 */ /* 0x040fe40000410000 */
[C---:B------:R-:W-:Y:S02]  /*16680*/  FMUL.FTZ R36, R104.reuse, R36 ;  /* 0x0000002468247220 */ /* 0x040fe40000410000 */
[C---:B------:R-:W-:Y:S01]  /*16690*/  FMUL.FTZ R37, R104.reuse, R37 ;  /* 0x0000002568257220 */ /* 0x040fe20000410000 */
[----:B------:R-:W4:Y:S01]  /*166a0*/  MUFU.EX2 R105, R105 ;  /* 0x0000006900697308 */ /* 0x000f220000000800 */
[C---:B------:R-:W-:Y:S02]  /*166b0*/  FMUL.FTZ R42, R101.reuse, R42 ;  /* 0x0000002a652a7220 */ /* 0x040fe40000410000 */
[----:B------:R-:W-:Y:S01]  /*166c0*/  FMUL.FTZ R43, R101, R43 ;  /* 0x0000002b652b7220 */ /* 0x000fe20000410000 */
        /* <DEDUP_REMOVED lines=10> */
[----:B------:R-:W1:Y:S01]  /*16770*/  MUFU.EX2 R119, R119 ;  /* 0x0000007700777308 */ /* 0x000e620000000800 */
[C---:B------:R-:W-:Y:S02]  /*16780*/  FMUL.FTZ R48, R104.reuse, R48 ;  /* 0x0000003068307220 */ /* 0x040fe40000410000 */
[C---:B------:R-:W-:Y:S01]  /*16790*/  FMUL.FTZ R49, R104.reuse, R49 ;  /* 0x0000003168317220 */ /* 0x040fe20000410000 */
[----:B----4-:R-:W-:Y:S01]  /*167a0*/  F2FP.PACK_AB R99, R105, R106 ;  /* 0x0000006a6963723e */ /* 0x010fe200000000ff */
[C---:B------:R-:W-:Y:S02]  /*167b0*/  FMUL.FTZ R54, R101.reuse, R54 ;  /* 0x0000003665367220 */ /* 0x040fe40000410000 */
[C---:B------:R-:W-:Y:S02]  /*167c0*/  FMUL.FTZ R55, R101.reuse, R55 ;  /* 0x0000003765377220 */ /* 0x040fe40000410000 */
[C---:B------:R-:W-:Y:S01]  /*167d0*/  FMUL.FTZ R52, R104.reuse, R52 ;  /* 0x0000003468347220 */ /* 0x040fe20000410000 */
[----:B------:R-:W-:Y:S01]  /*167e0*/  MUFU.EX2 R118, R118 ;  /* 0x0000007600767308 */ /* 0x000fe20000000800 */
[C---:B------:R-:W-:Y:S02]  /*167f0*/  FMUL.FTZ R53, R104.reuse, R53 ;  /* 0x0000003568357220 */ /* 0x040fe40000410000 */
[C---:B------:R-:W-:Y:S02]  /*16800*/  FMUL.FTZ R58, R101.reuse, R58 ;  /* 0x0000003a653a7220 */ /* 0x040fe40000410000 */
[----:B------:R-:W-:Y:S02]  /*16810*/  FMUL.FTZ R59, R101, R59 ;  /* 0x0000003b653b7220 */ /* 0x000fe40000410000 */
[C---:B------:R-:W-:Y:S02]  /*16820*/  FMUL.FTZ R56, R104.reuse, R56 ;  /* 0x0000003868387220 */ /* 0x040fe40000410000 */
[C---:B------:R-:W-:Y:S01]  /*16830*/  FMUL.FTZ R57, R104.reuse, R57 ;  /* 0x0000003968397220 */ /* 0x040fe20000410000 */
[----:B------:R-:W4:Y:S01]  /*16840*/  MUFU.EX2 R117, R117 ;  /* 0x0000007500757308 */ /* 0x000f220000000800 */
[--C-:B------:R-:W-:Y:S02]  /*16850*/  FFMA.FTZ R176, R29, c[0x0][0x23c], -R121.reuse ;  /* 0x00008f001db07a23 */ /* 0x100fe40000010879 */
[----:B------:R-:W-:Y:S01]  /*16860*/  LDSM.16.MT88.4 R28, [R141+0x9800] ;  /* 0x009800008d1c783b */ /* 0x000fe20000004200 */
        /* <DEDUP_REMOVED lines=13> */
[----:B----4-:R-:W-:Y:S01]  /*16940*/  F2FP.PACK_AB R98, R117, R118 ;  /* 0x000000767562723e */ /* 0x010fe200000000ff */
[C---:B------:R-:W-:Y:S02]  /*16950*/  FMUL.FTZ R68, R104.reuse, R68 ;  /* 0x0000004468447220 */ /* 0x040fe40000410000 */
[C---:B------:R-:W-:Y:S02]  /*16960*/  FMUL.FTZ R69, R104.reuse, R69 ;  /* 0x0000004568457220 */ /* 0x040fe40000410000 */
[C---:B------:R-:W-:Y:S01]  /*16970*/  FMUL.FTZ R74, R101.reuse, R74 ;  /* 0x0000004a654a7220 */ /* 0x040fe20000410000 */
[----:B------:R-:W-:Y:S01]  /*16980*/  MUFU.EX2 R131, R131 ;  /* 0x0000008300837308 */ /* 0x000fe20000000800 */
[C---:B---3--:R-:W-:Y:S05]  /*16990*/  HMMA.16816.F32 R4, R96.reuse, R108, R4 ;  /* 0x0000006c6004723c */ /* 0x048fea0000001804 */
[C---:B------:R-:W-:Y:S02]  /*169a0*/  FMUL.FTZ R75, R101.reuse, R75 ;  /* 0x0000004b654b7220 */ /* 0x040fe40000410000 */
[C---:B------:R-:W-:Y:S01]  /*169b0*/  FMUL.FTZ R72, R104.reuse, R72 ;  /* 0x0000004868487220 */ /* 0x040fe20000410000 */
[C---:B------:R-:W-:Y:S01]  /*169c0*/  HMMA.16816.F32 R8, R96.reuse, R110, R8 ;  /* 0x0000006e6008723c */ /* 0x040fe20000001808 */
[----:B------:R-:W1:Y:S01]  /*169d0*/  LDSM.16.MT88.4 R108, [R140+0x8000] ;  /* 0x008000008c6c783b */ /* 0x000e620000004200 */
[----:B------:R-:W-:Y:S02]  /*169e0*/  MUFU.EX2 R174, R174 ;  /* 0x000000ae00ae7308 */ /* 0x000fe40000000800 */
[C---:B------:R-:W-:Y:S02]  /*169f0*/  FMUL.FTZ R73, R104.reuse, R73 ;  /* 0x0000004968497220 */ /* 0x040fe40000410000 */
[C---:B------:R-:W-:Y:S02]  /*16a00*/  FMUL.FTZ R78, R101.reuse, R78 ;  /* 0x0000004e654e7220 */ /* 0x040fe40000410000 */
[C---:B------:R-:W-:Y:S04]  /*16a10*/  HMMA.16816.F32 R36, R96.reuse, R112, R36 ;  /* 0x000000706024723c */ /* 0x040fe80000001824 */
[C---:B------:R-:W-:Y:S01]  /*16a20*/  FMUL.FTZ R79, R101.reuse, R79 ;  /* 0x0000004f654f7220 */ /* 0x040fe20000410000 */
[----:B------:R-:W-:Y:S01]  /*16a30*/  MUFU.EX2 R173, R173 ;  /* 0x000000ad00ad7308 */ /* 0x000fe20000000800 */
[C---:B------:R-:W-:Y:S02]  /*16a40*/  FMUL.FTZ R76, R104.reuse, R76 ;  /* 0x0000004c684c7220 */ /* 0x040fe40000410000 */
[C---:B------:R-:W-:Y:S01]  /*16a50*/  HMMA.16816.F32 R40, R96.reuse, R114, R40 ;  /* 0x000000726028723c */ /* 0x040fe20000001828 */
[----:B------:R-:W3:Y:S03]  /*16a60*/  LDSM.16.MT88.4 R112, [R144+0xa000] ;  /* 0x00a000009070783b */ /* 0x000ee60000004200 */
[C---:B------:R-:W-:Y:S02]  /*16a70*/  FMUL.FTZ R77, R104.reuse, R77 ;  /* 0x0000004d684d7220 */ /* 0x040fe40000410000 */
[C---:B------:R-:W-:Y:S01]  /*16a80*/  FMUL.FTZ R82, R101.reuse, R82 ;  /* 0x0000005265527220 */ /* 0x040fe20000410000 */
[----:B------:R-:W-:Y:S01]  /*16a90*/  MUFU.EX2 R176, R176 ;  /* 0x000000b000b07308 */ /* 0x000fe20000000800 */
[C---:B--2---:R-:W-:Y:S04]  /*16aa0*/  HMMA.16816.F32 R44, R96.reuse, R92, R44 ;  /* 0x0000005c602c723c */ /* 0x044fe8000000182c */
[C---:B------:R-:W-:Y:S02]  /*16ab0*/  FMUL.FTZ R83, R101.reuse, R83 ;  /* 0x0000005365537220 */ /* 0x040fe40000410000 */
[C---:B------:R-:W-:Y:S02]  /*16ac0*/  FMUL.FTZ R80, R104.reuse, R80 ;  /* 0x0000005068507220 */ /* 0x040fe40000410000 */
[C---:B------:R-:W-:Y:S01]  /*16ad0*/  HMMA.16816.F32 R48, R96.reuse, R94, R48 ;  /* 0x0000005e6030723c */ /* 0x040fe20000001830 */
[----:B------:R-:W2:Y:S03]  /*16ae0*/  LDSM.16.MT88.4 R92, [R142+0xa000] ;  /* 0x00a000008e5c783b */ /* 0x000ea60000004200 */
[----:B------:R-:W-:Y:S02]  /*16af0*/  FMUL.FTZ R81, R104, R81 ;  /* 0x0000005168517220 */ /* 0x000fe40000410000 */
[--C-:B------:R-:W-:Y:S02]  /*16b00*/  FFMA.FTZ R124, R14, c[0x0][0x23c], -R126.reuse ;  /* 0x00008f000e7c7a23 */ /* 0x100fe4000001087e */
[----:B------:R-:W-:Y:S01]  /*16b10*/  FMUL.FTZ R14, R101, R90 ;  /* 0x0000005a650e7220 */ /* 0x000fe20000410000 */
[C---:B-1----:R-:W-:Y:S03]  /*16b20*/  HMMA.16816.F32 R52, R96.reuse, R108, R52 ;  /* 0x0000006c6034723c */ /* 0x042fe60000001834 */
[--C-:B------:R-:W-:Y:S01]  /*16b30*/  FFMA.FTZ R123, R15, c[0x0][0x23c], -R126.reuse ;  /* 0x00008f000f7b7a23 */ /* 0x100fe2000001087e */
[----:B------:R-:W-:Y:S01]  /*16b40*/  MUFU.EX2 R124, R124 ;  /* 0x0000007c007c7308 */ /* 0x000fe20000000800 */
[----:B------:R-:W-:Y:S02]  /*16b50*/  FMUL.FTZ R15, R101, R91 ;  /* 0x0000005b650f7220 */ /* 0x000fe40000410000 */
[--C-:B------:R-:W-:Y:S01]  /*16b60*/  FFMA.FTZ R127, R20, c[0x0][0x23c], -R121.reuse ;  /* 0x00008f00147f7a23 */ /* 0x100fe20000010879 */
[C---:B------:R-:W-:Y:S01]  /*16b70*/  HMMA.16816.F32 R56, R96.reuse, R110, R56 ;  /* 0x0000006e6038723c */ /* 0x040fe20000001838 */
[----:B------:R-:W1:Y:S03]  /*16b80*/  LDSM.16.MT88.4 R108, [R141+0xa000] ;  /* 0x00a000008d6c783b */ /* 0x000e660000004200 */
[--C-:B------:R-:W-:Y:S02]  /*16b90*/  FFMA.FTZ R130, R21, c[0x0][0x23c], -R121.reuse ;  /* 0x00008f0015827a23 */ /* 0x100fe40000010879 */
[----:B------:R-:W-:Y:S01]  /*16ba0*/  MUFU.EX2 R123, R123 ;  /* 0x0000007b007b7308 */ /* 0x000fe20000000800 */
[--C-:B------:R-:W-:Y:S01]  /*16bb0*/  FFMA.FTZ R125, R18, c[0x0][0x23c], -R126.reuse ;  /* 0x00008f00127d7a23 */ /* 0x100fe2000001087e */
[C---:B---3--:R-:W-:Y:S04]  /*16bc0*/  HMMA.16816.F32 R60, R96.reuse, R112, R60 ;  /* 0x00000070603c723c */ /* 0x048fe8000000183c */
[--C-:B------:R-:W-:Y:S02]  /*16bd0*/  FFMA.FTZ R18, R12, c[0x0][0x23c], -R121.reuse ;  /* 0x00008f000c127a23 */ /* 0x100fe40000010879 */
[----:B------:R-:W-:Y:S02]  /*16be0*/  FMUL.FTZ R12, R104, R88 ;  /* 0x00000058680c7220 */ /* 0x000fe40000410000 */
[C---:B------:R-:W-:Y:S01]  /*16bf0*/  HMMA.16816.F32 R64, R96.reuse, R114, R64 ;  /* 0x000000726040723c */ /* 0x040fe20000001840 */
[----:B------:R-:W3:Y:S01]  /*16c00*/  LDSM.16.MT88.4 R112, [R140+0xa000] ;  /* 0x00a000008c70783b */ /* 0x000ee20000004200 */
[----:B------:R-:W-:Y:S02]  /*16c10*/  MUFU.EX2 R125, R125 ;  /* 0x0000007d007d7308 */ /* 0x000fe40000000800 */
[--C-:B------:R-:W-:Y:S02]  /*16c20*/  FFMA.FTZ R128, R19, c[0x0][0x23c], -R126.reuse ;  /* 0x00008f0013807a23 */ /* 0x100fe4000001087e */
[C---:B------:R-:W-:Y:S02]  /*16c30*/  FMUL.FTZ R19, R101.reuse, R87 ;  /* 0x0000005765137220 */ /* 0x040fe40000410000 */
[C---:B--2---:R-:W-:Y:S04]  /*16c40*/  HMMA.16816.F32 R68, R96.reuse, R92, R68 ;  /* 0x0000005c6044723c */ /* 0x044fe80000001844 */
[----:B------:R-:W2:Y:S01]  /*16c50*/  MUFU.EX2 R128, R128 ;  /* 0x0000008000807308 */ /* 0x000ea20000000800 */
[----:B------:R-:W-:Y:S02]  /*16c60*/  FFMA.FTZ R34, R34, c[0x0][0x23c], -R126 ;  /* 0x00008f0022227a23 */ /* 0x000fe4000001087e */
[--C-:B------:R-:W-:Y:S01]  /*16c70*/  FFMA.FTZ R32, R32, c[0x0][0x23c], -R121.reuse ;  /* 0x00008f0020207a23 */ /* 0x100fe20000010879 */
[C---:B------:R-:W-:Y:S01]  /*16c80*/  HMMA.16816.F32 R72, R96.reuse, R94, R72 ;  /* 0x0000005e6048723c */ /* 0x040fe20000001848 */
[----:B------:R-:W-:Y:S03]  /*16c90*/  LDSM.16.MT88.4 R92, [R142+0x8800] ;  /* 0x008800008e5c783b */ /* 0x000fe60000004200 */
[----:B------:R-:W-:Y:S02]  /*16ca0*/  FFMA.FTZ R122, R101, R168, R122 ;  /* 0x000000a8657a7223 */ /* 0x000fe4000001007a */
[----:B------:R-:W-:Y:S01]  /*16cb0*/  MUFU.EX2 R127, R127 ;  /* 0x0000007f007f7308 */ /* 0x000fe20000000800 */
[C---:B------:R-:W-:Y:S01]  /*16cc0*/  FFMA.FTZ R120, R104.reuse, R169, R120 ;  /* 0x000000a968787223 */ /* 0x040fe20000010078 */
[C---:B-1----:R-:W-:Y:S04]  /*16cd0*/  HMMA.16816.F32 R76, R96.reuse, R108, R76 ;  /* 0x0000006c604c723c */ /* 0x042fe8000000184c */
[----:B------:R-:W-:Y:S02]  /*16ce0*/  FADD.FTZ R107, R107, R122 ;  /* 0x0000007a6b6b7221 */ /* 0x000fe40000010000 */
[----:B------:R-:W-:Y:S02]  /*16cf0*/  FADD.FTZ R119, R119, R120 ;  /* 0x0000007877777221 */ /* 0x000fe40000010000 */
[--C-:B------:R-:W-:Y:S01]  /*16d00*/  FFMA.FTZ R109, R13, c[0x0][0x23c], -R121.reuse ;  /* 0x00008f000d6d7a23 */ /* 0x100fe20000010879 */
[C---:B------:R-:W-:Y:S01]  /*16d10*/  HMMA.16816.F32 R80, R96.reuse, R110, R80 ;  /* 0x0000006e6050723c */ /* 0x040fe20000001850 */
[----:B------:R1:W-:Y:S02]  /*16d20*/  MUFU.EX2 R108, R18 ;  /* 0x00000012006c7308 */ /* 0x0003e40000000800 */
[----:B------:R-:W-:Y:S01]  /*16d30*/  FMUL.FTZ R13, R104, R89 ;  /* 0x00000059680d7220 */ /* 0x000fe20000410000 */
[----:B--2---:R-:W-:Y:S01]  /*16d40*/  F2FP.PACK_AB R87, R128, R125 ;  /* 0x0000007d8057723e */ /* 0x004fe200000000ff */
[----:B------:R-:W2:Y:S02]  /*16d50*/  LDSM.16.MT88.4 R88, [R144+0x8800] ;  /* 0x008800009058783b */ /* 0x000ea40000004200 */
[--C-:B------:R-:W-:Y:S02]  /*16d60*/  FFMA.FTZ R110, R16, c[0x0][0x23c], -R121.reuse ;  /* 0x00008f00106e7a23 */ /* 0x100fe40000010879 */
[--C-:B------:R-:W-:Y:S01]  /*16d70*/  FFMA.FTZ R111, R17, c[0x0][0x23c], -R121.reuse ;  /* 0x00008f00116f7a23 */ /* 0x100fe20000010879 */
[C---:B---3--:R-:W-:Y:S01]  /*16d80*/  HMMA.16816.F32 R12, R96.reuse, R112, R12 ;  /* 0x00000070600c723c */ /* 0x048fe2000000180c */
[----:B------:R-:W3:Y:S02]  /*16d90*/  MUFU.EX2 R109, R109 ;  /* 0x0000006d006d7308 */ /* 0x000ee40000000800 */
[C---:B------:R-:W-:Y:S02]  /*16da0*/  FMUL.FTZ R16, R104.reuse, R84 ;  /* 0x0000005468107220 */ /* 0x040fe40000410000 */
[----:B------:R-:W-:Y:S01]  /*16db0*/  FMUL.FTZ R17, R104, R85 ;  /* 0x0000005568117220 */ /* 0x000fe20000410000 */
[----:B------:R-:W-:Y:S01]  /*16dc0*/  F2FP.PACK_AB R85, R123, R124 ;  /* 0x0000007c7b55723e */ /* 0x000fe200000000ff */
[--C-:B------:R-:W-:Y:S01]  /*16dd0*/  FFMA.FTZ R112, R27, c[0x0][0x23c], -R126.reuse ;  /* 0x00008f001b707a23 */ /* 0x100fe2000001087e */
[----:B------:R-:W-:Y:S01]  /*16de0*/  MOV R104, R3 ;  /* 0x0000000300687202 */ /* 0x000fe20000000f00 */
[----:B------:R-:W-:Y:S02]  /*16df0*/  FFMA.FTZ R113, R23, c[0x0][0x23c], -R126 ;  /* 0x00008f0017717a23 */ /* 0x000fe4000001087e */
[----:B------:R-:W-:Y:S01]  /*16e00*/  MUFU.EX2 R110, R110 ;  /* 0x0000006e006e7308 */ /* 0x000fe20000000800 */
[----:B------:R-:W-:Y:S02]  /*16e10*/  FFMA.FTZ R121, R33, c[0x0][0x23c], -R121 ;  /* 0x00008f0021797a23 */ /* 0x000fe40000010879 */
[----:B-1----:R-:W-:Y:S01]  /*16e20*/  FMUL.FTZ R18, R101, R86 ;  /* 0x0000005665127220 */ /* 0x002fe20000410000 */
[----:B------:R-:W-:Y:S01]  /*16e30*/  MOV R101, R2 ;  /* 0x0000000200657202 */ /* 0x000fe20000000f00 */
[----:B------:R-:W-:Y:S02]  /*16e40*/  FADD.FTZ R106, R106, R107 ;  /* 0x0000006b6a6a7221 */ /* 0x000fe40000010000 */
[----:B------:R-:W-:Y:S02]  /*16e50*/  FADD.FTZ R118, R118, R119 ;  /* 0x0000007776767221 */ /* 0x000fe40000010000 */
[----:B------:R-:W-:Y:S01]  /*16e60*/  FADD.FTZ R105, R105, R106 ;  /* 0x0000006a69697221 */ /* 0x000fe20000010000 */
[----:B------:R-:W-:Y:S01]  /*16e70*/  HMMA.16816.F32 R16, R96, R114, R16 ;  /* 0x000000726010723c */ /* 0x000fe20000001810 */
[----:B------:R-:W1:Y:S01]  /*16e80*/  MUFU.EX2 R111, R111 ;  /* 0x0000006f006f7308 */ /* 0x000e620000000800 */
[----:B------:R-:W4:Y:S01]  /*16e90*/  LDSM.16.MT88.4 R96, [R141+0x8800] ;  /* 0x008800008d60783b */ /* 0x000f220000004200 */
[----:B------:R-:W-:Y:S01]  /*16ea0*/  FADD.FTZ R117, R117, R118 ;  /* 0x0000007675757221 */ /* 0x000fe20000010000 */
[----:B---3--:R-:W-:Y:S01]  /*16eb0*/  F2FP.PACK_AB R84, R109, R108 ;  /* 0x0000006c6d54723e */ /* 0x008fe200000000ff */
[----:B------:R-:W-:Y:S02]  /*16ec0*/  FADD.FTZ R124, R124, R105 ;  /* 0x000000697c7c7221 */ /* 0x000fe40000010000 */
[--C-:B------:R-:W-:Y:S02]  /*16ed0*/  FFMA.FTZ R115, R26, c[0x0][0x23c], -R126.reuse ;  /* 0x00008f001a737a23 */ /* 0x100fe4000001087e */
[--C-:B------:R-:W-:Y:S01]  /*16ee0*/  FFMA.FTZ R114, R22, c[0x0][0x23c], -R126.reuse ;  /* 0x00008f0016727a23 */ /* 0x100fe2000001087e */
[----:B------:R-:W-:Y:S01]  /*16ef0*/  LDSM.16.MT88.4 R24, [R141+0x9000] ;  /* 0x009000008d18783b */ /* 0x000fe20000004200 */
[----:B------:R-:W-:Y:S01]  /*16f00*/  MUFU.EX2 R113, R113 ;  /* 0x0000007100717308 */ /* 0x000fe20000000800 */
[----:B------:R-:W-:Y:S01]  /*16f10*/  F2FP.PACK_AB R22, R172, R129 ;  /* 0x00000081ac16723e */ /* 0x000fe200000000ff */
[----:B------:R-:W-:Y:S02]  /*16f20*/  FFMA.FTZ R126, R35, c[0x0][0x23c], -R126 ;  /* 0x00008f00237e7a23 */ /* 0x000fe4000001087e */
[----:B------:R-:W-:Y:S02]  /*16f30*/  FADD.FTZ R108, R108, R117 ;  /* 0x000000756c6c7221 */ /* 0x000fe40000010000 */
[----:B------:R-:W-:Y:S02]  /*16f40*/  FADD.FTZ R124, R123, R124 ;  /* 0x0000007c7b7c7221 */ /* 0x000fe40000010000 */
[----:B------:R-:W-:Y:S02]  /*16f50*/  FADD.FTZ R109, R109, R108 ;  /* 0x0000006c6d6d7221 */ /* 0x000fe40000010000 */
[----:B------:R-:W3:Y:S01]  /*16f60*/  MUFU.EX2 R114, R114 ;  /* 0x0000007200727308 */ /* 0x000ee20000000800 */
[----:B------:R-:W-:Y:S01]  /*16f70*/  FADD.FTZ R125, R125, R124 ;  /* 0x0000007c7d7d7221 */ /* 0x000fe20000010000 */
[----:B-1----:R-:W-:Y:S03]  /*16f80*/  F2FP.PACK_AB R86, R111, R110 ;  /* 0x0000006e6f56723e */ /* 0x002fe600000000ff */
[----:B------:R-:W-:Y:S05]  /*16f90*/  FADD.FTZ R125, R128, R125 ;  /* 0x0000007d807d7221 */ /* 0x000fea0000010000 */
[----:B------:R-:W-:Y:S01]  /*16fa0*/  MUFU.EX2 R115, R115 ;  /* 0x0000007300737308 */ /* 0x000fe20000000800 */
[C---:B--2---:R-:W-:Y:S08]  /*16fb0*/  HMMA.16816.F32 R4, R84.reuse, R88, R4 ;  /* 0x000000585404723c */ /* 0x044ff00000001804 */
[C---:B------:R-:W-:Y:S01]  /*16fc0*/  HMMA.16816.F32 R8, R84.reuse, R90, R8 ;  /* 0x0000005a5408723c */ /* 0x040fe20000001808 */
[----:B------:R-:W1:Y:S01]  /*16fd0*/  LDSM.16.MT88.4 R88, [R140+0x8800] ;  /* 0x008800008c58783b */ /* 0x000e620000004200 */
[----:B------:R-:W2:Y:S02]  /*16fe0*/  MUFU.EX2 R112, R112 ;  /* 0x0000007000707308 */ /* 0x000ea40000000800 */
[C---:B---3--:R-:W-:Y:S01]  /*16ff0*/  F2FP.PACK_AB R21, R113.reuse, R114 ;  /* 0x000000727115723e */ /* 0x048fe200000000ff */
[----:B------:R-:W-:Y:S03]  /*17000*/  FADD.FTZ R114, R114, R125 ;  /* 0x0000007d72727221 */ /* 0x000fe60000010000 */
[C---:B------:R-:W-:Y:S04]  /*17010*/  HMMA.16816.F32 R36, R84.reuse, R92, R36 ;  /* 0x0000005c5424723c */ /* 0x040fe80000001824 */
[----:B------:R-:W3:Y:S01]  /*17020*/  MUFU.EX2 R130, R130 ;  /* 0x0000008200827308 */ /* 0x000ee20000000800 */
[----:B------:R-:W-:Y:S03]  /*17030*/  FADD.FTZ R114, R113, R114 ;  /* 0x0000007271727221 */ /* 0x000fe60000010000 */
[C---:B------:R-:W-:Y:S01]  /*17040*/  HMMA.16816.F32 R40, R84.reuse, R94, R40 ;  /* 0x0000005e5428723c */ /* 0x040fe20000001828 */
[----:B------:R-:W5:Y:S05]  /*17050*/  LDSM.16.MT88.4 R92, [R144+0xa800] ;  /* 0x00a80000905c783b */ /* 0x000f6a0000004200 */
[----:B------:R-:W-:Y:S02]  /*17060*/  MUFU.EX2 R34, R34 ;  /* 0x0000002200227308 */ /* 0x000fe40000000800 */
[C---:B----4-:R-:W-:Y:S04]  /*17070*/  HMMA.16816.F32 R44, R84.reuse, R96, R44 ;  /* 0x00000060542c723c */ /* 0x050fe8000000182c */
[----:B--2---:R-:W-:Y:S01]  /*17080*/  F2FP.PACK_AB R23, R112, R115 ;  /* 0x000000737017723e */ /* 0x004fe200000000ff */
[----:B------:R-:W-:Y:S03]  /*17090*/  FADD.FTZ R115, R115, R114 ;  /* 0x0000007273737221 */ /* 0x000fe60000010000 */
[C---:B------:R-:W-:Y:S01]  /*170a0*/  HMMA.16816.F32 R48, R84.reuse, R98, R48 ;  /* 0x000000625430723c */ /* 0x040fe20000001830 */
[----:B------:R-:W2:Y:S01]  /*170b0*/  LDSM.16.MT88.4 R96, [R142+0xa800] ;  /* 0x00a800008e60783b */ /* 0x000ea20000004200 */
[----:B------:R-:W4:Y:S02]  /*170c0*/  MUFU.EX2 R35, R126 ;  /* 0x0000007e00237308 */ /* 0x000f240000000800 */
[----:B---3--:R-:W-:Y:S01]  /*170d0*/  F2FP.PACK_AB R20, R130, R127 ;  /* 0x0000007f8214723e */ /* 0x008fe200000000ff */
[----:B------:R-:W-:Y:S03]  /*170e0*/  FADD.FTZ R112, R112, R115 ;  /* 0x0000007370707221 */ /* 0x000fe60000010000 */
[C---:B-1----:R-:W-:Y:S04]  /*170f0*/  HMMA.16816.F32 R52, R84.reuse, R88, R52 ;  /* 0x000000585434723c */ /* 0x042fe80000001834 */
[----:B------:R-:W-:Y:S04]  /*17100*/  MUFU.EX2 R32, R32 ;  /* 0x0000002000207308 */ /* 0x000fe80000000800 */
[C---:B------:R-:W-:Y:S01]  /*17110*/  HMMA.16816.F32 R56, R84.reuse, R90, R56 ;  /* 0x0000005a5438723c */ /* 0x040fe20000001838 */
[----:B------:R-:W1:Y:S05]  /*17120*/  LDSM.16.MT88.4 R88, [R141+0xa800] ;  /* 0x00a800008d58783b */ /* 0x000e6a0000004200 */
[----:B------:R-:W3:Y:S02]  /*17130*/  MUFU.EX2 R121, R121 ;  /* 0x0000007900797308 */ /* 0x000ee40000000800 */
        /* <DEDUP_REMOVED lines=9> */
[C---:B-----5:R-:W-:Y:S08]  /*171d0*/  HMMA.16816.F32 R12, R84.reuse, R92, R12 ;  /* 0x0000005c540c723c */ /* 0x060ff0000000180c */
[----:B------:R-:W-:Y:S01]  /*171e0*/  HMMA.16816.F32 R16, R84, R94, R16 ;  /* 0x0000005e5410723c */ /* 0x000fe20000001810 */
[----:B------:R-:W2:Y:S08]  /*171f0*/  LDSM.16.MT88.4 R84, [R140+0x9000] ;  /* 0x009000008c54783b */ /* 0x000eb00000004200 */
[----:B------:R-:W-:Y:S01]  /*17200*/  LDSM.16.MT88.4 R92, [R144+0x9800] ;  /* 0x00980000905c783b */ /* 0x000fe20000004200 */
[C---:B-1----:R-:W-:Y:S08]  /*17210*/  HMMA.16816.F32 R4, R20.reuse, R88, R4 ;  /* 0x000000581404723c */ /* 0x042ff00000001804 */
[C---:B------:R-:W-:Y:S01]  /*17220*/  HMMA.16816.F32 R8, R20.reuse, R90, R8 ;  /* 0x0000005a1408723c */ /* 0x040fe20000001808 */
[----:B------:R-:W1:Y:S07]  /*17230*/  LDSM.16.MT88.4 R88, [R144+0xb000] ;  /* 0x00b000009058783b */ /* 0x000e6e0000004200 */
[C---:B------:R-:W-:Y:S08]  /*17240*/  HMMA.16816.F32 R36, R20.reuse, R96, R36 ;  /* 0x000000601424723c */ /* 0x040ff00000001824 */
[C---:B------:R-:W-:Y:S08]  /*17250*/  HMMA.16816.F32 R40, R20.reuse, R98, R40 ;  /* 0x000000621428723c */ /* 0x040ff00000001828 */
[C---:B------:R-:W-:Y:S08]  /*17260*/  HMMA.16816.F32 R44, R20.reuse, R24, R44 ;  /* 0x00000018142c723c */ /* 0x040ff0000000182c */
        /* <DEDUP_REMOVED lines=11> */
[C---:B--2---:R-:W-:Y:S07]  /*17320*/  HMMA.16816.F32 R76, R20.reuse, R84, R76 ;  /* 0x00000054144c723c */ /* 0x044fee000000184c */
[----:B------:R-:W-:Y:S01]  /*17330*/  F2FP.PACK_AB R85, R174, R131 ;  /* 0x00000083ae55723e */ /* 0x000fe200000000ff */
[C---:B------:R-:W-:Y:S04]  /*17340*/  HMMA.16816.F32 R80, R20.reuse, R86, R80 ;  /* 0x000000561450723c */ /* 0x040fe80000001850 */
[----:B------:R-:W-:Y:S01]  /*17350*/  F2FP.PACK_AB R84, R176, R173 ;  /* 0x000000adb054723e */ /* 0x000fe200000000ff */
[----:B------:R-:W-:Y:S02]  /*17360*/  FADD.FTZ R131, R131, R112 ;  /* 0x0000007083837221 */ /* 0x000fe40000010000 */
[----:B----4-:R-:W-:Y:S01]  /*17370*/  F2FP.PACK_AB R87, R35, R34 ;  /* 0x000000222357723e */ /* 0x010fe200000000ff */
[C---:B-1----:R-:W-:Y:S04]  /*17380*/  HMMA.16816.F32 R12, R20.reuse, R88, R12 ;  /* 0x00000058140c723c */ /* 0x042fe8000000180c */
[----:B---3--:R-:W-:Y:S01]  /*17390*/  F2FP.PACK_AB R86, R121, R32 ;  /* 0x000000207956723e */ /* 0x008fe200000000ff */
[----:B------:R-:W-:Y:S03]  /*173a0*/  FADD.FTZ R131, R174, R131 ;  /* 0x00000083ae837221 */ /* 0x000fe60000010000 */
[----:B------:R-:W-:Y:S01]  /*173b0*/  HMMA.16816.F32 R16, R20, R90, R16 ;  /* 0x0000005a1410723c */ /* 0x000fe20000001810 */
[----:B------:R-:W-:Y:S03]  /*173c0*/  LDSM.16.MT88.4 R20, [R142+0xb800] ;  /* 0x00b800008e14783b */ /* 0x000fe60000004200 */
[----:B------:R-:W-:Y:S04]  /*173d0*/  FADD.FTZ R34, R34, R131 ;  /* 0x0000008322227221 */ /* 0x000fe80000010000 */
[C---:B------:R-:W-:Y:S01]  /*173e0*/  HMMA.16816.F32 R96, R84.reuse, R92, R4 ;  /* 0x0000005c5460723c */ /* 0x040fe20000001804 */
[----:B------:R-:W1:Y:S04]  /*173f0*/  LDSM.16.MT88.4 R4, [R140+0x9800] ;  /* 0x009800008c04783b */ /* 0x000e680000004200 */
[----:B------:R-:W-:Y:S03]  /*17400*/  FADD.FTZ R168, R35, R34 ;  /* 0x0000002223a87221 */ /* 0x000fe60000010000 */
[C---:B------:R-:W-:Y:S01]  /*17410*/  HMMA.16816.F32 R92, R84.reuse, R94, R8 ;  /* 0x0000005e545c723c */ /* 0x040fe20000001808 */
[----:B------:R-:W2:Y:S07]  /*17420*/  LDSM.16.MT88.4 R8, [R144+0xb800] ;  /* 0x00b800009008783b */ /* 0x000eae0000004200 */
[C---:B-----5:R-:W-:Y:S08]  /*17430*/  HMMA.16816.F32 R36, R84.reuse, R24, R36 ;  /* 0x000000185424723c */ /* 0x060ff00000001824 */
[C---:B------:R-:W-:Y:S01]  /*17440*/  HMMA.16816.F32 R40, R84.reuse, R26, R40 ;  /* 0x0000001a5428723c */ /* 0x040fe20000001828 */
[----:B------:R-:W3:Y:S07]  /*17450*/  LDSM.16.MT88.4 R24, [R141+0xb800] ;  /* 0x00b800008d18783b */ /* 0x000eee0000004200 */
[C---:B------:R-:W-:Y:S08]  /*17460*/  HMMA.16816.F32 R44, R84.reuse, R28, R44 ;  /* 0x0000001c542c723c */ /* 0x040ff0000000182c */
[C---:B------:R-:W-:Y:S08]  /*17470*/  HMMA.16816.F32 R48, R84.reuse, R30, R48 ;  /* 0x0000001e5430723c */ /* 0x040ff00000001830 */
[C---:B-1----:R-:W-:Y:S08]  /*17480*/  HMMA.16816.F32 R52, R84.reuse, R4, R52 ;  /* 0x000000045434723c */ /* 0x042ff00000001834 */
[C---:B------:R-:W-:Y:S01]  /*17490*/  HMMA.16816.F32 R56, R84.reuse, R6, R56 ;  /* 0x000000065438723c */ /* 0x040fe20000001838 */
[----:B------:R-:W1:Y:S07]  /*174a0*/  LDSM.16.MT88.4 R4, [R140+0xb800] ;  /* 0x00b800008c04783b */ /* 0x000e6e0000004200 */
[C---:B--2---:R-:W-:Y:S07]  /*174b0*/  HMMA.16816.F32 R60, R84.reuse, R8, R60 ;  /* 0x00000008543c723c */ /* 0x044fee000000183c */
[----:B------:R-:W-:Y:S01]  /*174c0*/  FADD.FTZ R8, R110, R109 ;  /* 0x0000006d6e087221 */ /* 0x000fe20000010000 */
[C---:B------:R-:W-:Y:S04]  /*174d0*/  HMMA.16816.F32 R64, R84.reuse, R10, R64 ;  /* 0x0000000a5440723c */ /* 0x040fe80000001840 */
[----:B------:R-:W-:Y:S04]  /*174e0*/  FADD.FTZ R8, R111, R8 ;  /* 0x000000086f087221 */ /* 0x000fe80000010000 */
        /* <DEDUP_REMOVED lines=10> */
[----:B------:R-:W-:Y:S04]  /*17590*/  HMMA.16816.F32 R84, R84, R6, R16 ;  /* 0x000000065454723c */ /* 0x000fe80000001810 */
[----:B------:R-:W-:Y:S04]  /*175a0*/  FADD.FTZ R173, R176, R173 ;  /* 0x000000adb0ad7221 */ /* 0x000fe80000010000 */
[----:B------:R-:W-:Y:S04]  /*175b0*/  FADD.FTZ R32, R32, R173 ;  /* 0x000000ad20207221 */ /* 0x000fe80000010000 */
[----:B------:R-:W-:Y:S01]  /*175c0*/  FADD.FTZ R169, R121, R32 ;  /* 0x0000002079a97221 */ /* 0x000fe20000010000 */
[----:B------:R-:W-:-:S05]  /*175d0*/  @P0 BRA `(.L_x_7107) ;  /* 0xffffd08000000947 */ /* 0x000fca000383ffff */
.L_x_7103:
        /* <DEDUP_REMOVED lines=8> */
[----:B------:R-:W1:Y:S04]  /*17660*/  SHFL.BFLY PT, R5, R8, 0x1, 0x1f ;  /* 0x0c201f0008057f89 */ /* 0x000e6800000e0000 */
[----:B------:R-:W2:Y:S01]  /*17670*/  SHFL.BFLY PT, R4, R9, 0x1, 0x1f ;  /* 0x0c201f0009047f89 */ /* 0x000ea200000e0000 */
        /* <DEDUP_REMOVED lines=143> */
[----:B------:R2:W-:Y:S01]  /*17f70*/  STS [R15], R40 ;  /* 0x000000280f007388 */ /* 0x0005e20000000800 */
        /* <DEDUP_REMOVED lines=8> */
[----:B------:R-:W-:Y:S01]  /*18000*/  STS [R21], R52 ;  /* 0x0000003415007388 */ /* 0x000fe20000000800 */
[----:B--2---:R-:W-:-:S03]  /*18010*/  MOV R40, 0x7f800000 ;  /* 0x7f80000000287802 */ /* 0x004fc60000000f00 */
        /* <DEDUP_REMOVED lines=29> */
.L_x_7108:
[----:B------:R-:W1:Y:S04]  /*181f0*/  S2R R3, SR_CTAID.Z ;  /* 0x0000000000037919 */ /* 0x000e680000002700 */
[----:B------:R-:W1:Y:S02]  /*18200*/  S2R R2, SR_CTAID.Y ;  /* 0x0000000000027919 */ /* 0x000e640000002600 */
[----:B-1----:R-:W-:-:S04]  /*18210*/  IMAD R4, R2, c[0x0][0x1c0], R3 ;  /* 0x0000700002047a24 */ /* 0x002fc800078e0203 */
[----:B------:R-:W-:Y:S02]  /*18220*/  IMAD R4, R4, c[0x0][0x214], RZ ;  /* 0x0000850004047a24 */ /* 0x000fe400078e02ff */
.L_x_7109:
        /* <DEDUP_REMOVED lines=41> */
.L_x_7111:
[----:B------:R-:W-:Y:S05]  /*184c0*/  BSYNC B0 ;  /* 0x0000000000007941 */ /* 0x000fea0003800000 */
.L_x_7110:
        /* <DEDUP_REMOVED lines=35> */
.L_x_7113:
[----:B------:R-:W-:Y:S05]  /*18700*/  BSYNC B0 ;  /* 0x0000000000007941 */ /* 0x000fea0003800000 */
.L_x_7112:
        /* <DEDUP_REMOVED lines=18> */
.L_x_7115:
[----:B------:R-:W-:Y:S05]  /*18830*/  BSYNC B0 ;  /* 0x0000000000007941 */ /* 0x000fea0003800000 */
.L_x_7114:
        /* <DEDUP_REMOVED lines=18> */
.L_x_7117:
[----:B------:R-:W-:Y:S05]  /*18960*/  BSYNC B0 ;  /* 0x0000000000007941 */ /* 0x000fea0003800000 */
.L_x_7116:
        /* <DEDUP_REMOVED lines=19> */
.L_x_7118:
        /* <DEDUP_REMOVED lines=14> */
.L_x_8278:


//--------------------- .text._ZN5flash24flash_fwd_splitkv_kernelI23Flash_fwd_kernel_traitsILi128ELi64ELi64ELi4ELb0ELb0EN7cutlass6half_tE19Flash_kernel_traitsILi128ELi64ELi64ELi4ES3_EELb1ELb0ELb1ELb0ELb0ELb1ELb0ELb1EEEvNS_16Flash_fwd_paramsE --------------------------
	.section	.text._ZN5flash24flash_fwd_splitkv_kernelI23Flash_fwd_kernel_traitsILi128ELi64ELi64ELi4ELb0ELb0EN7cutlass6half_tE19Flash_kernel_traitsILi128ELi64ELi64ELi4ES3_EELb1ELb0ELb1ELb0ELb0ELb1ELb0ELb1EEEvNS_16Flash_fwd_paramsE,"ax",@progbits
	.sectioninfo	@"SHI_REGISTERS=212"
	.align	128
        .global         _ZN5flash24flash_fwd_splitkv_kernelI23Flash_fwd_kernel_traitsILi128ELi64ELi64ELi4ELb0ELb0EN7cutlass6half_tE19Flash_kernel_traitsILi128ELi64ELi64ELi4ES3_EELb1ELb0ELb1ELb0ELb0ELb1ELb0ELb1EEEvNS_16Flash_fwd_paramsE
        .type           _ZN5flash24flash_fwd_splitkv_kernelI23Flash_fwd_kernel_traitsILi128ELi64ELi64ELi4ELb0ELb0EN7cutlass6half_tE19Flash_kernel_traitsILi128ELi64ELi64ELi4ES3_EELb1ELb0ELb1ELb0ELb0ELb1ELb0ELb1EEEvNS_16Flash_fwd_paramsE,@function
        .size           _ZN5flash24flash_fwd_splitkv_kernelI23Flash_fwd_kernel_traitsILi128ELi64ELi64ELi4ELb0ELb0EN7cutlass6half_tE19Flash_kernel_traitsILi128ELi64ELi64ELi4ES3_EELb1ELb0ELb1ELb0ELb0ELb1ELb0ELb1EEEvNS_16Flash_fwd_paramsE,(.L_x_8279 - _ZN5flash24flash_fwd_splitkv_kernelI23Flash_fwd_kernel_traitsILi128ELi64ELi64ELi4ELb0ELb0EN7cutlass6half_tE19Flash_kernel_traitsILi128ELi64ELi64ELi4ES3_EELb1ELb0ELb1ELb0ELb0ELb1ELb0ELb1EEEvNS_16Flash_fwd_paramsE)
        .other          _ZN5flash24flash_fwd_splitkv_kernelI23Flash_fwd_kernel_traitsILi128ELi64ELi64ELi4ELb0ELb0EN7cutlass6half_tE19Flash_kernel_traitsILi128ELi64ELi64ELi4ES3_EELb1ELb0ELb1ELb0ELb0ELb1ELb0ELb1EEEvNS_16Flash_fwd_paramsE,@"STO_CUDA_ENTRY STV_DEFAULT"
_ZN5flash24flash_fwd_splitkv_kernelI23Flash_fwd_kernel_traitsILi128ELi64ELi64ELi4ELb0ELb0EN7cutlass6half_tE19Flash_kernel_traitsILi128ELi64ELi64ELi4ES3_EELb1ELb0ELb1ELb0ELb0ELb1ELb0ELb1EEEvNS_16Flash_fwd_paramsE:
.text._ZN5flash24flash_fwd_splitkv_kernelI23Flash_fwd_kernel_traitsILi128ELi64ELi64ELi4ELb0ELb0EN7cutlass6half_tE19Flash_kernel_traitsILi128ELi64ELi64ELi4ES3_EELb1ELb0ELb1ELb0ELb0ELb1ELb0ELb1EEEvNS_16Flash_fwd_paramsE:
        /* <DEDUP_REMOVED lines=36> */
.L_x_7119:
[----:B-1-34-:R-:W-:Y:S02]  /*0240*/  MOV R61, c[0x0][0x218] ;  /* 0x00008600003d7a02 */ /* 0x01afe40000000f00 */
.L_x_7120:
        /* <DEDUP_REMOVED lines=78> */
.L_x_7123:
[----:B------:R-:W-:Y:S05]  /*0730*/  BSYNC B0 ;  /* 0x0000000000007941 */ /* 0x000fea0003800000 */
.L_x_7122:
        /* <DEDUP_REMOVED lines=18> */
.L_x_7125:
[----:B------:R-:W-:Y:S05]  /*0860*/  BSYNC B0 ;  /* 0x0000000000007941 */ /* 0x000fea0003800000 */
.L_x_7124:
        /* <DEDUP_REMOVED lines=18> */
.L_x_7127:
[----:B------:R-:W-:Y:S05]  /*0990*/  BSYNC B0 ;  /* 0x0000000000007941 */ /* 0x000fea0003800000 */
.L_x_7126:
        /* <DEDUP_REMOVED lines=17> */
.L_x_7129:
[----:B------:R-:W-:Y:S05]  /*0ab0*/  BSYNC B0 ;  /* 0x0000000000007941 */ /* 0x000fea0003800000 */
.L_x_7128:
        /* <DEDUP_REMOVED lines=19> */
.L_x_7121:
        /* <DEDUP_REMOVED lines=90> */
.L_x_7130:
        /* <DEDUP_REMOVED lines=16> */
.L_x_7132:
        /* <DEDUP_REMOVED lines=51> */
.L_x_7131:
        /* <DEDUP_REMOVED lines=225> */
.L_x_7202:
        /* <DEDUP_REMOVED lines=19> */
.L_x_7135:
[----:B------:R-:W-:Y:S05]  /*2500*/  BSYNC B0 ;  /* 0x0000000000007941 */ /* 0x000fea0003800000 */
.L_x_7134:
        /* <DEDUP_REMOVED lines=15> */
.L_x_7137:
[----:B------:R-:W-:Y:S05]  /*2600*/  BSYNC B0 ;  /* 0x0000000000007941 */ /* 0x000fea0003800000 */
.L_x_7136:
        /* <DEDUP_REMOVED lines=15> */
.L_x_7139:
[----:B------:R-:W-:Y:S05]  /*2700*/  BSYNC B0 ;  /* 0x0000000000007941 */ /* 0x000fea0003800000 */
.L_x_7138:
        /* <DEDUP_REMOVED lines=15> */
.L_x_7141:
[----:B------:R-:W-:Y:S05]  /*2800*/  BSYNC B0 ;  /* 0x0000000000007941 */ /* 0x000fea0003800000 */
.L_x_7140:
        /* <DEDUP_REMOVED lines=68> */
.L_x_7147:
[----:B------:R-:W-:Y:S05]  /*2c50*/  BSYNC B0 ;  /* 0x0000000000007941 */ /* 0x000fea0003800000 */
.L_x_7146:
        /* <DEDUP_REMOVED lines=54> */
.L_x_7145:
[----:B------:R-:W-:Y:S05]  /*2fc0*/  BSYNC B1 ;  /* 0x0000000000017941 */ /* 0x000fea0003800000 */
.L_x_7144:
        /* <DEDUP_REMOVED lines=64> */
.L_x_7151:
[----:B------:R-:W-:Y:S05]  /*33d0*/  BSYNC B0 ;  /* 0x0000000000007941 */ /* 0x000fea0003800000 */
.L_x_7150:
        /* <DEDUP_REMOVED lines=56> */
.L_x_7149:
[----:B------:R-:W-:Y:S05]  /*3760*/  BSYNC B1 ;  /* 0x0000000000017941 */ /* 0x000fea0003800000 */
.L_x_7148:
        /* <DEDUP_REMOVED lines=64> */
.L_x_7155:
[----:B------:R-:W-:Y:S05]  /*3b70*/  BSYNC B0 ;  /* 0x0000000000007941 */ /* 0x000fea0003800000 */
.L_x_7154:
        /* <DEDUP_REMOVED lines=56> */
.L_x_7153:
[----:B------:R-:W-:Y:S05]  /*3f00*/  BSYNC B1 ;  /* 0x0000000000017941 */ /* 0x000fea0003800000 */
.L_x_7152:
        /* <DEDUP_REMOVED lines=67> */
.L_x_7159:
[----:B------:R-:W-:Y:S05]  /*4340*/  BSYNC B0 ;  /* 0x0000000000007941 */ /* 0x000fea0003800000 */
.L_x_7158:
        /* <DEDUP_REMOVED lines=56> */
.L_x_7157:
[----:B------:R-:W-:Y:S05]  /*46d0*/  BSYNC B1 ;  /* 0x0000000000017941 */ /* 0x000fea0003800000 */
.L_x_7156:
        /* <DEDUP_REMOVED lines=9> */
.L_x_7143:
        /* <DEDUP_REMOVED lines=96> */
.L_x_7166:
[----:B------:R-:W-:Y:S05]  /*4d70*/  BSYNC B0 ;  /* 0x0000000000007941 */ /* 0x000fea0003800000 */
.L_x_7165:
[----:B-----5:R2:W-:Y:S02]  /*4d80*/  STG.E.128 [R88.64], R32 ;  /* 0x0000002058007986 */ /* 0x0205e4000c101d06 */
.L_x_7164:
[----:B------:R-:W-:Y:S05]  /*4d90*/  BSYNC B1 ;  /* 0x0000000000017941 */ /* 0x000fea0003800000 */
.L_x_7163:
        /* <DEDUP_REMOVED lines=94> */
.L_x_7168:
[----:B------:R-:W-:Y:S05]  /*5380*/  BSYNC B0 ;  /* 0x0000000000007941 */ /* 0x000fea0003800000 */
.L_x_7167:
[----:B-----5:R3:W-:Y:S02]  /*5390*/  STG.E.128 [R88.64+0x80], R32 ;  /* 0x0000802058007986 */ /* 0x0207e4000c101d06 */
.L_x_7162:
[----:B------:R-:W-:Y:S05]  /*53a0*/  BSYNC B2 ;  /* 0x0000000000027941 */ /* 0x000fea0003800000 */
.L_x_7161:
        /* <DEDUP_REMOVED lines=100> */
.L_x_7174:
[----:B------:R-:W-:Y:S05]  /*59f0*/  BSYNC B0 ;  /* 0x0000000000007941 */ /* 0x000fea0003800000 */
.L_x_7173:
[C---:B------:R-:W-:Y:S04]  /*5a00*/  LEA R2, P0, R152.reuse, R88, 0x1 ;  /* 0x0000005898027211 */ /* 0x040fe800078008ff */
[----:B------:R-:W-:Y:S05]  /*5a10*/  LEA.HI.X R3, R152, R89, R151, 0x1, P0 ;  /* 0x0000005998037211 */ /* 0x000fea00000f0c97 */
[----:B-----5:R1:W-:Y:S04]  /*5a20*/  STG.E.128 [R2.64], R28 ;  /* 0x0000001c02007986 */ /* 0x0203e8000c101d06 */
.L_x_7172:
[----:B------:R-:W-:Y:S05]  /*5a30*/  BSYNC B1 ;  /* 0x0000000000017941 */ /* 0x000fea0003800000 */
.L_x_7171:
        /* <DEDUP_REMOVED lines=97> */
.L_x_7176:
[----:B------:R-:W-:Y:S05]  /*6050*/  BSYNC B0 ;  /* 0x0000000000007941 */ /* 0x000fea0003800000 */
.L_x_7175:
[C---:B------:R-:W-:Y:S04]  /*6060*/  LEA R2, P0, R73.reuse, R88, 0x1 ;  /* 0x0000005849027211 */ /* 0x040fe800078008ff */
[----:B------:R-:W-:Y:S05]  /*6070*/  LEA.HI.X R3, R73, R89, R74, 0x1, P0 ;  /* 0x0000005949037211 */ /* 0x000fea00000f0c4a */
[----:B-----5:R4:W-:Y:S04]  /*6080*/  STG.E.128 [R2.64], R28 ;  /* 0x0000001c02007986 */ /* 0x0209e8000c101d06 */
.L_x_7170:
[----:B------:R-:W-:Y:S05]  /*6090*/  BSYNC B2 ;  /* 0x0000000000027941 */ /* 0x000fea0003800000 */
.L_x_7169:
        /* <DEDUP_REMOVED lines=100> */
.L_x_7182:
[----:B------:R-:W-:Y:S05]  /*66e0*/  BSYNC B0 ;  /* 0x0000000000007941 */ /* 0x000fea0003800000 */
.L_x_7181:
[C---:B------:R-:W-:Y:S04]  /*66f0*/  LEA R2, P0, R146.reuse, R88, 0x1 ;  /* 0x0000005892027211 */ /* 0x040fe800078008ff */
[----:B------:R-:W-:Y:S05]  /*6700*/  LEA.HI.X R3, R146, R89, R68, 0x1, P0 ;  /* 0x0000005992037211 */ /* 0x000fea00000f0c44 */
[----:B-----5:R4:W-:Y:S04]  /*6710*/  STG.E.128 [R2.64], R28 ;  /* 0x0000001c02007986 */ /* 0x0209e8000c101d06 */
.L_x_7180:
[----:B------:R-:W-:Y:S05]  /*6720*/  BSYNC B1 ;  /* 0x0000000000017941 */ /* 0x000fea0003800000 */
.L_x_7179:
        /* <DEDUP_REMOVED lines=97> */
.L_x_7184:
[----:B------:R-:W-:Y:S05]  /*6d40*/  BSYNC B0 ;  /* 0x0000000000007941 */ /* 0x000fea0003800000 */
.L_x_7183:
[C---:B------:R-:W-:Y:S04]  /*6d50*/  LEA R2, P0, R75.reuse, R88, 0x1 ;  /* 0x000000584b027211 */ /* 0x040fe800078008ff */
[----:B------:R-:W-:Y:S05]  /*6d60*/  LEA.HI.X R3, R75, R89, R76, 0x1, P0 ;  /* 0x000000594b037211 */ /* 0x000fea00000f0c4c */
[----:B-----5:R4:W-:Y:S04]  /*6d70*/  STG.E.128 [R2.64], R28 ;  /* 0x0000001c02007986 */ /* 0x0209e8000c101d06 */
.L_x_7178:
[----:B------:R-:W-:Y:S05]  /*6d80*/  BSYNC B2 ;  /* 0x0000000000027941 */ /* 0x000fea0003800000 */
.L_x_7177:
        /* <DEDUP_REMOVED lines=102> */
.L_x_7190:
[----:B------:R-:W-:Y:S05]  /*73f0*/  BSYNC B0 ;  /* 0x0000000000007941 */ /* 0x000fea0003800000 */
.L_x_7189:
[C---:B------:R-:W-:Y:S02]  /*7400*/  IMAD R0, R149.reuse, c[0x0][0x19c], RZ ;  /* 0x0000670095007a24 */ /* 0x040fe400078e02ff */
[----:B------:R-:W-:Y:S05]  /*7410*/  IMAD.WIDE.U32 R2, R149, c[0x0][0x198], R88 ;  /* 0x0000660095027a25 */ /* 0x000fea00078e0058 */
[----:B------:R-:W-:Y:S05]  /*7420*/  IADD3 R3, R3, R0, RZ ;  /* 0x0000000003037210 */ /* 0x000fea0007ffe0ff */
[----:B-----5:R4:W-:Y:S02]  /*7430*/  STG.E.128 [R2.64], R28 ;  /* 0x0000001c02007986 */ /* 0x0209e4000c101d06 */
.L_x_7188:
[----:B------:R-:W-:Y:S05]  /*7440*/  BSYNC B1 ;  /* 0x0000000000017941 */ /* 0x000fea0003800000 */
.L_x_7187:
        /* <DEDUP_REMOVED lines=97> */
.L_x_7192:
[----:B------:R-:W-:Y:S05]  /*7a60*/  BSYNC B0 ;  /* 0x0000000000007941 */ /* 0x000fea0003800000 */
.L_x_7191:
[C---:B------:R-:W-:Y:S04]  /*7a70*/  LEA R2, P0, R80.reuse, R88, 0x1 ;  /* 0x0000005850027211 */ /* 0x040fe800078008ff */
[----:B------:R-:W-:Y:S05]  /*7a80*/  LEA.HI.X R3, R80, R89, R79, 0x1, P0 ;  /* 0x0000005950037211 */ /* 0x000fea00000f0c4f */
[----:B-----5:R4:W-:Y:S04]  /*7a90*/  STG.E.128 [R2.64], R28 ;  /* 0x0000001c02007986 */ /* 0x0209e8000c101d06 */
.L_x_7186:
[----:B------:R-:W-:Y:S05]  /*7aa0*/  BSYNC B2 ;  /* 0x0000000000027941 */ /* 0x000fea0003800000 */
.L_x_7185:
        /* <DEDUP_REMOVED lines=8> */
.L_x_7142:
        /* <DEDUP_REMOVED lines=8> */
.L_x_7194:
[----:B------:R-:W-:Y:S05]  /*7bb0*/  BSYNC B0 ;  /* 0x0000000000007941 */ /* 0x000fea0003800000 */
.L_x_7193:
        /* <DEDUP_REMOVED lines=16> */
.L_x_7196:
[----:B------:R-:W-:Y:S05]  /*7cc0*/  BSYNC B0 ;  /* 0x0000000000007941 */ /* 0x000fea0003800000 */
.L_x_7195:
        /* <DEDUP_REMOVED lines=16> */
.L_x_7198:
[----:B------:R-:W-:Y:S05]  /*7dd0*/  BSYNC B0 ;  /* 0x0000000000007941 */ /* 0x000fea0003800000 */
.L_x_7197:
        /* <DEDUP_REMOVED lines=20> */
.L_x_7199:
[----:B------:R-:W-:Y:S05]  /*7f20*/  BSYNC B0 ;  /* 0x0000000000007941 */ /* 0x000fea0003800000 */
.L_x_7160:
        /* <DEDUP_REMOVED lines=80> */
.L_x_7200:
        /* <DEDUP_REMOVED lines=8> */
.L_x_7201:
[----:B------:R-:W-:Y:S04]  /*84b0*/  IADD3 R11, R11, -0x1, RZ ;  /* 0xffffffff0b0b7810 */ /* 0x000fe80007ffe0ff */
[----:B------:R-:W-:Y:S11]  /*84c0*/  ISETP.GT.AND P0, PT, R11, R60, PT ;  /* 0x0000003c0b00720c */ /* 0x000ff60003f04270 */
[----:B------:R-:W-:Y:S02]  /*84d0*/  @!UPT UIADD3 URZ, URZ, URZ, URZ ;  /* 0x0000003f3f3ff290 */ /* 0x000fe4000fffe03f */
[----:B------:R-:W-:-:S05]  /*84e0*/  @P0 BRA `(.L_x_7202) ;  /* 0xffff9ee000000947 */ /* 0x000fca000383ffff */
.L_x_7133:
        /* <DEDUP_REMOVED lines=99> */
.L_x_7211:
[----:B------:R-:W-:Y:S05]  /*8b20*/  BSYNC B0 ;  /* 0x0000000000007941 */ /* 0x000fea0003800000 */
.L_x_7210:
[----:B-----5:R4:W-:Y:S02]  /*8b30*/  STS.128 [R157], R8 ;  /* 0x000000089d007388 */ /* 0x0209e40000000c00 */
.L_x_7209:
[----:B------:R-:W-:Y:S05]  /*8b40*/  BSYNC B1 ;  /* 0x0000000000017941 */ /* 0x000fea0003800000 */
.L_x_7208:
        /* <DEDUP_REMOVED lines=45> */
.L_x_7213:
[----:B------:R-:W-:Y:S05]  /*8e20*/  BSYNC B0 ;  /* 0x0000000000007941 */ /* 0x000fea0003800000 */
.L_x_7212:
[----:B-----5:R1:W-:Y:S02]  /*8e30*/  STS.128 [R157+0x2000], R8 ;  /* 0x002000089d007388 */ /* 0x0203e40000000c00 */
.L_x_7207:
[----:B------:R-:W-:Y:S05]  /*8e40*/  BSYNC B2 ;  /* 0x0000000000027941 */ /* 0x000fea0003800000 */
.L_x_7206:
        /* <DEDUP_REMOVED lines=62> */
.L_x_7219:
[----:B------:R-:W-:Y:S05]  /*9230*/  BSYNC B0 ;  /* 0x0000000000007941 */ /* 0x000fea0003800000 */
.L_x_7218:
[----:B-----5:R4:W-:Y:S02]  /*9240*/  STS.128 [R157+0x800], R8 ;  /* 0x000800089d007388 */ /* 0x0209e40000000c00 */
.L_x_7217:
[----:B------:R-:W-:Y:S05]  /*9250*/  BSYNC B1 ;  /* 0x0000000000017941 */ /* 0x000fea0003800000 */
.L_x_7216:
        /* <DEDUP_REMOVED lines=44> */
.L_x_7221:
[----:B------:R-:W-:Y:S05]  /*9520*/  BSYNC B0 ;  /* 0x0000000000007941 */ /* 0x000fea0003800000 */
.L_x_7220:
[----:B-----5:R1:W-:Y:S02]  /*9530*/  STS.128 [R157+0x2800], R28 ;  /* 0x0028001c9d007388 */ /* 0x0203e40000000c00 */
.L_x_7215:
[----:B------:R-:W-:Y:S05]  /*9540*/  BSYNC B2 ;  /* 0x0000000000027941 */ /* 0x000fea0003800000 */
.L_x_7214:
        /* <DEDUP_REMOVED lines=63> */
.L_x_7227:
[----:B------:R-:W-:Y:S05]  /*9940*/  BSYNC B0 ;  /* 0x0000000000007941 */ /* 0x000fea0003800000 */
.L_x_7226:
[----:B-----5:R4:W-:Y:S02]  /*9950*/  STS.128 [R157+0x1000], R8 ;  /* 0x001000089d007388 */ /* 0x0209e40000000c00 */
.L_x_7225:
[----:B------:R-:W-:Y:S05]  /*9960*/  BSYNC B1 ;  /* 0x0000000000017941 */ /* 0x000fea0003800000 */
.L_x_7224:
        /* <DEDUP_REMOVED lines=47> */
.L_x_7229:
[----:B------:R-:W-:Y:S05]  /*9c60*/  BSYNC B0 ;  /* 0x0000000000007941 */ /* 0x000fea0003800000 */
.L_x_7228:
[----:B-----5:R1:W-:Y:S02]  /*9c70*/  STS.128 [R157+0x3000], R8 ;  /* 0x003000089d007388 */ /* 0x0203e40000000c00 */
.L_x_7223:
[----:B------:R-:W-:Y:S05]  /*9c80*/  BSYNC B2 ;  /* 0x0000000000027941 */ /* 0x000fea0003800000 */
.L_x_7222:
        /* <DEDUP_REMOVED lines=60> */
.L_x_7234:
[----:B------:R-:W-:Y:S05]  /*a050*/  BSYNC B0 ;  /* 0x0000000000007941 */ /* 0x000fea0003800000 */
.L_x_7233:
[----:B-----5:R4:W-:Y:S02]  /*a060*/  STS.128 [R157+0x1800], R8 ;  /* 0x001800089d007388 */ /* 0x0209e40000000c00 */
.L_x_7232:
[----:B------:R-:W-:Y:S05]  /*a070*/  BSYNC B1 ;  /* 0x0000000000017941 */ /* 0x000fea0003800000 */
.L_x_7231:
        /* <DEDUP_REMOVED lines=44> */
.L_x_7236:
[----:B------:R-:W-:Y:S05]  /*a340*/  BSYNC B0 ;  /* 0x0000000000007941 */ /* 0x000fea0003800000 */
.L_x_7235:
[----:B-----5:R1:W-:Y:S01]  /*a350*/  STS.128 [R157+0x3800], R16 ;  /* 0x003800109d007388 */ /* 0x0203e20000000c00 */
[----:B------:R-:W-:Y:S05]  /*a360*/  BRA `(.L_x_7230) ;  /* 0x0000353000007947 */ /* 0x000fea0003800000 */
.L_x_7205:
        /* <DEDUP_REMOVED lines=90> */
.L_x_7242:
[----:B------:R-:W-:Y:S05]  /*a910*/  BSYNC B0 ;  /* 0x0000000000007941 */ /* 0x000fea0003800000 */
.L_x_7241:
[----:B-----5:R4:W-:Y:S02]  /*a920*/  STS.128 [R157], R24 ;  /* 0x000000189d007388 */ /* 0x0209e40000000c00 */
.L_x_7240:
[----:B------:R-:W-:Y:S05]  /*a930*/  BSYNC B1 ;  /* 0x0000000000017941 */ /* 0x000fea0003800000 */
.L_x_7239:
        /* <DEDUP_REMOVED lines=86> */
.L_x_7244:
[----:B------:R-:W-:Y:S05]  /*aea0*/  BSYNC B0 ;  /* 0x0000000000007941 */ /* 0x000fea0003800000 */
.L_x_7243:
[----:B-----5:R1:W-:Y:S02]  /*aeb0*/  STS.128 [R157+0x2000], R24 ;  /* 0x002000189d007388 */ /* 0x0203e40000000c00 */
.L_x_7238:
[----:B------:R-:W-:Y:S05]  /*aec0*/  BSYNC B2 ;  /* 0x0000000000027941 */ /* 0x000fea0003800000 */
.L_x_7237:
        /* <DEDUP_REMOVED lines=95> */
.L_x_7250:
[----:B------:R-:W-:Y:S05]  /*b4c0*/  BSYNC B0 ;  /* 0x0000000000007941 */ /* 0x000fea0003800000 */
.L_x_7249:
[----:B-----5:R4:W-:Y:S02]  /*b4d0*/  STS.128 [R157+0x800], R24 ;  /* 0x000800189d007388 */ /* 0x0209e40000000c00 */
.L_x_7248:
[----:B------:R-:W-:Y:S05]  /*b4e0*/  BSYNC B1 ;  /* 0x0000000000017941 */ /* 0x000fea0003800000 */
.L_x_7247:
        /* <DEDUP_REMOVED lines=89> */
.L_x_7252:
[----:B------:R-:W-:Y:S05]  /*ba80*/  BSYNC B0 ;  /* 0x0000000000007941 */ /* 0x000fea0003800000 */
.L_x_7251:
[----:B-----5:R1:W-:Y:S02]  /*ba90*/  STS.128 [R157+0x2800], R20 ;  /* 0x002800149d007388 */ /* 0x0203e40000000c00 */
.L_x_7246:
[----:B------:R-:W-:Y:S05]  /*baa0*/  BSYNC B2 ;  /* 0x0000000000027941 */ /* 0x000fea0003800000 */
.L_x_7245:
        /* <DEDUP_REMOVED lines=96> */
.L_x_7258:
[----:B------:R-:W-:Y:S05]  /*c0b0*/  BSYNC B0 ;  /* 0x0000000000007941 */ /* 0x000fea0003800000 */
.L_x_7257:
[----:B-----5:R4:W-:Y:S02]  /*c0c0*/  STS.128 [R157+0x1000], R24 ;  /* 0x001000189d007388 */ /* 0x0209e40000000c00 */
.L_x_7256:
[----:B------:R-:W-:Y:S05]  /*c0d0*/  BSYNC B1 ;  /* 0x0000000000017941 */ /* 0x000fea0003800000 */
.L_x_7255:
        /* <DEDUP_REMOVED lines=89> */
.L_x_7260:
[----:B------:R-:W-:Y:S05]  /*c670*/  BSYNC B0 ;  /* 0x0000000000007941 */ /* 0x000fea0003800000 */
.L_x_7259:
[----:B-----5:R4:W-:Y:S02]  /*c680*/  STS.128 [R157+0x3000], R24 ;  /* 0x003000189d007388 */ /* 0x0209e40000000c00 */
.L_x_7254:
[----:B------:R-:W-:Y:S05]  /*c690*/  BSYNC B2 ;  /* 0x0000000000027941 */ /* 0x000fea0003800000 */
.L_x_7253:
        /* <DEDUP_REMOVED lines=95> */
.L_x_7264:
[----:B------:R-:W-:Y:S05]  /*cc90*/  BSYNC B0 ;  /* 0x0000000000007941 */ /* 0x000fea0003800000 */
.L_x_7263:
[----:B-----5:R4:W-:Y:S02]  /*cca0*/  STS.128 [R157+0x1800], R24 ;  /* 0x001800189d007388 */ /* 0x0209e40000000c00 */
.L_x_7262:
[----:B------:R-:W-:Y:S05]  /*ccb0*/  BSYNC B1 ;  /* 0x0000000000017941 */ /* 0x000fea0003800000 */
.L_x_7261:
        /* <DEDUP_REMOVED lines=94> */
.L_x_7266:
[----:B------:R-:W-:Y:S05]  /*d2a0*/  BSYNC B0 ;  /* 0x0000000000007941 */ /* 0x000fea0003800000 */
.L_x_7265:
[----:B-----5:R1:W-:Y:S01]  /*d2b0*/  STS.128 [R157+0x3800], R20 ;  /* 0x003800149d007388 */ /* 0x0203e20000000c00 */
[----:B------:R-:W-:Y:S05]  /*d2c0*/  BRA `(.L_x_7230) ;  /* 0x000005d000007947 */ /* 0x000fea0003800000 */
.L_x_7204:
        /* <DEDUP_REMOVED lines=20> */
.L_x_7268:
[----:B------:R-:W-:Y:S05]  /*d410*/  BSYNC B0 ;  /* 0x0000000000007941 */ /* 0x000fea0003800000 */
.L_x_7267:
        /* <DEDUP_REMOVED lines=22> */
.L_x_7270:
[----:B------:R-:W-:Y:S05]  /*d580*/  BSYNC B0 ;  /* 0x0000000000007941 */ /* 0x000fea0003800000 */
.L_x_7269:
        /* <DEDUP_REMOVED lines=23> */
.L_x_7272:
[----:B------:R-:W-:Y:S05]  /*d700*/  BSYNC B0 ;  /* 0x0000000000007941 */ /* 0x000fea0003800000 */
.L_x_7271:
        /* <DEDUP_REMOVED lines=25> */
.L_x_7230:
[----:B------:R-:W-:Y:S05]  /*d8a0*/  BSYNC B3 ;  /* 0x0000000000037941 */ /* 0x000fea0003800000 */
.L_x_7203:
        /* <DEDUP_REMOVED lines=26> */
.L_x_7274:
[----:B------:R-:W-:Y:S05]  /*da50*/  BSYNC B0 ;  /* 0x0000000000007941 */ /* 0x000fea0003800000 */
.L_x_7273:
        /* <DEDUP_REMOVED lines=22> */
.L_x_7276:
[----:B------:R-:W-:Y:S05]  /*dbc0*/  BSYNC B0 ;  /* 0x0000000000007941 */ /* 0x000fea0003800000 */
.L_x_7275:
        /* <DEDUP_REMOVED lines=26> */
.L_x_7278:
[----:B------:R-:W-:Y:S05]  /*dd70*/  BSYNC B0 ;  /* 0x0000000000007941 */ /* 0x000fea0003800000 */
.L_x_7277:
        /* <DEDUP_REMOVED lines=31> */
.L_x_7280:
[----:B------:R-:W-:Y:S05]  /*df70*/  BSYNC B0 ;  /* 0x0000000000007941 */ /* 0x000fea0003800000 */
.L_x_7279:
        /* <DEDUP_REMOVED lines=39> */
.L_x_7282:
[----:B-1----:R-:W-:Y:S05]  /*e1f0*/  BSYNC B0 ;  /* 0x0000000000007941 */ /* 0x002fea0003800000 */
.L_x_7281:
        /* <DEDUP_REMOVED lines=22> */
.L_x_7284:
[----:B------:R-:W-:Y:S05]  /*e360*/  BSYNC B0 ;  /* 0x0000000000007941 */ /* 0x000fea0003800000 */
.L_x_7283:
        /* <DEDUP_REMOVED lines=26> */
.L_x_7286:
[----:B------:R-:W-:Y:S05]  /*e510*/  BSYNC B0 ;  /* 0x0000000000007941 */ /* 0x000fea0003800000 */
.L_x_7285:
        /* <DEDUP_REMOVED lines=28> */
.L_x_7288:
[----:B------:R-:W-:Y:S05]  /*e6e0*/  BSYNC B0 ;  /* 0x0000000000007941 */ /* 0x000fea0003800000 */
.L_x_7287:
        /* <DEDUP_REMOVED lines=32> */
[----:B------:R-:W2:Y:S01]  /*e8f0*/  LDSM.16.M88.4 R92, [R150] ;  /* 0x00000000965c783b */ /* 0x000ea20000000200 */
        /* <DEDUP_REMOVED lines=9> */
[----:B------:R-:W5:Y:S01]  /*e990*/  LDSM.16.M88.4 R24, [R149+0x5000] ;  /* 0x005000009518783b */ /* 0x000f620000000200 */
[----:B------:R-:W-:Y:S02]  /*e9a0*/  IMAD.IADD R136, R2, 0x1, R147 ;  /* 0x0000000102887824 */ /* 0x000fe400078e0293 */
[----:B------:R-:W-:Y:S01]  /*e9b0*/  IMAD.IADD R2, R3, 0x1, R165 ;  /* 0x0000000103027824 */ /* 0x000fe200078e02a5 */
[----:B------:R-:W1:Y:S03]  /*e9c0*/  LDSM.16.M88.4 R76, [R149+0x5800] ;  /* 0x00580000954c783b */ /* 0x000e660000000200 */
[----:B------:R-:W-:Y:S01]  /*e9d0*/  I2F R43, R2 ;  /* 0x00000002002b7306 */ /* 0x000fe20000201400 */
[----:B------:R-:W-:Y:S01]  /*e9e0*/  LDSM.16.M88.4 R12, [R143+0x4000] ;  /* 0x004000008f0c783b */ /* 0x000fe20000000200 */
[----:B------:R-:W-:-:S02]  /*e9f0*/  IADD3 R110, R2, 0x18, RZ ;  /* 0x00000018026e7810 */ /* 0x000fc40007ffe0ff */
[C---:B------:R-:W-:Y:S01]  /*ea00*/  IADD3 R40, R2.reuse, 0x8, RZ ;  /* 0x0000000802287810 */ /* 0x040fe20007ffe0ff */
[----:B------:R-:W4:Y:S01]  /*ea10*/  LDSM.16.M88.4 R16, [R146] ;  /* 0x000000009210783b */ /* 0x000f220000000200 */
[C---:B------:R-:W-:Y:S02]  /*ea20*/  IADD3 R108, R2.reuse, 0x11, RZ ;  /* 0x00000011026c7810 */ /* 0x040fe40007ffe0ff */
[----:B------:R-:W-:Y:S01]  /*ea30*/  I2F R111, R110 ;  /* 0x0000006e006f7306 */ /* 0x000fe20000201400 */
[----:B------:R-:W1:Y:S01]  /*ea40*/  LDSM.16.M88.4 R68, [R147+0x800] ;  /* 0x000800009344783b */ /* 0x000e620000000200 */
[C---:B------:R-:W-:Y:S02]  /*ea50*/  IADD3 R112, R2.reuse, 0x19, RZ ;  /* 0x0000001902707810 */ /* 0x040fe40007ffe0ff */
[C---:B------:R-:W-:Y:S01]  /*ea60*/  IADD3 R114, R2.reuse, 0x20, RZ ;  /* 0x0000002002727810 */ /* 0x040fe20007ffe0ff */
[----:B------:R-:W1:Y:S01]  /*ea70*/  LDSM.16.M88.4 R60, [R147+0x1800] ;  /* 0x00180000933c783b */ /* 0x000e620000000200 */
[----:B------:R-:W-:-:S02]  /*ea80*/  IADD3 R38, R2, 0x1, RZ ;  /* 0x0000000102267810 */ /* 0x000fc40007ffe0ff */
[----:B------:R-:W-:Y:S01]  /*ea90*/  I2F R51, R40 ;  /* 0x0000002800337306 */ /* 0x000fe20000201400 */
[----:B------:R-:W1:Y:S01]  /*eaa0*/  LDSM.16.M88.4 R64, [R147+0x1000] ;  /* 0x001000009340783b */ /* 0x000e620000000200 */
[C---:B------:R-:W-:Y:S02]  /*eab0*/  IADD3 R42, R2.reuse, 0x9, RZ ;  /* 0x00000009022a7810 */ /* 0x040fe40007ffe0ff */
[C---:B------:R-:W-:Y:S01]  /*eac0*/  IADD3 R54, R2.reuse, 0x10, RZ ;  /* 0x0000001002367810 */ /* 0x040fe20007ffe0ff */
[----:B--2---:R-:W-:Y:S01]  /*ead0*/  HMMA.16816.F32 R4, R92, R56, RZ ;  /* 0x000000385c04723c */ /* 0x004fe200000018ff */
[----:B------:R-:W-:Y:S01]  /*eae0*/  LDSM.16.M88.4 R80, [R145] ;  /* 0x000000009150783b */ /* 0x000fe20000000200 */
[C---:B------:R-:W-:Y:S01]  /*eaf0*/  IADD3 R120, R2.reuse, 0x29, RZ ;  /* 0x0000002902787810 */ /* 0x040fe20007ffe0ff */
[----:B------:R-:W-:Y:S01]  /*eb00*/  I2F R109, R108 ;  /* 0x0000006c006d7306 */ /* 0x000fe20000201400 */
[C---:B------:R-:W-:Y:S01]  /*eb10*/  IADD3 R116, R2.reuse, 0x21, RZ ;  /* 0x0000002102747810 */ /* 0x040fe20007ffe0ff */
[----:B------:R-:W-:Y:S01]  /*eb20*/  LDSM.16.M88.4 R8, [R143+0x4800] ;  /* 0x004800008f08783b */ /* 0x000fe20000000200 */
[----:B------:R-:W-:-:S02]  /*eb30*/  IADD3 R122, R2, 0x30, RZ ;  /* 0x00000030027a7810 */ /* 0x000fc40007ffe0ff */
[C---:B------:R-:W-:Y:S01]  /*eb40*/  HMMA.16816.F32 R56, R92.reuse, R58, RZ ;  /* 0x0000003a5c38723c */ /* 0x040fe200000018ff */
[----:B------:R-:W-:Y:S01]  /*eb50*/  LDSM.16.M88.4 R88, [R143+0x5000] ;  /* 0x005000008f58783b */ /* 0x000fe20000000200 */
[C---:B------:R-:W-:Y:S01]  /*eb60*/  IADD3 R132, R2.reuse, 0x38, RZ ;  /* 0x0000003802847810 */ /* 0x040fe20007ffe0ff */
[----:B------:R-:W-:Y:S01]  /*eb70*/  I2F R113, R112 ;  /* 0x0000007000717306 */ /* 0x000fe20000201400 */
[C---:B------:R-:W-:Y:S01]  /*eb80*/  IADD3 R118, R2.reuse, 0x28, RZ ;  /* 0x0000002802767810 */ /* 0x040fe20007ffe0ff */
[----:B------:R-:W-:Y:S01]  /*eb90*/  LDSM.16.M88.4 R84, [R143+0x5800] ;  /* 0x005800008f54783b */ /* 0x000fe20000000200 */
[C---:B------:R-:W-:Y:S02]  /*eba0*/  IADD3 R134, R2.reuse, 0x39, RZ ;  /* 0x0000003902867810 */ /* 0x040fe40007ffe0ff */
[----:B------:R-:W-:Y:S03]  /*ebb0*/  HMMA.16816.F32 R44, R92, R32, RZ ;  /* 0x000000205c2c723c */ /* 0x000fe600000018ff */
[----:B------:R-:W-:Y:S05]  /*ebc0*/  I2F R115, R114 ;  /* 0x0000007200737306 */ /* 0x000fea0000201400 */
[----:B---3--:R-:W-:Y:S03]  /*ebd0*/  HMMA.16816.F32 R4, R72, R96, R4 ;  /* 0x000000604804723c */ /* 0x008fe60000001804 */
[----:B------:R-:W-:Y:S05]  /*ebe0*/  I2F R49, R38 ;  /* 0x0000002600317306 */ /* 0x000fea0000201400 */
[C---:B-----5:R-:W-:Y:S03]  /*ebf0*/  HMMA.16816.F32 R28, R92.reuse, R24, RZ ;  /* 0x000000185c1c723c */ /* 0x060fe600000018ff */
[----:B------:R-:W-:Y:S05]  /*ec00*/  I2F R53, R42 ;  /* 0x0000002a00357306 */ /* 0x000fea0000201400 */
[C---:B------:R-:W-:Y:S03]  /*ec10*/  HMMA.16816.F32 R32, R92.reuse, R34, RZ ;  /* 0x000000225c20723c */ /* 0x040fe600000018ff */
[----:B------:R-:W-:Y:S05]  /*ec20*/  I2F R55, R54 ;  /* 0x0000003600377306 */ /* 0x000fea0000201400 */
[C---:B------:R-:W-:Y:S03]  /*ec30*/  HMMA.16816.F32 R24, R92.reuse, R26, RZ ;  /* 0x0000001a5c18723c */ /* 0x040fe600000018ff */
[----:B------:R-:W-:Y:S05]  /*ec40*/  I2F R121, R120 ;  /* 0x0000007800797306 */ /* 0x000fea0000201400 */
[----:B-1----:R-:W-:Y:S03]  /*ec50*/  HMMA.16816.F32 R20, R92, R76, RZ ;  /* 0x0000004c5c14723c */ /* 0x002fe600000018ff */
[----:B------:R-:W-:Y:S05]  /*ec60*/  I2F R117, R116 ;  /* 0x0000007400757306 */ /* 0x000fea0000201400 */
[----:B------:R-:W-:Y:S01]  /*ec70*/  HMMA.16816.F32 R56, R72, R98, R56 ;  /* 0x000000624838723c */ /* 0x000fe20000001838 */
[----:B------:R-:W-:Y:S02]  /*ec80*/  LDSM.16.M88.4 R96, [R149+0x7000] ;  /* 0x007000009560783b */ /* 0x000fe40000000200 */
[----:B------:R-:W-:Y:S05]  /*ec90*/  I2F R123, R122 ;  /* 0x0000007a007b7306 */ /* 0x000fea0000201400 */
[----:B------:R-:W-:Y:S01]  /*eca0*/  HMMA.16816.F32 R92, R92, R78, RZ ;  /* 0x0000004e5c5c723c */ /* 0x000fe200000018ff */
[----:B------:R-:W1:Y:S02]  /*ecb0*/  LDSM.16.M88.4 R76, [R136] ;  /* 0x00000000884c783b */ /* 0x000e640000000200 */
[----:B------:R-:W-:Y:S05]  /*ecc0*/  I2F R133, R132 ;  /* 0x0000008400857306 */ /* 0x000fea0000201400 */
[C---:B----4-:R-:W-:Y:S03]  /*ecd0*/  HMMA.16816.F32 R4, R16.reuse, R12, R4 ;  /* 0x0000000c1004723c */ /* 0x050fe60000001804 */
[----:B------:R-:W-:Y:S05]  /*ece0*/  I2F R119, R118 ;  /* 0x0000007600777306 */ /* 0x000fea0000201400 */
[----:B------:R-:W-:Y:S01]  /*ecf0*/  HMMA.16816.F32 R56, R16, R14, R56 ;  /* 0x0000000e1038723c */ /* 0x000fe20000001838 */
[----:B------:R-:W-:Y:S02]  /*ed00*/  LDSM.16.M88.4 R12, [R147+0x2000] ;  /* 0x00200000930c783b */ /* 0x000fe40000000200 */
[----:B------:R-:W-:Y:S05]  /*ed10*/  I2F R135, R134 ;  /* 0x0000008600877306 */ /* 0x000fea0000201400 */
[C---:B------:R-:W-:Y:S08]  /*ed20*/  HMMA.16816.F32 R44, R72.reuse, R68, R44 ;  /* 0x00000044482c723c */ /* 0x040ff0000000182c */
[C---:B------:R-:W-:Y:S01]  /*ed30*/  HMMA.16816.F32 R32, R72.reuse, R70, R32 ;  /* 0x000000464820723c */ /* 0x040fe20000001820 */
[----:B------:R-:W-:Y:S07]  /*ed40*/  LDSM.16.M88.4 R68, [R150+0x2000] ;  /* 0x002000009644783b */ /* 0x000fee0000000200 */
[C---:B------:R-:W-:Y:S08]  /*ed50*/  HMMA.16816.F32 R20, R72.reuse, R60, R20 ;  /* 0x0000003c4814723c */ /* 0x040ff00000001814 */
[C---:B------:R-:W-:Y:S01]  /*ed60*/  HMMA.16816.F32 R92, R72.reuse, R62, R92 ;  /* 0x0000003e485c723c */ /* 0x040fe2000000185c */
[----:B------:R-:W2:Y:S07]  /*ed70*/  LDSM.16.M88.4 R60, [R149+0x6000] ;  /* 0x00600000953c783b */ /* 0x000eae0000000200 */
[C---:B------:R-:W-:Y:S08]  /*ed80*/  HMMA.16816.F32 R28, R72.reuse, R64, R28 ;  /* 0x00000040481c723c */ /* 0x040ff0000000181c */
[----:B------:R-:W-:Y:S01]  /*ed90*/  HMMA.16816.F32 R24, R72, R66, R24 ;  /* 0x000000424818723c */ /* 0x000fe20000001818 */
[----:B------:R-:W3:Y:S04]  /*eda0*/  LDSM.16.M88.4 R64, [R136+0x800] ;  /* 0x000800008840783b */ /* 0x000ee80000000200 */
[----:B------:R-:W-:Y:S03]  /*edb0*/  LDSM.16.M88.4 R72, [R149+0x6800] ;  /* 0x006800009548783b */ /* 0x000fe60000000200 */
[C---:B-1----:R-:W-:Y:S08]  /*edc0*/  HMMA.16816.F32 R4, R80.reuse, R76, R4 ;  /* 0x0000004c5004723c */ /* 0x042ff00000001804 */
[----:B------:R-:W-:Y:S08]  /*edd0*/  HMMA.16816.F32 R56, R80, R78, R56 ;  /* 0x0000004e5038723c */ /* 0x000ff00000001838 */
[C---:B------:R-:W-:Y:S08]  /*ede0*/  HMMA.16816.F32 R44, R16.reuse, R8, R44 ;  /* 0x00000008102c723c */ /* 0x040ff0000000182c */
[C---:B------:R-:W-:Y:S01]  /*edf0*/  HMMA.16816.F32 R32, R16.reuse, R10, R32 ;  /* 0x0000000a1020723c */ /* 0x040fe20000001820 */
[----:B------:R-:W1:Y:S07]  /*ee00*/  LDSM.16.M88.4 R8, [R148+0x2000] ;  /* 0x002000009408783b */ /* 0x000e6e0000000200 */
[C---:B------:R-:W-:Y:S08]  /*ee10*/  HMMA.16816.F32 R28, R16.reuse, R88, R28 ;  /* 0x00000058101c723c */ /* 0x040ff0000000181c */
[C---:B------:R-:W-:Y:S08]  /*ee20*/  HMMA.16816.F32 R24, R16.reuse, R90, R24 ;  /* 0x0000005a1018723c */ /* 0x040ff00000001818 */
[C---:B------:R-:W-:Y:S08]  /*ee30*/  HMMA.16816.F32 R20, R16.reuse, R84, R20 ;  /* 0x000000541014723c */ /* 0x040ff00000001814 */
[----:B------:R-:W-:Y:S01]  /*ee40*/  HMMA.16816.F32 R92, R16, R86, R92 ;  /* 0x00000056105c723c */ /* 0x000fe2000000185c */
[----:B------:R-:W4:Y:S04]  /*ee50*/  LDSM.16.M88.4 R16, [R136+0x1000] ;  /* 0x001000008810783b */ /* 0x000f280000000200 */
[----:B------:R-:W-:Y:S03]  /*ee60*/  LDSM.16.M88.4 R84, [R136+0x2000] ;  /* 0x002000008854783b */ /* 0x000fe60000000200 */
[C---:B--2---:R-:W-:Y:S08]  /*ee70*/  HMMA.16816.F32 R4, R68.reuse, R60, R4 ;  /* 0x0000003c4404723c */ /* 0x044ff00000001804 */
[----:B------:R-:W-:Y:S01]  /*ee80*/  HMMA.16816.F32 R56, R68, R62, R56 ;  /* 0x0000003e4438723c */ /* 0x000fe20000001838 */
[----:B------:R-:W-:Y:S07]  /*ee90*/  LDSM.16.M88.4 R60, [R147+0x2800] ;  /* 0x00280000933c783b */ /* 0x000fee0000000200 */
[C---:B---3--:R-:W-:Y:S08]  /*eea0*/  HMMA.16816.F32 R44, R80.reuse, R64, R44 ;  /* 0x00000040502c723c */ /* 0x048ff0000000182c */
[----:B------:R-:W-:Y:S01]  /*eeb0*/  HMMA.16816.F32 R76, R80, R66, R32 ;  /* 0x00000042504c723c */ /* 0x000fe20000001820 */
[----:B------:R-:W-:Y:S04]  /*eec0*/  LDSM.16.M88.4 R64, [R143+0x6000] ;  /* 0x006000008f40783b */ /* 0x000fe80000000200 */
[----:B------:R-:W2:Y:S03]  /*eed0*/  LDSM.16.M88.4 R32, [R146+0x2000] ;  /* 0x002000009220783b */ /* 0x000ea60000000200 */
[C---:B-1----:R-:W-:Y:S08]  /*eee0*/  HMMA.16816.F32 R4, R8.reuse, R12, R4 ;  /* 0x0000000c0804723c */ /* 0x042ff00000001804 */
[----:B------:R-:W-:Y:S01]  /*eef0*/  HMMA.16816.F32 R56, R8, R14, R56 ;  /* 0x0000000e0838723c */ /* 0x000fe20000001838 */
[----:B------:R-:W-:Y:S07]  /*ef00*/  LDSM.16.M88.4 R12, [R143+0x6800] ;  /* 0x006800008f0c783b */ /* 0x000fee0000000200 */
[----:B----4-:R-:W-:Y:S01]  /*ef10*/  HMMA.16816.F32 R88, R80, R16, R28 ;  /* 0x000000105058723c */ /* 0x010fe2000000181c */
[----:B------:R-:W1:Y:S07]  /*ef20*/  LDSM.16.M88.4 R28, [R145+0x2000] ;  /* 0x00200000911c783b */ /* 0x000e6e0000000200 */
[C---:B------:R-:W-:Y:S08]  /*ef30*/  HMMA.16816.F32 R44, R68.reuse, R72, R44 ;  /* 0x00000048442c723c */ /* 0x040ff0000000182c */
[----:B------:R-:W-:Y:S01]  /*ef40*/  HMMA.16816.F32 R76, R68, R74, R76 ;  /* 0x0000004a444c723c */ /* 0x000fe2000000184c */
[----:B------:R-:W-:Y:S07]  /*ef50*/  LDSM.16.M88.4 R72, [R136+0x2800] ;  /* 0x002800008848783b */ /* 0x000fee0000000200 */
[C---:B--2---:R-:W-:Y:S08]  /*ef60*/  HMMA.16816.F32 R4, R32.reuse, R64, R4 ;  /* 0x000000402004723c */ /* 0x044ff00000001804 */
[----:B------:R-:W-:Y:S01]  /*ef70*/  HMMA.16816.F32 R56, R32, R66, R56 ;  /* 0x000000422038723c */ /* 0x000fe20000001838 */
[----:B------:R-:W2:Y:S07]  /*ef80*/  LDSM.16.M88.4 R64, [R147+0x3000] ;  /* 0x003000009340783b */ /* 0x000eae0000000200 */
[----:B------:R-:W-:Y:S07]  /*ef90*/  HMMA.16816.F32 R88, R68, R96, R88 ;  /* 0x000000604458723c */ /* 0x000fee0000001858 */
[----:B------:R-:W-:Y:S01]  /*efa0*/  IADD3 R96, R2, 0x31, RZ ;  /* 0x0000003102607810 */ /* 0x000fe20007ffe0ff */
[----:B------:R-:W-:Y:S03]  /*efb0*/  HMMA.16816.F32 R44, R8, R60, R44 ;  /* 0x0000003c082c723c */ /* 0x000fe6000000182c */
[----:B------:R-:W-:Y:S05]  /*efc0*/  I2F R97, R96 ;  /* 0x0000006000617306 */ /* 0x000fea0000201400 */
[----:B-1----:R-:W-:Y:S08]  /*efd0*/  HMMA.16816.F32 R4, R28, R84, R4 ;  /* 0x000000541c04723c */ /* 0x002ff00000001804 */
[----:B------:R-:W-:Y:S01]  /*efe0*/  HMMA.16816.F32 R76, R8, R62, R76 ;  /* 0x0000003e084c723c */ /* 0x000fe2000000184c */
[----:B------:R-:W1:Y:S07]  /*eff0*/  LDSM.16.M88.4 R60, [R136+0x1800] ;  /* 0x00180000883c783b */ /* 0x000e6e0000000200 */
[----:B------:R-:W-:Y:S01]  /*f000*/  HMMA.16816.F32 R24, R80, R18, R24 ;  /* 0x000000125018723c */ /* 0x000fe20000001818 */
[----:B------:R-:W-:Y:S07]  /*f010*/  LDSM.16.M88.4 R16, [R147+0x3800] ;  /* 0x003800009310783b */ /* 0x000fee0000000200 */
[----:B--2---:R-:W-:Y:S01]  /*f020*/  HMMA.16816.F32 R88, R8, R64, R88 ;  /* 0x000000400858723c */ /* 0x004fe20000001858 */
[----:B------:R-:W-:-:S02]  /*f030*/  FMUL.FTZ R137, R4, c[0x0][0x2ec] ;  /* 0x0000bb0004897a20 */ /* 0x000fc40000410000 */
[----:B------:R-:W-:-:S04]  /*f040*/  FMUL.FTZ R124, R5, c[0x0][0x2ec] ;  /* 0x0000bb00057c7a20 */ /* 0x000fc80000410000 */
[----:B------:R-:W-:Y:S01]  /*f050*/  FMUL.FTZ R64, R6, c[0x0][0x2ec] ;  /* 0x0000bb0006407a20 */ /* 0x000fe20000410000 */
[----:B------:R-:W-:Y:S01]  /*f060*/  HMMA.16816.F32 R44, R32, R12, R44 ;  /* 0x0000000c202c723c */ /* 0x000fe2000000182c */
[----:B------:R-:W-:Y:S01]  /*f070*/  FMUL.FTZ R65, R7, c[0x0][0x2ec] ;  /* 0x0000bb0007417a20 */ /* 0x000fe20000410000 */
[----:B------:R-:W-:Y:S01]  /*f080*/  MUFU.TANH R124, R124 ;  /* 0x0000007c007c7308 */ /* 0x000fe20000002400 */
[----:B------:R-:W2:Y:S05]  /*f090*/  LDSM.16.M88.4 R4, [R149+0x7800] ;  /* 0x007800009504783b */ /* 0x000eaa0000000200 */
[----:B------:R-:W-:Y:S02]  /*f0a0*/  HMMA.16816.F32 R24, R68, R98, R24 ;  /* 0x000000624418723c */ /* 0x000fe40000001818 */
[----:B------:R-:W-:Y:S06]  /*f0b0*/  MUFU.TANH R65, R65 ;  /* 0x0000004100417308 */ /* 0x000fec0000002400 */
[----:B------:R-:W-:Y:S01]  /*f0c0*/  HMMA.16816.F32 R56, R28, R86, R56 ;  /* 0x000000561c38723c */ /* 0x000fe20000001838 */
[----:B------:R-:W3:Y:S01]  /*f0d0*/  LDSM.16.M88.4 R84, [R143+0x7000] ;  /* 0x007000008f54783b */ /* 0x000ee20000000200 */
[----:B------:R-:W-:Y:S06]  /*f0e0*/  MUFU.TANH R137, R137 ;  /* 0x0000008900897308 */ /* 0x000fec0000002400 */
[C---:B-1----:R-:W-:Y:S02]  /*f0f0*/  HMMA.16816.F32 R20, R80.reuse, R60, R20 ;  /* 0x0000003c5014723c */ /* 0x042fe40000001814 */
[----:B------:R-:W-:Y:S06]  /*f100*/  MUFU.TANH R64, R64 ;  /* 0x0000004000407308 */ /* 0x000fec0000002400 */
[----:B------:R-:W-:Y:S07]  /*f110*/  HMMA.16816.F32 R92, R80, R62, R92 ;  /* 0x0000003e505c723c */ /* 0x000fee000000185c */
[----:B------:R-:W-:Y:S01]  /*f120*/  IMAD R63, R48, 0x10, R50 ;  /* 0x00000010303f7824 */ /* 0x000fe200078e0232 */
[----:B------:R-:W-:Y:S01]  /*f130*/  HMMA.16816.F32 R44, R28, R72, R44 ;  /* 0x000000481c2c723c */ /* 0x000fe2000000182c */
[----:B------:R-:W-:-:S02]  /*f140*/  FMUL.FTZ R58, R58, c[0x0][0x2ec] ;  /* 0x0000bb003a3a7a20 */ /* 0x000fc40000410000 */
[----:B------:R-:W-:Y:S01]  /*f150*/  FMUL.FTZ R56, R56, c[0x0][0x2ec] ;  /* 0x0000bb0038387a20 */ /* 0x000fe20000410000 */
[----:B------:R-:W-:Y:S01]  /*f160*/  IADD3 R48, R63, 0x1, R164 ;  /* 0x000000013f307810 */ /* 0x000fe20007ffe0a4 */
[----:B------:R-:W-:Y:S02]  /*f170*/  FMUL.FTZ R57, R57, c[0x0][0x2ec] ;  /* 0x0000bb0039397a20 */ /* 0x000fe40000410000 */
[----:B------:R-:W-:Y:S01]  /*f180*/  MUFU.TANH R58, R58 ;  /* 0x0000003a003a7308 */ /* 0x000fe20000002400 */
[----:B--2---:R-:W-:Y:S01]  /*f190*/  HMMA.16816.F32 R20, R68, R4, R20 ;  /* 0x000000044414723c */ /* 0x004fe20000001814 */
[----:B------:R-:W-:Y:S01]  /*f1a0*/  IADD3 R48, R52, R48, -R155 ;  /* 0x0000003034307210 */ /* 0x000fe20007ffe89b */
[----:B------:R-:W-:-:S03]  /*f1b0*/  FMUL.FTZ R59, R59, c[0x0][0x2ec] ;  /* 0x0000bb003b3b7a20 */ /* 0x000fc60000410000 */
[----:B------:R-:W-:Y:S02]  /*f1c0*/  IADD3 R105, R48, c[0x0][0x2e8], RZ ;  /* 0x0000ba0030697a10 */ /* 0x000fe40007ffe0ff */
[----:B------:R-:W1:Y:S01]  /*f1d0*/  MUFU.TANH R56, R56 ;  /* 0x0000003800387308 */ /* 0x000e620000002400 */
[----:B------:R-:W-:Y:S01]  /*f1e0*/  HMMA.16816.F32 R92, R68, R6, R92 ;  /* 0x00000006445c723c */ /* 0x000fe2000000185c */
[----:B------:R-:W-:Y:S06]  /*f1f0*/  LDSM.16.M88.4 R4, [R136+0x3800] ;  /* 0x003800008804783b */ /* 0x000fec0000000200 */
[----:B------:R-:W-:Y:S01]  /*f200*/  MUFU.TANH R57, R57 ;  /* 0x0000003900397308 */ /* 0x000fe20000002400 */
[----:B------:R-:W-:Y:S01]  /*f210*/  HMMA.16816.F32 R24, R8, R66, R24 ;  /* 0x000000420818723c */ /* 0x000fe20000001818 */
[----:B------:R-:W-:-:S02]  /*f220*/  FMUL.FTZ R60, R44, c[0x0][0x2ec] ;  /* 0x0000bb002c3c7a20 */ /* 0x000fc40000410000 */
[----:B------:R-:W-:Y:S02]  /*f230*/  FMUL.FTZ R61, R45, c[0x0][0x2ec] ;  /* 0x0000bb002d3d7a20 */ /* 0x000fe40000410000 */
[----:B------:R-:W-:Y:S02]  /*f240*/  FMUL.FTZ R62, R47, c[0x0][0x2ec] ;  /* 0x0000bb002f3e7a20 */ /* 0x000fe40000410000 */
[----:B------:R-:W-:Y:S01]  /*f250*/  FMUL.FTZ R66, R46, c[0x0][0x2ec] ;  /* 0x0000bb002e427a20 */ /* 0x000fe20000410000 */
[----:B------:R-:W-:Y:S01]  /*f260*/  HMMA.16816.F32 R76, R32, R14, R76 ;  /* 0x0000000e204c723c */ /* 0x000fe2000000184c */
[----:B------:R-:W2:Y:S01]  /*f270*/  LDSM.16.M88.4 R44, [R143+0x7800] ;  /* 0x007800008f2c783b */ /* 0x000ea20000000200 */
[----:B------:R-:W-:Y:S01]  /*f280*/  MUFU.TANH R61, R61 ;  /* 0x0000003d003d7308 */ /* 0x000fe20000002400 */
[----:B-1----:R-:W-:Y:S02]  /*f290*/  FFMA.FTZ R56, R0, R51, R56 ;  /* 0x0000003300387223 */ /* 0x002fe40000010038 */
[----:B------:R-:W1:Y:S01]  /*f2a0*/  LDSM.16.M88.4 R12, [R136+0x3000] ;  /* 0x00300000880c783b */ /* 0x000e620000000200 */
[----:B------:R-:W-:-:S04]  /*f2b0*/  DEPBAR.LE SB0, 0x0 ;  /* 0x000080000000791a */ /* 0x000fc80000000000 */
[C---:B------:R-:W-:Y:S01]  /*f2c0*/  HMMA.16816.F32 R20, R8.reuse, R16, R20 ;  /* 0x000000100814723c */ /* 0x040fe20000001814 */
[----:B------:R-:W4:Y:S07]  /*f2d0*/  MUFU.TANH R62, R62 ;  /* 0x0000003e003e7308 */ /* 0x000f2e0000002400 */
[----:B------:R-:W-:Y:S01]  /*f2e0*/  HMMA.16816.F32 R92, R8, R18, R92 ;  /* 0x00000012085c723c */ /* 0x000fe2000000185c */
[----:B------:R-:W-:Y:S06]  /*f2f0*/  MUFU.TANH R59, R59 ;  /* 0x0000003b003b7308 */ /* 0x000fec0000002400 */
[C---:B------:R-:W-:Y:S01]  /*f300*/  FFMA.FTZ R19, R0.reuse, R51, R58 ;  /* 0x0000003300137223 */ /* 0x040fe2000001003a */
[----:B---3--:R-:W-:Y:S01]  /*f310*/  HMMA.16816.F32 R88, R32, R84, R88 ;  /* 0x000000542058723c */ /* 0x008fe20000001858 */
[----:B------:R-:W-:Y:S01]  /*f320*/  MUFU.TANH R60, R60 ;  /* 0x0000003c003c7308 */ /* 0x000fe20000002400 */
[----:B----4-:R-:W-:-:S02]  /*f330*/  FFMA.FTZ R11, R0, R109, R62 ;  /* 0x0000006d000b7223 */ /* 0x010fc4000001003e */
[C---:B------:R-:W-:Y:S02]  /*f340*/  FFMA.FTZ R10, R0.reuse, R109, R61 ;  /* 0x0000006d000a7223 */ /* 0x040fe4000001003d */
[CC--:B------:R-:W-:Y:S02]  /*f350*/  FFMA.FTZ R8, R0.reuse, R49.reuse, R124 ;  /* 0x0000003100087223 */ /* 0x0c0fe4000001007c */
[----:B------:R-:W-:Y:S01]  /*f360*/  HMMA.16816.F32 R24, R32, R86, R24 ;  /* 0x000000562018723c */ /* 0x000fe20000001818 */
[----:B------:R-:W-:Y:S01]  /*f370*/  MUFU.TANH R66, R66 ;  /* 0x0000004200427308 */ /* 0x000fe20000002400 */
[----:B------:R-:W-:-:S06]  /*f380*/  FFMA.FTZ R9, R0, R49, R65 ;  /* 0x0000003100097223 */ /* 0x000fcc0000010041 */
[C---:B--2---:R-:W-:Y:S08]  /*f390*/  HMMA.16816.F32 R20, R32.reuse, R44, R20 ;  /* 0x0000002c2014723c */ /* 0x044ff00000001814 */
[----:B------:R-:W-:Y:S08]  /*f3a0*/  HMMA.16816.F32 R92, R32, R46, R92 ;  /* 0x0000002e205c723c */ /* 0x000ff0000000185c */
[C---:B------:R-:W-:Y:S08]  /*f3b0*/  HMMA.16816.F32 R76, R28.reuse, R74, R76 ;  /* 0x0000004a1c4c723c */ /* 0x040ff0000000184c */
[C---:B-1----:R-:W-:Y:S08]  /*f3c0*/  HMMA.16816.F32 R88, R28.reuse, R12, R88 ;  /* 0x0000000c1c58723c */ /* 0x042ff00000001858 */
[C---:B------:R-:W-:Y:S07]  /*f3d0*/  HMMA.16816.F32 R24, R28.reuse, R14, R24 ;  /* 0x0000000e1c18723c */ /* 0x040fee0000001818 */
[C---:B------:R-:W-:Y:S01]  /*f3e0*/  IADD3 R15, R105.reuse, 0x8, RZ ;  /* 0x00000008690f7810 */ /* 0x040fe20007ffe0ff */
[C---:B------:R-:W-:Y:S01]  /*f3f0*/  HMMA.16816.F32 R20, R28.reuse, R4, R20 ;  /* 0x000000041c14723c */ /* 0x040fe20000001814 */
[----:B------:R-:W-:Y:S01]  /*f400*/  FMUL.FTZ R16, R78, c[0x0][0x2ec] ;  /* 0x0000bb004e107a20 */ /* 0x000fe20000410000 */
[-C--:B------:R-:W-:Y:S01]  /*f410*/  IMNMX R105, R105, R52.reuse, PT ;  /* 0x0000003469697217 */ /* 0x080fe20003800200 */
[----:B------:R-:W-:Y:S01]  /*f420*/  FMUL.FTZ R17, R79, c[0x0][0x2ec] ;  /* 0x0000bb004f117a20 */ /* 0x000fe20000410000 */
[----:B------:R-:W-:Y:S01]  /*f430*/  IMNMX R166, R15, R52, PT ;  /* 0x000000340fa67217 */ /* 0x000fe20003800200 */
[----:B------:R-:W-:Y:S01]  /*f440*/  FMUL.FTZ R13, R77, c[0x0][0x2ec] ;  /* 0x0000bb004d0d7a20 */ /* 0x000fe20000410000 */
[-C--:B------:R-:W-:Y:S01]  /*f450*/  ISETP.GE.AND P5, PT, R38, R105.reuse, PT ;  /* 0x000000692600720c */ /* 0x080fe20003fa6270 */
[----:B------:R-:W1:Y:S01]  /*f460*/  MUFU.TANH R16, R16 ;  /* 0x0000001000107308 */ /* 0x000e620000002400 */
[----:B------:R-:W-:Y:S01]  /*f470*/  HMMA.16816.F32 R92, R28, R6, R92 ;  /* 0x000000061c5c723c */ /* 0x000fe2000000185c */
[----:B------:R-:W-:Y:S01]  /*f480*/  FMUL.FTZ R90, R90, c[0x0][0x2ec] ;  /* 0x0000bb005a5a7a20 */ /* 0x000fe20000410000 */
[-C--:B------:R-:W-:Y:S01]  /*f490*/  ISETP.GE.AND P0, PT, R38, R166.reuse, PT ;  /* 0x000000a62600720c */ /* 0x080fe20003f06270 */
[----:B------:R-:W-:Y:S01]  /*f4a0*/  FMUL.FTZ R88, R88, c[0x0][0x2ec] ;  /* 0x0000bb0058587a20 */ /* 0x000fe20000410000 */
[-C--:B------:R-:W-:Y:S01]  /*f4b0*/  ISETP.GE.AND P2, PT, R40, R166.reuse, PT ;  /* 0x000000a62800720c */ /* 0x080fe20003f46270 */
[----:B------:R-:W-:Y:S01]  /*f4c0*/  FMUL.FTZ R12, R76, c[0x0][0x2ec] ;  /* 0x0000bb004c0c7a20 */ /* 0x000fe20000410000 */
[-C--:B------:R-:W-:Y:S01]  /*f4d0*/  ISETP.GE.AND P1, PT, R40, R105.reuse, PT ;  /* 0x000000692800720c */ /* 0x080fe20003f26270 */
[----:B------:R-:W-:Y:S01]  /*f4e0*/  MUFU.TANH R17, R17 ;  /* 0x0000001100117308 */ /* 0x000fe20000002400 */
[----:B------:R-:W-:Y:S01]  /*f4f0*/  FMUL.FTZ R5, R25, c[0x0][0x2ec] ;  /* 0x0000bb0019057a20 */ /* 0x000fe20000410000 */
[----:B------:R-:W-:Y:S01]  /*f500*/  FSEL R19, R19, -INF , !P2 ;  /* 0xff80000013137808 */ /* 0x000fe20005000000 */
[----:B------:R-:W-:Y:S01]  /*f510*/  FMUL.FTZ R38, R91, c[0x0][0x2ec] ;  /* 0x0000bb005b267a20 */ /* 0x000fe20000410000 */
[-C--:B------:R-:W-:Y:S01]  /*f520*/  ISETP.GE.AND P2, PT, R108, R166.reuse, PT ;  /* 0x000000a66c00720c */ /* 0x080fe20003f46270 */
[----:B------:R-:W-:Y:S01]  /*f530*/  FMUL.FTZ R89, R89, c[0x0][0x2ec] ;  /* 0x0000bb0059597a20 */ /* 0x000fe20000410000 */
[----:B------:R-:W-:Y:S01]  /*f540*/  FSEL R4, R56, -INF , !P1 ;  /* 0xff80000038047808 */ /* 0x000fe20004800000 */
[----:B------:R-:W-:Y:S01]  /*f550*/  FMUL.FTZ R40, R24, c[0x0][0x2ec] ;  /* 0x0000bb0018287a20 */ /* 0x000fe20000410000 */
[----:B------:R-:W2:Y:S01]  /*f560*/  MUFU.TANH R18, R90 ;  /* 0x0000005a00127308 */ /* 0x000ea20000002400 */
[----:B------:R-:W-:Y:S01]  /*f570*/  FMUL.FTZ R20, R20, c[0x0][0x2ec] ;  /* 0x0000bb0014147a20 */ /* 0x000fe20000410000 */
[----:B------:R-:W-:Y:S01]  /*f580*/  ISETP.GE.AND P1, PT, R108, R105, PT ;  /* 0x000000696c00720c */ /* 0x000fe20003f26270 */
[----:B-1----:R-:W-:Y:S01]  /*f590*/  FFMA.FTZ R7, R0, R111, R16 ;  /* 0x0000006f00077223 */ /* 0x002fe20000010010 */
[----:B------:R-:W-:Y:S01]  /*f5a0*/  FSEL R11, R11, -INF , !P2 ;  /* 0xff8000000b0b7808 */ /* 0x000fe20005000000 */
[----:B------:R-:W-:Y:S01]  /*f5b0*/  FMUL.FTZ R33, R26, c[0x0][0x2ec] ;  /* 0x0000bb001a217a20 */ /* 0x000fe20000410000 */
[-C--:B------:R-:W-:Y:S01]  /*f5c0*/  ISETP.GE.AND P2, PT, R114, R166.reuse, PT ;  /* 0x000000a67200720c */ /* 0x080fe20003f46270 */
[----:B------:R-:W-:Y:S01]  /*f5d0*/  FMUL.FTZ R27, R27, c[0x0][0x2ec] ;  /* 0x0000bb001b1b7a20 */ /* 0x000fe20000410000 */
[----:B------:R-:W1:Y:S01]  /*f5e0*/  MUFU.TANH R14, R88 ;  /* 0x00000058000e7308 */ /* 0x000e620000002400 */
[----:B------:R-:W-:Y:S01]  /*f5f0*/  FMUL.FTZ R16, R92, c[0x0][0x2ec] ;  /* 0x0000bb005c107a20 */ /* 0x000fe20000410000 */
[----:B------:R-:W-:Y:S01]  /*f600*/  FSEL R10, R10, -INF , !P1 ;  /* 0xff8000000a0a7808 */ /* 0x000fe20004800000 */
[----:B------:R-:W-:Y:S01]  /*f610*/  FMUL.FTZ R22, R22, c[0x0][0x2ec] ;  /* 0x0000bb0016167a20 */ /* 0x000fe20000410000 */
[-C--:B------:R-:W-:Y:S01]  /*f620*/  ISETP.GE.AND P1, PT, R114, R105.reuse, PT ;  /* 0x000000697200720c */ /* 0x080fe20003f26270 */
[----:B------:R-:W-:Y:S01]  /*f630*/  FMUL.FTZ R21, R21, c[0x0][0x2ec] ;  /* 0x0000bb0015157a20 */ /* 0x000fe20000410000 */
[----:B------:R-:W-:Y:S01]  /*f640*/  ISETP.GE.AND P6, PT, R42, R105, PT ;  /* 0x000000692a00720c */ /* 0x000fe20003fc6270 */
[C---:B------:R-:W-:Y:S01]  /*f650*/  FFMA.FTZ R24, R0.reuse, R53, R57 ;  /* 0x0000003500187223 */ /* 0x040fe20000010039 */
[----:B------:R-:W3:Y:S01]  /*f660*/  MUFU.TANH R13, R13 ;  /* 0x0000000d000d7308 */ /* 0x000ee20000002400 */
[----:B--2---:R-:W-:Y:S01]  /*f670*/  FFMA.FTZ R18, R0, R115, R18 ;  /* 0x0000007300127223 */ /* 0x004fe20000010012 */
[----:B------:R-:W-:Y:S01]  /*f680*/  ISETP.GE.AND P4, PT, R42, R166, PT ;  /* 0x000000a62a00720c */ /* 0x000fe20003f86270 */
[----:B------:R-:W-:Y:S01]  /*f690*/  FFMA.FTZ R25, R0, R53, R59 ;  /* 0x0000003500197223 */ /* 0x000fe2000001003b */
[----:B------:R-:W-:Y:S01]  /*f6a0*/  FSEL R8, R8, -INF , !P5 ;  /* 0xff80000008087808 */ /* 0x000fe20006800000 */
[----:B------:R-:W-:Y:S01]  /*f6b0*/  FMUL.FTZ R95, R95, c[0x0][0x2ec] ;  /* 0x0000bb005f5f7a20 */ /* 0x000fe20000410000 */
[----:B------:R-:W-:Y:S01]  /*f6c0*/  FSEL R125, R18, -INF , !P2 ;  /* 0xff800000127d7808 */ /* 0x000fe20005000000 */
[----:B------:R-:W-:Y:S01]  /*f6d0*/  FMUL.FTZ R18, R94, c[0x0][0x2ec] ;  /* 0x0000bb005e127a20 */ /* 0x000fe20000410000 */
[----:B------:R2:W4:Y:S01]  /*f6e0*/  MUFU.TANH R32, R5 ;  /* 0x0000000500207308 */ /* 0x0005220000002400 */
[----:B-1----:R-:W-:Y:S01]  /*f6f0*/  FFMA.FTZ R124, R0, R115, R14 ;  /* 0x00000073007c7223 */ /* 0x002fe2000001000e */
[----:B------:R-:W-:Y:S01]  /*f700*/  ISETP.GE.AND P5, PT, R54, R105, PT ;  /* 0x000000693600720c */ /* 0x000fe20003fa6270 */
[CC--:B------:R-:W-:Y:S01]  /*f710*/  FFMA.FTZ R26, R0.reuse, R55.reuse, R60 ;  /* 0x00000037001a7223 */ /* 0x0c0fe2000001003c */
[----:B------:R-:W-:Y:S01]  /*f720*/  FSEL R9, R9, -INF , !P0 ;  /* 0xff80000009097808 */ /* 0x000fe20004000000 */
[----:B------:R-:W-:Y:S01]  /*f730*/  FFMA.FTZ R15, R0, R55, R66 ;  /* 0x00000037000f7223 */ /* 0x000fe20000010042 */
[----:B------:R-:W-:Y:S01]  /*f740*/  FSEL R124, R124, -INF , !P1 ;  /* 0xff8000007c7c7808 */ /* 0x000fe20004800000 */
[----:B------:R-:W-:Y:S01]  /*f750*/  FMUL.FTZ R93, R93, c[0x0][0x2ec] ;  /* 0x0000bb005d5d7a20 */ /* 0x000fe20000410000 */
[----:B------:R-:W1:Y:S01]  /*f760*/  MUFU.TANH R12, R12 ;  /* 0x0000000c000c7308 */ /* 0x000e620000002400 */
[----:B---3--:R-:W-:Y:S01]  /*f770*/  FFMA.FTZ R6, R0, R113, R13 ;  /* 0x0000007100067223 */ /* 0x008fe2000001000d */
[----:B------:R-:W-:-:S02]  /*f780*/  ISETP.GE.AND P1, PT, R120, R105, PT ;  /* 0x000000697800720c */ /* 0x000fc40003f26270 */
[-C--:B------:R-:W-:Y:S02]  /*f790*/  ISETP.GE.AND P0, PT, R54, R166.reuse, PT ;  /* 0x000000a63600720c */ /* 0x080fe40003f06270 */
[----:B------:R-:W-:Y:S02]  /*f7a0*/  FSEL R24, R24, -INF , !P6 ;  /* 0xff80000018187808 */ /* 0x000fe40007000000 */
[----:B------:R-:W3:Y:S01]  /*f7b0*/  MUFU.TANH R44, R89 ;  /* 0x00000059002c7308 */ /* 0x000ee20000002400 */
[----:B--2---:R-:W-:Y:S01]  /*f7c0*/  FFMA.FTZ R5, R0, R113, R17 ;  /* 0x0000007100057223 */ /* 0x004fe20000010011 */
[----:B------:R-:W-:Y:S01]  /*f7d0*/  FSEL R25, R25, -INF , !P4 ;  /* 0xff80000019197808 */ /* 0x000fe20006000000 */
[----:B------:R-:W-:Y:S01]  /*f7e0*/  FMUL.FTZ R17, R23, c[0x0][0x2ec] ;  /* 0x0000bb0017117a20 */ /* 0x000fe20000410000 */
[----:B------:R-:W-:Y:S01]  /*f7f0*/  ISETP.GE.AND P6, PT, R110, R105, PT ;  /* 0x000000696e00720c */ /* 0x000fe20003fc6270 */
[----:B----4-:R-:W-:Y:S01]  /*f800*/  FFMA.FTZ R32, R0, R121, R32 ;  /* 0x0000007900207223 */ /* 0x010fe20000010020 */
[----:B------:R-:W-:-:S02]  /*f810*/  ISETP.GE.AND P4, PT, R110, R166, PT ;  /* 0x000000a66e00720c */ /* 0x000fc40003f86270 */
[----:B------:R-:W2:Y:S01]  /*f820*/  MUFU.TANH R38, R38 ;  /* 0x0000002600267308 */ /* 0x000ea20000002400 */
[----:B-1----:R-:W-:Y:S01]  /*f830*/  FFMA.FTZ R12, R0, R111, R12 ;  /* 0x0000006f000c7223 */ /* 0x002fe2000001000c */
[----:B------:R-:W-:Y:S02]  /*f840*/  FSEL R26, R26, -INF , !P5 ;  /* 0xff8000001a1a7808 */ /* 0x000fe40006800000 */
[----:B------:R-:W-:Y:S02]  /*f850*/  FSEL R126, R32, -INF , !P1 ;  /* 0xff800000207e7808 */ /* 0x000fe40004800000 */
[----:B------:R-:W-:Y:S02]  /*f860*/  ISETP.GE.AND P5, PT, R112, R105, PT ;  /* 0x000000697000720c */ /* 0x000fe40003fa6270 */
[----:B------:R-:W1:Y:S01]  /*f870*/  MUFU.TANH R20, R20 ;  /* 0x0000001400147308 */ /* 0x000e620000002400 */
[----:B---3--:R-:W-:Y:S01]  /*f880*/  FFMA.FTZ R44, R0, R117, R44 ;  /* 0x00000075002c7223 */ /* 0x008fe2000001002c */
[----:B------:R-:W-:-:S02]  /*f890*/  FSEL R15, R15, -INF , !P0 ;  /* 0xff8000000f0f7808 */ /* 0x000fc40004000000 */
[----:B------:R-:W-:Y:S02]  /*f8a0*/  ISETP.GE.AND P1, PT, R132, R105, PT ;  /* 0x000000698400720c */ /* 0x000fe40003f26270 */
[----:B------:R-:W-:Y:S02]  /*f8b0*/  ISETP.GE.AND P0, PT, R112, R166, PT ;  /* 0x000000a67000720c */ /* 0x000fe40003f06270 */
[----:B------:R-:W3:Y:S01]  /*f8c0*/  MUFU.TANH R16, R16 ;  /* 0x0000001000107308 */ /* 0x000ee20000002400 */
[----:B--2---:R-:W-:Y:S01]  /*f8d0*/  FFMA.FTZ R38, R0, R117, R38 ;  /* 0x0000007500267223 */ /* 0x004fe20000010026 */
[----:B------:R-:W-:Y:S02]  /*f8e0*/  FSEL R12, R12, -INF , !P6 ;  /* 0xff8000000c0c7808 */ /* 0x000fe40007000000 */
[----:B------:R-:W-:Y:S02]  /*f8f0*/  FSEL R7, R7, -INF , !P4 ;  /* 0xff80000007077808 */ /* 0x000fe40006000000 */
[----:B------:R-:W-:-:S02]  /*f900*/  ISETP.GE.AND P6, PT, R116, R105, PT ;  /* 0x000000697400720c */ /* 0x000fc40003fc6270 */
[----:B------:R-:W2:Y:S01]  /*f910*/  MUFU.TANH R40, R40 ;  /* 0x0000002800287308 */ /* 0x000ea20000002400 */
[----:B-1----:R-:W-:Y:S01]  /*f920*/  FFMA.FTZ R117, R0, R123, R20 ;  /* 0x0000007b00757223 */ /* 0x002fe20000010014 */
[----:B------:R-:W-:Y:S02]  /*f930*/  ISETP.GE.AND P4, PT, R116, R166, PT ;  /* 0x000000a67400720c */ /* 0x000fe40003f86270 */
[----:B------:R-:W-:Y:S02]  /*f940*/  FSEL R6, R6, -INF , !P5 ;  /* 0xff80000006067808 */ /* 0x000fe40006800000 */
[----:B------:R-:W-:Y:S02]  /*f950*/  ISETP.GE.AND P5, PT, R118, R105, PT ;  /* 0x000000697600720c */ /* 0x000fe40003fa6270 */
[----:B------:R-:W1:Y:S01]  /*f960*/  MUFU.TANH R33, R33 ;  /* 0x0000002100217308 */ /* 0x000e620000002400 */
[----:B---3--:R-:W-:Y:S01]  /*f970*/  FFMA.FTZ R16, R0, R133, R16 ;  /* 0x0000008500107223 */ /* 0x008fe20000010010 */
[----:B------:R-:W-:-:S02]  /*f980*/  FSEL R5, R5, -INF , !P0 ;  /* 0xff80000005057808 */ /* 0x000fc40004000000 */
[-C--:B------:R-:W-:Y:S02]  /*f990*/  ISETP.GE.AND P0, PT, R118, R166.reuse, PT ;  /* 0x000000a67600720c */ /* 0x080fe40003f06270 */
[----:B------:R-:W-:Y:S02]  /*f9a0*/  FSEL R168, R44, -INF , !P6 ;  /* 0xff8000002ca87808 */ /* 0x000fe40007000000 */
[----:B------:R-:W3:Y:S01]  /*f9b0*/  MUFU.TANH R14, R22 ;  /* 0x00000016000e7308 */ /* 0x000ee20000002400 */
[----:B--2---:R-:W-:Y:S01]  /*f9c0*/  FFMA.FTZ R40, R0, R119, R40 ;  /* 0x0000007700287223 */ /* 0x004fe20000010028 */
[----:B------:R-:W-:Y:S02]  /*f9d0*/  FSEL R169, R38, -INF , !P4 ;  /* 0xff80000026a97808 */ /* 0x000fe40006000000 */
[C---:B------:R-:W-:Y:S02]  /*f9e0*/  ISETP.GE.AND P6, PT, R122.reuse, R105, PT ;  /* 0x000000697a00720c */ /* 0x040fe40003fc6270 */
[----:B------:R-:W-:-:S02]  /*f9f0*/  ISETP.GE.AND P4, PT, R122, R166, PT ;  /* 0x000000a67a00720c */ /* 0x000fc40003f86270 */
[----:B------:R-:W2:Y:S01]  /*fa00*/  MUFU.TANH R13, R21 ;  /* 0x00000015000d7308 */ /* 0x000ea20000002400 */
[----:B-1----:R-:W-:Y:S01]  /*fa10*/  FFMA.FTZ R33, R0, R119, R33 ;  /* 0x0000007700217223 */ /* 0x002fe20000010021 */
[----:B------:R-:W-:Y:S02]  /*fa20*/  FSEL R119, R16, -INF , !P1 ;  /* 0xff80000010777808 */ /* 0x000fe40004800000 */
[----:B------:R-:W-:Y:S02]  /*fa30*/  ISETP.GE.AND P1, PT, R104, 0x2, PT ;  /* 0x000000026800780c */ /* 0x000fe40003f26270 */
[----:B------:R-:W-:Y:S02]  /*fa40*/  FSEL R122, R40, -INF , !P5 ;  /* 0xff800000287a7808 */ /* 0x000fe40006800000 */
[----:B------:R-:W1:Y:S01]  /*fa50*/  MUFU.TANH R27, R27 ;  /* 0x0000001b001b7308 */ /* 0x000e620000002400 */
[----:B---3--:R-:W-:Y:S01]  /*fa60*/  FFMA.FTZ R14, R0, R123, R14 ;  /* 0x0000007b000e7223 */ /* 0x008fe2000001000e */
[----:B------:R-:W-:-:S02]  /*fa70*/  ISETP.GE.AND P5, PT, R96, R105, PT ;  /* 0x000000696000720c */ /* 0x000fc40003fa6270 */
[----:B------:R-:W-:Y:S02]  /*fa80*/  FSEL R167, R33, -INF , !P0 ;  /* 0xff80000021a77808 */ /* 0x000fe40004000000 */
[-C--:B------:R-:W-:Y:S02]  /*fa90*/  ISETP.GE.AND P2, PT, R120, R166.reuse, PT ;  /* 0x000000a67800720c */ /* 0x080fe40003f46270 */
[----:B------:R-:W3:Y:S01]  /*faa0*/  MUFU.TANH R17, R17 ;  /* 0x0000001100117308 */ /* 0x000ee20000002400 */
[----:B--2---:R-:W-:Y:S01]  /*fab0*/  FFMA.FTZ R13, R0, R97, R13 ;  /* 0x00000061000d7223 */ /* 0x004fe2000001000d */
[----:B------:R-:W-:Y:S02]  /*fac0*/  ISETP.GE.AND P0, PT, R96, R166, PT ;  /* 0x000000a66000720c */ /* 0x000fe40003f06270 */
[----:B------:R-:W-:Y:S02]  /*fad0*/  FSEL R117, R117, -INF , !P6 ;  /* 0xff80000075757808 */ /* 0x000fe40007000000 */
[----:B------:R-:W-:-:S02]  /*fae0*/  FSEL R113, R14, -INF , !P4 ;  /* 0xff8000000e717808 */ /* 0x000fc40006000000 */
[----:B------:R-:W2:Y:S01]  /*faf0*/  MUFU.TANH R18, R18 ;  /* 0x0000001200127308 */ /* 0x000ea20000002400 */
[----:B-1----:R-:W-:Y:S01]  /*fb00*/  FFMA.FTZ R27, R0, R121, R27 ;  /* 0x00000079001b7223 */ /* 0x002fe2000001001b */
[C---:B------:R-:W-:Y:S01]  /*fb10*/  ISETP.GE.AND P6, PT, R2.reuse, R105, PT ;  /* 0x000000690200720c */ /* 0x040fe20003fc6270 */
[----:B------:R-:W-:Y:S01]  /*fb20*/  BAR.SYNC.DEFER_BLOCKING 0x0 ;  /* 0x0000000000007b1d */ /* 0x000fe20000010000 */
[-C--:B------:R-:W-:Y:S01]  /*fb30*/  ISETP.GE.AND P4, PT, R2, R166.reuse, PT ;  /* 0x000000a60200720c */ /* 0x080fe20003f86270 */
[CC--:B------:R-:W-:Y:S01]  /*fb40*/  FFMA.FTZ R2, R0.reuse, R43.reuse, R137 ;  /* 0x0000002b00027223 */ /* 0x0c0fe20000010089 */
[----:B------:R-:W-:Y:S01]  /*fb50*/  FSEL R116, R13, -INF , !P5 ;  /* 0xff8000000d747808 */ /* 0x000fe20006800000 */
[C---:B------:R-:W-:Y:S01]  /*fb60*/  FFMA.FTZ R13, R0.reuse, R43, R64 ;  /* 0x0000002b000d7223 */ /* 0x040fe20000010040 */
[----:B------:R-:W-:Y:S01]  /*fb70*/  FSEL R127, R27, -INF , !P2 ;  /* 0xff8000001b7f7808 */ /* 0x000fe20005000000 */
[----:B------:R-:W1:Y:S01]  /*fb80*/  MUFU.TANH R20, R93 ;  /* 0x0000005d00147308 */ /* 0x000e620000002400 */
[----:B---3--:R-:W-:Y:S01]  /*fb90*/  FFMA.FTZ R17, R0, R97, R17 ;  /* 0x0000006100117223 */ /* 0x008fe20000010011 */
[----:B------:R-:W-:-:S02]  /*fba0*/  ISETP.GE.AND P2, PT, R132, R166, PT ;  /* 0x000000a68400720c */ /* 0x000fc40003f46270 */
[----:B------:R-:W-:Y:S02]  /*fbb0*/  ISETP.GE.AND P5, PT, R134, R105, PT ;  /* 0x000000698600720c */ /* 0x000fe40003fa6270 */
[----:B------:R-:W-:Y:S01]  /*fbc0*/  FSEL R112, R17, -INF , !P0 ;  /* 0xff80000011707808 */ /* 0x000fe20004000000 */
[----:B--2---:R-:W-:Y:S01]  /*fbd0*/  FFMA.FTZ R18, R0, R133, R18 ;  /* 0x0000008500127223 */ /* 0x004fe20000010012 */
[----:B------:R-:W2:Y:S01]  /*fbe0*/  MUFU.TANH R95, R95 ;  /* 0x0000005f005f7308 */ /* 0x000ea20000002400 */
[----:B------:R-:W-:Y:S02]  /*fbf0*/  ISETP.GE.AND P0, PT, R134, R166, PT ;  /* 0x000000a68600720c */ /* 0x000fe40003f06270 */
[C---:B------:R-:W-:Y:S02]  /*fc00*/  IADD3 R137, R147.reuse, 0x1800, RZ ;  /* 0x0000180093897810 */ /* 0x040fe40007ffe0ff */
[C---:B------:R-:W-:Y:S02]  /*fc10*/  IADD3 R134, R147.reuse, 0x2800, RZ ;  /* 0x0000280093867810 */ /* 0x040fe40007ffe0ff */
[C---:B------:R-:W-:Y:S01]  /*fc20*/  IADD3 R133, R147.reuse, 0x3000, RZ ;  /* 0x0000300093857810 */ /* 0x040fe20007ffe0ff */
[----:B-1----:R-:W-:Y:S01]  /*fc30*/  FFMA.FTZ R20, R0, R135, R20 ;  /* 0x0000008700147223 */ /* 0x002fe20000010014 */
[----:B------:R-:W-:-:S02]  /*fc40*/  IADD3 R132, R147, 0x3800, RZ ;  /* 0x0000380093847810 */ /* 0x000fc40007ffe0ff */
[----:B------:R-:W-:Y:S02]  /*fc50*/  FSEL R115, R18, -INF , !P2 ;  /* 0xff80000012737808 */ /* 0x000fe40005000000 */
[----:B------:R-:W-:Y:S02]  /*fc60*/  FSEL R2, R2, -INF , !P6 ;  /* 0xff80000002027808 */ /* 0x000fe40007000000 */
[----:B------:R-:W-:Y:S01]  /*fc70*/  FSEL R13, R13, -INF , !P4 ;  /* 0xff8000000d0d7808 */ /* 0x000fe20006000000 */
[----:B--2---:R-:W-:Y:S01]  /*fc80*/  FFMA.FTZ R114, R0, R135, R95 ;  /* 0x0000008700727223 */ /* 0x004fe2000001005f */
[----:B------:R-:W-:Y:S02]  /*fc90*/  IADD3 R135, R147, 0x2000, RZ ;  /* 0x0000200093877810 */ /* 0x000fe40007ffe0ff */
        /* <DEDUP_REMOVED lines=58> */
[----:B------:R-:W-:Y:S02]  /*10040*/  IMAD R14, R17, c[0x0][0x184], R14 ;  /* 0x00006100110e7a24 */ /* 0x000fe400078e020e */
[----:B------:R-:W-:-:S03]  /*10050*/  IMAD.MOV.U32 R17, RZ, RZ, R20 ;  /* 0x000000ffff117224 */ /* 0x000fc600078e0014 */
[----:B------:R-:W-:Y:S01]  /*10060*/  IADD3 R14, R21, R14, RZ ;  /* 0x0000000e150e7210 */ /* 0x000fe20007ffe0ff */
[----:B------:R-:W-:Y:S05]  /*10070*/  BRA `(.L_x_7291) ;  /* 0x0000003000007947 */ /* 0x000fea0003800000 */
.L_x_7290:
[----:B------:R-:W-:-:S05]  /*10080*/  IMAD.MOV.U32 R17, RZ, RZ, c[0x0][0x198] ;  /* 0x00006600ff117624 */ /* 0x000fca00078e00ff */
[----:B------:R-:W-:-:S04]  /*10090*/  LEA R17, -R17, RZ, 0x6 ;  /* 0x000000ff11117211 */ /* 0x000fc800078e31ff */
[----:B------:R-:W-:Y:S02]  /*100a0*/  SHF.R.S32.HI R14, RZ, 0x1f, R17 ;  /* 0x0000001fff0e7819 */ /* 0x000fe40000011411 */
.L_x_7291:
        /* <DEDUP_REMOVED lines=75> */
.L_x_7289:
        /* <DEDUP_REMOVED lines=21> */
[----:B------:R-:W-:Y:S02]  /*106b0*/  FMNMX.FTZ R14, R127, R14, !PT ;  /* 0x0000000e7f0e7209 */ /* 0x000fe40007810000 */
[----:B------:R-:W-:Y:S02]  /*106c0*/  FMNMX.FTZ R3, R117, R16, !PT ;  /* 0x0000001075037209 */ /* 0x000fe40007810000 */
[----:B------:R-:W-:Y:S02]  /*106d0*/  SHF.L.U32 R144, R144, 0x1, RZ ;  /* 0x0000000190907819 */ /* 0x000fe400000006ff */
[----:B------:R-:W-:Y:S02]  /*106e0*/  FMNMX.FTZ R16, R116, R3, !PT ;  /* 0x0000000374107209 */ /* 0x000fe40007810000 */
[----:B------:R-:W-:Y:S01]  /*106f0*/  FMNMX.FTZ R3, R113, R14, !PT ;  /* 0x0000000e71037209 */ /* 0x000fe20007810000 */
[----:B------:R-:W-:Y:S01]  /*10700*/  LDSM.16.MT88.4 R92, [R144+0x8000] ;  /* 0x00800000905c783b */ /* 0x000fe20000004200 */
[----:B------:R-:W-:-:S02]  /*10710*/  FMNMX.FTZ R21, R119, R16, !PT ;  /* 0x0000001077157209 */ /* 0x000fc40007810000 */
[----:B------:R-:W-:Y:S02]  /*10720*/  FMNMX.FTZ R14, R112, R3, !PT ;  /* 0x00000003700e7209 */ /* 0x000fe40007810000 */
[----:B------:R-:W-:Y:S02]  /*10730*/  FMNMX.FTZ R21, R118, R21, !PT ;  /* 0x0000001576157209 */ /* 0x000fe40007810000 */
[----:B------:R-:W-:Y:S02]  /*10740*/  FMNMX.FTZ R3, R115, R14, !PT ;  /* 0x0000000e73037209 */ /* 0x000fe40007810000 */
[-C--:B------:R-:W-:Y:S01]  /*10750*/  LEA R142, R41, R144.reuse, 0x1 ;  /* 0x00000090298e7211 */ /* 0x080fe200078e08ff */
[----:B------:R-:W1:Y:S01]  /*10760*/  SHFL.BFLY PT, R16, R21, 0x2, 0x1f ;  /* 0x0c401f0015107f89 */ /* 0x000e6200000e0000 */
[----:B------:R-:W-:Y:S02]  /*10770*/  FMNMX.FTZ R18, R114, R3, !PT ;  /* 0x0000000372127209 */ /* 0x000fe40007810000 */
[C---:B------:R-:W-:Y:S01]  /*10780*/  LEA R141, R39.reuse, R144, 0x1 ;  /* 0x00000090278d7211 */ /* 0x040fe200078e08ff */
[----:B------:R-:W-:Y:S01]  /*10790*/  LDSM.16.MT88.4 R84, [R142+0x8000] ;  /* 0x008000008e54783b */ /* 0x000fe20000004200 */
[----:B------:R-:W-:-:S03]  /*107a0*/  LEA R140, R39, R142, 0x1 ;  /* 0x0000008e278c7211 */ /* 0x000fc600078e08ff */
[----:B------:R-:W2:Y:S04]  /*107b0*/  SHFL.BFLY PT, R17, R18, 0x2, 0x1f ;  /* 0x0c401f0012117f89 */ /* 0x000ea800000e0000 */
[----:B------:R-:W-:Y:S04]  /*107c0*/  LDSM.16.MT88.4 R40, [R144+0xa000] ;  /* 0x00a000009028783b */ /* 0x000fe80000004200 */
[----:B------:R-:W-:Y:S04]  /*107d0*/  LDSM.16.MT88.4 R76, [R141+0x8000] ;  /* 0x008000008d4c783b */ /* 0x000fe80000004200 */
[----:B------:R-:W-:Y:S01]  /*107e0*/  LDSM.16.MT88.4 R68, [R140+0x8000] ;  /* 0x008000008c44783b */ /* 0x000fe20000004200 */
[----:B-1----:R-:W-:-:S03]  /*107f0*/  FMNMX.FTZ R16, R21, R16, !PT ;  /* 0x0000001015107209 */ /* 0x002fc60007810000 */
[----:B------:R-:W-:Y:S04]  /*10800*/  LDSM.16.MT88.4 R48, [R142+0xa000] ;  /* 0x00a000008e30783b */ /* 0x000fe80000004200 */
[----:B------:R-:W1:Y:S01]  /*10810*/  SHFL.BFLY PT, R3, R16, 0x1, 0x1f ;  /* 0x0c201f0010037f89 */ /* 0x000e6200000e0000 */
[----:B--2---:R-:W-:-:S03]  /*10820*/  FMNMX.FTZ R17, R18, R17, !PT ;  /* 0x0000001112117209 */ /* 0x004fc60007810000 */
[----:B------:R-:W-:Y:S04]  /*10830*/  LDSM.16.MT88.4 R56, [R141+0xa000] ;  /* 0x00a000008d38783b */ /* 0x000fe80000004200 */
[----:B------:R-:W2:Y:S04]  /*10840*/  SHFL.BFLY PT, R14, R17, 0x1, 0x1f ;  /* 0x0c201f00110e7f89 */ /* 0x000ea800000e0000 */
[----:B------:R-:W-:Y:S01]  /*10850*/  LDSM.16.MT88.4 R20, [R140+0x8800] ;  /* 0x008800008c14783b */ /* 0x000fe20000004200 */
[----:B-1----:R-:W-:-:S04]  /*10860*/  FMNMX.FTZ R3, R16, R3, !PT ;  /* 0x0000000310037209 */ /* 0x002fc80007810000 */
        /* <DEDUP_REMOVED lines=8> */
[----:B------:R-:W-:Y:S01]  /*108f0*/  FMUL.FTZ R120, R2, c[0x0][0x23c] ;  /* 0x00008f0002787a20 */ /* 0x000fe20000410000 */
[----:B------:R-:W-:Y:S01]  /*10900*/  MUFU.EX2 R109, R109 ;  /* 0x0000006d006d7308 */ /* 0x000fe20000000800 */
[--C-:B------:R-:W-:Y:S02]  /*10910*/  FFMA.FTZ R30, R24, c[0x0][0x23c], -R121.reuse ;  /* 0x00008f00181e7a23 */ /* 0x100fe40000010879 */
[--C-:B------:R-:W-:Y:S01]  /*10920*/  FFMA.FTZ R28, R10, c[0x0][0x23c], -R121.reuse ;  /* 0x00008f000a1c7a23 */ /* 0x100fe20000010879 */
[----:B------:R-:W-:Y:S01]  /*10930*/  FSEL R120, R120, RZ, P0 ;  /* 0x000000ff78787208 */ /* 0x000fe20000000000 */
[----:B------:R-:W-:-:S02]  /*10940*/  FFMA.FTZ R31, R26, c[0x0][0x23c], -R121 ;  /* 0x00008f001a1f7a23 */ /* 0x000fc40000010879 */
[--C-:B------:R-:W-:Y:S01]  /*10950*/  FFMA.FTZ R29, R12, c[0x0][0x23c], -R121.reuse ;  /* 0x00008f000c1d7a23 */ /* 0x100fe20000010879 */
[----:B------:R-:W1:Y:S01]  /*10960*/  MUFU.EX2 R108, R108 ;  /* 0x0000006c006c7308 */ /* 0x000e620000000800 */
[--C-:B------:R-:W-:Y:S02]  /*10970*/  FFMA.FTZ R111, R13, c[0x0][0x23c], -R120.reuse ;  /* 0x00008f000d6f7a23 */ /* 0x100fe40000010878 */
[--C-:B------:R-:W-:Y:S02]  /*10980*/  FFMA.FTZ R110, R9, c[0x0][0x23c], -R120.reuse ;  /* 0x00008f00096e7a23 */ /* 0x100fe40000010878 */
[--C-:B------:R-:W-:Y:S02]  /*10990*/  FFMA.FTZ R34, R19, c[0x0][0x23c], -R120.reuse ;  /* 0x00008f0013227a23 */ /* 0x100fe40000010878 */
[--C-:B------:R-:W-:Y:S01]  /*109a0*/  FFMA.FTZ R33, R25, c[0x0][0x23c], -R120.reuse ;  /* 0x00008f0019217a23 */ /* 0x100fe20000010878 */
[----:B------:R-:W-:Y:S01]  /*109b0*/  MUFU.EX2 R35, R35 ;  /* 0x0000002300237308 */ /* 0x000fe20000000800 */
[----:B------:R-:W-:Y:S01]  /*109c0*/  FFMA.FTZ R27, R11, c[0x0][0x23c], -R120 ;  /* 0x00008f000b1b7a23 */ /* 0x000fe20000010878 */
[----:B------:R-:W-:Y:S01]  /*109d0*/  LDSM.16.MT88.4 R16, [R141+0x8800] ;  /* 0x008800008d10783b */ /* 0x000fe20000004200 */
[----:B------:R-:W-:-:S02]  /*109e0*/  FFMA.FTZ R24, R6, c[0x0][0x23c], -R121 ;  /* 0x00008f0006187a23 */ /* 0x000fc40000010879 */
[--C-:B------:R-:W-:Y:S01]  /*109f0*/  FFMA.FTZ R32, R15, c[0x0][0x23c], -R120.reuse ;  /* 0x00008f000f207a23 */ /* 0x100fe20000010878 */
[----:B------:R-:W2:Y:S01]  /*10a00*/  LDSM.16.MT88.4 R8, [R142+0x8800] ;  /* 0x008800008e08783b */ /* 0x000ea20000004200 */
[--C-:B------:R-:W-:Y:S01]  /*10a10*/  FFMA.FTZ R26, R7, c[0x0][0x23c], -R120.reuse ;  /* 0x00008f00071a7a23 */ /* 0x100fe20000010878 */
[----:B------:R-:W3:Y:S01]  /*10a20*/  MUFU.EX2 R30, R30 ;  /* 0x0000001e001e7308 */ /* 0x000ee20000000800 */
[----:B-1----:R-:W-:Y:S01]  /*10a30*/  F2FP.PACK_AB R64, R108, R109 ;  /* 0x0000006d6c40723e */ /* 0x002fe200000000ff */
[----:B------:R-:W-:Y:S01]  /*10a40*/  FFMA.FTZ R25, R5, c[0x0][0x23c], -R120 ;  /* 0x00008f0005197a23 */ /* 0x000fe20000010878 */
[----:B------:R-:W1:Y:S01]  /*10a50*/  LDSM.16.MT88.4 R12, [R144+0x8800] ;  /* 0x00880000900c783b */ /* 0x000e620000004200 */
        /* <DEDUP_REMOVED lines=14> */
[--C-:B------:R-:W-:Y:S02]  /*10b40*/  FFMA.FTZ R115, R115, c[0x0][0x23c], -R120.reuse ;  /* 0x00008f0073737a23 */ /* 0x100fe40000010878 */
[----:B------:R-:W-:Y:S02]  /*10b50*/  FFMA.FTZ R168, R114, c[0x0][0x23c], -R120 ;  /* 0x00008f0072a87a23 */ /* 0x000fe40000010878 */
[----:B------:R-:W-:Y:S01]  /*10b60*/  FADD.FTZ R108, R109, R108 ;  /* 0x0000006c6d6c7221 */ /* 0x000fe20000010000 */
[----:B------:R-:W3:Y:S01]  /*10b70*/  MUFU.EX2 R33, R33 ;  /* 0x0000002100217308 */ /* 0x000ee20000000800 */
[----:B----4-:R-:W-:Y:S01]  /*10b80*/  F2FP.PACK_AB R65, R110, R111 ;  /* 0x0000006f6e41723e */ /* 0x010fe200000000ff */
[----:B------:R-:W-:-:S02]  /*10b90*/  FADD.FTZ R111, R111, R110 ;  /* 0x0000006e6f6f7221 */ /* 0x000fc40000010000 */
[----:B------:R-:W-:-:S04]  /*10ba0*/  FADD.FTZ R35, R35, R108 ;  /* 0x0000006c23237221 */ /* 0x000fc80000010000 */
[----:B------:R-:W-:Y:S01]  /*10bb0*/  MUFU.EX2 R31, R31 ;  /* 0x0000001f001f7308 */ /* 0x000fe20000000800 */
[----:B------:R-:W-:Y:S01]  /*10bc0*/  FADD.FTZ R30, R30, R35 ;  /* 0x000000231e1e7221 */ /* 0x000fe20000010000 */
[----:B---3--:R-:W-:-:S06]  /*10bd0*/  F2FP.PACK_AB R67, R33, R34 ;  /* 0x000000222143723e */ /* 0x008fcc00000000ff */
[----:B------:R-:W3:Y:S01]  /*10be0*/  MUFU.EX2 R28, R28 ;  /* 0x0000001c001c7308 */ /* 0x000ee20000000800 */
[----:B------:R-:W-:-:S04]  /*10bf0*/  FADD.FTZ R34, R34, R111 ;  /* 0x0000006f22227221 */ /* 0x000fc80000010000 */
[----:B------:R-:W-:Y:S01]  /*10c00*/  FADD.FTZ R33, R33, R34 ;  /* 0x0000002221217221 */ /* 0x000fe20000010000 */
[C---:B------:R-:W-:Y:S02]  /*10c10*/  HMMA.16816.F32 R88, R64.reuse, R84, RZ ;  /* 0x000000544058723c */ /* 0x040fe400000018ff */
[----:B------:R-:W-:Y:S06]  /*10c20*/  MUFU.EX2 R29, R29 ;  /* 0x0000001d001d7308 */ /* 0x000fec0000000800 */
[----:B------:R-:W-:Y:S02]  /*10c30*/  HMMA.16816.F32 R84, R64, R86, RZ ;  /* 0x000000564054723c */ /* 0x000fe400000018ff */
[----:B------:R-:W4:Y:S01]  /*10c40*/  MUFU.EX2 R24, R24 ;  /* 0x0000001800187308 */ /* 0x000f220000000800 */
[----:B---3--:R-:W-:Y:S01]  /*10c50*/  F2FP.PACK_AB R4, R28, R31 ;  /* 0x0000001f1c04723e */ /* 0x008fe200000000ff */
[----:B------:R-:W-:-:S04]  /*10c60*/  FADD.FTZ R31, R31, R30 ;  /* 0x0000001e1f1f7221 */ /* 0x000fc80000010000 */
[C---:B------:R-:W-:Y:S01]  /*10c70*/  HMMA.16816.F32 R96, R64.reuse, R92, RZ ;  /* 0x0000005c4060723c */ /* 0x040fe200000018ff */
[----:B------:R-:W-:Y:S01]  /*10c80*/  FADD.FTZ R28, R28, R31 ;  /* 0x0000001f1c1c7221 */ /* 0x000fe20000010000 */
[----:B------:R-:W-:Y:S06]  /*10c90*/  MUFU.EX2 R32, R32 ;  /* 0x0000002000207308 */ /* 0x000fec0000000800 */
[----:B------:R-:W-:Y:S02]  /*10ca0*/  HMMA.16816.F32 R92, R64, R94, RZ ;  /* 0x0000005e405c723c */ /* 0x000fe400000018ff */
[----:B------:R-:W3:Y:S01]  /*10cb0*/  MUFU.EX2 R27, R27 ;  /* 0x0000001b001b7308 */ /* 0x000ee20000000800 */
[----:B----4-:R-:W-:Y:S01]  /*10cc0*/  F2FP.PACK_AB R6, R24, R29 ;  /* 0x0000001d1806723e */ /* 0x010fe200000000ff */
[----:B------:R-:W-:-:S04]  /*10cd0*/  FADD.FTZ R29, R29, R28 ;  /* 0x0000001c1d1d7221 */ /* 0x000fc80000010000 */
[C---:B------:R-:W-:Y:S01]  /*10ce0*/  HMMA.16816.F32 R36, R64.reuse, R40, RZ ;  /* 0x000000284024723c */ /* 0x040fe200000018ff */
[----:B------:R-:W-:Y:S01]  /*10cf0*/  FADD.FTZ R29, R24, R29 ;  /* 0x0000001d181d7221 */ /* 0x000fe20000010000 */
        /* <DEDUP_REMOVED lines=8> */
[----:B------:R-:W-:Y:S01]  /*10d80*/  HMMA.16816.F32 R76, R64, R78, RZ ;  /* 0x0000004e404c723c */ /* 0x000fe200000018ff */
[----:B----4-:R-:W-:Y:S01]  /*10d90*/  F2FP.PACK_AB R7, R25, R26 ;  /* 0x0000001a1907723e */ /* 0x010fe200000000ff */
[----:B------:R-:W3:Y:S01]  /*10da0*/  MUFU.EX2 R123, R123 ;  /* 0x0000007b007b7308 */ /* 0x000ee20000000800 */
[----:B------:R-:W-:-:S05]  /*10db0*/  FADD.FTZ R26, R26, R27 ;  /* 0x0000001b1a1a7221 */ /* 0x000fca0000010000 */
[----:B------:R-:W-:Y:S01]  /*10dc0*/  HMMA.16816.F32 R72, R64, R68, RZ ;  /* 0x000000444048723c */ /* 0x000fe200000018ff */
        /* <DEDUP_REMOVED lines=21> */
[----:B------:R-:W2:Y:S01]  /*10f20*/  LDSM.16.MT88.4 R8, [R140+0xa800] ;  /* 0x00a800008c08783b */ /* 0x000ea20000004200 */
[----:B------:R-:W-:Y:S06]  /*10f30*/  MUFU.EX2 R168, R168 ;  /* 0x000000a800a87308 */ /* 0x000fec0000000800 */
[C---:B------:R-:W-:Y:S08]  /*10f40*/  HMMA.16816.F32 R48, R64.reuse, R50, RZ ;  /* 0x000000324030723c */ /* 0x040ff000000018ff */
[C---:B------:R-:W-:Y:S08]  /*10f50*/  HMMA.16816.F32 R56, R64.reuse, R58, RZ ;  /* 0x0000003a4038723c */ /* 0x040ff000000018ff */
[C---:B-1----:R-:W-:Y:S08]  /*10f60*/  HMMA.16816.F32 R60, R64.reuse, R12, RZ ;  /* 0x0000000c403c723c */ /* 0x042ff000000018ff */
[----:B------:R-:W-:Y:S01]  /*10f70*/  HMMA.16816.F32 R64, R64, R14, RZ ;  /* 0x0000000e4040723c */ /* 0x000fe200000018ff */
[----:B------:R-:W1:Y:S07]  /*10f80*/  LDSM.16.MT88.4 R12, [R141+0xa800] ;  /* 0x00a800008d0c783b */ /* 0x000e6e0000004200 */
        /* <DEDUP_REMOVED lines=12> */
[----:B-1----:R-:W-:Y:S01]  /*11050*/  HMMA.16816.F32 R52, R4, R12, R52 ;  /* 0x0000000c0434723c */ /* 0x002fe20000001834 */
[----:B------:R-:W-:-:S04]  /*11060*/  FFMA.FTZ R23, R167, c[0x0][0x23c], -R120 ;  /* 0x00008f00a7177a23 */ /* 0x000fc80000010878 */
[----:B------:R-:W1:Y:S03]  /*11070*/  MUFU.EX2 R22, R22 ;  /* 0x0000001600167308 */ /* 0x000e660000000800 */
[C---:B----4-:R-:W-:Y:S05]  /*11080*/  HMMA.16816.F32 R44, R4.reuse, R16, R44 ;  /* 0x00000010042c723c */ /* 0x050fea000000182c */
[----:B------:R-:W-:Y:S03]  /*11090*/  MUFU.EX2 R23, R23 ;  /* 0x0000001700177308 */ /* 0x000fe60000000800 */
[C---:B------:R-:W-:Y:S01]  /*110a0*/  HMMA.16816.F32 R48, R4.reuse, R18, R48 ;  /* 0x000000120430723c */ /* 0x040fe20000001830 */
[----:B------:R-:W4:Y:S04]  /*110b0*/  LDSM.16.MT88.4 R16, [R140+0x9000] ;  /* 0x009000008c10783b */ /* 0x000f280000004200 */
[----:B------:R-:W5:Y:S03]  /*110c0*/  MUFU.EX2 R20, R20 ;  /* 0x0000001400147308 */ /* 0x000f660000000800 */
[----:B------:R-:W-:Y:S01]  /*110d0*/  HMMA.16816.F32 R56, R4, R14, R56 ;  /* 0x0000000e0438723c */ /* 0x000fe20000001838 */
[----:B------:R-:W4:Y:S06]  /*110e0*/  LDSM.16.MT88.4 R12, [R142+0x9000] ;  /* 0x009000008e0c783b */ /* 0x000f2c0000004200 */
[----:B---3--:R-:W-:Y:S01]  /*110f0*/  F2FP.PACK_AB R4, R123, R124 ;  /* 0x0000007c7b04723e */ /* 0x008fe200000000ff */
[----:B------:R-:W-:Y:S01]  /*11100*/  FADD.FTZ R124, R124, R29 ;  /* 0x0000001d7c7c7221 */ /* 0x000fe20000010000 */
[----:B-1----:R-:W-:Y:S01]  /*11110*/  F2FP.PACK_AB R5, R22, R125 ;  /* 0x0000007d1605723e */ /* 0x002fe200000000ff */
        /* <DEDUP_REMOVED lines=130> */
.L_x_7293:
[----:B------:R-:W-:-:S05]  /*11940*/  IMAD.MOV.U32 R5, RZ, RZ, c[0x0][0x1a0] ;  /* 0x00006800ff057624 */ /* 0x000fca00078e00ff */
[----:B------:R-:W-:-:S04]  /*11950*/  LEA R5, -R5, RZ, 0x6 ;  /* 0x000000ff05057211 */ /* 0x000fc800078e31ff */
[----:B------:R-:W-:Y:S02]  /*11960*/  SHF.R.S32.HI R6, RZ, 0x1f, R5 ;  /* 0x0000001fff067819 */ /* 0x000fe40000011405 */
.L_x_7294:
        /* <DEDUP_REMOVED lines=53> */
[----:B------:R-:W-:Y:S02]  /*11cc0*/  @!P2 STS.128 [R157+0xa800], RZ ;  /* 0x00a800ff9d00a388 */ /* 0x000fe40000000c00 */
[----:B------:R-:W-:Y:S02]  /*11cd0*/  I2F R101, R106 ;  /* 0x0000006a00657306 */ /* 0x000fe40000201400 */
        /* <DEDUP_REMOVED lines=122> */
[----:B------:R-:W-:Y:S01]  /*12480*/  HMMA.16816.F32 R20, R124, R118, R20 ;  /* 0x000000767c14723c */ /* 0x000fe20000001814 */
[----:B------:R-:W-:-:S02]  /*12490*/  FMUL.FTZ R35, R35, c[0x0][0x2ec] ;  /* 0x0000bb0023237a20 */ /* 0x000fc40000410000 */
[----:B------:R-:W-:-:S05]  /*124a0*/  FMUL.FTZ R32, R32, c[0x0][0x2ec] ;  /* 0x0000bb0020207a20 */ /* 0x000fca0000410000 */
[----:B--2---:R-:W-:Y:S01]  /*124b0*/  HMMA.16816.F32 R16, R124, R112, R16 ;  /* 0x000000707c10723c */ /* 0x004fe20000001810 */
[----:B------:R-:W-:Y:S01]  /*124c0*/  FMUL.FTZ R28, R28, c[0x0][0x2ec] ;  /* 0x0000bb001c1c7a20 */ /* 0x000fe20000410000 */
[----:B------:R-:W-:Y:S01]  /*124d0*/  MUFU.TANH R112, R35 ;  /* 0x0000002300707308 */ /* 0x000fe20000002400 */
[----:B------:R-:W-:Y:S02]  /*124e0*/  FMUL.FTZ R30, R30, c[0x0][0x2ec] ;  /* 0x0000bb001e1e7a20 */ /* 0x000fe40000410000 */
[----:B------:R-:W-:-:S03]  /*124f0*/  FMUL.FTZ R31, R31, c[0x0][0x2ec] ;  /* 0x0000bb001f1f7a20 */ /* 0x000fc60000410000 */
[C---:B----4-:R-:W-:Y:S01]  /*12500*/  HMMA.16816.F32 R8, R124.reuse, R108, R8 ;  /* 0x0000006c7c08723c */ /* 0x050fe20000001808 */
[----:B------:R-:W-:Y:S01]  /*12510*/  FMUL.FTZ R25, R25, c[0x0][0x2ec] ;  /* 0x0000bb0019197a20 */ /* 0x000fe20000410000 */
[----:B------:R-:W-:Y:S01]  /*12520*/  MUFU.TANH R28, R28 ;  /* 0x0000001c001c7308 */ /* 0x000fe20000002400 */
[----:B------:R-:W-:Y:S02]  /*12530*/  FMUL.FTZ R24, R24, c[0x0][0x2ec] ;  /* 0x0000bb0018187a20 */ /* 0x000fe40000410000 */
[----:B------:R-:W-:Y:S02]  /*12540*/  FMUL.FTZ R26, R26, c[0x0][0x2ec] ;  /* 0x0000bb001a1a7a20 */ /* 0x000fe40000410000 */
[----:B------:R-:W-:Y:S01]  /*12550*/  IADD3 R108, R106, 0x8, RZ ;  /* 0x000000086a6c7810 */ /* 0x000fe20007ffe0ff */
[C---:B------:R-:W-:Y:S01]  /*12560*/  HMMA.16816.F32 R12, R124.reuse, R114, R12 ;  /* 0x000000727c0c723c */ /* 0x040fe2000000180c */
[----:B------:R-:W-:Y:S01]  /*12570*/  FMUL.FTZ R23, R23, c[0x0][0x2ec] ;  /* 0x0000bb0017177a20 */ /* 0x000fe20000410000 */
[----:B------:R-:W-:Y:S01]  /*12580*/  MUFU.TANH R30, R30 ;  /* 0x0000001e001e7308 */ /* 0x000fe20000002400 */
[----:B------:R-:W-:Y:S01]  /*12590*/  FMUL.FTZ R21, R21, c[0x0][0x2ec] ;  /* 0x0000bb0015157a20 */ /* 0x000fe20000410000 */
[----:B------:R-:W-:Y:S01]  /*125a0*/  ISETP.GE.AND P5, PT, R108, R105, PT ;  /* 0x000000696c00720c */ /* 0x000fe20003fa6270 */
[----:B------:R-:W-:Y:S01]  /*125b0*/  FMUL.FTZ R20, R20, c[0x0][0x2ec] ;  /* 0x0000bb0014147a20 */ /* 0x000fe20000410000 */
[----:B------:R-:W-:Y:S01]  /*125c0*/  ISETP.GE.AND P1, PT, R108, R166, PT ;  /* 0x000000a66c00720c */ /* 0x000fe20003f26270 */
[----:B------:R-:W-:Y:S01]  /*125d0*/  FMUL.FTZ R115, R27, c[0x0][0x2ec] ;  /* 0x0000bb001b737a20 */ /* 0x000fe20000410000 */
[----:B------:R-:W-:Y:S01]  /*125e0*/  HMMA.16816.F32 R4, R124, R110, R4 ;  /* 0x0000006e7c04723c */ /* 0x000fe20000001804 */
[----:B------:R-:W-:Y:S01]  /*125f0*/  FMUL.FTZ R17, R17, c[0x0][0x2ec] ;  /* 0x0000bb0011117a20 */ /* 0x000fe20000410000 */
[----:B------:R-:W1:Y:S01]  /*12600*/  I2F R107, R108 ;  /* 0x0000006c006b7306 */ /* 0x000e620000201400 */
[----:B------:R-:W-:-:S02]  /*12610*/  FMUL.FTZ R18, R18, c[0x0][0x2ec] ;  /* 0x0000bb0012127a20 */ /* 0x000fc40000410000 */
[----:B------:R-:W-:Y:S02]  /*12620*/  FMUL.FTZ R19, R19, c[0x0][0x2ec] ;  /* 0x0000bb0013137a20 */ /* 0x000fe40000410000 */
[----:B------:R-:W-:Y:S01]  /*12630*/  FMUL.FTZ R111, R33, c[0x0][0x2ec] ;  /* 0x0000bb00216f7a20 */ /* 0x000fe20000410000 */
[----:B------:R-:W-:Y:S01]  /*12640*/  IADD3 R110, R106, 0x1, RZ ;  /* 0x000000016a6e7810 */ /* 0x000fe20007ffe0ff */
[----:B------:R-:W-:Y:S01]  /*12650*/  FMUL.FTZ R33, R29, c[0x0][0x2ec] ;  /* 0x0000bb001d217a20 */ /* 0x000fe20000410000 */
[----:B------:R-:W-:Y:S01]  /*12660*/  MUFU.TANH R117, R31 ;  /* 0x0000001f00757308 */ /* 0x000fe20000002400 */
[----:B------:R-:W-:Y:S01]  /*12670*/  FMUL.FTZ R119, R8, c[0x0][0x2ec] ;  /* 0x0000bb0008777a20 */ /* 0x000fe20000410000 */
[----:B------:R-:W-:Y:S01]  /*12680*/  ISETP.GE.AND P6, PT, R110, R105, PT ;  /* 0x000000696e00720c */ /* 0x000fe20003fc6270 */
[----:B------:R-:W-:Y:S01]  /*12690*/  FMUL.FTZ R16, R16, c[0x0][0x2ec] ;  /* 0x0000bb0010107a20 */ /* 0x000fe20000410000 */
[----:B------:R-:W-:Y:S01]  /*126a0*/  ISETP.GE.AND P4, PT, R110, R166, PT ;  /* 0x000000a66e00720c */ /* 0x000fe20003f86270 */
[----:B------:R-:W-:-:S02]  /*126b0*/  FMUL.FTZ R22, R22, c[0x0][0x2ec] ;  /* 0x0000bb0016167a20 */ /* 0x000fc40000410000 */
[----:B------:R-:W-:Y:S01]  /*126c0*/  FMUL.FTZ R12, R12, c[0x0][0x2ec] ;  /* 0x0000bb000c0c7a20 */ /* 0x000fe20000410000 */
[----:B------:R-:W-:Y:S01]  /*126d0*/  I2F R109, R110 ;  /* 0x0000006e006d7306 */ /* 0x000fe20000201400 */
[----:B------:R-:W-:Y:S02]  /*126e0*/  FMUL.FTZ R15, R15, c[0x0][0x2ec] ;  /* 0x0000bb000f0f7a20 */ /* 0x000fe40000410000 */
[----:B------:R-:W-:Y:S02]  /*126f0*/  FMUL.FTZ R14, R14, c[0x0][0x2ec] ;  /* 0x0000bb000e0e7a20 */ /* 0x000fe40000410000 */
[----:B------:R-:W-:Y:S02]  /*12700*/  FMUL.FTZ R10, R10, c[0x0][0x2ec] ;  /* 0x0000bb000a0a7a20 */ /* 0x000fe40000410000 */
[----:B------:R-:W-:Y:S01]  /*12710*/  FMUL.FTZ R4, R4, c[0x0][0x2ec] ;  /* 0x0000bb0004047a20 */ /* 0x000fe20000410000 */
[----:B------:R-:W2:Y:S01]  /*12720*/  MUFU.TANH R111, R111 ;  /* 0x0000006f006f7308 */ /* 0x000ea20000002400 */
[----:B------:R-:W-:-:S02]  /*12730*/  FMUL.FTZ R11, R11, c[0x0][0x2ec] ;  /* 0x0000bb000b0b7a20 */ /* 0x000fc40000410000 */
[----:B------:R-:W-:Y:S02]  /*12740*/  FMUL.FTZ R6, R6, c[0x0][0x2ec] ;  /* 0x0000bb0006067a20 */ /* 0x000fe40000410000 */
[----:B------:R-:W-:Y:S02]  /*12750*/  FMUL.FTZ R7, R7, c[0x0][0x2ec] ;  /* 0x0000bb0007077a20 */ /* 0x000fe40000410000 */
[----:B------:R-:W-:Y:S01]  /*12760*/  FMUL.FTZ R5, R5, c[0x0][0x2ec] ;  /* 0x0000bb0005057a20 */ /* 0x000fe20000410000 */
[----:B------:R-:W-:Y:S08]  /*12770*/  MUFU.TANH R29, R25 ;  /* 0x00000019001d7308 */ /* 0x000ff00000002400 */
[----:B------:R3:W-:Y:S08]  /*12780*/  MUFU.TANH R25, R17 ;  /* 0x0000001100197308 */ /* 0x0007f00000002400 */
[----:B------:R-:W-:Y:S01]  /*12790*/  MUFU.TANH R33, R33 ;  /* 0x0000002100217308 */ /* 0x000fe20000002400 */
[----:B---3--:R-:W-:-:S07]  /*127a0*/  IADD3 R17, R106, 0x9, RZ ;  /* 0x000000096a117810 */ /* 0x008fce0007ffe0ff */
[----:B------:R3:W-:Y:S08]  /*127b0*/  MUFU.TANH R113, R23 ;  /* 0x0000001700717308 */ /* 0x0007f00000002400 */
[----:B------:R-:W4:Y:S01]  /*127c0*/  I2F R8, R17 ;  /* 0x0000001100087306 */ /* 0x000f220000201400 */
[----:B---3--:R-:W-:-:S07]  /*127d0*/  FMUL.FTZ R23, R13, c[0x0][0x2ec] ;  /* 0x0000bb000d177a20 */ /* 0x008fce0000410000 */
[----:B------:R3:W-:Y:S01]  /*127e0*/  MUFU.TANH R173, R18 ;  /* 0x0000001200ad7308 */ /* 0x0007e20000002400 */
[----:B------:R-:W-:-:S07]  /*127f0*/  IADD3 R13, R106, 0x10, RZ ;  /* 0x000000106a0d7810 */ /* 0x000fce0007ffe0ff */
[----:B------:R2:W-:Y:S08]  /*12800*/  MUFU.TANH R27, R21 ;  /* 0x00000015001b7308 */ /* 0x0005f00000002400 */
[----:B------:R5:W-:Y:S01]  /*12810*/  MUFU.TANH R35, R19 ;  /* 0x0000001300237308 */ /* 0x000be20000002400 */
[----:B---3--:R-:W-:Y:S02]  /*12820*/  FMUL.FTZ R18, R9, c[0x0][0x2ec] ;  /* 0x0000bb0009127a20 */ /* 0x008fe40000410000 */
[----:B-1----:R-:W-:-:S05]  /*12830*/  FFMA.FTZ R9, R0, R107, R30 ;  /* 0x0000006b00097223 */ /* 0x002fca000001001e */
[----:B------:R1:W-:Y:S01]  /*12840*/  MUFU.TANH R121, R12 ;  /* 0x0000000c00797308 */ /* 0x0003e20000002400 */
[C---:B--2---:R-:W-:Y:S01]  /*12850*/  FFMA.FTZ R21, R0.reuse, R109, R111 ;  /* 0x0000006d00157223 */ /* 0x044fe2000001006f */
[----:B------:R-:W-:Y:S02]  /*12860*/  FSEL R9, R9, -INF , !P1 ;  /* 0xff80000009097808 */ /* 0x000fe40004800000 */
[----:B------:R-:W-:Y:S02]  /*12870*/  ISETP.GE.AND P1, PT, R13, R166, PT ;  /* 0x000000a60d00720c */ /* 0x000fe40003f26270 */
[----:B------:R-:W-:Y:S02]  /*12880*/  FSEL R21, R21, -INF , !P6 ;  /* 0xff80000015157808 */ /* 0x000fe40007000000 */
[----:B------:R2:W-:Y:S01]  /*12890*/  MUFU.TANH R31, R15 ;  /* 0x0000000f001f7308 */ /* 0x0005e20000002400 */
[----:B-----5:R-:W-:Y:S01]  /*128a0*/  FFMA.FTZ R19, R0, R107, R28 ;  /* 0x0000006b00137223 */ /* 0x020fe2000001001c */
[----:B------:R-:W-:-:S04]  /*128b0*/  ISETP.GE.AND P6, PT, R17, R105, PT ;  /* 0x000000691100720c */ /* 0x000fc80003fc6270 */
[----:B------:R-:W-:Y:S02]  /*128c0*/  FSEL R19, R19, -INF , !P5 ;  /* 0xff80000013137808 */ /* 0x000fe40006800000 */
[----:B-1----:R-:W-:Y:S01]  /*128d0*/  IADD3 R12, R106, 0x11, RZ ;  /* 0x000000116a0c7810 */ /* 0x002fe20007ffe0ff */
[----:B------:R-:W-:Y:S01]  /*128e0*/  MUFU.TANH R123, R16 ;  /* 0x00000010007b7308 */ /* 0x000fe20000002400 */
[----:B------:R-:W-:Y:S01]  /*128f0*/  ISETP.GE.AND P5, PT, R13, R105, PT ;  /* 0x000000690d00720c */ /* 0x000fe20003fa6270 */
[----:B--2---:R-:W-:-:S06]  /*12900*/  FFMA.FTZ R15, R0, R109, R112 ;  /* 0x0000006d000f7223 */ /* 0x004fcc0000010070 */
[----:B------:R-:W-:Y:S01]  /*12910*/  MUFU.TANH R127, R24 ;  /* 0x00000018007f7308 */ /* 0x000fe20000002400 */
[----:B------:R-:W-:Y:S02]  /*12920*/  FSEL R15, R15, -INF , !P4 ;  /* 0xff8000000f0f7808 */ /* 0x000fe40006000000 */
[----:B------:R-:W-:Y:S01]  /*12930*/  ISETP.GE.AND P4, PT, R17, R166, PT ;  /* 0x000000a61100720c */ /* 0x000fe20003f86270 */
[----:B----4-:R-:W-:-:S04]  /*12940*/  FFMA.FTZ R17, R0, R8, R33 ;  /* 0x0000000800117223 */ /* 0x010fc80000010021 */
[----:B------:R1:W2:Y:S01]  /*12950*/  I2F R16, R13 ;  /* 0x0000000d00107306 */ /* 0x0002a20000201400 */
[----:B------:R-:W-:Y:S02]  /*12960*/  FSEL R17, R17, -INF , !P6 ;  /* 0xff80000011117808 */ /* 0x000fe40007000000 */
[----:B------:R-:W-:-:S05]  /*12970*/  ISETP.GE.AND P6, PT, R12, R105, PT ;  /* 0x000000690c00720c */ /* 0x000fca0003fc6270 */
[----:B------:R-:W3:Y:S08]  /*12980*/  MUFU.TANH R167, R26 ;  /* 0x0000001a00a77308 */ /* 0x000ef00000002400 */
[----:B------:R-:W-:Y:S01]  /*12990*/  MUFU.TANH R129, R14 ;  /* 0x0000000e00817308 */ /* 0x000fe20000002400 */
[C---:B-1----:R-:W-:Y:S02]  /*129a0*/  FFMA.FTZ R13, R0.reuse, R8, R117 ;  /* 0x00000008000d7223 */ /* 0x042fe40000010075 */
[----:B--2---:R-:W-:-:S03]  /*129b0*/  FFMA.FTZ R127, R0, R16, R127 ;  /* 0x00000010007f7223 */ /* 0x004fc6000001007f */
[----:B------:R-:W-:Y:S02]  /*129c0*/  FSEL R13, R13, -INF , !P4 ;  /* 0xff8000000d0d7808 */ /* 0x000fe40006000000 */
[----:B------:R1:W-:Y:S01]  /*129d0*/  MUFU.TANH R107, R18 ;  /* 0x00000012006b7308 */ /* 0x0003e20000002400 */
[----:B---3--:R-:W-:Y:S01]  /*129e0*/  FFMA.FTZ R193, R0, R16, R167 ;  /* 0x0000001000c17223 */ /* 0x008fe200000100a7 */
[----:B------:R-:W-:Y:S02]  /*129f0*/  ISETP.GE.AND P4, PT, R12, R166, PT ;  /* 0x000000a60c00720c */ /* 0x000fe40003f86270 */
[----:B------:R-:W-:Y:S02]  /*12a00*/  IADD3 R16, R106, 0x20, RZ ;  /* 0x000000206a107810 */ /* 0x000fe40007ffe0ff */
[----:B------:R-:W-:Y:S02]  /*12a10*/  FSEL R167, R127, -INF , !P5 ;  /* 0xff8000007fa77808 */ /* 0x000fe40006800000 */
[----:B------:R-:W-:Y:S01]  /*12a20*/  MUFU.TANH R115, R115 ;  /* 0x0000007300737308 */ /* 0x000fe20000002400 */
[----:B------:R-:W-:-:S07]  /*12a30*/  FSEL R193, R193, -INF , !P1 ;  /* 0xff800000c1c17808 */ /* 0x000fce0004800000 */
[----:B------:R-:W2:Y:S01]  /*12a40*/  I2F R14, R12 ;  /* 0x0000000c000e7306 */ /* 0x000ea20000201400 */
[----:B-1----:R-:W-:-:S07]  /*12a50*/  IADD3 R18, R106, 0x19, RZ ;  /* 0x000000196a127810 */ /* 0x002fce0007ffe0ff */
[----:B------:R1:W-:Y:S08]  /*12a60*/  MUFU.TANH R125, R20 ;  /* 0x00000014007d7308 */ /* 0x0003f00000002400 */
[----:B------:R-:W3:Y:S01]  /*12a70*/  I2F R8, R18 ;  /* 0x0000001200087306 */ /* 0x000ee20000201400 */
[CC--:B--2---:R-:W-:Y:S02]  /*12a80*/  FFMA.FTZ R29, R0.reuse, R14.reuse, R29 ;  /* 0x0000000e001d7223 */ /* 0x0c4fe4000001001d */
[----:B------:R-:W-:Y:S01]  /*12a90*/  FFMA.FTZ R115, R0, R14, R115 ;  /* 0x0000000e00737223 */ /* 0x000fe20000010073 */
[----:B------:R-:W-:-:S02]  /*12aa0*/  IADD3 R14, R106, 0x29, RZ ;  /* 0x000000296a0e7810 */ /* 0x000fc40007ffe0ff */
[----:B------:R-:W-:Y:S02]  /*12ab0*/  FSEL R197, R29, -INF , !P6 ;  /* 0xff8000001dc57808 */ /* 0x000fe40007000000 */
[----:B-1----:R-:W-:Y:S01]  /*12ac0*/  IADD3 R20, R106, 0x18, RZ ;  /* 0x000000186a147810 */ /* 0x002fe20007ffe0ff */
[----:B------:R-:W-:Y:S01]  /*12ad0*/  MUFU.TANH R171, R22 ;  /* 0x0000001600ab7308 */ /* 0x000fe20000002400 */
[----:B------:R-:W-:Y:S02]  /*12ae0*/  FSEL R191, R115, -INF , !P4 ;  /* 0xff80000073bf7808 */ /* 0x000fe40006000000 */
[CC--:B------:R-:W-:Y:S02]  /*12af0*/  ISETP.GE.AND P5, PT, R20.reuse, R105.reuse, PT ;  /* 0x000000691400720c */ /* 0x0c0fe40003fa6270 */
[----:B------:R-:W-:Y:S01]  /*12b00*/  ISETP.GE.AND P1, PT, R20, R166, PT ;  /* 0x000000a61400720c */ /* 0x000fe20003f26270 */
[CC--:B---3--:R-:W-:Y:S02]  /*12b10*/  FFMA.FTZ R127, R0.reuse, R8.reuse, R27 ;  /* 0x00000008007f7223 */ /* 0x0c8fe4000001001b */
[----:B------:R-:W1:Y:S01]  /*12b20*/  I2F R22, R20 ;  /* 0x0000001400167306 */ /* 0x000e620000201400 */
[----:B------:R-:W-:Y:S01]  /*12b30*/  FFMA.FTZ R113, R0, R8, R113 ;  /* 0x0000000800717223 */ /* 0x000fe20000010071 */
[----:B------:R-:W-:-:S02]  /*12b40*/  ISETP.GE.AND P6, PT, R18, R105, PT ;  /* 0x000000691200720c */ /* 0x000fc40003fc6270 */
[----:B------:R-:W-:Y:S02]  /*12b50*/  ISETP.GE.AND P4, PT, R18, R166, PT ;  /* 0x000000a61200720c */ /* 0x000fe40003f86270 */
[----:B------:R-:W-:Y:S02]  /*12b60*/  FSEL R127, R127, -INF , !P6 ;  /* 0xff8000007f7f7808 */ /* 0x000fe40007000000 */
[----:B------:R2:W-:Y:S01]  /*12b70*/  MUFU.TANH R33, R10 ;  /* 0x0000000a00217308 */ /* 0x0005e20000002400 */
[----:B------:R-:W-:-:S07]  /*12b80*/  FSEL R189, R113, -INF , !P4 ;  /* 0xff80000071bd7808 */ /* 0x000fce0006000000 */
[----:B------:R3:W4:Y:S01]  /*12b90*/  I2F R24, R16 ;  /* 0x0000001000187306 */ /* 0x0007220000201400 */
[-C--:B-1----:R-:W-:Y:S01]  /*12ba0*/  FFMA.FTZ R125, R0, R22.reuse, R125 ;  /* 0x00000016007d7223 */ /* 0x082fe2000001007d */
[----:B------:R-:W-:Y:S01]  /*12bb0*/  IADD3 R20, R106, 0x28, RZ ;  /* 0x000000286a147810 */ /* 0x000fe20007ffe0ff */
[----:B------:R-:W-:-:S03]  /*12bc0*/  FFMA.FTZ R171, R0, R22, R171 ;  /* 0x0000001600ab7223 */ /* 0x000fc600000100ab */
[----:B------:R-:W-:Y:S02]  /*12bd0*/  FSEL R195, R125, -INF , !P5 ;  /* 0xff8000007dc37808 */ /* 0x000fe40006800000 */
[----:B--2---:R-:W-:Y:S01]  /*12be0*/  IADD3 R10, R106, 0x21, RZ ;  /* 0x000000216a0a7810 */ /* 0x004fe20007ffe0ff */
[----:B------:R-:W-:Y:S01]  /*12bf0*/  MUFU.TANH R23, R23 ;  /* 0x0000001700177308 */ /* 0x000fe20000002400 */
[----:B------:R-:W-:Y:S02]  /*12c00*/  FSEL R171, R171, -INF , !P1 ;  /* 0xff800000abab7808 */ /* 0x000fe40004800000 */
[CC--:B------:R-:W-:Y:S02]  /*12c10*/  ISETP.GE.AND P5, PT, R16.reuse, R105.reuse, PT ;  /* 0x000000691000720c */ /* 0x0c0fe40003fa6270 */
[----:B------:R-:W-:Y:S02]  /*12c20*/  ISETP.GE.AND P1, PT, R16, R166, PT ;  /* 0x000000a61000720c */ /* 0x000fe40003f26270 */
[----:B---3--:R-:W-:Y:S01]  /*12c30*/  IADD3 R16, R106, 0x30, RZ ;  /* 0x000000306a107810 */ /* 0x008fe20007ffe0ff */
[----:B------:R-:W1:Y:S01]  /*12c40*/  I2F R12, R10 ;  /* 0x0000000a000c7306 */ /* 0x000e620000201400 */
[----:B------:R-:W-:Y:S01]  /*12c50*/  ISETP.GE.AND P6, PT, R10, R105, PT ;  /* 0x000000690a00720c */ /* 0x000fe20003fc6270 */
[----:B----4-:R-:W-:Y:S01]  /*12c60*/  FFMA.FTZ R173, R0, R24, R173 ;  /* 0x0000001800ad7223 */ /* 0x010fe200000100ad */
[----:B------:R-:W-:Y:S01]  /*12c70*/  ISETP.GE.AND P4, PT, R10, R166, PT ;  /* 0x000000a60a00720c */ /* 0x000fe20003f86270 */
[----:B------:R-:W-:-:S03]  /*12c80*/  FFMA.FTZ R123, R0, R24, R123 ;  /* 0x00000018007b7223 */ /* 0x000fc6000001007b */
[----:B------:R-:W-:Y:S01]  /*12c90*/  FSEL R179, R173, -INF , !P1 ;  /* 0xff800000adb37808 */ /* 0x000fe20004800000 */
[----:B------:R-:W2:Y:S01]  /*12ca0*/  I2F R8, R14 ;  /* 0x0000000e00087306 */ /* 0x000ea20000201400 */
[----:B------:R-:W-:Y:S02]  /*12cb0*/  FSEL R181, R123, -INF , !P5 ;  /* 0xff8000007bb57808 */ /* 0x000fe40006800000 */
[C---:B------:R-:W-:Y:S02]  /*12cc0*/  ISETP.GE.AND P5, PT, R20.reuse, R105, PT ;  /* 0x000000691400720c */ /* 0x040fe40003fa6270 */
[----:B------:R-:W-:-:S03]  /*12cd0*/  ISETP.GE.AND P1, PT, R20, R166, PT ;  /* 0x000000a61400720c */ /* 0x000fc60003f26270 */
[----:B------:R-:W3:Y:S01]  /*12ce0*/  I2F R18, R20 ;  /* 0x0000001400127306 */ /* 0x000ee20000201400 */
[CC--:B-1----:R-:W-:Y:S02]  /*12cf0*/  FFMA.FTZ R185, R0.reuse, R12.reuse, R25 ;  /* 0x0000000c00b97223 */ /* 0x0c2fe40000010019 */
[----:B------:R-:W-:Y:S01]  /*12d00*/  FFMA.FTZ R35, R0, R12, R35 ;  /* 0x0000000c00237223 */ /* 0x000fe20000010023 */
[----:B------:R-:W-:Y:S02]  /*12d10*/  IADD3 R12, R106, 0x38, RZ ;  /* 0x000000386a0c7810 */ /* 0x000fe40007ffe0ff */
[----:B------:R-:W-:Y:S02]  /*12d20*/  FSEL R185, R185, -INF , !P6 ;  /* 0xff800000b9b97808 */ /* 0x000fe40007000000 */
[----:B------:R-:W-:Y:S01]  /*12d30*/  MUFU.TANH R119, R119 ;  /* 0x0000007700777308 */ /* 0x000fe20000002400 */
[----:B------:R-:W-:Y:S01]  /*12d40*/  FSEL R177, R35, -INF , !P4 ;  /* 0xff80000023b17808 */ /* 0x000fe20006000000 */
[-C--:B--2---:R-:W-:Y:S01]  /*12d50*/  FFMA.FTZ R187, R0, R8.reuse, R23 ;  /* 0x0000000800bb7223 */ /* 0x084fe20000010017 */
[----:B------:R-:W-:Y:S01]  /*12d60*/  ISETP.GE.AND P6, PT, R14, R105, PT ;  /* 0x000000690e00720c */ /* 0x000fe20003fc6270 */
[----:B------:R-:W-:Y:S01]  /*12d70*/  FFMA.FTZ R31, R0, R8, R31 ;  /* 0x00000008001f7223 */ /* 0x000fe2000001001f */
[----:B------:R-:W-:Y:S01]  /*12d80*/  ISETP.GE.AND P4, PT, R14, R166, PT ;  /* 0x000000a60e00720c */ /* 0x000fe20003f86270 */
[----:B------:R-:W-:Y:S01]  /*12d90*/  FMUL.FTZ R8, R34, c[0x0][0x2ec] ;  /* 0x0000bb0022087a20 */ /* 0x000fe20000410000 */
[----:B------:R-:W-:Y:S01]  /*12da0*/  FSEL R187, R187, -INF , !P6 ;  /* 0xff800000bbbb7808 */ /* 0x000fe20007000000 */
[----:B------:R1:W-:Y:S01]  /*12db0*/  MUFU.TANH R27, R4 ;  /* 0x00000004001b7308 */ /* 0x0003e20000002400 */
[----:B------:R-:W-:Y:S01]  /*12dc0*/  FSEL R173, R31, -INF , !P4 ;  /* 0xff8000001fad7808 */ /* 0x000fe20006000000 */
[----:B---3--:R-:W-:-:S02]  /*12dd0*/  FFMA.FTZ R121, R0, R18, R121 ;  /* 0x0000001200797223 */ /* 0x008fc40000010079 */
[----:B------:R-:W-:-:S03]  /*12de0*/  FFMA.FTZ R129, R0, R18, R129 ;  /* 0x0000001200817223 */ /* 0x000fc60000010081 */
[----:B------:R-:W-:Y:S01]  /*12df0*/  FSEL R183, R121, -INF , !P5 ;  /* 0xff80000079b77808 */ /* 0x000fe20006800000 */
[----:B------:R-:W2:Y:S01]  /*12e00*/  I2F R22, R16 ;  /* 0x0000001000167306 */ /* 0x000ea20000201400 */
[----:B------:R-:W-:Y:S01]  /*12e10*/  FSEL R175, R129, -INF , !P1 ;  /* 0xff80000081af7808 */ /* 0x000fe20004800000 */
[----:B------:R-:W-:Y:S01]  /*12e20*/  IMAD.MOV.U32 R129, RZ, RZ, R131 ;  /* 0x000000ffff817224 */ /* 0x000fe200078e0083 */
[CC--:B------:R-:W-:Y:S02]  /*12e30*/  ISETP.GE.AND P5, PT, R16.reuse, R105.reuse, PT ;  /* 0x000000691000720c */ /* 0x0c0fe40003fa6270 */
[----:B------:R-:W-:Y:S02]  /*12e40*/  ISETP.GE.AND P1, PT, R16, R166, PT ;  /* 0x000000a61000720c */ /* 0x000fe40003f26270 */
[----:B-1----:R-:W-:Y:S01]  /*12e50*/  IADD3 R4, R106, 0x31, RZ ;  /* 0x000000316a047810 */ /* 0x002fe20007ffe0ff */
[----:B------:R-:W-:Y:S03]  /*12e60*/  MUFU.TANH R11, R11 ;  /* 0x0000000b000b7308 */ /* 0x000fe60000002400 */
[----:B------:R-:W-:-:S02]  /*12e70*/  ISETP.GE.AND P6, PT, R4, R105, PT ;  /* 0x000000690400720c */ /* 0x000fc40003fc6270 */
[----:B------:R-:W-:Y:S01]  /*12e80*/  ISETP.GE.AND P4, PT, R4, R166, PT ;  /* 0x000000a60400720c */ /* 0x000fe20003f86270 */
[CC--:B--2---:R-:W-:Y:S02]  /*12e90*/  FFMA.FTZ R119, R0.reuse, R22.reuse, R119 ;  /* 0x0000001600777223 */ /* 0x0c4fe40000010077 */
[----:B------:R-:W1:Y:S01]  /*12ea0*/  I2F R10, R4 ;  /* 0x00000004000a7306 */ /* 0x000e620000201400 */
[----:B------:R-:W-:Y:S02]  /*12eb0*/  FFMA.FTZ R33, R0, R22, R33 ;  /* 0x0000001600217223 */ /* 0x000fe40000010021 */
[----:B------:R-:W-:-:S03]  /*12ec0*/  FSEL R122, R119, -INF , !P5 ;  /* 0xff800000777a7808 */ /* 0x000fc60006800000 */
[----:B------:R-:W-:Y:S02]  /*12ed0*/  FSEL R121, R33, -INF , !P1 ;  /* 0xff80000021797808 */ /* 0x000fe40004800000 */
[----:B------:R2:W-:Y:S01]  /*12ee0*/  MUFU.TANH R25, R6 ;  /* 0x0000000600197308 */ /* 0x0005e20000002400 */
[C---:B------:R-:W-:Y:S02]  /*12ef0*/  ISETP.GE.AND P5, PT, R12.reuse, R105, PT ;  /* 0x000000690c00720c */ /* 0x040fe40003fa6270 */
[----:B------:R-:W-:-:S05]  /*12f00*/  ISETP.GE.AND P1, PT, R12, R166, PT ;  /* 0x000000a60c00720c */ /* 0x000fca0003f26270 */
[----:B------:R-:W3:Y:S01]  /*12f10*/  I2F R14, R12 ;  /* 0x0000000c000e7306 */ /* 0x000ee20000201400 */
[CC--:B-1----:R-:W-:Y:S02]  /*12f20*/  FFMA.FTZ R107, R0.reuse, R10.reuse, R107 ;  /* 0x0000000a006b7223 */ /* 0x0c2fe4000001006b */
[----:B------:R-:W-:-:S03]  /*12f30*/  FFMA.FTZ R11, R0, R10, R11 ;  /* 0x0000000a000b7223 */ /* 0x000fc6000001000b */
[----:B------:R-:W-:Y:S02]  /*12f40*/  FSEL R124, R107, -INF , !P6 ;  /* 0xff8000006b7c7808 */ /* 0x000fe40007000000 */
[C---:B--2---:R-:W-:Y:S01]  /*12f50*/  IADD3 R6, R106.reuse, 0x39, RZ ;  /* 0x000000396a067810 */ /* 0x044fe20007ffe0ff */
[----:B------:R-:W1:Y:S01]  /*12f60*/  MUFU.TANH R32, R32 ;  /* 0x0000002000207308 */ /* 0x000e620000002400 */
[----:B------:R-:W-:Y:S02]  /*12f70*/  FSEL R119, R11, -INF , !P4 ;  /* 0xff8000000b777808 */ /* 0x000fe40006000000 */
[C---:B------:R-:W-:Y:S02]  /*12f80*/  ISETP.GE.AND P6, PT, R106.reuse, R105, PT ;  /* 0x000000696a00720c */ /* 0x040fe40003fc6270 */
[----:B------:R-:W-:Y:S01]  /*12f90*/  ISETP.GE.AND P4, PT, R106, R166, PT ;  /* 0x000000a66a00720c */ /* 0x000fe20003f86270 */
[CC--:B---3--:R-:W-:Y:S02]  /*12fa0*/  FFMA.FTZ R27, R0.reuse, R14.reuse, R27 ;  /* 0x0000000e001b7223 */ /* 0x0c8fe4000001001b */
[----:B------:R-:W-:Y:S01]  /*12fb0*/  I2F R23, R6 ;  /* 0x0000000600177306 */ /* 0x000fe20000201400 */
[----:B------:R-:W-:-:S02]  /*12fc0*/  FFMA.FTZ R25, R0, R14, R25 ;  /* 0x0000000e00197223 */ /* 0x000fc40000010019 */
[----:B------:R-:W-:-:S03]  /*12fd0*/  FSEL R123, R27, -INF , !P5 ;  /* 0xff8000001b7b7808 */ /* 0x000fc60006800000 */
[----:B------:R-:W-:Y:S02]  /*12fe0*/  FSEL R117, R25, -INF , !P1 ;  /* 0xff80000019757808 */ /* 0x000fe40004800000 */
[----:B------:R-:W2:Y:S01]  /*12ff0*/  MUFU.TANH R8, R8 ;  /* 0x0000000800087308 */ /* 0x000ea20000002400 */
[----:B-1----:R-:W-:Y:S01]  /*13000*/  FFMA.FTZ R32, R0, R101, R32 ;  /* 0x0000006500207223 */ /* 0x002fe20000010020 */
[----:B------:R-:W-:Y:S01]  /*13010*/  BAR.SYNC.DEFER_BLOCKING 0x0 ;  /* 0x0000000000007b1d */ /* 0x000fe20000010000 */
[C---:B------:R-:W-:Y:S02]  /*13020*/  ISETP.GE.AND P5, PT, R6.reuse, R105, PT ;  /* 0x000000690600720c */ /* 0x040fe40003fa6270 */
[----:B------:R-:W-:-:S03]  /*13030*/  ISETP.GE.AND P1, PT, R6, R166, PT ;  /* 0x000000a60600720c */ /* 0x000fc60003f26270 */
[----:B------:R2:W1:Y:S08]  /*13040*/  MUFU.TANH R4, R5 ;  /* 0x0000000500047308 */ /* 0x0004700000002400 */
[----:B------:R-:W3:Y:S01]  /*13050*/  MUFU.TANH R7, R7 ;  /* 0x0000000700077308 */ /* 0x000ee20000002400 */
[C---:B--2---:R-:W-:Y:S02]  /*13060*/  FFMA.FTZ R5, R0.reuse, R101, R8 ;  /* 0x0000006500057223 */ /* 0x044fe40000010008 */
[----:B-1----:R-:W-:Y:S01]  /*13070*/  FFMA.FTZ R125, R0, R23, R4 ;  /* 0x00000017007d7223 */ /* 0x002fe20000010004 */
[----:B------:R-:W-:-:S02]  /*13080*/  FSEL R4, R32, -INF , !P6 ;  /* 0xff80000020047808 */ /* 0x000fc40007000000 */
[----:B------:R-:W-:Y:S02]  /*13090*/  FSEL R5, R5, -INF , !P4 ;  /* 0xff80000005057808 */ /* 0x000fe40006000000 */
        /* <DEDUP_REMOVED lines=64> */
.L_x_7296:
[----:B------:R-:W-:-:S05]  /*134a0*/  IMAD.MOV.U32 R11, RZ, RZ, c[0x0][0x198] ;  /* 0x00006600ff0b7624 */ /* 0x000fca00078e00ff */
[----:B------:R-:W-:-:S04]  /*134b0*/  LEA R11, -R11, RZ, 0x6 ;  /* 0x000000ff0b0b7211 */ /* 0x000fc800078e31ff */
[----:B------:R-:W-:Y:S02]  /*134c0*/  SHF.R.S32.HI R10, RZ, 0x1f, R11 ;  /* 0x0000001fff0a7819 */ /* 0x000fe4000001140b */
.L_x_7297:
        /* <DEDUP_REMOVED lines=69> */
.L_x_7295:
        /* <DEDUP_REMOVED lines=56> */
[----:B------:R-:W-:-:S02]  /*13ca0*/  FMUL.FTZ R115, R2, c[0x0][0x23c] ;  /* 0x00008f0002737a20 */ /* 0x000fc40000410000 */
[--C-:B------:R-:W-:Y:S02]  /*13cb0*/  FFMA.FTZ R114, R4, c[0x0][0x23c], -R126.reuse ;  /* 0x00008f0004727a23 */ /* 0x100fe4000001087e */
[--C-:B------:R-:W-:Y:S01]  /*13cc0*/  FFMA.FTZ R113, R21, c[0x0][0x23c], -R126.reuse ;  /* 0x00008f0015717a23 */ /* 0x100fe2000001087e */
[----:B------:R-:W1:Y:S01]  /*13cd0*/  MUFU.EX2 R101, R101 ;  /* 0x0000006500657308 */ /* 0x000e620000000800 */
[--C-:B------:R-:W-:Y:S02]  /*13ce0*/  FFMA.FTZ R109, R19, c[0x0][0x23c], -R126.reuse ;  /* 0x00008f00136d7a23 */ /* 0x100fe4000001087e */
[----:B------:R-:W-:Y:S02]  /*13cf0*/  FFMA.FTZ R108, R17, c[0x0][0x23c], -R126 ;  /* 0x00008f00116c7a23 */ /* 0x000fe4000001087e */
[----:B------:R-:W-:Y:S01]  /*13d00*/  FMUL.FTZ R116, R116, c[0x0][0x23c] ;  /* 0x00008f0074747a20 */ /* 0x000fe20000410000 */
[----:B------:R-:W-:Y:S01]  /*13d10*/  LDSM.16.MT88.4 R16, [R142+0x8000] ;  /* 0x008000008e10783b */ /* 0x000fe20000004200 */
[--C-:B------:R-:W-:Y:S01]  /*13d20*/  FFMA.FTZ R2, R13, c[0x0][0x23c], -R120.reuse ;  /* 0x00008f000d027a23 */ /* 0x100fe20000010878 */
[----:B------:R-:W-:Y:S01]  /*13d30*/  MUFU.EX2 R114, R114 ;  /* 0x0000007200727308 */ /* 0x000fe20000000800 */
[----:B------:R-:W-:-:S02]  /*13d40*/  FFMA.FTZ R4, R9, c[0x0][0x23c], -R120 ;  /* 0x00008f0009047a23 */ /* 0x000fc40000010878 */
[----:B------:R-:W-:Y:S01]  /*13d50*/  LDSM.16.MT88.4 R8, [R144+0x8000] ;  /* 0x008000009008783b */ /* 0x000fe20000004200 */
[--C-:B------:R-:W-:Y:S02]  /*13d60*/  FFMA.FTZ R167, R167, c[0x0][0x23c], -R126.reuse ;  /* 0x00008f00a7a77a23 */ /* 0x100fe4000001087e */
[--C-:B------:R-:W-:Y:S02]  /*13d70*/  FFMA.FTZ R166, R197, c[0x0][0x23c], -R126.reuse ;  /* 0x00008f00c5a67a23 */ /* 0x100fe4000001087e */
        /* <DEDUP_REMOVED lines=25> */
[----:B------:R-:W1:Y:S01]  /*13f10*/  MUFU.EX2 R115, R115 ;  /* 0x0000007300737308 */ /* 0x000e620000000800 */
[--C-:B------:R-:W-:Y:S02]  /*13f20*/  FFMA.FTZ R121, R121, c[0x0][0x23c], -R120.reuse ;  /* 0x00008f0079797a23 */ /* 0x100fe40000010878 */
[--C-:B------:R-:W-:Y:S02]  /*13f30*/  FFMA.FTZ R126, R119, c[0x0][0x23c], -R120.reuse ;  /* 0x00008f00777e7a23 */ /* 0x100fe40000010878 */
[--C-:B------:R-:W-:Y:S02]  /*13f40*/  FFMA.FTZ R117, R117, c[0x0][0x23c], -R120.reuse ;  /* 0x00008f0075757a23 */ /* 0x100fe40000010878 */
[----:B------:R-:W-:Y:S01]  /*13f50*/  FFMA.FTZ R118, R118, c[0x0][0x23c], -R120 ;  /* 0x00008f0076767a23 */ /* 0x000fe20000010878 */
[----:B------:R-:W3:Y:S01]  /*13f60*/  MUFU.EX2 R2, R2 ;  /* 0x0000000200027308 */ /* 0x000ee20000000800 */
[----:B--2---:R-:W-:-:S02]  /*13f70*/  FMUL.FTZ R28, R72, R116 ;  /* 0x00000074481c7220 */ /* 0x004fc40000410000 */
[-C--:B------:R-:W-:Y:S02]  /*13f80*/  FMUL.FTZ R29, R73, R116.reuse ;  /* 0x00000074491d7220 */ /* 0x080fe40000410000 */
[-C--:B------:R-:W-:Y:S02]  /*13f90*/  FMUL.FTZ R68, R68, R116.reuse ;  /* 0x0000007444447220 */ /* 0x080fe40000410000 */
[-C--:B------:R-:W-:Y:S01]  /*13fa0*/  FMUL.FTZ R69, R69, R116.reuse ;  /* 0x0000007445457220 */ /* 0x080fe20000410000 */
[----:B------:R-:W-:Y:S01]  /*13fb0*/  MUFU.EX2 R167, R167 ;  /* 0x000000a700a77308 */ /* 0x000fe20000000800 */
[-C--:B-1----:R-:W-:Y:S02]  /*13fc0*/  FMUL.FTZ R30, R74, R115.reuse ;  /* 0x000000734a1e7220 */ /* 0x082fe40000410000 */
[-C--:B------:R-:W-:Y:S02]  /*13fd0*/  FMUL.FTZ R31, R75, R115.reuse ;  /* 0x000000734b1f7220 */ /* 0x080fe40000410000 */
[-C--:B------:R-:W-:Y:S01]  /*13fe0*/  FMUL.FTZ R70, R70, R115.reuse ;  /* 0x0000007346467220 */ /* 0x080fe20000410000 */
[----:B------:R-:W-:Y:S01]  /*13ff0*/  LDSM.16.MT88.4 R72, [R142+0xa000] ;  /* 0x00a000008e48783b */ /* 0x000fe20000004200 */
[----:B------:R-:W-:Y:S01]  /*14000*/  FMUL.FTZ R71, R71, R115 ;  /* 0x0000007347477220 */ /* 0x000fe20000410000 */
[----:B---3--:R-:W-:Y:S01]  /*14010*/  F2FP.PACK_AB R107, R2, R3 ;  /* 0x00000003026b723e */ /* 0x008fe200000000ff */
[-C--:B------:R-:W-:Y:S01]  /*14020*/  FMUL.FTZ R20, R80, R116.reuse ;  /* 0x0000007450147220 */ /* 0x080fe20000410000 */
[----:B------:R-:W1:Y:S01]  /*14030*/  MUFU.EX2 R166, R166 ;  /* 0x000000a600a67308 */ /* 0x000e620000000800 */
[----:B------:R-:W-:-:S02]  /*14040*/  FMUL.FTZ R21, R81, R116 ;  /* 0x0000007451157220 */ /* 0x000fc40000410000 */
[-C--:B------:R-:W-:Y:S02]  /*14050*/  FMUL.FTZ R22, R82, R115.reuse ;  /* 0x0000007352167220 */ /* 0x080fe40000410000 */
[C---:B------:R-:W-:Y:S01]  /*14060*/  HMMA.16816.F32 R28, R104.reuse, R32, R28 ;  /* 0x00000020681c723c */ /* 0x040fe2000000181c */
[-C--:B------:R-:W-:Y:S02]  /*14070*/  FMUL.FTZ R23, R83, R115.reuse ;  /* 0x0000007353177220 */ /* 0x080fe40000410000 */
[-C--:B------:R-:W-:Y:S01]  /*14080*/  FMUL.FTZ R76, R76, R116.reuse ;  /* 0x000000744c4c7220 */ /* 0x080fe20000410000 */
[----:B------:R-:W-:Y:S01]  /*14090*/  MUFU.EX2 R130, R130 ;  /* 0x0000008200827308 */ /* 0x000fe20000000800 */
[-C--:B------:R-:W-:Y:S01]  /*140a0*/  FMUL.FTZ R77, R77, R116.reuse ;  /* 0x000000744d4d7220 */ /* 0x080fe20000410000 */
[----:B------:R-:W-:Y:S01]  /*140b0*/  LDSM.16.MT88.4 R80, [R142+0x8800] ;  /* 0x008800008e50783b */ /* 0x000fe20000004200 */
        /* <DEDUP_REMOVED lines=51> */
[----:B------:R-:W-:Y:S01]  /*143f0*/  LDSM.16.MT88.4 R76, [R141+0x8800] ;  /* 0x008800008d4c783b */ /* 0x000fe20000004200 */
[----:B------:R-:W-:-:S02]  /*14400*/  FMUL.FTZ R95, R95, R115 ;  /* 0x000000735f5f7220 */ /* 0x000fc40000410000 */
[-C--:B------:R-:W-:Y:S01]  /*14410*/  FMUL.FTZ R60, R60, R116.reuse ;  /* 0x000000743c3c7220 */ /* 0x080fe20000410000 */
[----:B------:R-:W-:Y:S01]  /*14420*/  MUFU.EX2 R181, R181 ;  /* 0x000000b500b57308 */ /* 0x000fe20000000800 */
[-C--:B------:R-:W-:Y:S02]  /*14430*/  FMUL.FTZ R61, R61, R116.reuse ;  /* 0x000000743d3d7220 */ /* 0x080fe40000410000 */
[C---:B------:R-:W-:Y:S01]  /*14440*/  HMMA.16816.F32 R44, R104.reuse, R72, R44 ;  /* 0x00000048682c723c */ /* 0x040fe2000000182c */
[-C--:B------:R-:W-:Y:S02]  /*14450*/  FMUL.FTZ R62, R62, R115.reuse ;  /* 0x000000733e3e7220 */ /* 0x080fe40000410000 */
[-C--:B------:R-:W-:Y:S02]  /*14460*/  FMUL.FTZ R63, R63, R115.reuse ;  /* 0x000000733f3f7220 */ /* 0x080fe40000410000 */
[-C--:B------:R-:W-:Y:S01]  /*14470*/  FMUL.FTZ R64, R64, R116.reuse ;  /* 0x0000007440407220 */ /* 0x080fe20000410000 */
[----:B------:R-:W3:Y:S01]  /*14480*/  MUFU.EX2 R178, R178 ;  /* 0x000000b200b27308 */ /* 0x000ee20000000800 */
[----:B------:R-:W-:Y:S01]  /*14490*/  FMUL.FTZ R65, R65, R116 ;  /* 0x0000007441417220 */ /* 0x000fe20000410000 */
[----:B------:R-:W-:Y:S01]  /*144a0*/  HMMA.16816.F32 R48, R104, R74, R48 ;  /* 0x0000004a6830723c */ /* 0x000fe20000001830 */
[----:B------:R-:W3:Y:S01]  /*144b0*/  LDSM.16.MT88.4 R72, [R144+0x8800] ;  /* 0x008800009048783b */ /* 0x000ee20000004200 */
[----:B------:R-:W-:-:S02]  /*144c0*/  FMUL.FTZ R66, R66, R115 ;  /* 0x0000007342427220 */ /* 0x000fc40000410000 */
[-C--:B------:R-:W-:Y:S02]  /*144d0*/  FMUL.FTZ R67, R67, R115.reuse ;  /* 0x0000007343437220 */ /* 0x080fe40000410000 */
[-C--:B------:R-:W-:Y:S01]  /*144e0*/  FMUL.FTZ R12, R88, R116.reuse ;  /* 0x00000074580c7220 */ /* 0x080fe20000410000 */
[----:B------:R-:W1:Y:S01]  /*144f0*/  MUFU.EX2 R177, R177 ;  /* 0x000000b100b17308 */ /* 0x000e620000000800 */
[C---:B------:R-:W-:Y:S01]  /*14500*/  HMMA.16816.F32 R4, R104.reuse, R8, R4 ;  /* 0x000000086804723c */ /* 0x040fe20000001804 */
[-C--:B------:R-:W-:Y:S02]  /*14510*/  FMUL.FTZ R13, R89, R116.reuse ;  /* 0x00000074590d7220 */ /* 0x080fe40000410000 */
[-C--:B------:R-:W-:Y:S02]  /*14520*/  FMUL.FTZ R14, R90, R115.reuse ;  /* 0x000000735a0e7220 */ /* 0x080fe40000410000 */
[-C--:B------:R-:W-:Y:S02]  /*14530*/  FMUL.FTZ R15, R91, R115.reuse ;  /* 0x000000735b0f7220 */ /* 0x080fe40000410000 */
[-C--:B------:R-:W-:Y:S01]  /*14540*/  FMUL.FTZ R84, R84, R116.reuse ;  /* 0x0000007454547220 */ /* 0x080fe20000410000 */
[----:B------:R-:W-:Y:S01]  /*14550*/  HMMA.16816.F32 R8, R104, R10, R92 ;  /* 0x0000000a6808723c */ /* 0x000fe2000000185c */
[----:B------:R-:W-:Y:S01]  /*14560*/  FMUL.FTZ R85, R85, R116 ;  /* 0x0000007455557220 */ /* 0x000fe20000410000 */
[----:B------:R-:W-:Y:S01]  /*14570*/  MUFU.EX2 R175, R175 ;  /* 0x000000af00af7308 */ /* 0x000fe20000000800 */
[-C--:B------:R-:W-:Y:S01]  /*14580*/  FMUL.FTZ R86, R86, R115.reuse ;  /* 0x0000007356567220 */ /* 0x080fe20000410000 */
[----:B------:R-:W-:Y:S01]  /*14590*/  LDSM.16.MT88.4 R92, [R144+0x9800] ;  /* 0x00980000905c783b */ /* 0x000fe20000004200 */
[----:B------:R-:W-:-:S02]  /*145a0*/  FMUL.FTZ R87, R87, R115 ;  /* 0x0000007357577220 */ /* 0x000fc40000410000 */
[----:B------:R-:W-:Y:S01]  /*145b0*/  FFMA.FTZ R114, R169, R116, R114 ;  /* 0x00000074a9727223 */ /* 0x000fe20000010072 */
[C---:B--2---:R-:W-:Y:S01]  /*145c0*/  HMMA.16816.F32 R60, R104.reuse, R68, R60 ;  /* 0x00000044683c723c */ /* 0x044fe2000000183c */
[----:B------:R-:W-:Y:S01]  /*145d0*/  FFMA.FTZ R112, R168, R115, R112 ;  /* 0x00000073a8707223 */ /* 0x000fe20000010070 */
[----:B------:R-:W-:Y:S01]  /*145e0*/  MUFU.EX2 R180, R180 ;  /* 0x000000b400b47308 */ /* 0x000fe20000000800 */
[----:B------:R-:W-:Y:S02]  /*145f0*/  FADD.FTZ R114, R113, R114 ;  /* 0x0000007271727221 */ /* 0x000fe40000010000 */
[----:B------:R-:W-:Y:S02]  /*14600*/  FADD.FTZ R112, R101, R112 ;  /* 0x0000007065707221 */ /* 0x000fe40000010000 */
[----:B-1----:R-:W-:Y:S01]  /*14610*/  F2FP.PACK_AB R68, R166, R167 ;  /* 0x000000a7a644723e */ /* 0x002fe200000000ff */
[----:B------:R-:W-:Y:S01]  /*14620*/  HMMA.16816.F32 R64, R104, R70, R64 ;  /* 0x000000466840723c */ /* 0x000fe20000001840 */
[----:B----4-:R-:W-:Y:S01]  /*14630*/  F2FP.PACK_AB R69, R172, R131 ;  /* 0x00000083ac45723e */ /* 0x010fe200000000ff */
[----:B------:R-:W-:Y:S01]  /*14640*/  MUFU.EX2 R122, R122 ;  /* 0x0000007a007a7308 */ /* 0x000fe20000000800 */
[----:B------:R-:W-:-:S02]  /*14650*/  FADD.FTZ R109, R109, R114 ;  /* 0x000000726d6d7221 */ /* 0x000fc40000010000 */
[----:B------:R-:W-:Y:S02]  /*14660*/  FADD.FTZ R3, R3, R112 ;  /* 0x0000007003037221 */ /* 0x000fe40000010000 */
[----:B------:R-:W-:Y:S01]  /*14670*/  F2FP.PACK_AB R70, R127, R130 ;  /* 0x000000827f46723e */ /* 0x000fe200000000ff */
[----:B------:R-:W-:Y:S01]  /*14680*/  HMMA.16816.F32 R12, R104, R16, R12 ;  /* 0x00000010680c723c */ /* 0x000fe2000000180c */
[----:B-----5:R-:W-:Y:S01]  /*14690*/  F2FP.PACK_AB R71, R170, R171 ;  /* 0x000000abaa47723e */ /* 0x020fe200000000ff */
[----:B------:R-:W1:Y:S01]  /*146a0*/  MUFU.EX2 R173, R173 ;  /* 0x000000ad00ad7308 */ /* 0x000e620000000800 */
[----:B------:R-:W-:Y:S02]  /*146b0*/  FADD.FTZ R108, R108, R109 ;  /* 0x0000006d6c6c7221 */ /* 0x000fe40000010000 */
[----:B------:R-:W-:Y:S02]  /*146c0*/  FADD.FTZ R2, R2, R3 ;  /* 0x0000000302027221 */ /* 0x000fe40000010000 */
[----:B------:R-:W-:Y:S01]  /*146d0*/  FADD.FTZ R3, R167, R108 ;  /* 0x0000006ca7037221 */ /* 0x000fe20000010000 */
[----:B---3--:R-:W-:Y:S01]  /*146e0*/  HMMA.16816.F32 R4, R68, R72, R4 ;  /* 0x000000484404723c */ /* 0x008fe20000001804 */
[----:B------:R-:W-:Y:S01]  /*146f0*/  FADD.FTZ R131, R131, R2 ;  /* 0x0000000283837221 */ /* 0x000fe20000010000 */
[----:B------:R-:W-:Y:S01]  /*14700*/  MUFU.EX2 R123, R123 ;  /* 0x0000007b007b7308 */ /* 0x000fe20000000800 */
[----:B------:R-:W-:-:S02]  /*14710*/  FADD.FTZ R3, R166, R3 ;  /* 0x00000003a6037221 */ /* 0x000fc40000010000 */
[----:B------:R-:W-:Y:S02]  /*14720*/  FADD.FTZ R172, R172, R131 ;  /* 0x00000083acac7221 */ /* 0x000fe40000010000 */
[----:B------:R-:W-:Y:S01]  /*14730*/  FADD.FTZ R130, R130, R3 ;  /* 0x0000000382827221 */ /* 0x000fe20000010000 */
[C---:B------:R-:W-:Y:S01]  /*14740*/  HMMA.16816.F32 R8, R68.reuse, R74, R8 ;  /* 0x0000004a4408723c */ /* 0x040fe20000001808 */
[----:B------:R-:W2:Y:S01]  /*14750*/  LDSM.16.MT88.4 R72, [R140+0x8800] ;  /* 0x008800008c48783b */ /* 0x000ea20000004200 */
[----:B------:R-:W3:Y:S01]  /*14760*/  MUFU.EX2 R124, R124 ;  /* 0x0000007c007c7308 */ /* 0x000ee20000000800 */
[----:B------:R-:W-:Y:S02]  /*14770*/  FADD.FTZ R3, R171, R172 ;  /* 0x000000acab037221 */ /* 0x000fe40000010000 */
[----:B------:R-:W-:Y:S02]  /*14780*/  FADD.FTZ R127, R127, R130 ;  /* 0x000000827f7f7221 */ /* 0x000fe40000010000 */
[----:B------:R-:W-:Y:S01]  /*14790*/  FADD.FTZ R3, R170, R3 ;  /* 0x00000003aa037221 */ /* 0x000fe20000010000 */
[----:B------:R-:W-:Y:S02]  /*147a0*/  HMMA.16816.F32 R20, R68, R76, R20 ;  /* 0x0000004c4414723c */ /* 0x000fe40000001814 */
[----:B------:R-:W-:Y:S01]  /*147b0*/  MUFU.EX2 R121, R121 ;  /* 0x0000007900797308 */ /* 0x000fe20000000800 */
[----:B------:R-:W-:Y:S01]  /*147c0*/  FADD.FTZ R2, R178, R3 ;  /* 0x00000003b2027221 */ /* 0x000fe20000010000 */
[----:B------:R-:W-:-:S03]  /*147d0*/  MOV R3, R111 ;  /* 0x0000006f00037202 */ /* 0x000fc60000000f00 */
[----:B------:R-:W-:Y:S01]  /*147e0*/  FADD.FTZ R2, R177, R2 ;  /* 0x00000002b1027221 */ /* 0x000fe20000010000 */
[----:B------:R-:W-:Y:S01]  /*147f0*/  HMMA.16816.F32 R24, R68, R78, R24 ;  /* 0x0000004e4418723c */ /* 0x000fe20000001818 */
[----:B------:R-:W4:Y:S01]  /*14800*/  LDSM.16.MT88.4 R76, [R142+0xa800] ;  /* 0x00a800008e4c783b */ /* 0x000f220000004200 */
[----:B------:R-:W5:Y:S06]  /*14810*/  MUFU.EX2 R126, R126 ;  /* 0x0000007e007e7308 */ /* 0x000f6c0000000800 */
[----:B------:R-:W-:Y:S01]  /*14820*/  HMMA.16816.F32 R16, R104, R18, R84 ;  /* 0x000000126810723c */ /* 0x000fe20000001854 */
[----:B------:R-:W-:Y:S01]  /*14830*/  LDSM.16.MT88.4 R84, [R142+0x9800] ;  /* 0x009800008e54783b */ /* 0x000fe20000004200 */
[----:B------:R-:W-:Y:S05]  /*14840*/  MUFU.EX2 R117, R117 ;  /* 0x0000007500757308 */ /* 0x000fea0000000800 */
[----:B-1----:R-:W-:Y:S01]  /*14850*/  F2FP.PACK_AB R104, R173, R122 ;  /* 0x0000007aad68723e */ /* 0x002fe200000000ff */
[----:B------:R-:W-:Y:S01]  /*14860*/  HMMA.16816.F32 R12, R68, R80, R12 ;  /* 0x00000050440c723c */ /* 0x000fe2000000180c */
[----:B---3--:R-:W-:Y:S01]  /*14870*/  F2FP.PACK_AB R106, R124, R123 ;  /* 0x0000007b7c6a723e */ /* 0x008fe200000000ff */
[----:B------:R-:W1:Y:S01]  /*14880*/  MUFU.EX2 R118, R118 ;  /* 0x0000007600767308 */ /* 0x000e620000000800 */
[----:B-----5:R-:W-:-:S05]  /*14890*/  F2FP.PACK_AB R105, R126, R121 ;  /* 0x000000797e69723e */ /* 0x020fca00000000ff */
[C---:B--2---:R-:W-:Y:S08]  /*148a0*/  HMMA.16816.F32 R28, R68.reuse, R72, R28 ;  /* 0x00000048441c723c */ /* 0x044ff0000000181c */
[----:B------:R-:W-:Y:S01]  /*148b0*/  HMMA.16816.F32 R32, R68, R74, R32 ;  /* 0x0000004a4420723c */ /* 0x000fe20000001820 */
[----:B------:R-:W2:Y:S01]  /*148c0*/  LDSM.16.MT88.4 R72, [R141+0xa800] ;  /* 0x00a800008d48783b */ /* 0x000ea20000004200 */
[----:B-1----:R-:W-:-:S06]  /*148d0*/  F2FP.PACK_AB R107, R118, R117 ;  /* 0x00000075766b723e */ /* 0x002fcc00000000ff */
[C---:B----4-:R-:W-:Y:S08]  /*148e0*/  HMMA.16816.F32 R44, R68.reuse, R76, R44 ;  /* 0x0000004c442c723c */ /* 0x050ff0000000182c */
        /* <DEDUP_REMOVED lines=23> */
[----:B--2---:R-:W-:Y:S01]  /*14a60*/  HMMA.16816.F32 R20, R68, R72, R20 ;  /* 0x000000484414723c */ /* 0x004fe20000001814 */
        /* <DEDUP_REMOVED lines=10> */
[----:B------:R-:W1:Y:S01]  /*14b10*/  LDSM.16.MT88.4 R76, [R144+0xb000] ;  /* 0x00b00000904c783b */ /* 0x000e620000004200 */
[----:B------:R-:W-:-:S06]  /*14b20*/  FADD.FTZ R169, R124, R123 ;  /* 0x0000007b7ca97221 */ /* 0x000fcc0000010000 */
[C---:B------:R-:W-:Y:S01]  /*14b30*/  HMMA.16816.F32 R24, R68.reuse, R74, R24 ;  /* 0x0000004a4418723c */ /* 0x040fe20000001818 */
[----:B------:R-:W2:Y:S07]  /*14b40*/  LDSM.16.MT88.4 R72, [R142+0xb000] ;  /* 0x00b000008e48783b */ /* 0x000eae0000004200 */
[C---:B---3--:R-:W-:Y:S08]  /*14b50*/  HMMA.16816.F32 R4, R68.reuse, R80, R4 ;  /* 0x000000504404723c */ /* 0x048ff00000001804 */
[----:B------:R-:W-:Y:S01]  /*14b60*/  HMMA.16816.F32 R8, R68, R82, R8 ;  /* 0x000000524408723c */ /* 0x000fe20000001808 */
[----:B------:R-:W3:Y:S07]  /*14b70*/  LDSM.16.MT88.4 R80, [R140+0x9000] ;  /* 0x009000008c50783b */ /* 0x000eee0000004200 */
[C---:B------:R-:W-:Y:S01]  /*14b80*/  HMMA.16816.F32 R88, R104.reuse, R84, R12 ;  /* 0x000000546858723c */ /* 0x040fe2000000180c */
[----:B------:R-:W-:Y:S07]  /*14b90*/  LDSM.16.MT88.4 R12, [R142+0xb800] ;  /* 0x00b800008e0c783b */ /* 0x000fee0000004200 */
[----:B------:R-:W-:Y:S01]  /*14ba0*/  HMMA.16816.F32 R96, R104, R92, R4 ;  /* 0x0000005c6860723c */ /* 0x000fe20000001804 */
        /* <DEDUP_REMOVED lines=8> */
[----:B------:R-:W-:Y:S08]  /*14c30*/  HMMA.16816.F32 R32, R68, R82, R32 ;  /* 0x000000524420723c */ /* 0x000ff00000001820 */
[----:B------:R-:W-:Y:S01]  /*14c40*/  HMMA.16816.F32 R92, R104, R94, R8 ;  /* 0x0000005e685c723c */ /* 0x000fe20000001808 */
[----:B------:R-:W-:Y:S07]  /*14c50*/  LDSM.16.MT88.4 R8, [R141+0xb800] ;  /* 0x00b800008d08783b */ /* 0x000fee0000004200 */
[C---:B-1----:R-:W-:Y:S08]  /*14c60*/  HMMA.16816.F32 R52, R68.reuse, R76, R52 ;  /* 0x0000004c4434723c */ /* 0x042ff00000001834 */
[C---:B------:R-:W-:Y:S01]  /*14c70*/  HMMA.16816.F32 R56, R68.reuse, R78, R56 ;  /* 0x0000004e4438723c */ /* 0x040fe20000001838 */
[----:B------:R-:W1:Y:S07]  /*14c80*/  LDSM.16.MT88.4 R76, [R141+0x9800] ;  /* 0x009800008d4c783b */ /* 0x000e6e0000004200 */
[C---:B--2---:R-:W-:Y:S08]  /*14c90*/  HMMA.16816.F32 R60, R68.reuse, R72, R60 ;  /* 0x00000048443c723c */ /* 0x044ff0000000183c */
[----:B------:R-:W-:Y:S01]  /*14ca0*/  HMMA.16816.F32 R64, R68, R74, R64 ;  /* 0x0000004a4440723c */ /* 0x000fe20000001840 */
[----:B------:R-:W2:Y:S07]  /*14cb0*/  LDSM.16.MT88.4 R68, [R140+0x9800] ;  /* 0x009800008c44783b */ /* 0x000eae0000004200 */
[C---:B------:R-:W-:Y:S08]  /*14cc0*/  HMMA.16816.F32 R36, R104.reuse, R4, R36 ;  /* 0x000000046824723c */ /* 0x040ff00000001824 */
[C---:B------:R-:W-:Y:S01]  /*14cd0*/  HMMA.16816.F32 R40, R104.reuse, R6, R40 ;  /* 0x000000066828723c */ /* 0x040fe20000001828 */
[----:B------:R-:W3:Y:S07]  /*14ce0*/  LDSM.16.MT88.4 R4, [R140+0xb800] ;  /* 0x00b800008c04783b */ /* 0x000eee0000004200 */
[C---:B------:R-:W-:Y:S08]  /*14cf0*/  HMMA.16816.F32 R84, R104.reuse, R86, R16 ;  /* 0x000000566854723c */ /* 0x040ff00000001810 */
[C---:B-1----:R-:W-:Y:S08]  /*14d00*/  HMMA.16816.F32 R80, R104.reuse, R76, R20 ;  /* 0x0000004c6850723c */ /* 0x042ff00000001814 */
[C---:B------:R-:W-:Y:S08]  /*14d10*/  HMMA.16816.F32 R76, R104.reuse, R78, R24 ;  /* 0x0000004e684c723c */ /* 0x040ff00000001818 */
[C---:B--2---:R-:W-:Y:S08]  /*14d20*/  HMMA.16816.F32 R72, R104.reuse, R68, R28 ;  /* 0x000000446848723c */ /* 0x044ff0000000181c */
[C---:B------:R-:W-:Y:S08]  /*14d30*/  HMMA.16816.F32 R68, R104.reuse, R70, R32 ;  /* 0x000000466844723c */ /* 0x040ff00000001820 */
[C---:B------:R-:W-:Y:S08]  /*14d40*/  HMMA.16816.F32 R44, R104.reuse, R12, R44 ;  /* 0x0000000c682c723c */ /* 0x040ff0000000182c */
[C---:B------:R-:W-:Y:S08]  /*14d50*/  HMMA.16816.F32 R48, R104.reuse, R14, R48 ;  /* 0x0000000e6830723c */ /* 0x040ff00000001830 */
[C---:B------:R-:W-:Y:S08]  /*14d60*/  HMMA.16816.F32 R52, R104.reuse, R8, R52 ;  /* 0x000000086834723c */ /* 0x040ff00000001834 */
[C---:B------:R-:W-:Y:S08]  /*14d70*/  HMMA.16816.F32 R56, R104.reuse, R10, R56 ;  /* 0x0000000a6838723c */ /* 0x040ff00000001838 */
[C---:B---3--:R-:W-:Y:S08]  /*14d80*/  HMMA.16816.F32 R60, R104.reuse, R4, R60 ;  /* 0x00000004683c723c */ /* 0x048ff0000000183c */
[----:B------:R-:W-:Y:S08]  /*14d90*/  HMMA.16816.F32 R64, R104, R6, R64 ;  /* 0x000000066840723c */ /* 0x000ff00000001840 */
.L_x_7292:
        /* <DEDUP_REMOVED lines=12> */
.L_x_7302:
        /* <DEDUP_REMOVED lines=65> */
.L_x_7299:
        /* <DEDUP_REMOVED lines=64> */
[----:B------:R-:W1:Y:S07]  /*15670*/  LDSM.16.M88.4 R112, [R149+0x4000] ;  /* 0x004000009570783b */ /* 0x000e6e0000000200 */
[----:B------:R-:W3:Y:S07]  /*15680*/  LDSM.16.M88.4 R116, [R149+0x4800] ;  /* 0x004800009574783b */ /* 0x000eee0000000200 */
[----:B------:R-:W3:Y:S07]  /*15690*/  LDSM.16.M88.4 R120, [R149+0x5000] ;  /* 0x005000009578783b */ /* 0x000eee0000000200 */
[----:B------:R-:W0:Y:S07]  /*156a0*/  LDGDEPBAR ;  /* 0x00000000000079af */ /* 0x000e2e0000000000 */
[----:B------:R-:W4:Y:S07]  /*156b0*/  LDSM.16.M88.4 R124, [R149+0x5800] ;  /* 0x00580000957c783b */ /* 0x000f2e0000000200 */
[----:B--2---:R-:W-:Y:S01]  /*156c0*/  LDSM.16.M88.4 R128, [R138] ;  /* 0x000000008a80783b */ /* 0x004fe20000000200 */
[C---:B-1----:R-:W-:Y:S08]  /*156d0*/  HMMA.16816.F32 R4, R108.reuse, R112, RZ ;  /* 0x000000706c04723c */ /* 0x042ff000000018ff */
[C---:B------:R-:W-:Y:S01]  /*156e0*/  HMMA.16816.F32 R8, R108.reuse, R114, RZ ;  /* 0x000000726c08723c */ /* 0x040fe200000018ff */
[----:B------:R-:W-:Y:S07]  /*156f0*/  LDSM.16.M88.4 R112, [R148] ;  /* 0x000000009470783b */ /* 0x000fee0000000200 */
[C---:B---3--:R-:W-:Y:S08]  /*15700*/  HMMA.16816.F32 R12, R108.reuse, R116, RZ ;  /* 0x000000746c0c723c */ /* 0x048ff000000018ff */
        /* <DEDUP_REMOVED lines=112> */
[----:B---3--:R-:W-:Y:S02]  /*15e10*/  FMUL.FTZ R105, R18, c[0x0][0x2ec] ;  /* 0x0000bb0012697a20 */ /* 0x008fe40000410000 */
[----:B------:R-:W-:Y:S01]  /*15e20*/  FMUL.FTZ R187, R17, c[0x0][0x2ec] ;  /* 0x0000bb0011bb7a20 */ /* 0x000fe20000410000 */
[----:B------:R-:W-:Y:S04]  /*15e30*/  HMMA.16816.F32 R32, R120, R110, R32 ;  /* 0x0000006e7820723c */ /* 0x000fe80000001820 */
[----:B------:R3:W1:Y:S01]  /*15e40*/  MUFU.TANH R125, R105 ;  /* 0x00000069007d7308 */ /* 0x0006620000002400 */
        /* <DEDUP_REMOVED lines=8> */
[----:B-----5:R-:W-:Y:S02]  /*15ed0*/  FMUL.FTZ R171, R25, c[0x0][0x2ec] ;  /* 0x0000bb0019ab7a20 */ /* 0x020fe40000410000 */
[----:B------:R-:W-:Y:S01]  /*15ee0*/  FMUL.FTZ R181, R26, c[0x0][0x2ec] ;  /* 0x0000bb001ab57a20 */ /* 0x000fe20000410000 */
[----:B------:R5:W1:Y:S01]  /*15ef0*/  MUFU.TANH R121, R128 ;  /* 0x0000008000797308 */ /* 0x000a620000002400 */
[----:B------:R-:W-:Y:S02]  /*15f00*/  FMUL.FTZ R129, R32, c[0x0][0x2ec] ;  /* 0x0000bb0020817a20 */ /* 0x000fe40000410000 */
[----:B------:R-:W-:Y:S02]  /*15f10*/  FMUL.FTZ R179, R27, c[0x0][0x2ec] ;  /* 0x0000bb001bb37a20 */ /* 0x000fe40000410000 */
[----:B---3--:R-:W-:Y:S02]  /*15f20*/  FMUL.FTZ R105, R28, c[0x0][0x2ec] ;  /* 0x0000bb001c697a20 */ /* 0x008fe40000410000 */
[----:B------:R-:W-:Y:S02]  /*15f30*/  FMUL.FTZ R106, R29, c[0x0][0x2ec] ;  /* 0x0000bb001d6a7a20 */ /* 0x000fe40000410000 */
[----:B------:R-:W-:Y:S01]  /*15f40*/  FMUL.FTZ R130, R30, c[0x0][0x2ec] ;  /* 0x0000bb001e827a20 */ /* 0x000fe20000410000 */
[----:B------:R3:W1:Y:S01]  /*15f50*/  MUFU.TANH R117, R129 ;  /* 0x0000008100757308 */ /* 0x0006620000002400 */
[----:B------:R-:W-:Y:S02]  /*15f60*/  FMUL.FTZ R33, R33, c[0x0][0x2ec] ;  /* 0x0000bb0021217a20 */ /* 0x000fe40000410000 */
[----:B------:R-:W-:Y:S02]  /*15f70*/  FMUL.FTZ R34, R34, c[0x0][0x2ec] ;  /* 0x0000bb0022227a20 */ /* 0x000fe40000410000 */
[----:B------:R-:W-:Y:S05]  /*15f80*/  FMUL.FTZ R35, R35, c[0x0][0x2ec] ;  /* 0x0000bb0023237a20 */ /* 0x000fea0000410000 */
[----:B------:R-:W1:Y:S01]  /*15f90*/  MUFU.TANH R201, R201 ;  /* 0x000000c900c97308 */ /* 0x000e620000002400 */
[----:B-----5:R-:W-:Y:S09]  /*15fa0*/  MOV R128, R2 ;  /* 0x0000000200807202 */ /* 0x020ff20000000f00 */
[----:B------:R-:W1:Y:S01]  /*15fb0*/  MUFU.TANH R203, R203 ;  /* 0x000000cb00cb7308 */ /* 0x000e620000002400 */
[----:B---3--:R-:W-:Y:S09]  /*15fc0*/  MOV R129, R3 ;  /* 0x0000000300817202 */ /* 0x008ff20000000f00 */
[----:B------:R-:W3:Y:S10]  /*15fd0*/  MUFU.TANH R205, R205 ;  /* 0x000000cd00cd7308 */ /* 0x000ef40000002400 */
        /* <DEDUP_REMOVED lines=86> */
.L_x_7301:
        /* <DEDUP_REMOVED lines=63> */
.L_x_7300:
[----:B--234-:R-:W-:Y:S01]  /*16930*/  IADD3 R108, R161, -0x1, RZ ;  /* 0xffffffffa16c7810 */ /* 0x01cfe20007ffe0ff */
[----:B------:R-:W-:Y:S03]  /*16940*/  LDSM.16.MT88.4 R20, [R142+0x8000] ;  /* 0x008000008e14783b */ /* 0x000fe60000004200 */
[----:B------:R-:W-:Y:S04]  /*16950*/  LEA R5, R108, R165, 0x6 ;  /* 0x000000a56c057211 */ /* 0x000fe800078e30ff */
        /* <DEDUP_REMOVED lines=25> */
[----:B------:R-:W2:Y:S02]  /*16af0*/  I2F R3, R3 ;  /* 0x0000000300037306 */ /* 0x000ea40000201400 */
[C---:B-12---:R-:W-:Y:S02]  /*16b00*/  FFMA.FTZ R124, R0.reuse, R3, R124 ;  /* 0x00000003007c7223 */ /* 0x046fe4000001007c */
[CC--:B------:R-:W-:Y:S02]  /*16b10*/  FFMA.FTZ R197, R0.reuse, R15.reuse, R197 ;  /* 0x0000000f00c57223 */ /* 0x0c0fe400000100c5 */
[C---:B------:R-:W-:Y:S02]  /*16b20*/  FFMA.FTZ R107, R0.reuse, R15, R107 ;  /* 0x0000000f006b7223 */ /* 0x040fe4000001006b */
[CC--:B------:R-:W-:Y:S02]  /*16b30*/  FFMA.FTZ R199, R0.reuse, R14.reuse, R199 ;  /* 0x0000000e00c77223 */ /* 0x0c0fe400000100c7 */
[C---:B------:R-:W-:Y:S01]  /*16b40*/  FFMA.FTZ R195, R0.reuse, R14, R195 ;  /* 0x0000000e00c37223 */ /* 0x040fe200000100c3 */
[----:B------:R-:W-:Y:S01]  /*16b50*/  FMNMX.FTZ R14, R197, R101, !PT ;  /* 0x00000065c50e7209 */ /* 0x000fe20007810000 */
[CC--:B------:R-:W-:Y:S01]  /*16b60*/  FFMA.FTZ R205, R0.reuse, R13.reuse, R205 ;  /* 0x0000000d00cd7223 */ /* 0x0c0fe200000100cd */
[----:B------:R-:W-:Y:S01]  /*16b70*/  FMNMX.FTZ R16, R107, R104, !PT ;  /* 0x000000686b107209 */ /* 0x000fe20007810000 */
[C---:B------:R-:W-:Y:S01]  /*16b80*/  FFMA.FTZ R201, R0.reuse, R13, R201 ;  /* 0x0000000d00c97223 */ /* 0x040fe200000100c9 */
[----:B------:R-:W-:Y:S01]  /*16b90*/  FMNMX.FTZ R14, R199, R14, !PT ;  /* 0x0000000ec70e7209 */ /* 0x000fe20007810000 */
[C---:B------:R-:W-:Y:S01]  /*16ba0*/  FFMA.FTZ R207, R0.reuse, R12, R207 ;  /* 0x0000000c00cf7223 */ /* 0x040fe200000100cf */
[----:B------:R-:W-:Y:S01]  /*16bb0*/  FMNMX.FTZ R16, R195, R16, !PT ;  /* 0x00000010c3107209 */ /* 0x000fe20007810000 */
[C---:B------:R-:W-:Y:S01]  /*16bc0*/  FFMA.FTZ R203, R0.reuse, R12, R203 ;  /* 0x0000000c00cb7223 */ /* 0x040fe200000100cb */
[----:B------:R-:W-:Y:S01]  /*16bd0*/  FMNMX.FTZ R14, R205, R14, !PT ;  /* 0x0000000ecd0e7209 */ /* 0x000fe20007810000 */
[CC--:B------:R-:W-:Y:S01]  /*16be0*/  FFMA.FTZ R123, R0.reuse, R7.reuse, R209 ;  /* 0x00000007007b7223 */ /* 0x0c0fe200000100d1 */
[----:B------:R-:W-:Y:S01]  /*16bf0*/  FMNMX.FTZ R16, R201, R16, !PT ;  /* 0x00000010c9107209 */ /* 0x000fe20007810000 */
[C---:B------:R-:W-:Y:S01]  /*16c00*/  FFMA.FTZ R127, R0.reuse, R7, R127 ;  /* 0x00000007007f7223 */ /* 0x040fe2000001007f */
[----:B------:R-:W-:Y:S01]  /*16c10*/  FMNMX.FTZ R14, R207, R14, !PT ;  /* 0x0000000ecf0e7209 */ /* 0x000fe20007810000 */
[CC--:B------:R-:W-:Y:S01]  /*16c20*/  FFMA.FTZ R193, R0.reuse, R11.reuse, R193 ;  /* 0x0000000b00c17223 */ /* 0x0c0fe200000100c1 */
[----:B------:R-:W-:Y:S01]  /*16c30*/  FMNMX.FTZ R16, R203, R16, !PT ;  /* 0x00000010cb107209 */ /* 0x000fe20007810000 */
[C---:B------:R-:W-:Y:S01]  /*16c40*/  FFMA.FTZ R189, R0.reuse, R11, R189 ;  /* 0x0000000b00bd7223 */ /* 0x040fe200000100bd */
[----:B------:R-:W-:Y:S01]  /*16c50*/  IADD3 R11, R5, 0x38, RZ ;  /* 0x00000038050b7810 */ /* 0x000fe20007ffe0ff */
[CC--:B------:R-:W-:Y:S01]  /*16c60*/  FFMA.FTZ R125, R0.reuse, R9.reuse, R125 ;  /* 0x00000009007d7223 */ /* 0x0c0fe2000001007d */
[----:B------:R-:W-:Y:S01]  /*16c70*/  FMNMX.FTZ R14, R123, R14, !PT ;  /* 0x0000000e7b0e7209 */ /* 0x000fe20007810000 */
[C---:B------:R-:W-:Y:S01]  /*16c80*/  FFMA.FTZ R131, R0.reuse, R9, R131 ;  /* 0x0000000900837223 */ /* 0x040fe20000010083 */
[----:B------:R-:W-:Y:S01]  /*16c90*/  IADD3 R12, R5, 0x31, RZ ;  /* 0x00000031050c7810 */ /* 0x000fe20007ffe0ff */
[----:B------:R1:W2:Y:S01]  /*16ca0*/  I2F R9, R11 ;  /* 0x0000000b00097306 */ /* 0x0002a20000201400 */
        /* <DEDUP_REMOVED lines=8> */
[----:B------:R-:W-:Y:S01]  /*16d30*/  IADD3 R5, R5, 0x39, RZ ;  /* 0x0000003905057810 */ /* 0x000fe20007ffe0ff */
[----:B------:R-:W3:Y:S01]  /*16d40*/  I2F R7, R12 ;  /* 0x0000000c00077306 */ /* 0x000ee20000201400 */
        /* <DEDUP_REMOVED lines=9> */
[----:B------:R-:W4:Y:S01]  /*16de0*/  I2F R5, R5 ;  /* 0x0000000500057306 */ /* 0x000f220000201400 */
[----:B------:R-:W-:Y:S01]  /*16df0*/  FMNMX.FTZ R16, R177, R16, !PT ;  /* 0x00000010b1107209 */ /* 0x000fe20007810000 */
[C---:B------:R-:W-:Y:S01]  /*16e00*/  FFMA.FTZ R173, R0.reuse, R4, R173 ;  /* 0x0000000400ad7223 */ /* 0x040fe200000100ad */
[----:B------:R-:W-:Y:S01]  /*16e10*/  FMNMX.FTZ R14, R181, R14, !PT ;  /* 0x0000000eb50e7209 */ /* 0x000fe20007810000 */
[C---:B------:R-:W-:Y:S01]  /*16e20*/  FFMA.FTZ R171, R0.reuse, R2, R171 ;  /* 0x0000000200ab7223 */ /* 0x040fe200000100ab */
        /* <DEDUP_REMOVED lines=8> */
[CC--:B---3--:R-:W-:Y:S01]  /*16eb0*/  FFMA.FTZ R121, R0.reuse, R7.reuse, R121 ;  /* 0x0000000700797223 */ /* 0x0c8fe20000010079 */
[----:B------:R-:W-:Y:S01]  /*16ec0*/  LDSM.16.MT88.4 R12, [R144+0x8000] ;  /* 0x00800000900c783b */ /* 0x000fe20000004200 */
[----:B------:R-:W-:Y:S01]  /*16ed0*/  FFMA.FTZ R118, R0, R7, R118 ;  /* 0x0000000700767223 */ /* 0x000fe20000010076 */
[----:B------:R-:W-:Y:S02]  /*16ee0*/  FMNMX.FTZ R11, R119, R16, !PT ;  /* 0x00000010770b7209 */ /* 0x000fe40007810000 */
[----:B------:R-:W-:Y:S02]  /*16ef0*/  FMNMX.FTZ R3, R121, R2, !PT ;  /* 0x0000000279037209 */ /* 0x000fe40007810000 */
[----:B------:R-:W-:Y:S02]  /*16f00*/  FMNMX.FTZ R4, R118, R11, !PT ;  /* 0x0000000b76047209 */ /* 0x000fe40007810000 */
[----:B------:R-:W-:Y:S01]  /*16f10*/  FMNMX.FTZ R2, R106, R3, !PT ;  /* 0x000000036a027209 */ /* 0x000fe20007810000 */
[CC--:B----4-:R-:W-:Y:S01]  /*16f20*/  FFMA.FTZ R105, R0.reuse, R5.reuse, R105 ;  /* 0x0000000500697223 */ /* 0x0d0fe20000010069 */
[----:B------:R-:W-:Y:S01]  /*16f30*/  FMNMX.FTZ R4, R117, R4, !PT ;  /* 0x0000000475047209 */ /* 0x000fe20007810000 */
        /* <DEDUP_REMOVED lines=27> */
[----:B------:R-:W-:Y:S02]  /*170f0*/  FFMA.FTZ R109, R207, c[0x0][0x23c], -R126 ;  /* 0x00008f00cf6d7a23 */ /* 0x000fe4000001087e */
[--C-:B------:R-:W-:Y:S02]  /*17100*/  FFMA.FTZ R107, R107, c[0x0][0x23c], -R120.reuse ;  /* 0x00008f006b6b7a23 */ /* 0x100fe40000010878 */
[--C-:B------:R-:W-:Y:S01]  /*17110*/  FFMA.FTZ R114, R195, c[0x0][0x23c], -R120.reuse ;  /* 0x00008f00c3727a23 */ /* 0x100fe20000010878 */
[----:B------:R-:W2:Y:S01]  /*17120*/  MUFU.EX2 R104, R104 ;  /* 0x0000006800687308 */ /* 0x000ea20000000800 */
[--C-:B------:R-:W-:Y:S02]  /*17130*/  FFMA.FTZ R113, R201, c[0x0][0x23c], -R120.reuse ;  /* 0x00008f00c9717a23 */ /* 0x100fe40000010878 */
[----:B------:R-:W-:Y:S02]  /*17140*/  FFMA.FTZ R112, R203, c[0x0][0x23c], -R120 ;  /* 0x00008f00cb707a23 */ /* 0x000fe40000010878 */
[--C-:B------:R-:W-:Y:S02]  /*17150*/  FFMA.FTZ R185, R185, c[0x0][0x23c], -R126.reuse ;  /* 0x00008f00b9b97a23 */ /* 0x100fe4000001087e */
[--C-:B------:R-:W-:Y:S02]  /*17160*/  FFMA.FTZ R176, R183, c[0x0][0x23c], -R126.reuse ;  /* 0x00008f00b7b07a23 */ /* 0x100fe4000001087e */
        /* <DEDUP_REMOVED lines=33> */
[----:B------:R-:W-:Y:S01]  /*17380*/  FMUL.FTZ R39, R101, R39 ;  /* 0x0000002765277220 */ /* 0x000fe20000410000 */
[----:B------:R-:W-:Y:S01]  /*17390*/  LDSM.16.MT88.4 R68, [R141+0xa000] ;  /* 0x00a000008d44783b */ /* 0x000fe20000004200 */
[----:B------:R-:W1:Y:S01]  /*173a0*/  MUFU.EX2 R114, R114 ;  /* 0x0000007200727308 */ /* 0x000e620000000800 */
        /* <DEDUP_REMOVED lines=44> */
[----:B------:R-:W-:Y:S02]  /*17670*/  FMUL.FTZ R59, R101, R59 ;  /* 0x0000003b653b7220 */ /* 0x000fe40000410000 */
[C---:B------:R-:W-:Y:S02]  /*17680*/  FMUL.FTZ R56, R104.reuse, R56 ;  /* 0x0000003868387220 */ /* 0x040fe40000410000 */
[C---:B------:R-:W-:Y:S03]  /*17690*/  HMMA.16816.F32 R12, R96.reuse, R20, R12 ;  /* 0x00000014600c723c */ /* 0x040fe6000000180c */
[C---:B------:R-:W-:Y:S02]  /*176a0*/  FMUL.FTZ R57, R104.reuse, R57 ;  /* 0x0000003968397220 */ /* 0x040fe40000410000 */
        /* <DEDUP_REMOVED lines=13> */
[C---:B------:R-:W-:Y:S01]  /*17780*/  FFMA.FTZ R169, R104.reuse, R169, R107 ;  /* 0x000000a968a97223 */ /* 0x040fe2000001006b */
        /* <DEDUP_REMOVED lines=8> */
[----:B------:R-:W2:Y:S01]  /*17810*/  LDSM.16.MT88.4 R72, [R142+0xa000] ;  /* 0x00a000008e48783b */ /* 0x000ea20000004200 */
[--C-:B------:R-:W-:Y:S02]  /*17820*/  FFMA.FTZ R122, R193, c[0x0][0x23c], -R126.reuse ;  /* 0x00008f00c17a7a23 */ /* 0x100fe4000001087e */
[--C-:B------:R-:W-:Y:S02]  /*17830*/  FFMA.FTZ R125, R125, c[0x0][0x23c], -R126.reuse ;  /* 0x00008f007d7d7a23 */ /* 0x100fe4000001087e */
[C---:B-1----:R-:W-:Y:S01]  /*17840*/  HMMA.16816.F32 R28, R96.reuse, R88, R28 ;  /* 0x00000058601c723c */ /* 0x042fe2000000181c */
[----:B------:R-:W-:Y:S02]  /*17850*/  MUFU.EX2 R171, R171 ;  /* 0x000000ab00ab7308 */ /* 0x000fe40000000800 */
[----:B------:R-:W-:Y:S02]  /*17860*/  FFMA.FTZ R130, R191, c[0x0][0x23c], -R126 ;  /* 0x00008f00bf827a23 */ /* 0x000fe4000001087e */
[--C-:B------:R-:W-:Y:S02]  /*17870*/  FFMA.FTZ R127, R127, c[0x0][0x23c], -R120.reuse ;  /* 0x00008f007f7f7a23 */ /* 0x100fe40000010878 */
[--C-:B------:R-:W-:Y:S01]  /*17880*/  FFMA.FTZ R170, R189, c[0x0][0x23c], -R120.reuse ;  /* 0x00008f00bdaa7a23 */ /* 0x100fe20000010878 */
[C---:B------:R-:W-:Y:S03]  /*17890*/  HMMA.16816.F32 R32, R96.reuse, R90, R32 ;  /* 0x0000005a6020723c */ /* 0x040fe60000001820 */
[----:B------:R-:W1:Y:S01]  /*178a0*/  MUFU.EX2 R122, R122 ;  /* 0x0000007a007a7308 */ /* 0x000e620000000800 */
[--C-:B------:R-:W-:Y:S02]  /*178b0*/  FFMA.FTZ R131, R131, c[0x0][0x23c], -R120.reuse ;  /* 0x00008f0083837a23 */ /* 0x100fe40000010878 */
[----:B------:R-:W-:Y:S02]  /*178c0*/  FFMA.FTZ R172, R187, c[0x0][0x23c], -R120 ;  /* 0x00008f00bbac7a23 */ /* 0x000fe40000010878 */
[C---:B------:R-:W-:Y:S04]  /*178d0*/  HMMA.16816.F32 R36, R96.reuse, R76, R36 ;  /* 0x0000004c6024723c */ /* 0x040fe80000001824 */
[--C-:B------:R-:W-:Y:S01]  /*178e0*/  FFMA.FTZ R124, R124, c[0x0][0x23c], -R126.reuse ;  /* 0x00008f007c7c7a23 */ /* 0x100fe2000001087e */
[----:B------:R-:W-:Y:S01]  /*178f0*/  MUFU.EX2 R125, R125 ;  /* 0x0000007d007d7308 */ /* 0x000fe20000000800 */
[--C-:B------:R-:W-:Y:S02]  /*17900*/  FFMA.FTZ R121, R121, c[0x0][0x23c], -R126.reuse ;  /* 0x00008f0079797a23 */ /* 0x100fe4000001087e */
[C---:B------:R-:W-:Y:S01]  /*17910*/  HMMA.16816.F32 R40, R96.reuse, R78, R40 ;  /* 0x0000004e6028723c */ /* 0x040fe20000001828 */
[----:B------:R-:W3:Y:S03]  /*17920*/  LDSM.16.MT88.4 R76, [R140+0xa000] ;  /* 0x00a000008c4c783b */ /* 0x000ee60000004200 */
[----:B------:R-:W-:Y:S02]  /*17930*/  FFMA.FTZ R126, R105, c[0x0][0x23c], -R126 ;  /* 0x00008f00697e7a23 */ /* 0x000fe4000001087e */
[--C-:B------:R-:W-:Y:S01]  /*17940*/  FFMA.FTZ R119, R119, c[0x0][0x23c], -R120.reuse ;  /* 0x00008f0077777a23 */ /* 0x100fe20000010878 */
[----:B------:R-:W4:Y:S01]  /*17950*/  MUFU.EX2 R130, R130 ;  /* 0x0000008200827308 */ /* 0x000f220000000800 */
[--C-:B------:R-:W-:Y:S01]  /*17960*/  FFMA.FTZ R118, R118, c[0x0][0x23c], -R120.reuse ;  /* 0x00008f0076767a23 */ /* 0x100fe20000010878 */
[C---:B--2---:R-:W-:Y:S03]  /*17970*/  HMMA.16816.F32 R44, R96.reuse, R72, R44 ;  /* 0x00000048602c723c */ /* 0x044fe6000000182c */
[--C-:B------:R-:W-:Y:S02]  /*17980*/  FFMA.FTZ R117, R117, c[0x0][0x23c], -R120.reuse ;  /* 0x00008f0075757a23 */ /* 0x100fe40000010878 */
[----:B------:R-:W-:Y:S03]  /*17990*/  FFMA.FTZ R120, R115, c[0x0][0x23c], -R120 ;  /* 0x00008f0073787a23 */ /* 0x000fe60000010878 */
[----:B------:R-:W-:Y:S01]  /*179a0*/  MUFU.EX2 R127, R127 ;  /* 0x0000007f007f7308 */ /* 0x000fe20000000800 */
[----:B------:R-:W-:Y:S01]  /*179b0*/  FFMA.FTZ R116, R101, R168, R116 ;  /* 0x000000a865747223 */ /* 0x000fe20000010074 */
[C---:B------:R-:W-:Y:S01]  /*179c0*/  HMMA.16816.F32 R48, R96.reuse, R74, R48 ;  /* 0x0000004a6030723c */ /* 0x040fe20000001830 */
[----:B------:R-:W2:Y:S02]  /*179d0*/  LDSM.16.MT88.4 R72, [R144+0x8800] ;  /* 0x008800009048783b */ /* 0x000ea40000004200 */
[----:B------:R-:W-:Y:S01]  /*179e0*/  MOV R101, R2 ;  /* 0x0000000200657202 */ /* 0x000fe20000000f00 */
[----:B------:R-:W-:Y:S02]  /*179f0*/  FADD.FTZ R111, R111, R116 ;  /* 0x000000746f6f7221 */ /* 0x000fe40000010000 */
[----:B------:R-:W-:Y:S02]  /*17a00*/  FADD.FTZ R114, R114, R169 ;  /* 0x000000a972727221 */ /* 0x000fe40000010000 */
[C---:B------:R-:W-:Y:S01]  /*17a10*/  HMMA.16816.F32 R52, R96.reuse, R68, R52 ;  /* 0x000000446034723c */ /* 0x040fe20000001834 */
[----:B------:R-:W5:Y:S03]  /*17a20*/  MUFU.EX2 R170, R170 ;  /* 0x000000aa00aa7308 */ /* 0x000f660000000800 */
[----:B------:R-:W-:Y:S02]  /*17a30*/  FADD.FTZ R110, R110, R111 ;  /* 0x0000006f6e6e7221 */ /* 0x000fe40000010000 */
[----:B------:R-:W-:Y:S01]  /*17a40*/  FADD.FTZ R113, R113, R114 ;  /* 0x0000007271717221 */ /* 0x000fe20000010000 */
[----:B-1----:R-:W-:Y:S01]  /*17a50*/  F2FP.PACK_AB R69, R122, R123 ;  /* 0x0000007b7a45723e */ /* 0x002fe200000000ff */
[C---:B------:R-:W-:Y:S03]  /*17a60*/  HMMA.16816.F32 R56, R96.reuse, R70, R56 ;  /* 0x000000466038723c */ /* 0x040fe60000001838 */
[----:B------:R-:W-:Y:S01]  /*17a70*/  MUFU.EX2 R131, R131 ;  /* 0x0000008300837308 */ /* 0x000fe20000000800 */
[----:B------:R-:W-:Y:S02]  /*17a80*/  FADD.FTZ R110, R109, R110 ;  /* 0x0000006e6d6e7221 */ /* 0x000fe40000010000 */
[----:B------:R-:W-:Y:S01]  /*17a90*/  FADD.FTZ R112, R112, R113 ;  /* 0x0000007170707221 */ /* 0x000fe20000010000 */
[----:B----4-:R-:W-:Y:S01]  /*17aa0*/  F2FP.PACK_AB R71, R130, R125 ;  /* 0x0000007d8247723e */ /* 0x010fe200000000ff */
[C---:B---3--:R-:W-:Y:S04]  /*17ab0*/  HMMA.16816.F32 R60, R96.reuse, R76, R60 ;  /* 0x0000004c603c723c */ /* 0x048fe8000000183c */
[----:B------:R-:W-:Y:S01]  /*17ac0*/  FADD.FTZ R123, R123, R110 ;  /* 0x0000006e7b7b7221 */ /* 0x000fe20000010000 */
[----:B------:R-:W1:Y:S03]  /*17ad0*/  MUFU.EX2 R172, R172 ;  /* 0x000000ac00ac7308 */ /* 0x000e660000000800 */
[----:B------:R-:W-:Y:S01]  /*17ae0*/  HMMA.16816.F32 R64, R96, R78, R64 ;  /* 0x0000004e6040723c */ /* 0x000fe20000001840 */
[----:B------:R-:W3:Y:S03]  /*17af0*/  LDSM.16.MT88.4 R76, [R141+0x8800] ;  /* 0x008800008d4c783b */ /* 0x000ee60000004200 */
[----:B-----5:R-:W-:Y:S01]  /*17b00*/  F2FP.PACK_AB R68, R170, R127 ;  /* 0x0000007faa44723e */ /* 0x020fe200000000ff */
[----:B------:R-:W-:Y:S02]  /*17b10*/  FADD.FTZ R127, R127, R112 ;  /* 0x000000707f7f7221 */ /* 0x000fe40000010000 */
[----:B------:R-:W-:Y:S01]  /*17b20*/  MUFU.EX2 R124, R124 ;  /* 0x0000007c007c7308 */ /* 0x000fe20000000800 */
[----:B------:R-:W-:Y:S04]  /*17b30*/  FADD.FTZ R122, R122, R123 ;  /* 0x0000007b7a7a7221 */ /* 0x000fe80000010000 */
[----:B------:R-:W-:Y:S02]  /*17b40*/  FADD.FTZ R170, R170, R127 ;  /* 0x0000007faaaa7221 */ /* 0x000fe40000010000 */
[----:B------:R-:W-:Y:S03]  /*17b50*/  FADD.FTZ R125, R125, R122 ;  /* 0x0000007a7d7d7221 */ /* 0x000fe60000010000 */
[----:B------:R-:W4:Y:S01]  /*17b60*/  MUFU.EX2 R121, R121 ;  /* 0x0000007900797308 */ /* 0x000f220000000800 */
[----:B------:R-:W-:Y:S01]  /*17b70*/  FADD.FTZ R130, R130, R125 ;  /* 0x0000007d82827221 */ /* 0x000fe20000010000 */
[C---:B-1----:R-:W-:Y:S01]  /*17b80*/  F2FP.PACK_AB R70, R172.reuse, R131 ;  /* 0x00000083ac46723e */ /* 0x042fe200000000ff */
[----:B------:R-:W-:Y:S04]  /*17b90*/  FADD.FTZ R131, R131, R170 ;  /* 0x000000aa83837221 */ /* 0x000fe80000010000 */
[----:B------:R-:W-:Y:S03]  /*17ba0*/  FADD.FTZ R172, R172, R131 ;  /* 0x00000083acac7221 */ /* 0x000fe60000010000 */
[----:B------:R-:W1:Y:S01]  /*17bb0*/  MUFU.EX2 R126, R126 ;  /* 0x0000007e007e7308 */ /* 0x000e620000000800 */
[C---:B--2---:R-:W-:Y:S08]  /*17bc0*/  HMMA.16816.F32 R4, R68.reuse, R72, R4 ;  /* 0x000000484404723c */ /* 0x044ff00000001804 */
[C---:B------:R-:W-:Y:S01]  /*17bd0*/  HMMA.16816.F32 R8, R68.reuse, R74, R8 ;  /* 0x0000004a4408723c */ /* 0x040fe20000001808 */
[----:B------:R-:W2:Y:S01]  /*17be0*/  LDSM.16.MT88.4 R72, [R140+0x8800] ;  /* 0x008800008c48783b */ /* 0x000ea20000004200 */
[----:B------:R-:W-:Y:S02]  /*17bf0*/  MUFU.EX2 R119, R119 ;  /* 0x0000007700777308 */ /* 0x000fe40000000800 */
[----:B----4-:R-:W-:Y:S04]  /*17c00*/  F2FP.PACK_AB R105, R121, R124 ;  /* 0x0000007c7969723e */ /* 0x010fe800000000ff */
[C---:B------:R-:W-:Y:S04]  /*17c10*/  HMMA.16816.F32 R12, R68.reuse, R80, R12 ;  /* 0x00000050440c723c */ /* 0x040fe8000000180c */
[----:B------:R-:W4:Y:S01]  /*17c20*/  MUFU.EX2 R118, R118 ;  /* 0x0000007600767308 */ /* 0x000f220000000800 */
[----:B-1----:R-:W-:Y:S03]  /*17c30*/  F2FP.PACK_AB R107, R126, R171 ;  /* 0x000000ab7e6b723e */ /* 0x002fe600000000ff */
[C---:B------:R-:W-:Y:S01]  /*17c40*/  HMMA.16816.F32 R16, R68.reuse, R82, R16 ;  /* 0x000000524410723c */ /* 0x040fe20000001810 */
[----:B------:R-:W1:Y:S05]  /*17c50*/  LDSM.16.MT88.4 R80, [R144+0xa800] ;  /* 0x00a800009050783b */ /* 0x000e6a0000004200 */
[----:B------:R-:W-:Y:S02]  /*17c60*/  MUFU.EX2 R117, R117 ;  /* 0x0000007500757308 */ /* 0x000fe40000000800 */
[C---:B---3--:R-:W-:Y:S08]  /*17c70*/  HMMA.16816.F32 R20, R68.reuse, R76, R20 ;  /* 0x0000004c4414723c */ /* 0x048ff00000001814 */
[C---:B------:R-:W-:Y:S01]  /*17c80*/  HMMA.16816.F32 R24, R68.reuse, R78, R24 ;  /* 0x0000004e4418723c */ /* 0x040fe20000001818 */
[----:B------:R-:W3:Y:S01]  /*17c90*/  LDSM.16.MT88.4 R76, [R142+0xa800] ;  /* 0x00a800008e4c783b */ /* 0x000ee20000004200 */
[----:B------:R-:W5:Y:S02]  /*17ca0*/  MUFU.EX2 R120, R120 ;  /* 0x0000007800787308 */ /* 0x000f640000000800 */
[----:B----4-:R-:W-:Y:S04]  /*17cb0*/  F2FP.PACK_AB R104, R118, R119 ;  /* 0x000000777668723e */ /* 0x010fe800000000ff */
[C---:B--2---:R-:W-:Y:S08]  /*17cc0*/  HMMA.16816.F32 R28, R68.reuse, R72, R28 ;  /* 0x00000048441c723c */ /* 0x044ff0000000181c */
[C---:B------:R-:W-:Y:S01]  /*17cd0*/  HMMA.16816.F32 R32, R68.reuse, R74, R32 ;  /* 0x0000004a4420723c */ /* 0x040fe20000001820 */
[----:B------:R-:W2:Y:S07]  /*17ce0*/  LDSM.16.MT88.4 R72, [R141+0xa800] ;  /* 0x00a800008d48783b */ /* 0x000eae0000004200 */
[C---:B-1----:R-:W-:Y:S04]  /*17cf0*/  HMMA.16816.F32 R36, R68.reuse, R80, R36 ;  /* 0x000000504424723c */ /* 0x042fe80000001824 */
[----:B-----5:R-:W-:Y:S04]  /*17d00*/  F2FP.PACK_AB R106, R120, R117 ;  /* 0x00000075786a723e */ /* 0x020fe800000000ff */
[C---:B------:R-:W-:Y:S01]  /*17d10*/  HMMA.16816.F32 R40, R68.reuse, R82, R40 ;  /* 0x000000524428723c */ /* 0x040fe20000001828 */
[----:B------:R-:W1:Y:S07]  /*17d20*/  LDSM.16.MT88.4 R80, [R140+0xa800] ;  /* 0x00a800008c50783b */ /* 0x000e6e0000004200 */
        /* <DEDUP_REMOVED lines=31> */
[C---:B------:R-:W-:Y:S01]  /*17f20*/  HMMA.16816.F32 R16, R68.reuse, R78, R16 ;  /* 0x0000004e4410723c */ /* 0x040fe20000001810 */
[----:B------:R-:W3:Y:S03]  /*17f30*/  LDSM.16.MT88.4 R76, [R144+0xb000] ;  /* 0x00b00000904c783b */ /* 0x000ee60000004200 */
[----:B------:R-:W-:Y:S02]  /*17f40*/  FADD.FTZ R168, R126, R171 ;  /* 0x000000ab7ea87221 */ /* 0x000fe40000010000 */
[----:B------:R-:W-:Y:S02]  /*17f50*/  FADD.FTZ R169, R120, R117 ;  /* 0x0000007578a97221 */ /* 0x000fe40000010000 */
        /* <DEDUP_REMOVED lines=14> */
[C---:B---3--:R-:W-:Y:S08]  /*18040*/  HMMA.16816.F32 R60, R68.reuse, R76, R60 ;  /* 0x0000004c443c723c */ /* 0x048ff0000000183c */
        /* <DEDUP_REMOVED lines=8> */
[C---:B------:R-:W-:Y:S08]  /*180d0*/  HMMA.16816.F32 R84, R104.reuse, R86, R16 ;  /* 0x000000566854723c */ /* 0x040ff00000001810 */
[C---:B-1----:R-:W-:Y:S08]  /*180e0*/  HMMA.16816.F32 R80, R104.reuse, R72, R20 ;  /* 0x000000486850723c */ /* 0x042ff00000001814 */
[C---:B------:R-:W-:Y:S08]  /*180f0*/  HMMA.16816.F32 R76, R104.reuse, R74, R24 ;  /* 0x0000004a684c723c */ /* 0x040ff00000001818 */
[C---:B--2---:R-:W-:Y:S08]  /*18100*/  HMMA.16816.F32 R72, R104.reuse, R68, R28 ;  /* 0x000000446848723c */ /* 0x044ff0000000181c */
[C---:B------:R-:W-:Y:S08]  /*18110*/  HMMA.16816.F32 R68, R104.reuse, R70, R32 ;  /* 0x000000466844723c */ /* 0x040ff00000001820 */
[C---:B---3--:R-:W-:Y:S08]  /*18120*/  HMMA.16816.F32 R36, R104.reuse, R4, R36 ;  /* 0x000000046824723c */ /* 0x048ff00000001824 */
[C---:B------:R-:W-:Y:S01]  /*18130*/  HMMA.16816.F32 R40, R104.reuse, R6, R40 ;  /* 0x000000066828723c */ /* 0x040fe20000001828 */
[----:B------:R-:W1:Y:S07]  /*18140*/  LDSM.16.MT88.4 R4, [R140+0xb800] ;  /* 0x00b800008c04783b */ /* 0x000e6e0000004200 */
[C---:B----4-:R-:W-:Y:S08]  /*18150*/  HMMA.16816.F32 R44, R104.reuse, R8, R44 ;  /* 0x00000008682c723c */ /* 0x050ff0000000182c */
[C---:B------:R-:W-:Y:S08]  /*18160*/  HMMA.16816.F32 R48, R104.reuse, R10, R48 ;  /* 0x0000000a6830723c */ /* 0x040ff00000001830 */
[C---:B-----5:R-:W-:Y:S08]  /*18170*/  HMMA.16816.F32 R52, R104.reuse, R12, R52 ;  /* 0x0000000c6834723c */ /* 0x060ff00000001834 */
[C---:B------:R-:W-:Y:S08]  /*18180*/  HMMA.16816.F32 R56, R104.reuse, R14, R56 ;  /* 0x0000000e6838723c */ /* 0x040ff00000001838 */
[C---:B-1----:R-:W-:Y:S08]  /*18190*/  HMMA.16816.F32 R60, R104.reuse, R4, R60 ;  /* 0x00000004683c723c */ /* 0x042ff0000000183c */
[----:B------:R-:W-:Y:S07]  /*181a0*/  HMMA.16816.F32 R64, R104, R6, R64 ;  /* 0x000000066840723c */ /* 0x000fee0000001840 */
[----:B------:R-:W-:Y:S01]  /*181b0*/  MOV R104, R3 ;  /* 0x0000000300687202 */ /* 0x000fe20000000f00 */
[----:B------:R-:W-:-:S05]  /*181c0*/  @P0 BRA `(.L_x_7302) ;  /* 0xffffcc9000000947 */ /* 0x000fca000383ffff */
.L_x_7298:
        /* <DEDUP_REMOVED lines=193> */
.L_x_7303:
[----:B------:R-:W1:Y:S04]  /*18de0*/  S2R R3, SR_CTAID.Z ;  /* 0x0000000000037919 */ /* 0x000e680000002700 */
[----:B------:R-:W1:Y:S02]  /*18df0*/  S2R R2, SR_CTAID.Y ;  /* 0x0000000000027919 */ /* 0x000e640000002600 */
[----:B-1----:R-:W-:-:S04]  /*18e00*/  IMAD R4, R2, c[0x0][0x1c0], R3 ;  /* 0x0000700002047a24 */ /* 0x002fc800078e0203 */
[----:B------:R-:W-:Y:S02]  /*18e10*/  IMAD R4, R4, c[0x0][0x214], RZ ;  /* 0x0000850004047a24 */ /* 0x000fe400078e02ff */
.L_x_7304:
        /* <DEDUP_REMOVED lines=41> */
.L_x_7306:
[----:B------:R-:W-:Y:S05]  /*190b0*/  BSYNC B0 ;  /* 0x0000000000007941 */ /* 0x000fea0003800000 */
.L_x_7305:
        /* <DEDUP_REMOVED lines=35> */
.L_x_7308:
[----:B------:R-:W-:Y:S05]  /*192f0*/  BSYNC B0 ;  /* 0x0000000000007941 */ /* 0x000fea0003800000 */
.L_x_7307:
        /* <DEDUP_REMOVED lines=18> */
.L_x_7310:
[----:B------:R-:W-:Y:S05]  /*19420*/  BSYNC B0 ;  /* 0x0000000000007941 */ /* 0x000fea0003800000 */
.L_x_7309:
        /* <DEDUP_REMOVED lines=18> */
.L_x_7312:
[----:B------:R-:W-:Y:S05]  /*19550*/  BSYNC B0 ;  /* 0x0000000000007941 */ /* 0x000fea0003800000 */
.L_x_7311:
        /* <DEDUP_REMOVED lines=19> */
.L_x_7313:
        /* <DEDUP_REMOVED lines=15> */
.L_x_8279:


//--------------------- .text._ZN5flash24flash_fwd_splitkv_kernelI23Flash_fwd_kernel_traitsILi128ELi64ELi64ELi4ELb0ELb0EN7cutlass6half_tE19Flash_kernel_traitsILi128ELi64ELi64ELi4ES3_EELb1ELb0ELb0ELb0ELb1ELb0ELb1ELb0EEEvNS_16Flash_fwd_paramsE --------------------------
	.section	.text._ZN5flash24flash_fwd_splitkv_kernelI23Flash_fwd_kernel_traitsILi128ELi64ELi64ELi4ELb0ELb0EN7cutlass6half_tE19Flash_kernel_traitsILi128ELi64ELi64ELi4ES3_EELb1ELb0ELb0ELb0ELb1ELb0ELb1ELb0EEEvNS_16Flash_fwd_paramsE,"ax",@progbits
	.sectioninfo	@"SHI_REGISTERS=202"
	.align	128
        .global         _ZN5flash24flash_fwd_splitkv_kernelI23Flash_fwd_kernel_traitsILi128ELi64ELi64ELi4ELb0ELb0EN7cutlass6half_tE19Flash_kernel_traitsILi128ELi64ELi64ELi4ES3_EELb1ELb0ELb0ELb0ELb1ELb0ELb1ELb0EEEvNS_16Flash_fwd_paramsE
        .type           _ZN5flash24flash_fwd_splitkv_kernelI23Flash_fwd_kernel_traitsILi128ELi64ELi64ELi4ELb0ELb0EN7cutlass6half_tE19Flash_kernel_traitsILi128ELi64ELi64ELi4ES3_EELb1ELb0ELb0ELb0ELb1ELb0ELb1ELb0EEEvNS_16Flash_fwd_paramsE,@function
        .size           _ZN5flash24flash_fwd_splitkv_kernelI23Flash_fwd_kernel_traitsILi128ELi64ELi64ELi4ELb0ELb0EN7cutlass6half_tE19Flash_kernel_traitsILi128ELi64ELi64ELi4ES3_EELb1ELb0ELb0ELb0ELb1ELb0ELb1ELb0EEEvNS_16Flash_fwd_paramsE,(.L_x_8280 - _ZN5flash24flash_fwd_splitkv_kernelI23Flash_fwd_kernel_traitsILi128ELi64ELi64ELi4ELb0ELb0EN7cutlass6half_tE19Flash_kernel_traitsILi128ELi64ELi64ELi4ES3_EELb1ELb0ELb0ELb0ELb1ELb0ELb1ELb0EEEvNS_16Flash_fwd_paramsE)
        .other          _ZN5flash24flash_fwd_splitkv_kernelI23Flash_fwd_kernel_traitsILi128ELi64ELi64ELi4ELb0ELb0EN7cutlass6half_tE19Flash_kernel_traitsILi128ELi64ELi64ELi4ES3_EELb1ELb0ELb0ELb0ELb1ELb0ELb1ELb0EEEvNS_16Flash_fwd_paramsE,@"STO_CUDA_ENTRY STV_DEFAULT"
_ZN5flash24flash_fwd_splitkv_kernelI23Flash_fwd_kernel_traitsILi128ELi64ELi64ELi4ELb0ELb0EN7cutlass6half_tE19Flash_kernel_traitsILi128ELi64ELi64ELi4ES3_EELb1ELb0ELb0ELb0ELb1ELb0ELb1ELb0EEEvNS_16Flash_fwd_paramsE:
.text._ZN5flash24flash_fwd_splitkv_kernelI23Flash_fwd_kernel_traitsILi128ELi64ELi64ELi4ELb0ELb0EN7cutlass6half_tE19Flash_kernel_traitsILi128ELi64ELi64ELi4ES3_EELb1ELb0ELb0ELb0ELb1ELb0ELb1ELb0EEEvNS_16Flash_fwd_paramsE:
[----:B------:R-:W-:Y:S02]  /*0000*/  MOV R1, c[0x0][0x28] ;  /* 0x00000a0000017a02 */ /* 0x000fe40000000f00 */
[----:B------:R-:W1:Y:S01]  /*0010*/  I2F.U32.RP R4, c[0x0][0x1c0] ;  /* 0x0000700000047b06 */ /* 0x000e620000209000 */
[----:B------:R-:W2:Y:S01]  /*0020*/  S2R R11, SR_CTAID.Z ;  /* 0x00000000000b7919 */ /* 0x000ea20000002700 */
[----:B------:R-:W-:Y:S01]  /*0030*/  IMAD.MOV.U32 R2, RZ, RZ, RZ ;  /* 0x000000ffff027224 */ /* 0x000fe200078e00ff */
[----:B------:R-:W-:Y:S01]  /*0040*/  ISETP.NE.U32.AND P1, PT, RZ, c[0x0][0x1c0], PT ;  /* 0x00007000ff007a0c */ /* 0x000fe20003f25070 */
[----:B------:R-:W-:Y:S01]  /*0050*/  IMAD.MOV.U32 R12, RZ, RZ, -0x1 ;  /* 0xffffffffff0c7424 */ /* 0x000fe200078e00ff */
[----:B------:R-:W-:-:S03]  /*0060*/  ULDC.64 UR4, c[0x0][0x118] ;  /* 0x0000460000047ab9 */ /* 0x000fc60000000a00 */
[----:B-1----:R-:W1:Y:S02]  /*0070*/  MUFU.RCP R3, R4 ;  /* 0x0000000400037308 */ /* 0x002e640000001000 */
[----:B-1----:R-:W-:-:S06]  /*0080*/  IADD3 R3, R3, 0xffffffe, RZ ;  /* 0x0ffffffe03037810 */ /* 0x002fcc0007ffe0ff */
[----:B------:R-:W1:Y:S02]  /*0090*/  F2I.FTZ.U32.TRUNC.NTZ R3, R3 ;  /* 0x0000000300037305 */ /* 0x000e64000021f000 */
[----:B-1----:R-:W-:-:S04]  /*00a0*/  IMAD.MOV R0, RZ, RZ, -R3 ;  /* 0x000000ffff007224 */ /* 0x002fc800078e0a03 */
[----:B------:R-:W-:Y:S02]  /*00b0*/  IMAD R5, R0, c[0x0][0x1c0], RZ ;  /* 0x0000700000057a24 */ /* 0x000fe400078e02ff */
[----:B------:R-:W1:Y:S02]  /*00c0*/  LDC.U8 R0, c[0x0][0x312] ;  /* 0x0000c480ff007b82 */ /* 0x000e640000000000 */
[----:B------:R-:W-:-:S04]  /*00d0*/  IMAD.HI.U32 R2, R3, R5, R2 ;  /* 0x0000000503027227 */ /* 0x000fc800078e0002 */
[----:B------:R-:W-:Y:S02]  /*00e0*/  IMAD.MOV.U32 R5, RZ, RZ, 0x4 ;  /* 0x00000004ff057424 */ /* 0x000fe400078e00ff */
        /* <DEDUP_REMOVED lines=38> */
.L_x_7314:
[----:B-1-34-:R-:W-:Y:S02]  /*0350*/  MOV R2, c[0x0][0x218] ;  /* 0x0000860000027a02 */ /* 0x01afe40000000f00 */
.L_x_7315:
        /* <DEDUP_REMOVED lines=26> */
[----:B--2---:R-:W-:-:S04]  /*0500*/  IADD3 R10, R10, 0xffffffe, RZ ;  /* 0x0ffffffe0a0a7810 */ /* 0x004fc80007ffe0ff */
[----:B------:R-:W2:Y:S02]  /*0510*/  F2I.FTZ.U32.TRUNC.NTZ R11, R10 ;  /* 0x0000000a000b7305 */ /* 0x000ea4000021f000 */
        /* <DEDUP_REMOVED lines=12> */
[----:B------:R-:W-:-:S11]  /*05e0*/  IADD3 R8, R6, 0x3f, RZ ;  /* 0x0000003f06087810 */ /* 0x000fd60007ffe0ff */
        /* <DEDUP_REMOVED lines=19> */
[----:B------:R-:W-:Y:S01]  /*0720*/  LOP3.LUT P6, RZ, R84, 0xf, RZ, 0xc0, !PT ;  /* 0x0000000f54ff7812 */ /* 0x000fe200078cc0ff */
[----:B------:R-:W-:Y:S01]  /*0730*/  IMAD.IADD R87, R87, 0x1, -R90 ;  /* 0x0000000157577824 */ /* 0x000fe200078e0a5a */
[----:B------:R-:W-:-:S04]  /*0740*/  LEA.HI R0, R3, R84, RZ, 0x4 ;  /* 0x0000005403007211 */ /* 0x000fc800078f20ff */
[----:B------:R-:W-:Y:S02]  /*0750*/  LOP3.LUT R3, R0, 0x3ffffff0, RZ, 0xc0, !PT ;  /* 0x3ffffff000037812 */ /* 0x000fe400078ec0ff */
[----:B------:R-:W-:-:S03]  /*0760*/  SHF.R.S32.HI R0, RZ, 0x4, R0 ;  /* 0x00000004ff007819 */ /* 0x000fc60000011400 */
[----:B------:R-:W-:Y:S01]  /*0770*/  IMAD.IADD R6, R84, 0x1, -R3 ;  /* 0x0000000154067824 */ /* 0x000fe200078e0a03 */
[C---:B------:R-:W-:Y:S01]  /*0780*/  IADD3 R12, R0.reuse, 0x10, RZ ;  /* 0x00000010000c7810 */ /* 0x040fe20007ffe0ff */
[----:B------:R-:W-:Y:S01]  /*0790*/  IMAD R3, R7, c[0x0][0x1c0], R26 ;  /* 0x0000700007037a24 */ /* 0x000fe200078e021a */
[----:B------:R-:W-:Y:S01]  /*07a0*/  IADD3 R4, R0, 0x8, RZ ;  /* 0x0000000800047810 */ /* 0x000fe20007ffe0ff */
[----:B------:R-:W-:Y:S01]  /*07b0*/  IMAD.SHL.U32 R6, R6, 0x4, RZ ;  /* 0x0000000406067824 */ /* 0x000fe200078e00ff */
[C---:B------:R-:W-:Y:S01]  /*07c0*/  IADD3 R10, R0.reuse, 0x18, RZ ;  /* 0x00000018000a7810 */ /* 0x040fe20007ffe0ff */
[----:B------:R-:W-:Y:S01]  /*07d0*/  IMAD R3, R3, c[0x0][0x214], R90 ;  /* 0x0000850003037a24 */ /* 0x000fe200078e025a */
[----:B------:R-:W-:Y:S02]  /*07e0*/  IADD3 R8, R0, 0x20, RZ ;  /* 0x0000002000087810 */ /* 0x000fe40007ffe0ff */
[----:B------:R-:W-:Y:S01]  /*07f0*/  SHF.R.S32.HI R7, RZ, 0x1f, R6 ;  /* 0x0000001fff077819 */ /* 0x000fe20000011406 */
[----:B------:R-:W-:Y:S01]  /*0800*/  IMAD R5, R3, c[0x0][0x22c], RZ ;  /* 0x00008b0003057a24 */ /* 0x000fe200078e02ff */
[----:B------:R-:W-:-:S02]  /*0810*/  ISETP.GE.AND P2, PT, R4, R87, PT ;  /* 0x000000570400720c */ /* 0x000fc40003f46270 */
[CC--:B------:R-:W-:Y:S01]  /*0820*/  ISETP.GE.AND P3, PT, R0.reuse, R87.reuse, PT ;  /* 0x000000570000720c */ /* 0x0c0fe20003f66270 */
[----:B------:R-:W-:Y:S01]  /*0830*/  IMAD.WIDE R6, R0, 0x80, R6 ;  /* 0x0000008000067825 */ /* 0x000fe200078e0206 */
[-C--:B------:R-:W-:Y:S02]  /*0840*/  ISETP.GE.AND P1, PT, R10, R87.reuse, PT ;  /* 0x000000570a00720c */ /* 0x080fe40003f26270 */
[-C--:B------:R-:W-:Y:S02]  /*0850*/  ISETP.GE.AND P4, PT, R8, R87.reuse, PT ;  /* 0x000000570800720c */ /* 0x080fe40003f86270 */
[C---:B------:R-:W-:Y:S02]  /*0860*/  IADD3 R2, P0, R5.reuse, R6, RZ ;  /* 0x0000000605027210 */ /* 0x040fe40007f1e0ff */
[----:B------:R-:W-:Y:S02]  /*0870*/  ISETP.GE.OR P5, PT, R4, R87, P6 ;  /* 0x000000570400720c */ /* 0x000fe400037a6670 */
[----:B------:R-:W-:-:S02]  /*0880*/  LEA.HI.X.SX32 R5, R5, R7, 0x1, P0 ;  /* 0x0000000705057211 */ /* 0x000fc400000f0eff */
[----:B------:R-:W-:Y:S02]  /*0890*/  LEA R14, P0, R2, c[0x0][0x1d8], 0x2 ;  /* 0x00007600020e7a11 */ /* 0x000fe400078010ff */
[----:B------:R-:W-:Y:S02]  /*08a0*/  IADD3 R6, R0, 0x28, RZ ;  /* 0x0000002800067810 */ /* 0x000fe40007ffe0ff */
[----:B------:R-:W-:Y:S02]  /*08b0*/  LEA.HI.X R15, R2, c[0x0][0x1dc], R5, 0x2, P0 ;  /* 0x00007700020f7a11 */ /* 0x000fe400000f1405 */
[----:B------:R-:W-:Y:S02]  /*08c0*/  ISETP.GE.AND P0, PT, R12, R87, PT ;  /* 0x000000570c00720c */ /* 0x000fe40003f06270 */
[C---:B------:R-:W-:Y:S01]  /*08d0*/  IADD3 R4, R0.reuse, 0x30, RZ ;  /* 0x0000003000047810 */ /* 0x040fe20007ffe0ff */
[----:B------:R1:W-:Y:S01]  /*08e0*/  @!P3 STG.E.128 [R14.64], RZ ;  /* 0x000000ff0e00b986 */ /* 0x0003e2000c101d04 */
[----:B------:R-:W-:-:S02]  /*08f0*/  IADD3 R2, R0, 0x38, RZ ;  /* 0x0000003800027810 */ /* 0x000fc40007ffe0ff */
[----:B------:R-:W-:Y:S01]  /*0900*/  SHF.R.S32.HI R5, RZ, 0x1f, R3 ;  /* 0x0000001fff057819 */ /* 0x000fe20000011403 */
[----:B------:R1:W-:Y:S01]  /*0910*/  @!P3 STG.E.128 [R14.64+0x100], RZ ;  /* 0x000100ff0e00b986 */ /* 0x0003e2000c101d04 */
[----:B------:R-:W-:-:S03]  /*0920*/  ISETP.GE.AND P3, PT, R6, R87, PT ;  /* 0x000000570600720c */ /* 0x000fc60003f66270 */
[----:B------:R1:W-:Y:S04]  /*0930*/  @!P2 STG.E.128 [R14.64+0x1000], RZ ;  /* 0x001000ff0e00a986 */ /* 0x0003e8000c101d04 */
[----:B------:R1:W-:Y:S04]  /*0940*/  @!P0 STG.E.128 [R14.64+0x2000], RZ ;  /* 0x002000ff0e008986 */ /* 0x0003e8000c101d04 */
        /* <DEDUP_REMOVED lines=43> */
.L_x_7316:
[----:B-1----:R-:W-:Y:S01]  /*0c00*/  ISETP.NE.U32.AND P0, PT, RZ, c[0x0][0x2b8], PT ;  /* 0x0000ae00ff007a0c */ /* 0x002fe20003f05070 */
[----:B------:R-:W-:Y:S01]  /*0c10*/  IMAD.MOV.U32 R2, RZ, RZ, R168 ;  /* 0x000000ffff027224 */ /* 0x000fe200078e00a8 */
[----:B------:R-:W-:Y:S02]  /*0c20*/  ISETP.NE.U32.AND P2, PT, RZ, c[0x0][0x2c0], PT ;  /* 0x0000b000ff007a0c */ /* 0x000fe40003f45070 */
[----:B------:R-:W-:Y:S02]  /*0c30*/  ISETP.NE.AND.EX P0, PT, RZ, c[0x0][0x2bc], PT, P0 ;  /* 0x0000af00ff007a0c */ /* 0x000fe40003f05300 */
[----:B------:R-:W-:-:S11]  /*0c40*/  ISETP.NE.AND.EX P2, PT, RZ, c[0x0][0x2c4], PT, P2 ;  /* 0x0000b100ff007a0c */ /* 0x000fd60003f45320 */
[C---:B------:R-:W-:Y:S02]  /*0c50*/  @P0 IMAD.WIDE R10, R168.reuse, R5, c[0x0][0x2b8] ;  /* 0x0000ae00a80a0625 */ /* 0x040fe400078e0205 */
[----:B------:R-:W-:Y:S02]  /*0c60*/  @P2 SHF.R.S32.HI R5, RZ, 0x1f, R168 ;  /* 0x0000001fff052819 */ /* 0x000fe400000114a8 */
[----:B------:R-:W-:Y:S01]  /*0c70*/  @P2 IMAD.WIDE.U32 R8, R168, c[0x0][0x2c8], RZ ;  /* 0x0000b200a8082a25 */ /* 0x000fe200078e00ff */
        /* <DEDUP_REMOVED lines=74> */
[----:B------:R-:W-:-:S04]  /*1120*/  IMAD.WIDE.U32 R18, R18, c[0x0][0x188], RZ ;  /* 0x0000620012127a25 */ /* 0x000fc800078e00ff */
[----:B------:R-:W-:Y:S01]  /*1130*/  IMAD.WIDE.U32 R22, R11, c[0x0][0x198], R8 ;  /* 0x000066000b167a25 */ /* 0x000fe200078e0008 */
[----:B------:R-:W-:Y:S02]  /*1140*/  SHF.R.S32.HI R8, RZ, 0x1f, R10 ;  /* 0x0000001fff087819 */ /* 0x000fe4000001140a */
[----:B------:R-:W-:Y:S01]  /*1150*/  IADD3 R4, R19, R4, RZ ;  /* 0x0000000413047210 */ /* 0x000fe20007ffe0ff */
[----:B------:R-:W-:Y:S02]  /*1160*/  IMAD.IADD R23, R23, 0x1, R3 ;  /* 0x0000000117177824 */ /* 0x000fe400078e0203 */
[----:B------:R-:W-:Y:S02]  /*1170*/  IMAD R3, R8, c[0x0][0x1b0], RZ ;  /* 0x00006c0008037a24 */ /* 0x000fe400078e02ff */
[----:B------:R-:W-:-:S04]  /*1180*/  IMAD.WIDE.U32 R22, R10, c[0x0][0x1b0], R22 ;  /* 0x00006c000a167a25 */ /* 0x000fc800078e0016 */
[----:B------:R-:W-:-:S04]  /*1190*/  IMAD R0, R10, c[0x0][0x1b4], R3 ;  /* 0x00006d000a007a24 */ /* 0x000fc800078e0203 */
[----:B------:R-:W-:Y:S01]  /*11a0*/  IMAD.IADD R0, R23, 0x1, R0 ;  /* 0x0000000117007824 */ /* 0x000fe200078e0200 */
[----:B------:R-:W-:Y:S05]  /*11b0*/  BRA `(.L_x_7318) ;  /* 0x0000041000007947 */ /* 0x000fea0003800000 */
.L_x_7317:
        /* <DEDUP_REMOVED lines=15> */
.L_x_7319:
[----:B------:R-:W-:Y:S01]  /*12b0*/  IABS R9, c[0x0][0x1c8] ;  /* 0x0000720000097a13 */ /* 0x000fe20000000000 */
[----:B------:R-:W-:Y:S02]  /*12c0*/  IMAD.MOV.U32 R10, RZ, RZ, RZ ;  /* 0x000000ffff0a7224 */ /* 0x000fe400078e00ff */
[----:B------:R-:W-:Y:S01]  /*12d0*/  @P4 IMAD.IADD R4, R3, 0x1, R4 ;  /* 0x0000000103044824 */ /* 0x000fe200078e0204 */
        /* <DEDUP_REMOVED lines=13> */
[----:B------:R-:W-:-:S04]  /*13b0*/  IMAD.MOV R0, RZ, RZ, -R10 ;  /* 0x000000ffff007224 */ /* 0x000fc800078e0a0a */
[----:B------:R-:W-:Y:S01]  /*13c0*/  IMAD R0, R9, R0, R7 ;  /* 0x0000000009007224 */ /* 0x000fe200078e0207 */
[----:B------:R-:W-:-:S04]  /*13d0*/  SHF.R.S32.HI R7, RZ, 0x1f, R11 ;  /* 0x0000001fff077819 */ /* 0x000fc8000001140b */
        /* <DEDUP_REMOVED lines=9> */
[C---:B------:R-:W-:Y:S02]  /*1470*/  IMAD R5, R11.reuse, c[0x0][0x19c], R0 ;  /* 0x000067000b057a24 */ /* 0x040fe400078e0200 */
        /* <DEDUP_REMOVED lines=21> */
.L_x_7318:
[----:B------:R-:W-:Y:S01]  /*15d0*/  ISETP.NE.AND P1, PT, R12, -0x1, PT ;  /* 0xffffffff0c00780c */ /* 0x000fe20003f25270 */
[----:B------:R-:W-:Y:S01]  /*15e0*/  IMAD.IADD R163, R87, 0x1, -R90 ;  /* 0x0000000157a37824 */ /* 0x000fe200078e0a5a */
[----:B------:R-:W-:Y:S01]  /*15f0*/  SHF.R.S32.HI R9, RZ, 0x1f, R84 ;  /* 0x0000001fff097819 */ /* 0x000fe20000011454 */
[----:B------:R-:W-:Y:S01]  /*1600*/  IMAD.SHL.U32 R178, R84, 0x2, RZ ;  /* 0x0000000254b27824 */ /* 0x000fe200078e00ff */
[----:B------:R-:W-:Y:S02]  /*1610*/  IADD3 R169, R105, -0x1, RZ ;  /* 0xffffffff69a97810 */ /* 0x000fe40007ffe0ff */
[CC--:B------:R-:W-:Y:S02]  /*1620*/  LEA.HI R16, R9.reuse, R84.reuse, RZ, 0x3 ;  /* 0x0000005409107211 */ /* 0x0c0fe400078f18ff */
[----:B------:R-:W-:Y:S02]  /*1630*/  LEA.HI R88, R9, R84, RZ, 0x5 ;  /* 0x0000005409587211 */ /* 0x000fe400078f28ff */
[----:B------:R-:W-:-:S02]  /*1640*/  LOP3.LUT R5, R16, 0xfffffff8, RZ, 0xc0, !PT ;  /* 0xfffffff810057812 */ /* 0x000fc400078ec0ff */
[----:B------:R-:W-:Y:S01]  /*1650*/  SHF.R.S32.HI R16, RZ, 0x3, R16 ;  /* 0x00000003ff107819 */ /* 0x000fe20000011410 */
[----:B------:R-:W-:Y:S01]  /*1660*/  @!P1 IMAD.WIDE.U32 R24, R168, c[0x0][0x178], RZ ;  /* 0x00005e00a8189a25 */ /* 0x000fe200078e00ff */
[----:B------:R-:W-:Y:S02]  /*1670*/  @!P1 SHF.R.S32.HI R3, RZ, 0x1f, R168 ;  /* 0x0000001fff039819 */ /* 0x000fe400000114a8 */
[----:B------:R-:W-:Y:S01]  /*1680*/  IADD3 R15, R16, 0x10, RZ ;  /* 0x00000010100f7810 */ /* 0x000fe20007ffe0ff */
[----:B------:R-:W-:Y:S01]  /*1690*/  IMAD.IADD R5, R84, 0x1, -R5 ;  /* 0x0000000154057824 */ /* 0x000fe200078e0a05 */
[----:B------:R-:W-:Y:S01]  /*16a0*/  SHF.R.S32.HI R17, RZ, 0x1f, R16 ;  /* 0x0000001fff117819 */ /* 0x000fe20000011410 */
[----:B------:R-:W-:Y:S01]  /*16b0*/  @!P1 IMAD R3, R3, c[0x0][0x178], RZ ;  /* 0x00005e0003039a24 */ /* 0x000fe200078e02ff */
[C---:B------:R-:W-:Y:S01]  /*16c0*/  ISETP.GE.AND P6, PT, R16.reuse, R163, PT ;  /* 0x000000a31000720c */ /* 0x040fe20003fc6270 */
[----:B------:R-:W-:Y:S01]  /*16d0*/  IMAD.SHL.U32 R14, R16, 0x40, RZ ;  /* 0x00000040100e7824 */ /* 0x000fe200078e00ff */
[----:B------:R-:W-:Y:S01]  /*16e0*/  SHF.R.S32.HI R86, RZ, 0x5, R88 ;  /* 0x00000005ff567819 */ /* 0x000fe20000011458 */
[----:B------:R-:W-:Y:S01]  /*16f0*/  @P1 IMAD.WIDE.U32 R20, R12, c[0x0][0x190], RZ ;  /* 0x000064000c141a25 */ /* 0x000fe200078e00ff */
[----:B------:R-:W-:-:S02]  /*1700*/  LOP3.LUT R178, R178, 0x6, RZ, 0xc0, !PT ;  /* 0x00000006b2b27812 */ /* 0x000fc400078ec0ff */
[----:B------:R-:W-:Y:S01]  /*1710*/  LOP3.LUT R14, R14, 0x1c0, RZ, 0xc0, !PT ;  /* 0x000001c00e0e7812 */ /* 0x000fe200078ec0ff */
[----:B-----5:R-:W-:Y:S01]  /*1720*/  @!P1 IMAD R2, R168, c[0x0][0x17c], R3 ;  /* 0x00005f00a8029a24 */ /* 0x020fe200078e0203 */
[----:B------:R-:W-:Y:S01]  /*1730*/  SHF.R.S32.HI R3, RZ, 0x1f, R26 ;  /* 0x0000001fff037819 */ /* 0x000fe2000001141a */
[----:B------:R-:W-:Y:S01]  /*1740*/  @!P1 IMAD.MOV.U32 R20, RZ, RZ, R24 ;  /* 0x000000ffff149224 */ /* 0x000fe200078e0018 */
[----:B------:R-:W-:Y:S01]  /*1750*/  SHF.R.U32.HI R171, RZ, 0x3, R14 ;  /* 0x00000003ffab7819 */ /* 0x000fe2000001160e */
[----:B------:R-:W-:Y:S02]  /*1760*/  IMAD.SHL.U32 R13, R5, 0x8, RZ ;  /* 0x00000008050d7824 */ /* 0x000fe400078e00ff */
[----:B------:R-:W-:Y:S02]  /*1770*/  @P1 IMAD R12, R12, c[0x0][0x194], R21 ;  /* 0x000065000c0c1a24 */ /* 0x000fe400078e0215 */
[----:B------:R-:W-:Y:S01]  /*1780*/  @!P1 IMAD.IADD R12, R25, 0x1, R2 ;  /* 0x00000001190c9824 */ /* 0x000fe200078e0202 */
[----:B------:R-:W-:Y:S01]  /*1790*/  IADD3 R18, P2, R13, R18, RZ ;  /* 0x000000120d127210 */ /* 0x000fe20007f5e0ff */
[----:B------:R-:W-:Y:S01]  /*17a0*/  IMAD R3, R3, c[0x0][0x1a8], RZ ;  /* 0x00006a0003037a24 */ /* 0x000fe200078e02ff */
[----:B------:R-:W-:Y:S01]  /*17b0*/  LOP3.LUT R2, R14, 0x38, R13, 0xf8, !PT ;  /* 0x000000380e027812 */ /* 0x000fe200078ef80d */
[----:B------:R-:W-:Y:S01]  /*17c0*/  IMAD.WIDE R32, R33, 0x40, R16 ;  /* 0x0000004021207825 */ /* 0x000fe200078e0210 */
[----:B------:R-:W-:-:S02]  /*17d0*/  IADD3 R22, P3, R13, R22, RZ ;  /* 0x000000160d167210 */ /* 0x000fc40007f7e0ff */
[----:B------:R-:W-:Y:S01]  /*17e0*/  IADD3 R20, P1, R13, R20, RZ ;  /* 0x000000140d147210 */ /* 0x000fe20007f3e0ff */
[----:B------:R-:W-:Y:S01]  /*17f0*/  IMAD R28, R26, c[0x0][0x1ac], R3 ;  /* 0x00006b001a1c7a24 */ /* 0x000fe200078e0203 */
[----:B------:R-:W-:Y:S01]  /*1800*/  SHF.R.S32.HI R13, RZ, 0x1f, R13 ;  /* 0x0000001fff0d7819 */ /* 0x000fe2000001140d */
[----:B------:R-:W-:Y:S01]  /*1810*/  IMAD R103, R17, c[0x0][0x198], RZ ;  /* 0x0000660011677a24 */ /* 0x000fe200078e02ff */
[----:B------:R-:W-:Y:S02]  /*1820*/  LOP3.LUT R171, R2, R171, RZ, 0x3c, !PT ;  /* 0x000000ab02ab7212 */ /* 0x000fe400078e3cff */
[----:B------:R-:W-:Y:S01]  /*1830*/  LEA.HI R2, R9, R84, RZ, 0x6 ;  /* 0x0000005409027211 */ /* 0x000fe200078f30ff */
[----:B------:R-:W-:Y:S01]  /*1840*/  IMAD.X R19, R13, 0x1, R4, P2 ;  /* 0x000000010d137824 */ /* 0x000fe200010e0604 */
[----:B------:R-:W-:Y:S01]  /*1850*/  ISETP.GE.AND P2, PT, R15, R163, PT ;  /* 0x000000a30f00720c */ /* 0x000fe20003f46270 */
[C---:B------:R-:W-:Y:S02]  /*1860*/  IMAD.X R23, R13.reuse, 0x1, R0, P3 ;  /* 0x000000010d177824 */ /* 0x040fe400018e0600 */
[----:B------:R-:W-:Y:S01]  /*1870*/  IMAD.X R21, R13, 0x1, R12, P1 ;  /* 0x000000010d157824 */ /* 0x000fe200008e060c */
[C---:B------:R-:W-:Y:S01]  /*1880*/  IADD3 R13, R16.reuse, 0x20, RZ ;  /* 0x00000020100d7810 */ /* 0x040fe20007ffe0ff */
[C---:B------:R-:W-:Y:S01]  /*1890*/  IMAD.WIDE.U32 R22, R16.reuse, c[0x0][0x198], R22 ;  /* 0x0000660010167a25 */ /* 0x040fe200078e0016 */
[----:B------:R-:W-:-:S02]  /*18a0*/  IADD3 R106, P1, R16, R11, RZ ;  /* 0x0000000b106a7210 */ /* 0x000fc40007f3e0ff */
[----:B------:R-:W-:Y:S01]  /*18b0*/  ISETP.GE.AND P5, PT, R13, R163, PT ;  /* 0x000000a30d00720c */ /* 0x000fe20003fa6270 */
[----:B------:R-:W-:Y:S01]  /*18c0*/  IMAD.WIDE.U32 R26, R26, c[0x0][0x1a8], R20 ;  /* 0x00006a001a1a7a25 */ /* 0x000fe200078e0014 */
[----:B------:R-:W-:-:S03]  /*18d0*/  IADD3 R11, R16, 0x30, RZ ;  /* 0x00000030100b7810 */ /* 0x000fc60007ffe0ff */
[----:B------:R-:W-:Y:S01]  /*18e0*/  IMAD.X R0, R17, 0x1, R7, P1 ;  /* 0x0000000111007824 */ /* 0x000fe200008e0607 */
[----:B------:R-:W-:Y:S01]  /*18f0*/  ISETP.GE.AND P4, PT, R11, R163, PT ;  /* 0x000000a30b00720c */ /* 0x000fe20003f86270 */
[----:B------:R-:W-:Y:S01]  /*1900*/  IMAD.MOV.U32 R102, RZ, RZ, R22 ;  /* 0x000000ffff667224 */ /* 0x000fe200078e0016 */
[C---:B------:R-:W-:Y:S01]  /*1910*/  @!P2 IADD3 R22, P1, R32.reuse, 0x10, RZ ;  /* 0x000000102016a810 */ /* 0x040fe20007f3e0ff */
[----:B------:R-:W-:Y:S02]  /*1920*/  IMAD.IADD R29, R27, 0x1, R28 ;  /* 0x000000011b1d7824 */ /* 0x000fe400078e021c */
[----:B------:R-:W-:Y:S02]  /*1930*/  @!P6 IMAD R4, R33, c[0x0][0x190], RZ ;  /* 0x000064002104ea24 */ /* 0x000fe400078e02ff */
[----:B------:R-:W-:Y:S01]  /*1940*/  @!P5 IADD3 R20, P3, R32, 0x20, RZ ;  /* 0x000000202014d810 */ /* 0x000fe20007f7e0ff */
[----:B------:R-:W-:Y:S02]  /*1950*/  @!P2 IMAD.X R17, RZ, RZ, R33, P1 ;  /* 0x000000ffff11a224 */ /* 0x000fe400008e0621 */
[----:B------:R-:W-:-:S02]  /*1960*/  @!P6 IMAD.MOV.U32 R28, RZ, RZ, R26 ;  /* 0x000000ffff1ce224 */ /* 0x000fc400078e001a */
[----:B------:R-:W-:Y:S01]  /*1970*/  @!P5 IMAD.X R3, RZ, RZ, R33, P3 ;  /* 0x000000ffff03d224 */ /* 0x000fe200018e0621 */
[----:B------:R-:W-:Y:S01]  /*1980*/  @!P4 IADD3 R14, P1, R32, 0x30, RZ ;  /* 0x00000030200ec810 */ /* 0x000fe20007f3e0ff */
[----:B------:R-:W-:Y:S02]  /*1990*/  IMAD.SHL.U32 R2, R2, 0x8, RZ ;  /* 0x0000000802027824 */ /* 0x000fe400078e00ff */
[--C-:B------:R-:W-:Y:S02]  /*19a0*/  @!P2 IMAD.MOV.U32 R31, RZ, RZ, R29.reuse ;  /* 0x000000ffff1fa224 */ /* 0x100fe400078e001d */
[--C-:B------:R-:W-:Y:S01]  /*19b0*/  @!P5 IMAD.MOV.U32 R25, RZ, RZ, R29.reuse ;  /* 0x000000ffff19d224 */ /* 0x100fe200078e001d */
[----:B------:R-:W-:Y:S01]  /*19c0*/  LOP3.LUT R171, R171, 0xfffffe00, R2, 0xf8, !PT ;  /* 0xfffffe00abab7812 */ /* 0x000fe200078ef802 */
[----:B------:R-:W-:Y:S02]  /*19d0*/  @!P4 IMAD.MOV.U32 R27, RZ, RZ, R29 ;  /* 0x000000ffff1bc224 */ /* 0x000fe400078e001d */
[----:B------:R-:W-:-:S02]  /*19e0*/  @!P5 IMAD R3, R3, c[0x0][0x190], RZ ;  /* 0x000064000303da24 */ /* 0x000fc400078e02ff */
[----:B------:R-:W-:Y:S02]  /*19f0*/  IMAD R103, R16, c[0x0][0x19c], R103 ;  /* 0x0000670010677a24 */ /* 0x000fe400078e0267 */
[----:B------:R-:W-:Y:S02]  /*1a00*/  @!P5 IMAD.MOV.U32 R24, RZ, RZ, R26 ;  /* 0x000000ffff18d224 */ /* 0x000fe400078e001a */
[C---:B------:R-:W-:Y:S02]  /*1a10*/  @!P6 IMAD R4, R32.reuse, c[0x0][0x194], R4 ;  /* 0x000065002004ea24 */ /* 0x040fe400078e0204 */
[----:B------:R-:W-:Y:S02]  /*1a20*/  @!P2 IMAD R17, R17, c[0x0][0x190], RZ ;  /* 0x000064001111aa24 */ /* 0x000fe400078e02ff */
[----:B------:R-:W-:-:S04]  /*1a30*/  @!P6 IMAD.WIDE.U32 R28, R32, c[0x0][0x190], R28 ;  /* 0x00006400201cea25 */ /* 0x000fc800078e001c */
[----:B------:R-:W-:Y:S02]  /*1a40*/  @!P2 IMAD.MOV.U32 R30, RZ, RZ, R26 ;  /* 0x000000ffff1ea224 */ /* 0x000fe400078e001a */
[----:B------:R-:W-:Y:S02]  /*1a50*/  @!P5 IMAD R2, R20, c[0x0][0x194], R3 ;  /* 0x000065001402da24 */ /* 0x000fe400078e0203 */
[----:B------:R-:W-:Y:S02]  /*1a60*/  IMAD.IADD R103, R23, 0x1, R103 ;  /* 0x0000000117677824 */ /* 0x000fe400078e0267 */
[----:B------:R-:W-:Y:S02]  /*1a70*/  @!P4 IMAD.X R7, RZ, RZ, R33, P1 ;  /* 0x000000ffff07c224 */ /* 0x000fe400008e0621 */
[----:B------:R-:W-:Y:S02]  /*1a80*/  @!P2 IMAD R12, R22, c[0x0][0x194], R17 ;  /* 0x00006500160caa24 */ /* 0x000fe400078e0211 */
[----:B------:R-:W-:Y:S01]  /*1a90*/  @!P5 IMAD.WIDE.U32 R20, R20, c[0x0][0x190], R24 ;  /* 0x000064001414da25 */ /* 0x000fe200078e0018 */
[----:B------:R-:W-:-:S03]  /*1aa0*/  @!P6 LEA R24, P1, R28, c[0x0][0x160], 0x1 ;  /* 0x000058001c18ea11 */ /* 0x000fc600078208ff */
[----:B------:R-:W-:Y:S02]  /*1ab0*/  @!P6 IMAD.IADD R4, R29, 0x1, R4 ;  /* 0x000000011d04e824 */ /* 0x000fe400078e0204 */
[----:B------:R-:W-:-:S03]  /*1ac0*/  @!P2 IMAD.WIDE.U32 R22, R22, c[0x0][0x190], R30 ;  /* 0x000064001616aa25 */ /* 0x000fc600078e001e */
[----:B------:R-:W-:Y:S01]  /*1ad0*/  @!P6 LEA.HI.X R25, R28, c[0x0][0x164], R4, 0x1, P1 ;  /* 0x000059001c19ea11 */ /* 0x000fe200008f0c04 */
[----:B------:R-:W-:Y:S01]  /*1ae0*/  IMAD.SHL.U32 R3, R169, 0x40, RZ ;  /* 0x00000040a9037824 */ /* 0x000fe200078e00ff */
[----:B------:R-:W-:Y:S01]  /*1af0*/  @!P2 LEA R30, P3, R22, c[0x0][0x160], 0x1 ;  /* 0x00005800161eaa11 */ /* 0x000fe200078608ff */
[----:B------:R-:W-:Y:S01]  /*1b00*/  @!P2 IMAD.IADD R12, R23, 0x1, R12 ;  /* 0x00000001170ca824 */ /* 0x000fe200078e020c */
[----:B------:R-:W-:Y:S01]  /*1b10*/  @!P5 LEA R28, P1, R20, c[0x0][0x160], 0x1 ;  /* 0x00005800141cda11 */ /* 0x000fe200078208ff */
[----:B------:R-:W-:Y:S02]  /*1b20*/  IMAD.IADD R4, R6, 0x1, -R3 ;  /* 0x0000000106047824 */ /* 0x000fe400078e0a03 */
[----:B------:R-:W-:Y:S01]  /*1b30*/  @!P4 IMAD R7, R7, c[0x0][0x190], RZ ;  /* 0x000064000707ca24 */ /* 0x000fe200078e02ff */
[----:B------:R-:W-:Y:S01]  /*1b40*/  @!P2 LEA.HI.X R31, R22, c[0x0][0x164], R12, 0x1, P3 ;  /* 0x00005900161faa11 */ /* 0x000fe200018f0c0c */
[----:B------:R-:W-:Y:S01]  /*1b50*/  IMAD.SHL.U32 R171, R171, 0x2, RZ ;  /* 0x00000002abab7824 */ /* 0x000fe200078e00ff */
[----:B------:R-:W-:Y:S01]  /*1b60*/  ISETP.GE.AND P3, PT, R15, R4, PT ;  /* 0x000000040f00720c */ /* 0x000fe20003f66270 */
[----:B------:R-:W-:-:S02]  /*1b70*/  @!P5 IMAD.IADD R17, R21, 0x1, R2 ;  /* 0x000000011511d824 */ /* 0x000fc400078e0202 */
[C---:B------:R-:W-:Y:S01]  /*1b80*/  @!P4 IMAD R7, R14.reuse, c[0x0][0x194], R7 ;  /* 0x000065000e07ca24 */ /* 0x040fe200078e0207 */
[----:B------:R-:W-:Y:S01]  /*1b90*/  @!PT LDS RZ, [RZ] ;  /* 0x00000000fffff984 */ /* 0x000fe20000000800 */
[----:B------:R-:W-:Y:S01]  /*1ba0*/  @!PT LDS RZ, [RZ] ;  /* 0x00000000fffff984 */ /* 0x000fe20000000800 */
[----:B------:R-:W-:Y:S01]  /*1bb0*/  @!PT LDS RZ, [RZ] ;  /* 0x00000000fffff984 */ /* 0x000fe20000000800 */
[----:B------:R1:W-:Y:S01]  /*1bc0*/  @!P6 LDGSTS.E.BYPASS.LTC128B.128 [R171], [R24.64] ;  /* 0x0000000018abefae */ /* 0x0003e2000b901d44 */
[----:B------:R-:W-:Y:S01]  /*1bd0*/  @!P4 IMAD.WIDE.U32 R26, R14, c[0x0][0x190], R26 ;  /* 0x000064000e1aca25 */ /* 0x000fe200078e001a */
[----:B------:R-:W-:Y:S02]  /*1be0*/  @!P5 LEA.HI.X R29, R20, c[0x0][0x164], R17, 0x1, P1 ;  /* 0x00005900141dda11 */ /* 0x000fe400008f0c11 */
[----:B------:R1:W-:Y:S01]  /*1bf0*/  @!P6 LDGSTS.E.BYPASS.LTC128B.128 [R171+0x2000], [R24.64+0x80] ;  /* 0x0200008018abefae */ /* 0x0003e2000b901d44 */
[----:B------:R-:W-:Y:S01]  /*1c00*/  IMAD.MOV.U32 R2, RZ, RZ, c[0x0][0x198] ;  /* 0x00006600ff027624 */ /* 0x000fe200078e00ff */
[----:B------:R-:W-:Y:S01]  /*1c10*/  ISETP.GE.AND P1, PT, R13, R4, PT ;  /* 0x000000040d00720c */ /* 0x000fe20003f26270 */
[----:B------:R-:W-:Y:S01]  /*1c20*/  @!P4 IMAD.IADD R17, R27, 0x1, R7 ;  /* 0x000000011b11c824 */ /* 0x000fe200078e0207 */
[----:B------:R2:W-:Y:S01]  /*1c30*/  @!P2 LDGSTS.E.BYPASS.LTC128B.128 [R171+0x800], [R30.64] ;  /* 0x008000001eabafae */ /* 0x0005e2000b901d44 */
[----:B------:R-:W-:Y:S01]  /*1c40*/  @!P4 LEA R20, P6, R26, c[0x0][0x160], 0x1 ;  /* 0x000058001a14ca11 */ /* 0x000fe200078c08ff */
[----:B------:R-:W-:-:S02]  /*1c50*/  IMAD.MOV.U32 R7, RZ, RZ, c[0x0][0x19c] ;  /* 0x00006700ff077624 */ /* 0x000fc400078e00ff */
[----:B------:R2:W-:Y:S01]  /*1c60*/  @!P2 LDGSTS.E.BYPASS.LTC128B.128 [R171+0x2800], [R30.64+0x80] ;  /* 0x028000801eabafae */ /* 0x0005e2000b901d44 */
[----:B------:R-:W-:Y:S01]  /*1c70*/  @!P3 LEA R12, P2, R2, R102, 0x4 ;  /* 0x00000066020cb211 */ /* 0x000fe200078420ff */
[----:B------:R-:W-:Y:S01]  /*1c80*/  IMAD.WIDE.U32 R18, R10, c[0x0][0x1b8], R18 ;  /* 0x00006e000a127a25 */ /* 0x000fe200078e0012 */
[----:B------:R-:W-:Y:S01]  /*1c90*/  @!P4 LEA.HI.X R21, R26, c[0x0][0x164], R17, 0x1, P6 ;  /* 0x000059001a15ca11 */ /* 0x000fe200030f0c11 */
[----:B------:R2:W-:Y:S01]  /*1ca0*/  @!P5 LDGSTS.E.BYPASS.LTC128B.128 [R171+0x1000], [R28.64] ;  /* 0x010000001cabdfae */ /* 0x0005e2000b901d44 */
[C---:B------:R-:W-:Y:S01]  /*1cb0*/  @!P3 LEA.HI.X R17, R2.reuse, R103, R7, 0x4, P2 ;  /* 0x000000670211b211 */ /* 0x040fe200010f2407 */
[----:B------:R-:W-:Y:S01]  /*1cc0*/  IMAD.WIDE.U32 R26, R2, 0x20, RZ ;  /* 0x00000020021a7825 */ /* 0x000fe200078e00ff */
[----:B------:R-:W-:Y:S01]  /*1cd0*/  @!P3 LEA R22, P2, R12, c[0x0][0x168], 0x1 ;  /* 0x00005a000c16ba11 */ /* 0x000fe200078408ff */
[----:B------:R2:W-:Y:S01]  /*1ce0*/  @!P5 LDGSTS.E.BYPASS.LTC128B.128 [R171+0x3000], [R28.64+0x80] ;  /* 0x030000801cabdfae */ /* 0x0005e2000b901d44 */
[----:B------:R-:W-:Y:S02]  /*1cf0*/  ISETP.GE.AND P6, PT, R16, R4, PT ;  /* 0x000000041000720c */ /* 0x000fe40003fc6270 */
[----:B------:R-:W-:Y:S01]  /*1d00*/  @!P3 LEA.HI.X R23, R12, c[0x0][0x16c], R17, 0x1, P2 ;  /* 0x00005b000c17ba11 */ /* 0x000fe200010f0c11 */
[----:B------:R-:W-:Y:S01]  /*1d10*/  IMAD.SHL.U32 R12, R7, 0x20, RZ ;  /* 0x00000020070c7824 */ /* 0x000fe200078e00ff */
[----:B------:R-:W-:Y:S01]  /*1d20*/  @!P1 IADD3 R14, P2, R102, R26, RZ ;  /* 0x0000001a660e9210 */ /* 0x000fe20007f5e0ff */
[----:B------:R3:W-:Y:S03]  /*1d30*/  @!P4 LDGSTS.E.BYPASS.LTC128B.128 [R171+0x1800], [R20.64] ;  /* 0x0180000014abcfae */ /* 0x0007e6000b901d44 */
[----:B------:R-:W-:Y:S01]  /*1d40*/  @!P1 IADD3.X R17, R103, R27, R12, P2, !PT ;  /* 0x0000001b67119210 */ /* 0x000fe200017fe40c */
[----:B------:R3:W-:Y:S01]  /*1d50*/  @!P4 LDGSTS.E.BYPASS.LTC128B.128 [R171+0x3800], [R20.64+0x80] ;  /* 0x0380008014abcfae */ /* 0x0007e2000b901d44 */
[----:B-1----:R-:W-:-:S02]  /*1d60*/  @!P1 LEA R24, P2, R14, c[0x0][0x168], 0x1 ;  /* 0x00005a000e189a11 */ /* 0x002fc400078408ff */
[----:B------:R-:W-:Y:S02]  /*1d70*/  LEA.HI R12, R9, R84, RZ, 0x4 ;  /* 0x00000054090c7211 */ /* 0x000fe400078f20ff */
[----:B------:R-:W-:Y:S01]  /*1d80*/  @!P1 LEA.HI.X R25, R14, c[0x0][0x16c], R17, 0x1, P2 ;  /* 0x00005b000e199a11 */ /* 0x000fe200010f0c11 */
[----:B------:R-:W-:Y:S01]  /*1d90*/  IMAD.SHL.U32 R17, R16, 0x8, RZ ;  /* 0x0000000810117824 */ /* 0x000fe200078e00ff */
[-C--:B------:R-:W-:Y:S02]  /*1da0*/  ISETP.GE.AND P2, PT, R11, R4.reuse, PT ;  /* 0x000000040b00720c */ /* 0x080fe40003f46270 */
[----:B------:R-:W-:Y:S02]  /*1db0*/  @!P6 LEA R26, P5, R102, c[0x0][0x168], 0x1 ;  /* 0x00005a00661aea11 */ /* 0x000fe400078a08ff */
[----:B------:R-:W-:Y:S02]  /*1dc0*/  ISETP.GE.AND P4, PT, R13, R4, PT ;  /* 0x000000040d00720c */ /* 0x000fe40003f86270 */
[----:B------:R-:W-:-:S02]  /*1dd0*/  SHF.R.S32.HI R13, RZ, 0x4, R12 ;  /* 0x00000004ff0d7819 */ /* 0x000fc4000001140c */
[----:B------:R-:W-:Y:S02]  /*1de0*/  @!P6 LEA.HI.X R27, R102, c[0x0][0x16c], R103, 0x1, P5 ;  /* 0x00005b00661bea11 */ /* 0x000fe400028f0c67 */
[----:B------:R-:W-:Y:S02]  /*1df0*/  LEA.HI R14, R13, R13, RZ, 0x1 ;  /* 0x0000000d0d0e7211 */ /* 0x000fe400078f08ff */
[-C--:B------:R-:W-:Y:S01]  /*1e00*/  ISETP.GE.AND P5, PT, R15, R4.reuse, PT ;  /* 0x000000040f00720c */ /* 0x080fe20003fa6270 */
[----:B------:R1:W-:Y:S01]  /*1e10*/  @!P6 LDGSTS.E.BYPASS.LTC128B.128 [R171+0x4000], [R26.64] ;  /* 0x040000001aabefae */ /* 0x0003e2000b901d44 */
[----:B------:R-:W-:Y:S01]  /*1e20*/  IMAD R15, R8, c[0x0][0x1b8], RZ ;  /* 0x00006e00080f7a24 */ /* 0x000fe200078e02ff */
[----:B------:R-:W-:Y:S01]  /*1e30*/  LOP3.LUT R14, R14, 0xfffffffe, RZ, 0xc0, !PT ;  /* 0xfffffffe0e0e7812 */ /* 0x000fe200078ec0ff */
[----:B------:R-:W-:Y:S01]  /*1e40*/  @!P2 IMAD R7, R7, 0x30, RZ ;  /* 0x000000300707a824 */ /* 0x000fe200078e02ff */
[----:B------:R1:W-:Y:S01]  /*1e50*/  @!P6 LDGSTS.E.BYPASS.LTC128B.128 [R171+0x6000], [R26.64+0x80] ;  /* 0x060000801aabefae */ /* 0x0003e2000b901d44 */
[----:B------:R-:W-:Y:S01]  /*1e60*/  IMAD R15, R10, c[0x0][0x1bc], R15 ;  /* 0x00006f000a0f7a24 */ /* 0x000fe200078e020f */
[-C--:B------:R-:W-:Y:S01]  /*1e70*/  ISETP.GE.AND P6, PT, R16, R4.reuse, PT ;  /* 0x000000041000720c */ /* 0x080fe20003fc6270 */
[----:B---3--:R-:W-:Y:S01]  /*1e80*/  @!P2 IMAD.WIDE.U32 R20, R2, 0x30, R102 ;  /* 0x000000300214a825 */ /* 0x008fe200078e0066 */
[----:B------:R3:W-:Y:S03]  /*1e90*/  @!P3 LDGSTS.E.BYPASS.LTC128B.128 [R171+0x4800], [R22.64] ;  /* 0x0480000016abbfae */ /* 0x0007e6000b901d44 */
[----:B------:R-:W-:Y:S01]  /*1ea0*/  IMAD.IADD R13, R13, 0x1, -R14 ;  /* 0x000000010d0d7824 */ /* 0x000fe200078e0a0e */
[----:B------:R3:W-:Y:S01]  /*1eb0*/  @!P3 LDGSTS.E.BYPASS.LTC128B.128 [R171+0x6800], [R22.64+0x80] ;  /* 0x0680008016abbfae */ /* 0x0007e2000b901d44 */
[----:B------:R-:W-:Y:S01]  /*1ec0*/  @!P2 IMAD.IADD R10, R21, 0x1, R7 ;  /* 0x00000001150aa824 */ /* 0x000fe200078e0207 */
[----:B------:R-:W-:Y:S01]  /*1ed0*/  ISETP.GE.AND P3, PT, R11, R4, PT ;  /* 0x000000040b00720c */ /* 0x000fe20003f66270 */
[----:B------:R-:W-:Y:S01]  /*1ee0*/  IMAD.IADD R19, R19, 0x1, R15 ;  /* 0x0000000113137824 */ /* 0x000fe200078e020f */
[----:B------:R1:W-:Y:S01]  /*1ef0*/  @!P1 LDGSTS.E.BYPASS.LTC128B.128 [R171+0x5000], [R24.64] ;  /* 0x0500000018ab9fae */ /* 0x0003e2000b901d44 */
[----:B------:R-:W-:Y:S01]  /*1f00*/  LOP3.LUT R11, R12, 0xfffffff0, RZ, 0xc0, !PT ;  /* 0xfffffff00c0b7812 */ /* 0x000fe200078ec0ff */
[----:B------:R-:W-:-:S02]  /*1f10*/  IMAD.SHL.U32 R4, R5, 0x40, RZ ;  /* 0x0000004005047824 */ /* 0x000fc400078e00ff */
[----:B------:R1:W-:Y:S01]  /*1f20*/  @!P1 LDGSTS.E.BYPASS.LTC128B.128 [R171+0x7000], [R24.64+0x80] ;  /* 0x0700008018ab9fae */ /* 0x0003e2000b901d44 */
[----:B------:R-:W-:Y:S01]  /*1f30*/  @!P2 LEA R14, P1, R20, c[0x0][0x168], 0x1 ;  /* 0x00005a00140eaa11 */ /* 0x000fe200078208ff */
[----:B------:R-:W-:Y:S01]  /*1f40*/  IMAD.IADD R11, R84, 0x1, -R11 ;  /* 0x00000001540b7824 */ /* 0x000fe200078e0a0b */
[----:B------:R-:W-:Y:S02]  /*1f50*/  LOP3.LUT R4, R4, 0x1c0, RZ, 0xc0, !PT ;  /* 0x000001c004047812 */ /* 0x000fe400078ec0ff */
[----:B------:R-:W-:Y:S01]  /*1f60*/  @!P2 LEA.HI.X R15, R20, c[0x0][0x16c], R10, 0x1, P1 ;  /* 0x00005b00140faa11 */ /* 0x000fe200008f0c0a */
[----:B------:R-:W-:Y:S01]  /*1f70*/  @!P4 IMAD.MOV.U32 R10, RZ, RZ, c[0x0][0x1a4] ;  /* 0x00006900ff0ac624 */ /* 0x000fe200078e00ff */
[----:B------:R-:W-:Y:S02]  /*1f80*/  SHF.R.S32.HI R8, RZ, 0x1f, R11 ;  /* 0x0000001fff087819 */ /* 0x000fe4000001140b */
[----:B------:R-:W-:Y:S01]  /*1f90*/  LOP3.LUT R17, R4, 0x8, R17, 0xf8, !PT ;  /* 0x0000000804117812 */ /* 0x000fe200078ef811 */
[----:B------:R4:W-:Y:S01]  /*1fa0*/  @!P2 LDGSTS.E.BYPASS.LTC128B.128 [R171+0x5800], [R14.64] ;  /* 0x058000000eabafae */ /* 0x0009e2000b901d44 */
[----:B------:R-:W-:-:S02]  /*1fb0*/  LEA.HI R8, R8, R11, RZ, 0x3 ;  /* 0x0000000b08087211 */ /* 0x000fc400078f18ff */
[----:B------:R-:W-:Y:S01]  /*1fc0*/  SHF.R.U32.HI R4, RZ, 0x3, R4 ;  /* 0x00000003ff047819 */ /* 0x000fe20000011604 */
[----:B------:R4:W-:Y:S01]  /*1fd0*/  @!P2 LDGSTS.E.BYPASS.LTC128B.128 [R171+0x7800], [R14.64+0x80] ;  /* 0x078000800eabafae */ /* 0x0009e2000b901d44 */
[C---:B------:R-:W-:Y:S01]  /*1fe0*/  LOP3.LUT R12, R8.reuse, 0xfffffff8, RZ, 0xc0, !PT ;  /* 0xfffffff8080c7812 */ /* 0x040fe200078ec0ff */
[----:B------:R-:W-:Y:S01]  /*1ff0*/  IMAD.SHL.U32 R85, R8, 0x40, RZ ;  /* 0x0000004008557824 */ /* 0x000fe200078e00ff */
[----:B------:R-:W-:Y:S01]  /*2000*/  LOP3.LUT R4, R17, R4, RZ, 0x3c, !PT ;  /* 0x0000000411047212 */ /* 0x000fe200078e3cff */
[----:B------:R-:W0:Y:S02]  /*2010*/  LDGDEPBAR ;  /* 0x00000000000079af */ /* 0x000e240000000000 */
[----:B------:R-:W-:Y:S01]  /*2020*/  IMAD.IADD R7, R11, 0x1, -R12 ;  /* 0x000000010b077824 */ /* 0x000fe200078e0a0c */
[----:B------:R-:W-:Y:S01]  /*2030*/  LOP3.LUT R85, R85, 0xfffffe00, RZ, 0xc0, !PT ;  /* 0xfffffe0055557812 */ /* 0x000fe200078ec0ff */
[----:B------:R-:W-:Y:S02]  /*2040*/  IMAD R11, R0, c[0x0][0x1a0], RZ ;  /* 0x00006800000b7a24 */ /* 0x000fe400078e02ff */
[----:B------:R-:W-:-:S02]  /*2050*/  IMAD.SHL.U32 R0, R7, 0x40, RZ ;  /* 0x0000004007007824 */ /* 0x000fc400078e00ff */
[C---:B------:R-:W-:Y:S02]  /*2060*/  IMAD R11, R106.reuse, c[0x0][0x1a4], R11 ;  /* 0x000069006a0b7a24 */ /* 0x040fe400078e020b */
[----:B------:R-:W-:-:S04]  /*2070*/  IMAD.WIDE.U32 R106, R106, c[0x0][0x1a0], R18 ;  /* 0x000068006a6a7a25 */ /* 0x000fc800078e0012 */
[----:B------:R-:W-:Y:S01]  /*2080*/  IMAD.IADD R104, R107, 0x1, R11 ;  /* 0x000000016b687824 */ /* 0x000fe200078e020b */
[----:B------:R-:W-:Y:S01]  /*2090*/  LEA R166, P1, R106, c[0x0][0x170], 0x1 ;  /* 0x00005c006aa67a11 */ /* 0x000fe200078208ff */
[C---:B------:R-:W-:Y:S01]  /*20a0*/  IMAD R161, R13.reuse, 0x200, R4 ;  /* 0x000002000da17824 */ /* 0x040fe200078e0204 */
[----:B------:R-:W-:Y:S01]  /*20b0*/  LOP3.LUT R4, R0, 0x1c0, RZ, 0xc0, !PT ;  /* 0x000001c000047812 */ /* 0x000fe200078ec0ff */
[----:B------:R-:W-:Y:S01]  /*20c0*/  IMAD.SHL.U32 R13, R13, 0x8, RZ ;  /* 0x000000080d0d7824 */ /* 0x000fe200078e00ff */
[----:B------:R-:W-:Y:S01]  /*20d0*/  LEA.HI.X R165, R106, c[0x0][0x174], R104, 0x1, P1 ;  /* 0x00005d006aa57a11 */ /* 0x000fe200008f0c68 */
[----:B------:R-:W-:Y:S02]  /*20e0*/  IMAD.MOV.U32 R0, RZ, RZ, 0x20 ;  /* 0x00000020ff007424 */ /* 0x000fe400078e00ff */
[----:B------:R-:W-:Y:S01]  /*20f0*/  @!P3 IMAD.MOV.U32 R18, RZ, RZ, c[0x0][0x1a0] ;  /* 0x00006800ff12b624 */ /* 0x000fe200078e00ff */
[----:B------:R-:W-:Y:S01]  /*2100*/  LOP3.LUT R11, R4, 0x8, R13, 0xf8, !PT ;  /* 0x00000008040b7812 */ /* 0x000fe200078ef80d */
[----:B------:R-:W-:-:S04]  /*2110*/  DEPBAR.LE SB0, 0x0 ;  /* 0x000080000000791a */ /* 0x000fc80000000000 */
[----:B------:R-:W-:Y:S01]  /*2120*/  BAR.SYNC.DEFER_BLOCKING 0x0 ;  /* 0x0000000000007b1d */ /* 0x000fe20000010000 */
[----:B----4-:R-:W-:Y:S01]  /*2130*/  IMAD.WIDE.U32 R14, R0, c[0x0][0x1a0], RZ ;  /* 0x00006800000e7a25 */ /* 0x010fe200078e00ff */
[----:B------:R-:W-:-:S03]  /*2140*/  SHF.R.U32.HI R4, RZ, 0x3, R4 ;  /* 0x00000003ff047819 */ /* 0x000fc60000011604 */
[----:B------:R-:W-:Y:S01]  /*2150*/  @!P3 IMAD.MOV.U32 R167, RZ, RZ, R165 ;  /* 0x000000ffffa7b224 */ /* 0x000fe200078e00a5 */
[----:B------:R-:W-:Y:S01]  /*2160*/  @!P5 IADD3 R16, P2, R166, R14, RZ ;  /* 0x0000000ea610d210 */ /* 0x000fe20007f5e0ff */
[----:B------:R-:W-:Y:S01]  /*2170*/  @!P4 IMAD.MOV.U32 R13, RZ, RZ, c[0x0][0x1a0] ;  /* 0x00006800ff0dc624 */ /* 0x000fe200078e00ff */
[----:B------:R-:W-:Y:S01]  /*2180*/  LOP3.LUT R4, R11, R4, RZ, 0x3c, !PT ;  /* 0x000000040b047212 */ /* 0x000fe200078e3cff */
[----:B------:R-:W-:Y:S02]  /*2190*/  IMAD R12, R0, c[0x0][0x1a4], RZ ;  /* 0x00006900000c7a24 */ /* 0x000fe400078e02ff */
[----:B------:R-:W-:Y:S01]  /*21a0*/  @!P3 IMAD.WIDE.U32 R18, R18, 0x60, R166 ;  /* 0x000000601212b825 */ /* 0x000fe200078e00a6 */
[----:B------:R-:W-:Y:S02]  /*21b0*/  @!P4 LEA R14, P1, R13, R166, 0x6 ;  /* 0x000000a60d0ec211 */ /* 0x000fe400078230ff */
[----:B------:R-:W-:Y:S01]  /*21c0*/  @!P5 IADD3.X R17, R165, R15, R12, P2, !PT ;  /* 0x0000000fa511d210 */ /* 0x000fe200017fe40c */
[----:B------:R-:W-:Y:S01]  /*21d0*/  @!P6 IMAD.MOV.U32 R167, RZ, RZ, R165 ;  /* 0x000000ffffa7e224 */ /* 0x000fe200078e00a5 */
[----:B------:R-:W-:Y:S01]  /*21e0*/  @!P4 LEA.HI.X R15, R13, R165, R10, 0x6, P1 ;  /* 0x000000a50d0fc211 */ /* 0x000fe200008f340a */
[----:B------:R-:W-:-:S02]  /*21f0*/  @!P3 IMAD.MOV.U32 R11, RZ, RZ, c[0x0][0x1a4] ;  /* 0x00006900ff0bb624 */ /* 0x000fc400078e00ff */
[----:B------:R-:W-:Y:S02]  /*2200*/  IMAD R9, R86, 0x400, R85 ;  /* 0x0000040056097824 */ /* 0x000fe400078e0255 */
[----:B------:R-:W-:Y:S02]  /*2210*/  @!P3 IMAD R11, R11, 0x60, RZ ;  /* 0x000000600b0bb824 */ /* 0x000fe400078e02ff */
[----:B------:R-:W-:Y:S01]  /*2220*/  IMAD.IADD R162, R4, 0x1, R9 ;  /* 0x0000000104a27824 */ /* 0x000fe200078e0209 */
[----:B------:R-:W-:Y:S01]  /*2230*/  @P6 STS.128 [R171+0x8000], RZ ;  /* 0x008000ffab006388 */ /* 0x000fe20000000c00 */
[----:B------:R-:W-:Y:S02]  /*2240*/  @!P3 IMAD.IADD R11, R19, 0x1, R11 ;  /* 0x00000001130bb824 */ /* 0x000fe400078e020b */
[----:B------:R-:W-:Y:S01]  /*2250*/  @!P3 IMAD.MOV.U32 R10, RZ, RZ, R18 ;  /* 0x000000ffff0ab224 */ /* 0x000fe200078e0012 */
[----:B------:R-:W-:Y:S01]  /*2260*/  @P6 STS.128 [R171+0xa000], RZ ;  /* 0x00a000ffab006388 */ /* 0x000fe20000000c00 */
[----:B------:R-:W-:-:S02]  /*2270*/  IMAD.SHL.U32 R161, R161, 0x2, RZ ;  /* 0x00000002a1a17824 */ /* 0x000fc400078e00ff */
[----:B------:R-:W-:Y:S01]  /*2280*/  IMAD.SHL.U32 R162, R162, 0x2, RZ ;  /* 0x00000002a2a27824 */ /* 0x000fe200078e00ff */
[----:B------:R-:W-:Y:S01]  /*2290*/  @!PT LDS RZ, [RZ] ;  /* 0x00000000fffff984 */ /* 0x000fe20000000800 */
[----:B------:R-:W-:Y:S01]  /*22a0*/  @!PT LDS RZ, [RZ] ;  /* 0x00000000fffff984 */ /* 0x000fe20000000800 */
[----:B------:R-:W-:Y:S01]  /*22b0*/  @!PT LDS RZ, [RZ] ;  /* 0x00000000fffff984 */ /* 0x000fe20000000800 */
[----:B------:R4:W-:Y:S02]  /*22c0*/  @!P6 LDGSTS.E.BYPASS.LTC128B.128 [R171+0x8000], [R166.64] ;  /* 0x08000000a6abefae */ /* 0x0009e4000b901d44 */
[C---:B------:R-:W-:Y:S02]  /*22d0*/  IADD3 R8, R161.reuse, 0x4000, RZ ;  /* 0x00004000a1087810 */ /* 0x040fe40007ffe0ff */
[----:B------:R4:W-:Y:S01]  /*22e0*/  @!P6 LDGSTS.E.BYPASS.LTC128B.128 [R171+0xa000], [R166.64+0x80] ;  /* 0x0a000080a6abefae */ /* 0x0009e2000b901d44 */
        /* <DEDUP_REMOVED lines=23> */
[----:B------:R-:W-:Y:S01]  /*2460*/  LDSM.16.M88.4 R56, [R162] ;  /* 0x00000000a238783b */ /* 0x000fe20000000200 */
[----:B------:R-:W-:Y:S01]  /*2470*/  R2P PR, R7, 0x6 ;  /* 0x0000000607007804 */ /* 0x000fe20000000000 */
[----:B------:R-:W-:Y:S02]  /*2480*/  IMAD.MOV.U32 R7, RZ, RZ, 0x10 ;  /* 0x00000010ff077424 */ /* 0x000fe400078e00ff */
[----:B--2---:R-:W2:Y:S03]  /*2490*/  LDSM.16.M88.4 R28, [R161+0x4000] ;  /* 0x00400000a11c783b */ /* 0x004ea60000000200 */
[----:B------:R-:W-:Y:S01]  /*24a0*/  SEL R7, R7, 0xfffffff0, !P1 ;  /* 0xfffffff007077807 */ /* 0x000fe20004800000 */
[----:B------:R-:W4:Y:S01]  /*24b0*/  LDSM.16.M88.4 R72, [R161+0x4800] ;  /* 0x00480000a148783b */ /* 0x000f220000000200 */
[----:B------:R-:W-:Y:S02]  /*24c0*/  LOP3.LUT P1, RZ, R5, 0x4, RZ, 0xc0, !PT ;  /* 0x0000000405ff7812 */ /* 0x000fe4000782c0ff */
[----:B------:R-:W-:Y:S01]  /*24d0*/  @P3 IADD3 R159, R8, -0x20, RZ ;  /* 0xffffffe0089f3810 */ /* 0x000fe20007ffe0ff */
[----:B------:R-:W4:Y:S01]  /*24e0*/  LDSM.16.M88.4 R64, [R161+0x5000] ;  /* 0x00500000a140783b */ /* 0x000f220000000200 */
[----:B------:R-:W-:Y:S01]  /*24f0*/  IMAD R160, R7, 0x2, R162 ;  /* 0x0000000207a07824 */ /* 0x000fe200078e02a2 */
[----:B------:R-:W-:-:S02]  /*2500*/  SEL R5, R0, 0xffffffe0, !P2 ;  /* 0xffffffe000057807 */ /* 0x000fc40005000000 */
[----:B-1----:R-:W1:Y:S01]  /*2510*/  LDSM.16.M88.4 R12, [R161+0x5800] ;  /* 0x00580000a10c783b */ /* 0x002e620000000200 */
[----:B------:R-:W-:Y:S02]  /*2520*/  SEL R0, R0, 0xffffffe0, !P1 ;  /* 0xffffffe000007807 */ /* 0x000fe40004800000 */
[C---:B------:R-:W-:Y:S01]  /*2530*/  IMAD R158, R5.reuse, 0x2, R162 ;  /* 0x00000002059e7824 */ /* 0x040fe200078e02a2 */
[----:B------:R-:W-:Y:S01]  /*2540*/  LDSM.16.M88.4 R24, [R160] ;  /* 0x00000000a018783b */ /* 0x000fe20000000200 */
[----:B------:R-:W-:Y:S01]  /*2550*/  IMAD R157, R5, 0x2, R160 ;  /* 0x00000002059d7824 */ /* 0x000fe200078e02a0 */
[----:B------:R-:W-:Y:S01]  /*2560*/  ISETP.GT.AND P2, PT, R169, R164, PT ;  /* 0x000000a4a900720c */ /* 0x000fe20003f44270 */
[C---:B------:R-:W-:Y:S01]  /*2570*/  IMAD R155, R0.reuse, 0x2, R161 ;  /* 0x00000002009b7824 */ /* 0x040fe200078e02a1 */
[----:B---3--:R-:W3:Y:S01]  /*2580*/  LDSM.16.M88.4 R8, [R159] ;  /* 0x000000009f08783b */ /* 0x008ee20000000200 */
[----:B------:R-:W-:Y:S01]  /*2590*/  IMAD R148, R0, 0x2, R159 ;  /* 0x0000000200947824 */ /* 0x000fe200078e029f */
[----:B------:R-:W-:-:S02]  /*25a0*/  IADD3 R151, R159, 0x800, RZ ;  /* 0x000008009f977810 */ /* 0x000fc40007ffe0ff */
[----:B------:R-:W1:Y:S01]  /*25b0*/  LDSM.16.M88.4 R44, [R159+0x800] ;  /* 0x000800009f2c783b */ /* 0x000e620000000200 */
[C---:B------:R-:W-:Y:S02]  /*25c0*/  IADD3 R150, R159.reuse, 0x1000, RZ ;  /* 0x000010009f967810 */ /* 0x040fe40007ffe0ff */
[C---:B------:R-:W-:Y:S01]  /*25d0*/  IADD3 R149, R159.reuse, 0x1800, RZ ;  /* 0x000018009f957810 */ /* 0x040fe20007ffe0ff */
[----:B------:R-:W1:Y:S01]  /*25e0*/  LDSM.16.M88.4 R40, [R159+0x1000] ;  /* 0x001000009f28783b */ /* 0x000e620000000200 */
[C---:B------:R-:W-:Y:S02]  /*25f0*/  IADD3 R147, R159.reuse, 0x2000, RZ ;  /* 0x000020009f937810 */ /* 0x040fe40007ffe0ff */
[C---:B------:R-:W-:Y:S01]  /*2600*/  @!P2 LEA R174, P1, R102.reuse, c[0x0][0x168], 0x1 ;  /* 0x00005a0066aeaa11 */ /* 0x040fe200078208ff */
[----:B------:R-:W1:Y:S01]  /*2610*/  LDSM.16.M88.4 R36, [R159+0x1800] ;  /* 0x001800009f24783b */ /* 0x000e620000000200 */
[C---:B------:R-:W-:Y:S02]  /*2620*/  IADD3 R146, R159.reuse, 0x2800, RZ ;  /* 0x000028009f927810 */ /* 0x040fe40007ffe0ff */
[----:B------:R-:W-:Y:S01]  /*2630*/  @!P2 LEA.HI.X R175, R102, c[0x0][0x16c], R103, 0x1, P1 ;  /* 0x00005b0066afaa11 */ /* 0x000fe200008f0c67 */
[----:B------:R-:W-:Y:S01]  /*2640*/  LDSM.16.M88.4 R16, [R158] ;  /* 0x000000009e10783b */ /* 0x000fe20000000200 */
[----:B------:R-:W-:-:S02]  /*2650*/  IADD3 R145, R159, 0x3000, RZ ;  /* 0x000030009f917810 */ /* 0x000fc40007ffe0ff */
[----:B------:R-:W-:Y:S01]  /*2660*/  IADD3 R144, R159, 0x3800, RZ ;  /* 0x000038009f907810 */ /* 0x000fe20007ffe0ff */
[C---:B--2---:R-:W-:Y:S01]  /*2670*/  HMMA.16816.F32 R32, R56.reuse, R28, RZ ;  /* 0x0000001c3820723c */ /* 0x044fe200000018ff */
[----:B------:R-:W2:Y:S04]  /*2680*/  LDSM.16.M88.4 R20, [R155+0x4000] ;  /* 0x004000009b14783b */ /* 0x000ea80000000200 */
[----:B------:R-:W-:Y:S03]  /*2690*/  LDSM.16.M88.4 R80, [R155+0x5800] ;  /* 0x005800009b50783b */ /* 0x000fe60000000200 */
[C---:B------:R-:W-:Y:S01]  /*26a0*/  HMMA.16816.F32 R28, R56.reuse, R30, RZ ;  /* 0x0000001e381c723c */ /* 0x040fe200000018ff */
[----:B------:R-:W-:Y:S04]  /*26b0*/  LDSM.16.M88.4 R52, [R157] ;  /* 0x000000009d34783b */ /* 0x000fe80000000200 */
[----:B------:R-:W-:Y:S03]  /*26c0*/  LDSM.16.M88.4 R48, [R148] ;  /* 0x000000009430783b */ /* 0x000fe60000000200 */
[C---:B----4-:R-:W-:Y:S01]  /*26d0*/  HMMA.16816.F32 R76, R56.reuse, R72, RZ ;  /* 0x00000048384c723c */ /* 0x050fe200000018ff */
[----:B------:R-:W0:Y:S07]  /*26e0*/  LDGDEPBAR ;  /* 0x00000000000079af */ /* 0x000e2e0000000000 */
[C---:B------:R-:W-:Y:S08]  /*26f0*/  HMMA.16816.F32 R72, R56.reuse, R74, RZ ;  /* 0x0000004a3848723c */ /* 0x040ff000000018ff */
[C---:B------:R-:W-:Y:S08]  /*2700*/  HMMA.16816.F32 R68, R56.reuse, R64, RZ ;  /* 0x000000403844723c */ /* 0x040ff000000018ff */
[C---:B------:R-:W-:Y:S08]  /*2710*/  HMMA.16816.F32 R64, R56.reuse, R66, RZ ;  /* 0x000000423840723c */ /* 0x040ff000000018ff */
[C---:B-1----:R-:W-:Y:S08]  /*2720*/  HMMA.16816.F32 R60, R56.reuse, R12, RZ ;  /* 0x0000000c383c723c */ /* 0x042ff000000018ff */
[----:B------:R-:W-:Y:S01]  /*2730*/  HMMA.16816.F32 R56, R56, R14, RZ ;  /* 0x0000000e3838723c */ /* 0x000fe200000018ff */
[----:B------:R-:W1:Y:S07]  /*2740*/  LDSM.16.M88.4 R12, [R155+0x4800] ;  /* 0x004800009b0c783b */ /* 0x000e6e0000000200 */
        /* <DEDUP_REMOVED lines=8> */
[----:B------:R-:W3:Y:S07]  /*27d0*/  LDSM.16.M88.4 R40, [R148+0x1000] ;  /* 0x001000009428783b */ /* 0x000eee0000000200 */
        /* <DEDUP_REMOVED lines=9> */
[----:B------:R-:W-:Y:S07]  /*2870*/  LDSM.16.M88.4 R12, [R161+0x7000] ;  /* 0x00700000a10c783b */ /* 0x000fee0000000200 */
[C---:B---3--:R-:W-:Y:S08]  /*2880*/  HMMA.16816.F32 R68, R16.reuse, R8, R68 ;  /* 0x000000081044723c */ /* 0x048ff00000001844 */
[C---:B------:R-:W-:Y:S01]  /*2890*/  HMMA.16816.F32 R64, R16.reuse, R10, R64 ;  /* 0x0000000a1040723c */ /* 0x040fe20000001840 */
[----:B------:R-:W1:Y:S07]  /*28a0*/  LDSM.16.M88.4 R8, [R161+0x6800] ;  /* 0x00680000a108783b */ /* 0x000e6e0000000200 */
[C---:B------:R-:W-:Y:S08]  /*28b0*/  HMMA.16816.F32 R60, R16.reuse, R80, R60 ;  /* 0x00000050103c723c */ /* 0x040ff0000000183c */
[----:B------:R-:W-:Y:S01]  /*28c0*/  HMMA.16816.F32 R56, R16, R82, R56 ;  /* 0x000000521038723c */ /* 0x000fe20000001838 */
[----:B------:R-:W3:Y:S07]  /*28d0*/  LDSM.16.M88.4 R16, [R161+0x7800] ;  /* 0x00780000a110783b */ /* 0x000eee0000000200 */
        /* <DEDUP_REMOVED lines=21> */
[----:B------:R-:W1:Y:S07]  /*2a30*/  LDSM.16.M88.4 R12, [R155+0x6800] ;  /* 0x006800009b0c783b */ /* 0x000e6e0000000200 */
[C---:B---3--:R-:W-:Y:S01]  /*2a40*/  HMMA.16816.F32 R80, R24.reuse, R16, R60 ;  /* 0x000000101850723c */ /* 0x048fe2000000183c */
[----:B------:R-:W3:Y:S07]  /*2a50*/  LDSM.16.M88.4 R60, [R155+0x7000] ;  /* 0x007000009b3c783b */ /* 0x000eee0000000200 */
[----:B------:R-:W-:Y:S01]  /*2a60*/  HMMA.16816.F32 R56, R24, R18, R56 ;  /* 0x000000121838723c */ /* 0x000fe20000001838 */
[----:B------:R-:W-:Y:S04]  /*2a70*/  LDSM.16.M88.4 R16, [R157+0x2000] ;  /* 0x002000009d10783b */ /* 0x000fe80000000200 */
[----:B------:R-:W-:Y:S03]  /*2a80*/  LDSM.16.M88.4 R24, [R148+0x2000] ;  /* 0x002000009418783b */ /* 0x000fe60000000200 */
        /* <DEDUP_REMOVED lines=8> */
[----:B------:R-:W2:Y:S07]  /*2b10*/  LDSM.16.M88.4 R44, [R148+0x3000] ;  /* 0x00300000942c783b */ /* 0x000eae0000000200 */
[C---:B-1----:R-:W-:Y:S08]  /*2b20*/  HMMA.16816.F32 R80, R40.reuse, R8, R80 ;  /* 0x000000082850723c */ /* 0x042ff00000001850 */
[----:B------:R-:W-:Y:S01]  /*2b30*/  HMMA.16816.F32 R56, R40, R10, R56 ;  /* 0x0000000a2838723c */ /* 0x000fe20000001838 */
[----:B------:R-:W1:Y:S01]  /*2b40*/  LDSM.16.M88.4 R8, [R148+0x3800] ;  /* 0x003800009408783b */ /* 0x000e620000000200 */
[----:B------:R-:W-:-:S06]  /*2b50*/  DEPBAR.LE SB0, 0x0 ;  /* 0x000080000000791a */ /* 0x000fcc0000000000 */
[C---:B------:R-:W-:Y:S07]  /*2b60*/  HMMA.16816.F32 R76, R52.reuse, R12, R76 ;  /* 0x0000000c344c723c */ /* 0x040fee000000184c */
[----:B------:R-:W-:Y:S01]  /*2b70*/  LOP3.LUT R13, R88, 0xffffffe0, RZ, 0xc0, !PT ;  /* 0xffffffe0580d7812 */ /* 0x000fe200078ec0ff */
[----:B------:R-:W-:Y:S04]  /*2b80*/  HMMA.16816.F32 R32, R52, R48, R32 ;  /* 0x000000303420723c */ /* 0x000fe80000001820 */
[----:B------:R-:W-:-:S04]  /*2b90*/  IMAD.IADD R13, R84, 0x1, -R13 ;  /* 0x00000001540d7824 */ /* 0x000fc800078e0a0d */
[----:B------:R-:W-:Y:S01]  /*2ba0*/  HMMA.16816.F32 R28, R52, R50, R28 ;  /* 0x00000032341c723c */ /* 0x000fe2000000181c */
[----:B------:R-:W-:-:S04]  /*2bb0*/  SHF.R.S32.HI R0, RZ, 0x1f, R13 ;  /* 0x0000001fff007819 */ /* 0x000fc8000001140d */
[----:B------:R-:W-:Y:S01]  /*2bc0*/  LEA.HI R0, R0, R13, RZ, 0x2 ;  /* 0x0000000d00007211 */ /* 0x000fe200078f10ff */
[----:B------:R-:W-:Y:S02]  /*2bd0*/  IMAD R13, R86, 0x10, R90 ;  /* 0x00000010560d7824 */ /* 0x000fe400078e025a */
[----:B------:R-:W-:Y:S01]  /*2be0*/  HMMA.16816.F32 R72, R52, R14, R72 ;  /* 0x0000000e3448723c */ /* 0x000fe20000001848 */
[----:B------:R-:W-:Y:S02]  /*2bf0*/  SHF.R.S32.HI R170, RZ, 0x2, R0 ;  /* 0x00000002ffaa7819 */ /* 0x000fe40000011400 */
[----:B------:R-:W-:Y:S02]  /*2c00*/  LOP3.LUT R0, R4, R85, RZ, 0xfc, !PT ;  /* 0x0000005504007212 */ /* 0x000fe400078efcff */
[----:B------:R-:W-:-:S03]  /*2c10*/  IADD3 R13, R13, 0x1, R170 ;  /* 0x000000010d0d7810 */ /* 0x000fc60007ffe0aa */
[----:B---3--:R-:W-:Y:S01]  /*2c20*/  HMMA.16816.F32 R68, R52, R60, R68 ;  /* 0x0000003c3444723c */ /* 0x008fe20000001844 */
[----:B------:R-:W-:-:S04]  /*2c30*/  IADD3 R87, R6, R13, -R87 ;  /* 0x0000000d06577210 */ /* 0x000fc80007ffe857 */
[----:B------:R-:W-:-:S03]  /*2c40*/  IADD3 R87, R87, c[0x0][0x2e8], RZ ;  /* 0x0000ba0057577a10 */ /* 0x000fc60007ffe0ff */
[----:B------:R-:W-:Y:S01]  /*2c50*/  HMMA.16816.F32 R64, R52, R62, R64 ;  /* 0x0000003e3440723c */ /* 0x000fe20000001840 */
[C---:B------:R-:W-:Y:S02]  /*2c60*/  IADD3 R167, R87.reuse, 0x8, RZ ;  /* 0x0000000857a77810 */ /* 0x040fe40007ffe0ff */
[-C--:B------:R-:W-:Y:S02]  /*2c70*/  IMNMX R176, R87, R6.reuse, PT ;  /* 0x0000000657b07217 */ /* 0x080fe40003800200 */
[----:B------:R-:W-:-:S03]  /*2c80*/  IMNMX R167, R167, R6, PT ;  /* 0x00000006a7a77217 */ /* 0x000fc60003800200 */
[C---:B----4-:R-:W-:Y:S08]  /*2c90*/  HMMA.16816.F32 R80, R52.reuse, R36, R80 ;  /* 0x000000243450723c */ /* 0x050ff00000001850 */
[----:B------:R-:W-:Y:S08]  /*2ca0*/  HMMA.16816.F32 R56, R52, R38, R56 ;  /* 0x000000263438723c */ /* 0x000ff00000001838 */
[C---:B------:R-:W-:Y:S08]  /*2cb0*/  HMMA.16816.F32 R32, R16.reuse, R24, R32 ;  /* 0x000000181020723c */ /* 0x040ff00000001820 */
[C---:B------:R-:W-:Y:S08]  /*2cc0*/  HMMA.16816.F32 R28, R16.reuse, R26, R28 ;  /* 0x0000001a101c723c */ /* 0x040ff0000000181c */
[C---:B--2---:R-:W-:Y:S08]  /*2cd0*/  HMMA.16816.F32 R76, R16.reuse, R20, R76 ;  /* 0x00000014104c723c */ /* 0x044ff0000000184c */
[C---:B------:R-:W-:Y:S08]  /*2ce0*/  HMMA.16816.F32 R72, R16.reuse, R22, R72 ;  /* 0x000000161048723c */ /* 0x040ff00000001848 */
[C---:B------:R-:W-:Y:S08]  /*2cf0*/  HMMA.16816.F32 R68, R16.reuse, R44, R68 ;  /* 0x0000002c1044723c */ /* 0x040ff00000001844 */
[C---:B------:R-:W-:Y:S08]  /*2d00*/  HMMA.16816.F32 R64, R16.reuse, R46, R64 ;  /* 0x0000002e1040723c */ /* 0x040ff00000001840 */
[C---:B-1----:R-:W-:Y:S08]  /*2d10*/  HMMA.16816.F32 R80, R16.reuse, R8, R80 ;  /* 0x000000081050723c */ /* 0x042ff00000001850 */
        /* <DEDUP_REMOVED lines=62> */
.L_x_7321:
[----:B------:R-:W-:-:S04]  /*3100*/  LEA R6, -R2, RZ, 0x6 ;  /* 0x000000ff02067211 */ /* 0x000fc800078e31ff */
[----:B------:R-:W-:Y:S02]  /*3110*/  SHF.R.S32.HI R4, RZ, 0x1f, R6 ;  /* 0x0000001fff047819 */ /* 0x000fe40000011406 */
.L_x_7322:
        /* <DEDUP_REMOVED lines=25> */
.L_x_7320:
[----:B------:R-:W-:Y:S02]  /*32b0*/  IMAD.IADD R14, R3, 0x1, R178 ;  /* 0x00000001030e7824 */ /* 0x000fe400078e02b2 */
[----:B------:R-:W-:-:S03]  /*32c0*/  IMAD.SHL.U32 R156, R0, 0x2, RZ ;  /* 0x00000002009c7824 */ /* 0x000fc600078e00ff */
[C---:B------:R-:W-:Y:S01]  /*32d0*/  IADD3 R4, R14.reuse, 0x1, RZ ;  /* 0x000000010e047810 */ /* 0x040fe20007ffe0ff */
        /* <DEDUP_REMOVED lines=17> */
[----:B-1----:R-:W-:Y:S01]  /*33f0*/  FSEL R10, R28, -INF , !P1 ;  /* 0xff8000001c0a7808 */ /* 0x002fe20004800000 */
[----:B------:R-:W-:Y:S01]  /*3400*/  LDSM.16.MT88.4 R92, [R154+0xa000] ;  /* 0x00a000009a5c783b */ /* 0x000fe20000004200 */
[----:B------:R-:W-:-:S02]  /*3410*/  FSEL R15, R30, -INF , !P3 ;  /* 0xff8000001e0f7808 */ /* 0x000fc40005800000 */
[CC--:B------:R-:W-:Y:S01]  /*3420*/  ISETP.GE.AND P1, PT, R3.reuse, R176.reuse, PT ;  /* 0x000000b00300720c */ /* 0x0c0fe20003f26270 */
[----:B------:R-:W-:Y:S01]  /*3430*/  LDSM.16.MT88.4 R24, [R156+0x8800] ;  /* 0x008800009c18783b */ /* 0x000fe20000004200 */
[----:B------:R-:W-:Y:S02]  /*3440*/  ISETP.GE.AND P3, PT, R3, R167, PT ;  /* 0x000000a70300720c */ /* 0x000fe40003f66270 */
[----:B------:R-:W-:Y:S02]  /*3450*/  FSEL R6, R29, -INF , !P6 ;  /* 0xff8000001d067808 */ /* 0x000fe40007000000 */
[----:B------:R-:W-:Y:S02]  /*3460*/  IADD3 R3, R14, 0x18, RZ ;  /* 0x000000180e037810 */ /* 0x000fe40007ffe0ff */
[----:B------:R-:W-:Y:S02]  /*3470*/  ISETP.GE.AND P6, PT, R4, R176, PT ;  /* 0x000000b00400720c */ /* 0x000fe40003fc6270 */
        /* <DEDUP_REMOVED lines=8> */
[-C--:B------:R-:W-:Y:S02]  /*3500*/  ISETP.GE.AND P6, PT, R14, R176.reuse, PT ;  /* 0x000000b00e00720c */ /* 0x080fe40003fc6270 */
[----:B------:R-:W-:Y:S02]  /*3510*/  FSEL R79, R79, -INF , !P4 ;  /* 0xff8000004f4f7808 */ /* 0x000fe40006000000 */
[----:B------:R-:W-:Y:S02]  /*3520*/  FSEL R12, R33, -INF , !P2 ;  /* 0xff800000210c7808 */ /* 0x000fe40005000000 */
[C---:B------:R-:W-:Y:S02]  /*3530*/  ISETP.GE.AND P2, PT, R3.reuse, R176, PT ;  /* 0x000000b00300720c */ /* 0x040fe40003f46270 */
[----:B------:R-:W-:-:S02]  /*3540*/  ISETP.GE.AND P4, PT, R3, R167, PT ;  /* 0x000000a70300720c */ /* 0x000fc40003f86270 */
[----:B------:R-:W-:Y:S02]  /*3550*/  FSEL R3, R32, -INF , !P6 ;  /* 0xff80000020037808 */ /* 0x000fe40007000000 */
[C---:B------:R-:W-:Y:S02]  /*3560*/  IADD3 R8, R14.reuse, 0x20, RZ ;  /* 0x000000200e087810 */ /* 0x040fe40007ffe0ff */
[----:B------:R-:W-:Y:S02]  /*3570*/  FMNMX.FTZ R17, R3, R12, !PT ;  /* 0x0000000c03117209 */ /* 0x000fe40007810000 */
[----:B------:R-:W-:Y:S02]  /*3580*/  IADD3 R9, R14, 0x21, RZ ;  /* 0x000000210e097810 */ /* 0x000fe40007ffe0ff */
[----:B------:R-:W-:Y:S02]  /*3590*/  FSEL R72, R72, -INF , !P1 ;  /* 0xff80000048487808 */ /* 0x000fe40004800000 */
[----:B------:R-:W-:-:S02]  /*35a0*/  FSEL R11, R74, -INF , !P3 ;  /* 0xff8000004a0b7808 */ /* 0x000fc40005800000 */
[CC--:B------:R-:W-:Y:S02]  /*35b0*/  ISETP.GE.AND P1, PT, R8.reuse, R176.reuse, PT ;  /* 0x000000b00800720c */ /* 0x0c0fe40003f26270 */
[----:B------:R-:W-:Y:S02]  /*35c0*/  ISETP.GE.AND P3, PT, R8, R167, PT ;  /* 0x000000a70800720c */ /* 0x000fe40003f66270 */
[----:B------:R-:W-:Y:S02]  /*35d0*/  FMNMX.FTZ R17, R10, R17, !PT ;  /* 0x000000110a117209 */ /* 0x000fe40007810000 */
[----:B------:R-:W-:Y:S02]  /*35e0*/  FSEL R8, R73, -INF , !P2 ;  /* 0xff80000049087808 */ /* 0x000fe40005000000 */
[C---:B------:R-:W-:Y:S02]  /*35f0*/  ISETP.GE.AND P6, PT, R9.reuse, R176, PT ;  /* 0x000000b00900720c */ /* 0x040fe40003fc6270 */
[----:B------:R-:W-:-:S02]  /*3600*/  ISETP.GE.AND P2, PT, R9, R167, PT ;  /* 0x000000a70900720c */ /* 0x000fc40003f46270 */
[----:B------:R-:W-:Y:S02]  /*3610*/  FSEL R9, R75, -INF , !P4 ;  /* 0xff8000004b097808 */ /* 0x000fe40006000000 */
[----:B------:R-:W-:Y:S02]  /*3620*/  ISETP.GE.AND P4, PT, R14, R167, PT ;  /* 0x000000a70e00720c */ /* 0x000fe40003f86270 */
[----:B------:R-:W-:Y:S02]  /*3630*/  FMNMX.FTZ R19, R6, R17, !PT ;  /* 0x0000001106137209 */ /* 0x000fe40007810000 */
[----:B------:R-:W-:Y:S02]  /*3640*/  FSEL R35, R35, -INF , !P5 ;  /* 0xff80000023237808 */ /* 0x000fe40006800000 */
[----:B------:R-:W-:Y:S02]  /*3650*/  FMNMX.FTZ R19, R76, R19, !PT ;  /* 0x000000134c137209 */ /* 0x000fe40007810000 */
[----:B------:R-:W-:-:S02]  /*3660*/  FSEL R34, R34, -INF , !P4 ;  /* 0xff80000022227808 */ /* 0x000fc40006000000 */
[----:B------:R-:W-:Y:S02]  /*3670*/  FMNMX.FTZ R19, R4, R19, !PT ;  /* 0x0000001304137209 */ /* 0x000fe40007810000 */
[----:B------:R-:W-:Y:S02]  /*3680*/  FMNMX.FTZ R20, R34, R35, !PT ;  /* 0x0000002322147209 */ /* 0x000fe40007810000 */
[----:B------:R-:W-:Y:S02]  /*3690*/  FMNMX.FTZ R19, R72, R19, !PT ;  /* 0x0000001348137209 */ /* 0x000fe40007810000 */
[----:B------:R-:W-:Y:S02]  /*36a0*/  FMNMX.FTZ R20, R15, R20, !PT ;  /* 0x000000140f147209 */ /* 0x000fe40007810000 */
[----:B------:R-:W-:Y:S02]  /*36b0*/  IADD3 R16, R14, 0x28, RZ ;  /* 0x000000280e107810 */ /* 0x000fe40007ffe0ff */
[----:B------:R-:W-:-:S02]  /*36c0*/  FSEL R122, R68, -INF , !P1 ;  /* 0xff800000447a7808 */ /* 0x000fc40004800000 */
[----:B------:R-:W-:Y:S02]  /*36d0*/  FMNMX.FTZ R19, R8, R19, !PT ;  /* 0x0000001308137209 */ /* 0x000fe40007810000 */
[----:B------:R-:W-:Y:S02]  /*36e0*/  FMNMX.FTZ R20, R31, R20, !PT ;  /* 0x000000141f147209 */ /* 0x000fe40007810000 */
[C---:B------:R-:W-:Y:S02]  /*36f0*/  ISETP.GE.AND P5, PT, R16.reuse, R176, PT ;  /* 0x000000b01000720c */ /* 0x040fe40003fa6270 */
[----:B------:R-:W-:Y:S02]  /*3700*/  ISETP.GE.AND P1, PT, R16, R167, PT ;  /* 0x000000a71000720c */ /* 0x000fe40003f26270 */
[----:B------:R-:W-:Y:S02]  /*3710*/  IADD3 R16, R14, 0x29, RZ ;  /* 0x000000290e107810 */ /* 0x000fe40007ffe0ff */
[----:B------:R-:W-:-:S02]  /*3720*/  FSEL R32, R69, -INF , !P6 ;  /* 0xff80000045207808 */ /* 0x000fc40007000000 */
[----:B------:R-:W-:Y:S02]  /*3730*/  FMNMX.FTZ R19, R122, R19, !PT ;  /* 0x000000137a137209 */ /* 0x000fe40007810000 */
[----:B------:R-:W-:Y:S02]  /*3740*/  FMNMX.FTZ R20, R13, R20, !PT ;  /* 0x000000140d147209 */ /* 0x000fe40007810000 */
[----:B------:R-:W-:Y:S02]  /*3750*/  FSEL R29, R70, -INF , !P3 ;  /* 0xff800000461d7808 */ /* 0x000fe40005800000 */
[----:B------:R-:W-:Y:S02]  /*3760*/  ISETP.GE.AND P3, PT, R16, R176, PT ;  /* 0x000000b01000720c */ /* 0x000fe40003f66270 */
[----:B------:R-:W-:Y:S02]  /*3770*/  IADD3 R18, R14, 0x30, RZ ;  /* 0x000000300e127810 */ /* 0x000fe40007ffe0ff */
[----:B------:R-:W-:-:S02]  /*3780*/  FSEL R30, R64, -INF , !P5 ;  /* 0xff800000401e7808 */ /* 0x000fc40006800000 */
[----:B------:R-:W-:Y:S02]  /*3790*/  FMNMX.FTZ R19, R32, R19, !PT ;  /* 0x0000001320137209 */ /* 0x000fe40007810000 */
[----:B------:R-:W-:Y:S02]  /*37a0*/  FMNMX.FTZ R20, R79, R20, !PT ;  /* 0x000000144f147209 */ /* 0x000fe40007810000 */
[----:B------:R-:W-:Y:S02]  /*37b0*/  FSEL R131, R71, -INF , !P2 ;  /* 0xff80000047837808 */ /* 0x000fe40005000000 */
[----:B------:R-:W-:Y:S01]  /*37c0*/  IADD3 R17, R14, 0x31, RZ ;  /* 0x000000310e117810 */ /* 0x000fe20007ffe0ff */
[----:B------:R-:W-:Y:S01]  /*37d0*/  LDSM.16.MT88.4 R68, [R156+0xa000] ;  /* 0x00a000009c44783b */ /* 0x000fe20000004200 */
[----:B------:R-:W-:Y:S02]  /*37e0*/  ISETP.GE.AND P2, PT, R18, R176, PT ;  /* 0x000000b01200720c */ /* 0x000fe40003f46270 */
[----:B------:R-:W-:-:S02]  /*37f0*/  FSEL R28, R65, -INF , !P3 ;  /* 0xff800000411c7808 */ /* 0x000fc40005800000 */
[----:B------:R-:W-:Y:S02]  /*3800*/  FMNMX.FTZ R19, R30, R19, !PT ;  /* 0x000000131e137209 */ /* 0x000fe40007810000 */
[----:B------:R-:W-:Y:S02]  /*3810*/  FMNMX.FTZ R20, R11, R20, !PT ;  /* 0x000000140b147209 */ /* 0x000fe40007810000 */
        /* <DEDUP_REMOVED lines=18> */
[----:B------:R-:W-:Y:S02]  /*3940*/  ISETP.GE.AND P1, PT, R18, R167, PT ;  /* 0x000000a71200720c */ /* 0x000fe40003f26270 */
[----:B------:R-:W-:Y:S02]  /*3950*/  FSEL R143, R67, -INF , !P4 ;  /* 0xff800000438f7808 */ /* 0x000fe40006000000 */
[----:B------:R-:W-:Y:S02]  /*3960*/  FMNMX.FTZ R20, R133, R20, !PT ;  /* 0x0000001485147209 */ /* 0x000fe40007810000 */
[----:B------:R-:W-:-:S02]  /*3970*/  FMNMX.FTZ R18, R132, R19, !PT ;  /* 0x0000001384127209 */ /* 0x000fc40007810000 */
[-C--:B------:R-:W-:Y:S02]  /*3980*/  ISETP.GE.AND P2, PT, R17, R167.reuse, PT ;  /* 0x000000a71100720c */ /* 0x080fe40003f46270 */
[----:B------:R-:W-:Y:S01]  /*3990*/  FSEL R139, R82, -INF , !P1 ;  /* 0xff800000528b7808 */ /* 0x000fe20004800000 */
[----:B------:R-:W1:Y:S01]  /*39a0*/  SHFL.BFLY PT, R17, R18, 0x2, 0x1f ;  /* 0x0c401f0012117f89 */ /* 0x000e6200000e0000 */
[----:B------:R-:W-:Y:S02]  /*39b0*/  FMNMX.FTZ R20, R143, R20, !PT ;  /* 0x000000148f147209 */ /* 0x000fe40007810000 */
[-C--:B------:R-:W-:Y:S02]  /*39c0*/  ISETP.GE.AND P1, PT, R16, R167.reuse, PT ;  /* 0x000000a71000720c */ /* 0x080fe40003f26270 */
[----:B------:R-:W-:Y:S02]  /*39d0*/  FSEL R137, R83, -INF , !P2 ;  /* 0xff80000053897808 */ /* 0x000fe40005000000 */
[----:B------:R-:W-:Y:S01]  /*39e0*/  FMNMX.FTZ R20, R139, R20, !PT ;  /* 0x000000148b147209 */ /* 0x000fe20007810000 */
[----:B------:R-:W-:Y:S01]  /*39f0*/  LDSM.16.MT88.4 R80, [R153+0xa000] ;  /* 0x00a000009950783b */ /* 0x000fe20000004200 */
[----:B------:R-:W-:-:S02]  /*3a00*/  ISETP.GE.AND P2, PT, R14, R167, PT ;  /* 0x000000a70e00720c */ /* 0x000fc40003f46270 */
[----:B------:R-:W-:Y:S02]  /*3a10*/  FSEL R135, R58, -INF , !P1 ;  /* 0xff8000003a877808 */ /* 0x000fe40004800000 */
[----:B------:R-:W-:Y:S02]  /*3a20*/  FMNMX.FTZ R20, R137, R20, !PT ;  /* 0x0000001489147209 */ /* 0x000fe40007810000 */
[----:B------:R-:W-:Y:S02]  /*3a30*/  FSEL R129, R59, -INF , !P2 ;  /* 0xff8000003b817808 */ /* 0x000fe40005000000 */
[----:B------:R-:W-:Y:S02]  /*3a40*/  FMNMX.FTZ R20, R135, R20, !PT ;  /* 0x0000001487147209 */ /* 0x000fe40007810000 */
[----:B------:R-:W-:Y:S02]  /*3a50*/  ISETP.GT.AND P4, PT, R169, R164, PT ;  /* 0x000000a4a900720c */ /* 0x000fe40003f84270 */
[----:B------:R-:W-:-:S02]  /*3a60*/  FMNMX.FTZ R21, R129, R20, !PT ;  /* 0x0000001481157209 */ /* 0x000fc40007810000 */
[----:B-1----:R-:W-:-:S03]  /*3a70*/  FMNMX.FTZ R19, R18, R17, !PT ;  /* 0x0000001112137209 */ /* 0x002fc60007810000 */
[----:B------:R-:W1:Y:S04]  /*3a80*/  SHFL.BFLY PT, R14, R21, 0x2, 0x1f ;  /* 0x0c401f00150e7f89 */ /* 0x000e6800000e0000 */
[----:B------:R-:W2:Y:S01]  /*3a90*/  SHFL.BFLY PT, R100, R19, 0x1, 0x1f ;  /* 0x0c201f0013647f89 */ /* 0x000ea200000e0000 */
[----:B-1----:R-:W-:-:S03]  /*3aa0*/  FMNMX.FTZ R17, R21, R14, !PT ;  /* 0x0000000e15117209 */ /* 0x002fc60007810000 */
[----:B------:R-:W-:Y:S01]  /*3ab0*/  LDSM.16.MT88.4 R20, [R153+0x8800] ;  /* 0x008800009914783b */ /* 0x000fe20000004200 */
        /* <DEDUP_REMOVED lines=11> */
[----:B------:R-:W2:Y:S01]  /*3b70*/  LDSM.16.MT88.4 R4, [R152+0xa000] ;  /* 0x00a000009804783b */ /* 0x000ea20000004200 */
[----:B-1----:R-:W-:Y:S01]  /*3b80*/  FMNMX.FTZ R3, R17, R14, !PT ;  /* 0x0000000e11037209 */ /* 0x002fe20007810000 */
[----:B------:R-:W-:-:S02]  /*3b90*/  FFMA.FTZ R0, R8, c[0x0][0x23c], -R141 ;  /* 0x00008f0008007a23 */ /* 0x000fc4000001088d */
[----:B------:R-:W1:Y:S01]  /*3ba0*/  LDSM.16.MT88.4 R16, [R154+0x8800] ;  /* 0x008800009a10783b */ /* 0x000e620000004200 */
[C---:B------:R-:W-:Y:S01]  /*3bb0*/  FSETP.NEU.FTZ.AND P1, PT, R3.reuse, -INF , PT ;  /* 0xff8000000300780b */ /* 0x040fe20003f3d000 */
[----:B------:R-:W-:Y:S01]  /*3bc0*/  FMUL.FTZ R128, R3, c[0x0][0x23c] ;  /* 0x00008f0003807a20 */ /* 0x000fe20000410000 */
[----:B------:R-:W3:Y:S01]  /*3bd0*/  MUFU.EX2 R114, R114 ;  /* 0x0000007200727308 */ /* 0x000ee20000000800 */
        /* <DEDUP_REMOVED lines=8> */
[--C-:B------:R-:W-:Y:S01]  /*3c60*/  FFMA.FTZ R120, R15, c[0x0][0x23c], -R128.reuse ;  /* 0x00008f000f787a23 */ /* 0x100fe20000010880 */
[----:B------:R-:W-:Y:S01]  /*3c70*/  LDSM.16.MT88.4 R32, [R153+0xa800] ;  /* 0x00a800009920783b */ /* 0x000fe20000004200 */
[--C-:B------:R-:W-:Y:S01]  /*3c80*/  FFMA.FTZ R113, R31, c[0x0][0x23c], -R128.reuse ;  /* 0x00008f001f717a23 */ /* 0x100fe20000010880 */
[----:B------:R-:W4:Y:S01]  /*3c90*/  MUFU.EX2 R112, R112 ;  /* 0x0000007000707308 */ /* 0x000f220000000800 */
[--C-:B------:R-:W-:Y:S01]  /*3ca0*/  FFMA.FTZ R116, R13, c[0x0][0x23c], -R128.reuse ;  /* 0x00008f000d747a23 */ /* 0x100fe20000010880 */
[----:B---3--:R-:W-:Y:S01]  /*3cb0*/  F2FP.PACK_AB R84, R114, R119 ;  /* 0x000000777254723e */ /* 0x008fe200000000ff */
[----:B------:R-:W3:Y:S01]  /*3cc0*/  LDSM.16.MT88.4 R12, [R152+0x8800] ;  /* 0x00880000980c783b */ /* 0x000ee20000004200 */
[--C-:B------:R-:W-:Y:S02]  /*3cd0*/  FFMA.FTZ R121, R11, c[0x0][0x23c], -R128.reuse ;  /* 0x00008f000b797a23 */ /* 0x100fe40000010880 */
[----:B------:R-:W-:-:S02]  /*3ce0*/  FFMA.FTZ R108, R9, c[0x0][0x23c], -R128 ;  /* 0x00008f00096c7a23 */ /* 0x000fc40000010880 */
[----:B------:R-:W-:Y:S01]  /*3cf0*/  MUFU.EX2 R118, R118 ;  /* 0x0000007600767308 */ /* 0x000fe20000000800 */
[----:B------:R-:W5:Y:S01]  /*3d00*/  LDSM.16.MT88.4 R8, [R156+0xa800] ;  /* 0x00a800009c08783b */ /* 0x000f620000004200 */
[--C-:B------:R-:W-:Y:S02]  /*3d10*/  FFMA.FTZ R109, R79, c[0x0][0x23c], -R128.reuse ;  /* 0x00008f004f6d7a23 */ /* 0x100fe40000010880 */
[----:B------:R-:W-:Y:S02]  /*3d20*/  FFMA.FTZ R130, R133, c[0x0][0x23c], -R128 ;  /* 0x00008f0085827a23 */ /* 0x000fe40000010880 */
[--C-:B------:R-:W-:Y:S02]  /*3d30*/  FFMA.FTZ R124, R30, c[0x0][0x23c], -R141.reuse ;  /* 0x00008f001e7c7a23 */ /* 0x100fe4000001088d */
[----:B------:R-:W1:Y:S01]  /*3d40*/  MUFU.EX2 R123, R123 ;  /* 0x0000007b007b7308 */ /* 0x000e620000000800 */
[----:B----4-:R-:W-:Y:S01]  /*3d50*/  F2FP.PACK_AB R86, R112, R117 ;  /* 0x000000757056723e */ /* 0x010fe200000000ff */
[----:B------:R-:W-:-:S02]  /*3d60*/  FFMA.FTZ R127, R28, c[0x0][0x23c], -R141 ;  /* 0x00008f001c7f7a23 */ /* 0x000fc4000001088d */
[--C-:B------:R-:W-:Y:S02]  /*3d70*/  FFMA.FTZ R126, R29, c[0x0][0x23c], -R128.reuse ;  /* 0x00008f001d7e7a23 */ /* 0x100fe40000010880 */
[--C-:B------:R-:W-:Y:S01]  /*3d80*/  FFMA.FTZ R131, R131, c[0x0][0x23c], -R128.reuse ;  /* 0x00008f0083837a23 */ /* 0x100fe20000010880 */
[----:B------:R-:W-:Y:S01]  /*3d90*/  LDSM.16.MT88.4 R28, [R156+0x9000] ;  /* 0x009000009c1c783b */ /* 0x000fe20000004200 */
[----:B------:R-:W-:Y:S01]  /*3da0*/  MUFU.EX2 R120, R120 ;  /* 0x0000007800787308 */ /* 0x000fe20000000800 */
[--C-:B------:R-:W-:Y:S02]  /*3db0*/  FFMA.FTZ R133, R143, c[0x0][0x23c], -R128.reuse ;  /* 0x00008f008f857a23 */ /* 0x100fe40000010880 */
[----:B------:R-:W-:Y:S02]  /*3dc0*/  FFMA.FTZ R187, R132, c[0x0][0x23c], -R141 ;  /* 0x00008f0084bb7a23 */ /* 0x000fe4000001088d */
[--C-:B------:R-:W-:Y:S02]  /*3dd0*/  FFMA.FTZ R132, R139, c[0x0][0x23c], -R128.reuse ;  /* 0x00008f008b847a23 */ /* 0x100fe40000010880 */
[--C-:B------:R-:W-:Y:S01]  /*3de0*/  FFMA.FTZ R137, R137, c[0x0][0x23c], -R128.reuse ;  /* 0x00008f0089897a23 */ /* 0x100fe20000010880 */
[----:B------:R-:W4:Y:S01]  /*3df0*/  MUFU.EX2 R113, R113 ;  /* 0x0000007100717308 */ /* 0x000f220000000800 */
[----:B-1----:R-:W-:Y:S01]  /*3e00*/  F2FP.PACK_AB R85, R123, R118 ;  /* 0x000000767b55723e */ /* 0x002fe200000000ff */
[----:B------:R-:W-:-:S02]  /*3e10*/  FFMA.FTZ R135, R135, c[0x0][0x23c], -R128 ;  /* 0x00008f0087877a23 */ /* 0x000fc40000010880 */
[--C-:B------:R-:W-:Y:S02]  /*3e20*/  FFMA.FTZ R138, R138, c[0x0][0x23c], -R141.reuse ;  /* 0x00008f008a8a7a23 */ /* 0x100fe4000001088d */
[--C-:B------:R-:W-:Y:S02]  /*3e30*/  FFMA.FTZ R143, R136, c[0x0][0x23c], -R141.reuse ;  /* 0x00008f00888f7a23 */ /* 0x100fe4000001088d */
[----:B------:R-:W-:Y:S01]  /*3e40*/  MUFU.EX2 R115, R115 ;  /* 0x0000007300737308 */ /* 0x000fe20000000800 */
[----:B------:R-:W-:Y:S02]  /*3e50*/  FFMA.FTZ R134, R134, c[0x0][0x23c], -R141 ;  /* 0x00008f0086867a23 */ /* 0x000fe4000001088d */
[----:B------:R-:W-:Y:S02]  /*3e60*/  FFMA.FTZ R128, R129, c[0x0][0x23c], -R128 ;  /* 0x00008f0081807a23 */ /* 0x000fe40000010880 */
[----:B------:R-:W-:Y:S02]  /*3e70*/  FADD.FTZ R114, R119, R114 ;  /* 0x0000007277727221 */ /* 0x000fe40000010000 */
[----:B------:R-:W-:Y:S01]  /*3e80*/  FADD.FTZ R123, R118, R123 ;  /* 0x0000007b767b7221 */ /* 0x000fe20000010000 */
[----:B----4-:R-:W-:Y:S01]  /*3e90*/  F2FP.PACK_AB R87, R113, R120 ;  /* 0x000000787157723e */ /* 0x010fe200000000ff */
        /* <DEDUP_REMOVED lines=33> */
[C---:B--2---:R-:W-:Y:S02]  /*40b0*/  HMMA.16816.F32 R88, R84.reuse, R4, RZ ;  /* 0x000000045458723c */ /* 0x044fe400000018ff */
[----:B------:R-:W-:Y:S05]  /*40c0*/  MUFU.EX2 R138, R138 ;  /* 0x0000008a008a7308 */ /* 0x000fea0000000800 */
[----:B-1----:R-:W-:Y:S01]  /*40d0*/  F2FP.PACK_AB R4, R110, R115 ;  /* 0x000000736e04723e */ /* 0x002fe200000000ff */
        /* <DEDUP_REMOVED lines=19> */
[C---:B---3--:R-:W-:Y:S02]  /*4210*/  HMMA.16816.F32 R56, R4.reuse, R12, R56 ;  /* 0x0000000c0438723c */ /* 0x048fe40000001838 */
[----:B------:R-:W3:Y:S06]  /*4220*/  MUFU.EX2 R137, R137 ;  /* 0x0000008900897308 */ /* 0x000eec0000000800 */
[C---:B------:R-:W-:Y:S01]  /*4230*/  HMMA.16816.F32 R60, R4.reuse, R14, R60 ;  /* 0x0000000e043c723c */ /* 0x040fe2000000183c */
[----:B------:R-:W4:Y:S01]  /*4240*/  LDSM.16.MT88.4 R12, [R152+0xa800] ;  /* 0x00a80000980c783b */ /* 0x000f220000004200 */
[----:B------:R-:W-:Y:S06]  /*4250*/  MUFU.EX2 R135, R135 ;  /* 0x0000008700877308 */ /* 0x000fec0000000800 */
[C---:B-----5:R-:W-:Y:S02]  /*4260*/  HMMA.16816.F32 R64, R4.reuse, R8, R64 ;  /* 0x000000080440723c */ /* 0x060fe40000001840 */
[----:B------:R-:W5:Y:S06]  /*4270*/  MUFU.EX2 R128, R128 ;  /* 0x0000008000807308 */ /* 0x000f6c0000000800 */
        /* <DEDUP_REMOVED lines=14> */
[C---:B----4-:R-:W-:Y:S08]  /*4360*/  HMMA.16816.F32 R88, R4.reuse, R12, R88 ;  /* 0x0000000c0458723c */ /* 0x050ff00000001858 */
        /* <DEDUP_REMOVED lines=18> */
[C---:B--2---:R-:W-:Y:S08]  /*4490*/  HMMA.16816.F32 R72, R4.reuse, R12, R72 ;  /* 0x0000000c0448723c */ /* 0x044ff00000001848 */
[C---:B------:R-:W-:Y:S01]  /*44a0*/  HMMA.16816.F32 R92, R4.reuse, R14, R92 ;  /* 0x0000000e045c723c */ /* 0x040fe2000000185c */
[----:B------:R-:W2:Y:S07]  /*44b0*/  LDSM.16.MT88.4 R12, [R156+0x9800] ;  /* 0x009800009c0c783b */ /* 0x000eae0000004200 */
        /* <DEDUP_REMOVED lines=10> */
[----:B------:R-:W4:Y:S07]  /*4560*/  LDSM.16.MT88.4 R24, [R153+0x9800] ;  /* 0x009800009918783b */ /* 0x000f2e0000004200 */
[C---:B------:R-:W-:Y:S08]  /*4570*/  HMMA.16816.F32 R56, R4.reuse, R20, R56 ;  /* 0x000000140438723c */ /* 0x040ff00000001838 */
[C---:B------:R-:W-:Y:S01]  /*4580*/  HMMA.16816.F32 R60, R4.reuse, R22, R60 ;  /* 0x00000016043c723c */ /* 0x040fe2000000183c */
[----:B------:R-:W1:Y:S07]  /*4590*/  LDSM.16.MT88.4 R20, [R152+0x9800] ;  /* 0x009800009814783b */ /* 0x000e6e0000004200 */
        /* <DEDUP_REMOVED lines=96> */
.L_x_7324:
[----:B------:R-:W-:-:S05]  /*4ba0*/  IMAD.MOV.U32 R5, RZ, RZ, c[0x0][0x1a0] ;  /* 0x00006800ff057624 */ /* 0x000fca00078e00ff */
[----:B------:R-:W-:-:S04]  /*4bb0*/  LEA R5, -R5, RZ, 0x6 ;  /* 0x000000ff05057211 */ /* 0x000fc800078e31ff */
[----:B------:R-:W-:Y:S02]  /*4bc0*/  SHF.R.S32.HI R4, RZ, 0x1f, R5 ;  /* 0x0000001fff047819 */ /* 0x000fe40000011405 */
.L_x_7325:
[----:B------:R-:W-:Y:S01]  /*4bd0*/  IMAD.MOV.U32 R0, RZ, RZ, c[0x0][0x1a0] ;  /* 0x00006800ff007624 */ /* 0x000fe200078e00ff */
[C---:B------:R-:W-:Y:S01]  /*4be0*/  LEA R166, P2, R5.reuse, R166, 0x1 ;  /* 0x000000a605a67211 */ /* 0x040fe200078408ff */
[----:B------:R-:W-:Y:S01]  /*4bf0*/  IMAD.MOV.U32 R177, RZ, RZ, 0x5 ;  /* 0x00000005ffb17424 */ /* 0x000fe200078e00ff */
[C---:B------:R-:W-:Y:S01]  /*4c00*/  IADD3 R106, P1, R5.reuse, R106, RZ ;  /* 0x0000006a056a7210 */ /* 0x040fe20007f3e0ff */
[C---:B------:R-:W-:Y:S01]  /*4c10*/  IMAD.SHL.U32 R7, R0.reuse, 0x20, RZ ;  /* 0x0000002000077824 */ /* 0x040fe200078e00ff */
[----:B------:R-:W-:Y:S01]  /*4c20*/  LEA.HI.X R165, R5, R165, R4, 0x1, P2 ;  /* 0x000000a505a57211 */ /* 0x000fe200010f0c04 */
[----:B------:R-:W-:Y:S01]  /*4c30*/  IMAD.MOV.U32 R10, RZ, RZ, R166 ;  /* 0x000000ffff0a7224 */ /* 0x000fe200078e00a6 */
[----:B------:R-:W-:Y:S01]  /*4c40*/  SHF.L.U64.HI R0, R0, R177, c[0x0][0x1a4] ;  /* 0x0000690000007619 */ /* 0x000fe200000102b1 */
[----:B------:R-:W-:Y:S01]  /*4c50*/  IMAD.X R5, R4, 0x1, R104, P1 ;  /* 0x0000000104057824 */ /* 0x000fe200008e0668 */
[----:B------:R-:W-:Y:S01]  /*4c60*/  IADD3 R8, P2, R7, R166, RZ ;  /* 0x000000a607087210 */ /* 0x000fe20007f5e0ff */
[--C-:B------:R-:W-:Y:S01]  /*4c70*/  IMAD.MOV.U32 R11, RZ, RZ, R165.reuse ;  /* 0x000000ffff0b7224 */ /* 0x100fe200078e00a5 */
[----:B------:R-:W-:Y:S01]  /*4c80*/  LEA R4, P3, R106, c[0x0][0x170], 0x1 ;  /* 0x00005c006a047a11 */ /* 0x000fe200078608ff */
[----:B------:R-:W-:Y:S01]  /*4c90*/  IMAD R178, R169, 0x40, R178 ;  /* 0x00000040a9b27824 */ /* 0x000fe200078e02b2 */
[-C--:B------:R-:W-:Y:S01]  /*4ca0*/  IADD3 R16, P1, R8, R7.reuse, RZ ;  /* 0x0000000708107210 */ /* 0x080fe20007f3e0ff */
[----:B------:R-:W-:Y:S01]  /*4cb0*/  IMAD.X R9, R0, 0x1, R165, P2 ;  /* 0x0000000100097824 */ /* 0x000fe200010e06a5 */
[----:B------:R-:W-:Y:S01]  /*4cc0*/  LEA.HI.X R5, R106, c[0x0][0x174], R5, 0x1, P3 ;  /* 0x00005d006a057a11 */ /* 0x000fe200018f0c05 */
[----:B------:R-:W-:Y:S01]  /*4cd0*/  @!PT LDS RZ, [RZ] ;  /* 0x00000000fffff984 */ /* 0x000fe20000000800 */
[----:B------:R-:W-:Y:S01]  /*4ce0*/  @!PT LDS RZ, [RZ] ;  /* 0x00000000fffff984 */ /* 0x000fe20000000800 */
[----:B------:R-:W-:Y:S01]  /*4cf0*/  @!PT LDS RZ, [RZ] ;  /* 0x00000000fffff984 */ /* 0x000fe20000000800 */
[----:B------:R1:W-:Y:S01]  /*4d00*/  LDGSTS.E.BYPASS.LTC128B.128 [R171+0x8000], [R10.64] ;  /* 0x080000000aab7fae */ /* 0x0003e2000b901d44 */
[----:B------:R-:W-:Y:S01]  /*4d10*/  IADD3 R18, P2, R16, R7, RZ ;  /* 0x0000000710127210 */ /* 0x000fe20007f5e0ff */
[--C-:B------:R-:W-:Y:S01]  /*4d20*/  IMAD.X R17, R9, 0x1, R0.reuse, P1 ;  /* 0x0000000109117824 */ /* 0x100fe200008e0600 */
[CC--:B------:R-:W-:Y:S01]  /*4d30*/  ISETP.GE.AND P3, PT, R178.reuse, R176.reuse, PT ;  /* 0x000000b0b200720c */ /* 0x0c0fe20003f66270 */
[----:B------:R2:W-:Y:S02]  /*4d40*/  LDGSTS.E.BYPASS.LTC128B.128 [R171+0xa000], [R4.64+0x80] ;  /* 0x0a00008004ab7fae */ /* 0x0005e4000b901d44 */
[----:B------:R-:W-:Y:S01]  /*4d50*/  IMAD.X R19, R17, 0x1, R0, P2 ;  /* 0x0000000111137824 */ /* 0x000fe200010e0600 */
[----:B------:R-:W-:Y:S01]  /*4d60*/  IADD3 R0, R178, 0x1, RZ ;  /* 0x00000001b2007810 */ /* 0x000fe20007ffe0ff */
[----:B------:R1:W-:Y:S03]  /*4d70*/  LDGSTS.E.BYPASS.LTC128B.128 [R171+0x8800], [R8.64] ;  /* 0x0880000008ab7fae */ /* 0x0003e6000b901d44 */
[C---:B------:R-:W-:Y:S01]  /*4d80*/  ISETP.GE.AND P4, PT, R0.reuse, R176, PT ;  /* 0x000000b00000720c */ /* 0x040fe20003f86270 */
[----:B------:R1:W-:Y:S01]  /*4d90*/  LDGSTS.E.BYPASS.LTC128B.128 [R171+0xa800], [R8.64+0x80] ;  /* 0x0a80008008ab7fae */ /* 0x0003e2000b901d44 */
[----:B------:R-:W-:-:S02]  /*4da0*/  ISETP.GE.AND P1, PT, R0, R167, PT ;  /* 0x000000a70000720c */ /* 0x000fc40003f26270 */
[----:B------:R-:W-:Y:S01]  /*4db0*/  IADD3 R0, R178, 0x8, RZ ;  /* 0x00000008b2007810 */ /* 0x000fe20007ffe0ff */
[----:B------:R3:W-:Y:S03]  /*4dc0*/  LDGSTS.E.BYPASS.LTC128B.128 [R171+0x9000], [R16.64] ;  /* 0x0900000010ab7fae */ /* 0x0007e6000b901d44 */
[CC--:B------:R-:W-:Y:S01]  /*4dd0*/  ISETP.GE.AND P5, PT, R0.reuse, R176.reuse, PT ;  /* 0x000000b00000720c */ /* 0x0c0fe20003fa6270 */
[----:B------:R3:W-:Y:S01]  /*4de0*/  LDGSTS.E.BYPASS.LTC128B.128 [R171+0xb000], [R16.64+0x80] ;  /* 0x0b00008010ab7fae */ /* 0x0007e2000b901d44 */
[----:B------:R-:W-:Y:S02]  /*4df0*/  ISETP.GE.AND P6, PT, R0, R167, PT ;  /* 0x000000a70000720c */ /* 0x000fe40003fc6270 */
[C---:B------:R-:W-:Y:S01]  /*4e00*/  IADD3 R0, R178.reuse, 0x11, RZ ;  /* 0x00000011b2007810 */ /* 0x040fe20007ffe0ff */
[----:B------:R3:W-:Y:S04]  /*4e10*/  LDGSTS.E.BYPASS.LTC128B.128 [R171+0x9800], [R18.64] ;  /* 0x0980000012ab7fae */ /* 0x0007e8000b901d44 */
[----:B------:R3:W-:Y:S04]  /*4e20*/  LDGSTS.E.BYPASS.LTC128B.128 [R171+0xb800], [R18.64+0x80] ;  /* 0x0b80008012ab7fae */ /* 0x0007e8000b901d44 */
[----:B------:R-:W-:Y:S04]  /*4e30*/  LDSM.16.M88.4 R116, [R162] ;  /* 0x00000000a274783b */ /* 0x000fe80000000200 */
[----:B------:R-:W4:Y:S04]  /*4e40*/  LDSM.16.M88.4 R20, [R161+0x4000] ;  /* 0x00400000a114783b */ /* 0x000f280000000200 */
[----:B------:R-:W3:Y:S04]  /*4e50*/  LDSM.16.M88.4 R12, [R161+0x4800] ;  /* 0x00480000a10c783b */ /* 0x000ee80000000200 */
[----:B------:R-:W5:Y:S04]  /*4e60*/  LDSM.16.M88.4 R124, [R161+0x5000] ;  /* 0x00500000a17c783b */ /* 0x000f680000000200 */
[----:B------:R-:W3:Y:S04]  /*4e70*/  LDSM.16.M88.4 R28, [R161+0x5800] ;  /* 0x00580000a11c783b */ /* 0x000ee80000000200 */
[----:B------:R-:W-:Y:S04]  /*4e80*/  LDSM.16.M88.4 R140, [R160] ;  /* 0x00000000a08c783b */ /* 0x000fe80000000200 */
[----:B-1----:R-:W1:Y:S04]  /*4e90*/  LDSM.16.M88.4 R8, [R159] ;  /* 0x000000009f08783b */ /* 0x002e680000000200 */
[----:B--2---:R-:W2:Y:S04]  /*4ea0*/  LDSM.16.M88.4 R4, [R151] ;  /* 0x000000009704783b */ /* 0x004ea80000000200 */
[----:B------:R-:W1:Y:S04]  /*4eb0*/  LDSM.16.M88.4 R132, [R149] ;  /* 0x000000009584783b */ /* 0x000e680000000200 */
[----:B------:R-:W1:Y:S04]  /*4ec0*/  LDSM.16.M88.4 R136, [R150] ;  /* 0x000000009688783b */ /* 0x000e680000000200 */
[----:B------:R-:W-:Y:S01]  /*4ed0*/  LDSM.16.M88.4 R112, [R158] ;  /* 0x000000009e70783b */ /* 0x000fe20000000200 */
[C---:B----4-:R-:W-:Y:S03]  /*4ee0*/  HMMA.16816.F32 R24, R116.reuse, R20, RZ ;  /* 0x000000147418723c */ /* 0x050fe600000018ff */
[----:B------:R-:W4:Y:S04]  /*4ef0*/  LDSM.16.M88.4 R108, [R155+0x4000] ;  /* 0x004000009b6c783b */ /* 0x000f280000000200 */
[----:B------:R-:W1:Y:S01]  /*4f00*/  LDSM.16.M88.4 R104, [R155+0x4800] ;  /* 0x004800009b68783b */ /* 0x000e620000000200 */
[C---:B------:R-:W-:Y:S03]  /*4f10*/  HMMA.16816.F32 R20, R116.reuse, R22, RZ ;  /* 0x000000167414723c */ /* 0x040fe600000018ff */
[----:B------:R-:W-:Y:S04]  /*4f20*/  LDSM.16.M88.4 R32, [R155+0x5000] ;  /* 0x005000009b20783b */ /* 0x000fe80000000200 */
[----:B------:R-:W0:Y:S01]  /*4f30*/  LDGDEPBAR ;  /* 0x00000000000079af */ /* 0x000e220000000000 */
[C---:B---3--:R-:W-:Y:S08]  /*4f40*/  HMMA.16816.F32 R16, R116.reuse, R12, RZ ;  /* 0x0000000c7410723c */ /* 0x048ff000000018ff */
[C---:B------:R-:W-:Y:S08]  /*4f50*/  HMMA.16816.F32 R12, R116.reuse, R14, RZ ;  /* 0x0000000e740c723c */ /* 0x040ff000000018ff */
[C---:B-----5:R-:W-:Y:S08]  /*4f60*/  HMMA.16816.F32 R128, R116.reuse, R124, RZ ;  /* 0x0000007c7480723c */ /* 0x060ff000000018ff */
[C---:B------:R-:W-:Y:S08]  /*4f70*/  HMMA.16816.F32 R124, R116.reuse, R126, RZ ;  /* 0x0000007e747c723c */ /* 0x040ff000000018ff */
[C---:B------:R-:W-:Y:S08]  /*4f80*/  HMMA.16816.F32 R120, R116.reuse, R28, RZ ;  /* 0x0000001c7478723c */ /* 0x040ff000000018ff */
[----:B------:R-:W-:Y:S01]  /*4f90*/  HMMA.16816.F32 R116, R116, R30, RZ ;  /* 0x0000001e7474723c */ /* 0x000fe200000018ff */
[----:B------:R-:W3:Y:S07]  /*4fa0*/  LDSM.16.M88.4 R28, [R155+0x5800] ;  /* 0x005800009b1c783b */ /* 0x000eee0000000200 */
[C---:B-1----:R-:W-:Y:S08]  /*4fb0*/  HMMA.16816.F32 R24, R140.reuse, R8, R24 ;  /* 0x000000088c18723c */ /* 0x042ff00000001818 */
[C---:B------:R-:W-:Y:S01]  /*4fc0*/  HMMA.16816.F32 R20, R140.reuse, R10, R20 ;  /* 0x0000000a8c14723c */ /* 0x040fe20000001814 */
[----:B------:R-:W-:Y:S07]  /*4fd0*/  LDSM.16.M88.4 R8, [R157] ;  /* 0x000000009d08783b */ /* 0x000fee0000000200 */
[C---:B--2---:R-:W-:Y:S08]  /*4fe0*/  HMMA.16816.F32 R16, R140.reuse, R4, R16 ;  /* 0x000000048c10723c */ /* 0x044ff00000001810 */
[C---:B------:R-:W-:Y:S01]  /*4ff0*/  HMMA.16816.F32 R12, R140.reuse, R6, R12 ;  /* 0x000000068c0c723c */ /* 0x040fe2000000180c */
[----:B------:R-:W1:Y:S07]  /*5000*/  LDSM.16.M88.4 R4, [R148] ;  /* 0x000000009404783b */ /* 0x000e6e0000000200 */
[C---:B------:R-:W-:Y:S08]  /*5010*/  HMMA.16816.F32 R120, R140.reuse, R132, R120 ;  /* 0x000000848c78723c */ /* 0x040ff00000001878 */
[C---:B------:R-:W-:Y:S01]  /*5020*/  HMMA.16816.F32 R132, R140.reuse, R134, R116 ;  /* 0x000000868c84723c */ /* 0x040fe20000001874 */
[----:B------:R-:W2:Y:S07]  /*5030*/  LDSM.16.M88.4 R116, [R148+0x800] ;  /* 0x000800009474783b */ /* 0x000eae0000000200 */
[C---:B------:R-:W-:Y:S08]  /*5040*/  HMMA.16816.F32 R128, R140.reuse, R136, R128 ;  /* 0x000000888c80723c */ /* 0x040ff00000001880 */
[----:B------:R-:W-:Y:S08]  /*5050*/  HMMA.16816.F32 R124, R140, R138, R124 ;  /* 0x0000008a8c7c723c */ /* 0x000ff0000000187c */
        /* <DEDUP_REMOVED lines=21> */
[----:B------:R-:W-:Y:S04]  /*51b0*/  LDSM.16.M88.4 R124, [R160+0x2000] ;  /* 0x00200000a07c783b */ /* 0x000fe80000000200 */
[----:B------:R-:W4:Y:S03]  /*51c0*/  LDSM.16.M88.4 R108, [R147] ;  /* 0x00000000936c783b */ /* 0x000f260000000200 */
[C---:B---3--:R-:W-:Y:S08]  /*51d0*/  HMMA.16816.F32 R120, R8.reuse, R28, R120 ;  /* 0x0000001c0878723c */ /* 0x048ff00000001878 */
[----:B------:R-:W-:Y:S01]  /*51e0*/  HMMA.16816.F32 R132, R8, R30, R132 ;  /* 0x0000001e0884723c */ /* 0x000fe20000001884 */
[----:B------:R-:W-:Y:S04]  /*51f0*/  LDSM.16.M88.4 R8, [R145] ;  /* 0x000000009108783b */ /* 0x000fe80000000200 */
[----:B------:R-:W-:Y:S03]  /*5200*/  LDSM.16.M88.4 R28, [R144] ;  /* 0x00000000901c783b */ /* 0x000fe60000000200 */
[C---:B-1----:R-:W-:Y:S08]  /*5210*/  HMMA.16816.F32 R24, R32.reuse, R4, R24 ;  /* 0x000000042018723c */ /* 0x042ff00000001818 */
[C---:B------:R-:W-:Y:S01]  /*5220*/  HMMA.16816.F32 R20, R32.reuse, R6, R20 ;  /* 0x000000062014723c */ /* 0x040fe20000001814 */
[----:B------:R-:W1:Y:S07]  /*5230*/  LDSM.16.M88.4 R4, [R146] ;  /* 0x000000009204783b */ /* 0x000e6e0000000200 */
[C---:B------:R-:W-:Y:S08]  /*5240*/  HMMA.16816.F32 R16, R32.reuse, R104, R16 ;  /* 0x000000682010723c */ /* 0x040ff00000001810 */
[C---:B------:R-:W-:Y:S01]  /*5250*/  HMMA.16816.F32 R12, R32.reuse, R106, R12 ;  /* 0x0000006a200c723c */ /* 0x040fe2000000180c */
[----:B------:R-:W-:Y:S07]  /*5260*/  LDSM.16.M88.4 R104, [R158+0x2000] ;  /* 0x002000009e68783b */ /* 0x000fee0000000200 */
[C---:B--2---:R-:W-:Y:S08]  /*5270*/  HMMA.16816.F32 R128, R32.reuse, R116, R128 ;  /* 0x000000742080723c */ /* 0x044ff00000001880 */
[C---:B------:R-:W-:Y:S01]  /*5280*/  HMMA.16816.F32 R136, R32.reuse, R118, R136 ;  /* 0x000000762088723c */ /* 0x040fe20000001888 */
[----:B------:R-:W-:Y:S07]  /*5290*/  LDSM.16.M88.4 R116, [R155+0x7000] ;  /* 0x007000009b74783b */ /* 0x000fee0000000200 */
[C---:B------:R-:W-:Y:S08]  /*52a0*/  HMMA.16816.F32 R120, R32.reuse, R112, R120 ;  /* 0x000000702078723c */ /* 0x040ff00000001878 */
[----:B------:R-:W-:Y:S01]  /*52b0*/  HMMA.16816.F32 R132, R32, R114, R132 ;  /* 0x000000722084723c */ /* 0x000fe20000001884 */
[----:B------:R-:W2:Y:S04]  /*52c0*/  LDSM.16.M88.4 R32, [R155+0x6000] ;  /* 0x006000009b20783b */ /* 0x000ea80000000200 */
[----:B------:R-:W-:Y:S03]  /*52d0*/  LDSM.16.M88.4 R112, [R155+0x7800] ;  /* 0x007800009b70783b */ /* 0x000fe60000000200 */
[C---:B----4-:R-:W-:Y:S08]  /*52e0*/  HMMA.16816.F32 R24, R124.reuse, R108, R24 ;  /* 0x0000006c7c18723c */ /* 0x050ff00000001818 */
[C---:B-1----:R-:W-:Y:S08]  /*52f0*/  HMMA.16816.F32 R16, R124.reuse, R4, R16 ;  /* 0x000000047c10723c */ /* 0x042ff00000001810 */
[C---:B------:R-:W-:Y:S01]  /*5300*/  HMMA.16816.F32 R12, R124.reuse, R6, R12 ;  /* 0x000000067c0c723c */ /* 0x040fe2000000180c */
[----:B------:R-:W-:Y:S07]  /*5310*/  LDSM.16.M88.4 R4, [R148+0x2000] ;  /* 0x002000009404783b */ /* 0x000fee0000000200 */
[C---:B------:R-:W-:Y:S08]  /*5320*/  HMMA.16816.F32 R128, R124.reuse, R8, R128 ;  /* 0x000000087c80723c */ /* 0x040ff00000001880 */
[----:B------:R-:W-:Y:S01]  /*5330*/  HMMA.16816.F32 R136, R124, R10, R136 ;  /* 0x0000000a7c88723c */ /* 0x000fe20000001888 */
[----:B------:R-:W1:Y:S07]  /*5340*/  LDSM.16.M88.4 R8, [R157+0x2000] ;  /* 0x002000009d08783b */ /* 0x000e6e0000000200 */
[----:B--2---:R-:W-:Y:S08]  /*5350*/  HMMA.16816.F32 R24, R104, R32, R24 ;  /* 0x000000206818723c */ /* 0x004ff00000001818 */
[C---:B------:R-:W-:Y:S01]  /*5360*/  HMMA.16816.F32 R20, R124.reuse, R110, R20 ;  /* 0x0000006e7c14723c */ /* 0x040fe20000001814 */
[----:B------:R-:W2:Y:S07]  /*5370*/  LDSM.16.M88.4 R108, [R155+0x6800] ;  /* 0x006800009b6c783b */ /* 0x000eae0000000200 */
[C---:B------:R-:W-:Y:S08]  /*5380*/  HMMA.16816.F32 R120, R124.reuse, R28, R120 ;  /* 0x0000001c7c78723c */ /* 0x040ff00000001878 */
[----:B------:R-:W-:Y:S01]  /*5390*/  HMMA.16816.F32 R132, R124, R30, R132 ;  /* 0x0000001e7c84723c */ /* 0x000fe20000001884 */
[----:B------:R-:W3:Y:S07]  /*53a0*/  LDSM.16.M88.4 R28, [R148+0x2800] ;  /* 0x00280000941c783b */ /* 0x000eee0000000200 */
[----:B------:R-:W-:Y:S01]  /*53b0*/  HMMA.16816.F32 R20, R104, R34, R20 ;  /* 0x000000226814723c */ /* 0x000fe20000001814 */
[----:B------:R-:W4:Y:S07]  /*53c0*/  LDSM.16.M88.4 R32, [R148+0x3000] ;  /* 0x003000009420783b */ /* 0x000f2e0000000200 */
[----:B-1----:R-:W-:Y:S07]  /*53d0*/  HMMA.16816.F32 R24, R8, R4, R24 ;  /* 0x000000040818723c */ /* 0x002fee0000001818 */
[----:B------:R-:W-:Y:S01]  /*53e0*/  IADD3 R4, R178, 0x9, RZ ;  /* 0x00000009b2047810 */ /* 0x000fe20007ffe0ff */
[----:B------:R-:W-:Y:S03]  /*53f0*/  HMMA.16816.F32 R128, R104, R116, R128 ;  /* 0x000000746880723c */ /* 0x000fe60000001880 */
[----:B------:R-:W-:-:S05]  /*5400*/  ISETP.GE.AND P2, PT, R4, R176, PT ;  /* 0x000000b00400720c */ /* 0x000fca0003f46270 */
[----:B--2---:R-:W-:Y:S08]  /*5410*/  HMMA.16816.F32 R16, R104, R108, R16 ;  /* 0x0000006c6810723c */ /* 0x004ff00000001810 */
[----:B------:R-:W-:Y:S01]  /*5420*/  FSEL R109, R24, -INF , !P3 ;  /* 0xff800000186d7808 */ /* 0x000fe20005800000 */
[----:B------:R-:W-:Y:S01]  /*5430*/  HMMA.16816.F32 R20, R8, R6, R20 ;  /* 0x000000060814723c */ /* 0x000fe20000001814 */
[----:B------:R-:W-:-:S02]  /*5440*/  ISETP.GE.AND P3, PT, R4, R167, PT ;  /* 0x000000a70400720c */ /* 0x000fc40003f66270 */
[----:B------:R-:W1:Y:S01]  /*5450*/  LDSM.16.M88.4 R4, [R148+0x3800] ;  /* 0x003800009404783b */ /* 0x000e620000000200 */
[----:B------:R-:W-:Y:S01]  /*5460*/  IADD3 R24, R178, 0x10, RZ ;  /* 0x00000010b2187810 */ /* 0x000fe20007ffe0ff */
[----:B------:R-:W-:-:S04]  /*5470*/  DEPBAR.LE SB0, 0x0 ;  /* 0x000080000000791a */ /* 0x000fc80000000000 */
[----:B------:R-:W-:Y:S01]  /*5480*/  HMMA.16816.F32 R12, R104, R110, R12 ;  /* 0x0000006e680c723c */ /* 0x000fe2000000180c */
[----:B------:R-:W-:Y:S02]  /*5490*/  FSEL R193, R25, -INF , !P4 ;  /* 0xff80000019c17808 */ /* 0x000fe40006000000 */
[----:B------:R-:W-:-:S04]  /*54a0*/  ISETP.GE.AND P4, PT, R178, R167, PT ;  /* 0x000000a7b200720c */ /* 0x000fc80003f86270 */
[----:B------:R-:W-:Y:S01]  /*54b0*/  FSEL R26, R26, -INF , !P4 ;  /* 0xff8000001a1a7808 */ /* 0x000fe20006000000 */
[----:B------:R-:W-:Y:S01]  /*54c0*/  HMMA.16816.F32 R120, R104, R112, R120 ;  /* 0x000000706878723c */ /* 0x000fe20000001878 */
[----:B------:R-:W-:-:S06]  /*54d0*/  ISETP.GE.AND P4, PT, R24, R167, PT ;  /* 0x000000a71800720c */ /* 0x000fcc0003f86270 */
[----:B------:R-:W-:Y:S01]  /*54e0*/  FSEL R191, R20, -INF , !P5 ;  /* 0xff80000014bf7808 */ /* 0x000fe20006800000 */
[----:B------:R-:W-:Y:S01]  /*54f0*/  HMMA.16816.F32 R136, R104, R118, R136 ;  /* 0x000000766888723c */ /* 0x000fe20000001888 */
[----:B------:R-:W-:Y:S02]  /*5500*/  FSEL R113, R27, -INF , !P1 ;  /* 0xff8000001b717808 */ /* 0x000fe40004800000 */
[----:B------:R-:W-:Y:S02]  /*5510*/  FSEL R197, R21, -INF , !P2 ;  /* 0xff80000015c57808 */ /* 0x000fe40005000000 */
[-C--:B------:R-:W-:Y:S02]  /*5520*/  ISETP.GE.AND P5, PT, R24, R176.reuse, PT ;  /* 0x000000b01800720c */ /* 0x080fe40003fa6270 */
[C---:B------:R-:W-:Y:S01]  /*5530*/  ISETP.GE.AND P2, PT, R0.reuse, R176, PT ;  /* 0x000000b00000720c */ /* 0x040fe20003f46270 */
[----:B---3--:R-:W-:Y:S01]  /*5540*/  HMMA.16816.F32 R16, R8, R28, R16 ;  /* 0x0000001c0810723c */ /* 0x008fe20000001810 */
[----:B------:R-:W-:-:S02]  /*5550*/  ISETP.GE.AND P1, PT, R0, R167, PT ;  /* 0x000000a70000720c */ /* 0x000fc40003f26270 */
[C---:B------:R-:W-:Y:S02]  /*5560*/  IADD3 R20, R178.reuse, 0x18, RZ ;  /* 0x00000018b2147810 */ /* 0x040fe40007ffe0ff */
[----:B------:R-:W-:Y:S02]  /*5570*/  IADD3 R0, R178, 0x19, RZ ;  /* 0x00000019b2007810 */ /* 0x000fe40007ffe0ff */
[----:B------:R-:W-:Y:S01]  /*5580*/  FSEL R195, R23, -INF , !P3 ;  /* 0xff80000017c37808 */ /* 0x000fe20005800000 */
[----:B------:R-:W-:Y:S01]  /*5590*/  HMMA.16816.F32 R12, R8, R30, R12 ;  /* 0x0000001e080c723c */ /* 0x000fe2000000180c */
[----:B------:R-:W-:Y:S02]  /*55a0*/  ISETP.GE.AND P3, PT, R20, R176, PT ;  /* 0x000000b01400720c */ /* 0x000fe40003f66270 */
[----:B------:R-:W-:Y:S02]  /*55b0*/  FSEL R199, R22, -INF , !P6 ;  /* 0xff80000016c77808 */ /* 0x000fe40007000000 */
[----:B------:R-:W-:-:S03]  /*55c0*/  ISETP.GE.AND P6, PT, R20, R167, PT ;  /* 0x000000a71400720c */ /* 0x000fc60003fc6270 */
[----:B------:R-:W-:Y:S08]  /*55d0*/  HMMA.16816.F32 R132, R104, R114, R132 ;  /* 0x000000726884723c */ /* 0x000ff00000001884 */
[----:B----4-:R-:W-:Y:S01]  /*55e0*/  HMMA.16816.F32 R128, R8, R32, R128 ;  /* 0x000000200880723c */ /* 0x010fe20000001880 */
[----:B------:R-:W-:Y:S02]  /*55f0*/  FSEL R183, R16, -INF , !P5 ;  /* 0xff80000010b77808 */ /* 0x000fe40006800000 */
[----:B------:R-:W-:-:S02]  /*5600*/  FSEL R181, R17, -INF , !P2 ;  /* 0xff80000011b57808 */ /* 0x000fc40005000000 */
[CC--:B------:R-:W-:Y:S02]  /*5610*/  ISETP.GE.AND P5, PT, R0.reuse, R176.reuse, PT ;  /* 0x000000b00000720c */ /* 0x0c0fe40003fa6270 */
[-C--:B------:R-:W-:Y:S01]  /*5620*/  ISETP.GE.AND P2, PT, R0, R167.reuse, PT ;  /* 0x000000a70000720c */ /* 0x080fe20003f46270 */
[C---:B-1----:R-:W-:Y:S01]  /*5630*/  HMMA.16816.F32 R120, R8.reuse, R4, R120 ;  /* 0x000000040878723c */ /* 0x042fe20000001878 */
[----:B------:R-:W-:Y:S02]  /*5640*/  IADD3 R0, R178, 0x20, RZ ;  /* 0x00000020b2007810 */ /* 0x000fe40007ffe0ff */
[----:B------:R-:W-:Y:S02]  /*5650*/  FSEL R189, R12, -INF , !P3 ;  /* 0xff8000000cbd7808 */ /* 0x000fe40005800000 */
[----:B------:R-:W-:Y:S02]  /*5660*/  FSEL R25, R18, -INF , !P4 ;  /* 0xff80000012197808 */ /* 0x000fe40006000000 */
[C---:B------:R-:W-:Y:S01]  /*5670*/  ISETP.GE.AND P3, PT, R0.reuse, R176, PT ;  /* 0x000000b00000720c */ /* 0x040fe20003f66270 */
[----:B------:R-:W-:Y:S01]  /*5680*/  HMMA.16816.F32 R136, R8, R34, R136 ;  /* 0x000000220888723c */ /* 0x000fe20000001888 */
[----:B------:R-:W-:-:S02]  /*5690*/  ISETP.GE.AND P4, PT, R0, R167, PT ;  /* 0x000000a70000720c */ /* 0x000fc40003f86270 */
[C---:B------:R-:W-:Y:S02]  /*56a0*/  IADD3 R16, R178.reuse, 0x21, RZ ;  /* 0x00000021b2107810 */ /* 0x040fe40007ffe0ff */
[C---:B------:R-:W-:Y:S02]  /*56b0*/  IADD3 R0, R178.reuse, 0x28, RZ ;  /* 0x00000028b2007810 */ /* 0x040fe40007ffe0ff */
[----:B------:R-:W-:Y:S01]  /*56c0*/  IADD3 R4, R178, 0x30, RZ ;  /* 0x00000030b2047810 */ /* 0x000fe20007ffe0ff */
[----:B------:R-:W-:Y:S01]  /*56d0*/  HMMA.16816.F32 R132, R8, R6, R132 ;  /* 0x000000060884723c */ /* 0x000fe20000001884 */
[----:B------:R-:W-:Y:S02]  /*56e0*/  FSEL R27, R13, -INF , !P5 ;  /* 0xff8000000d1b7808 */ /* 0x000fe40006800000 */
[----:B------:R-:W-:Y:S02]  /*56f0*/  FSEL R21, R14, -INF , !P6 ;  /* 0xff8000000e157808 */ /* 0x000fe40007000000 */
[----:B------:R-:W-:-:S02]  /*5700*/  FSEL R179, R15, -INF , !P2 ;  /* 0xff8000000fb37808 */ /* 0x000fc40005000000 */
[----:B------:R-:W-:Y:S01]  /*5710*/  FSEL R29, R130, -INF , !P4 ;  /* 0xff800000821d7808 */ /* 0x000fe20006000000 */
[----:B------:R-:W-:Y:S01]  /*5720*/  BAR.SYNC.DEFER_BLOCKING 0x0 ;  /* 0x0000000000007b1d */ /* 0x000fe20000010000 */
[-C--:B------:R-:W-:Y:S02]  /*5730*/  ISETP.GE.AND P5, PT, R16, R176.reuse, PT ;  /* 0x000000b01000720c */ /* 0x080fe40003fa6270 */
[C---:B------:R-:W-:Y:S02]  /*5740*/  ISETP.GE.AND P2, PT, R0.reuse, R176, PT ;  /* 0x000000b00000720c */ /* 0x040fe40003f46270 */
[-C--:B------:R-:W-:Y:S02]  /*5750*/  ISETP.GE.AND P6, PT, R0, R167.reuse, PT ;  /* 0x000000a70000720c */ /* 0x080fe40003fc6270 */
[----:B------:R-:W-:Y:S02]  /*5760*/  ISETP.GE.AND P4, PT, R4, R167, PT ;  /* 0x000000a70400720c */ /* 0x000fe40003f86270 */
[----:B------:R-:W-:-:S02]  /*5770*/  IADD3 R0, R178, 0x29, RZ ;  /* 0x00000029b2007810 */ /* 0x000fc40007ffe0ff */
[----:B------:R-:W-:Y:S02]  /*5780*/  FSEL R23, R19, -INF , !P1 ;  /* 0xff80000013177808 */ /* 0x000fe40004800000 */
[----:B------:R-:W-:Y:S02]  /*5790*/  FSEL R35, R128, -INF , !P3 ;  /* 0xff80000080237808 */ /* 0x000fe40005800000 */
[----:B------:R-:W-:Y:S02]  /*57a0*/  FSEL R33, R129, -INF , !P5 ;  /* 0xff80000081217808 */ /* 0x000fe40006800000 */
[----:B------:R-:W-:Y:S02]  /*57b0*/  FSEL R119, R122, -INF , !P4 ;  /* 0xff8000007a777808 */ /* 0x000fe40006000000 */
[----:B------:R-:W-:Y:S02]  /*57c0*/  ISETP.GE.AND P1, PT, R16, R167, PT ;  /* 0x000000a71000720c */ /* 0x000fe40003f26270 */
[----:B------:R-:W-:-:S02]  /*57d0*/  ISETP.GE.AND P3, PT, R0, R176, PT ;  /* 0x000000b00000720c */ /* 0x000fc40003f66270 */
[----:B------:R-:W-:Y:S02]  /*57e0*/  ISETP.GE.AND P5, PT, R0, R167, PT ;  /* 0x000000a70000720c */ /* 0x000fe40003fa6270 */
[----:B------:R-:W-:Y:S02]  /*57f0*/  ISETP.GT.AND P4, PT, R169, R164, PT ;  /* 0x000000a4a900720c */ /* 0x000fe40003f84270 */
[----:B------:R-:W-:Y:S02]  /*5800*/  IADD3 R0, R178, 0x31, RZ ;  /* 0x00000031b2007810 */ /* 0x000fe40007ffe0ff */
[----:B------:R-:W-:Y:S02]  /*5810*/  FSEL R141, R131, -INF , !P1 ;  /* 0xff800000838d7808 */ /* 0x000fe40004800000 */
[----:B------:R-:W-:Y:S02]  /*5820*/  FSEL R143, R137, -INF , !P3 ;  /* 0xff800000898f7808 */ /* 0x000fe40005800000 */
[----:B------:R-:W-:-:S02]  /*5830*/  FSEL R31, R136, -INF , !P2 ;  /* 0xff800000881f7808 */ /* 0x000fc40005000000 */
[CC--:B------:R-:W-:Y:S02]  /*5840*/  ISETP.GE.AND P1, PT, R0.reuse, R176.reuse, PT ;  /* 0x000000b00000720c */ /* 0x0c0fe40003f26270 */
[----:B------:R-:W-:Y:S02]  /*5850*/  ISETP.GE.AND P3, PT, R0, R167, PT ;  /* 0x000000a70000720c */ /* 0x000fe40003f66270 */
[----:B------:R-:W-:Y:S02]  /*5860*/  ISETP.GE.AND P2, PT, R4, R176, PT ;  /* 0x000000b00400720c */ /* 0x000fe40003f46270 */
[C---:B------:R-:W-:Y:S02]  /*5870*/  IADD3 R0, R178.reuse, 0x38, RZ ;  /* 0x00000038b2007810 */ /* 0x040fe40007ffe0ff */
[----:B------:R-:W-:Y:S02]  /*5880*/  IADD3 R178, R178, 0x39, RZ ;  /* 0x00000039b2b27810 */ /* 0x000fe40007ffe0ff */
[----:B------:R-:W-:-:S02]  /*5890*/  FSEL R137, R138, -INF , !P6 ;  /* 0xff8000008a897808 */ /* 0x000fc40007000000 */
[----:B------:R-:W-:Y:S02]  /*58a0*/  FSEL R139, R139, -INF , !P5 ;  /* 0xff8000008b8b7808 */ /* 0x000fe40006800000 */
[----:B------:R-:W-:Y:S02]  /*58b0*/  FSEL R127, R120, -INF , !P2 ;  /* 0xff800000787f7808 */ /* 0x000fe40005000000 */
[----:B------:R-:W-:Y:S02]  /*58c0*/  FSEL R125, R121, -INF , !P1 ;  /* 0xff800000797d7808 */ /* 0x000fe40004800000 */
[-C--:B------:R-:W-:Y:S02]  /*58d0*/  ISETP.GE.AND P6, PT, R0, R176.reuse, PT ;  /* 0x000000b00000720c */ /* 0x080fe40003fc6270 */
[----:B------:R-:W-:Y:S02]  /*58e0*/  ISETP.GE.AND P5, PT, R178, R176, PT ;  /* 0x000000b0b200720c */ /* 0x000fe40003fa6270 */
        /* <DEDUP_REMOVED lines=40> */
[----:B------:R-:W-:-:S05]  /*5b70*/  ISETP.NE.AND P2, PT, RZ, c[0x0][0x2d0], PT ;  /* 0x0000b400ff007a0c */ /* 0x000fca0003f45270 */
        /* <DEDUP_REMOVED lines=25> */
.L_x_7327:
[----:B------:R-:W-:-:S04]  /*5d10*/  LEA R6, -R2, RZ, 0x6 ;  /* 0x000000ff02067211 */ /* 0x000fc800078e31ff */
[----:B------:R-:W-:Y:S02]  /*5d20*/  SHF.R.S32.HI R0, RZ, 0x1f, R6 ;  /* 0x0000001fff007819 */ /* 0x000fe40000011406 */
.L_x_7328:
        /* <DEDUP_REMOVED lines=24> */
.L_x_7326:
        /* <DEDUP_REMOVED lines=52> */
[----:B------:R-:W-:Y:S01]  /*61f0*/  FADD.FTZ R6, R3, -R6 ;  /* 0x8000000603067221 */ /* 0x000fe20000010000 */
[----:B------:R-:W-:Y:S01]  /*6200*/  LDSM.16.MT88.4 R100, [R153+0xb000] ;  /* 0x00b000009964783b */ /* 0x000fe20000004200 */
        /* <DEDUP_REMOVED lines=8> */
[----:B------:R-:W-:Y:S01]  /*6290*/  FFMA.FTZ R113, R195, c[0x0][0x23c], -R116 ;  /* 0x00008f00c3717a23 */ /* 0x000fe20000010874 */
[----:B------:R-:W-:Y:S01]  /*62a0*/  MUFU.EX2 R109, R109 ;  /* 0x0000006d006d7308 */ /* 0x000fe20000000800 */
[----:B------:R-:W-:Y:S02]  /*62b0*/  FMUL.FTZ R114, R4, c[0x0][0x23c] ;  /* 0x00008f0004727a20 */ /* 0x000fe40000410000 */
[----:B------:R-:W-:Y:S02]  /*62c0*/  FMUL.FTZ R112, R6, c[0x0][0x23c] ;  /* 0x00008f0006707a20 */ /* 0x000fe40000410000 */
[--C-:B------:R-:W-:Y:S02]  /*62d0*/  FFMA.FTZ R3, R183, c[0x0][0x23c], -R118.reuse ;  /* 0x00008f00b7037a23 */ /* 0x100fe40000010876 */
[--C-:B------:R-:W-:Y:S01]  /*62e0*/  FFMA.FTZ R122, R181, c[0x0][0x23c], -R118.reuse ;  /* 0x00008f00b57a7a23 */ /* 0x100fe20000010876 */
[----:B------:R-:W1:Y:S01]  /*62f0*/  MUFU.EX2 R108, R108 ;  /* 0x0000006c006c7308 */ /* 0x000e620000000800 */
[----:B------:R-:W-:-:S02]  /*6300*/  FFMA.FTZ R120, R189, c[0x0][0x23c], -R118 ;  /* 0x00008f00bd787a23 */ /* 0x000fc40000010876 */
[----:B------:R-:W-:Y:S02]  /*6310*/  FFMA.FTZ R129, R27, c[0x0][0x23c], -R118 ;  /* 0x00008f001b817a23 */ /* 0x000fe40000010876 */
[--C-:B------:R-:W-:Y:S02]  /*6320*/  FFMA.FTZ R124, R25, c[0x0][0x23c], -R116.reuse ;  /* 0x00008f00197c7a23 */ /* 0x100fe40000010874 */
[--C-:B------:R-:W-:Y:S01]  /*6330*/  FFMA.FTZ R131, R23, c[0x0][0x23c], -R116.reuse ;  /* 0x00008f0017837a23 */ /* 0x100fe20000010874 */
[----:B------:R-:W-:Y:S01]  /*6340*/  MUFU.EX2 R107, R107 ;  /* 0x0000006b006b7308 */ /* 0x000fe20000000800 */
[--C-:B------:R-:W-:Y:S01]  /*6350*/  FFMA.FTZ R126, R21, c[0x0][0x23c], -R116.reuse ;  /* 0x00008f00157e7a23 */ /* 0x100fe20000010874 */
[----:B------:R-:W-:Y:S01]  /*6360*/  LDSM.16.MT88.4 R24, [R156+0x8800] ;  /* 0x008800009c18783b */ /* 0x000fe20000004200 */
[----:B------:R-:W-:Y:S02]  /*6370*/  FFMA.FTZ R135, R179, c[0x0][0x23c], -R116 ;  /* 0x00008f00b3877a23 */ /* 0x000fe40000010874 */
[--C-:B------:R-:W-:Y:S01]  /*6380*/  FFMA.FTZ R128, R35, c[0x0][0x23c], -R118.reuse ;  /* 0x00008f0023807a23 */ /* 0x100fe20000010876 */
[----:B------:R-:W-:Y:S01]  /*6390*/  LDSM.16.MT88.4 R20, [R153+0x8800] ;  /* 0x008800009914783b */ /* 0x000fe20000004200 */
[----:B------:R-:W-:Y:S01]  /*63a0*/  FFMA.FTZ R167, R33, c[0x0][0x23c], -R118 ;  /* 0x00008f0021a77a23 */ /* 0x000fe20000010876 */
[----:B------:R-:W2:Y:S01]  /*63b0*/  MUFU.EX2 R106, R106 ;  /* 0x0000006a006a7308 */ /* 0x000ea20000000800 */
[----:B-1----:R-:W-:Y:S01]  /*63c0*/  F2FP.PACK_AB R4, R108, R109 ;  /* 0x0000006d6c04723e */ /* 0x002fe200000000ff */
[----:B------:R-:W-:Y:S01]  /*63d0*/  LDSM.16.MT88.4 R32, [R153+0xa800] ;  /* 0x00a800009920783b */ /* 0x000fe20000004200 */
[----:B------:R-:W-:-:S02]  /*63e0*/  FFMA.FTZ R134, R137, c[0x0][0x23c], -R116 ;  /* 0x00008f0089867a23 */ /* 0x000fc40000010874 */
[--C-:B------:R-:W-:Y:S02]  /*63f0*/  FFMA.FTZ R130, R31, c[0x0][0x23c], -R118.reuse ;  /* 0x00008f001f827a23 */ /* 0x100fe40000010876 */
[----:B------:R-:W-:Y:S01]  /*6400*/  FFMA.FTZ R143, R143, c[0x0][0x23c], -R118 ;  /* 0x00008f008f8f7a23 */ /* 0x000fe20000010876 */
[----:B------:R-:W1:Y:S01]  /*6410*/  MUFU.EX2 R105, R105 ;  /* 0x0000006900697308 */ /* 0x000e620000000800 */
[--C-:B------:R-:W-:Y:S02]  /*6420*/  FFMA.FTZ R132, R29, c[0x0][0x23c], -R116.reuse ;  /* 0x00008f001d847a23 */ /* 0x100fe40000010874 */
[--C-:B------:R-:W-:Y:S01]  /*6430*/  FFMA.FTZ R141, R141, c[0x0][0x23c], -R116.reuse ;  /* 0x00008f008d8d7a23 */ /* 0x100fe20000010874 */
[----:B------:R-:W-:Y:S01]  /*6440*/  LDSM.16.MT88.4 R28, [R156+0x9000] ;  /* 0x009000009c1c783b */ /* 0x000fe20000004200 */
[----:B------:R-:W-:Y:S02]  /*6450*/  FFMA.FTZ R137, R139, c[0x0][0x23c], -R116 ;  /* 0x00008f008b897a23 */ /* 0x000fe40000010874 */
[--C-:B------:R-:W-:Y:S01]  /*6460*/  FFMA.FTZ R127, R127, c[0x0][0x23c], -R118.reuse ;  /* 0x00008f007f7f7a23 */ /* 0x100fe20000010876 */
[----:B------:R-:W-:Y:S01]  /*6470*/  MUFU.EX2 R0, R0 ;  /* 0x0000000000007308 */ /* 0x000fe20000000800 */
[----:B--2---:R-:W-:Y:S01]  /*6480*/  F2FP.PACK_AB R6, R106, R107 ;  /* 0x0000006b6a06723e */ /* 0x004fe200000000ff */
[----:B------:R-:W-:-:S02]  /*6490*/  FFMA.FTZ R136, R125, c[0x0][0x23c], -R118 ;  /* 0x00008f007d887a23 */ /* 0x000fc40000010876 */
[--C-:B------:R-:W-:Y:S02]  /*64a0*/  FFMA.FTZ R121, R121, c[0x0][0x23c], -R118.reuse ;  /* 0x00008f0079797a23 */ /* 0x100fe40000010876 */
[----:B------:R-:W-:Y:S02]  /*64b0*/  FFMA.FTZ R118, R133, c[0x0][0x23c], -R118 ;  /* 0x00008f0085767a23 */ /* 0x000fe40000010876 */
[----:B------:R-:W2:Y:S01]  /*64c0*/  MUFU.EX2 R113, R113 ;  /* 0x0000007100717308 */ /* 0x000ea20000000800 */
[----:B-1----:R-:W-:Y:S01]  /*64d0*/  F2FP.PACK_AB R5, R104, R105 ;  /* 0x000000696805723e */ /* 0x002fe200000000ff */
[--C-:B------:R-:W-:Y:S02]  /*64e0*/  FFMA.FTZ R119, R119, c[0x0][0x23c], -R116.reuse ;  /* 0x00008f0077777a23 */ /* 0x100fe40000010874 */
[--C-:B------:R-:W-:Y:S02]  /*64f0*/  FFMA.FTZ R138, R123, c[0x0][0x23c], -R116.reuse ;  /* 0x00008f007b8a7a23 */ /* 0x100fe40000010874 */
[----:B------:R-:W-:-:S02]  /*6500*/  FFMA.FTZ R117, R117, c[0x0][0x23c], -R116 ;  /* 0x00008f0075757a23 */ /* 0x000fc40000010874 */
[----:B------:R-:W1:Y:S08]  /*6510*/  MUFU.EX2 R114, R114 ;  /* 0x0000007200727308 */ /* 0x000e700000000800 */
        /* <DEDUP_REMOVED lines=20> */
[----:B------:R-:W2:Y:S01]  /*6660*/  LDSM.16.MT88.4 R8, [R152+0x8000] ;  /* 0x008000009808783b */ /* 0x000ea20000004200 */
[----:B------:R-:W-:Y:S01]  /*6670*/  FMUL.FTZ R53, R53, R114 ;  /* 0x0000007235357220 */ /* 0x000fe20000410000 */
[----:B------:R-:W-:Y:S01]  /*6680*/  MUFU.EX2 R129, R129 ;  /* 0x0000008100817308 */ /* 0x000fe20000000800 */
[----:B------:R-:W-:-:S02]  /*6690*/  FMUL.FTZ R54, R54, R112 ;  /* 0x0000007036367220 */ /* 0x000fc40000410000 */
[----:B------:R-:W-:Y:S02]  /*66a0*/  FMUL.FTZ R55, R55, R112 ;  /* 0x0000007037377220 */ /* 0x000fe40000410000 */
[C---:B------:R-:W-:Y:S01]  /*66b0*/  HMMA.16816.F32 R48, R4.reuse, R12, R48 ;  /* 0x0000000c0430723c */ /* 0x040fe20000001830 */
        /* <DEDUP_REMOVED lines=22> */
[----:B------:R-:W1:Y:S01]  /*6820*/  MUFU.EX2 R135, R135 ;  /* 0x0000008700877308 */ /* 0x000e620000000800 */
[-C--:B------:R-:W-:Y:S02]  /*6830*/  FMUL.FTZ R62, R62, R112.reuse ;  /* 0x000000703e3e7220 */ /* 0x080fe40000410000 */
[----:B------:R-:W-:Y:S01]  /*6840*/  FMUL.FTZ R63, R63, R112 ;  /* 0x000000703f3f7220 */ /* 0x000fe20000410000 */
[----:B--2---:R-:W-:Y:S01]  /*6850*/  HMMA.16816.F32 R56, R4, R8, R56 ;  /* 0x000000080438723c */ /* 0x004fe20000001838 */
[-C--:B------:R-:W-:Y:S02]  /*6860*/  FMUL.FTZ R72, R72, R114.reuse ;  /* 0x0000007248487220 */ /* 0x080fe40000410000 */
[----:B------:R-:W-:Y:S01]  /*6870*/  FMUL.FTZ R73, R73, R114 ;  /* 0x0000007249497220 */ /* 0x000fe20000410000 */
[----:B------:R-:W-:Y:S01]  /*6880*/  MUFU.EX2 R128, R128 ;  /* 0x0000008000807308 */ /* 0x000fe20000000800 */
[----:B------:R-:W-:-:S02]  /*6890*/  FMUL.FTZ R74, R74, R112 ;  /* 0x000000704a4a7220 */ /* 0x000fc40000410000 */
[----:B------:R-:W-:Y:S01]  /*68a0*/  FMUL.FTZ R75, R75, R112 ;  /* 0x000000704b4b7220 */ /* 0x000fe20000410000 */
[C---:B------:R-:W-:Y:S01]  /*68b0*/  HMMA.16816.F32 R60, R4.reuse, R10, R60 ;  /* 0x0000000a043c723c */ /* 0x040fe2000000183c */
[----:B------:R-:W2:Y:S01]  /*68c0*/  LDSM.16.MT88.4 R8, [R153+0xa000] ;  /* 0x00a000009908783b */ /* 0x000ea20000004200 */
        /* <DEDUP_REMOVED lines=51> */
[----:B------:R-:W2:Y:S02]  /*6c00*/  MUFU.EX2 R136, R136 ;  /* 0x0000008800887308 */ /* 0x000ea40000000800 */
[----:B------:R-:W-:Y:S01]  /*6c10*/  FADD.FTZ R106, R106, R107 ;  /* 0x0000006b6a6a7221 */ /* 0x000fe20000010000 */
[C---:B-1----:R-:W-:Y:S02]  /*6c20*/  F2FP.PACK_AB R4, R122.reuse, R3 ;  /* 0x000000037a04723e */ /* 0x042fe400000000ff */
        /* <DEDUP_REMOVED lines=12> */
[----:B------:R-:W1:Y:S01]  /*6cf0*/  LDSM.16.MT88.4 R16, [R152+0xa800] ;  /* 0x00a800009810783b */ /* 0x000e620000004200 */
[----:B------:R-:W-:Y:S06]  /*6d00*/  MUFU.EX2 R119, R119 ;  /* 0x0000007700777308 */ /* 0x000fec0000000800 */
[C---:B--2---:R-:W-:Y:S02]  /*6d10*/  HMMA.16816.F32 R40, R4.reuse, R8, R40 ;  /* 0x000000080428723c */ /* 0x044fe40000001828 */
[----:B------:R-:W2:Y:S06]  /*6d20*/  MUFU.EX2 R138, R138 ;  /* 0x0000008a008a7308 */ /* 0x000eac0000000800 */
        /* <DEDUP_REMOVED lines=50> */
[----:B------:R-:W-:Y:S07]  /*7050*/  HMMA.16816.F32 R84, R4, R34, R84 ;  /* 0x000000220454723c */ /* 0x000fee0000001854 */
[----:B------:R-:W-:-:S02]  /*7060*/  F2FP.PACK_AB R4, R136, R127 ;  /* 0x0000007f8804723e */ /* 0x000fc400000000ff */
[----:B--2---:R-:W-:Y:S02]  /*7070*/  F2FP.PACK_AB R5, R138, R119 ;  /* 0x000000778a05723e */ /* 0x004fe400000000ff */
[----:B------:R-:W-:Y:S02]  /*7080*/  F2FP.PACK_AB R6, R118, R121 ;  /* 0x000000797606723e */ /* 0x000fe400000000ff */
[----:B---3--:R-:W-:-:S07]  /*7090*/  F2FP.PACK_AB R7, R101, R100 ;  /* 0x000000646507723e */ /* 0x008fce00000000ff */
[C---:B-----5:R-:W-:Y:S07]  /*70a0*/  HMMA.16816.F32 R56, R4.reuse, R20, R56 ;  /* 0x000000140438723c */ /* 0x060fee0000001838 */
[----:B------:R-:W-:Y:S01]  /*70b0*/  FFMA.FTZ R21, R185, R112, R105 ;  /* 0x00000070b9157223 */ /* 0x000fe20000010069 */
[----:B-1----:R-:W-:Y:S03]  /*70c0*/  HMMA.16816.F32 R96, R4, R16, R96 ;  /* 0x000000100460723c */ /* 0x002fe60000001860 */
[----:B------:R-:W-:-:S04]  /*70d0*/  FADD.FTZ R21, R104, R21 ;  /* 0x0000001568157221 */ /* 0x000fc80000010000 */
[----:B------:R-:W-:Y:S01]  /*70e0*/  FADD.FTZ R0, R0, R21 ;  /* 0x0000001500007221 */ /* 0x000fe20000010000 */
[C---:B------:R-:W-:Y:S01]  /*70f0*/  HMMA.16816.F32 R36, R4.reuse, R18, R36 ;  /* 0x000000120424723c */ /* 0x040fe20000001824 */
[----:B------:R-:W1:Y:S02]  /*7100*/  LDSM.16.MT88.4 R16, [R153+0xb800] ;  /* 0x00b800009910783b */ /* 0x000e640000004200 */
        /* <DEDUP_REMOVED lines=9> */
[----:B------:R-:W2:Y:S01]  /*71a0*/  LDSM.16.MT88.4 R12, [R152+0xb800] ;  /* 0x00b80000980c783b */ /* 0x000ea20000004200 */
        /* <DEDUP_REMOVED lines=15> */
[----:B------:R-:W-:Y:S01]  /*72a0*/  FADD.FTZ R185, R101, R100 ;  /* 0x0000006465b97221 */ /* 0x000fe20000010000 */
[----:B------:R-:W-:-:S04]  /*72b0*/  MOV R100, R111 ;  /* 0x0000006f00647202 */ /* 0x000fc80000000f00 */
[C---:B------:R-:W-:Y:S08]  /*72c0*/  HMMA.16816.F32 R52, R4.reuse, R26, R52 ;  /* 0x0000001a0434723c */ /* 0x040ff00000001834 */
[C---:B------:R-:W-:Y:S08]  /*72d0*/  HMMA.16816.F32 R60, R4.reuse, R22, R60 ;  /* 0x00000016043c723c */ /* 0x040ff0000000183c */
[C---:B------:R-:W-:Y:S08]  /*72e0*/  HMMA.16816.F32 R92, R4.reuse, R10, R92 ;  /* 0x0000000a045c723c */ /* 0x040ff0000000185c */
[C---:B-1----:R-:W-:Y:S08]  /*72f0*/  HMMA.16816.F32 R76, R4.reuse, R16, R76 ;  /* 0x00000010044c723c */ /* 0x042ff0000000184c */
[C---:B------:R-:W-:Y:S08]  /*7300*/  HMMA.16816.F32 R80, R4.reuse, R18, R80 ;  /* 0x000000120450723c */ /* 0x040ff00000001850 */
[C---:B--2---:R-:W-:Y:S08]  /*7310*/  HMMA.16816.F32 R88, R4.reuse, R12, R88 ;  /* 0x0000000c0458723c */ /* 0x044ff00000001858 */
[----:B------:R-:W-:Y:S11]  /*7320*/  HMMA.16816.F32 R84, R4, R14, R84 ;  /* 0x0000000e0454723c */ /* 0x000ff60000001854 */
[----:B------:R-:W-:Y:S08]  /*7330*/  @!UPT UIADD3 URZ, URZ, URZ, URZ ;  /* 0x0000003f3f3ff290 */ /* 0x000ff0000fffe03f */
.L_x_7323:
        /* <DEDUP_REMOVED lines=10> */
[----:B------:R-:W-:-:S02]  /*73e0*/  SHF.L.U32 R179, R179, 0x5, RZ ;  /* 0x00000005b3b37819 */ /* 0x000fc400000006ff */
[----:B------:R-:W-:Y:S02]  /*73f0*/  SHF.R.S32.HI R180, RZ, 0x1f, R181 ;  /* 0x0000001fffb47819 */ /* 0x000fe400000114b5 */
[----:B------:R-:W-:Y:S02]  /*7400*/  SHF.R.S32.HI R182, RZ, 0x1f, R183 ;  /* 0x0000001fffb67819 */ /* 0x000fe400000114b7 */
.L_x_7333:
        /* <DEDUP_REMOVED lines=65> */
.L_x_7330:
[C---:B------:R-:W-:Y:S04]  /*7820*/  LEA R166, P1, R6.reuse, R166, 0x1 ;  /* 0x000000a606a67211 */ /* 0x040fe800078208ff */
[----:B------:R-:W-:Y:S02]  /*7830*/  LEA.HI.X R165, R6, R165, R2, 0x1, P1 ;  /* 0x000000a506a57211 */ /* 0x000fe400008f0c02 */
[-C--:B------:R-:W-:Y:S03]  /*7840*/  IADD3 R102, P1, R166, R179.reuse, RZ ;  /* 0x000000b3a6667210 */ /* 0x080fe60007f3e0ff */
[----:B------:R-:W-:Y:S02]  /*7850*/  IMAD.MOV.U32 R167, RZ, RZ, R165 ;  /* 0x000000ffffa77224 */ /* 0x000fe400078e00a5 */
[--C-:B------:R-:W-:Y:S01]  /*7860*/  IMAD.X R103, R165, 0x1, R178.reuse, P1 ;  /* 0x00000001a5677824 */ /* 0x100fe200008e06b2 */
[-C--:B------:R-:W-:Y:S02]  /*7870*/  IADD3 R2, P1, R102, R179.reuse, RZ ;  /* 0x000000b366027210 */ /* 0x080fe40007f3e0ff */
[----:B------:R-:W-:Y:S01]  /*7880*/  @!PT LDS RZ, [RZ] ;  /* 0x00000000fffff984 */ /* 0x000fe20000000800 */
[----:B------:R-:W-:Y:S01]  /*7890*/  @!PT LDS RZ, [RZ] ;  /* 0x00000000fffff984 */ /* 0x000fe20000000800 */
[----:B------:R-:W-:Y:S01]  /*78a0*/  @!PT LDS RZ, [RZ] ;  /* 0x00000000fffff984 */ /* 0x000fe20000000800 */
[----:B------:R1:W-:Y:S03]  /*78b0*/  LDGSTS.E.BYPASS.LTC128B.128 [R171+0x8000], [R166.64] ;  /* 0x08000000a6ab7fae */ /* 0x0003e6000b901d44 */
[--C-:B------:R-:W-:Y:S01]  /*78c0*/  IMAD.X R3, R103, 0x1, R178.reuse, P1 ;  /* 0x0000000167037824 */ /* 0x100fe200008e06b2 */
[----:B------:R1:W-:Y:S01]  /*78d0*/  LDGSTS.E.BYPASS.LTC128B.128 [R171+0xa000], [R166.64+0x80] ;  /* 0x0a000080a6ab7fae */ /* 0x0003e2000b901d44 */
[----:B------:R-:W-:Y:S03]  /*78e0*/  IADD3 R188, P1, R2, R179, RZ ;  /* 0x000000b302bc7210 */ /* 0x000fe60007f3e0ff */
[----:B------:R1:W-:Y:S02]  /*78f0*/  LDGSTS.E.BYPASS.LTC128B.128 [R171+0x8800], [R102.64] ;  /* 0x0880000066ab7fae */ /* 0x0003e4000b901d44 */
[----:B------:R-:W-:Y:S01]  /*7900*/  IMAD.X R189, R3, 0x1, R178, P1 ;  /* 0x0000000103bd7824 */ /* 0x000fe200008e06b2 */
[----:B------:R-:W-:Y:S01]  /*7910*/  ISETP.GT.AND P1, PT, R169, R164, PT ;  /* 0x000000a4a900720c */ /* 0x000fe20003f24270 */
[----:B------:R1:W-:Y:S04]  /*7920*/  LDGSTS.E.BYPASS.LTC128B.128 [R171+0xa800], [R102.64+0x80] ;  /* 0x0a80008066ab7fae */ /* 0x0003e8000b901d44 */
[----:B------:R1:W-:Y:S04]  /*7930*/  LDGSTS.E.BYPASS.LTC128B.128 [R171+0x9000], [R2.64] ;  /* 0x0900000002ab7fae */ /* 0x0003e8000b901d44 */
        /* <DEDUP_REMOVED lines=174> */
.L_x_7332:
        /* <DEDUP_REMOVED lines=20> */
.L_x_7331:
        /* <DEDUP_REMOVED lines=90> */
[--C-:B------:R-:W-:Y:S01]  /*8b00*/  FFMA.FTZ R133, R28, c[0x0][0x23c], -R122.reuse ;  /* 0x00008f001c857a23 */ /* 0x100fe2000001087a */
[----:B------:R-:W-:Y:S01]  /*8b10*/  MUFU.EX2 R103, R103 ;  /* 0x0000006700677308 */ /* 0x000fe20000000800 */
[--C-:B------:R-:W-:Y:S02]  /*8b20*/  FFMA.FTZ R134, R29, c[0x0][0x23c], -R122.reuse ;  /* 0x00008f001d867a23 */ /* 0x100fe4000001087a */
[--C-:B------:R-:W-:Y:S02]  /*8b30*/  FFMA.FTZ R135, R30, c[0x0][0x23c], -R119.reuse ;  /* 0x00008f001e877a23 */ /* 0x100fe40000010877 */
[--C-:B------:R-:W-:Y:S02]  /*8b40*/  FFMA.FTZ R136, R31, c[0x0][0x23c], -R119.reuse ;  /* 0x00008f001f887a23 */ /* 0x100fe40000010877 */
[----:B------:R-:W-:Y:S01]  /*8b50*/  LDSM.16.MT88.4 R28, [R152+0xb000] ;  /* 0x00b00000981c783b */ /* 0x000fe20000004200 */
[--C-:B------:R-:W-:Y:S02]  /*8b60*/  FFMA.FTZ R137, R32, c[0x0][0x23c], -R122.reuse ;  /* 0x00008f0020897a23 */ /* 0x100fe4000001087a */
[----:B------:R-:W2:Y:S01]  /*8b70*/  MUFU.EX2 R116, R116 ;  /* 0x0000007400747308 */ /* 0x000ea20000000800 */
[--C-:B------:R-:W-:Y:S02]  /*8b80*/  FFMA.FTZ R138, R34, c[0x0][0x23c], -R119.reuse ;  /* 0x00008f00228a7a23 */ /* 0x100fe40000010877 */
        /* <DEDUP_REMOVED lines=24> */
[----:B------:R-:W-:Y:S01]  /*8d10*/  MUFU.EX2 R130, R130 ;  /* 0x0000008200827308 */ /* 0x000fe20000000800 */
[----:B------:R-:W-:Y:S02]  /*8d20*/  FMUL.FTZ R67, R0, R67 ;  /* 0x0000004300437220 */ /* 0x000fe40000410000 */
[----:B------:R-:W-:Y:S01]  /*8d30*/  FMUL.FTZ R68, R2, R68 ;  /* 0x0000004402447220 */ /* 0x000fe20000410000 */
[----:B---3--:R-:W-:Y:S01]  /*8d40*/  F2FP.PACK_AB R99, R118, R117 ;  /* 0x000000757663723e */ /* 0x008fe200000000ff */
[----:B------:R-:W-:Y:S02]  /*8d50*/  FMUL.FTZ R69, R2, R69 ;  /* 0x0000004502457220 */ /* 0x000fe40000410000 */
[C---:B------:R-:W-:Y:S02]  /*8d60*/  FMUL.FTZ R70, R0.reuse, R70 ;  /* 0x0000004600467220 */ /* 0x040fe40000410000 */
[----:B------:R-:W-:Y:S01]  /*8d70*/  FMUL.FTZ R71, R0, R71 ;  /* 0x0000004700477220 */ /* 0x000fe20000410000 */
[----:B------:R-:W-:Y:S01]  /*8d80*/  MUFU.EX2 R131, R131 ;  /* 0x0000008300837308 */ /* 0x000fe20000000800 */
[C---:B-1----:R-:W-:Y:S05]  /*8d90*/  HMMA.16816.F32 R8, R96.reuse, R104, R8 ;  /* 0x000000686008723c */ /* 0x042fea0000001808 */
[--C-:B------:R-:W-:Y:S02]  /*8da0*/  FFMA.FTZ R120, R12, c[0x0][0x23c], -R122.reuse ;  /* 0x00008f000c787a23 */ /* 0x100fe4000001087a */
[C---:B------:R-:W-:Y:S01]  /*8db0*/  FMUL.FTZ R12, R2.reuse, R92 ;  /* 0x0000005c020c7220 */ /* 0x040fe20000410000 */
[C---:B------:R-:W-:Y:S01]  /*8dc0*/  HMMA.16816.F32 R36, R96.reuse, R106, R36 ;  /* 0x0000006a6024723c */ /* 0x040fe20000001824 */
[----:B------:R-:W1:Y:S01]  /*8dd0*/  LDSM.16.MT88.4 R104, [R152+0x8000] ;  /* 0x008000009868783b */ /* 0x000e620000004200 */
[----:B------:R-:W-:Y:S02]  /*8de0*/  MUFU.EX2 R132, R132 ;  /* 0x0000008400847308 */ /* 0x000fe40000000800 */
[--C-:B------:R-:W-:Y:S02]  /*8df0*/  FFMA.FTZ R121, R13, c[0x0][0x23c], -R122.reuse ;  /* 0x00008f000d797a23 */ /* 0x100fe4000001087a */
[----:B------:R-:W-:Y:S02]  /*8e00*/  FMUL.FTZ R13, R2, R93 ;  /* 0x0000005d020d7220 */ /* 0x000fe40000410000 */
[C---:B------:R-:W-:Y:S04]  /*8e10*/  HMMA.16816.F32 R40, R96.reuse, R108, R40 ;  /* 0x0000006c6028723c */ /* 0x040fe80000001828 */
[--C-:B------:R-:W-:Y:S01]  /*8e20*/  FFMA.FTZ R123, R14, c[0x0][0x23c], -R119.reuse ;  /* 0x00008f000e7b7a23 */ /* 0x100fe20000010877 */
[----:B------:R-:W-:Y:S01]  /*8e30*/  MUFU.EX2 R120, R120 ;  /* 0x0000007800787308 */ /* 0x000fe20000000800 */
[C---:B------:R-:W-:Y:S02]  /*8e40*/  FMUL.FTZ R14, R0.reuse, R94 ;  /* 0x0000005e000e7220 */ /* 0x040fe40000410000 */
[C---:B------:R-:W-:Y:S01]  /*8e50*/  HMMA.16816.F32 R44, R96.reuse, R110, R44 ;  /* 0x0000006e602c723c */ /* 0x040fe2000000182c */
[----:B------:R-:W2:Y:S03]  /*8e60*/  LDSM.16.MT88.4 R108, [R156+0xa000] ;  /* 0x00a000009c6c783b */ /* 0x000ea60000004200 */
[--C-:B------:R-:W-:Y:S02]  /*8e70*/  FFMA.FTZ R124, R15, c[0x0][0x23c], -R119.reuse ;  /* 0x00008f000f7c7a23 */ /* 0x100fe40000010877 */
[----:B------:R-:W-:Y:S01]  /*8e80*/  FMUL.FTZ R15, R0, R95 ;  /* 0x0000005f000f7220 */ /* 0x000fe20000410000 */
[----:B------:R-:W3:Y:S01]  /*8e90*/  MUFU.EX2 R121, R121 ;  /* 0x0000007900797308 */ /* 0x000ee20000000800 */
[C---:B------:R-:W-:Y:S01]  /*8ea0*/  HMMA.16816.F32 R48, R96.reuse, R112, R48 ;  /* 0x000000706030723c */ /* 0x040fe20000001830 */
[----:B------:R-:W-:Y:S03]  /*8eb0*/  LDSM.16.MT88.4 R92, [R152+0xa000] ;  /* 0x00a00000985c783b */ /* 0x000fe60000004200 */
[C---:B------:R-:W-:Y:S02]  /*8ec0*/  FMUL.FTZ R72, R2.reuse, R72 ;  /* 0x0000004802487220 */ /* 0x040fe40000410000 */
[----:B------:R-:W-:Y:S02]  /*8ed0*/  FMUL.FTZ R73, R2, R73 ;  /* 0x0000004902497220 */ /* 0x000fe40000410000 */
[C---:B------:R-:W-:Y:S01]  /*8ee0*/  HMMA.16816.F32 R52, R96.reuse, R114, R52 ;  /* 0x000000726034723c */ /* 0x040fe20000001834 */
[----:B------:R-:W4:Y:S01]  /*8ef0*/  LDSM.16.MT88.4 R112, [R154+0xa000] ;  /* 0x00a000009a70783b */ /* 0x000f220000004200 */
[----:B------:R-:W-:Y:S02]  /*8f00*/  MUFU.EX2 R123, R123 ;  /* 0x0000007b007b7308 */ /* 0x000fe40000000800 */
[C---:B------:R-:W-:Y:S02]  /*8f10*/  FMUL.FTZ R74, R0.reuse, R74 ;  /* 0x0000004a004a7220 */ /* 0x040fe40000410000 */
[----:B------:R-:W-:Y:S02]  /*8f20*/  FMUL.FTZ R75, R0, R75 ;  /* 0x0000004b004b7220 */ /* 0x000fe40000410000 */
[C---:B------:R-:W-:Y:S01]  /*8f30*/  FMUL.FTZ R76, R2.reuse, R76 ;  /* 0x0000004c024c7220 */ /* 0x040fe20000410000 */
[C---:B-1----:R-:W-:Y:S03]  /*8f40*/  HMMA.16816.F32 R56, R96.reuse, R104, R56 ;  /* 0x000000686038723c */ /* 0x042fe60000001838 */
[----:B------:R-:W-:Y:S01]  /*8f50*/  FMUL.FTZ R77, R2, R77 ;  /* 0x0000004d024d7220 */ /* 0x000fe20000410000 */
[----:B------:R-:W1:Y:S01]  /*8f60*/  MUFU.EX2 R124, R124 ;  /* 0x0000007c007c7308 */ /* 0x000e620000000800 */
[C---:B------:R-:W-:Y:S02]  /*8f70*/  FMUL.FTZ R78, R0.reuse, R78 ;  /* 0x0000004e004e7220 */ /* 0x040fe40000410000 */
[----:B------:R-:W-:Y:S01]  /*8f80*/  FMUL.FTZ R79, R0, R79 ;  /* 0x0000004f004f7220 */ /* 0x000fe20000410000 */
[C---:B------:R-:W-:Y:S01]  /*8f90*/  HMMA.16816.F32 R60, R96.reuse, R106, R60 ;  /* 0x0000006a603c723c */ /* 0x040fe2000000183c */
[----:B------:R-:W5:Y:S03]  /*8fa0*/  LDSM.16.MT88.4 R104, [R153+0xa000] ;  /* 0x00a000009968783b */ /* 0x000f660000004200 */
[--C-:B------:R-:W-:Y:S02]  /*8fb0*/  FFMA.FTZ R125, R16, c[0x0][0x23c], -R122.reuse ;  /* 0x00008f00107d7a23 */ /* 0x100fe4000001087a */
[----:B------:R-:W-:Y:S01]  /*8fc0*/  FFMA.FTZ R126, R17, c[0x0][0x23c], -R122 ;  /* 0x00008f00117e7a23 */ /* 0x000fe2000001087a */
[----:B------:R-:W-:Y:S01]  /*8fd0*/  MUFU.EX2 R133, R133 ;  /* 0x0000008500857308 */ /* 0x000fe20000000800 */
[C---:B--2---:R-:W-:Y:S04]  /*8fe0*/  HMMA.16816.F32 R64, R96.reuse, R108, R64 ;  /* 0x0000006c6040723c */ /* 0x044fe80000001840 */
[--C-:B------:R-:W-:Y:S02]  /*8ff0*/  FFMA.FTZ R127, R18, c[0x0][0x23c], -R119.reuse ;  /* 0x00008f00127f7a23 */ /* 0x100fe40000010877 */
[----:B------:R-:W-:Y:S02]  /*9000*/  FFMA.FTZ R128, R19, c[0x0][0x23c], -R119 ;  /* 0x00008f0013807a23 */ /* 0x000fe40000010877 */
[C---:B------:R-:W-:Y:S01]  /*9010*/  HMMA.16816.F32 R68, R96.reuse, R110, R68 ;  /* 0x0000006e6044723c */ /* 0x040fe20000001844 */
[----:B------:R-:W2:Y:S01]  /*9020*/  LDSM.16.MT88.4 R108, [R156+0x8800] ;  /* 0x008800009c6c783b */ /* 0x000ea20000004200 */
[----:B------:R-:W-:Y:S02]  /*9030*/  MUFU.EX2 R125, R125 ;  /* 0x0000007d007d7308 */ /* 0x000fe40000000800 */
[C---:B------:R-:W-:Y:S02]  /*9040*/  FMUL.FTZ R80, R2.reuse, R80 ;  /* 0x0000005002507220 */ /* 0x040fe40000410000 */
[----:B------:R-:W-:Y:S02]  /*9050*/  FMUL.FTZ R81, R2, R81 ;  /* 0x0000005102517220 */ /* 0x000fe40000410000 */
[C---:B----4-:R-:W-:Y:S04]  /*9060*/  HMMA.16816.F32 R72, R96.reuse, R112, R72 ;  /* 0x000000706048723c */ /* 0x050fe80000001848 */
[----:B------:R-:W4:Y:S01]  /*9070*/  MUFU.EX2 R126, R126 ;  /* 0x0000007e007e7308 */ /* 0x000f220000000800 */
[C---:B------:R-:W-:Y:S02]  /*9080*/  FMUL.FTZ R82, R0.reuse, R82 ;  /* 0x0000005200527220 */ /* 0x040fe40000410000 */
[----:B------:R-:W-:Y:S01]  /*9090*/  FMUL.FTZ R83, R0, R83 ;  /* 0x0000005300537220 */ /* 0x000fe20000410000 */
[C---:B------:R-:W-:Y:S01]  /*90a0*/  HMMA.16816.F32 R12, R96.reuse, R114, R12 ;  /* 0x00000072600c723c */ /* 0x040fe2000000180c */
[----:B------:R-:W-:Y:S03]  /*90b0*/  LDSM.16.MT88.4 R112, [R153+0x8800] ;  /* 0x008800009970783b */ /* 0x000fe60000004200 */
[C---:B------:R-:W-:Y:S01]  /*90c0*/  FMUL.FTZ R16, R2.reuse, R88 ;  /* 0x0000005802107220 */ /* 0x040fe20000410000 */
[----:B---3--:R-:W-:Y:S01]  /*90d0*/  F2FP.PACK_AB R88, R121, R120 ;  /* 0x000000787958723e */ /* 0x008fe200000000ff */
[----:B------:R-:W-:Y:S01]  /*90e0*/  MUFU.EX2 R127, R127 ;  /* 0x0000007f007f7308 */ /* 0x000fe20000000800 */
[----:B------:R-:W-:Y:S01]  /*90f0*/  FMUL.FTZ R17, R2, R89 ;  /* 0x0000005902117220 */ /* 0x000fe20000410000 */
[----:B-1----:R-:W-:Y:S01]  /*9100*/  F2FP.PACK_AB R89, R124, R123 ;  /* 0x0000007b7c59723e */ /* 0x002fe200000000ff */
[C---:B-----5:R-:W-:Y:S03]  /*9110*/  HMMA.16816.F32 R76, R96.reuse, R104, R76 ;  /* 0x00000068604c723c */ /* 0x060fe6000000184c */
[C---:B------:R-:W-:Y:S02]  /*9120*/  FMUL.FTZ R18, R0.reuse, R90 ;  /* 0x0000005a00127220 */ /* 0x040fe40000410000 */
[----:B------:R-:W-:Y:S02]  /*9130*/  FMUL.FTZ R19, R0, R91 ;  /* 0x0000005b00137220 */ /* 0x000fe40000410000 */
[----:B------:R-:W1:Y:S01]  /*9140*/  MUFU.EX2 R128, R128 ;  /* 0x0000008000807308 */ /* 0x000e620000000800 */
[C---:B------:R-:W-:Y:S01]  /*9150*/  HMMA.16816.F32 R80, R96.reuse, R106, R80 ;  /* 0x0000006a6050723c */ /* 0x040fe20000001850 */
[----:B------:R-:W3:Y:S03]  /*9160*/  LDSM.16.MT88.4 R104, [R154+0x8800] ;  /* 0x008800009a68783b */ /* 0x000ee60000004200 */
[----:B----4-:R-:W-:Y:S01]  /*9170*/  F2FP.PACK_AB R90, R126, R125 ;  /* 0x0000007d7e5a723e */ /* 0x010fe200000000ff */
[C---:B------:R-:W-:Y:S02]  /*9180*/  FMUL.FTZ R84, R2.reuse, R84 ;  /* 0x0000005402547220 */ /* 0x040fe40000410000 */
[----:B------:R-:W-:Y:S01]  /*9190*/  FMUL.FTZ R85, R2, R85 ;  /* 0x0000005502557220 */ /* 0x000fe20000410000 */
[C---:B------:R-:W-:Y:S01]  /*91a0*/  HMMA.16816.F32 R16, R96.reuse, R92, R16 ;  /* 0x0000005c6010723c */ /* 0x040fe20000001810 */
[----:B------:R-:W-:Y:S03]  /*91b0*/  MUFU.EX2 R134, R134 ;  /* 0x0000008600867308 */ /* 0x000fe60000000800 */
[C---:B------:R-:W-:Y:S02]  /*91c0*/  FMUL.FTZ R86, R0.reuse, R86 ;  /* 0x0000005600567220 */ /* 0x040fe40000410000 */
[----:B------:R-:W-:Y:S02]  /*91d0*/  FMUL.FTZ R87, R0, R87 ;  /* 0x0000005700577220 */ /* 0x000fe40000410000 */
[----:B------:R-:W-:Y:S03]  /*91e0*/  FFMA.FTZ R102, R2, R187, R102 ;  /* 0x000000bb02667223 */ /* 0x000fe60000010066 */
[----:B------:R-:W-:Y:S01]  /*91f0*/  MUFU.EX2 R135, R135 ;  /* 0x0000008700877308 */ /* 0x000fe20000000800 */
[----:B------:R-:W-:Y:S01]  /*9200*/  FFMA.FTZ R6, R0, R185, R6 ;  /* 0x000000b900067223 */ /* 0x000fe20000010006 */
[----:B------:R-:W-:Y:S01]  /*9210*/  HMMA.16816.F32 R84, R96, R94, R84 ;  /* 0x0000005e6054723c */ /* 0x000fe20000001854 */
[----:B------:R-:W4:Y:S02]  /*9220*/  LDSM.16.MT88.4 R92, [R152+0x8800] ;  /* 0x00880000985c783b */ /* 0x000f240000004200 */
[----:B-1----:R-:W-:Y:S01]  /*9230*/  F2FP.PACK_AB R91, R128, R127 ;  /* 0x0000007f805b723e */ /* 0x002fe200000000ff */
[----:B------:R-:W-:Y:S02]  /*9240*/  FADD.FTZ R102, R5, R102 ;  /* 0x0000006605667221 */ /* 0x000fe40000010000 */
[----:B------:R-:W-:Y:S02]  /*9250*/  FADD.FTZ R6, R7, R6 ;  /* 0x0000000607067221 */ /* 0x000fe40000010000 */
[----:B------:R-:W-:Y:S01]  /*9260*/  MUFU.EX2 R136, R136 ;  /* 0x0000008800887308 */ /* 0x000fe20000000800 */
[----:B------:R-:W1:Y:S01]  /*9270*/  LDSM.16.MT88.4 R96, [R156+0xa800] ;  /* 0x00a800009c60783b */ /* 0x000e620000004200 */
[C---:B--2---:R-:W-:Y:S05]  /*9280*/  HMMA.16816.F32 R8, R88.reuse, R108, R8 ;  /* 0x0000006c5808723c */ /* 0x044fea0000001808 */
[----:B------:R-:W-:Y:S02]  /*9290*/  FADD.FTZ R5, R103, R102 ;  /* 0x0000006667057221 */ /* 0x000fe40000010000 */
[----:B------:R-:W-:Y:S01]  /*92a0*/  FADD.FTZ R117, R117, R6 ;  /* 0x0000000675757221 */ /* 0x000fe20000010000 */
[C---:B------:R-:W-:Y:S01]  /*92b0*/  HMMA.16816.F32 R36, R88.reuse, R110, R36 ;  /* 0x0000006e5824723c */ /* 0x040fe20000001824 */
[----:B------:R-:W-:Y:S01]  /*92c0*/  LDSM.16.MT88.4 R108, [R154+0x9000] ;  /* 0x009000009a6c783b */ /* 0x000fe20000004200 */
        /* <DEDUP_REMOVED lines=17> */
[C---:B----4-:R-:W-:Y:S01]  /*93e0*/  HMMA.16816.F32 R56, R88.reuse, R92, R56 ;  /* 0x0000005c5838723c */ /* 0x050fe20000001838 */
[----:B------:R-:W3:Y:S01]  /*93f0*/  LDSM.16.MT88.4 R20, [R153+0xa800] ;  /* 0x00a800009914783b */ /* 0x000ee20000004200 */
[----:B------:R-:W4:Y:S02]  /*9400*/  MUFU.EX2 R112, R112 ;  /* 0x0000007000707308 */ /* 0x000f240000000800 */
[--C-:B------:R-:W-:Y:S02]  /*9410*/  FFMA.FTZ R114, R24, c[0x0][0x23c], -R122.reuse ;  /* 0x00008f0018727a23 */ /* 0x100fe4000001087a */
[--C-:B------:R-:W-:Y:S02]  /*9420*/  FFMA.FTZ R115, R25, c[0x0][0x23c], -R122.reuse ;  /* 0x00008f0019737a23 */ /* 0x100fe4000001087a */
[C---:B------:R-:W-:Y:S01]  /*9430*/  HMMA.16816.F32 R60, R88.reuse, R94, R60 ;  /* 0x0000005e583c723c */ /* 0x040fe2000000183c */
[----:B------:R-:W5:Y:S03]  /*9440*/  LDSM.16.MT88.4 R92, [R152+0xa800] ;  /* 0x00a80000985c783b */ /* 0x000f660000004200 */
[----:B------:R-:W-:Y:S01]  /*9450*/  FFMA.FTZ R122, R33, c[0x0][0x23c], -R122 ;  /* 0x00008f00217a7a23 */ /* 0x000fe2000001087a */
[----:B------:R-:W3:Y:S01]  /*9460*/  MUFU.EX2 R113, R113 ;  /* 0x0000007100717308 */ /* 0x000ee20000000800 */
[----:B------:R-:W-:Y:S02]  /*9470*/  FFMA.FTZ R119, R35, c[0x0][0x23c], -R119 ;  /* 0x00008f0023777a23 */ /* 0x000fe40000010877 */
[C---:B-1----:R-:W-:Y:S01]  /*9480*/  HMMA.16816.F32 R64, R88.reuse, R96, R64 ;  /* 0x000000605840723c */ /* 0x042fe20000001840 */
[----:B------:R-:W-:Y:S03]  /*9490*/  LDSM.16.MT88.4 R24, [R153+0x9000] ;  /* 0x009000009918783b */ /* 0x000fe60000004200 */
[----:B------:R-:W-:Y:S02]  /*94a0*/  FADD.FTZ R126, R126, R125 ;  /* 0x0000007d7e7e7221 */ /* 0x000fe40000010000 */
[----:B------:R-:W-:Y:S01]  /*94b0*/  FADD.FTZ R5, R128, R5 ;  /* 0x0000000580057221 */ /* 0x000fe20000010000 */
[----:B------:R-:W-:Y:S01]  /*94c0*/  MUFU.EX2 R114, R114 ;  /* 0x0000007200727308 */ /* 0x000fe20000000800 */
[C---:B------:R-:W-:Y:S01]  /*94d0*/  HMMA.16816.F32 R68, R88.reuse, R98, R68 ;  /* 0x000000625844723c */ /* 0x040fe20000001844 */
[----:B------:R-:W1:Y:S03]  /*94e0*/  LDSM.16.MT88.4 R96, [R156+0x9000] ;  /* 0x009000009c60783b */ /* 0x000e660000004200 */
[----:B----4-:R-:W-:Y:S04]  /*94f0*/  FADD.FTZ R0, R112, R5 ;  /* 0x0000000570007221 */ /* 0x010fe80000010000 */
[C---:B--2---:R-:W-:Y:S01]  /*9500*/  HMMA.16816.F32 R72, R88.reuse, R104, R72 ;  /* 0x000000685848723c */ /* 0x044fe20000001848 */
[----:B------:R-:W-:Y:S01]  /*9510*/  LDSM.16.MT88.4 R32, [R154+0x9800] ;  /* 0x009800009a20783b */ /* 0x000fe20000004200 */
[----:B------:R-:W2:Y:S02]  /*9520*/  MUFU.EX2 R115, R115 ;  /* 0x0000007300737308 */ /* 0x000ea40000000800 */
[C---:B---3--:R-:W-:Y:S04]  /*9530*/  FADD.FTZ R0, R113.reuse, R0 ;  /* 0x0000000071007221 */ /* 0x048fe80000010000 */
[C---:B------:R-:W-:Y:S01]  /*9540*/  HMMA.16816.F32 R12, R88.reuse, R106, R12 ;  /* 0x0000006a580c723c */ /* 0x040fe2000000180c */
[----:B------:R-:W3:Y:S03]  /*9550*/  LDSM.16.MT88.4 R104, [R152+0x9000] ;  /* 0x009000009868783b */ /* 0x000ee60000004200 */
[----:B------:R-:W4:Y:S04]  /*9560*/  MUFU.EX2 R122, R122 ;  /* 0x0000007a007a7308 */ /* 0x000f280000000800 */
[C---:B------:R-:W-:Y:S06]  /*9570*/  HMMA.16816.F32 R76, R88.reuse, R20, R76 ;  /* 0x00000014584c723c */ /* 0x040fec000000184c */
[----:B------:R-:W1:Y:S01]  /*9580*/  MUFU.EX2 R119, R119 ;  /* 0x0000007700777308 */ /* 0x000e620000000800 */
[----:B------:R-:W-:Y:S01]  /*9590*/  F2FP.PACK_AB R20, R130, R129 ;  /* 0x000000818214723e */ /* 0x000fe200000000ff */
[C---:B------:R-:W-:Y:S04]  /*95a0*/  HMMA.16816.F32 R80, R88.reuse, R22, R80 ;  /* 0x000000165850723c */ /* 0x040fe80000001850 */
[----:B------:R-:W-:Y:S01]  /*95b0*/  F2FP.PACK_AB R21, R113, R112 ;  /* 0x000000707115723e */ /* 0x000fe200000000ff */
[----:B------:R-:W-:Y:S02]  /*95c0*/  FADD.FTZ R129, R129, R126 ;  /* 0x0000007e81817221 */ /* 0x000fe40000010000 */
[----:B--2---:R-:W-:Y:S01]  /*95d0*/  F2FP.PACK_AB R22, R115, R114 ;  /* 0x000000727316723e */ /* 0x004fe200000000ff */
[C---:B-----5:R-:W-:Y:S04]  /*95e0*/  HMMA.16816.F32 R16, R88.reuse, R92, R16 ;  /* 0x0000005c5810723c */ /* 0x060fe80000001810 */
[----:B------:R-:W-:Y:S01]  /*95f0*/  F2FP.PACK_AB R23, R132, R131 ;  /* 0x000000838417723e */ /* 0x000fe200000000ff */
[----:B------:R-:W-:Y:S02]  /*9600*/  FADD.FTZ R5, R130, R129 ;  /* 0x0000008182057221 */ /* 0x000fe40000010000 */
[----:B------:R-:W-:Y:S01]  /*9610*/  FADD.FTZ R131, R131, R0 ;  /* 0x0000000083837221 */ /* 0x000fe20000010000 */
[----:B------:R-:W-:Y:S01]  /*9620*/  HMMA.16816.F32 R84, R88, R94, R84 ;  /* 0x0000005e5854723c */ /* 0x000fe20000001854 */
[----:B------:R-:W2:Y:S03]  /*9630*/  LDSM.16.MT88.4 R88, [R156+0xb000] ;  /* 0x00b000009c58783b */ /* 0x000ea60000004200 */
[----:B------:R-:W-:Y:S02]  /*9640*/  FADD.FTZ R114, R114, R5 ;  /* 0x0000000572727221 */ /* 0x000fe40000010000 */
[----:B------:R-:W-:Y:S02]  /*9650*/  FADD.FTZ R132, R132, R131 ;  /* 0x0000008384847221 */ /* 0x000fe40000010000 */
[C---:B-1----:R-:W-:Y:S01]  /*9660*/  HMMA.16816.F32 R8, R20.reuse, R96, R8 ;  /* 0x000000601408723c */ /* 0x042fe20000001808 */
[----:B------:R-:W1:Y:S04]  /*9670*/  LDSM.16.MT88.4 R92, [R154+0xb000] ;  /* 0x00b000009a5c783b */ /* 0x000e680000004200 */
[----:B------:R-:W-:Y:S03]  /*9680*/  FADD.FTZ R0, R115, R114 ;  /* 0x0000007273007221 */ /* 0x000fe60000010000 */
[C---:B------:R-:W-:Y:S08]  /*9690*/  HMMA.16816.F32 R36, R20.reuse, R98, R36 ;  /* 0x000000621424723c */ /* 0x040ff00000001824 */
        /* <DEDUP_REMOVED lines=17> */
[----:B------:R-:W3:Y:S07]  /*97b0*/  LDSM.16.MT88.4 R24, [R154+0xb800] ;  /* 0x00b800009a18783b */ /* 0x000eee0000004200 */
[C---:B------:R-:W-:Y:S08]  /*97c0*/  HMMA.16816.F32 R16, R20.reuse, R28, R16 ;  /* 0x0000001c1410723c */ /* 0x040ff00000001810 */
[----:B------:R-:W-:Y:S01]  /*97d0*/  HMMA.16816.F32 R84, R20, R30, R84 ;  /* 0x0000001e1454723c */ /* 0x000fe20000001854 */
[----:B------:R-:W-:Y:S06]  /*97e0*/  LDSM.16.MT88.4 R28, [R152+0xb800] ;  /* 0x00b80000981c783b */ /* 0x000fec0000004200 */
[----:B------:R-:W-:Y:S01]  /*97f0*/  F2FP.PACK_AB R20, R134, R133 ;  /* 0x000000858614723e */ /* 0x000fe200000000ff */
[----:B------:R-:W-:Y:S01]  /*9800*/  FADD.FTZ R133, R133, R0 ;  /* 0x0000000085857221 */ /* 0x000fe20000010000 */
[----:B------:R-:W-:Y:S03]  /*9810*/  F2FP.PACK_AB R21, R136, R135 ;  /* 0x000000878815723e */ /* 0x000fe600000000ff */
[----:B----4-:R-:W-:Y:S01]  /*9820*/  F2FP.PACK_AB R22, R122, R137 ;  /* 0x000000897a16723e */ /* 0x010fe200000000ff */
[----:B------:R-:W-:Y:S01]  /*9830*/  FADD.FTZ R135, R135, R132 ;  /* 0x0000008487877221 */ /* 0x000fe20000010000 */
[----:B------:R-:W-:Y:S01]  /*9840*/  F2FP.PACK_AB R23, R119, R138 ;  /* 0x0000008a7717723e */ /* 0x000fe200000000ff */
[----:B------:R-:W-:Y:S01]  /*9850*/  FADD.FTZ R134, R134, R133 ;  /* 0x0000008586867221 */ /* 0x000fe20000010000 */
[----:B------:R-:W-:Y:S01]  /*9860*/  MOV R0, R3 ;  /* 0x0000000300007202 */ /* 0x000fe20000000f00 */
[----:B------:R-:W-:Y:S02]  /*9870*/  FADD.FTZ R135, R136, R135 ;  /* 0x0000008788877221 */ /* 0x000fe40000010000 */
[----:B------:R-:W-:Y:S02]  /*9880*/  FADD.FTZ R137, R137, R134 ;  /* 0x0000008689897221 */ /* 0x000fe40000010000 */
[C---:B--2---:R-:W-:Y:S01]  /*9890*/  HMMA.16816.F32 R96, R20.reuse, R88, R8 ;  /* 0x000000581460723c */ /* 0x044fe20000001808 */
[----:B------:R-:W2:Y:S02]  /*98a0*/  LDSM.16.MT88.4 R8, [R153+0xb800] ;  /* 0x00b800009908783b */ /* 0x000ea40000004200 */
[----:B------:R-:W-:Y:S02]  /*98b0*/  FADD.FTZ R138, R138, R135 ;  /* 0x000000878a8a7221 */ /* 0x000fe40000010000 */
[----:B------:R-:W-:Y:S02]  /*98c0*/  FADD.FTZ R187, R122, R137 ;  /* 0x000000897abb7221 */ /* 0x000fe40000010000 */
[----:B------:R-:W-:Y:S01]  /*98d0*/  FADD.FTZ R185, R119, R138 ;  /* 0x0000008a77b97221 */ /* 0x000fe20000010000 */
        /* <DEDUP_REMOVED lines=9> */
[C---:B---3--:R-:W-:Y:S08]  /*9970*/  HMMA.16816.F32 R72, R20.reuse, R24, R72 ;  /* 0x000000181448723c */ /* 0x048ff00000001848 */
[C---:B------:R-:W-:Y:S08]  /*9980*/  HMMA.16816.F32 R92, R20.reuse, R26, R12 ;  /* 0x0000001a145c723c */ /* 0x040ff0000000180c */
[C---:B--2---:R-:W-:Y:S08]  /*9990*/  HMMA.16816.F32 R76, R20.reuse, R8, R76 ;  /* 0x00000008144c723c */ /* 0x044ff0000000184c */
[C---:B------:R-:W-:Y:S08]  /*99a0*/  HMMA.16816.F32 R80, R20.reuse, R10, R80 ;  /* 0x0000000a1450723c */ /* 0x040ff00000001850 */
[C---:B------:R-:W-:Y:S08]  /*99b0*/  HMMA.16816.F32 R88, R20.reuse, R28, R16 ;  /* 0x0000001c1458723c */ /* 0x040ff00000001810 */
[----:B------:R-:W-:Y:S01]  /*99c0*/  HMMA.16816.F32 R84, R20, R30, R84 ;  /* 0x0000001e1454723c */ /* 0x000fe20000001854 */
[----:B------:R-:W-:-:S07]  /*99d0*/  @P1 BRA `(.L_x_7333) ;  /* 0xffffda3000001947 */ /* 0x000fce000383ffff */
.L_x_7329:
[----:B------:R-:W1:Y:S01]  /*99e0*/  SHFL.BFLY PT, R2, R185, 0x2, 0x1f ;  /* 0x0c401f00b9027f89 */ /* 0x000e6200000e0000 */
[----:B------:R-:W-:Y:S01]  /*99f0*/  MOV R8, 0x3f800000 ;  /* 0x3f80000000087802 */ /* 0x000fe20000000f00 */
[----:B------:R-:W-:Y:S02]  /*9a00*/  BSSY B0, `(.L_x_7334) ;  /* 0x00000d4000007945 */ /* 0x000fe40003800000 */
[----:B------:R-:W2:Y:S04]  /*9a10*/  SHFL.BFLY PT, R0, R187, 0x2, 0x1f ;  /* 0x0c401f00bb007f89 */ /* 0x000ea800000e0000 */
[----:B------:R-:W3:Y:S04]  /*9a20*/  S2R R15, SR_TID.X ;  /* 0x00000000000f7919 */ /* 0x000ee80000002100 */
[----:B------:R-:W-:Y:S01]  /*9a30*/  BAR.SYNC.DEFER_BLOCKING 0x0 ;  /* 0x0000000000007b1d */ /* 0x000fe20000010000 */
[----:B-1----:R-:W-:-:S05]  /*9a40*/  FADD.FTZ R7, R2, R185 ;  /* 0x000000b902077221 */ /* 0x002fca0000010000 */
[----:B------:R-:W1:Y:S01]  /*9a50*/  S2R R2, SR_TID.X ;  /* 0x0000000000027919 */ /* 0x000e620000002100 */
[----:B--2---:R-:W-:-:S03]  /*9a60*/  FADD.FTZ R0, R0, R187 ;  /* 0x000000bb00007221 */ /* 0x004fc60000010000 */
[----:B------:R-:W2:Y:S04]  /*9a70*/  SHFL.BFLY PT, R4, R7, 0x1, 0x1f ;  /* 0x0c201f0007047f89 */ /* 0x000ea800000e0000 */
[----:B------:R-:W4:Y:S01]  /*9a80*/  SHFL.BFLY PT, R5, R0, 0x1, 0x1f ;  /* 0x0c201f0000057f89 */ /* 0x000f2200000e0000 */
[----:B-1----:R-:W-:-:S04]  /*9a90*/  SHF.R.S32.HI R11, RZ, 0x1f, R2 ;  /* 0x0000001fff0b7819 */ /* 0x002fc80000011402 */
[----:B------:R-:W-:Y:S01]  /*9aa0*/  LEA.HI R10, R11, R2, RZ, 0x2 ;  /* 0x000000020b0a7211 */ /* 0x000fe200078f10ff */
[----:B--2---:R-:W-:Y:S01]  /*9ab0*/  FADD.FTZ R4, R7, R4 ;  /* 0x0000000407047221 */ /* 0x004fe20000010000 */
[----:B------:R-:W-:Y:S01]  /*9ac0*/  MOV R7, 0x3f800000 ;  /* 0x3f80000000077802 */ /* 0x000fe20000000f00 */
[----:B----4-:R-:W-:Y:S01]  /*9ad0*/  FADD.FTZ R5, R0, R5 ;  /* 0x0000000500057221 */ /* 0x010fe20000010000 */
[--C-:B------:R-:W-:Y:S02]  /*9ae0*/  SHF.R.S32.HI R13, RZ, 0x2, R10.reuse ;  /* 0x00000002ff0d7819 */ /* 0x100fe4000001140a */
[----:B------:R-:W-:Y:S02]  /*9af0*/  SHF.R.S32.HI R6, RZ, 0x1f, R10 ;  /* 0x0000001fff067819 */ /* 0x000fe4000001140a */
[----:B---3--:R-:W-:Y:S02]  /*9b00*/  SHF.R.S32.HI R0, RZ, 0x1f, R15 ;  /* 0x0000001fff007819 */ /* 0x008fe4000001140f */
[----:B------:R-:W-:-:S02]  /*9b10*/  LEA.HI R6, R6, R13, RZ, 0x3 ;  /* 0x0000000d06067211 */ /* 0x000fc400078f18ff */
[----:B------:R-:W-:Y:S02]  /*9b20*/  FSETP.NE.FTZ.AND P4, PT, R5, RZ, PT ;  /* 0x000000ff0500720b */ /* 0x000fe40003f95000 */
[----:B------:R-:W-:Y:S02]  /*9b30*/  FSETP.NE.FTZ.AND P3, PT, R4, RZ, PT ;  /* 0x000000ff0400720b */ /* 0x000fe40003f75000 */
[----:B------:R-:W-:Y:S02]  /*9b40*/  LEA.HI R9, R0, R15, RZ, 0x4 ;  /* 0x0000000f00097211 */ /* 0x000fe400078f20ff */
[----:B------:R-:W-:Y:S02]  /*9b50*/  LOP3.LUT R6, R6, 0xfffffff8, RZ, 0xc0, !PT ;  /* 0xfffffff806067812 */ /* 0x000fe400078ec0ff */
[----:B------:R-:W-:Y:S02]  /*9b60*/  LOP3.LUT R0, R9, 0xfffffff0, RZ, 0xc0, !PT ;  /* 0xfffffff009007812 */ /* 0x000fe400078ec0ff */
[----:B------:R-:W-:-:S02]  /*9b70*/  IADD3 R6, R13, -R6, RZ ;  /* 0x800000060d067210 */ /* 0x000fc40007ffe0ff */
[----:B------:R-:W-:Y:S01]  /*9b80*/  LOP3.LUT R13, R10, 0x1ffffffc, RZ, 0xc0, !PT ;  /* 0x1ffffffc0a0d7812 */ /* 0x000fe200078ec0ff */
[----:B------:R-:W1:Y:S01]  /*9b90*/  @P4 MUFU.RCP R8, R5 ;  /* 0x0000000500084308 */ /* 0x000e620000001000 */
[----:B------:R-:W-:Y:S02]  /*9ba0*/  IADD3 R0, -R0, R15, RZ ;  /* 0x0000000f00007210 */ /* 0x000fe40007ffe1ff */
[----:B------:R-:W-:Y:S02]  /*9bb0*/  SHF.R.S32.HI R10, RZ, 0x4, R9 ;  /* 0x00000004ff0a7819 */ /* 0x000fe40000011409 */
[----:B------:R-:W-:Y:S02]  /*9bc0*/  IADD3 R12, -R13, R2, RZ ;  /* 0x000000020d0c7210 */ /* 0x000fe40007ffe1ff */
[----:B------:R-:W-:Y:S01]  /*9bd0*/  LOP3.LUT R14, R6, 0x1, RZ, 0xc0, !PT ;  /* 0x00000001060e7812 */ /* 0x000fe200078ec0ff */
[----:B------:R-:W2:Y:S01]  /*9be0*/  @P3 MUFU.RCP R7, R4 ;  /* 0x0000000400073308 */ /* 0x000ea20000001000 */
[----:B------:R-:W-:-:S02]  /*9bf0*/  SHF.L.U32 R13, R10, 0x6, RZ ;  /* 0x000000060a0d7819 */ /* 0x000fc400000006ff */
[----:B------:R-:W-:Y:S02]  /*9c00*/  LEA.HI R15, R0, R0, RZ, 0x1 ;  /* 0x00000000000f7211 */ /* 0x000fe400078f08ff */
        /* <DEDUP_REMOVED lines=9> */
[----:B------:R-:W-:Y:S01]  /*9ca0*/  SHF.R.S32.HI R9, RZ, 0x5, R11 ;  /* 0x00000005ff097819 */ /* 0x000fe2000001140b */
[----:B--2---:R-:W-:Y:S01]  /*9cb0*/  FMUL.FTZ R99, R7, R99 ;  /* 0x0000006307637220 */ /* 0x004fe20000410000 */
[----:B------:R-:W-:Y:S01]  /*9cc0*/  LOP3.LUT R17, R17, 0x1c0, RZ, 0xc0, !PT ;  /* 0x000001c011117812 */ /* 0x000fe200078ec0ff */
[----:B------:R-:W-:Y:S01]  /*9cd0*/  FMUL.FTZ R98, R7, R98 ;  /* 0x0000006207627220 */ /* 0x000fe20000410000 */
[----:B------:R-:W-:Y:S01]  /*9ce0*/  LOP3.LUT R14, R13, 0x38, R14, 0xf8, !PT ;  /* 0x000000380d0e7812 */ /* 0x000fe200078ef80e */
[----:B------:R-:W-:Y:S01]  /*9cf0*/  FMUL.FTZ R39, R7, R39 ;  /* 0x0000002707277220 */ /* 0x000fe20000410000 */
[----:B------:R-:W-:Y:S01]  /*9d00*/  LEA R12, R9, R12, 0x9 ;  /* 0x0000000c090c7211 */ /* 0x000fe200078e48ff */
[----:B------:R-:W-:Y:S01]  /*9d10*/  FMUL.FTZ R38, R7, R38 ;  /* 0x0000002607267220 */ /* 0x000fe20000410000 */
[----:B------:R-:W-:Y:S01]  /*9d20*/  LEA.HI R17, R17, R17, RZ, 0x1d ;  /* 0x0000001111117211 */ /* 0x000fe200078fe8ff */
[C---:B------:R-:W-:Y:S01]  /*9d30*/  FMUL.FTZ R40, R8.reuse, R40 ;  /* 0x0000002808287220 */ /* 0x040fe20000410000 */
[----:B------:R-:W-:Y:S01]  /*9d40*/  SHF.R.U32.HI R13, RZ, 0x3, R13 ;  /* 0x00000003ff0d7819 */ /* 0x000fe2000001160d */
[----:B------:R-:W-:Y:S01]  /*9d50*/  FMUL.FTZ R41, R8, R41 ;  /* 0x0000002908297220 */ /* 0x000fe20000410000 */
[----:B------:R-:W-:Y:S01]  /*9d60*/  LOP3.LUT R15, R15, 0xffffffe, RZ, 0xc0, !PT ;  /* 0x0ffffffe0f0f7812 */ /* 0x000fe200078ec0ff */
[C---:B------:R-:W-:Y:S01]  /*9d70*/  FMUL.FTZ R43, R7.reuse, R43 ;  /* 0x0000002b072b7220 */ /* 0x040fe20000410000 */
[----:B------:R-:W-:Y:S01]  /*9d80*/  LEA R12, R12, R17, 0x1 ;  /* 0x000000110c0c7211 */ /* 0x000fe200078e08ff */
[C---:B------:R-:W-:Y:S01]  /*9d90*/  FMUL.FTZ R42, R7.reuse, R42 ;  /* 0x0000002a072a7220 */ /* 0x040fe20000410000 */
[----:B------:R-:W-:Y:S01]  /*9da0*/  LOP3.LUT R13, R14, R13, RZ, 0x3c, !PT ;  /* 0x0000000d0e0d7212 */ /* 0x000fe200078e3cff */
[----:B------:R-:W-:Y:S01]  /*9db0*/  FMUL.FTZ R44, R8, R44 ;  /* 0x0000002c082c7220 */ /* 0x000fe20000410000 */
[----:B------:R-:W-:Y:S01]  /*9dc0*/  IADD3 R14, R0, -R15, RZ ;  /* 0x8000000f000e7210 */ /* 0x000fe20007ffe0ff */
[----:B------:R-:W-:Y:S01]  /*9dd0*/  FMUL.FTZ R45, R8, R45 ;  /* 0x0000002d082d7220 */ /* 0x000fe20000410000 */
[----:B------:R-:W-:Y:S01]  /*9de0*/  R2P PR, R6, 0x6 ;  /* 0x0000000606007804 */ /* 0x000fe20000000000 */
[C---:B------:R-:W-:Y:S01]  /*9df0*/  FMUL.FTZ R47, R7.reuse, R47 ;  /* 0x0000002f072f7220 */ /* 0x040fe20000410000 */
[----:B------:R-:W-:Y:S01]  /*9e00*/  LEA R6, R14, R13, 0x2 ;  /* 0x0000000d0e067211 */ /* 0x000fe200078e10ff */
[----:B------:R-:W-:Y:S01]  /*9e10*/  FMUL.FTZ R46, R7, R46 ;  /* 0x0000002e072e7220 */ /* 0x000fe20000410000 */
[----:B------:R-:W-:Y:S01]  /*9e20*/  MOV R13, 0x80 ;  /* 0x00000080000d7802 */ /* 0x000fe20000000f00 */
[C---:B------:R-:W-:Y:S01]  /*9e30*/  FMUL.FTZ R48, R8.reuse, R48 ;  /* 0x0000003008307220 */ /* 0x040fe20000410000 */
[----:B------:R1:W-:Y:S01]  /*9e40*/  STS.64 [R12.X4], R96 ;  /* 0x000000600c007388 */ /* 0x0003e20000004a00 */
[C---:B------:R-:W-:Y:S01]  /*9e50*/  FMUL.FTZ R49, R8.reuse, R49 ;  /* 0x0000003108317220 */ /* 0x040fe20000410000 */
[----:B------:R-:W-:Y:S01]  /*9e60*/  SEL R16, R13, 0xffffff80, !P2 ;  /* 0xffffff800d107807 */ /* 0x000fe20005000000 */
[C---:B------:R-:W-:Y:S01]  /*9e70*/  FMUL.FTZ R51, R7.reuse, R51 ;  /* 0x0000003307337220 */ /* 0x040fe20000410000 */
[----:B------:R-:W-:Y:S01]  /*9e80*/  STS.64 [R12.X4+0x800], R98 ;  /* 0x000800620c007388 */ /* 0x000fe20000004a00 */
[----:B------:R-:W-:Y:S01]  /*9e90*/  FMUL.FTZ R50, R7, R50 ;  /* 0x0000003207327220 */ /* 0x000fe20000410000 */
[----:B------:R-:W-:Y:S01]  /*9ea0*/  LOP3.LUT R11, R11, 0xffffffe0, RZ, 0xc0, !PT ;  /* 0xffffffe00b0b7812 */ /* 0x000fe200078ec0ff */
[C---:B------:R-:W-:Y:S01]  /*9eb0*/  FMUL.FTZ R52, R8.reuse, R52 ;  /* 0x0000003408347220 */ /* 0x040fe20000410000 */
[----:B------:R-:W2:Y:S01]  /*9ec0*/  @P4 MUFU.LG2 R5, R5 ;  /* 0x0000000500054308 */ /* 0x000ea20000000c00 */
        /* <DEDUP_REMOVED lines=9> */
[----:B------:R-:W-:Y:S02]  /*9f60*/  FMUL.FTZ R58, R7, R58 ;  /* 0x0000003a073a7220 */ /* 0x000fe40000410000 */
[C---:B------:R-:W-:Y:S02]  /*9f70*/  FMUL.FTZ R60, R8.reuse, R60 ;  /* 0x0000003c083c7220 */ /* 0x040fe40000410000 */
[----:B------:R-:W-:-:S02]  /*9f80*/  FMUL.FTZ R61, R8, R61 ;  /* 0x0000003d083d7220 */ /* 0x000fc40000410000 */
[C---:B------:R-:W-:Y:S01]  /*9f90*/  FMUL.FTZ R63, R7.reuse, R63 ;  /* 0x0000003f073f7220 */ /* 0x040fe20000410000 */
[----:B-1----:R-:W1:Y:S01]  /*9fa0*/  S2R R96, SR_CTAID.Z ;  /* 0x0000000000607919 */ /* 0x002e620000002700 */
        /* <DEDUP_REMOVED lines=35> */
[----:B--2---:R-:W-:Y:S01]  /*a1e0*/  @P4 FMUL.FTZ R5, R5, 0.69314718246459960938 ;  /* 0x3f31721805054820 */ /* 0x004fe20000410000 */
[----:B------:R-:W-:Y:S01]  /*a1f0*/  SEL R8, R8, 0xffffffc0, !P1 ;  /* 0xffffffc008087807 */ /* 0x000fe20004800000 */
[----:B---3--:R-:W-:Y:S01]  /*a200*/  @P3 FMUL.FTZ R4, R4, 0.69314718246459960938 ;  /* 0x3f31721804043820 */ /* 0x008fe20000410000 */
[C---:B------:R-:W-:Y:S01]  /*a210*/  IADD3 R15, R7.reuse, -0x20, RZ ;  /* 0xffffffe0070f7810 */ /* 0x040fe20007ffe0ff */
[----:B------:R-:W-:Y:S01]  /*a220*/  @P4 FFMA.FTZ R2, R100, c[0x0][0x238], R5 ;  /* 0x00008e0064024a23 */ /* 0x000fe20000010005 */
[----:B------:R-:W-:-:S02]  /*a230*/  @P0 IADD3 R15, R7, 0x20, RZ ;  /* 0x00000020070f0810 */ /* 0x000fc40007ffe0ff */
[C---:B------:R-:W-:Y:S02]  /*a240*/  IADD3 R14, R7.reuse, R8, RZ ;  /* 0x00000008070e7210 */ /* 0x040fe40007ffe0ff */
[-C--:B------:R-:W-:Y:S01]  /*a250*/  IADD3 R13, R8, R15.reuse, RZ ;  /* 0x0000000f080d7210 */ /* 0x080fe20007ffe0ff */
[----:B------:R-:W-:Y:S01]  /*a260*/  STS.64 [R15], R36 ;  /* 0x000000240f007388 */ /* 0x000fe20000000a00 */
[-C--:B------:R-:W-:Y:S02]  /*a270*/  IADD3 R17, R7, R16.reuse, RZ ;  /* 0x0000001007117210 */ /* 0x080fe40007ffe0ff */
[----:B------:R-:W-:Y:S01]  /*a280*/  IADD3 R18, R16, R15, RZ ;  /* 0x0000000f10127210 */ /* 0x000fe20007ffe0ff */
[----:B------:R-:W-:Y:S01]  /*a290*/  STS.64 [R15+0x800], R38 ;  /* 0x000800260f007388 */ /* 0x000fe20000000a00 */
[-C--:B------:R-:W-:Y:S02]  /*a2a0*/  IADD3 R19, R14, R16.reuse, RZ ;  /* 0x000000100e137210 */ /* 0x080fe40007ffe0ff */
[----:B------:R-:W-:Y:S01]  /*a2b0*/  IADD3 R16, R13, R16, RZ ;  /* 0x000000100d107210 */ /* 0x000fe20007ffe0ff */
[----:B------:R-:W-:Y:S01]  /*a2c0*/  STS.64 [R14], R40 ;  /* 0x000000280e007388 */ /* 0x000fe20000000a00 */
[----:B------:R-:W-:-:S03]  /*a2d0*/  LOP3.LUT P0, RZ, R11, 0x3, RZ, 0xc0, !PT ;  /* 0x000000030bff7812 */ /* 0x000fc6000780c0ff */
        /* <DEDUP_REMOVED lines=17> */
[----:B------:R-:W2:Y:S04]  /*a3f0*/  S2R R7, SR_CTAID.Y ;  /* 0x0000000000077919 */ /* 0x000ea80000002600 */
[----:B------:R-:W-:Y:S04]  /*a400*/  STS.64 [R13+0x4000], R92 ;  /* 0x0040005c0d007388 */ /* 0x000fe80000000a00 */
[----:B------:R-:W-:Y:S04]  /*a410*/  STS.64 [R13+0x4800], R94 ;  /* 0x0048005e0d007388 */ /* 0x000fe80000000a00 */
[----:B------:R3:W-:Y:S04]  /*a420*/  STS.64 [R17+0x4000], R76 ;  /* 0x0040004c11007388 */ /* 0x0007e80000000a00 */
[----:B------:R-:W-:Y:S04]  /*a430*/  STS.64 [R17+0x4800], R78 ;  /* 0x0048004e11007388 */ /* 0x000fe80000000a00 */
[----:B------:R-:W-:Y:S04]  /*a440*/  STS.64 [R18+0x4000], R80 ;  /* 0x0040005012007388 */ /* 0x000fe80000000a00 */
[----:B------:R-:W-:Y:S04]  /*a450*/  STS.64 [R18+0x4800], R82 ;  /* 0x0048005212007388 */ /* 0x000fe80000000a00 */
[----:B------:R-:W4:Y:S04]  /*a460*/  S2R R8, SR_CTAID.X ;  /* 0x0000000000087919 */ /* 0x000f280000002500 */
[----:B------:R-:W-:Y:S04]  /*a470*/  STS.64 [R19+0x4000], R88 ;  /* 0x0040005813007388 */ /* 0x000fe80000000a00 */
[----:B------:R-:W-:Y:S01]  /*a480*/  STS.64 [R19+0x4800], R90 ;  /* 0x0048005a13007388 */ /* 0x000fe20000000a00 */
[----:B---3--:R-:W-:-:S03]  /*a490*/  SHF.R.S32.HI R76, RZ, 0x1f, R9 ;  /* 0x0000001fff4c7819 */ /* 0x008fc60000011409 */
[----:B------:R-:W-:Y:S01]  /*a4a0*/  STS.64 [R16+0x4000], R84 ;  /* 0x0040005410007388 */ /* 0x000fe20000000a00 */
[----:B------:R-:W-:Y:S01]  /*a4b0*/  IADD3 R77, -R168, RZ, RZ ;  /* 0x000000ffa84d7210 */ /* 0x000fe20007ffe1ff */
[----:B--2---:R-:W-:Y:S01]  /*a4c0*/  IMAD R168, R7, c[0x0][0x210], R168 ;  /* 0x0000840007a87a24 */ /* 0x004fe200078e02a8 */
[----:B------:R-:W-:Y:S01]  /*a4d0*/  LEA.HI R76, R76, R9, RZ, 0x2 ;  /* 0x000000094c4c7211 */ /* 0x000fe200078f10ff */
[----:B------:R-:W-:Y:S02]  /*a4e0*/  STS.64 [R16+0x4800], R86 ;  /* 0x0048005610007388 */ /* 0x000fe40000000a00 */
[----:B-1----:R-:W-:Y:S01]  /*a4f0*/  IMAD R77, R77, c[0x0][0x1c0], R96 ;  /* 0x000070004d4d7a24 */ /* 0x002fe200078e0260 */
[----:B------:R-:W-:Y:S01]  /*a500*/  LOP3.LUT R76, R76, 0xffffffc, RZ, 0xc0, !PT ;  /* 0x0ffffffc4c4c7812 */ /* 0x000fe200078ec0ff */
[----:B------:R-:W-:Y:S02]  /*a510*/  BAR.SYNC.DEFER_BLOCKING 0x0 ;  /* 0x0000000000007b1d */ /* 0x000fe40000010000 */
[----:B------:R-:W-:Y:S01]  /*a520*/  IMAD R77, R168, c[0x0][0x1c0], R77 ;  /* 0x00007000a84d7a24 */ /* 0x000fe200078e024d */
[----:B------:R-:W-:-:S02]  /*a530*/  IADD3 R9, R9, -R76, RZ ;  /* 0x8000004c09097210 */ /* 0x000fc40007ffe0ff */
[----:B----4-:R-:W-:Y:S02]  /*a540*/  SHF.L.U32 R8, R8, 0x6, RZ ;  /* 0x0000000608087819 */ /* 0x010fe400000006ff */
[----:B------:R-:W-:-:S03]  /*a550*/  LEA R9, R9, R170, 0x4 ;  /* 0x000000aa09097211 */ /* 0x000fc600078e20ff */
        /* <DEDUP_REMOVED lines=30> */
.L_x_7335:
[----:B--234-:R-:W-:Y:S05]  /*a740*/  BSYNC B0 ;  /* 0x0000000000007941 */ /* 0x01cfea0003800000 */
.L_x_7334:
[----:B------:R-:W-:Y:S01]  /*a750*/  IMAD.SHL.U32 R4, R0, 0x4, RZ ;  /* 0x0000000400047824 */ /* 0x000fe200078e00ff */
[----:B------:R-:W-:Y:S01]  /*a760*/  IADD3 R2, R10, 0x8, RZ ;  /* 0x000000080a027810 */ /* 0x000fe20007ffe0ff */
        /* <DEDUP_REMOVED lines=8> */
[----:B------:R-:W-:Y:S02]  /*a7f0*/  IADD3 R3, P0, R8, R4, RZ ;  /* 0x0000000408037210 */ /* 0x000fe40007f1e0ff */
        /* <DEDUP_REMOVED lines=31> */
.L_x_7336:
        /* <DEDUP_REMOVED lines=9> */
.L_x_8280:


//--------------------- .text._ZN5flash24flash_fwd_splitkv_kernelI23Flash_fwd_kernel_traitsILi128ELi64ELi64ELi4ELb0ELb0EN7cutlass6half_tE19Flash_kernel_traitsILi128ELi64ELi64ELi4ES3_EELb1ELb0ELb0ELb0ELb1ELb1ELb1ELb0EEEvNS_16Flash_fwd_paramsE --------------------------
	.section	.text._ZN5flash24flash_fwd_splitkv_kernelI23Flash_fwd_kernel_traitsILi128ELi64ELi64ELi4ELb0ELb0EN7cutlass6half_tE19Flash_kernel_traitsILi128ELi64ELi64ELi4ES3_EELb1ELb0ELb0ELb0ELb1ELb1ELb1ELb0EEEvNS_16Flash_fwd_paramsE,"ax",@progbits
	.sectioninfo	@"SHI_REGISTERS=226"
	.align	128
        .global         _ZN5flash24flash_fwd_splitkv_kernelI23Flash_fwd_kernel_traitsILi128ELi64ELi64ELi4ELb0ELb0EN7cutlass6half_tE19Flash_kernel_traitsILi128ELi64ELi64ELi4ES3_EELb1ELb0ELb0ELb0ELb1ELb1ELb1ELb0EEEvNS_16Flash_fwd_paramsE
        .type           _ZN5flash24flash_fwd_splitkv_kernelI23Flash_fwd_kernel_traitsILi128ELi64ELi64ELi4ELb0ELb0EN7cutlass6half_tE19Flash_kernel_traitsILi128ELi64ELi64ELi4ES3_EELb1ELb0ELb0ELb0ELb1ELb1ELb1ELb0EEEvNS_16Flash_fwd_paramsE,@function
        .size           _ZN5flash24flash_fwd_splitkv_kernelI23Flash_fwd_kernel_traitsILi128ELi64ELi64ELi4ELb0ELb0EN7cutlass6half_tE19Flash_kernel_traitsILi128ELi64ELi64ELi4ES3_EELb1ELb0ELb0ELb0ELb1ELb1ELb1ELb0EEEvNS_16Flash_fwd_paramsE,(.L_x_8281 - _ZN5flash24flash_fwd_splitkv_kernelI23Flash_fwd_kernel_traitsILi128ELi64ELi64ELi4ELb0ELb0EN7cutlass6half_tE19Flash_kernel_traitsILi128ELi64ELi64ELi4ES3_EELb1ELb0ELb0ELb0ELb1ELb1ELb1ELb0EEEvNS_16Flash_fwd_paramsE)
        .other          _ZN5flash24flash_fwd_splitkv_kernelI23Flash_fwd_kernel_traitsILi128ELi64ELi64ELi4ELb0ELb0EN7cutlass6half_tE19Flash_kernel_traitsILi128ELi64ELi64ELi4ES3_EELb1ELb0ELb0ELb0ELb1ELb1ELb1ELb0EEEvNS_16Flash_fwd_paramsE,@"STO_CUDA_ENTRY STV_DEFAULT"
_ZN5flash24flash_fwd_splitkv_kernelI23Flash_fwd_kernel_traitsILi128ELi64ELi64ELi4ELb0ELb0EN7cutlass6half_tE19Flash_kernel_traitsILi128ELi64ELi64ELi4ES3_EELb1ELb0ELb0ELb0ELb1ELb1ELb1ELb0EEEvNS_16Flash_fwd_paramsE:
.text._ZN5flash24flash_fwd_splitkv_kernelI23Flash_fwd_kernel_traitsILi128ELi64ELi64ELi4ELb0ELb0EN7cutlass6half_tE19Flash_kernel_traitsILi128ELi64ELi64ELi4ES3_EELb1ELb0ELb0ELb0ELb1ELb1ELb1ELb0EEEvNS_16Flash_fwd_paramsE:
        /* <DEDUP_REMOVED lines=53> */
.L_x_7337:
[----:B-1-34-:R-:W-:Y:S02]  /*0350*/  MOV R2, c[0x0][0x218] ;  /* 0x0000860000027a02 */ /* 0x01afe40000000f00 */
.L_x_7338:
        /* <DEDUP_REMOVED lines=24> */
[----:B------:R-:W-:-:S04]  /*04e0*/  LOP3.LUT R8, R8, c[0x0][0x10], RZ, 0x3c, !PT ;  /* 0x0000040008087a12 */ /* 0x000fc800078e3cff */
[----:B------:R-:W-:Y:S01]  /*04f0*/  ISETP.GE.AND P0, PT, R8, RZ, PT ;  /* 0x000000ff0800720c */ /* 0x000fe20003f06270 */
[----:B-1----:R-:W-:Y:S02]  /*0500*/  IMAD.MOV R9, RZ, RZ, -R11 ;  /* 0x000000ffff097224 */ /* 0x002fe400078e0a0b */
        /* <DEDUP_REMOVED lines=21> */
[C---:B------:R-:W-:Y:S01]  /*0660*/  IMAD R172, R0.reuse, R7, RZ ;  /* 0x0000000700ac7224 */ /* 0x040fe200078e02ff */
[----:B------:R-:W-:Y:S01]  /*0670*/  SHF.R.S32.HI R9, RZ, 0x6, R9 ;  /* 0x00000006ff097819 */ /* 0x000fe20000011409 */
[----:B------:R-:W1:Y:S01]  /*0680*/  S2R R6, SR_TID.X ;  /* 0x0000000000067919 */ /* 0x000e620000002100 */
        /* <DEDUP_REMOVED lines=19> */
[----:B------:R-:W-:Y:S01]  /*07c0*/  IADD3 R10, R0, 0x18, RZ ;  /* 0x00000018000a7810 */ /* 0x000fe20007ffe0ff */
[----:B------:R-:W-:Y:S01]  /*07d0*/  IMAD R3, R3, c[0x0][0x214], R98 ;  /* 0x0000850003037a24 */ /* 0x000fe200078e0262 */
[-C--:B------:R-:W-:Y:S02]  /*07e0*/  ISETP.GE.AND P2, PT, R4, R95.reuse, PT ;  /* 0x0000005f0400720c */ /* 0x080fe40003f46270 */
[----:B------:R-:W-:Y:S01]  /*07f0*/  SHF.R.S32.HI R9, RZ, 0x1f, R8 ;  /* 0x0000001fff097819 */ /* 0x000fe20000011408 */
[----:B------:R-:W-:Y:S01]  /*0800*/  IMAD R5, R3, c[0x0][0x22c], RZ ;  /* 0x00008b0003057a24 */ /* 0x000fe200078e02ff */
[----:B------:R-:W-:-:S02]  /*0810*/  ISETP.GE.AND P3, PT, R0, R95, PT ;  /* 0x0000005f0000720c */ /* 0x000fc40003f66270 */
[-C--:B------:R-:W-:Y:S01]  /*0820*/  ISETP.GE.AND P1, PT, R10, R95.reuse, PT ;  /* 0x0000005f0a00720c */ /* 0x080fe20003f26270 */
[----:B------:R-:W-:Y:S01]  /*0830*/  IMAD.WIDE R8, R0, 0x80, R8 ;  /* 0x0000008000087825 */ /* 0x000fe200078e0208 */
[----:B------:R-:W-:Y:S02]  /*0840*/  ISETP.GE.OR P5, PT, R4, R95, P6 ;  /* 0x0000005f0400720c */ /* 0x000fe400037a6670 */
[C---:B------:R-:W-:Y:S02]  /*0850*/  IADD3 R6, R0.reuse, 0x28, RZ ;  /* 0x0000002800067810 */ /* 0x040fe40007ffe0ff */
[C---:B------:R-:W-:Y:S02]  /*0860*/  IADD3 R2, P0, R5.reuse, R8, RZ ;  /* 0x0000000805027210 */ /* 0x040fe40007f1e0ff */
[----:B------:R-:W-:Y:S02]  /*0870*/  IADD3 R8, R0, 0x20, RZ ;  /* 0x0000002000087810 */ /* 0x000fe40007ffe0ff */
[----:B------:R-:W-:-:S02]  /*0880*/  LEA.HI.X.SX32 R5, R5, R9, 0x1, P0 ;  /* 0x0000000905057211 */ /* 0x000fc400000f0eff */
[----:B------:R-:W-:Y:S02]  /*0890*/  LEA R14, P0, R2, c[0x0][0x1d8], 0x2 ;  /* 0x00007600020e7a11 */ /* 0x000fe400078010ff */
[-C--:B------:R-:W-:Y:S02]  /*08a0*/  ISETP.GE.AND P4, PT, R8, R95.reuse, PT ;  /* 0x0000005f0800720c */ /* 0x080fe40003f86270 */
        /* <DEDUP_REMOVED lines=53> */
.L_x_7339:
        /* <DEDUP_REMOVED lines=92> */
.L_x_7340:
        /* <DEDUP_REMOVED lines=15> */
.L_x_7342:
        /* <DEDUP_REMOVED lines=50> */
.L_x_7341:
        /* <DEDUP_REMOVED lines=38> */
[C---:B------:R-:W-:Y:S01]  /*1830*/  IADD3.X R19, R13.reuse, R4, RZ, P2, !PT ;  /* 0x000000040d137210 */ /* 0x040fe200017fe4ff */
[----:B------:R-:W-:Y:S01]  /*1840*/  IMAD.X R23, R13, 0x1, R0, P3 ;  /* 0x000000010d177824 */ /* 0x000fe200018e0600 */
[----:B------:R-:W-:Y:S01]  /*1850*/  ISETP.GE.AND P2, PT, R15, R171, PT ;  /* 0x000000ab0f00720c */ /* 0x000fe20003f46270 */
[----:B------:R-:W-:Y:S01]  /*1860*/  IMAD.X R21, R13, 0x1, R12, P1 ;  /* 0x000000010d157824 */ /* 0x000fe200008e060c */
[C---:B------:R-:W-:Y:S01]  /*1870*/  IADD3 R13, R16.reuse, 0x20, RZ ;  /* 0x00000020100d7810 */ /* 0x040fe20007ffe0ff */
[C---:B------:R-:W-:Y:S01]  /*1880*/  IMAD.WIDE.U32 R22, R16.reuse, c[0x0][0x198], R22 ;  /* 0x0000660010167a25 */ /* 0x040fe200078e0016 */
[----:B------:R-:W-:-:S02]  /*1890*/  IADD3 R106, P1, R16, R11, RZ ;  /* 0x0000000b106a7210 */ /* 0x000fc40007f3e0ff */
[-C--:B------:R-:W-:Y:S01]  /*18a0*/  ISETP.GE.AND P5, PT, R13, R171.reuse, PT ;  /* 0x000000ab0d00720c */ /* 0x080fe20003fa6270 */
[----:B------:R-:W-:Y:S01]  /*18b0*/  IMAD.WIDE.U32 R26, R26, c[0x0][0x1a8], R20 ;  /* 0x00006a001a1a7a25 */ /* 0x000fe200078e0014 */
[----:B------:R-:W-:Y:S02]  /*18c0*/  IADD3 R11, R16, 0x30, RZ ;  /* 0x00000030100b7810 */ /* 0x000fe40007ffe0ff */
[----:B------:R-:W-:Y:S01]  /*18d0*/  LEA.HI R2, R9, R6, RZ, 0x6 ;  /* 0x0000000609027211 */ /* 0x000fe200078f30ff */
[----:B------:R-:W-:Y:S01]  /*18e0*/  IMAD.X R0, R17, 0x1, R7, P1 ;  /* 0x0000000111007824 */ /* 0x000fe200008e0607 */
[----:B------:R-:W-:Y:S01]  /*18f0*/  ISETP.GE.AND P4, PT, R11, R171, PT ;  /* 0x000000ab0b00720c */ /* 0x000fe20003f86270 */
[----:B------:R-:W-:Y:S01]  /*1900*/  IMAD.MOV.U32 R102, RZ, RZ, R22 ;  /* 0x000000ffff667224 */ /* 0x000fe200078e0016 */
[----:B------:R-:W-:Y:S01]  /*1910*/  @!P2 IADD3 R22, P1, R32, 0x10, RZ ;  /* 0x000000102016a810 */ /* 0x000fe20007f3e0ff */
[----:B------:R-:W-:Y:S01]  /*1920*/  IMAD.IADD R29, R27, 0x1, R28 ;  /* 0x000000011b1d7824 */ /* 0x000fe200078e021c */
[----:B------:R-:W-:Y:S01]  /*1930*/  @!P2 MOV R30, R26 ;  /* 0x0000001a001ea202 */ /* 0x000fe20000000f00 */
[----:B------:R-:W-:-:S02]  /*1940*/  @!P6 IMAD R4, R33, c[0x0][0x190], RZ ;  /* 0x000064002104ea24 */ /* 0x000fc400078e02ff */
[C---:B------:R-:W-:Y:S01]  /*1950*/  @!P5 IADD3 R20, P3, R32.reuse, 0x20, RZ ;  /* 0x000000202014d810 */ /* 0x040fe20007f7e0ff */
[--C-:B------:R-:W-:Y:S02]  /*1960*/  @!P2 IMAD.X R17, RZ, RZ, R33.reuse, P1 ;  /* 0x000000ffff11a224 */ /* 0x100fe400008e0621 */
[----:B------:R-:W-:Y:S02]  /*1970*/  @!P6 IMAD.MOV.U32 R28, RZ, RZ, R26 ;  /* 0x000000ffff1ce224 */ /* 0x000fe400078e001a */
[----:B------:R-:W-:Y:S01]  /*1980*/  @!P5 IMAD.X R3, RZ, RZ, R33, P3 ;  /* 0x000000ffff03d224 */ /* 0x000fe200018e0621 */
[----:B------:R-:W-:Y:S01]  /*1990*/  @!P4 IADD3 R14, P1, R32, 0x30, RZ ;  /* 0x00000030200ec810 */ /* 0x000fe20007f3e0ff */
[----:B------:R-:W-:Y:S02]  /*19a0*/  IMAD.SHL.U32 R2, R2, 0x8, RZ ;  /* 0x0000000802027824 */ /* 0x000fe400078e00ff */
[----:B------:R-:W-:Y:S02]  /*19b0*/  IMAD R103, R16, c[0x0][0x19c], R103 ;  /* 0x0000670010677a24 */ /* 0x000fe400078e0267 */
[--C-:B------:R-:W-:Y:S01]  /*19c0*/  @!P2 IMAD.MOV.U32 R31, RZ, RZ, R29.reuse ;  /* 0x000000ffff1fa224 */ /* 0x100fe200078e001d */
[----:B------:R-:W-:Y:S01]  /*19d0*/  LOP3.LUT R179, R179, 0xfffffe00, R2, 0xf8, !PT ;  /* 0xfffffe00b3b37812 */ /* 0x000fe200078ef802 */
[--C-:B------:R-:W-:Y:S01]  /*19e0*/  @!P5 IMAD.MOV.U32 R25, RZ, RZ, R29.reuse ;  /* 0x000000ffff19d224 */ /* 0x100fe200078e001d */
[----:B------:R-:W-:Y:S01]  /*19f0*/  IADD3 R103, R23, R103, RZ ;  /* 0x0000006717677210 */ /* 0x000fe20007ffe0ff */
[----:B------:R-:W-:Y:S01]  /*1a00*/  @!P4 IMAD.MOV.U32 R27, RZ, RZ, R29 ;  /* 0x000000ffff1bc224 */ /* 0x000fe200078e001d */
[----:B------:R-:W-:Y:S01]  /*1a10*/  SHF.L.U32 R179, R179, 0x1, RZ ;  /* 0x00000001b3b37819 */ /* 0x000fe200000006ff */
[----:B------:R-:W-:-:S02]  /*1a20*/  @!P5 IMAD R3, R3, c[0x0][0x190], RZ ;  /* 0x000064000303da24 */ /* 0x000fc400078e02ff */
[----:B------:R-:W-:Y:S02]  /*1a30*/  @!P5 IMAD.MOV.U32 R24, RZ, RZ, R26 ;  /* 0x000000ffff18d224 */ /* 0x000fe400078e001a */
[C---:B------:R-:W-:Y:S02]  /*1a40*/  @!P6 IMAD R4, R32.reuse, c[0x0][0x194], R4 ;  /* 0x000065002004ea24 */ /* 0x040fe400078e0204 */
[----:B------:R-:W-:Y:S02]  /*1a50*/  @!P2 IMAD R17, R17, c[0x0][0x190], RZ ;  /* 0x000064001111aa24 */ /* 0x000fe400078e02ff */
[----:B------:R-:W-:-:S04]  /*1a60*/  @!P6 IMAD.WIDE.U32 R28, R32, c[0x0][0x190], R28 ;  /* 0x00006400201cea25 */ /* 0x000fc800078e001c */
[----:B------:R-:W-:Y:S01]  /*1a70*/  @!P5 IMAD R2, R20, c[0x0][0x194], R3 ;  /* 0x000065001402da24 */ /* 0x000fe200078e0203 */
[----:B------:R-:W-:Y:S01]  /*1a80*/  @!P6 IADD3 R4, R29, R4, RZ ;  /* 0x000000041d04e210 */ /* 0x000fe20007ffe0ff */
[----:B------:R-:W-:Y:S02]  /*1a90*/  @!P4 IMAD.X R7, RZ, RZ, R33, P1 ;  /* 0x000000ffff07c224 */ /* 0x000fe400008e0621 */
[----:B------:R-:W-:Y:S02]  /*1aa0*/  @!P2 IMAD R12, R22, c[0x0][0x194], R17 ;  /* 0x00006500160caa24 */ /* 0x000fe400078e0211 */
[----:B------:R-:W-:Y:S01]  /*1ab0*/  @!P5 IMAD.WIDE.U32 R20, R20, c[0x0][0x190], R24 ;  /* 0x000064001414da25 */ /* 0x000fe200078e0018 */
[----:B------:R-:W-:-:S03]  /*1ac0*/  @!P6 LEA R24, P1, R28, c[0x0][0x160], 0x1 ;  /* 0x000058001c18ea11 */ /* 0x000fc600078208ff */
[----:B------:R-:W-:Y:S01]  /*1ad0*/  @!P2 IMAD.WIDE.U32 R22, R22, c[0x0][0x190], R30 ;  /* 0x000064001616aa25 */ /* 0x000fe200078e001e */
[----:B------:R-:W-:Y:S02]  /*1ae0*/  @!P6 LEA.HI.X R25, R28, c[0x0][0x164], R4, 0x1, P1 ;  /* 0x000059001c19ea11 */ /* 0x000fe400008f0c04 */
[----:B------:R-:W-:Y:S01]  /*1af0*/  @!P5 LEA R28, P1, R20, c[0x0][0x160], 0x1 ;  /* 0x00005800141cda11 */ /* 0x000fe200078208ff */
[----:B------:R-:W-:Y:S01]  /*1b00*/  IMAD.SHL.U32 R3, R177, 0x40, RZ ;  /* 0x00000040b1037824 */ /* 0x000fe200078e00ff */
[----:B------:R-:W-:Y:S01]  /*1b10*/  @!P2 LEA R30, P3, R22, c[0x0][0x160], 0x1 ;  /* 0x00005800161eaa11 */ /* 0x000fe200078608ff */
[----:B------:R-:W-:Y:S01]  /*1b20*/  @!P2 IMAD.IADD R12, R23, 0x1, R12 ;  /* 0x00000001170ca824 */ /* 0x000fe200078e020c */
[----:B------:R-:W-:Y:S01]  /*1b30*/  @!PT LDS RZ, [RZ] ;  /* 0x00000000fffff984 */ /* 0x000fe20000000800 */
[----:B------:R-:W-:Y:S01]  /*1b40*/  @!PT LDS RZ, [RZ] ;  /* 0x00000000fffff984 */ /* 0x000fe20000000800 */
[----:B------:R-:W-:Y:S01]  /*1b50*/  @!PT LDS RZ, [RZ] ;  /* 0x00000000fffff984 */ /* 0x000fe20000000800 */
[----:B------:R1:W-:Y:S01]  /*1b60*/  @!P6 LDGSTS.E.BYPASS.LTC128B.128 [R179], [R24.64] ;  /* 0x0000000018b3efae */ /* 0x0003e2000b901d44 */
[----:B------:R-:W-:Y:S02]  /*1b70*/  IMAD.IADD R4, R92, 0x1, -R3 ;  /* 0x000000015c047824 */ /* 0x000fe400078e0a03 */
[----:B------:R-:W-:Y:S01]  /*1b80*/  @!P4 IMAD R7, R7, c[0x0][0x190], RZ ;  /* 0x000064000707ca24 */ /* 0x000fe200078e02ff */
[----:B------:R-:W-:Y:S01]  /*1b90*/  @!P2 LEA.HI.X R31, R22, c[0x0][0x164], R12, 0x1, P3 ;  /* 0x00005900161faa11 */ /* 0x000fe200018f0c0c */
[----:B------:R-:W-:Y:S01]  /*1ba0*/  @!P5 IMAD.IADD R17, R21, 0x1, R2 ;  /* 0x000000011511d824 */ /* 0x000fe200078e0202 */
[----:B------:R-:W-:Y:S01]  /*1bb0*/  ISETP.GE.AND P3, PT, R15, R4, PT ;  /* 0x000000040f00720c */ /* 0x000fe20003f66270 */
[C---:B------:R-:W-:Y:S01]  /*1bc0*/  @!P4 IMAD R7, R14.reuse, c[0x0][0x194], R7 ;  /* 0x000065000e07ca24 */ /* 0x040fe200078e0207 */
[----:B------:R1:W-:Y:S01]  /*1bd0*/  @!P6 LDGSTS.E.BYPASS.LTC128B.128 [R179+0x2000], [R24.64+0x80] ;  /* 0x0200008018b3efae */ /* 0x0003e2000b901d44 */
[----:B------:R-:W-:Y:S01]  /*1be0*/  @!P4 IMAD.WIDE.U32 R26, R14, c[0x0][0x190], R26 ;  /* 0x000064000e1aca25 */ /* 0x000fe200078e001a */
[----:B------:R-:W-:-:S02]  /*1bf0*/  @!P5 LEA.HI.X R29, R20, c[0x0][0x164], R17, 0x1, P1 ;  /* 0x00005900141dda11 */ /* 0x000fc400008f0c11 */
[----:B------:R2:W-:Y:S01]  /*1c00*/  @!P2 LDGSTS.E.BYPASS.LTC128B.128 [R179+0x800], [R30.64] ;  /* 0x008000001eb3afae */ /* 0x0005e2000b901d44 */
[----:B------:R-:W-:Y:S01]  /*1c10*/  IMAD.MOV.U32 R2, RZ, RZ, c[0x0][0x198] ;  /* 0x00006600ff027624 */ /* 0x000fe200078e00ff */
[----:B------:R-:W-:Y:S01]  /*1c20*/  ISETP.GE.AND P1, PT, R13, R4, PT ;  /* 0x000000040d00720c */ /* 0x000fe20003f26270 */
[----:B------:R-:W-:Y:S01]  /*1c30*/  @!P4 IMAD.IADD R17, R27, 0x1, R7 ;  /* 0x000000011b11c824 */ /* 0x000fe200078e0207 */
[----:B------:R2:W-:Y:S01]  /*1c40*/  @!P2 LDGSTS.E.BYPASS.LTC128B.128 [R179+0x2800], [R30.64+0x80] ;  /* 0x028000801eb3afae */ /* 0x0005e2000b901d44 */
[----:B------:R-:W-:Y:S01]  /*1c50*/  @!P4 LEA R20, P6, R26, c[0x0][0x160], 0x1 ;  /* 0x000058001a14ca11 */ /* 0x000fe200078c08ff */
[----:B------:R-:W-:Y:S01]  /*1c60*/  IMAD.MOV.U32 R7, RZ, RZ, c[0x0][0x19c] ;  /* 0x00006700ff077624 */ /* 0x000fe200078e00ff */
[----:B------:R-:W-:Y:S01]  /*1c70*/  @!P3 LEA R12, P2, R2, R102, 0x4 ;  /* 0x00000066020cb211 */ /* 0x000fe200078420ff */
[----:B------:R2:W-:Y:S01]  /*1c80*/  @!P5 LDGSTS.E.BYPASS.LTC128B.128 [R179+0x1000], [R28.64] ;  /* 0x010000001cb3dfae */ /* 0x0005e2000b901d44 */
[----:B------:R-:W-:Y:S01]  /*1c90*/  @!P4 LEA.HI.X R21, R26, c[0x0][0x164], R17, 0x1, P6 ;  /* 0x000059001a15ca11 */ /* 0x000fe200030f0c11 */
[C---:B------:R-:W-:Y:S01]  /*1ca0*/  IMAD.WIDE.U32 R26, R2.reuse, 0x20, RZ ;  /* 0x00000020021a7825 */ /* 0x040fe200078e00ff */
[----:B------:R-:W-:Y:S01]  /*1cb0*/  @!P3 LEA.HI.X R17, R2, R103, R7, 0x4, P2 ;  /* 0x000000670211b211 */ /* 0x000fe200010f2407 */
[----:B------:R2:W-:Y:S01]  /*1cc0*/  @!P5 LDGSTS.E.BYPASS.LTC128B.128 [R179+0x3000], [R28.64+0x80] ;  /* 0x030000801cb3dfae */ /* 0x0005e2000b901d44 */
[----:B------:R-:W-:Y:S01]  /*1cd0*/  @!P3 LEA R22, P2, R12, c[0x0][0x168], 0x1 ;  /* 0x00005a000c16ba11 */ /* 0x000fe200078408ff */
[----:B------:R-:W-:Y:S01]  /*1ce0*/  IMAD.WIDE.U32 R18, R10, c[0x0][0x1b8], R18 ;  /* 0x00006e000a127a25 */ /* 0x000fe200078e0012 */
[----:B------:R-:W-:Y:S01]  /*1cf0*/  ISETP.GE.AND P6, PT, R16, R4, PT ;  /* 0x000000041000720c */ /* 0x000fe20003fc6270 */
[----:B------:R3:W-:Y:S01]  /*1d00*/  @!P4 LDGSTS.E.BYPASS.LTC128B.128 [R179+0x1800], [R20.64] ;  /* 0x0180000014b3cfae */ /* 0x0007e2000b901d44 */
[----:B------:R-:W-:Y:S01]  /*1d10*/  @!P3 LEA.HI.X R23, R12, c[0x0][0x16c], R17, 0x1, P2 ;  /* 0x00005b000c17ba11 */ /* 0x000fe200010f0c11 */
[----:B------:R-:W-:Y:S01]  /*1d20*/  IMAD.SHL.U32 R12, R7, 0x20, RZ ;  /* 0x00000020070c7824 */ /* 0x000fe200078e00ff */
[----:B------:R-:W-:Y:S01]  /*1d30*/  @!P1 IADD3 R14, P2, R102, R26, RZ ;  /* 0x0000001a660e9210 */ /* 0x000fe20007f5e0ff */
[----:B------:R3:W-:Y:S01]  /*1d40*/  @!P4 LDGSTS.E.BYPASS.LTC128B.128 [R179+0x3800], [R20.64+0x80] ;  /* 0x0380008014b3cfae */ /* 0x0007e2000b901d44 */
[----:B------:R-:W-:-:S02]  /*1d50*/  ISETP.GE.AND P4, PT, R13, R4, PT ;  /* 0x000000040d00720c */ /* 0x000fc40003f86270 */
[----:B------:R-:W-:Y:S02]  /*1d60*/  @!P1 IADD3.X R17, R103, R27, R12, P2, !PT ;  /* 0x0000001b67119210 */ /* 0x000fe400017fe40c */
[C---:B-1----:R-:W-:Y:S02]  /*1d70*/  @!P1 LEA R24, P2, R14.reuse, c[0x0][0x168], 0x1 ;  /* 0x00005a000e189a11 */ /* 0x042fe400078408ff */
[----:B------:R-:W-:Y:S02]  /*1d80*/  LEA.HI R12, R9, R6, RZ, 0x4 ;  /* 0x00000006090c7211 */ /* 0x000fe400078f20ff */
[----:B------:R-:W-:Y:S01]  /*1d90*/  @!P1 LEA.HI.X R25, R14, c[0x0][0x16c], R17, 0x1, P2 ;  /* 0x00005b000e199a11 */ /* 0x000fe200010f0c11 */
[----:B------:R-:W-:Y:S01]  /*1da0*/  IMAD.SHL.U32 R17, R16, 0x8, RZ ;  /* 0x0000000810117824 */ /* 0x000fe200078e00ff */
[----:B------:R-:W-:Y:S02]  /*1db0*/  ISETP.GE.AND P2, PT, R11, R4, PT ;  /* 0x000000040b00720c */ /* 0x000fe40003f46270 */
[----:B------:R-:W-:-:S02]  /*1dc0*/  @!P6 LEA R26, P5, R102, c[0x0][0x168], 0x1 ;  /* 0x00005a00661aea11 */ /* 0x000fc400078a08ff */
[----:B------:R-:W-:Y:S02]  /*1dd0*/  SHF.R.S32.HI R13, RZ, 0x4, R12 ;  /* 0x00000004ff0d7819 */ /* 0x000fe4000001140c */
[--C-:B------:R-:W-:Y:S02]  /*1de0*/  @!P6 LEA.HI.X R27, R102, c[0x0][0x16c], R103.reuse, 0x1, P5 ;  /* 0x00005b00661bea11 */ /* 0x100fe400028f0c67 */
[----:B------:R-:W-:Y:S02]  /*1df0*/  LEA.HI R14, R13, R13, RZ, 0x1 ;  /* 0x0000000d0d0e7211 */ /* 0x000fe400078f08ff */
[----:B------:R-:W-:Y:S01]  /*1e00*/  ISETP.GE.AND P5, PT, R15, R4, PT ;  /* 0x000000040f00720c */ /* 0x000fe20003fa6270 */
[----:B------:R1:W-:Y:S01]  /*1e10*/  @!P6 LDGSTS.E.BYPASS.LTC128B.128 [R179+0x4000], [R26.64] ;  /* 0x040000001ab3efae */ /* 0x0003e2000b901d44 */
[----:B------:R-:W-:Y:S01]  /*1e20*/  IMAD R15, R8, c[0x0][0x1b8], RZ ;  /* 0x00006e00080f7a24 */ /* 0x000fe200078e02ff */
[----:B------:R-:W-:Y:S01]  /*1e30*/  LOP3.LUT R14, R14, 0xfffffffe, RZ, 0xc0, !PT ;  /* 0xfffffffe0e0e7812 */ /* 0x000fe200078ec0ff */
[----:B------:R-:W-:Y:S01]  /*1e40*/  @!P2 IMAD R7, R7, 0x30, RZ ;  /* 0x000000300707a824 */ /* 0x000fe200078e02ff */
[----:B------:R1:W-:Y:S01]  /*1e50*/  @!P6 LDGSTS.E.BYPASS.LTC128B.128 [R179+0x6000], [R26.64+0x80] ;  /* 0x060000801ab3efae */ /* 0x0003e2000b901d44 */
[----:B---3--:R-:W-:Y:S01]  /*1e60*/  @!P2 IMAD.WIDE.U32 R20, R2, 0x30, R102 ;  /* 0x000000300214a825 */ /* 0x008fe200078e0066 */
[----:B------:R-:W-:-:S02]  /*1e70*/  IADD3 R13, R13, -R14, RZ ;  /* 0x8000000e0d0d7210 */ /* 0x000fc40007ffe0ff */
[----:B------:R3:W-:Y:S01]  /*1e80*/  @!P3 LDGSTS.E.BYPASS.LTC128B.128 [R179+0x4800], [R22.64] ;  /* 0x0480000016b3bfae */ /* 0x0007e2000b901d44 */
[----:B------:R-:W-:Y:S01]  /*1e90*/  IMAD R15, R10, c[0x0][0x1bc], R15 ;  /* 0x00006f000a0f7a24 */ /* 0x000fe200078e020f */
[----:B------:R-:W-:Y:S02]  /*1ea0*/  @!P2 IADD3 R10, R21, R7, RZ ;  /* 0x00000007150aa210 */ /* 0x000fe40007ffe0ff */
[----:B------:R3:W-:Y:S01]  /*1eb0*/  @!P3 LDGSTS.E.BYPASS.LTC128B.128 [R179+0x6800], [R22.64+0x80] ;  /* 0x0680008016b3bfae */ /* 0x0007e2000b901d44 */
[----:B------:R-:W-:Y:S01]  /*1ec0*/  IMAD.IADD R19, R19, 0x1, R15 ;  /* 0x0000000113137824 */ /* 0x000fe200078e020f */
[-C--:B------:R-:W-:Y:S02]  /*1ed0*/  ISETP.GE.AND P3, PT, R11, R4.reuse, PT ;  /* 0x000000040b00720c */ /* 0x080fe40003f66270 */
[----:B------:R1:W-:Y:S01]  /*1ee0*/  @!P1 LDGSTS.E.BYPASS.LTC128B.128 [R179+0x5000], [R24.64] ;  /* 0x0500000018b39fae */ /* 0x0003e2000b901d44 */
[----:B------:R-:W-:Y:S02]  /*1ef0*/  LOP3.LUT R11, R12, 0xfffffff0, RZ, 0xc0, !PT ;  /* 0xfffffff00c0b7812 */ /* 0x000fe400078ec0ff */
[----:B------:R-:W-:Y:S01]  /*1f00*/  ISETP.GE.AND P6, PT, R16, R4, PT ;  /* 0x000000041000720c */ /* 0x000fe20003fc6270 */
[----:B------:R1:W-:Y:S01]  /*1f10*/  @!P1 LDGSTS.E.BYPASS.LTC128B.128 [R179+0x7000], [R24.64+0x80] ;  /* 0x0700008018b39fae */ /* 0x0003e2000b901d44 */
[----:B------:R-:W-:Y:S01]  /*1f20*/  @!P2 LEA R14, P1, R20, c[0x0][0x168], 0x1 ;  /* 0x00005a00140eaa11 */ /* 0x000fe200078208ff */
[----:B------:R-:W-:-:S02]  /*1f30*/  IMAD.IADD R11, R6, 0x1, -R11 ;  /* 0x00000001060b7824 */ /* 0x000fc400078e0a0b */
[----:B------:R-:W-:Y:S01]  /*1f40*/  IMAD.SHL.U32 R4, R5, 0x40, RZ ;  /* 0x0000004005047824 */ /* 0x000fe200078e00ff */
[----:B------:R-:W-:Y:S01]  /*1f50*/  @!P2 LEA.HI.X R15, R20, c[0x0][0x16c], R10, 0x1, P1 ;  /* 0x00005b00140faa11 */ /* 0x000fe200008f0c0a */
[----:B------:R-:W-:Y:S01]  /*1f60*/  @!P4 IMAD.MOV.U32 R10, RZ, RZ, c[0x0][0x1a4] ;  /* 0x00006900ff0ac624 */ /* 0x000fe200078e00ff */
[----:B------:R-:W-:Y:S02]  /*1f70*/  SHF.R.S32.HI R8, RZ, 0x1f, R11 ;  /* 0x0000001fff087819 */ /* 0x000fe4000001140b */
[----:B------:R-:W-:Y:S01]  /*1f80*/  LOP3.LUT R4, R4, 0x1c0, RZ, 0xc0, !PT ;  /* 0x000001c004047812 */ /* 0x000fe200078ec0ff */
[----:B------:R4:W-:Y:S01]  /*1f90*/  @!P2 LDGSTS.E.BYPASS.LTC128B.128 [R179+0x5800], [R14.64] ;  /* 0x058000000eb3afae */ /* 0x0009e2000b901d44 */
[----:B------:R-:W-:Y:S02]  /*1fa0*/  LEA.HI R8, R8, R11, RZ, 0x3 ;  /* 0x0000000b08087211 */ /* 0x000fe400078f18ff */
[----:B------:R-:W-:Y:S01]  /*1fb0*/  LOP3.LUT R17, R4, 0x8, R17, 0xf8, !PT ;  /* 0x0000000804117812 */ /* 0x000fe200078ef811 */
[----:B------:R4:W-:Y:S01]  /*1fc0*/  @!P2 LDGSTS.E.BYPASS.LTC128B.128 [R179+0x7800], [R14.64+0x80] ;  /* 0x078000800eb3afae */ /* 0x0009e2000b901d44 */
[C---:B------:R-:W-:Y:S01]  /*1fd0*/  LOP3.LUT R12, R8.reuse, 0xfffffff8, RZ, 0xc0, !PT ;  /* 0xfffffff8080c7812 */ /* 0x040fe200078ec0ff */
[----:B------:R-:W-:Y:S01]  /*1fe0*/  IMAD.SHL.U32 R93, R8, 0x40, RZ ;  /* 0x00000040085d7824 */ /* 0x000fe200078e00ff */
[----:B------:R-:W-:Y:S01]  /*1ff0*/  SHF.R.U32.HI R4, RZ, 0x3, R4 ;  /* 0x00000003ff047819 */ /* 0x000fe20000011604 */
[----:B------:R-:W0:Y:S02]  /*2000*/  LDGDEPBAR ;  /* 0x00000000000079af */ /* 0x000e240000000000 */
[----:B------:R-:W-:Y:S01]  /*2010*/  IMAD.IADD R7, R11, 0x1, -R12 ;  /* 0x000000010b077824 */ /* 0x000fe200078e0a0c */
[----:B------:R-:W-:Y:S01]  /*2020*/  LOP3.LUT R4, R17, R4, RZ, 0x3c, !PT ;  /* 0x0000000411047212 */ /* 0x000fe200078e3cff */
[----:B------:R-:W-:Y:S01]  /*2030*/  IMAD R11, R0, c[0x0][0x1a0], RZ ;  /* 0x00006800000b7a24 */ /* 0x000fe200078e02ff */
[----:B------:R-:W-:Y:S01]  /*2040*/  LOP3.LUT R93, R93, 0xfffffe00, RZ, 0xc0, !PT ;  /* 0xfffffe005d5d7812 */ /* 0x000fe200078ec0ff */
        /* <DEDUP_REMOVED lines=8> */
[----:B------:R-:W-:Y:S01]  /*20d0*/  MOV R0, 0x20 ;  /* 0x0000002000007802 */ /* 0x000fe20000000f00 */
[----:B------:R-:W-:Y:S01]  /*20e0*/  @!P3 IMAD.MOV.U32 R18, RZ, RZ, c[0x0][0x1a0] ;  /* 0x00006800ff12b624 */ /* 0x000fe200078e00ff */
[----:B------:R-:W-:Y:S01]  /*20f0*/  LEA.HI.X R173, R106, c[0x0][0x174], R104, 0x1, P1 ;  /* 0x00005d006aad7a11 */ /* 0x000fe200008f0c68 */
[----:B------:R-:W-:Y:S01]  /*2100*/  IMAD R9, R94, 0x400, R93 ;  /* 0x000004005e097824 */ /* 0x000fe200078e025d */
[----:B------:R-:W-:Y:S01]  /*2110*/  LOP3.LUT R11, R4, 0x8, R13, 0xf8, !PT ;  /* 0x00000008040b7812 */ /* 0x000fe200078ef80d */
[----:B------:R-:W-:-:S04]  /*2120*/  DEPBAR.LE SB0, 0x0 ;  /* 0x000080000000791a */ /* 0x000fc80000000000 */
[----:B------:R-:W-:Y:S01]  /*2130*/  BAR.SYNC.DEFER_BLOCKING 0x0 ;  /* 0x0000000000007b1d */ /* 0x000fe20000010000 */
[----:B----4-:R-:W-:Y:S01]  /*2140*/  IMAD.WIDE.U32 R14, R0, c[0x0][0x1a0], RZ ;  /* 0x00006800000e7a25 */ /* 0x010fe200078e00ff */
[----:B------:R-:W-:Y:S02]  /*2150*/  SHF.R.U32.HI R4, RZ, 0x3, R4 ;  /* 0x00000003ff047819 */ /* 0x000fe40000011604 */
[----:B------:R-:W-:Y:S01]  /*2160*/  @!P4 MOV R13, c[0x0][0x1a0] ;  /* 0x00006800000dca02 */ /* 0x000fe20000000f00 */
[----:B------:R-:W-:Y:S01]  /*2170*/  @!P3 IMAD.MOV.U32 R175, RZ, RZ, R173 ;  /* 0x000000ffffafb224 */ /* 0x000fe200078e00ad */
[----:B------:R-:W-:Y:S01]  /*2180*/  @!P5 IADD3 R16, P2, R174, R14, RZ ;  /* 0x0000000eae10d210 */ /* 0x000fe20007f5e0ff */
[----:B------:R-:W-:Y:S01]  /*2190*/  IMAD R12, R0, c[0x0][0x1a4], RZ ;  /* 0x00006900000c7a24 */ /* 0x000fe200078e02ff */
[----:B------:R-:W-:Y:S01]  /*21a0*/  LOP3.LUT R4, R11, R4, RZ, 0x3c, !PT ;  /* 0x000000040b047212 */ /* 0x000fe200078e3cff */
[----:B------:R-:W-:Y:S01]  /*21b0*/  @!P3 IMAD.WIDE.U32 R18, R18, 0x60, R174 ;  /* 0x000000601212b825 */ /* 0x000fe200078e00ae */
[----:B------:R-:W-:-:S02]  /*21c0*/  @!P6 MOV R175, R173 ;  /* 0x000000ad00afe202 */ /* 0x000fc40000000f00 */
[----:B------:R-:W-:Y:S01]  /*21d0*/  @!P4 LEA R14, P1, R13, R174, 0x6 ;  /* 0x000000ae0d0ec211 */ /* 0x000fe200078230ff */
[----:B------:R-:W-:Y:S01]  /*21e0*/  @!P3 IMAD.MOV.U32 R11, RZ, RZ, c[0x0][0x1a4] ;  /* 0x00006900ff0bb624 */ /* 0x000fe200078e00ff */
[----:B------:R-:W-:Y:S01]  /*21f0*/  @!P5 IADD3.X R17, R173, R15, R12, P2, !PT ;  /* 0x0000000fad11d210 */ /* 0x000fe200017fe40c */
[C---:B------:R-:W-:Y:S01]  /*2200*/  IMAD.IADD R170, R4.reuse, 0x1, R9 ;  /* 0x0000000104aa7824 */ /* 0x040fe200078e0209 */
[----:B------:R-:W-:Y:S01]  /*2210*/  @!P4 LEA.HI.X R15, R13, R173, R10, 0x6, P1 ;  /* 0x000000ad0d0fc211 */ /* 0x000fe200008f340a */
[----:B------:R-:W-:Y:S01]  /*2220*/  @!P3 IMAD R11, R11, 0x60, RZ ;  /* 0x000000600b0bb824 */ /* 0x000fe200078e02ff */
[----:B------:R-:W-:Y:S01]  /*2230*/  LOP3.LUT R164, R4, R93, RZ, 0xfc, !PT ;  /* 0x0000005d04a47212 */ /* 0x000fe200078efcff */
[----:B------:R-:W-:Y:S02]  /*2240*/  @!P3 IMAD.MOV.U32 R10, RZ, RZ, R18 ;  /* 0x000000ffff0ab224 */ /* 0x000fe400078e0012 */
[----:B------:R-:W-:Y:S02]  /*2250*/  @!P3 IMAD.IADD R11, R19, 0x1, R11 ;  /* 0x00000001130bb824 */ /* 0x000fe400078e020b */
[----:B------:R-:W-:Y:S01]  /*2260*/  IMAD.SHL.U32 R169, R169, 0x2, RZ ;  /* 0x00000002a9a97824 */ /* 0x000fe200078e00ff */
[----:B------:R-:W-:Y:S01]  /*2270*/  @P6 STS.128 [R179+0x8000], RZ ;  /* 0x008000ffb3006388 */ /* 0x000fe20000000c00 */
[----:B------:R-:W-:-:S03]  /*2280*/  IMAD.SHL.U32 R170, R170, 0x2, RZ ;  /* 0x00000002aaaa7824 */ /* 0x000fc600078e00ff */
[----:B------:R-:W-:Y:S01]  /*2290*/  @P6 STS.128 [R179+0xa000], RZ ;  /* 0x00a000ffb3006388 */ /* 0x000fe20000000c00 */
[C---:B------:R-:W-:Y:S02]  /*22a0*/  IADD3 R8, R169.reuse, 0x4000, RZ ;  /* 0x00004000a9087810 */ /* 0x040fe40007ffe0ff */
[----:B------:R-:W-:Y:S01]  /*22b0*/  IADD3 R167, R169, 0x4020, RZ ;  /* 0x00004020a9a77810 */ /* 0x000fe20007ffe0ff */
        /* <DEDUP_REMOVED lines=28> */
[----:B------:R-:W-:Y:S02]  /*2480*/  R2P PR, R7, 0x6 ;  /* 0x0000000607007804 */ /* 0x000fe40000000000 */
[----:B------:R-:W-:Y:S01]  /*2490*/  MOV R7, 0x10 ;  /* 0x0000001000077802 */ /* 0x000fe20000000f00 */
[----:B-1----:R-:W3:Y:S03]  /*24a0*/  LDSM.16.M88.4 R16, [R169+0x4000] ;  /* 0x00400000a910783b */ /* 0x002ee60000000200 */
[----:B------:R-:W-:Y:S01]  /*24b0*/  SEL R7, R7, 0xfffffff0, !P1 ;  /* 0xfffffff007077807 */ /* 0x000fe20004800000 */
[----:B------:R-:W1:Y:S01]  /*24c0*/  LDSM.16.M88.4 R44, [R169+0x4800] ;  /* 0x00480000a92c783b */ /* 0x000e620000000200 */
[----:B------:R-:W-:Y:S02]  /*24d0*/  LOP3.LUT P1, RZ, R5, 0x4, RZ, 0xc0, !PT ;  /* 0x0000000405ff7812 */ /* 0x000fe4000782c0ff */
[----:B------:R-:W-:Y:S01]  /*24e0*/  @P3 IADD3 R167, R8, -0x20, RZ ;  /* 0xffffffe008a73810 */ /* 0x000fe20007ffe0ff */
[----:B------:R-:W-:Y:S01]  /*24f0*/  IMAD R168, R7, 0x2, R170 ;  /* 0x0000000207a87824 */ /* 0x000fe200078e02aa */
[----:B------:R-:W-:Y:S01]  /*2500*/  LDSM.16.M88.4 R64, [R169+0x5000] ;  /* 0x00500000a940783b */ /* 0x000fe20000000200 */
[----:B------:R-:W-:-:S02]  /*2510*/  SEL R5, R0, 0xffffffe0, !P2 ;  /* 0xffffffe000057807 */ /* 0x000fc40005000000 */
[----:B------:R-:W-:Y:S01]  /*2520*/  SEL R0, R0, 0xffffffe0, !P1 ;  /* 0xffffffe000007807 */ /* 0x000fe20004800000 */
[----:B------:R-:W-:Y:S01]  /*2530*/  LDSM.16.M88.4 R52, [R167] ;  /* 0x00000000a734783b */ /* 0x000fe20000000200 */
[----:B------:R-:W-:Y:S01]  /*2540*/  ISETP.GT.AND P2, PT, R177, R172, PT ;  /* 0x000000acb100720c */ /* 0x000fe20003f44270 */
[C---:B------:R-:W-:Y:S01]  /*2550*/  IMAD R166, R5.reuse, 0x2, R170 ;  /* 0x0000000205a67824 */ /* 0x040fe200078e02aa */
[C---:B------:R-:W-:Y:S01]  /*2560*/  LEA R156, R0.reuse, R167, 0x1 ;  /* 0x000000a7009c7211 */ /* 0x040fe200078e08ff */
[----:B------:R-:W-:Y:S01]  /*2570*/  IMAD R163, R0, 0x2, R169 ;  /* 0x0000000200a37824 */ /* 0x000fe200078e02a9 */
[----:B------:R-:W-:Y:S01]  /*2580*/  LDSM.16.M88.4 R36, [R169+0x5800] ;  /* 0x00580000a924783b */ /* 0x000fe20000000200 */
[----:B------:R-:W-:Y:S01]  /*2590*/  IMAD R165, R5, 0x2, R168 ;  /* 0x0000000205a57824 */ /* 0x000fe200078e02a8 */
[C---:B------:R-:W-:Y:S02]  /*25a0*/  IADD3 R159, R167.reuse, 0x800, RZ ;  /* 0x00000800a79f7810 */ /* 0x040fe40007ffe0ff */
[----:B--2---:R-:W2:Y:S01]  /*25b0*/  LDSM.16.M88.4 R8, [R168] ;  /* 0x00000000a808783b */ /* 0x004ea20000000200 */
[----:B------:R-:W-:-:S02]  /*25c0*/  IADD3 R158, R167, 0x1000, RZ ;  /* 0x00001000a79e7810 */ /* 0x000fc40007ffe0ff */
[C---:B------:R-:W-:Y:S01]  /*25d0*/  IADD3 R157, R167.reuse, 0x1800, RZ ;  /* 0x00001800a79d7810 */ /* 0x040fe20007ffe0ff */
[----:B------:R-:W-:Y:S01]  /*25e0*/  LDSM.16.M88.4 R56, [R166] ;  /* 0x00000000a638783b */ /* 0x000fe20000000200 */
[C---:B------:R-:W-:Y:S02]  /*25f0*/  @!P2 LEA R182, P1, R102.reuse, c[0x0][0x168], 0x1 ;  /* 0x00005a0066b6aa11 */ /* 0x040fe400078208ff */
[C---:B------:R-:W-:Y:S01]  /*2600*/  IADD3 R155, R167.reuse, 0x2000, RZ ;  /* 0x00002000a79b7810 */ /* 0x040fe20007ffe0ff */
[----:B------:R-:W4:Y:S01]  /*2610*/  LDSM.16.M88.4 R12, [R163+0x4000] ;  /* 0x00400000a30c783b */ /* 0x000f220000000200 */
[----:B------:R-:W-:Y:S02]  /*2620*/  @!P2 LEA.HI.X R183, R102, c[0x0][0x16c], R103, 0x1, P1 ;  /* 0x00005b0066b7aa11 */ /* 0x000fe400008f0c67 */
[C---:B------:R-:W-:Y:S01]  /*2630*/  IADD3 R154, R167.reuse, 0x2800, RZ ;  /* 0x00002800a79a7810 */ /* 0x040fe20007ffe0ff */
[----:B------:R-:W4:Y:S01]  /*2640*/  LDSM.16.M88.4 R28, [R167+0x800] ;  /* 0x00080000a71c783b */ /* 0x000f220000000200 */
[----:B------:R-:W-:-:S02]  /*2650*/  IADD3 R153, R167, 0x3000, RZ ;  /* 0x00003000a7997810 */ /* 0x000fc40007ffe0ff */
[----:B------:R-:W-:Y:S01]  /*2660*/  IADD3 R152, R167, 0x3800, RZ ;  /* 0x00003800a7987810 */ /* 0x000fe20007ffe0ff */
[----:B------:R-:W4:Y:S01]  /*2670*/  LDSM.16.M88.4 R24, [R167+0x1000] ;  /* 0x00100000a718783b */ /* 0x000f220000000200 */
[C---:B---3--:R-:W-:Y:S03]  /*2680*/  HMMA.16816.F32 R20, R40.reuse, R16, RZ ;  /* 0x000000102814723c */ /* 0x048fe600000018ff */
[----:B------:R-:W-:Y:S04]  /*2690*/  LDSM.16.M88.4 R80, [R165] ;  /* 0x00000000a550783b */ /* 0x000fe80000000200 */
[----:B------:R-:W3:Y:S01]  /*26a0*/  LDSM.16.M88.4 R72, [R156] ;  /* 0x000000009c48783b */ /* 0x000ee20000000200 */
[C---:B------:R-:W-:Y:S03]  /*26b0*/  HMMA.16816.F32 R16, R40.reuse, R18, RZ ;  /* 0x000000122810723c */ /* 0x040fe600000018ff */
[----:B------:R-:W3:Y:S04]  /*26c0*/  LDSM.16.M88.4 R48, [R167+0x1800] ;  /* 0x00180000a730783b */ /* 0x000ee80000000200 */
[----:B------:R-:W-:Y:S01]  /*26d0*/  LDSM.16.M88.4 R88, [R156+0x800] ;  /* 0x000800009c58783b */ /* 0x000fe20000000200 */
[----:B-1----:R-:W-:Y:S03]  /*26e0*/  HMMA.16816.F32 R32, R40, R44, RZ ;  /* 0x0000002c2820723c */ /* 0x002fe600000018ff */
[----:B------:R-:W-:Y:S04]  /*26f0*/  LDSM.16.M88.4 R76, [R156+0x1000] ;  /* 0x001000009c4c783b */ /* 0x000fe80000000200 */
[----:B------:R-:W-:Y:S01]  /*2700*/  LDSM.16.M88.4 R84, [R169+0x6800] ;  /* 0x00680000a954783b */ /* 0x000fe20000000200 */
[C---:B--2---:R-:W-:Y:S03]  /*2710*/  HMMA.16816.F32 R20, R8.reuse, R52, R20 ;  /* 0x000000340814723c */ /* 0x044fe60000001814 */
[----:B------:R-:W0:Y:S05]  /*2720*/  LDGDEPBAR ;  /* 0x00000000000079af */ /* 0x000e2a0000000000 */
[----:B------:R-:W-:Y:S01]  /*2730*/  HMMA.16816.F32 R16, R8, R54, R16 ;  /* 0x000000360810723c */ /* 0x000fe20000001810 */
[----:B------:R-:W-:Y:S07]  /*2740*/  LDSM.16.M88.4 R52, [R170+0x2000] ;  /* 0x00200000aa34783b */ /* 0x000fee0000000200 */
[C---:B------:R-:W-:Y:S08]  /*2750*/  HMMA.16816.F32 R68, R40.reuse, R64, RZ ;  /* 0x000000402844723c */ /* 0x040ff000000018ff */
[C---:B------:R-:W-:Y:S08]  /*2760*/  HMMA.16816.F32 R44, R40.reuse, R46, RZ ;  /* 0x0000002e282c723c */ /* 0x040ff000000018ff */
[----:B------:R-:W-:Y:S08]  /*2770*/  HMMA.16816.F32 R64, R40, R66, RZ ;  /* 0x000000422840723c */ /* 0x000ff000000018ff */
[----:B----4-:R-:W-:Y:S08]  /*2780*/  HMMA.16816.F32 R20, R56, R12, R20 ;  /* 0x0000000c3814723c */ /* 0x010ff00000001814 */
[----:B------:R-:W-:Y:S08]  /*2790*/  HMMA.16816.F32 R60, R40, R36, RZ ;  /* 0x00000024283c723c */ /* 0x000ff000000018ff */
[----:B------:R-:W-:Y:S01]  /*27a0*/  HMMA.16816.F32 R16, R56, R14, R16 ;  /* 0x0000000e3810723c */ /* 0x000fe20000001810 */
[----:B------:R-:W-:Y:S07]  /*27b0*/  LDSM.16.M88.4 R12, [R163+0x5800] ;  /* 0x00580000a30c783b */ /* 0x000fee0000000200 */
[----:B------:R-:W-:Y:S01]  /*27c0*/  HMMA.16816.F32 R40, R40, R38, RZ ;  /* 0x000000262828723c */ /* 0x000fe200000018ff */
[----:B------:R-:W1:Y:S07]  /*27d0*/  LDSM.16.M88.4 R36, [R169+0x6000] ;  /* 0x00600000a924783b */ /* 0x000e6e0000000200 */
[C---:B------:R-:W-:Y:S08]  /*27e0*/  HMMA.16816.F32 R32, R8.reuse, R28, R32 ;  /* 0x0000001c0820723c */ /* 0x040ff00000001820 */
[C---:B------:R-:W-:Y:S01]  /*27f0*/  HMMA.16816.F32 R44, R8.reuse, R30, R44 ;  /* 0x0000001e082c723c */ /* 0x040fe2000000182c */
[----:B------:R-:W2:Y:S07]  /*2800*/  LDSM.16.M88.4 R28, [R163+0x4800] ;  /* 0x00480000a31c783b */ /* 0x000eae0000000200 */
[C---:B------:R-:W-:Y:S08]  /*2810*/  HMMA.16816.F32 R68, R8.reuse, R24, R68 ;  /* 0x000000180844723c */ /* 0x040ff00000001844 */
[----:B------:R-:W-:Y:S01]  /*2820*/  HMMA.16816.F32 R64, R8, R26, R64 ;  /* 0x0000001a0840723c */ /* 0x000fe20000001840 */
[----:B------:R-:W4:Y:S07]  /*2830*/  LDSM.16.M88.4 R24, [R163+0x5000] ;  /* 0x00500000a318783b */ /* 0x000f2e0000000200 */
[----:B---3--:R-:W-:Y:S08]  /*2840*/  HMMA.16816.F32 R20, R80, R72, R20 ;  /* 0x000000485014723c */ /* 0x008ff00000001814 */
[----:B------:R-:W-:Y:S08]  /*2850*/  HMMA.16816.F32 R60, R8, R48, R60 ;  /* 0x00000030083c723c */ /* 0x000ff0000000183c */
[----:B------:R-:W-:Y:S01]  /*2860*/  HMMA.16816.F32 R16, R80, R74, R16 ;  /* 0x0000004a5010723c */ /* 0x000fe20000001810 */
[----:B------:R-:W-:Y:S07]  /*2870*/  LDSM.16.M88.4 R72, [R156+0x1800] ;  /* 0x001800009c48783b */ /* 0x000fee0000000200 */
[----:B------:R-:W-:Y:S01]  /*2880*/  HMMA.16816.F32 R8, R8, R50, R40 ;  /* 0x000000320808723c */ /* 0x000fe20000001828 */
[----:B------:R-:W-:Y:S04]  /*2890*/  LDSM.16.M88.4 R40, [R168+0x2000] ;  /* 0x00200000a828783b */ /* 0x000fe80000000200 */
[----:B------:R-:W3:Y:S03]  /*28a0*/  LDSM.16.M88.4 R48, [R167+0x2000] ;  /* 0x00200000a730783b */ /* 0x000ee60000000200 */
[C---:B-1----:R-:W-:Y:S08]  /*28b0*/  HMMA.16816.F32 R20, R52.reuse, R36, R20 ;  /* 0x000000243414723c */ /* 0x042ff00000001814 */
[----:B------:R-:W-:Y:S01]  /*28c0*/  HMMA.16816.F32 R16, R52, R38, R16 ;  /* 0x000000263410723c */ /* 0x000fe20000001810 */
[----:B------:R-:W-:Y:S07]  /*28d0*/  LDSM.16.M88.4 R36, [R167+0x2800] ;  /* 0x00280000a724783b */ /* 0x000fee0000000200 */
[C---:B--2---:R-:W-:Y:S08]  /*28e0*/  HMMA.16816.F32 R32, R56.reuse, R28, R32 ;  /* 0x0000001c3820723c */ /* 0x044ff00000001820 */
[C---:B------:R-:W-:Y:S01]  /*28f0*/  HMMA.16816.F32 R44, R56.reuse, R30, R44 ;  /* 0x0000001e382c723c */ /* 0x040fe2000000182c */
[----:B------:R-:W-:Y:S07]  /*2900*/  LDSM.16.M88.4 R28, [R166+0x2000] ;  /* 0x00200000a61c783b */ /* 0x000fee0000000200 */
[C---:B----4-:R-:W-:Y:S08]  /*2910*/  HMMA.16816.F32 R68, R56.reuse, R24, R68 ;  /* 0x000000183844723c */ /* 0x050ff00000001844 */
[----:B------:R-:W-:Y:S01]  /*2920*/  HMMA.16816.F32 R64, R56, R26, R64 ;  /* 0x0000001a3840723c */ /* 0x000fe20000001840 */
[----:B------:R-:W1:Y:S07]  /*2930*/  LDSM.16.M88.4 R24, [R163+0x6000] ;  /* 0x00600000a318783b */ /* 0x000e6e0000000200 */
[----:B---3--:R-:W-:Y:S08]  /*2940*/  HMMA.16816.F32 R20, R40, R48, R20 ;  /* 0x000000302814723c */ /* 0x008ff00000001814 */
[----:B------:R-:W-:Y:S08]  /*2950*/  HMMA.16816.F32 R60, R56, R12, R60 ;  /* 0x0000000c383c723c */ /* 0x000ff0000000183c */
[----:B------:R-:W-:Y:S01]  /*2960*/  HMMA.16816.F32 R16, R40, R50, R16 ;  /* 0x000000322810723c */ /* 0x000fe20000001810 */
[----:B------:R-:W2:Y:S07]  /*2970*/  LDSM.16.M88.4 R48, [R169+0x7000] ;  /* 0x00700000a930783b */ /* 0x000eae0000000200 */
[----:B------:R-:W-:Y:S01]  /*2980*/  HMMA.16816.F32 R56, R56, R14, R8 ;  /* 0x0000000e3838723c */ /* 0x000fe20000001808 */
[----:B------:R-:W-:Y:S04]  /*2990*/  LDSM.16.M88.4 R12, [R165+0x2000] ;  /* 0x00200000a50c783b */ /* 0x000fe80000000200 */
[----:B------:R-:W3:Y:S03]  /*29a0*/  LDSM.16.M88.4 R8, [R156+0x2000] ;  /* 0x002000009c08783b */ /* 0x000ee60000000200 */
[C---:B------:R-:W-:Y:S08]  /*29b0*/  HMMA.16816.F32 R32, R80.reuse, R88, R32 ;  /* 0x000000585020723c */ /* 0x040ff00000001820 */
[C---:B------:R-:W-:Y:S08]  /*29c0*/  HMMA.16816.F32 R44, R80.reuse, R90, R44 ;  /* 0x0000005a502c723c */ /* 0x040ff0000000182c */
[----:B------:R-:W-:Y:S01]  /*29d0*/  HMMA.16816.F32 R88, R80, R76, R68 ;  /* 0x0000004c5058723c */ /* 0x000fe20000001844 */
[----:B------:R-:W-:Y:S07]  /*29e0*/  LDSM.16.M88.4 R68, [R163+0x6800] ;  /* 0x00680000a344783b */ /* 0x000fee0000000200 */
[C---:B-1----:R-:W-:Y:S08]  /*29f0*/  HMMA.16816.F32 R20, R28.reuse, R24, R20 ;  /* 0x000000181c14723c */ /* 0x042ff00000001814 */
[----:B------:R-:W-:Y:S01]  /*2a00*/  HMMA.16816.F32 R16, R28, R26, R16 ;  /* 0x0000001a1c10723c */ /* 0x000fe20000001810 */
[----:B------:R-:W1:Y:S07]  /*2a10*/  LDSM.16.M88.4 R24, [R167+0x3000] ;  /* 0x00300000a718783b */ /* 0x000e6e0000000200 */
[----:B------:R-:W-:Y:S01]  /*2a20*/  HMMA.16816.F32 R64, R80, R78, R64 ;  /* 0x0000004e5040723c */ /* 0x000fe20000001840 */
[----:B------:R-:W4:Y:S07]  /*2a30*/  LDSM.16.M88.4 R76, [R169+0x7800] ;  /* 0x00780000a94c783b */ /* 0x000f2e0000000200 */
[----:B--2---:R-:W-:Y:S08]  /*2a40*/  HMMA.16816.F32 R88, R52, R48, R88 ;  /* 0x000000303458723c */ /* 0x004ff00000001858 */
[----:B---3--:R-:W-:Y:S08]  /*2a50*/  HMMA.16816.F32 R20, R12, R8, R20 ;  /* 0x000000080c14723c */ /* 0x008ff00000001814 */
[C---:B------:R-:W-:Y:S08]  /*2a60*/  HMMA.16816.F32 R60, R80.reuse, R72, R60 ;  /* 0x00000048503c723c */ /* 0x040ff0000000183c */
[----:B------:R-:W-:Y:S01]  /*2a70*/  HMMA.16816.F32 R72, R80, R74, R56 ;  /* 0x0000004a5048723c */ /* 0x000fe20000001838 */
[----:B------:R-:W-:Y:S07]  /*2a80*/  LDSM.16.M88.4 R56, [R156+0x2800] ;  /* 0x002800009c38783b */ /* 0x000fee0000000200 */
[----:B------:R-:W-:Y:S01]  /*2a90*/  HMMA.16816.F32 R64, R52, R50, R64 ;  /* 0x000000323440723c */ /* 0x000fe20000001840 */
[----:B------:R-:W-:-:S02]  /*2aa0*/  FMUL.FTZ R48, R20, c[0x0][0x2ec] ;  /* 0x0000bb0014307a20 */ /* 0x000fc40000410000 */
[----:B------:R-:W-:-:S04]  /*2ab0*/  FMUL.FTZ R49, R21, c[0x0][0x2ec] ;  /* 0x0000bb0015317a20 */ /* 0x000fc80000410000 */
[----:B------:R-:W2:Y:S01]  /*2ac0*/  MUFU.TANH R48, R48 ;  /* 0x0000003000307308 */ /* 0x000ea20000002400 */
[----:B-1----:R-:W-:Y:S07]  /*2ad0*/  HMMA.16816.F32 R88, R40, R24, R88 ;  /* 0x000000182858723c */ /* 0x002fee0000001858 */
[----:B------:R-:W-:Y:S01]  /*2ae0*/  FMUL.FTZ R24, R22, c[0x0][0x2ec] ;  /* 0x0000bb0016187a20 */ /* 0x000fe20000410000 */
[----:B------:R-:W-:Y:S01]  /*2af0*/  HMMA.16816.F32 R16, R12, R10, R16 ;  /* 0x0000000a0c10723c */ /* 0x000fe20000001810 */
[----:B------:R-:W-:Y:S01]  /*2b00*/  FMUL.FTZ R25, R23, c[0x0][0x2ec] ;  /* 0x0000bb0017197a20 */ /* 0x000fe20000410000 */
[----:B------:R-:W-:Y:S01]  /*2b10*/  LDSM.16.M88.4 R8, [R163+0x7000] ;  /* 0x00700000a308783b */ /* 0x000fe20000000200 */
[----:B------:R-:W1:Y:S03]  /*2b20*/  MUFU.TANH R49, R49 ;  /* 0x0000003100317308 */ /* 0x000e660000002400 */
[----:B------:R-:W3:Y:S02]  /*2b30*/  LDSM.16.M88.4 R20, [R167+0x3800] ;  /* 0x00380000a714783b */ /* 0x000ee40000000200 */
[C---:B------:R-:W-:Y:S03]  /*2b40*/  HMMA.16816.F32 R32, R52.reuse, R84, R32 ;  /* 0x000000543420723c */ /* 0x040fe60000001820 */
[----:B------:R-:W1:Y:S05]  /*2b50*/  MUFU.TANH R24, R24 ;  /* 0x0000001800187308 */ /* 0x000e6a0000002400 */
[C---:B------:R-:W-:Y:S03]  /*2b60*/  HMMA.16816.F32 R44, R52.reuse, R86, R44 ;  /* 0x00000056342c723c */ /* 0x040fe6000000182c */
[----:B------:R-:W1:Y:S05]  /*2b70*/  MUFU.TANH R25, R25 ;  /* 0x0000001900197308 */ /* 0x000e6a0000002400 */
[----:B----4-:R-:W-:Y:S01]  /*2b80*/  HMMA.16816.F32 R60, R52, R76, R60 ;  /* 0x0000004c343c723c */ /* 0x010fe2000000183c */
[----:B------:R-:W-:-:S02]  /*2b90*/  FMUL.FTZ R50, R16, c[0x0][0x2ec] ;  /* 0x0000bb0010327a20 */ /* 0x000fc40000410000 */
[----:B------:R-:W-:-:S04]  /*2ba0*/  FMUL.FTZ R51, R17, c[0x0][0x2ec] ;  /* 0x0000bb0011337a20 */ /* 0x000fc80000410000 */
[----:B------:R-:W4:Y:S01]  /*2bb0*/  MUFU.TANH R50, R50 ;  /* 0x0000003200327308 */ /* 0x000f220000002400 */
[----:B------:R-:W-:Y:S07]  /*2bc0*/  HMMA.16816.F32 R72, R52, R78, R72 ;  /* 0x0000004e3448723c */ /* 0x000fee0000001848 */
[----:B------:R-:W1:Y:S01]  /*2bd0*/  MUFU.TANH R51, R51 ;  /* 0x0000003300337308 */ /* 0x000e620000002400 */
[C---:B------:R-:W-:Y:S07]  /*2be0*/  HMMA.16816.F32 R64, R40.reuse, R26, R64 ;  /* 0x0000001a2840723c */ /* 0x040fee0000001840 */
[----:B------:R-:W-:Y:S01]  /*2bf0*/  FMUL.FTZ R26, R18, c[0x0][0x2ec] ;  /* 0x0000bb00121a7a20 */ /* 0x000fe20000410000 */
[----:B------:R-:W-:Y:S01]  /*2c00*/  HMMA.16816.F32 R32, R40, R36, R32 ;  /* 0x000000242820723c */ /* 0x000fe20000001820 */
[----:B------:R-:W-:-:S02]  /*2c10*/  FMUL.FTZ R27, R19, c[0x0][0x2ec] ;  /* 0x0000bb00131b7a20 */ /* 0x000fc40000410000 */
[----:B------:R-:W1:Y:S02]  /*2c20*/  LDSM.16.M88.4 R16, [R163+0x7800] ;  /* 0x00780000a310783b */ /* 0x000e640000000200 */
[----:B------:R-:W1:Y:S03]  /*2c30*/  MUFU.TANH R26, R26 ;  /* 0x0000001a001a7308 */ /* 0x000e660000002400 */
[C---:B------:R-:W-:Y:S01]  /*2c40*/  HMMA.16816.F32 R44, R40.reuse, R38, R44 ;  /* 0x00000026282c723c */ /* 0x040fe2000000182c */
[----:B------:R-:W1:Y:S04]  /*2c50*/  LDSM.16.M88.4 R36, [R156+0x3000] ;  /* 0x003000009c24783b */ /* 0x000e680000000200 */
[----:B------:R-:W1:Y:S03]  /*2c60*/  MUFU.TANH R27, R27 ;  /* 0x0000001b001b7308 */ /* 0x000e660000002400 */
[C---:B---3--:R-:W-:Y:S08]  /*2c70*/  HMMA.16816.F32 R60, R40.reuse, R20, R60 ;  /* 0x00000014283c723c */ /* 0x048ff0000000183c */
[----:B------:R-:W-:Y:S08]  /*2c80*/  HMMA.16816.F32 R72, R40, R22, R72 ;  /* 0x000000162848723c */ /* 0x000ff00000001848 */
[C---:B------:R-:W-:Y:S08]  /*2c90*/  HMMA.16816.F32 R88, R28.reuse, R8, R88 ;  /* 0x000000081c58723c */ /* 0x040ff00000001858 */
[----:B------:R-:W-:Y:S01]  /*2ca0*/  HMMA.16816.F32 R64, R28, R10, R64 ;  /* 0x0000000a1c40723c */ /* 0x000fe20000001840 */
[----:B------:R-:W3:Y:S01]  /*2cb0*/  LDSM.16.M88.4 R8, [R156+0x3800] ;  /* 0x003800009c08783b */ /* 0x000ee20000000200 */
[----:B------:R-:W-:-:S06]  /*2cc0*/  DEPBAR.LE SB0, 0x0 ;  /* 0x000080000000791a */ /* 0x000fcc0000000000 */
[C---:B------:R-:W-:Y:S08]  /*2cd0*/  HMMA.16816.F32 R32, R28.reuse, R68, R32 ;  /* 0x000000441c20723c */ /* 0x040ff00000001820 */
[C---:B------:R-:W-:Y:S08]  /*2ce0*/  HMMA.16816.F32 R44, R28.reuse, R70, R44 ;  /* 0x000000461c2c723c */ /* 0x040ff0000000182c */
[C---:B-1----:R-:W-:Y:S08]  /*2cf0*/  HMMA.16816.F32 R60, R28.reuse, R16, R60 ;  /* 0x000000101c3c723c */ /* 0x042ff0000000183c */
[----:B------:R-:W-:Y:S08]  /*2d00*/  HMMA.16816.F32 R72, R28, R18, R72 ;  /* 0x000000121c48723c */ /* 0x000ff00000001848 */
[C---:B------:R-:W-:Y:S08]  /*2d10*/  HMMA.16816.F32 R32, R12.reuse, R56, R32 ;  /* 0x000000380c20723c */ /* 0x040ff00000001820 */
[C---:B------:R-:W-:Y:S08]  /*2d20*/  HMMA.16816.F32 R44, R12.reuse, R58, R44 ;  /* 0x0000003a0c2c723c */ /* 0x040ff0000000182c */
[C---:B------:R-:W-:Y:S08]  /*2d30*/  HMMA.16816.F32 R88, R12.reuse, R36, R88 ;  /* 0x000000240c58723c */ /* 0x040ff00000001858 */
[----:B------:R-:W-:Y:S01]  /*2d40*/  HMMA.16816.F32 R64, R12, R38, R64 ;  /* 0x000000260c40723c */ /* 0x000fe20000001840 */
[----:B------:R-:W-:-:S02]  /*2d50*/  FMUL.FTZ R20, R34, c[0x0][0x2ec] ;  /* 0x0000bb0022147a20 */ /* 0x000fc40000410000 */
[----:B------:R-:W-:Y:S02]  /*2d60*/  FMUL.FTZ R21, R35, c[0x0][0x2ec] ;  /* 0x0000bb0023157a20 */ /* 0x000fe40000410000 */
[----:B------:R-:W-:Y:S02]  /*2d70*/  FMUL.FTZ R32, R32, c[0x0][0x2ec] ;  /* 0x0000bb0020207a20 */ /* 0x000fe40000410000 */
[----:B------:R-:W-:Y:S01]  /*2d80*/  FMUL.FTZ R33, R33, c[0x0][0x2ec] ;  /* 0x0000bb0021217a20 */ /* 0x000fe20000410000 */
[----:B---3--:R-:W-:Y:S01]  /*2d90*/  HMMA.16816.F32 R60, R12, R8, R60 ;  /* 0x000000080c3c723c */ /* 0x008fe2000000183c */
[----:B------:R-:W-:Y:S01]  /*2da0*/  FMUL.FTZ R35, R44, c[0x0][0x2ec] ;  /* 0x0000bb002c237a20 */ /* 0x000fe20000410000 */
[----:B------:R-:W1:Y:S01]  /*2db0*/  MUFU.TANH R20, R20 ;  /* 0x0000001400147308 */ /* 0x000e620000002400 */
[----:B------:R-:W-:Y:S02]  /*2dc0*/  FMUL.FTZ R34, R45, c[0x0][0x2ec] ;  /* 0x0000bb002d227a20 */ /* 0x000fe40000410000 */
[----:B------:R-:W-:-:S02]  /*2dd0*/  FMUL.FTZ R16, R46, c[0x0][0x2ec] ;  /* 0x0000bb002e107a20 */ /* 0x000fc40000410000 */
[----:B------:R-:W-:Y:S01]  /*2de0*/  LOP3.LUT R9, R96, 0xffffffe0, RZ, 0xc0, !PT ;  /* 0xffffffe060097812 */ /* 0x000fe200078ec0ff */
[----:B------:R-:W-:Y:S01]  /*2df0*/  HMMA.16816.F32 R72, R12, R10, R72 ;  /* 0x0000000a0c48723c */ /* 0x000fe20000001848 */
[----:B------:R-:W-:Y:S01]  /*2e00*/  FMUL.FTZ R17, R47, c[0x0][0x2ec] ;  /* 0x0000bb002f117a20 */ /* 0x000fe20000410000 */
[----:B------:R-:W3:Y:S01]  /*2e10*/  MUFU.TANH R32, R32 ;  /* 0x0000002000207308 */ /* 0x000ee20000002400 */
[----:B------:R-:W-:Y:S02]  /*2e20*/  FMUL.FTZ R23, R88, c[0x0][0x2ec] ;  /* 0x0000bb0058177a20 */ /* 0x000fe40000410000 */
[----:B------:R-:W-:Y:S02]  /*2e30*/  IMAD.IADD R9, R6, 0x1, -R9 ;  /* 0x0000000106097824 */ /* 0x000fe400078e0a09 */
[----:B------:R-:W-:Y:S02]  /*2e40*/  FMUL.FTZ R22, R89, c[0x0][0x2ec] ;  /* 0x0000bb0059167a20 */ /* 0x000fe40000410000 */
[----:B------:R-:W-:Y:S01]  /*2e50*/  FMUL.FTZ R36, R90, c[0x0][0x2ec] ;  /* 0x0000bb005a247a20 */ /* 0x000fe20000410000 */
[----:B------:R-:W-:Y:S01]  /*2e60*/  SHF.R.S32.HI R0, RZ, 0x1f, R9 ;  /* 0x0000001fff007819 */ /* 0x000fe20000011409 */
[----:B------:R-:W-:Y:S01]  /*2e70*/  FMUL.FTZ R30, R65, c[0x0][0x2ec] ;  /* 0x0000bb00411e7a20 */ /* 0x000fe20000410000 */
[----:B------:R-:W1:Y:S01]  /*2e80*/  MUFU.TANH R33, R33 ;  /* 0x0000002100217308 */ /* 0x000e620000002400 */
[----:B------:R-:W-:Y:S01]  /*2e90*/  FMUL.FTZ R91, R91, c[0x0][0x2ec] ;  /* 0x0000bb005b5b7a20 */ /* 0x000fe20000410000 */
[----:B------:R-:W-:Y:S01]  /*2ea0*/  LEA.HI R0, R0, R9, RZ, 0x2 ;  /* 0x0000000900007211 */ /* 0x000fe200078f10ff */
[----:B------:R-:W-:-:S02]  /*2eb0*/  IMAD R9, R94, 0x10, R98 ;  /* 0x000000105e097824 */ /* 0x000fc400078e0262 */
[----:B------:R-:W-:Y:S01]  /*2ec0*/  FMUL.FTZ R64, R64, c[0x0][0x2ec] ;  /* 0x0000bb0040407a20 */ /* 0x000fe20000410000 */
[----:B------:R-:W-:Y:S01]  /*2ed0*/  SHF.R.S32.HI R178, RZ, 0x2, R0 ;  /* 0x00000002ffb27819 */ /* 0x000fe20000011400 */
[----:B------:R-:W-:Y:S01]  /*2ee0*/  FMUL.FTZ R66, R66, c[0x0][0x2ec] ;  /* 0x0000bb0042427a20 */ /* 0x000fe20000410000 */
[----:B------:R-:W1:Y:S01]  /*2ef0*/  MUFU.TANH R21, R21 ;  /* 0x0000001500157308 */ /* 0x000e620000002400 */
[----:B------:R-:W-:Y:S01]  /*2f00*/  FMUL.FTZ R67, R67, c[0x0][0x2ec] ;  /* 0x0000bb0043437a20 */ /* 0x000fe20000410000 */
[----:B------:R-:W-:Y:S01]  /*2f10*/  IADD3 R9, R9, 0x1, R178 ;  /* 0x0000000109097810 */ /* 0x000fe20007ffe0b2 */
[----:B------:R-:W-:Y:S02]  /*2f20*/  FMUL.FTZ R60, R60, c[0x0][0x2ec] ;  /* 0x0000bb003c3c7a20 */ /* 0x000fe40000410000 */
[----:B------:R-:W-:Y:S01]  /*2f30*/  FMUL.FTZ R61, R61, c[0x0][0x2ec] ;  /* 0x0000bb003d3d7a20 */ /* 0x000fe20000410000 */
[----:B------:R-:W-:Y:S01]  /*2f40*/  IADD3 R9, R92, R9, -R95 ;  /* 0x000000095c097210 */ /* 0x000fe20007ffe85f */
[----:B------:R-:W-:Y:S01]  /*2f50*/  FMUL.FTZ R62, R62, c[0x0][0x2ec] ;  /* 0x0000bb003e3e7a20 */ /* 0x000fe20000410000 */
[----:B------:R-:W1:Y:S01]  /*2f60*/  MUFU.TANH R35, R35 ;  /* 0x0000002300237308 */ /* 0x000e620000002400 */
[----:B------:R-:W-:Y:S01]  /*2f70*/  FMUL.FTZ R63, R63, c[0x0][0x2ec] ;  /* 0x0000bb003f3f7a20 */ /* 0x000fe20000410000 */
[----:B------:R-:W-:Y:S01]  /*2f80*/  IADD3 R175, R9, c[0x0][0x2e8], RZ ;  /* 0x0000ba0009af7a10 */ /* 0x000fe20007ffe0ff */
[----:B------:R-:W-:-:S02]  /*2f90*/  FMUL.FTZ R72, R72, c[0x0][0x2ec] ;  /* 0x0000bb0048487a20 */ /* 0x000fc40000410000 */
[----:B------:R-:W-:Y:S01]  /*2fa0*/  FMUL.FTZ R73, R73, c[0x0][0x2ec] ;  /* 0x0000bb0049497a20 */ /* 0x000fe20000410000 */
[----:B------:R-:W-:Y:S01]  /*2fb0*/  IADD3 R9, R175, 0x8, RZ ;  /* 0x00000008af097810 */ /* 0x000fe20007ffe0ff */
[----:B------:R-:W-:Y:S01]  /*2fc0*/  FMUL.FTZ R74, R74, c[0x0][0x2ec] ;  /* 0x0000bb004a4a7a20 */ /* 0x000fe20000410000 */
[----:B------:R-:W1:Y:S01]  /*2fd0*/  MUFU.TANH R34, R34 ;  /* 0x0000002200227308 */ /* 0x000e620000002400 */
[----:B------:R-:W-:Y:S01]  /*2fe0*/  FMUL.FTZ R75, R75, c[0x0][0x2ec] ;  /* 0x0000bb004b4b7a20 */ /* 0x000fe20000410000 */
[-C--:B------:R-:W-:Y:S02]  /*2ff0*/  IMNMX R175, R175, R92.reuse, PT ;  /* 0x0000005cafaf7217 */ /* 0x080fe40003800200 */
[----:B------:R-:W-:-:S04]  /*3000*/  IMNMX R0, R9, R92, PT ;  /* 0x0000005c09007217 */ /* 0x000fc80003800200 */
[----:B------:R-:W1:Y:S08]  /*3010*/  MUFU.TANH R16, R16 ;  /* 0x0000001000107308 */ /* 0x000e700000002400 */
[----:B------:R-:W1:Y:S08]  /*3020*/  MUFU.TANH R17, R17 ;  /* 0x0000001100117308 */ /* 0x000e700000002400 */
[----:B------:R-:W1:Y:S08]  /*3030*/  MUFU.TANH R23, R23 ;  /* 0x0000001700177308 */ /* 0x000e700000002400 */
[----:B------:R-:W1:Y:S08]  /*3040*/  MUFU.TANH R22, R22 ;  /* 0x0000001600167308 */ /* 0x000e700000002400 */
[----:B------:R-:W1:Y:S08]  /*3050*/  MUFU.TANH R36, R36 ;  /* 0x0000002400247308 */ /* 0x000e700000002400 */
[----:B------:R1:W1:Y:S08]  /*3060*/  MUFU.TANH R150, R91 ;  /* 0x0000005b00967308 */ /* 0x0002700000002400 */
[----:B------:R1:W1:Y:S08]  /*3070*/  MUFU.TANH R126, R64 ;  /* 0x00000040007e7308 */ /* 0x0002700000002400 */
        /* <DEDUP_REMOVED lines=71> */
.L_x_7344:
[----:B------:R-:W-:-:S04]  /*34f0*/  LEA R6, -R2, RZ, 0x6 ;  /* 0x000000ff02067211 */ /* 0x000fc800078e31ff */
[----:B------:R-:W-:Y:S02]  /*3500*/  SHF.R.S32.HI R4, RZ, 0x1f, R6 ;  /* 0x0000001fff047819 */ /* 0x000fe40000011406 */
.L_x_7345:
        /* <DEDUP_REMOVED lines=25> */
.L_x_7343:
        /* <DEDUP_REMOVED lines=14> */
[C---:B------:R-:W-:Y:S01]  /*3780*/  IADD3 R6, R3.reuse, 0x10, RZ ;  /* 0x0000001003067810 */ /* 0x040fe20007ffe0ff */
        /* <DEDUP_REMOVED lines=8> */
[CC--:B------:R-:W-:Y:S02]  /*3810*/  ISETP.GE.AND P5, PT, R6.reuse, R175.reuse, PT ;  /* 0x000000af0600720c */ /* 0x0c0fe40003fa6270 */
[----:B------:R-:W-:Y:S02]  /*3820*/  ISETP.GE.AND P2, PT, R6, R0, PT ;  /* 0x000000000600720c */ /* 0x000fe40003f46270 */
[----:B------:R-:W-:Y:S02]  /*3830*/  FSEL R50, R50, -INF , !P6 ;  /* 0xff80000032327808 */ /* 0x000fe40007000000 */
[----:B------:R-:W-:Y:S02]  /*3840*/  FSEL R38, R26, -INF , !P1 ;  /* 0xff8000001a267808 */ /* 0x000fe40004800000 */
[----:B------:R-:W-:Y:S02]  /*3850*/  IADD3 R6, R3, 0x18, RZ ;  /* 0x0000001803067810 */ /* 0x000fe40007ffe0ff */
[----:B------:R-:W-:-:S02]  /*3860*/  ISETP.GE.AND P6, PT, R4, R175, PT ;  /* 0x000000af0400720c */ /* 0x000fc40003fc6270 */
[----:B------:R-:W-:Y:S02]  /*3870*/  ISETP.GE.AND P1, PT, R4, R0, PT ;  /* 0x000000000400720c */ /* 0x000fe40003f26270 */
[C---:B------:R-:W-:Y:S02]  /*3880*/  IADD3 R4, R3.reuse, 0x19, RZ ;  /* 0x0000001903047810 */ /* 0x040fe40007ffe0ff */
[----:B------:R-:W-:Y:S02]  /*3890*/  IADD3 R9, R3, 0x20, RZ ;  /* 0x0000002003097810 */ /* 0x000fe40007ffe0ff */
[----:B------:R-:W-:Y:S02]  /*38a0*/  FSEL R44, R51, -INF , !P4 ;  /* 0xff800000332c7808 */ /* 0x000fe40006000000 */
[----:B------:R-:W-:Y:S02]  /*38b0*/  FSEL R26, R27, -INF , !P3 ;  /* 0xff8000001b1a7808 */ /* 0x000fe40005800000 */
[----:B------:R-:W-:-:S02]  /*38c0*/  ISETP.GE.AND P4, PT, R6, R175, PT ;  /* 0x000000af0600720c */ /* 0x000fc40003f86270 */
[----:B------:R-:W-:Y:S02]  /*38d0*/  ISETP.GE.AND P3, PT, R6, R0, PT ;  /* 0x000000000600720c */ /* 0x000fe40003f66270 */
[----:B------:R-:W-:Y:S02]  /*38e0*/  FSEL R18, R32, -INF , !P5 ;  /* 0xff80000020127808 */ /* 0x000fe40006800000 */
[-C--:B------:R-:W-:Y:S02]  /*38f0*/  ISETP.GE.AND P5, PT, R4, R175.reuse, PT ;  /* 0x000000af0400720c */ /* 0x080fe40003fa6270 */
[----:B-1----:R-:W-:Y:S02]  /*3900*/  FSEL R6, R33, -INF , !P6 ;  /* 0xff80000021067808 */ /* 0x002fe40007000000 */
[----:B------:R-:W-:Y:S02]  /*3910*/  FSEL R12, R21, -INF , !P1 ;  /* 0xff800000150c7808 */ /* 0x000fe40004800000 */
[----:B------:R-:W-:-:S02]  /*3920*/  ISETP.GE.AND P6, PT, R3, R175, PT ;  /* 0x000000af0300720c */ /* 0x000fc40003fc6270 */
[----:B------:R-:W-:Y:S02]  /*3930*/  ISETP.GE.AND P1, PT, R9, R175, PT ;  /* 0x000000af0900720c */ /* 0x000fe40003f26270 */
[----:B------:R-:W-:Y:S02]  /*3940*/  FSEL R10, R16, -INF , !P3 ;  /* 0xff800000100a7808 */ /* 0x000fe40005800000 */
[----:B------:R-:W-:Y:S02]  /*3950*/  FSEL R16, R34, -INF , !P5 ;  /* 0xff80000022107808 */ /* 0x000fe40006800000 */
[----:B------:R-:W-:Y:S02]  /*3960*/  FSEL R48, R48, -INF , !P6 ;  /* 0xff80000030307808 */ /* 0x000fe40007000000 */
[----:B------:R-:W-:Y:S02]  /*3970*/  FSEL R34, R23, -INF , !P1 ;  /* 0xff80000017227808 */ /* 0x000fe40004800000 */
[----:B------:R-:W-:-:S02]  /*3980*/  ISETP.GE.AND P1, PT, R3, R0, PT ;  /* 0x000000000300720c */ /* 0x000fc40003f26270 */
[----:B------:R-:W-:Y:S02]  /*3990*/  FMNMX.FTZ R11, R48, R42, !PT ;  /* 0x0000002a300b7209 */ /* 0x000fe40007810000 */
[----:B------:R-:W-:Y:S02]  /*39a0*/  FSEL R24, R24, -INF , !P1 ;  /* 0xff80000018187808 */ /* 0x000fe40004800000 */
[----:B------:R-:W-:Y:S02]  /*39b0*/  FSEL R14, R20, -INF , !P2 ;  /* 0xff800000140e7808 */ /* 0x000fe40005000000 */
[----:B------:R-:W-:Y:S02]  /*39c0*/  IADD3 R8, R3, 0x21, RZ ;  /* 0x0000002103087810 */ /* 0x000fe40007ffe0ff */
[----:B------:R-:W-:Y:S02]  /*39d0*/  ISETP.GE.AND P2, PT, R4, R0, PT ;  /* 0x000000000400720c */ /* 0x000fe40003f46270 */
[----:B------:R-:W-:-:S02]  /*39e0*/  FMNMX.FTZ R11, R50, R11, !PT ;  /* 0x0000000b320b7209 */ /* 0x000fc40007810000 */
[----:B------:R-:W-:Y:S02]  /*39f0*/  FMNMX.FTZ R15, R24, R40, !PT ;  /* 0x00000028180f7209 */ /* 0x000fe40007810000 */
[C---:B------:R-:W-:Y:S02]  /*3a00*/  ISETP.GE.AND P6, PT, R8.reuse, R175, PT ;  /* 0x000000af0800720c */ /* 0x040fe40003fc6270 */
[----:B------:R-:W-:Y:S02]  /*3a10*/  ISETP.GE.AND P3, PT, R8, R0, PT ;  /* 0x000000000800720c */ /* 0x000fe40003f66270 */
[----:B------:R-:W-:Y:S02]  /*3a20*/  FSEL R8, R17, -INF , !P2 ;  /* 0xff80000011087808 */ /* 0x000fe40005000000 */
[----:B------:R-:W-:Y:S02]  /*3a30*/  FMNMX.FTZ R17, R44, R11, !PT ;  /* 0x0000000b2c117209 */ /* 0x000fe40007810000 */
[----:B------:R-:W-:-:S02]  /*3a40*/  FMNMX.FTZ R15, R38, R15, !PT ;  /* 0x0000000f260f7209 */ /* 0x000fc40007810000 */
[----:B------:R-:W-:Y:S02]  /*3a50*/  FMNMX.FTZ R17, R18, R17, !PT ;  /* 0x0000001112117209 */ /* 0x000fe40007810000 */
[----:B------:R-:W-:Y:S02]  /*3a60*/  FMNMX.FTZ R15, R26, R15, !PT ;  /* 0x0000000f1a0f7209 */ /* 0x000fe40007810000 */
[----:B------:R-:W-:Y:S02]  /*3a70*/  FSEL R4, R35, -INF , !P4 ;  /* 0xff80000023047808 */ /* 0x000fe40006000000 */
[----:B------:R-:W-:Y:S02]  /*3a80*/  FMNMX.FTZ R17, R6, R17, !PT ;  /* 0x0000001106117209 */ /* 0x000fe40007810000 */
[----:B------:R-:W-:Y:S02]  /*3a90*/  FMNMX.FTZ R15, R14, R15, !PT ;  /* 0x0000000f0e0f7209 */ /* 0x000fe40007810000 */
[----:B------:R-:W-:-:S02]  /*3aa0*/  FMNMX.FTZ R17, R4, R17, !PT ;  /* 0x0000001104117209 */ /* 0x000fc40007810000 */
[----:B------:R-:W-:Y:S02]  /*3ab0*/  FMNMX.FTZ R15, R12, R15, !PT ;  /* 0x0000000f0c0f7209 */ /* 0x000fe40007810000 */
[----:B------:R-:W-:Y:S02]  /*3ac0*/  ISETP.GE.AND P4, PT, R9, R0, PT ;  /* 0x000000000900720c */ /* 0x000fe40003f86270 */
[----:B------:R-:W-:Y:S02]  /*3ad0*/  IADD3 R9, R3, 0x28, RZ ;  /* 0x0000002803097810 */ /* 0x000fe40007ffe0ff */
[----:B------:R-:W-:Y:S02]  /*3ae0*/  FMNMX.FTZ R17, R16, R17, !PT ;  /* 0x0000001110117209 */ /* 0x000fe40007810000 */
[----:B------:R-:W-:Y:S02]  /*3af0*/  FMNMX.FTZ R15, R10, R15, !PT ;  /* 0x0000000f0a0f7209 */ /* 0x000fe40007810000 */
[----:B------:R-:W-:-:S02]  /*3b00*/  ISETP.GE.AND P5, PT, R9, R175, PT ;  /* 0x000000af0900720c */ /* 0x000fc40003fa6270 */
[----:B------:R-:W-:Y:S02]  /*3b10*/  ISETP.GE.AND P2, PT, R9, R0, PT ;  /* 0x000000000900720c */ /* 0x000fe40003f46270 */
[----:B------:R-:W-:Y:S02]  /*3b20*/  IADD3 R9, R3, 0x29, RZ ;  /* 0x0000002903097810 */ /* 0x000fe40007ffe0ff */
[----:B------:R-:W-:Y:S02]  /*3b30*/  FSEL R32, R22, -INF , !P6 ;  /* 0xff80000016207808 */ /* 0x000fe40007000000 */
[----:B------:R-:W-:Y:S02]  /*3b40*/  FMNMX.FTZ R17, R34, R17, !PT ;  /* 0x0000001122117209 */ /* 0x000fe40007810000 */
[----:B------:R-:W-:Y:S02]  /*3b50*/  FSEL R28, R36, -INF , !P4 ;  /* 0xff800000241c7808 */ /* 0x000fe40006000000 */
[----:B------:R-:W-:-:S02]  /*3b60*/  FMNMX.FTZ R15, R8, R15, !PT ;  /* 0x0000000f080f7209 */ /* 0x000fc40007810000 */
[----:B------:R-:W-:Y:S02]  /*3b70*/  ISETP.GE.AND P4, PT, R9, R175, PT ;  /* 0x000000af0900720c */ /* 0x000fe40003f86270 */
[----:B------:R-:W-:Y:S02]  /*3b80*/  IADD3 R13, R3, 0x30, RZ ;  /* 0x00000030030d7810 */ /* 0x000fe40007ffe0ff */
        /* <DEDUP_REMOVED lines=18> */
[----:B------:R-:W-:Y:S02]  /*3cb0*/  IADD3 R3, R3, 0x39, RZ ;  /* 0x0000003903037810 */ /* 0x000fe40007ffe0ff */
        /* <DEDUP_REMOVED lines=9> */
[-C--:B------:R-:W-:Y:S02]  /*3d50*/  ISETP.GE.AND P2, PT, R9, R0.reuse, PT ;  /* 0x000000000900720c */ /* 0x080fe40003f46270 */
[----:B------:R-:W-:Y:S02]  /*3d60*/  FSEL R136, R136, -INF , !P1 ;  /* 0xff80000088887808 */ /* 0x000fe40004800000 */
[----:B------:R-:W-:Y:S02]  /*3d70*/  FMNMX.FTZ R15, R138, R15, !PT ;  /* 0x0000000f8a0f7209 */ /* 0x000fe40007810000 */
[----:B------:R-:W-:Y:S02]  /*3d80*/  FSEL R140, R140, -INF , !P6 ;  /* 0xff8000008c8c7808 */ /* 0x000fe40007000000 */
[----:B------:R-:W-:Y:S02]  /*3d90*/  FMNMX.FTZ R17, R142, R17, !PT ;  /* 0x000000118e117209 */ /* 0x000fe40007810000 */
[----:B------:R-:W-:-:S02]  /*3da0*/  ISETP.GE.AND P1, PT, R3, R0, PT ;  /* 0x000000000300720c */ /* 0x000fc40003f26270 */
[----:B------:R-:W-:Y:S02]  /*3db0*/  FSEL R134, R134, -INF , !P2 ;  /* 0xff80000086867808 */ /* 0x000fe40005000000 */
[----:B------:R-:W-:Y:S02]  /*3dc0*/  FMNMX.FTZ R15, R136, R15, !PT ;  /* 0x0000000f880f7209 */ /* 0x000fe40007810000 */
[----:B------:R-:W-:Y:S02]  /*3dd0*/  FMNMX.FTZ R13, R140, R17, !PT ;  /* 0x000000118c0d7209 */ /* 0x000fe40007810000 */
[----:B------:R-:W-:Y:S02]  /*3de0*/  FSEL R130, R130, -INF , !P1 ;  /* 0xff80000082827808 */ /* 0x000fe40004800000 */
[----:B------:R-:W-:Y:S01]  /*3df0*/  FMNMX.FTZ R15, R134, R15, !PT ;  /* 0x0000000f860f7209 */ /* 0x000fe20007810000 */
[----:B------:R-:W1:Y:S01]  /*3e00*/  SHFL.BFLY PT, R20, R13, 0x2, 0x1f ;  /* 0x0c401f000d147f89 */ /* 0x000e6200000e0000 */
[----:B------:R-:W-:-:S02]  /*3e10*/  ISETP.GT.AND P4, PT, R177, R172, PT ;  /* 0x000000acb100720c */ /* 0x000fc40003f84270 */
        /* <DEDUP_REMOVED lines=17> */
[--C-:B------:R-:W-:Y:S02]  /*3f30*/  FFMA.FTZ R116, R50, c[0x0][0x23c], -R135.reuse ;  /* 0x00008f0032747a23 */ /* 0x100fe40000010887 */
[----:B------:R-:W-:Y:S01]  /*3f40*/  FFMA.FTZ R113, R44, c[0x0][0x23c], -R135 ;  /* 0x00008f002c717a23 */ /* 0x000fe20000010887 */
[----:B------:R-:W-:Y:S01]  /*3f50*/  LDSM.16.MT88.4 R48, [R162+0xa000] ;  /* 0x00a00000a230783b */ /* 0x000fe20000004200 */
[--C-:B------:R-:W-:Y:S01]  /*3f60*/  FFMA.FTZ R122, R40, c[0x0][0x23c], -R129.reuse ;  /* 0x00008f00287a7a23 */ /* 0x100fe20000010881 */
[----:B------:R-:W-:Y:S01]  /*3f70*/  MUFU.EX2 R118, R118 ;  /* 0x0000007600767308 */ /* 0x000fe20000000800 */
[--C-:B------:R-:W-:Y:S01]  /*3f80*/  FFMA.FTZ R121, R24, c[0x0][0x23c], -R129.reuse ;  /* 0x00008f0018797a23 */ /* 0x100fe20000010881 */
[----:B------:R-:W1:Y:S01]  /*3f90*/  LDSM.16.MT88.4 R40, [R164+0xa000] ;  /* 0x00a00000a428783b */ /* 0x000e620000004200 */
[----:B------:R-:W-:-:S02]  /*3fa0*/  FFMA.FTZ R123, R38, c[0x0][0x23c], -R129 ;  /* 0x00008f00267b7a23 */ /* 0x000fc40000010881 */
[----:B------:R-:W-:Y:S02]  /*3fb0*/  FFMA.FTZ R114, R26, c[0x0][0x23c], -R129 ;  /* 0x00008f001a727a23 */ /* 0x000fe40000010881 */
        /* <DEDUP_REMOVED lines=9> */
[--C-:B------:R-:W-:Y:S01]  /*4050*/  FFMA.FTZ R110, R12, c[0x0][0x23c], -R129.reuse ;  /* 0x00008f000c6e7a23 */ /* 0x100fe20000010881 */
[----:B------:R-:W4:Y:S01]  /*4060*/  LDSM.16.MT88.4 R16, [R162+0x8800] ;  /* 0x00880000a210783b */ /* 0x000f220000004200 */
[----:B------:R-:W-:-:S02]  /*4070*/  FFMA.FTZ R120, R10, c[0x0][0x23c], -R129 ;  /* 0x00008f000a787a23 */ /* 0x000fc40000010881 */
[----:B------:R-:W-:Y:S01]  /*4080*/  FFMA.FTZ R109, R8, c[0x0][0x23c], -R129 ;  /* 0x00008f00086d7a23 */ /* 0x000fe20000010881 */
[----:B------:R-:W5:Y:S01]  /*4090*/  LDSM.16.MT88.4 R12, [R160+0x8800] ;  /* 0x00880000a00c783b */ /* 0x000f620000004200 */
[--C-:B------:R-:W-:Y:S01]  /*40a0*/  FFMA.FTZ R124, R34, c[0x0][0x23c], -R135.reuse ;  /* 0x00008f00227c7a23 */ /* 0x100fe20000010887 */
[----:B------:R-:W1:Y:S01]  /*40b0*/  MUFU.EX2 R113, R113 ;  /* 0x0000007100717308 */ /* 0x000e620000000800 */
[----:B--2---:R-:W-:Y:S01]  /*40c0*/  F2FP.PACK_AB R64, R117, R118 ;  /* 0x000000767540723e */ /* 0x004fe200000000ff */
[----:B------:R-:W2:Y:S01]  /*40d0*/  LDSM.16.MT88.4 R8, [R164+0xa800] ;  /* 0x00a80000a408783b */ /* 0x000ea20000004200 */
        /* <DEDUP_REMOVED lines=9> */
[----:B------:R-:W-:Y:S01]  /*4170*/  FFMA.FTZ R133, R148, c[0x0][0x23c], -R129 ;  /* 0x00008f0094857a23 */ /* 0x000fe20000010881 */
[----:B------:R-:W3:Y:S01]  /*4180*/  MUFU.EX2 R122, R122 ;  /* 0x0000007a007a7308 */ /* 0x000ee20000000800 */
        /* <DEDUP_REMOVED lines=9> */
[----:B------:R-:W1:Y:S01]  /*4220*/  MUFU.EX2 R114, R114 ;  /* 0x0000007200727308 */ /* 0x000e620000000800 */
[----:B---3--:R-:W-:Y:S01]  /*4230*/  F2FP.PACK_AB R65, R122, R121 ;  /* 0x000000797a41723e */ /* 0x008fe200000000ff */
[----:B------:R-:W-:-:S02]  /*4240*/  FFMA.FTZ R193, R130, c[0x0][0x23c], -R129 ;  /* 0x00008f0082c17a23 */ /* 0x000fc40000010881 */
[----:B------:R-:W-:Y:S02]  /*4250*/  FADD.FTZ R117, R118, R117 ;  /* 0x0000007576757221 */ /* 0x000fe40000010000 */
[----:B------:R-:W-:Y:S02]  /*4260*/  FADD.FTZ R122, R121, R122 ;  /* 0x0000007a797a7221 */ /* 0x000fe40000010000 */
[----:B------:R-:W-:Y:S01]  /*4270*/  MUFU.EX2 R115, R115 ;  /* 0x0000007300737308 */ /* 0x000fe20000000800 */
[----:B------:R-:W-:-:S04]  /*4280*/  FADD.FTZ R116, R116, R117 ;  /* 0x0000007574747221 */ /* 0x000fc80000010000 */
[----:B------:R-:W-:Y:S01]  /*4290*/  FADD.FTZ R116, R113, R116 ;  /* 0x0000007471747221 */ /* 0x000fe20000010000 */
[----:B-1----:R-:W-:Y:S02]  /*42a0*/  F2FP.PACK_AB R67, R114, R123 ;  /* 0x0000007b7243723e */ /* 0x002fe400000000ff */
        /* <DEDUP_REMOVED lines=53> */
[C---:B-----5:R-:W-:Y:S02]  /*4600*/  HMMA.16816.F32 R72, R4.reuse, R12, R72 ;  /* 0x0000000c0448723c */ /* 0x060fe40000001848 */
        /* <DEDUP_REMOVED lines=151> */
.L_x_7347:
[----:B------:R-:W-:-:S05]  /*4f80*/  IMAD.MOV.U32 R6, RZ, RZ, c[0x0][0x1a0] ;  /* 0x00006800ff067624 */ /* 0x000fca00078e00ff */
[----:B------:R-:W-:-:S04]  /*4f90*/  LEA R6, -R6, RZ, 0x6 ;  /* 0x000000ff06067211 */ /* 0x000fc800078e31ff */
[----:B------:R-:W-:Y:S02]  /*4fa0*/  SHF.R.S32.HI R5, RZ, 0x1f, R6 ;  /* 0x0000001fff057819 */ /* 0x000fe40000011406 */
.L_x_7348:
[----:B------:R-:W-:Y:S01]  /*4fb0*/  IMAD.MOV.U32 R4, RZ, RZ, c[0x0][0x1a0] ;  /* 0x00006800ff047624 */ /* 0x000fe200078e00ff */
[C---:B------:R-:W-:Y:S01]  /*4fc0*/  LEA R174, P2, R6.reuse, R174, 0x1 ;  /* 0x000000ae06ae7211 */ /* 0x040fe200078408ff */
[----:B------:R-:W-:Y:S01]  /*4fd0*/  IMAD.MOV.U32 R185, RZ, RZ, 0x5 ;  /* 0x00000005ffb97424 */ /* 0x000fe200078e00ff */
[----:B------:R-:W-:Y:S01]  /*4fe0*/  IADD3 R106, P1, R6, R106, RZ ;  /* 0x0000006a066a7210 */ /* 0x000fe20007f3e0ff */
[----:B------:R-:W-:Y:S01]  /*4ff0*/  IMAD.SHL.U32 R7, R4, 0x20, RZ ;  /* 0x0000002004077824 */ /* 0x000fe200078e00ff */
        /* <DEDUP_REMOVED lines=16> */
[----:B------:R-:W-:-:S02]  /*5100*/  IMAD.X R7, R9, 0x1, R4, P1 ;  /* 0x0000000109077824 */ /* 0x000fc400008e0604 */
[----:B------:R2:W-:Y:S02]  /*5110*/  LDGSTS.E.BYPASS.LTC128B.128 [R179+0xa000], [R10.64+0x80] ;  /* 0x0a0000800ab37fae */ /* 0x0005e4000b901d44 */
[----:B------:R-:W-:Y:S01]  /*5120*/  IMAD.X R21, R7, 0x1, R4, P2 ;  /* 0x0000000107157824 */ /* 0x000fe200010e0604 */
[----:B------:R-:W-:Y:S01]  /*5130*/  ISETP.GE.AND P2, PT, R184, R175, PT ;  /* 0x000000afb800720c */ /* 0x000fe20003f46270 */
        /* <DEDUP_REMOVED lines=8> */
[----:B------:R-:W-:Y:S04]  /*51c0*/  LDSM.16.M88.4 R136, [R168] ;  /* 0x00000000a888783b */ /* 0x000fe80000000200 */
[----:B------:R-:W-:Y:S04]  /*51d0*/  LDSM.16.M88.4 R124, [R167] ;  /* 0x00000000a77c783b */ /* 0x000fe80000000200 */
[----:B------:R-:W5:Y:S04]  /*51e0*/  LDSM.16.M88.4 R116, [R169+0x4800] ;  /* 0x00480000a974783b */ /* 0x000f680000000200 */
[----:B------:R-:W5:Y:S04]  /*51f0*/  LDSM.16.M88.4 R108, [R169+0x5000] ;  /* 0x00500000a96c783b */ /* 0x000f680000000200 */
[----:B------:R-:W-:Y:S04]  /*5200*/  LDSM.16.M88.4 R24, [R166] ;  /* 0x00000000a618783b */ /* 0x000fe80000000200 */
[----:B------:R-:W5:Y:S04]  /*5210*/  LDSM.16.M88.4 R148, [R163+0x4000] ;  /* 0x00400000a394783b */ /* 0x000f680000000200 */
[----:B------:R-:W5:Y:S04]  /*5220*/  LDSM.16.M88.4 R32, [R169+0x5800] ;  /* 0x00580000a920783b */ /* 0x000f680000000200 */
[----:B----4-:R-:W4:Y:S04]  /*5230*/  LDSM.16.M88.4 R20, [R159] ;  /* 0x000000009f14783b */ /* 0x010f280000000200 */
[----:B--2---:R-:W2:Y:S01]  /*5240*/  LDSM.16.M88.4 R8, [R158] ;  /* 0x000000009e08783b */ /* 0x004ea20000000200 */
[C---:B-1----:R-:W-:Y:S03]  /*5250*/  HMMA.16816.F32 R16, R128.reuse, R12, RZ ;  /* 0x0000000c8010723c */ /* 0x042fe600000018ff */
[----:B------:R-:W-:Y:S04]  /*5260*/  LDSM.16.M88.4 R140, [R165] ;  /* 0x00000000a58c783b */ /* 0x000fe80000000200 */
[----:B------:R-:W1:Y:S01]  /*5270*/  LDSM.16.M88.4 R120, [R156] ;  /* 0x000000009c78783b */ /* 0x000e620000000200 */
[C---:B------:R-:W-:Y:S03]  /*5280*/  HMMA.16816.F32 R12, R128.reuse, R14, RZ ;  /* 0x0000000e800c723c */ /* 0x040fe600000018ff */
[----:B------:R-:W1:Y:S04]  /*5290*/  LDSM.16.M88.4 R144, [R157] ;  /* 0x000000009d90783b */ /* 0x000e680000000200 */
[----:B---3--:R-:W3:Y:S01]  /*52a0*/  LDSM.16.M88.4 R4, [R163+0x4800] ;  /* 0x00480000a304783b */ /* 0x008ee20000000200 */
[----:B-----5:R-:W-:Y:S03]  /*52b0*/  HMMA.16816.F32 R28, R128, R116, RZ ;  /* 0x00000074801c723c */ /* 0x020fe600000018ff */
[----:B------:R-:W5:Y:S04]  /*52c0*/  LDSM.16.M88.4 R104, [R163+0x5000] ;  /* 0x00500000a368783b */ /* 0x000f680000000200 */
[----:B------:R-:W0:Y:S01]  /*52d0*/  LDGDEPBAR ;  /* 0x00000000000079af */ /* 0x000e220000000000 */
[C---:B------:R-:W-:Y:S08]  /*52e0*/  HMMA.16816.F32 R16, R136.reuse, R124, R16 ;  /* 0x0000007c8810723c */ /* 0x040ff00000001810 */
[----:B------:R-:W-:Y:S01]  /*52f0*/  HMMA.16816.F32 R12, R136, R126, R12 ;  /* 0x0000007e880c723c */ /* 0x000fe2000000180c */
[----:B------:R-:W-:Y:S07]  /*5300*/  LDSM.16.M88.4 R124, [R170+0x2000] ;  /* 0x00200000aa7c783b */ /* 0x000fee0000000200 */
[C---:B------:R-:W-:Y:S08]  /*5310*/  HMMA.16816.F32 R112, R128.reuse, R108, RZ ;  /* 0x0000006c8070723c */ /* 0x040ff000000018ff */
        /* <DEDUP_REMOVED lines=8> */
[C---:B----4-:R-:W-:Y:S08]  /*53a0*/  HMMA.16816.F32 R28, R136.reuse, R20, R28 ;  /* 0x00000014881c723c */ /* 0x050ff0000000181c */
[C---:B------:R-:W-:Y:S01]  /*53b0*/  HMMA.16816.F32 R116, R136.reuse, R22, R116 ;  /* 0x000000168874723c */ /* 0x040fe20000001874 */
[----:B------:R-:W-:Y:S07]  /*53c0*/  LDSM.16.M88.4 R20, [R156+0x800] ;  /* 0x000800009c14783b */ /* 0x000fee0000000200 */
[C---:B--2---:R-:W-:Y:S08]  /*53d0*/  HMMA.16816.F32 R112, R136.reuse, R8, R112 ;  /* 0x000000088870723c */ /* 0x044ff00000001870 */
        /* <DEDUP_REMOVED lines=14> */
[----:B------:R-:W1:Y:S07]  /*54c0*/  LDSM.16.M88.4 R104, [R168+0x2000] ;  /* 0x00200000a868783b */ /* 0x000e6e0000000200 */
[C---:B--2---:R-:W-:Y:S08]  /*54d0*/  HMMA.16816.F32 R16, R124.reuse, R8, R16 ;  /* 0x000000087c10723c */ /* 0x044ff00000001810 */
        /* <DEDUP_REMOVED lines=8> */
[----:B------:R-:W2:Y:S07]  /*5560*/  LDSM.16.M88.4 R20, [R163+0x6000] ;  /* 0x00600000a314783b */ /* 0x000eae0000000200 */
[C---:B-1----:R-:W-:Y:S08]  /*5570*/  HMMA.16816.F32 R16, R104.reuse, R148, R16 ;  /* 0x000000946810723c */ /* 0x042ff00000001810 */
[----:B------:R-:W-:Y:S08]  /*5580*/  HMMA.16816.F32 R12, R104, R150, R12 ;  /* 0x00000096680c723c */ /* 0x000ff0000000180c */
[C---:B------:R-:W-:Y:S08]  /*5590*/  HMMA.16816.F32 R112, R140.reuse, R4, R112 ;  /* 0x000000048c70723c */ /* 0x040ff00000001870 */
[----:B------:R-:W-:Y:S01]  /*55a0*/  HMMA.16816.F32 R108, R140, R6, R108 ;  /* 0x000000068c6c723c */ /* 0x000fe2000000186c */
[----:B------:R-:W1:Y:S07]  /*55b0*/  LDSM.16.M88.4 R4, [R156+0x2000] ;  /* 0x002000009c04783b */ /* 0x000e6e0000000200 */
[C---:B------:R-:W-:Y:S08]  /*55c0*/  HMMA.16816.F32 R28, R124.reuse, R144, R28 ;  /* 0x000000907c1c723c */ /* 0x040ff0000000181c */
[----:B------:R-:W-:Y:S08]  /*55d0*/  HMMA.16816.F32 R116, R124, R146, R116 ;  /* 0x000000927c74723c */ /* 0x000ff00000001874 */
[C---:B--2---:R-:W-:Y:S08]  /*55e0*/  HMMA.16816.F32 R16, R24.reuse, R20, R16 ;  /* 0x000000141810723c */ /* 0x044ff00000001810 */
[----:B------:R-:W-:Y:S01]  /*55f0*/  HMMA.16816.F32 R12, R24, R22, R12 ;  /* 0x00000016180c723c */ /* 0x000fe2000000180c */
[----:B------:R-:W2:Y:S07]  /*5600*/  LDSM.16.M88.4 R20, [R153] ;  /* 0x000000009914783b */ /* 0x000eae0000000200 */
        /* <DEDUP_REMOVED lines=8> */
[C---:B-1----:R-:W-:Y:S08]  /*5690*/  HMMA.16816.F32 R16, R8.reuse, R4, R16 ;  /* 0x000000040810723c */ /* 0x042ff00000001810 */
[----:B------:R-:W-:Y:S01]  /*56a0*/  HMMA.16816.F32 R12, R8, R6, R12 ;  /* 0x00000006080c723c */ /* 0x000fe2000000180c */
[----:B------:R-:W1:Y:S07]  /*56b0*/  LDSM.16.M88.4 R4, [R163+0x7000] ;  /* 0x00700000a304783b */ /* 0x000e6e0000000200 */
[----:B------:R-:W-:Y:S08]  /*56c0*/  HMMA.16816.F32 R128, R140, R138, R128 ;  /* 0x0000008a8c80723c */ /* 0x000ff00000001880 */
[----:B--2---:R-:W-:Y:S01]  /*56d0*/  HMMA.16816.F32 R144, R104, R20, R144 ;  /* 0x000000146890723c */ /* 0x004fe20000001890 */
[----:B------:R-:W-:-:S02]  /*56e0*/  FMUL.FTZ R16, R16, c[0x0][0x2ec] ;  /* 0x0000bb0010107a20 */ /* 0x000fc40000410000 */
[----:B------:R-:W-:Y:S02]  /*56f0*/  FMUL.FTZ R17, R17, c[0x0][0x2ec] ;  /* 0x0000bb0011117a20 */ /* 0x000fe40000410000 */
[----:B------:R-:W-:Y:S01]  /*5700*/  MUFU.TANH R120, R16 ;  /* 0x0000001000787308 */ /* 0x000fe20000002400 */
[----:B------:R-:W-:Y:S02]  /*5710*/  FMUL.FTZ R122, R18, c[0x0][0x2ec] ;  /* 0x0000bb00127a7a20 */ /* 0x000fe40000410000 */
[----:B------:R-:W-:Y:S01]  /*5720*/  HMMA.16816.F32 R108, R104, R22, R108 ;  /* 0x00000016686c723c */ /* 0x000fe2000000186c */
[----:B------:R-:W2:Y:S01]  /*5730*/  LDSM.16.M88.4 R20, [R152] ;  /* 0x000000009814783b */ /* 0x000ea20000000200 */
[----:B------:R-:W-:Y:S02]  /*5740*/  FMUL.FTZ R12, R12, c[0x0][0x2ec] ;  /* 0x0000bb000c0c7a20 */ /* 0x000fe40000410000 */
[----:B------:R-:W-:Y:S01]  /*5750*/  FMUL.FTZ R13, R13, c[0x0][0x2ec] ;  /* 0x0000bb000d0d7a20 */ /* 0x000fe20000410000 */
[----:B------:R5:W-:Y:S01]  /*5760*/  MUFU.TANH R121, R17 ;  /* 0x0000001100797308 */ /* 0x000be20000002400 */
[----:B------:R-:W-:-:S02]  /*5770*/  FMUL.FTZ R14, R14, c[0x0][0x2ec] ;  /* 0x0000bb000e0e7a20 */ /* 0x000fc40000410000 */
[----:B---3--:R-:W-:Y:S01]  /*5780*/  HMMA.16816.F32 R28, R24, R132, R28 ;  /* 0x00000084181c723c */ /* 0x008fe2000000181c */
[----:B------:R-:W-:-:S04]  /*5790*/  FMUL.FTZ R15, R15, c[0x0][0x2ec] ;  /* 0x0000bb000f0f7a20 */ /* 0x000fc80000410000 */
[----:B------:R-:W-:Y:S03]  /*57a0*/  MUFU.TANH R123, R12 ;  /* 0x0000000c007b7308 */ /* 0x000fe60000002400 */
[----:B----4-:R-:W-:Y:S05]  /*57b0*/  HMMA.16816.F32 R128, R124, R34, R128 ;  /* 0x000000227c80723c */ /* 0x010fea0000001880 */
[----:B------:R-:W-:Y:S03]  /*57c0*/  MUFU.TANH R122, R122 ;  /* 0x0000007a007a7308 */ /* 0x000fe60000002400 */
[C---:B------:R-:W-:Y:S08]  /*57d0*/  HMMA.16816.F32 R116, R24.reuse, R134, R116 ;  /* 0x000000861874723c */ /* 0x040ff00000001874 */
[C---:B-1----:R-:W-:Y:S08]  /*57e0*/  HMMA.16816.F32 R144, R24.reuse, R4, R144 ;  /* 0x000000041890723c */ /* 0x042ff00000001890 */
[----:B------:R-:W-:Y:S01]  /*57f0*/  HMMA.16816.F32 R108, R24, R6, R108 ;  /* 0x00000006186c723c */ /* 0x000fe2000000186c */
[----:B------:R-:W1:Y:S07]  /*5800*/  LDSM.16.M88.4 R4, [R163+0x7800] ;  /* 0x00780000a304783b */ /* 0x000e6e0000000200 */
[----:B------:R-:W-:Y:S08]  /*5810*/  HMMA.16816.F32 R148, R124, R32, R148 ;  /* 0x000000207c94723c */ /* 0x000ff00000001894 */
[----:B------:R-:W-:Y:S01]  /*5820*/  HMMA.16816.F32 R28, R8, R112, R28 ;  /* 0x00000070081c723c */ /* 0x000fe2000000181c */
[----:B------:R-:W3:Y:S06]  /*5830*/  MUFU.TANH R112, R13 ;  /* 0x0000000d00707308 */ /* 0x000eec0000002400 */
[----:B------:R-:W-:Y:S01]  /*5840*/  FMUL.FTZ R113, R19, c[0x0][0x2ec] ;  /* 0x0000bb0013717a20 */ /* 0x000fe20000410000 */
[----:B--2---:R-:W-:Y:S01]  /*5850*/  HMMA.16816.F32 R128, R104, R22, R128 ;  /* 0x000000166880723c */ /* 0x004fe20000001880 */
[----:B-----5:R-:W2:Y:S04]  /*5860*/  LDSM.16.M88.4 R16, [R156+0x3000] ;  /* 0x003000009c10783b */ /* 0x020ea80000000200 */
[----:B------:R-:W4:Y:S03]  /*5870*/  MUFU.TANH R113, R113 ;  /* 0x0000007100717308 */ /* 0x000f260000002400 */
[----:B------:R-:W-:Y:S05]  /*5880*/  HMMA.16816.F32 R116, R8, R114, R116 ;  /* 0x000000720874723c */ /* 0x000fea0000001874 */
[----:B------:R-:W-:Y:S03]  /*5890*/  MUFU.TANH R114, R14 ;  /* 0x0000000e00727308 */ /* 0x000fe60000002400 */
[----:B------:R-:W-:Y:S01]  /*58a0*/  HMMA.16816.F32 R148, R104, R20, R148 ;  /* 0x000000146894723c */ /* 0x000fe20000001894 */
[----:B------:R-:W-:-:S02]  /*58b0*/  FMUL.FTZ R28, R28, c[0x0][0x2ec] ;  /* 0x0000bb001c1c7a20 */ /* 0x000fc40000410000 */
[----:B------:R-:W-:Y:S02]  /*58c0*/  FMUL.FTZ R29, R29, c[0x0][0x2ec] ;  /* 0x0000bb001d1d7a20 */ /* 0x000fe40000410000 */
[----:B------:R5:W-:Y:S03]  /*58d0*/  MUFU.TANH R115, R15 ;  /* 0x0000000f00737308 */ /* 0x000be60000002400 */
[----:B-1----:R-:W-:Y:S05]  /*58e0*/  HMMA.16816.F32 R128, R24, R6, R128 ;  /* 0x000000061880723c */ /* 0x002fea0000001880 */
[----:B------:R-:W-:Y:S02]  /*58f0*/  MUFU.TANH R28, R28 ;  /* 0x0000001c001c7308 */ /* 0x000fe40000002400 */
[----:B------:R-:W-:Y:S01]  /*5900*/  IADD3 R7, R184, 0x9, RZ ;  /* 0x00000009b8077810 */ /* 0x000fe20007ffe0ff */
[----:B------:R-:W-:-:S02]  /*5910*/  FMUL.FTZ R32, R116, c[0x0][0x2ec] ;  /* 0x0000bb0074207a20 */ /* 0x000fc40000410000 */
[----:B------:R-:W-:Y:S01]  /*5920*/  FMUL.FTZ R33, R117, c[0x0][0x2ec] ;  /* 0x0000bb0075217a20 */ /* 0x000fe20000410000 */
[----:B------:R-:W-:Y:S01]  /*5930*/  ISETP.GE.AND P6, PT, R7, R175, PT ;  /* 0x000000af0700720c */ /* 0x000fe20003fc6270 */
[----:B------:R-:W-:Y:S01]  /*5940*/  FMUL.FTZ R21, R118, c[0x0][0x2ec] ;  /* 0x0000bb0076157a20 */ /* 0x000fe20000410000 */
[----:B-----5:R-:W1:Y:S01]  /*5950*/  LDSM.16.M88.4 R12, [R156+0x3800] ;  /* 0x003800009c0c783b */ /* 0x020e620000000200 */
[----:B------:R-:W-:Y:S01]  /*5960*/  MUFU.TANH R29, R29 ;  /* 0x0000001d001d7308 */ /* 0x000fe20000002400 */
[----:B---3--:R-:W-:Y:S01]  /*5970*/  FSEL R112, R112, -INF , !P6 ;  /* 0xff80000070707808 */ /* 0x008fe20007000000 */
[----:B------:R-:W-:Y:S01]  /*5980*/  HMMA.16816.F32 R148, R24, R4, R148 ;  /* 0x000000041894723c */ /* 0x000fe20000001894 */
[----:B------:R-:W-:-:S05]  /*5990*/  DEPBAR.LE SB0, 0x0 ;  /* 0x000080000000791a */ /* 0x000fca0000000000 */
[----:B------:R-:W-:Y:S01]  /*59a0*/  MUFU.TANH R32, R32 ;  /* 0x0000002000207308 */ /* 0x000fe20000002400 */
[----:B------:R-:W-:Y:S01]  /*59b0*/  IADD3 R5, R184, 0x1, RZ ;  /* 0x00000001b8057810 */ /* 0x000fe20007ffe0ff */
[C---:B--2---:R-:W-:Y:S03]  /*59c0*/  HMMA.16816.F32 R144, R8.reuse, R16, R144 ;  /* 0x000000100890723c */ /* 0x044fe60000001890 */
[CC--:B------:R-:W-:Y:S02]  /*59d0*/  ISETP.GE.AND P4, PT, R5.reuse, R175.reuse, PT ;  /* 0x000000af0500720c */ /* 0x0c0fe40003f86270 */
[-C--:B------:R-:W-:Y:S01]  /*59e0*/  ISETP.GE.AND P3, PT, R5, R0.reuse, PT ;  /* 0x000000000500720c */ /* 0x080fe20003f66270 */
[----:B------:R-:W-:Y:S01]  /*59f0*/  MUFU.TANH R33, R33 ;  /* 0x0000002100217308 */ /* 0x000fe20000002400 */
[----:B------:R-:W-:Y:S01]  /*5a00*/  FMUL.FTZ R16, R30, c[0x0][0x2ec] ;  /* 0x0000bb001e107a20 */ /* 0x000fe20000410000 */
[----:B------:R-:W-:Y:S01]  /*5a10*/  HMMA.16816.F32 R108, R8, R18, R108 ;  /* 0x00000012086c723c */ /* 0x000fe2000000186c */
[----:B------:R-:W-:Y:S01]  /*5a20*/  IADD3 R5, R184, 0x8, RZ ;  /* 0x00000008b8057810 */ /* 0x000fe20007ffe0ff */
[----:B------:R-:W-:Y:S01]  /*5a30*/  FMUL.FTZ R17, R31, c[0x0][0x2ec] ;  /* 0x0000bb001f117a20 */ /* 0x000fe20000410000 */
[----:B----4-:R-:W-:Y:S01]  /*5a40*/  FSEL R113, R113, -INF , !P3 ;  /* 0xff80000071717808 */ /* 0x010fe20005800000 */
[----:B------:R-:W-:Y:S01]  /*5a50*/  FMUL.FTZ R31, R119, c[0x0][0x2ec] ;  /* 0x0000bb00771f7a20 */ /* 0x000fe20000410000 */
[C---:B------:R-:W-:Y:S01]  /*5a60*/  ISETP.GE.AND P1, PT, R5.reuse, R175, PT ;  /* 0x000000af0500720c */ /* 0x040fe20003f26270 */
[----:B------:R-:W-:Y:S01]  /*5a70*/  MUFU.TANH R16, R16 ;  /* 0x0000001000107308 */ /* 0x000fe20000002400 */
[----:B------:R-:W-:-:S02]  /*5a80*/  ISETP.GE.AND P5, PT, R5, R0, PT ;  /* 0x000000000500720c */ /* 0x000fc40003fa6270 */
[----:B------:R-:W-:Y:S02]  /*5a90*/  FSEL R5, R120, -INF , !P2 ;  /* 0xff80000078057808 */ /* 0x000fe40005000000 */
[-C--:B------:R-:W-:Y:S02]  /*5aa0*/  ISETP.GE.AND P2, PT, R7, R0.reuse, PT ;  /* 0x000000000700720c */ /* 0x080fe40003f46270 */
[C---:B------:R-:W-:Y:S01]  /*5ab0*/  IADD3 R7, R184.reuse, 0x11, RZ ;  /* 0x00000011b8077810 */ /* 0x040fe20007ffe0ff */
[----:B------:R-:W2:Y:S01]  /*5ac0*/  MUFU.TANH R17, R17 ;  /* 0x0000001100117308 */ /* 0x000ea20000002400 */
[----:B------:R-:W-:Y:S01]  /*5ad0*/  IADD3 R18, R184, 0x18, RZ ;  /* 0x00000018b8127810 */ /* 0x000fe20007ffe0ff */
[----:B------:R-:W-:Y:S01]  /*5ae0*/  FMUL.FTZ R4, R145, c[0x0][0x2ec] ;  /* 0x0000bb0091047a20 */ /* 0x000fe20000410000 */
[----:B------:R-:W-:Y:S01]  /*5af0*/  ISETP.GE.AND P3, PT, R7, R0, PT ;  /* 0x000000000700720c */ /* 0x000fe20003f66270 */
[----:B------:R-:W-:Y:S02]  /*5b00*/  FMUL.FTZ R135, R147, c[0x0][0x2ec] ;  /* 0x0000bb0093877a20 */ /* 0x000fe40000410000 */
[----:B------:R-:W-:Y:S01]  /*5b10*/  FMUL.FTZ R146, R146, c[0x0][0x2ec] ;  /* 0x0000bb0092927a20 */ /* 0x000fe20000410000 */
[----:B-1----:R-:W-:Y:S01]  /*5b20*/  HMMA.16816.F32 R128, R8, R14, R128 ;  /* 0x0000000e0880723c */ /* 0x002fe20000001880 */
[----:B------:R-:W1:Y:S01]  /*5b30*/  MUFU.TANH R4, R4 ;  /* 0x0000000400047308 */ /* 0x000e620000002400 */
[----:B------:R-:W-:-:S02]  /*5b40*/  FMUL.FTZ R34, R144, c[0x0][0x2ec] ;  /* 0x0000bb0090227a20 */ /* 0x000fc40000410000 */
[----:B------:R-:W-:Y:S02]  /*5b50*/  FMUL.FTZ R110, R110, c[0x0][0x2ec] ;  /* 0x0000bb006e6e7a20 */ /* 0x000fe40000410000 */
[----:B------:R-:W-:Y:S01]  /*5b60*/  FMUL.FTZ R30, R108, c[0x0][0x2ec] ;  /* 0x0000bb006c1e7a20 */ /* 0x000fe20000410000 */
[----:B------:R-:W-:Y:S01]  /*5b70*/  IADD3 R15, R184, 0x19, RZ ;  /* 0x00000019b80f7810 */ /* 0x000fe20007ffe0ff */
[----:B------:R-:W-:Y:S01]  /*5b80*/  HMMA.16816.F32 R148, R8, R12, R148 ;  /* 0x0000000c0894723c */ /* 0x000fe20000001894 */
[----:B------:R-:W3:Y:S01]  /*5b90*/  MUFU.TANH R31, R31 ;  /* 0x0000001f001f7308 */ /* 0x000ee20000002400 */
[----:B--2---:R-:W-:Y:S01]  /*5ba0*/  FSEL R23, R17, -INF , !P3 ;  /* 0xff80000011177808 */ /* 0x004fe20005800000 */
[----:B------:R-:W-:-:S04]  /*5bb0*/  FMUL.FTZ R6, R109, c[0x0][0x2ec] ;  /* 0x0000bb006d067a20 */ /* 0x000fc80000410000 */
[----:B------:R-:W-:Y:S01]  /*5bc0*/  FSEL R12, R121, -INF , !P4 ;  /* 0xff800000790c7808 */ /* 0x000fe20006000000 */
[----:B------:R-:W-:Y:S01]  /*5bd0*/  FMUL.FTZ R11, R111, c[0x0][0x2ec] ;  /* 0x0000bb006f0b7a20 */ /* 0x000fe20000410000 */
[C---:B------:R-:W-:Y:S01]  /*5be0*/  IADD3 R8, R184.reuse, 0x10, RZ ;  /* 0x00000010b8087810 */ /* 0x040fe20007ffe0ff */
[----:B------:R-:W2:Y:S01]  /*5bf0*/  MUFU.TANH R13, R146 ;  /* 0x00000092000d7308 */ /* 0x000ea20000002400 */
[-C--:B------:R-:W-:Y:S02]  /*5c00*/  ISETP.GE.AND P4, PT, R184, R0.reuse, PT ;  /* 0x00000000b800720c */ /* 0x080fe40003f86270 */
[----:B------:R-:W-:Y:S02]  /*5c10*/  FSEL R10, R123, -INF , !P1 ;  /* 0xff8000007b0a7808 */ /* 0x000fe40004800000 */
[-C--:B------:R-:W-:Y:S01]  /*5c20*/  ISETP.GE.AND P1, PT, R8, R175.reuse, PT ;  /* 0x000000af0800720c */ /* 0x080fe20003f26270 */
[----:B------:R-:W-:Y:S01]  /*5c30*/  FMUL.FTZ R120, R128, c[0x0][0x2ec] ;  /* 0x0000bb0080787a20 */ /* 0x000fe20000410000 */
[-C--:B------:R-:W-:Y:S01]  /*5c40*/  ISETP.GE.AND P6, PT, R8, R0.reuse, PT ;  /* 0x000000000800720c */ /* 0x080fe20003fc6270 */
[----:B------:R-:W4:Y:S01]  /*5c50*/  MUFU.TANH R135, R135 ;  /* 0x0000008700877308 */ /* 0x000f220000002400 */
[----:B------:R-:W-:Y:S01]  /*5c60*/  FSEL R8, R122, -INF , !P4 ;  /* 0xff8000007a087808 */ /* 0x000fe20006000000 */
[----:B------:R-:W-:Y:S01]  /*5c70*/  FMUL.FTZ R118, R129, c[0x0][0x2ec] ;  /* 0x0000bb0081767a20 */ /* 0x000fe20000410000 */
[-C--:B------:R-:W-:Y:S01]  /*5c80*/  ISETP.GE.AND P4, PT, R7, R175.reuse, PT ;  /* 0x000000af0700720c */ /* 0x080fe20003f86270 */
[----:B------:R-:W-:Y:S01]  /*5c90*/  FMUL.FTZ R117, R130, c[0x0][0x2ec] ;  /* 0x0000bb0082757a20 */ /* 0x000fe20000410000 */
[----:B------:R-:W-:Y:S01]  /*5ca0*/  FSEL R26, R28, -INF , !P1 ;  /* 0xff8000001c1a7808 */ /* 0x000fe20004800000 */
[----:B------:R-:W-:Y:S01]  /*5cb0*/  FMUL.FTZ R14, R148, c[0x0][0x2ec] ;  /* 0x0000bb00940e7a20 */ /* 0x000fe20000410000 */
[----:B------:R-:W-:Y:S01]  /*5cc0*/  FSEL R24, R29, -INF , !P4 ;  /* 0xff8000001d187808 */ /* 0x000fe20006000000 */
[----:B------:R-:W5:Y:S01]  /*5cd0*/  MUFU.TANH R133, R110 ;  /* 0x0000006e00857308 */ /* 0x000f620000002400 */
[-C--:B------:R-:W-:Y:S01]  /*5ce0*/  ISETP.GE.AND P1, PT, R15, R175.reuse, PT ;  /* 0x000000af0f00720c */ /* 0x080fe20003f26270 */
[----:B------:R-:W-:Y:S01]  /*5cf0*/  FMUL.FTZ R122, R149, c[0x0][0x2ec] ;  /* 0x0000bb00957a7a20 */ /* 0x000fe20000410000 */
[----:B------:R-:W-:Y:S01]  /*5d00*/  ISETP.GE.AND P4, PT, R15, R0, PT ;  /* 0x000000000f00720c */ /* 0x000fe20003f86270 */
[----:B------:R-:W-:Y:S01]  /*5d10*/  FMUL.FTZ R121, R150, c[0x0][0x2ec] ;  /* 0x0000bb0096797a20 */ /* 0x000fe20000410000 */
[----:B------:R-:W-:Y:S01]  /*5d20*/  IADD3 R15, R184, 0x21, RZ ;  /* 0x00000021b80f7810 */ /* 0x000fe20007ffe0ff */
[----:B------:R-:W-:Y:S01]  /*5d30*/  FMUL.FTZ R119, R151, c[0x0][0x2ec] ;  /* 0x0000bb0097777a20 */ /* 0x000fe20000410000 */
[----:B------:R-:W-:Y:S01]  /*5d40*/  FSEL R9, R114, -INF , !P5 ;  /* 0xff80000072097808 */ /* 0x000fe20006800000 */
[----:B------:R-:W1:Y:S01]  /*5d50*/  MUFU.TANH R120, R120 ;  /* 0x0000007800787308 */ /* 0x000e620000002400 */
[----:B------:R-:W-:Y:S01]  /*5d60*/  FSEL R7, R115, -INF , !P2 ;  /* 0xff80000073077808 */ /* 0x000fe20005000000 */
[----:B------:R-:W-:Y:S01]  /*5d70*/  FMUL.FTZ R115, R131, c[0x0][0x2ec] ;  /* 0x0000bb0083737a20 */ /* 0x000fe20000410000 */
[----:B------:R-:W-:-:S02]  /*5d80*/  ISETP.GE.AND P5, PT, R18, R175, PT ;  /* 0x000000af1200720c */ /* 0x000fc40003fa6270 */
[-C--:B------:R-:W-:Y:S02]  /*5d90*/  ISETP.GE.AND P2, PT, R18, R0.reuse, PT ;  /* 0x000000001200720c */ /* 0x080fe40003f46270 */
[----:B------:R-:W-:Y:S01]  /*5da0*/  FSEL R25, R16, -INF , !P6 ;  /* 0xff80000010197808 */ /* 0x000fe20007000000 */
[----:B------:R-:W2:Y:S01]  /*5db0*/  MUFU.TANH R21, R21 ;  /* 0x0000001500157308 */ /* 0x000ea20000002400 */
[----:B------:R-:W-:Y:S02]  /*5dc0*/  IADD3 R18, R184, 0x20, RZ ;  /* 0x00000020b8127810 */ /* 0x000fe40007ffe0ff */
[----:B------:R-:W-:Y:S02]  /*5dd0*/  ISETP.GE.AND P6, PT, R15, R175, PT ;  /* 0x000000af0f00720c */ /* 0x000fe40003fc6270 */
[----:B------:R-:W-:Y:S02]  /*5de0*/  FSEL R22, R32, -INF , !P5 ;  /* 0xff80000020167808 */ /* 0x000fe40006800000 */
[----:B------:R-:W-:Y:S01]  /*5df0*/  FSEL R20, R33, -INF , !P1 ;  /* 0xff80000021147808 */ /* 0x000fe20004800000 */
[----:B------:R-:W5:Y:S01]  /*5e00*/  MUFU.TANH R34, R34 ;  /* 0x0000002200227308 */ /* 0x000f620000002400 */
[----:B------:R-:W-:-:S02]  /*5e10*/  ISETP.GE.AND P1, PT, R18, R0, PT ;  /* 0x000000001200720c */ /* 0x000fc40003f26270 */
[----:B------:R-:W-:Y:S02]  /*5e20*/  ISETP.GE.AND P3, PT, R15, R0, PT ;  /* 0x000000000f00720c */ /* 0x000fe40003f66270 */
[----:B-1----:R-:W-:Y:S02]  /*5e30*/  FSEL R32, R4, -INF , !P6 ;  /* 0xff80000004207808 */ /* 0x002fe40007000000 */
[C---:B------:R-:W-:Y:S01]  /*5e40*/  IADD3 R16, R184.reuse, 0x28, RZ ;  /* 0x00000028b8107810 */ /* 0x040fe20007ffe0ff */
[----:B------:R-:W1:Y:S01]  /*5e50*/  MUFU.TANH R30, R30 ;  /* 0x0000001e001e7308 */ /* 0x000e620000002400 */
[----:B------:R-:W-:Y:S02]  /*5e60*/  IADD3 R4, R184, 0x31, RZ ;  /* 0x00000031b8047810 */ /* 0x000fe40007ffe0ff */
[----:B---3--:R-:W-:Y:S02]  /*5e70*/  FSEL R31, R31, -INF , !P4 ;  /* 0xff8000001f1f7808 */ /* 0x008fe40006000000 */
[----:B--2---:R-:W-:-:S02]  /*5e80*/  FSEL R29, R13, -INF , !P1 ;  /* 0xff8000000d1d7808 */ /* 0x004fc40004800000 */
[----:B----4-:R-:W-:Y:S01]  /*5e90*/  FSEL R135, R135, -INF , !P3 ;  /* 0xff80000087877808 */ /* 0x010fe20005800000 */
[----:B------:R-:W2:Y:S01]  /*5ea0*/  MUFU.TANH R6, R6 ;  /* 0x0000000600067308 */ /* 0x000ea20000002400 */
[-C--:B------:R-:W-:Y:S02]  /*5eb0*/  ISETP.GE.AND P4, PT, R16, R0.reuse, PT ;  /* 0x000000001000720c */ /* 0x080fe40003f86270 */
[C---:B------:R-:W-:Y:S02]  /*5ec0*/  ISETP.GE.AND P1, PT, R4.reuse, R175, PT ;  /* 0x000000af0400720c */ /* 0x040fe40003f26270 */
[----:B------:R-:W-:Y:S02]  /*5ed0*/  ISETP.GE.AND P3, PT, R4, R0, PT ;  /* 0x000000000400720c */ /* 0x000fe40003f66270 */
[----:B------:R-:W-:Y:S01]  /*5ee0*/  IADD3 R4, R184, 0x38, RZ ;  /* 0x00000038b8047810 */ /* 0x000fe20007ffe0ff */
[----:B------:R-:W3:Y:S01]  /*5ef0*/  MUFU.TANH R11, R11 ;  /* 0x0000000b000b7308 */ /* 0x000ee20000002400 */
[----:B-----5:R-:W-:-:S02]  /*5f00*/  FSEL R133, R133, -INF , !P4 ;  /* 0xff80000085857808 */ /* 0x020fc40006000000 */
[-C--:B------:R-:W-:Y:S02]  /*5f10*/  ISETP.GE.AND P4, PT, R4, R175.reuse, PT ;  /* 0x000000af0400720c */ /* 0x080fe40003f86270 */
[----:B------:R-:W-:Y:S02]  /*5f20*/  ISETP.GE.AND P5, PT, R18, R175, PT ;  /* 0x000000af1200720c */ /* 0x000fe40003fa6270 */
[----:B------:R-:W-:Y:S01]  /*5f30*/  IADD3 R15, R184, 0x29, RZ ;  /* 0x00000029b80f7810 */ /* 0x000fe20007ffe0ff */
[----:B------:R-:W4:Y:S01]  /*5f40*/  MUFU.TANH R14, R14 ;  /* 0x0000000e000e7308 */ /* 0x000f220000002400 */
[----:B------:R-:W-:Y:S02]  /*5f50*/  FSEL R120, R120, -INF , !P4 ;  /* 0xff80000078787808 */ /* 0x000fe40006000000 */
[----:B------:R-:W-:Y:S02]  /*5f60*/  FSEL R21, R21, -INF , !P2 ;  /* 0xff80000015157808 */ /* 0x000fe40005000000 */
[----:B------:R-:W-:-:S02]  /*5f70*/  FSEL R34, R34, -INF , !P5 ;  /* 0xff80000022227808 */ /* 0x000fc40006800000 */
[----:B------:R-:W-:Y:S01]  /*5f80*/  ISETP.GT.AND P4, PT, R177, R172, PT ;  /* 0x000000acb100720c */ /* 0x000fe20003f84270 */
[----:B------:R-:W5:Y:S01]  /*5f90*/  MUFU.TANH R122, R122 ;  /* 0x0000007a007a7308 */ /* 0x000f620000002400 */
[-C--:B------:R-:W-:Y:S02]  /*5fa0*/  ISETP.GE.AND P2, PT, R16, R175.reuse, PT ;  /* 0x000000af1000720c */ /* 0x080fe40003f46270 */
[C---:B------:R-:W-:Y:S02]  /*5fb0*/  ISETP.GE.AND P5, PT, R15.reuse, R175, PT ;  /* 0x000000af0f00720c */ /* 0x040fe40003fa6270 */
[----:B------:R-:W-:Y:S02]  /*5fc0*/  ISETP.GE.AND P6, PT, R15, R0, PT ;  /* 0x000000000f00720c */ /* 0x000fe40003fc6270 */
[----:B------:R-:W-:Y:S01]  /*5fd0*/  IADD3 R15, R184, 0x30, RZ ;  /* 0x00000030b80f7810 */ /* 0x000fe20007ffe0ff */
[----:B------:R-:W5:Y:S01]  /*5fe0*/  MUFU.TANH R118, R118 ;  /* 0x0000007600767308 */ /* 0x000f620000002400 */
[----:B-1----:R-:W-:-:S02]  /*5ff0*/  FSEL R30, R30, -INF , !P2 ;  /* 0xff8000001e1e7808 */ /* 0x002fc40005000000 */
[----:B------:R-:W-:Y:S02]  /*6000*/  ISETP.GE.AND P2, PT, R15, R175, PT ;  /* 0x000000af0f00720c */ /* 0x000fe40003f46270 */
[----:B------:R-:W-:Y:S02]  /*6010*/  IADD3 R184, R184, 0x39, RZ ;  /* 0x00000039b8b87810 */ /* 0x000fe40007ffe0ff */
[----:B--2---:R-:W-:Y:S01]  /*6020*/  FSEL R28, R6, -INF , !P5 ;  /* 0xff800000061c7808 */ /* 0x004fe20006800000 */
[----:B------:R-:W1:Y:S01]  /*6030*/  MUFU.TANH R121, R121 ;  /* 0x0000007900797308 */ /* 0x000e620000002400 */
[----:B---3--:R-:W-:Y:S02]  /*6040*/  FSEL R131, R11, -INF , !P6 ;  /* 0xff8000000b837808 */ /* 0x008fe40007000000 */
[----:B----4-:R-:W-:Y:S02]  /*6050*/  FSEL R128, R14, -INF , !P2 ;  /* 0xff8000000e807808 */ /* 0x010fe40005000000 */
[----:B-----5:R-:W-:Y:S01]  /*6060*/  FSEL R122, R122, -INF , !P1 ;  /* 0xff8000007a7a7808 */ /* 0x020fe20004800000 */
[----:B------:R-:W-:Y:S01]  /*6070*/  BAR.SYNC.DEFER_BLOCKING 0x0 ;  /* 0x0000000000007b1d */ /* 0x000fe20000010000 */
[----:B------:R-:W-:-:S02]  /*6080*/  ISETP.GE.AND P5, PT, R15, R0, PT ;  /* 0x000000000f00720c */ /* 0x000fc40003fa6270 */
[----:B------:R-:W-:Y:S02]  /*6090*/  ISETP.GE.AND P6, PT, R184, R175, PT ;  /* 0x000000afb800720c */ /* 0x000fe40003fc6270 */
[-C--:B------:R-:W-:Y:S01]  /*60a0*/  ISETP.GE.AND P2, PT, R4, R0.reuse, PT ;  /* 0x000000000400720c */ /* 0x080fe20003f46270 */
[----:B------:R-:W2:Y:S01]  /*60b0*/  MUFU.TANH R119, R119 ;  /* 0x0000007700777308 */ /* 0x000ea20000002400 */
[----:B------:R-:W-:Y:S02]  /*60c0*/  ISETP.GE.AND P1, PT, R184, R0, PT ;  /* 0x00000000b800720c */ /* 0x000fe40003f26270 */
[----:B------:R-:W-:Y:S02]  /*60d0*/  FSEL R118, R118, -INF , !P6 ;  /* 0xff80000076767808 */ /* 0x000fe40007000000 */
[----:B-1----:R-:W-:-:S03]  /*60e0*/  FSEL R121, R121, -INF , !P5 ;  /* 0xff80000079797808 */ /* 0x002fc60006800000 */
[----:B------:R-:W1:Y:S08]  /*60f0*/  MUFU.TANH R117, R117 ;  /* 0x0000007500757308 */ /* 0x000e700000002400 */
[----:B------:R-:W3:Y:S01]  /*6100*/  MUFU.TANH R115, R115 ;  /* 0x0000007300737308 */ /* 0x000ee20000002400 */
[----:B--2---:R-:W-:Y:S02]  /*6110*/  FSEL R119, R119, -INF , !P3 ;  /* 0xff80000077777808 */ /* 0x004fe40005800000 */
[----:B-1----:R-:W-:-:S02]  /*6120*/  FSEL R117, R117, -INF , !P2 ;  /* 0xff80000075757808 */ /* 0x002fc40005000000 */
[----:B---3--:R-:W-:Y:S01]  /*6130*/  FSEL R115, R115, -INF , !P1 ;  /* 0xff80000073737808 */ /* 0x008fe20004800000 */
        /* <DEDUP_REMOVED lines=59> */
.L_x_7350:
[----:B------:R-:W-:-:S04]  /*64f0*/  LEA R14, -R2, RZ, 0x6 ;  /* 0x000000ff020e7211 */ /* 0x000fc800078e31ff */
[----:B------:R-:W-:Y:S02]  /*6500*/  SHF.R.S32.HI R0, RZ, 0x1f, R14 ;  /* 0x0000001fff007819 */ /* 0x000fe4000001140e */
.L_x_7351:
        /* <DEDUP_REMOVED lines=24> */
.L_x_7349:
        /* <DEDUP_REMOVED lines=49> */
[----:B------:R-:W-:Y:S01]  /*69a0*/  FFMA.FTZ R109, R5, c[0x0][0x23c], -R123 ;  /* 0x00008f00056d7a23 */ /* 0x000fe2000001087b */
[----:B------:R-:W-:Y:S01]  /*69b0*/  FSEL R5, R111, RZ, P2 ;  /* 0x000000ff6f057208 */ /* 0x000fe20001000000 */
[--C-:B------:R-:W-:Y:S02]  /*69c0*/  FFMA.FTZ R105, R8, c[0x0][0x23c], -R116.reuse ;  /* 0x00008f0008697a23 */ /* 0x100fe40000010874 */
[----:B------:R-:W-:Y:S01]  /*69d0*/  FFMA.FTZ R0, R9, c[0x0][0x23c], -R116 ;  /* 0x00008f0009007a23 */ /* 0x000fe20000010874 */
[----:B------:R-:W-:Y:S01]  /*69e0*/  MUFU.EX2 R107, R107 ;  /* 0x0000006b006b7308 */ /* 0x000fe20000000800 */
[----:B------:R-:W1:Y:S01]  /*69f0*/  LDSM.16.MT88.4 R8, [R164+0x8000] ;  /* 0x00800000a408783b */ /* 0x000e620000004200 */
[----:B------:R-:W-:Y:S02]  /*6a00*/  FADD.FTZ R4, R100, -R5 ;  /* 0x8000000564047221 */ /* 0x000fe40000010000 */
[----:B------:R-:W-:Y:S01]  /*6a10*/  FADD.FTZ R6, R3, -R6 ;  /* 0x8000000603067221 */ /* 0x000fe20000010000 */
[----:B------:R-:W-:Y:S01]  /*6a20*/  LDSM.16.MT88.4 R100, [R161+0xb000] ;  /* 0x00b00000a164783b */ /* 0x000fe20000004200 */
[----:B------:R-:W-:-:S02]  /*6a30*/  FFMA.FTZ R106, R112, c[0x0][0x23c], -R123 ;  /* 0x00008f00706a7a23 */ /* 0x000fc4000001087b */
[--C-:B------:R-:W-:Y:S01]  /*6a40*/  FFMA.FTZ R104, R113, c[0x0][0x23c], -R116.reuse ;  /* 0x00008f0071687a23 */ /* 0x100fe20000010874 */
[----:B------:R-:W-:Y:S01]  /*6a50*/  MUFU.EX2 R109, R109 ;  /* 0x0000006d006d7308 */ /* 0x000fe20000000800 */
[--C-:B------:R-:W-:Y:S02]  /*6a60*/  FFMA.FTZ R108, R12, c[0x0][0x23c], -R123.reuse ;  /* 0x00008f000c6c7a23 */ /* 0x100fe4000001087b */
[----:B------:R-:W-:Y:S01]  /*6a70*/  FFMA.FTZ R113, R7, c[0x0][0x23c], -R116 ;  /* 0x00008f0007717a23 */ /* 0x000fe20000010874 */
[----:B------:R-:W2:Y:S01]  /*6a80*/  LDSM.16.MT88.4 R12, [R161+0x8000] ;  /* 0x00800000a10c783b */ /* 0x000ea20000004200 */
[----:B------:R-:W-:Y:S02]  /*6a90*/  FMUL.FTZ R114, R4, c[0x0][0x23c] ;  /* 0x00008f0004727a20 */ /* 0x000fe40000410000 */
[----:B------:R-:W-:Y:S01]  /*6aa0*/  FMUL.FTZ R112, R6, c[0x0][0x23c] ;  /* 0x00008f0006707a20 */ /* 0x000fe20000410000 */
        /* <DEDUP_REMOVED lines=8> */
[----:B------:R-:W-:Y:S01]  /*6b30*/  LDSM.16.MT88.4 R24, [R164+0x8800] ;  /* 0x00880000a418783b */ /* 0x000fe20000004200 */
[----:B------:R-:W-:-:S02]  /*6b40*/  FFMA.FTZ R129, R21, c[0x0][0x23c], -R116 ;  /* 0x00008f0015817a23 */ /* 0x000fc40000010874 */
[----:B------:R-:W-:Y:S01]  /*6b50*/  FFMA.FTZ R132, R31, c[0x0][0x23c], -R116 ;  /* 0x00008f001f847a23 */ /* 0x000fe20000010874 */
[----:B------:R-:W-:Y:S01]  /*6b60*/  MUFU.EX2 R105, R105 ;  /* 0x0000006900697308 */ /* 0x000fe20000000800 */
[----:B---3--:R-:W-:Y:S01]  /*6b70*/  F2FP.PACK_AB R4, R108, R109 ;  /* 0x0000006d6c04723e */ /* 0x008fe200000000ff */
[----:B------:R-:W-:Y:S01]  /*6b80*/  LDSM.16.MT88.4 R20, [R161+0x8800] ;  /* 0x00880000a114783b */ /* 0x000fe20000004200 */
[--C-:B------:R-:W-:Y:S02]  /*6b90*/  FFMA.FTZ R134, R34, c[0x0][0x23c], -R123.reuse ;  /* 0x00008f0022867a23 */ /* 0x100fe4000001087b */
[--C-:B------:R-:W-:Y:S02]  /*6ba0*/  FFMA.FTZ R137, R32, c[0x0][0x23c], -R123.reuse ;  /* 0x00008f0020897a23 */ /* 0x100fe4000001087b */
[----:B------:R-:W-:Y:S01]  /*6bb0*/  LDSM.16.MT88.4 R32, [R161+0xa800] ;  /* 0x00a80000a120783b */ /* 0x000fe20000004200 */
[----:B------:R-:W3:Y:S01]  /*6bc0*/  MUFU.EX2 R104, R104 ;  /* 0x0000006800687308 */ /* 0x000ee20000000800 */
[----:B----4-:R-:W-:Y:S01]  /*6bd0*/  F2FP.PACK_AB R6, R106, R107 ;  /* 0x0000006b6a06723e */ /* 0x010fe200000000ff */
[----:B------:R-:W-:-:S02]  /*6be0*/  FFMA.FTZ R136, R30, c[0x0][0x23c], -R123 ;  /* 0x00008f001e887a23 */ /* 0x000fc4000001087b */
[--C-:B------:R-:W-:Y:S02]  /*6bf0*/  FFMA.FTZ R139, R28, c[0x0][0x23c], -R123.reuse ;  /* 0x00008f001c8b7a23 */ /* 0x100fe4000001087b */
[--C-:B------:R-:W-:Y:S02]  /*6c00*/  FFMA.FTZ R138, R29, c[0x0][0x23c], -R116.reuse ;  /* 0x00008f001d8a7a23 */ /* 0x100fe40000010874 */
[----:B------:R-:W-:Y:S01]  /*6c10*/  MUFU.EX2 R0, R0 ;  /* 0x0000000000007308 */ /* 0x000fe20000000800 */
[--C-:B------:R-:W-:Y:S01]  /*6c20*/  FFMA.FTZ R135, R135, c[0x0][0x23c], -R116.reuse ;  /* 0x00008f0087877a23 */ /* 0x100fe20000010874 */
[----:B------:R-:W-:Y:S01]  /*6c30*/  LDSM.16.MT88.4 R28, [R164+0x9000] ;  /* 0x00900000a41c783b */ /* 0x000fe20000004200 */
        /* <DEDUP_REMOVED lines=8> */
[----:B------:R-:W3:Y:S01]  /*6cc0*/  MUFU.EX2 R114, R114 ;  /* 0x0000007200727308 */ /* 0x000ee20000000800 */
[--C-:B------:R-:W-:Y:S02]  /*6cd0*/  FFMA.FTZ R118, R121, c[0x0][0x23c], -R116.reuse ;  /* 0x00008f0079767a23 */ /* 0x100fe40000010874 */
[--C-:B------:R-:W-:Y:S02]  /*6ce0*/  FFMA.FTZ R119, R119, c[0x0][0x23c], -R116.reuse ;  /* 0x00008f0077777a23 */ /* 0x100fe40000010874 */
[----:B------:R-:W-:-:S03]  /*6cf0*/  FFMA.FTZ R117, R117, c[0x0][0x23c], -R116 ;  /* 0x00008f0075757a23 */ /* 0x000fc60000010874 */
        /* <DEDUP_REMOVED lines=112> */
[----:B---3--:R-:W-:Y:S02]  /*7400*/  F2FP.PACK_AB R4, R126, R3 ;  /* 0x000000037e04723e */ /* 0x008fe400000000ff */
        /* <DEDUP_REMOVED lines=58> */
[----:B------:R-:W2:Y:S07]  /*77b0*/  LDSM.16.MT88.4 R28, [R162+0x9800] ;  /* 0x00980000a21c783b */ /* 0x000eae0000004200 */
[C---:B----4-:R-:W-:Y:S08]  /*77c0*/  HMMA.16816.F32 R36, R4.reuse, R8, R36 ;  /* 0x000000080424723c */ /* 0x050ff00000001824 */
[C---:B------:R-:W-:Y:S01]  /*77d0*/  HMMA.16816.F32 R40, R4.reuse, R10, R40 ;  /* 0x0000000a0428723c */ /* 0x040fe20000001828 */
[----:B------:R-:W-:Y:S07]  /*77e0*/  LDSM.16.MT88.4 R8, [R162+0xb800] ;  /* 0x00b80000a208783b */ /* 0x000fee0000004200 */
        /* <DEDUP_REMOVED lines=36> */
[----:B-1----:R-:W-:Y:S01]  /*7a30*/  HMMA.16816.F32 R80, R4, R24, R80 ;  /* 0x000000180450723c */ /* 0x002fe20000001850 */
[----:B------:R-:W-:Y:S02]  /*7a40*/  MOV R3, R110 ;  /* 0x0000006e00037202 */ /* 0x000fe40000000f00 */
        /* <DEDUP_REMOVED lines=11> */
[----:B------:R-:W-:Y:S11]  /*7b00*/  HMMA.16816.F32 R64, R4, R14, R64 ;  /* 0x0000000e0440723c */ /* 0x000ff60000001840 */
[----:B------:R-:W-:Y:S08]  /*7b10*/  @!UPT UIADD3 URZ, URZ, URZ, URZ ;  /* 0x0000003f3f3ff290 */ /* 0x000ff0000fffe03f */
.L_x_7346:
        /* <DEDUP_REMOVED lines=13> */
.L_x_7356:
        /* <DEDUP_REMOVED lines=65> */
.L_x_7353:
[C---:B------:R-:W-:Y:S04]  /*8000*/  LEA R174, P1, R6.reuse, R174, 0x1 ;  /* 0x000000ae06ae7211 */ /* 0x040fe800078208ff */
[----:B------:R-:W-:Y:S02]  /*8010*/  LEA.HI.X R173, R6, R173, R2, 0x1, P1 ;  /* 0x000000ad06ad7211 */ /* 0x000fe400008f0c02 */
[----:B------:R-:W-:Y:S02]  /*8020*/  IADD3 R100, P1, R174, R187, RZ ;  /* 0x000000bbae647210 */ /* 0x000fe40007f3e0ff */
[----:B------:R-:W-:Y:S02]  /*8030*/  MOV R175, R173 ;  /* 0x000000ad00af7202 */ /* 0x000fe40000000f00 */
[-C--:B------:R-:W-:Y:S02]  /*8040*/  IADD3.X R101, R173, R186.reuse, RZ, P1, !PT ;  /* 0x000000baad657210 */ /* 0x080fe40000ffe4ff */
[-C--:B------:R-:W-:Y:S01]  /*8050*/  IADD3 R2, P1, R100, R187.reuse, RZ ;  /* 0x000000bb64027210 */ /* 0x080fe20007f3e0ff */
[----:B------:R-:W-:Y:S01]  /*8060*/  @!PT LDS RZ, [RZ] ;  /* 0x00000000fffff984 */ /* 0x000fe20000000800 */
[----:B------:R-:W-:Y:S01]  /*8070*/  @!PT LDS RZ, [RZ] ;  /* 0x00000000fffff984 */ /* 0x000fe20000000800 */
[----:B------:R-:W-:Y:S01]  /*8080*/  @!PT LDS RZ, [RZ] ;  /* 0x00000000fffff984 */ /* 0x000fe20000000800 */
[----:B------:R1:W-:Y:S03]  /*8090*/  LDGSTS.E.BYPASS.LTC128B.128 [R179+0x8000], [R174.64] ;  /* 0x08000000aeb37fae */ /* 0x0003e6000b901d44 */
[-C--:B------:R-:W-:Y:S02]  /*80a0*/  IADD3.X R3, R101, R186.reuse, RZ, P1, !PT ;  /* 0x000000ba65037210 */ /* 0x080fe40000ffe4ff */
[----:B------:R-:W-:Y:S02]  /*80b0*/  IADD3 R196, P1, R2, R187, RZ ;  /* 0x000000bb02c47210 */ /* 0x000fe40007f3e0ff */
[----:B------:R1:W-:Y:S02]  /*80c0*/  LDGSTS.E.BYPASS.LTC128B.128 [R179+0xa000], [R174.64+0x80] ;  /* 0x0a000080aeb37fae */ /* 0x0003e4000b901d44 */
[----:B------:R-:W-:Y:S02]  /*80d0*/  IADD3.X R197, R3, R186, RZ, P1, !PT ;  /* 0x000000ba03c57210 */ /* 0x000fe40000ffe4ff */
[----:B------:R-:W-:Y:S03]  /*80e0*/  ISETP.GT.AND P1, PT, R177, R172, PT ;  /* 0x000000acb100720c */ /* 0x000fe60003f24270 */
[----:B------:R2:W-:Y:S07]  /*80f0*/  LDGSTS.E.BYPASS.LTC128B.128 [R179+0x8800], [R100.64] ;  /* 0x0880000064b37fae */ /* 0x0005ee000b901d44 */
[----:B------:R2:W-:Y:S07]  /*8100*/  LDGSTS.E.BYPASS.LTC128B.128 [R179+0xa800], [R100.64+0x80] ;  /* 0x0a80008064b37fae */ /* 0x0005ee000b901d44 */
[----:B------:R3:W-:Y:S07]  /*8110*/  LDGSTS.E.BYPASS.LTC128B.128 [R179+0x9000], [R2.64] ;  /* 0x0900000002b37fae */ /* 0x0007ee000b901d44 */
[----:B------:R3:W-:Y:S07]  /*8120*/  LDGSTS.E.BYPASS.LTC128B.128 [R179+0xb000], [R2.64+0x80] ;  /* 0x0b00008002b37fae */ /* 0x0007ee000b901d44 */
[----:B------:R4:W-:Y:S07]  /*8130*/  LDGSTS.E.BYPASS.LTC128B.128 [R179+0x9800], [R196.64] ;  /* 0x09800000c4b37fae */ /* 0x0009ee000b901d44 */
[----:B------:R4:W-:Y:S07]  /*8140*/  LDGSTS.E.BYPASS.LTC128B.128 [R179+0xb800], [R196.64+0x80] ;  /* 0x0b800080c4b37fae */ /* 0x0009ee000b901d44 */
[----:B------:R-:W-:Y:S07]  /*8150*/  LDSM.16.M88.4 R104, [R170] ;  /* 0x00000000aa68783b */ /* 0x000fee0000000200 */
[----:B------:R-:W5:Y:S07]  /*8160*/  LDSM.16.M88.4 R108, [R169+0x4000] ;  /* 0x00400000a96c783b */ /* 0x000f6e0000000200 */
        /* <DEDUP_REMOVED lines=9> */
[C---:B-1----:R-:W-:Y:S04]  /*8200*/  HMMA.16816.F32 R12, R104.reuse, R112, RZ ;  /* 0x00000070680c723c */ /* 0x042fe800000018ff */
[----:B------:R-:W1:Y:S04]  /*8210*/  LDSM.16.M88.4 R136, [R158] ;  /* 0x000000009e88783b */ /* 0x000e680000000200 */
[C---:B------:R-:W-:Y:S03]  /*8220*/  HMMA.16816.F32 R16, R104.reuse, R114, RZ ;  /* 0x000000726810723c */ /* 0x040fe600000018ff */
[----:B------:R-:W1:Y:S05]  /*8230*/  LDSM.16.M88.4 R140, [R157] ;  /* 0x000000009d8c783b */ /* 0x000e6a0000000200 */
[C---:B------:R-:W-:Y:S02]  /*8240*/  HMMA.16816.F32 R20, R104.reuse, R116, RZ ;  /* 0x000000746814723c */ /* 0x040fe400000018ff */
[----:B------:R-:W-:Y:S06]  /*8250*/  LDSM.16.M88.4 R144, [R166] ;  /* 0x00000000a690783b */ /* 0x000fec0000000200 */
[C---:B------:R-:W-:Y:S01]  /*8260*/  HMMA.16816.F32 R24, R104.reuse, R118, RZ ;  /* 0x000000766818723c */ /* 0x040fe200000018ff */
[----:B------:R-:W1:Y:S07]  /*8270*/  LDSM.16.M88.4 R148, [R163+0x4000] ;  /* 0x00400000a394783b */ /* 0x000e6e0000000200 */
[C---:B--2---:R-:W-:Y:S01]  /*8280*/  HMMA.16816.F32 R28, R104.reuse, R120, RZ ;  /* 0x00000078681c723c */ /* 0x044fe200000018ff */
[----:B------:R-:W-:Y:S07]  /*8290*/  LDSM.16.M88.4 R108, [R163+0x5000] ;  /* 0x00500000a36c783b */ /* 0x000fee0000000200 */
[----:B------:R-:W-:Y:S01]  /*82a0*/  HMMA.16816.F32 R32, R104, R122, RZ ;  /* 0x0000007a6820723c */ /* 0x000fe200000018ff */
[----:B------:R-:W2:Y:S07]  /*82b0*/  LDSM.16.M88.4 R104, [R163+0x4800] ;  /* 0x00480000a368783b */ /* 0x000eae0000000200 */
[C---:B-----5:R-:W-:Y:S01]  /*82c0*/  HMMA.16816.F32 R4, R124.reuse, R128, R4 ;  /* 0x000000807c04723c */ /* 0x060fe20000001804 */
[----:B------:R-:W5:Y:S07]  /*82d0*/  LDSM.16.M88.4 R112, [R163+0x5800] ;  /* 0x00580000a370783b */ /* 0x000f6e0000000200 */
[C---:B------:R-:W-:Y:S01]  /*82e0*/  HMMA.16816.F32 R8, R124.reuse, R130, R8 ;  /* 0x000000827c08723c */ /* 0x040fe20000001808 */
[----:B------:R-:W-:Y:S07]  /*82f0*/  LDSM.16.M88.4 R116, [R165] ;  /* 0x00000000a574783b */ /* 0x000fee0000000200 */
[C---:B---3--:R-:W-:Y:S01]  /*8300*/  HMMA.16816.F32 R12, R124.reuse, R132, R12 ;  /* 0x000000847c0c723c */ /* 0x048fe2000000180c */
[----:B------:R-:W3:Y:S07]  /*8310*/  LDSM.16.M88.4 R120, [R156] ;  /* 0x000000009c78783b */ /* 0x000eee0000000200 */
[C---:B------:R-:W-:Y:S01]  /*8320*/  HMMA.16816.F32 R16, R124.reuse, R134, R16 ;  /* 0x000000867c10723c */ /* 0x040fe20000001810 */
[----:B------:R-:W-:Y:S07]  /*8330*/  LDSM.16.M88.4 R128, [R156+0x1000] ;  /* 0x001000009c80783b */ /* 0x000fee0000000200 */
[C---:B-1----:R-:W-:Y:S01]  /*8340*/  HMMA.16816.F32 R20, R124.reuse, R136, R20 ;  /* 0x000000887c14723c */ /* 0x042fe20000001814 */
[----:B------:R-:W-:Y:S07]  /*8350*/  LDSM.16.M88.4 R132, [R156+0x1800] ;  /* 0x001800009c84783b */ /* 0x000fee0000000200 */
[C---:B------:R-:W-:Y:S01]  /*8360*/  HMMA.16816.F32 R24, R124.reuse, R138, R24 ;  /* 0x0000008a7c18723c */ /* 0x040fe20000001818 */
[----:B------:R-:W-:Y:S07]  /*8370*/  LDSM.16.M88.4 R136, [R170+0x2000] ;  /* 0x00200000aa88783b */ /* 0x000fee0000000200 */
[C---:B------:R-:W-:Y:S08]  /*8380*/  HMMA.16816.F32 R28, R124.reuse, R140, R28 ;  /* 0x0000008c7c1c723c */ /* 0x040ff0000000181c */
[----:B------:R-:W-:Y:S01]  /*8390*/  HMMA.16816.F32 R32, R124, R142, R32 ;  /* 0x0000008e7c20723c */ /* 0x000fe20000001820 */
[----:B------:R-:W1:Y:S07]  /*83a0*/  LDSM.16.M88.4 R124, [R156+0x800] ;  /* 0x000800009c7c783b */ /* 0x000e6e0000000200 */
[C---:B------:R-:W-:Y:S01]  /*83b0*/  HMMA.16816.F32 R4, R144.reuse, R148, R4 ;  /* 0x000000949004723c */ /* 0x040fe20000001804 */
[----:B------:R-:W1:Y:S07]  /*83c0*/  LDSM.16.M88.4 R140, [R169+0x6000] ;  /* 0x00600000a98c783b */ /* 0x000e6e0000000200 */
[C---:B------:R-:W-:Y:S01]  /*83d0*/  HMMA.16816.F32 R8, R144.reuse, R150, R8 ;  /* 0x000000969008723c */ /* 0x040fe20000001808 */
[----:B------:R-:W-:Y:S07]  /*83e0*/  LDSM.16.M88.4 R148, [R155] ;  /* 0x000000009b94783b */ /* 0x000fee0000000200 */
[C---:B--2---:R-:W-:Y:S08]  /*83f0*/  HMMA.16816.F32 R12, R144.reuse, R104, R12 ;  /* 0x00000068900c723c */ /* 0x044ff0000000180c */
[C---:B------:R-:W-:Y:S01]  /*8400*/  HMMA.16816.F32 R16, R144.reuse, R106, R16 ;  /* 0x0000006a9010723c */ /* 0x040fe20000001810 */
[----:B------:R-:W2:Y:S07]  /*8410*/  LDSM.16.M88.4 R104, [R169+0x6800] ;  /* 0x00680000a968783b */ /* 0x000eae0000000200 */
[C---:B------:R-:W-:Y:S08]  /*8420*/  HMMA.16816.F32 R20, R144.reuse, R108, R20 ;  /* 0x0000006c9014723c */ /* 0x040ff00000001814 */
[C---:B------:R-:W-:Y:S01]  /*8430*/  HMMA.16816.F32 R24, R144.reuse, R110, R24 ;  /* 0x0000006e9018723c */ /* 0x040fe20000001818 */
[----:B------:R-:W2:Y:S07]  /*8440*/  LDSM.16.M88.4 R108, [R169+0x7000] ;  /* 0x00700000a96c783b */ /* 0x000eae0000000200 */
[C---:B-----5:R-:W-:Y:S08]  /*8450*/  HMMA.16816.F32 R28, R144.reuse, R112, R28 ;  /* 0x00000070901c723c */ /* 0x060ff0000000181c */
[----:B------:R-:W-:Y:S01]  /*8460*/  HMMA.16816.F32 R32, R144, R114, R32 ;  /* 0x000000729020723c */ /* 0x000fe20000001820 */
[----:B------:R-:W5:Y:S07]  /*8470*/  LDSM.16.M88.4 R112, [R169+0x7800] ;  /* 0x00780000a970783b */ /* 0x000f6e0000000200 */
[C---:B---3--:R-:W-:Y:S01]  /*8480*/  HMMA.16816.F32 R4, R116.reuse, R120, R4 ;  /* 0x000000787404723c */ /* 0x048fe20000001804 */
[----:B------:R-:W3:Y:S07]  /*8490*/  LDSM.16.M88.4 R144, [R168+0x2000] ;  /* 0x00200000a890783b */ /* 0x000eee0000000200 */
[C---:B------:R-:W-:Y:S01]  /*84a0*/  HMMA.16816.F32 R8, R116.reuse, R122, R8 ;  /* 0x0000007a7408723c */ /* 0x040fe20000001808 */
[----:B------:R-:W-:Y:S07]  /*84b0*/  LDSM.16.M88.4 R120, [R153] ;  /* 0x000000009978783b */ /* 0x000fee0000000200 */
        /* <DEDUP_REMOVED lines=8> */
[----:B------:R-:W1:Y:S07]  /*8540*/  LDSM.16.M88.4 R116, [R154] ;  /* 0x000000009a74783b */ /* 0x000e6e0000000200 */
[----:B------:R-:W1:Y:S01]  /*8550*/  LDSM.16.M88.4 R132, [R163+0x6000] ;  /* 0x00600000a384783b */ /* 0x000e620000000200 */
        /* <DEDUP_REMOVED lines=8> */
[----:B------:R-:W1:Y:S07]  /*85e0*/  LDSM.16.M88.4 R108, [R163+0x7000] ;  /* 0x00700000a36c783b */ /* 0x000e6e0000000200 */
[C---:B-----5:R-:W-:Y:S08]  /*85f0*/  HMMA.16816.F32 R28, R136.reuse, R112, R28 ;  /* 0x00000070881c723c */ /* 0x060ff0000000181c */
[----:B------:R-:W-:Y:S01]  /*8600*/  HMMA.16816.F32 R32, R136, R114, R32 ;  /* 0x000000728820723c */ /* 0x000fe20000001820 */
[----:B------:R-:W5:Y:S07]  /*8610*/  LDSM.16.M88.4 R112, [R163+0x7800] ;  /* 0x00780000a370783b */ /* 0x000f6e0000000200 */
[----:B------:R-:W2:Y:S01]  /*8620*/  LDSM.16.M88.4 R136, [R165+0x2000] ;  /* 0x00200000a588783b */ /* 0x000ea20000000200 */
[C---:B---3--:R-:W-:Y:S08]  /*8630*/  HMMA.16816.F32 R4, R144.reuse, R148, R4 ;  /* 0x000000949004723c */ /* 0x048ff00000001804 */
[C---:B------:R-:W-:Y:S08]  /*8640*/  HMMA.16816.F32 R8, R144.reuse, R150, R8 ;  /* 0x000000969008723c */ /* 0x040ff00000001808 */
[C---:B-1----:R-:W-:Y:S08]  /*8650*/  HMMA.16816.F32 R12, R144.reuse, R116, R12 ;  /* 0x00000074900c723c */ /* 0x042ff0000000180c */
        /* <DEDUP_REMOVED lines=9> */
[----:B------:R-:W1:Y:S07]  /*86f0*/  LDSM.16.M88.4 R104, [R156+0x2800] ;  /* 0x002800009c68783b */ /* 0x000e6e0000000200 */
[C---:B------:R-:W-:Y:S08]  /*8700*/  HMMA.16816.F32 R20, R128.reuse, R108, R20 ;  /* 0x0000006c8014723c */ /* 0x040ff00000001814 */
[C---:B------:R-:W-:Y:S01]  /*8710*/  HMMA.16816.F32 R24, R128.reuse, R110, R24 ;  /* 0x0000006e8018723c */ /* 0x040fe20000001818 */
[----:B------:R-:W2:Y:S07]  /*8720*/  LDSM.16.M88.4 R108, [R156+0x3000] ;  /* 0x003000009c6c783b */ /* 0x000eae0000000200 */
[C---:B-----5:R-:W-:Y:S08]  /*8730*/  HMMA.16816.F32 R28, R128.reuse, R112, R28 ;  /* 0x00000070801c723c */ /* 0x060ff0000000181c */
        /* <DEDUP_REMOVED lines=44> */
[----:B----4-:R-:W-:Y:S02]  /*8a00*/  FMUL.FTZ R196, R29, c[0x0][0x2ec] ;  /* 0x0000bb001dc47a20 */ /* 0x010fe40000410000 */
[----:B------:R-:W-:Y:S02]  /*8a10*/  FMUL.FTZ R199, R30, c[0x0][0x2ec] ;  /* 0x0000bb001ec77a20 */ /* 0x000fe40000410000 */
[----:B------:R-:W-:Y:S01]  /*8a20*/  FMUL.FTZ R197, R31, c[0x0][0x2ec] ;  /* 0x0000bb001fc57a20 */ /* 0x000fe20000410000 */
[----:B------:R-:W4:Y:S01]  /*8a30*/  MUFU.TANH R221, R221 ;  /* 0x000000dd00dd7308 */ /* 0x000f220000002400 */
        /* <DEDUP_REMOVED lines=91> */
.L_x_7355:
        /* <DEDUP_REMOVED lines=20> */
.L_x_7354:
        /* <DEDUP_REMOVED lines=213> */
[----:B------:R-:W-:Y:S03]  /*9e80*/  LDSM.16.MT88.4 R76, [R162+0xa800] ;  /* 0x00a80000a24c783b */ /* 0x000fe60000004200 */
[----:B------:R-:W-:Y:S03]  /*9e90*/  FADD.FTZ R122, R122, R123 ;  /* 0x0000007b7a7a7221 */ /* 0x000fe60000010000 */
[----:B------:R-:W-:Y:S01]  /*9ea0*/  MUFU.EX2 R140, R140 ;  /* 0x0000008c008c7308 */ /* 0x000fe20000000800 */
[C---:B-----5:R-:W-:Y:S08]  /*9eb0*/  HMMA.16816.F32 R4, R68.reuse, R72, R4 ;  /* 0x000000484404723c */ /* 0x060ff00000001804 */
[C---:B------:R-:W-:Y:S01]  /*9ec0*/  HMMA.16816.F32 R8, R68.reuse, R74, R8 ;  /* 0x0000004a4408723c */ /* 0x040fe20000001808 */
[----:B------:R-:W1:Y:S01]  /*9ed0*/  LDSM.16.MT88.4 R72, [R164+0xa800] ;  /* 0x00a80000a448783b */ /* 0x000e620000004200 */
[----:B------:R-:W-:Y:S06]  /*9ee0*/  MUFU.EX2 R141, R141 ;  /* 0x0000008d008d7308 */ /* 0x000fec0000000800 */
[C---:B------:R-:W-:Y:S04]  /*9ef0*/  HMMA.16816.F32 R12, R68.reuse, R80, R12 ;  /* 0x00000050440c723c */ /* 0x040fe8000000180c */
[----:B------:R-:W-:Y:S04]  /*9f00*/  MUFU.EX2 R142, R142 ;  /* 0x0000008e008e7308 */ /* 0x000fe80000000800 */
[C---:B------:R-:W-:Y:S01]  /*9f10*/  HMMA.16816.F32 R16, R68.reuse, R82, R16 ;  /* 0x000000524410723c */ /* 0x040fe20000001810 */
[----:B------:R-:W2:Y:S05]  /*9f20*/  LDSM.16.MT88.4 R80, [R161+0xa800] ;  /* 0x00a80000a150783b */ /* 0x000eaa0000004200 */
[----:B------:R-:W-:Y:S02]  /*9f30*/  MUFU.EX2 R143, R143 ;  /* 0x0000008f008f7308 */ /* 0x000fe40000000800 */
[C---:B------:R-:W-:Y:S08]  /*9f40*/  HMMA.16816.F32 R20, R68.reuse, R84, R20 ;  /* 0x000000544414723c */ /* 0x040ff00000001814 */
        /* <DEDUP_REMOVED lines=27> */
[----:B------:R-:W-:Y:S02]  /*a100*/  F2FP.PACK_AB R68, R137, R136 ;  /* 0x000000888944723e */ /* 0x000fe400000000ff */
[----:B------:R-:W-:Y:S03]  /*a110*/  F2FP.PACK_AB R69, R139, R138 ;  /* 0x0000008a8b45723e */ /* 0x000fe600000000ff */
[----:B------:R-:W-:Y:S02]  /*a120*/  F2FP.PACK_AB R70, R141, R140 ;  /* 0x0000008c8d46723e */ /* 0x000fe400000000ff */
[----:B------:R-:W-:Y:S02]  /*a130*/  F2FP.PACK_AB R71, R143, R142 ;  /* 0x0000008e8f47723e */ /* 0x000fe400000000ff */
[----:B---3--:R-:W-:Y:S05]  /*a140*/  F2FP.PACK_AB R104, R145, R144 ;  /* 0x000000909168723e */ /* 0x008fea00000000ff */
[C---:B------:R-:W-:Y:S03]  /*a150*/  HMMA.16816.F32 R4, R68.reuse, R72, R4 ;  /* 0x000000484404723c */ /* 0x040fe60000001804 */
[----:B------:R-:W-:Y:S05]  /*a160*/  F2FP.PACK_AB R107, R101, R102 ;  /* 0x00000066656b723e */ /* 0x000fea00000000ff */
[C---:B------:R-:W-:Y:S01]  /*a170*/  HMMA.16816.F32 R8, R68.reuse, R74, R8 ;  /* 0x0000004a4408723c */ /* 0x040fe20000001808 */
[----:B------:R-:W1:Y:S07]  /*a180*/  LDSM.16.MT88.4 R72, [R164+0xb000] ;  /* 0x00b00000a448783b */ /* 0x000e6e0000004200 */
[C---:B------:R-:W-:Y:S08]  /*a190*/  HMMA.16816.F32 R12, R68.reuse, R88, R12 ;  /* 0x00000058440c723c */ /* 0x040ff0000000180c */
[C---:B------:R-:W-:Y:S08]  /*a1a0*/  HMMA.16816.F32 R16, R68.reuse, R90, R16 ;  /* 0x0000005a4410723c */ /* 0x040ff00000001810 */
[C---:B-----5:R-:W-:Y:S08]  /*a1b0*/  HMMA.16816.F32 R20, R68.reuse, R76, R20 ;  /* 0x0000004c4414723c */ /* 0x060ff00000001814 */
[C---:B------:R-:W-:Y:S01]  /*a1c0*/  HMMA.16816.F32 R24, R68.reuse, R78, R24 ;  /* 0x0000004e4418723c */ /* 0x040fe20000001818 */
[----:B------:R-:W3:Y:S07]  /*a1d0*/  LDSM.16.MT88.4 R76, [R161+0xb000] ;  /* 0x00b00000a14c783b */ /* 0x000eee0000004200 */
[C---:B--2---:R-:W-:Y:S08]  /*a1e0*/  HMMA.16816.F32 R28, R68.reuse, R80, R28 ;  /* 0x00000050441c723c */ /* 0x044ff0000000181c */
[C---:B------:R-:W-:Y:S01]  /*a1f0*/  HMMA.16816.F32 R32, R68.reuse, R82, R32 ;  /* 0x000000524420723c */ /* 0x040fe20000001820 */
[----:B------:R-:W2:Y:S07]  /*a200*/  LDSM.16.MT88.4 R80, [R160+0xb000] ;  /* 0x00b00000a050783b */ /* 0x000eae0000004200 */
[C---:B-1----:R-:W-:Y:S08]  /*a210*/  HMMA.16816.F32 R36, R68.reuse, R72, R36 ;  /* 0x000000484424723c */ /* 0x042ff00000001824 */
[C---:B------:R-:W-:Y:S01]  /*a220*/  HMMA.16816.F32 R40, R68.reuse, R74, R40 ;  /* 0x0000004a4428723c */ /* 0x040fe20000001828 */
[----:B------:R-:W-:Y:S07]  /*a230*/  LDSM.16.MT88.4 R72, [R161+0x9800] ;  /* 0x00980000a148783b */ /* 0x000fee0000004200 */
[C---:B------:R-:W-:Y:S08]  /*a240*/  HMMA.16816.F32 R44, R68.reuse, R84, R44 ;  /* 0x00000054442c723c */ /* 0x040ff0000000182c */
[C---:B------:R-:W-:Y:S01]  /*a250*/  HMMA.16816.F32 R48, R68.reuse, R86, R48 ;  /* 0x000000564430723c */ /* 0x040fe20000001830 */
[----:B------:R-:W1:Y:S07]  /*a260*/  LDSM.16.MT88.4 R84, [R162+0x9800] ;  /* 0x00980000a254783b */ /* 0x000e6e0000004200 */
        /* <DEDUP_REMOVED lines=32> */
[----:B------:R-:W-:Y:S03]  /*a470*/  FADD.FTZ R143, R143, R142 ;  /* 0x0000008e8f8f7221 */ /* 0x000fe60000010000 */
[----:B------:R-:W-:Y:S01]  /*a480*/  FADD.FTZ R5, R133, R0 ;  /* 0x0000000085057221 */ /* 0x000fe20000010000 */
[C---:B------:R-:W-:Y:S04]  /*a490*/  HMMA.16816.F32 R56, R104.reuse, R6, R56 ;  /* 0x000000066838723c */ /* 0x040fe80000001838 */
[----:B------:R-:W-:Y:S01]  /*a4a0*/  FADD.FTZ R5, R132, R5 ;  /* 0x0000000584057221 */ /* 0x000fe20000010000 */
[----:B------:R-:W-:Y:S01]  /*a4b0*/  MOV R0, R3 ;  /* 0x0000000300007202 */ /* 0x000fe20000000f00 */
[----:B------:R-:W-:Y:S02]  /*a4c0*/  FADD.FTZ R146, R146, R143 ;  /* 0x0000008f92927221 */ /* 0x000fe40000010000 */
[----:B------:R-:W-:Y:S01]  /*a4d0*/  FADD.FTZ R136, R136, R5 ;  /* 0x0000000588887221 */ /* 0x000fe20000010000 */
[C---:B---3--:R-:W-:Y:S03]  /*a4e0*/  HMMA.16816.F32 R60, R104.reuse, R8, R60 ;  /* 0x00000008683c723c */ /* 0x048fe6000000183c */
        /* <DEDUP_REMOVED lines=12> */
.L_x_7352:
        /* <DEDUP_REMOVED lines=70> */
[----:B------:R-:W-:Y:S01]  /*aa10*/  STS.64 [R12.X4], R96 ;  /* 0x000000600c007388 */ /* 0x000fe20000004a00 */
[C---:B------:R-:W-:Y:S01]  /*aa20*/  FMUL.FTZ R81, R8.reuse, R81 ;  /* 0x0000005108517220 */ /* 0x040fe20000410000 */
[----:B------:R-:W-:Y:S01]  /*aa30*/  SEL R16, R13, 0xffffff80, !P2 ;  /* 0xffffff800d107807 */ /* 0x000fe20005000000 */
[C---:B------:R-:W-:Y:S01]  /*aa40*/  FMUL.FTZ R83, R7.reuse, R83 ;  /* 0x0000005307537220 */ /* 0x040fe20000410000 */
[----:B------:R-:W-:Y:S01]  /*aa50*/  STS.64 [R12.X4+0x800], R98 ;  /* 0x000800620c007388 */ /* 0x000fe20000004a00 */
[----:B------:R-:W-:Y:S01]  /*aa60*/  FMUL.FTZ R82, R7, R82 ;  /* 0x0000005207527220 */ /* 0x000fe20000410000 */
[----:B------:R-:W-:Y:S01]  /*aa70*/  LOP3.LUT R11, R11, 0xffffffe0, RZ, 0xc0, !PT ;  /* 0xffffffe00b0b7812 */ /* 0x000fe200078ec0ff */
        /* <DEDUP_REMOVED lines=8> */
[----:B------:R-:W2:Y:S01]  /*ab00*/  @P3 MUFU.LG2 R4, R4 ;  /* 0x0000000400043308 */ /* 0x000ea20000000c00 */
        /* <DEDUP_REMOVED lines=74> */
[----:B-1----:R-:W1:Y:S04]  /*afb0*/  S2R R80, SR_CTAID.Z ;  /* 0x0000000000507919 */ /* 0x002e680000002700 */
[----:B------:R-:W2:Y:S04]  /*afc0*/  S2R R7, SR_CTAID.Y ;  /* 0x0000000000077919 */ /* 0x000ea80000002600 */
[----:B------:R-:W-:Y:S04]  /*afd0*/  STS.64 [R13+0x4000], R48 ;  /* 0x004000300d007388 */ /* 0x000fe80000000a00 */
[----:B------:R-:W-:Y:S04]  /*afe0*/  STS.64 [R13+0x4800], R50 ;  /* 0x004800320d007388 */ /* 0x000fe80000000a00 */
[----:B------:R-:W-:Y:S04]  /*aff0*/  STS.64 [R17+0x4000], R52 ;  /* 0x0040003411007388 */ /* 0x000fe80000000a00 */
[----:B------:R-:W-:Y:S04]  /*b000*/  STS.64 [R17+0x4800], R54 ;  /* 0x0048003611007388 */ /* 0x000fe80000000a00 */
[----:B------:R-:W-:Y:S04]  /*b010*/  STS.64 [R18+0x4000], R56 ;  /* 0x0040003812007388 */ /* 0x000fe80000000a00 */
[----:B------:R-:W-:Y:S04]  /*b020*/  STS.64 [R18+0x4800], R58 ;  /* 0x0048003a12007388 */ /* 0x000fe80000000a00 */
[----:B------:R-:W3:Y:S04]  /*b030*/  S2R R8, SR_CTAID.X ;  /* 0x0000000000087919 */ /* 0x000ee80000002500 */
[----:B------:R-:W-:Y:S04]  /*b040*/  STS.64 [R19+0x4000], R60 ;  /* 0x0040003c13007388 */ /* 0x000fe80000000a00 */
[----:B------:R-:W-:Y:S04]  /*b050*/  STS.64 [R19+0x4800], R62 ;  /* 0x0048003e13007388 */ /* 0x000fe80000000a00 */
[----:B------:R4:W-:Y:S04]  /*b060*/  STS.64 [R16+0x4000], R64 ;  /* 0x0040004010007388 */ /* 0x0009e80000000a00 */
[----:B------:R-:W-:Y:S04]  /*b070*/  STS.64 [R16+0x4800], R66 ;  /* 0x0048004210007388 */ /* 0x000fe80000000a00 */
[----:B------:R-:W-:Y:S01]  /*b080*/  BAR.SYNC.DEFER_BLOCKING 0x0 ;  /* 0x0000000000007b1d */ /* 0x000fe20000010000 */
[----:B---3--:R-:W-:-:S02]  /*b090*/  SHF.L.U32 R8, R8, 0x6, RZ ;  /* 0x0000000608087819 */ /* 0x008fc400000006ff */
[----:B----4-:R-:W-:Y:S02]  /*b0a0*/  SHF.R.S32.HI R64, RZ, 0x1f, R9 ;  /* 0x0000001fff407819 */ /* 0x010fe40000011409 */
[----:B------:R-:W-:Y:S01]  /*b0b0*/  IADD3 R65, -R176, RZ, RZ ;  /* 0x000000ffb0417210 */ /* 0x000fe20007ffe1ff */
[----:B--2---:R-:W-:Y:S01]  /*b0c0*/  IMAD R176, R7, c[0x0][0x210], R176 ;  /* 0x0000840007b07a24 */ /* 0x004fe200078e02b0 */
[----:B------:R-:W-:Y:S01]  /*b0d0*/  LEA.HI R64, R64, R9, RZ, 0x2 ;  /* 0x0000000940407211 */ /* 0x000fe200078f10ff */
[----:B------:R-:W2:Y:S02]  /*b0e0*/  LDS.128 R76, [R6.X4] ;  /* 0x00000000064c7984 */ /* 0x000ea40000004c00 */
[----:B-1----:R-:W-:Y:S01]  /*b0f0*/  IMAD R65, R65, c[0x0][0x1c0], R80 ;  /* 0x0000700041417a24 */ /* 0x002fe200078e0250 */
[----:B------:R-:W-:Y:S01]  /*b100*/  LOP3.LUT R64, R64, 0xffffffc, RZ, 0xc0, !PT ;  /* 0x0ffffffc40407812 */ /* 0x000fe200078ec0ff */
[----:B------:R-:W1:Y:S02]  /*b110*/  LDS.128 R72, [R6.X4+0x800] ;  /* 0x0008000006487984 */ /* 0x000e640000004c00 */
[----:B------:R-:W-:Y:S01]  /*b120*/  IMAD R65, R176, c[0x0][0x1c0], R65 ;  /* 0x00007000b0417a24 */ /* 0x000fe200078e0241 */
[----:B------:R-:W-:Y:S01]  /*b130*/  IADD3 R9, R9, -R64, RZ ;  /* 0x8000004009097210 */ /* 0x000fe20007ffe0ff */
[----:B------:R-:W3:Y:S02]  /*b140*/  LDS.128 R68, [R6.X4+0x1000] ;  /* 0x0010000006447984 */ /* 0x000ee40000004c00 */
[----:B------:R-:W-:Y:S01]  /*b150*/  IMAD R8, R65, c[0x0][0x214], R8 ;  /* 0x0000850041087a24 */ /* 0x000fe200078e0208 */
[----:B------:R-:W-:Y:S01]  /*b160*/  LEA R9, R9, R178, 0x4 ;  /* 0x000000b209097211 */ /* 0x000fe200078e20ff */
        /* <DEDUP_REMOVED lines=26> */
.L_x_7358:
[----:B--234-:R-:W-:Y:S05]  /*b310*/  BSYNC B0 ;  /* 0x0000000000007941 */ /* 0x01cfea0003800000 */
.L_x_7357:
        /* <DEDUP_REMOVED lines=18> */
[----:B-1----:R1:W-:Y:S01]  /*b440*/  @!P5 STG.E.128 [R4.64+0x1000], R72 ;  /* 0x001000480400d986 */ /* 0x0023e2000c101d04 */
[----:B------:R-:W-:-:S02]  /*b450*/  ISETP.GE.AND P6, PT, R10, R171, PT ;  /* 0x000000ab0a00720c */ /* 0x000fc40003fc6270 */
[C---:B------:R-:W-:Y:S01]  /*b460*/  IADD3 R0, R10.reuse, 0x28, RZ ;  /* 0x000000280a007810 */ /* 0x040fe20007ffe0ff */
[----:B------:R1:W-:Y:S01]  /*b470*/  @!P5 STG.E.128 [R4.64+0x1100], R32 ;  /* 0x001100200400d986 */ /* 0x0003e2000c101d04 */
        /* <DEDUP_REMOVED lines=20> */
.L_x_7359:
        /* <DEDUP_REMOVED lines=12> */
.L_x_8281:


//--------------------- .text._ZN5flash24flash_fwd_splitkv_kernelI23Flash_fwd_kernel_traitsILi128ELi64ELi64ELi4ELb0ELb0EN7cutlass6half_tE19Flash_kernel_traitsILi128ELi64ELi64ELi4ES3_EELb1ELb0ELb1ELb0ELb0ELb0ELb1ELb0EEEvNS_16Flash_fwd_paramsE --------------------------
	.section	.text._ZN5flash24flash_fwd_splitkv_kernelI23Flash_fwd_kernel_traitsILi128ELi64ELi64ELi4ELb0ELb0EN7cutlass6half_tE19Flash_kernel_traitsILi128ELi64ELi64ELi4ES3_EELb1ELb0ELb1ELb0ELb0ELb0ELb1ELb0EEEvNS_16Flash_fwd_paramsE,"ax",@progbits
	.sectioninfo	@"SHI_REGISTERS=201"
	.align	128
        .global         _ZN5flash24flash_fwd_splitkv_kernelI23Flash_fwd_kernel_traitsILi128ELi64ELi64ELi4ELb0ELb0EN7cutlass6half_tE19Flash_kernel_traitsILi128ELi64ELi64ELi4ES3_EELb1ELb0ELb1ELb0ELb0ELb0ELb1ELb0EEEvNS_16Flash_fwd_paramsE
        .type           _ZN5flash24flash_fwd_splitkv_kernelI23Flash_fwd_kernel_traitsILi128ELi64ELi64ELi4ELb0ELb0EN7cutlass6half_tE19Flash_kernel_traitsILi128ELi64ELi64ELi4ES3_EELb1ELb0ELb1ELb0ELb0ELb0ELb1ELb0EEEvNS_16Flash_fwd_paramsE,@function
        .size           _ZN5flash24flash_fwd_splitkv_kernelI23Flash_fwd_kernel_traitsILi128ELi64ELi64ELi4ELb0ELb0EN7cutlass6half_tE19Flash_kernel_traitsILi128ELi64ELi64ELi4ES3_EELb1ELb0ELb1ELb0ELb0ELb0ELb1ELb0EEEvNS_16Flash_fwd_paramsE,(.L_x_8282 - _ZN5flash24flash_fwd_splitkv_kernelI23Flash_fwd_kernel_traitsILi128ELi64ELi64ELi4ELb0ELb0EN7cutlass6half_tE19Flash_kernel_traitsILi128ELi64ELi64ELi4ES3_EELb1ELb0ELb1ELb0ELb0ELb0ELb1ELb0EEEvNS_16Flash_fwd_paramsE)
        .other          _ZN5flash24flash_fwd_splitkv_kernelI23Flash_fwd_kernel_traitsILi128ELi64ELi64ELi4ELb0ELb0EN7cutlass6half_tE19Flash_kernel_traitsILi128ELi64ELi64ELi4ES3_EELb1ELb0ELb1ELb0ELb0ELb0ELb1ELb0EEEvNS_16Flash_fwd_paramsE,@"STO_CUDA_ENTRY STV_DEFAULT"
_ZN5flash24flash_fwd_splitkv_kernelI23Flash_fwd_kernel_traitsILi128ELi64ELi64ELi4ELb0ELb0EN7cutlass6half_tE19Flash_kernel_traitsILi128ELi64ELi64ELi4ES3_EELb1ELb0ELb1ELb0ELb0ELb0ELb1ELb0EEEvNS_16Flash_fwd_paramsE:
.text._ZN5flash24flash_fwd_splitkv_kernelI23Flash_fwd_kernel_traitsILi128ELi64ELi64ELi4ELb0ELb0EN7cutlass6half_tE19Flash_kernel_traitsILi128ELi64ELi64ELi4ES3_EELb1ELb0ELb1ELb0ELb0ELb0ELb1ELb0EEEvNS_16Flash_fwd_paramsE:
        /* <DEDUP_REMOVED lines=53> */
.L_x_7360:
[----:B-1-34-:R-:W-:Y:S02]  /*0350*/  MOV R4, c[0x0][0x218] ;  /* 0x0000860000047a02 */ /* 0x01afe40000000f00 */
.L_x_7361:
        /* <DEDUP_REMOVED lines=62> */
[----:B------:R-:W-:-:S04]  /*0740*/  LEA.HI R2, R3, R154, RZ, 0x4 ;  /* 0x0000009a03027211 */ /* 0x000fc800078f20ff */
[----:B------:R-:W-:Y:S02]  /*0750*/  LOP3.LUT R3, R2, 0xfffffff0, RZ, 0xc0, !PT ;  /* 0xfffffff002037812 */ /* 0x000fe400078ec0ff */
[----:B------:R-:W-:-:S03]  /*0760*/  SHF.R.S32.HI R0, RZ, 0x4, R2 ;  /* 0x00000004ff007819 */ /* 0x000fc60000011402 */
[----:B------:R-:W-:Y:S01]  /*0770*/  IMAD.IADD R154, R154, 0x1, -R3 ;  /* 0x000000019a9a7824 */ /* 0x000fe200078e0a03 */
[----:B------:R-:W-:Y:S01]  /*0780*/  ISETP.GE.AND P1, PT, R0, R83, PT ;  /* 0x000000530000720c */ /* 0x000fe20003f26270 */
[----:B------:R-:W-:Y:S02]  /*0790*/  IMAD R3, R159, c[0x0][0x1c0], R20 ;  /* 0x000070009f037a24 */ /* 0x000fe400078e0214 */
[----:B------:R-:W-:Y:S02]  /*07a0*/  IMAD.SHL.U32 R4, R154, 0x4, RZ ;  /* 0x000000049a047824 */ /* 0x000fe400078e00ff */
[----:B------:R-:W-:-:S03]  /*07b0*/  IMAD R3, R3, c[0x0][0x214], R86 ;  /* 0x0000850003037a24 */ /* 0x000fc600078e0256 */
[----:B------:R-:W-:Y:S01]  /*07c0*/  SHF.R.S32.HI R5, RZ, 0x1f, R4 ;  /* 0x0000001fff057819 */ /* 0x000fe20000011404 */
[----:B------:R-:W-:-:S04]  /*07d0*/  IMAD R7, R3, c[0x0][0x22c], RZ ;  /* 0x00008b0003077a24 */ /* 0x000fc800078e02ff */
        /* <DEDUP_REMOVED lines=11> */
.L_x_7364:
[----:B------:R-:W-:Y:S05]  /*0890*/  BSYNC B0 ;  /* 0x0000000000007941 */ /* 0x000fea0003800000 */
.L_x_7363:
        /* <DEDUP_REMOVED lines=8> */
.L_x_7366:
[----:B------:R-:W-:Y:S05]  /*0920*/  BSYNC B0 ;  /* 0x0000000000007941 */ /* 0x000fea0003800000 */
.L_x_7365:
        /* <DEDUP_REMOVED lines=8> */
.L_x_7368:
[----:B------:R-:W-:Y:S05]  /*09b0*/  BSYNC B0 ;  /* 0x0000000000007941 */ /* 0x000fea0003800000 */
.L_x_7367:
        /* <DEDUP_REMOVED lines=8> */
.L_x_7370:
[----:B------:R-:W-:Y:S05]  /*0a40*/  BSYNC B0 ;  /* 0x0000000000007941 */ /* 0x000fea0003800000 */
.L_x_7369:
        /* <DEDUP_REMOVED lines=8> */
.L_x_7372:
[----:B------:R-:W-:Y:S05]  /*0ad0*/  BSYNC B0 ;  /* 0x0000000000007941 */ /* 0x000fea0003800000 */
.L_x_7371:
        /* <DEDUP_REMOVED lines=8> */
.L_x_7374:
[----:B------:R-:W-:Y:S05]  /*0b60*/  BSYNC B0 ;  /* 0x0000000000007941 */ /* 0x000fea0003800000 */
.L_x_7373:
        /* <DEDUP_REMOVED lines=8> */
.L_x_7376:
[----:B------:R-:W-:Y:S05]  /*0bf0*/  BSYNC B0 ;  /* 0x0000000000007941 */ /* 0x000fea0003800000 */
.L_x_7375:
        /* <DEDUP_REMOVED lines=8> */
.L_x_7378:
[----:B------:R-:W-:Y:S05]  /*0c80*/  BSYNC B0 ;  /* 0x0000000000007941 */ /* 0x000fea0003800000 */
.L_x_7377:
        /* <DEDUP_REMOVED lines=32> */
.L_x_7362:
        /* <DEDUP_REMOVED lines=46> */
[----:B------:R-:W-:Y:S02]  /*1170*/  IABS R3, c[0x0][0x1c8] ;  /* 0x0000720000037a13 */ /* 0x000fe40000000000 */
        /* <DEDUP_REMOVED lines=45> */
.L_x_7379:
        /* <DEDUP_REMOVED lines=15> */
.L_x_7381:
[----:B------:R-:W-:Y:S01]  /*1540*/  IABS R7, c[0x0][0x1c8] ;  /* 0x0000720000077a13 */ /* 0x000fe20000000000 */
[----:B------:R-:W-:Y:S01]  /*1550*/  @P4 IMAD.IADD R10, R3, 0x1, R10 ;  /* 0x00000001030a4824 */ /* 0x000fe200078e020a */
[----:B------:R-:W-:Y:S02]  /*1560*/  MOV R8, RZ ;  /* 0x000000ff00087202 */ /* 0x000fe40000000f00 */
[----:B------:R-:W1:Y:S01]  /*1570*/  I2F.RP R13, R7 ;  /* 0x00000007000d7306 */ /* 0x000e620000209400 */
[----:B------:R-:W-:-:S04]  /*1580*/  @P4 IMAD.WIDE.U32 R26, R10, c[0x0][0x1a0], RZ ;  /* 0x000068000a1a4a25 */ /* 0x000fc800078e00ff */
[----:B------:R-:W-:-:S03]  /*1590*/  @P4 IMAD R10, R10, c[0x0][0x1a4], R27 ;  /* 0x000069000a0a4a24 */ /* 0x000fc600078e021b */
[----:B-1----:R-:W1:Y:S02]  /*15a0*/  MUFU.RCP R12, R13 ;  /* 0x0000000d000c7308 */ /* 0x002e640000001000 */
[----:B-1----:R-:W-:Y:S02]  /*15b0*/  IADD3 R12, R12, 0xffffffe, RZ ;  /* 0x0ffffffe0c0c7810 */ /* 0x002fe40007ffe0ff */
[----:B------:R-:W-:-:S04]  /*15c0*/  MOV R13, R5 ;  /* 0x00000005000d7202 */ /* 0x000fc80000000f00 */
[----:B------:R-:W1:Y:S02]  /*15d0*/  F2I.FTZ.U32.TRUNC.NTZ R9, R12 ;  /* 0x0000000c00097305 */ /* 0x000e64000021f000 */
[----:B-1----:R-:W-:Y:S02]  /*15e0*/  IMAD.MOV R0, RZ, RZ, -R9 ;  /* 0x000000ffff007224 */ /* 0x002fe400078e0a09 */
[----:B------:R-:W-:Y:S02]  /*15f0*/  IMAD.MOV.U32 R12, RZ, RZ, R6 ;  /* 0x000000ffff0c7224 */ /* 0x000fe400078e0006 */
        /* <DEDUP_REMOVED lines=39> */
.L_x_7380:
[----:B------:R-:W-:Y:S01]  /*1870*/  ISETP.NE.AND P1, PT, R11, -0x1, PT ;  /* 0xffffffff0b00780c */ /* 0x000fe20003f25270 */
[----:B------:R-:W-:Y:S01]  /*1880*/  IMAD.IADD R147, R83, 0x1, -R86 ;  /* 0x0000000153937824 */ /* 0x000fe200078e0a56 */
[----:B------:R-:W-:Y:S01]  /*1890*/  SHF.R.S32.HI R5, RZ, 0x1f, R154 ;  /* 0x0000001fff057819 */ /* 0x000fe2000001149a */
[----:B------:R-:W-:Y:S01]  /*18a0*/  BSSY B0, `(.L_x_7382) ;  /* 0x000005e000007945 */ /* 0x000fe20003800000 */
[----:B------:R-:W-:Y:S02]  /*18b0*/  SHF.R.S32.HI R21, RZ, 0x1f, R20 ;  /* 0x0000001fff157819 */ /* 0x000fe40000011414 */
[CC--:B------:R-:W-:Y:S02]  /*18c0*/  LEA.HI R18, R5.reuse, R154.reuse, RZ, 0x3 ;  /* 0x0000009a05127211 */ /* 0x0c0fe400078f18ff */
[----:B------:R-:W-:Y:S02]  /*18d0*/  LEA.HI R4, R5, R154, RZ, 0x4 ;  /* 0x0000009a05047211 */ /* 0x000fe400078f20ff */
[----:B------:R-:W-:-:S02]  /*18e0*/  LOP3.LUT R13, R18, 0xfffffff8, RZ, 0xc0, !PT ;  /* 0xfffffff8120d7812 */ /* 0x000fc400078ec0ff */
[----:B------:R-:W-:Y:S01]  /*18f0*/  SHF.R.S32.HI R18, RZ, 0x3, R18 ;  /* 0x00000003ff127819 */ /* 0x000fe20000011412 */
[----:B------:R-:W-:Y:S01]  /*1900*/  @!P1 IMAD.WIDE.U32 R14, R159, c[0x0][0x178], RZ ;  /* 0x00005e009f0e9a25 */ /* 0x000fe200078e00ff */
[----:B-----5:R-:W-:Y:S02]  /*1910*/  @!P1 SHF.R.S32.HI R2, RZ, 0x1f, R159 ;  /* 0x0000001fff029819 */ /* 0x020fe4000001149f */
[----:B------:R-:W-:Y:S01]  /*1920*/  SHF.R.S32.HI R19, RZ, 0x1f, R18 ;  /* 0x0000001fff137819 */ /* 0x000fe20000011412 */
[----:B------:R-:W-:Y:S01]  /*1930*/  @P1 IMAD.WIDE.U32 R22, R11, c[0x0][0x190], RZ ;  /* 0x000064000b161a25 */ /* 0x000fe200078e00ff */
[----:B------:R-:W-:-:S03]  /*1940*/  LEA.HI R84, R5, R154, RZ, 0x5 ;  /* 0x0000009a05547211 */ /* 0x000fc600078f28ff */
[----:B------:R-:W-:Y:S02]  /*1950*/  @!P1 IMAD R2, R2, c[0x0][0x178], RZ ;  /* 0x00005e0002029a24 */ /* 0x000fe400078e02ff */
[----:B------:R-:W-:Y:S02]  /*1960*/  @!P1 IMAD.MOV.U32 R22, RZ, RZ, R14 ;  /* 0x000000ffff169224 */ /* 0x000fe400078e000e */
[----:B------:R-:W-:Y:S02]  /*1970*/  @!P1 IMAD R3, R159, c[0x0][0x17c], R2 ;  /* 0x00005f009f039a24 */ /* 0x000fe400078e0202 */
[----:B------:R-:W-:Y:S02]  /*1980*/  IMAD.IADD R2, R154, 0x1, -R13 ;  /* 0x000000019a027824 */ /* 0x000fe400078e0a0d */
[----:B------:R-:W-:Y:S02]  /*1990*/  @P1 IMAD R11, R11, c[0x0][0x194], R23 ;  /* 0x000065000b0b1a24 */ /* 0x000fe400078e0217 */
[----:B------:R-:W-:Y:S01]  /*19a0*/  @!P1 IMAD.IADD R11, R15, 0x1, R3 ;  /* 0x000000010f0b9824 */ /* 0x000fe200078e0203 */
[----:B------:R-:W-:Y:S01]  /*19b0*/  SHF.L.U32 R158, R2, 0x3, RZ ;  /* 0x00000003029e7819 */ /* 0x000fe200000006ff */
[----:B------:R-:W-:Y:S01]  /*19c0*/  IMAD.SHL.U32 R17, R18, 0x40, RZ ;  /* 0x0000004012117824 */ /* 0x000fe200078e00ff */
[----:B------:R-:W-:Y:S01]  /*19d0*/  LOP3.LUT R3, R4, 0xfffffff0, RZ, 0xc0, !PT ;  /* 0xfffffff004037812 */ /* 0x000fe200078ec0ff */
[----:B------:R-:W-:Y:S01]  /*19e0*/  IMAD.WIDE R30, R31, 0x40, R18 ;  /* 0x000000401f1e7825 */ /* 0x000fe200078e0212 */
[----:B------:R-:W-:-:S02]  /*19f0*/  SHF.R.S32.HI R13, RZ, 0x1f, R158 ;  /* 0x0000001fff0d7819 */ /* 0x000fc4000001149e */
[C---:B------:R-:W-:Y:S02]  /*1a00*/  IADD3 R22, P1, R158.reuse, R22, RZ ;  /* 0x000000169e167210 */ /* 0x040fe40007f3e0ff */
[----:B------:R-:W-:Y:S02]  /*1a10*/  IADD3 R3, -R3, R154, RZ ;  /* 0x0000009a03037210 */ /* 0x000fe40007ffe1ff */
[----:B------:R-:W-:Y:S01]  /*1a20*/  LOP3.LUT R17, R17, 0x1c0, RZ, 0xc0, !PT ;  /* 0x000001c011117812 */ /* 0x000fe200078ec0ff */
[----:B------:R-:W-:Y:S01]  /*1a30*/  IMAD.X R23, R13, 0x1, R11, P1 ;  /* 0x000000010d177824 */ /* 0x000fe200008e060b */
[----:B------:R-:W-:Y:S01]  /*1a40*/  IADD3 R26, P2, R158, R26, RZ ;  /* 0x0000001a9e1a7210 */ /* 0x000fe20007f5e0ff */
[----:B------:R-:W-:Y:S01]  /*1a50*/  IMAD R11, R6, c[0x0][0x1b8], RZ ;  /* 0x00006e00060b7a24 */ /* 0x000fe200078e02ff */
[----:B------:R-:W-:Y:S01]  /*1a60*/  IADD3 R28, P3, R158, R28, RZ ;  /* 0x0000001c9e1c7210 */ /* 0x000fe20007f7e0ff */
[----:B------:R-:W-:Y:S01]  /*1a70*/  IMAD.WIDE.U32 R22, R20, c[0x0][0x1a8], R22 ;  /* 0x00006a0014167a25 */ /* 0x000fe200078e0016 */
[----:B------:R-:W-:-:S02]  /*1a80*/  SHF.R.S32.HI R14, RZ, 0x1f, R3 ;  /* 0x0000001fff0e7819 */ /* 0x000fc40000011403 */
[----:B------:R-:W-:Y:S01]  /*1a90*/  LOP3.LUT R15, R17, 0x38, R158, 0xf8, !PT ;  /* 0x00000038110f7812 */ /* 0x000fe200078ef89e */
[C---:B------:R-:W-:Y:S01]  /*1aa0*/  IMAD.X R27, R13.reuse, 0x1, R10, P2 ;  /* 0x000000010d1b7824 */ /* 0x040fe200010e060a */
[----:B------:R-:W-:Y:S01]  /*1ab0*/  SHF.R.U32.HI R12, RZ, 0x3, R17 ;  /* 0x00000003ff0c7819 */ /* 0x000fe20000011611 */
[----:B------:R-:W-:Y:S01]  /*1ac0*/  IMAD.X R29, R13, 0x1, R8, P3 ;  /* 0x000000010d1d7824 */ /* 0x000fe200018e0608 */
[----:B------:R-:W-:Y:S01]  /*1ad0*/  LEA.HI R6, R5, R154, RZ, 0x6 ;  /* 0x0000009a05067211 */ /* 0x000fe200078f30ff */
[----:B------:R-:W-:Y:S01]  /*1ae0*/  IMAD R13, R19, c[0x0][0x198], RZ ;  /* 0x00006600130d7a24 */ /* 0x000fe200078e02ff */
[----:B------:R-:W-:Y:S01]  /*1af0*/  IADD3 R9, P1, R18, R9, RZ ;  /* 0x0000000912097210 */ /* 0x000fe20007f3e0ff */
[----:B------:R-:W-:Y:S01]  /*1b00*/  IMAD R11, R0, c[0x0][0x1bc], R11 ;  /* 0x00006f00000b7a24 */ /* 0x000fe200078e020b */
[----:B------:R-:W-:Y:S01]  /*1b10*/  LEA.HI R14, R14, R3, RZ, 0x3 ;  /* 0x000000030e0e7211 */ /* 0x000fe200078f18ff */
[----:B------:R-:W-:Y:S01]  /*1b20*/  IMAD.WIDE.U32 R26, R0, c[0x0][0x1b8], R26 ;  /* 0x00006e00001a7a25 */ /* 0x000fe200078e001a */
[----:B------:R-:W-:-:S02]  /*1b30*/  LOP3.LUT R12, R15, R12, RZ, 0x3c, !PT ;  /* 0x0000000c0f0c7212 */ /* 0x000fc400078e3cff */
[----:B------:R-:W-:Y:S01]  /*1b40*/  LOP3.LUT R0, R14, 0xfffffff8, RZ, 0xc0, !PT ;  /* 0xfffffff80e007812 */ /* 0x000fe200078ec0ff */
[----:B------:R-:W-:Y:S01]  /*1b50*/  IMAD.SHL.U32 R15, R6, 0x8, RZ ;  /* 0x00000008060f7824 */ /* 0x000fe200078e00ff */
[C---:B------:R-:W-:Y:S01]  /*1b60*/  ISETP.GE.AND P3, PT, R18.reuse, R147, PT ;  /* 0x000000931200720c */ /* 0x040fe20003f66270 */
[----:B------:R-:W-:Y:S01]  /*1b70*/  IMAD.X R7, R19, 0x1, R7, P1 ;  /* 0x0000000113077824 */ /* 0x000fe200008e0607 */
[----:B------:R-:W-:Y:S01]  /*1b80*/  MOV R5, 0x20 ;  /* 0x0000002000057802 */ /* 0x000fe20000000f00 */
[----:B------:R-:W-:Y:S01]  /*1b90*/  IMAD R13, R18, c[0x0][0x19c], R13 ;  /* 0x00006700120d7a24 */ /* 0x000fe200078e020d */
[----:B------:R-:W-:Y:S01]  /*1ba0*/  LOP3.LUT R156, R12, 0xfffffe00, R15, 0xf8, !PT ;  /* 0xfffffe000c9c7812 */ /* 0x000fe200078ef80f */
[----:B------:R-:W-:Y:S01]  /*1bb0*/  IMAD.WIDE.U32 R28, R18, c[0x0][0x198], R28 ;  /* 0x00006600121c7a25 */ /* 0x000fe200078e001c */
[----:B------:R-:W-:Y:S02]  /*1bc0*/  IADD3 R12, R3, -R0, RZ ;  /* 0x80000000030c7210 */ /* 0x000fe40007ffe0ff */
[----:B------:R-:W-:Y:S01]  /*1bd0*/  SHF.R.S32.HI R4, RZ, 0x4, R4 ;  /* 0x00000004ff047819 */ /* 0x000fe20000011404 */
[----:B------:R-:W-:Y:S01]  /*1be0*/  IMAD.IADD R27, R27, 0x1, R11 ;  /* 0x000000011b1b7824 */ /* 0x000fe200078e020b */
[----:B------:R-:W-:Y:S01]  /*1bf0*/  R2P PR, R12, 0x6 ;  /* 0x000000060c007804 */ /* 0x000fe20000000000 */
[----:B------:R-:W-:Y:S01]  /*1c00*/  IMAD R0, R7, c[0x0][0x1a0], RZ ;  /* 0x0000680007007a24 */ /* 0x000fe200078e02ff */
[----:B------:R-:W-:Y:S01]  /*1c10*/  IADD3 R157, R158, 0x40, RZ ;  /* 0x000000409e9d7810 */ /* 0x000fe20007ffe0ff */
[----:B------:R-:W-:-:S02]  /*1c20*/  IMAD.IADD R116, R29, 0x1, R13 ;  /* 0x000000011d747824 */ /* 0x000fc400078e020d */
[----:B------:R-:W-:Y:S01]  /*1c30*/  IMAD R29, R21, c[0x0][0x1a8], RZ ;  /* 0x00006a00151d7a24 */ /* 0x000fe200078e02ff */
[----:B------:R-:W-:Y:S01]  /*1c40*/  SEL R5, R5, 0xffffffe0, !P2 ;  /* 0xffffffe005057807 */ /* 0x000fe20005000000 */
[C---:B------:R-:W-:Y:S02]  /*1c50*/  IMAD R3, R9.reuse, c[0x0][0x1a4], R0 ;  /* 0x0000690009037a24 */ /* 0x040fe400078e0200 */
[----:B------:R-:W-:Y:S01]  /*1c60*/  IMAD.WIDE.U32 R26, R9, c[0x0][0x1a0], R26 ;  /* 0x00006800091a7a25 */ /* 0x000fe200078e001a */
[----:B------:R-:W-:Y:S02]  /*1c70*/  LOP3.LUT R9, R84, 0xffffffe0, RZ, 0xc0, !PT ;  /* 0xffffffe054097812 */ /* 0x000fe400078ec0ff */
[----:B------:R-:W-:Y:S01]  /*1c80*/  SHF.R.S32.HI R84, RZ, 0x5, R84 ;  /* 0x00000005ff547819 */ /* 0x000fe20000011454 */
[----:B------:R-:W-:Y:S02]  /*1c90*/  IMAD.MOV.U32 R7, RZ, RZ, 0x10 ;  /* 0x00000010ff077424 */ /* 0x000fe400078e00ff */
[----:B------:R-:W-:-:S02]  /*1ca0*/  IMAD R29, R20, c[0x0][0x1ac], R29 ;  /* 0x00006b00141d7a24 */ /* 0x000fc400078e021d */
[----:B------:R-:W-:Y:S01]  /*1cb0*/  IMAD.MOV.U32 R117, RZ, RZ, R28 ;  /* 0x000000ffff757224 */ /* 0x000fe200078e001c */
[----:B------:R-:W-:Y:S01]  /*1cc0*/  SEL R7, R7, 0xfffffff0, !P1 ;  /* 0xfffffff007077807 */ /* 0x000fe20004800000 */
[----:B------:R-:W-:Y:S01]  /*1cd0*/  IMAD.IADD R10, R154, 0x1, -R9 ;  /* 0x000000019a0a7824 */ /* 0x000fe200078e0a09 */
[----:B------:R-:W-:Y:S01]  /*1ce0*/  IADD3 R29, R23, R29, RZ ;  /* 0x0000001d171d7210 */ /* 0x000fe20007ffe0ff */
        /* <DEDUP_REMOVED lines=25> */
.L_x_7383:
[----:B------:R-:W-:Y:S05]  /*1e80*/  BSYNC B0 ;  /* 0x0000000000007941 */ /* 0x000fea0003800000 */
.L_x_7382:
        /* <DEDUP_REMOVED lines=29> */
.L_x_7385:
[----:B------:R-:W-:Y:S05]  /*2060*/  BSYNC B0 ;  /* 0x0000000000007941 */ /* 0x000fea0003800000 */
.L_x_7384:
        /* <DEDUP_REMOVED lines=29> */
.L_x_7387:
[----:B------:R-:W-:Y:S05]  /*2240*/  BSYNC B0 ;  /* 0x0000000000007941 */ /* 0x000fea0003800000 */
.L_x_7386:
        /* <DEDUP_REMOVED lines=28> */
.L_x_7389:
[----:B------:R-:W-:Y:S05]  /*2410*/  BSYNC B0 ;  /* 0x0000000000007941 */ /* 0x000fea0003800000 */
.L_x_7388:
        /* <DEDUP_REMOVED lines=23> */
.L_x_7391:
[----:B------:R-:W-:Y:S05]  /*2590*/  BSYNC B0 ;  /* 0x0000000000007941 */ /* 0x000fea0003800000 */
.L_x_7390:
        /* <DEDUP_REMOVED lines=25> */
.L_x_7393:
[----:B------:R-:W-:Y:S05]  /*2730*/  BSYNC B0 ;  /* 0x0000000000007941 */ /* 0x000fea0003800000 */
.L_x_7392:
        /* <DEDUP_REMOVED lines=23> */
.L_x_7395:
[----:B------:R-:W-:Y:S05]  /*28b0*/  BSYNC B0 ;  /* 0x0000000000007941 */ /* 0x000fea0003800000 */
.L_x_7394:
[----:B------:R-:W-:Y:S01]  /*28c0*/  ISETP.GE.AND P1, PT, R13, R8, PT ;  /* 0x000000080d00720c */ /* 0x000fe20003f26270 */
[----:B------:R-:W-:-:S12]  /*28d0*/  BSSY B0, `(.L_x_7396) ;  /* 0x0000018000007945 */ /* 0x000fd80003800000 */
[----:B------:R-:W-:Y:S05]  /*28e0*/  @P1 BRA `(.L_x_7397) ;  /* 0x0000016000001947 */ /* 0x000fea0003800000 */
[----:B------:R-:W-:Y:S01]  /*28f0*/  ISETP.GE.AND P3, PT, R158, c[0x0][0x220], PT ;  /* 0x000088009e007a0c */ /* 0x000fe20003f66270 */
[----:B---3--:R-:W-:Y:S01]  /*2900*/  IMAD.MOV.U32 R22, RZ, RZ, R117 ;  /* 0x000000ffff167224 */ /* 0x008fe200078e0075 */
[----:B------:R-:W-:Y:S01]  /*2910*/  ISETP.GE.AND P2, PT, R157, c[0x0][0x220], PT ;  /* 0x000088009d007a0c */ /* 0x000fe20003f46270 */
[----:B------:R-:W-:Y:S01]  /*2920*/  IMAD.MOV.U32 R23, RZ, RZ, R116 ;  /* 0x000000ffff177224 */ /* 0x000fe200078e0074 */
[----:B------:R-:W-:Y:S02]  /*2930*/  ULDC UR4, c[0x0][0x19c] ;  /* 0x0000670000047ab9 */ /* 0x000fe40000000800 */
[----:B------:R-:W-:Y:S01]  /*2940*/  UIMAD UR4, UR4, 0x30, URZ ;  /* 0x00000030040478a4 */ /* 0x000fe2000f8e023f */
[----:B--2---:R-:W-:-:S05]  /*2950*/  IMAD.WIDE.U32 R28, R6, 0x30, R22 ;  /* 0x00000030061c7825 */ /* 0x004fca00078e0016 */
[----:B------:R-:W-:Y:S01]  /*2960*/  IADD3 R0, R29, UR4, RZ ;  /* 0x000000041d007c10 */ /* 0x000fe2000fffe0ff */
[----:B------:R2:W-:Y:S01]  /*2970*/  @P3 STS.128 [R156+0x5800], RZ ;  /* 0x005800ff9c003388 */ /* 0x0005e20000000c00 */
[C---:B------:R-:W-:Y:S02]  /*2980*/  @!P3 LEA R30, P4, R28.reuse, c[0x0][0x168], 0x1 ;  /* 0x00005a001c1eba11 */ /* 0x040fe400078808ff */
        /* <DEDUP_REMOVED lines=12> */
.L_x_7397:
[----:B------:R-:W-:Y:S05]  /*2a50*/  BSYNC B0 ;  /* 0x0000000000007941 */ /* 0x000fea0003800000 */
.L_x_7396:
        /* <DEDUP_REMOVED lines=40> */
.L_x_7399:
[----:B---3--:R-:W-:Y:S05]  /*2ce0*/  BSYNC B0 ;  /* 0x0000000000007941 */ /* 0x008fea0003800000 */
.L_x_7398:
        /* <DEDUP_REMOVED lines=25> */
.L_x_7401:
[----:B------:R-:W-:Y:S05]  /*2e80*/  BSYNC B0 ;  /* 0x0000000000007941 */ /* 0x000fea0003800000 */
.L_x_7400:
        /* <DEDUP_REMOVED lines=9> */
[----:B----4-:R-:W-:-:S07]  /*2f20*/  SHF.L.U64.HI R16, R10, R9, c[0x0][0x1a4] ;  /* 0x000069000a107619 */ /* 0x010fce0000010209 */
        /* <DEDUP_REMOVED lines=15> */
.L_x_7403:
[----:B------:R-:W-:Y:S05]  /*3020*/  BSYNC B0 ;  /* 0x0000000000007941 */ /* 0x000fea0003800000 */
.L_x_7402:
        /* <DEDUP_REMOVED lines=11> */
[----:B----4-:R-:W-:-:S05]  /*30e0*/  @!P2 IMAD.WIDE.U32 R16, R10, 0x60, R168 ;  /* 0x000000600a10a825 */ /* 0x010fca00078e00a8 */
        /* <DEDUP_REMOVED lines=16> */
.L_x_7405:
[----:B------:R-:W-:Y:S05]  /*31f0*/  BSYNC B0 ;  /* 0x0000000000007941 */ /* 0x000fea0003800000 */
.L_x_7404:
[----:B------:R-:W-:Y:S01]  /*3200*/  LEA.HI R145, R4, R4, RZ, 0x1 ;  /* 0x0000000404917211 */ /* 0x000fe200078f08ff */
[----:B------:R-:W-:Y:S01]  /*3210*/  IMAD.SHL.U32 R12, R12, 0x40, RZ ;  /* 0x000000400c0c7824 */ /* 0x000fe200078e00ff */
[C---:B------:R-:W-:Y:S01]  /*3220*/  R2P PR, R2.reuse, 0x6 ;  /* 0x0000000602007804 */ /* 0x040fe20000000000 */
[----:B--2---:R-:W-:Y:S01]  /*3230*/  IMAD.SHL.U32 R8, R2, 0x40, RZ ;  /* 0x0000004002087824 */ /* 0x004fe200078e00ff */
        /* <DEDUP_REMOVED lines=21> */
[----:B------:R-:W-:Y:S01]  /*3390*/  IMAD.SHL.U32 R145, R145, 0x2, RZ ;  /* 0x0000000291917824 */ /* 0x000fe200078e00ff */
[----:B------:R-:W-:Y:S01]  /*33a0*/  LOP3.LUT R4, R4, R81, RZ, 0xfc, !PT ;  /* 0x0000005104047212 */ /* 0x000fe200078efcff */
[----:B------:R-:W-:Y:S01]  /*33b0*/  IMAD.SHL.U32 R146, R146, 0x2, RZ ;  /* 0x0000000292927824 */ /* 0x000fe200078e00ff */
[----:B------:R-:W-:Y:S02]  /*33c0*/  IADD3 R119, R119, c[0x0][0x2e8], RZ ;  /* 0x0000ba0077777a10 */ /* 0x000fe40007ffe0ff */
[----:B----4-:R-:W-:Y:S01]  /*33d0*/  LDSM.16.M88.4 R20, [R145+0x4000] ;  /* 0x004000009114783b */ /* 0x010fe20000000200 */
[----:B------:R-:W-:Y:S01]  /*33e0*/  IADD3 R2, R145, 0x4000, RZ ;  /* 0x0000400091027810 */ /* 0x000fe20007ffe0ff */
[----:B------:R-:W-:Y:S01]  /*33f0*/  IMAD R144, R7, 0x2, R146 ;  /* 0x0000000207907824 */ /* 0x000fe200078e0292 */
[----:B------:R-:W-:Y:S01]  /*3400*/  IADD3 R143, R145, 0x4020, RZ ;  /* 0x00004020918f7810 */ /* 0x000fe20007ffe0ff */
[----:B------:R-:W2:Y:S01]  /*3410*/  LDSM.16.M88.4 R48, [R146] ;  /* 0x000000009230783b */ /* 0x000ea20000000200 */
[----:B------:R-:W-:Y:S01]  /*3420*/  @P1 IADD3 R143, R2, -0x20, RZ ;  /* 0xffffffe0028f1810 */ /* 0x000fe20007ffe0ff */
[----:B------:R-:W-:-:S02]  /*3430*/  IMAD.MOV.U32 R2, RZ, RZ, 0x40 ;  /* 0x00000040ff027424 */ /* 0x000fc400078e00ff */
[----:B------:R-:W4:Y:S01]  /*3440*/  LDSM.16.M88.4 R12, [R145+0x4800] ;  /* 0x00480000910c783b */ /* 0x000f220000000200 */
[----:B------:R-:W-:Y:S01]  /*3450*/  IMAD R142, R5, 0x2, R146 ;  /* 0x00000002058e7824 */ /* 0x000fe200078e0292 */
[----:B------:R-:W-:Y:S01]  /*3460*/  IADD3 R135, R143, 0x800, RZ ;  /* 0x000008008f877810 */ /* 0x000fe20007ffe0ff */
[----:B------:R-:W-:Y:S01]  /*3470*/  IMAD R141, R5, 0x2, R144 ;  /* 0x00000002058d7824 */ /* 0x000fe200078e0290 */
[----:B------:R-:W5:Y:S01]  /*3480*/  LDSM.16.M88.4 R72, [R145+0x5000] ;  /* 0x005000009148783b */ /* 0x000f620000000200 */
[----:B------:R-:W-:Y:S02]  /*3490*/  SEL R2, R2, 0xffffffc0, !P2 ;  /* 0xffffffc002027807 */ /* 0x000fe40005000000 */
[C---:B------:R-:W-:Y:S01]  /*34a0*/  IADD3 R134, R143.reuse, 0x1000, RZ ;  /* 0x000010008f867810 */ /* 0x040fe20007ffe0ff */
[----:B------:R-:W1:Y:S01]  /*34b0*/  LDSM.16.M88.4 R36, [R145+0x5800] ;  /* 0x005800009124783b */ /* 0x000e620000000200 */
[----:B------:R-:W-:Y:S01]  /*34c0*/  IADD3 R133, R143, 0x1800, RZ ;  /* 0x000018008f857810 */ /* 0x000fe20007ffe0ff */
[----:B------:R-:W-:Y:S01]  /*34d0*/  IMAD.IADD R139, R145, 0x1, R2 ;  /* 0x00000001918b7824 */ /* 0x000fe200078e0202 */
[C---:B------:R-:W-:Y:S01]  /*34e0*/  IADD3 R131, R143.reuse, 0x2000, RZ ;  /* 0x000020008f837810 */ /* 0x040fe20007ffe0ff */
[----:B-1----:R-:W-:Y:S01]  /*34f0*/  LDSM.16.M88.4 R32, [R143] ;  /* 0x000000008f20783b */ /* 0x002fe20000000200 */
[----:B------:R-:W-:Y:S01]  /*3500*/  IMAD.IADD R132, R2, 0x1, R143 ;  /* 0x0000000102847824 */ /* 0x000fe200078e028f */
[----:B------:R-:W-:Y:S01]  /*3510*/  IADD3 R130, R143, 0x2800, RZ ;  /* 0x000028008f827810 */ /* 0x000fe20007ffe0ff */
[----:B------:R-:W-:Y:S01]  /*3520*/  IMAD.IADD R2, R3, 0x1, R154 ;  /* 0x0000000103027824 */ /* 0x000fe200078e029a */
[----:B------:R-:W1:Y:S01]  /*3530*/  LDSM.16.M88.4 R60, [R144] ;  /* 0x00000000903c783b */ /* 0x000e620000000200 */
[----:B------:R-:W-:-:S02]  /*3540*/  IADD3 R129, R143, 0x3000, RZ ;  /* 0x000030008f817810 */ /* 0x000fc40007ffe0ff */
[----:B------:R-:W-:Y:S01]  /*3550*/  IADD3 R128, R143, 0x3800, RZ ;  /* 0x000038008f807810 */ /* 0x000fe20007ffe0ff */
[----:B------:R-:W3:Y:S04]  /*3560*/  LDSM.16.M88.4 R68, [R143+0x800] ;  /* 0x000800008f44783b */ /* 0x000ee80000000200 */
[----:B------:R-:W1:Y:S04]  /*3570*/  LDSM.16.M88.4 R64, [R143+0x1000] ;  /* 0x001000008f40783b */ /* 0x000e680000000200 */
[----:B------:R-:W1:Y:S04]  /*3580*/  LDSM.16.M88.4 R56, [R143+0x1800] ;  /* 0x001800008f38783b */ /* 0x000e680000000200 */
[----:B------:R-:W-:Y:S01]  /*3590*/  LDSM.16.M88.4 R40, [R139+0x4000] ;  /* 0x004000008b28783b */ /* 0x000fe20000000200 */
[C---:B--2---:R-:W-:Y:S03]  /*35a0*/  HMMA.16816.F32 R28, R48.reuse, R20, RZ ;  /* 0x00000014301c723c */ /* 0x044fe600000018ff */
[----:B------:R-:W2:Y:S04]  /*35b0*/  LDSM.16.M88.4 R44, [R142] ;  /* 0x000000008e2c783b */ /* 0x000ea80000000200 */
[----:B------:R-:W-:Y:S01]  /*35c0*/  LDSM.16.M88.4 R76, [R139+0x5800] ;  /* 0x005800008b4c783b */ /* 0x000fe20000000200 */
[C---:B------:R-:W-:Y:S08]  /*35d0*/  HMMA.16816.F32 R20, R48.reuse, R22, RZ ;  /* 0x000000163014723c */ /* 0x040ff000000018ff */
[C---:B----4-:R-:W-:Y:S08]  /*35e0*/  HMMA.16816.F32 R16, R48.reuse, R12, RZ ;  /* 0x0000000c3010723c */ /* 0x050ff000000018ff */
[C---:B-----5:R-:W-:Y:S08]  /*35f0*/  HMMA.16816.F32 R8, R48.reuse, R72, RZ ;  /* 0x000000483008723c */ /* 0x060ff000000018ff */
[C---:B------:R-:W-:Y:S08]  /*3600*/  HMMA.16816.F32 R12, R48.reuse, R14, RZ ;  /* 0x0000000e300c723c */ /* 0x040ff000000018ff */
[C---:B------:R-:W-:Y:S08]  /*3610*/  HMMA.16816.F32 R72, R48.reuse, R74, RZ ;  /* 0x0000004a3048723c */ /* 0x040ff000000018ff */
[C---:B------:R-:W-:Y:S08]  /*3620*/  HMMA.16816.F32 R52, R48.reuse, R36, RZ ;  /* 0x000000243034723c */ /* 0x040ff000000018ff */
[----:B------:R-:W-:Y:S01]  /*3630*/  HMMA.16816.F32 R48, R48, R38, RZ ;  /* 0x000000263030723c */ /* 0x000fe200000018ff */
[----:B------:R-:W4:Y:S07]  /*3640*/  LDSM.16.M88.4 R36, [R139+0x4800] ;  /* 0x004800008b24783b */ /* 0x000f2e0000000200 */
[C---:B-1----:R-:W-:Y:S08]  /*3650*/  HMMA.16816.F32 R28, R60.reuse, R32, R28 ;  /* 0x000000203c1c723c */ /* 0x042ff0000000181c */
[C---:B------:R-:W-:Y:S01]  /*3660*/  HMMA.16816.F32 R20, R60.reuse, R34, R20 ;  /* 0x000000223c14723c */ /* 0x040fe20000001814 */
[----:B------:R-:W1:Y:S07]  /*3670*/  LDSM.16.M88.4 R32, [R139+0x5000] ;  /* 0x005000008b20783b */ /* 0x000e6e0000000200 */
[C---:B---3--:R-:W-:Y:S08]  /*3680*/  HMMA.16816.F32 R16, R60.reuse, R68, R16 ;  /* 0x000000443c10723c */ /* 0x048ff00000001810 */
[C---:B------:R-:W-:Y:S01]  /*3690*/  HMMA.16816.F32 R12, R60.reuse, R70, R12 ;  /* 0x000000463c0c723c */ /* 0x040fe2000000180c */
[----:B------:R-:W-:Y:S07]  /*36a0*/  LDSM.16.M88.4 R68, [R141] ;  /* 0x000000008d44783b */ /* 0x000fee0000000200 */
[C---:B------:R-:W-:Y:S08]  /*36b0*/  HMMA.16816.F32 R8, R60.reuse, R64, R8 ;  /* 0x000000403c08723c */ /* 0x040ff00000001808 */
[C---:B------:R-:W-:Y:S01]  /*36c0*/  HMMA.16816.F32 R72, R60.reuse, R66, R72 ;  /* 0x000000423c48723c */ /* 0x040fe20000001848 */
[----:B------:R-:W3:Y:S07]  /*36d0*/  LDSM.16.M88.4 R64, [R132] ;  /* 0x000000008440783b */ /* 0x000eee0000000200 */
[C---:B------:R-:W-:Y:S08]  /*36e0*/  HMMA.16816.F32 R52, R60.reuse, R56, R52 ;  /* 0x000000383c34723c */ /* 0x040ff00000001834 */
[----:B------:R-:W-:Y:S01]  /*36f0*/  HMMA.16816.F32 R48, R60, R58, R48 ;  /* 0x0000003a3c30723c */ /* 0x000fe20000001830 */
[----:B------:R-:W-:Y:S04]  /*3700*/  LDSM.16.M88.4 R56, [R146+0x2000] ;  /* 0x002000009238783b */ /* 0x000fe80000000200 */
[----:B------:R-:W-:Y:S03]  /*3710*/  LDSM.16.M88.4 R60, [R145+0x7000] ;  /* 0x00700000913c783b */ /* 0x000fe60000000200 */
[C---:B--2---:R-:W-:Y:S08]  /*3720*/  HMMA.16816.F32 R28, R44.reuse, R40, R28 ;  /* 0x000000282c1c723c */ /* 0x044ff0000000181c */
[C---:B------:R-:W-:Y:S01]  /*3730*/  HMMA.16816.F32 R20, R44.reuse, R42, R20 ;  /* 0x0000002a2c14723c */ /* 0x040fe20000001814 */
[----:B------:R-:W2:Y:S07]  /*3740*/  LDSM.16.M88.4 R40, [R132+0x800] ;  /* 0x000800008428783b */ /* 0x000eae0000000200 */
        /* <DEDUP_REMOVED lines=8> */
[----:B------:R-:W5:Y:S04]  /*37d0*/  LDSM.16.M88.4 R44, [R145+0x6000] ;  /* 0x00600000912c783b */ /* 0x000f680000000200 */
[----:B------:R-:W-:Y:S03]  /*37e0*/  LDSM.16.M88.4 R76, [R145+0x7800] ;  /* 0x00780000914c783b */ /* 0x000fe60000000200 */
[C---:B---3--:R-:W-:Y:S08]  /*37f0*/  HMMA.16816.F32 R28, R68.reuse, R64, R28 ;  /* 0x00000040441c723c */ /* 0x048ff0000000181c */
[C---:B------:R-:W-:Y:S01]  /*3800*/  HMMA.16816.F32 R20, R68.reuse, R66, R20 ;  /* 0x000000424414723c */ /* 0x040fe20000001814 */
[----:B------:R-:W3:Y:S07]  /*3810*/  LDSM.16.M88.4 R64, [R145+0x6800] ;  /* 0x006800009140783b */ /* 0x000eee0000000200 */
[C---:B--2---:R-:W-:Y:S08]  /*3820*/  HMMA.16816.F32 R16, R68.reuse, R40, R16 ;  /* 0x000000284410723c */ /* 0x044ff00000001810 */
[C---:B------:R-:W-:Y:S01]  /*3830*/  HMMA.16816.F32 R12, R68.reuse, R42, R12 ;  /* 0x0000002a440c723c */ /* 0x040fe2000000180c */
[----:B------:R-:W-:Y:S07]  /*3840*/  LDSM.16.M88.4 R40, [R144+0x2000] ;  /* 0x002000009028783b */ /* 0x000fee0000000200 */
[C---:B----4-:R-:W-:Y:S08]  /*3850*/  HMMA.16816.F32 R8, R68.reuse, R36, R8 ;  /* 0x000000244408723c */ /* 0x050ff00000001808 */
[C---:B------:R-:W-:Y:S01]  /*3860*/  HMMA.16816.F32 R72, R68.reuse, R38, R72 ;  /* 0x000000264448723c */ /* 0x040fe20000001848 */
[----:B------:R-:W2:Y:S07]  /*3870*/  LDSM.16.M88.4 R36, [R143+0x2000] ;  /* 0x002000008f24783b */ /* 0x000eae0000000200 */
[C---:B-1----:R-:W-:Y:S08]  /*3880*/  HMMA.16816.F32 R52, R68.reuse, R32, R52 ;  /* 0x000000204434723c */ /* 0x042ff00000001834 */
[----:B------:R-:W-:Y:S01]  /*3890*/  HMMA.16816.F32 R48, R68, R34, R48 ;  /* 0x000000224430723c */ /* 0x000fe20000001830 */
[----:B------:R-:W1:Y:S04]  /*38a0*/  LDSM.16.M88.4 R32, [R143+0x2800] ;  /* 0x002800008f20783b */ /* 0x000e680000000200 */
[----:B------:R-:W-:Y:S03]  /*38b0*/  LDSM.16.M88.4 R68, [R143+0x3800] ;  /* 0x003800008f44783b */ /* 0x000fe60000000200 */
[C---:B-----5:R-:W-:Y:S08]  /*38c0*/  HMMA.16816.F32 R28, R56.reuse, R44, R28 ;  /* 0x0000002c381c723c */ /* 0x060ff0000000181c */
[C---:B------:R-:W-:Y:S01]  /*38d0*/  HMMA.16816.F32 R20, R56.reuse, R46, R20 ;  /* 0x0000002e3814723c */ /* 0x040fe20000001814 */
[----:B------:R-:W-:Y:S07]  /*38e0*/  LDSM.16.M88.4 R44, [R143+0x3000] ;  /* 0x003000008f2c783b */ /* 0x000fee0000000200 */
[C---:B---3--:R-:W-:Y:S08]  /*38f0*/  HMMA.16816.F32 R16, R56.reuse, R64, R16 ;  /* 0x000000403810723c */ /* 0x048ff00000001810 */
[C---:B------:R-:W-:Y:S08]  /*3900*/  HMMA.16816.F32 R12, R56.reuse, R66, R12 ;  /* 0x00000042380c723c */ /* 0x040ff0000000180c */
[C---:B------:R-:W-:Y:S08]  /*3910*/  HMMA.16816.F32 R8, R56.reuse, R60, R8 ;  /* 0x0000003c3808723c */ /* 0x040ff00000001808 */
[C---:B------:R-:W-:Y:S01]  /*3920*/  HMMA.16816.F32 R72, R56.reuse, R62, R72 ;  /* 0x0000003e3848723c */ /* 0x040fe20000001848 */
[----:B------:R-:W-:Y:S07]  /*3930*/  LDSM.16.M88.4 R60, [R139+0x6000] ;  /* 0x006000008b3c783b */ /* 0x000fee0000000200 */
[----:B------:R-:W-:Y:S01]  /*3940*/  HMMA.16816.F32 R64, R56, R76, R52 ;  /* 0x0000004c3840723c */ /* 0x000fe20000001834 */
[----:B------:R-:W3:Y:S07]  /*3950*/  LDSM.16.M88.4 R52, [R142+0x2000] ;  /* 0x002000008e34783b */ /* 0x000eee0000000200 */
[----:B--2---:R-:W-:Y:S08]  /*3960*/  HMMA.16816.F32 R28, R40, R36, R28 ;  /* 0x00000024281c723c */ /* 0x004ff0000000181c */
[----:B------:R-:W-:Y:S01]  /*3970*/  HMMA.16816.F32 R48, R56, R78, R48 ;  /* 0x0000004e3830723c */ /* 0x000fe20000001830 */
[----:B------:R-:W2:Y:S07]  /*3980*/  LDSM.16.M88.4 R56, [R139+0x6800] ;  /* 0x006800008b38783b */ /* 0x000eae0000000200 */
[C---:B------:R-:W-:Y:S01]  /*3990*/  HMMA.16816.F32 R20, R40.reuse, R38, R20 ;  /* 0x000000262814723c */ /* 0x040fe20000001814 */
[----:B------:R-:W-:Y:S07]  /*39a0*/  LDSM.16.M88.4 R36, [R132+0x2000] ;  /* 0x002000008424783b */ /* 0x000fee0000000200 */
[C---:B-1----:R-:W-:Y:S01]  /*39b0*/  HMMA.16816.F32 R76, R40.reuse, R32, R16 ;  /* 0x00000020284c723c */ /* 0x042fe20000001810 */
[----:B------:R-:W1:Y:S07]  /*39c0*/  LDSM.16.M88.4 R16, [R141+0x2000] ;  /* 0x002000008d10783b */ /* 0x000e6e0000000200 */
[----:B------:R-:W-:Y:S01]  /*39d0*/  HMMA.16816.F32 R12, R40, R34, R12 ;  /* 0x00000022280c723c */ /* 0x000fe2000000180c */
[----:B------:R-:W-:Y:S07]  /*39e0*/  LDSM.16.M88.4 R32, [R132+0x2800] ;  /* 0x002800008420783b */ /* 0x000fee0000000200 */
[C---:B---3--:R-:W-:Y:S08]  /*39f0*/  HMMA.16816.F32 R28, R52.reuse, R60, R28 ;  /* 0x0000003c341c723c */ /* 0x048ff0000000181c */
[----:B------:R-:W-:Y:S01]  /*3a00*/  HMMA.16816.F32 R60, R52, R62, R20 ;  /* 0x0000003e343c723c */ /* 0x000fe20000001814 */
[----:B------:R-:W3:Y:S07]  /*3a10*/  LDSM.16.M88.4 R20, [R139+0x7000] ;  /* 0x007000008b14783b */ /* 0x000eee0000000200 */
[----:B------:R-:W-:Y:S01]  /*3a20*/  HMMA.16816.F32 R8, R40, R44, R8 ;  /* 0x0000002c2808723c */ /* 0x000fe20000001808 */
[----:B------:R-:W-:Y:S07]  /*3a30*/  I2F R45, R2 ;  /* 0x00000002002d7306 */ /* 0x000fee0000201400 */
[----:B--2---:R-:W-:Y:S07]  /*3a40*/  HMMA.16816.F32 R76, R52, R56, R76 ;  /* 0x00000038344c723c */ /* 0x004fee000000184c */
[----:B------:R-:W-:Y:S01]  /*3a50*/  IADD3 R56, R2, 0x9, RZ ;  /* 0x0000000902387810 */ /* 0x000fe20007ffe0ff */
[C---:B-1----:R-:W-:Y:S07]  /*3a60*/  HMMA.16816.F32 R28, R16.reuse, R36, R28 ;  /* 0x00000024101c723c */ /* 0x042fee000000181c */
[C---:B------:R-:W-:Y:S01]  /*3a70*/  IADD3 R37, R119.reuse, 0x8, RZ ;  /* 0x0000000877257810 */ /* 0x040fe20007ffe0ff */
[----:B------:R-:W-:Y:S01]  /*3a80*/  HMMA.16816.F32 R60, R16, R38, R60 ;  /* 0x00000026103c723c */ /* 0x000fe2000000183c */
[----:B------:R-:W-:-:S02]  /*3a90*/  IMNMX R119, R119, R82, PT ;  /* 0x0000005277777217 */ /* 0x000fc40003800200 */
[----:B------:R-:W-:Y:S02]  /*3aa0*/  IMNMX R118, R37, R82, PT ;  /* 0x0000005225767217 */ /* 0x000fe40003800200 */
[----:B------:R-:W1:Y:S01]  /*3ab0*/  LDSM.16.M88.4 R36, [R139+0x7800] ;  /* 0x007800008b24783b */ /* 0x000e620000000200 */
[C---:B------:R-:W-:Y:S02]  /*3ac0*/  ISETP.GE.AND P6, PT, R56.reuse, R119, PT ;  /* 0x000000773800720c */ /* 0x040fe40003fc6270 */
[----:B------:R-:W-:Y:S01]  /*3ad0*/  HMMA.16816.F32 R72, R40, R46, R72 ;  /* 0x0000002e2848723c */ /* 0x000fe20000001848 */
[----:B------:R-:W-:-:S06]  /*3ae0*/  ISETP.GE.AND P4, PT, R56, R118, PT ;  /* 0x000000763800720c */ /* 0x000fcc0003f86270 */
[C---:B------:R-:W-:Y:S01]  /*3af0*/  IADD3 R46, R2.reuse, 0x10, RZ ;  /* 0x00000010022e7810 */ /* 0x040fe20007ffe0ff */
[C---:B------:R-:W-:Y:S08]  /*3b00*/  HMMA.16816.F32 R64, R40.reuse, R68, R64 ;  /* 0x000000442840723c */ /* 0x040ff00000001840 */
[----:B------:R-:W-:Y:S07]  /*3b10*/  HMMA.16816.F32 R48, R40, R70, R48 ;  /* 0x000000462830723c */ /* 0x000fee0000001830 */
[----:B------:R-:W-:Y:S01]  /*3b20*/  SHF.R.S32.HI R41, RZ, 0x1f, R84 ;  /* 0x0000001fff297819 */ /* 0x000fe20000011454 */
[----:B------:R-:W-:Y:S01]  /*3b30*/  HMMA.16816.F32 R12, R52, R58, R12 ;  /* 0x0000003a340c723c */ /* 0x000fe2000000180c */
[----:B------:R-:W-:-:S02]  /*3b40*/  IADD3 R40, R2, 0x1, RZ ;  /* 0x0000000102287810 */ /* 0x000fc40007ffe0ff */
[----:B------:R-:W-:Y:S02]  /*3b50*/  LEA.HI R41, R41, R84, RZ, 0x2 ;  /* 0x0000005429297211 */ /* 0x000fe400078f10ff */
[----:B------:R-:W2:Y:S01]  /*3b60*/  I2F R44, R40 ;  /* 0x00000028002c7306 */ /* 0x000ea20000201400 */
[C---:B------:R-:W-:Y:S02]  /*3b70*/  ISETP.GE.AND P5, PT, R40.reuse, R119, PT ;  /* 0x000000772800720c */ /* 0x040fe40003fa6270 */
[----:B------:R-:W-:Y:S01]  /*3b80*/  LOP3.LUT R41, R41, 0xfffffffc, RZ, 0xc0, !PT ;  /* 0xfffffffc29297812 */ /* 0x000fe200078ec0ff */
[----:B---3--:R-:W-:Y:S01]  /*3b90*/  HMMA.16816.F32 R8, R52, R20, R8 ;  /* 0x000000143408723c */ /* 0x008fe20000001808 */
[----:B------:R-:W-:-:S03]  /*3ba0*/  ISETP.GE.AND P1, PT, R40, R118, PT ;  /* 0x000000762800720c */ /* 0x000fc60003f26270 */
[----:B------:R-:W-:Y:S01]  /*3bb0*/  IMAD.IADD R162, R84, 0x1, -R41 ;  /* 0x0000000154a27824 */ /* 0x000fe200078e0a29 */
[----:B------:R-:W-:Y:S01]  /*3bc0*/  IADD3 R41, R2, 0x8, RZ ;  /* 0x0000000802297810 */ /* 0x000fe20007ffe0ff */
[----:B------:R-:W3:Y:S02]  /*3bd0*/  I2F R20, R56 ;  /* 0x0000003800147306 */ /* 0x000ee40000201400 */
[----:B------:R-:W-:Y:S01]  /*3be0*/  HMMA.16816.F32 R76, R16, R32, R76 ;  /* 0x00000020104c723c */ /* 0x000fe2000000184c */
[C---:B------:R-:W-:Y:S02]  /*3bf0*/  ISETP.GE.AND P3, PT, R41.reuse, R119, PT ;  /* 0x000000772900720c */ /* 0x040fe40003f66270 */
[----:B------:R-:W-:Y:S01]  /*3c00*/  ISETP.GE.AND P2, PT, R41, R118, PT ;  /* 0x000000762900720c */ /* 0x000fe20003f46270 */
[CC--:B--2---:R-:W-:Y:S02]  /*3c10*/  FFMA.FTZ R29, R0.reuse, R44.reuse, R29 ;  /* 0x0000002c001d7223 */ /* 0x0c4fe4000001001d */
[----:B------:R2:W4:Y:S01]  /*3c20*/  I2F R47, R41 ;  /* 0x00000029002f7306 */ /* 0x0005220000201400 */
[----:B------:R-:W-:Y:S01]  /*3c30*/  FFMA.FTZ R31, R0, R44, R31 ;  /* 0x0000002c001f7223 */ /* 0x000fe2000001001f */
[----:B------:R-:W-:Y:S01]  /*3c40*/  HMMA.16816.F32 R72, R52, R22, R72 ;  /* 0x000000163448723c */ /* 0x000fe20000001848 */
[----:B------:R-:W-:-:S02]  /*3c50*/  FSEL R32, R29, -INF , !P5 ;  /* 0xff8000001d207808 */ /* 0x000fc40006800000 */
[----:B------:R-:W-:Y:S02]  /*3c60*/  ISETP.GE.AND P5, PT, R46, R119, PT ;  /* 0x000000772e00720c */ /* 0x000fe40003fa6270 */
[----:B------:R-:W-:Y:S01]  /*3c70*/  FSEL R31, R31, -INF , !P1 ;  /* 0xff8000001f1f7808 */ /* 0x000fe20004800000 */
[----:B------:R-:W5:Y:S01]  /*3c80*/  I2F R21, R46 ;  /* 0x0000002e00157306 */ /* 0x000f620000201400 */
[-C--:B---3--:R-:W-:Y:S01]  /*3c90*/  FFMA.FTZ R61, R0, R20.reuse, R61 ;  /* 0x00000014003d7223 */ /* 0x088fe2000001003d */
[----:B------:R-:W-:Y:S01]  /*3ca0*/  IADD3 R22, R2, 0x18, RZ ;  /* 0x0000001802167810 */ /* 0x000fe20007ffe0ff */
[----:B------:R-:W-:Y:S01]  /*3cb0*/  FFMA.FTZ R63, R0, R20, R63 ;  /* 0x00000014003f7223 */ /* 0x000fe2000001003f */
[----:B------:R-:W-:Y:S01]  /*3cc0*/  HMMA.16816.F32 R12, R16, R34, R12 ;  /* 0x00000022100c723c */ /* 0x000fe2000000180c */
[-C--:B------:R-:W-:Y:S02]  /*3cd0*/  ISETP.GE.AND P1, PT, R46, R118.reuse, PT ;  /* 0x000000762e00720c */ /* 0x080fe40003f26270 */
[----:B------:R-:W-:Y:S01]  /*3ce0*/  IADD3 R33, R2, 0x11, RZ ;  /* 0x0000001102217810 */ /* 0x000fe20007ffe0ff */
[----:B--2---:R-:W2:Y:S01]  /*3cf0*/  LDSM.16.M88.4 R40, [R132+0x3000] ;  /* 0x003000008428783b */ /* 0x004ea20000000200 */
[----:B------:R3:W3:Y:S01]  /*3d00*/  I2F R35, R22 ;  /* 0x0000001600237306 */ /* 0x0006e20000201400 */
[CC--:B----4-:R-:W-:Y:S01]  /*3d10*/  FFMA.FTZ R44, R0.reuse, R47.reuse, R60 ;  /* 0x0000002f002c7223 */ /* 0x0d0fe2000001003c */
[----:B------:R-:W-:Y:S01]  /*3d20*/  FSEL R34, R61, -INF , !P6 ;  /* 0xff8000003d227808 */ /* 0x000fe20007000000 */
[C---:B-1----:R-:W-:Y:S01]  /*3d30*/  HMMA.16816.F32 R64, R52.reuse, R36, R64 ;  /* 0x000000243440723c */ /* 0x042fe20000001840 */
[----:B------:R-:W-:Y:S01]  /*3d40*/  FSEL R61, R63, -INF , !P4 ;  /* 0xff8000003f3d7808 */ /* 0x000fe20006000000 */
[----:B------:R-:W-:Y:S01]  /*3d50*/  FFMA.FTZ R59, R0, R47, R62 ;  /* 0x0000002f003b7223 */ /* 0x000fe2000001003e */
[----:B------:R-:W-:Y:S01]  /*3d60*/  ISETP.GE.AND P6, PT, R22, R119, PT ;  /* 0x000000771600720c */ /* 0x000fe20003fc6270 */
[-C--:B-----5:R-:W-:Y:S01]  /*3d70*/  FFMA.FTZ R46, R0, R21.reuse, R76 ;  /* 0x00000015002e7223 */ /* 0x0a0fe2000001004c */
[----:B------:R-:W-:Y:S01]  /*3d80*/  ISETP.GE.AND P4, PT, R22, R118, PT ;  /* 0x000000761600720c */ /* 0x000fe20003f86270 */
[----:B------:R-:W1:Y:S01]  /*3d90*/  I2F R29, R33 ;  /* 0x00000021001d7306 */ /* 0x000e620000201400 */
[----:B------:R-:W-:Y:S01]  /*3da0*/  FFMA.FTZ R37, R0, R21, R78 ;  /* 0x0000001500257223 */ /* 0x000fe2000001004e */
[----:B------:R-:W-:Y:S01]  /*3db0*/  IADD3 R47, R2, 0x19, RZ ;  /* 0x00000019022f7810 */ /* 0x000fe20007ffe0ff */
[----:B------:R-:W-:Y:S01]  /*3dc0*/  HMMA.16816.F32 R48, R52, R38, R48 ;  /* 0x000000263430723c */ /* 0x000fe20000001830 */
[----:B------:R-:W-:-:S02]  /*3dd0*/  FSEL R44, R44, -INF , !P3 ;  /* 0xff8000002c2c7808 */ /* 0x000fc40005800000 */
[----:B------:R-:W-:Y:S01]  /*3de0*/  FSEL R59, R59, -INF , !P2 ;  /* 0xff8000003b3b7808 */ /* 0x000fe20005000000 */
[----:B---3--:R-:W3:Y:S01]  /*3df0*/  LDSM.16.M88.4 R20, [R132+0x3800] ;  /* 0x003800008414783b */ /* 0x008ee20000000200 */
[----:B------:R-:W-:Y:S01]  /*3e00*/  ISETP.GE.AND P3, PT, R33, R119, PT ;  /* 0x000000772100720c */ /* 0x000fe20003f66270 */
[----:B------:R-:W-:-:S04]  /*3e10*/  DEPBAR.LE SB0, 0x0 ;  /* 0x000080000000791a */ /* 0x000fc80000000000 */
[----:B------:R-:W-:Y:S01]  /*3e20*/  ISETP.GE.AND P2, PT, R33, R118, PT ;  /* 0x000000762100720c */ /* 0x000fe20003f46270 */
[----:B------:R-:W-:Y:S01]  /*3e30*/  FFMA.FTZ R12, R0, R35, R12 ;  /* 0x00000023000c7223 */ /* 0x000fe2000001000c */
[----:B------:R-:W4:Y:S01]  /*3e40*/  I2F R33, R47 ;  /* 0x0000002f00217306 */ /* 0x000f220000201400 */
[----:B------:R-:W-:Y:S01]  /*3e50*/  IADD3 R56, R2, 0x20, RZ ;  /* 0x0000002002387810 */ /* 0x000fe20007ffe0ff */
[-C--:B-1----:R-:W-:Y:S01]  /*3e60*/  FFMA.FTZ R36, R0, R29.reuse, R77 ;  /* 0x0000001d00247223 */ /* 0x082fe2000001004d */
[----:B------:R-:W-:Y:S01]  /*3e70*/  IADD3 R38, R2, 0x28, RZ ;  /* 0x0000002802267810 */ /* 0x000fe20007ffe0ff */
[----:B------:R-:W-:Y:S01]  /*3e80*/  FFMA.FTZ R57, R0, R29, R79 ;  /* 0x0000001d00397223 */ /* 0x000fe2000001004f */
[----:B------:R-:W-:Y:S01]  /*3e90*/  FSEL R46, R46, -INF , !P5 ;  /* 0xff8000002e2e7808 */ /* 0x000fe20006800000 */
[----:B------:R-:W-:Y:S01]  /*3ea0*/  FFMA.FTZ R29, R0, R35, R14 ;  /* 0x00000023001d7223 */ /* 0x000fe2000001000e */
[----:B------:R-:W-:Y:S02]  /*3eb0*/  FSEL R14, R12, -INF , !P6 ;  /* 0xff8000000c0e7808 */ /* 0x000fe40007000000 */
[----:B------:R-:W-:-:S02]  /*3ec0*/  FSEL R37, R37, -INF , !P1 ;  /* 0xff80000025257808 */ /* 0x000fc40004800000 */
[C---:B------:R-:W-:Y:S02]  /*3ed0*/  ISETP.GE.AND P5, PT, R47.reuse, R119, PT ;  /* 0x000000772f00720c */ /* 0x040fe40003fa6270 */
[----:B------:R-:W-:Y:S01]  /*3ee0*/  ISETP.GE.AND P1, PT, R47, R118, PT ;  /* 0x000000762f00720c */ /* 0x000fe20003f26270 */
[C---:B--2---:R-:W-:Y:S01]  /*3ef0*/  HMMA.16816.F32 R8, R16.reuse, R40, R8 ;  /* 0x000000281008723c */ /* 0x044fe20000001808 */
[----:B------:R-:W1:Y:S01]  /*3f00*/  I2F R41, R56 ;  /* 0x0000003800297306 */ /* 0x000e620000201400 */
[CC--:B----4-:R-:W-:Y:S01]  /*3f10*/  FFMA.FTZ R12, R0.reuse, R33.reuse, R13 ;  /* 0x00000021000c7223 */ /* 0x0d0fe2000001000d */
[----:B------:R-:W-:Y:S01]  /*3f20*/  FSEL R29, R29, -INF , !P4 ;  /* 0xff8000001d1d7808 */ /* 0x000fe20006000000 */
[----:B------:R-:W-:Y:S01]  /*3f30*/  FFMA.FTZ R47, R0, R33, R15 ;  /* 0x00000021002f7223 */ /* 0x000fe2000001000f */
[C---:B------:R-:W-:Y:S02]  /*3f40*/  IADD3 R15, R2.reuse, 0x29, RZ ;  /* 0x00000029020f7810 */ /* 0x040fe40007ffe0ff */
[----:B------:R-:W-:Y:S01]  /*3f50*/  IADD3 R40, R2, 0x21, RZ ;  /* 0x0000002102287810 */ /* 0x000fe20007ffe0ff */
[----:B------:R-:W-:Y:S01]  /*3f60*/  HMMA.16816.F32 R72, R16, R42, R72 ;  /* 0x0000002a1048723c */ /* 0x000fe20000001848 */
[----:B------:R-:W2:Y:S01]  /*3f70*/  I2F R13, R38 ;  /* 0x00000026000d7306 */ /* 0x000ea20000201400 */
[----:B------:R-:W-:-:S02]  /*3f80*/  FSEL R36, R36, -INF , !P3 ;  /* 0xff80000024247808 */ /* 0x000fc40005800000 */
[-C--:B------:R-:W-:Y:S02]  /*3f90*/  ISETP.GE.AND P4, PT, R40, R118.reuse, PT ;  /* 0x000000762800720c */ /* 0x080fe40003f86270 */
[----:B------:R-:W-:Y:S02]  /*3fa0*/  FSEL R57, R57, -INF , !P2 ;  /* 0xff80000039397808 */ /* 0x000fe40005000000 */
[C---:B------:R-:W-:Y:S01]  /*3fb0*/  ISETP.GE.AND P3, PT, R56.reuse, R119, PT ;  /* 0x000000773800720c */ /* 0x040fe20003f66270 */
[----:B------:R-:W4:Y:S01]  /*3fc0*/  I2F R35, R40 ;  /* 0x0000002800237306 */ /* 0x000f220000201400 */
[C---:B---3--:R-:W-:Y:S01]  /*3fd0*/  HMMA.16816.F32 R64, R16.reuse, R20, R64 ;  /* 0x000000141040723c */ /* 0x048fe20000001840 */
[----:B------:R-:W-:Y:S02]  /*3fe0*/  ISETP.GE.AND P2, PT, R56, R118, PT ;  /* 0x000000763800720c */ /* 0x000fe40003f46270 */
[----:B------:R-:W-:Y:S02]  /*3ff0*/  FSEL R12, R12, -INF , !P5 ;  /* 0xff8000000c0c7808 */ /* 0x000fe40006800000 */
[----:B------:R-:W-:Y:S01]  /*4000*/  FSEL R47, R47, -INF , !P1 ;  /* 0xff8000002f2f7808 */ /* 0x000fe20004800000 */
[----:B-1----:R-:W-:Y:S01]  /*4010*/  FFMA.FTZ R122, R0, R41, R8 ;  /* 0x00000029007a7223 */ /* 0x002fe20000010008 */
[----:B------:R-:W-:Y:S01]  /*4020*/  ISETP.GE.AND P6, PT, R40, R119, PT ;  /* 0x000000772800720c */ /* 0x000fe20003fc6270 */
[----:B------:R-:W-:Y:S01]  /*4030*/  HMMA.16816.F32 R48, R16, R22, R48 ;  /* 0x000000161030723c */ /* 0x000fe20000001830 */
[----:B------:R-:W-:Y:S01]  /*4040*/  FFMA.FTZ R123, R0, R41, R10 ;  /* 0x00000029007b7223 */ /* 0x000fe2000001000a */
[----:B------:R-:W-:Y:S01]  /*4050*/  IADD3 R10, R2, 0x30, RZ ;  /* 0x00000030020a7810 */ /* 0x000fe20007ffe0ff */
[----:B------:R-:W1:Y:S01]  /*4060*/  I2F R8, R15 ;  /* 0x0000000f00087306 */ /* 0x000e620000201400 */
[----:B------:R-:W-:-:S02]  /*4070*/  FSEL R122, R122, -INF , !P3 ;  /* 0xff8000007a7a7808 */ /* 0x000fc40005800000 */
[CC--:B--2---:R-:W-:Y:S01]  /*4080*/  FFMA.FTZ R72, R0.reuse, R13.reuse, R72 ;  /* 0x0000000d00487223 */ /* 0x0c4fe20000010048 */
[----:B------:R-:W-:Y:S01]  /*4090*/  FSEL R123, R123, -INF , !P2 ;  /* 0xff8000007b7b7808 */ /* 0x000fe20005000000 */
[----:B------:R-:W-:Y:S01]  /*40a0*/  FFMA.FTZ R74, R0, R13, R74 ;  /* 0x0000000d004a7223 */ /* 0x000fe2000001004a */
[----:B------:R-:W-:Y:S01]  /*40b0*/  IADD3 R13, R2, 0x38, RZ ;  /* 0x00000038020d7810 */ /* 0x000fe20007ffe0ff */
[C---:B----4-:R-:W-:Y:S01]  /*40c0*/  FFMA.FTZ R124, R0.reuse, R35, R9 ;  /* 0x00000023007c7223 */ /* 0x050fe20000010009 */
[C---:B------:R-:W-:Y:S01]  /*40d0*/  ISETP.GE.AND P3, PT, R15.reuse, R119, PT ;  /* 0x000000770f00720c */ /* 0x040fe20003f66270 */
[----:B------:R-:W-:Y:S01]  /*40e0*/  FFMA.FTZ R11, R0, R35, R11 ;  /* 0x00000023000b7223 */ /* 0x000fe2000001000b */
[----:B------:R-:W2:Y:S01]  /*40f0*/  I2F R9, R10 ;  /* 0x0000000a00097306 */ /* 0x000ea20000201400 */
[----:B------:R-:W-:Y:S02]  /*4100*/  ISETP.GE.AND P2, PT, R15, R118, PT ;  /* 0x000000760f00720c */ /* 0x000fe40003f46270 */
[----:B------:R-:W-:-:S02]  /*4110*/  ISETP.GE.AND P5, PT, R38, R119, PT ;  /* 0x000000772600720c */ /* 0x000fc40003fa6270 */
[----:B------:R-:W-:Y:S01]  /*4120*/  FSEL R163, R11, -INF , !P4 ;  /* 0xff8000000ba37808 */ /* 0x000fe20006000000 */
[-C--:B-1----:R-:W-:Y:S01]  /*4130*/  FFMA.FTZ R73, R0, R8.reuse, R73 ;  /* 0x0000000800497223 */ /* 0x082fe20000010049 */
[----:B------:R-:W-:Y:S01]  /*4140*/  IADD3 R11, R2, 0x31, RZ ;  /* 0x00000031020b7810 */ /* 0x000fe20007ffe0ff */
[----:B------:R-:W1:Y:S01]  /*4150*/  I2F R17, R13 ;  /* 0x0000000d00117306 */ /* 0x000e620000201400 */
[----:B------:R-:W-:Y:S01]  /*4160*/  FFMA.FTZ R75, R0, R8, R75 ;  /* 0x00000008004b7223 */ /* 0x000fe2000001004b */
[----:B------:R-:W-:Y:S02]  /*4170*/  IADD3 R8, R2, 0x39, RZ ;  /* 0x0000003902087810 */ /* 0x000fe40007ffe0ff */
[----:B------:R-:W-:Y:S02]  /*4180*/  FSEL R126, R73, -INF , !P3 ;  /* 0xff800000497e7808 */ /* 0x000fe40005800000 */
[----:B------:R-:W-:Y:S02]  /*4190*/  ISETP.GE.AND P3, PT, R13, R119, PT ;  /* 0x000000770d00720c */ /* 0x000fe40003f66270 */
[----:B------:R-:W3:Y:S01]  /*41a0*/  I2F R15, R11 ;  /* 0x0000000b000f7306 */ /* 0x000ee20000201400 */
[-C--:B--2---:R-:W-:Y:S01]  /*41b0*/  FFMA.FTZ R64, R0, R9.reuse, R64 ;  /* 0x0000000900407223 */ /* 0x084fe20000010040 */
[----:B------:R-:W-:Y:S01]  /*41c0*/  ISETP.GE.AND P1, PT, R38, R118, PT ;  /* 0x000000762600720c */ /* 0x000fe20003f26270 */
[----:B------:R-:W-:Y:S01]  /*41d0*/  FFMA.FTZ R66, R0, R9, R66 ;  /* 0x0000000900427223 */ /* 0x000fe20000010042 */
[----:B------:R-:W-:-:S02]  /*41e0*/  FSEL R124, R124, -INF , !P6 ;  /* 0xff8000007c7c7808 */ /* 0x000fc40007000000 */
[----:B------:R-:W-:Y:S02]  /*41f0*/  FSEL R164, R72, -INF , !P5 ;  /* 0xff80000048a47808 */ /* 0x000fe40006800000 */
[----:B------:R-:W2:Y:S01]  /*4200*/  I2F R9, R8 ;  /* 0x0000000800097306 */ /* 0x000ea20000201400 */
[-C--:B-1----:R-:W-:Y:S01]  /*4210*/  FFMA.FTZ R48, R0, R17.reuse, R48 ;  /* 0x0000001100307223 */ /* 0x082fe20000010030 */
[----:B------:R-:W-:Y:S01]  /*4220*/  FSEL R165, R74, -INF , !P1 ;  /* 0xff8000004aa57808 */ /* 0x000fe20004800000 */
[----:B------:R-:W-:Y:S01]  /*4230*/  FFMA.FTZ R50, R0, R17, R50 ;  /* 0x0000001100327223 */ /* 0x000fe20000010032 */
[----:B------:R-:W-:Y:S02]  /*4240*/  ISETP.GE.AND P6, PT, R10, R119, PT ;  /* 0x000000770a00720c */ /* 0x000fe40003fc6270 */
[----:B------:R-:W-:Y:S02]  /*4250*/  FSEL R115, R48, -INF , !P3 ;  /* 0xff80000030737808 */ /* 0x000fe40005800000 */
[----:B------:R-:W-:Y:S01]  /*4260*/  ISETP.GT.AND P3, PT, R155, R148, PT ;  /* 0x000000949b00720c */ /* 0x000fe20003f64270 */
[-C--:B---3--:R-:W-:Y:S01]  /*4270*/  FFMA.FTZ R65, R0, R15.reuse, R65 ;  /* 0x0000000f00417223 */ /* 0x088fe20000010041 */
[----:B------:R-:W-:Y:S01]  /*4280*/  ISETP.GE.AND P4, PT, R10, R118, PT ;  /* 0x000000760a00720c */ /* 0x000fe20003f86270 */
[----:B------:R-:W-:Y:S01]  /*4290*/  FFMA.FTZ R67, R0, R15, R67 ;  /* 0x0000000f00437223 */ /* 0x000fe20000010043 */
[----:B------:R-:W-:Y:S01]  /*42a0*/  BAR.SYNC.DEFER_BLOCKING 0x0 ;  /* 0x0000000000007b1d */ /* 0x000fe20000010000 */
[----:B------:R-:W-:-:S02]  /*42b0*/  ISETP.GE.AND P5, PT, R11, R119, PT ;  /* 0x000000770b00720c */ /* 0x000fc40003fa6270 */
[----:B------:R-:W-:Y:S01]  /*42c0*/  ISETP.GE.AND P1, PT, R11, R118, PT ;  /* 0x000000760b00720c */ /* 0x000fe20003f26270 */
[-C--:B--2---:R-:W-:Y:S01]  /*42d0*/  FFMA.FTZ R49, R0, R9.reuse, R49 ;  /* 0x0000000900317223 */ /* 0x084fe20000010031 */
[----:B------:R-:W-:Y:S01]  /*42e0*/  FSEL R111, R64, -INF , !P6 ;  /* 0xff800000406f7808 */ /* 0x000fe20007000000 */
[----:B------:R-:W-:Y:S01]  /*42f0*/  FFMA.FTZ R51, R0, R9, R51 ;  /* 0x0000000900337223 */ /* 0x000fe20000010033 */
[----:B------:R-:W-:Y:S02]  /*4300*/  FSEL R109, R66, -INF , !P4 ;  /* 0xff800000426d7808 */ /* 0x000fe40006000000 */
[----:B------:R-:W-:Y:S02]  /*4310*/  FSEL R110, R65, -INF , !P5 ;  /* 0xff800000416e7808 */ /* 0x000fe40006800000 */
[----:B------:R-:W-:Y:S02]  /*4320*/  FSEL R108, R67, -INF , !P1 ;  /* 0xff800000436c7808 */ /* 0x000fe40004800000 */
        /* <DEDUP_REMOVED lines=8> */
[----:B------:R-:W-:-:S02]  /*43b0*/  FSEL R2, R2, -INF , !P6 ;  /* 0xff80000002027808 */ /* 0x000fc40007000000 */
[----:B------:R-:W-:Y:S02]  /*43c0*/  FSEL R113, R50, -INF , !P2 ;  /* 0xff80000032717808 */ /* 0x000fe40005000000 */
[----:B------:R-:W-:Y:S02]  /*43d0*/  FSEL R8, R8, -INF , !P4 ;  /* 0xff80000008087808 */ /* 0x000fe40006000000 */
[----:B------:R-:W-:Y:S02]  /*43e0*/  FSEL R114, R49, -INF , !P5 ;  /* 0xff80000031727808 */ /* 0x000fe40006800000 */
[----:B------:R-:W-:Y:S01]  /*43f0*/  FSEL R112, R51, -INF , !P1 ;  /* 0xff80000033707808 */ /* 0x000fe20004800000 */
[----:B------:R-:W-:Y:S05]  /*4400*/  @!P3 BRA `(.L_x_7406) ;  /* 0x000009100000b947 */ /* 0x000fea0003800000 */
[----:B------:R-:W-:Y:S05]  /*4410*/  @!P0 BRA `(.L_x_7407) ;  /* 0x0000038000008947 */ /* 0x000fea0003800000 */
        /* <DEDUP_REMOVED lines=56> */
.L_x_7407:
[----:B------:R-:W-:-:S04]  /*47a0*/  LEA R16, -R6, RZ, 0x6 ;  /* 0x000000ff06107211 */ /* 0x000fc800078e31ff */
[----:B------:R-:W-:Y:S02]  /*47b0*/  SHF.R.S32.HI R11, RZ, 0x1f, R16 ;  /* 0x0000001fff0b7819 */ /* 0x000fe40000011410 */
.L_x_7408:
        /* <DEDUP_REMOVED lines=82> */
.L_x_7410:
[----:B------:R-:W-:Y:S05]  /*4ce0*/  BSYNC B0 ;  /* 0x0000000000007941 */ /* 0x000fea0003800000 */
.L_x_7409:
[----:B------:R-:W0:Y:S01]  /*4cf0*/  LDGDEPBAR ;  /* 0x00000000000079af */ /* 0x000e220000000000 */
[----:B------:R-:W-:-:S04]  /*4d00*/  IADD3 R117, P1, R16, R117, RZ ;  /* 0x0000007510757210 */ /* 0x000fc80007f3e0ff */
[----:B------:R-:W-:Y:S02]  /*4d10*/  IADD3.X R116, R11, R116, RZ, P1, !PT ;  /* 0x000000740b747210 */ /* 0x000fe40000ffe4ff */
.L_x_7406:
        /* <DEDUP_REMOVED lines=32> */
[-C--:B------:R-:W-:Y:S01]  /*4f20*/  LEA R138, R7, R140.reuse, 0x1 ;  /* 0x0000008c078a7211 */ /* 0x080fe200078e08ff */
[----:B------:R-:W2:Y:S01]  /*4f30*/  SHFL.BFLY PT, R10, R11, 0x2, 0x1f ;  /* 0x0c401f000b0a7f89 */ /* 0x000ea200000e0000 */
[----:B------:R-:W-:Y:S02]  /*4f40*/  FMNMX.FTZ R16, R112, R3, !PT ;  /* 0x0000000370107209 */ /* 0x000fe40007810000 */
[C---:B------:R-:W-:Y:S01]  /*4f50*/  LEA R137, R5.reuse, R140, 0x1 ;  /* 0x0000008c05897211 */ /* 0x040fe200078e08ff */
[----:B-1----:R-:W-:Y:S01]  /*4f60*/  LDSM.16.MT88.4 R40, [R138+0x8000] ;  /* 0x008000008a28783b */ /* 0x002fe20000004200 */
[----:B------:R-:W-:-:S03]  /*4f70*/  LEA R136, R5, R138, 0x1 ;  /* 0x0000008a05887211 */ /* 0x000fc600078e08ff */
[----:B------:R-:W1:Y:S04]  /*4f80*/  SHFL.BFLY PT, R9, R16, 0x2, 0x1f ;  /* 0x0c401f0010097f89 */ /* 0x000e6800000e0000 */
[----:B------:R-:W-:Y:S04]  /*4f90*/  LDSM.16.MT88.4 R48, [R137+0x8000] ;  /* 0x008000008930783b */ /* 0x000fe80000004200 */
[----:B------:R-:W-:Y:S04]  /*4fa0*/  LDSM.16.MT88.4 R72, [R138+0xa000] ;  /* 0x00a000008a48783b */ /* 0x000fe80000004200 */
[----:B------:R-:W-:Y:S01]  /*4fb0*/  LDSM.16.MT88.4 R80, [R137+0xa000] ;  /* 0x00a000008950783b */ /* 0x000fe20000004200 */
[----:B--2---:R-:W-:-:S03]  /*4fc0*/  FMNMX.FTZ R10, R11, R10, !PT ;  /* 0x0000000a0b0a7209 */ /* 0x004fc60007810000 */
[----:B------:R-:W-:Y:S04]  /*4fd0*/  LDSM.16.MT88.4 R20, [R136+0x8800] ;  /* 0x008800008814783b */ /* 0x000fe80000004200 */
[----:B------:R-:W2:Y:S01]  /*4fe0*/  SHFL.BFLY PT, R3, R10, 0x1, 0x1f ;  /* 0x0c201f000a037f89 */ /* 0x000ea200000e0000 */
[----:B-1----:R-:W-:-:S03]  /*4ff0*/  FMNMX.FTZ R9, R16, R9, !PT ;  /* 0x0000000910097209 */ /* 0x002fc60007810000 */
[----:B------:R-:W-:Y:S04]  /*5000*/  LDSM.16.MT88.4 R16, [R137+0x8800] ;  /* 0x008800008910783b */ /* 0x000fe80000004200 */
[----:B------:R-:W1:Y:S01]  /*5010*/  SHFL.BFLY PT, R6, R9, 0x1, 0x1f ;  /* 0x0c201f0009067f89 */ /* 0x000e6200000e0000 */
[----:B--2---:R-:W-:-:S04]  /*5020*/  FMNMX.FTZ R3, R10, R3, !PT ;  /* 0x000000030a037209 */ /* 0x004fc80007810000 */
[C---:B------:R-:W-:Y:S01]  /*5030*/  FSETP.NEU.FTZ.AND P1, PT, R3.reuse, -INF , PT ;  /* 0xff8000000300780b */ /* 0x040fe20003f3d000 */
[----:B------:R-:W-:-:S05]  /*5040*/  FMUL.FTZ R121, R3, c[0x0][0x23c] ;  /* 0x00008f0003797a20 */ /* 0x000fca0000410000 */
[----:B------:R-:W-:-:S05]  /*5050*/  FSEL R121, R121, RZ, P1 ;  /* 0x000000ff79797208 */ /* 0x000fca0000800000 */
[--C-:B------:R-:W-:Y:S01]  /*5060*/  FFMA.FTZ R105, R2, c[0x0][0x23c], -R121.reuse ;  /* 0x00008f0002697a23 */ /* 0x100fe20000010879 */
[----:B-1----:R-:W-:Y:S01]  /*5070*/  FMNMX.FTZ R2, R9, R6, !PT ;  /* 0x0000000609027209 */ /* 0x002fe20007810000 */
        /* <DEDUP_REMOVED lines=8> */
[--C-:B------:R-:W-:Y:S01]  /*5100*/  FFMA.FTZ R102, R36, c[0x0][0x23c], -R121.reuse ;  /* 0x00008f0024667a23 */ /* 0x100fe20000010879 */
[----:B------:R-:W-:Y:S01]  /*5110*/  LEA R166, P1, R117, c[0x0][0x168], 0x1 ;  /* 0x00005a0075a67a11 */ /* 0x000fe200078208ff */
[----:B------:R-:W-:Y:S01]  /*5120*/  FFMA.FTZ R32, R14, c[0x0][0x23c], -R121 ;  /* 0x00008f000e207a23 */ /* 0x000fe20000010879 */
[----:B------:R-:W1:Y:S01]  /*5130*/  MUFU.EX2 R104, R104 ;  /* 0x0000006800687308 */ /* 0x000e620000000800 */
[----:B------:R-:W-:-:S02]  /*5140*/  FFMA.FTZ R107, R8, c[0x0][0x23c], -R120 ;  /* 0x00008f00086b7a23 */ /* 0x000fc40000010878 */
[--C-:B------:R-:W-:Y:S01]  /*5150*/  FFMA.FTZ R106, R31, c[0x0][0x23c], -R120.reuse ;  /* 0x00008f001f6a7a23 */ /* 0x100fe20000010878 */
[----:B------:R-:W-:Y:S01]  /*5160*/  LDSM.16.MT88.4 R8, [R138+0x8800] ;  /* 0x008800008a08783b */ /* 0x000fe20000004200 */
[--C-:B------:R-:W-:Y:S02]  /*5170*/  FFMA.FTZ R103, R59, c[0x0][0x23c], -R120.reuse ;  /* 0x00008f003b677a23 */ /* 0x100fe40000010878 */
[--C-:B------:R-:W-:Y:S01]  /*5180*/  FFMA.FTZ R100, R61, c[0x0][0x23c], -R120.reuse ;  /* 0x00008f003d647a23 */ /* 0x100fe20000010878 */
[----:B------:R-:W-:Y:S01]  /*5190*/  MUFU.EX2 R35, R35 ;  /* 0x0000002300237308 */ /* 0x000fe20000000800 */
[----:B------:R-:W-:Y:S02]  /*51a0*/  FFMA.FTZ R31, R12, c[0x0][0x23c], -R121 ;  /* 0x00008f000c1f7a23 */ /* 0x000fe40000010879 */
[--C-:B------:R-:W-:Y:S01]  /*51b0*/  FFMA.FTZ R101, R37, c[0x0][0x23c], -R120.reuse ;  /* 0x00008f0025657a23 */ /* 0x100fe20000010878 */
[----:B------:R-:W-:Y:S01]  /*51c0*/  LDSM.16.MT88.4 R12, [R140+0x8800] ;  /* 0x008800008c0c783b */ /* 0x000fe20000004200 */
[----:B------:R-:W-:-:S02]  /*51d0*/  FFMA.FTZ R30, R57, c[0x0][0x23c], -R120 ;  /* 0x00008f00391e7a23 */ /* 0x000fc40000010878 */
[--C-:B------:R-:W-:Y:S01]  /*51e0*/  FFMA.FTZ R29, R29, c[0x0][0x23c], -R120.reuse ;  /* 0x00008f001d1d7a23 */ /* 0x100fe20000010878 */
[----:B------:R-:W2:Y:S01]  /*51f0*/  MUFU.EX2 R34, R34 ;  /* 0x0000002200227308 */ /* 0x000ea20000000800 */
        /* <DEDUP_REMOVED lines=10> */
[----:B------:R-:W3:Y:S01]  /*52a0*/  MUFU.EX2 R106, R106 ;  /* 0x0000006a006a7308 */ /* 0x000ee20000000800 */
[----:B--2---:R-:W-:Y:S01]  /*52b0*/  F2FP.PACK_AB R86, R34, R35 ;  /* 0x000000232256723e */ /* 0x004fe200000000ff */
        /* <DEDUP_REMOVED lines=8> */
[----:B------:R-:W2:Y:S01]  /*5340*/  MUFU.EX2 R100, R100 ;  /* 0x0000006400647308 */ /* 0x000ea20000000800 */
[----:B---3--:R-:W-:Y:S01]  /*5350*/  F2FP.PACK_AB R85, R106, R107 ;  /* 0x0000006b6a55723e */ /* 0x008fe200000000ff */
[----:B------:R-:W-:-:S02]  /*5360*/  FADD.FTZ R106, R107, R106 ;  /* 0x0000006a6b6a7221 */ /* 0x000fc40000010000 */
[----:B------:R-:W-:-:S04]  /*5370*/  FADD.FTZ R35, R35, R104 ;  /* 0x0000006823237221 */ /* 0x000fc80000010000 */
[----:B------:R-:W-:Y:S01]  /*5380*/  MUFU.EX2 R33, R33 ;  /* 0x0000002100217308 */ /* 0x000fe20000000800 */
[----:B------:R-:W-:Y:S01]  /*5390*/  FADD.FTZ R34, R34, R35 ;  /* 0x0000002322227221 */ /* 0x000fe20000010000 */
[----:B--2---:R-:W-:-:S06]  /*53a0*/  F2FP.PACK_AB R87, R100, R103 ;  /* 0x000000676457723e */ /* 0x004fcc00000000ff */
[----:B------:R-:W2:Y:S01]  /*53b0*/  MUFU.EX2 R102, R102 ;  /* 0x0000006600667308 */ /* 0x000ea20000000800 */
[----:B------:R-:W-:-:S04]  /*53c0*/  FADD.FTZ R103, R103, R106 ;  /* 0x0000006a67677221 */ /* 0x000fc80000010000 */
[----:B------:R-:W-:Y:S01]  /*53d0*/  FADD.FTZ R100, R100, R103 ;  /* 0x0000006764647221 */ /* 0x000fe20000010000 */
[C---:B------:R-:W-:Y:S02]  /*53e0*/  HMMA.16816.F32 R36, R84.reuse, R40, RZ ;  /* 0x000000285424723c */ /* 0x040fe400000018ff */
[----:B------:R-:W-:Y:S06]  /*53f0*/  MUFU.EX2 R32, R32 ;  /* 0x0000002000207308 */ /* 0x000fec0000000800 */
[----:B------:R-:W-:Y:S02]  /*5400*/  HMMA.16816.F32 R40, R84, R42, RZ ;  /* 0x0000002a5428723c */ /* 0x000fe400000018ff */
[----:B------:R-:W3:Y:S01]  /*5410*/  MUFU.EX2 R31, R31 ;  /* 0x0000001f001f7308 */ /* 0x000ee20000000800 */
[----:B--2---:R-:W-:-:S05]  /*5420*/  F2FP.PACK_AB R4, R102, R33 ;  /* 0x000000216604723e */ /* 0x004fca00000000ff */
[C---:B------:R-:W-:Y:S02]  /*5430*/  HMMA.16816.F32 R96, R84.reuse, R92, RZ ;  /* 0x0000005c5460723c */ /* 0x040fe400000018ff */
[----:B------:R-:W-:Y:S06]  /*5440*/  MUFU.EX2 R101, R101 ;  /* 0x0000006500657308 */ /* 0x000fec0000000800 */
[----:B------:R-:W-:Y:S02]  /*5450*/  HMMA.16816.F32 R92, R84, R94, RZ ;  /* 0x0000005e545c723c */ /* 0x000fe400000018ff */
[----:B------:R-:W2:Y:S01]  /*5460*/  MUFU.EX2 R30, R30 ;  /* 0x0000001e001e7308 */ /* 0x000ea20000000800 */
[----:B---3--:R-:W-:-:S05]  /*5470*/  F2FP.PACK_AB R6, R31, R32 ;  /* 0x000000201f06723e */ /* 0x008fca00000000ff */
[C---:B------:R-:W-:Y:S02]  /*5480*/  HMMA.16816.F32 R60, R84.reuse, R64, RZ ;  /* 0x00000040543c723c */ /* 0x040fe400000018ff */
[----:B------:R-:W-:Y:S06]  /*5490*/  MUFU.EX2 R29, R29 ;  /* 0x0000001d001d7308 */ /* 0x000fec0000000800 */
[----:B------:R-:W-:Y:S02]  /*54a0*/  HMMA.16816.F32 R64, R84, R66, RZ ;  /* 0x000000425440723c */ /* 0x000fe400000018ff */
[----:B------:R-:W3:Y:S01]  /*54b0*/  MUFU.EX2 R28, R28 ;  /* 0x0000001c001c7308 */ /* 0x000ee20000000800 */
[----:B--2---:R-:W-:Y:S01]  /*54c0*/  F2FP.PACK_AB R5, R30, R101 ;  /* 0x000000651e05723e */ /* 0x004fe200000000ff */
[----:B------:R-:W-:-:S04]  /*54d0*/  FADD.FTZ R101, R101, R100 ;  /* 0x0000006465657221 */ /* 0x000fc80000010000 */
[C---:B------:R-:W-:Y:S01]  /*54e0*/  HMMA.16816.F32 R44, R84.reuse, R48, RZ ;  /* 0x00000030542c723c */ /* 0x040fe200000018ff */
[----:B------:R-:W-:Y:S01]  /*54f0*/  FADD.FTZ R30, R30, R101 ;  /* 0x000000651e1e7221 */ /* 0x000fe20000010000 */
[----:B------:R-:W-:Y:S06]  /*5500*/  MUFU.EX2 R125, R125 ;  /* 0x0000007d007d7308 */ /* 0x000fec0000000800 */
[----:B------:R-:W-:Y:S01]  /*5510*/  HMMA.16816.F32 R48, R84, R50, RZ ;  /* 0x000000325430723c */ /* 0x000fe200000018ff */
[----:B---3--:R-:W-:Y:S01]  /*5520*/  F2FP.PACK_AB R7, R28, R29 ;  /* 0x0000001d1c07723e */ /* 0x008fe200000000ff */
[----:B------:R-:W2:Y:S01]  /*5530*/  MUFU.EX2 R124, R124 ;  /* 0x0000007c007c7308 */ /* 0x000ea20000000800 */
        /* <DEDUP_REMOVED lines=13> */
[----:B------:R-:W-:Y:S06]  /*5610*/  MUFU.EX2 R115, R115 ;  /* 0x0000007300737308 */ /* 0x000fec0000000800 */
[C---:B------:R-:W-:Y:S02]  /*5620*/  HMMA.16816.F32 R68, R84.reuse, R72, RZ ;  /* 0x000000485444723c */ /* 0x040fe400000018ff */
[----:B------:R-:W-:Y:S06]  /*5630*/  MUFU.EX2 R168, R168 ;  /* 0x000000a800a87308 */ /* 0x000fec0000000800 */
[C---:B------:R-:W-:Y:S02]  /*5640*/  HMMA.16816.F32 R76, R84.reuse, R80, RZ ;  /* 0x00000050544c723c */ /* 0x040fe400000018ff */
[----:B------:R-:W-:Y:S06]  /*5650*/  MUFU.EX2 R109, R109 ;  /* 0x0000006d006d7308 */ /* 0x000fec0000000800 */
[----:B------:R-:W-:Y:S02]  /*5660*/  HMMA.16816.F32 R56, R84, R58, RZ ;  /* 0x0000003a5438723c */ /* 0x000fe400000018ff */
[----:B------:R-:W-:Y:S06]  /*5670*/  MUFU.EX2 R108, R108 ;  /* 0x0000006c006c7308 */ /* 0x000fec0000000800 */
[C---:B-1----:R-:W-:Y:S02]  /*5680*/  HMMA.16816.F32 R60, R4.reuse, R8, R60 ;  /* 0x00000008043c723c */ /* 0x042fe4000000183c */
[----:B------:R-:W-:Y:S06]  /*5690*/  MUFU.EX2 R112, R113 ;  /* 0x0000007100707308 */ /* 0x000fec0000000800 */
[----:B------:R-:W-:Y:S01]  /*56a0*/  HMMA.16816.F32 R64, R4, R10, R64 ;  /* 0x0000000a0440723c */ /* 0x000fe20000001840 */
[----:B------:R-:W1:Y:S01]  /*56b0*/  LDSM.16.MT88.4 R8, [R136+0xa800] ;  /* 0x00a800008808783b */ /* 0x000e620000004200 */
[----:B------:R-:W-:Y:S06]  /*56c0*/  MUFU.EX2 R167, R167 ;  /* 0x000000a700a77308 */ /* 0x000fec0000000800 */
[C---:B------:R-:W-:Y:S08]  /*56d0*/  HMMA.16816.F32 R72, R84.reuse, R74, RZ ;  /* 0x0000004a5448723c */ /* 0x040ff000000018ff */
[C---:B------:R-:W-:Y:S08]  /*56e0*/  HMMA.16816.F32 R80, R84.reuse, R82, RZ ;  /* 0x000000525450723c */ /* 0x040ff000000018ff */
[C---:B---3--:R-:W-:Y:S08]  /*56f0*/  HMMA.16816.F32 R88, R84.reuse, R12, RZ ;  /* 0x0000000c5458723c */ /* 0x048ff000000018ff */
[----:B------:R-:W-:Y:S01]  /*5700*/  HMMA.16816.F32 R84, R84, R14, RZ ;  /* 0x0000000e5454723c */ /* 0x000fe200000018ff */
[----:B------:R-:W3:Y:S07]  /*5710*/  LDSM.16.MT88.4 R12, [R137+0xa800] ;  /* 0x00a80000890c783b */ /* 0x000eee0000004200 */
        /* <DEDUP_REMOVED lines=9> */
[----:B------:R-:W-:Y:S01]  /*57b0*/  FFMA.FTZ R20, R127, c[0x0][0x23c], -R120 ;  /* 0x00008f007f147a23 */ /* 0x000fe20000010878 */
[----:B------:R-:W-:-:S03]  /*57c0*/  LEA.HI.X R165, R117, c[0x0][0x16c], R116, 0x1, P1 ;  /* 0x00005b0075a57a11 */ /* 0x000fc600008f0c74 */
[----:B------:R-:W-:Y:S02]  /*57d0*/  MUFU.EX2 R21, R21 ;  /* 0x0000001500157308 */ /* 0x000fe40000000800 */
[----:B------:R-:W-:Y:S01]  /*57e0*/  FFMA.FTZ R23, R126, c[0x0][0x23c], -R121 ;  /* 0x00008f007e177a23 */ /* 0x000fe20000010879 */
[----:B---3--:R-:W-:Y:S01]  /*57f0*/  HMMA.16816.F32 R76, R4, R12, R76 ;  /* 0x0000000c044c723c */ /* 0x008fe2000000184c */
[----:B------:R-:W-:-:S04]  /*5800*/  FFMA.FTZ R22, R163, c[0x0][0x23c], -R120 ;  /* 0x00008f00a3167a23 */ /* 0x000fc80000010878 */
[----:B------:R-:W-:Y:S03]  /*5810*/  MUFU.EX2 R23, R23 ;  /* 0x0000001700177308 */ /* 0x000fe60000000800 */
[C---:B----4-:R-:W-:Y:S05]  /*5820*/  HMMA.16816.F32 R68, R4.reuse, R16, R68 ;  /* 0x000000100444723c */ /* 0x050fea0000001844 */
[----:B------:R-:W3:Y:S03]  /*5830*/  MUFU.EX2 R22, R22 ;  /* 0x0000001600167308 */ /* 0x000ee60000000800 */
[C---:B------:R-:W-:Y:S01]  /*5840*/  HMMA.16816.F32 R72, R4.reuse, R18, R72 ;  /* 0x000000120448723c */ /* 0x040fe20000001848 */
[----:B------:R-:W4:Y:S04]  /*5850*/  LDSM.16.MT88.4 R16, [R138+0x9000] ;  /* 0x009000008a10783b */ /* 0x000f280000004200 */
[----:B------:R-:W5:Y:S03]  /*5860*/  MUFU.EX2 R20, R20 ;  /* 0x0000001400147308 */ /* 0x000f660000000800 */
[----:B------:R-:W-:Y:S01]  /*5870*/  HMMA.16816.F32 R80, R4, R14, R80 ;  /* 0x0000000e0450723c */ /* 0x000fe20000001850 */
[----:B------:R-:W4:Y:S06]  /*5880*/  LDSM.16.MT88.4 R12, [R136+0x9000] ;  /* 0x00900000880c783b */ /* 0x000f2c0000004200 */
[----:B--2---:R-:W-:-:S02]  /*5890*/  F2FP.PACK_AB R4, R124, R125 ;  /* 0x0000007d7c04723e */ /* 0x004fc400000000ff */
[----:B---3--:R-:W-:Y:S01]  /*58a0*/  F2FP.PACK_AB R5, R22, R123 ;  /* 0x0000007b1605723e */ /* 0x008fe200000000ff */
[----:B------:R-:W-:Y:S01]  /*58b0*/  FADD.FTZ R123, R123, R28 ;  /* 0x0000001c7b7b7221 */ /* 0x000fe20000010000 */
[----:B------:R-:W-:Y:S02]  /*58c0*/  F2FP.PACK_AB R6, R23, R122 ;  /* 0x0000007a1706723e */ /* 0x000fe400000000ff */
[----:B-----5:R-:W-:Y:S01]  /*58d0*/  F2FP.PACK_AB R7, R20, R21 ;  /* 0x000000151407723e */ /* 0x020fe200000000ff */
[----:B------:R-:W-:-:S04]  /*58e0*/  FADD.FTZ R22, R22, R123 ;  /* 0x0000007b16167221 */ /* 0x000fc80000010000 */
[----:B------:R-:W-:Y:S02]  /*58f0*/  FADD.FTZ R21, R21, R22 ;  /* 0x0000001615157221 */ /* 0x000fe40000010000 */
[----:B-1----:R-:W-:Y:S02]  /*5900*/  HMMA.16816.F32 R96, R4, R8, R96 ;  /* 0x000000080460723c */ /* 0x002fe40000001860 */
[----:B------:R-:W-:-:S06]  /*5910*/  FADD.FTZ R20, R20, R21 ;  /* 0x0000001514147221 */ /* 0x000fcc0000010000 */
[C---:B------:R-:W-:Y:S01]  /*5920*/  HMMA.16816.F32 R92, R4.reuse, R10, R92 ;  /* 0x0000000a045c723c */ /* 0x040fe2000000185c */
[----:B------:R-:W1:Y:S07]  /*5930*/  LDSM.16.MT88.4 R8, [R137+0x9000] ;  /* 0x009000008908783b */ /* 0x000e6e0000004200 */
[C---:B----4-:R-:W-:Y:S08]  /*5940*/  HMMA.16816.F32 R36, R4.reuse, R16, R36 ;  /* 0x000000100424723c */ /* 0x050ff00000001824 */
[C---:B------:R-:W-:Y:S08]  /*5950*/  HMMA.16816.F32 R52, R4.reuse, R12, R52 ;  /* 0x0000000c0434723c */ /* 0x040ff00000001834 */
        /* <DEDUP_REMOVED lines=9> */
[----:B------:R-:W-:Y:S07]  /*59f0*/  LDSM.16.MT88.4 R12, [R138+0x9800] ;  /* 0x009800008a0c783b */ /* 0x000fee0000004200 */
[C---:B---3--:R-:W-:Y:S08]  /*5a00*/  HMMA.16816.F32 R68, R4.reuse, R16, R68 ;  /* 0x000000100444723c */ /* 0x048ff00000001844 */
[C---:B------:R-:W-:Y:S01]  /*5a10*/  HMMA.16816.F32 R72, R4.reuse, R18, R72 ;  /* 0x000000120448723c */ /* 0x040fe20000001848 */
[----:B------:R-:W-:Y:S07]  /*5a20*/  LDSM.16.MT88.4 R16, [R140+0x9800] ;  /* 0x009800008c10783b */ /* 0x000fee0000004200 */
[C---:B-1----:R-:W-:Y:S08]  /*5a30*/  HMMA.16816.F32 R60, R4.reuse, R8, R60 ;  /* 0x00000008043c723c */ /* 0x042ff0000000183c */
[C---:B------:R-:W-:Y:S01]  /*5a40*/  HMMA.16816.F32 R64, R4.reuse, R10, R64 ;  /* 0x0000000a0440723c */ /* 0x040fe20000001840 */
[----:B------:R-:W1:Y:S07]  /*5a50*/  LDSM.16.MT88.4 R8, [R136+0xb000] ;  /* 0x00b000008808783b */ /* 0x000e6e0000004200 */
        /* <DEDUP_REMOVED lines=10> */
[----:B------:R-:W-:Y:S02]  /*5b00*/  HMMA.16816.F32 R36, R4, R12, R36 ;  /* 0x0000000c0424723c */ /* 0x000fe40000001824 */
[----:B------:R-:W-:-:S06]  /*5b10*/  FADD.FTZ R167, R167, R112 ;  /* 0x00000070a7a77221 */ /* 0x000fcc0000010000 */
        /* <DEDUP_REMOVED lines=14> */
[C---:B---3--:R-:W-:Y:S07]  /*5c00*/  HMMA.16816.F32 R52, R4.reuse, R16, R52 ;  /* 0x000000100434723c */ /* 0x048fee0000001834 */
[----:B------:R-:W-:Y:S01]  /*5c10*/  FADD.FTZ R17, R33, R34 ;  /* 0x0000002221117221 */ /* 0x000fe20000010000 */
[----:B------:R-:W-:Y:S03]  /*5c20*/  HMMA.16816.F32 R56, R4, R18, R56 ;  /* 0x000000120438723c */ /* 0x000fe60000001838 */
[----:B------:R-:W-:-:S05]  /*5c30*/  FADD.FTZ R17, R102, R17 ;  /* 0x0000001166117221 */ /* 0x000fca0000010000 */
        /* <DEDUP_REMOVED lines=78> */
.L_x_7412:
[----:B------:R-:W-:-:S05]  /*6120*/  IMAD.MOV.U32 R5, RZ, RZ, c[0x0][0x1a0] ;  /* 0x00006800ff057624 */ /* 0x000fca00078e00ff */
[----:B------:R-:W-:-:S04]  /*6130*/  LEA R5, -R5, RZ, 0x6 ;  /* 0x000000ff05057211 */ /* 0x000fc800078e31ff */
[----:B------:R-:W-:Y:S02]  /*6140*/  SHF.R.S32.HI R6, RZ, 0x1f, R5 ;  /* 0x0000001fff067819 */ /* 0x000fe40000011405 */
.L_x_7413:
        /* <DEDUP_REMOVED lines=75> */
[----:B------:R-:W3:Y:S04]  /*6600*/  LDSM.16.M88.4 R4, [R145+0x4000] ;  /* 0x004000009104783b */ /* 0x000ee80000000200 */
[----:B------:R-:W5:Y:S04]  /*6610*/  LDSM.16.M88.4 R28, [R145+0x4800] ;  /* 0x00480000911c783b */ /* 0x000f680000000200 */
[----:B------:R-:W1:Y:S04]  /*6620*/  LDSM.16.M88.4 R20, [R145+0x5000] ;  /* 0x005000009114783b */ /* 0x000e680000000200 */
[----:B------:R-:W4:Y:S04]  /*6630*/  LDSM.16.M88.4 R108, [R145+0x5800] ;  /* 0x00580000916c783b */ /* 0x000f280000000200 */
[----:B------:R-:W-:Y:S04]  /*6640*/  LDSM.16.M88.4 R100, [R144] ;  /* 0x000000009064783b */ /* 0x000fe80000000200 */
[----:B------:R-:W2:Y:S04]  /*6650*/  LDSM.16.M88.4 R104, [R143] ;  /* 0x000000008f68783b */ /* 0x000ea80000000200 */
[----:B------:R-:W1:Y:S04]  /*6660*/  LDSM.16.M88.4 R112, [R135] ;  /* 0x000000008770783b */ /* 0x000e680000000200 */
[----:B------:R-:W0:Y:S01]  /*6670*/  LDGDEPBAR ;  /* 0x00000000000079af */ /* 0x000e220000000000 */
[C---:B---3--:R-:W-:Y:S08]  /*6680*/  HMMA.16816.F32 R8, R12.reuse, R4, RZ ;  /* 0x000000040c08723c */ /* 0x048ff000000018ff */
[C---:B------:R-:W-:Y:S08]  /*6690*/  HMMA.16816.F32 R4, R12.reuse, R6, RZ ;  /* 0x000000060c04723c */ /* 0x040ff000000018ff */
[C---:B-----5:R-:W-:Y:S08]  /*66a0*/  HMMA.16816.F32 R32, R12.reuse, R28, RZ ;  /* 0x0000001c0c20723c */ /* 0x060ff000000018ff */
[C---:B-1----:R-:W-:Y:S08]  /*66b0*/  HMMA.16816.F32 R24, R12.reuse, R20, RZ ;  /* 0x000000140c18723c */ /* 0x042ff000000018ff */
[C---:B------:R-:W-:Y:S08]  /*66c0*/  HMMA.16816.F32 R28, R12.reuse, R30, RZ ;  /* 0x0000001e0c1c723c */ /* 0x040ff000000018ff */
[C---:B------:R-:W-:Y:S08]  /*66d0*/  HMMA.16816.F32 R20, R12.reuse, R22, RZ ;  /* 0x000000160c14723c */ /* 0x040ff000000018ff */
[C---:B----4-:R-:W-:Y:S08]  /*66e0*/  HMMA.16816.F32 R16, R12.reuse, R108, RZ ;  /* 0x0000006c0c10723c */ /* 0x050ff000000018ff */
[----:B------:R-:W-:Y:S01]  /*66f0*/  HMMA.16816.F32 R12, R12, R110, RZ ;  /* 0x0000006e0c0c723c */ /* 0x000fe200000018ff */
[----:B------:R-:W1:Y:S07]  /*6700*/  LDSM.16.M88.4 R108, [R134] ;  /* 0x00000000866c783b */ /* 0x000e6e0000000200 */
[C---:B--2---:R-:W-:Y:S08]  /*6710*/  HMMA.16816.F32 R8, R100.reuse, R104, R8 ;  /* 0x000000686408723c */ /* 0x044ff00000001808 */
[C---:B------:R-:W-:Y:S01]  /*6720*/  HMMA.16816.F32 R4, R100.reuse, R106, R4 ;  /* 0x0000006a6404723c */ /* 0x040fe20000001804 */
[----:B------:R-:W2:Y:S07]  /*6730*/  LDSM.16.M88.4 R104, [R133] ;  /* 0x000000008568783b */ /* 0x000eae0000000200 */
[C---:B------:R-:W-:Y:S08]  /*6740*/  HMMA.16816.F32 R32, R100.reuse, R112, R32 ;  /* 0x000000706420723c */ /* 0x040ff00000001820 */
[C---:B------:R-:W-:Y:S01]  /*6750*/  HMMA.16816.F32 R28, R100.reuse, R114, R28 ;  /* 0x00000072641c723c */ /* 0x040fe2000000181c */
[----:B------:R-:W-:Y:S07]  /*6760*/  LDSM.16.M88.4 R112, [R139+0x4000] ;  /* 0x004000008b70783b */ /* 0x000fee0000000200 */
[C---:B-1----:R-:W-:Y:S08]  /*6770*/  HMMA.16816.F32 R24, R100.reuse, R108, R24 ;  /* 0x0000006c6418723c */ /* 0x042ff00000001818 */
[C---:B------:R-:W-:Y:S01]  /*6780*/  HMMA.16816.F32 R20, R100.reuse, R110, R20 ;  /* 0x0000006e6414723c */ /* 0x040fe20000001814 */
[----:B------:R-:W1:Y:S07]  /*6790*/  LDSM.16.M88.4 R108, [R142] ;  /* 0x000000008e6c783b */ /* 0x000e6e0000000200 */
[C---:B--2---:R-:W-:Y:S08]  /*67a0*/  HMMA.16816.F32 R16, R100.reuse, R104, R16 ;  /* 0x000000686410723c */ /* 0x044ff00000001810 */
        /* <DEDUP_REMOVED lines=8> */
[----:B------:R-:W-:Y:S07]  /*6830*/  LDSM.16.M88.4 R104, [R132] ;  /* 0x000000008468783b */ /* 0x000fee0000000200 */
[C---:B---3--:R-:W-:Y:S08]  /*6840*/  HMMA.16816.F32 R24, R108.reuse, R100, R24 ;  /* 0x000000646c18723c */ /* 0x048ff00000001818 */
        /* <DEDUP_REMOVED lines=27> */
[----:B------:R-:W2:Y:S07]  /*6a00*/  LDSM.16.M88.4 R100, [R144+0x2000] ;  /* 0x002000009064783b */ /* 0x000eae0000000200 */
[C---:B-1----:R-:W-:Y:S08]  /*6a10*/  HMMA.16816.F32 R16, R108.reuse, R112, R16 ;  /* 0x000000706c10723c */ /* 0x042ff00000001810 */
[----:B------:R-:W-:Y:S01]  /*6a20*/  HMMA.16816.F32 R12, R108, R114, R12 ;  /* 0x000000726c0c723c */ /* 0x000fe2000000180c */
[----:B------:R-:W1:Y:S04]  /*6a30*/  LDSM.16.M88.4 R112, [R130] ;  /* 0x000000008270783b */ /* 0x000e680000000200 */
[----:B------:R-:W3:Y:S03]  /*6a40*/  LDSM.16.M88.4 R108, [R129] ;  /* 0x00000000816c783b */ /* 0x000ee60000000200 */
[C---:B--2---:R-:W-:Y:S08]  /*6a50*/  HMMA.16816.F32 R8, R100.reuse, R104, R8 ;  /* 0x000000686408723c */ /* 0x044ff00000001808 */
[C---:B------:R-:W-:Y:S01]  /*6a60*/  HMMA.16816.F32 R4, R100.reuse, R106, R4 ;  /* 0x0000006a6404723c */ /* 0x040fe20000001804 */
[----:B------:R-:W2:Y:S07]  /*6a70*/  LDSM.16.M88.4 R104, [R128] ;  /* 0x000000008068783b */ /* 0x000eae0000000200 */
[C---:B-1----:R-:W-:Y:S08]  /*6a80*/  HMMA.16816.F32 R32, R100.reuse, R112, R32 ;  /* 0x000000706420723c */ /* 0x042ff00000001820 */
[C---:B------:R-:W-:Y:S01]  /*6a90*/  HMMA.16816.F32 R28, R100.reuse, R114, R28 ;  /* 0x00000072641c723c */ /* 0x040fe2000000181c */
[----:B------:R-:W-:Y:S07]  /*6aa0*/  LDSM.16.M88.4 R112, [R139+0x6000] ;  /* 0x006000008b70783b */ /* 0x000fee0000000200 */
[C---:B---3--:R-:W-:Y:S08]  /*6ab0*/  HMMA.16816.F32 R24, R100.reuse, R108, R24 ;  /* 0x0000006c6418723c */ /* 0x048ff00000001818 */
        /* <DEDUP_REMOVED lines=14> */
[----:B------:R-:W2:Y:S07]  /*6ba0*/  LDSM.16.M88.4 R108, [R139+0x7800] ;  /* 0x007800008b6c783b */ /* 0x000eae0000000200 */
[C---:B-1----:R-:W-:Y:S08]  /*6bb0*/  HMMA.16816.F32 R8, R112.reuse, R100, R8 ;  /* 0x000000647008723c */ /* 0x042ff00000001808 */
[----:B------:R-:W-:Y:S01]  /*6bc0*/  HMMA.16816.F32 R4, R112, R102, R4 ;  /* 0x000000667004723c */ /* 0x000fe20000001804 */
[----:B------:R-:W1:Y:S07]  /*6bd0*/  LDSM.16.M88.4 R100, [R132+0x3800] ;  /* 0x003800008464783b */ /* 0x000e6e0000000200 */
[C---:B--2---:R-:W-:Y:S08]  /*6be0*/  HMMA.16816.F32 R16, R104.reuse, R108, R16 ;  /* 0x0000006c6810723c */ /* 0x044ff00000001810 */
[----:B------:R-:W-:Y:S01]  /*6bf0*/  HMMA.16816.F32 R12, R104, R110, R12 ;  /* 0x0000006e680c723c */ /* 0x000fe2000000180c */
[----:B------:R-:W2:Y:S04]  /*6c00*/  LDSM.16.M88.4 R104, [R132+0x3000] ;  /* 0x003000008468783b */ /* 0x000ea80000000200 */
[----:B------:R-:W3:Y:S01]  /*6c10*/  LDSM.16.M88.4 R108, [R132+0x2800] ;  /* 0x00280000846c783b */ /* 0x000ee20000000200 */
[----:B------:R-:W-:Y:S11]  /*6c20*/  DEPBAR.LE SB0, 0x0 ;  /* 0x000080000000791a */ /* 0x000ff60000000000 */
[----:B------:R-:W-:Y:S07]  /*6c30*/  @!UPT UIADD3 URZ, URZ, URZ, URZ ;  /* 0x0000003f3f3ff290 */ /* 0x000fee000fffe03f */
[C---:B-1----:R-:W-:Y:S07]  /*6c40*/  HMMA.16816.F32 R12, R112.reuse, R102, R12 ;  /* 0x00000066700c723c */ /* 0x042fee000000180c */
[----:B------:R-:W-:Y:S01]  /*6c50*/  IMAD R102, R155, 0x40, R154 ;  /* 0x000000409b667824 */ /* 0x000fe200078e029a */
[----:B------:R-:W-:Y:S04]  /*6c60*/  HMMA.16816.F32 R16, R112, R100, R16 ;  /* 0x000000647010723c */ /* 0x000fe80000001810 */
[----:B------:R-:W-:-:S04]  /*6c70*/  IADD3 R103, R102, 0x9, RZ ;  /* 0x0000000966677810 */ /* 0x000fc80007ffe0ff */
[C---:B--2---:R-:W-:Y:S01]  /*6c80*/  HMMA.16816.F32 R20, R112.reuse, R106, R20 ;  /* 0x0000006a7014723c */ /* 0x044fe20000001814 */
[----:B------:R-:W1:Y:S06]  /*6c90*/  I2F R100, R103 ;  /* 0x0000006700647306 */ /* 0x000e6c0000201400 */
[----:B------:R-:W-:Y:S01]  /*6ca0*/  IADD3 R106, R102, 0x1, RZ ;  /* 0x00000001666a7810 */ /* 0x000fe20007ffe0ff */
[----:B------:R-:W-:Y:S03]  /*6cb0*/  HMMA.16816.F32 R24, R112, R104, R24 ;  /* 0x000000687018723c */ /* 0x000fe60000001818 */
[----:B------:R-:W2:Y:S01]  /*6cc0*/  I2F R105, R106 ;  /* 0x0000006a00697306 */ /* 0x000ea20000201400 */
[----:B------:R-:W-:Y:S01]  /*6cd0*/  BAR.SYNC.DEFER_BLOCKING 0x0 ;  /* 0x0000000000007b1d */ /* 0x000fe20000010000 */
[----:B------:R-:W-:-:S02]  /*6ce0*/  ISETP.GE.AND P4, PT, R106, R118, PT ;  /* 0x000000766a00720c */ /* 0x000fc40003f86270 */
[----:B------:R-:W-:Y:S01]  /*6cf0*/  IADD3 R104, R102, 0x8, RZ ;  /* 0x0000000866687810 */ /* 0x000fe20007ffe0ff */
[C---:B---3--:R-:W-:Y:S01]  /*6d00*/  HMMA.16816.F32 R32, R112.reuse, R108, R32 ;  /* 0x0000006c7020723c */ /* 0x048fe20000001820 */
[-C--:B------:R-:W-:Y:S01]  /*6d10*/  ISETP.GE.AND P6, PT, R106, R119.reuse, PT ;  /* 0x000000776a00720c */ /* 0x080fe20003fc6270 */
[----:B-1----:R-:W-:Y:S01]  /*6d20*/  FFMA.FTZ R5, R0, R100, R5 ;  /* 0x0000006400057223 */ /* 0x002fe20000010005 */
[----:B------:R-:W1:Y:S01]  /*6d30*/  I2F R101, R104 ;  /* 0x0000006800657306 */ /* 0x000e620000201400 */
[C---:B------:R-:W-:Y:S02]  /*6d40*/  ISETP.GE.AND P3, PT, R104.reuse, R119, PT ;  /* 0x000000776800720c */ /* 0x040fe40003f66270 */
[----:B------:R-:W-:Y:S02]  /*6d50*/  ISETP.GE.AND P5, PT, R104, R118, PT ;  /* 0x000000766800720c */ /* 0x000fe40003fa6270 */
[----:B------:R-:W-:Y:S01]  /*6d60*/  HMMA.16816.F32 R28, R112, R110, R28 ;  /* 0x0000006e701c723c */ /* 0x000fe2000000181c */
[----:B--2---:R-:W-:-:S02]  /*6d70*/  FFMA.FTZ R11, R0, R105, R11 ;  /* 0x00000069000b7223 */ /* 0x004fc4000001000b */
[----:B------:R-:W-:Y:S01]  /*6d80*/  FFMA.FTZ R108, R0, R105, R9 ;  /* 0x00000069006c7223 */ /* 0x000fe20000010009 */
[----:B------:R-:W-:-:S03]  /*6d90*/  IADD3 R9, R102, 0x10, RZ ;  /* 0x0000001066097810 */ /* 0x000fc60007ffe0ff */
[----:B------:R-:W-:Y:S02]  /*6da0*/  FSEL R112, R11, -INF , !P4 ;  /* 0xff8000000b707808 */ /* 0x000fe40006000000 */
[----:B------:R-:W2:Y:S01]  /*6db0*/  I2F R11, R9 ;  /* 0x00000009000b7306 */ /* 0x000ea20000201400 */
[-C--:B-1----:R-:W-:Y:S01]  /*6dc0*/  FFMA.FTZ R198, R0, R101.reuse, R4 ;  /* 0x0000006500c67223 */ /* 0x082fe20000010004 */
[----:B------:R-:W-:Y:S01]  /*6dd0*/  FSEL R108, R108, -INF , !P6 ;  /* 0xff8000006c6c7808 */ /* 0x000fe20007000000 */
[----:B------:R-:W-:Y:S01]  /*6de0*/  FFMA.FTZ R6, R0, R101, R6 ;  /* 0x0000006500067223 */ /* 0x000fe20000010006 */
[----:B------:R-:W-:Y:S01]  /*6df0*/  IADD3 R101, R102, 0x11, RZ ;  /* 0x0000001166657810 */ /* 0x000fe20007ffe0ff */
[----:B------:R-:W-:Y:S01]  /*6e00*/  FFMA.FTZ R4, R0, R100, R7 ;  /* 0x0000006400047223 */ /* 0x000fe20000010007 */
[----:B------:R-:W-:Y:S02]  /*6e10*/  ISETP.GE.AND P6, PT, R103, R119, PT ;  /* 0x000000776700720c */ /* 0x000fe40003fc6270 */
[----:B------:R-:W1:Y:S01]  /*6e20*/  I2F R100, R101 ;  /* 0x0000006500647306 */ /* 0x000e620000201400 */
[----:B------:R-:W-:-:S02]  /*6e30*/  IADD3 R7, R102, 0x18, RZ ;  /* 0x0000001866077810 */ /* 0x000fc40007ffe0ff */
[----:B------:R-:W-:Y:S02]  /*6e40*/  FSEL R198, R198, -INF , !P3 ;  /* 0xff800000c6c67808 */ /* 0x000fe40005800000 */
[----:B------:R-:W-:Y:S02]  /*6e50*/  FSEL R6, R6, -INF , !P5 ;  /* 0xff80000006067808 */ /* 0x000fe40006800000 */
[C---:B------:R-:W-:Y:S01]  /*6e60*/  ISETP.GE.AND P3, PT, R9.reuse, R119, PT ;  /* 0x000000770900720c */ /* 0x040fe20003f66270 */
[CC--:B--2---:R-:W-:Y:S01]  /*6e70*/  FFMA.FTZ R126, R0.reuse, R11.reuse, R32 ;  /* 0x0000000b007e7223 */ /* 0x0c4fe20000010020 */
[----:B------:R-:W-:Y:S01]  /*6e80*/  ISETP.GE.AND P5, PT, R9, R118, PT ;  /* 0x000000760900720c */ /* 0x000fe20003fa6270 */
[----:B------:R-:W-:Y:S01]  /*6e90*/  FFMA.FTZ R34, R0, R11, R34 ;  /* 0x0000000b00227223 */ /* 0x000fe20000010022 */
[----:B------:R-:W-:Y:S01]  /*6ea0*/  FSEL R196, R5, -INF , !P6 ;  /* 0xff80000005c47808 */ /* 0x000fe20007000000 */
[----:B------:R-:W2:Y:S01]  /*6eb0*/  I2F R9, R7 ;  /* 0x0000000700097306 */ /* 0x000ea20000201400 */
[----:B------:R-:W-:-:S02]  /*6ec0*/  IADD3 R5, R102, 0x19, RZ ;  /* 0x0000001966057810 */ /* 0x000fc40007ffe0ff */
[----:B------:R-:W-:Y:S01]  /*6ed0*/  ISETP.GE.AND P4, PT, R103, R118, PT ;  /* 0x000000766700720c */ /* 0x000fe20003f86270 */
[-C--:B-1----:R-:W-:Y:S01]  /*6ee0*/  FFMA.FTZ R33, R0, R100.reuse, R33 ;  /* 0x0000006400217223 */ /* 0x082fe20000010021 */
[----:B------:R-:W-:Y:S01]  /*6ef0*/  IADD3 R11, R102, 0x20, RZ ;  /* 0x00000020660b7810 */ /* 0x000fe20007ffe0ff */
[----:B------:R-:W-:Y:S01]  /*6f00*/  FFMA.FTZ R35, R0, R100, R35 ;  /* 0x0000006400237223 */ /* 0x000fe20000010023 */
[----:B------:R-:W-:Y:S01]  /*6f10*/  FSEL R4, R4, -INF , !P4 ;  /* 0xff80000004047808 */ /* 0x000fe20006000000 */
[----:B------:R-:W1:Y:S01]  /*6f20*/  I2F R32, R5 ;  /* 0x0000000500207306 */ /* 0x000e620000201400 */
[C---:B------:R-:W-:Y:S02]  /*6f30*/  ISETP.GE.AND P6, PT, R101.reuse, R119, PT ;  /* 0x000000776500720c */ /* 0x040fe40003fc6270 */
[----:B------:R-:W-:Y:S02]  /*6f40*/  ISETP.GE.AND P4, PT, R101, R118, PT ;  /* 0x000000766500720c */ /* 0x000fe40003f86270 */
[----:B------:R-:W-:-:S02]  /*6f50*/  FSEL R126, R126, -INF , !P3 ;  /* 0xff8000007e7e7808 */ /* 0x000fc40005800000 */
[----:B------:R-:W-:Y:S01]  /*6f60*/  FSEL R190, R34, -INF , !P5 ;  /* 0xff80000022be7808 */ /* 0x000fe20006800000 */
[C---:B--2---:R-:W-:Y:S01]  /*6f70*/  FFMA.FTZ R28, R0.reuse, R9, R28 ;  /* 0x00000009001c7223 */ /* 0x044fe2000001001c */
[C---:B------:R-:W-:Y:S01]  /*6f80*/  ISETP.GE.AND P3, PT, R7.reuse, R119, PT ;  /* 0x000000770700720c */ /* 0x040fe20003f66270 */
[C---:B------:R-:W-:Y:S01]  /*6f90*/  FFMA.FTZ R30, R0.reuse, R9, R30 ;  /* 0x00000009001e7223 */ /* 0x040fe2000001001e */
[----:B------:R-:W-:Y:S02]  /*6fa0*/  ISETP.GE.AND P5, PT, R7, R118, PT ;  /* 0x000000760700720c */ /* 0x000fe40003fa6270 */
[----:B------:R-:W2:Y:S01]  /*6fb0*/  I2F R7, R11 ;  /* 0x0000000b00077306 */ /* 0x000ea20000201400 */
[----:B------:R-:W-:Y:S02]  /*6fc0*/  FSEL R122, R33, -INF , !P6 ;  /* 0xff800000217a7808 */ /* 0x000fe40007000000 */
[----:B------:R-:W-:Y:S01]  /*6fd0*/  FSEL R124, R35, -INF , !P4 ;  /* 0xff800000237c7808 */ /* 0x000fe20006000000 */
[CC--:B-1----:R-:W-:Y:S01]  /*6fe0*/  FFMA.FTZ R29, R0.reuse, R32.reuse, R29 ;  /* 0x00000020001d7223 */ /* 0x0c2fe2000001001d */
[C---:B------:R-:W-:Y:S01]  /*6ff0*/  ISETP.GE.AND P6, PT, R5.reuse, R119, PT ;  /* 0x000000770500720c */ /* 0x040fe20003fc6270 */
[----:B------:R-:W-:Y:S01]  /*7000*/  FFMA.FTZ R31, R0, R32, R31 ;  /* 0x00000020001f7223 */ /* 0x000fe2000001001f */
[----:B------:R-:W-:-:S02]  /*7010*/  ISETP.GE.AND P4, PT, R5, R118, PT ;  /* 0x000000760500720c */ /* 0x000fc40003f86270 */
[----:B------:R-:W-:Y:S02]  /*7020*/  IADD3 R5, R102, 0x21, RZ ;  /* 0x0000002166057810 */ /* 0x000fe40007ffe0ff */
[----:B------:R-:W-:Y:S02]  /*7030*/  FSEL R194, R28, -INF , !P3 ;  /* 0xff8000001cc27808 */ /* 0x000fe40005800000 */
[----:B------:R-:W1:Y:S01]  /*7040*/  I2F R9, R5 ;  /* 0x0000000500097306 */ /* 0x000e620000201400 */
[----:B------:R-:W-:Y:S02]  /*7050*/  FSEL R188, R30, -INF , !P5 ;  /* 0xff8000001ebc7808 */ /* 0x000fe40006800000 */
[C---:B------:R-:W-:Y:S01]  /*7060*/  ISETP.GE.AND P3, PT, R11.reuse, R119, PT ;  /* 0x000000770b00720c */ /* 0x040fe20003f66270 */
[CC--:B--2---:R-:W-:Y:S01]  /*7070*/  FFMA.FTZ R24, R0.reuse, R7.reuse, R24 ;  /* 0x0000000700187223 */ /* 0x0c4fe20000010018 */
[----:B------:R-:W-:Y:S01]  /*7080*/  ISETP.GE.AND P5, PT, R11, R118, PT ;  /* 0x000000760b00720c */ /* 0x000fe20003fa6270 */
[----:B------:R-:W-:Y:S01]  /*7090*/  FFMA.FTZ R176, R0, R7, R26 ;  /* 0x0000000700b07223 */ /* 0x000fe2000001001a */
[----:B------:R-:W-:-:S02]  /*70a0*/  IADD3 R11, R102, 0x28, RZ ;  /* 0x00000028660b7810 */ /* 0x000fc40007ffe0ff */
[----:B------:R-:W-:Y:S02]  /*70b0*/  FSEL R192, R29, -INF , !P6 ;  /* 0xff8000001dc07808 */ /* 0x000fe40007000000 */
[----:B------:R-:W-:Y:S02]  /*70c0*/  FSEL R186, R31, -INF , !P4 ;  /* 0xff8000001fba7808 */ /* 0x000fe40006000000 */
[C---:B------:R-:W-:Y:S02]  /*70d0*/  ISETP.GE.AND P6, PT, R5.reuse, R119, PT ;  /* 0x000000770500720c */ /* 0x040fe40003fc6270 */
[----:B------:R-:W-:Y:S01]  /*70e0*/  ISETP.GE.AND P4, PT, R5, R118, PT ;  /* 0x000000760500720c */ /* 0x000fe20003f86270 */
[-C--:B-1----:R-:W-:Y:S01]  /*70f0*/  FFMA.FTZ R25, R0, R9.reuse, R25 ;  /* 0x0000000900197223 */ /* 0x082fe20000010019 */
[----:B------:R-:W1:Y:S01]  /*7100*/  I2F R5, R11 ;  /* 0x0000000b00057306 */ /* 0x000e620000201400 */
[----:B------:R-:W-:Y:S01]  /*7110*/  IADD3 R26, R102, 0x29, RZ ;  /* 0x00000029661a7810 */ /* 0x000fe20007ffe0ff */
[----:B------:R-:W-:Y:S01]  /*7120*/  FFMA.FTZ R27, R0, R9, R27 ;  /* 0x00000009001b7223 */ /* 0x000fe2000001001b */
[----:B------:R-:W-:-:S02]  /*7130*/  FSEL R180, R24, -INF , !P3 ;  /* 0xff80000018b47808 */ /* 0x000fc40005800000 */
[----:B------:R-:W-:Y:S02]  /*7140*/  IADD3 R24, R102, 0x30, RZ ;  /* 0x0000003066187810 */ /* 0x000fe40007ffe0ff */
[----:B------:R-:W-:Y:S01]  /*7150*/  FSEL R176, R176, -INF , !P5 ;  /* 0xff800000b0b07808 */ /* 0x000fe20006800000 */
[----:B------:R-:W2:Y:S01]  /*7160*/  I2F R9, R26 ;  /* 0x0000001a00097306 */ /* 0x000ea20000201400 */
[C---:B------:R-:W-:Y:S02]  /*7170*/  ISETP.GE.AND P3, PT, R11.reuse, R119, PT ;  /* 0x000000770b00720c */ /* 0x040fe40003f66270 */
[----:B------:R-:W-:Y:S02]  /*7180*/  ISETP.GE.AND P5, PT, R11, R118, PT ;  /* 0x000000760b00720c */ /* 0x000fe40003fa6270 */
[----:B------:R-:W-:Y:S02]  /*7190*/  FSEL R178, R25, -INF , !P6 ;  /* 0xff80000019b27808 */ /* 0x000fe40007000000 */
[----:B------:R-:W-:Y:S01]  /*71a0*/  FSEL R174, R27, -INF , !P4 ;  /* 0xff8000001bae7808 */ /* 0x000fe20006000000 */
[----:B------:R-:W3:Y:S01]  /*71b0*/  I2F R7, R24 ;  /* 0x0000001800077306 */ /* 0x000ee20000201400 */
[-C--:B-1----:R-:W-:Y:S01]  /*71c0*/  FFMA.FTZ R182, R0, R5.reuse, R20 ;  /* 0x0000000500b67223 */ /* 0x082fe20000010014 */
[----:B------:R-:W-:Y:S01]  /*71d0*/  IADD3 R20, R102, 0x31, RZ ;  /* 0x0000003166147810 */ /* 0x000fe20007ffe0ff */
[----:B------:R-:W-:Y:S01]  /*71e0*/  FFMA.FTZ R22, R0, R5, R22 ;  /* 0x0000000500167223 */ /* 0x000fe20000010016 */
[----:B------:R-:W-:-:S02]  /*71f0*/  IADD3 R5, R102, 0x38, RZ ;  /* 0x0000003866057810 */ /* 0x000fc40007ffe0ff */
[----:B------:R-:W-:Y:S02]  /*7200*/  FSEL R182, R182, -INF , !P3 ;  /* 0xff800000b6b67808 */ /* 0x000fe40005800000 */
[----:B------:R-:W1:Y:S01]  /*7210*/  I2F R11, R20 ;  /* 0x00000014000b7306 */ /* 0x000e620000201400 */
[----:B--2---:R-:W-:Y:S01]  /*7220*/  FFMA.FTZ R21, R0, R9, R21 ;  /* 0x0000000900157223 */ /* 0x004fe20000010015 */
[----:B------:R-:W-:Y:S01]  /*7230*/  ISETP.GE.AND P3, PT, R24, R119, PT ;  /* 0x000000771800720c */ /* 0x000fe20003f66270 */
[----:B------:R-:W-:Y:S01]  /*7240*/  FFMA.FTZ R23, R0, R9, R23 ;  /* 0x0000000900177223 */ /* 0x000fe20000010017 */
[C---:B------:R-:W-:Y:S02]  /*7250*/  ISETP.GE.AND P6, PT, R26.reuse, R119, PT ;  /* 0x000000771a00720c */ /* 0x040fe40003fc6270 */
[----:B------:R-:W-:Y:S02]  /*7260*/  ISETP.GE.AND P4, PT, R26, R118, PT ;  /* 0x000000761a00720c */ /* 0x000fe40003f86270 */
[----:B------:R-:W2:Y:S01]  /*7270*/  I2F R9, R5 ;  /* 0x0000000500097306 */ /* 0x000ea20000201400 */
[CC--:B---3--:R-:W-:Y:S01]  /*7280*/  FFMA.FTZ R16, R0.reuse, R7.reuse, R16 ;  /* 0x0000000700107223 */ /* 0x0c8fe20000010010 */
[----:B------:R-:W-:Y:S01]  /*7290*/  FSEL R184, R21, -INF , !P6 ;  /* 0xff80000015b87808 */ /* 0x000fe20007000000 */
[----:B------:R-:W-:Y:S01]  /*72a0*/  FFMA.FTZ R18, R0, R7, R18 ;  /* 0x0000000700127223 */ /* 0x000fe20000010012 */
[----:B------:R-:W-:-:S02]  /*72b0*/  FSEL R172, R23, -INF , !P4 ;  /* 0xff80000017ac7808 */ /* 0x000fc40006000000 */
[----:B------:R-:W-:Y:S02]  /*72c0*/  FSEL R100, R16, -INF , !P3 ;  /* 0xff80000010647808 */ /* 0x000fe40005800000 */
[----:B------:R-:W3:Y:S01]  /*72d0*/  I2F R7, R102 ;  /* 0x0000006600077306 */ /* 0x000ee20000201400 */
[----:B-1----:R-:W-:Y:S01]  /*72e0*/  FFMA.FTZ R17, R0, R11, R17 ;  /* 0x0000000b00117223 */ /* 0x002fe20000010011 */
[----:B------:R-:W-:Y:S01]  /*72f0*/  ISETP.GE.AND P3, PT, R102, R119, PT ;  /* 0x000000776600720c */ /* 0x000fe20003f66270 */
[----:B------:R-:W-:Y:S01]  /*7300*/  FFMA.FTZ R19, R0, R11, R19 ;  /* 0x0000000b00137223 */ /* 0x000fe20000010013 */
[----:B------:R-:W-:Y:S02]  /*7310*/  IADD3 R11, R102, 0x39, RZ ;  /* 0x00000039660b7810 */ /* 0x000fe40007ffe0ff */
[----:B------:R-:W-:Y:S01]  /*7320*/  ISETP.GE.AND P6, PT, R20, R119, PT ;  /* 0x000000771400720c */ /* 0x000fe20003fc6270 */
[-C--:B--2---:R-:W-:Y:S01]  /*7330*/  FFMA.FTZ R12, R0, R9.reuse, R12 ;  /* 0x00000009000c7223 */ /* 0x084fe2000001000c */
[-C--:B------:R-:W-:Y:S01]  /*7340*/  ISETP.GE.AND P4, PT, R20, R118.reuse, PT ;  /* 0x000000761400720c */ /* 0x080fe20003f86270 */
[----:B------:R-:W-:Y:S01]  /*7350*/  FFMA.FTZ R14, R0, R9, R14 ;  /* 0x00000009000e7223 */ /* 0x000fe2000001000e */
[----:B------:R-:W-:Y:S01]  /*7360*/  FSEL R164, R22, -INF , !P5 ;  /* 0xff80000016a47808 */ /* 0x000fe20006800000 */
[----:B------:R-:W1:Y:S01]  /*7370*/  I2F R9, R11 ;  /* 0x0000000b00097306 */ /* 0x000e620000201400 */
[----:B------:R-:W-:-:S02]  /*7380*/  ISETP.GE.AND P5, PT, R24, R118, PT ;  /* 0x000000761800720c */ /* 0x000fc40003fa6270 */
[----:B------:R-:W-:Y:S01]  /*7390*/  FSEL R101, R17, -INF , !P6 ;  /* 0xff80000011657808 */ /* 0x000fe20007000000 */
[----:B---3--:R-:W-:Y:S01]  /*73a0*/  FFMA.FTZ R8, R0, R7, R8 ;  /* 0x0000000700087223 */ /* 0x008fe20000010008 */
[----:B------:R-:W-:Y:S02]  /*73b0*/  FSEL R106, R19, -INF , !P4 ;  /* 0xff800000136a7808 */ /* 0x000fe40006000000 */
[----:B------:R-:W-:Y:S02]  /*73c0*/  ISETP.GE.AND P6, PT, R5, R119, PT ;  /* 0x000000770500720c */ /* 0x000fe40003fc6270 */
[----:B------:R-:W-:Y:S02]  /*73d0*/  FSEL R8, R8, -INF , !P3 ;  /* 0xff80000008087808 */ /* 0x000fe40005800000 */
[----:B------:R-:W-:Y:S02]  /*73e0*/  ISETP.GT.AND P3, PT, R155, R148, PT ;  /* 0x000000949b00720c */ /* 0x000fe40003f64270 */
[-C--:B------:R-:W-:Y:S01]  /*73f0*/  ISETP.GE.AND P4, PT, R5, R118.reuse, PT ;  /* 0x000000760500720c */ /* 0x080fe20003f86270 */
[----:B------:R-:W-:Y:S01]  /*7400*/  FFMA.FTZ R5, R0, R7, R10 ;  /* 0x0000000700057223 */ /* 0x000fe2000001000a */
[----:B------:R-:W-:Y:S01]  /*7410*/  FSEL R105, R18, -INF , !P5 ;  /* 0xff80000012697808 */ /* 0x000fe20006800000 */
[-C--:B-1----:R-:W-:Y:S01]  /*7420*/  FFMA.FTZ R13, R0, R9.reuse, R13 ;  /* 0x00000009000d7223 */ /* 0x082fe2000001000d */
        /* <DEDUP_REMOVED lines=42> */
[----:B------:R-:W-:-:S04]  /*76d0*/  ISETP.GE.AND P6, PT, R10, RZ, PT ;  /* 0x000000ff0a00720c */ /* 0x000fc80003fc6270 */
[----:B------:R-:W-:Y:S02]  /*76e0*/  @P4 IADD3 R9, R9, 0x1, RZ ;  /* 0x0000000109094810 */ /* 0x000fe40007ffe0ff */
[----:B------:R-:W-:-:S03]  /*76f0*/  ISETP.NE.AND P4, PT, RZ, c[0x0][0x2d0], PT ;  /* 0x0000b400ff007a0c */ /* 0x000fc60003f85270 */
[----:B------:R-:W-:Y:S01]  /*7700*/  IMAD.MOV.U32 R10, RZ, RZ, R9 ;  /* 0x000000ffff0a7224 */ /* 0x000fe200078e0009 */
[----:B------:R-:W-:-:S03]  /*7710*/  LOP3.LUT R9, RZ, c[0x0][0x2d0], RZ, 0x33, !PT ;  /* 0x0000b400ff097a12 */ /* 0x000fc600078e33ff */
        /* <DEDUP_REMOVED lines=10> */
[----:B------:R-:W-:-:S05]  /*77c0*/  IMAD R10, R7, c[0x0][0x2d0], -R10 ;  /* 0x0000b400070a7a24 */ /* 0x000fca00078e0a0a */
        /* <DEDUP_REMOVED lines=13> */
.L_x_7415:
[----:B------:R-:W-:-:S05]  /*78a0*/  IMAD.MOV.U32 R7, RZ, RZ, c[0x0][0x198] ;  /* 0x00006600ff077624 */ /* 0x000fca00078e00ff */
[----:B------:R-:W-:-:S04]  /*78b0*/  LEA R7, -R7, RZ, 0x6 ;  /* 0x000000ff07077211 */ /* 0x000fc800078e31ff */
[----:B------:R-:W-:Y:S02]  /*78c0*/  SHF.R.S32.HI R10, RZ, 0x1f, R7 ;  /* 0x0000001fff0a7819 */ /* 0x000fe40000011407 */
.L_x_7416:
[----:B------:R-:W-:Y:S01]  /*78d0*/  @!P1 IADD3 R12, P4, R117, R7, RZ ;  /* 0x00000007750c9210 */ /* 0x000fe20007f9e0ff */
[----:B------:R1:W-:Y:S01]  /*78e0*/  @P2 STS.128 [R156+0x4000], RZ ;  /* 0x004000ff9c002388 */ /* 0x0003e20000000c00 */
[C---:B------:R-:W-:Y:S01]  /*78f0*/  @!P2 LEA R22, P5, R7.reuse, R166, 0x1 ;  /* 0x000000a60716a211 */ /* 0x040fe200078a08ff */
[----:B------:R-:W-:Y:S02]  /*7900*/  BSSY B0, `(.L_x_7417) ;  /* 0x0000045000007945 */ /* 0x000fe40003800000 */
[--C-:B------:R-:W-:Y:S01]  /*7910*/  @!P1 IMAD.X R9, R116, 0x1, R10.reuse, P4 ;  /* 0x0000000174099824 */ /* 0x100fe200020e060a */
[C---:B------:R-:W-:Y:S02]  /*7920*/  @!P1 LEA R20, P4, R12.reuse, c[0x0][0x168], 0x1 ;  /* 0x00005a000c149a11 */ /* 0x040fe400078808ff */
        /* <DEDUP_REMOVED lines=11> */
[C---:B------:R-:W-:Y:S02]  /*79e0*/  @!P2 LEA R18, P6, R9.reuse, R166, 0x1 ;  /* 0x000000a60912a211 */ /* 0x040fe400078c08ff */
[C---:B------:R-:W-:Y:S01]  /*79f0*/  @!P1 LEA R16, P4, R14.reuse, c[0x0][0x168], 0x1 ;  /* 0x00005a000e109a11 */ /* 0x040fe200078808ff */
        /* <DEDUP_REMOVED lines=14> */
[----:B------:R1:W-:Y:S04]  /*7ae0*/  @P1 STS.128 [R156+0x6800], RZ ;  /* 0x006800ff9c001388 */ /* 0x0003e80000000c00 */
[----:B------:R-:W-:Y:S01]  /*7af0*/  @!PT LDS RZ, [RZ] ;  /* 0x00000000fffff984 */ /* 0x000fe20000000800 */
[----:B------:R-:W-:Y:S01]  /*7b00*/  @!PT LDS RZ, [RZ] ;  /* 0x00000000fffff984 */ /* 0x000fe20000000800 */
[----:B------:R-:W-:Y:S01]  /*7b10*/  @!PT LDS RZ, [RZ] ;  /* 0x00000000fffff984 */ /* 0x000fe20000000800 */
[----:B------:R1:W-:Y:S01]  /*7b20*/  @!P1 LDGSTS.E.BYPASS.LTC128B.128 [R156+0x6800], [R16.64+0x80] ;  /* 0x06800080109c9fae */ /* 0x0003e2000b901d48 */
[----:B--2---:R-:W-:-:S03]  /*7b30*/  @!P2 LEA R22, P4, R9, R166, 0x1 ;  /* 0x000000a60916a211 */ /* 0x004fc600078808ff */
[----:B------:R1:W-:Y:S01]  /*7b40*/  @P2 STS.128 [R156+0x5000], RZ ;  /* 0x005000ff9c002388 */ /* 0x0003e20000000c00 */
[----:B------:R-:W-:Y:S02]  /*7b50*/  @!P2 LEA.HI.X R23, R9, R165, R12, 0x1, P4 ;  /* 0x000000a50917a211 */ /* 0x000fe400020f0c0c */
[----:B------:R-:W-:-:S03]  /*7b60*/  IADD3 R14, P4, R150, R9, RZ ;  /* 0x00000009960e7210 */ /* 0x000fc60007f9e0ff */
[----:B------:R-:W-:Y:S01]  /*7b70*/  @!PT LDS RZ, [RZ] ;  /* 0x00000000fffff984 */ /* 0x000fe20000000800 */
[----:B------:R-:W-:Y:S01]  /*7b80*/  @!PT LDS RZ, [RZ] ;  /* 0x00000000fffff984 */ /* 0x000fe20000000800 */
[----:B------:R-:W-:Y:S01]  /*7b90*/  @!PT LDS RZ, [RZ] ;  /* 0x00000000fffff984 */ /* 0x000fe20000000800 */
[----:B------:R1:W-:Y:S01]  /*7ba0*/  @!P2 LDGSTS.E.BYPASS.LTC128B.128 [R156+0x5000], [R22.64] ;  /* 0x05000000169cafae */ /* 0x0003e2000b901d48 */
[--C-:B---3--:R-:W-:Y:S02]  /*7bb0*/  @!P1 IMAD.X R20, R116, 0x1, R12.reuse, P5 ;  /* 0x0000000174149824 */ /* 0x108fe400028e060c */
[----:B------:R-:W-:Y:S01]  /*7bc0*/  IMAD.X R9, R149, 0x1, R12, P4 ;  /* 0x0000000195097824 */ /* 0x000fe200020e060c */
[C---:B------:R-:W-:Y:S01]  /*7bd0*/  @!P2 LEA R12, P4, R14.reuse, R166, 0x1 ;  /* 0x000000a60e0ca211 */ /* 0x040fe200078808ff */
[----:B------:R1:W-:Y:S03]  /*7be0*/  @P1 STS.128 [R156+0x7000], RZ ;  /* 0x007000ff9c001388 */ /* 0x0003e60000000c00 */
[----:B------:R-:W-:Y:S02]  /*7bf0*/  @!P2 LEA.HI.X R13, R14, R165, R9, 0x1, P4 ;  /* 0x000000a50e0da211 */ /* 0x000fe400020f0c09 */
[----:B----4-:R-:W-:-:S04]  /*7c00*/  @!P1 LEA R18, P5, R11, c[0x0][0x168], 0x1 ;  /* 0x00005a000b129a11 */ /* 0x010fc800078a08ff */
[----:B------:R-:W-:-:S05]  /*7c10*/  @!P1 LEA.HI.X R19, R11, c[0x0][0x16c], R20, 0x1, P5 ;  /* 0x00005b000b139a11 */ /* 0x000fca00028f0c14 */
        /* <DEDUP_REMOVED lines=19> */
.L_x_7418:
[----:B------:R-:W-:Y:S05]  /*7d50*/  BSYNC B0 ;  /* 0x0000000000007941 */ /* 0x000fea0003800000 */
.L_x_7417:
[----:B------:R-:W0:Y:S01]  /*7d60*/  LDGDEPBAR ;  /* 0x00000000000079af */ /* 0x000e220000000000 */
[----:B------:R-:W-:-:S04]  /*7d70*/  LEA R166, P1, R7, R166, 0x1 ;  /* 0x000000a607a67211 */ /* 0x000fc800078208ff */
[----:B------:R-:W-:Y:S02]  /*7d80*/  LEA.HI.X R165, R7, R165, R10, 0x1, P1 ;  /* 0x000000a507a57211 */ /* 0x000fe400008f0c0a */
.L_x_7414:
        /* <DEDUP_REMOVED lines=51> */
[----:B------:R-:W-:Y:S02]  /*80c0*/  FFMA.FTZ R114, R108, c[0x0][0x23c], -R119 ;  /* 0x00008f006c727a23 */ /* 0x000fe40000010877 */
[----:B------:R-:W-:Y:S01]  /*80d0*/  FFMA.FTZ R113, R5, c[0x0][0x23c], -R117 ;  /* 0x00008f0005717a23 */ /* 0x000fe20000010875 */
[----:B------:R-:W-:Y:S01]  /*80e0*/  FSEL R5, R110, RZ, P1 ;  /* 0x000000ff6e057208 */ /* 0x000fe20000800000 */
[----:B------:R-:W-:Y:S01]  /*80f0*/  FADD.FTZ R115, R3, -R8 ;  /* 0x8000000803737221 */ /* 0x000fe20000010000 */
[----:B------:R-:W-:Y:S01]  /*8100*/  MUFU.EX2 R107, R107 ;  /* 0x0000006b006b7308 */ /* 0x000fe20000000800 */
[----:B------:R-:W-:Y:S01]  /*8110*/  FFMA.FTZ R109, R198, c[0x0][0x23c], -R119 ;  /* 0x00008f00c66d7a23 */ /* 0x000fe20000010877 */
[----:B------:R-:W1:Y:S01]  /*8120*/  LDSM.16.MT88.4 R8, [R140+0x8000] ;  /* 0x008000008c08783b */ /* 0x000e620000004200 */
[----:B------:R-:W-:-:S02]  /*8130*/  FADD.FTZ R2, R2, -R5 ;  /* 0x8000000502027221 */ /* 0x000fc40000010000 */
[----:B------:R-:W-:Y:S02]  /*8140*/  FMUL.FTZ R115, R115, c[0x0][0x23c] ;  /* 0x00008f0073737a20 */ /* 0x000fe40000410000 */
[----:B------:R-:W-:Y:S01]  /*8150*/  FMUL.FTZ R116, R2, c[0x0][0x23c] ;  /* 0x00008f0002747a20 */ /* 0x000fe20000410000 */
[----:B------:R-:W-:Y:S01]  /*8160*/  MUFU.EX2 R114, R114 ;  /* 0x0000007200727308 */ /* 0x000fe20000000800 */
[----:B------:R-:W-:Y:S02]  /*8170*/  FFMA.FTZ R108, R196, c[0x0][0x23c], -R119 ;  /* 0x00008f00c46c7a23 */ /* 0x000fe40000010877 */
        /* <DEDUP_REMOVED lines=14> */
[----:B--2---:R-:W-:Y:S01]  /*8260*/  FMUL.FTZ R4, R96, R115 ;  /* 0x0000007360047220 */ /* 0x004fe20000410000 */
[----:B------:R-:W-:Y:S01]  /*8270*/  F2FP.PACK_AB R96, R114, R107 ;  /* 0x0000006b7260723e */ /* 0x000fe200000000ff */
[-C--:B------:R-:W-:Y:S02]  /*8280*/  FMUL.FTZ R5, R97, R115.reuse ;  /* 0x0000007361057220 */ /* 0x080fe40000410000 */
[-C--:B------:R-:W-:Y:S02]  /*8290*/  FMUL.FTZ R20, R44, R115.reuse ;  /* 0x000000732c147220 */ /* 0x080fe40000410000 */
[----:B------:R-:W-:Y:S01]  /*82a0*/  FMUL.FTZ R21, R45, R115 ;  /* 0x000000732d157220 */ /* 0x000fe20000410000 */
[----:B------:R-:W-:Y:S01]  /*82b0*/  MUFU.EX2 R108, R108 ;  /* 0x0000006c006c7308 */ /* 0x000fe20000000800 */
[----:B---3--:R-:W-:-:S02]  /*82c0*/  FMUL.FTZ R7, R99, R116 ;  /* 0x0000007463077220 */ /* 0x008fc40000410000 */
[-C--:B------:R-:W-:Y:S02]  /*82d0*/  FMUL.FTZ R22, R46, R116.reuse ;  /* 0x000000742e167220 */ /* 0x080fe40000410000 */
[-C--:B------:R-:W-:Y:S02]  /*82e0*/  FMUL.FTZ R23, R47, R116.reuse ;  /* 0x000000742f177220 */ /* 0x080fe40000410000 */
[-C--:B------:R-:W-:Y:S01]  /*82f0*/  FMUL.FTZ R48, R48, R115.reuse ;  /* 0x0000007330307220 */ /* 0x080fe20000410000 */
[----:B------:R-:W-:Y:S01]  /*8300*/  MUFU.EX2 R113, R113 ;  /* 0x0000007100717308 */ /* 0x000fe20000000800 */
[----:B------:R-:W-:Y:S02]  /*8310*/  FMUL.FTZ R49, R49, R115 ;  /* 0x0000007331317220 */ /* 0x000fe40000410000 */
[-C--:B------:R-:W-:Y:S02]  /*8320*/  FMUL.FTZ R50, R50, R116.reuse ;  /* 0x0000007432327220 */ /* 0x080fe40000410000 */
[----:B------:R-:W-:-:S02]  /*8330*/  FMUL.FTZ R51, R51, R116 ;  /* 0x0000007433337220 */ /* 0x000fc40000410000 */
[-C--:B------:R-:W-:Y:S01]  /*8340*/  FMUL.FTZ R44, R68, R115.reuse ;  /* 0x00000073442c7220 */ /* 0x080fe20000410000 */
[----:B------:R-:W2:Y:S01]  /*8350*/  MUFU.EX2 R112, R112 ;  /* 0x0000007000707308 */ /* 0x000ea20000000800 */
[-C--:B------:R-:W-:Y:S02]  /*8360*/  FMUL.FTZ R45, R69, R115.reuse ;  /* 0x00000073452d7220 */ /* 0x080fe40000410000 */
[-C--:B------:R-:W-:Y:S02]  /*8370*/  FMUL.FTZ R46, R70, R116.reuse ;  /* 0x00000074462e7220 */ /* 0x080fe40000410000 */
[----:B------:R-:W-:Y:S02]  /*8380*/  FMUL.FTZ R47, R71, R116 ;  /* 0x00000074472f7220 */ /* 0x000fe40000410000 */
[-C--:B------:R-:W-:Y:S01]  /*8390*/  FMUL.FTZ R72, R72, R115.reuse ;  /* 0x0000007348487220 */ /* 0x080fe20000410000 */
[----:B------:R3:W-:Y:S01]  /*83a0*/  MUFU.EX2 R3, R6 ;  /* 0x0000000600037308 */ /* 0x0007e20000000800 */
[----:B------:R-:W-:-:S02]  /*83b0*/  FMUL.FTZ R73, R73, R115 ;  /* 0x0000007349497220 */ /* 0x000fc40000410000 */
[-C--:B------:R-:W-:Y:S02]  /*83c0*/  FMUL.FTZ R74, R74, R116.reuse ;  /* 0x000000744a4a7220 */ /* 0x080fe40000410000 */
[-C--:B------:R-:W-:Y:S02]  /*83d0*/  FMUL.FTZ R75, R75, R116.reuse ;  /* 0x000000744b4b7220 */ /* 0x080fe40000410000 */
[----:B------:R-:W-:Y:S01]  /*83e0*/  FMUL.FTZ R92, R92, R115 ;  /* 0x000000735c5c7220 */ /* 0x000fe20000410000 */
[----:B------:R-:W4:Y:S01]  /*83f0*/  MUFU.EX2 R2, R2 ;  /* 0x0000000200027308 */ /* 0x000f220000000800 */
[----:B--2---:R-:W-:Y:S01]  /*8400*/  F2FP.PACK_AB R97, R112, R113 ;  /* 0x000000717061723e */ /* 0x004fe200000000ff */
[----:B------:R-:W-:Y:S02]  /*8410*/  FMUL.FTZ R93, R93, R115 ;  /* 0x000000735d5d7220 */ /* 0x000fe40000410000 */
[-C--:B------:R-:W-:Y:S02]  /*8420*/  FMUL.FTZ R94, R94, R116.reuse ;  /* 0x000000745e5e7220 */ /* 0x080fe40000410000 */
[----:B------:R-:W-:-:S02]  /*8430*/  FMUL.FTZ R95, R95, R116 ;  /* 0x000000745f5f7220 */ /* 0x000fc40000410000 */
[-C--:B---3--:R-:W-:Y:S01]  /*8440*/  FMUL.FTZ R6, R98, R116.reuse ;  /* 0x0000007462067220 */ /* 0x088fe20000410000 */
[----:B------:R-:W-:Y:S01]  /*8450*/  F2FP.PACK_AB R98, R108, R109 ;  /* 0x0000006d6c62723e */ /* 0x000fe200000000ff */
[----:B------:R-:W-:Y:S01]  /*8460*/  MUFU.EX2 R127, R127 ;  /* 0x0000007f007f7308 */ /* 0x000fe20000000800 */
[-C--:B------:R-:W-:Y:S02]  /*8470*/  FMUL.FTZ R28, R52, R115.reuse ;  /* 0x00000073341c7220 */ /* 0x080fe40000410000 */
[----:B------:R-:W-:Y:S02]  /*8480*/  FMUL.FTZ R29, R53, R115 ;  /* 0x00000073351d7220 */ /* 0x000fe40000410000 */
[-C--:B------:R-:W-:Y:S01]  /*8490*/  FMUL.FTZ R30, R54, R116.reuse ;  /* 0x00000074361e7220 */ /* 0x080fe20000410000 */
[----:B----4-:R-:W-:Y:S01]  /*84a0*/  F2FP.PACK_AB R99, R2, R3 ;  /* 0x000000030263723e */ /* 0x010fe200000000ff */
[----:B------:R-:W-:Y:S01]  /*84b0*/  FMUL.FTZ R31, R55, R116 ;  /* 0x00000074371f7220 */ /* 0x000fe20000410000 */
[----:B------:R-:W2:Y:S01]  /*84c0*/  MUFU.EX2 R126, R126 ;  /* 0x0000007e007e7308 */ /* 0x000ea20000000800 */
[----:B------:R-:W-:-:S02]  /*84d0*/  FMUL.FTZ R56, R56, R115 ;  /* 0x0000007338387220 */ /* 0x000fc40000410000 */
[-C--:B------:R-:W-:Y:S02]  /*84e0*/  FMUL.FTZ R57, R57, R115.reuse ;  /* 0x0000007339397220 */ /* 0x080fe40000410000 */
[C---:B------:R-:W-:Y:S01]  /*84f0*/  HMMA.16816.F32 R20, R96.reuse, R24, R20 ;  /* 0x000000186014723c */ /* 0x040fe20000001814 */
[-C--:B------:R-:W-:Y:S02]  /*8500*/  FMUL.FTZ R58, R58, R116.reuse ;  /* 0x000000743a3a7220 */ /* 0x080fe40000410000 */
[----:B------:R-:W-:Y:S01]  /*8510*/  MUFU.EX2 R123, R123 ;  /* 0x0000007b007b7308 */ /* 0x000fe20000000800 */
[-C--:B------:R-:W-:Y:S02]  /*8520*/  FMUL.FTZ R59, R59, R116.reuse ;  /* 0x000000743b3b7220 */ /* 0x080fe40000410000 */
[-C--:B------:R-:W-:Y:S02]  /*8530*/  FMUL.FTZ R12, R36, R115.reuse ;  /* 0x00000073240c7220 */ /* 0x080fe40000410000 */
[----:B------:R-:W-:Y:S01]  /*8540*/  HMMA.16816.F32 R24, R96, R26, R48 ;  /* 0x0000001a6018723c */ /* 0x000fe20000001830 */
[----:B------:R-:W3:Y:S01]  /*8550*/  LDSM.16.MT88.4 R48, [R138+0xa000] ;  /* 0x00a000008a30783b */ /* 0x000ee20000004200 */
[----:B------:R-:W-:Y:S01]  /*8560*/  FMUL.FTZ R13, R37, R115 ;  /* 0x00000073250d7220 */ /* 0x000fe20000410000 */
[----:B------:R-:W4:Y:S01]  /*8570*/  MUFU.EX2 R122, R122 ;  /* 0x0000007a007a7308 */ /* 0x000f220000000800 */
[----:B--2---:R-:W-:Y:S01]  /*8580*/  F2FP.PACK_AB R68, R126, R127 ;  /* 0x0000007f7e44723e */ /* 0x004fe200000000ff */
[----:B------:R-:W-:-:S02]  /*8590*/  FMUL.FTZ R14, R38, R116 ;  /* 0x00000074260e7220 */ /* 0x000fc40000410000 */
[-C--:B------:R-:W-:Y:S01]  /*85a0*/  FMUL.FTZ R15, R39, R116.reuse ;  /* 0x00000074270f7220 */ /* 0x080fe20000410000 */
[C---:B-1----:R-:W-:Y:S01]  /*85b0*/  HMMA.16816.F32 R4, R96.reuse, R8, R4 ;  /* 0x000000086004723c */ /* 0x042fe20000001804 */
[-C--:B------:R-:W-:Y:S02]  /*85c0*/  FMUL.FTZ R40, R40, R115.reuse ;  /* 0x0000007328287220 */ /* 0x080fe40000410000 */
[----:B------:R-:W-:Y:S01]  /*85d0*/  MUFU.EX2 R125, R125 ;  /* 0x0000007d007d7308 */ /* 0x000fe20000000800 */
[----:B------:R-:W-:Y:S02]  /*85e0*/  FMUL.FTZ R41, R41, R115 ;  /* 0x0000007329297220 */ /* 0x000fe40000410000 */
[-C--:B------:R-:W-:Y:S02]  /*85f0*/  FMUL.FTZ R42, R42, R116.reuse ;  /* 0x000000742a2a7220 */ /* 0x080fe40000410000 */
[----:B------:R-:W-:Y:S01]  /*8600*/  HMMA.16816.F32 R8, R96, R10, R92 ;  /* 0x0000000a6008723c */ /* 0x000fe2000000185c */
[----:B------:R-:W-:Y:S01]  /*8610*/  FMUL.FTZ R43, R43, R116 ;  /* 0x000000742b2b7220 */ /* 0x000fe20000410000 */
[----:B------:R-:W-:Y:S01]  /*8620*/  LDSM.16.MT88.4 R92, [R140+0x9000] ;  /* 0x009000008c5c783b */ /* 0x000fe20000004200 */
[----:B------:R-:W1:Y:S01]  /*8630*/  MUFU.EX2 R124, R124 ;  /* 0x0000007c007c7308 */ /* 0x000e620000000800 */
[----:B----4-:R-:W-:Y:S01]  /*8640*/  F2FP.PACK_AB R70, R122, R123 ;  /* 0x0000007b7a46723e */ /* 0x010fe200000000ff */
[----:B------:R-:W-:-:S02]  /*8650*/  FMUL.FTZ R52, R76, R115 ;  /* 0x000000734c347220 */ /* 0x000fc40000410000 */
[-C--:B------:R-:W-:Y:S01]  /*8660*/  FMUL.FTZ R53, R77, R115.reuse ;  /* 0x000000734d357220 */ /* 0x080fe20000410000 */
[C---:B------:R-:W-:Y:S01]  /*8670*/  HMMA.16816.F32 R28, R96.reuse, R32, R28 ;  /* 0x00000020601c723c */ /* 0x040fe2000000181c */
[-C--:B------:R-:W-:Y:S02]  /*8680*/  FMUL.FTZ R54, R78, R116.reuse ;  /* 0x000000744e367220 */ /* 0x080fe40000410000 */
[----:B------:R-:W-:Y:S01]  /*8690*/  MUFU.EX2 R121, R121 ;  /* 0x0000007900797308 */ /* 0x000fe20000000800 */
[----:B------:R-:W-:Y:S02]  /*86a0*/  FMUL.FTZ R55, R79, R116 ;  /* 0x000000744f377220 */ /* 0x000fe40000410000 */
[-C--:B------:R-:W-:Y:S01]  /*86b0*/  FMUL.FTZ R80, R80, R115.reuse ;  /* 0x0000007350507220 */ /* 0x080fe20000410000 */
[----:B------:R-:W2:Y:S01]  /*86c0*/  LDSM.16.MT88.4 R76, [R137+0x8800] ;  /* 0x00880000894c783b */ /* 0x000ea20000004200 */
[----:B------:R-:W-:Y:S01]  /*86d0*/  HMMA.16816.F32 R32, R96, R34, R56 ;  /* 0x000000226020723c */ /* 0x000fe20000001838 */
[----:B------:R-:W-:-:S02]  /*86e0*/  FMUL.FTZ R81, R81, R115 ;  /* 0x0000007351517220 */ /* 0x000fc40000410000 */
[----:B------:R-:W4:Y:S01]  /*86f0*/  MUFU.EX2 R120, R120 ;  /* 0x0000007800787308 */ /* 0x000f220000000800 */
[----:B-1----:R-:W-:Y:S01]  /*8700*/  F2FP.PACK_AB R69, R124, R125 ;  /* 0x0000007d7c45723e */ /* 0x002fe200000000ff */
[----:B------:R-:W1:Y:S01]  /*8710*/  LDSM.16.MT88.4 R56, [R137+0xa000] ;  /* 0x00a000008938783b */ /* 0x000e620000004200 */
[-C--:B------:R-:W-:Y:S02]  /*8720*/  FMUL.FTZ R82, R82, R116.reuse ;  /* 0x0000007452527220 */ /* 0x080fe40000410000 */
[----:B------:R-:W-:Y:S01]  /*8730*/  HMMA.16816.F32 R12, R96, R16, R12 ;  /* 0x00000010600c723c */ /* 0x000fe2000000180c */
[----:B------:R-:W-:Y:S02]  /*8740*/  FMUL.FTZ R83, R83, R116 ;  /* 0x0000007453537220 */ /* 0x000fe40000410000 */
[-C--:B------:R-:W-:Y:S02]  /*8750*/  FMUL.FTZ R36, R60, R115.reuse ;  /* 0x000000733c247220 */ /* 0x080fe40000410000 */
[----:B------:R-:W-:-:S02]  /*8760*/  FMUL.FTZ R37, R61, R115 ;  /* 0x000000733d257220 */ /* 0x000fc40000410000 */
[-C--:B------:R-:W-:Y:S01]  /*8770*/  FMUL.FTZ R38, R62, R116.reuse ;  /* 0x000000743e267220 */ /* 0x080fe20000410000 */
[----:B---3--:R-:W-:Y:S01]  /*8780*/  HMMA.16816.F32 R44, R96, R48, R44 ;  /* 0x00000030602c723c */ /* 0x008fe2000000182c */
[----:B------:R-:W-:Y:S01]  /*8790*/  FMUL.FTZ R39, R63, R116 ;  /* 0x000000743f277220 */ /* 0x000fe20000410000 */
[----:B----4-:R-:W-:Y:S01]  /*87a0*/  F2FP.PACK_AB R71, R120, R121 ;  /* 0x000000797847723e */ /* 0x010fe200000000ff */
[-C--:B------:R-:W-:Y:S02]  /*87b0*/  FMUL.FTZ R64, R64, R115.reuse ;  /* 0x0000007340407220 */ /* 0x080fe40000410000 */
[----:B------:R-:W-:-:S03]  /*87c0*/  FMUL.FTZ R65, R65, R115 ;  /* 0x0000007341417220 */ /* 0x000fc60000410000 */
[C---:B------:R-:W-:Y:S01]  /*87d0*/  HMMA.16816.F32 R48, R96.reuse, R50, R72 ;  /* 0x000000326030723c */ /* 0x040fe20000001848 */
[----:B------:R-:W3:Y:S01]  /*87e0*/  LDSM.16.MT88.4 R72, [R140+0x8800] ;  /* 0x008800008c48783b */ /* 0x000ee20000004200 */
[-C--:B------:R-:W-:Y:S02]  /*87f0*/  FMUL.FTZ R66, R66, R116.reuse ;  /* 0x0000007442427220 */ /* 0x080fe40000410000 */
[----:B------:R-:W-:Y:S02]  /*8800*/  FMUL.FTZ R67, R67, R116 ;  /* 0x0000007443437220 */ /* 0x000fe40000410000 */
[-C--:B------:R-:W-:Y:S02]  /*8810*/  FMUL.FTZ R60, R88, R115.reuse ;  /* 0x00000073583c7220 */ /* 0x080fe40000410000 */
[----:B------:R-:W-:Y:S01]  /*8820*/  HMMA.16816.F32 R16, R96, R18, R40 ;  /* 0x000000126010723c */ /* 0x000fe20000001828 */
[----:B------:R-:W4:Y:S01]  /*8830*/  LDSM.16.MT88.4 R40, [R140+0xa000] ;  /* 0x00a000008c28783b */ /* 0x000f220000004200 */
[----:B------:R-:W-:-:S02]  /*8840*/  FMUL.FTZ R61, R89, R115 ;  /* 0x00000073593d7220 */ /* 0x000fc40000410000 */
[-C--:B------:R-:W-:Y:S02]  /*8850*/  FMUL.FTZ R62, R90, R116.reuse ;  /* 0x000000745a3e7220 */ /* 0x080fe40000410000 */
[-C--:B------:R-:W-:Y:S02]  /*8860*/  FMUL.FTZ R63, R91, R116.reuse ;  /* 0x000000745b3f7220 */ /* 0x080fe40000410000 */
[----:B--2---:R-:W-:Y:S01]  /*8870*/  HMMA.16816.F32 R20, R68, R76, R20 ;  /* 0x0000004c4414723c */ /* 0x004fe20000001814 */
[-C--:B------:R-:W-:Y:S02]  /*8880*/  FMUL.FTZ R84, R84, R115.reuse ;  /* 0x0000007354547220 */ /* 0x080fe40000410000 */
[----:B------:R-:W-:Y:S02]  /*8890*/  FMUL.FTZ R85, R85, R115 ;  /* 0x0000007355557220 */ /* 0x000fe40000410000 */
[-C--:B------:R-:W-:Y:S02]  /*88a0*/  FMUL.FTZ R86, R86, R116.reuse ;  /* 0x0000007456567220 */ /* 0x080fe40000410000 */
[----:B------:R-:W-:Y:S01]  /*88b0*/  FMUL.FTZ R87, R87, R116 ;  /* 0x0000007457577220 */ /* 0x000fe20000410000 */
[----:B-1----:R-:W-:Y:S01]  /*88c0*/  HMMA.16816.F32 R52, R96, R56, R52 ;  /* 0x000000386034723c */ /* 0x002fe20000001834 */
[----:B------:R-:W-:-:S02]  /*88d0*/  FFMA.FTZ R171, R180, c[0x0][0x23c], -R119 ;  /* 0x00008f00b4ab7a23 */ /* 0x000fc40000010877 */
[--C-:B------:R-:W-:Y:S02]  /*88e0*/  FFMA.FTZ R180, R178, c[0x0][0x23c], -R119.reuse ;  /* 0x00008f00b2b47a23 */ /* 0x100fe40000010877 */
[--C-:B------:R-:W-:Y:S02]  /*88f0*/  FFMA.FTZ R163, R182, c[0x0][0x23c], -R119.reuse ;  /* 0x00008f00b6a37a23 */ /* 0x100fe40000010877 */
[----:B------:R-:W-:Y:S01]  /*8900*/  FFMA.FTZ R178, R184, c[0x0][0x23c], -R119 ;  /* 0x00008f00b8b27a23 */ /* 0x000fe20000010877 */
[----:B------:R-:W-:Y:S01]  /*8910*/  HMMA.16816.F32 R56, R96, R58, R80 ;  /* 0x0000003a6038723c */ /* 0x000fe20000001850 */
[----:B------:R-:W1:Y:S01]  /*8920*/  LDSM.16.MT88.4 R80, [R138+0x8800] ;  /* 0x008800008a50783b */ /* 0x000e620000004200 */
[--C-:B------:R-:W-:Y:S01]  /*8930*/  FFMA.FTZ R175, R176, c[0x0][0x23c], -R117.reuse ;  /* 0x00008f00b0af7a23 */ /* 0x100fe20000010875 */
[----:B------:R-:W-:Y:S01]  /*8940*/  MUFU.EX2 R171, R171 ;  /* 0x000000ab00ab7308 */ /* 0x000fe20000000800 */
[--C-:B------:R-:W-:Y:S02]  /*8950*/  FFMA.FTZ R174, R174, c[0x0][0x23c], -R117.reuse ;  /* 0x00008f00aeae7a23 */ /* 0x100fe40000010875 */
[----:B------:R-:W-:-:S02]  /*8960*/  FFMA.FTZ R164, R164, c[0x0][0x23c], -R117 ;  /* 0x00008f00a4a47a23 */ /* 0x000fc40000010875 */
[C---:B------:R-:W-:Y:S01]  /*8970*/  HMMA.16816.F32 R24, R68.reuse, R78, R24 ;  /* 0x0000004e4418723c */ /* 0x040fe20000001818 */
[----:B------:R-:W2:Y:S01]  /*8980*/  LDSM.16.MT88.4 R76, [R138+0xa800] ;  /* 0x00a800008a4c783b */ /* 0x000ea20000004200 */
[----:B------:R-:W-:Y:S01]  /*8990*/  FFMA.FTZ R173, R172, c[0x0][0x23c], -R117 ;  /* 0x00008f00acad7a23 */ /* 0x000fe20000010875 */
[----:B------:R-:W-:Y:S01]  /*89a0*/  MUFU.EX2 R180, R180 ;  /* 0x000000b400b47308 */ /* 0x000fe20000000800 */
[--C-:B------:R-:W-:Y:S02]  /*89b0*/  FFMA.FTZ R172, R100, c[0x0][0x23c], -R119.reuse ;  /* 0x00008f0064ac7a23 */ /* 0x100fe40000010877 */
[--C-:B------:R-:W-:Y:S02]  /*89c0*/  FFMA.FTZ R177, R101, c[0x0][0x23c], -R119.reuse ;  /* 0x00008f0065b17a23 */ /* 0x100fe40000010877 */
[----:B---3--:R-:W-:Y:S01]  /*89d0*/  HMMA.16816.F32 R4, R68, R72, R4 ;  /* 0x000000484404723c */ /* 0x008fe20000001804 */
[----:B------:R-:W-:Y:S02]  /*89e0*/  FFMA.FTZ R176, R103, c[0x0][0x23c], -R119 ;  /* 0x00008f0067b07a23 */ /* 0x000fe40000010877 */
[----:B------:R-:W-:Y:S01]  /*89f0*/  MUFU.EX2 R163, R163 ;  /* 0x000000a300a37308 */ /* 0x000fe20000000800 */
[----:B------:R-:W-:-:S02]  /*8a00*/  FFMA.FTZ R179, R105, c[0x0][0x23c], -R117 ;  /* 0x00008f0069b37a23 */ /* 0x000fc40000010875 */
[--C-:B------:R-:W-:Y:S02]  /*8a10*/  FFMA.FTZ R182, R106, c[0x0][0x23c], -R117.reuse ;  /* 0x00008f006ab67a23 */ /* 0x100fe40000010875 */
[----:B------:R-:W-:Y:S01]  /*8a20*/  HMMA.16816.F32 R8, R68, R74, R8 ;  /* 0x0000004a4408723c */ /* 0x000fe20000001808 */
[----:B------:R-:W3:Y:S01]  /*8a30*/  LDSM.16.MT88.4 R72, [R136+0x8800] ;  /* 0x008800008848783b */ /* 0x000ee20000004200 */
[--C-:B------:R-:W-:Y:S01]  /*8a40*/  FFMA.FTZ R181, R104, c[0x0][0x23c], -R117.reuse ;  /* 0x00008f0068b57a23 */ /* 0x100fe20000010875 */
[----:B------:R-:W-:Y:S01]  /*8a50*/  MUFU.EX2 R178, R178 ;  /* 0x000000b200b27308 */ /* 0x000fe20000000800 */
[----:B------:R-:W-:Y:S02]  /*8a60*/  FFMA.FTZ R118, R118, c[0x0][0x23c], -R117 ;  /* 0x00008f0076767a23 */ /* 0x000fe40000010875 */
[----:B------:R-:W-:Y:S02]  /*8a70*/  FFMA.FTZ R115, R168, R115, R107 ;  /* 0x00000073a8737223 */ /* 0x000fe4000001006b */
[----:B----4-:R-:W-:Y:S01]  /*8a80*/  HMMA.16816.F32 R36, R96, R40, R36 ;  /* 0x000000286024723c */ /* 0x010fe20000001824 */
[----:B------:R-:W-:-:S02]  /*8a90*/  FFMA.FTZ R113, R167, R116, R113 ;  /* 0x00000074a7717223 */ /* 0x000fc40000010071 */
[----:B------:R-:W4:Y:S01]  /*8aa0*/  MUFU.EX2 R175, R175 ;  /* 0x000000af00af7308 */ /* 0x000f220000000800 */
[----:B------:R-:W-:Y:S02]  /*8ab0*/  FADD.FTZ R114, R114, R115 ;  /* 0x0000007372727221 */ /* 0x000fe40000010000 */
[----:B------:R-:W-:Y:S02]  /*8ac0*/  FADD.FTZ R112, R112, R113 ;  /* 0x0000007170707221 */ /* 0x000fe40000010000 */
[----:B------:R-:W-:Y:S01]  /*8ad0*/  HMMA.16816.F32 R40, R96, R42, R64 ;  /* 0x0000002a6028723c */ /* 0x000fe20000001840 */
[----:B------:R-:W5:Y:S01]  /*8ae0*/  LDSM.16.MT88.4 R64, [R136+0xa000] ;  /* 0x00a000008840783b */ /* 0x000f620000004200 */
[----:B------:R-:W-:Y:S01]  /*8af0*/  FADD.FTZ R109, R109, R114 ;  /* 0x000000726d6d7221 */ /* 0x000fe20000010000 */
[----:B------:R-:W2:Y:S01]  /*8b00*/  MUFU.EX2 R174, R174 ;  /* 0x000000ae00ae7308 */ /* 0x000ea20000000800 */
[----:B------:R-:W-:Y:S02]  /*8b10*/  FADD.FTZ R3, R3, R112 ;  /* 0x0000007003037221 */ /* 0x000fe40000010000 */
[----:B------:R-:W-:-:S02]  /*8b20*/  FADD.FTZ R108, R108, R109 ;  /* 0x0000006d6c6c7221 */ /* 0x000fc40000010000 */
[C---:B-1----:R-:W-:Y:S01]  /*8b30*/  HMMA.16816.F32 R12, R68.reuse, R80, R12 ;  /* 0x00000050440c723c */ /* 0x042fe2000000180c */
[----:B------:R-:W-:Y:S02]  /*8b40*/  FADD.FTZ R2, R2, R3 ;  /* 0x0000000302027221 */ /* 0x000fe40000010000 */
[----:B------:R-:W1:Y:S01]  /*8b50*/  MUFU.EX2 R164, R164 ;  /* 0x000000a400a47308 */ /* 0x000e620000000800 */
[----:B------:R-:W-:Y:S02]  /*8b60*/  FADD.FTZ R127, R127, R108 ;  /* 0x0000006c7f7f7221 */ /* 0x000fe40000010000 */
[----:B------:R-:W-:Y:S02]  /*8b70*/  FADD.FTZ R125, R125, R2 ;  /* 0x000000027d7d7221 */ /* 0x000fe40000010000 */
[----:B------:R-:W-:Y:S01]  /*8b80*/  HMMA.16816.F32 R16, R68, R82, R16 ;  /* 0x000000524410723c */ /* 0x000fe20000001810 */
[----:B------:R-:W5:Y:S01]  /*8b90*/  LDSM.16.MT88.4 R80, [R140+0xa800] ;  /* 0x00a800008c50783b */ /* 0x000f620000004200 */
[----:B------:R-:W-:Y:S01]  /*8ba0*/  FADD.FTZ R126, R126, R127 ;  /* 0x0000007f7e7e7221 */ /* 0x000fe20000010000 */
[----:B------:R-:W1:Y:S01]  /*8bb0*/  MUFU.EX2 R173, R173 ;  /* 0x000000ad00ad7308 */ /* 0x000e620000000800 */
[----:B------:R-:W-:-:S02]  /*8bc0*/  FADD.FTZ R124, R124, R125 ;  /* 0x0000007d7c7c7221 */ /* 0x000fc40000010000 */
[----:B------:R-:W-:Y:S02]  /*8bd0*/  FADD.FTZ R123, R123, R126 ;  /* 0x0000007e7b7b7221 */ /* 0x000fe40000010000 */
[C---:B--2---:R-:W-:Y:S01]  /*8be0*/  HMMA.16816.F32 R44, R68.reuse, R76, R44 ;  /* 0x0000004c442c723c */ /* 0x044fe2000000182c */
[----:B------:R-:W-:Y:S02]  /*8bf0*/  FADD.FTZ R121, R121, R124 ;  /* 0x0000007c79797221 */ /* 0x000fe40000010000 */
[----:B------:R-:W-:Y:S01]  /*8c00*/  MUFU.EX2 R172, R172 ;  /* 0x000000ac00ac7308 */ /* 0x000fe20000000800 */
[----:B------:R-:W-:Y:S02]  /*8c10*/  FADD.FTZ R122, R122, R123 ;  /* 0x0000007b7a7a7221 */ /* 0x000fe40000010000 */
[----:B------:R-:W-:Y:S02]  /*8c20*/  FADD.FTZ R120, R120, R121 ;  /* 0x0000007978787221 */ /* 0x000fe40000010000 */
[----:B---3--:R-:W-:Y:S02]  /*8c30*/  HMMA.16816.F32 R28, R68, R72, R28 ;  /* 0x00000048441c723c */ /* 0x008fe4000000181c */
[----:B----4-:R-:W-:Y:S01]  /*8c40*/  FADD.FTZ R3, R175, R120 ;  /* 0x00000078af037221 */ /* 0x010fe20000010000 */
[----:B------:R-:W2:Y:S03]  /*8c50*/  MUFU.EX2 R177, R177 ;  /* 0x000000b100b17308 */ /* 0x000ea60000000800 */
[----:B------:R-:W-:-:S02]  /*8c60*/  FADD.FTZ R3, R174, R3 ;  /* 0x00000003ae037221 */ /* 0x000fc40000010000 */
[----:B------:R-:W-:Y:S01]  /*8c70*/  HMMA.16816.F32 R32, R68, R74, R32 ;  /* 0x0000004a4420723c */ /* 0x000fe20000001820 */
[----:B------:R-:W3:Y:S01]  /*8c80*/  LDSM.16.MT88.4 R72, [R137+0xa800] ;  /* 0x00a800008948783b */ /* 0x000ee20000004200 */
[----:B-1----:R-:W-:Y:S01]  /*8c90*/  FADD.FTZ R2, R164, R3 ;  /* 0x00000003a4027221 */ /* 0x002fe20000010000 */
[----:B------:R-:W-:Y:S03]  /*8ca0*/  MUFU.EX2 R176, R176 ;  /* 0x000000b000b07308 */ /* 0x000fe60000000800 */
[----:B------:R-:W-:Y:S02]  /*8cb0*/  FADD.FTZ R2, R173, R2 ;  /* 0x00000002ad027221 */ /* 0x000fe40000010000 */
[----:B-----5:R-:W-:Y:S03]  /*8cc0*/  HMMA.16816.F32 R60, R96, R64, R60 ;  /* 0x00000040603c723c */ /* 0x020fe6000000183c */
[----:B------:R-:W-:Y:S01]  /*8cd0*/  MUFU.EX2 R179, R179 ;  /* 0x000000b300b37308 */ /* 0x000fe20000000800 */
[----:B--2---:R-:W-:-:S04]  /*8ce0*/  F2FP.PACK_AB R104, R177, R172 ;  /* 0x000000acb168723e */ /* 0x004fc800000000ff */
[----:B------:R-:W-:Y:S03]  /*8cf0*/  HMMA.16816.F32 R64, R96, R66, R84 ;  /* 0x000000426040723c */ /* 0x000fe60000001854 */
[----:B------:R-:W1:Y:S05]  /*8d00*/  MUFU.EX2 R182, R182 ;  /* 0x000000b600b67308 */ /* 0x000e6a0000000800 */
[C---:B------:R-:W-:Y:S03]  /*8d10*/  HMMA.16816.F32 R36, R68.reuse, R80, R36 ;  /* 0x000000504424723c */ /* 0x040fe60000001824 */
[----:B------:R-:W2:Y:S05]  /*8d20*/  MUFU.EX2 R181, R181 ;  /* 0x000000b500b57308 */ /* 0x000eaa0000000800 */
[----:B------:R-:W-:Y:S01]  /*8d30*/  HMMA.16816.F32 R40, R68, R82, R40 ;  /* 0x000000524428723c */ /* 0x000fe20000001828 */
[----:B------:R-:W-:Y:S02]  /*8d40*/  LDSM.16.MT88.4 R80, [R137+0xb000] ;  /* 0x00b000008950783b */ /* 0x000fe40000004200 */
[----:B------:R-:W4:Y:S01]  /*8d50*/  MUFU.EX2 R118, R118 ;  /* 0x0000007600767308 */ /* 0x000f220000000800 */
[----:B-1----:R-:W-:Y:S01]  /*8d60*/  F2FP.PACK_AB R105, R182, R179 ;  /* 0x000000b3b669723e */ /* 0x002fe200000000ff */
[----:B------:R-:W-:Y:S01]  /*8d70*/  FADD.FTZ R179, R179, R2 ;  /* 0x00000002b3b37221 */ /* 0x000fe20000010000 */
[----:B------:R-:W-:-:S02]  /*8d80*/  MOV R2, R110 ;  /* 0x0000006e00027202 */ /* 0x000fc40000000f00 */
[----:B------:R-:W-:Y:S01]  /*8d90*/  HMMA.16816.F32 R48, R68, R78, R48 ;  /* 0x0000004e4430723c */ /* 0x000fe20000001830 */
[----:B------:R-:W-:-:S04]  /*8da0*/  FADD.FTZ R182, R182, R179 ;  /* 0x000000b3b6b67221 */ /* 0x000fc80000010000 */
[----:B--2---:R-:W-:-:S03]  /*8db0*/  FADD.FTZ R167, R181, R182 ;  /* 0x000000b6b5a77221 */ /* 0x004fc60000010000 */
[----:B---3--:R-:W-:Y:S01]  /*8dc0*/  HMMA.16816.F32 R52, R68, R72, R52 ;  /* 0x000000484434723c */ /* 0x008fe20000001834 */
[C---:B----4-:R-:W-:Y:S01]  /*8dd0*/  F2FP.PACK_AB R107, R118.reuse, R181 ;  /* 0x000000b5766b723e */ /* 0x050fe200000000ff */
[----:B------:R-:W-:-:S06]  /*8de0*/  FADD.FTZ R167, R118, R167 ;  /* 0x000000a776a77221 */ /* 0x000fcc0000010000 */
[C---:B------:R-:W-:Y:S01]  /*8df0*/  HMMA.16816.F32 R56, R68.reuse, R74, R56 ;  /* 0x0000004a4438723c */ /* 0x040fe20000001838 */
[----:B------:R-:W1:Y:S07]  /*8e00*/  LDSM.16.MT88.4 R72, [R136+0xa800] ;  /* 0x00a800008848783b */ /* 0x000e6e0000004200 */
        /* <DEDUP_REMOVED lines=11> */
[----:B------:R-:W2:Y:S01]  /*8ec0*/  LDSM.16.MT88.4 R4, [R136+0x9000] ;  /* 0x009000008804783b */ /* 0x000ea20000004200 */
[----:B------:R-:W-:-:S04]  /*8ed0*/  FADD.FTZ R3, R178, R163 ;  /* 0x000000a3b2037221 */ /* 0x000fc80000010000 */
[----:B------:R-:W-:Y:S01]  /*8ee0*/  FADD.FTZ R172, R172, R3 ;  /* 0x00000003acac7221 */ /* 0x000fe20000010000 */
[----:B------:R-:W-:Y:S01]  /*8ef0*/  MOV R3, R111 ;  /* 0x0000006f00037202 */ /* 0x000fe20000000f00 */
[----:B------:R-:W-:Y:S01]  /*8f00*/  HMMA.16816.F32 R92, R68, R94, R8 ;  /* 0x0000005e445c723c */ /* 0x000fe20000001808 */
[----:B------:R-:W3:Y:S01]  /*8f10*/  LDSM.16.MT88.4 R8, [R137+0x9000] ;  /* 0x009000008908783b */ /* 0x000ee20000004200 */
[----:B------:R-:W-:-:S06]  /*8f20*/  FADD.FTZ R172, R177, R172 ;  /* 0x000000acb1ac7221 */ /* 0x000fcc0000010000 */
[C---:B------:R-:W-:Y:S08]  /*8f30*/  HMMA.16816.F32 R76, R68.reuse, R80, R52 ;  /* 0x00000050444c723c */ /* 0x040ff00000001834 */
[C---:B-1----:R-:W-:Y:S08]  /*8f40*/  HMMA.16816.F32 R84, R68.reuse, R72, R12 ;  /* 0x000000484454723c */ /* 0x042ff0000000180c */
[C---:B------:R-:W-:Y:S01]  /*8f50*/  HMMA.16816.F32 R16, R68.reuse, R74, R16 ;  /* 0x0000004a4410723c */ /* 0x040fe20000001810 */
[----:B------:R-:W1:Y:S07]  /*8f60*/  LDSM.16.MT88.4 R72, [R138+0xb000] ;  /* 0x00b000008a48783b */ /* 0x000e6e0000004200 */
[C---:B------:R-:W-:Y:S01]  /*8f70*/  HMMA.16816.F32 R80, R68.reuse, R82, R56 ;  /* 0x000000524450723c */ /* 0x040fe20000001838 */
[----:B------:R-:W-:Y:S07]  /*8f80*/  LDSM.16.MT88.4 R56, [R136+0x9800] ;  /* 0x009800008838783b */ /* 0x000fee0000004200 */
[C---:B--2---:R-:W-:Y:S08]  /*8f90*/  HMMA.16816.F32 R28, R68.reuse, R4, R28 ;  /* 0x00000004441c723c */ /* 0x044ff0000000181c */
[C---:B---3--:R-:W-:Y:S08]  /*8fa0*/  HMMA.16816.F32 R20, R68.reuse, R8, R20 ;  /* 0x000000084414723c */ /* 0x048ff00000001814 */
[C---:B------:R-:W-:Y:S01]  /*8fb0*/  HMMA.16816.F32 R24, R68.reuse, R10, R24 ;  /* 0x0000000a4418723c */ /* 0x040fe20000001818 */
[----:B------:R-:W2:Y:S07]  /*8fc0*/  LDSM.16.MT88.4 R8, [R140+0xb000] ;  /* 0x00b000008c08783b */ /* 0x000eae0000004200 */
[C---:B------:R-:W-:Y:S08]  /*8fd0*/  HMMA.16816.F32 R32, R68.reuse, R6, R32 ;  /* 0x000000064420723c */ /* 0x040ff00000001820 */
[C---:B-1----:R-:W-:Y:S08]  /*8fe0*/  HMMA.16816.F32 R4, R68.reuse, R72, R44 ;  /* 0x000000484404723c */ /* 0x042ff0000000182c */
[C---:B------:R-:W-:Y:S01]  /*8ff0*/  HMMA.16816.F32 R72, R68.reuse, R74, R48 ;  /* 0x0000004a4448723c */ /* 0x040fe20000001830 */
[----:B------:R-:W-:Y:S07]  /*9000*/  LDSM.16.MT88.4 R48, [R137+0x9800] ;  /* 0x009800008930783b */ /* 0x000fee0000004200 */
[C---:B--2---:R-:W-:Y:S01]  /*9010*/  HMMA.16816.F32 R12, R68.reuse, R8, R36 ;  /* 0x00000008440c723c */ /* 0x044fe20000001824 */
[----:B------:R-:W1:Y:S07]  /*9020*/  LDSM.16.MT88.4 R36, [R140+0x9800] ;  /* 0x009800008c24783b */ /* 0x000e6e0000004200 */
[----:B------:R-:W-:Y:S07]  /*9030*/  HMMA.16816.F32 R8, R68, R10, R40 ;  /* 0x0000000a4408723c */ /* 0x000fee0000001828 */
[----:B------:R-:W-:-:S02]  /*9040*/  FFMA.FTZ R40, R102, c[0x0][0x23c], -R119 ;  /* 0x00008f0066287a23 */ /* 0x000fc40000010877 */
[----:B------:R-:W2:Y:S02]  /*9050*/  LDSM.16.MT88.4 R100, [R136+0xb000] ;  /* 0x00b000008864783b */ /* 0x000ea40000004200 */
[----:B------:R3:W4:Y:S02]  /*9060*/  MUFU.EX2 R119, R40 ;  /* 0x0000002800777308 */ /* 0x0007240000000800 */
[----:B---3--:R-:W3:Y:S01]  /*9070*/  LDSM.16.MT88.4 R40, [R138+0x9800] ;  /* 0x009800008a28783b */ /* 0x008ee20000004200 */
[----:B----4-:R-:W-:Y:S01]  /*9080*/  F2FP.PACK_AB R106, R176, R119 ;  /* 0x00000077b06a723e */ /* 0x010fe200000000ff */
[----:B------:R-:W-:-:S04]  /*9090*/  FADD.FTZ R119, R119, R172 ;  /* 0x000000ac77777221 */ /* 0x000fc80000010000 */
[----:B------:R-:W-:Y:S02]  /*90a0*/  FADD.FTZ R168, R176, R119 ;  /* 0x00000077b0a87221 */ /* 0x000fe40000010000 */
[C---:B-1----:R-:W-:Y:S08]  /*90b0*/  HMMA.16816.F32 R96, R104.reuse, R36, R96 ;  /* 0x000000246860723c */ /* 0x042ff00000001860 */
[----:B------:R-:W-:Y:S08]  /*90c0*/  HMMA.16816.F32 R92, R104, R38, R92 ;  /* 0x00000026685c723c */ /* 0x000ff0000000185c */
[C---:B--2---:R-:W-:Y:S08]  /*90d0*/  HMMA.16816.F32 R88, R68.reuse, R100, R60 ;  /* 0x000000644458723c */ /* 0x044ff0000000183c */
[----:B------:R-:W-:Y:S01]  /*90e0*/  HMMA.16816.F32 R100, R68, R102, R64 ;  /* 0x000000664464723c */ /* 0x000fe20000001840 */
[----:B------:R-:W1:Y:S07]  /*90f0*/  LDSM.16.MT88.4 R64, [R140+0xb800] ;  /* 0x00b800008c40783b */ /* 0x000e6e0000004200 */
[C---:B---3--:R-:W-:Y:S01]  /*9100*/  HMMA.16816.F32 R36, R104.reuse, R40, R84 ;  /* 0x000000286824723c */ /* 0x048fe20000001854 */
[----:B------:R-:W2:Y:S07]  /*9110*/  LDSM.16.MT88.4 R84, [R136+0xb800] ;  /* 0x00b800008854783b */ /* 0x000eae0000004200 */
[C---:B------:R-:W-:Y:S01]  /*9120*/  HMMA.16816.F32 R40, R104.reuse, R42, R16 ;  /* 0x0000002a6828723c */ /* 0x040fe20000001810 */
[----:B------:R-:W3:Y:S07]  /*9130*/  LDSM.16.MT88.4 R16, [R138+0xb800] ;  /* 0x00b800008a10783b */ /* 0x000eee0000004200 */
[C---:B------:R-:W-:Y:S08]  /*9140*/  HMMA.16816.F32 R44, R104.reuse, R48, R20 ;  /* 0x00000030682c723c */ /* 0x040ff00000001814 */
[C---:B------:R-:W-:Y:S08]  /*9150*/  HMMA.16816.F32 R52, R104.reuse, R56, R28 ;  /* 0x000000386834723c */ /* 0x040ff0000000181c */
[C---:B------:R-:W-:Y:S08]  /*9160*/  HMMA.16816.F32 R48, R104.reuse, R50, R24 ;  /* 0x000000326830723c */ /* 0x040ff00000001818 */
[C---:B-1----:R-:W-:Y:S01]  /*9170*/  HMMA.16816.F32 R60, R104.reuse, R64, R12 ;  /* 0x00000040683c723c */ /* 0x042fe2000000180c */
[----:B------:R-:W1:Y:S07]  /*9180*/  LDSM.16.MT88.4 R12, [R137+0xb800] ;  /* 0x00b80000890c783b */ /* 0x000e6e0000004200 */
[C---:B--2---:R-:W-:Y:S08]  /*9190*/  HMMA.16816.F32 R88, R104.reuse, R84, R88 ;  /* 0x000000546858723c */ /* 0x044ff00000001858 */
[C---:B------:R-:W-:Y:S08]  /*91a0*/  HMMA.16816.F32 R56, R104.reuse, R58, R32 ;  /* 0x0000003a6838723c */ /* 0x040ff00000001820 */
[C---:B------:R-:W-:Y:S08]  /*91b0*/  HMMA.16816.F32 R64, R104.reuse, R66, R8 ;  /* 0x000000426840723c */ /* 0x040ff00000001808 */
[C---:B---3--:R-:W-:Y:S08]  /*91c0*/  HMMA.16816.F32 R68, R104.reuse, R16, R4 ;  /* 0x000000106844723c */ /* 0x048ff00000001804 */
[C---:B------:R-:W-:Y:S08]  /*91d0*/  HMMA.16816.F32 R72, R104.reuse, R18, R72 ;  /* 0x000000126848723c */ /* 0x040ff00000001848 */
[C---:B-1----:R-:W-:Y:S08]  /*91e0*/  HMMA.16816.F32 R76, R104.reuse, R12, R76 ;  /* 0x0000000c684c723c */ /* 0x042ff0000000184c */
[C---:B------:R-:W-:Y:S08]  /*91f0*/  HMMA.16816.F32 R80, R104.reuse, R14, R80 ;  /* 0x0000000e6850723c */ /* 0x040ff00000001850 */
[----:B------:R-:W-:Y:S11]  /*9200*/  HMMA.16816.F32 R84, R104, R86, R100 ;  /* 0x000000566854723c */ /* 0x000ff60000001864 */
[----:B------:R-:W-:Y:S08]  /*9210*/  @!UPT UIADD3 URZ, URZ, URZ, URZ ;  /* 0x0000003f3f3ff290 */ /* 0x000ff0000fffe03f */
.L_x_7411:
        /* <DEDUP_REMOVED lines=11> */
.L_x_7423:
        /* <DEDUP_REMOVED lines=66> */
.L_x_7420:
        /* <DEDUP_REMOVED lines=237> */
.L_x_7422:
        /* <DEDUP_REMOVED lines=63> */
.L_x_7421:
[----:B------:R-:W-:Y:S04]  /*a9b0*/  LEA R2, R155, R154, 0x6 ;  /* 0x0000009a9b027211 */ /* 0x000fe800078e30ff */
        /* <DEDUP_REMOVED lines=34> */
[-C--:B------:R-:W-:Y:S01]  /*abe0*/  FFMA.FTZ R15, R0, R106.reuse, R15 ;  /* 0x0000006a000f7223 */ /* 0x080fe2000001000f */
[----:B------:R-:W-:Y:S01]  /*abf0*/  FMNMX.FTZ R108, R4, R101, !PT ;  /* 0x00000065046c7209 */ /* 0x000fe20007810000 */
[----:B------:R-:W-:Y:S01]  /*ac00*/  FFMA.FTZ R13, R0, R106, R13 ;  /* 0x0000006a000d7223 */ /* 0x000fe2000001000d */
[----:B------:R-:W-:Y:S01]  /*ac10*/  IADD3 R106, R2, 0x38, RZ ;  /* 0x00000038026a7810 */ /* 0x000fe20007ffe0ff */
[----:B------:R-:W-:Y:S01]  /*ac20*/  FFMA.FTZ R18, R0, R109, R18 ;  /* 0x0000006d00127223 */ /* 0x000fe20000010012 */
[----:B------:R-:W-:Y:S01]  /*ac30*/  FMNMX.FTZ R110, R10, R115, !PT ;  /* 0x000000730a6e7209 */ /* 0x000fe20007810000 */
[C---:B------:R-:W-:Y:S01]  /*ac40*/  FFMA.FTZ R16, R0.reuse, R109, R16 ;  /* 0x0000006d00107223 */ /* 0x040fe20000010010 */
[----:B------:R-:W-:Y:S01]  /*ac50*/  FMNMX.FTZ R115, R5, R108, !PT ;  /* 0x0000006c05737209 */ /* 0x000fe20007810000 */
[CC--:B------:R-:W-:Y:S01]  /*ac60*/  FFMA.FTZ R11, R0.reuse, R102.reuse, R11 ;  /* 0x00000066000b7223 */ /* 0x0c0fe2000001000b */
[----:B------:R1:W2:Y:S01]  /*ac70*/  I2F R109, R106 ;  /* 0x0000006a006d7306 */ /* 0x0002a20000201400 */
[----:B------:R-:W-:Y:S01]  /*ac80*/  FFMA.FTZ R9, R0, R102, R9 ;  /* 0x0000006600097223 */ /* 0x000fe20000010009 */
[----:B------:R-:W-:Y:S01]  /*ac90*/  IADD3 R102, R2, 0x31, RZ ;  /* 0x0000003102667810 */ /* 0x000fe20007ffe0ff */
[-C--:B------:R-:W-:Y:S01]  /*aca0*/  FFMA.FTZ R14, R0, R113.reuse, R14 ;  /* 0x00000071000e7223 */ /* 0x080fe2000001000e */
[----:B------:R-:W-:Y:S01]  /*acb0*/  IADD3 R2, R2, 0x39, RZ ;  /* 0x0000003902027810 */ /* 0x000fe20007ffe0ff */
[C---:B------:R-:W-:Y:S01]  /*acc0*/  FFMA.FTZ R12, R0.reuse, R113, R12 ;  /* 0x00000071000c7223 */ /* 0x040fe2000001000c */
[----:B------:R-:W-:Y:S01]  /*acd0*/  FMNMX.FTZ R113, R11, R110, !PT ;  /* 0x0000006e0b717209 */ /* 0x000fe20007810000 */
[-C--:B------:R-:W-:Y:S01]  /*ace0*/  FFMA.FTZ R19, R0, R104.reuse, R19 ;  /* 0x0000006800137223 */ /* 0x080fe20000010013 */
        /* <DEDUP_REMOVED lines=13> */
[----:B------:R-:W4:Y:S01]  /*adc0*/  I2F R2, R2 ;  /* 0x0000000200027306 */ /* 0x000f220000201400 */
[----:B------:R-:W-:Y:S01]  /*add0*/  FMNMX.FTZ R115, R19, R108, !PT ;  /* 0x0000006c13737209 */ /* 0x000fe20007810000 */
[----:B------:R-:W-:Y:S01]  /*ade0*/  FFMA.FTZ R21, R0, R100, R21 ;  /* 0x0000006400157223 */ /* 0x000fe20000010015 */
[----:B------:R-:W-:Y:S01]  /*adf0*/  FMNMX.FTZ R104, R16, R113, !PT ;  /* 0x0000007110687209 */ /* 0x000fe20007810000 */
[----:B------:R-:W-:Y:S01]  /*ae00*/  FFMA.FTZ R27, R0, R3, R27 ;  /* 0x00000003001b7223 */ /* 0x000fe2000001001b */
[----:B-1----:R-:W-:Y:S01]  /*ae10*/  FMNMX.FTZ R106, R22, R115, !PT ;  /* 0x00000073166a7209 */ /* 0x002fe20007810000 */
[C---:B------:R-:W-:Y:S01]  /*ae20*/  FFMA.FTZ R24, R0.reuse, R107, R24 ;  /* 0x0000006b00187223 */ /* 0x040fe20000010018 */
[----:B------:R-:W-:Y:S01]  /*ae30*/  FMNMX.FTZ R111, R17, R104, !PT ;  /* 0x00000068116f7209 */ /* 0x000fe20007810000 */
[C---:B------:R-:W-:Y:S01]  /*ae40*/  FFMA.FTZ R25, R0.reuse, R3, R25 ;  /* 0x0000000300197223 */ /* 0x040fe20000010019 */
[----:B------:R-:W-:Y:S01]  /*ae50*/  FMNMX.FTZ R113, R23, R106, !PT ;  /* 0x0000006a17717209 */ /* 0x000fe20007810000 */
[----:B------:R-:W-:Y:S01]  /*ae60*/  FFMA.FTZ R28, R0, R105, R28 ;  /* 0x00000069001c7223 */ /* 0x000fe2000001001c */
[----:B------:R-:W-:Y:S01]  /*ae70*/  FMNMX.FTZ R100, R20, R111, !PT ;  /* 0x0000006f14647209 */ /* 0x000fe20007810000 */
[----:B--2---:R-:W-:Y:S01]  /*ae80*/  FFMA.FTZ R34, R0, R109, R34 ;  /* 0x0000006d00227223 */ /* 0x004fe20000010022 */
[----:B------:R-:W-:Y:S01]  /*ae90*/  FMNMX.FTZ R104, R26, R113, !PT ;  /* 0x000000711a687209 */ /* 0x000fe20007810000 */
[C---:B---3--:R-:W-:Y:S01]  /*aea0*/  FFMA.FTZ R31, R0.reuse, R102, R31 ;  /* 0x00000066001f7223 */ /* 0x048fe2000001001f */
[----:B------:R-:W-:Y:S01]  /*aeb0*/  FMNMX.FTZ R107, R21, R100, !PT ;  /* 0x00000064156b7209 */ /* 0x000fe20007810000 */
[C---:B------:R-:W-:Y:S01]  /*aec0*/  FFMA.FTZ R29, R0.reuse, R102, R29 ;  /* 0x00000066001d7223 */ /* 0x040fe2000001001d */
[----:B------:R-:W-:Y:S01]  /*aed0*/  FMNMX.FTZ R111, R27, R104, !PT ;  /* 0x000000681b6f7209 */ /* 0x000fe20007810000 */
[----:B------:R-:W-:Y:S01]  /*aee0*/  FFMA.FTZ R32, R0, R109, R32 ;  /* 0x0000006d00207223 */ /* 0x000fe20000010020 */
[----:B------:R-:W-:Y:S02]  /*aef0*/  FMNMX.FTZ R100, R24, R107, !PT ;  /* 0x0000006b18647209 */ /* 0x000fe40007810000 */
[----:B------:R-:W-:Y:S02]  /*af00*/  FMNMX.FTZ R104, R30, R111, !PT ;  /* 0x0000006f1e687209 */ /* 0x000fe40007810000 */
[----:B------:R-:W-:Y:S01]  /*af10*/  FMNMX.FTZ R105, R25, R100, !PT ;  /* 0x0000006419697209 */ /* 0x000fe20007810000 */
[C---:B----4-:R-:W-:Y:S01]  /*af20*/  FFMA.FTZ R35, R0.reuse, R2, R35 ;  /* 0x0000000200237223 */ /* 0x050fe20000010023 */
[----:B------:R-:W-:Y:S01]  /*af30*/  FMNMX.FTZ R3, R31, R104, !PT ;  /* 0x000000681f037209 */ /* 0x000fe20007810000 */
[----:B------:R-:W-:Y:S01]  /*af40*/  FFMA.FTZ R33, R0, R2, R33 ;  /* 0x0000000200217223 */ /* 0x000fe20000010021 */
[----:B------:R-:W-:Y:S01]  /*af50*/  FMNMX.FTZ R102, R28, R105, !PT ;  /* 0x000000691c667209 */ /* 0x000fe20007810000 */
[----:B------:R-:W-:Y:S01]  /*af60*/  LDSM.16.MT88.4 R108, [R138+0x8000] ;  /* 0x008000008a6c783b */ /* 0x000fe20000004200 */
        /* <DEDUP_REMOVED lines=27> */
[----:B------:R-:W-:Y:S01]  /*b120*/  ISETP.GT.AND P1, PT, R155, R148, PT ;  /* 0x000000949b00720c */ /* 0x000fe20003f24270 */
[--C-:B------:R-:W-:Y:S02]  /*b130*/  FFMA.FTZ R114, R8, c[0x0][0x23c], -R118.reuse ;  /* 0x00008f0008727a23 */ /* 0x100fe40000010876 */
[----:B------:R-:W-:Y:S02]  /*b140*/  FFMA.FTZ R113, R9, c[0x0][0x23c], -R118 ;  /* 0x00008f0009717a23 */ /* 0x000fe40000010876 */
[--C-:B------:R-:W-:Y:S02]  /*b150*/  FFMA.FTZ R117, R6, c[0x0][0x23c], -R122.reuse ;  /* 0x00008f0006757a23 */ /* 0x100fe4000001087a */
[----:B------:R-:W-:Y:S01]  /*b160*/  FFMA.FTZ R112, R7, c[0x0][0x23c], -R122 ;  /* 0x00008f0007707a23 */ /* 0x000fe2000001087a */
[----:B------:R-:W3:Y:S01]  /*b170*/  MUFU.EX2 R101, R101 ;  /* 0x0000006500657308 */ /* 0x000ee20000000800 */
[--C-:B------:R-:W-:Y:S02]  /*b180*/  FFMA.FTZ R116, R4, c[0x0][0x23c], -R118.reuse ;  /* 0x00008f0004747a23 */ /* 0x100fe40000010876 */
[--C-:B------:R-:W-:Y:S02]  /*b190*/  FFMA.FTZ R115, R5, c[0x0][0x23c], -R118.reuse ;  /* 0x00008f0005737a23 */ /* 0x100fe40000010876 */
[--C-:B------:R-:W-:Y:S02]  /*b1a0*/  FFMA.FTZ R125, R24, c[0x0][0x23c], -R118.reuse ;  /* 0x00008f00187d7a23 */ /* 0x100fe40000010876 */
[----:B------:R-:W-:Y:S02]  /*b1b0*/  FFMA.FTZ R172, R25, c[0x0][0x23c], -R118 ;  /* 0x00008f0019ac7a23 */ /* 0x000fe40000010876 */
[--C-:B------:R-:W-:Y:S01]  /*b1c0*/  FFMA.FTZ R127, R30, c[0x0][0x23c], -R122.reuse ;  /* 0x00008f001e7f7a23 */ /* 0x100fe2000001087a */
[----:B------:R-:W-:Y:S01]  /*b1d0*/  MUFU.EX2 R117, R117 ;  /* 0x0000007500757308 */ /* 0x000fe20000000800 */
[----:B------:R-:W-:Y:S02]  /*b1e0*/  FFMA.FTZ R174, R31, c[0x0][0x23c], -R122 ;  /* 0x00008f001fae7a23 */ /* 0x000fe4000001087a */
[--C-:B------:R-:W-:Y:S02]  /*b1f0*/  FFMA.FTZ R171, R28, c[0x0][0x23c], -R118.reuse ;  /* 0x00008f001cab7a23 */ /* 0x100fe40000010876 */
        /* <DEDUP_REMOVED lines=8> */
[----:B------:R-:W3:Y:S01]  /*b280*/  LDSM.16.MT88.4 R92, [R137+0x8000] ;  /* 0x00800000895c783b */ /* 0x000ee20000004200 */
        /* <DEDUP_REMOVED lines=32> */
[----:B------:R-:W4:Y:S01]  /*b490*/  MUFU.EX2 R113, R113 ;  /* 0x0000007100717308 */ /* 0x000f220000000800 */
[----:B------:R-:W-:Y:S02]  /*b4a0*/  FFMA.FTZ R176, R29, c[0x0][0x23c], -R118 ;  /* 0x00008f001db07a23 */ /* 0x000fe40000010876 */
[----:B------:R-:W-:Y:S01]  /*b4b0*/  LDSM.16.MT88.4 R28, [R137+0x9800] ;  /* 0x00980000891c783b */ /* 0x000fe20000004200 */
        /* <DEDUP_REMOVED lines=10> */
[----:B------:R-:W-:Y:S01]  /*b560*/  MUFU.EX2 R172, R172 ;  /* 0x000000ac00ac7308 */ /* 0x000fe20000000800 */
[C---:B------:R-:W-:Y:S02]  /*b570*/  FMUL.FTZ R70, R100.reuse, R70 ;  /* 0x0000004664467220 */ /* 0x040fe40000410000 */
[C---:B------:R-:W-:Y:S01]  /*b580*/  FMUL.FTZ R71, R100.reuse, R71 ;  /* 0x0000004764477220 */ /* 0x040fe20000410000 */
[----:B----4-:R-:W-:Y:S01]  /*b590*/  F2FP.PACK_AB R98, R113, R114 ;  /* 0x000000727162723e */ /* 0x010fe200000000ff */
[C---:B------:R-:W-:Y:S02]  /*b5a0*/  FMUL.FTZ R68, R101.reuse, R68 ;  /* 0x0000004465447220 */ /* 0x040fe40000410000 */
[C---:B------:R-:W-:Y:S02]  /*b5b0*/  FMUL.FTZ R69, R101.reuse, R69 ;  /* 0x0000004565457220 */ /* 0x040fe40000410000 */
[C---:B------:R-:W-:Y:S01]  /*b5c0*/  FMUL.FTZ R74, R100.reuse, R74 ;  /* 0x0000004a644a7220 */ /* 0x040fe20000410000 */
[----:B------:R-:W-:Y:S01]  /*b5d0*/  MUFU.EX2 R127, R127 ;  /* 0x0000007f007f7308 */ /* 0x000fe20000000800 */
[C---:B-1----:R-:W-:Y:S05]  /*b5e0*/  HMMA.16816.F32 R4, R96.reuse, R104, R4 ;  /* 0x000000686004723c */ /* 0x042fea0000001804 */
        /* <DEDUP_REMOVED lines=16> */
[C---:B---3--:R-:W-:Y:S04]  /*b6f0*/  HMMA.16816.F32 R44, R96.reuse, R92, R44 ;  /* 0x0000005c602c723c */ /* 0x048fe8000000182c */
[----:B------:R-:W-:Y:S02]  /*b700*/  FMUL.FTZ R83, R100, R83 ;  /* 0x0000005364537220 */ /* 0x000fe40000410000 */
[C---:B------:R-:W-:Y:S02]  /*b710*/  FMUL.FTZ R80, R101.reuse, R80 ;  /* 0x0000005065507220 */ /* 0x040fe40000410000 */
[C---:B------:R-:W-:Y:S01]  /*b720*/  HMMA.16816.F32 R48, R96.reuse, R94, R48 ;  /* 0x0000005e6030723c */ /* 0x040fe20000001830 */
[----:B------:R-:W3:Y:S03]  /*b730*/  LDSM.16.MT88.4 R92, [R138+0xa000] ;  /* 0x00a000008a5c783b */ /* 0x000ee60000004200 */
[----:B------:R-:W-:Y:S02]  /*b740*/  FMUL.FTZ R81, R101, R81 ;  /* 0x0000005165517220 */ /* 0x000fe40000410000 */
[--C-:B------:R-:W-:Y:S02]  /*b750*/  FFMA.FTZ R120, R14, c[0x0][0x23c], -R122.reuse ;  /* 0x00008f000e787a23 */ /* 0x100fe4000001087a */
[C---:B------:R-:W-:Y:S01]  /*b760*/  FMUL.FTZ R14, R100.reuse, R90 ;  /* 0x0000005a640e7220 */ /* 0x040fe20000410000 */
[C---:B-1----:R-:W-:Y:S03]  /*b770*/  HMMA.16816.F32 R52, R96.reuse, R104, R52 ;  /* 0x000000686034723c */ /* 0x042fe60000001834 */
[----:B------:R-:W-:Y:S01]  /*b780*/  FFMA.FTZ R119, R15, c[0x0][0x23c], -R122 ;  /* 0x00008f000f777a23 */ /* 0x000fe2000001087a */
[----:B------:R-:W-:Y:S01]  /*b790*/  MUFU.EX2 R120, R120 ;  /* 0x0000007800787308 */ /* 0x000fe20000000800 */
[----:B------:R-:W-:Y:S02]  /*b7a0*/  FMUL.FTZ R15, R100, R91 ;  /* 0x0000005b640f7220 */ /* 0x000fe40000410000 */
[--C-:B------:R-:W-:Y:S01]  /*b7b0*/  FFMA.FTZ R123, R20, c[0x0][0x23c], -R118.reuse ;  /* 0x00008f00147b7a23 */ /* 0x100fe20000010876 */
[C---:B------:R-:W-:Y:S01]  /*b7c0*/  HMMA.16816.F32 R56, R96.reuse, R106, R56 ;  /* 0x0000006a6038723c */ /* 0x040fe20000001838 */
[----:B------:R-:W1:Y:S03]  /*b7d0*/  LDSM.16.MT88.4 R104, [R137+0xa000] ;  /* 0x00a000008968783b */ /* 0x000e660000004200 */
[----:B------:R-:W-:Y:S02]  /*b7e0*/  FFMA.FTZ R126, R21, c[0x0][0x23c], -R118 ;  /* 0x00008f00157e7a23 */ /* 0x000fe40000010876 */
[----:B------:R-:W-:Y:S01]  /*b7f0*/  MUFU.EX2 R119, R119 ;  /* 0x0000007700777308 */ /* 0x000fe20000000800 */
[----:B------:R-:W-:Y:S01]  /*b800*/  FFMA.FTZ R121, R18, c[0x0][0x23c], -R122 ;  /* 0x00008f0012797a23 */ /* 0x000fe2000001087a */
[C---:B--2---:R-:W-:Y:S04]  /*b810*/  HMMA.16816.F32 R60, R96.reuse, R108, R60 ;  /* 0x0000006c603c723c */ /* 0x044fe8000000183c */
[----:B------:R-:W-:Y:S02]  /*b820*/  FFMA.FTZ R18, R12, c[0x0][0x23c], -R118 ;  /* 0x00008f000c127a23 */ /* 0x000fe40000010876 */
[----:B------:R-:W-:Y:S02]  /*b830*/  FMUL.FTZ R12, R101, R88 ;  /* 0x00000058650c7220 */ /* 0x000fe40000410000 */
[C---:B------:R-:W-:Y:S01]  /*b840*/  HMMA.16816.F32 R64, R96.reuse, R110, R64 ;  /* 0x0000006e6040723c */ /* 0x040fe20000001840 */
[----:B------:R-:W2:Y:S01]  /*b850*/  LDSM.16.MT88.4 R108, [R136+0xa000] ;  /* 0x00a00000886c783b */ /* 0x000ea20000004200 */
[----:B------:R-:W-:Y:S02]  /*b860*/  MUFU.EX2 R121, R121 ;  /* 0x0000007900797308 */ /* 0x000fe40000000800 */
[--C-:B------:R-:W-:Y:S02]  /*b870*/  FFMA.FTZ R124, R19, c[0x0][0x23c], -R122.reuse ;  /* 0x00008f00137c7a23 */ /* 0x100fe4000001087a */
[----:B------:R-:W-:Y:S02]  /*b880*/  FMUL.FTZ R19, R100, R87 ;  /* 0x0000005764137220 */ /* 0x000fe40000410000 */
[C---:B---3--:R-:W-:Y:S04]  /*b890*/  HMMA.16816.F32 R68, R96.reuse, R92, R68 ;  /* 0x0000005c6044723c */ /* 0x048fe80000001844 */
[----:B------:R-:W3:Y:S01]  /*b8a0*/  MUFU.EX2 R124, R124 ;  /* 0x0000007c007c7308 */ /* 0x000ee20000000800 */
[----:B------:R-:W-:Y:S02]  /*b8b0*/  FFMA.FTZ R34, R34, c[0x0][0x23c], -R122 ;  /* 0x00008f0022227a23 */ /* 0x000fe4000001087a */
[----:B------:R-:W-:Y:S01]  /*b8c0*/  FFMA.FTZ R32, R32, c[0x0][0x23c], -R118 ;  /* 0x00008f0020207a23 */ /* 0x000fe20000010876 */
[C---:B------:R-:W-:Y:S01]  /*b8d0*/  HMMA.16816.F32 R72, R96.reuse, R94, R72 ;  /* 0x0000005e6048723c */ /* 0x040fe20000001848 */
[----:B------:R-:W-:Y:S03]  /*b8e0*/  LDSM.16.MT88.4 R92, [R138+0x8800] ;  /* 0x008800008a5c783b */ /* 0x000fe60000004200 */
[----:B------:R-:W-:Y:S02]  /*b8f0*/  FFMA.FTZ R117, R100, R167, R117 ;  /* 0x000000a764757223 */ /* 0x000fe40000010075 */
[----:B------:R-:W-:Y:S01]  /*b900*/  MUFU.EX2 R123, R123 ;  /* 0x0000007b007b7308 */ /* 0x000fe20000000800 */
[----:B------:R-:W-:Y:S01]  /*b910*/  FFMA.FTZ R116, R101, R168, R116 ;  /* 0x000000a865747223 */ /* 0x000fe20000010074 */
[C---:B-1----:R-:W-:Y:S04]  /*b920*/  HMMA.16816.F32 R76, R96.reuse, R104, R76 ;  /* 0x00000068604c723c */ /* 0x042fe8000000184c */
[----:B------:R-:W-:Y:S02]  /*b930*/  FADD.FTZ R112, R112, R117 ;  /* 0x0000007570707221 */ /* 0x000fe40000010000 */
[----:B------:R-:W-:Y:S02]  /*b940*/  FADD.FTZ R115, R115, R116 ;  /* 0x0000007473737221 */ /* 0x000fe40000010000 */
[--C-:B------:R-:W-:Y:S01]  /*b950*/  FFMA.FTZ R105, R13, c[0x0][0x23c], -R118.reuse ;  /* 0x00008f000d697a23 */ /* 0x100fe20000010876 */
[C---:B------:R-:W-:Y:S01]  /*b960*/  HMMA.16816.F32 R80, R96.reuse, R106, R80 ;  /* 0x0000006a6050723c */ /* 0x040fe20000001850 */
[----:B------:R1:W-:Y:S02]  /*b970*/  MUFU.EX2 R104, R18 ;  /* 0x0000001200687308 */ /* 0x0003e40000000800 */
[----:B------:R-:W-:Y:S01]  /*b980*/  FMUL.FTZ R13, R101, R89 ;  /* 0x00000059650d7220 */ /* 0x000fe20000410000 */
[----:B---3--:R-:W-:Y:S01]  /*b990*/  F2FP.PACK_AB R87, R124, R121 ;  /* 0x000000797c57723e */ /* 0x008fe200000000ff */
[----:B------:R-:W3:Y:S02]  /*b9a0*/  LDSM.16.MT88.4 R88, [R140+0x8800] ;  /* 0x008800008c58783b */ /* 0x000ee40000004200 */
[--C-:B------:R-:W-:Y:S02]  /*b9b0*/  FFMA.FTZ R106, R16, c[0x0][0x23c], -R118.reuse ;  /* 0x00008f00106a7a23 */ /* 0x100fe40000010876 */
[----:B------:R-:W-:Y:S01]  /*b9c0*/  FFMA.FTZ R107, R17, c[0x0][0x23c], -R118 ;  /* 0x00008f00116b7a23 */ /* 0x000fe20000010876 */
[C---:B--2---:R-:W-:Y:S01]  /*b9d0*/  HMMA.16816.F32 R12, R96.reuse, R108, R12 ;  /* 0x0000006c600c723c */ /* 0x044fe2000000180c */
[----:B------:R-:W2:Y:S02]  /*b9e0*/  MUFU.EX2 R105, R105 ;  /* 0x0000006900697308 */ /* 0x000ea40000000800 */
[C---:B------:R-:W-:Y:S02]  /*b9f0*/  FMUL.FTZ R16, R101.reuse, R84 ;  /* 0x0000005465107220 */ /* 0x040fe40000410000 */
[----:B------:R-:W-:Y:S01]  /*ba00*/  FMUL.FTZ R17, R101, R85 ;  /* 0x0000005565117220 */ /* 0x000fe20000410000 */
[----:B------:R-:W-:Y:S01]  /*ba10*/  F2FP.PACK_AB R85, R119, R120 ;  /* 0x000000787755723e */ /* 0x000fe200000000ff */
[--C-:B------:R-:W-:Y:S01]  /*ba20*/  FFMA.FTZ R108, R26, c[0x0][0x23c], -R122.reuse ;  /* 0x00008f001a6c7a23 */ /* 0x100fe2000001087a */
[----:B------:R-:W-:Y:S01]  /*ba30*/  MOV R101, R3 ;  /* 0x0000000300657202 */ /* 0x000fe20000000f00 */
[----:B------:R-:W-:Y:S02]  /*ba40*/  FFMA.FTZ R109, R27, c[0x0][0x23c], -R122 ;  /* 0x00008f001b6d7a23 */ /* 0x000fe4000001087a */
[----:B------:R-:W-:Y:S01]  /*ba50*/  MUFU.EX2 R106, R106 ;  /* 0x0000006a006a7308 */ /* 0x000fe20000000800 */
[----:B------:R-:W-:Y:S01]  /*ba60*/  LDSM.16.MT88.4 R24, [R137+0x9000] ;  /* 0x009000008918783b */ /* 0x000fe20000004200 */
[----:B------:R-:W-:Y:S02]  /*ba70*/  FFMA.FTZ R118, R33, c[0x0][0x23c], -R118 ;  /* 0x00008f0021767a23 */ /* 0x000fe40000010876 */
[----:B-1----:R-:W-:Y:S02]  /*ba80*/  FMUL.FTZ R18, R100, R86 ;  /* 0x0000005664127220 */ /* 0x002fe40000410000 */
[----:B------:R-:W-:Y:S04]  /*ba90*/  FADD.FTZ R114, R114, R115 ;  /* 0x0000007372727221 */ /* 0x000fe80000010000 */
[----:B------:R-:W1:Y:S01]  /*baa0*/  MUFU.EX2 R107, R107 ;  /* 0x0000006b006b7308 */ /* 0x000e620000000800 */
[----:B------:R-:W-:Y:S01]  /*bab0*/  HMMA.16816.F32 R16, R96, R110, R16 ;  /* 0x0000006e6010723c */ /* 0x000fe20000001810 */
[----:B------:R-:W4:Y:S02]  /*bac0*/  LDSM.16.MT88.4 R96, [R137+0x8800] ;  /* 0x008800008960783b */ /* 0x000f240000004200 */
[----:B--2---:R-:W-:Y:S01]  /*bad0*/  F2FP.PACK_AB R84, R105, R104 ;  /* 0x000000686954723e */ /* 0x004fe200000000ff */
[----:B------:R-:W-:Y:S03]  /*bae0*/  FADD.FTZ R113, R113, R114 ;  /* 0x0000007271717221 */ /* 0x000fe60000010000 */
[--C-:B------:R-:W-:Y:S01]  /*baf0*/  FFMA.FTZ R110, R22, c[0x0][0x23c], -R122.reuse ;  /* 0x00008f00166e7a23 */ /* 0x100fe2000001087a */
[----:B------:R-:W-:Y:S01]  /*bb00*/  F2FP.PACK_AB R22, R172, R125 ;  /* 0x0000007dac16723e */ /* 0x000fe200000000ff */
[--C-:B------:R-:W-:Y:S01]  /*bb10*/  FFMA.FTZ R111, R23, c[0x0][0x23c], -R122.reuse ;  /* 0x00008f00176f7a23 */ /* 0x100fe2000001087a */
[----:B------:R-:W-:Y:S02]  /*bb20*/  MUFU.EX2 R108, R108 ;  /* 0x0000006c006c7308 */ /* 0x000fe40000000800 */
[----:B------:R-:W-:Y:S02]  /*bb30*/  FFMA.FTZ R122, R35, c[0x0][0x23c], -R122 ;  /* 0x00008f00237a7a23 */ /* 0x000fe4000001087a */
[----:B------:R-:W-:Y:S04]  /*bb40*/  FADD.FTZ R104, R104, R113 ;  /* 0x0000007168687221 */ /* 0x000fe80000010000 */
[----:B------:R-:W-:Y:S02]  /*bb50*/  FADD.FTZ R105, R105, R104 ;  /* 0x0000006869697221 */ /* 0x000fe40000010000 */
[----:B------:R-:W-:Y:S01]  /*bb60*/  MUFU.EX2 R110, R110 ;  /* 0x0000006e006e7308 */ /* 0x000fe20000000800 */
[----:B-1----:R-:W-:Y:S07]  /*bb70*/  F2FP.PACK_AB R86, R107, R106 ;  /* 0x0000006a6b56723e */ /* 0x002fee00000000ff */
[C---:B---3--:R-:W-:Y:S02]  /*bb80*/  HMMA.16816.F32 R4, R84.reuse, R88, R4 ;  /* 0x000000585404723c */ /* 0x048fe40000001804 */
[----:B------:R-:W1:Y:S06]  /*bb90*/  MUFU.EX2 R111, R111 ;  /* 0x0000006f006f7308 */ /* 0x000e6c0000000800 */
[C---:B------:R-:W-:Y:S01]  /*bba0*/  HMMA.16816.F32 R8, R84.reuse, R90, R8 ;  /* 0x0000005a5408723c */ /* 0x040fe20000001808 */
[----:B------:R-:W2:Y:S03]  /*bbb0*/  LDSM.16.MT88.4 R88, [R136+0x8800] ;  /* 0x008800008858783b */ /* 0x000ea60000004200 */
[----:B------:R-:W3:Y:S04]  /*bbc0*/  MUFU.EX2 R109, R109 ;  /* 0x0000006d006d7308 */ /* 0x000ee80000000800 */
[C---:B------:R-:W-:Y:S06]  /*bbd0*/  HMMA.16816.F32 R36, R84.reuse, R92, R36 ;  /* 0x0000005c5424723c */ /* 0x040fec0000001824 */
[----:B------:R-:W5:Y:S02]  /*bbe0*/  MUFU.EX2 R126, R126 ;  /* 0x0000007e007e7308 */ /* 0x000f640000000800 */
[C---:B------:R-:W-:Y:S01]  /*bbf0*/  HMMA.16816.F32 R40, R84.reuse, R94, R40 ;  /* 0x0000005e5428723c */ /* 0x040fe20000001828 */
[----:B------:R-:W2:Y:S03]  /*bc00*/  LDSM.16.MT88.4 R92, [R140+0xa800] ;  /* 0x00a800008c5c783b */ /* 0x000ea60000004200 */
[----:B-1----:R-:W-:Y:S04]  /*bc10*/  F2FP.PACK_AB R21, R111, R110 ;  /* 0x0000006e6f15723e */ /* 0x002fe800000000ff */
[----:B------:R-:W-:Y:S01]  /*bc20*/  MUFU.EX2 R34, R34 ;  /* 0x0000002200227308 */ /* 0x000fe20000000800 */
[C---:B----4-:R-:W-:Y:S03]  /*bc30*/  HMMA.16816.F32 R44, R84.reuse, R96, R44 ;  /* 0x00000060542c723c */ /* 0x050fe6000000182c */
[----:B---3--:R-:W-:Y:S05]  /*bc40*/  F2FP.PACK_AB R23, R109, R108 ;  /* 0x0000006c6d17723e */ /* 0x008fea00000000ff */
[C---:B------:R-:W-:Y:S01]  /*bc50*/  HMMA.16816.F32 R48, R84.reuse, R98, R48 ;  /* 0x000000625430723c */ /* 0x040fe20000001830 */
[----:B------:R-:W1:Y:S01]  /*bc60*/  LDSM.16.MT88.4 R96, [R138+0xa800] ;  /* 0x00a800008a60783b */ /* 0x000e620000004200 */
[----:B------:R-:W3:Y:S02]  /*bc70*/  MUFU.EX2 R35, R122 ;  /* 0x0000007a00237308 */ /* 0x000ee40000000800 */
[----:B-----5:R-:W-:Y:S04]  /*bc80*/  F2FP.PACK_AB R20, R126, R123 ;  /* 0x0000007b7e14723e */ /* 0x020fe800000000ff */
[C---:B--2---:R-:W-:Y:S04]  /*bc90*/  HMMA.16816.F32 R52, R84.reuse, R88, R52 ;  /* 0x000000585434723c */ /* 0x044fe80000001834 */
[----:B------:R-:W-:Y:S04]  /*bca0*/  MUFU.EX2 R32, R32 ;  /* 0x0000002000207308 */ /* 0x000fe80000000800 */
[C---:B------:R-:W-:Y:S01]  /*bcb0*/  HMMA.16816.F32 R56, R84.reuse, R90, R56 ;  /* 0x0000005a5438723c */ /* 0x040fe20000001838 */
[----:B------:R-:W2:Y:S05]  /*bcc0*/  LDSM.16.MT88.4 R88, [R137+0xa800] ;  /* 0x00a800008958783b */ /* 0x000eaa0000004200 */
[----:B------:R-:W4:Y:S02]  /*bcd0*/  MUFU.EX2 R33, R118 ;  /* 0x0000007600217308 */ /* 0x000f240000000800 */
[C---:B------:R-:W-:Y:S08]  /*bce0*/  HMMA.16816.F32 R60, R84.reuse, R92, R60 ;  /* 0x0000005c543c723c */ /* 0x040ff0000000183c */
[C---:B------:R-:W-:Y:S01]  /*bcf0*/  HMMA.16816.F32 R64, R84.reuse, R94, R64 ;  /* 0x0000005e5440723c */ /* 0x040fe20000001840 */
[----:B------:R-:W5:Y:S07]  /*bd00*/  LDSM.16.MT88.4 R92, [R136+0xa800] ;  /* 0x00a80000885c783b */ /* 0x000f6e0000004200 */
[C---:B-1----:R-:W-:Y:S08]  /*bd10*/  HMMA.16816.F32 R68, R84.reuse, R96, R68 ;  /* 0x000000605444723c */ /* 0x042ff00000001844 */
[C---:B------:R-:W-:Y:S01]  /*bd20*/  HMMA.16816.F32 R72, R84.reuse, R98, R72 ;  /* 0x000000625448723c */ /* 0x040fe20000001848 */
[----:B------:R-:W-:Y:S07]  /*bd30*/  LDSM.16.MT88.4 R96, [R138+0x9000] ;  /* 0x009000008a60783b */ /* 0x000fee0000004200 */
[C---:B--2---:R-:W-:Y:S08]  /*bd40*/  HMMA.16816.F32 R76, R84.reuse, R88, R76 ;  /* 0x00000058544c723c */ /* 0x044ff0000000184c */
        /* <DEDUP_REMOVED lines=26> */
[----:B------:R-:W-:Y:S03]  /*bef0*/  F2FP.PACK_AB R84, R176, R171 ;  /* 0x000000abb054723e */ /* 0x000fe600000000ff */
[----:B---3--:R-:W-:Y:S01]  /*bf00*/  F2FP.PACK_AB R87, R35, R34 ;  /* 0x000000222357723e */ /* 0x008fe200000000ff */
[C---:B-1----:R-:W-:Y:S04]  /*bf10*/  HMMA.16816.F32 R12, R20.reuse, R88, R12 ;  /* 0x00000058140c723c */ /* 0x042fe8000000180c */
[----:B----4-:R-:W-:Y:S04]  /*bf20*/  F2FP.PACK_AB R86, R33, R32 ;  /* 0x000000202156723e */ /* 0x010fe800000000ff */
[----:B------:R-:W-:Y:S01]  /*bf30*/  HMMA.16816.F32 R16, R20, R90, R16 ;  /* 0x0000005a1410723c */ /* 0x000fe20000001810 */
[----:B------:R-:W-:Y:S07]  /*bf40*/  LDSM.16.MT88.4 R20, [R138+0xb800] ;  /* 0x00b800008a14783b */ /* 0x000fee0000004200 */
[C---:B------:R-:W-:Y:S01]  /*bf50*/  HMMA.16816.F32 R96, R84.reuse, R92, R4 ;  /* 0x0000005c5460723c */ /* 0x040fe20000001804 */
[----:B------:R-:W1:Y:S07]  /*bf60*/  LDSM.16.MT88.4 R4, [R136+0x9800] ;  /* 0x009800008804783b */ /* 0x000e6e0000004200 */
        /* <DEDUP_REMOVED lines=13> */
[----:B------:R-:W-:Y:S01]  /*c040*/  MOV R103, R2 ;  /* 0x0000000200677202 */ /* 0x000fe20000000f00 */
[----:B------:R-:W-:Y:S03]  /*c050*/  FADD.FTZ R9, R102, R9 ;  /* 0x0000000966097221 */ /* 0x000fe60000010000 */
[C---:B------:R-:W-:Y:S04]  /*c060*/  HMMA.16816.F32 R68, R84.reuse, R20, R68 ;  /* 0x000000145444723c */ /* 0x040fe80000001844 */
[----:B------:R-:W-:Y:S04]  /*c070*/  FADD.FTZ R8, R120, R9 ;  /* 0x0000000978087221 */ /* 0x000fe80000010000 */
[----:B------:R-:W-:Y:S01]  /*c080*/  FADD.FTZ R8, R119, R8 ;  /* 0x0000000877087221 */ /* 0x000fe20000010000 */
[C---:B------:R-:W-:Y:S03]  /*c090*/  HMMA.16816.F32 R72, R84.reuse, R22, R72 ;  /* 0x000000165448723c */ /* 0x040fe60000001848 */
[----:B------:R-:W-:Y:S02]  /*c0a0*/  FADD.FTZ R9, R121, R8 ;  /* 0x0000000879097221 */ /* 0x000fe40000010000 */
[----:B------:R-:W-:Y:S02]  /*c0b0*/  FADD.FTZ R8, R106, R105 ;  /* 0x000000696a087221 */ /* 0x000fe40000010000 */
[----:B------:R-:W-:Y:S01]  /*c0c0*/  FADD.FTZ R9, R124, R9 ;  /* 0x000000097c097221 */ /* 0x000fe20000010000 */
[C---:B---3--:R-:W-:Y:S04]  /*c0d0*/  HMMA.16816.F32 R76, R84.reuse, R24, R76 ;  /* 0x00000018544c723c */ /* 0x048fe8000000184c */
[----:B------:R-:W-:Y:S02]  /*c0e0*/  FADD.FTZ R8, R107, R8 ;  /* 0x000000086b087221 */ /* 0x000fe40000010000 */
[----:B------:R-:W-:Y:S02]  /*c0f0*/  FADD.FTZ R110, R110, R9 ;  /* 0x000000096e6e7221 */ /* 0x000fe40000010000 */
[----:B------:R-:W-:Y:S01]  /*c100*/  FADD.FTZ R123, R123, R8 ;  /* 0x000000087b7b7221 */ /* 0x000fe20000010000 */
[C---:B------:R-:W-:Y:S03]  /*c110*/  HMMA.16816.F32 R80, R84.reuse, R26, R80 ;  /* 0x0000001a5450723c */ /* 0x040fe60000001850 */
[----:B------:R-:W-:Y:S02]  /*c120*/  FADD.FTZ R111, R111, R110 ;  /* 0x0000006e6f6f7221 */ /* 0x000fe40000010000 */
[----:B------:R-:W-:Y:S03]  /*c130*/  FADD.FTZ R126, R126, R123 ;  /* 0x0000007b7e7e7221 */ /* 0x000fe60000010000 */
[C---:B-1----:R-:W-:Y:S04]  /*c140*/  HMMA.16816.F32 R88, R84.reuse, R4, R12 ;  /* 0x000000045458723c */ /* 0x042fe8000000180c */
[----:B------:R-:W-:Y:S03]  /*c150*/  FADD.FTZ R125, R125, R126 ;  /* 0x0000007e7d7d7221 */ /* 0x000fe60000010000 */
        /* <DEDUP_REMOVED lines=13> */
.L_x_7419:
        /* <DEDUP_REMOVED lines=164> */
[----:B-1----:R-:W-:-:S03]  /*cc70*/  IADD3 R14, -R159, RZ, RZ ;  /* 0x000000ff9f0e7210 */ /* 0x002fc60007ffe1ff */
        /* <DEDUP_REMOVED lines=8> */
[----:B-1----:R-:W-:-:S03]  /*cd00*/  LOP3.LUT R13, R0, 0xffffffe0, RZ, 0xc0, !PT ;  /* 0xffffffe0000d7812 */ /* 0x002fc600078ec0ff */
[----:B------:R1:W1:Y:S01]  /*cd10*/  LDS.128 R72, [R7.X4] ;  /* 0x0000000007487984 */ /* 0x0002620000004c00 */
[----:B------:R-:W-:Y:S01]  /*cd20*/  MOV R0, 0xff800000 ;  /* 0xff80000000007802 */ /* 0x000fe20000000f00 */
[----:B------:R-:W-:Y:S01]  /*cd30*/  @P4 FFMA.FTZ R0, R3, c[0x0][0x238], R6 ;  /* 0x00008e0003004a23 */ /* 0x000fe20000010006 */
[----:B------:R-:W-:Y:S01]  /*cd40*/  IADD3 R13, -R13, R4, RZ ;  /* 0x000000040d0d7210 */ /* 0x000fe20007ffe1ff */
[----:B------:R1:W1:Y:S01]  /*cd50*/  LDS.128 R68, [R7.X4+0x800] ;  /* 0x0008000007447984 */ /* 0x0002620000004c00 */
[----:B------:R-:W-:Y:S01]  /*cd60*/  MOV R4, 0xff800000 ;  /* 0xff80000000047802 */ /* 0x000fe20000000f00 */
[----:B--2---:R-:W-:Y:S01]  /*cd70*/  IMAD R9, R14, c[0x0][0x1c0], R9 ;  /* 0x000070000e097a24 */ /* 0x004fe200078e0209 */
[----:B------:R-:W-:Y:S01]  /*cd80*/  LOP3.LUT P0, RZ, R13, 0x3, RZ, 0xc0, !PT ;  /* 0x000000030dff7812 */ /* 0x000fe2000780c0ff */
[----:B------:R2:W1:Y:S01]  /*cd90*/  LDS.128 R64, [R7.X4+0x1000] ;  /* 0x0010000007407984 */ /* 0x0004620000004c00 */
[----:B------:R-:W-:Y:S01]  /*cda0*/  SHF.R.S32.HI R13, RZ, 0x1f, R12 ;  /* 0x0000001fff0d7819 */ /* 0x000fe2000001140c */
[----:B---3--:R-:W-:-:S02]  /*cdb0*/  IMAD R8, R8, c[0x0][0x210], R159 ;  /* 0x0000840008087a24 */ /* 0x008fc400078e029f */
[----:B------:R2:W3:Y:S01]  /*cdc0*/  LDS.128 R60, [R7.X4+0x1800] ;  /* 0x00180000073c7984 */ /* 0x0004e20000004c00 */
[----:B------:R-:W-:Y:S01]  /*cdd0*/  @P3 FFMA.FTZ R4, R2, c[0x0][0x238], R5 ;  /* 0x00008e0002043a23 */ /* 0x000fe20000010005 */
[----:B----4-:R-:W-:Y:S01]  /*cde0*/  SHF.L.U32 R11, R11, 0x6, RZ ;  /* 0x000000060b0b7819 */ /* 0x010fe200000006ff */
[----:B------:R-:W-:Y:S01]  /*cdf0*/  IMAD R8, R8, c[0x0][0x1c0], R9 ;  /* 0x0000700008087a24 */ /* 0x000fe200078e0209 */
[----:B------:R2:W4:Y:S03]  /*ce00*/  LDS.128 R56, [R7.X4+0x2000] ;  /* 0x0020000007387984 */ /* 0x0005260000004c00 */
[----:B------:R-:W-:Y:S01]  /*ce10*/  IMAD R11, R8, c[0x0][0x214], R11 ;  /* 0x00008500080b7a24 */ /* 0x000fe200078e020b */
        /* <DEDUP_REMOVED lines=22> */
.L_x_7425:
[----:B---34-:R-:W-:Y:S05]  /*cf80*/  BSYNC B0 ;  /* 0x0000000000007941 */ /* 0x018fea0003800000 */
.L_x_7424:
        /* <DEDUP_REMOVED lines=15> */
.L_x_7427:
[----:B------:R-:W-:Y:S05]  /*d080*/  BSYNC B0 ;  /* 0x0000000000007941 */ /* 0x000fea0003800000 */
.L_x_7426:
        /* <DEDUP_REMOVED lines=8> */
.L_x_7429:
[----:B------:R-:W-:Y:S05]  /*d110*/  BSYNC B0 ;  /* 0x0000000000007941 */ /* 0x000fea0003800000 */
.L_x_7428:
        /* <DEDUP_REMOVED lines=8> */
.L_x_7431:
[----:B------:R-:W-:Y:S05]  /*d1a0*/  BSYNC B0 ;  /* 0x0000000000007941 */ /* 0x000fea0003800000 */
.L_x_7430:
        /* <DEDUP_REMOVED lines=8> */
.L_x_7433:
[----:B------:R-:W-:Y:S05]  /*d230*/  BSYNC B0 ;  /* 0x0000000000007941 */ /* 0x000fea0003800000 */
.L_x_7432:
        /* <DEDUP_REMOVED lines=8> */
.L_x_7435:
[----:B------:R-:W-:Y:S05]  /*d2c0*/  BSYNC B0 ;  /* 0x0000000000007941 */ /* 0x000fea0003800000 */
.L_x_7434:
        /* <DEDUP_REMOVED lines=8> */
.L_x_7437:
[----:B------:R-:W-:Y:S05]  /*d350*/  BSYNC B0 ;  /* 0x0000000000007941 */ /* 0x000fea0003800000 */
.L_x_7436:
        /* <DEDUP_REMOVED lines=8> */
.L_x_7439:
[----:B------:R-:W-:Y:S05]  /*d3e0*/  BSYNC B0 ;  /* 0x0000000000007941 */ /* 0x000fea0003800000 */
.L_x_7438:
        /* <DEDUP_REMOVED lines=9> */
.L_x_7440:
        /* <DEDUP_REMOVED lines=16> */
.L_x_8282:


//--------------------- .text._ZN5flash24flash_fwd_splitkv_kernelI23Flash_fwd_kernel_traitsILi128ELi64ELi64ELi4ELb0ELb0EN7cutlass6half_tE19Flash_kernel_traitsILi128ELi64ELi64ELi4ES3_EELb1ELb0ELb1ELb0ELb0ELb1ELb1ELb0EEEvNS_16Flash_fwd_paramsE --------------------------
	.section	.text._ZN5flash24flash_fwd_splitkv_kernelI23Flash_fwd_kernel_traitsILi128ELi64ELi64ELi4ELb0ELb0EN7cutlass6half_tE19Flash_kernel_traitsILi128ELi64ELi64ELi4ES3_EELb1ELb0ELb1ELb0ELb0ELb1ELb1ELb0EEEvNS_16Flash_fwd_paramsE,"ax",@progbits
	.sectioninfo	@"SHI_REGISTERS=197"
	.align	128
        .global         _ZN5flash24flash_fwd_splitkv_kernelI23Flash_fwd_kernel_traitsILi128ELi64ELi64ELi4ELb0ELb0EN7cutlass6half_tE19Flash_kernel_traitsILi128ELi64ELi64ELi4ES3_EELb1ELb0ELb1ELb0ELb0ELb1ELb1ELb0EEEvNS_16Flash_fwd_paramsE
        .type           _ZN5flash24flash_fwd_splitkv_kernelI23Flash_fwd_kernel_traitsILi128ELi64ELi64ELi4ELb0ELb0EN7cutlass6half_tE19Flash_kernel_traitsILi128ELi64ELi64ELi4ES3_EELb1ELb0ELb1ELb0ELb0ELb1ELb1ELb0EEEvNS_16Flash_fwd_paramsE,@function
        .size           _ZN5flash24flash_fwd_splitkv_kernelI23Flash_fwd_kernel_traitsILi128ELi64ELi64ELi4ELb0ELb0EN7cutlass6half_tE19Flash_kernel_traitsILi128ELi64ELi64ELi4ES3_EELb1ELb0ELb1ELb0ELb0ELb1ELb1ELb0EEEvNS_16Flash_fwd_paramsE,(.L_x_8283 - _ZN5flash24flash_fwd_splitkv_kernelI23Flash_fwd_kernel_traitsILi128ELi64ELi64ELi4ELb0ELb0EN7cutlass6half_tE19Flash_kernel_traitsILi128ELi64ELi64ELi4ES3_EELb1ELb0ELb1ELb0ELb0ELb1ELb1ELb0EEEvNS_16Flash_fwd_paramsE)
        .other          _ZN5flash24flash_fwd_splitkv_kernelI23Flash_fwd_kernel_traitsILi128ELi64ELi64ELi4ELb0ELb0EN7cutlass6half_tE19Flash_kernel_traitsILi128ELi64ELi64ELi4ES3_EELb1ELb0ELb1ELb0ELb0ELb1ELb1ELb0EEEvNS_16Flash_fwd_paramsE,@"STO_CUDA_ENTRY STV_DEFAULT"
_ZN5flash24flash_fwd_splitkv_kernelI23Flash_fwd_kernel_traitsILi128ELi64ELi64ELi4ELb0ELb0EN7cutlass6half_tE19Flash_kernel_traitsILi128ELi64ELi64ELi4ES3_EELb1ELb0ELb1ELb0ELb0ELb1ELb1ELb0EEEvNS_16Flash_fwd_paramsE:
.text._ZN5flash24flash_fwd_splitkv_kernelI23Flash_fwd_kernel_traitsILi128ELi64ELi64ELi4ELb0ELb0EN7cutlass6half_tE19Flash_kernel_traitsILi128ELi64ELi64ELi4ES3_EELb1ELb0ELb1ELb0ELb0ELb1ELb1ELb0EEEvNS_16Flash_fwd_paramsE:
        /* <DEDUP_REMOVED lines=53> */
.L_x_7441:
[----:B-1-34-:R-:W-:Y:S02]  /*0350*/  MOV R2, c[0x0][0x218] ;  /* 0x0000860000027a02 */ /* 0x01afe40000000f00 */
.L_x_7442:
        /* <DEDUP_REMOVED lines=14> */
[----:B------:R-:W2:Y:S02]  /*0440*/  S2R R155, SR_TID.X ;  /* 0x00000000009b7919 */ /* 0x000ea40000002100 */
[----:B------:R-:W3:Y:S02]  /*0450*/  I2F.RP R0, R4 ;  /* 0x0000000400007306 */ /* 0x000ee40000209400 */
[----:B------:R-:W-:-:S04]  /*0460*/  IADD3 R7, R7, 0x3f, RZ ;  /* 0x0000003f07077810 */ /* 0x000fc80007ffe0ff */
[----:B------:R-:W-:-:S04]  /*0470*/  SHF.R.S32.HI R6, RZ, 0x1f, R7 ;  /* 0x0000001fff067819 */ /* 0x000fc80000011407 */
[----:B------:R-:W-:-:S04]  /*0480*/  LEA.HI R6, R6, R7, RZ, 0x6 ;  /* 0x0000000706067211 */ /* 0x000fc800078f30ff */
[----:B------:R-:W-:Y:S01]  /*0490*/  LEA.HI.SX32 R6, R6, c[0x0][0x10], 0x1a ;  /* 0x0000040006067a11 */ /* 0x000fe200078fd2ff */
[----:B-1-3--:R-:W1:Y:S03]  /*04a0*/  MUFU.RCP R8, R0 ;  /* 0x0000000000087308 */ /* 0x00ae660000001000 */
        /* <DEDUP_REMOVED lines=24> */
[----:B------:R-:W-:Y:S02]  /*0630*/  IADD3 R2, R27, 0x3f, RZ ;  /* 0x0000003f1b027810 */ /* 0x000fe40007ffe0ff */
[----:B------:R-:W-:Y:S01]  /*0640*/  SHF.R.S32.HI R26, RZ, 0x6, R26 ;  /* 0x00000006ff1a7819 */ /* 0x000fe2000001141a */
        /* <DEDUP_REMOVED lines=11> */
[----:B--2---:R-:W-:Y:S01]  /*0700*/  SHF.R.S32.HI R0, RZ, 0x1f, R155 ;  /* 0x0000001fff007819 */ /* 0x004fe2000001149b */
        /* <DEDUP_REMOVED lines=24> */
.L_x_7445:
[----:B------:R-:W-:Y:S05]  /*0890*/  BSYNC B0 ;  /* 0x0000000000007941 */ /* 0x000fea0003800000 */
.L_x_7444:
        /* <DEDUP_REMOVED lines=8> */
.L_x_7447:
[----:B------:R-:W-:Y:S05]  /*0920*/  BSYNC B0 ;  /* 0x0000000000007941 */ /* 0x000fea0003800000 */
.L_x_7446:
        /* <DEDUP_REMOVED lines=8> */
.L_x_7449:
[----:B------:R-:W-:Y:S05]  /*09b0*/  BSYNC B0 ;  /* 0x0000000000007941 */ /* 0x000fea0003800000 */
.L_x_7448:
        /* <DEDUP_REMOVED lines=8> */
.L_x_7451:
[----:B------:R-:W-:Y:S05]  /*0a40*/  BSYNC B0 ;  /* 0x0000000000007941 */ /* 0x000fea0003800000 */
.L_x_7450:
        /* <DEDUP_REMOVED lines=8> */
.L_x_7453:
[----:B------:R-:W-:Y:S05]  /*0ad0*/  BSYNC B0 ;  /* 0x0000000000007941 */ /* 0x000fea0003800000 */
.L_x_7452:
        /* <DEDUP_REMOVED lines=8> */
.L_x_7455:
[----:B------:R-:W-:Y:S05]  /*0b60*/  BSYNC B0 ;  /* 0x0000000000007941 */ /* 0x000fea0003800000 */
.L_x_7454:
        /* <DEDUP_REMOVED lines=8> */
.L_x_7457:
[----:B------:R-:W-:Y:S05]  /*0bf0*/  BSYNC B0 ;  /* 0x0000000000007941 */ /* 0x000fea0003800000 */
.L_x_7456:
        /* <DEDUP_REMOVED lines=8> */
.L_x_7459:
[----:B------:R-:W-:Y:S05]  /*0c80*/  BSYNC B0 ;  /* 0x0000000000007941 */ /* 0x000fea0003800000 */
.L_x_7458:
        /* <DEDUP_REMOVED lines=32> */
.L_x_7443:
        /* <DEDUP_REMOVED lines=71> */
[----:B------:R-:W-:-:S09]  /*1300*/  @!P1 IADD3 R2, -R2, RZ, RZ ;  /* 0x000000ff02029210 */ /* 0x000fd20007ffe1ff */
        /* <DEDUP_REMOVED lines=19> */
.L_x_7460:
        /* <DEDUP_REMOVED lines=15> */
.L_x_7462:
[----:B------:R-:W-:Y:S01]  /*1530*/  IABS R7, c[0x0][0x1c8] ;  /* 0x0000720000077a13 */ /* 0x000fe20000000000 */
[----:B------:R-:W-:Y:S01]  /*1540*/  @P4 IMAD.IADD R10, R3, 0x1, R10 ;  /* 0x00000001030a4824 */ /* 0x000fe200078e020a */
[----:B------:R-:W-:Y:S02]  /*1550*/  MOV R8, RZ ;  /* 0x000000ff00087202 */ /* 0x000fe40000000f00 */
[----:B------:R-:W1:Y:S01]  /*1560*/  I2F.RP R14, R7 ;  /* 0x00000007000e7306 */ /* 0x000e620000209400 */
[----:B------:R-:W-:Y:S01]  /*1570*/  MOV R15, R5 ;  /* 0x00000005000f7202 */ /* 0x000fe20000000f00 */
[----:B------:R-:W-:-:S04]  /*1580*/  @P4 IMAD.WIDE.U32 R20, R10, c[0x0][0x1a0], RZ ;  /* 0x000068000a144a25 */ /* 0x000fc800078e00ff */
[----:B------:R-:W-:Y:S02]  /*1590*/  @P4 IMAD R10, R10, c[0x0][0x1a4], R21 ;  /* 0x000069000a0a4a24 */ /* 0x000fe400078e0215 */
[----:B-1----:R-:W1:Y:S02]  /*15a0*/  MUFU.RCP R13, R14 ;  /* 0x0000000e000d7308 */ /* 0x002e640000001000 */
[----:B-1----:R-:W-:Y:S01]  /*15b0*/  IADD3 R13, R13, 0xffffffe, RZ ;  /* 0x0ffffffe0d0d7810 */ /* 0x002fe20007ffe0ff */
[----:B------:R-:W-:-:S05]  /*15c0*/  IMAD.MOV.U32 R14, RZ, RZ, R6 ;  /* 0x000000ffff0e7224 */ /* 0x000fca00078e0006 */
        /* <DEDUP_REMOVED lines=41> */
.L_x_7461:
[----:B------:R-:W-:Y:S01]  /*1860*/  ISETP.NE.AND P1, PT, R12, -0x1, PT ;  /* 0xffffffff0c00780c */ /* 0x000fe20003f25270 */
[----:B------:R-:W-:Y:S01]  /*1870*/  IMAD.IADD R148, R85, 0x1, -R84 ;  /* 0x0000000155947824 */ /* 0x000fe200078e0a54 */
[----:B-----5:R-:W-:Y:S01]  /*1880*/  SHF.R.S32.HI R0, RZ, 0x1f, R155 ;  /* 0x0000001fff007819 */ /* 0x020fe2000001149b */
[----:B------:R-:W-:Y:S03]  /*1890*/  BSSY B0, `(.L_x_7463) ;  /* 0x000005d000007945 */ /* 0x000fe60003800000 */
[CC--:B------:R-:W-:Y:S02]  /*18a0*/  LEA.HI R18, R0.reuse, R155.reuse, RZ, 0x3 ;  /* 0x0000009b00127211 */ /* 0x0c0fe400078f18ff */
[----:B------:R-:W-:Y:S02]  /*18b0*/  LEA.HI R5, R0, R155, RZ, 0x4 ;  /* 0x0000009b00057211 */ /* 0x000fe400078f20ff */
[----:B------:R-:W-:-:S02]  /*18c0*/  LOP3.LUT R14, R18, 0xfffffff8, RZ, 0xc0, !PT ;  /* 0xfffffff8120e7812 */ /* 0x000fc400078ec0ff */
[----:B------:R-:W-:Y:S01]  /*18d0*/  SHF.R.S32.HI R18, RZ, 0x3, R18 ;  /* 0x00000003ff127819 */ /* 0x000fe20000011412 */
[----:B------:R-:W-:Y:S01]  /*18e0*/  @P1 IMAD.WIDE.U32 R16, R12, c[0x0][0x190], RZ ;  /* 0x000064000c101a25 */ /* 0x000fe200078e00ff */
[----:B------:R-:W-:Y:S02]  /*18f0*/  @!P1 SHF.R.S32.HI R3, RZ, 0x1f, R160 ;  /* 0x0000001fff039819 */ /* 0x000fe400000114a0 */
[----:B------:R-:W-:Y:S01]  /*1900*/  SHF.R.S32.HI R19, RZ, 0x1f, R18 ;  /* 0x0000001fff137819 */ /* 0x000fe20000011412 */
[----:B------:R-:W-:-:S04]  /*1910*/  @!P1 IMAD.WIDE.U32 R30, R160, c[0x0][0x178], RZ ;  /* 0x00005e00a01e9a25 */ /* 0x000fc800078e00ff */
[----:B------:R-:W-:Y:S02]  /*1920*/  @!P1 IMAD R3, R3, c[0x0][0x178], RZ ;  /* 0x00005e0003039a24 */ /* 0x000fe400078e02ff */
[----:B------:R-:W-:Y:S02]  /*1930*/  @P1 IMAD R12, R12, c[0x0][0x194], R17 ;  /* 0x000065000c0c1a24 */ /* 0x000fe400078e0211 */
[----:B------:R-:W-:Y:S02]  /*1940*/  @!P1 IMAD R4, R160, c[0x0][0x17c], R3 ;  /* 0x00005f00a0049a24 */ /* 0x000fe400078e0203 */
[----:B------:R-:W-:Y:S02]  /*1950*/  IMAD.IADD R3, R155, 0x1, -R14 ;  /* 0x000000019b037824 */ /* 0x000fe400078e0a0e */
[----:B------:R-:W-:Y:S01]  /*1960*/  @!P1 IMAD.IADD R12, R31, 0x1, R4 ;  /* 0x000000011f0c9824 */ /* 0x000fe200078e0204 */
[----:B------:R-:W-:Y:S01]  /*1970*/  LOP3.LUT R4, R5, 0xfffffff0, RZ, 0xc0, !PT ;  /* 0xfffffff005047812 */ /* 0x000fe200078ec0ff */
[----:B------:R-:W-:Y:S01]  /*1980*/  IMAD.SHL.U32 R14, R18, 0x40, RZ ;  /* 0x00000040120e7824 */ /* 0x000fe200078e00ff */
[----:B------:R-:W-:Y:S01]  /*1990*/  SHF.R.S32.HI R5, RZ, 0x4, R5 ;  /* 0x00000004ff057819 */ /* 0x000fe20000011405 */
[----:B------:R-:W-:-:S02]  /*19a0*/  @!P1 IMAD.MOV.U32 R16, RZ, RZ, R30 ;  /* 0x000000ffff109224 */ /* 0x000fc400078e001e */
[----:B------:R-:W-:Y:S01]  /*19b0*/  IMAD.SHL.U32 R159, R3, 0x8, RZ ;  /* 0x00000008039f7824 */ /* 0x000fe200078e00ff */
[----:B------:R-:W-:Y:S01]  /*19c0*/  LOP3.LUT R14, R14, 0x1c0, RZ, 0xc0, !PT ;  /* 0x000001c00e0e7812 */ /* 0x000fe200078ec0ff */
[----:B------:R-:W-:Y:S02]  /*19d0*/  IMAD.IADD R4, R155, 0x1, -R4 ;  /* 0x000000019b047824 */ /* 0x000fe400078e0a04 */
[----:B------:R-:W-:Y:S01]  /*19e0*/  IMAD R23, R19, c[0x0][0x198], RZ ;  /* 0x0000660013177a24 */ /* 0x000fe200078e02ff */
[----:B------:R-:W-:Y:S01]  /*19f0*/  IADD3 R28, P3, R159, R28, RZ ;  /* 0x0000001c9f1c7210 */ /* 0x000fe20007f7e0ff */
[----:B------:R-:W-:Y:S01]  /*1a00*/  IMAD.WIDE R34, R35, 0x40, R18 ;  /* 0x0000004023227825 */ /* 0x000fe200078e0212 */
[----:B------:R-:W-:Y:S02]  /*1a10*/  SHF.R.S32.HI R13, RZ, 0x1f, R159 ;  /* 0x0000001fff0d7819 */ /* 0x000fe4000001149f */
[C---:B------:R-:W-:Y:S01]  /*1a20*/  IADD3 R16, P1, R159.reuse, R16, RZ ;  /* 0x000000109f107210 */ /* 0x040fe20007f3e0ff */
[----:B------:R-:W-:Y:S01]  /*1a30*/  IMAD R23, R18, c[0x0][0x19c], R23 ;  /* 0x0000670012177a24 */ /* 0x000fe200078e0217 */
[----:B------:R-:W-:Y:S01]  /*1a40*/  IADD3 R20, P2, R159, R20, RZ ;  /* 0x000000149f147210 */ /* 0x000fe20007f5e0ff */
[C---:B------:R-:W-:Y:S01]  /*1a50*/  IMAD.X R29, R13.reuse, 0x1, R8, P3 ;  /* 0x000000010d1d7824 */ /* 0x040fe200018e0608 */
[----:B------:R-:W-:Y:S01]  /*1a60*/  LOP3.LUT R15, R14, 0x38, R159, 0xf8, !PT ;  /* 0x000000380e0f7812 */ /* 0x000fe200078ef89f */
[C---:B------:R-:W-:Y:S01]  /*1a70*/  IMAD.X R17, R13.reuse, 0x1, R12, P1 ;  /* 0x000000010d117824 */ /* 0x040fe200008e060c */
[----:B------:R-:W-:Y:S01]  /*1a80*/  SHF.R.U32.HI R14, RZ, 0x3, R14 ;  /* 0x00000003ff0e7819 */ /* 0x000fe2000001160e */
[----:B------:R-:W-:Y:S01]  /*1a90*/  IMAD.WIDE.U32 R120, R18, c[0x0][0x198], R28 ;  /* 0x0000660012787a25 */ /* 0x000fe200078e001c */
[----:B------:R-:W-:-:S02]  /*1aa0*/  IADD3.X R21, R13, R10, RZ, P2, !PT ;  /* 0x0000000a0d157210 */ /* 0x000fc400017fe4ff */
[----:B------:R-:W-:Y:S01]  /*1ab0*/  SHF.R.S32.HI R31, RZ, 0x1f, R4 ;  /* 0x0000001fff1f7819 */ /* 0x000fe20000011404 */
[----:B------:R-:W-:Y:S01]  /*1ac0*/  IMAD R13, R6, c[0x0][0x1b8], RZ ;  /* 0x00006e00060d7a24 */ /* 0x000fe200078e02ff */
[----:B------:R-:W-:Y:S01]  /*1ad0*/  LOP3.LUT R15, R15, R14, RZ, 0x3c, !PT ;  /* 0x0000000e0f0f7212 */ /* 0x000fe200078e3cff */
[----:B------:R-:W-:Y:S01]  /*1ae0*/  IMAD.IADD R121, R121, 0x1, R23 ;  /* 0x0000000179797824 */ /* 0x000fe200078e0217 */
[----:B------:R-:W-:Y:S01]  /*1af0*/  LEA.HI R14, R31, R4, RZ, 0x3 ;  /* 0x000000041f0e7211 */ /* 0x000fe200078f18ff */
[----:B------:R-:W-:Y:S01]  /*1b00*/  IMAD R13, R2, c[0x0][0x1bc], R13 ;  /* 0x00006f00020d7a24 */ /* 0x000fe200078e020d */
[----:B------:R-:W-:Y:S01]  /*1b10*/  IADD3 R9, P1, R18, R9, RZ ;  /* 0x0000000912097210 */ /* 0x000fe20007f3e0ff */
[----:B------:R-:W-:Y:S01]  /*1b20*/  IMAD.WIDE.U32 R30, R2, c[0x0][0x1b8], R20 ;  /* 0x00006e00021e7a25 */ /* 0x000fe200078e0014 */
[----:B------:R-:W-:Y:S02]  /*1b30*/  LOP3.LUT R21, R14, 0xfffffff8, RZ, 0xc0, !PT ;  /* 0xfffffff80e157812 */ /* 0x000fe400078ec0ff */
[----:B------:R-:W-:Y:S01]  /*1b40*/  ISETP.GE.AND P3, PT, R18, R148, PT ;  /* 0x000000941200720c */ /* 0x000fe20003f66270 */
[----:B------:R-:W-:Y:S01]  /*1b50*/  IMAD.IADD R31, R31, 0x1, R13 ;  /* 0x000000011f1f7824 */ /* 0x000fe200078e020d */
[-C--:B------:R-:W-:Y:S01]  /*1b60*/  LEA.HI R6, R0, R155.reuse, RZ, 0x6 ;  /* 0x0000009b00067211 */ /* 0x080fe200078f30ff */
[----:B------:R-:W-:Y:S01]  /*1b70*/  IMAD.X R7, R19, 0x1, R7, P1 ;  /* 0x0000000113077824 */ /* 0x000fe200008e0607 */
[----:B------:R-:W-:Y:S01]  /*1b80*/  SHF.R.S32.HI R23, RZ, 0x1f, R22 ;  /* 0x0000001fff177819 */ /* 0x000fe20000011416 */
[----:B------:R-:W-:Y:S01]  /*1b90*/  IMAD.IADD R12, R4, 0x1, -R21 ;  /* 0x00000001040c7824 */ /* 0x000fe200078e0a15 */
[----:B------:R-:W-:Y:S01]  /*1ba0*/  SHF.L.U32 R6, R6, 0x3, RZ ;  /* 0x0000000306067819 */ /* 0x000fe200000006ff */
[----:B------:R-:W-:Y:S01]  /*1bb0*/  IMAD.WIDE.U32 R28, R9, c[0x0][0x1a0], R30 ;  /* 0x00006800091c7a25 */ /* 0x000fe200078e001e */
[----:B------:R-:W-:-:S02]  /*1bc0*/  LEA.HI R31, R0, R155, RZ, 0x5 ;  /* 0x0000009b001f7211 */ /* 0x000fc400078f28ff */
[----:B------:R-:W-:Y:S01]  /*1bd0*/  LOP3.LUT R157, R15, 0xfffffe00, R6, 0xf8, !PT ;  /* 0xfffffe000f9d7812 */ /* 0x000fe200078ef806 */
[----:B------:R-:W-:Y:S01]  /*1be0*/  IMAD R2, R7, c[0x0][0x1a0], RZ ;  /* 0x0000680007027a24 */ /* 0x000fe200078e02ff */
[----:B------:R-:W-:Y:S01]  /*1bf0*/  LOP3.LUT R0, R31, 0xffffffe0, RZ, 0xc0, !PT ;  /* 0xffffffe01f007812 */ /* 0x000fe200078ec0ff */
[----:B------:R-:W-:Y:S01]  /*1c00*/  IMAD R33, R23, c[0x0][0x1a8], RZ ;  /* 0x00006a0017217a24 */ /* 0x000fe200078e02ff */
[----:B------:R-:W-:Y:S01]  /*1c10*/  R2P PR, R12, 0x6 ;  /* 0x000000060c007804 */ /* 0x000fe20000000000 */
[----:B------:R-:W-:Y:S01]  /*1c20*/  IMAD.MOV.U32 R4, RZ, RZ, 0x20 ;  /* 0x00000020ff047424 */ /* 0x000fe200078e00ff */
[----:B------:R-:W-:Y:S01]  /*1c30*/  MOV R6, 0x10 ;  /* 0x0000001000067802 */ /* 0x000fe20000000f00 */
[----:B------:R-:W-:Y:S01]  /*1c40*/  IMAD R7, R9, c[0x0][0x1a4], R2 ;  /* 0x0000690009077a24 */ /* 0x000fe200078e0202 */
[----:B------:R-:W-:Y:S01]  /*1c50*/  SHF.R.S32.HI R31, RZ, 0x5, R31 ;  /* 0x00000005ff1f7819 */ /* 0x000fe2000001141f */
[C---:B------:R-:W-:Y:S01]  /*1c60*/  IMAD R33, R22.reuse, c[0x0][0x1ac], R33 ;  /* 0x00006b0016217a24 */ /* 0x040fe200078e0221 */
[----:B------:R-:W-:Y:S01]  /*1c70*/  IADD3 R158, R159, 0x40, RZ ;  /* 0x000000409f9e7810 */ /* 0x000fe20007ffe0ff */
[----:B------:R-:W-:Y:S01]  /*1c80*/  IMAD.WIDE.U32 R16, R22, c[0x0][0x1a8], R16 ;  /* 0x00006a0016107a25 */ /* 0x000fe200078e0010 */
[----:B------:R-:W-:-:S02]  /*1c90*/  SHF.L.U32 R157, R157, 0x1, RZ ;  /* 0x000000019d9d7819 */ /* 0x000fc400000006ff */
[----:B------:R-:W-:Y:S01]  /*1ca0*/  SEL R6, R6, 0xfffffff0, !P1 ;  /* 0xfffffff006067807 */ /* 0x000fe20004800000 */
[----:B------:R-:W-:Y:S01]  /*1cb0*/  IMAD.IADD R21, R155, 0x1, -R0 ;  /* 0x000000019b157824 */ /* 0x000fe200078e0a00 */
[----:B------:R-:W-:Y:S01]  /*1cc0*/  SEL R4, R4, 0xffffffe0, !P2 ;  /* 0xffffffe004047807 */ /* 0x000fe20005000000 */
        /* <DEDUP_REMOVED lines=25> */
.L_x_7464:
[----:B------:R-:W-:Y:S05]  /*1e60*/  BSYNC B0 ;  /* 0x0000000000007941 */ /* 0x000fea0003800000 */
.L_x_7463:
        /* <DEDUP_REMOVED lines=29> */
.L_x_7466:
[----:B------:R-:W-:Y:S05]  /*2040*/  BSYNC B0 ;  /* 0x0000000000007941 */ /* 0x000fea0003800000 */
.L_x_7465:
        /* <DEDUP_REMOVED lines=29> */
.L_x_7468:
[----:B------:R-:W-:Y:S05]  /*2220*/  BSYNC B0 ;  /* 0x0000000000007941 */ /* 0x000fea0003800000 */
.L_x_7467:
        /* <DEDUP_REMOVED lines=28> */
.L_x_7470:
[----:B------:R-:W-:Y:S05]  /*23f0*/  BSYNC B0 ;  /* 0x0000000000007941 */ /* 0x000fea0003800000 */
.L_x_7469:
        /* <DEDUP_REMOVED lines=23> */
.L_x_7472:
[----:B------:R-:W-:Y:S05]  /*2570*/  BSYNC B0 ;  /* 0x0000000000007941 */ /* 0x000fea0003800000 */
.L_x_7471:
        /* <DEDUP_REMOVED lines=25> */
.L_x_7474:
[----:B------:R-:W-:Y:S05]  /*2710*/  BSYNC B0 ;  /* 0x0000000000007941 */ /* 0x000fea0003800000 */
.L_x_7473:
        /* <DEDUP_REMOVED lines=23> */
.L_x_7476:
[----:B------:R-:W-:Y:S05]  /*2890*/  BSYNC B0 ;  /* 0x0000000000007941 */ /* 0x000fea0003800000 */
.L_x_7475:
[----:B------:R-:W-:Y:S01]  /*28a0*/  ISETP.GE.AND P1, PT, R13, R8, PT ;  /* 0x000000080d00720c */ /* 0x000fe20003f26270 */
[----:B------:R-:W-:-:S12]  /*28b0*/  BSSY B0, `(.L_x_7477) ;  /* 0x0000016000007945 */ /* 0x000fd80003800000 */
        /* <DEDUP_REMOVED lines=21> */
.L_x_7478:
[----:B------:R-:W-:Y:S05]  /*2a10*/  BSYNC B0 ;  /* 0x0000000000007941 */ /* 0x000fea0003800000 */
.L_x_7477:
[----:B------:R-:W-:Y:S01]  /*2a20*/  SHF.R.S32.HI R0, RZ, 0x1f, R160 ;  /* 0x0000001fff007819 */ /* 0x000fe200000114a0 */
[----:B------:R-:W-:Y:S01]  /*2a30*/  IMAD.WIDE.U32 R22, R160, c[0x0][0x320], R22 ;  /* 0x0000c800a0167a25 */ /* 0x000fe200078e0016 */
[----:B------:R-:W0:Y:S03]  /*2a40*/  LDGDEPBAR ;  /* 0x00000000000079af */ /* 0x000e260000000000 */
[----:B--23--:R-:W-:Y:S01]  /*2a50*/  IMAD R17, R0, c[0x0][0x320], RZ ;  /* 0x0000c80000117a24 */ /* 0x00cfe200078e02ff */
[----:B------:R-:W-:-:S03]  /*2a60*/  LEA R16, P1, R22, c[0x0][0x318], 0x2 ;  /* 0x0000c60016107a11 */ /* 0x000fc600078210ff */
[----:B------:R-:W-:-:S04]  /*2a70*/  IMAD R17, R160, c[0x0][0x324], R17 ;  /* 0x0000c900a0117a24 */ /* 0x000fc800078e0211 */
[----:B------:R-:W-:-:S05]  /*2a80*/  IMAD.IADD R17, R23, 0x1, R17 ;  /* 0x0000000117117824 */ /* 0x000fca00078e0211 */
[----:B------:R-:W-:-:S06]  /*2a90*/  LEA.HI.X R17, R22, c[0x0][0x31c], R17, 0x2, P1 ;  /* 0x0000c70016117a11 */ /* 0x000fcc00008f1411 */
[----:B------:R-:W2:Y:S01]  /*2aa0*/  LDG.E R17, [R16.64] ;  /* 0x0000000810117981 */ /* 0x000ea2000c1e1900 */
[----:B------:R-:W-:Y:S01]  /*2ab0*/  ISETP.GE.AND P2, PT, R18, R8, PT ;  /* 0x000000081200720c */ /* 0x000fe20003f46270 */
[----:B------:R-:W-:-:S04]  /*2ac0*/  DEPBAR.LE SB0, 0x0 ;  /* 0x000080000000791a */ /* 0x000fc80000000000 */
[----:B------:R-:W-:Y:S01]  /*2ad0*/  BAR.SYNC.DEFER_BLOCKING 0x0 ;  /* 0x0000000000007b1d */ /* 0x000fe20000010000 */
[----:B------:R-:W-:Y:S01]  /*2ae0*/  SHF.R.S32.HI R154, RZ, 0x1f, R21 ;  /* 0x0000001fff9a7819 */ /* 0x000fe20000011415 */
[----:B------:R-:W-:Y:S01]  /*2af0*/  IMAD.SHL.U32 R155, R155, 0x2, RZ ;  /* 0x000000029b9b7824 */ /* 0x000fe200078e00ff */
[----:B------:R-:W-:Y:S02]  /*2b00*/  LEA R172, P1, R28, c[0x0][0x170], 0x1 ;  /* 0x00005c001cac7a11 */ /* 0x000fe400078208ff */
[----:B------:R-:W-:Y:S01]  /*2b10*/  LEA.HI R154, R154, R21, RZ, 0x2 ;  /* 0x000000159a9a7211 */ /* 0x000fe200078f10ff */
[----:B------:R-:W2:Y:S01]  /*2b20*/  MUFU.RCP R0, c[0x0][0x238] ;  /* 0x00008e0000007b08 */ /* 0x000ea20000001000 */
[----:B------:R-:W-:Y:S01]  /*2b30*/  BSSY B0, `(.L_x_7479) ;  /* 0x0000017000007945 */ /* 0x000fe20003800000 */
[----:B------:R-:W-:Y:S02]  /*2b40*/  LOP3.LUT R155, R155, 0x6, RZ, 0xc0, !PT ;  /* 0x000000069b9b7812 */ /* 0x000fe400078ec0ff */
[----:B------:R-:W-:-:S02]  /*2b50*/  LEA.HI.X R169, R28, c[0x0][0x174], R24, 0x1, P1 ;  /* 0x00005d001ca97a11 */ /* 0x000fc400008f0c18 */
        /* <DEDUP_REMOVED lines=20> */
.L_x_7480:
[----:B---3--:R-:W-:Y:S05]  /*2ca0*/  BSYNC B0 ;  /* 0x0000000000007941 */ /* 0x008fea0003800000 */
.L_x_7479:
        /* <DEDUP_REMOVED lines=25> */
.L_x_7482:
[----:B------:R-:W-:Y:S05]  /*2e40*/  BSYNC B0 ;  /* 0x0000000000007941 */ /* 0x000fea0003800000 */
.L_x_7481:
        /* <DEDUP_REMOVED lines=25> */
.L_x_7484:
[----:B------:R-:W-:Y:S05]  /*2fe0*/  BSYNC B0 ;  /* 0x0000000000007941 */ /* 0x000fea0003800000 */
.L_x_7483:
        /* <DEDUP_REMOVED lines=28> */
.L_x_7486:
[----:B------:R-:W-:Y:S05]  /*31b0*/  BSYNC B0 ;  /* 0x0000000000007941 */ /* 0x000fea0003800000 */
.L_x_7485:
        /* <DEDUP_REMOVED lines=20> */
[----:B------:R-:W-:Y:S02]  /*3300*/  LOP3.LUT R5, R8, R9, RZ, 0x3c, !PT ;  /* 0x0000000908057212 */ /* 0x000fe400078e3cff */
[C---:B------:R-:W-:Y:S01]  /*3310*/  IADD3 R89, R87.reuse, 0x1, RZ ;  /* 0x0000000157597810 */ /* 0x040fe20007ffe0ff */
[----:B------:R-:W-:Y:S01]  /*3320*/  IMAD R146, R146, 0x200, R11 ;  /* 0x0000020092927824 */ /* 0x000fe200078e020b */
[----:B------:R-:W-:Y:S01]  /*3330*/  IADD3 R129, R87, 0x21, RZ ;  /* 0x0000002157817810 */ /* 0x000fe20007ffe0ff */
[----:B------:R-:W-:Y:S01]  /*3340*/  IMAD.IADD R147, R5, 0x1, R10 ;  /* 0x0000000105937824 */ /* 0x000fe200078e020a */
[C---:B------:R-:W-:Y:S01]  /*3350*/  IADD3 R97, R87.reuse, 0x8, RZ ;  /* 0x0000000857617810 */ /* 0x040fe20007ffe0ff */
[----:B------:R-:W-:Y:S01]  /*3360*/  IMAD.SHL.U32 R146, R146, 0x2, RZ ;  /* 0x0000000292927824 */ /* 0x000fe200078e00ff */
[----:B------:R-:W-:Y:S01]  /*3370*/  IADD3 R99, R87, 0x9, RZ ;  /* 0x0000000957637810 */ /* 0x000fe20007ffe0ff */
[----:B------:R-:W-:Y:S01]  /*3380*/  IMAD.SHL.U32 R147, R147, 0x2, RZ ;  /* 0x0000000293937824 */ /* 0x000fe200078e00ff */
[----:B------:R-:W-:Y:S01]  /*3390*/  I2F R91, R89 ;  /* 0x00000059005b7306 */ /* 0x000fe20000201400 */
[----:B------:R-:W-:Y:S01]  /*33a0*/  IADD3 R103, R87, 0x10, RZ ;  /* 0x0000001057677810 */ /* 0x000fe20007ffe0ff */
[----:B------:R-:W-:Y:S01]  /*33b0*/  LDSM.16.M88.4 R52, [R146+0x4000] ;  /* 0x004000009234783b */ /* 0x000fe20000000200 */
[----:B------:R-:W-:Y:S01]  /*33c0*/  IADD3 R3, R146, 0x4000, RZ ;  /* 0x0000400092037810 */ /* 0x000fe20007ffe0ff */
[--C-:B------:R-:W-:Y:S01]  /*33d0*/  IMAD R145, R6, 0x2, R147.reuse ;  /* 0x0000000206917824 */ /* 0x100fe200078e0293 */
[----:B------:R-:W-:Y:S01]  /*33e0*/  IADD3 R144, R146, 0x4020, RZ ;  /* 0x0000402092907810 */ /* 0x000fe20007ffe0ff */
[----:B------:R-:W2:Y:S01]  /*33f0*/  LDSM.16.M88.4 R80, [R147] ;  /* 0x000000009350783b */ /* 0x000ea20000000200 */
[----:B------:R-:W-:Y:S01]  /*3400*/  @P1 IADD3 R144, R3, -0x20, RZ ;  /* 0xffffffe003901810 */ /* 0x000fe20007ffe0ff */
[----:B------:R-:W-:Y:S01]  /*3410*/  IMAD.MOV.U32 R3, RZ, RZ, 0x40 ;  /* 0x00000040ff037424 */ /* 0x000fe200078e00ff */
[----:B------:R-:W-:Y:S01]  /*3420*/  I2F R123, R129 ;  /* 0x00000081007b7306 */ /* 0x000fe20000201400 */
[----:B----4-:R-:W4:Y:S01]  /*3430*/  LDSM.16.M88.4 R20, [R146+0x4800] ;  /* 0x004800009214783b */ /* 0x010f220000000200 */
[C---:B------:R-:W-:Y:S01]  /*3440*/  IMAD R143, R4.reuse, 0x2, R147 ;  /* 0x00000002048f7824 */ /* 0x040fe200078e0293 */
[----:B------:R-:W-:Y:S01]  /*3450*/  IADD3 R107, R87, 0x11, RZ ;  /* 0x00000011576b7810 */ /* 0x000fe20007ffe0ff */
[----:B------:R-:W-:Y:S01]  /*3460*/  IMAD R142, R4, 0x2, R145 ;  /* 0x00000002048e7824 */ /* 0x000fe200078e0291 */
[----:B------:R-:W5:Y:S01]  /*3470*/  LDSM.16.M88.4 R12, [R146+0x5000] ;  /* 0x00500000920c783b */ /* 0x000f620000000200 */
[----:B------:R-:W-:-:S02]  /*3480*/  SEL R3, R3, 0xffffffc0, !P2 ;  /* 0xffffffc003037807 */ /* 0x000fc40005000000 */
[----:B------:R-:W-:Y:S01]  /*3490*/  I2F R93, R97 ;  /* 0x00000061005d7306 */ /* 0x000fe20000201400 */
[----:B------:R-:W1:Y:S01]  /*34a0*/  LDSM.16.M88.4 R48, [R146+0x5800] ;  /* 0x005800009230783b */ /* 0x000e620000000200 */
[----:B------:R-:W-:Y:S01]  /*34b0*/  IADD3 R113, R87, 0x18, RZ ;  /* 0x0000001857717810 */ /* 0x000fe20007ffe0ff */
[----:B------:R-:W-:Y:S01]  /*34c0*/  IMAD.IADD R140, R146, 0x1, R3 ;  /* 0x00000001928c7824 */ /* 0x000fe200078e0203 */
[----:B------:R-:W-:Y:S01]  /*34d0*/  LOP3.LUT R5, R5, R30, RZ, 0xfc, !PT ;  /* 0x0000001e05057212 */ /* 0x000fe200078efcff */
[----:B------:R-:W-:Y:S01]  /*34e0*/  LDSM.16.M88.4 R44, [R144] ;  /* 0x00000000902c783b */ /* 0x000fe20000000200 */
[----:B------:R-:W-:Y:S01]  /*34f0*/  IMAD.IADD R133, R3, 0x1, R144 ;  /* 0x0000000103857824 */ /* 0x000fe200078e0290 */
[C---:B------:R-:W-:Y:S01]  /*3500*/  IADD3 R109, R87.reuse, 0x19, RZ ;  /* 0x00000019576d7810 */ /* 0x040fe20007ffe0ff */
[----:B------:R-:W-:Y:S01]  /*3510*/  I2F R95, R99 ;  /* 0x00000063005f7306 */ /* 0x000fe20000201400 */
[----:B------:R-:W3:Y:S01]  /*3520*/  LDSM.16.M88.4 R64, [R145] ;  /* 0x000000009140783b */ /* 0x000ee20000000200 */
[----:B------:R-:W-:-:S02]  /*3530*/  IADD3 R117, R87, 0x20, RZ ;  /* 0x0000002057757810 */ /* 0x000fc40007ffe0ff */
[C---:B------:R-:W-:Y:S01]  /*3540*/  IADD3 R131, R87.reuse, 0x29, RZ ;  /* 0x0000002957837810 */ /* 0x040fe20007ffe0ff */
[----:B------:R-:W1:Y:S01]  /*3550*/  LDSM.16.M88.4 R40, [R144+0x800] ;  /* 0x000800009028783b */ /* 0x000e620000000200 */
[C---:B------:R-:W-:Y:S02]  /*3560*/  IADD3 R175, R87.reuse, 0x38, RZ ;  /* 0x0000003857af7810 */ /* 0x040fe40007ffe0ff */
[----:B------:R-:W-:Y:S01]  /*3570*/  I2F R101, R103 ;  /* 0x0000006700657306 */ /* 0x000fe20000201400 */
[----:B-1----:R-:W1:Y:S01]  /*3580*/  LDSM.16.M88.4 R36, [R144+0x1000] ;  /* 0x001000009024783b */ /* 0x002e620000000200 */
[C---:B------:R-:W-:Y:S02]  /*3590*/  IADD3 R125, R87.reuse, 0x28, RZ ;  /* 0x00000028577d7810 */ /* 0x040fe40007ffe0ff */
[C---:B------:R-:W-:Y:S01]  /*35a0*/  IADD3 R139, R87.reuse, 0x30, RZ ;  /* 0x00000030578b7810 */ /* 0x040fe20007ffe0ff */
[----:B------:R-:W1:Y:S01]  /*35b0*/  LDSM.16.M88.4 R68, [R144+0x1800] ;  /* 0x001800009044783b */ /* 0x000e620000000200 */
[----:B------:R-:W-:-:S02]  /*35c0*/  IADD3 R173, R87, 0x31, RZ ;  /* 0x0000003157ad7810 */ /* 0x000fc40007ffe0ff */
[----:B------:R-:W-:Y:S01]  /*35d0*/  I2F R105, R107 ;  /* 0x0000006b00697306 */ /* 0x000fe20000201400 */
[----:B------:R-:W-:Y:S01]  /*35e0*/  LDSM.16.M88.4 R60, [R140+0x4000] ;  /* 0x004000008c3c783b */ /* 0x000fe20000000200 */
[----:B------:R-:W-:Y:S02]  /*35f0*/  IADD3 R167, R87, 0x39, RZ ;  /* 0x0000003957a77810 */ /* 0x000fe40007ffe0ff */
[C---:B------:R-:W-:Y:S01]  /*3600*/  IADD3 R136, R144.reuse, 0x800, RZ ;  /* 0x0000080090887810 */ /* 0x040fe20007ffe0ff */
[----:B--2---:R-:W-:Y:S01]  /*3610*/  HMMA.16816.F32 R56, R80, R52, RZ ;  /* 0x000000345038723c */ /* 0x004fe200000018ff */
[----:B------:R-:W-:Y:S01]  /*3620*/  LDSM.16.M88.4 R72, [R133] ;  /* 0x000000008548783b */ /* 0x000fe20000000200 */
[C---:B------:R-:W-:Y:S01]  /*3630*/  IADD3 R134, R144.reuse, 0x1800, RZ ;  /* 0x0000180090867810 */ /* 0x040fe20007ffe0ff */
[----:B------:R-:W-:Y:S01]  /*3640*/  I2F R111, R113 ;  /* 0x00000071006f7306 */ /* 0x000fe20000201400 */
[C---:B------:R-:W-:Y:S01]  /*3650*/  IADD3 R132, R144.reuse, 0x2000, RZ ;  /* 0x0000200090847810 */ /* 0x040fe20007ffe0ff */
[----:B------:R-:W-:Y:S01]  /*3660*/  LDSM.16.M88.4 R76, [R142] ;  /* 0x000000008e4c783b */ /* 0x000fe20000000200 */
[----:B------:R-:W-:-:S02]  /*3670*/  IADD3 R106, R144, 0x3000, RZ ;  /* 0x00003000906a7810 */ /* 0x000fc40007ffe0ff */
[C---:B------:R-:W-:Y:S03]  /*3680*/  HMMA.16816.F32 R52, R80.reuse, R54, RZ ;  /* 0x000000365034723c */ /* 0x040fe600000018ff */
[----:B------:R-:W-:Y:S05]  /*3690*/  I2F R119, R109 ;  /* 0x0000006d00777306 */ /* 0x000fea0000201400 */
[C---:B----4-:R-:W-:Y:S03]  /*36a0*/  HMMA.16816.F32 R32, R80.reuse, R20, RZ ;  /* 0x000000145020723c */ /* 0x050fe600000018ff */
[----:B------:R-:W-:Y:S05]  /*36b0*/  I2F R115, R117 ;  /* 0x0000007500737306 */ /* 0x000fea0000201400 */
[C---:B------:R-:W-:Y:S03]  /*36c0*/  HMMA.16816.F32 R20, R80.reuse, R22, RZ ;  /* 0x000000165014723c */ /* 0x040fe600000018ff */
[----:B------:R-:W-:Y:S05]  /*36d0*/  I2F R127, R131 ;  /* 0x00000083007f7306 */ /* 0x000fea0000201400 */
[C---:B-----5:R-:W-:Y:S03]  /*36e0*/  HMMA.16816.F32 R16, R80.reuse, R12, RZ ;  /* 0x0000000c5010723c */ /* 0x060fe600000018ff */
[----:B------:R-:W-:Y:S05]  /*36f0*/  I2F R171, R175 ;  /* 0x000000af00ab7306 */ /* 0x000fea0000201400 */
[C---:B------:R-:W-:Y:S03]  /*3700*/  HMMA.16816.F32 R12, R80.reuse, R14, RZ ;  /* 0x0000000e500c723c */ /* 0x040fe600000018ff */
[----:B------:R-:W-:Y:S05]  /*3710*/  I2F R137, R125 ;  /* 0x0000007d00897306 */ /* 0x000fea0000201400 */
[C---:B------:R-:W-:Y:S03]  /*3720*/  HMMA.16816.F32 R8, R80.reuse, R48, RZ ;  /* 0x000000305008723c */ /* 0x040fe600000018ff */
[----:B------:R-:W-:Y:S05]  /*3730*/  I2F R135, R139 ;  /* 0x0000008b00877306 */ /* 0x000fea0000201400 */
[----:B------:R-:W-:Y:S01]  /*3740*/  HMMA.16816.F32 R80, R80, R50, RZ ;  /* 0x000000325050723c */ /* 0x000fe200000018ff */
[----:B------:R-:W2:Y:S02]  /*3750*/  LDSM.16.M88.4 R48, [R143] ;  /* 0x000000008f30783b */ /* 0x000ea40000000200 */
[----:B------:R-:W-:Y:S05]  /*3760*/  I2F R141, R173 ;  /* 0x000000ad008d7306 */ /* 0x000fea0000201400 */
[C---:B---3--:R-:W-:Y:S03]  /*3770*/  HMMA.16816.F32 R56, R64.reuse, R44, R56 ;  /* 0x0000002c4038723c */ /* 0x048fe60000001838 */
[----:B------:R-:W-:Y:S05]  /*3780*/  I2F R3, R87 ;  /* 0x0000005700037306 */ /* 0x000fea0000201400 */
[C---:B------:R-:W-:Y:S01]  /*3790*/  HMMA.16816.F32 R52, R64.reuse, R46, R52 ;  /* 0x0000002e4034723c */ /* 0x040fe20000001834 */
[----:B------:R-:W3:Y:S02]  /*37a0*/  LDSM.16.M88.4 R44, [R140+0x4800] ;  /* 0x004800008c2c783b */ /* 0x000ee40000000200 */
[----:B------:R-:W-:Y:S05]  /*37b0*/  I2F R177, R167 ;  /* 0x000000a700b17306 */ /* 0x000fea0000201400 */
[C---:B------:R-:W-:Y:S08]  /*37c0*/  HMMA.16816.F32 R32, R64.reuse, R40, R32 ;  /* 0x000000284020723c */ /* 0x040ff00000001820 */
        /* <DEDUP_REMOVED lines=13> */
[C---:B------:R-:W-:Y:S08]  /*38a0*/  HMMA.16816.F32 R20, R48.reuse, R46, R20 ;  /* 0x0000002e3014723c */ /* 0x040ff00000001814 */
[C---:B----4-:R-:W-:Y:S08]  /*38b0*/  HMMA.16816.F32 R16, R48.reuse, R40, R16 ;  /* 0x000000283010723c */ /* 0x050ff00000001810 */
[C---:B------:R-:W-:Y:S01]  /*38c0*/  HMMA.16816.F32 R44, R48.reuse, R42, R12 ;  /* 0x0000002a302c723c */ /* 0x040fe2000000180c */
[----:B------:R-:W-:Y:S04]  /*38d0*/  LDSM.16.M88.4 R12, [R146+0x6000] ;  /* 0x00600000920c783b */ /* 0x000fe80000000200 */
[----:B------:R-:W3:Y:S03]  /*38e0*/  LDSM.16.M88.4 R40, [R147+0x2000] ;  /* 0x002000009328783b */ /* 0x000ee60000000200 */
[C---:B-1----:R-:W-:Y:S08]  /*38f0*/  HMMA.16816.F32 R8, R48.reuse, R36, R8 ;  /* 0x000000243008723c */ /* 0x042ff00000001808 */
[----:B------:R-:W-:Y:S01]  /*3900*/  HMMA.16816.F32 R80, R48, R38, R80 ;  /* 0x000000263050723c */ /* 0x000fe20000001850 */
[----:B------:R-:W1:Y:S04]  /*3910*/  LDSM.16.M88.4 R36, [R146+0x6800] ;  /* 0x006800009224783b */ /* 0x000e680000000200 */
[----:B------:R-:W-:Y:S03]  /*3920*/  LDSM.16.M88.4 R48, [R144+0x2000] ;  /* 0x002000009030783b */ /* 0x000fe60000000200 */
[C---:B------:R-:W-:Y:S08]  /*3930*/  HMMA.16816.F32 R56, R76.reuse, R72, R56 ;  /* 0x000000484c38723c */ /* 0x040ff00000001838 */
[C---:B------:R-:W-:Y:S01]  /*3940*/  HMMA.16816.F32 R52, R76.reuse, R74, R52 ;  /* 0x0000004a4c34723c */ /* 0x040fe20000001834 */
[----:B------:R-:W-:Y:S07]  /*3950*/  LDSM.16.M88.4 R72, [R133+0x2000] ;  /* 0x002000008548783b */ /* 0x000fee0000000200 */
[C---:B-----5:R-:W-:Y:S08]  /*3960*/  HMMA.16816.F32 R32, R76.reuse, R68, R32 ;  /* 0x000000444c20723c */ /* 0x060ff00000001820 */
[C---:B------:R-:W-:Y:S08]  /*3970*/  HMMA.16816.F32 R20, R76.reuse, R70, R20 ;  /* 0x000000464c14723c */ /* 0x040ff00000001814 */
[C---:B------:R-:W-:Y:S08]  /*3980*/  HMMA.16816.F32 R16, R76.reuse, R64, R16 ;  /* 0x000000404c10723c */ /* 0x040ff00000001810 */
[C---:B------:R-:W-:Y:S08]  /*3990*/  HMMA.16816.F32 R44, R76.reuse, R66, R44 ;  /* 0x000000424c2c723c */ /* 0x040ff0000000182c */
[C---:B--2---:R-:W-:Y:S01]  /*39a0*/  HMMA.16816.F32 R64, R76.reuse, R60, R8 ;  /* 0x0000003c4c40723c */ /* 0x044fe20000001808 */
[----:B------:R-:W2:Y:S07]  /*39b0*/  LDSM.16.M88.4 R8, [R145+0x2000] ;  /* 0x002000009108783b */ /* 0x000eae0000000200 */
[----:B------:R-:W-:Y:S01]  /*39c0*/  HMMA.16816.F32 R80, R76, R62, R80 ;  /* 0x0000003e4c50723c */ /* 0x000fe20000001850 */
[----:B------:R-:W4:Y:S07]  /*39d0*/  LDSM.16.M88.4 R60, [R146+0x7000] ;  /* 0x00700000923c783b */ /* 0x000f2e0000000200 */
[C---:B---3--:R-:W-:Y:S08]  /*39e0*/  HMMA.16816.F32 R56, R40.reuse, R12, R56 ;  /* 0x0000000c2838723c */ /* 0x048ff00000001838 */
[C---:B------:R-:W-:Y:S01]  /*39f0*/  HMMA.16816.F32 R68, R40.reuse, R14, R52 ;  /* 0x0000000e2844723c */ /* 0x040fe20000001834 */
[----:B------:R-:W-:Y:S04]  /*3a00*/  LDSM.16.M88.4 R52, [R140+0x6000] ;  /* 0x006000008c34783b */ /* 0x000fe80000000200 */
[----:B------:R-:W3:Y:S03]  /*3a10*/  LDSM.16.M88.4 R12, [R143+0x2000] ;  /* 0x002000008f0c783b */ /* 0x000ee60000000200 */
[C---:B-1----:R-:W-:Y:S08]  /*3a20*/  HMMA.16816.F32 R32, R40.reuse, R36, R32 ;  /* 0x000000242820723c */ /* 0x042ff00000001820 */
[----:B------:R-:W-:Y:S01]  /*3a30*/  HMMA.16816.F32 R20, R40, R38, R20 ;  /* 0x000000262814723c */ /* 0x000fe20000001814 */
[----:B------:R-:W1:Y:S07]  /*3a40*/  LDSM.16.M88.4 R36, [R144+0x2800] ;  /* 0x002800009024783b */ /* 0x000e6e0000000200 */
[C---:B--2---:R-:W-:Y:S08]  /*3a50*/  HMMA.16816.F32 R56, R8.reuse, R48, R56 ;  /* 0x000000300838723c */ /* 0x044ff00000001838 */
[----:B------:R-:W-:Y:S01]  /*3a60*/  HMMA.16816.F32 R68, R8, R50, R68 ;  /* 0x000000320844723c */ /* 0x000fe20000001844 */
[----:B------:R-:W2:Y:S07]  /*3a70*/  LDSM.16.M88.4 R48, [R140+0x6800] ;  /* 0x006800008c30783b */ /* 0x000eae0000000200 */
[----:B----4-:R-:W-:Y:S01]  /*3a80*/  HMMA.16816.F32 R76, R40, R60, R16 ;  /* 0x0000003c284c723c */ /* 0x010fe20000001810 */
[----:B------:R-:W4:Y:S07]  /*3a90*/  LDSM.16.M88.4 R16, [R142+0x2000] ;  /* 0x002000008e10783b */ /* 0x000f2e0000000200 */
[C---:B---3--:R-:W-:Y:S08]  /*3aa0*/  HMMA.16816.F32 R56, R12.reuse, R52, R56 ;  /* 0x000000340c38723c */ /* 0x048ff00000001838 */
[----:B------:R-:W-:Y:S01]  /*3ab0*/  HMMA.16816.F32 R68, R12, R54, R68 ;  /* 0x000000360c44723c */ /* 0x000fe20000001844 */
[----:B------:R-:W3:Y:S07]  /*3ac0*/  LDSM.16.M88.4 R52, [R144+0x3000] ;  /* 0x003000009034783b */ /* 0x000eee0000000200 */
[C---:B-1----:R-:W-:Y:S08]  /*3ad0*/  HMMA.16816.F32 R32, R8.reuse, R36, R32 ;  /* 0x000000240820723c */ /* 0x042ff00000001820 */
[----:B------:R-:W-:Y:S01]  /*3ae0*/  HMMA.16816.F32 R36, R8, R38, R20 ;  /* 0x000000260824723c */ /* 0x000fe20000001814 */
[----:B------:R-:W1:Y:S07]  /*3af0*/  LDSM.16.M88.4 R20, [R133+0x2800] ;  /* 0x002800008514783b */ /* 0x000e6e0000000200 */
[----:B------:R-:W-:Y:S01]  /*3b00*/  HMMA.16816.F32 R60, R40, R62, R44 ;  /* 0x0000003e283c723c */ /* 0x000fe2000000182c */
[----:B------:R-:W-:Y:S07]  /*3b10*/  LDSM.16.M88.4 R44, [R133+0x3000] ;  /* 0x00300000852c783b */ /* 0x000fee0000000200 */
[C---:B--2---:R-:W-:Y:S08]  /*3b20*/  HMMA.16816.F32 R32, R12.reuse, R48, R32 ;  /* 0x000000300c20723c */ /* 0x044ff00000001820 */
[----:B------:R-:W-:Y:S01]  /*3b30*/  HMMA.16816.F32 R36, R12, R50, R36 ;  /* 0x000000320c24723c */ /* 0x000fe20000001824 */
[----:B------:R-:W2:Y:S07]  /*3b40*/  LDSM.16.M88.4 R48, [R146+0x7800] ;  /* 0x007800009230783b */ /* 0x000eae0000000200 */
[C---:B----4-:R-:W-:Y:S08]  /*3b50*/  HMMA.16816.F32 R56, R16.reuse, R72, R56 ;  /* 0x000000481038723c */ /* 0x050ff00000001838 */
[----:B------:R-:W-:Y:S01]  /*3b60*/  HMMA.16816.F32 R68, R16, R74, R68 ;  /* 0x0000004a1044723c */ /* 0x000fe20000001844 */
[----:B------:R-:W4:Y:S07]  /*3b70*/  LDSM.16.M88.4 R72, [R140+0x7000] ;  /* 0x007000008c48783b */ /* 0x000f2e0000000200 */
[----:B---3--:R-:W-:Y:S08]  /*3b80*/  HMMA.16816.F32 R76, R8, R52, R76 ;  /* 0x00000034084c723c */ /* 0x008ff0000000184c */
[----:B-1----:R-:W-:Y:S01]  /*3b90*/  HMMA.16816.F32 R32, R16, R20, R32 ;  /* 0x000000141020723c */ /* 0x002fe20000001820 */
[----:B------:R-:W-:-:S02]  /*3ba0*/  FMUL.FTZ R52, R58, c[0x0][0x2ec] ;  /* 0x0000bb003a347a20 */ /* 0x000fc40000410000 */
[----:B------:R-:W-:Y:S02]  /*3bb0*/  FMUL.FTZ R53, R57, c[0x0][0x2ec] ;  /* 0x0000bb0039357a20 */ /* 0x000fe40000410000 */
[----:B------:R-:W-:Y:S02]  /*3bc0*/  FMUL.FTZ R57, R59, c[0x0][0x2ec] ;  /* 0x0000bb003b397a20 */ /* 0x000fe40000410000 */
[----:B------:R-:W-:Y:S01]  /*3bd0*/  FMUL.FTZ R56, R56, c[0x0][0x2ec] ;  /* 0x0000bb0038387a20 */ /* 0x000fe20000410000 */
[----:B------:R-:W-:Y:S01]  /*3be0*/  HMMA.16816.F32 R36, R16, R22, R36 ;  /* 0x000000161024723c */ /* 0x000fe20000001824 */
[----:B------:R-:W1:Y:S01]  /*3bf0*/  LDSM.16.M88.4 R20, [R144+0x3800] ;  /* 0x003800009014783b */ /* 0x000e620000000200 */
[----:B------:R-:W-:Y:S01]  /*3c00*/  FMUL.FTZ R58, R68, c[0x0][0x2ec] ;  /* 0x0000bb00443a7a20 */ /* 0x000fe20000410000 */
[----:B------:R-:W-:Y:S01]  /*3c10*/  MUFU.TANH R53, R53 ;  /* 0x0000003500357308 */ /* 0x000fe20000002400 */
[----:B------:R-:W-:Y:S02]  /*3c20*/  FMUL.FTZ R59, R69, c[0x0][0x2ec] ;  /* 0x0000bb00453b7a20 */ /* 0x000fe40000410000 */
[----:B------:R-:W-:-:S02]  /*3c30*/  FMUL.FTZ R69, R70, c[0x0][0x2ec] ;  /* 0x0000bb0046457a20 */ /* 0x000fc40000410000 */
[----:B--2---:R-:W-:Y:S01]  /*3c40*/  HMMA.16816.F32 R80, R40, R50, R80 ;  /* 0x000000322850723c */ /* 0x004fe20000001850 */
[----:B------:R-:W-:Y:S02]  /*3c50*/  FMUL.FTZ R70, R71, c[0x0][0x2ec] ;  /* 0x0000bb0047467a20 */ /* 0x000fe40000410000 */
[----:B------:R-:W-:Y:S05]  /*3c60*/  MUFU.TANH R57, R57 ;  /* 0x0000003900397308 */ /* 0x000fea0000002400 */
[----:B------:R-:W-:Y:S01]  /*3c70*/  HMMA.16816.F32 R60, R8, R54, R60 ;  /* 0x00000036083c723c */ /* 0x000fe2000000183c */
[----:B------:R-:W-:Y:S02]  /*3c80*/  FMUL.FTZ R68, R32, c[0x0][0x2ec] ;  /* 0x0000bb0020447a20 */ /* 0x000fe40000410000 */
[----:B------:R-:W-:Y:S04]  /*3c90*/  MUFU.TANH R69, R69 ;  /* 0x0000004500457308 */ /* 0x000fe80000002400 */
[----:B------:R-:W-:Y:S01]  /*3ca0*/  FMUL.FTZ R54, R33, c[0x0][0x2ec] ;  /* 0x0000bb0021367a20 */ /* 0x000fe20000410000 */
[----:B----4-:R-:W-:Y:S01]  /*3cb0*/  HMMA.16816.F32 R76, R12, R72, R76 ;  /* 0x000000480c4c723c */ /* 0x010fe2000000184c */
[----:B------:R-:W-:-:S02]  /*3cc0*/  FMUL.FTZ R55, R35, c[0x0][0x2ec] ;  /* 0x0000bb0023377a20 */ /* 0x000fc40000410000 */
[----:B------:R-:W-:Y:S01]  /*3cd0*/  FMUL.FTZ R36, R36, c[0x0][0x2ec] ;  /* 0x0000bb0024247a20 */ /* 0x000fe20000410000 */
[----:B------:R-:W2:Y:S04]  /*3ce0*/  MUFU.TANH R70, R70 ;  /* 0x0000004600467308 */ /* 0x000ea80000002400 */
[----:B------:R-:W-:Y:S04]  /*3cf0*/  HMMA.16816.F32 R64, R40, R48, R64 ;  /* 0x000000302840723c */ /* 0x000fe80000001840 */
[----:B------:R-:W3:Y:S03]  /*3d00*/  MUFU.TANH R58, R58 ;  /* 0x0000003a003a7308 */ /* 0x000ee60000002400 */
[----:B------:R-:W-:Y:S01]  /*3d10*/  FMUL.FTZ R48, R34, c[0x0][0x2ec] ;  /* 0x0000bb0022307a20 */ /* 0x000fe20000410000 */
[----:B------:R-:W-:Y:S01]  /*3d20*/  HMMA.16816.F32 R60, R12, R74, R60 ;  /* 0x0000004a0c3c723c */ /* 0x000fe2000000183c */
[----:B------:R-:W4:Y:S01]  /*3d30*/  LDSM.16.M88.4 R32, [R140+0x7800] ;  /* 0x007800008c20783b */ /* 0x000f220000000200 */
[----:B------:R-:W-:Y:S01]  /*3d40*/  FMUL.FTZ R49, R37, c[0x0][0x2ec] ;  /* 0x0000bb0025317a20 */ /* 0x000fe20000410000 */
[----:B------:R-:W-:Y:S01]  /*3d50*/  SHF.R.S32.HI R42, RZ, 0x1f, R31 ;  /* 0x0000001fff2a7819 */ /* 0x000fe2000001141f */
[----:B------:R-:W-:Y:S01]  /*3d60*/  IMAD R41, R31, 0x10, R84 ;  /* 0x000000101f297824 */ /* 0x000fe200078e0254 */
[----:B------:R-:W-:Y:S01]  /*3d70*/  MUFU.TANH R68, R68 ;  /* 0x0000004400447308 */ /* 0x000fe20000002400 */
[----:B--2---:R-:W-:-:S02]  /*3d80*/  FFMA.FTZ R70, R0, R95, R70 ;  /* 0x0000005f00467223 */ /* 0x004fc40000010046 */
[----:B-1----:R-:W-:Y:S01]  /*3d90*/  HMMA.16816.F32 R80, R8, R22, R80 ;  /* 0x000000160850723c */ /* 0x002fe20000001850 */
[----:B------:R-:W-:Y:S02]  /*3da0*/  IADD3 R50, R41, 0x1, R154 ;  /* 0x0000000129327810 */ /* 0x000fe40007ffe09a */
[----:B------:R-:W-:Y:S02]  /*3db0*/  LEA.HI R41, R42, R31, RZ, 0x2 ;  /* 0x0000001f2a297211 */ /* 0x000fe400078f10ff */
[----:B------:R-:W-:Y:S01]  /*3dc0*/  IADD3 R85, R27, R50, -R85 ;  /* 0x000000321b557210 */ /* 0x000fe20007ffe855 */
[----:B------:R-:W-:Y:S01]  /*3dd0*/  MUFU.TANH R48, R48 ;  /* 0x0000003000307308 */ /* 0x000fe20000002400 */
[----:B------:R-:W-:Y:S01]  /*3de0*/  LOP3.LUT R42, R41, 0xfffffffc, RZ, 0xc0, !PT ;  /* 0xfffffffc292a7812 */ /* 0x000fe200078ec0ff */
[----:B------:R-:W-:Y:S01]  /*3df0*/  HMMA.16816.F32 R76, R16, R44, R76 ;  /* 0x0000002c104c723c */ /* 0x000fe2000000184c */
[----:B------:R-:W-:-:S03]  /*3e00*/  IADD3 R122, R85, c[0x0][0x2e8], RZ ;  /* 0x0000ba00557a7a10 */ /* 0x000fc60007ffe0ff */
[----:B------:R-:W-:Y:S01]  /*3e10*/  IMAD.IADD R161, R31, 0x1, -R42 ;  /* 0x000000011fa17824 */ /* 0x000fe200078e0a2a */
[C---:B------:R-:W-:Y:S01]  /*3e20*/  IADD3 R104, R122.reuse, 0x8, RZ ;  /* 0x000000087a687810 */ /* 0x040fe20007ffe0ff */
[----:B------:R1:W-:Y:S01]  /*3e30*/  MUFU.TANH R45, R36 ;  /* 0x00000024002d7308 */ /* 0x0003e20000002400 */
[-C--:B------:R-:W-:Y:S01]  /*3e40*/  IMNMX R122, R122, R27.reuse, PT ;  /* 0x0000001b7a7a7217 */ /* 0x080fe20003800200 */
[----:B------:R-:W-:Y:S01]  /*3e50*/  HMMA.16816.F32 R64, R8, R20, R64 ;  /* 0x000000140840723c */ /* 0x000fe20000001840 */
[----:B------:R-:W-:Y:S01]  /*3e60*/  IMNMX R104, R104, R27, PT ;  /* 0x0000001b68687217 */ /* 0x000fe20003800200 */
[----:B------:R-:W-:Y:S01]  /*3e70*/  FFMA.FTZ R27, R0, R93, R69 ;  /* 0x0000005d001b7223 */ /* 0x000fe20000010045 */
[C---:B------:R-:W-:Y:S02]  /*3e80*/  ISETP.GE.AND P5, PT, R89.reuse, R122, PT ;  /* 0x0000007a5900720c */ /* 0x040fe40003fa6270 */
[-C--:B------:R-:W-:Y:S01]  /*3e90*/  ISETP.GE.AND P1, PT, R89, R104.reuse, PT ;  /* 0x000000685900720c */ /* 0x080fe20003f26270 */
[----:B------:R-:W2:Y:S01]  /*3ea0*/  MUFU.TANH R44, R55 ;  /* 0x00000037002c7308 */ /* 0x000ea20000002400 */
[----:B------:R-:W-:Y:S01]  /*3eb0*/  FMUL.FTZ R20, R38, c[0x0][0x2ec] ;  /* 0x0000bb0026147a20 */ /* 0x000fe20000410000 */
[----:B------:R-:W-:Y:S01]  /*3ec0*/  HMMA.16816.F32 R60, R16, R46, R60 ;  /* 0x0000002e103c723c */ /* 0x000fe2000000183c */
[----:B------:R-:W-:Y:S01]  /*3ed0*/  FMUL.FTZ R21, R39, c[0x0][0x2ec] ;  /* 0x0000bb0027157a20 */ /* 0x000fe20000410000 */
[-C--:B------:R-:W-:Y:S01]  /*3ee0*/  ISETP.GE.AND P2, PT, R97, R104.reuse, PT ;  /* 0x000000686100720c */ /* 0x080fe20003f46270 */
[CC--:B------:R-:W-:Y:S01]  /*3ef0*/  FFMA.FTZ R8, R0.reuse, R91.reuse, R53 ;  /* 0x0000005b00087223 */ /* 0x0c0fe20000010035 */
[----:B------:R-:W-:Y:S01]  /*3f00*/  ISETP.GE.AND P4, PT, R99, R104, PT ;  /* 0x000000686300720c */ /* 0x000fe20003f86270 */
[----:B------:R-:W-:Y:S01]  /*3f10*/  FFMA.FTZ R9, R0, R91, R57 ;  /* 0x0000005b00097223 */ /* 0x000fe20000010039 */
[----:B-1----:R-:W1:Y:S01]  /*3f20*/  LDSM.16.M88.4 R36, [R133+0x3800] ;  /* 0x003800008524783b */ /* 0x002e620000000200 */
[----:B------:R-:W5:Y:S01]  /*3f30*/  MUFU.TANH R20, R20 ;  /* 0x0000001400147308 */ /* 0x000f620000002400 */
[----:B------:R-:W-:Y:S01]  /*3f40*/  FMUL.FTZ R22, R79, c[0x0][0x2ec] ;  /* 0x0000bb004f167a20 */ /* 0x000fe20000410000 */
[C---:B----4-:R-:W-:Y:S01]  /*3f50*/  HMMA.16816.F32 R80, R12.reuse, R34, R80 ;  /* 0x000000220c50723c */ /* 0x050fe20000001850 */
[----:B------:R-:W-:Y:S01]  /*3f60*/  FMUL.FTZ R30, R78, c[0x0][0x2ec] ;  /* 0x0000bb004e1e7a20 */ /* 0x000fe20000410000 */
[-C--:B------:R-:W-:Y:S01]  /*3f70*/  ISETP.GE.AND P3, PT, R97, R122.reuse, PT ;  /* 0x0000007a6100720c */ /* 0x080fe20003f66270 */
[----:B------:R-:W-:Y:S01]  /*3f80*/  FMUL.FTZ R40, R76, c[0x0][0x2ec] ;  /* 0x0000bb004c287a20 */ /* 0x000fe20000410000 */
[----:B------:R-:W-:Y:S01]  /*3f90*/  FSEL R8, R8, -INF , !P5 ;  /* 0xff80000008087808 */ /* 0x000fe20006800000 */
[C---:B---3--:R-:W-:Y:S01]  /*3fa0*/  FFMA.FTZ R10, R0.reuse, R93, R58 ;  /* 0x0000005d000a7223 */ /* 0x048fe2000001003a */
[----:B------:R-:W3:Y:S01]  /*3fb0*/  MUFU.TANH R22, R22 ;  /* 0x0000001600167308 */ /* 0x000ee20000002400 */
[----:B------:R-:W-:Y:S01]  /*3fc0*/  FSEL R9, R9, -INF , !P1 ;  /* 0xff80000009097808 */ /* 0x000fe20004800000 */
[----:B------:R-:W-:Y:S01]  /*3fd0*/  HMMA.16816.F32 R64, R12, R32, R64 ;  /* 0x000000200c40723c */ /* 0x000fe20000001840 */
[C---:B------:R-:W-:Y:S01]  /*3fe0*/  ISETP.GE.AND P5, PT, R103.reuse, R122, PT ;  /* 0x0000007a6700720c */ /* 0x040fe20003fa6270 */
[----:B--2---:R-:W-:Y:S01]  /*3ff0*/  FFMA.FTZ R11, R0, R105, R44 ;  /* 0x00000069000b7223 */ /* 0x004fe2000001002c */
[-C--:B------:R-:W-:Y:S01]  /*4000*/  ISETP.GE.AND P1, PT, R103, R104.reuse, PT ;  /* 0x000000686700720c */ /* 0x080fe20003f26270 */
[----:B------:R-:W-:Y:S01]  /*4010*/  FMUL.FTZ R77, R77, c[0x0][0x2ec] ;  /* 0x0000bb004d4d7a20 */ /* 0x000fe20000410000 */
[----:B------:R-:W-:Y:S01]  /*4020*/  FSEL R27, R27, -INF , !P2 ;  /* 0xff8000001b1b7808 */ /* 0x000fe20005000000 */
[----:B------:R-:W2:Y:S01]  /*4030*/  MUFU.TANH R54, R54 ;  /* 0x0000003600367308 */ /* 0x000ea20000002400 */
[----:B------:R-:W-:Y:S01]  /*4040*/  FMUL.FTZ R33, R61, c[0x0][0x2ec] ;  /* 0x0000bb003d217a20 */ /* 0x000fe20000410000 */
[----:B------:R-:W-:Y:S01]  /*4050*/  FSEL R15, R70, -INF , !P4 ;  /* 0xff800000460f7808 */ /* 0x000fe20006000000 */
[----:B------:R-:W-:Y:S01]  /*4060*/  FFMA.FTZ R13, R0, R101, R48 ;  /* 0x00000065000d7223 */ /* 0x000fe20000010030 */
[-C--:B------:R-:W-:Y:S01]  /*4070*/  ISETP.GE.AND P2, PT, R107, R104.reuse, PT ;  /* 0x000000686b00720c */ /* 0x080fe20003f46270 */
[----:B------:R-:W-:Y:S01]  /*4080*/  FMUL.FTZ R32, R60, c[0x0][0x2ec] ;  /* 0x0000bb003c207a20 */ /* 0x000fe20000410000 */
[----:B------:R-:W-:Y:S01]  /*4090*/  ISETP.GE.AND P4, PT, R113, R104, PT ;  /* 0x000000687100720c */ /* 0x000fe20003f86270 */
[C---:B-----5:R-:W-:Y:S01]  /*40a0*/  FFMA.FTZ R20, R0.reuse, R111, R20 ;  /* 0x0000006f00147223 */ /* 0x060fe20000010014 */
[----:B------:R-:W-:Y:S01]  /*40b0*/  MUFU.TANH R49, R49 ;  /* 0x0000003100317308 */ /* 0x000fe20000002400 */
[----:B---3--:R-:W-:Y:S01]  /*40c0*/  FFMA.FTZ R165, R0, R123, R22 ;  /* 0x0000007b00a57223 */ /* 0x008fe20000010016 */
[----:B------:R-:W-:Y:S01]  /*40d0*/  FSEL R10, R10, -INF , !P3 ;  /* 0xff8000000a0a7808 */ /* 0x000fe20005800000 */
[----:B------:R-:W-:Y:S01]  /*40e0*/  FMUL.FTZ R34, R62, c[0x0][0x2ec] ;  /* 0x0000bb003e227a20 */ /* 0x000fe20000410000 */
[----:B------:R-:W-:Y:S01]  /*40f0*/  ISETP.GE.AND P3, PT, R107, R122, PT ;  /* 0x0000007a6b00720c */ /* 0x000fe20003f66270 */
[----:B------:R-:W-:Y:S01]  /*4100*/  FMUL.FTZ R35, R63, c[0x0][0x2ec] ;  /* 0x0000bb003f237a20 */ /* 0x000fe20000410000 */
[----:B------:R-:W-:Y:S01]  /*4110*/  FSEL R13, R13, -INF , !P1 ;  /* 0xff8000000d0d7808 */ /* 0x000fe20004800000 */
[C---:B------:R-:W-:Y:S01]  /*4120*/  FFMA.FTZ R45, R0.reuse, R111, R45 ;  /* 0x0000006f002d7223 */ /* 0x040fe2000001002d */
[----:B------:R-:W3:Y:S01]  /*4130*/  MUFU.TANH R21, R21 ;  /* 0x0000001500157308 */ /* 0x000ee20000002400 */
[----:B--2---:R-:W-:Y:S01]  /*4140*/  FFMA.FTZ R12, R0, R105, R54 ;  /* 0x00000069000c7223 */ /* 0x004fe20000010036 */
[----:B------:R-:W-:Y:S01]  /*4150*/  ISETP.GE.AND P1, PT, R109, R104, PT ;  /* 0x000000686d00720c */ /* 0x000fe20003f26270 */
[----:B------:R-:W-:-:S04]  /*4160*/  DEPBAR.LE SB0, 0x0 ;  /* 0x000080000000791a */ /* 0x000fc80000000000 */
[C---:B-1----:R-:W-:Y:S01]  /*4170*/  HMMA.16816.F32 R80, R16.reuse, R38, R80 ;  /* 0x000000261050723c */ /* 0x042fe20000001850 */
[----:B------:R-:W1:Y:S01]  /*4180*/  MUFU.TANH R30, R30 ;  /* 0x0000001e001e7308 */ /* 0x000e620000002400 */
[----:B------:R-:W-:Y:S02]  /*4190*/  FSEL R11, R11, -INF , !P2 ;  /* 0xff8000000b0b7808 */ /* 0x000fe40005000000 */
[----:B------:R-:W-:Y:S02]  /*41a0*/  FSEL R23, R20, -INF , !P4 ;  /* 0xff80000014177808 */ /* 0x000fe40006000000 */
[----:B------:R-:W-:Y:S02]  /*41b0*/  ISETP.GE.AND P2, PT, R117, R104, PT ;  /* 0x000000687500720c */ /* 0x000fe40003f46270 */
[----:B------:R-:W-:Y:S01]  /*41c0*/  HMMA.16816.F32 R64, R16, R36, R64 ;  /* 0x000000241040723c */ /* 0x000fe20000001840 */
[----:B------:R-:W2:Y:S01]  /*41d0*/  MUFU.TANH R40, R40 ;  /* 0x0000002800287308 */ /* 0x000ea20000002400 */
[----:B---3--:R-:W-:Y:S01]  /*41e0*/  FFMA.FTZ R21, R0, R119, R21 ;  /* 0x0000007700157223 */ /* 0x008fe20000010015 */
[----:B------:R-:W-:-:S02]  /*41f0*/  FSEL R12, R12, -INF , !P3 ;  /* 0xff8000000c0c7808 */ /* 0x000fc40005800000 */
[----:B------:R-:W-:Y:S02]  /*4200*/  ISETP.GE.AND P3, PT, R117, R122, PT ;  /* 0x0000007a7500720c */ /* 0x000fe40003f66270 */
[C---:B------:R-:W-:Y:S01]  /*4210*/  FFMA.FTZ R36, R0.reuse, R101, R68 ;  /* 0x0000006500247223 */ /* 0x040fe20000010044 */
[----:B------:R-:W-:Y:S01]  /*4220*/  FSEL R21, R21, -INF , !P1 ;  /* 0xff80000015157808 */ /* 0x000fe20004800000 */
[----:B------:R-:W3:Y:S01]  /*4230*/  MUFU.TANH R59, R59 ;  /* 0x0000003b003b7308 */ /* 0x000ee20000002400 */
[C---:B------:R-:W-:Y:S01]  /*4240*/  FFMA.FTZ R16, R0.reuse, R119, R49 ;  /* 0x0000007700107223 */ /* 0x040fe20000010031 */
[----:B------:R-:W-:Y:S01]  /*4250*/  ISETP.GE.AND P1, PT, R125, R104, PT ;  /* 0x000000687d00720c */ /* 0x000fe20003f26270 */
[-C--:B-1----:R-:W-:Y:S01]  /*4260*/  FFMA.FTZ R30, R0, R115.reuse, R30 ;  /* 0x00000073001e7223 */ /* 0x082fe2000001001e */
[----:B------:R-:W-:Y:S02]  /*4270*/  FSEL R36, R36, -INF , !P5 ;  /* 0xff80000024247808 */ /* 0x000fe40006800000 */
[-C--:B------:R-:W-:Y:S01]  /*4280*/  ISETP.GE.AND P5, PT, R109, R122.reuse, PT ;  /* 0x0000007a6d00720c */ /* 0x080fe20003fa6270 */
        /* <DEDUP_REMOVED lines=11> */
[-C--:B------:R-:W-:Y:S01]  /*4340*/  ISETP.GE.AND P6, PT, R99, R122.reuse, PT ;  /* 0x0000007a6300720c */ /* 0x080fe20003fc6270 */
[----:B------:R-:W-:Y:S01]  /*4350*/  FMUL.FTZ R37, R64, c[0x0][0x2ec] ;  /* 0x0000bb0040257a20 */ /* 0x000fe20000410000 */
[----:B------:R-:W-:Y:S01]  /*4360*/  FSEL R128, R40, -INF , !P3 ;  /* 0xff80000028807808 */ /* 0x000fe20005800000 */
[----:B------:R-:W-:Y:S01]  /*4370*/  FMUL.FTZ R20, R67, c[0x0][0x2ec] ;  /* 0x0000bb0043147a20 */ /* 0x000fe20000410000 */
[----:B------:R-:W-:Y:S01]  /*4380*/  ISETP.GE.AND P3, PT, R131, R122, PT ;  /* 0x0000007a8300720c */ /* 0x000fe20003f66270 */
[C---:B---3--:R-:W-:Y:S01]  /*4390*/  FFMA.FTZ R59, R0.reuse, R95, R59 ;  /* 0x0000005f003b7223 */ /* 0x048fe2000001003b */
[----:B------:R-:W3:Y:S01]  /*43a0*/  MUFU.TANH R32, R32 ;  /* 0x0000002000207308 */ /* 0x000ee20000002400 */
[----:B------:R-:W-:Y:S01]  /*43b0*/  FMUL.FTZ R30, R81, c[0x0][0x2ec] ;  /* 0x0000bb00511e7a20 */ /* 0x000fe20000410000 */
[----:B------:R-:W-:Y:S01]  /*43c0*/  ISETP.GE.AND P4, PT, R129, R104, PT ;  /* 0x000000688100720c */ /* 0x000fe20003f86270 */
[----:B-1----:R-:W-:Y:S01]  /*43d0*/  FFMA.FTZ R33, R0, R127, R33 ;  /* 0x0000007f00217223 */ /* 0x002fe20000010021 */
[----:B------:R-:W-:-:S02]  /*43e0*/  FSEL R14, R59, -INF , !P6 ;  /* 0xff8000003b0e7808 */ /* 0x000fc40007000000 */
[-C--:B------:R-:W-:Y:S02]  /*43f0*/  ISETP.GE.AND P6, PT, R113, R122.reuse, PT ;  /* 0x0000007a7100720c */ /* 0x080fe40003fc6270 */
[----:B------:R-:W1:Y:S01]  /*4400*/  MUFU.TANH R31, R77 ;  /* 0x0000004d001f7308 */ /* 0x000e620000002400 */
[----:B------:R-:W-:Y:S01]  /*4410*/  FSEL R130, R33, -INF , !P3 ;  /* 0xff80000021827808 */ /* 0x000fe20005800000 */
[----:B--2---:R-:W-:Y:S01]  /*4420*/  FFMA.FTZ R22, R0, R171, R22 ;  /* 0x000000ab00167223 */ /* 0x004fe20000010016 */
[----:B------:R-:W-:Y:S02]  /*4430*/  ISETP.GE.AND P3, PT, R175, R122, PT ;  /* 0x0000007aaf00720c */ /* 0x000fe40003f66270 */
[----:B------:R-:W-:Y:S02]  /*4440*/  FSEL R18, R45, -INF , !P6 ;  /* 0xff8000002d127808 */ /* 0x000fe40007000000 */
[----:B------:R-:W-:Y:S01]  /*4450*/  FSEL R117, R22, -INF , !P3 ;  /* 0xff80000016757808 */ /* 0x000fe20005800000 */
[----:B------:R-:W2:Y:S01]  /*4460*/  MUFU.TANH R34, R34 ;  /* 0x0000002200227308 */ /* 0x000ea20000002400 */
[----:B---3--:R-:W-:Y:S01]  /*4470*/  FFMA.FTZ R32, R0, R137, R32 ;  /* 0x0000008900207223 */ /* 0x008fe20000010020 */
[----:B------:R-:W-:-:S02]  /*4480*/  ISETP.GT.AND P3, PT, R156, R149, PT ;  /* 0x000000959c00720c */ /* 0x000fc40003f64270 */
[----:B------:R-:W-:Y:S02]  /*4490*/  ISETP.GE.AND P6, PT, R129, R122, PT ;  /* 0x0000007a8100720c */ /* 0x000fe40003fc6270 */
        /* <DEDUP_REMOVED lines=8> */
[----:B------:R-:W-:Y:S02]  /*4520*/  ISETP.GE.AND P4, PT, R139, R104, PT ;  /* 0x000000688b00720c */ /* 0x000fe40003f86270 */
[-C--:B------:R-:W-:Y:S02]  /*4530*/  ISETP.GE.AND P5, PT, R173, R122.reuse, PT ;  /* 0x0000007aad00720c */ /* 0x080fe40003fa6270 */
[----:B------:R-:W-:Y:S02]  /*4540*/  FSEL R131, R34, -INF , !P1 ;  /* 0xff80000022837808 */ /* 0x000fe40004800000 */
[----:B------:R-:W2:Y:S01]  /*4550*/  MUFU.TANH R35, R35 ;  /* 0x0000002300237308 */ /* 0x000ea20000002400 */
[----:B---3--:R-:W-:Y:S01]  /*4560*/  FFMA.FTZ R17, R0, R141, R17 ;  /* 0x0000008d00117223 */ /* 0x008fe20000010011 */
[----:B------:R-:W-:-:S02]  /*4570*/  ISETP.GE.AND P6, PT, R139, R122, PT ;  /* 0x0000007a8b00720c */ /* 0x000fc40003fc6270 */
[----:B------:R-:W-:Y:S02]  /*4580*/  ISETP.GE.AND P1, PT, R173, R104, PT ;  /* 0x00000068ad00720c */ /* 0x000fe40003f26270 */
[----:B------:R-:W-:Y:S02]  /*4590*/  FSEL R118, R17, -INF , !P5 ;  /* 0xff80000011767808 */ /* 0x000fe40006800000 */
[----:B------:R-:W3:Y:S01]  /*45a0*/  MUFU.TANH R37, R37 ;  /* 0x0000002500257308 */ /* 0x000ee20000002400 */
[----:B-1----:R-:W-:Y:S01]  /*45b0*/  FFMA.FTZ R19, R0, R135, R19 ;  /* 0x0000008700137223 */ /* 0x002fe20000010013 */
[----:B------:R-:W-:Y:S02]  /*45c0*/  ISETP.GE.AND P5, PT, R167, R122, PT ;  /* 0x0000007aa700720c */ /* 0x000fe40003fa6270 */
[----:B------:R-:W-:Y:S02]  /*45d0*/  IADD3 R107, R144, 0x2800, RZ ;  /* 0x00002800906b7810 */ /* 0x000fe40007ffe0ff */
[----:B------:R-:W-:-:S02]  /*45e0*/  FSEL R115, R19, -INF , !P4 ;  /* 0xff80000013737808 */ /* 0x000fc40006000000 */
[----:B------:R-:W1:Y:S01]  /*45f0*/  MUFU.TANH R20, R20 ;  /* 0x0000001400147308 */ /* 0x000e620000002400 */
[----:B--2---:R-:W-:Y:S01]  /*4600*/  FFMA.FTZ R35, R0, R127, R35 ;  /* 0x0000007f00237223 */ /* 0x004fe20000010023 */
[-C--:B------:R-:W-:Y:S02]  /*4610*/  ISETP.GE.AND P4, PT, R87, R104.reuse, PT ;  /* 0x000000685700720c */ /* 0x080fe40003f86270 */
[----:B------:R-:W-:Y:S02]  /*4620*/  IADD3 R105, R144, 0x3800, RZ ;  /* 0x0000380090697810 */ /* 0x000fe40007ffe0ff */
[----:B------:R-:W-:Y:S02]  /*4630*/  FSEL R129, R35, -INF , !P2 ;  /* 0xff80000023817808 */ /* 0x000fe40005000000 */
[----:B------:R-:W2:Y:S01]  /*4640*/  MUFU.TANH R56, R56 ;  /* 0x0000003800387308 */ /* 0x000ea20000002400 */
[----:B---3--:R-:W-:Y:S01]  /*4650*/  FFMA.FTZ R37, R0, R135, R37 ;  /* 0x0000008700257223 */ /* 0x008fe20000010025 */
[----:B------:R-:W-:-:S02]  /*4660*/  ISETP.GE.AND P2, PT, R175, R104, PT ;  /* 0x00000068af00720c */ /* 0x000fc40003f46270 */
[----:B------:R-:W-:Y:S02]  /*4670*/  IADD3 R135, R144, 0x1000, RZ ;  /* 0x0000100090877810 */ /* 0x000fe40007ffe0ff */
[----:B------:R-:W-:Y:S02]  /*4680*/  FSEL R119, R37, -INF , !P6 ;  /* 0xff80000025777808 */ /* 0x000fe40007000000 */
[----:B------:R-:W3:Y:S01]  /*4690*/  MUFU.TANH R52, R52 ;  /* 0x0000003400347308 */ /* 0x000ee20000002400 */
[----:B-1----:R-:W-:Y:S01]  /*46a0*/  FFMA.FTZ R20, R0, R141, R20 ;  /* 0x0000008d00147223 */ /* 0x002fe20000010014 */
[----:B------:R-:W-:Y:S01]  /*46b0*/  BAR.SYNC.DEFER_BLOCKING 0x0 ;  /* 0x0000000000007b1d */ /* 0x000fe20000010000 */
[----:B------:R-:W-:-:S03]  /*46c0*/  ISETP.GE.AND P6, PT, R87, R122, PT ;  /* 0x0000007a5700720c */ /* 0x000fc60003fc6270 */
[----:B------:R-:W-:Y:S02]  /*46d0*/  FSEL R114, R20, -INF , !P1 ;  /* 0xff80000014727808 */ /* 0x000fe40004800000 */
[----:B------:R-:W1:Y:S01]  /*46e0*/  MUFU.TANH R30, R30 ;  /* 0x0000001e001e7308 */ /* 0x000e620000002400 */
[----:B--2---:R-:W-:Y:S01]  /*46f0*/  FFMA.FTZ R19, R0, R3, R56 ;  /* 0x0000000300137223 */ /* 0x004fe20000010038 */
[----:B------:R-:W-:-:S04]  /*4700*/  ISETP.GE.AND P1, PT, R167, R104, PT ;  /* 0x00000068a700720c */ /* 0x000fc80003f26270 */
[----:B------:R-:W-:Y:S02]  /*4710*/  FSEL R19, R19, -INF , !P6 ;  /* 0xff80000013137808 */ /* 0x000fe40007000000 */
[----:B------:R-:W2:Y:S01]  /*4720*/  MUFU.TANH R113, R82 ;  /* 0x0000005200717308 */ /* 0x000ea20000002400 */
[----:B---3--:R-:W-:-:S05]  /*4730*/  FFMA.FTZ R17, R0, R3, R52 ;  /* 0x0000000300117223 */ /* 0x008fca0000010034 */
[----:B------:R-:W-:Y:S02]  /*4740*/  FSEL R17, R17, -INF , !P4 ;  /* 0xff80000011117808 */ /* 0x000fe40006000000 */
        /* <DEDUP_REMOVED lines=66> */
.L_x_7488:
[----:B------:R-:W-:-:S04]  /*4b70*/  LEA R25, -R7, RZ, 0x6 ;  /* 0x000000ff07197211 */ /* 0x000fc800078e31ff */
[----:B------:R-:W-:Y:S02]  /*4b80*/  SHF.R.S32.HI R22, RZ, 0x1f, R25 ;  /* 0x0000001fff167819 */ /* 0x000fe40000011419 */
.L_x_7489:
        /* <DEDUP_REMOVED lines=82> */
.L_x_7491:
[----:B------:R-:W-:Y:S05]  /*50b0*/  BSYNC B0 ;  /* 0x0000000000007941 */ /* 0x000fea0003800000 */
.L_x_7490:
[----:B------:R-:W0:Y:S01]  /*50c0*/  LDGDEPBAR ;  /* 0x00000000000079af */ /* 0x000e220000000000 */
[----:B------:R-:W-:-:S04]  /*50d0*/  IADD3 R120, P1, R25, R120, RZ ;  /* 0x0000007819787210 */ /* 0x000fc80007f3e0ff */
[----:B------:R-:W-:Y:S02]  /*50e0*/  IADD3.X R121, R22, R121, RZ, P1, !PT ;  /* 0x0000007916797210 */ /* 0x000fe40000ffe4ff */
.L_x_7487:
        /* <DEDUP_REMOVED lines=61> */
[--C-:B------:R-:W-:Y:S01]  /*54c0*/  FFMA.FTZ R112, R17, c[0x0][0x23c], -R124.reuse ;  /* 0x00008f0011707a23 */ /* 0x100fe2000001087c */
[----:B------:R-:W-:Y:S01]  /*54d0*/  LEA.HI.X R166, R120, c[0x0][0x16c], R121, 0x1, P1 ;  /* 0x00005b0078a67a11 */ /* 0x000fe200008f0c79 */
[----:B------:R-:W-:-:S02]  /*54e0*/  FFMA.FTZ R109, R9, c[0x0][0x23c], -R124 ;  /* 0x00008f00096d7a23 */ /* 0x000fc4000001087c */
[--C-:B------:R-:W-:Y:S02]  /*54f0*/  FFMA.FTZ R102, R27, c[0x0][0x23c], -R124.reuse ;  /* 0x00008f001b667a23 */ /* 0x100fe4000001087c */
[--C-:B------:R-:W-:Y:S01]  /*5500*/  FFMA.FTZ R101, R15, c[0x0][0x23c], -R124.reuse ;  /* 0x00008f000f657a23 */ /* 0x100fe2000001087c */
[----:B------:R-:W1:Y:S01]  /*5510*/  MUFU.EX2 R103, R103 ;  /* 0x0000006700677308 */ /* 0x000e620000000800 */
[----:B------:R-:W-:Y:S02]  /*5520*/  FFMA.FTZ R27, R11, c[0x0][0x23c], -R124 ;  /* 0x00008f000b1b7a23 */ /* 0x000fe4000001087c */
[----:B------:R-:W2:Y:S01]  /*5530*/  LDSM.16.MT88.4 R8, [R139+0x8800] ;  /* 0x008800008b08783b */ /* 0x000ea20000004200 */
[--C-:B------:R-:W-:Y:S02]  /*5540*/  FFMA.FTZ R33, R36, c[0x0][0x23c], -R123.reuse ;  /* 0x00008f0024217a23 */ /* 0x100fe4000001087b */
        /* <DEDUP_REMOVED lines=12> */
[--C-:B------:R-:W-:Y:S01]  /*5610*/  FFMA.FTZ R127, R164, c[0x0][0x23c], -R123.reuse ;  /* 0x00008f00a47f7a23 */ /* 0x100fe2000001087b */
        /* <DEDUP_REMOVED lines=30> */
[----:B---3--:R-:W-:-:S05]  /*5800*/  F2FP.PACK_AB R4, R108, R33 ;  /* 0x000000216c04723e */ /* 0x008fca00000000ff */
[C---:B------:R-:W-:Y:S02]  /*5810*/  HMMA.16816.F32 R96, R64.reuse, R92, RZ ;  /* 0x0000005c4060723c */ /* 0x040fe400000018ff */
[----:B------:R-:W-:Y:S06]  /*5820*/  MUFU.EX2 R100, R100 ;  /* 0x0000006400647308 */ /* 0x000fec0000000800 */
[----:B------:R-:W-:Y:S02]  /*5830*/  HMMA.16816.F32 R92, R64, R94, RZ ;  /* 0x0000005e405c723c */ /* 0x000fe400000018ff */
[----:B------:R-:W3:Y:S01]  /*5840*/  MUFU.EX2 R27, R27 ;  /* 0x0000001b001b7308 */ /* 0x000ee20000000800 */
[----:B----4-:R-:W-:-:S05]  /*5850*/  F2FP.PACK_AB R6, R31, R32 ;  /* 0x000000201f06723e */ /* 0x010fca00000000ff */
        /* <DEDUP_REMOVED lines=54> */
[----:B-1----:R-:W-:Y:S01]  /*5bc0*/  HMMA.16816.F32 R52, R4, R12, R52 ;  /* 0x0000000c0434723c */ /* 0x002fe20000001834 */
[----:B------:R-:W-:-:S04]  /*5bd0*/  FFMA.FTZ R22, R165, c[0x0][0x23c], -R124 ;  /* 0x00008f00a5167a23 */ /* 0x000fc8000001087c */
[----:B------:R-:W-:Y:S03]  /*5be0*/  MUFU.EX2 R23, R23 ;  /* 0x0000001700177308 */ /* 0x000fe60000000800 */
[C---:B----4-:R-:W-:Y:S05]  /*5bf0*/  HMMA.16816.F32 R44, R4.reuse, R16, R44 ;  /* 0x00000010042c723c */ /* 0x050fea000000182c */
[----:B------:R-:W1:Y:S03]  /*5c00*/  MUFU.EX2 R22, R22 ;  /* 0x0000001600167308 */ /* 0x000e660000000800 */
[C---:B------:R-:W-:Y:S01]  /*5c10*/  HMMA.16816.F32 R48, R4.reuse, R18, R48 ;  /* 0x000000120430723c */ /* 0x040fe20000001830 */
[----:B------:R-:W4:Y:S04]  /*5c20*/  LDSM.16.MT88.4 R16, [R139+0x9000] ;  /* 0x009000008b10783b */ /* 0x000f280000004200 */
[----:B------:R-:W5:Y:S03]  /*5c30*/  MUFU.EX2 R20, R20 ;  /* 0x0000001400147308 */ /* 0x000f660000000800 */
[----:B------:R-:W-:Y:S01]  /*5c40*/  HMMA.16816.F32 R56, R4, R14, R56 ;  /* 0x0000000e0438723c */ /* 0x000fe20000001838 */
[----:B------:R-:W4:Y:S06]  /*5c50*/  LDSM.16.MT88.4 R12, [R137+0x9000] ;  /* 0x00900000890c783b */ /* 0x000f2c0000004200 */
[----:B---3--:R-:W-:-:S02]  /*5c60*/  F2FP.PACK_AB R4, R127, R128 ;  /* 0x000000807f04723e */ /* 0x008fc400000000ff */
[----:B-1----:R-:W-:Y:S01]  /*5c70*/  F2FP.PACK_AB R5, R22, R125 ;  /* 0x0000007d1605723e */ /* 0x002fe200000000ff */
[----:B------:R-:W-:Y:S01]  /*5c80*/  FADD.FTZ R125, R125, R30 ;  /* 0x0000001e7d7d7221 */ /* 0x000fe20000010000 */
[----:B------:R-:W-:Y:S02]  /*5c90*/  F2FP.PACK_AB R6, R23, R126 ;  /* 0x0000007e1706723e */ /* 0x000fe400000000ff */
[----:B-----5:R-:W-:Y:S01]  /*5ca0*/  F2FP.PACK_AB R7, R20, R21 ;  /* 0x000000151407723e */ /* 0x020fe200000000ff */
[----:B------:R-:W-:-:S04]  /*5cb0*/  FADD.FTZ R22, R22, R125 ;  /* 0x0000007d16167221 */ /* 0x000fc80000010000 */
[----:B------:R-:W-:Y:S02]  /*5cc0*/  FADD.FTZ R21, R21, R22 ;  /* 0x0000001615157221 */ /* 0x000fe40000010000 */
[----:B--2---:R-:W-:Y:S02]  /*5cd0*/  HMMA.16816.F32 R96, R4, R8, R96 ;  /* 0x000000080460723c */ /* 0x004fe40000001860 */
[----:B------:R-:W-:-:S06]  /*5ce0*/  FADD.FTZ R20, R20, R21 ;  /* 0x0000001514147221 */ /* 0x000fcc0000010000 */
        /* <DEDUP_REMOVED lines=40> */
[C---:B--2---:R-:W-:Y:S07]  /*5f70*/  HMMA.16816.F32 R72, R4.reuse, R16, R72 ;  /* 0x000000100448723c */ /* 0x044fee0000001848 */
[----:B------:R-:W-:Y:S01]  /*5f80*/  FADD.FTZ R17, R33, R34 ;  /* 0x0000002221117221 */ /* 0x000fe20000010000 */
[----:B------:R-:W-:Y:S03]  /*5f90*/  HMMA.16816.F32 R68, R4, R18, R68 ;  /* 0x000000120444723c */ /* 0x000fe60000001844 */
[----:B------:R-:W-:-:S04]  /*5fa0*/  FADD.FTZ R17, R108, R17 ;  /* 0x000000116c117221 */ /* 0x000fc80000010000 */
[----:B------:R-:W-:-:S04]  /*5fb0*/  FADD.FTZ R32, R32, R17 ;  /* 0x0000001120207221 */ /* 0x000fc80000010000 */
        /* <DEDUP_REMOVED lines=84> */
.L_x_7493:
[----:B------:R-:W-:-:S05]  /*6500*/  IMAD.MOV.U32 R4, RZ, RZ, c[0x0][0x1a0] ;  /* 0x00006800ff047624 */ /* 0x000fca00078e00ff */
[----:B------:R-:W-:-:S04]  /*6510*/  LEA R4, -R4, RZ, 0x6 ;  /* 0x000000ff04047211 */ /* 0x000fc800078e31ff */
[----:B------:R-:W-:Y:S02]  /*6520*/  SHF.R.S32.HI R7, RZ, 0x1f, R4 ;  /* 0x0000001fff077819 */ /* 0x000fe40000011404 */
.L_x_7494:
        /* <DEDUP_REMOVED lines=31> */
[----:B------:R-:W-:-:S02]  /*6720*/  @!P1 IADD3 R6, P5, R4, R28, RZ ;  /* 0x0000001c04069210 */ /* 0x000fc40007fbe0ff */
        /* <DEDUP_REMOVED lines=43> */
[----:B------:R-:W2:Y:S04]  /*69e0*/  LDSM.16.M88.4 R28, [R146+0x4800] ;  /* 0x00480000921c783b */ /* 0x000ea80000000200 */
[----:B------:R-:W5:Y:S04]  /*69f0*/  LDSM.16.M88.4 R20, [R146+0x5000] ;  /* 0x005000009214783b */ /* 0x000f680000000200 */
[----:B------:R-:W4:Y:S04]  /*6a00*/  LDSM.16.M88.4 R112, [R146+0x5800] ;  /* 0x005800009270783b */ /* 0x000f280000000200 */
[----:B------:R-:W-:Y:S04]  /*6a10*/  LDSM.16.M88.4 R100, [R145] ;  /* 0x000000009164783b */ /* 0x000fe80000000200 */
[----:B------:R-:W1:Y:S04]  /*6a20*/  LDSM.16.M88.4 R108, [R144] ;  /* 0x00000000906c783b */ /* 0x000e680000000200 */
[----:B------:R-:W1:Y:S04]  /*6a30*/  LDSM.16.M88.4 R116, [R136] ;  /* 0x000000008874783b */ /* 0x000e680000000200 */
[----:B------:R-:W0:Y:S01]  /*6a40*/  LDGDEPBAR ;  /* 0x00000000000079af */ /* 0x000e220000000000 */
[C---:B---3--:R-:W-:Y:S08]  /*6a50*/  HMMA.16816.F32 R8, R12.reuse, R4, RZ ;  /* 0x000000040c08723c */ /* 0x048ff000000018ff */
[C---:B------:R-:W-:Y:S08]  /*6a60*/  HMMA.16816.F32 R4, R12.reuse, R6, RZ ;  /* 0x000000060c04723c */ /* 0x040ff000000018ff */
[C---:B--2---:R-:W-:Y:S08]  /*6a70*/  HMMA.16816.F32 R32, R12.reuse, R28, RZ ;  /* 0x0000001c0c20723c */ /* 0x044ff000000018ff */
[C---:B-----5:R-:W-:Y:S08]  /*6a80*/  HMMA.16816.F32 R24, R12.reuse, R20, RZ ;  /* 0x000000140c18723c */ /* 0x060ff000000018ff */
[C---:B------:R-:W-:Y:S08]  /*6a90*/  HMMA.16816.F32 R28, R12.reuse, R30, RZ ;  /* 0x0000001e0c1c723c */ /* 0x040ff000000018ff */
[C---:B------:R-:W-:Y:S08]  /*6aa0*/  HMMA.16816.F32 R20, R12.reuse, R22, RZ ;  /* 0x000000160c14723c */ /* 0x040ff000000018ff */
[C---:B----4-:R-:W-:Y:S08]  /*6ab0*/  HMMA.16816.F32 R16, R12.reuse, R112, RZ ;  /* 0x000000700c10723c */ /* 0x050ff000000018ff */
[----:B------:R-:W-:Y:S01]  /*6ac0*/  HMMA.16816.F32 R12, R12, R114, RZ ;  /* 0x000000720c0c723c */ /* 0x000fe200000018ff */
[----:B------:R-:W2:Y:S07]  /*6ad0*/  LDSM.16.M88.4 R112, [R135] ;  /* 0x000000008770783b */ /* 0x000eae0000000200 */
        /* <DEDUP_REMOVED lines=18> */
[----:B------:R-:W-:Y:S07]  /*6c00*/  LDSM.16.M88.4 R108, [R133] ;  /* 0x00000000856c783b */ /* 0x000fee0000000200 */
[C---:B---3--:R-:W-:Y:S08]  /*6c10*/  HMMA.16816.F32 R24, R112.reuse, R100, R24 ;  /* 0x000000647018723c */ /* 0x048ff00000001818 */
        /* <DEDUP_REMOVED lines=27> */
[----:B------:R-:W1:Y:S07]  /*6dd0*/  LDSM.16.M88.4 R100, [R145+0x2000] ;  /* 0x002000009164783b */ /* 0x000e6e0000000200 */
        /* <DEDUP_REMOVED lines=9> */
[----:B------:R-:W-:Y:S07]  /*6e70*/  LDSM.16.M88.4 R112, [R140+0x6800] ;  /* 0x006800008c70783b */ /* 0x000fee0000000200 */
[C---:B---3--:R-:W-:Y:S08]  /*6e80*/  HMMA.16816.F32 R32, R100.reuse, R116, R32 ;  /* 0x000000746420723c */ /* 0x048ff00000001820 */
[C---:B------:R-:W-:Y:S01]  /*6e90*/  HMMA.16816.F32 R28, R100.reuse, R118, R28 ;  /* 0x00000076641c723c */ /* 0x040fe2000000181c */
[----:B------:R-:W-:Y:S07]  /*6ea0*/  LDSM.16.M88.4 R116, [R140+0x6000] ;  /* 0x006000008c74783b */ /* 0x000fee0000000200 */
[C---:B-1----:R-:W-:Y:S08]  /*6eb0*/  HMMA.16816.F32 R16, R100.reuse, R108, R16 ;  /* 0x0000006c6410723c */ /* 0x042ff00000001810 */
[----:B------:R-:W-:Y:S01]  /*6ec0*/  HMMA.16816.F32 R12, R100, R110, R12 ;  /* 0x0000006e640c723c */ /* 0x000fe2000000180c */
[----:B------:R-:W1:Y:S04]  /*6ed0*/  LDSM.16.M88.4 R108, [R143+0x2000] ;  /* 0x002000008f6c783b */ /* 0x000e680000000200 */
[----:B------:R-:W2:Y:S03]  /*6ee0*/  LDSM.16.M88.4 R100, [R140+0x7000] ;  /* 0x007000008c64783b */ /* 0x000ea60000000200 */
        /* <DEDUP_REMOVED lines=9> */
[C---:B-1----:R-:W-:Y:S08]  /*6f80*/  HMMA.16816.F32 R16, R108.reuse, R112, R16 ;  /* 0x000000706c10723c */ /* 0x042ff00000001810 */
[----:B------:R-:W-:Y:S01]  /*6f90*/  HMMA.16816.F32 R12, R108, R114, R12 ;  /* 0x000000726c0c723c */ /* 0x000fe2000000180c */
[----:B------:R-:W1:Y:S04]  /*6fa0*/  LDSM.16.M88.4 R108, [R133+0x3000] ;  /* 0x00300000856c783b */ /* 0x000e680000000200 */
[----:B------:R-:W3:Y:S03]  /*6fb0*/  LDSM.16.M88.4 R112, [R133+0x2800] ;  /* 0x002800008570783b */ /* 0x000ee60000000200 */
[C---:B--2---:R-:W-:Y:S08]  /*6fc0*/  HMMA.16816.F32 R8, R116.reuse, R100, R8 ;  /* 0x000000647408723c */ /* 0x044ff00000001808 */
[----:B------:R-:W-:Y:S01]  /*6fd0*/  HMMA.16816.F32 R4, R116, R102, R4 ;  /* 0x000000667404723c */ /* 0x000fe20000001804 */
[----:B------:R-:W2:Y:S01]  /*6fe0*/  LDSM.16.M88.4 R100, [R133+0x3800] ;  /* 0x003800008564783b */ /* 0x000ea20000000200 */
[----:B------:R-:W-:-:S06]  /*6ff0*/  DEPBAR.LE SB0, 0x0 ;  /* 0x000080000000791a */ /* 0x000fcc0000000000 */
[C---:B-1----:R-:W-:Y:S07]  /*7000*/  HMMA.16816.F32 R24, R116.reuse, R108, R24 ;  /* 0x0000006c7418723c */ /* 0x042fee0000001818 */
[----:B------:R-:W-:Y:S01]  /*7010*/  IMAD R109, R156, 0x40, R155 ;  /* 0x000000409c6d7824 */ /* 0x000fe200078e029b */
[----:B------:R-:W-:Y:S04]  /*7020*/  HMMA.16816.F32 R20, R116, R110, R20 ;  /* 0x0000006e7414723c */ /* 0x000fe80000001814 */
[----:B------:R-:W-:-:S04]  /*7030*/  IADD3 R173, R109, 0x9, RZ ;  /* 0x000000096dad7810 */ /* 0x000fc80007ffe0ff */
[----:B------:R-:W-:Y:S01]  /*7040*/  FMUL.FTZ R4, R4, c[0x0][0x2ec] ;  /* 0x0000bb0004047a20 */ /* 0x000fe20000410000 */
[C---:B---3--:R-:W-:Y:S01]  /*7050*/  HMMA.16816.F32 R32, R116.reuse, R112, R32 ;  /* 0x000000707420723c */ /* 0x048fe20000001820 */
[----:B------:R-:W-:Y:S01]  /*7060*/  FMUL.FTZ R6, R6, c[0x0][0x2ec] ;  /* 0x0000bb0006067a20 */ /* 0x000fe20000410000 */
[----:B------:R-:W-:Y:S01]  /*7070*/  IADD3 R111, R109, 0x8, RZ ;  /* 0x000000086d6f7810 */ /* 0x000fe20007ffe0ff */
[----:B------:R-:W-:Y:S02]  /*7080*/  FMUL.FTZ R5, R5, c[0x0][0x2ec] ;  /* 0x0000bb0005057a20 */ /* 0x000fe40000410000 */
[----:B------:R-:W-:Y:S01]  /*7090*/  FMUL.FTZ R7, R7, c[0x0][0x2ec] ;  /* 0x0000bb0007077a20 */ /* 0x000fe20000410000 */
[----:B------:R-:W-:Y:S01]  /*70a0*/  MUFU.TANH R4, R4 ;  /* 0x0000000400047308 */ /* 0x000fe20000002400 */
[----:B------:R-:W-:Y:S01]  /*70b0*/  ISETP.GE.AND P3, PT, R111, R122, PT ;  /* 0x0000007a6f00720c */ /* 0x000fe20003f66270 */
[----:B------:R-:W-:Y:S01]  /*70c0*/  HMMA.16816.F32 R28, R116, R114, R28 ;  /* 0x00000072741c723c */ /* 0x000fe2000000181c */
[----:B------:R-:W-:Y:S01]  /*70d0*/  FMUL.FTZ R165, R27, c[0x0][0x2ec] ;  /* 0x0000bb001ba57a20 */ /* 0x000fe20000410000 */
[----:B------:R-:W-:Y:S01]  /*70e0*/  ISETP.GE.AND P5, PT, R111, R104, PT ;  /* 0x000000686f00720c */ /* 0x000fe20003fa6270 */
[----:B------:R-:W-:-:S02]  /*70f0*/  FMUL.FTZ R24, R24, c[0x0][0x2ec] ;  /* 0x0000bb0018187a20 */ /* 0x000fc40000410000 */
[----:B------:R-:W-:Y:S01]  /*7100*/  FMUL.FTZ R26, R26, c[0x0][0x2ec] ;  /* 0x0000bb001a1a7a20 */ /* 0x000fe20000410000 */
[----:B------:R-:W-:Y:S01]  /*7110*/  MUFU.TANH R6, R6 ;  /* 0x0000000600067308 */ /* 0x000fe20000002400 */
[----:B------:R-:W-:Y:S01]  /*7120*/  IADD3 R115, R109, 0x1, RZ ;  /* 0x000000016d737810 */ /* 0x000fe20007ffe0ff */
[C---:B--2---:R-:W-:Y:S01]  /*7130*/  HMMA.16816.F32 R16, R116.reuse, R100, R16 ;  /* 0x000000647410723c */ /* 0x044fe20000001810 */
[----:B------:R-:W-:Y:S02]  /*7140*/  FMUL.FTZ R27, R21, c[0x0][0x2ec] ;  /* 0x0000bb00151b7a20 */ /* 0x000fe40000410000 */
[----:B------:R-:W-:Y:S01]  /*7150*/  FMUL.FTZ R20, R20, c[0x0][0x2ec] ;  /* 0x0000bb0014147a20 */ /* 0x000fe20000410000 */
[----:B------:R-:W-:Y:S01]  /*7160*/  ISETP.GE.AND P6, PT, R115, R122, PT ;  /* 0x0000007a7300720c */ /* 0x000fe20003fc6270 */
[----:B------:R-:W-:Y:S01]  /*7170*/  FMUL.FTZ R22, R22, c[0x0][0x2ec] ;  /* 0x0000bb0016167a20 */ /* 0x000fe20000410000 */
[----:B------:R1:W-:Y:S01]  /*7180*/  I2F R113, R115 ;  /* 0x0000007300717306 */ /* 0x0003e20000201400 */
[----:B------:R-:W-:Y:S01]  /*7190*/  FMUL.FTZ R101, R8, c[0x0][0x2ec] ;  /* 0x0000bb0008657a20 */ /* 0x000fe20000410000 */
[----:B------:R-:W-:Y:S01]  /*71a0*/  HMMA.16816.F32 R12, R116, R102, R12 ;  /* 0x00000066740c723c */ /* 0x000fe2000000180c */
[----:B------:R-:W-:Y:S01]  /*71b0*/  FMUL.FTZ R8, R9, c[0x0][0x2ec] ;  /* 0x0000bb0009087a20 */ /* 0x000fe20000410000 */
[----:B------:R-:W-:Y:S01]  /*71c0*/  ISETP.GE.AND P4, PT, R115, R104, PT ;  /* 0x000000687300720c */ /* 0x000fe20003f86270 */
[----:B------:R-:W-:-:S02]  /*71d0*/  FMUL.FTZ R9, R10, c[0x0][0x2ec] ;  /* 0x0000bb000a097a20 */ /* 0x000fc40000410000 */
[----:B------:R-:W-:Y:S01]  /*71e0*/  FMUL.FTZ R10, R11, c[0x0][0x2ec] ;  /* 0x0000bb000b0a7a20 */ /* 0x000fe20000410000 */
[----:B------:R2:W3:Y:S01]  /*71f0*/  I2F R103, R111 ;  /* 0x0000006f00677306 */ /* 0x0004e20000201400 */
[----:B------:R-:W-:Y:S02]  /*7200*/  FMUL.FTZ R119, R33, c[0x0][0x2ec] ;  /* 0x0000bb0021777a20 */ /* 0x000fe40000410000 */
[----:B------:R-:W-:Y:S02]  /*7210*/  FMUL.FTZ R171, R35, c[0x0][0x2ec] ;  /* 0x0000bb0023ab7a20 */ /* 0x000fe40000410000 */
[----:B------:R-:W-:Y:S02]  /*7220*/  FMUL.FTZ R169, R31, c[0x0][0x2ec] ;  /* 0x0000bb001fa97a20 */ /* 0x000fe40000410000 */
[----:B------:R-:W-:Y:S01]  /*7230*/  FMUL.FTZ R31, R25, c[0x0][0x2ec] ;  /* 0x0000bb00191f7a20 */ /* 0x000fe20000410000 */
[----:B------:R-:W4:Y:S01]  /*7240*/  MUFU.TANH R8, R8 ;  /* 0x0000000800087308 */ /* 0x000f220000002400 */
[----:B------:R-:W-:Y:S01]  /*7250*/  FMUL.FTZ R34, R34, c[0x0][0x2ec] ;  /* 0x0000bb0022227a20 */ /* 0x000fe20000410000 */
[----:B-1----:R-:W-:Y:S01]  /*7260*/  IADD3 R115, R109, 0x18, RZ ;  /* 0x000000186d737810 */ /* 0x002fe20007ffe0ff */
[----:B------:R-:W-:-:S02]  /*7270*/  FMUL.FTZ R21, R16, c[0x0][0x2ec] ;  /* 0x0000bb0010157a20 */ /* 0x000fc40000410000 */
[----:B------:R-:W-:Y:S02]  /*7280*/  FMUL.FTZ R32, R32, c[0x0][0x2ec] ;  /* 0x0000bb0020207a20 */ /* 0x000fe40000410000 */
[----:B------:R-:W-:Y:S01]  /*7290*/  FMUL.FTZ R28, R28, c[0x0][0x2ec] ;  /* 0x0000bb001c1c7a20 */ /* 0x000fe20000410000 */
[----:B------:R-:W1:Y:S01]  /*72a0*/  MUFU.TANH R10, R10 ;  /* 0x0000000a000a7308 */ /* 0x000e620000002400 */
[----:B--2---:R-:W-:Y:S01]  /*72b0*/  IADD3 R111, R109, 0x11, RZ ;  /* 0x000000116d6f7810 */ /* 0x004fe20007ffe0ff */
[CC--:B---3--:R-:W-:Y:S02]  /*72c0*/  FFMA.FTZ R4, R0.reuse, R103.reuse, R4 ;  /* 0x0000006700047223 */ /* 0x0c8fe40000010004 */
[----:B------:R-:W-:Y:S02]  /*72d0*/  FFMA.FTZ R6, R0, R103, R6 ;  /* 0x0000006700067223 */ /* 0x000fe40000010006 */
[----:B------:R-:W-:Y:S02]  /*72e0*/  FMUL.FTZ R103, R18, c[0x0][0x2ec] ;  /* 0x0000bb0012677a20 */ /* 0x000fe40000410000 */
[----:B------:R-:W-:Y:S01]  /*72f0*/  MUFU.TANH R5, R5 ;  /* 0x0000000500057308 */ /* 0x000fe20000002400 */
[----:B----4-:R-:W-:Y:S01]  /*7300*/  FFMA.FTZ R11, R0, R113, R8 ;  /* 0x00000071000b7223 */ /* 0x010fe20000010008 */
[----:B------:R-:W-:Y:S01]  /*7310*/  FSEL R6, R6, -INF , !P5 ;  /* 0xff80000006067808 */ /* 0x000fe20006800000 */
[----:B------:R-:W-:-:S02]  /*7320*/  FMUL.FTZ R30, R30, c[0x0][0x2ec] ;  /* 0x0000bb001e1e7a20 */ /* 0x000fc40000410000 */
[----:B------:R-:W-:Y:S01]  /*7330*/  FMUL.FTZ R35, R29, c[0x0][0x2ec] ;  /* 0x0000bb001d237a20 */ /* 0x000fe20000410000 */
[----:B------:R-:W-:Y:S01]  /*7340*/  FSEL R11, R11, -INF , !P6 ;  /* 0xff8000000b0b7808 */ /* 0x000fe20007000000 */
[----:B------:R-:W-:Y:S01]  /*7350*/  FMUL.FTZ R23, R23, c[0x0][0x2ec] ;  /* 0x0000bb0017177a20 */ /* 0x000fe20000410000 */
[----:B------:R-:W-:Y:S01]  /*7360*/  MUFU.TANH R7, R7 ;  /* 0x0000000700077308 */ /* 0x000fe20000002400 */
[----:B-1----:R-:W-:Y:S01]  /*7370*/  FFMA.FTZ R8, R0, R113, R10 ;  /* 0x0000007100087223 */ /* 0x002fe2000001000a */
[----:B------:R-:W-:Y:S01]  /*7380*/  IADD3 R113, R109, 0x10, RZ ;  /* 0x000000106d717810 */ /* 0x000fe20007ffe0ff */
[----:B------:R-:W-:Y:S01]  /*7390*/  FMUL.FTZ R19, R19, c[0x0][0x2ec] ;  /* 0x0000bb0013137a20 */ /* 0x000fe20000410000 */
[----:B------:R-:W-:Y:S01]  /*73a0*/  ISETP.GE.AND P6, PT, R173, R122, PT ;  /* 0x0000007aad00720c */ /* 0x000fe20003fc6270 */
[----:B------:R-:W-:Y:S01]  /*73b0*/  FMUL.FTZ R17, R17, c[0x0][0x2ec] ;  /* 0x0000bb0011117a20 */ /* 0x000fe20000410000 */
[----:B------:R-:W-:Y:S01]  /*73c0*/  FSEL R8, R8, -INF , !P4 ;  /* 0xff80000008087808 */ /* 0x000fe20006000000 */
[----:B------:R-:W-:Y:S01]  /*73d0*/  FMUL.FTZ R13, R13, c[0x0][0x2ec] ;  /* 0x0000bb000d0d7a20 */ /* 0x000fe20000410000 */
[----:B------:R-:W1:Y:S01]  /*73e0*/  I2F R16, R173 ;  /* 0x000000ad00107306 */ /* 0x000e620000201400 */
[-C--:B------:R-:W-:Y:S01]  /*73f0*/  ISETP.GE.AND P4, PT, R173, R104.reuse, PT ;  /* 0x00000068ad00720c */ /* 0x080fe20003f86270 */
[----:B------:R-:W-:Y:S01]  /*7400*/  FMUL.FTZ R15, R15, c[0x0][0x2ec] ;  /* 0x0000bb000f0f7a20 */ /* 0x000fe20000410000 */
[----:B------:R-:W-:-:S05]  /*7410*/  ISETP.GE.AND P5, PT, R113, R104, PT ;  /* 0x000000687100720c */ /* 0x000fca0003fa6270 */
[----:B------:R-:W-:Y:S08]  /*7420*/  MUFU.TANH R25, R20 ;  /* 0x0000001400197308 */ /* 0x000ff00000002400 */
[----:B------:R-:W-:Y:S01]  /*7430*/  MUFU.TANH R119, R119 ;  /* 0x0000007700777308 */ /* 0x000fe20000002400 */
[CC--:B-1----:R-:W-:Y:S02]  /*7440*/  FFMA.FTZ R5, R0.reuse, R16.reuse, R5 ;  /* 0x0000001000057223 */ /* 0x0c2fe40000010005 */
[----:B------:R-:W-:Y:S01]  /*7450*/  FFMA.FTZ R18, R0, R16, R7 ;  /* 0x0000001000127223 */ /* 0x000fe20000010007 */
[----:B------:R-:W-:-:S02]  /*7460*/  FSEL R7, R4, -INF , !P3 ;  /* 0xff80000004077808 */ /* 0x000fc40005800000 */
[----:B------:R-:W-:Y:S02]  /*7470*/  FSEL R5, R5, -INF , !P6 ;  /* 0xff80000005057808 */ /* 0x000fe40007000000 */
[----:B------:R-:W-:Y:S01]  /*7480*/  MUFU.TANH R171, R171 ;  /* 0x000000ab00ab7308 */ /* 0x000fe20000002400 */
[----:B------:R-:W-:Y:S02]  /*7490*/  FSEL R4, R18, -INF , !P4 ;  /* 0xff80000012047808 */ /* 0x000fe40006000000 */
[C---:B------:R-:W-:Y:S02]  /*74a0*/  ISETP.GE.AND P6, PT, R111.reuse, R122, PT ;  /* 0x0000007a6f00720c */ /* 0x040fe40003fc6270 */
[----:B------:R-:W-:Y:S02]  /*74b0*/  ISETP.GE.AND P4, PT, R111, R104, PT ;  /* 0x000000686f00720c */ /* 0x000fe40003f86270 */
[----:B------:R-:W-:Y:S01]  /*74c0*/  ISETP.GE.AND P3, PT, R113, R122, PT ;  /* 0x0000007a7100720c */ /* 0x000fe20003f66270 */
[----:B------:R1:W2:Y:S08]  /*74d0*/  I2F R20, R111 ;  /* 0x0000006f00147306 */ /* 0x0002b00000201400 */
[----:B------:R-:W-:Y:S08]  /*74e0*/  MUFU.TANH R129, R34 ;  /* 0x0000002200817308 */ /* 0x000ff00000002400 */
[----:B------:R-:W3:Y:S01]  /*74f0*/  I2F R10, R113 ;  /* 0x00000071000a7306 */ /* 0x000ee20000201400 */
[----:B-1----:R-:W-:Y:S01]  /*7500*/  IADD3 R111, R109, 0x19, RZ ;  /* 0x000000196d6f7810 */ /* 0x002fe20007ffe0ff */
[----:B--2---:R-:W-:-:S02]  /*7510*/  FFMA.FTZ R119, R0, R20, R119 ;  /* 0x0000001400777223 */ /* 0x004fc40000010077 */
[----:B------:R-:W-:-:S04]  /*7520*/  FFMA.FTZ R171, R0, R20, R171 ;  /* 0x0000001400ab7223 */ /* 0x000fc800000100ab */
[----:B------:R-:W1:Y:S01]  /*7530*/  MUFU.TANH R117, R32 ;  /* 0x0000002000757308 */ /* 0x000e620000002400 */
[----:B------:R-:W-:Y:S02]  /*7540*/  FSEL R184, R171, -INF , !P4 ;  /* 0xff800000abb87808 */ /* 0x000fe40006000000 */
[----:B------:R-:W-:-:S05]  /*7550*/  ISETP.GE.AND P4, PT, R111, R104, PT ;  /* 0x000000686f00720c */ /* 0x000fca0003f86270 */
[----:B------:R-:W-:Y:S01]  /*7560*/  MUFU.TANH R33, R28 ;  /* 0x0000001c00217308 */ /* 0x000fe20000002400 */
[C---:B---3--:R-:W-:Y:S01]  /*7570*/  FFMA.FTZ R128, R0.reuse, R10, R129 ;  /* 0x0000000a00807223 */ /* 0x048fe20000010081 */
[----:B------:R-:W-:Y:S02]  /*7580*/  IADD3 R113, R109, 0x20, RZ ;  /* 0x000000206d717810 */ /* 0x000fe40007ffe0ff */
[----:B------:R-:W-:Y:S02]  /*7590*/  FSEL R129, R119, -INF , !P6 ;  /* 0xff80000077817808 */ /* 0x000fe40007000000 */
[----:B------:R-:W-:Y:S02]  /*75a0*/  ISETP.GE.AND P6, PT, R111, R122, PT ;  /* 0x0000007a6f00720c */ /* 0x000fe40003fc6270 */
[----:B------:R-:W-:Y:S01]  /*75b0*/  MUFU.TANH R127, R30 ;  /* 0x0000001e007f7308 */ /* 0x000fe20000002400 */
[----:B-1----:R-:W-:Y:S01]  /*75c0*/  FFMA.FTZ R117, R0, R10, R117 ;  /* 0x0000000a00757223 */ /* 0x002fe20000010075 */
[----:B------:R-:W-:-:S02]  /*75d0*/  FSEL R128, R128, -INF , !P5 ;  /* 0xff80000080807808 */ /* 0x000fc40006800000 */
[----:B------:R-:W-:Y:S02]  /*75e0*/  ISETP.GE.AND P5, PT, R115, R104, PT ;  /* 0x000000687300720c */ /* 0x000fe40003fa6270 */
[----:B------:R-:W-:Y:S02]  /*75f0*/  FSEL R177, R117, -INF , !P3 ;  /* 0xff80000075b17808 */ /* 0x000fe40005800000 */
[----:B------:R-:W1:Y:S01]  /*7600*/  I2F R16, R115 ;  /* 0x0000007300107306 */ /* 0x000e620000201400 */
[----:B------:R-:W-:-:S07]  /*7610*/  ISETP.GE.AND P3, PT, R115, R122, PT ;  /* 0x0000007a7300720c */ /* 0x000fce0003f66270 */
[----:B------:R-:W-:Y:S08]  /*7620*/  MUFU.TANH R35, R35 ;  /* 0x0000002300237308 */ /* 0x000ff00000002400 */
[----:B------:R2:W3:Y:S01]  /*7630*/  I2F R18, R111 ;  /* 0x0000006f00127306 */ /* 0x0004e20000201400 */
[CC--:B-1----:R-:W-:Y:S01]  /*7640*/  FFMA.FTZ R175, R0.reuse, R16.reuse, R33 ;  /* 0x0000001000af7223 */ /* 0x0c2fe20000010021 */
[----:B------:R-:W-:Y:S01]  /*7650*/  IADD3 R115, R109, 0x28, RZ ;  /* 0x000000286d737810 */ /* 0x000fe20007ffe0ff */
[----:B------:R-:W-:-:S02]  /*7660*/  FFMA.FTZ R127, R0, R16, R127 ;  /* 0x00000010007f7223 */ /* 0x000fc4000001007f */
[----:B------:R-:W-:Y:S01]  /*7670*/  FMUL.FTZ R33, R12, c[0x0][0x2ec] ;  /* 0x0000bb000c217a20 */ /* 0x000fe20000410000 */
[----:B------:R-:W-:Y:S02]  /*7680*/  FSEL R175, R175, -INF , !P3 ;  /* 0xff800000afaf7808 */ /* 0x000fe40005800000 */
[----:B------:R-:W-:Y:S01]  /*7690*/  MUFU.TANH R29, R24 ;  /* 0x00000018001d7308 */ /* 0x000fe20000002400 */
[----:B------:R-:W-:Y:S02]  /*76a0*/  FSEL R182, R127, -INF , !P5 ;  /* 0xff8000007fb67808 */ /* 0x000fe40006800000 */
[C---:B------:R-:W-:Y:S02]  /*76b0*/  ISETP.GE.AND P3, PT, R113.reuse, R122, PT ;  /* 0x0000007a7100720c */ /* 0x040fe40003f66270 */
[----:B------:R-:W-:Y:S02]  /*76c0*/  ISETP.GE.AND P5, PT, R113, R104, PT ;  /* 0x000000687100720c */ /* 0x000fe40003fa6270 */
[----:B--2---:R-:W-:Y:S01]  /*76d0*/  IADD3 R111, R109, 0x21, RZ ;  /* 0x000000216d6f7810 */ /* 0x004fe20007ffe0ff */
[----:B------:R-:W-:Y:S01]  /*76e0*/  MUFU.TANH R131, R26 ;  /* 0x0000001a00837308 */ /* 0x000fe20000002400 */
[----:B---3--:R-:W-:-:S05]  /*76f0*/  FFMA.FTZ R35, R0, R18, R35 ;  /* 0x0000001200237223 */ /* 0x008fca0000010023 */
[----:B------:R-:W-:Y:S02]  /*7700*/  FSEL R127, R35, -INF , !P6 ;  /* 0xff800000237f7808 */ /* 0x000fe40007000000 */
[----:B------:R-:W1:Y:S01]  /*7710*/  I2F R10, R113 ;  /* 0x00000071000a7306 */ /* 0x000e620000201400 */
[----:B------:R-:W-:Y:S02]  /*7720*/  IADD3 R35, R109, 0x29, RZ ;  /* 0x000000296d237810 */ /* 0x000fe40007ffe0ff */
[----:B------:R-:W-:-:S05]  /*7730*/  ISETP.GE.AND P6, PT, R111, R122, PT ;  /* 0x0000007a6f00720c */ /* 0x000fca0003fc6270 */
[----:B------:R-:W2:Y:S08]  /*7740*/  MUFU.TANH R169, R169 ;  /* 0x000000a900a97308 */ /* 0x000eb00000002400 */
[----:B------:R-:W-:Y:S01]  /*7750*/  MUFU.TANH R31, R31 ;  /* 0x0000001f001f7308 */ /* 0x000fe20000002400 */
[CC--:B-1----:R-:W-:Y:S02]  /*7760*/  FFMA.FTZ R173, R0.reuse, R10.reuse, R29 ;  /* 0x0000000a00ad7223 */ /* 0x0c2fe4000001001d */
[----:B------:R-:W-:-:S02]  /*7770*/  FFMA.FTZ R131, R0, R10, R131 ;  /* 0x0000000a00837223 */ /* 0x000fc40000010083 */
[----:B------:R-:W-:Y:S01]  /*7780*/  FMUL.FTZ R29, R14, c[0x0][0x2ec] ;  /* 0x0000bb000e1d7a20 */ /* 0x000fe20000410000 */
[----:B------:R-:W-:Y:S02]  /*7790*/  FSEL R173, R173, -INF , !P3 ;  /* 0xff800000adad7808 */ /* 0x000fe40005800000 */
[----:B------:R-:W1:Y:S01]  /*77a0*/  I2F R16, R111 ;  /* 0x0000006f00107306 */ /* 0x000e620000201400 */
[----:B--2---:R-:W-:Y:S01]  /*77b0*/  FFMA.FTZ R169, R0, R18, R169 ;  /* 0x0000001200a97223 */ /* 0x004fe200000100a9 */
[----:B------:R-:W-:Y:S02]  /*77c0*/  ISETP.GE.AND P3, PT, R115, R122, PT ;  /* 0x0000007a7300720c */ /* 0x000fe40003f66270 */
[----:B------:R-:W-:Y:S02]  /*77d0*/  FSEL R178, R131, -INF , !P5 ;  /* 0xff80000083b27808 */ /* 0x000fe40006800000 */
[----:B------:R-:W-:Y:S01]  /*77e0*/  FSEL R180, R169, -INF , !P4 ;  /* 0xff800000a9b47808 */ /* 0x000fe20006000000 */
[----:B------:R-:W-:Y:S01]  /*77f0*/  IMAD.MOV.U32 R169, RZ, RZ, R125 ;  /* 0x000000ffffa97224 */ /* 0x000fe200078e007d */
[----:B------:R-:W-:Y:S01]  /*7800*/  MUFU.TANH R123, R22 ;  /* 0x00000016007b7308 */ /* 0x000fe20000002400 */
[----:B------:R-:W-:-:S02]  /*7810*/  ISETP.GE.AND P4, PT, R111, R104, PT ;  /* 0x000000686f00720c */ /* 0x000fc40003f86270 */
[----:B------:R-:W-:-:S05]  /*7820*/  ISETP.GE.AND P5, PT, R115, R104, PT ;  /* 0x000000687300720c */ /* 0x000fca0003fa6270 */
[----:B------:R-:W2:Y:S01]  /*7830*/  I2F R12, R115 ;  /* 0x00000073000c7306 */ /* 0x000ea20000201400 */
[----:B-1----:R-:W-:Y:S01]  /*7840*/  FFMA.FTZ R31, R0, R16, R31 ;  /* 0x00000010001f7223 */ /* 0x002fe2000001001f */
[----:B------:R-:W-:-:S04]  /*7850*/  IADD3 R111, R109, 0x30, RZ ;  /* 0x000000306d6f7810 */ /* 0x000fc80007ffe0ff */
[----:B------:R-:W-:Y:S02]  /*7860*/  FSEL R171, R31, -INF , !P6 ;  /* 0xff8000001fab7808 */ /* 0x000fe40007000000 */
[----:B------:R-:W-:Y:S01]  /*7870*/  MUFU.TANH R27, R27 ;  /* 0x0000001b001b7308 */ /* 0x000fe20000002400 */
[----:B------:R-:W-:Y:S02]  /*7880*/  IADD3 R31, R109, 0x31, RZ ;  /* 0x000000316d1f7810 */ /* 0x000fe40007ffe0ff */
[----:B------:R-:W-:-:S05]  /*7890*/  ISETP.GE.AND P6, PT, R35, R122, PT ;  /* 0x0000007a2300720c */ /* 0x000fca0003fc6270 */
[----:B------:R-:W-:Y:S01]  /*78a0*/  MUFU.TANH R23, R23 ;  /* 0x0000001700177308 */ /* 0x000fe20000002400 */
[CC--:B--2---:R-:W-:Y:S02]  /*78b0*/  FFMA.FTZ R25, R0.reuse, R12.reuse, R25 ;  /* 0x0000000c00197223 */ /* 0x0c4fe40000010019 */
[----:B------:R-:W-:-:S05]  /*78c0*/  FFMA.FTZ R123, R0, R12, R123 ;  /* 0x0000000c007b7223 */ /* 0x000fca000001007b */
[----:B------:R-:W1:Y:S01]  /*78d0*/  I2F R10, R35 ;  /* 0x00000023000a7306 */ /* 0x000e620000201400 */
[----:B------:R-:W-:Y:S02]  /*78e0*/  FSEL R174, R123, -INF , !P5 ;  /* 0xff8000007bae7808 */ /* 0x000fe40006800000 */
[----:B------:R-:W-:-:S05]  /*78f0*/  ISETP.GE.AND P5, PT, R111, R104, PT ;  /* 0x000000686f00720c */ /* 0x000fca0003fa6270 */
[----:B------:R-:W2:Y:S08]  /*7900*/  MUFU.TANH R165, R165 ;  /* 0x000000a500a57308 */ /* 0x000eb00000002400 */
[----:B------:R-:W-:Y:S01]  /*7910*/  MUFU.TANH R21, R21 ;  /* 0x0000001500157308 */ /* 0x000fe20000002400 */
[CC--:B-1----:R-:W-:Y:S02]  /*7920*/  FFMA.FTZ R27, R0.reuse, R10.reuse, R27 ;  /* 0x0000000a001b7223 */ /* 0x0c2fe4000001001b */
[----:B------:R-:W-:Y:S01]  /*7930*/  FFMA.FTZ R164, R0, R10, R23 ;  /* 0x0000000a00a47223 */ /* 0x000fe20000010017 */
[----:B------:R-:W-:-:S02]  /*7940*/  IADD3 R23, R109, 0x38, RZ ;  /* 0x000000386d177810 */ /* 0x000fc40007ffe0ff */
[----:B------:R-:W-:Y:S02]  /*7950*/  FSEL R131, R27, -INF , !P6 ;  /* 0xff8000001b837808 */ /* 0x000fe40007000000 */
[----:B------:R-:W-:Y:S01]  /*7960*/  MUFU.TANH R19, R19 ;  /* 0x0000001300137308 */ /* 0x000fe20000002400 */
[----:B--2---:R-:W-:Y:S01]  /*7970*/  FFMA.FTZ R165, R0, R16, R165 ;  /* 0x0000001000a57223 */ /* 0x004fe200000100a5 */
[----:B------:R-:W-:-:S04]  /*7980*/  ISETP.GE.AND P6, PT, R31, R122, PT ;  /* 0x0000007a1f00720c */ /* 0x000fc80003fc6270 */
[----:B------:R-:W-:Y:S02]  /*7990*/  FSEL R176, R165, -INF , !P4 ;  /* 0xff800000a5b07808 */ /* 0x000fe40006000000 */
[----:B------:R-:W1:Y:S01]  /*79a0*/  I2F R14, R111 ;  /* 0x0000006f000e7306 */ /* 0x000e620000201400 */
[----:B------:R-:W-:Y:S02]  /*79b0*/  FSEL R165, R25, -INF , !P3 ;  /* 0xff80000019a57808 */ /* 0x000fe40005800000 */
[----:B------:R-:W-:Y:S02]  /*79c0*/  ISETP.GE.AND P3, PT, R111, R122, PT ;  /* 0x0000007a6f00720c */ /* 0x000fe40003f66270 */
[----:B------:R-:W-:-:S03]  /*79d0*/  ISETP.GE.AND P4, PT, R35, R104, PT ;  /* 0x000000682300720c */ /* 0x000fc60003f86270 */
[----:B------:R-:W2:Y:S01]  /*79e0*/  I2F R12, R31 ;  /* 0x0000001f000c7306 */ /* 0x000ea20000201400 */
[----:B------:R-:W-:Y:S02]  /*79f0*/  FSEL R164, R164, -INF , !P4 ;  /* 0xff800000a4a47808 */ /* 0x000fe40006000000 */
[----:B------:R-:W-:-:S05]  /*7a00*/  ISETP.GE.AND P4, PT, R31, R104, PT ;  /* 0x000000681f00720c */ /* 0x000fca0003f86270 */
[----:B------:R-:W3:Y:S01]  /*7a10*/  MUFU.TANH R17, R17 ;  /* 0x0000001100117308 */ /* 0x000ee20000002400 */
[----:B-1----:R-:W-:-:S05]  /*7a20*/  FFMA.FTZ R21, R0, R14, R21 ;  /* 0x0000000e00157223 */ /* 0x002fca0000010015 */
[----:B------:R-:W-:Y:S02]  /*7a30*/  FSEL R118, R21, -INF , !P3 ;  /* 0xff80000015767808 */ /* 0x000fe40005800000 */
[----:B------:R-:W-:Y:S01]  /*7a40*/  MUFU.TANH R101, R101 ;  /* 0x0000006500657308 */ /* 0x000fe20000002400 */
[----:B--2---:R-:W-:Y:S01]  /*7a50*/  FFMA.FTZ R116, R0, R12, R19 ;  /* 0x0000000c00747223 */ /* 0x004fe20000010013 */
[C---:B------:R-:W-:Y:S02]  /*7a60*/  IADD3 R19, R109.reuse, 0x39, RZ ;  /* 0x000000396d137810 */ /* 0x040fe40007ffe0ff */
[----:B------:R-:W-:Y:S02]  /*7a70*/  ISETP.GE.AND P3, PT, R109, R122, PT ;  /* 0x0000007a6d00720c */ /* 0x000fe40003f66270 */
[----:B------:R-:W-:Y:S02]  /*7a80*/  FSEL R116, R116, -INF , !P4 ;  /* 0xff80000074747808 */ /* 0x000fe40006000000 */
[----:B------:R-:W1:Y:S01]  /*7a90*/  I2F R10, R109 ;  /* 0x0000006d000a7306 */ /* 0x000e620000201400 */
[----:B---3--:R-:W-:Y:S01]  /*7aa0*/  FFMA.FTZ R123, R0, R12, R17 ;  /* 0x0000000c007b7223 */ /* 0x008fe20000010011 */
[----:B------:R-:W-:-:S04]  /*7ab0*/  ISETP.GE.AND P4, PT, R23, R104, PT ;  /* 0x000000681700720c */ /* 0x000fc80003f86270 */
[----:B------:R-:W-:Y:S02]  /*7ac0*/  FSEL R123, R123, -INF , !P6 ;  /* 0xff8000007b7b7808 */ /* 0x000fe40007000000 */
[----:B------:R-:W2:Y:S01]  /*7ad0*/  MUFU.TANH R9, R9 ;  /* 0x0000000900097308 */ /* 0x000ea20000002400 */
[----:B------:R-:W-:-:S07]  /*7ae0*/  ISETP.GE.AND P6, PT, R23, R122, PT ;  /* 0x0000007a1700720c */ /* 0x000fce0003fc6270 */
[----:B------:R-:W3:Y:S01]  /*7af0*/  MUFU.TANH R103, R103 ;  /* 0x0000006700677308 */ /* 0x000ee20000002400 */
[----:B-1----:R-:W-:-:S07]  /*7b00*/  FFMA.FTZ R101, R0, R10, R101 ;  /* 0x0000000a00657223 */ /* 0x002fce0000010065 */
[----:B------:R-:W-:Y:S01]  /*7b10*/  MUFU.TANH R33, R33 ;  /* 0x0000002100217308 */ /* 0x000fe20000002400 */
[----:B--2---:R-:W-:Y:S01]  /*7b20*/  FFMA.FTZ R9, R0, R10, R9 ;  /* 0x0000000a00097223 */ /* 0x004fe20000010009 */
[----:B------:R-:W-:Y:S01]  /*7b30*/  FSEL R10, R101, -INF , !P3 ;  /* 0xff800000650a7808 */ /* 0x000fe20005800000 */
[----:B------:R-:W-:Y:S01]  /*7b40*/  BAR.SYNC.DEFER_BLOCKING 0x0 ;  /* 0x0000000000007b1d */ /* 0x000fe20000010000 */
[----:B------:R-:W-:Y:S01]  /*7b50*/  ISETP.GT.AND P3, PT, R156, R149, PT ;  /* 0x000000959c00720c */ /* 0x000fe20003f64270 */
[----:B---3--:R-:W-:-:S04]  /*7b60*/  FFMA.FTZ R103, R0, R14, R103 ;  /* 0x0000000e00677223 */ /* 0x008fc80000010067 */
[----:B------:R-:W-:Y:S01]  /*7b70*/  MUFU.TANH R29, R29 ;  /* 0x0000001d001d7308 */ /* 0x000fe20000002400 */
[----:B------:R-:W-:Y:S02]  /*7b80*/  FSEL R103, R103, -INF , !P5 ;  /* 0xff80000067677808 */ /* 0x000fe40006800000 */
[----:B------:R-:W-:-:S05]  /*7b90*/  ISETP.GE.AND P5, PT, R109, R104, PT ;  /* 0x000000686d00720c */ /* 0x000fca0003fa6270 */
[----:B------:R-:W1:Y:S01]  /*7ba0*/  I2F R16, R23 ;  /* 0x0000001700107306 */ /* 0x000e620000201400 */
[----:B------:R-:W-:-:S07]  /*7bb0*/  FSEL R9, R9, -INF , !P5 ;  /* 0xff80000009097808 */ /* 0x000fce0006800000 */
[----:B------:R-:W-:Y:S08]  /*7bc0*/  MUFU.TANH R13, R13 ;  /* 0x0000000d000d7308 */ /* 0x000ff00000002400 */
[----:B------:R-:W2:Y:S01]  /*7bd0*/  I2F R17, R19 ;  /* 0x0000001300117306 */ /* 0x000ea20000201400 */
[CC--:B-1----:R-:W-:Y:S02]  /*7be0*/  FFMA.FTZ R33, R0.reuse, R16.reuse, R33 ;  /* 0x0000001000217223 */ /* 0x0c2fe40000010021 */
[----:B------:R-:W-:-:S03]  /*7bf0*/  FFMA.FTZ R29, R0, R16, R29 ;  /* 0x00000010001d7223 */ /* 0x000fc6000001001d */
[----:B------:R-:W-:Y:S02]  /*7c00*/  FSEL R119, R33, -INF , !P6 ;  /* 0xff80000021777808 */ /* 0x000fe40007000000 */
[----:B------:R-:W1:Y:S01]  /*7c10*/  MUFU.TANH R15, R15 ;  /* 0x0000000f000f7308 */ /* 0x000e620000002400 */
[----:B------:R-:W-:Y:S02]  /*7c20*/  FSEL R102, R29, -INF , !P4 ;  /* 0xff8000001d667808 */ /* 0x000fe40006000000 */
[C---:B------:R-:W-:Y:S02]  /*7c30*/  ISETP.GE.AND P6, PT, R19.reuse, R122, PT ;  /* 0x0000007a1300720c */ /* 0x040fe40003fc6270 */
[----:B------:R-:W-:Y:S01]  /*7c40*/  ISETP.GE.AND P4, PT, R19, R104, PT ;  /* 0x000000681300720c */ /* 0x000fe20003f86270 */
[----:B--2---:R-:W-:-:S05]  /*7c50*/  FFMA.FTZ R13, R0, R17, R13 ;  /* 0x00000011000d7223 */ /* 0x004fca000001000d */
[----:B------:R-:W-:Y:S01]  /*7c60*/  FSEL R122, R13, -INF , !P6 ;  /* 0xff8000000d7a7808 */ /* 0x000fe20007000000 */
[----:B-1----:R-:W-:-:S05]  /*7c70*/  FFMA.FTZ R15, R0, R17, R15 ;  /* 0x00000011000f7223 */ /* 0x002fca000001000f */
[----:B------:R-:W-:Y:S01]  /*7c80*/  FSEL R115, R15, -INF , !P4 ;  /* 0xff8000000f737808 */ /* 0x000fe20006000000 */
[----:B------:R-:W-:Y:S05]  /*7c90*/  @!P3 BRA `(.L_x_7495) ;  /* 0x000008b00000b947 */ /* 0x000fea0003800000 */
[----:B------:R-:W-:Y:S05]  /*7ca0*/  @!P0 BRA `(.L_x_7496) ;  /* 0x000003b000008947 */ /* 0x000fea0003800000 */
[----:B------:R-:W-:Y:S01]  /*7cb0*/  IABS R12, c[0x0][0x2d0] ;  /* 0x0000b400000c7a13 */ /* 0x000fe20000000000 */
[----:B------:R-:W-:Y:S02]  /*7cc0*/  IMAD.SHL.U32 R14, R156, 0x40, RZ ;  /* 0x000000409c0e7824 */ /* 0x000fe400078e00ff */
[----:B------:R-:W-:Y:S01]  /*7cd0*/  IMAD.MOV.U32 R18, RZ, RZ, RZ ;  /* 0x000000ffff127224 */ /* 0x000fe200078e00ff */
[----:B------:R-:W1:Y:S02]  /*7ce0*/  I2F.RP R15, R12 ;  /* 0x0000000c000f7306 */ /* 0x000e640000209400 */
[----:B------:R-:W-:-:S06]  /*7cf0*/  IABS R16, R14 ;  /* 0x0000000e00107213 */ /* 0x000fcc0000000000 */
[----:B-1----:R-:W1:Y:S02]  /*7d00*/  MUFU.RCP R19, R15 ;  /* 0x0000000f00137308 */ /* 0x002e640000001000 */
[----:B-1----:R-:W-:-:S06]  /*7d10*/  IADD3 R19, R19, 0xffffffe, RZ ;  /* 0x0ffffffe13137810 */ /* 0x002fcc0007ffe0ff */
[----:B------:R-:W1:Y:S02]  /*7d20*/  F2I.FTZ.U32.TRUNC.NTZ R19, R19 ;  /* 0x0000001300137305 */ /* 0x000e64000021f000 */
[----:B-1----:R-:W-:-:S04]  /*7d30*/  IMAD.MOV R13, RZ, RZ, -R19 ;  /* 0x000000ffff0d7224 */ /* 0x002fc800078e0a13 */
[----:B------:R-:W-:-:S04]  /*7d40*/  IMAD R13, R13, R12, RZ ;  /* 0x0000000c0d0d7224 */ /* 0x000fc800078e02ff */
[----:B------:R-:W-:Y:S01]  /*7d50*/  IMAD.HI.U32 R13, R19, R13, R18 ;  /* 0x0000000d130d7227 */ /* 0x000fe200078e0012 */
[C---:B------:R-:W-:Y:S02]  /*7d60*/  IADD3 R18, R14.reuse, -0x40, RZ ;  /* 0xffffffc00e127810 */ /* 0x040fe40007ffe0ff */
[----:B------:R-:W-:Y:S02]  /*7d70*/  LOP3.LUT R14, R14, c[0x0][0x2d0], RZ, 0x3c, !PT ;  /* 0x0000b4000e0e7a12 */ /* 0x000fe400078e3cff */
[----:B------:R-:W-:Y:S01]  /*7d80*/  IABS R15, R18 ;  /* 0x00000012000f7213 */ /* 0x000fe20000000000 */
[----:B------:R-:W-:Y:S01]  /*7d90*/  IMAD.HI.U32 R19, R13, R16, RZ ;  /* 0x000000100d137227 */ /* 0x000fe200078e00ff */
[----:B------:R-:W-:-:S03]  /*7da0*/  LOP3.LUT R18, R18, c[0x0][0x2d0], RZ, 0x3c, !PT ;  /* 0x0000b40012127a12 */ /* 0x000fc600078e3cff */
        /* <DEDUP_REMOVED lines=43> */
.L_x_7496:
[----:B------:R-:W-:-:S05]  /*8060*/  IMAD.MOV.U32 R12, RZ, RZ, c[0x0][0x198] ;  /* 0x00006600ff0c7624 */ /* 0x000fca00078e00ff */
[----:B------:R-:W-:-:S04]  /*8070*/  LEA R12, -R12, RZ, 0x6 ;  /* 0x000000ff0c0c7211 */ /* 0x000fc800078e31ff */
[----:B------:R-:W-:Y:S02]  /*8080*/  SHF.R.S32.HI R13, RZ, 0x1f, R12 ;  /* 0x0000001fff0d7819 */ /* 0x000fe4000001140c */
.L_x_7497:
[----:B------:R-:W-:Y:S01]  /*8090*/  @!P1 IADD3 R15, P4, R120, R12, RZ ;  /* 0x0000000c780f9210 */ /* 0x000fe20007f9e0ff */
[----:B------:R1:W-:Y:S01]  /*80a0*/  @P2 STS.128 [R157+0x4000], RZ ;  /* 0x004000ff9d002388 */ /* 0x0003e20000000c00 */
[C---:B------:R-:W-:Y:S01]  /*80b0*/  @!P2 LEA R24, P5, R12.reuse, R168, 0x1 ;  /* 0x000000a80c18a211 */ /* 0x040fe200078a08ff */
[----:B------:R-:W-:Y:S01]  /*80c0*/  BSSY B0, `(.L_x_7498) ;  /* 0x0000045000007945 */ /* 0x000fe20003800000 */
[----:B------:R-:W-:Y:S01]  /*80d0*/  @!P2 IADD3 R17, P6, R151, R12, RZ ;  /* 0x0000000c9711a210 */ /* 0x000fe20007fde0ff */
[--C-:B------:R-:W-:Y:S01]  /*80e0*/  @!P1 IMAD.X R14, R121, 0x1, R13.reuse, P4 ;  /* 0x00000001790e9824 */ /* 0x100fe200020e060d */
[C---:B------:R-:W-:Y:S02]  /*80f0*/  @!P1 LEA R22, P4, R15.reuse, c[0x0][0x168], 0x1 ;  /* 0x00005a000f169a11 */ /* 0x040fe400078808ff */
[--C-:B------:R-:W-:Y:S02]  /*8100*/  @!P2 LEA.HI.X R25, R12, R166, R13.reuse, 0x1, P5 ;  /* 0x000000a60c19a211 */ /* 0x100fe400028f0c0d */
[----:B------:R-:W-:Y:S01]  /*8110*/  @!P1 LEA.HI.X R23, R15, c[0x0][0x16c], R14, 0x1, P4 ;  /* 0x00005b000f179a11 */ /* 0x000fe200020f0c0e */
[----:B------:R-:W-:Y:S01]  /*8120*/  @!P2 IMAD.X R15, R150, 0x1, R13, P6 ;  /* 0x00000001960fa824 */ /* 0x000fe200030e060d */
[----:B------:R-:W-:Y:S01]  /*8130*/  @!P1 IADD3 R19, P5, P4, R120, R12, R151 ;  /* 0x0000000c78139210 */ /* 0x000fe20007cbe097 */
[----:B------:R-:W-:Y:S01]  /*8140*/  @!PT LDS RZ, [RZ] ;  /* 0x00000000fffff984 */ /* 0x000fe20000000800 */
[----:B------:R-:W-:Y:S01]  /*8150*/  @!PT LDS RZ, [RZ] ;  /* 0x00000000fffff984 */ /* 0x000fe20000000800 */
[----:B------:R-:W-:Y:S01]  /*8160*/  @!PT LDS RZ, [RZ] ;  /* 0x00000000fffff984 */ /* 0x000fe20000000800 */
[----:B------:R2:W-:Y:S01]  /*8170*/  @!P2 LDGSTS.E.BYPASS.LTC128B.128 [R157+0x4000], [R24.64] ;  /* 0x04000000189dafae */ /* 0x0005e2000b901d48 */
[----:B------:R-:W-:-:S02]  /*8180*/  @!P2 LEA R20, P6, R17, R168, 0x1 ;  /* 0x000000a81114a211 */ /* 0x000fc400078c08ff */
[-C--:B------:R-:W-:Y:S01]  /*8190*/  @!P1 IADD3.X R14, R121, R13.reuse, R150, P5, P4 ;  /* 0x0000000d790e9210 */ /* 0x080fe20002fe8496 */
[----:B------:R1:W-:Y:S01]  /*81a0*/  @P1 STS.128 [R157+0x6000], RZ ;  /* 0x006000ff9d001388 */ /* 0x0003e20000000c00 */
[----:B------:R-:W-:Y:S02]  /*81b0*/  @!P1 LEA R16, P4, R19, c[0x0][0x168], 0x1 ;  /* 0x00005a0013109a11 */ /* 0x000fe400078808ff */
[----:B------:R-:W-:Y:S01]  /*81c0*/  @!P2 LEA.HI.X R21, R17, R166, R15, 0x1, P6 ;  /* 0x000000a61115a211 */ /* 0x000fe200030f0c0f */
[----:B------:R-:W-:Y:S01]  /*81d0*/  @!PT LDS RZ, [RZ] ;  /* 0x00000000fffff984 */ /* 0x000fe20000000800 */
[----:B------:R-:W-:Y:S01]  /*81e0*/  @!PT LDS RZ, [RZ] ;  /* 0x00000000fffff984 */ /* 0x000fe20000000800 */
[----:B------:R-:W-:Y:S01]  /*81f0*/  @!PT LDS RZ, [RZ] ;  /* 0x00000000fffff984 */ /* 0x000fe20000000800 */
[----:B------:R3:W-:Y:S01]  /*8200*/  @!P1 LDGSTS.E.BYPASS.LTC128B.128 [R157+0x6000], [R22.64+0x80] ;  /* 0x06000080169d9fae */ /* 0x0007e2000b901d48 */
[----:B------:R-:W-:Y:S02]  /*8210*/  @!P1 LEA.HI.X R17, R19, c[0x0][0x16c], R14, 0x1, P4 ;  /* 0x00005b0013119a11 */ /* 0x000fe400020f0c0e */
[----:B------:R-:W-:Y:S01]  /*8220*/  IADD3 R15, P5, P4, R151, R12, R151 ;  /* 0x0000000c970f7210 */ /* 0x000fe20007cbe097 */
[----:B------:R1:W-:Y:S03]  /*8230*/  @P2 STS.128 [R157+0x4800], RZ ;  /* 0x004800ff9d002388 */ /* 0x0003e60000000c00 */
[----:B------:R-:W-:Y:S01]  /*8240*/  IADD3.X R14, R150, R13, R150, P5, P4 ;  /* 0x0000000d960e7210 */ /* 0x000fe20002fe8496 */
[----:B------:R-:W-:Y:S01]  /*8250*/  @!PT LDS RZ, [RZ] ;  /* 0x00000000fffff984 */ /* 0x000fe20000000800 */
[----:B------:R-:W-:Y:S01]  /*8260*/  @!PT LDS RZ, [RZ] ;  /* 0x00000000fffff984 */ /* 0x000fe20000000800 */
[----:B------:R-:W-:Y:S01]  /*8270*/  @!PT LDS RZ, [RZ] ;  /* 0x00000000fffff984 */ /* 0x000fe20000000800 */
[----:B------:R4:W-:Y:S01]  /*8280*/  @!P2 LDGSTS.E.BYPASS.LTC128B.128 [R157+0x4800], [R20.64] ;  /* 0x04800000149dafae */ /* 0x0009e2000b901d48 */
[----:B------:R-:W-:-:S03]  /*8290*/  @!P1 IADD3 R18, P5, R120, R15, RZ ;  /* 0x0000000f78129210 */ /* 0x000fc60007fbe0ff */
[----:B------:R1:W-:Y:S02]  /*82a0*/  @P1 STS.128 [R157+0x6800], RZ ;  /* 0x006800ff9d001388 */ /* 0x0003e40000000c00 */
[----:B------:R-:W-:Y:S02]  /*82b0*/  @!P1 IMAD.X R19, R121, 0x1, R14, P5 ;  /* 0x0000000179139824 */ /* 0x000fe400028e060e */
        /* <DEDUP_REMOVED lines=11> */
[----:B------:R1:W-:Y:S02]  /*8370*/  @!P2 LDGSTS.E.BYPASS.LTC128B.128 [R157+0x5000], [R24.64] ;  /* 0x05000000189dafae */ /* 0x0003e4000b901d48 */
[----:B------:R-:W-:Y:S01]  /*8380*/  IMAD.X R14, R150, 0x1, R14, P4 ;  /* 0x00000001960e7824 */ /* 0x000fe200020e060e */
[C---:B---3--:R-:W-:Y:S01]  /*8390*/  @!P2 LEA R22, P4, R15.reuse, R168, 0x1 ;  /* 0x000000a80f16a211 */ /* 0x048fe200078808ff */
[----:B------:R1:W-:Y:S01]  /*83a0*/  @P1 STS.128 [R157+0x7000], RZ ;  /* 0x007000ff9d001388 */ /* 0x0003e20000000c00 */
[C---:B----4-:R-:W-:Y:S02]  /*83b0*/  @!P1 LEA R20, P5, R18.reuse, c[0x0][0x168], 0x1 ;  /* 0x00005a0012149a11 */ /* 0x050fe400078a08ff */
[----:B------:R-:W-:Y:S02]  /*83c0*/  @!P2 LEA.HI.X R23, R15, R166, R14, 0x1, P4 ;  /* 0x000000a60f17a211 */ /* 0x000fe400020f0c0e */
        /* <DEDUP_REMOVED lines=20> */
.L_x_7499:
[----:B------:R-:W-:Y:S05]  /*8510*/  BSYNC B0 ;  /* 0x0000000000007941 */ /* 0x000fea0003800000 */
.L_x_7498:
[----:B------:R-:W0:Y:S01]  /*8520*/  LDGDEPBAR ;  /* 0x00000000000079af */ /* 0x000e220000000000 */
[----:B------:R-:W-:-:S04]  /*8530*/  LEA R168, P1, R12, R168, 0x1 ;  /* 0x000000a80ca87211 */ /* 0x000fc800078208ff */
[----:B------:R-:W-:Y:S02]  /*8540*/  LEA.HI.X R166, R12, R166, R13, 0x1, P1 ;  /* 0x000000a60ca67211 */ /* 0x000fe400008f0c0d */
.L_x_7495:
[----:B------:R-:W-:Y:S01]  /*8550*/  FMNMX.FTZ R12, R3, R10, !PT ;  /* 0x0000000a030c7209 */ /* 0x000fe20007810000 */
[----:B------:R-:W-:Y:S01]  /*8560*/  LDSM.16.MT88.4 R32, [R137+0x8000] ;  /* 0x008000008920783b */ /* 0x000fe20000004200 */
[----:B------:R-:W-:Y:S02]  /*8570*/  FMNMX.FTZ R13, R2, R9, !PT ;  /* 0x00000009020d7209 */ /* 0x000fe40007810000 */
[----:B------:R-:W-:Y:S01]  /*8580*/  FMNMX.FTZ R12, R11, R12, !PT ;  /* 0x0000000c0b0c7209 */ /* 0x000fe20007810000 */
[----:B-1----:R-:W-:Y:S01]  /*8590*/  LDSM.16.MT88.4 R24, [R138+0x8000] ;  /* 0x008000008a18783b */ /* 0x002fe20000004200 */
        /* <DEDUP_REMOVED lines=38> */
[----:B------:R-:W-:-:S05]  /*8800*/  FMUL.FTZ R120, R110, c[0x0][0x23c] ;  /* 0x00008f006e787a20 */ /* 0x000fca0000410000 */
[----:B------:R-:W-:Y:S02]  /*8810*/  FSEL R120, R120, RZ, P2 ;  /* 0x000000ff78787208 */ /* 0x000fe40001000000 */
[----:B--2---:R-:W-:-:S03]  /*8820*/  FMNMX.FTZ R108, R13, R108, !PT ;  /* 0x0000006c0d6c7209 */ /* 0x004fc60007810000 */
[--C-:B------:R-:W-:Y:S02]  /*8830*/  FFMA.FTZ R104, R5, c[0x0][0x23c], -R120.reuse ;  /* 0x00008f0005687a23 */ /* 0x100fe40000010878 */
[--C-:B------:R-:W-:Y:S01]  /*8840*/  FFMA.FTZ R100, R10, c[0x0][0x23c], -R120.reuse ;  /* 0x00008f000a647a23 */ /* 0x100fe20000010878 */
[C---:B------:R-:W-:Y:S01]  /*8850*/  FSETP.NEU.FTZ.AND P1, PT, R108.reuse, -INF , PT ;  /* 0xff8000006c00780b */ /* 0x040fe20003f3d000 */
[C---:B------:R-:W-:Y:S02]  /*8860*/  FMUL.FTZ R117, R108.reuse, c[0x0][0x23c] ;  /* 0x00008f006c757a20 */ /* 0x040fe40000410000 */
[--C-:B------:R-:W-:Y:S01]  /*8870*/  FFMA.FTZ R113, R11, c[0x0][0x23c], -R120.reuse ;  /* 0x00008f000b717a23 */ /* 0x100fe20000010878 */
[----:B------:R-:W-:Y:S01]  /*8880*/  FSEL R5, R108, RZ, P1 ;  /* 0x000000ff6c057208 */ /* 0x000fe20000800000 */
[--C-:B------:R-:W-:Y:S01]  /*8890*/  FFMA.FTZ R109, R7, c[0x0][0x23c], -R120.reuse ;  /* 0x00008f00076d7a23 */ /* 0x100fe20000010878 */
[----:B------:R-:W-:Y:S01]  /*88a0*/  FSEL R117, R117, RZ, P1 ;  /* 0x000000ff75757208 */ /* 0x000fe20000800000 */
[----:B------:R-:W-:Y:S01]  /*88b0*/  MUFU.EX2 R100, R100 ;  /* 0x0000006400647308 */ /* 0x000fe20000000800 */
[----:B------:R-:W-:-:S02]  /*88c0*/  FFMA.FTZ R125, R127, c[0x0][0x23c], -R120 ;  /* 0x00008f007f7d7a23 */ /* 0x000fc40000010878 */
[----:B------:R-:W-:Y:S02]  /*88d0*/  FADD.FTZ R2, R2, -R5 ;  /* 0x8000000502027221 */ /* 0x000fe40000010000 */
[--C-:B------:R-:W-:Y:S01]  /*88e0*/  FFMA.FTZ R111, R8, c[0x0][0x23c], -R117.reuse ;  /* 0x00008f00086f7a23 */ /* 0x100fe20000010875 */
[----:B------:R-:W-:Y:S01]  /*88f0*/  FSEL R8, R110, RZ, P2 ;  /* 0x000000ff6e087208 */ /* 0x000fe20001000000 */
[----:B------:R-:W-:Y:S01]  /*8900*/  FMUL.FTZ R114, R2, c[0x0][0x23c] ;  /* 0x00008f0002727a20 */ /* 0x000fe20000410000 */
[----:B------:R-:W-:Y:S01]  /*8910*/  MUFU.EX2 R113, R113 ;  /* 0x0000007100717308 */ /* 0x000fe20000000800 */
[--C-:B------:R-:W-:Y:S02]  /*8920*/  FFMA.FTZ R112, R9, c[0x0][0x23c], -R117.reuse ;  /* 0x00008f0009707a23 */ /* 0x100fe40000010875 */
[----:B------:R-:W-:Y:S02]  /*8930*/  FADD.FTZ R101, R3, -R8 ;  /* 0x8000000803657221 */ /* 0x000fe40000010000 */
[--C-:B------:R-:W-:Y:S01]  /*8940*/  FFMA.FTZ R2, R4, c[0x0][0x23c], -R117.reuse ;  /* 0x00008f0004027a23 */ /* 0x100fe20000010875 */
[----:B------:R-:W-:Y:S01]  /*8950*/  LDSM.16.MT88.4 R8, [R141+0x8000] ;  /* 0x008000008d08783b */ /* 0x000fe20000004200 */
[----:B------:R-:W-:Y:S01]  /*8960*/  FMUL.FTZ R101, R101, c[0x0][0x23c] ;  /* 0x00008f0065657a20 */ /* 0x000fe20000410000 */
[----:B------:R-:W1:Y:S01]  /*8970*/  MUFU.EX2 R114, R114 ;  /* 0x0000007200727308 */ /* 0x000e620000000800 */
[----:B------:R-:W-:-:S02]  /*8980*/  FFMA.FTZ R6, R6, c[0x0][0x23c], -R117 ;  /* 0x00008f0006067a23 */ /* 0x000fc40000010875 */
[--C-:B------:R-:W-:Y:S02]  /*8990*/  FFMA.FTZ R130, R177, c[0x0][0x23c], -R120.reuse ;  /* 0x00008f00b1827a23 */ /* 0x100fe40000010878 */
[--C-:B------:R-:W-:Y:S02]  /*89a0*/  FFMA.FTZ R129, R129, c[0x0][0x23c], -R120.reuse ;  /* 0x00008f0081817a23 */ /* 0x100fe40000010878 */
[----:B------:R-:W-:Y:S01]  /*89b0*/  FFMA.FTZ R126, R175, c[0x0][0x23c], -R120 ;  /* 0x00008f00af7e7a23 */ /* 0x000fe20000010878 */
[----:B------:R-:W2:Y:S01]  /*89c0*/  MUFU.EX2 R101, R101 ;  /* 0x0000006500657308 */ /* 0x000ea20000000800 */
[--C-:B------:R-:W-:Y:S02]  /*89d0*/  FFMA.FTZ R128, R128, c[0x0][0x23c], -R117.reuse ;  /* 0x00008f0080807a23 */ /* 0x100fe40000010875 */
[--C-:B------:R-:W-:Y:S02]  /*89e0*/  FFMA.FTZ R127, R184, c[0x0][0x23c], -R117.reuse ;  /* 0x00008f00b87f7a23 */ /* 0x100fe40000010875 */
[----:B------:R-:W-:-:S02]  /*89f0*/  FFMA.FTZ R124, R182, c[0x0][0x23c], -R117 ;  /* 0x00008f00b67c7a23 */ /* 0x000fc40000010875 */
[----:B------:R-:W-:Y:S01]  /*8a00*/  FFMA.FTZ R121, R180, c[0x0][0x23c], -R117 ;  /* 0x00008f00b4797a23 */ /* 0x000fe20000010875 */
[----:B------:R-:W-:Y:S01]  /*8a10*/  MUFU.EX2 R109, R109 ;  /* 0x0000006d006d7308 */ /* 0x000fe20000000800 */
[-C--:B-1----:R-:W-:Y:S02]  /*8a20*/  FMUL.FTZ R30, R74, R114.reuse ;  /* 0x000000724a1e7220 */ /* 0x082fe40000410000 */
[-C--:B------:R-:W-:Y:S02]  /*8a30*/  FMUL.FTZ R31, R75, R114.reuse ;  /* 0x000000724b1f7220 */ /* 0x080fe40000410000 */
[-C--:B------:R-:W-:Y:S02]  /*8a40*/  FMUL.FTZ R7, R99, R114.reuse ;  /* 0x0000007263077220 */ /* 0x080fe40000410000 */
[----:B------:R-:W-:Y:S01]  /*8a50*/  FMUL.FTZ R70, R70, R114 ;  /* 0x0000007246467220 */ /* 0x000fe20000410000 */
[----:B------:R-:W-:Y:S01]  /*8a60*/  MUFU.EX2 R104, R104 ;  /* 0x0000006800687308 */ /* 0x000fe20000000800 */
[----:B--2---:R-:W-:-:S02]  /*8a70*/  FMUL.FTZ R28, R72, R101 ;  /* 0x00000065481c7220 */ /* 0x004fc40000410000 */
[-C--:B------:R-:W-:Y:S02]  /*8a80*/  FMUL.FTZ R29, R73, R101.reuse ;  /* 0x00000065491d7220 */ /* 0x080fe40000410000 */
[----:B------:R-:W1:Y:S01]  /*8a90*/  LDSM.16.MT88.4 R72, [R141+0xa000] ;  /* 0x00a000008d48783b */ /* 0x000e620000004200 */
[-C--:B------:R-:W-:Y:S01]  /*8aa0*/  FMUL.FTZ R4, R96, R101.reuse ;  /* 0x0000006560047220 */ /* 0x080fe20000410000 */
[----:B------:R-:W-:Y:S01]  /*8ab0*/  F2FP.PACK_AB R96, R113, R100 ;  /* 0x000000647160723e */ /* 0x000fe200000000ff */
[----:B------:R-:W-:Y:S01]  /*8ac0*/  MUFU.EX2 R112, R112 ;  /* 0x0000007000707308 */ /* 0x000fe20000000800 */
[-C--:B------:R-:W-:Y:S02]  /*8ad0*/  FMUL.FTZ R5, R97, R101.reuse ;  /* 0x0000006561057220 */ /* 0x080fe40000410000 */
[-C--:B------:R-:W-:Y:S02]  /*8ae0*/  FMUL.FTZ R68, R68, R101.reuse ;  /* 0x0000006544447220 */ /* 0x080fe40000410000 */
[----:B------:R-:W-:-:S02]  /*8af0*/  FMUL.FTZ R69, R69, R101 ;  /* 0x0000006545457220 */ /* 0x000fc40000410000 */
[-C--:B------:R-:W-:Y:S01]  /*8b00*/  FMUL.FTZ R71, R71, R114.reuse ;  /* 0x0000007247477220 */ /* 0x080fe20000410000 */
[----:B------:R-:W2:Y:S01]  /*8b10*/  MUFU.EX2 R111, R111 ;  /* 0x0000006f006f7308 */ /* 0x000ea20000000800 */
[-C--:B------:R-:W-:Y:S02]  /*8b20*/  FMUL.FTZ R36, R36, R101.reuse ;  /* 0x0000006524247220 */ /* 0x080fe40000410000 */
[-C--:B------:R-:W-:Y:S02]  /*8b30*/  FMUL.FTZ R37, R37, R101.reuse ;  /* 0x0000006525257220 */ /* 0x080fe40000410000 */
[-C--:B------:R-:W-:Y:S02]  /*8b40*/  FMUL.FTZ R38, R38, R114.reuse ;  /* 0x0000007226267220 */ /* 0x080fe40000410000 */
[----:B------:R-:W-:Y:S01]  /*8b50*/  FMUL.FTZ R39, R39, R114 ;  /* 0x0000007227277220 */ /* 0x000fe20000410000 */
[----:B------:R3:W-:Y:S01]  /*8b60*/  MUFU.EX2 R3, R6 ;  /* 0x0000000600037308 */ /* 0x0007e20000000800 */
[----:B------:R-:W-:-:S02]  /*8b70*/  FMUL.FTZ R40, R40, R101 ;  /* 0x0000006528287220 */ /* 0x000fc40000410000 */
[-C--:B------:R-:W-:Y:S02]  /*8b80*/  FMUL.FTZ R41, R41, R101.reuse ;  /* 0x0000006529297220 */ /* 0x080fe40000410000 */
[-C--:B------:R-:W-:Y:S02]  /*8b90*/  FMUL.FTZ R42, R42, R114.reuse ;  /* 0x000000722a2a7220 */ /* 0x080fe40000410000 */
[----:B------:R-:W-:Y:S01]  /*8ba0*/  FMUL.FTZ R43, R43, R114 ;  /* 0x000000722b2b7220 */ /* 0x000fe20000410000 */
[----:B------:R-:W4:Y:S01]  /*8bb0*/  MUFU.EX2 R2, R2 ;  /* 0x0000000200027308 */ /* 0x000f220000000800 */
[----:B--2---:R-:W-:Y:S01]  /*8bc0*/  F2FP.PACK_AB R97, R111, R112 ;  /* 0x000000706f61723e */ /* 0x004fe200000000ff */
[-C--:B------:R-:W-:Y:S02]  /*8bd0*/  FMUL.FTZ R44, R44, R101.reuse ;  /* 0x000000652c2c7220 */ /* 0x080fe40000410000 */
[----:B------:R-:W-:Y:S02]  /*8be0*/  FMUL.FTZ R45, R45, R101 ;  /* 0x000000652d2d7220 */ /* 0x000fe40000410000 */
[----:B------:R-:W-:-:S02]  /*8bf0*/  FMUL.FTZ R46, R46, R114 ;  /* 0x000000722e2e7220 */ /* 0x000fc40000410000 */
[-C--:B---3--:R-:W-:Y:S01]  /*8c00*/  FMUL.FTZ R6, R98, R114.reuse ;  /* 0x0000007262067220 */ /* 0x088fe20000410000 */
[----:B------:R-:W-:Y:S01]  /*8c10*/  F2FP.PACK_AB R98, R104, R109 ;  /* 0x0000006d6862723e */ /* 0x000fe200000000ff */
[-C--:B------:R-:W-:Y:S01]  /*8c20*/  FMUL.FTZ R47, R47, R114.reuse ;  /* 0x000000722f2f7220 */ /* 0x080fe20000410000 */
[----:B------:R-:W-:Y:S01]  /*8c30*/  MUFU.EX2 R130, R130 ;  /* 0x0000008200827308 */ /* 0x000fe20000000800 */
[-C--:B------:R-:W-:Y:S02]  /*8c40*/  FMUL.FTZ R48, R48, R101.reuse ;  /* 0x0000006530307220 */ /* 0x080fe40000410000 */
[----:B------:R-:W-:Y:S01]  /*8c50*/  FMUL.FTZ R49, R49, R101 ;  /* 0x0000006531317220 */ /* 0x000fe20000410000 */
[----:B----4-:R-:W-:Y:S01]  /*8c60*/  F2FP.PACK_AB R99, R2, R3 ;  /* 0x000000030263723e */ /* 0x010fe200000000ff */
[-C--:B------:R-:W-:Y:S02]  /*8c70*/  FMUL.FTZ R50, R50, R114.reuse ;  /* 0x0000007232327220 */ /* 0x080fe40000410000 */
[----:B------:R-:W-:Y:S01]  /*8c80*/  FMUL.FTZ R51, R51, R114 ;  /* 0x0000007233337220 */ /* 0x000fe20000410000 */
[----:B------:R-:W2:Y:S01]  /*8c90*/  MUFU.EX2 R129, R129 ;  /* 0x0000008100817308 */ /* 0x000ea20000000800 */
[----:B------:R-:W-:-:S02]  /*8ca0*/  FMUL.FTZ R20, R80, R101 ;  /* 0x0000006550147220 */ /* 0x000fc40000410000 */
[C---:B------:R-:W-:Y:S01]  /*8cb0*/  HMMA.16816.F32 R28, R96.reuse, R32, R28 ;  /* 0x00000020601c723c */ /* 0x040fe2000000181c */
[-C--:B------:R-:W-:Y:S02]  /*8cc0*/  FMUL.FTZ R21, R81, R101.reuse ;  /* 0x0000006551157220 */ /* 0x080fe40000410000 */
[-C--:B------:R-:W-:Y:S02]  /*8cd0*/  FMUL.FTZ R22, R82, R114.reuse ;  /* 0x0000007252167220 */ /* 0x080fe40000410000 */
[----:B------:R-:W-:Y:S01]  /*8ce0*/  FMUL.FTZ R23, R83, R114 ;  /* 0x0000007253177220 */ /* 0x000fe20000410000 */
[----:B------:R-:W-:Y:S01]  /*8cf0*/  MUFU.EX2 R126, R126 ;  /* 0x0000007e007e7308 */ /* 0x000fe20000000800 */
[-C--:B------:R-:W-:Y:S01]  /*8d00*/  FMUL.FTZ R52, R52, R101.reuse ;  /* 0x0000006534347220 */ /* 0x080fe20000410000 */
[----:B------:R-:W-:Y:S01]  /*8d10*/  HMMA.16816.F32 R32, R96, R34, R68 ;  /* 0x000000226020723c */ /* 0x000fe20000001844 */
[----:B------:R-:W3:Y:S01]  /*8d20*/  LDSM.16.MT88.4 R68, [R139+0xa000] ;  /* 0x00a000008b44783b */ /* 0x000ee20000004200 */
[----:B------:R-:W-:-:S02]  /*8d30*/  FMUL.FTZ R53, R53, R101 ;  /* 0x0000006535357220 */ /* 0x000fc40000410000 */
[-C--:B------:R-:W-:Y:S01]  /*8d40*/  FMUL.FTZ R54, R54, R114.reuse ;  /* 0x0000007236367220 */ /* 0x080fe20000410000 */
[----:B------:R-:W-:Y:S01]  /*8d50*/  LDSM.16.MT88.4 R80, [R139+0x8800] ;  /* 0x008800008b50783b */ /* 0x000fe20000004200 */
[-C--:B------:R-:W-:Y:S01]  /*8d60*/  FMUL.FTZ R55, R55, R114.reuse ;  /* 0x0000007237377220 */ /* 0x080fe20000410000 */
[----:B------:R-:W-:Y:S01]  /*8d70*/  MUFU.EX2 R125, R125 ;  /* 0x0000007d007d7308 */ /* 0x000fe20000000800 */
[C---:B-1----:R-:W-:Y:S01]  /*8d80*/  HMMA.16816.F32 R36, R96.reuse, R72, R36 ;  /* 0x000000486024723c */ /* 0x042fe20000001824 */
[-C--:B------:R-:W-:Y:S02]  /*8d90*/  FMUL.FTZ R56, R56, R101.reuse ;  /* 0x0000006538387220 */ /* 0x080fe40000410000 */
[-C--:B------:R-:W-:Y:S02]  /*8da0*/  FMUL.FTZ R57, R57, R101.reuse ;  /* 0x0000006539397220 */ /* 0x080fe40000410000 */
[-C--:B------:R-:W-:Y:S02]  /*8db0*/  FMUL.FTZ R58, R58, R114.reuse ;  /* 0x000000723a3a7220 */ /* 0x080fe40000410000 */
[----:B------:R-:W-:Y:S01]  /*8dc0*/  FMUL.FTZ R59, R59, R114 ;  /* 0x000000723b3b7220 */ /* 0x000fe20000410000 */
[----:B------:R-:W-:Y:S01]  /*8dd0*/  HMMA.16816.F32 R40, R96, R74, R40 ;  /* 0x0000004a6028723c */ /* 0x000fe20000001828 */
[----:B------:R-:W1:Y:S01]  /*8de0*/  LDSM.16.MT88.4 R72, [R138+0xa000] ;  /* 0x00a000008a48783b */ /* 0x000e620000004200 */
[-C--:B------:R-:W-:Y:S01]  /*8df0*/  FMUL.FTZ R76, R76, R101.reuse ;  /* 0x000000654c4c7220 */ /* 0x080fe20000410000 */
[----:B------:R-:W-:Y:S01]  /*8e00*/  MUFU.EX2 R128, R128 ;  /* 0x0000008000807308 */ /* 0x000fe20000000800 */
        /* <DEDUP_REMOVED lines=8> */
[----:B------:R-:W-:Y:S01]  /*8e90*/  FMUL.FTZ R95, R95, R114 ;  /* 0x000000725f5f7220 */ /* 0x000fe20000410000 */
[----:B------:R-:W-:Y:S01]  /*8ea0*/  HMMA.16816.F32 R24, R96, R26, R76 ;  /* 0x0000001a6018723c */ /* 0x000fe2000000184c */
[----:B------:R-:W-:Y:S01]  /*8eb0*/  LDSM.16.MT88.4 R76, [R138+0x8800] ;  /* 0x008800008a4c783b */ /* 0x000fe20000004200 */
[----:B------:R-:W-:Y:S01]  /*8ec0*/  MUFU.EX2 R124, R124 ;  /* 0x0000007c007c7308 */ /* 0x000fe20000000800 */
[----:B------:R-:W-:-:S02]  /*8ed0*/  FMUL.FTZ R60, R60, R101 ;  /* 0x000000653c3c7220 */ /* 0x000fc40000410000 */
[-C--:B------:R-:W-:Y:S02]  /*8ee0*/  FMUL.FTZ R61, R61, R101.reuse ;  /* 0x000000653d3d7220 */ /* 0x080fe40000410000 */
[-C--:B------:R-:W-:Y:S01]  /*8ef0*/  FMUL.FTZ R62, R62, R114.reuse ;  /* 0x000000723e3e7220 */ /* 0x080fe20000410000 */
[C---:B---3--:R-:W-:Y:S01]  /*8f00*/  HMMA.16816.F32 R44, R96.reuse, R68, R44 ;  /* 0x00000044602c723c */ /* 0x048fe2000000182c */
[-C--:B------:R-:W-:Y:S01]  /*8f10*/  FMUL.FTZ R63, R63, R114.reuse ;  /* 0x000000723f3f7220 */ /* 0x080fe20000410000 */
[----:B------:R-:W3:Y:S01]  /*8f20*/  MUFU.EX2 R121, R121 ;  /* 0x0000007900797308 */ /* 0x000ee20000000800 */
[-C--:B------:R-:W-:Y:S02]  /*8f30*/  FMUL.FTZ R64, R64, R101.reuse ;  /* 0x0000006540407220 */ /* 0x080fe40000410000 */
[----:B------:R-:W-:Y:S02]  /*8f40*/  FMUL.FTZ R65, R65, R101 ;  /* 0x0000006541417220 */ /* 0x000fe40000410000 */
[-C--:B------:R-:W-:Y:S01]  /*8f50*/  FMUL.FTZ R66, R66, R114.reuse ;  /* 0x0000007242427220 */ /* 0x080fe20000410000 */
[----:B------:R-:W-:Y:S01]  /*8f60*/  HMMA.16816.F32 R48, R96, R70, R48 ;  /* 0x000000466030723c */ /* 0x000fe20000001830 */
[----:B------:R-:W5:Y:S01]  /*8f70*/  LDSM.16.MT88.4 R68, [R137+0xa000] ;  /* 0x00a000008944783b */ /* 0x000f620000004200 */
[----:B------:R-:W-:-:S02]  /*8f80*/  FMUL.FTZ R67, R67, R114 ;  /* 0x0000007243437220 */ /* 0x000fc40000410000 */
[-C--:B------:R-:W-:Y:S02]  /*8f90*/  FMUL.FTZ R12, R88, R101.reuse ;  /* 0x00000065580c7220 */ /* 0x080fe40000410000 */
[-C--:B------:R-:W-:Y:S02]  /*8fa0*/  FMUL.FTZ R13, R89, R101.reuse ;  /* 0x00000065590d7220 */ /* 0x080fe40000410000 */
[C---:B-1----:R-:W-:Y:S01]  /*8fb0*/  HMMA.16816.F32 R52, R96.reuse, R72, R52 ;  /* 0x000000486034723c */ /* 0x042fe20000001834 */
[-C--:B------:R-:W-:Y:S02]  /*8fc0*/  FMUL.FTZ R14, R90, R114.reuse ;  /* 0x000000725a0e7220 */ /* 0x080fe40000410000 */
[-C--:B------:R-:W-:Y:S02]  /*8fd0*/  FMUL.FTZ R15, R91, R114.reuse ;  /* 0x000000725b0f7220 */ /* 0x080fe40000410000 */
[-C--:B------:R-:W-:Y:S02]  /*8fe0*/  FMUL.FTZ R84, R84, R101.reuse ;  /* 0x0000006554547220 */ /* 0x080fe40000410000 */
[----:B------:R-:W-:Y:S01]  /*8ff0*/  FMUL.FTZ R85, R85, R101 ;  /* 0x0000006555557220 */ /* 0x000fe20000410000 */
[----:B------:R-:W-:Y:S01]  /*9000*/  HMMA.16816.F32 R56, R96, R74, R56 ;  /* 0x0000004a6038723c */ /* 0x000fe20000001838 */
[----:B------:R-:W1:Y:S01]  /*9010*/  LDSM.16.MT88.4 R72, [R141+0x8800] ;  /* 0x008800008d48783b */ /* 0x000e620000004200 */
[----:B------:R-:W-:-:S02]  /*9020*/  FMUL.FTZ R86, R86, R114 ;  /* 0x0000007256567220 */ /* 0x000fc40000410000 */
[----:B------:R-:W-:Y:S02]  /*9030*/  FMUL.FTZ R87, R87, R114 ;  /* 0x0000007257577220 */ /* 0x000fe40000410000 */
[--C-:B------:R-:W-:Y:S02]  /*9040*/  FFMA.FTZ R182, R171, c[0x0][0x23c], -R120.reuse ;  /* 0x00008f00abb67a23 */ /* 0x100fe40000010878 */
[C---:B------:R-:W-:Y:S01]  /*9050*/  HMMA.16816.F32 R4, R96.reuse, R8, R4 ;  /* 0x000000086004723c */ /* 0x040fe20000001804 */
[--C-:B------:R-:W-:Y:S02]  /*9060*/  FFMA.FTZ R180, R131, c[0x0][0x23c], -R120.reuse ;  /* 0x00008f0083b47a23 */ /* 0x100fe40000010878 */
[--C-:B------:R-:W-:Y:S01]  /*9070*/  FFMA.FTZ R173, R173, c[0x0][0x23c], -R120.reuse ;  /* 0x00008f00adad7a23 */ /* 0x100fe20000010878 */
[----:B------:R-:W-:Y:S01]  /*9080*/  MUFU.EX2 R182, R182 ;  /* 0x000000b600b67308 */ /* 0x000fe20000000800 */
[----:B------:R-:W-:Y:S02]  /*9090*/  FFMA.FTZ R165, R165, c[0x0][0x23c], -R120 ;  /* 0x00008f00a5a57a23 */ /* 0x000fe40000010878 */
[--C-:B------:R-:W-:Y:S01]  /*90a0*/  FFMA.FTZ R171, R178, c[0x0][0x23c], -R117.reuse ;  /* 0x00008f00b2ab7a23 */ /* 0x100fe20000010875 */
[----:B------:R-:W-:Y:S01]  /*90b0*/  HMMA.16816.F32 R8, R96, R10, R92 ;  /* 0x0000000a6008723c */ /* 0x000fe2000000185c */
[--C-:B------:R-:W-:Y:S01]  /*90c0*/  FFMA.FTZ R176, R176, c[0x0][0x23c], -R117.reuse ;  /* 0x00008f00b0b07a23 */ /* 0x100fe20000010875 */
[----:B------:R-:W-:Y:S01]  /*90d0*/  LDSM.16.MT88.4 R92, [R141+0x9800] ;  /* 0x009800008d5c783b */ /* 0x000fe20000004200 */
[--C-:B------:R-:W-:Y:S01]  /*90e0*/  FFMA.FTZ R131, R174, c[0x0][0x23c], -R117.reuse ;  /* 0x00008f00ae837a23 */ /* 0x100fe20000010875 */
[----:B------:R-:W-:Y:S01]  /*90f0*/  MUFU.EX2 R173, R173 ;  /* 0x000000ad00ad7308 */ /* 0x000fe20000000800 */
[----:B------:R-:W-:-:S02]  /*9100*/  FFMA.FTZ R164, R164, c[0x0][0x23c], -R117 ;  /* 0x00008f00a4a47a23 */ /* 0x000fc40000010875 */
[--C-:B------:R-:W-:Y:S01]  /*9110*/  FFMA.FTZ R118, R118, c[0x0][0x23c], -R120.reuse ;  /* 0x00008f0076767a23 */ /* 0x100fe20000010878 */
[C---:B------:R-:W-:Y:S01]  /*9120*/  HMMA.16816.F32 R12, R96.reuse, R16, R12 ;  /* 0x00000010600c723c */ /* 0x040fe2000000180c */
[--C-:B------:R-:W-:Y:S02]  /*9130*/  FFMA.FTZ R123, R123, c[0x0][0x23c], -R120.reuse ;  /* 0x00008f007b7b7a23 */ /* 0x100fe40000010878 */
[--C-:B------:R-:W-:Y:S01]  /*9140*/  FFMA.FTZ R119, R119, c[0x0][0x23c], -R120.reuse ;  /* 0x00008f0077777a23 */ /* 0x100fe20000010878 */
[----:B------:R-:W-:Y:S01]  /*9150*/  MUFU.EX2 R165, R165 ;  /* 0x000000a500a57308 */ /* 0x000fe20000000800 */
[----:B------:R-:W-:Y:S02]  /*9160*/  FFMA.FTZ R120, R122, c[0x0][0x23c], -R120 ;  /* 0x00008f007a787a23 */ /* 0x000fe40000010878 */
[--C-:B------:R-:W-:Y:S01]  /*9170*/  FFMA.FTZ R175, R116, c[0x0][0x23c], -R117.reuse ;  /* 0x00008f0074af7a23 */ /* 0x100fe20000010875 */
[----:B-----5:R-:W-:Y:S01]  /*9180*/  HMMA.16816.F32 R60, R96, R68, R60 ;  /* 0x00000044603c723c */ /* 0x020fe2000000183c */
[----:B------:R-:W-:-:S02]  /*9190*/  FFMA.FTZ R122, R103, c[0x0][0x23c], -R117 ;  /* 0x00008f00677a7a23 */ /* 0x000fc40000010875 */
[--C-:B------:R-:W-:Y:S01]  /*91a0*/  FFMA.FTZ R116, R102, c[0x0][0x23c], -R117.reuse ;  /* 0x00008f0066747a23 */ /* 0x100fe20000010875 */
[----:B------:R-:W-:Y:S01]  /*91b0*/  MUFU.EX2 R180, R180 ;  /* 0x000000b400b47308 */ /* 0x000fe20000000800 */
[----:B------:R-:W-:Y:S02]  /*91c0*/  FFMA.FTZ R115, R115, c[0x0][0x23c], -R117 ;  /* 0x00008f0073737a23 */ /* 0x000fe40000010875 */
[----:B--2---:R-:W-:Y:S01]  /*91d0*/  F2FP.PACK_AB R68, R129, R130 ;  /* 0x000000828144723e */ /* 0x004fe200000000ff */
[----:B------:R-:W-:Y:S01]  /*91e0*/  HMMA.16816.F32 R64, R96, R70, R64 ;  /* 0x000000466040723c */ /* 0x000fe20000001840 */
[----:B----4-:R-:W-:Y:S01]  /*91f0*/  F2FP.PACK_AB R69, R127, R128 ;  /* 0x000000807f45723e */ /* 0x010fe200000000ff */
[----:B------:R-:W-:Y:S02]  /*9200*/  FFMA.FTZ R170, R170, R101, R100 ;  /* 0x00000065aaaa7223 */ /* 0x000fe40000010064 */
[----:B------:R-:W-:Y:S01]  /*9210*/  MUFU.EX2 R171, R171 ;  /* 0x000000ab00ab7308 */ /* 0x000fe20000000800 */
[----:B------:R-:W-:-:S02]  /*9220*/  FFMA.FTZ R112, R167, R114, R112 ;  /* 0x00000072a7707223 */ /* 0x000fc40000010070 */
[----:B------:R-:W-:Y:S01]  /*9230*/  F2FP.PACK_AB R70, R125, R126 ;  /* 0x0000007e7d46723e */ /* 0x000fe200000000ff */
[----:B------:R-:W-:Y:S01]  /*9240*/  HMMA.16816.F32 R16, R96, R18, R84 ;  /* 0x000000126010723c */ /* 0x000fe20000001854 */
[----:B---3--:R-:W-:Y:S01]  /*9250*/  F2FP.PACK_AB R71, R121, R124 ;  /* 0x0000007c7947723e */ /* 0x008fe200000000ff */
[----:B------:R-:W-:Y:S01]  /*9260*/  LDSM.16.MT88.4 R84, [R139+0x9800] ;  /* 0x009800008b54783b */ /* 0x000fe20000004200 */
[----:B------:R-:W-:Y:S01]  /*9270*/  FADD.FTZ R170, R113, R170 ;  /* 0x000000aa71aa7221 */ /* 0x000fe20000010000 */
[----:B------:R-:W-:Y:S01]  /*9280*/  MUFU.EX2 R176, R176 ;  /* 0x000000b000b07308 */ /* 0x000fe20000000800 */
[----:B------:R-:W-:Y:S02]  /*9290*/  FADD.FTZ R112, R111, R112 ;  /* 0x000000706f707221 */ /* 0x000fe40000010000 */
[----:B------:R-:W-:Y:S01]  /*92a0*/  FADD.FTZ R109, R109, R170 ;  /* 0x000000aa6d6d7221 */ /* 0x000fe20000010000 */
[C---:B-1----:R-:W-:Y:S04]  /*92b0*/  HMMA.16816.F32 R4, R68.reuse, R72, R4 ;  /* 0x000000484404723c */ /* 0x042fe80000001804 */
[----:B------:R-:W-:Y:S04]  /*92c0*/  MUFU.EX2 R131, R131 ;  /* 0x0000008300837308 */ /* 0x000fe80000000800 */
[C---:B------:R-:W-:Y:S01]  /*92d0*/  HMMA.16816.F32 R8, R68.reuse, R74, R8 ;  /* 0x0000004a4408723c */ /* 0x040fe20000001808 */
[----:B------:R-:W1:Y:S03]  /*92e0*/  LDSM.16.MT88.4 R72, [R137+0x8800] ;  /* 0x008800008948783b */ /* 0x000e660000004200 */
[----:B------:R-:W-:Y:S04]  /*92f0*/  MUFU.EX2 R164, R164 ;  /* 0x000000a400a47308 */ /* 0x000fe80000000800 */
[C---:B------:R-:W-:Y:S04]  /*9300*/  HMMA.16816.F32 R20, R68.reuse, R76, R20 ;  /* 0x0000004c4414723c */ /* 0x040fe80000001814 */
[----:B------:R-:W-:Y:S04]  /*9310*/  MUFU.EX2 R118, R118 ;  /* 0x0000007600767308 */ /* 0x000fe80000000800 */
[C---:B------:R-:W-:Y:S01]  /*9320*/  HMMA.16816.F32 R24, R68.reuse, R78, R24 ;  /* 0x0000004e4418723c */ /* 0x040fe20000001818 */
[----:B------:R-:W2:Y:S03]  /*9330*/  LDSM.16.MT88.4 R76, [R139+0xa800] ;  /* 0x00a800008b4c783b */ /* 0x000ea60000004200 */
[----:B------:R-:W3:Y:S04]  /*9340*/  MUFU.EX2 R123, R123 ;  /* 0x0000007b007b7308 */ /* 0x000ee80000000800 */
[C---:B------:R-:W-:Y:S04]  /*9350*/  HMMA.16816.F32 R12, R68.reuse, R80, R12 ;  /* 0x00000050440c723c */ /* 0x040fe8000000180c */
[----:B------:R-:W-:Y:S04]  /*9360*/  MUFU.EX2 R119, R119 ;  /* 0x0000007700777308 */ /* 0x000fe80000000800 */
[----:B------:R-:W-:Y:S01]  /*9370*/  HMMA.16816.F32 R16, R68, R82, R16 ;  /* 0x000000524410723c */ /* 0x000fe20000001810 */
[----:B------:R-:W4:Y:S03]  /*9380*/  LDSM.16.MT88.4 R80, [R141+0xa800] ;  /* 0x00a800008d50783b */ /* 0x000f260000004200 */
[----:B------:R-:W5:Y:S01]  /*9390*/  MUFU.EX2 R120, R120 ;  /* 0x0000007800787308 */ /* 0x000f620000000800 */
[----:B---3--:R-:W-:-:S03]  /*93a0*/  F2FP.PACK_AB R100, R123, R118 ;  /* 0x000000767b64723e */ /* 0x008fc600000000ff */
[C---:B-1----:R-:W-:Y:S04]  /*93b0*/  HMMA.16816.F32 R28, R68.reuse, R72, R28 ;  /* 0x00000048441c723c */ /* 0x042fe8000000181c */
[----:B------:R-:W-:Y:S04]  /*93c0*/  MUFU.EX2 R122, R122 ;  /* 0x0000007a007a7308 */ /* 0x000fe80000000800 */
[----:B------:R-:W-:Y:S01]  /*93d0*/  HMMA.16816.F32 R32, R68, R74, R32 ;  /* 0x0000004a4420723c */ /* 0x000fe20000001820 */
[----:B------:R-:W1:Y:S03]  /*93e0*/  LDSM.16.MT88.4 R72, [R138+0xa800] ;  /* 0x00a800008a48783b */ /* 0x000e660000004200 */
[----:B------:R-:W3:Y:S01]  /*93f0*/  MUFU.EX2 R175, R175 ;  /* 0x000000af00af7308 */ /* 0x000ee20000000800 */
[----:B-----5:R-:W-:-:S03]  /*9400*/  F2FP.PACK_AB R102, R120, R119 ;  /* 0x000000777866723e */ /* 0x020fc600000000ff */
[C---:B--2---:R-:W-:Y:S04]  /*9410*/  HMMA.16816.F32 R44, R68.reuse, R76, R44 ;  /* 0x0000004c442c723c */ /* 0x044fe8000000182c */
[----:B------:R-:W-:Y:S04]  /*9420*/  MUFU.EX2 R116, R116 ;  /* 0x0000007400747308 */ /* 0x000fe80000000800 */
[----:B------:R-:W-:Y:S01]  /*9430*/  HMMA.16816.F32 R48, R68, R78, R48 ;  /* 0x0000004e4430723c */ /* 0x000fe20000001830 */
[----:B------:R-:W2:Y:S03]  /*9440*/  LDSM.16.MT88.4 R76, [R137+0xa800] ;  /* 0x00a80000894c783b */ /* 0x000ea60000004200 */
[----:B------:R-:W5:Y:S01]  /*9450*/  MUFU.EX2 R115, R115 ;  /* 0x0000007300737308 */ /* 0x000f620000000800 */
[----:B---3--:R-:W-:-:S03]  /*9460*/  F2FP.PACK_AB R101, R175, R122 ;  /* 0x0000007aaf65723e */ /* 0x008fc600000000ff */
[C---:B----4-:R-:W-:Y:S08]  /*9470*/  HMMA.16816.F32 R36, R68.reuse, R80, R36 ;  /* 0x000000504424723c */ /* 0x050ff00000001824 */
[----:B------:R-:W-:Y:S01]  /*9480*/  HMMA.16816.F32 R40, R68, R82, R40 ;  /* 0x000000524428723c */ /* 0x000fe20000001828 */
[----:B------:R-:W3:Y:S01]  /*9490*/  LDSM.16.MT88.4 R80, [R139+0x9000] ;  /* 0x009000008b50783b */ /* 0x000ee20000004200 */
[----:B-----5:R-:W-:-:S06]  /*94a0*/  F2FP.PACK_AB R103, R115, R116 ;  /* 0x000000747367723e */ /* 0x020fcc00000000ff */
        /* <DEDUP_REMOVED lines=10> */
[C---:B---3--:R-:W-:Y:S08]  /*9550*/  HMMA.16816.F32 R12, R68.reuse, R80, R12 ;  /* 0x00000050440c723c */ /* 0x048ff0000000180c */
[C---:B-1----:R-:W-:Y:S08]  /*9560*/  HMMA.16816.F32 R4, R68.reuse, R72, R4 ;  /* 0x000000484404723c */ /* 0x042ff00000001804 */
[C---:B------:R-:W-:Y:S01]  /*9570*/  HMMA.16816.F32 R8, R68.reuse, R74, R8 ;  /* 0x0000004a4408723c */ /* 0x040fe20000001808 */
[----:B------:R-:W1:Y:S07]  /*9580*/  LDSM.16.MT88.4 R72, [R137+0x9000] ;  /* 0x009000008948783b */ /* 0x000e6e0000004200 */
[C---:B--2---:R-:W-:Y:S08]  /*9590*/  HMMA.16816.F32 R20, R68.reuse, R76, R20 ;  /* 0x0000004c4414723c */ /* 0x044ff00000001814 */
[C---:B------:R-:W-:Y:S01]  /*95a0*/  HMMA.16816.F32 R24, R68.reuse, R78, R24 ;  /* 0x0000004e4418723c */ /* 0x040fe20000001818 */
[----:B------:R-:W2:Y:S07]  /*95b0*/  LDSM.16.MT88.4 R76, [R139+0xb000] ;  /* 0x00b000008b4c783b */ /* 0x000eae0000004200 */
[----:B------:R-:W-:Y:S01]  /*95c0*/  HMMA.16816.F32 R16, R68, R82, R16 ;  /* 0x000000524410723c */ /* 0x000fe20000001810 */
[----:B------:R-:W3:Y:S07]  /*95d0*/  LDSM.16.MT88.4 R80, [R141+0xb000] ;  /* 0x00b000008d50783b */ /* 0x000eee0000004200 */
[C---:B------:R-:W-:Y:S01]  /*95e0*/  HMMA.16816.F32 R96, R100.reuse, R92, R4 ;  /* 0x0000005c6460723c */ /* 0x040fe20000001804 */
[----:B------:R-:W4:Y:S07]  /*95f0*/  LDSM.16.MT88.4 R4, [R141+0xb800] ;  /* 0x00b800008d04783b */ /* 0x000f2e0000004200 */
        /* <DEDUP_REMOVED lines=10> */
[C---:B------:R-:W-:Y:S01]  /*96a0*/  HMMA.16816.F32 R92, R100.reuse, R94, R8 ;  /* 0x0000005e645c723c */ /* 0x040fe20000001808 */
[----:B------:R-:W3:Y:S07]  /*96b0*/  LDSM.16.MT88.4 R8, [R138+0xb800] ;  /* 0x00b800008a08783b */ /* 0x000eee0000004200 */
[C---:B----4-:R-:W-:Y:S08]  /*96c0*/  HMMA.16816.F32 R36, R100.reuse, R4, R36 ;  /* 0x000000046424723c */ /* 0x050ff00000001824 */
[----:B------:R-:W-:Y:S01]  /*96d0*/  HMMA.16816.F32 R40, R100, R6, R40 ;  /* 0x000000066428723c */ /* 0x000fe20000001828 */
[----:B------:R-:W4:Y:S07]  /*96e0*/  LDSM.16.MT88.4 R4, [R137+0xb800] ;  /* 0x00b800008904783b */ /* 0x000f2e0000004200 */
[C---:B-1----:R-:W-:Y:S08]  /*96f0*/  HMMA.16816.F32 R52, R68.reuse, R72, R52 ;  /* 0x000000484434723c */ /* 0x042ff00000001834 */
[C---:B------:R-:W-:Y:S08]  /*9700*/  HMMA.16816.F32 R56, R68.reuse, R74, R56 ;  /* 0x0000004a4438723c */ /* 0x040ff00000001838 */
[C---:B--2---:R-:W-:Y:S08]  /*9710*/  HMMA.16816.F32 R60, R68.reuse, R76, R60 ;  /* 0x0000004c443c723c */ /* 0x044ff0000000183c */
[----:B------:R-:W-:Y:S01]  /*9720*/  HMMA.16816.F32 R64, R68, R78, R64 ;  /* 0x0000004e4440723c */ /* 0x000fe20000001840 */
[----:B------:R-:W1:Y:S04]  /*9730*/  LDSM.16.MT88.4 R76, [R138+0x9800] ;  /* 0x009800008a4c783b */ /* 0x000e680000004200 */
[----:B------:R-:W2:Y:S03]  /*9740*/  LDSM.16.MT88.4 R68, [R137+0x9800] ;  /* 0x009800008944783b */ /* 0x000ea60000004200 */
[C---:B------:R-:W-:Y:S07]  /*9750*/  HMMA.16816.F32 R44, R100.reuse, R12, R44 ;  /* 0x0000000c642c723c */ /* 0x040fee000000182c */
[----:B------:R-:W-:Y:S01]  /*9760*/  FADD.FTZ R13, R3, R112 ;  /* 0x00000070030d7221 */ /* 0x000fe20000010000 */
[----:B---3--:R-:W-:Y:S01]  /*9770*/  HMMA.16816.F32 R52, R100, R8, R52 ;  /* 0x000000086434723c */ /* 0x008fe20000001834 */
[----:B------:R-:W-:-:S02]  /*9780*/  FADD.FTZ R3, R104, R109 ;  /* 0x0000006d68037221 */ /* 0x000fc40000010000 */
[----:B------:R-:W-:Y:S02]  /*9790*/  FADD.FTZ R13, R2, R13 ;  /* 0x0000000d020d7221 */ /* 0x000fe40000010000 */
[----:B------:R-:W-:Y:S02]  /*97a0*/  FADD.FTZ R130, R130, R3 ;  /* 0x0000000382827221 */ /* 0x000fe40000010000 */
[----:B------:R-:W-:Y:S01]  /*97b0*/  FADD.FTZ R128, R128, R13 ;  /* 0x0000000d80807221 */ /* 0x000fe20000010000 */
[----:B----4-:R-:W-:Y:S01]  /*97c0*/  HMMA.16816.F32 R60, R100, R4, R60 ;  /* 0x00000004643c723c */ /* 0x010fe2000000183c */
[----:B------:R-:W-:Y:S02]  /*97d0*/  FADD.FTZ R129, R129, R130 ;  /* 0x0000008281817221 */ /* 0x000fe40000010000 */
[----:B------:R-:W-:Y:S02]  /*97e0*/  FADD.FTZ R127, R127, R128 ;  /* 0x000000807f7f7221 */ /* 0x000fe40000010000 */
[----:B------:R-:W-:-:S02]  /*97f0*/  FADD.FTZ R2, R126, R129 ;  /* 0x000000817e027221 */ /* 0x000fc40000010000 */
[----:B------:R-:W-:Y:S01]  /*9800*/  FADD.FTZ R8, R124, R127 ;  /* 0x0000007f7c087221 */ /* 0x000fe20000010000 */
[C---:B------:R-:W-:Y:S01]  /*9810*/  HMMA.16816.F32 R84, R100.reuse, R86, R16 ;  /* 0x000000566454723c */ /* 0x040fe20000001810 */
[----:B------:R-:W-:Y:S02]  /*9820*/  FADD.FTZ R2, R125, R2 ;  /* 0x000000027d027221 */ /* 0x000fe40000010000 */
[----:B------:R-:W-:Y:S02]  /*9830*/  FADD.FTZ R8, R121, R8 ;  /* 0x0000000879087221 */ /* 0x000fe40000010000 */
[----:B------:R-:W-:Y:S01]  /*9840*/  FADD.FTZ R173, R173, R2 ;  /* 0x00000002adad7221 */ /* 0x000fe20000010000 */
[----:B------:R-:W-:Y:S01]  /*9850*/  MOV R2, R108 ;  /* 0x0000006c00027202 */ /* 0x000fe20000000f00 */
[----:B------:R-:W-:Y:S01]  /*9860*/  FADD.FTZ R171, R171, R8 ;  /* 0x00000008abab7221 */ /* 0x000fe20000010000 */
[----:B------:R-:W-:Y:S01]  /*9870*/  HMMA.16816.F32 R48, R100, R14, R48 ;  /* 0x0000000e6430723c */ /* 0x000fe20000001830 */
[----:B------:R-:W-:-:S02]  /*9880*/  FADD.FTZ R182, R182, R173 ;  /* 0x000000adb6b67221 */ /* 0x000fc40000010000 */
[----:B------:R-:W-:Y:S02]  /*9890*/  FADD.FTZ R176, R176, R171 ;  /* 0x000000abb0b07221 */ /* 0x000fe40000010000 */
[----:B------:R-:W-:Y:S02]  /*98a0*/  FADD.FTZ R3, R165, R182 ;  /* 0x000000b6a5037221 */ /* 0x000fe40000010000 */
[----:B------:R-:W-:Y:S01]  /*98b0*/  FADD.FTZ R5, R131, R176 ;  /* 0x000000b083057221 */ /* 0x000fe20000010000 */
[C---:B-1----:R-:W-:Y:S01]  /*98c0*/  HMMA.16816.F32 R80, R100.reuse, R76, R20 ;  /* 0x0000004c6450723c */ /* 0x042fe20000001814 */
[----:B------:R-:W-:Y:S02]  /*98d0*/  FADD.FTZ R3, R180, R3 ;  /* 0x00000003b4037221 */ /* 0x000fe40000010000 */
[----:B------:R-:W-:Y:S02]  /*98e0*/  FADD.FTZ R5, R164, R5 ;  /* 0x00000005a4057221 */ /* 0x000fe40000010000 */
[----:B------:R-:W-:Y:S01]  /*98f0*/  FADD.FTZ R118, R118, R3 ;  /* 0x0000000376767221 */ /* 0x000fe20000010000 */
[----:B------:R-:W-:Y:S01]  /*9900*/  MOV R3, R110 ;  /* 0x0000006e00037202 */ /* 0x000fe20000000f00 */
[----:B------:R-:W-:Y:S01]  /*9910*/  FADD.FTZ R122, R122, R5 ;  /* 0x000000057a7a7221 */ /* 0x000fe20000010000 */
[----:B--2---:R-:W-:Y:S01]  /*9920*/  HMMA.16816.F32 R72, R100, R68, R28 ;  /* 0x000000446448723c */ /* 0x004fe2000000181c */
[----:B------:R-:W-:-:S02]  /*9930*/  FADD.FTZ R118, R123, R118 ;  /* 0x000000767b767221 */ /* 0x000fc40000010000 */
[----:B------:R-:W-:Y:S02]  /*9940*/  FADD.FTZ R175, R175, R122 ;  /* 0x0000007aafaf7221 */ /* 0x000fe40000010000 */
[----:B------:R-:W-:Y:S02]  /*9950*/  FADD.FTZ R119, R119, R118 ;  /* 0x0000007677777221 */ /* 0x000fe40000010000 */
[----:B------:R-:W-:Y:S01]  /*9960*/  FADD.FTZ R116, R116, R175 ;  /* 0x000000af74747221 */ /* 0x000fe20000010000 */
[----:B------:R-:W-:Y:S01]  /*9970*/  HMMA.16816.F32 R76, R100, R78, R24 ;  /* 0x0000004e644c723c */ /* 0x000fe20000001818 */
[----:B------:R-:W-:Y:S02]  /*9980*/  FADD.FTZ R170, R120, R119 ;  /* 0x0000007778aa7221 */ /* 0x000fe40000010000 */
[----:B------:R-:W-:-:S05]  /*9990*/  FADD.FTZ R167, R115, R116 ;  /* 0x0000007473a77221 */ /* 0x000fca0000010000 */
[C---:B------:R-:W-:Y:S08]  /*99a0*/  HMMA.16816.F32 R68, R100.reuse, R70, R32 ;  /* 0x000000466444723c */ /* 0x040ff00000001820 */
[C---:B------:R-:W-:Y:S08]  /*99b0*/  HMMA.16816.F32 R56, R100.reuse, R10, R56 ;  /* 0x0000000a6438723c */ /* 0x040ff00000001838 */
[----:B------:R-:W-:Y:S11]  /*99c0*/  HMMA.16816.F32 R64, R100, R6, R64 ;  /* 0x000000066440723c */ /* 0x000ff60000001840 */
[----:B------:R-:W-:Y:S08]  /*99d0*/  @!UPT UIADD3 URZ, URZ, URZ, URZ ;  /* 0x0000003f3f3ff290 */ /* 0x000ff0000fffe03f */
.L_x_7492:
        /* <DEDUP_REMOVED lines=11> */
.L_x_7504:
        /* <DEDUP_REMOVED lines=65> */
.L_x_7501:
        /* <DEDUP_REMOVED lines=70> */
[C---:B-1----:R-:W-:Y:S08]  /*a300*/  HMMA.16816.F32 R4, R108.reuse, R112, RZ ;  /* 0x000000706c04723c */ /* 0x042ff000000018ff */
[C---:B------:R-:W-:Y:S01]  /*a310*/  HMMA.16816.F32 R8, R108.reuse, R114, RZ ;  /* 0x000000726c08723c */ /* 0x040fe200000018ff */
[----:B------:R-:W-:Y:S07]  /*a320*/  LDSM.16.M88.4 R112, [R145] ;  /* 0x000000009170783b */ /* 0x000fee0000000200 */
[C---:B--2---:R-:W-:Y:S08]  /*a330*/  HMMA.16816.F32 R12, R108.reuse, R116, RZ ;  /* 0x000000746c0c723c */ /* 0x044ff000000018ff */
[C---:B------:R-:W-:Y:S01]  /*a340*/  HMMA.16816.F32 R16, R108.reuse, R118, RZ ;  /* 0x000000766c10723c */ /* 0x040fe200000018ff */
[----:B------:R-:W1:Y:S07]  /*a350*/  LDSM.16.M88.4 R116, [R144] ;  /* 0x000000009074783b */ /* 0x000e6e0000000200 */
[C---:B------:R-:W-:Y:S08]  /*a360*/  HMMA.16816.F32 R20, R108.reuse, R120, RZ ;  /* 0x000000786c14723c */ /* 0x040ff000000018ff */
[C---:B------:R-:W-:Y:S01]  /*a370*/  HMMA.16816.F32 R24, R108.reuse, R122, RZ ;  /* 0x0000007a6c18723c */ /* 0x040fe200000018ff */
[----:B------:R-:W2:Y:S07]  /*a380*/  LDSM.16.M88.4 R120, [R136] ;  /* 0x000000008878783b */ /* 0x000eae0000000200 */
[C---:B---3--:R-:W-:Y:S08]  /*a390*/  HMMA.16816.F32 R28, R108.reuse, R124, RZ ;  /* 0x0000007c6c1c723c */ /* 0x048ff000000018ff */
        /* <DEDUP_REMOVED lines=92> */
[----:B-----5:R-:W-:Y:S02]  /*a960*/  FMUL.FTZ R175, R6, c[0x0][0x2ec] ;  /* 0x0000bb0006af7a20 */ /* 0x020fe40000410000 */
[----:B------:R3:W2:Y:S01]  /*a970*/  MUFU.TANH R126, R100 ;  /* 0x00000064007e7308 */ /* 0x0006a20000002400 */
[----:B------:R-:W-:Y:S02]  /*a980*/  FMUL.FTZ R177, R7, c[0x0][0x2ec] ;  /* 0x0000bb0007b17a20 */ /* 0x000fe40000410000 */
[----:B------:R-:W-:Y:S04]  /*a990*/  FMUL.FTZ R102, R16, c[0x0][0x2ec] ;  /* 0x0000bb0010667a20 */ /* 0x000fe80000410000 */
[----:B------:R-:W-:Y:S02]  /*a9a0*/  FMUL.FTZ R179, R8, c[0x0][0x2ec] ;  /* 0x0000bb0008b37a20 */ /* 0x000fe40000410000 */
[----:B----4-:R-:W-:Y:S01]  /*a9b0*/  FMUL.FTZ R181, R9, c[0x0][0x2ec] ;  /* 0x0000bb0009b57a20 */ /* 0x010fe20000410000 */
[----:B------:R4:W2:Y:S01]  /*a9c0*/  MUFU.TANH R128, R102 ;  /* 0x0000006600807308 */ /* 0x0008a20000002400 */
        /* <DEDUP_REMOVED lines=13> */
[----:B----4-:R-:W-:Y:S03]  /*aaa0*/  FMUL.FTZ R102, R25, c[0x0][0x2ec] ;  /* 0x0000bb0019667a20 */ /* 0x010fe60000410000 */
[----:B------:R-:W-:Y:S02]  /*aab0*/  FMUL.FTZ R176, R21, c[0x0][0x2ec] ;  /* 0x0000bb0015b07a20 */ /* 0x000fe40000410000 */
[----:B------:R4:W1:Y:S01]  /*aac0*/  MUFU.TANH R130, R102 ;  /* 0x0000006600827308 */ /* 0x0008620000002400 */
[----:B------:R-:W-:Y:S02]  /*aad0*/  FMUL.FTZ R186, R22, c[0x0][0x2ec] ;  /* 0x0000bb0016ba7a20 */ /* 0x000fe40000410000 */
[----:B------:R-:W-:Y:S02]  /*aae0*/  FMUL.FTZ R172, R31, c[0x0][0x2ec] ;  /* 0x0000bb001fac7a20 */ /* 0x000fe40000410000 */
[----:B------:R-:W-:Y:S02]  /*aaf0*/  FMUL.FTZ R184, R23, c[0x0][0x2ec] ;  /* 0x0000bb0017b87a20 */ /* 0x000fe40000410000 */
[----:B------:R-:W-:Y:S02]  /*ab00*/  FMUL.FTZ R174, R24, c[0x0][0x2ec] ;  /* 0x0000bb0018ae7a20 */ /* 0x000fe40000410000 */
        /* <DEDUP_REMOVED lines=9> */
[----:B----4-:R-:W-:Y:S07]  /*aba0*/  FMUL.FTZ R102, R35, c[0x0][0x2ec] ;  /* 0x0000bb0023667a20 */ /* 0x010fee0000410000 */
[----:B------:R4:W1:Y:S01]  /*abb0*/  MUFU.TANH R116, R169 ;  /* 0x000000a900747308 */ /* 0x0008620000002400 */
[----:B-----5:R-:W-:Y:S09]  /*abc0*/  MOV R172, R2 ;  /* 0x0000000200ac7202 */ /* 0x020ff20000000f00 */
[----:B------:R-:W1:Y:S01]  /*abd0*/  MUFU.TANH R175, R175 ;  /* 0x000000af00af7308 */ /* 0x000e620000002400 */
[----:B---3--:R-:W-:Y:S09]  /*abe0*/  FMUL.FTZ R100, R33, c[0x0][0x2ec] ;  /* 0x0000bb0021647a20 */ /* 0x008ff20000410000 */
[----:B------:R-:W3:Y:S01]  /*abf0*/  MUFU.TANH R177, R177 ;  /* 0x000000b100b17308 */ /* 0x000ee20000002400 */
[----:B----4-:R-:W-:Y:S09]  /*ac00*/  MOV R169, R3 ;  /* 0x0000000300a97202 */ /* 0x010ff20000000f00 */
[----:B------:R-:W4:Y:S10]  /*ac10*/  MUFU.TANH R179, R179 ;  /* 0x000000b300b37308 */ /* 0x000f340000002400 */
        /* <DEDUP_REMOVED lines=19> */
[----:B------:R-:W1:Y:S01]  /*ad50*/  MUFU.TANH R102, R102 ;  /* 0x0000006600667308 */ /* 0x000e620000002400 */
        /* <DEDUP_REMOVED lines=10> */
[----:B------:R-:W-:Y:S02]  /*ae00*/  IABS R6, R3 ;  /* 0x0000000300067213 */ /* 0x000fe40000000000 */
[C---:B------:R-:W-:Y:S02]  /*ae10*/  IADD3 R9, R3.reuse, -0x40, RZ ;  /* 0xffffffc003097810 */ /* 0x040fe40007ffe0ff */
[----:B------:R-:W-:Y:S02]  /*ae20*/  LOP3.LUT R3, R3, c[0x0][0x2d0], RZ, 0x3c, !PT ;  /* 0x0000b40003037a12 */ /* 0x000fe400078e3cff */
[----:B------:R-:W-:Y:S02]  /*ae30*/  IABS R4, R9 ;  /* 0x0000000900047213 */ /* 0x000fe40000000000 */
        /* <DEDUP_REMOVED lines=49> */
.L_x_7503:
        /* <DEDUP_REMOVED lines=63> */
.L_x_7502:
[----:B--234-:R-:W-:Y:S01]  /*b540*/  LEA R2, R156, R155, 0x6 ;  /* 0x0000009b9c027211 */ /* 0x01cfe200078e30ff */
[----:B------:R-:W-:Y:S03]  /*b550*/  LDSM.16.MT88.4 R28, [R138+0x8000] ;  /* 0x008000008a1c783b */ /* 0x000fe60000004200 */
        /* <DEDUP_REMOVED lines=60> */
[----:B------:R-:W2:Y:S01]  /*b920*/  I2F R15, R8 ;  /* 0x00000008000f7306 */ /* 0x000ea20000201400 */
[----:B------:R-:W-:Y:S01]  /*b930*/  IADD3 R3, R2, 0x39, RZ ;  /* 0x0000003902037810 */ /* 0x000fe20007ffe0ff */
        /* <DEDUP_REMOVED lines=8> */
[----:B------:R-:W3:Y:S01]  /*b9c0*/  I2F R3, R3 ;  /* 0x0000000300037306 */ /* 0x000ee20000201400 */
[----:B------:R-:W-:Y:S01]  /*b9d0*/  FMNMX.FTZ R19, R184, R19, !PT ;  /* 0x00000013b8137209 */ /* 0x000fe20007810000 */
[----:B------:R-:W-:Y:S01]  /*b9e0*/  FFMA.FTZ R174, R0, R9, R174 ;  /* 0x0000000900ae7223 */ /* 0x000fe200000100ae */
[----:B------:R-:W-:Y:S01]  /*b9f0*/  FMNMX.FTZ R21, R178, R21, !PT ;  /* 0x00000015b2157209 */ /* 0x000fe20007810000 */
[----:B------:R-:W-:Y:S01]  /*ba00*/  FFMA.FTZ R130, R0, R5, R130 ;  /* 0x0000000500827223 */ /* 0x000fe20000010082 */
[----:B------:R-:W-:Y:S01]  /*ba10*/  FMNMX.FTZ R19, R182, R19, !PT ;  /* 0x00000013b6137209 */ /* 0x000fe20007810000 */
[----:B-1----:R-:W-:Y:S01]  /*ba20*/  FFMA.FTZ R120, R0, R13, R120 ;  /* 0x0000000d00787223 */ /* 0x002fe20000010078 */
[----:B------:R-:W-:Y:S01]  /*ba30*/  FMNMX.FTZ R21, R176, R21, !PT ;  /* 0x00000015b0157209 */ /* 0x000fe20007810000 */
[----:B------:R-:W-:Y:S01]  /*ba40*/  FFMA.FTZ R118, R0, R7, R118 ;  /* 0x0000000700767223 */ /* 0x000fe20000010076 */
[----:B------:R-:W-:Y:S01]  /*ba50*/  FMNMX.FTZ R2, R180, R19, !PT ;  /* 0x00000013b4027209 */ /* 0x000fe20007810000 */
[----:B------:R-:W-:Y:S01]  /*ba60*/  FFMA.FTZ R117, R0, R13, R117 ;  /* 0x0000000d00757223 */ /* 0x000fe20000010075 */
[----:B------:R-:W-:Y:S02]  /*ba70*/  FMNMX.FTZ R21, R174, R21, !PT ;  /* 0x00000015ae157209 */ /* 0x000fe40007810000 */
[----:B------:R-:W-:Y:S01]  /*ba80*/  FMNMX.FTZ R5, R123, R2, !PT ;  /* 0x000000027b057209 */ /* 0x000fe20007810000 */
[----:B--2---:R-:W-:Y:S01]  /*ba90*/  FFMA.FTZ R103, R0, R15, R103 ;  /* 0x0000000f00677223 */ /* 0x004fe20000010067 */
[----:B------:R-:W-:Y:S01]  /*baa0*/  FMNMX.FTZ R21, R130, R21, !PT ;  /* 0x0000001582157209 */ /* 0x000fe20007810000 */
[----:B------:R-:W-:Y:S01]  /*bab0*/  FFMA.FTZ R116, R0, R15, R116 ;  /* 0x0000000f00747223 */ /* 0x000fe20000010074 */
[----:B------:R-:W-:Y:S01]  /*bac0*/  FMNMX.FTZ R2, R120, R5, !PT ;  /* 0x0000000578027209 */ /* 0x000fe20007810000 */
[----:B------:R-:W-:Y:S01]  /*bad0*/  LDSM.16.MT88.4 R12, [R141+0x8000] ;  /* 0x008000008d0c783b */ /* 0x000fe20000004200 */
[----:B------:R-:W-:Y:S02]  /*bae0*/  FMNMX.FTZ R4, R118, R21, !PT ;  /* 0x0000001576047209 */ /* 0x000fe40007810000 */
[----:B------:R-:W-:Y:S02]  /*baf0*/  FMNMX.FTZ R7, R103, R2, !PT ;  /* 0x0000000267077209 */ /* 0x000fe40007810000 */
[----:B------:R-:W-:Y:S01]  /*bb00*/  FMNMX.FTZ R11, R117, R4, !PT ;  /* 0x00000004750b7209 */ /* 0x000fe20007810000 */
[CC--:B---3--:R-:W-:Y:S02]  /*bb10*/  FFMA.FTZ R102, R0.reuse, R3.reuse, R102 ;  /* 0x0000000300667223 */ /* 0x0c8fe40000010066 */
[----:B------:R-:W-:Y:S01]  /*bb20*/  FFMA.FTZ R114, R0, R3, R114 ;  /* 0x0000000300727223 */ /* 0x000fe20000010072 */
[----:B------:R-:W-:Y:S01]  /*bb30*/  FMNMX.FTZ R11, R116, R11, !PT ;  /* 0x0000000b740b7209 */ /* 0x000fe20007810000 */
[----:B------:R-:W-:Y:S01]  /*bb40*/  LDSM.16.MT88.4 R20, [R139+0x8000] ;  /* 0x008000008b14783b */ /* 0x000fe20000004200 */
[----:B------:R-:W-:Y:S02]  /*bb50*/  FMNMX.FTZ R6, R102, R7, !PT ;  /* 0x0000000766067209 */ /* 0x000fe40007810000 */
[----:B------:R-:W-:Y:S05]  /*bb60*/  FMNMX.FTZ R9, R114, R11, !PT ;  /* 0x0000000b72097209 */ /* 0x000fea0007810000 */
        /* <DEDUP_REMOVED lines=21> */
[----:B------:R-:W-:Y:S01]  /*bcc0*/  ISETP.GT.AND P1, PT, R156, R149, PT ;  /* 0x000000959c00720c */ /* 0x000fe20003f24270 */
[--C-:B------:R-:W-:Y:S02]  /*bcd0*/  FFMA.FTZ R109, R183, c[0x0][0x23c], -R125.reuse ;  /* 0x00008f00b76d7a23 */ /* 0x100fe4000001087d */
        /* <DEDUP_REMOVED lines=103> */
[----:B------:R-:W-:Y:S02]  /*c350*/  FFMA.FTZ R130, R103, c[0x0][0x23c], -R125 ;  /* 0x00008f0067827a23 */ /* 0x000fe4000001087d */
[C---:B------:R-:W-:Y:S03]  /*c360*/  HMMA.16816.F32 R20, R96.reuse, R28, R20 ;  /* 0x0000001c6014723c */ /* 0x040fe60000001814 */
[C---:B------:R-:W-:Y:S01]  /*c370*/  FFMA.FTZ R115, R100.reuse, R167, R115 ;  /* 0x000000a764737223 */ /* 0x040fe20000010073 */
[----:B------:R-:W-:Y:S01]  /*c380*/  MUFU.EX2 R177, R177 ;  /* 0x000000b100b17308 */ /* 0x000fe20000000800 */
[C---:B------:R-:W-:Y:S02]  /*c390*/  FFMA.FTZ R113, R101.reuse, R170, R113 ;  /* 0x000000aa65717223 */ /* 0x040fe40000010071 */
        /* <DEDUP_REMOVED lines=9> */
[C---:B-1----:R-:W-:Y:S02]  /*c430*/  HMMA.16816.F32 R28, R96.reuse, R88, R28 ;  /* 0x00000058601c723c */ /* 0x042fe4000000181c */
[----:B------:R-:W-:Y:S01]  /*c440*/  MUFU.EX2 R122, R122 ;  /* 0x0000007a007a7308 */ /* 0x000fe20000000800 */
[--C-:B------:R-:W-:Y:S02]  /*c450*/  FFMA.FTZ R124, R124, c[0x0][0x23c], -R125.reuse ;  /* 0x00008f007c7c7a23 */ /* 0x100fe4000001087d */
[----:B------:R-:W-:Y:S02]  /*c460*/  FFMA.FTZ R127, R192, c[0x0][0x23c], -R125 ;  /* 0x00008f00c07f7a23 */ /* 0x000fe4000001087d */
[--C-:B------:R-:W-:Y:S01]  /*c470*/  FFMA.FTZ R126, R126, c[0x0][0x23c], -R119.reuse ;  /* 0x00008f007e7e7a23 */ /* 0x100fe20000010877 */
[C---:B------:R-:W-:Y:S04]  /*c480*/  HMMA.16816.F32 R32, R96.reuse, R90, R32 ;  /* 0x0000005a6020723c */ /* 0x040fe80000001820 */
[----:B------:R-:W1:Y:S01]  /*c490*/  MUFU.EX2 R121, R121 ;  /* 0x0000007900797308 */ /* 0x000e620000000800 */
[--C-:B------:R-:W-:Y:S02]  /*c4a0*/  FFMA.FTZ R129, R190, c[0x0][0x23c], -R119.reuse ;  /* 0x00008f00be817a23 */ /* 0x100fe40000010877 */
[--C-:B------:R-:W-:Y:S01]  /*c4b0*/  FFMA.FTZ R128, R128, c[0x0][0x23c], -R119.reuse ;  /* 0x00008f0080807a23 */ /* 0x100fe20000010877 */
[C---:B------:R-:W-:Y:S04]  /*c4c0*/  HMMA.16816.F32 R36, R96.reuse, R76, R36 ;  /* 0x0000004c6024723c */ /* 0x040fe80000001824 */
[----:B------:R-:W-:Y:S02]  /*c4d0*/  FFMA.FTZ R131, R188, c[0x0][0x23c], -R119 ;  /* 0x00008f00bc837a23 */ /* 0x000fe40000010877 */
[----:B------:R-:W-:Y:S01]  /*c4e0*/  MUFU.EX2 R124, R124 ;  /* 0x0000007c007c7308 */ /* 0x000fe20000000800 */
[--C-:B------:R-:W-:Y:S01]  /*c4f0*/  FFMA.FTZ R123, R123, c[0x0][0x23c], -R125.reuse ;  /* 0x00008f007b7b7a23 */ /* 0x100fe2000001087d */
[C---:B------:R-:W-:Y:S01]  /*c500*/  HMMA.16816.F32 R40, R96.reuse, R78, R40 ;  /* 0x0000004e6028723c */ /* 0x040fe20000001828 */
[----:B------:R-:W3:Y:S03]  /*c510*/  LDSM.16.MT88.4 R76, [R137+0xa000] ;  /* 0x00a00000894c783b */ /* 0x000ee60000004200 */
[--C-:B------:R-:W-:Y:S02]  /*c520*/  FFMA.FTZ R120, R120, c[0x0][0x23c], -R125.reuse ;  /* 0x00008f0078787a23 */ /* 0x100fe4000001087d */
[----:B------:R-:W-:Y:S02]  /*c530*/  FFMA.FTZ R125, R102, c[0x0][0x23c], -R125 ;  /* 0x00008f00667d7a23 */ /* 0x000fe4000001087d */
[----:B------:R-:W4:Y:S01]  /*c540*/  MUFU.EX2 R127, R127 ;  /* 0x0000007f007f7308 */ /* 0x000f220000000800 */
[--C-:B------:R-:W-:Y:S01]  /*c550*/  FFMA.FTZ R118, R118, c[0x0][0x23c], -R119.reuse ;  /* 0x00008f0076767a23 */ /* 0x100fe20000010877 */
[C---:B--2---:R-:W-:Y:S03]  /*c560*/  HMMA.16816.F32 R44, R96.reuse, R72, R44 ;  /* 0x00000048602c723c */ /* 0x044fe6000000182c */
[--C-:B------:R-:W-:Y:S02]  /*c570*/  FFMA.FTZ R117, R117, c[0x0][0x23c], -R119.reuse ;  /* 0x00008f0075757a23 */ /* 0x100fe40000010877 */
[--C-:B------:R-:W-:Y:S03]  /*c580*/  FFMA.FTZ R116, R116, c[0x0][0x23c], -R119.reuse ;  /* 0x00008f0074747a23 */ /* 0x100fe60000010877 */
[----:B------:R-:W-:Y:S01]  /*c590*/  MUFU.EX2 R126, R126 ;  /* 0x0000007e007e7308 */ /* 0x000fe20000000800 */
[C---:B------:R-:W-:Y:S01]  /*c5a0*/  HMMA.16816.F32 R48, R96.reuse, R74, R48 ;  /* 0x0000004a6030723c */ /* 0x040fe20000001830 */
[----:B------:R-:W2:Y:S02]  /*c5b0*/  LDSM.16.MT88.4 R72, [R141+0x8800] ;  /* 0x008800008d48783b */ /* 0x000ea40000004200 */
[----:B------:R-:W-:Y:S02]  /*c5c0*/  FFMA.FTZ R119, R114, c[0x0][0x23c], -R119 ;  /* 0x00008f0072777a23 */ /* 0x000fe40000010877 */
[----:B------:R-:W-:Y:S03]  /*c5d0*/  FADD.FTZ R108, R108, R115 ;  /* 0x000000736c6c7221 */ /* 0x000fe60000010000 */
[C---:B------:R-:W-:Y:S01]  /*c5e0*/  HMMA.16816.F32 R52, R96.reuse, R68, R52 ;  /* 0x000000446034723c */ /* 0x040fe20000001834 */
[----:B------:R-:W5:Y:S03]  /*c5f0*/  MUFU.EX2 R129, R129 ;  /* 0x0000008100817308 */ /* 0x000f660000000800 */
[----:B------:R-:W-:Y:S03]  /*c600*/  FADD.FTZ R112, R112, R113 ;  /* 0x0000007170707221 */ /* 0x000fe60000010000 */
[----:B-1----:R-:W-:Y:S01]  /*c610*/  F2FP.PACK_AB R69, R121, R122 ;  /* 0x0000007a7945723e */ /* 0x002fe200000000ff */
[C---:B------:R-:W-:Y:S03]  /*c620*/  HMMA.16816.F32 R56, R96.reuse, R70, R56 ;  /* 0x000000466038723c */ /* 0x040fe60000001838 */
[----:B------:R-:W-:Y:S04]  /*c630*/  MUFU.EX2 R128, R128 ;  /* 0x0000008000807308 */ /* 0x000fe80000000800 */
[----:B----4-:R-:W-:Y:S01]  /*c640*/  F2FP.PACK_AB R71, R127, R124 ;  /* 0x0000007c7f47723e */ /* 0x010fe200000000ff */
[C---:B---3--:R-:W-:Y:S05]  /*c650*/  HMMA.16816.F32 R60, R96.reuse, R76, R60 ;  /* 0x0000004c603c723c */ /* 0x048fea000000183c */
[----:B------:R-:W1:Y:S03]  /*c660*/  MUFU.EX2 R131, R131 ;  /* 0x0000008300837308 */ /* 0x000e660000000800 */
[----:B------:R-:W-:Y:S01]  /*c670*/  HMMA.16816.F32 R64, R96, R78, R64 ;  /* 0x0000004e6040723c */ /* 0x000fe20000001840 */
[----:B------:R-:W3:Y:S03]  /*c680*/  LDSM.16.MT88.4 R76, [R138+0x8800] ;  /* 0x008800008a4c783b */ /* 0x000ee60000004200 */
[----:B-----5:R-:W-:Y:S03]  /*c690*/  F2FP.PACK_AB R68, R129, R126 ;  /* 0x0000007e8144723e */ /* 0x020fe600000000ff */
[----:B------:R-:W-:Y:S10]  /*c6a0*/  MUFU.EX2 R123, R123 ;  /* 0x0000007b007b7308 */ /* 0x000ff40000000800 */
[----:B------:R-:W4:Y:S01]  /*c6b0*/  MUFU.EX2 R120, R120 ;  /* 0x0000007800787308 */ /* 0x000f220000000800 */
[----:B-1----:R-:W-:Y:S09]  /*c6c0*/  F2FP.PACK_AB R70, R131, R128 ;  /* 0x000000808346723e */ /* 0x002ff200000000ff */
        /* <DEDUP_REMOVED lines=70> */
[C---:B------:R-:W-:Y:S04]  /*cb30*/  HMMA.16816.F32 R76, R100.reuse, R74, R24 ;  /* 0x0000004a644c723c */ /* 0x040fe80000001818 */
[----:B------:R-:W-:Y:S04]  /*cb40*/  FADD.FTZ R126, R126, R17 ;  /* 0x000000117e7e7221 */ /* 0x000fe80000010000 */
[C---:B--2---:R-:W-:Y:S04]  /*cb50*/  HMMA.16816.F32 R72, R100.reuse, R68, R28 ;  /* 0x000000446448723c */ /* 0x044fe8000000181c */
[----:B------:R-:W-:Y:S04]  /*cb60*/  FADD.FTZ R129, R129, R126 ;  /* 0x0000007e81817221 */ /* 0x000fe80000010000 */
[C---:B------:R-:W-:Y:S08]  /*cb70*/  HMMA.16816.F32 R68, R100.reuse, R70, R32 ;  /* 0x000000466444723c */ /* 0x040ff00000001820 */
[C---:B---3--:R-:W-:Y:S08]  /*cb80*/  HMMA.16816.F32 R36, R100.reuse, R4, R36 ;  /* 0x000000046424723c */ /* 0x048ff00000001824 */
[C---:B------:R-:W-:Y:S01]  /*cb90*/  HMMA.16816.F32 R40, R100.reuse, R6, R40 ;  /* 0x000000066428723c */ /* 0x040fe20000001828 */
[----:B------:R-:W1:Y:S07]  /*cba0*/  LDSM.16.MT88.4 R4, [R137+0xb800] ;  /* 0x00b800008904783b */ /* 0x000e6e0000004200 */
[C---:B----4-:R-:W-:Y:S07]  /*cbb0*/  HMMA.16816.F32 R44, R100.reuse, R8, R44 ;  /* 0x00000008642c723c */ /* 0x050fee000000182c */
[----:B------:R-:W-:Y:S01]  /*cbc0*/  FADD.FTZ R9, R109, R108 ;  /* 0x0000006c6d097221 */ /* 0x000fe20000010000 */
[C---:B------:R-:W-:Y:S04]  /*cbd0*/  HMMA.16816.F32 R48, R100.reuse, R10, R48 ;  /* 0x0000000a6430723c */ /* 0x040fe80000001830 */
[----:B------:R-:W-:Y:S01]  /*cbe0*/  FADD.FTZ R9, R104, R9 ;  /* 0x0000000968097221 */ /* 0x000fe20000010000 */
[----:B------:R-:W-:Y:S02]  /*cbf0*/  MOV R104, R3 ;  /* 0x0000000300687202 */ /* 0x000fe40000000f00 */
[----:B------:R-:W-:Y:S01]  /*cc00*/  FADD.FTZ R10, R128, R129 ;  /* 0x00000081800a7221 */ /* 0x000fe20000010000 */
[C---:B-----5:R-:W-:Y:S04]  /*cc10*/  HMMA.16816.F32 R52, R100.reuse, R12, R52 ;  /* 0x0000000c6434723c */ /* 0x060fe80000001834 */
        /* <DEDUP_REMOVED lines=14> */
[----:B------:R-:W-:Y:S01]  /*cd00*/  FADD.FTZ R180, R180, R171 ;  /* 0x000000abb4b47221 */ /* 0x000fe20000010000 */
[----:B------:R-:W-:Y:S01]  /*cd10*/  MOV R101, R2 ;  /* 0x0000000200657202 */ /* 0x000fe20000000f00 */
        /* <DEDUP_REMOVED lines=10> */
.L_x_7500:
        /* <DEDUP_REMOVED lines=158> */
[----:B------:R-:W-:Y:S04]  /*d7a0*/  STS.64 [R12+0x4800], R50 ;  /* 0x004800320c007388 */ /* 0x000fe80000000a00 */
[----:B------:R-:W-:Y:S04]  /*d7b0*/  STS.64 [R16+0x4000], R52 ;  /* 0x0040003410007388 */ /* 0x000fe80000000a00 */
[----:B------:R-:W-:Y:S01]  /*d7c0*/  STS.64 [R16+0x4800], R54 ;  /* 0x0048003610007388 */ /* 0x000fe20000000a00 */
[----:B-1----:R-:W-:-:S03]  /*d7d0*/  SHF.L.U32 R14, R10, 0x2, RZ ;  /* 0x000000020a0e7819 */ /* 0x002fc600000006ff */
[----:B------:R-:W-:Y:S04]  /*d7e0*/  STS.64 [R18+0x4000], R56 ;  /* 0x0040003812007388 */ /* 0x000fe80000000a00 */
[----:B------:R-:W-:Y:S01]  /*d7f0*/  STS.64 [R18+0x4800], R58 ;  /* 0x0048003a12007388 */ /* 0x000fe20000000a00 */
[----:B--2---:R-:W-:-:S03]  /*d800*/  IADD3 R15, -R160, RZ, RZ ;  /* 0x000000ffa00f7210 */ /* 0x004fc60007ffe1ff */
[----:B------:R-:W-:Y:S04]  /*d810*/  STS.64 [R19+0x4000], R60 ;  /* 0x0040003c13007388 */ /* 0x000fe80000000a00 */
[----:B------:R-:W-:Y:S04]  /*d820*/  STS.64 [R19+0x4800], R62 ;  /* 0x0048003e13007388 */ /* 0x000fe80000000a00 */
[----:B------:R1:W-:Y:S04]  /*d830*/  STS.64 [R17+0x4000], R64 ;  /* 0x0040004011007388 */ /* 0x0003e80000000a00 */
[----:B------:R2:W-:Y:S04]  /*d840*/  STS.64 [R17+0x4800], R66 ;  /* 0x0048004211007388 */ /* 0x0005e80000000a00 */
[----:B------:R-:W-:Y:S06]  /*d850*/  BAR.SYNC.DEFER_BLOCKING 0x0 ;  /* 0x0000000000007b1d */ /* 0x000fec0000010000 */
[----:B------:R-:W3:Y:S04]  /*d860*/  S2R R8, SR_CTAID.Z ;  /* 0x0000000000087919 */ /* 0x000ee80000002700 */
[----:B------:R-:W4:Y:S04]  /*d870*/  S2R R9, SR_CTAID.Y ;  /* 0x0000000000097919 */ /* 0x000f280000002600 */
[----:B------:R-:W5:Y:S01]  /*d880*/  S2R R11, SR_CTAID.X ;  /* 0x00000000000b7919 */ /* 0x000f620000002500 */
[----:B-1----:R-:W-:-:S02]  /*d890*/  LOP3.LUT R65, R0, 0xffffffe0, RZ, 0xc0, !PT ;  /* 0xffffffe000417812 */ /* 0x002fc400078ec0ff */
[----:B------:R-:W-:Y:S01]  /*d8a0*/  MOV R0, 0xff800000 ;  /* 0xff80000000007802 */ /* 0x000fe20000000f00 */
[----:B------:R-:W-:Y:S01]  /*d8b0*/  @P4 FFMA.FTZ R0, R3, c[0x0][0x238], R6 ;  /* 0x00008e0003004a23 */ /* 0x000fe20000010006 */
[----:B------:R-:W-:Y:S01]  /*d8c0*/  IADD3 R65, -R65, R4, RZ ;  /* 0x0000000441417210 */ /* 0x000fe20007ffe1ff */
[----:B------:R2:W1:Y:S01]  /*d8d0*/  LDS.128 R80, [R7.X4] ;  /* 0x0000000007507984 */ /* 0x0004620000004c00 */
[----:B------:R-:W-:Y:S01]  /*d8e0*/  MOV R4, 0xff800000 ;  /* 0xff80000000047802 */ /* 0x000fe20000000f00 */
[----:B------:R-:W-:Y:S01]  /*d8f0*/  @P3 FFMA.FTZ R4, R2, c[0x0][0x238], R5 ;  /* 0x00008e0002043a23 */ /* 0x000fe20000010005 */
[----:B------:R-:W-:Y:S01]  /*d900*/  LOP3.LUT P0, RZ, R65, 0x3, RZ, 0xc0, !PT ;  /* 0x0000000341ff7812 */ /* 0x000fe2000780c0ff */
[----:B------:R2:W1:Y:S01]  /*d910*/  LDS.128 R76, [R7.X4+0x800] ;  /* 0x00080000074c7984 */ /* 0x0004620000004c00 */
[----:B---3--:R-:W-:Y:S01]  /*d920*/  IMAD R8, R15, c[0x0][0x1c0], R8 ;  /* 0x000070000f087a24 */ /* 0x008fe200078e0208 */
[----:B------:R-:W-:Y:S02]  /*d930*/  SHF.R.S32.HI R15, RZ, 0x1f, R14 ;  /* 0x0000001fff0f7819 */ /* 0x000fe4000001140e */
[----:B------:R2:W3:Y:S01]  /*d940*/  LDS.128 R72, [R7.X4+0x1000] ;  /* 0x0010000007487984 */ /* 0x0004e20000004c00 */
[----:B----4-:R-:W-:-:S03]  /*d950*/  IMAD R9, R9, c[0x0][0x210], R160 ;  /* 0x0000840009097a24 */ /* 0x010fc600078e02a0 */
[----:B------:R2:W4:Y:S01]  /*d960*/  LDS.128 R68, [R7.X4+0x1800] ;  /* 0x0018000007447984 */ /* 0x0005220000004c00 */
[----:B-----5:R-:W-:Y:S01]  /*d970*/  SHF.L.U32 R11, R11, 0x6, RZ ;  /* 0x000000060b0b7819 */ /* 0x020fe200000006ff */
[----:B------:R-:W-:Y:S02]  /*d980*/  IMAD R8, R9, c[0x0][0x1c0], R8 ;  /* 0x0000700009087a24 */ /* 0x000fe400078e0208 */
[----:B------:R2:W1:Y:S02]  /*d990*/  LDS.128 R56, [R7.X4+0x2000] ;  /* 0x0020000007387984 */ /* 0x0004640000004c00 */
        /* <DEDUP_REMOVED lines=20> */
[----:B--2---:R-:W-:-:S05]  /*dae0*/  LEA.HI.X R7, R2, c[0x0][0x20c], R3, 0x2, P0 ;  /* 0x0000830002077a11 */ /* 0x004fca00000f1403 */
[----:B------:R2:W-:Y:S04]  /*daf0*/  @!P2 STG.E [R6.64], R0 ;  /* 0x000000000600a986 */ /* 0x0005e8000c101908 */
[----:B------:R2:W-:Y:S02]  /*db00*/  @!P1 STG.E [R6.64+0x20], R4 ;  /* 0x0000200406009986 */ /* 0x0005e4000c101908 */
.L_x_7506:
[----:B---34-:R-:W-:Y:S05]  /*db10*/  BSYNC B0 ;  /* 0x0000000000007941 */ /* 0x018fea0003800000 */
.L_x_7505:
[C---:B--2---:R-:W-:Y:S01]  /*db20*/  IMAD.WIDE R4, R13.reuse, 0x80, R14 ;  /* 0x000000800d047825 */ /* 0x044fe200078e020e */
        /* <DEDUP_REMOVED lines=14> */
.L_x_7508:
[----:B------:R-:W-:Y:S05]  /*dc10*/  BSYNC B0 ;  /* 0x0000000000007941 */ /* 0x000fea0003800000 */
.L_x_7507:
        /* <DEDUP_REMOVED lines=8> */
.L_x_7510:
[----:B------:R-:W-:Y:S05]  /*dca0*/  BSYNC B0 ;  /* 0x0000000000007941 */ /* 0x000fea0003800000 */
.L_x_7509:
        /* <DEDUP_REMOVED lines=8> */
.L_x_7512:
[----:B------:R-:W-:Y:S05]  /*dd30*/  BSYNC B0 ;  /* 0x0000000000007941 */ /* 0x000fea0003800000 */
.L_x_7511:
        /* <DEDUP_REMOVED lines=8> */
.L_x_7514:
[----:B------:R-:W-:Y:S05]  /*ddc0*/  BSYNC B0 ;  /* 0x0000000000007941 */ /* 0x000fea0003800000 */
.L_x_7513:
        /* <DEDUP_REMOVED lines=8> */
.L_x_7516:
[----:B------:R-:W-:Y:S05]  /*de50*/  BSYNC B0 ;  /* 0x0000000000007941 */ /* 0x000fea0003800000 */
.L_x_7515:
        /* <DEDUP_REMOVED lines=8> */
.L_x_7518:
[----:B------:R-:W-:Y:S05]  /*dee0*/  BSYNC B0 ;  /* 0x0000000000007941 */ /* 0x000fea0003800000 */
.L_x_7517:
        /* <DEDUP_REMOVED lines=8> */
.L_x_7520:
[----:B------:R-:W-:Y:S05]  /*df70*/  BSYNC B0 ;  /* 0x0000000000007941 */ /* 0x000fea0003800000 */
.L_x_7519:
        /* <DEDUP_REMOVED lines=9> */
.L_x_7521:
        /* <DEDUP_REMOVED lines=15> */
.L_x_8283:


//--------------------- .text._ZN5flash24flash_fwd_splitkv_kernelI23Flash_fwd_kernel_traitsILi128ELi64ELi64ELi4ELb0ELb0EN7cutlass6half_tE19Flash_kernel_traitsILi128ELi64ELi64ELi4ES3_EELb1ELb0ELb0ELb0ELb1ELb0ELb1ELb1EEEvNS_16Flash_fwd_paramsE --------------------------
	.section	.text._ZN5flash24flash_fwd_splitkv_kernelI23Flash_fwd_kernel_traitsILi128ELi64ELi64ELi4ELb0ELb0EN7cutlass6half_tE19Flash_kernel_traitsILi128ELi64ELi64ELi4ES3_EELb1ELb0ELb0ELb0ELb1ELb0ELb1ELb1EEEvNS_16Flash_fwd_paramsE,"ax",@progbits
	.sectioninfo	@"SHI_REGISTERS=175"
	.align	128
        .global         _ZN5flash24flash_fwd_splitkv_kernelI23Flash_fwd_kernel_traitsILi128ELi64ELi64ELi4ELb0ELb0EN7cutlass6half_tE19Flash_kernel_traitsILi128ELi64ELi64ELi4ES3_EELb1ELb0ELb0ELb0ELb1ELb0ELb1ELb1EEEvNS_16Flash_fwd_paramsE
        .type           _ZN5flash24flash_fwd_splitkv_kernelI23Flash_fwd_kernel_traitsILi128ELi64ELi64ELi4ELb0ELb0EN7cutlass6half_tE19Flash_kernel_traitsILi128ELi64ELi64ELi4ES3_EELb1ELb0ELb0ELb0ELb1ELb0ELb1ELb1EEEvNS_16Flash_fwd_paramsE,@function
        .size           _ZN5flash24flash_fwd_splitkv_kernelI23Flash_fwd_kernel_traitsILi128ELi64ELi64ELi4ELb0ELb0EN7cutlass6half_tE19Flash_kernel_traitsILi128ELi64ELi64ELi4ES3_EELb1ELb0ELb0ELb0ELb1ELb0ELb1ELb1EEEvNS_16Flash_fwd_paramsE,(.L_x_8284 - _ZN5flash24flash_fwd_splitkv_kernelI23Flash_fwd_kernel_traitsILi128ELi64ELi64ELi4ELb0ELb0EN7cutlass6half_tE19Flash_kernel_traitsILi128ELi64ELi64ELi4ES3_EELb1ELb0ELb0ELb0ELb1ELb0ELb1ELb1EEEvNS_16Flash_fwd_paramsE)
        .other          _ZN5flash24flash_fwd_splitkv_kernelI23Flash_fwd_kernel_traitsILi128ELi64ELi64ELi4ELb0ELb0EN7cutlass6half_tE19Flash_kernel_traitsILi128ELi64ELi64ELi4ES3_EELb1ELb0ELb0ELb0ELb1ELb0ELb1ELb1EEEvNS_16Flash_fwd_paramsE,@"STO_CUDA_ENTRY STV_DEFAULT"
_ZN5flash24flash_fwd_splitkv_kernelI23Flash_fwd_kernel_traitsILi128ELi64ELi64ELi4ELb0ELb0EN7cutlass6half_tE19Flash_kernel_traitsILi128ELi64ELi64ELi4ES3_EELb1ELb0ELb0ELb0ELb1ELb0ELb1ELb1EEEvNS_16Flash_fwd_paramsE:
.text._ZN5flash24flash_fwd_splitkv_kernelI23Flash_fwd_kernel_traitsILi128ELi64ELi64ELi4ELb0ELb0EN7cutlass6half_tE19Flash_kernel_traitsILi128ELi64ELi64ELi4ES3_EELb1ELb0ELb0ELb0ELb1ELb0ELb1ELb1EEEvNS_16Flash_fwd_paramsE:
[----:B------:R-:W-:Y:S02]  /*0000*/  MOV R1, c[0x0][0x28] ;  /* 0x00000a0000017a02 */ /* 0x000fe40000000f00 */
[----:B------:R-:W1:Y:S01]  /*0010*/  I2F.U32.RP R4, c[0x0][0x1c0] ;  /* 0x0000700000047b06 */ /* 0x000e620000209000 */
[----:B------:R-:W2:Y:S01]  /*0020*/  S2R R5, SR_CTAID.Z ;  /* 0x0000000000057919 */ /* 0x000ea20000002700 */
[----:B------:R-:W-:Y:S01]  /*0030*/  IMAD.MOV.U32 R2, RZ, RZ, RZ ;  /* 0x000000ffff027224 */ /* 0x000fe200078e00ff */
[----:B------:R-:W-:Y:S01]  /*0040*/  ISETP.NE.U32.AND P0, PT, RZ, c[0x0][0x1c0], PT ;  /* 0x00007000ff007a0c */ /* 0x000fe20003f05070 */
[----:B------:R-:W-:Y:S01]  /*0050*/  IMAD.MOV.U32 R76, RZ, RZ, 0x4 ;  /* 0x00000004ff4c7424 */ /* 0x000fe200078e00ff */
[----:B------:R-:W-:Y:S01]  /*0060*/  ISETP.NE.U32.AND P5, PT, RZ, c[0x0][0x250], PT ;  /* 0x00009400ff007a0c */ /* 0x000fe20003fa5070 */
[----:B------:R-:W-:-:S03]  /*0070*/  ULDC.64 UR6, c[0x0][0x118] ;  /* 0x0000460000067ab9 */ /* 0x000fc60000000a00 */
        /* <DEDUP_REMOVED lines=45> */
.L_x_7522:
[----:B-1-34-:R-:W-:Y:S02]  /*0350*/  MOV R5, c[0x0][0x218] ;  /* 0x0000860000057a02 */ /* 0x01afe40000000f00 */
.L_x_7523:
        /* <DEDUP_REMOVED lines=47> */
[----:B------:R-:W-:-:S03]  /*0650*/  IADD3 R7, -R156, 0x7f, R57 ;  /* 0x0000007f9c077810 */ /* 0x000fc60007ffe139 */
[----:B------:R-:W-:Y:S01]  /*0660*/  @!P0 IMAD.MOV R2, RZ, RZ, -R2 ;  /* 0x000000ffff028224 */ /* 0x000fe200078e0a02 */
[----:B------:R-:W-:Y:S02]  /*0670*/  @!P1 LOP3.LUT R2, RZ, c[0x0][0x10], RZ, 0x33, !PT ;  /* 0x00000400ff029a12 */ /* 0x000fe400078e33ff */
[----:B------:R-:W-:-:S03]  /*0680*/  IADD3 R7, R7, c[0x0][0x2e8], R56 ;  /* 0x0000ba0007077a10 */ /* 0x000fc60007ffe038 */
[----:B------:R-:W-:Y:S01]  /*0690*/  IMAD R155, R2, R0, RZ ;  /* 0x00000000029b7224 */ /* 0x000fe200078e02ff */
[----:B------:R-:W-:-:S03]  /*06a0*/  SHF.R.S32.HI R102, RZ, 0x1f, R7 ;  /* 0x0000001fff667819 */ /* 0x000fc60000011407 */
[----:B------:R-:W-:Y:S01]  /*06b0*/  IMAD.IADD R2, R2, 0x1, R155 ;  /* 0x0000000102027824 */ /* 0x000fe200078e029b */
[----:B------:R-:W-:-:S04]  /*06c0*/  LEA.HI R102, R102, R7, RZ, 0x6 ;  /* 0x0000000766667211 */ /* 0x000fc800078f30ff */
[----:B------:R-:W-:Y:S02]  /*06d0*/  SHF.R.S32.HI R102, RZ, 0x6, R102 ;  /* 0x00000006ff667819 */ /* 0x000fe40000011466 */
        /* <DEDUP_REMOVED lines=21> */
[-C--:B------:R-:W-:Y:S02]  /*0830*/  ISETP.GE.AND P2, PT, R4, R57.reuse, PT ;  /* 0x000000390400720c */ /* 0x080fe40003f46270 */
[CC--:B------:R-:W-:Y:S01]  /*0840*/  ISETP.GE.AND P3, PT, R0.reuse, R57.reuse, PT ;  /* 0x000000390000720c */ /* 0x0c0fe20003f66270 */
[----:B------:R-:W-:Y:S01]  /*0850*/  IMAD.WIDE R6, R0, 0x80, R6 ;  /* 0x0000008000067825 */ /* 0x000fe200078e0206 */
[-C--:B------:R-:W-:Y:S02]  /*0860*/  ISETP.GE.AND P1, PT, R10, R57.reuse, PT ;  /* 0x000000390a00720c */ /* 0x080fe40003f26270 */
[----:B------:R-:W-:-:S02]  /*0870*/  ISETP.GE.AND P4, PT, R8, R57, PT ;  /* 0x000000390800720c */ /* 0x000fc40003f86270 */
[C---:B------:R-:W-:Y:S02]  /*0880*/  IADD3 R2, P0, R5.reuse, R6, RZ ;  /* 0x0000000605027210 */ /* 0x040fe40007f1e0ff */
[----:B------:R-:W-:Y:S02]  /*0890*/  ISETP.GE.OR P5, PT, R4, R57, P6 ;  /* 0x000000390400720c */ /* 0x000fe400037a6670 */
[----:B------:R-:W-:Y:S02]  /*08a0*/  LEA.HI.X.SX32 R5, R5, R7, 0x1, P0 ;  /* 0x0000000705057211 */ /* 0x000fe400000f0eff */
[----:B------:R-:W-:Y:S02]  /*08b0*/  LEA R14, P0, R2, c[0x0][0x1d8], 0x2 ;  /* 0x00007600020e7a11 */ /* 0x000fe400078010ff */
[----:B------:R-:W-:Y:S02]  /*08c0*/  IADD3 R6, R0, 0x28, RZ ;  /* 0x0000002800067810 */ /* 0x000fe40007ffe0ff */
[----:B------:R-:W-:-:S02]  /*08d0*/  LEA.HI.X R15, R2, c[0x0][0x1dc], R5, 0x2, P0 ;  /* 0x00007700020f7a11 */ /* 0x000fc400000f1405 */
[-C--:B------:R-:W-:Y:S02]  /*08e0*/  ISETP.GE.AND P0, PT, R12, R57.reuse, PT ;  /* 0x000000390c00720c */ /* 0x080fe40003f06270 */
[C---:B------:R-:W-:Y:S01]  /*08f0*/  IADD3 R4, R0.reuse, 0x30, RZ ;  /* 0x0000003000047810 */ /* 0x040fe20007ffe0ff */
[----:B------:R1:W-:Y:S01]  /*0900*/  @!P3 STG.E.128 [R14.64], RZ ;  /* 0x000000ff0e00b986 */ /* 0x0003e2000c101d06 */
[----:B------:R-:W-:Y:S02]  /*0910*/  IADD3 R2, R0, 0x38, RZ ;  /* 0x0000003800027810 */ /* 0x000fe40007ffe0ff */
        /* <DEDUP_REMOVED lines=48> */
.L_x_7524:
        /* <DEDUP_REMOVED lines=52> */
[----:B---3--:R-:W-:Y:S01]  /*0f60*/  IADD3 R2, RZ, -R11, RZ ;  /* 0x8000000bff027210 */ /* 0x008fe20007ffe0ff */
        /* <DEDUP_REMOVED lines=15> */
[----:B-1----:R-:W-:-:S05]  /*1060*/  IMAD R13, R0, c[0x0][0x2d0], R7 ;  /* 0x0000b400000d7a24 */ /* 0x002fca00078e0207 */
        /* <DEDUP_REMOVED lines=26> */
.L_x_7525:
        /* <DEDUP_REMOVED lines=16> */
.L_x_7527:
[----:B------:R-:W-:Y:S01]  /*1310*/  IABS R5, c[0x0][0x1c8] ;  /* 0x0000720000057a13 */ /* 0x000fe20000000000 */
[----:B------:R-:W-:Y:S01]  /*1320*/  IMAD.MOV.U32 R6, RZ, RZ, RZ ;  /* 0x000000ffff067224 */ /* 0x000fe200078e00ff */
[----:B------:R-:W-:Y:S02]  /*1330*/  @P4 IADD3 R15, R8, R15, RZ ;  /* 0x0000000f080f4210 */ /* 0x000fe40007ffe0ff */
[----:B------:R-:W1:Y:S08]  /*1340*/  I2F.RP R13, R5 ;  /* 0x00000005000d7306 */ /* 0x000e700000209400 */
[----:B-1----:R-:W1:Y:S02]  /*1350*/  MUFU.RCP R12, R13 ;  /* 0x0000000d000c7308 */ /* 0x002e640000001000 */
[----:B-1----:R-:W-:-:S06]  /*1360*/  IADD3 R12, R12, 0xffffffe, RZ ;  /* 0x0ffffffe0c0c7810 */ /* 0x002fcc0007ffe0ff */
[----:B------:R-:W1:Y:S02]  /*1370*/  F2I.FTZ.U32.TRUNC.NTZ R7, R12 ;  /* 0x0000000c00077305 */ /* 0x000e64000021f000 */
[----:B-1----:R-:W-:Y:S02]  /*1380*/  IMAD.MOV R0, RZ, RZ, -R7 ;  /* 0x000000ffff007224 */ /* 0x002fe400078e0a07 */
[----:B------:R-:W-:-:S04]  /*1390*/  @P4 IMAD.WIDE.U32 R12, R15, c[0x0][0x1a0], RZ ;  /* 0x000068000f0c4a25 */ /* 0x000fc800078e00ff */
[----:B------:R-:W-:Y:S01]  /*13a0*/  IMAD R2, R0, R5, RZ ;  /* 0x0000000500027224 */ /* 0x000fe200078e02ff */
[----:B------:R-:W-:Y:S01]  /*13b0*/  IABS R0, R132 ;  /* 0x0000008400007213 */ /* 0x000fe20000000000 */
[----:B------:R-:W-:Y:S02]  /*13c0*/  @P4 IMAD R15, R15, c[0x0][0x1a4], R13 ;  /* 0x000069000f0f4a24 */ /* 0x000fe400078e020d */
[----:B------:R-:W-:Y:S01]  /*13d0*/  IMAD.HI.U32 R7, R7, R2, R6 ;  /* 0x0000000207077227 */ /* 0x000fe200078e0006 */
[----:B------:R-:W-:-:S05]  /*13e0*/  MOV R6, R0 ;  /* 0x0000000000067202 */ /* 0x000fca0000000f00 */
[----:B------:R-:W-:Y:S01]  /*13f0*/  IMAD.HI.U32 R2, R7, R6, RZ ;  /* 0x0000000607027227 */ /* 0x000fe200078e00ff */
[----:B------:R-:W-:-:S03]  /*1400*/  LEA R7, R102, 0xffffffc0, 0x6 ;  /* 0xffffffc066077811 */ /* 0x000fc600078e30ff */
[----:B------:R-:W-:Y:S02]  /*1410*/  IMAD.MOV R0, RZ, RZ, -R2 ;  /* 0x000000ffff007224 */ /* 0x000fe400078e0a02 */
[----:B------:R-:W-:-:S04]  /*1420*/  IMAD.WIDE.U32 R10, R7, c[0x0][0x198], R10 ;  /* 0x00006600070a7a25 */ /* 0x000fc800078e000a */
[----:B------:R-:W-:Y:S01]  /*1430*/  IMAD R0, R5, R0, R6 ;  /* 0x0000000005007224 */ /* 0x000fe200078e0206 */
[----:B------:R-:W-:Y:S01]  /*1440*/  MOV R128, R10 ;  /* 0x0000000a00807202 */ /* 0x000fe20000000f00 */
[----:B------:R-:W-:-:S03]  /*1450*/  IMAD.MOV.U32 R13, RZ, RZ, R7 ;  /* 0x000000ffff0d7224 */ /* 0x000fc600078e0007 */
        /* <DEDUP_REMOVED lines=32> */
.L_x_7526:
        /* <DEDUP_REMOVED lines=30> */
[----:B------:R-:W-:Y:S01]  /*1840*/  LOP3.LUT R21, R17, 0x38, R16, 0xf8, !PT ;  /* 0x0000003811157812 */ /* 0x000fe200078ef810 */
[----:B------:R-:W-:Y:S01]  /*1850*/  IMAD.WIDE R22, R23, 0x40, R130 ;  /* 0x0000004017167825 */ /* 0x000fe200078e0282 */
[----:B------:R-:W-:Y:S02]  /*1860*/  SHF.R.S32.HI R17, RZ, 0x1f, R16 ;  /* 0x0000001fff117819 */ /* 0x000fe40000011410 */
[----:B------:R-:W-:Y:S01]  /*1870*/  IADD3 R14, P0, R16, R6, RZ ;  /* 0x00000006100e7210 */ /* 0x000fe20007f1e0ff */
[----:B------:R-:W-:Y:S01]  /*1880*/  IMAD R3, R0, c[0x0][0x1b8], RZ ;  /* 0x00006e0000037a24 */ /* 0x000fe200078e02ff */
[----:B------:R-:W-:Y:S01]  /*1890*/  IADD3 R18, P1, R16, R18, RZ ;  /* 0x0000001210127210 */ /* 0x000fe20007f3e0ff */
[----:B------:R-:W-:Y:S01]  /*18a0*/  IMAD R121, R130, R123, R120 ;  /* 0x0000007b82797224 */ /* 0x000fe200078e0278 */
[----:B------:R-:W-:Y:S01]  /*18b0*/  LEA.HI R6, R4, R53, RZ, 0x6 ;  /* 0x0000003504067211 */ /* 0x000fe200078f30ff */
[----:B------:R-:W-:Y:S01]  /*18c0*/  IMAD.X R15, R17, 0x1, R15, P0 ;  /* 0x00000001110f7824 */ /* 0x000fe200000e060f */
[----:B------:R-:W-:Y:S01]  /*18d0*/  IADD3 R104, P0, R130, R13, RZ ;  /* 0x0000000d82687210 */ /* 0x000fe20007f1e0ff */
[----:B------:R-:W-:Y:S01]  /*18e0*/  IMAD R3, R2, c[0x0][0x1bc], R3 ;  /* 0x00006f0002037a24 */ /* 0x000fe200078e0203 */
[----:B------:R-:W-:Y:S01]  /*18f0*/  LOP3.LUT R8, R21, R8, RZ, 0x3c, !PT ;  /* 0x0000000815087212 */ /* 0x000fe200078e3cff */
[----:B------:R-:W-:Y:S01]  /*1900*/  IMAD R13, R23, c[0x0][0x190], RZ ;  /* 0x00006400170d7a24 */ /* 0x000fe200078e02ff */
[----:B------:R-:W-:Y:S01]  /*1910*/  LOP3.LUT R4, R59, 0xfffffff0, RZ, 0xc0, !PT ;  /* 0xfffffff03b047812 */ /* 0x000fe200078ec0ff */
[----:B------:R-:W-:Y:S01]  /*1920*/  IMAD.X R5, R131, 0x1, R5, P0 ;  /* 0x0000000183057824 */ /* 0x000fe200000e0605 */
[----:B------:R-:W-:Y:S01]  /*1930*/  IADD3 R128, P0, R16, R128, RZ ;  /* 0x0000008010807210 */ /* 0x000fe20007f1e0ff */
[----:B------:R-:W-:Y:S01]  /*1940*/  IMAD.WIDE.U32 R14, R2, c[0x0][0x1b8], R14 ;  /* 0x00006e00020e7a25 */ /* 0x000fe200078e000e */
[----:B------:R-:W-:-:S02]  /*1950*/  SHF.L.U32 R97, R139, 0x4, RZ ;  /* 0x000000048b617819 */ /* 0x000fc400000006ff */
[----:B------:R-:W-:Y:S01]  /*1960*/  SHF.R.S32.HI R59, RZ, 0x4, R59 ;  /* 0x00000004ff3b7819 */ /* 0x000fe2000001143b */
[----:B------:R-:W-:Y:S01]  /*1970*/  IMAD R5, R5, c[0x0][0x1a0], RZ ;  /* 0x0000680005057a24 */ /* 0x000fe200078e02ff */
[----:B------:R-:W-:Y:S01]  /*1980*/  IADD3 R125, -R4, R53, RZ ;  /* 0x00000035047d7210 */ /* 0x000fe20007ffe1ff */
[----:B------:R-:W-:Y:S01]  /*1990*/  IMAD.X R19, R17, 0x1, R19, P1 ;  /* 0x0000000111137824 */ /* 0x000fe200008e0613 */
[----:B------:R-:W-:Y:S01]  /*19a0*/  SHF.R.S32.HI R111, RZ, 0x1f, R121 ;  /* 0x0000001fff6f7819 */ /* 0x000fe20000011479 */
[----:B------:R-:W-:Y:S01]  /*19b0*/  IMAD R101, R104, c[0x0][0x1a4], R5 ;  /* 0x0000690068657a24 */ /* 0x000fe200078e0205 */
[----:B------:R-:W-:Y:S01]  /*19c0*/  SHF.R.S32.HI R5, RZ, 0x1f, R62 ;  /* 0x0000001fff057819 */ /* 0x000fe2000001143e */
[C---:B------:R-:W-:Y:S02]  /*19d0*/  IMAD R13, R22.reuse, c[0x0][0x194], R13 ;  /* 0x00006500160d7a24 */ /* 0x040fe400078e020d */
[----:B------:R-:W-:Y:S01]  /*19e0*/  IMAD.IADD R15, R15, 0x1, R3 ;  /* 0x000000010f0f7824 */ /* 0x000fe200078e0203 */
[----:B------:R-:W-:Y:S01]  /*19f0*/  LEA.HI R60, R5, R62, RZ, 0x6 ;  /* 0x0000003e053c7211 */ /* 0x000fe200078f30ff */
[----:B------:R-:W-:Y:S01]  /*1a00*/  IMAD.X R129, R17, 0x1, R11, P0 ;  /* 0x0000000111817824 */ /* 0x000fe200000e060b */
[----:B------:R-:W-:Y:S01]  /*1a10*/  SHF.R.S32.HI R3, RZ, 0x1f, R132 ;  /* 0x0000001fff037819 */ /* 0x000fe20000011484 */
[----:B------:R-:W-:Y:S01]  /*1a20*/  IMAD.WIDE.U32 R22, R22, c[0x0][0x190], R18 ;  /* 0x0000640016167a25 */ /* 0x000fe200078e0012 */
[----:B------:R-:W-:-:S02]  /*1a30*/  SHF.R.S32.HI R60, RZ, 0x6, R60 ;  /* 0x00000006ff3c7819 */ /* 0x000fc4000001143c */
[----:B------:R-:W-:Y:S01]  /*1a40*/  SHF.L.U32 R19, R6, 0x3, RZ ;  /* 0x0000000306137819 */ /* 0x000fe200000006ff */
[----:B------:R-:W-:Y:S01]  /*1a50*/  IMAD R3, R3, c[0x0][0x1a8], RZ ;  /* 0x00006a0003037a24 */ /* 0x000fe200078e02ff */
[----:B------:R-:W-:Y:S01]  /*1a60*/  IMNMX R60, R155, R60, !PT ;  /* 0x0000003c9b3c7217 */ /* 0x000fe20007800200 */
[----:B------:R-:W-:Y:S01]  /*1a70*/  IMAD R5, R131, c[0x0][0x198], RZ ;  /* 0x0000660083057a24 */ /* 0x000fe200078e02ff */
[----:B------:R-:W-:Y:S01]  /*1a80*/  IADD3 R23, R23, R13, RZ ;  /* 0x0000000d17177210 */ /* 0x000fe20007ffe0ff */
[----:B------:R-:W-:Y:S01]  /*1a90*/  IMAD R127, R132, c[0x0][0x1ac], R3 ;  /* 0x00006b00847f7a24 */ /* 0x000fe200078e0203 */
[----:B------:R-:W-:Y:S01]  /*1aa0*/  ISETP.GT.AND P0, PT, R102, R60, PT ;  /* 0x0000003c6600720c */ /* 0x000fe20003f04270 */
[----:B------:R-:W-:Y:S01]  /*1ab0*/  IMAD.MOV.U32 R3, RZ, RZ, c[0x0][0x1a0] ;  /* 0x00006800ff037624 */ /* 0x000fe200078e00ff */
[----:B------:R-:W-:Y:S01]  /*1ac0*/  LOP3.LUT R6, R54, 0xffffffe0, RZ, 0xc0, !PT ;  /* 0xffffffe036067812 */ /* 0x000fe200078ec0ff */
[----:B------:R-:W-:Y:S01]  /*1ad0*/  IMAD.WIDE.U32 R132, R132, c[0x0][0x1a8], R22 ;  /* 0x00006a0084847a25 */ /* 0x000fe200078e0016 */
[----:B------:R-:W-:-:S02]  /*1ae0*/  LOP3.LUT R126, R8, 0xfffffe00, R19, 0xf8, !PT ;  /* 0xfffffe00087e7812 */ /* 0x000fc400078ef813 */
[----:B------:R-:W-:Y:S01]  /*1af0*/  SHF.L.U64.HI R98, R3, R76, c[0x0][0x1a4] ;  /* 0x0000690003627619 */ /* 0x000fe2000001024c */
[----:B------:R-:W-:Y:S01]  /*1b00*/  IMAD R5, R130, c[0x0][0x19c], R5 ;  /* 0x0000670082057a24 */ /* 0x000fe200078e0205 */
[----:B------:R-:W-:Y:S01]  /*1b10*/  SHF.R.S32.HI R54, RZ, 0x5, R54 ;  /* 0x00000005ff367819 */ /* 0x000fe20000011436 */
[----:B------:R-:W-:Y:S01]  /*1b20*/  IMAD.IADD R120, R120, 0x1, R121 ;  /* 0x0000000178787824 */ /* 0x000fe200078e0279 */
[----:B------:R-:W-:Y:S01]  /*1b30*/  IADD3 R127, R133, R127, RZ ;  /* 0x0000007f857f7210 */ /* 0x000fe20007ffe0ff */
        /* <DEDUP_REMOVED lines=10> */
[----:B-1----:R-:W-:Y:S01]  /*1be0*/  SHF.R.S32.HI R5, RZ, 0x1f, R7 ;  /* 0x0000001fff057819 */ /* 0x002fe20000011407 */
        /* <DEDUP_REMOVED lines=8> */
[----:B------:R-:W-:Y:S01]  /*1c70*/  IMAD R8, R9, c[0x0][0x278], RZ ;  /* 0x00009e0009087a24 */ /* 0x000fe200078e02ff */
[----:B------:R-:W-:Y:S01]  /*1c80*/  ULDC.64 UR4, c[0x0][0x1a0] ;  /* 0x0000680000047ab9 */ /* 0x000fe20000000a00 */
[C---:B------:R-:W-:Y:S01]  /*1c90*/  IMAD.WIDE.U32 R12, R157.reuse, c[0x0][0x278], R16 ;  /* 0x00009e009d0c7a25 */ /* 0x040fe200078e0010 */
[----:B------:R-:W-:Y:S01]  /*1ca0*/  UIMAD UR10, UR9, UR5, URZ ;  /* 0x00000005090a72a4 */ /* 0x000fe2000f8e023f */
[----:B------:R-:W-:Y:S01]  /*1cb0*/  IADD3 R114, R122, 0x40, RZ ;  /* 0x000000407a727810 */ /* 0x000fe20007ffe0ff */
[----:B------:R-:W-:Y:S01]  /*1cc0*/  UMOV UR8, 0x60 ;  /* 0x0000006000087882 */ /* 0x000fe20000000000 */
[----:B------:R-:W-:Y:S01]  /*1cd0*/  IMAD R8, R157, c[0x0][0x27c], R8 ;  /* 0x00009f009d087a24 */ /* 0x000fe200078e0208 */
[----:B------:R-:W-:Y:S01]  /*1ce0*/  LEA.HI.X R83, R128, c[0x0][0x16c], R52, 0x1, P2 ;  /* 0x00005b0080537a11 */ /* 0x000fe200010f0c34 */
[----:B------:R-:W-:Y:S01]  /*1cf0*/  IMAD R9, R5, c[0x0][0x290], RZ ;  /* 0x0000a40005097a24 */ /* 0x000fe200078e02ff */
[----:B------:R-:W-:Y:S01]  /*1d00*/  UIMAD UR11, UR8, UR5, URZ ;  /* 0x00000005080b72a4 */ /* 0x000fe2000f8e023f */
[----:B------:R-:W-:Y:S01]  /*1d10*/  IMAD.IADD R11, R11, 0x1, R4 ;  /* 0x000000010b0b7824 */ /* 0x000fe200078e0204 */
[----:B------:R-:W-:Y:S01]  /*1d20*/  UIMAD.WIDE.U32 UR12, UR8, UR4, URZ ;  /* 0x00000004080c72a5 */ /* 0x000fe2000f8e003f */
[----:B------:R-:W-:Y:S01]  /*1d30*/  IMAD.IADD R13, R13, 0x1, R8 ;  /* 0x000000010d0d7824 */ /* 0x000fe200078e0208 */
[----:B------:R-:W-:Y:S01]  /*1d40*/  ULDC UR5, c[0x0][0x294] ;  /* 0x0000a50000057ab9 */ /* 0x000fe20000000800 */
[----:B------:R-:W-:Y:S01]  /*1d50*/  IMAD R5, R5, c[0x0][0x288], RZ ;  /* 0x0000a20005057a24 */ /* 0x000fe200078e02ff */
[----:B------:R-:W-:Y:S01]  /*1d60*/  UIMAD UR5, UR8, UR5, URZ ;  /* 0x00000005080572a4 */ /* 0x000fe2000f8e023f */
[----:B------:R-:W-:Y:S01]  /*1d70*/  IMAD R9, R6, c[0x0][0x294], R9 ;  /* 0x0000a50006097a24 */ /* 0x000fe200078e0209 */
[----:B------:R-:W-:Y:S01]  /*1d80*/  IADD3 R119, R130, 0x10, RZ ;  /* 0x0000001082777810 */ /* 0x000fe20007ffe0ff */
[----:B------:R-:W-:Y:S01]  /*1d90*/  IMAD.WIDE.U32 R10, R6, c[0x0][0x290], R10 ;  /* 0x0000a400060a7a25 */ /* 0x000fe200078e000a */
[C---:B------:R-:W-:Y:S01]  /*1da0*/  IADD3 R118, R130.reuse, 0x20, RZ ;  /* 0x0000002082767810 */ /* 0x040fe20007ffe0ff */
[----:B------:R-:W-:Y:S01]  /*1db0*/  ULDC UR4, c[0x0][0x230] ;  /* 0x00008c0000047ab9 */ /* 0x000fe20000000800 */
[----:B------:R-:W-:Y:S01]  /*1dc0*/  IADD3 R116, R130, 0x30, RZ ;  /* 0x0000003082747810 */ /* 0x000fe20007ffe0ff */
[C---:B------:R-:W-:Y:S01]  /*1dd0*/  IMAD R4, R6.reuse, c[0x0][0x28c], R5 ;  /* 0x0000a30006047a24 */ /* 0x040fe200078e0205 */
[----:B------:R-:W-:Y:S01]  /*1de0*/  SHF.R.S32.HI R109, RZ, 0x1f, R122 ;  /* 0x0000001fff6d7819 */ /* 0x000fe2000001147a */
[----:B------:R-:W-:Y:S01]  /*1df0*/  IMAD.WIDE.U32 R12, R6, c[0x0][0x288], R12 ;  /* 0x0000a200060c7a25 */ /* 0x000fe200078e000c */
[----:B------:R-:W-:Y:S01]  /*1e00*/  SHF.R.S32.HI R107, RZ, 0x1f, R114 ;  /* 0x0000001fff6b7819 */ /* 0x000fe20000011472 */
[----:B------:R-:W-:-:S02]  /*1e10*/  UIADD3 UR11, UR13, UR11, URZ ;  /* 0x0000000b0d0b7290 */ /* 0x000fc4000fffe03f */
[----:B------:R-:W-:Y:S01]  /*1e20*/  IMAD.IADD R9, R11, 0x1, R9 ;  /* 0x000000010b097824 */ /* 0x000fe200078e0209 */
[----:B------:R-:W-:Y:S01]  /*1e30*/  ULDC.U8 UR8, c[0x0][0x313] ;  /* 0x0000c4c000087ab9 */ /* 0x000fe20000000000 */
[----:B------:R-:W-:Y:S02]  /*1e40*/  IMAD.MOV.U32 R8, RZ, RZ, R10 ;  /* 0x000000ffff087224 */ /* 0x000fe400078e000a */
[C---:B------:R-:W-:Y:S02]  /*1e50*/  IMAD R89, R0.reuse, c[0x0][0x2a0], RZ ;  /* 0x0000a80000597a24 */ /* 0x040fe400078e02ff */
[----:B------:R-:W-:Y:S02]  /*1e60*/  IMAD.IADD R5, R13, 0x1, R4 ;  /* 0x000000010d057824 */ /* 0x000fe400078e0204 */
[----:B------:R-:W-:Y:S02]  /*1e70*/  IMAD R91, R0, c[0x0][0x298], RZ ;  /* 0x0000a600005b7a24 */ /* 0x000fe400078e02ff */
[----:B------:R-:W-:Y:S01]  /*1e80*/  IMAD.MOV.U32 R4, RZ, RZ, R12 ;  /* 0x000000ffff047224 */ /* 0x000fe200078e000c */
[----:B------:R-:W-:Y:S01]  /*1e90*/  IADD3 R12, R16, 0x40, RZ ;  /* 0x00000040100c7810 */ /* 0x000fe20007ffe0ff */
[----:B------:R-:W-:-:S02]  /*1ea0*/  IMAD.IADD R94, R94, 0x1, R7 ;  /* 0x000000015e5e7824 */ /* 0x000fc400078e0207 */
[----:B------:R-:W-:-:S04]  /*1eb0*/  IMAD.WIDE.U32 R6, R3, 0x20, RZ ;  /* 0x0000002003067825 */ /* 0x000fc800078e00ff */
[C---:B------:R-:W-:Y:S01]  /*1ec0*/  IMAD R89, R2.reuse, c[0x0][0x2a4], R89 ;  /* 0x0000a90002597a24 */ /* 0x040fe200078e0259 */
[----:B------:R-:W-:Y:S01]  /*1ed0*/  IADD3 R80, R7, UR10, RZ ;  /* 0x0000000a07507c10 */ /* 0x000fe2000fffe0ff */
[C---:B------:R-:W-:Y:S01]  /*1ee0*/  IMAD R91, R2.reuse, c[0x0][0x29c], R91 ;  /* 0x0000a700025b7a24 */ /* 0x040fe200078e025b */
[----:B------:R-:W-:Y:S01]  /*1ef0*/  ULDC UR10, c[0x0][0x19c] ;  /* 0x00006700000a7ab9 */ /* 0x000fe20000000800 */
[----:B------:R-:W-:Y:S01]  /*1f00*/  IMAD.WIDE.U32 R8, R2, c[0x0][0x2a0], R8 ;  /* 0x0000a80002087a25 */ /* 0x000fe200078e0008 */
[----:B------:R-:W-:Y:S01]  /*1f10*/  UIMAD UR10, UR9, UR10, URZ ;  /* 0x0000000a090a72a4 */ /* 0x000fe2000f8e023f */
[----:B------:R-:W-:Y:S02]  /*1f20*/  SHF.L.U64.HI R80, R6, 0x1, R80 ;  /* 0x0000000106507819 */ /* 0x000fe40000010250 */
        /* <DEDUP_REMOVED lines=8> */
[----:B------:R-:W-:Y:S01]  /*1fb0*/  IADD3 R71, P4, P0, R97, 0x40, R97 ;  /* 0x0000004061477810 */ /* 0x000fe2000789e061 */
[----:B------:R-:W-:Y:S01]  /*1fc0*/  IMAD.MOV.U32 R136, RZ, RZ, c[0x0][0x290] ;  /* 0x0000a400ff887624 */ /* 0x000fe200078e00ff */
[----:B------:R-:W-:Y:S01]  /*1fd0*/  SHF.R.S32.HI R43, RZ, 0x1f, R94 ;  /* 0x0000001fff2b7819 */ /* 0x000fe2000001145e */
[----:B------:R-:W-:Y:S01]  /*1fe0*/  IMAD.MOV.U32 R65, RZ, RZ, 0x5 ;  /* 0x00000005ff417424 */ /* 0x000fe200078e00ff */
[----:B------:R-:W-:Y:S01]  /*1ff0*/  IADD3.X R70, R96, RZ, R96, P4, P0 ;  /* 0x000000ff60467210 */ /* 0x000fe200027e0460 */
[----:B------:R-:W-:Y:S01]  /*2000*/  IMAD.IADD R113, R122, 0x1, R114 ;  /* 0x000000017a717824 */ /* 0x000fe200078e0272 */
[-C--:B------:R-:W-:Y:S01]  /*2010*/  IADD3 R44, P5, R121, R94.reuse, RZ ;  /* 0x0000005e792c7210 */ /* 0x080fe20007fbe0ff */
[----:B------:R-:W-:Y:S01]  /*2020*/  IMAD.SHL.U32 R79, R136, 0x20, RZ ;  /* 0x00000020884f7824 */ /* 0x000fe200078e00ff */
[----:B------:R-:W-:Y:S01]  /*2030*/  IADD3 R94, P4, R120, R94, RZ ;  /* 0x0000005e785e7210 */ /* 0x000fe20007f9e0ff */
[----:B------:R-:W-:Y:S01]  /*2040*/  IMAD.SHL.U32 R77, R136, 0x10, RZ ;  /* 0x00000010884d7824 */ /* 0x000fe200078e00ff */
[----:B------:R-:W-:Y:S01]  /*2050*/  LEA.HI.X R89, R8, c[0x0][0x274], R89, 0x1, P1 ;  /* 0x00009d0008597a11 */ /* 0x000fe200008f0c59 */
[----:B------:R-:W-:Y:S01]  /*2060*/  IMAD.WIDE.U32 R138, R139, 0x20, RZ ;  /* 0x000000208b8a7825 */ /* 0x000fe200078e00ff */
[----:B------:R-:W-:-:S02]  /*2070*/  LEA R86, P1, R104, c[0x0][0x170], 0x1 ;  /* 0x00005c0068567a11 */ /* 0x000fc400078208ff */
[----:B------:R-:W-:Y:S01]  /*2080*/  SHF.L.U32 R64, R66, 0x4, RZ ;  /* 0x0000000442407819 */ /* 0x000fe200000006ff */
[----:B------:R-:W-:Y:S01]  /*2090*/  IMAD.X R95, R110, 0x1, R43, P4 ;  /* 0x000000016e5f7824 */ /* 0x000fe200020e062b */
[----:B------:R-:W-:Y:S01]  /*20a0*/  LEA.HI.X R87, R104, c[0x0][0x174], R101, 0x1, P1 ;  /* 0x00005d0068577a11 */ /* 0x000fe200008f0c65 */
[----:B------:R-:W-:Y:S01]  /*20b0*/  IMAD.X R43, R111, 0x1, R43, P5 ;  /* 0x000000016f2b7824 */ /* 0x000fe200028e062b */
[-C--:B------:R-:W-:Y:S01]  /*20c0*/  SHF.L.U64.HI R63, R66, R76.reuse, c[0x0][0x28c] ;  /* 0x0000a300423f7619 */ /* 0x080fe2000001024c */
[----:B------:R-:W-:Y:S01]  /*20d0*/  IMAD.SHL.U32 R117, R123, 0x20, RZ ;  /* 0x000000207b757824 */ /* 0x000fe200078e00ff */
[C---:B------:R-:W-:Y:S01]  /*20e0*/  SHF.L.U64.HI R95, R94.reuse, 0x1, R95 ;  /* 0x000000015e5f7819 */ /* 0x040fe2000001025f */
[----:B------:R-:W-:Y:S01]  /*20f0*/  IMAD.SHL.U32 R94, R94, 0x2, RZ ;  /* 0x000000025e5e7824 */ /* 0x000fe200078e00ff */
[C---:B------:R-:W-:Y:S01]  /*2100*/  SHF.L.U64.HI R43, R44.reuse, 0x1, R43 ;  /* 0x000000012c2b7819 */ /* 0x040fe2000001022b */
[----:B------:R-:W-:Y:S01]  /*2110*/  IMAD.SHL.U32 R44, R44, 0x2, RZ ;  /* 0x000000022c2c7824 */ /* 0x000fe200078e00ff */
[----:B------:R-:W-:Y:S01]  /*2120*/  IADD3 R75, P0, R97, R71, RZ ;  /* 0x00000047614b7210 */ /* 0x000fe20007f1e0ff */
[----:B------:R-:W-:Y:S01]  /*2130*/  IMAD R115, R123, 0x30, RZ ;  /* 0x000000307b737824 */ /* 0x000fe200078e02ff */
[----:B------:R-:W-:Y:S01]  /*2140*/  IADD3 R69, P2, P1, R64, 0x40, R64 ;  /* 0x0000004040457810 */ /* 0x000fe2000795e040 */
[----:B------:R-:W-:Y:S01]  /*2150*/  IMAD.MOV.U32 R61, RZ, RZ, c[0x0][0x290] ;  /* 0x0000a400ff3d7624 */ /* 0x000fe200078e00ff */
[----:B------:R-:W-:Y:S01]  /*2160*/  SHF.L.U64.HI R76, R136, R76, c[0x0][0x294] ;  /* 0x0000a500884c7619 */ /* 0x000fe2000001024c */
[----:B------:R-:W-:Y:S01]  /*2170*/  IMAD.X R74, R96, 0x1, R70, P0 ;  /* 0x00000001604a7824 */ /* 0x000fe200000e0646 */
[C---:B------:R-:W-:Y:S01]  /*2180*/  SHF.L.U64.HI R78, R136.reuse, R65, c[0x0][0x294] ;  /* 0x0000a500884e7619 */ /* 0x040fe20000010241 */
[----:B------:R-:W-:Y:S01]  /*2190*/  IMAD.WIDE.U32 R136, R136, 0x60, RZ ;  /* 0x0000006088887825 */ /* 0x000fe200078e00ff */
[----:B------:R-:W-:-:S02]  /*21a0*/  IADD3.X R68, R63, RZ, R63, P2, P1 ;  /* 0x000000ff3f447210 */ /* 0x000fc400017e243f */
[----:B------:R-:W-:Y:S01]  /*21b0*/  IADD3 R73, P5, R69, R64, RZ ;  /* 0x0000004045497210 */ /* 0x000fe20007fbe0ff */
[----:B------:R-:W-:Y:S01]  /*21c0*/  IMAD.SHL.U32 R81, R6, 0x2, RZ ;  /* 0x0000000206517824 */ /* 0x000fe200078e00ff */
[----:B------:R-:W-:Y:S01]  /*21d0*/  IADD3 R92, P4, R94, c[0x0][0x2b0], RZ ;  /* 0x0000ac005e5c7a10 */ /* 0x000fe20007f9e0ff */
[----:B------:R-:W-:Y:S01]  /*21e0*/  IMAD.MOV.U32 R11, RZ, RZ, R102 ;  /* 0x000000ffff0b7224 */ /* 0x000fe200078e0066 */
[----:B------:R-:W-:Y:S01]  /*21f0*/  IADD3 R10, P1, R44, c[0x0][0x2b0], RZ ;  /* 0x0000ac002c0a7a10 */ /* 0x000fe20007f3e0ff */
[----:B------:R-:W-:Y:S01]  /*2200*/  IMAD.X R72, R68, 0x1, R63, P5 ;  /* 0x0000000144487824 */ /* 0x000fe200028e063f */
[----:B------:R-:W-:Y:S01]  /*2210*/  IADD3 R112, R122, R113, RZ ;  /* 0x000000717a707210 */ /* 0x000fe20007ffe0ff */
[----:B------:R-:W-:Y:S01]  /*2220*/  IMAD.U32 R61, R61, -0x40, RZ ;  /* 0xffffffc03d3d7824 */ /* 0x000fe200078e00ff */
[----:B------:R-:W-:Y:S02]  /*2230*/  IADD3 R94, P2, R94, c[0x0][0x2a8], RZ ;  /* 0x0000aa005e5e7a10 */ /* 0x000fe40007f5e0ff */
        /* <DEDUP_REMOVED lines=9> */
[----:B------:R-:W-:-:S02]  /*22d0*/  SHF.R.S32.HI R108, RZ, 0x1f, R117 ;  /* 0x0000001fff6c7819 */ /* 0x000fc40000011475 */
[----:B------:R-:W-:Y:S02]  /*22e0*/  SHF.R.S32.HI R106, RZ, 0x1f, R115 ;  /* 0x0000001fff6a7819 */ /* 0x000fe40000011473 */
[----:B------:R-:W-:Y:S02]  /*22f0*/  IADD3 R67, R139, UR10, RZ ;  /* 0x0000000a8b437c10 */ /* 0x000fe4000fffe0ff */
[----:B------:R-:W-:Y:S02]  /*2300*/  SHF.R.S32.HI R103, RZ, 0x1f, R113 ;  /* 0x0000001fff677819 */ /* 0x000fe40000011471 */
[----:B------:R-:W-:Y:S02]  /*2310*/  IADD3 R82, R137, UR5, RZ ;  /* 0x0000000589527c10 */ /* 0x000fe4000fffe0ff */
[----:B------:R-:W-:Y:S02]  /*2320*/  SHF.R.S32.HI R100, RZ, 0x1f, R112 ;  /* 0x0000001fff647819 */ /* 0x000fe40000011470 */
[----:B------:R-:W-:-:S02]  /*2330*/  IADD3.X R95, R95, c[0x0][0x2ac], RZ, P2, !PT ;  /* 0x0000ab005f5f7a10 */ /* 0x000fc400017fe4ff */
[----:B------:R-:W-:Y:S02]  /*2340*/  IADD3.X R43, R43, c[0x0][0x2ac], RZ, P0, !PT ;  /* 0x0000ab002b2b7a10 */ /* 0x000fe400007fe4ff */
.L_x_7566:
[----:B------:R-:W-:Y:S01]  /*2350*/  IMAD.SHL.U32 R14, R11, 0x40, RZ ;  /* 0x000000400b0e7824 */ /* 0x000fe200078e00ff */
[----:B------:R-:W-:Y:S04]  /*2360*/  ISETP.NE.AND P6, PT, RZ, UR4, PT ;  /* 0x00000004ff007c0c */ /* 0x000fe8000bfc5270 */
[----:B------:R-:W-:Y:S05]  /*2370*/  IADD3 R13, R14, -0x40, RZ ;  /* 0xffffffc00e0d7810 */ /* 0x000fea0007ffe0ff */
[--C-:B------:R-:W-:Y:S02]  /*2380*/  IMAD.IADD R15, R56, 0x1, -R13.reuse ;  /* 0x00000001380f7824 */ /* 0x100fe400078e0a0d */
[----:B------:R-:W-:Y:S03]  /*2390*/  IMAD.IADD R3, R62, 0x1, -R13 ;  /* 0x000000013e037824 */ /* 0x000fe600078e0a0d */
[CC--:B------:R-:W-:Y:S02]  /*23a0*/  ISETP.GE.AND P1, PT, R130.reuse, R15.reuse, PT ;  /* 0x0000000f8200720c */ /* 0x0c0fe40003f26270 */
[C---:B------:R-:W-:Y:S02]  /*23b0*/  ISETP.GE.AND P5, PT, R119.reuse, R15, PT ;  /* 0x0000000f7700720c */ /* 0x040fe40003fa6270 */
[-C--:B------:R-:W-:Y:S02]  /*23c0*/  ISETP.GE.AND P1, PT, R130, R3.reuse, !P1 ;  /* 0x000000038200720c */ /* 0x080fe40004f26270 */
[----:B------:R-:W-:Y:S02]  /*23d0*/  ISETP.GE.AND P5, PT, R119, R3, !P5 ;  /* 0x000000037700720c */ /* 0x000fe40006fa6270 */
[-C--:B------:R-:W-:Y:S02]  /*23e0*/  ISETP.GE.AND P4, PT, R118, R15.reuse, PT ;  /* 0x0000000f7600720c */ /* 0x080fe40003f86270 */
[----:B------:R-:W-:Y:S02]  /*23f0*/  ISETP.GE.AND P2, PT, R116, R15, PT ;  /* 0x0000000f7400720c */ /* 0x000fe40003f46270 */
[-C--:B------:R-:W-:Y:S02]  /*2400*/  ISETP.GE.AND P4, PT, R118, R3.reuse, !P4 ;  /* 0x000000037600720c */ /* 0x080fe40006786270 */
[----:B------:R-:W-:Y:S03]  /*2410*/  ISETP.GE.AND P2, PT, R116, R3, !P2 ;  /* 0x000000037400720c */ /* 0x000fe60005746270 */
[----:B---3--:R-:W2:Y:S02]  /*2420*/  @P1 LDG.E.128 R24, [R88.64] ;  /* 0x0000000658181981 */ /* 0x008ea4000c1e1d00 */
[C---:B------:R-:W-:Y:S05]  /*2430*/  @P5 IADD3 R18, P0, R88.reuse, R77, RZ ;  /* 0x0000004d58125210 */ /* 0x040fea0007f1e0ff */
[----:B------:R-:W-:Y:S01]  /*2440*/  @P5 IMAD.X R19, R89, 0x1, R76, P0 ;  /* 0x0000000159135824 */ /* 0x000fe200000e064c */
        /* <DEDUP_REMOVED lines=8> */
[----:B--2---:R1:W-:Y:S04]  /*24d0*/  @P1 STG.E.128 [R86.64], R24 ;  /* 0x0000001856001986 */ /* 0x0043e8000c101d06 */
        /* <DEDUP_REMOVED lines=26> */
[----:B------:R-:W-:Y:S02]  /*2680*/  ISETP.GE.AND P1, PT, R12, UR4, PT ;  /* 0x000000040c007c0c */ /* 0x000fe4000bf26270 */
[----:B------:R-:W-:Y:S09]  /*2690*/  MOV R85, R83 ;  /* 0x0000005300557202 */ /* 0x000ff20000000f00 */
[----:B------:R-:W-:Y:S02]  /*26a0*/  @!P0 MOV R8, R10 ;  /* 0x0000000a00088202 */ /* 0x000fe40000000f00 */
[----:B------:R-:W-:Y:S03]  /*26b0*/  @!P0 MOV R42, R44 ;  /* 0x0000002c002a8202 */ /* 0x000fe60000000f00 */
[----:B------:R1:W3:Y:S06]  /*26c0*/  @!P0 LDG.E.64 R18, [R8.64] ;  /* 0x0000000608128981 */ /* 0x0002ec000c1e1b00 */
[----:B------:R4:W5:Y:S01]  /*26d0*/  @!P0 LDG.E.64 R32, [R42.64] ;  /* 0x000000062a208981 */ /* 0x000962000c1e1b00 */
[----:B-1----:R-:W-:Y:S02]  /*26e0*/  @!P1 MOV R8, R10 ;  /* 0x0000000a00089202 */ /* 0x002fe40000000f00 */
[----:B----4-:R-:W-:Y:S01]  /*26f0*/  @!P1 MOV R42, R44 ;  /* 0x0000002c002a9202 */ /* 0x010fe20000000f00 */
[----:B-----5:R-:W-:Y:S01]  /*2700*/  @!P0 HADD2.F32 R30, -RZ, R32.H0_H0 ;  /* 0x20000020ff1e8230 */ /* 0x020fe20000004100 */
        /* <DEDUP_REMOVED lines=92> */
.L_x_7532:
[----:B------:R-:W-:Y:S05]  /*2cd0*/  BSYNC B0 ;  /* 0x0000000000007941 */ /* 0x000fea0003800000 */
.L_x_7531:
[----:B------:R-:W-:Y:S01]  /*2ce0*/  BSSY B0, `(.L_x_7533) ;  /* 0x000006e000007945 */ /* 0x000fe20003800000 */
[----:B------:R-:W-:-:S05]  /*2cf0*/  @!P5 BRA `(.L_x_7534) ;  /* 0x000006c00000d947 */ /* 0x000fca0003800000 */
[----:B------:R-:W-:Y:S02]  /*2d00*/  LEA R46, P1, R64, R90, 0x1 ;  /* 0x0000005a402e7211 */ /* 0x000fe400078208ff */
[----:B------:R-:W-:Y:S02]  /*2d10*/  ISETP.GE.AND P0, PT, R16, UR4, PT ;  /* 0x0000000410007c0c */ /* 0x000fe4000bf06270 */
[----:B------:R-:W-:Y:S02]  /*2d20*/  SHF.L.U32 R41, R122, 0x1, RZ ;  /* 0x000000017a297819 */ /* 0x000fe400000006ff */
[----:B------:R-:W-:Y:S02]  /*2d30*/  LEA.HI.X R47, R64, R91, R63, 0x1, P1 ;  /* 0x0000005b402f7211 */ /* 0x000fe400008f0c3f */
[C---:B------:R-:W-:Y:S02]  /*2d40*/  IADD3 R28, P1, R41.reuse, R10, RZ ;  /* 0x0000000a291c7210 */ /* 0x040fe40007f3e0ff */
[----:B------:R-:W-:Y:S01]  /*2d50*/  SHF.L.U64.HI R36, R122, 0x1, R109 ;  /* 0x000000017a247819 */ /* 0x000fe2000001026d */
[----:B---3--:R-:W2:Y:S01]  /*2d60*/  LDG.E.128 R24, [R46.64] ;  /* 0x000000062e187981 */ /* 0x008ea2000c1e1d00 */
        /* <DEDUP_REMOVED lines=101> */
.L_x_7534:
[----:B------:R-:W-:Y:S05]  /*33c0*/  BSYNC B0 ;  /* 0x0000000000007941 */ /* 0x000fea0003800000 */
.L_x_7533:
[----:B------:R-:W-:Y:S01]  /*33d0*/  BSSY B0, `(.L_x_7535) ;  /* 0x0000072000007945 */ /* 0x000fe20003800000 */
[----:B------:R-:W-:-:S05]  /*33e0*/  @!P4 BRA `(.L_x_7536) ;  /* 0x000007000000c947 */ /* 0x000fca0003800000 */
[----:B------:R-:W-:Y:S02]  /*33f0*/  LEA R46, P1, R66, R90, 0x1 ;  /* 0x0000005a422e7211 */ /* 0x000fe400078208ff */
[----:B------:R-:W-:Y:S02]  /*3400*/  ISETP.GE.AND P0, PT, R16, UR4, PT ;  /* 0x0000000410007c0c */ /* 0x000fe4000bf06270 */
[----:B------:R-:W-:Y:S02]  /*3410*/  SHF.L.U32 R45, R117, 0x1, RZ ;  /* 0x00000001752d7819 */ /* 0x000fe400000006ff */
[----:B------:R-:W-:Y:S02]  /*3420*/  LEA.HI.X R47, R66, R91, R65, 0x1, P1 ;  /* 0x0000005b422f7211 */ /* 0x000fe400008f0c41 */
[----:B------:R-:W-:Y:S02]  /*3430*/  IADD3 R28, P1, R45, R10, RZ ;  /* 0x0000000a2d1c7210 */ /* 0x000fe40007f3e0ff */
[----:B------:R-:W-:Y:S01]  /*3440*/  SHF.L.U64.HI R36, R117, 0x1, R108 ;  /* 0x0000000175247819 */ /* 0x000fe2000001026c */
[----:B---3--:R-:W2:Y:S01]  /*3450*/  LDG.E.128 R24, [R46.64] ;  /* 0x000000062e187981 */ /* 0x008ea2000c1e1d00 */
[----:B-1----:R-:W-:Y:S02]  /*3460*/  IADD3 R40, P4, R45, R44, RZ ;  /* 0x0000002c2d287210 */ /* 0x002fe40007f9e0ff */
[C---:B------:R-:W-:Y:S02]  /*3470*/  IADD3.X R29, R36.reuse, R9, RZ, P1, !PT ;  /* 0x00000009241d7210 */ /* 0x040fe40000ffe4ff */
[----:B------:R-:W-:Y:S02]  /*3480*/  IADD3.X R41, R36, R43, RZ, P4, !PT ;  /* 0x0000002b24297210 */ /* 0x000fe400027fe4ff */
[C---:B------:R-:W-:Y:S01]  /*3490*/  LEA R48, P4, R69.reuse, R90, 0x1 ;  /* 0x0000005a45307211 */ /* 0x040fe200078808ff */
        /* <DEDUP_REMOVED lines=101> */
.L_x_7536:
[----:B------:R-:W-:Y:S05]  /*3af0*/  BSYNC B0 ;  /* 0x0000000000007941 */ /* 0x000fea0003800000 */
.L_x_7535:
[----:B------:R-:W-:Y:S01]  /*3b00*/  BSSY B0, `(.L_x_7537) ;  /* 0x0000076000007945 */ /* 0x000fe20003800000 */
[----:B------:R-:W-:-:S05]  /*3b10*/  @!P2 BRA `(.L_x_7538) ;  /* 0x000007400000a947 */ /* 0x000fca0003800000 */
[----:B-1----:R-:W-:Y:S02]  /*3b20*/  MOV R41, 0x60 ;  /* 0x0000006000297802 */ /* 0x002fe40000000f00 */
[----:B------:R-:W-:Y:S02]  /*3b30*/  ISETP.GE.AND P0, PT, R16, UR4, PT ;  /* 0x0000000410007c0c */ /* 0x000fe4000bf06270 */
[----:B------:R-:W-:Y:S01]  /*3b40*/  SHF.L.U32 R45, R115, 0x1, RZ ;  /* 0x00000001732d7819 */ /* 0x000fe200000006ff */
[----:B------:R-:W-:Y:S01]  /*3b50*/  IMAD.WIDE.U32 R46, R41, c[0x0][0x288], R90 ;  /* 0x0000a200292e7a25 */ /* 0x000fe200078e005a */
[----:B------:R-:W-:Y:S02]  /*3b60*/  SHF.L.U64.HI R36, R115, 0x1, R106 ;  /* 0x0000000173247819 */ /* 0x000fe4000001026a */
[----:B------:R-:W-:Y:S01]  /*3b70*/  IADD3 R28, P1, R45, R10, RZ ;  /* 0x0000000a2d1c7210 */ /* 0x000fe20007f3e0ff */
[----:B------:R-:W-:Y:S01]  /*3b80*/  IMAD R40, R41, c[0x0][0x28c], RZ ;  /* 0x0000a30029287a24 */ /* 0x000fe200078e02ff */
[----:B------:R-:W-:Y:S02]  /*3b90*/  IADD3 R38, P2, R45, R44, RZ ;  /* 0x0000002c2d267210 */ /* 0x000fe40007f5e0ff */
[C---:B------:R-:W-:Y:S02]  /*3ba0*/  IADD3.X R29, R36.reuse, R9, RZ, P1, !PT ;  /* 0x00000009241d7210 */ /* 0x040fe40000ffe4ff */
[----:B------:R-:W-:Y:S02]  /*3bb0*/  IADD3 R47, R47, R40, RZ ;  /* 0x000000282f2f7210 */ /* 0x000fe40007ffe0ff */
[----:B------:R-:W-:Y:S01]  /*3bc0*/  IADD3.X R39, R36, R43, RZ, P2, !PT ;  /* 0x0000002b24277210 */ /* 0x000fe200017fe4ff */
[----:B---3--:R-:W2:Y:S01]  /*3bd0*/  @!P0 LDG.E.64 R18, [R28.64] ;  /* 0x000000061c128981 */ /* 0x008ea2000c1e1b00 */
[----:B------:R-:W-:Y:S02]  /*3be0*/  MOV R85, R83 ;  /* 0x0000005300557202 */ /* 0x000fe40000000f00 */
[----:B------:R-:W-:Y:S03]  /*3bf0*/  ISETP.GE.AND P1, PT, R12, UR4, PT ;  /* 0x000000040c007c0c */ /* 0x000fe6000bf26270 */
[C---:B------:R-:W-:Y:S01]  /*3c00*/  IMAD.WIDE.U32 R48, R41.reuse, c[0x0][0x198], R84 ;  /* 0x0000660029307a25 */ /* 0x040fe200078e0054 */
[----:B------:R1:W3:Y:S03]  /*3c10*/  LDG.E.128 R24, [R46.64] ;  /* 0x000000062e187981 */ /* 0x0002e6000c1e1d00 */
[----:B------:R-:W-:Y:S04]  /*3c20*/  IMAD R41, R41, c[0x0][0x19c], RZ ;  /* 0x0000670029297a24 */ /* 0x000fe800078e02ff */
[----:B------:R-:W-:Y:S01]  /*3c30*/  IMAD.IADD R49, R49, 0x1, R41 ;  /* 0x0000000131317824 */ /* 0x000fe200078e0229 */
[----:B------:R-:W4:Y:S01]  /*3c40*/  @!P0 LDG.E.64 R34, [R38.64] ;  /* 0x0000000626228981 */ /* 0x000f22000c1e1b00 */
[----:B-1----:R-:W-:Y:S01]  /*3c50*/  LEA R46, P2, R73, R90, 0x1 ;  /* 0x0000005a492e7211 */ /* 0x002fe200078408ff */
[----:B----4-:R-:W-:Y:S01]  /*3c60*/  @!P0 HADD2.F32 R32, -RZ, R34.H0_H0 ;  /* 0x20000022ff208230 */ /* 0x010fe20000004100 */
[----:B---3--:R-:W-:Y:S01]  /*3c70*/  @!P0 MOV R15, R24 ;  /* 0x00000018000f8202 */ /* 0x008fe20000000f00 */
[--C-:B--2---:R-:W-:Y:S01]  /*3c80*/  @!P0 HADD2.F32 R22, -RZ, R18.reuse.H0_H0 ;  /* 0x20000012ff168230 */ /* 0x104fe20000004100 */
        /* <DEDUP_REMOVED lines=43> */
[----:B------:R2:W1:Y:S08]  /*3f40*/  LDG.E.128 R20, [R46.64] ;  /* 0x000000062e147981 */ /* 0x000470000c1e1d00 */
[----:B------:R-:W3:Y:S06]  /*3f50*/  @!P1 LDG.E.64 R18, [R28.64+0x40] ;  /* 0x000040061c129981 */ /* 0x000eec000c1e1b00 */
[----:B------:R-:W4:Y:S01]  /*3f60*/  @!P1 LDG.E.64 R34, [R38.64+0x40] ;  /* 0x0000400626229981 */ /* 0x000f22000c1e1b00 */
[C---:B--2---:R-:W-:Y:S04]  /*3f70*/  LEA R46, P0, R75.reuse, R84, 0x1 ;  /* 0x000000544b2e7211 */ /* 0x044fe800078008ff */
[----:B------:R-:W-:Y:S01]  /*3f80*/  LEA.HI.X R47, R75, R83, R74, 0x1, P0 ;  /* 0x000000534b2f7211 */ /* 0x000fe200000f0c4a */
[----:B-1----:R-:W-:Y:S01]  /*3f90*/  @!P1 IMAD.MOV.U32 R27, RZ, RZ, R21 ;  /* 0x000000ffff1b9224 */ /* 0x002fe200078e0015 */
[----:B------:R-:W-:Y:S02]  /*3fa0*/  @!P1 MOV R15, R20 ;  /* 0x00000014000f9202 */ /* 0x000fe40000000f00 */
[----:B------:R-:W-:Y:S03]  /*3fb0*/  @!P1 MOV R26, R22 ;  /* 0x00000016001a9202 */ /* 0x000fe60000000f00 */
[--C-:B------:R-:W-:Y:S02]  /*3fc0*/  @!P1 HADD2.F32 R31, -RZ, R15.reuse.H1_H1 ;  /* 0x3000000fff1f9230 */ /* 0x100fe40000004100 */
[--C-:B---3--:R-:W-:Y:S02]  /*3fd0*/  @!P1 HADD2.F32 R30, -RZ, R18.reuse.H0_H0 ;  /* 0x20000012ff1e9230 */ /* 0x108fe40000004100 */
[----:B------:R-:W-:Y:S02]  /*3fe0*/  @!P1 HADD2.F32 R25, -RZ, R15.H0_H0 ;  /* 0x2000000fff199230 */ /* 0x000fe40000004100 */
[----:B------:R-:W-:Y:S01]  /*3ff0*/  @!P1 HADD2.F32 R24, -RZ, R18.H1_H1 ;  /* 0x30000012ff189230 */ /* 0x000fe20000004100 */
        /* <DEDUP_REMOVED lines=38> */
.L_x_7538:
[----:B------:R-:W-:Y:S05]  /*4260*/  BSYNC B0 ;  /* 0x0000000000007941 */ /* 0x000fea0003800000 */
.L_x_7537:
[----:B------:R-:W-:Y:S01]  /*4270*/  IMAD.MOV.U32 R0, RZ, RZ, c[0x0][0x230] ;  /* 0x00008c00ff007624 */ /* 0x000fe200078e00ff */
[----:B------:R-:W-:Y:S01]  /*4280*/  ULDC UR4, c[0x0][0x230] ;  /* 0x00008c0000047ab9 */ /* 0x000fe20000000800 */
[----:B------:R-:W-:Y:S02]  /*4290*/  IMAD.MOV.U32 R42, RZ, RZ, R44 ;  /* 0x000000ffff2a7224 */ /* 0x000fe400078e002c */
[----:B------:R-:W-:Y:S02]  /*42a0*/  IMAD.U32 R3, R0, -0x20, RZ ;  /* 0xffffffe000037824 */ /* 0x000fe400078e00ff */
[----:B------:R-:W-:Y:S03]  /*42b0*/  IMAD.MOV.U32 R8, RZ, RZ, R10 ;  /* 0x000000ffff087224 */ /* 0x000fe600078e000a */
[C---:B------:R-:W-:Y:S02]  /*42c0*/  LEA R44, P1, R3.reuse, R42, 0x1 ;  /* 0x0000002a032c7211 */ /* 0x040fe400078208ff */
[C---:B------:R-:W-:Y:S02]  /*42d0*/  LEA R10, P0, R3.reuse, R8, 0x1 ;  /* 0x00000008030a7211 */ /* 0x040fe400078008ff */
[C---:B------:R-:W-:Y:S02]  /*42e0*/  LEA.HI.X.SX32 R43, R3.reuse, R43, 0x1, P1 ;  /* 0x0000002b032b7211 */ /* 0x040fe400008f0eff */
[----:B------:R-:W-:Y:S01]  /*42f0*/  LEA.HI.X.SX32 R9, R3, R9, 0x1, P0 ;  /* 0x0000000903097211 */ /* 0x000fe200000f0eff */
[----:B------:R-:W-:-:S05]  /*4300*/  BRA `(.L_x_7539) ;  /* 0x000033c000007947 */ /* 0x000fca0003800000 */
.L_x_7530:
        /* <DEDUP_REMOVED lines=9> */
[----:B---3--:R-:W-:Y:S01]  /*43a0*/  HADD2.F32 R33, -RZ, R36.H1_H1 ;  /* 0x30000024ff217230 */ /* 0x008fe20000004100 */
        /* <DEDUP_REMOVED lines=81> */
.L_x_7543:
[----:B------:R-:W-:Y:S05]  /*48c0*/  BSYNC B0 ;  /* 0x0000000000007941 */ /* 0x000fea0003800000 */
.L_x_7542:
[----:B------:R-:W-:Y:S01]  /*48d0*/  IMAD.MOV.U32 R85, RZ, RZ, R83 ;  /* 0x000000ffff557224 */ /* 0x000fe200078e0053 */
[----:B------:R-:W-:Y:S01]  /*48e0*/  ISETP.GE.AND P0, PT, R12, UR4, PT ;  /* 0x000000040c007c0c */ /* 0x000fe2000bf06270 */
[----:B------:R-:W-:Y:S01]  /*48f0*/  BSSY B0, `(.L_x_7544) ;  /* 0x000005a000007945 */ /* 0x000fe20003800000 */
[----:B------:R-:W-:Y:S02]  /*4900*/  IADD3 R144, P1, R90, 0x80, RZ ;  /* 0x000000805a907810 */ /* 0x000fe40007f3e0ff */
[----:B-----5:R2:W-:Y:S03]  /*4910*/  STG.E.128 [R84.64], R36 ;  /* 0x0000002454007986 */ /* 0x0205e6000c101d06 */
[----:B------:R-:W-:Y:S01]  /*4920*/  IMAD.X R145, RZ, RZ, R91, P1 ;  /* 0x000000ffff917224 */ /* 0x000fe200008e065b */
[----:B--2---:R2:W5:Y:S05]  /*4930*/  LDG.E.128 R36, [R90.64+0x80] ;  /* 0x000080065a247981 */ /* 0x00456a000c1e1d00 */
        /* <DEDUP_REMOVED lines=85> */
.L_x_7545:
[----:B------:R-:W-:Y:S05]  /*4e90*/  BSYNC B0 ;  /* 0x0000000000007941 */ /* 0x000fea0003800000 */
.L_x_7544:
[----:B-----5:R4:W-:Y:S02]  /*4ea0*/  STG.E.128 [R84.64+0x80], R36 ;  /* 0x0000802454007986 */ /* 0x0209e4000c101d06 */
.L_x_7541:
[----:B------:R-:W-:Y:S05]  /*4eb0*/  BSYNC B1 ;  /* 0x0000000000017941 */ /* 0x000fea0003800000 */
.L_x_7540:
        /* <DEDUP_REMOVED lines=22> */
[----:B----4-:R-:W-:Y:S02]  /*5020*/  IADD3 R85, P5, R122, R140, RZ ;  /* 0x0000008c7a557210 */ /* 0x010fe40007fbe0ff */
[----:B------:R-:W-:Y:S02]  /*5030*/  LEA.HI.X.SX32 R19, R141, R147, 0x1, P0 ;  /* 0x000000938d137211 */ /* 0x000fe400000f0eff */
[----:B------:R-:W-:Y:S02]  /*5040*/  LEA.HI.X.SX32 R140, R140, R109, 0x1, P5 ;  /* 0x0000006d8c8c7211 */ /* 0x000fe400028f0eff */
[C---:B------:R-:W-:Y:S01]  /*5050*/  LEA R142, P0, R85.reuse, R92, 0x1 ;  /* 0x0000005c558e7211 */ /* 0x040fe200078008ff */
[----:B------:R-:W4:Y:S01]  /*5060*/  LDG.E.128 R24, [R18.64] ;  /* 0x0000000612187981 */ /* 0x000f22000c1e1d00 */
[----:B------:R-:W-:Y:S02]  /*5070*/  @P1 IADD3 R144, RZ, -UR5, RZ ;  /* 0x80000005ff901c10 */ /* 0x000fe4000fffe0ff */
[----:B------:R-:W-:Y:S02]  /*5080*/  LEA.HI.X R143, R85, R93, R140, 0x1, P0 ;  /* 0x0000005d558f7211 */ /* 0x000fe400000f0c8c */
[----:B------:R-:W-:Y:S04]  /*5090*/  IADD3 R85, P0, R122, R144, RZ ;  /* 0x000000907a557210 */ /* 0x000fe80007f1e0ff */
[----:B------:R-:W-:Y:S01]  /*50a0*/  LEA.HI.X.SX32 R144, R144, R109, 0x1, P0 ;  /* 0x0000006d90907211 */ /* 0x000fe200000f0eff */
[----:B--2---:R-:W2:Y:S01]  /*50b0*/  LDG.E.128 R140, [R142.64] ;  /* 0x000000068e8c7981 */ /* 0x004ea2000c1e1d00 */
[C---:B------:R-:W-:Y:S04]  /*50c0*/  LEA R36, P0, R85.reuse, R94, 0x1 ;  /* 0x0000005e55247211 */ /* 0x040fe800078008ff */
[----:B------:R-:W-:Y:S05]  /*50d0*/  LEA.HI.X R37, R85, R95, R144, 0x1, P0 ;  /* 0x0000005f55257211 */ /* 0x000fea00000f0c90 */
[----:B---3--:R1:W3:Y:S02]  /*50e0*/  LDG.E.128 R48, [R36.64] ;  /* 0x0000000624307981 */ /* 0x0082e4000c1e1d00 */
[----:B-1----:R-:W-:Y:S02]  /*50f0*/  HADD2.F32 R36, -RZ, R47.H0_H0 ;  /* 0x2000002fff247230 */ /* 0x002fe40000004100 */
[--C-:B----4-:R-:W-:Y:S01]  /*5100*/  HADD2.F32 R30, -RZ, R24.reuse.H0_H0 ;  /* 0x20000018ff1e7230 */ /* 0x110fe20000004100 */
[----:B------:R-:W-:Y:S01]  /*5110*/  MOV R31, R25 ;  /* 0x00000019001f7202 */ /* 0x000fe20000000f00 */
[----:B------:R-:W-:Y:S01]  /*5120*/  HADD2.F32 R28, -RZ, R24.H1_H1 ;  /* 0x30000018ff1c7230 */ /* 0x000fe20000004100 */
[----:B------:R-:W-:Y:S02]  /*5130*/  MOV R21, R27 ;  /* 0x0000001b00157202 */ /* 0x000fe40000000f00 */
[----:B------:R-:W-:Y:S01]  /*5140*/  MOV R22, R26 ;  /* 0x0000001a00167202 */ /* 0x000fe20000000f00 */
[--C-:B------:R-:W-:Y:S02]  /*5150*/  HADD2.F32 R26, -RZ, R31.reuse.H0_H0 ;  /* 0x2000001fff1a7230 */ /* 0x100fe40000004100 */
[----:B------:R-:W-:Y:S02]  /*5160*/  HADD2.F32 R24, -RZ, R31.H1_H1 ;  /* 0x3000001fff187230 */ /* 0x000fe40000004100 */
        /* <DEDUP_REMOVED lines=11> */
[----:B------:R-:W-:Y:S01]  /*5220*/  @!P1 FADD.FTZ R23, -R23, -RZ ;  /* 0x800000ff17179221 */ /* 0x000fe20000010100 */
[----:B------:R-:W-:Y:S01]  /*5230*/  HADD2.F32 R34, -RZ, R48.H1_H1 ;  /* 0x30000030ff227230 */ /* 0x000fe20000004100 */
[----:B------:R-:W-:Y:S01]  /*5240*/  FMUL.FTZ R2, R28, R27 ;  /* 0x0000001b1c027220 */ /* 0x000fe20000410000 */
[----:B------:R-:W-:Y:S01]  /*5250*/  HADD2.F32 R18, -RZ, R143.H0_H0 ;  /* 0x2000008fff127230 */ /* 0x000fe20000004100 */
[----:B------:R-:W-:Y:S01]  /*5260*/  FMUL.FTZ R3, R26, R25 ;  /* 0x000000191a037220 */ /* 0x000fe20000410000 */
[--C-:B------:R-:W-:Y:S01]  /*5270*/  HADD2.F32 R25, -RZ, R22.reuse.H0_H0 ;  /* 0x20000016ff197230 */ /* 0x100fe20000004100 */
[----:B------:R-:W-:Y:S01]  /*5280*/  @!P1 FADD.FTZ R20, -R20, -RZ ;  /* 0x800000ff14149221 */ /* 0x000fe20000010100 */
[----:B------:R-:W-:Y:S01]  /*5290*/  HADD2.F32 R37, -RZ, R49.H0_H0 ;  /* 0x20000031ff257230 */ /* 0x000fe20000004100 */
[----:B------:R-:W-:Y:S01]  /*52a0*/  FFMA.FTZ R0, R33, R32, R0 ;  /* 0x0000002021007223 */ /* 0x000fe20000010000 */
[----:B------:R-:W-:Y:S01]  /*52b0*/  HADD2.F32 R15, -RZ, R143.H1_H1 ;  /* 0x3000008fff0f7230 */ /* 0x000fe20000004100 */
        /* <DEDUP_REMOVED lines=32> */
.L_x_7549:
[----:B------:R-:W-:Y:S05]  /*54c0*/  BSYNC B0 ;  /* 0x0000000000007941 */ /* 0x000fea0003800000 */
.L_x_7548:
        /* <DEDUP_REMOVED lines=27> */
[----:B------:R-:W3:Y:S01]  /*5680*/  LDG.E.128 R24, [R18.64] ;  /* 0x0000000612187981 */ /* 0x000ee2000c1e1d00 */
[----:B------:R-:W-:Y:S02]  /*5690*/  @P1 IADD3 R146, RZ, -UR5, RZ ;  /* 0x80000005ff921c10 */ /* 0x000fe4000fffe0ff */
[----:B------:R-:W-:Y:S02]  /*56a0*/  LEA.HI.X R143, R85, R93, R140, 0x1, P0 ;  /* 0x0000005d558f7211 */ /* 0x000fe400000f0c8c */
[----:B------:R-:W-:Y:S04]  /*56b0*/  IADD3 R85, P0, R114, R146, RZ ;  /* 0x0000009272557210 */ /* 0x000fe80007f1e0ff */
[----:B------:R-:W-:Y:S01]  /*56c0*/  LEA.HI.X.SX32 R146, R146, R107, 0x1, P0 ;  /* 0x0000006b92927211 */ /* 0x000fe200000f0eff */
[----:B------:R-:W4:Y:S01]  /*56d0*/  LDG.E.128 R140, [R142.64] ;  /* 0x000000068e8c7981 */ /* 0x000f22000c1e1d00 */
[C---:B------:R-:W-:Y:S04]  /*56e0*/  LEA R36, P0, R85.reuse, R94, 0x1 ;  /* 0x0000005e55247211 */ /* 0x040fe800078008ff */
[----:B------:R-:W-:Y:S05]  /*56f0*/  LEA.HI.X R37, R85, R95, R146, 0x1, P0 ;  /* 0x0000005f55257211 */ /* 0x000fea00000f0c92 */
[----:B--2---:R1:W2:Y:S02]  /*5700*/  LDG.E.128 R48, [R36.64] ;  /* 0x0000000624307981 */ /* 0x0042a4000c1e1d00 */
[----:B-1----:R-:W-:Y:S02]  /*5710*/  HADD2.F32 R36, -RZ, R47.H0_H0 ;  /* 0x2000002fff247230 */ /* 0x002fe40000004100 */
[--C-:B---3--:R-:W-:Y:S01]  /*5720*/  HADD2.F32 R30, -RZ, R24.reuse.H0_H0 ;  /* 0x20000018ff1e7230 */ /* 0x108fe20000004100 */
[----:B------:R-:W-:Y:S01]  /*5730*/  MOV R31, R25 ;  /* 0x00000019001f7202 */ /* 0x000fe20000000f00 */
[----:B------:R-:W-:Y:S01]  /*5740*/  HADD2.F32 R28, -RZ, R24.H1_H1 ;  /* 0x30000018ff1c7230 */ /* 0x000fe20000004100 */
[----:B------:R-:W-:Y:S02]  /*5750*/  MOV R21, R27 ;  /* 0x0000001b00157202 */ /* 0x000fe40000000f00 */
[----:B------:R-:W-:Y:S01]  /*5760*/  MOV R22, R26 ;  /* 0x0000001a00167202 */ /* 0x000fe20000000f00 */
[--C-:B------:R-:W-:Y:S02]  /*5770*/  HADD2.F32 R26, -RZ, R31.reuse.H0_H0 ;  /* 0x2000001fff1a7230 */ /* 0x100fe40000004100 */
[----:B------:R-:W-:Y:S02]  /*5780*/  HADD2.F32 R24, -RZ, R31.H1_H1 ;  /* 0x3000001fff187230 */ /* 0x000fe40000004100 */
[--C-:B----4-:R-:W-:Y:S02]  /*5790*/  HADD2.F32 R29, -RZ, R140.reuse.H0_H0 ;  /* 0x2000008cff1d7230 */ /* 0x110fe40000004100 */
[----:B------:R-:W-:Y:S02]  /*57a0*/  HADD2.F32 R27, -RZ, R140.H1_H1 ;  /* 0x3000008cff1b7230 */ /* 0x000fe40000004100 */
[--C-:B------:R-:W-:Y:S01]  /*57b0*/  HADD2.F32 R25, -RZ, R141.reuse.H0_H0 ;  /* 0x2000008dff197230 */ /* 0x100fe20000004100 */
[----:B------:R-:W-:Y:S01]  /*57c0*/  @!P1 FADD.FTZ R29, -R29, -RZ ;  /* 0x800000ff1d1d9221 */ /* 0x000fe20000010100 */
[----:B------:R-:W-:Y:S01]  /*57d0*/  HADD2.F32 R23, -RZ, R141.H1_H1 ;  /* 0x3000008dff177230 */ /* 0x000fe20000004100 */
[----:B------:R-:W-:Y:S01]  /*57e0*/  @!P1 FADD.FTZ R27, -R27, -RZ ;  /* 0x800000ff1b1b9221 */ /* 0x000fe20000010100 */
[----:B------:R-:W-:Y:S01]  /*57f0*/  HADD2.F32 R20, -RZ, R142.H0_H0 ;  /* 0x2000008eff147230 */ /* 0x000fe20000004100 */
[----:B------:R-:W-:Y:S01]  /*5800*/  @!P1 FADD.FTZ R25, -R25, -RZ ;  /* 0x800000ff19199221 */ /* 0x000fe20000010100 */
[----:B--2---:R-:W-:Y:S01]  /*5810*/  HADD2.F32 R32, -RZ, R48.H0_H0 ;  /* 0x20000030ff207230 */ /* 0x004fe20000004100 */
        /* <DEDUP_REMOVED lines=44> */
.L_x_7551:
[----:B------:R-:W-:Y:S05]  /*5ae0*/  BSYNC B0 ;  /* 0x0000000000007941 */ /* 0x000fea0003800000 */
.L_x_7550:
[----:B-----5:R1:W-:Y:S02]  /*5af0*/  STG.E.128 [R144.64+0x80], R32 ;  /* 0x0000802090007986 */ /* 0x0203e4000c101d06 */
.L_x_7547:
[----:B------:R-:W-:Y:S05]  /*5b00*/  BSYNC B1 ;  /* 0x0000000000017941 */ /* 0x000fea0003800000 */
.L_x_7546:
[----:B------:R-:W-:Y:S01]  /*5b10*/  BSSY B1, `(.L_x_7552) ;  /* 0x00000c6000017945 */ /* 0x000fe20003800000 */
[----:B------:R-:W-:-:S05]  /*5b20*/  @!P4 BRA `(.L_x_7553) ;  /* 0x00000c400000c947 */ /* 0x000fca0003800000 */
[C---:B------:R-:W-:Y:S01]  /*5b30*/  LEA R142, P0, R66.reuse, R90, 0x1 ;  /* 0x0000005a428e7211 */ /* 0x040fe200078008ff */
[----:B------:R-:W-:Y:S03]  /*5b40*/  BSSY B0, `(.L_x_7554) ;  /* 0x000005d000007945 */ /* 0x000fe60003800000 */
[----:B------:R-:W-:Y:S02]  /*5b50*/  LEA.HI.X R143, R66, R91, R65, 0x1, P0 ;  /* 0x0000005b428f7211 */ /* 0x000fe400000f0c41 */
[----:B------:R-:W-:Y:S03]  /*5b60*/  ISETP.GE.AND P0, PT, R16, UR4, PT ;  /* 0x0000000410007c0c */ /* 0x000fe6000bf06270 */
[----:B-1-3--:R1:W5:Y:S10]  /*5b70*/  LDG.E.128 R32, [R142.64] ;  /* 0x000000068e207981 */ /* 0x00a374000c1e1d00 */
        /* <DEDUP_REMOVED lines=15> */
[----:B----4-:R-:W-:Y:S02]  /*5c70*/  IADD3 R85, P4, R117, R140, RZ ;  /* 0x0000008c75557210 */ /* 0x010fe40007f9e0ff */
[----:B------:R-:W-:Y:S02]  /*5c80*/  LEA.HI.X.SX32 R19, R141, R143, 0x1, P0 ;  /* 0x0000008f8d137211 */ /* 0x000fe400000f0eff */
[----:B------:R-:W-:Y:S02]  /*5c90*/  LEA.HI.X.SX32 R140, R140, R108, 0x1, P4 ;  /* 0x0000006c8c8c7211 */ /* 0x000fe400020f0eff */
[C---:B-1----:R-:W-:Y:S01]  /*5ca0*/  LEA R142, P0, R85.reuse, R92, 0x1 ;  /* 0x0000005c558e7211 */ /* 0x042fe200078008ff */
        /* <DEDUP_REMOVED lines=70> */
.L_x_7555:
[----:B------:R-:W-:Y:S05]  /*6110*/  BSYNC B0 ;  /* 0x0000000000007941 */ /* 0x000fea0003800000 */
.L_x_7554:
[C---:B------:R-:W-:Y:S01]  /*6120*/  LEA R2, P1, R138.reuse, R84, 0x1 ;  /* 0x000000548a027211 */ /* 0x040fe200078208ff */
[----:B------:R-:W-:Y:S01]  /*6130*/  BSSY B0, `(.L_x_7556) ;  /* 0x0000060000007945 */ /* 0x000fe20003800000 */
[C---:B-1----:R-:W-:Y:S02]  /*6140*/  LEA R142, P0, R69.reuse, R90, 0x1 ;  /* 0x0000005a458e7211 */ /* 0x042fe400078008ff */
        /* <DEDUP_REMOVED lines=94> */
.L_x_7557:
[----:B------:R-:W-:Y:S05]  /*6730*/  BSYNC B0 ;  /* 0x0000000000007941 */ /* 0x000fea0003800000 */
.L_x_7556:
[C---:B------:R-:W-:Y:S04]  /*6740*/  LEA R2, P0, R71.reuse, R84, 0x1 ;  /* 0x0000005447027211 */ /* 0x040fe800078008ff */
[----:B------:R-:W-:Y:S05]  /*6750*/  LEA.HI.X R3, R71, R83, R70, 0x1, P0 ;  /* 0x0000005347037211 */ /* 0x000fea00000f0c46 */
[----:B-----5:R3:W-:Y:S04]  /*6760*/  STG.E.128 [R2.64], R32 ;  /* 0x0000002002007986 */ /* 0x0207e8000c101d06 */
.L_x_7553:
[----:B------:R-:W-:Y:S05]  /*6770*/  BSYNC B1 ;  /* 0x0000000000017941 */ /* 0x000fea0003800000 */
.L_x_7552:
        /* <DEDUP_REMOVED lines=8> */
[----:B---3--:R1:W5:Y:S01]  /*6800*/  LDG.E.128 R32, [R142.64] ;  /* 0x000000068e207981 */ /* 0x008362000c1e1d00 */
        /* <DEDUP_REMOVED lines=89> */
.L_x_7561:
[----:B------:R-:W-:Y:S05]  /*6da0*/  BSYNC B0 ;  /* 0x0000000000007941 */ /* 0x000fea0003800000 */
.L_x_7560:
[----:B----4-:R-:W-:Y:S01]  /*6db0*/  IMAD.MOV.U32 R85, RZ, RZ, R83 ;  /* 0x000000ffff557224 */ /* 0x010fe200078e0053 */
[----:B-1----:R-:W-:Y:S01]  /*6dc0*/  LEA R142, P0, R73, R90, 0x1 ;  /* 0x0000005a498e7211 */ /* 0x002fe200078008ff */
[C---:B------:R-:W-:Y:S01]  /*6dd0*/  IMAD R0, R145.reuse, c[0x0][0x19c], RZ ;  /* 0x0000670091007a24 */ /* 0x040fe200078e02ff */
[----:B------:R-:W-:Y:S01]  /*6de0*/  BSSY B0, `(.L_x_7562) ;  /* 0x0000060000007945 */ /* 0x000fe20003800000 */
[----:B------:R-:W-:Y:S01]  /*6df0*/  IMAD.WIDE.U32 R2, R145, c[0x0][0x198], R84 ;  /* 0x0000660091027a25 */ /* 0x000fe200078e0054 */
[----:B------:R-:W-:Y:S02]  /*6e00*/  LEA.HI.X R143, R73, R91, R72, 0x1, P0 ;  /* 0x0000005b498f7211 */ /* 0x000fe400000f0c48 */
[----:B------:R-:W-:Y:S02]  /*6e10*/  ISETP.GE.AND P0, PT, R12, UR4, PT ;  /* 0x000000040c007c0c */ /* 0x000fe4000bf06270 */
[----:B------:R-:W-:Y:S05]  /*6e20*/  IADD3 R3, R3, R0, RZ ;  /* 0x0000000003037210 */ /* 0x000fea0007ffe0ff */
[----:B-----5:R1:W-:Y:S04]  /*6e30*/  STG.E.128 [R2.64], R32 ;  /* 0x0000002002007986 */ /* 0x0203e8000c101d06 */
[----:B-1----:R1:W5:Y:S02]  /*6e40*/  LDG.E.128 R32, [R142.64] ;  /* 0x000000068e207981 */ /* 0x002364000c1e1d00 */
        /* <DEDUP_REMOVED lines=14> */
[----:B------:R-:W-:Y:S02]  /*6f30*/  IADD3 R85, P2, R112, R141, RZ ;  /* 0x0000008d70557210 */ /* 0x000fe40007f5e0ff */
[C---:B------:R-:W-:Y:S02]  /*6f40*/  LEA R18, P0, R140.reuse, R142, 0x1 ;  /* 0x0000008e8c127211 */ /* 0x040fe400078008ff */
[----:B------:R-:W-:Y:S02]  /*6f50*/  @P1 IADD3 R145, RZ, -UR5, RZ ;  /* 0x80000005ff911c10 */ /* 0x000fe4000fffe0ff */
[----:B------:R-:W-:Y:S02]  /*6f60*/  LEA.HI.X.SX32 R19, R140, R143, 0x1, P0 ;  /* 0x0000008f8c137211 */ /* 0x000fe400000f0eff */
[----:B------:R-:W-:Y:S02]  /*6f70*/  LEA.HI.X.SX32 R140, R141, R100, 0x1, P2 ;  /* 0x000000648d8c7211 */ /* 0x000fe400010f0eff */
[C---:B-1----:R-:W-:Y:S01]  /*6f80*/  LEA R142, P0, R85.reuse, R92, 0x1 ;  /* 0x0000005c558e7211 */ /* 0x042fe200078008ff */
[----:B------:R-:W3:Y:S03]  /*6f90*/  LDG.E.128 R24, [R18.64] ;  /* 0x0000000612187981 */ /* 0x000ee6000c1e1d00 */
        /* <DEDUP_REMOVED lines=68> */
.L_x_7563:
[----:B------:R-:W-:Y:S05]  /*73e0*/  BSYNC B0 ;  /* 0x0000000000007941 */ /* 0x000fea0003800000 */
.L_x_7562:
[C---:B------:R-:W-:Y:S04]  /*73f0*/  LEA R2, P0, R75.reuse, R84, 0x1 ;  /* 0x000000544b027211 */ /* 0x040fe800078008ff */
[----:B------:R-:W-:Y:S05]  /*7400*/  LEA.HI.X R3, R75, R83, R74, 0x1, P0 ;  /* 0x000000534b037211 */ /* 0x000fea00000f0c4a */
[----:B-----5:R3:W-:Y:S04]  /*7410*/  STG.E.128 [R2.64], R32 ;  /* 0x0000002002007986 */ /* 0x0207e8000c101d06 */
.L_x_7559:
[----:B------:R-:W-:Y:S05]  /*7420*/  BSYNC B1 ;  /* 0x0000000000017941 */ /* 0x000fea0003800000 */
.L_x_7558:
[----:B---3--:R-:W-:Y:S01]  /*7430*/  IMAD.MOV.U32 R3, RZ, RZ, c[0x0][0x230] ;  /* 0x00008c00ff037624 */ /* 0x008fe200078e00ff */
[----:B------:R-:W-:Y:S03]  /*7440*/  ULDC UR4, c[0x0][0x230] ;  /* 0x00008c0000047ab9 */ /* 0x000fe60000000800 */
[----:B------:R-:W-:Y:S05]  /*7450*/  IMAD.U32 R3, R3, -0x20, RZ ;  /* 0xffffffe003037824 */ /* 0x000fea00078e00ff */
[C---:B------:R-:W-:Y:S02]  /*7460*/  LEA R94, P1, R3.reuse, R94, 0x1 ;  /* 0x0000005e035e7211 */ /* 0x040fe400078208ff */
[C---:B------:R-:W-:Y:S02]  /*7470*/  LEA R92, P0, R3.reuse, R92, 0x1 ;  /* 0x0000005c035c7211 */ /* 0x040fe400078008ff */
[C---:B------:R-:W-:Y:S02]  /*7480*/  LEA.HI.X.SX32 R95, R3.reuse, R95, 0x1, P1 ;  /* 0x0000005f035f7211 */ /* 0x040fe400008f0eff */
[----:B------:R-:W-:Y:S01]  /*7490*/  LEA.HI.X.SX32 R93, R3, R93, 0x1, P0 ;  /* 0x0000005d035d7211 */ /* 0x000fe200000f0eff */
[----:B------:R-:W-:-:S05]  /*74a0*/  BRA `(.L_x_7539) ;  /* 0x0000022000007947 */ /* 0x000fca0003800000 */
.L_x_7529:
[----:B---3--:R-:W2:Y:S01]  /*74b0*/  @P1 LDG.E.128 R4, [R90.64] ;  /* 0x000000065a041981 */ /* 0x008ea2000c1e1d00 */
[----:B------:R-:W-:Y:S01]  /*74c0*/  @P1 IMAD.MOV.U32 R85, RZ, RZ, R83 ;  /* 0x000000ffff551224 */ /* 0x000fe200078e0053 */
        /* <DEDUP_REMOVED lines=13> */
[----:B--2---:R1:W-:Y:S04]  /*75a0*/  @P1 STG.E.128 [R84.64+0x80], R24 ;  /* 0x0000801854001986 */ /* 0x0043e8000c101d06 */
[----:B------:R-:W2:Y:S01]  /*75b0*/  @P5 LDG.E.128 R28, [R18.64] ;  /* 0x00000006121c5981 */ /* 0x000ea2000c1e1d00 */
[----:B-1----:R-:W-:Y:S03]  /*75c0*/  @P2 IMAD.MOV.U32 R85, RZ, RZ, R83 ;  /* 0x000000ffff552224 */ /* 0x002fe600078e0053 */
[----:B--2---:R1:W-:Y:S04]  /*75d0*/  @P5 STG.E.128 [R36.64], R28 ;  /* 0x0000001c24005986 */ /* 0x0043e8000c101d06 */
[----:B------:R2:W3:Y:S02]  /*75e0*/  @P5 LDG.E.128 R20, [R18.64+0x80] ;  /* 0x0000800612145981 */ /* 0x0004e4000c1e1d00 */
[C---:B--2---:R-:W-:Y:S04]  /*75f0*/  @P2 IMAD.WIDE.U32 R18, R3.reuse, c[0x0][0x288], R90 ;  /* 0x0000a20003122a25 */ /* 0x044fe800078e005a */
[----:B-1----:R-:W-:Y:S01]  /*7600*/  @P2 IMAD.WIDE.U32 R28, R3, c[0x0][0x198], R84 ;  /* 0x00006600031c2a25 */ /* 0x002fe200078e0054 */
[----:B------:R-:W-:Y:S03]  /*7610*/  @P2 IADD3 R19, R19, R0, RZ ;  /* 0x0000000013132210 */ /* 0x000fe60007ffe0ff */
[----:B------:R-:W-:Y:S05]  /*7620*/  @P2 IMAD R3, R3, c[0x0][0x19c], RZ ;  /* 0x0000670003032a24 */ /* 0x000fea00078e02ff */
[----:B------:R-:W-:Y:S01]  /*7630*/  @P2 IADD3 R29, R29, R3, RZ ;  /* 0x000000031d1d2210 */ /* 0x000fe20007ffe0ff */
        /* <DEDUP_REMOVED lines=9> */
.L_x_7539:
[----:B------:R-:W-:Y:S04]  /*76d0*/  IMAD.MOV.U32 R0, RZ, RZ, c[0x0][0x288] ;  /* 0x0000a200ff007624 */ /* 0x000fe800078e00ff */
[----:B------:R-:W-:Y:S05]  /*76e0*/  IMAD.U32 R3, R0, -0x40, RZ ;  /* 0xffffffc000037824 */ /* 0x000fea00078e00ff */
[C---:B-12---:R-:W-:Y:S04]  /*76f0*/  LEA R90, P0, R3.reuse, R90, 0x1 ;  /* 0x0000005a035a7211 */ /* 0x046fe800078008ff */
[----:B------:R-:W-:Y:S01]  /*7700*/  LEA.HI.X.SX32 R91, R3, R91, 0x1, P0 ;  /* 0x0000005b035b7211 */ /* 0x000fe200000f0eff */
[----:B------:R-:W-:-:S05]  /*7710*/  @!P3 BRA `(.L_x_7564) ;  /* 0x000004b00000b947 */ /* 0x000fca0003800000 */
[----:B------:R-:W-:Y:S04]  /*7720*/  IADD3 R3, R11, -0x1, RZ ;  /* 0xffffffff0b037810 */ /* 0x000fe80007ffe0ff */
[----:B------:R-:W-:Y:S11]  /*7730*/  ISETP.GT.AND P0, PT, R3, R60, PT ;  /* 0x0000003c0300720c */ /* 0x000ff60003f04270 */
[----:B------:R-:W-:Y:S02]  /*7740*/  @!UPT UIADD3 URZ, URZ, URZ, URZ ;  /* 0x0000003f3f3ff290 */ /* 0x000fe4000fffe03f */
[----:B------:R-:W-:-:S05]  /*7750*/  @!P0 BRA `(.L_x_7565) ;  /* 0x0000050000008947 */ /* 0x000fca0003800000 */
[----:B---3--:R-:W-:Y:S01]  /*7760*/  IMAD.MOV.U32 R20, RZ, RZ, RZ ;  /* 0x000000ffff147224 */ /* 0x008fe200078e00ff */
        /* <DEDUP_REMOVED lines=70> */
.L_x_7564:
[----:B----4-:R-:W-:Y:S01]  /*7bd0*/  MOV R85, R83 ;  /* 0x0000005300557202 */ /* 0x010fe20000000f00 */
[----:B------:R-:W-:Y:S02]  /*7be0*/  IMAD.MOV.U32 R2, RZ, RZ, c[0x0][0x1a0] ;  /* 0x00006800ff027624 */ /* 0x000fe400078e00ff */
[----:B------:R-:W-:Y:S03]  /*7bf0*/  IMAD.MOV.U32 R0, RZ, RZ, c[0x0][0x198] ;  /* 0x00006600ff007624 */ /* 0x000fe600078e00ff */
[----:B------:R-:W-:Y:S01]  /*7c00*/  LEA R3, -R2, RZ, 0x6 ;  /* 0x000000ff02037211 */ /* 0x000fe200078e31ff */
[----:B---3--:R-:W-:Y:S03]  /*7c10*/  IMAD.U32 R5, R0, -0x40, RZ ;  /* 0xffffffc000057824 */ /* 0x008fe600078e00ff */
[----:B------:R-:W-:Y:S02]  /*7c20*/  LEA R86, P1, R3, R86, 0x1 ;  /* 0x0000005603567211 */ /* 0x000fe400078208ff */
[----:B------:R-:W-:Y:S02]  /*7c30*/  LEA R84, P0, R5, R84, 0x1 ;  /* 0x0000005405547211 */ /* 0x000fe400078008ff */
[----:B------:R-:W-:Y:S02]  /*7c40*/  LEA.HI.X.SX32 R87, R3, R87, 0x1, P1 ;  /* 0x0000005703577211 */ /* 0x000fe400008f0eff */
[----:B------:R-:W-:Y:S02]  /*7c50*/  LEA.HI.X.SX32 R83, R5, R85, 0x1, P0 ;  /* 0x0000005505537211 */ /* 0x000fe400000f0eff */
.L_x_7565:
[----:B------:R-:W-:Y:S04]  /*7c60*/  IADD3 R11, R11, -0x1, RZ ;  /* 0xffffffff0b0b7810 */ /* 0x000fe80007ffe0ff */
[----:B------:R-:W-:Y:S11]  /*7c70*/  ISETP.GT.AND P0, PT, R11, R60, PT ;  /* 0x0000003c0b00720c */ /* 0x000ff60003f04270 */
[----:B------:R-:W-:Y:S02]  /*7c80*/  @!UPT UIADD3 URZ, URZ, URZ, URZ ;  /* 0x0000003f3f3ff290 */ /* 0x000fe4000fffe03f */
[----:B------:R-:W-:-:S05]  /*7c90*/  @P0 BRA `(.L_x_7566) ;  /* 0xffffa6b000000947 */ /* 0x000fca000383ffff */
.L_x_7528:
[----:B-1----:R-:W-:Y:S01]  /*7ca0*/  BAR.SYNC.DEFER_BLOCKING 0x0 ;  /* 0x0000000000007b1d */ /* 0x002fe20000010000 */
[----:B------:R-:W-:Y:S01]  /*7cb0*/  ISETP.NE.AND P0, PT, RZ, c[0x0][0x230], PT ;  /* 0x00008c00ff007a0c */ /* 0x000fe20003f05270 */
[----:B------:R-:W-:Y:S01]  /*7cc0*/  IMAD.MOV.U32 R3, RZ, RZ, c[0x0][0x190] ;  /* 0x00006400ff037624 */ /* 0x000fe200078e00ff */
[----:B------:R-:W-:Y:S01]  /*7cd0*/  SHF.L.U32 R160, R126, 0x1, RZ ;  /* 0x000000017ea07819 */ /* 0x000fe200000006ff */
[----:B------:R-:W-:Y:S02]  /*7ce0*/  IMAD.MOV.U32 R0, RZ, RZ, 0x4 ;  /* 0x00000004ff007424 */ /* 0x000fe400078e00ff */
[----:B------:R-:W-:Y:S01]  /*7cf0*/  BSSY B2, `(.L_x_7567) ;  /* 0x00004c9000027945 */ /* 0x000fe20003800000 */
[C---:B---3--:R-:W-:Y:S02]  /*7d00*/  IMAD.SHL.U32 R7, R3.reuse, 0x10, RZ ;  /* 0x0000001003077824 */ /* 0x048fe400078e00ff */
        /* <DEDUP_REMOVED lines=9> */
[----:B------:R-:W-:Y:S01]  /*7da0*/  IMAD.MOV.U32 R126, RZ, RZ, R132 ;  /* 0x000000ffff7e7224 */ /* 0x000fe200078e0084 */
[----:B------:R-:W-:Y:S01]  /*7db0*/  LEA R32, P2, R132, c[0x0][0x160], 0x1 ;  /* 0x0000580084207a11 */ /* 0x000fe200078408ff */
[----:B------:R-:W-:Y:S01]  /*7dc0*/  IMAD.X R7, R5, 0x1, R127, P1 ;  /* 0x0000000105077824 */ /* 0x000fe200008e067f */
[C---:B------:R-:W-:Y:S01]  /*7dd0*/  LEA.HI.X R5, R3.reuse, R127, R4, 0x5, P0 ;  /* 0x0000007f03057211 */ /* 0x040fe200000f2c04 */
[----:B------:R-:W-:Y:S01]  /*7de0*/  ULDC.U8 UR4, c[0x0][0x313] ;  /* 0x0000c4c000047ab9 */ /* 0x000fe20000000000 */
        /* <DEDUP_REMOVED lines=8> */
[----:B------:R-:W-:Y:S02]  /*7e70*/  LEA R28, P4, R0, c[0x0][0x160], 0x1 ;  /* 0x00005800001c7a11 */ /* 0x000fe400078808ff */
[----:B------:R-:W-:Y:S02]  /*7e80*/  LEA R14, P2, R126, c[0x0][0x160], 0x1 ;  /* 0x000058007e0e7a11 */ /* 0x000fe400078408ff */
[----:B------:R-:W-:Y:S02]  /*7e90*/  ISETP.GT.AND P1, PT, R53, -0x8, !P1 ;  /* 0xfffffff83500780c */ /* 0x000fe40004f24270 */
[----:B------:R-:W-:-:S02]  /*7ea0*/  LEA.HI.X R29, R0, c[0x0][0x164], R5, 0x1, P4 ;  /* 0x00005900001d7a11 */ /* 0x000fc400020f0c05 */
[----:B--2---:R-:W-:-:S05]  /*7eb0*/  IADD3 R2, R2, R62, R57 ;  /* 0x0000003e02027210 */ /* 0x004fca0007ffe039 */
[----:B------:R-:W-:Y:S02]  /*7ec0*/  IMAD R4, R123, R2, RZ ;  /* 0x000000027b047224 */ /* 0x000fe400078e02ff */
[----:B------:R-:W-:-:S03]  /*7ed0*/  IMAD.IADD R2, R127, 0x1, R3 ;  /* 0x000000017f027824 */ /* 0x000fc600078e0203 */
[-C--:B------:R-:W-:Y:S02]  /*7ee0*/  IADD3 R9, P6, R121, R4.reuse, RZ ;  /* 0x0000000479097210 */ /* 0x080fe40007fde0ff */
[----:B------:R-:W-:Y:S02]  /*7ef0*/  IADD3 R3, P5, R120, R4, RZ ;  /* 0x0000000478037210 */ /* 0x000fe40007fbe0ff */
[----:B------:R-:W-:Y:S02]  /*7f00*/  SHF.R.S32.HI R4, RZ, 0x1f, R4 ;  /* 0x0000001fff047819 */ /* 0x000fe40000011404 */
[----:B------:R-:W-:-:S03]  /*7f10*/  LEA.HI.X R15, R126, c[0x0][0x164], R2, 0x1, P2 ;  /* 0x000059007e0f7a11 */ /* 0x000fc600010f0c02 */
        /* <DEDUP_REMOVED lines=53> */
.L_x_7573:
[----:B------:R-:W-:Y:S05]  /*8270*/  BSYNC B0 ;  /* 0x0000000000007941 */ /* 0x000fea0003800000 */
.L_x_7572:
        /* <DEDUP_REMOVED lines=45> */
.L_x_7575:
[----:B------:R-:W-:Y:S05]  /*8550*/  BSYNC B0 ;  /* 0x0000000000007941 */ /* 0x000fea0003800000 */
.L_x_7574:
[----:B------:R3:W-:Y:S02]  /*8560*/  STS.128 [R160+0x2000], R20 ;  /* 0x00200014a0007388 */ /* 0x0007e40000000c00 */
.L_x_7571:
[----:B------:R-:W-:Y:S05]  /*8570*/  BSYNC B1 ;  /* 0x0000000000017941 */ /* 0x000fea0003800000 */
.L_x_7570:
        /* <DEDUP_REMOVED lines=57> */
.L_x_7579:
[----:B------:R-:W-:Y:S05]  /*8910*/  BSYNC B0 ;  /* 0x0000000000007941 */ /* 0x000fea0003800000 */
.L_x_7578:
        /* <DEDUP_REMOVED lines=44> */
.L_x_7581:
[----:B------:R-:W-:Y:S05]  /*8be0*/  BSYNC B0 ;  /* 0x0000000000007941 */ /* 0x000fea0003800000 */
.L_x_7580:
[----:B------:R2:W-:Y:S02]  /*8bf0*/  STS.128 [R160+0x2800], R24 ;  /* 0x00280018a0007388 */ /* 0x0005e40000000c00 */
.L_x_7577:
[----:B------:R-:W-:Y:S05]  /*8c00*/  BSYNC B1 ;  /* 0x0000000000017941 */ /* 0x000fea0003800000 */
.L_x_7576:
        /* <DEDUP_REMOVED lines=58> */
.L_x_7585:
[----:B-1----:R-:W-:Y:S05]  /*8fb0*/  BSYNC B0 ;  /* 0x0000000000007941 */ /* 0x002fea0003800000 */
.L_x_7584:
        /* <DEDUP_REMOVED lines=44> */
.L_x_7587:
[----:B------:R-:W-:Y:S05]  /*9280*/  BSYNC B0 ;  /* 0x0000000000007941 */ /* 0x000fea0003800000 */
.L_x_7586:
[----:B------:R2:W-:Y:S02]  /*9290*/  STS.128 [R160+0x3000], R28 ;  /* 0x0030001ca0007388 */ /* 0x0005e40000000c00 */
.L_x_7583:
[----:B------:R-:W-:Y:S05]  /*92a0*/  BSYNC B1 ;  /* 0x0000000000017941 */ /* 0x000fea0003800000 */
.L_x_7582:
        /* <DEDUP_REMOVED lines=56> */
.L_x_7590:
[----:B-1----:R-:W-:Y:S05]  /*9630*/  BSYNC B0 ;  /* 0x0000000000007941 */ /* 0x002fea0003800000 */
.L_x_7589:
        /* <DEDUP_REMOVED lines=47> */
.L_x_7592:
[----:B------:R-:W-:Y:S05]  /*9930*/  BSYNC B0 ;  /* 0x0000000000007941 */ /* 0x000fea0003800000 */
.L_x_7591:
[----:B------:R2:W-:Y:S01]  /*9940*/  STS.128 [R160+0x3800], R8 ;  /* 0x00380008a0007388 */ /* 0x0005e20000000c00 */
[----:B------:R-:W-:Y:S05]  /*9950*/  BRA `(.L_x_7588) ;  /* 0x0000302000007947 */ /* 0x000fea0003800000 */
.L_x_7569:
        /* <DEDUP_REMOVED lines=86> */
.L_x_7596:
[----:B------:R-:W-:Y:S05]  /*9ec0*/  BSYNC B0 ;  /* 0x0000000000007941 */ /* 0x000fea0003800000 */
.L_x_7595:
        /* <DEDUP_REMOVED lines=86> */
.L_x_7598:
[----:B------:R-:W-:Y:S05]  /*a430*/  BSYNC B0 ;  /* 0x0000000000007941 */ /* 0x000fea0003800000 */
.L_x_7597:
[----:B------:R3:W-:Y:S02]  /*a440*/  STS.128 [R160+0x2000], R24 ;  /* 0x00200018a0007388 */ /* 0x0007e40000000c00 */
.L_x_7594:
[----:B------:R-:W-:Y:S05]  /*a450*/  BSYNC B1 ;  /* 0x0000000000017941 */ /* 0x000fea0003800000 */
.L_x_7593:
        /* <DEDUP_REMOVED lines=91> */
.L_x_7602:
[----:B------:R-:W-:Y:S05]  /*aa10*/  BSYNC B0 ;  /* 0x0000000000007941 */ /* 0x000fea0003800000 */
.L_x_7601:
        /* <DEDUP_REMOVED lines=89> */
.L_x_7604:
[----:B------:R-:W-:Y:S05]  /*afb0*/  BSYNC B0 ;  /* 0x0000000000007941 */ /* 0x000fea0003800000 */
.L_x_7603:
[----:B------:R1:W-:Y:S02]  /*afc0*/  STS.128 [R160+0x2800], R20 ;  /* 0x00280014a0007388 */ /* 0x0003e40000000c00 */
.L_x_7600:
[----:B------:R-:W-:Y:S05]  /*afd0*/  BSYNC B1 ;  /* 0x0000000000017941 */ /* 0x000fea0003800000 */
.L_x_7599:
        /* <DEDUP_REMOVED lines=92> */
.L_x_7608:
[----:B------:R-:W-:Y:S05]  /*b5a0*/  BSYNC B0 ;  /* 0x0000000000007941 */ /* 0x000fea0003800000 */
.L_x_7607:
        /* <DEDUP_REMOVED lines=89> */
.L_x_7610:
[----:B------:R-:W-:Y:S05]  /*bb40*/  BSYNC B0 ;  /* 0x0000000000007941 */ /* 0x000fea0003800000 */
.L_x_7609:
[----:B------:R3:W-:Y:S02]  /*bb50*/  STS.128 [R160+0x3000], R20 ;  /* 0x00300014a0007388 */ /* 0x0007e40000000c00 */
.L_x_7606:
[----:B------:R-:W-:Y:S05]  /*bb60*/  BSYNC B1 ;  /* 0x0000000000017941 */ /* 0x000fea0003800000 */
.L_x_7605:
        /* <DEDUP_REMOVED lines=91> */
.L_x_7612:
[----:B------:R-:W-:Y:S05]  /*c120*/  BSYNC B0 ;  /* 0x0000000000007941 */ /* 0x000fea0003800000 */
.L_x_7611:
        /* <DEDUP_REMOVED lines=92> */
.L_x_7614:
[----:B------:R-:W-:Y:S05]  /*c6f0*/  BSYNC B0 ;  /* 0x0000000000007941 */ /* 0x000fea0003800000 */
.L_x_7613:
[----:B------:R3:W-:Y:S01]  /*c700*/  STS.128 [R160+0x3800], R20 ;  /* 0x00380014a0007388 */ /* 0x0007e20000000c00 */
[----:B------:R-:W-:Y:S05]  /*c710*/  BRA `(.L_x_7588) ;  /* 0x0000026000007947 */ /* 0x000fea0003800000 */
.L_x_7568:
        /* <DEDUP_REMOVED lines=38> */
.L_x_7588:
[----:B------:R-:W-:Y:S05]  /*c980*/  BSYNC B2 ;  /* 0x0000000000027941 */ /* 0x000fea0003800000 */
.L_x_7567:
[----:B------:R-:W-:Y:S01]  /*c990*/  IADD3 R164, R102, -0x1, RZ ;  /* 0xffffffff66a47810 */ /* 0x000fe20007ffe0ff */
[----:B-12---:R-:W-:Y:S01]  /*c9a0*/  IMAD.SHL.U32 R8, R58, 0x40, RZ ;  /* 0x000000403a087824 */ /* 0x006fe200078e00ff */
[----:B------:R-:W-:Y:S01]  /*c9b0*/  LEA R162, P1, R128, c[0x0][0x168], 0x1 ;  /* 0x00005a0080a27a11 */ /* 0x000fe200078208ff */
[----:B------:R-:W-:Y:S01]  /*c9c0*/  IMAD.SHL.U32 R7, R130, 0x8, RZ ;  /* 0x0000000882077824 */ /* 0x000fe200078e00ff */
[----:B------:R-:W-:Y:S01]  /*c9d0*/  LEA.HI R4, R59, R59, RZ, 0x1 ;  /* 0x0000003b3b047211 */ /* 0x000fe200078f08ff */
[----:B------:R-:W-:Y:S01]  /*c9e0*/  IMAD.SHL.U32 R3, R164, 0x40, RZ ;  /* 0x00000040a4037824 */ /* 0x000fe200078e00ff */
[----:B------:R-:W-:-:S02]  /*c9f0*/  LEA.HI.X R161, R128, c[0x0][0x16c], R52, 0x1, P1 ;  /* 0x00005b0080a17a11 */ /* 0x000fc400008f0c34 */
[----:B------:R-:W-:Y:S01]  /*ca00*/  LOP3.LUT R4, R4, 0xfffffffe, RZ, 0xc0, !PT ;  /* 0xfffffffe04047812 */ /* 0x000fe200078ec0ff */
[----:B------:R-:W-:Y:S01]  /*ca10*/  IMAD.IADD R5, R56, 0x1, -R3 ;  /* 0x0000000138057824 */ /* 0x000fe200078e0a03 */
[----:B------:R-:W-:Y:S02]  /*ca20*/  LOP3.LUT R8, R8, 0x1c0, RZ, 0xc0, !PT ;  /* 0x000001c008087812 */ /* 0x000fe400078ec0ff */
[----:B------:R-:W-:Y:S01]  /*ca30*/  SHF.R.S32.HI R168, RZ, 0x1f, R55 ;  /* 0x0000001fffa87819 */ /* 0x000fe20000011437 */
[----:B------:R-:W-:Y:S01]  /*ca40*/  IMAD.IADD R59, R59, 0x1, -R4 ;  /* 0x000000013b3b7824 */ /* 0x000fe200078e0a04 */
[-C--:B------:R-:W-:Y:S02]  /*ca50*/  ISETP.GE.AND P0, PT, R130, R5.reuse, PT ;  /* 0x000000058200720c */ /* 0x080fe40003f06270 */
[-C--:B------:R-:W-:Y:S02]  /*ca60*/  ISETP.GE.AND P5, PT, R2, R5.reuse, PT ;  /* 0x000000050200720c */ /* 0x080fe40003fa6270 */
[----:B------:R-:W-:-:S02]  /*ca70*/  ISETP.GE.AND P6, PT, R0, R5, PT ;  /* 0x000000050000720c */ /* 0x000fc40003fc6270 */
[-C--:B------:R-:W-:Y:S02]  /*ca80*/  ISETP.GE.AND P4, PT, R12, R5.reuse, PT ;  /* 0x000000050c00720c */ /* 0x080fe40003f86270 */
[----:B------:R-:W-:Y:S02]  /*ca90*/  ISETP.GE.AND P2, PT, R0, R5, PT ;  /* 0x000000050000720c */ /* 0x000fe40003f46270 */
[----:B------:R-:W-:Y:S02]  /*caa0*/  LOP3.LUT R7, R8, 0x8, R7, 0xf8, !PT ;  /* 0x0000000808077812 */ /* 0x000fe400078ef807 */
[----:B------:R-:W-:Y:S01]  /*cab0*/  SHF.R.U32.HI R8, RZ, 0x3, R8 ;  /* 0x00000003ff087819 */ /* 0x000fe20000011608 */
[----:B------:R-:W-:Y:S01]  /*cac0*/  @!P0 IMAD.MOV.U32 R163, RZ, RZ, R161 ;  /* 0x000000ffffa38224 */ /* 0x000fe200078e00a1 */
[----:B------:R-:W-:Y:S01]  /*cad0*/  LEA.HI R168, R168, R55, RZ, 0x2 ;  /* 0x00000037a8a87211 */ /* 0x000fe200078f10ff */
[----:B------:R-:W-:Y:S01]  /*cae0*/  @!P5 IMAD.MOV.U32 R0, RZ, RZ, c[0x0][0x198] ;  /* 0x00006600ff00d624 */ /* 0x000fe200078e00ff */
[----:B------:R-:W-:Y:S01]  /*caf0*/  LOP3.LUT R8, R7, R8, RZ, 0x3c, !PT ;  /* 0x0000000807087212 */ /* 0x000fe200078e3cff */
[----:B------:R-:W-:Y:S01]  /*cb00*/  @!P5 IMAD.MOV.U32 R4, RZ, RZ, c[0x0][0x19c] ;  /* 0x00006700ff04d624 */ /* 0x000fe200078e00ff */
[CC--:B------:R-:W-:Y:S01]  /*cb10*/  @!P6 LEA R14, P1, R97.reuse, R162.reuse, 0x1 ;  /* 0x000000a2610ee211 */ /* 0x0c0fe200078208ff */
[----:B------:R-:W-:Y:S01]  /*cb20*/  @!PT LDS RZ, [RZ] ;  /* 0x00000000fffff984 */ /* 0x000fe20000000800 */
[----:B------:R-:W-:Y:S01]  /*cb30*/  @!PT LDS RZ, [RZ] ;  /* 0x00000000fffff984 */ /* 0x000fe20000000800 */
[----:B------:R-:W-:Y:S01]  /*cb40*/  @!PT LDS RZ, [RZ] ;  /* 0x00000000fffff984 */ /* 0x000fe20000000800 */
[----:B------:R1:W-:Y:S01]  /*cb50*/  @!P0 LDGSTS.E.BYPASS.LTC128B.128 [R160+0x4000], [R162.64] ;  /* 0x04000000a2a08fae */ /* 0x0003e2000b901d46 */
[----:B------:R-:W-:Y:S01]  /*cb60*/  @!P4 IMAD.MOV.U32 R13, RZ, RZ, c[0x0][0x198] ;  /* 0x00006600ff0dc624 */ /* 0x000fe200078e00ff */
[----:B------:R-:W-:Y:S01]  /*cb70*/  SHF.R.S32.HI R168, RZ, 0x2, R168 ;  /* 0x00000002ffa87819 */ /* 0x000fe200000114a8 */
[----:B------:R-:W-:Y:S01]  /*cb80*/  @!P4 IMAD.MOV.U32 R6, RZ, RZ, c[0x0][0x19c] ;  /* 0x00006700ff06c624 */ /* 0x000fe200078e00ff */
[----:B------:R1:W-:Y:S01]  /*cb90*/  @!P0 LDGSTS.E.BYPASS.LTC128B.128 [R160+0x6000], [R162.64+0x80] ;  /* 0x06000080a2a08fae */ /* 0x0003e2000b901d46 */
[----:B------:R-:W-:Y:S01]  /*cba0*/  @!P6 LEA.HI.X R15, R97, R161, R96, 0x1, P1 ;  /* 0x000000a1610fe211 */ /* 0x000fe200008f0c60 */
[----:B------:R-:W-:Y:S01]  /*cbb0*/  IMAD R153, R59, 0x200, R8 ;  /* 0x000002003b997824 */ /* 0x000fe200078e0208 */
[----:B------:R-:W-:Y:S01]  /*cbc0*/  @!P5 LEA R10, P0, R0, R162, 0x6 ;  /* 0x000000a2000ad211 */ /* 0x000fe200078030ff */
[----:B------:R-:W-:Y:S01]  /*cbd0*/  @!P4 IMAD R6, R6, 0x60, RZ ;  /* 0x000000600606c824 */ /* 0x000fe200078e02ff */
[----:B------:R-:W-:Y:S01]  /*cbe0*/  ISETP.GE.AND P1, PT, R12, R5, PT ;  /* 0x000000050c00720c */ /* 0x000fe20003f26270 */
[----:B------:R2:W-:Y:S01]  /*cbf0*/  @!P6 LDGSTS.E.BYPASS.LTC128B.128 [R160+0x4800], [R14.64] ;  /* 0x048000000ea0efae */ /* 0x0005e2000b901d46 */
[----:B------:R-:W-:Y:S01]  /*cc00*/  @!P5 LEA.HI.X R11, R0, R161, R4, 0x6, P0 ;  /* 0x000000a1000bd211 */ /* 0x000fe200000f3404 */
[----:B------:R-:W-:Y:S01]  /*cc10*/  IMAD.SHL.U32 R153, R153, 0x2, RZ ;  /* 0x0000000299997824 */ /* 0x000fe200078e00ff */
[----:B------:R-:W-:Y:S01]  /*cc20*/  SHF.R.S32.HI R0, RZ, 0x1f, R125 ;  /* 0x0000001fff007819 */ /* 0x000fe2000001147d */
[----:B------:R2:W-:Y:S01]  /*cc30*/  @!P6 LDGSTS.E.BYPASS.LTC128B.128 [R160+0x6800], [R14.64+0x80] ;  /* 0x068000800ea0efae */ /* 0x0005e2000b901d46 */
[----:B------:R-:W-:Y:S01]  /*cc40*/  LEA R166, P0, R104, c[0x0][0x170], 0x1 ;  /* 0x00005c0068a67a11 */ /* 0x000fe200078008ff */
[----:B------:R-:W-:Y:S01]  /*cc50*/  IMAD.MOV.U32 R7, RZ, RZ, 0x10 ;  /* 0x00000010ff077424 */ /* 0x000fe200078e00ff */
[----:B------:R-:W-:Y:S01]  /*cc60*/  LEA.HI R0, R0, R125, RZ, 0x3 ;  /* 0x0000007d00007211 */ /* 0x000fe200078f18ff */
[----:B------:R5:W-:Y:S01]  /*cc70*/  @!P5 LDGSTS.E.BYPASS.LTC128B.128 [R160+0x5000], [R10.64] ;  /* 0x050000000aa0dfae */ /* 0x000be2000b901d46 */
[----:B------:R-:W-:-:S02]  /*cc80*/  ISETP.GE.AND P6, PT, R130, R5, PT ;  /* 0x000000058200720c */ /* 0x000fc40003fc6270 */
[----:B------:R-:W-:Y:S01]  /*cc90*/  LOP3.LUT R4, R0, 0xfffffff8, RZ, 0xc0, !PT ;  /* 0xfffffff800047812 */ /* 0x000fe200078ec0ff */
[----:B------:R5:W-:Y:S01]  /*cca0*/  @!P5 LDGSTS.E.BYPASS.LTC128B.128 [R160+0x7000], [R10.64+0x80] ;  /* 0x070000800aa0dfae */ /* 0x000be2000b901d46 */
[----:B------:R-:W-:Y:S01]  /*ccb0*/  ISETP.GE.AND P5, PT, R2, R5, PT ;  /* 0x000000050200720c */ /* 0x000fe20003fa6270 */
[----:B------:R-:W-:Y:S01]  /*ccc0*/  IMAD.SHL.U32 R5, R59, 0x8, RZ ;  /* 0x000000083b057824 */ /* 0x000fe200078e00ff */
[----:B------:R-:W-:Y:S01]  /*ccd0*/  LEA.HI.X R165, R104, c[0x0][0x174], R101, 0x1, P0 ;  /* 0x00005d0068a57a11 */ /* 0x000fe200000f0c65 */
[----:B------:R-:W-:Y:S01]  /*cce0*/  IMAD.IADD R125, R125, 0x1, -R4 ;  /* 0x000000017d7d7824 */ /* 0x000fe200078e0a04 */
[C---:B------:R-:W-:Y:S01]  /*ccf0*/  IADD3 R151, R153.reuse, 0x4020, RZ ;  /* 0x0000402099977810 */ /* 0x040fe20007ffe0ff */
[----:B------:R-:W-:Y:S01]  /*cd00*/  IMAD.SHL.U32 R59, R0, 0x40, RZ ;  /* 0x00000040003b7824 */ /* 0x000fe200078e00ff */
[----:B------:R-:W-:Y:S01]  /*cd10*/  IADD3 R0, R153, 0x4000, RZ ;  /* 0x0000400099007810 */ /* 0x000fe20007ffe0ff */
[----:B------:R-:W-:Y:S02]  /*cd20*/  @!P1 IMAD.MOV.U32 R16, RZ, RZ, c[0x0][0x1a0] ;  /* 0x00006800ff109624 */ /* 0x000fe400078e00ff */
[----:B-1----:R-:W-:Y:S01]  /*cd30*/  @!P4 IMAD.MOV.U32 R163, RZ, RZ, R161 ;  /* 0x000000ffffa3c224 */ /* 0x002fe200078e00a1 */
[----:B------:R-:W-:Y:S01]  /*cd40*/  LOP3.LUT R59, R59, 0xfffffe00, RZ, 0xc0, !PT ;  /* 0xfffffe003b3b7812 */ /* 0x000fe200078ec0ff */
[----:B------:R-:W-:-:S02]  /*cd50*/  @!P1 IMAD.MOV.U32 R167, RZ, RZ, R165 ;  /* 0x000000ffffa79224 */ /* 0x000fc400078e00a5 */
[----:B------:R-:W-:-:S04]  /*cd60*/  @!P4 IMAD.WIDE.U32 R12, R13, 0x60, R162 ;  /* 0x000000600d0cc825 */ /* 0x000fc800078e00a2 */
[----:B------:R-:W-:Y:S02]  /*cd70*/  @!P5 IMAD.MOV.U32 R2, RZ, RZ, c[0x0][0x1a0] ;  /* 0x00006800ff02d624 */ /* 0x000fe400078e00ff */
[----:B--2---:R-:W-:Y:S02]  /*cd80*/  @!P4 IMAD.IADD R15, R13, 0x1, R6 ;  /* 0x000000010d0fc824 */ /* 0x004fe400078e0206 */
[----:B------:R-:W-:Y:S02]  /*cd90*/  @!P4 IMAD.MOV.U32 R14, RZ, RZ, R12 ;  /* 0x000000ffff0ec224 */ /* 0x000fe400078e000c */
[----:B------:R-:W-:Y:S02]  /*cda0*/  IMAD.SHL.U32 R6, R125, 0x40, RZ ;  /* 0x000000407d067824 */ /* 0x000fe400078e00ff */
[----:B------:R-:W-:Y:S01]  /*cdb0*/  @!P5 IMAD.MOV.U32 R4, RZ, RZ, c[0x0][0x1a4] ;  /* 0x00006900ff04d624 */ /* 0x000fe200078e00ff */
[----:B------:R1:W-:Y:S01]  /*cdc0*/  @!P4 LDGSTS.E.BYPASS.LTC128B.128 [R160+0x5800], [R14.64] ;  /* 0x058000000ea0cfae */ /* 0x0003e2000b901d46 */
[C---:B-----5:R-:W-:Y:S01]  /*cdd0*/  @!P2 LEA R10, P0, R99.reuse, R166, 0x1 ;  /* 0x000000a6630aa211 */ /* 0x060fe200078008ff */
[----:B------:R-:W-:Y:S01]  /*cde0*/  @!P1 IMAD.WIDE.U32 R16, R16, 0x60, R166 ;  /* 0x0000006010109825 */ /* 0x000fe200078e00a6 */
[----:B------:R-:W-:Y:S01]  /*cdf0*/  LOP3.LUT R6, R6, 0x1c0, RZ, 0xc0, !PT ;  /* 0x000001c006067812 */ /* 0x000fe200078ec0ff */
[----:B------:R1:W-:Y:S01]  /*ce00*/  @!P4 LDGSTS.E.BYPASS.LTC128B.128 [R160+0x7800], [R14.64+0x80] ;  /* 0x078000800ea0cfae */ /* 0x0003e2000b901d46 */
[----:B------:R-:W-:Y:S01]  /*ce10*/  @!P2 LEA.HI.X R11, R99, R165, R98, 0x1, P0 ;  /* 0x000000a5630ba211 */ /* 0x000fe200000f0c62 */
[----:B------:R-:W-:Y:S01]  /*ce20*/  @!P1 IMAD.MOV.U32 R12, RZ, RZ, c[0x0][0x1a4] ;  /* 0x00006900ff0c9624 */ /* 0x000fe200078e00ff */
[----:B------:R-:W-:Y:S01]  /*ce30*/  LOP3.LUT R5, R6, 0x8, R5, 0xf8, !PT ;  /* 0x0000000806057812 */ /* 0x000fe200078ef805 */
[----:B------:R-:W0:Y:S01]  /*ce40*/  LDGDEPBAR ;  /* 0x00000000000079af */ /* 0x000e220000000000 */
[----:B------:R-:W-:Y:S01]  /*ce50*/  SHF.R.U32.HI R6, RZ, 0x3, R6 ;  /* 0x00000003ff067819 */ /* 0x000fe20000011606 */
[----:B------:R-:W-:-:S02]  /*ce60*/  @!P6 IMAD.MOV.U32 R167, RZ, RZ, R165 ;  /* 0x000000ffffa7e224 */ /* 0x000fc400078e00a5 */
[----:B------:R-:W-:-:S04]  /*ce70*/  @!P1 IMAD R12, R12, 0x60, RZ ;  /* 0x000000600c0c9824 */ /* 0x000fc800078e02ff */
[----:B------:R-:W-:Y:S02]  /*ce80*/  @!P1 IMAD.IADD R13, R17, 0x1, R12 ;  /* 0x00000001110d9824 */ /* 0x000fe400078e020c */
[----:B------:R-:W-:Y:S01]  /*ce90*/  @!P1 IMAD.MOV.U32 R12, RZ, RZ, R16 ;  /* 0x000000ffff0c9224 */ /* 0x000fe200078e0010 */
[----:B-1----:R-:W-:Y:S01]  /*cea0*/  @!P5 LEA R14, P0, R2, R166, 0x6 ;  /* 0x000000a6020ed211 */ /* 0x002fe200078030ff */
[----:B------:R-:W-:-:S04]  /*ceb0*/  DEPBAR.LE SB0, 0x0 ;  /* 0x000080000000791a */ /* 0x000fc80000000000 */
[----:B------:R-:W-:Y:S01]  /*cec0*/  BAR.SYNC.DEFER_BLOCKING 0x0 ;  /* 0x0000000000007b1d */ /* 0x000fe20000010000 */
[----:B------:R-:W-:Y:S02]  /*ced0*/  @!P5 LEA.HI.X R15, R2, R165, R4, 0x6, P0 ;  /* 0x000000a5020fd211 */ /* 0x000fe400000f3404 */
[----:B------:R-:W-:Y:S01]  /*cee0*/  LOP3.LUT R4, R5, R6, RZ, 0x3c, !PT ;  /* 0x0000000605047212 */ /* 0x000fe200078e3cff */
[----:B------:R-:W-:-:S04]  /*cef0*/  IMAD R5, R54, 0x400, R59 ;  /* 0x0000040036057824 */ /* 0x000fc800078e023b */
[----:B------:R-:W-:Y:S02]  /*cf00*/  IMAD.IADD R154, R4, 0x1, R5 ;  /* 0x00000001049a7824 */ /* 0x000fe400078e0205 */
[----:B------:R-:W-:Y:S02]  /*cf10*/  IMAD.MOV.U32 R5, RZ, RZ, 0x20 ;  /* 0x00000020ff057424 */ /* 0x000fe400078e00ff */
        /* <DEDUP_REMOVED lines=30> */
[----:B---3--:R-:W-:Y:S02]  /*d100*/  LDSM.16.M88.4 R28, [R154] ;  /* 0x000000009a1c783b */ /* 0x008fe40000000200 */
[----:B------:R-:W-:Y:S02]  /*d110*/  SEL R7, R7, 0xfffffff0, !P1 ;  /* 0xfffffff007077807 */ /* 0x000fe40004800000 */
[----:B--2---:R-:W5:Y:S01]  /*d120*/  LDSM.16.M88.4 R8, [R153+0x4000] ;  /* 0x004000009908783b */ /* 0x004f620000000200 */
[----:B------:R-:W-:Y:S02]  /*d130*/  SEL R5, R5, 0xffffffe0, !P2 ;  /* 0xffffffe005057807 */ /* 0x000fe40005000000 */
[----:B------:R-:W-:Y:S01]  /*d140*/  R2P PR, R58, 0x6 ;  /* 0x000000063a007804 */ /* 0x000fe20000000000 */
[----:B------:R-:W2:Y:S01]  /*d150*/  LDSM.16.M88.4 R44, [R153+0x4800] ;  /* 0x00480000992c783b */ /* 0x000ea20000000200 */
[--C-:B------:R-:W-:Y:S02]  /*d160*/  IMAD R152, R7, 0x2, R154.reuse ;  /* 0x0000000207987824 */ /* 0x100fe400078e029a */
[C---:B------:R-:W-:Y:S01]  /*d170*/  IMAD R150, R5.reuse, 0x2, R154 ;  /* 0x0000000205967824 */ /* 0x040fe200078e029a */
[----:B----4-:R-:W3:Y:S01]  /*d180*/  LDSM.16.M88.4 R36, [R153+0x5000] ;  /* 0x005000009924783b */ /* 0x010ee20000000200 */
[----:B------:R-:W-:-:S03]  /*d190*/  IMAD R149, R5, 0x2, R152 ;  /* 0x0000000205957824 */ /* 0x000fc600078e0298 */
[----:B------:R-:W4:Y:S04]  /*d1a0*/  LDSM.16.M88.4 R16, [R153+0x5800] ;  /* 0x005800009910783b */ /* 0x000f280000000200 */
[----:B------:R-:W-:Y:S01]  /*d1b0*/  @P1 IADD3 R151, R0, -0x20, RZ ;  /* 0xffffffe000971810 */ /* 0x000fe20007ffe0ff */
[----:B------:R-:W-:Y:S01]  /*d1c0*/  LDSM.16.M88.4 R72, [R152] ;  /* 0x000000009848783b */ /* 0x000fe20000000200 */
[----:B------:R-:W-:Y:S02]  /*d1d0*/  IMAD.MOV.U32 R0, RZ, RZ, 0x40 ;  /* 0x00000040ff007424 */ /* 0x000fe400078e00ff */
[C---:B------:R-:W-:Y:S01]  /*d1e0*/  IADD3 R143, R151.reuse, 0x800, RZ ;  /* 0x00000800978f7810 */ /* 0x040fe20007ffe0ff */
[----:B------:R-:W1:Y:S01]  /*d1f0*/  LDSM.16.M88.4 R76, [R151] ;  /* 0x00000000974c783b */ /* 0x000e620000000200 */
[----:B------:R-:W-:-:S02]  /*d200*/  IADD3 R142, R151, 0x1000, RZ ;  /* 0x00001000978e7810 */ /* 0x000fc40007ffe0ff */
[----:B------:R-:W-:Y:S01]  /*d210*/  SEL R0, R0, 0xffffffc0, !P2 ;  /* 0xffffffc000007807 */ /* 0x000fe20005000000 */
[----:B------:R-:W1:Y:S01]  /*d220*/  LDSM.16.M88.4 R68, [R151+0x800] ;  /* 0x000800009744783b */ /* 0x000e620000000200 */
[C---:B------:R-:W-:Y:S02]  /*d230*/  IADD3 R141, R151.reuse, 0x1800, RZ ;  /* 0x00001800978d7810 */ /* 0x040fe40007ffe0ff */
[----:B------:R-:W-:Y:S01]  /*d240*/  IADD3 R139, R151, 0x2000, RZ ;  /* 0x00002000978b7810 */ /* 0x000fe20007ffe0ff */
[----:B------:R-:W1:Y:S01]  /*d250*/  LDSM.16.M88.4 R64, [R151+0x1000] ;  /* 0x001000009740783b */ /* 0x000e620000000200 */
[----:B------:R-:W-:Y:S01]  /*d260*/  IMAD.IADD R147, R153, 0x1, R0 ;  /* 0x0000000199937824 */ /* 0x000fe200078e0200 */
[----:B------:R-:W-:Y:S01]  /*d270*/  IADD3 R138, R151, 0x2800, RZ ;  /* 0x00002800978a7810 */ /* 0x000fe20007ffe0ff */
[----:B------:R-:W-:Y:S01]  /*d280*/  IMAD.IADD R140, R0, 0x1, R151 ;  /* 0x00000001008c7824 */ /* 0x000fe200078e0297 */
[----:B------:R-:W1:Y:S01]  /*d290*/  LDSM.16.M88.4 R60, [R151+0x1800] ;  /* 0x00180000973c783b */ /* 0x000e620000000200 */
[----:B------:R-:W-:Y:S01]  /*d2a0*/  IMAD.SHL.U32 R0, R53, 0x2, RZ ;  /* 0x0000000235007824 */ /* 0x000fe200078e00ff */
[----:B------:R-:W-:-:S02]  /*d2b0*/  IADD3 R137, R151, 0x3000, RZ ;  /* 0x0000300097897810 */ /* 0x000fc40007ffe0ff */
[----:B------:R-:W-:Y:S01]  /*d2c0*/  LDSM.16.M88.4 R24, [R150] ;  /* 0x000000009618783b */ /* 0x000fe20000000200 */
[----:B------:R-:W-:Y:S01]  /*d2d0*/  IADD3 R136, R151, 0x3800, RZ ;  /* 0x0000380097887810 */ /* 0x000fe20007ffe0ff */
[----:B-----5:R-:W-:Y:S02]  /*d2e0*/  HMMA.16816.F32 R12, R28, R8, RZ ;  /* 0x000000081c0c723c */ /* 0x020fe400000018ff */
[----:B------:R-:W5:Y:S01]  /*d2f0*/  LDSM.16.M88.4 R20, [R147+0x4000] ;  /* 0x004000009314783b */ /* 0x000f620000000200 */
[----:B------:R-:W-:-:S03]  /*d300*/  LOP3.LUT R0, R0, 0x6, RZ, 0xc0, !PT ;  /* 0x0000000600007812 */ /* 0x000fc600078ec0ff */
[----:B------:R-:W-:Y:S02]  /*d310*/  LDSM.16.M88.4 R88, [R147+0x5000] ;  /* 0x005000009358783b */ /* 0x000fe40000000200 */
[C---:B------:R-:W-:Y:S02]  /*d320*/  HMMA.16816.F32 R8, R28.reuse, R10, RZ ;  /* 0x0000000a1c08723c */ /* 0x040fe400000018ff */
[----:B------:R-:W-:Y:S04]  /*d330*/  LDSM.16.M88.4 R84, [R147+0x5800] ;  /* 0x005800009354783b */ /* 0x000fe80000000200 */
[----:B------:R-:W-:Y:S02]  /*d340*/  LDSM.16.M88.4 R80, [R149] ;  /* 0x000000009550783b */ /* 0x000fe40000000200 */
[C---:B--2---:R-:W-:Y:S02]  /*d350*/  HMMA.16816.F32 R48, R28.reuse, R44, RZ ;  /* 0x0000002c1c30723c */ /* 0x044fe400000018ff */
[----:B------:R-:W0:Y:S06]  /*d360*/  LDGDEPBAR ;  /* 0x00000000000079af */ /* 0x000e2c0000000000 */
[C---:B---3--:R-:W-:Y:S08]  /*d370*/  HMMA.16816.F32 R40, R28.reuse, R36, RZ ;  /* 0x000000241c28723c */ /* 0x048ff000000018ff */
[C---:B------:R-:W-:Y:S08]  /*d380*/  HMMA.16816.F32 R44, R28.reuse, R46, RZ ;  /* 0x0000002e1c2c723c */ /* 0x040ff000000018ff */
[C---:B------:R-:W-:Y:S08]  /*d390*/  HMMA.16816.F32 R36, R28.reuse, R38, RZ ;  /* 0x000000261c24723c */ /* 0x040ff000000018ff */
[C---:B----4-:R-:W-:Y:S08]  /*d3a0*/  HMMA.16816.F32 R32, R28.reuse, R16, RZ ;  /* 0x000000101c20723c */ /* 0x050ff000000018ff */
[----:B------:R-:W-:Y:S01]  /*d3b0*/  HMMA.16816.F32 R28, R28, R18, RZ ;  /* 0x000000121c1c723c */ /* 0x000fe200000018ff */
[----:B------:R-:W2:Y:S07]  /*d3c0*/  LDSM.16.M88.4 R16, [R147+0x4800] ;  /* 0x004800009310783b */ /* 0x000eae0000000200 */
        /* <DEDUP_REMOVED lines=8> */
[----:B------:R-:W3:Y:S07]  /*d450*/  LDSM.16.M88.4 R64, [R140+0x800] ;  /* 0x000800008c40783b */ /* 0x000eee0000000200 */
[C---:B------:R-:W-:Y:S08]  /*d460*/  HMMA.16816.F32 R32, R72.reuse, R60, R32 ;  /* 0x0000003c4820723c */ /* 0x040ff00000001820 */
[----:B------:R-:W-:Y:S01]  /*d470*/  HMMA.16816.F32 R28, R72, R62, R28 ;  /* 0x0000003e481c723c */ /* 0x000fe2000000181c */
[----:B------:R-:W4:Y:S07]  /*d480*/  LDSM.16.M88.4 R60, [R140+0x1000] ;  /* 0x001000008c3c783b */ /* 0x000f2e0000000200 */
[C---:B-----5:R-:W-:Y:S08]  /*d490*/  HMMA.16816.F32 R12, R24.reuse, R20, R12 ;  /* 0x00000014180c723c */ /* 0x060ff0000000180c */
[C---:B------:R-:W-:Y:S01]  /*d4a0*/  HMMA.16816.F32 R8, R24.reuse, R22, R8 ;  /* 0x000000161808723c */ /* 0x040fe20000001808 */
[----:B------:R-:W5:Y:S07]  /*d4b0*/  LDSM.16.M88.4 R20, [R140+0x1800] ;  /* 0x001800008c14783b */ /* 0x000f6e0000000200 */
[C---:B--2---:R-:W-:Y:S01]  /*d4c0*/  HMMA.16816.F32 R72, R24.reuse, R16, R48 ;  /* 0x000000101848723c */ /* 0x044fe20000001830 */
[----:B------:R-:W2:Y:S07]  /*d4d0*/  LDSM.16.M88.4 R48, [R153+0x6000] ;  /* 0x006000009930783b */ /* 0x000eae0000000200 */
        /* <DEDUP_REMOVED lines=12> */
[C---:B---3--:R-:W-:Y:S08]  /*d5a0*/  HMMA.16816.F32 R72, R80.reuse, R64, R72 ;  /* 0x000000405048723c */ /* 0x048ff00000001848 */
[C---:B------:R-:W-:Y:S01]  /*d5b0*/  HMMA.16816.F32 R44, R80.reuse, R66, R44 ;  /* 0x00000042502c723c */ /* 0x040fe2000000182c */
[----:B------:R-:W-:Y:S07]  /*d5c0*/  LDSM.16.M88.4 R64, [R147+0x7000] ;  /* 0x007000009340783b */ /* 0x000fee0000000200 */
[C---:B----4-:R-:W-:Y:S08]  /*d5d0*/  HMMA.16816.F32 R40, R80.reuse, R60, R40 ;  /* 0x0000003c5028723c */ /* 0x050ff00000001828 */
[C---:B------:R-:W-:Y:S01]  /*d5e0*/  HMMA.16816.F32 R36, R80.reuse, R62, R36 ;  /* 0x0000003e5024723c */ /* 0x040fe20000001824 */
[----:B------:R-:W-:Y:S07]  /*d5f0*/  LDSM.16.M88.4 R60, [R147+0x6000] ;  /* 0x00600000933c783b */ /* 0x000fee0000000200 */
[C---:B-----5:R-:W-:Y:S08]  /*d600*/  HMMA.16816.F32 R32, R80.reuse, R20, R32 ;  /* 0x000000145020723c */ /* 0x060ff00000001820 */
[----:B------:R-:W-:Y:S01]  /*d610*/  HMMA.16816.F32 R28, R80, R22, R28 ;  /* 0x00000016501c723c */ /* 0x000fe2000000181c */
[----:B------:R-:W3:Y:S07]  /*d620*/  LDSM.16.M88.4 R20, [R151+0x2800] ;  /* 0x002800009714783b */ /* 0x000eee0000000200 */
        /* <DEDUP_REMOVED lines=14> */
[C---:B---3--:R-:W-:Y:S08]  /*d710*/  HMMA.16816.F32 R72, R76.reuse, R20, R72 ;  /* 0x000000144c48723c */ /* 0x048ff00000001848 */
[C---:B------:R-:W-:Y:S01]  /*d720*/  HMMA.16816.F32 R44, R76.reuse, R22, R44 ;  /* 0x000000164c2c723c */ /* 0x040fe2000000182c */
[----:B------:R-:W3:Y:S07]  /*d730*/  LDSM.16.M88.4 R20, [R147+0x7800] ;  /* 0x007800009314783b */ /* 0x000eee0000000200 */
[C---:B--2---:R-:W-:Y:S08]  /*d740*/  HMMA.16816.F32 R40, R76.reuse, R48, R40 ;  /* 0x000000304c28723c */ /* 0x044ff00000001828 */
[C---:B------:R-:W-:Y:S01]  /*d750*/  HMMA.16816.F32 R68, R76.reuse, R50, R36 ;  /* 0x000000324c44723c */ /* 0x040fe20000001824 */
[----:B------:R-:W-:Y:S04]  /*d760*/  LDSM.16.M88.4 R36, [R149+0x2000] ;  /* 0x002000009524783b */ /* 0x000fe80000000200 */
[----:B------:R-:W2:Y:S03]  /*d770*/  LDSM.16.M88.4 R48, [R140+0x2000] ;  /* 0x002000008c30783b */ /* 0x000ea60000000200 */
[C---:B----4-:R-:W-:Y:S08]  /*d780*/  HMMA.16816.F32 R32, R76.reuse, R16, R32 ;  /* 0x000000104c20723c */ /* 0x050ff00000001820 */
[----:B------:R-:W-:Y:S01]  /*d790*/  HMMA.16816.F32 R28, R76, R18, R28 ;  /* 0x000000124c1c723c */ /* 0x000fe2000000181c */
[----:B------:R-:W4:Y:S07]  /*d7a0*/  LDSM.16.M88.4 R16, [R140+0x2800] ;  /* 0x002800008c10783b */ /* 0x000f2e0000000200 */
[C---:B-1----:R-:W-:Y:S08]  /*d7b0*/  HMMA.16816.F32 R12, R8.reuse, R60, R12 ;  /* 0x0000003c080c723c */ /* 0x042ff0000000180c */
[C---:B------:R-:W-:Y:S08]  /*d7c0*/  HMMA.16816.F32 R84, R8.reuse, R62, R84 ;  /* 0x0000003e0854723c */ /* 0x040ff00000001854 */
[C---:B------:R-:W-:Y:S08]  /*d7d0*/  HMMA.16816.F32 R72, R8.reuse, R24, R72 ;  /* 0x000000180848723c */ /* 0x040ff00000001848 */
[C---:B------:R-:W-:Y:S01]  /*d7e0*/  HMMA.16816.F32 R44, R8.reuse, R26, R44 ;  /* 0x0000001a082c723c */ /* 0x040fe2000000182c */
[----:B------:R-:W1:Y:S07]  /*d7f0*/  LDSM.16.M88.4 R24, [R140+0x3000] ;  /* 0x003000008c18783b */ /* 0x000e6e0000000200 */
[C---:B------:R-:W-:Y:S08]  /*d800*/  HMMA.16816.F32 R40, R8.reuse, R64, R40 ;  /* 0x000000400828723c */ /* 0x040ff00000001828 */
[C---:B------:R-:W-:Y:S08]  /*d810*/  HMMA.16816.F32 R68, R8.reuse, R66, R68 ;  /* 0x000000420844723c */ /* 0x040ff00000001844 */
[C---:B---3--:R-:W-:Y:S07]  /*d820*/  HMMA.16816.F32 R32, R8.reuse, R20, R32 ;  /* 0x000000140820723c */ /* 0x048fee0000001820 */
[----:B------:R-:W-:Y:S01]  /*d830*/  IMAD R21, R54, 0x10, R57 ;  /* 0x0000001036157824 */ /* 0x000fe200078e0239 */
[----:B------:R-:W-:Y:S01]  /*d840*/  HMMA.16816.F32 R28, R8, R22, R28 ;  /* 0x00000016081c723c */ /* 0x000fe2000000181c */
[----:B------:R-:W3:Y:S01]  /*d850*/  LDSM.16.M88.4 R8, [R140+0x3800] ;  /* 0x003800008c08783b */ /* 0x000ee20000000200 */
[----:B------:R-:W-:-:S04]  /*d860*/  DEPBAR.LE SB0, 0x0 ;  /* 0x000080000000791a */ /* 0x000fc80000000000 */
[----:B------:R-:W-:Y:S02]  /*d870*/  IADD3 R21, R21, 0x1, R168 ;  /* 0x0000000115157810 */ /* 0x000fe40007ffe0a8 */
[----:B--2---:R-:W-:Y:S02]  /*d880*/  HMMA.16816.F32 R12, R36, R48, R12 ;  /* 0x00000030240c723c */ /* 0x004fe4000000180c */
[----:B------:R-:W-:-:S05]  /*d890*/  IADD3 R21, R56, R21, -R156 ;  /* 0x0000001538157210 */ /* 0x000fca0007ffe89c */
[----:B------:R-:W-:Y:S01]  /*d8a0*/  IADD3 R49, R21, c[0x0][0x2e8], RZ ;  /* 0x0000ba0015317a10 */ /* 0x000fe20007ffe0ff */
[C---:B------:R-:W-:Y:S01]  /*d8b0*/  HMMA.16816.F32 R84, R36.reuse, R50, R84 ;  /* 0x000000322454723c */ /* 0x040fe20000001854 */
[----:B------:R-:W-:Y:S01]  /*d8c0*/  IMAD.IADD R21, R3, 0x1, R0 ;  /* 0x0000000103157824 */ /* 0x000fe200078e0200 */
[----:B------:R-:W-:Y:S02]  /*d8d0*/  LOP3.LUT R0, R4, R59, RZ, 0xfc, !PT ;  /* 0x0000003b04007212 */ /* 0x000fe400078efcff */
[C---:B------:R-:W-:Y:S02]  /*d8e0*/  IADD3 R103, R49.reuse, 0x8, RZ ;  /* 0x0000000831677810 */ /* 0x040fe40007ffe0ff */
[-C--:B------:R-:W-:Y:S02]  /*d8f0*/  IMNMX R2, R49, R56.reuse, PT ;  /* 0x0000003831027217 */ /* 0x080fe40003800200 */
[----:B----4-:R-:W-:Y:S01]  /*d900*/  HMMA.16816.F32 R72, R36, R16, R72 ;  /* 0x000000102448723c */ /* 0x010fe20000001848 */
[----:B------:R-:W-:-:S02]  /*d910*/  IMNMX R103, R103, R56, PT ;  /* 0x0000003867677217 */ /* 0x000fc40003800200 */
[C---:B------:R-:W-:Y:S02]  /*d920*/  IADD3 R4, R21.reuse, 0x1, RZ ;  /* 0x0000000115047810 */ /* 0x040fe40007ffe0ff */
[C---:B------:R-:W-:Y:S02]  /*d930*/  IADD3 R6, R21.reuse, 0x9, RZ ;  /* 0x0000000915067810 */ /* 0x040fe40007ffe0ff */
[----:B------:R-:W-:Y:S01]  /*d940*/  IADD3 R16, R21, 0x8, RZ ;  /* 0x0000000815107810 */ /* 0x000fe20007ffe0ff */
[----:B------:R-:W-:Y:S01]  /*d950*/  HMMA.16816.F32 R44, R36, R18, R44 ;  /* 0x00000012242c723c */ /* 0x000fe2000000182c */
[CC--:B------:R-:W-:Y:S02]  /*d960*/  ISETP.GE.AND P1, PT, R4.reuse, R2.reuse, PT ;  /* 0x000000020400720c */ /* 0x0c0fe40003f26270 */
[----:B------:R-:W-:Y:S02]  /*d970*/  ISETP.GE.AND P6, PT, R4, R103, PT ;  /* 0x000000670400720c */ /* 0x000fe40003fc6270 */
[----:B------:R-:W-:-:S02]  /*d980*/  ISETP.GE.AND P0, PT, R16, R2, PT ;  /* 0x000000021000720c */ /* 0x000fc40003f06270 */
[C---:B------:R-:W-:Y:S01]  /*d990*/  IADD3 R4, R21.reuse, 0x10, RZ ;  /* 0x0000001015047810 */ /* 0x040fe20007ffe0ff */
[C---:B-1----:R-:W-:Y:S01]  /*d9a0*/  HMMA.16816.F32 R40, R36.reuse, R24, R40 ;  /* 0x000000182428723c */ /* 0x042fe20000001828 */
[-C--:B------:R-:W-:Y:S02]  /*d9b0*/  ISETP.GE.AND P4, PT, R16, R103.reuse, PT ;  /* 0x000000671000720c */ /* 0x080fe40003f86270 */
[C---:B------:R-:W-:Y:S02]  /*d9c0*/  ISETP.GE.AND P5, PT, R6.reuse, R2, PT ;  /* 0x000000020600720c */ /* 0x040fe40003fa6270 */
[----:B------:R-:W-:Y:S02]  /*d9d0*/  ISETP.GE.AND P2, PT, R6, R103, PT ;  /* 0x000000670600720c */ /* 0x000fe40003f46270 */
[----:B------:R-:W-:Y:S01]  /*d9e0*/  IADD3 R6, R21, 0x11, RZ ;  /* 0x0000001115067810 */ /* 0x000fe20007ffe0ff */
[----:B------:R-:W-:Y:S01]  /*d9f0*/  HMMA.16816.F32 R68, R36, R26, R68 ;  /* 0x0000001a2444723c */ /* 0x000fe20000001844 */
[----:B------:R-:W-:-:S02]  /*da00*/  FSEL R50, R13, -INF , !P1 ;  /* 0xff8000000d327808 */ /* 0x000fc40004800000 */
[----:B------:R-:W-:Y:S02]  /*da10*/  FSEL R84, R84, -INF , !P0 ;  /* 0xff80000054547808 */ /* 0x000fe40004000000 */
[C---:B------:R-:W-:Y:S02]  /*da20*/  ISETP.GE.AND P1, PT, R4.reuse, R2, PT ;  /* 0x000000020400720c */ /* 0x040fe40003f26270 */
[----:B------:R-:W-:Y:S01]  /*da30*/  ISETP.GE.AND P0, PT, R4, R103, PT ;  /* 0x000000670400720c */ /* 0x000fe20003f06270 */
[----:B---3--:R-:W-:Y:S01]  /*da40*/  HMMA.16816.F32 R32, R36, R8, R32 ;  /* 0x000000082420723c */ /* 0x008fe20000001820 */
[----:B------:R-:W-:Y:S02]  /*da50*/  IADD3 R4, R21, 0x18, RZ ;  /* 0x0000001815047810 */ /* 0x000fe40007ffe0ff */
[----:B------:R-:W-:Y:S02]  /*da60*/  FSEL R86, R86, -INF , !P4 ;  /* 0xff80000056567808 */ /* 0x000fe40006000000 */
[----:B------:R-:W-:-:S02]  /*da70*/  FSEL R48, R85, -INF , !P5 ;  /* 0xff80000055307808 */ /* 0x000fc40006800000 */
[CC--:B------:R-:W-:Y:S01]  /*da80*/  ISETP.GE.AND P4, PT, R6.reuse, R2.reuse, PT ;  /* 0x000000020600720c */ /* 0x0c0fe20003f86270 */
[----:B------:R-:W-:Y:S01]  /*da90*/  HMMA.16816.F32 R28, R36, R10, R28 ;  /* 0x0000000a241c723c */ /* 0x000fe2000000181c */
[----:B------:R-:W-:Y:S02]  /*daa0*/  ISETP.GE.AND P5, PT, R6, R103, PT ;  /* 0x000000670600720c */ /* 0x000fe40003fa6270 */
[----:B------:R-:W-:Y:S02]  /*dab0*/  FSEL R18, R87, -INF , !P2 ;  /* 0xff80000057127808 */ /* 0x000fe40005000000 */
[----:B------:R-:W-:Y:S02]  /*dac0*/  IADD3 R6, R21, 0x19, RZ ;  /* 0x0000001915067810 */ /* 0x000fe40007ffe0ff */
[----:B------:R-:W-:Y:S02]  /*dad0*/  ISETP.GE.AND P2, PT, R4, R2, PT ;  /* 0x000000020400720c */ /* 0x000fe40003f46270 */
[----:B------:R-:W-:-:S02]  /*dae0*/  FSEL R72, R72, -INF , !P1 ;  /* 0xff80000048487808 */ /* 0x000fc40004800000 */
[-C--:B------:R-:W-:Y:S02]  /*daf0*/  ISETP.GE.AND P1, PT, R4, R103.reuse, PT ;  /* 0x000000670400720c */ /* 0x080fe40003f26270 */
[----:B------:R-:W-:Y:S02]  /*db00*/  IADD3 R13, R21, 0x20, RZ ;  /* 0x00000020150d7810 */ /* 0x000fe40007ffe0ff */
[----:B------:R-:W-:Y:S02]  /*db10*/  FSEL R74, R74, -INF , !P0 ;  /* 0xff8000004a4a7808 */ /* 0x000fe40004000000 */
[----:B------:R-:W-:Y:S02]  /*db20*/  FSEL R4, R73, -INF , !P4 ;  /* 0xff80000049047808 */ /* 0x000fe40006000000 */
[C---:B------:R-:W-:Y:S02]  /*db30*/  ISETP.GE.AND P0, PT, R6.reuse, R2, PT ;  /* 0x000000020600720c */ /* 0x040fe40003f06270 */
[----:B------:R-:W-:-:S02]  /*db40*/  ISETP.GE.AND P4, PT, R6, R103, PT ;  /* 0x000000670600720c */ /* 0x000fc40003f86270 */
[----:B------:R-:W-:Y:S02]  /*db50*/  FSEL R22, R75, -INF , !P5 ;  /* 0xff8000004b167808 */ /* 0x000fe40006800000 */
[----:B------:R-:W-:Y:S02]  /*db60*/  FSEL R6, R44, -INF , !P2 ;  /* 0xff8000002c067808 */ /* 0x000fe40005000000 */
[C---:B------:R-:W-:Y:S02]  /*db70*/  ISETP.GE.AND P5, PT, R13.reuse, R2, PT ;  /* 0x000000020d00720c */ /* 0x040fe40003fa6270 */
[----:B------:R-:W-:Y:S02]  /*db80*/  ISETP.GE.AND P2, PT, R13, R103, PT ;  /* 0x000000670d00720c */ /* 0x000fe40003f46270 */
[C---:B------:R-:W-:Y:S02]  /*db90*/  IADD3 R17, R21.reuse, 0x21, RZ ;  /* 0x0000002115117810 */ /* 0x040fe40007ffe0ff */
[----:B------:R-:W-:-:S02]  /*dba0*/  IADD3 R13, R21, 0x28, RZ ;  /* 0x00000028150d7810 */ /* 0x000fc40007ffe0ff */
[----:B------:R-:W-:Y:S02]  /*dbb0*/  FSEL R16, R45, -INF , !P0 ;  /* 0xff8000002d107808 */ /* 0x000fe40004000000 */
[----:B------:R-:W-:Y:S02]  /*dbc0*/  FSEL R8, R47, -INF , !P4 ;  /* 0xff8000002f087808 */ /* 0x000fe40006000000 */
[----:B------:R-:W-:Y:S02]  /*dbd0*/  ISETP.GE.AND P0, PT, R17, R103, PT ;  /* 0x000000671100720c */ /* 0x000fe40003f06270 */
[----:B------:R-:W-:Y:S02]  /*dbe0*/  ISETP.GE.AND P4, PT, R13, R2, PT ;  /* 0x000000020d00720c */ /* 0x000fe40003f86270 */
[----:B------:R-:W-:Y:S02]  /*dbf0*/  IADD3 R9, R21, 0x30, RZ ;  /* 0x0000003015097810 */ /* 0x000fe40007ffe0ff */
[----:B------:R-:W-:-:S02]  /*dc00*/  FSEL R24, R43, -INF , !P0 ;  /* 0xff8000002b187808 */ /* 0x000fc40004000000 */
[----:B------:R-:W-:Y:S01]  /*dc10*/  FSEL R118, R68, -INF , !P4 ;  /* 0xff80000044767808 */ /* 0x000fe20006000000 */
[----:B------:R-:W-:Y:S01]  /*dc20*/  BAR.SYNC.DEFER_BLOCKING 0x0 ;  /* 0x0000000000007b1d */ /* 0x000fe20000010000 */
[CC--:B------:R-:W-:Y:S02]  /*dc30*/  ISETP.GE.AND P0, PT, R9.reuse, R2.reuse, PT ;  /* 0x000000020900720c */ /* 0x0c0fe40003f06270 */
[----:B------:R-:W-:Y:S02]  /*dc40*/  ISETP.GE.AND P4, PT, R9, R103, PT ;  /* 0x000000670900720c */ /* 0x000fe40003f86270 */
[----:B------:R-:W-:Y:S02]  /*dc50*/  FSEL R20, R46, -INF , !P1 ;  /* 0xff8000002e147808 */ /* 0x000fe40004800000 */
[----:B------:R-:W-:Y:S02]  /*dc60*/  ISETP.GE.AND P1, PT, R17, R2, PT ;  /* 0x000000021100720c */ /* 0x000fe40003f26270 */
[----:B------:R-:W-:-:S02]  /*dc70*/  FSEL R126, R32, -INF , !P0 ;  /* 0xff800000207e7808 */ /* 0x000fc40004000000 */
[----:B------:R-:W-:Y:S02]  /*dc80*/  FSEL R120, R34, -INF , !P4 ;  /* 0xff80000022787808 */ /* 0x000fe40006000000 */
[C---:B------:R-:W-:Y:S02]  /*dc90*/  IADD3 R17, R21.reuse, 0x29, RZ ;  /* 0x0000002915117810 */ /* 0x040fe40007ffe0ff */
[C---:B------:R-:W-:Y:S02]  /*dca0*/  IADD3 R9, R21.reuse, 0x31, RZ ;  /* 0x0000003115097810 */ /* 0x040fe40007ffe0ff */
[C---:B------:R-:W-:Y:S02]  /*dcb0*/  IADD3 R11, R21.reuse, 0x38, RZ ;  /* 0x00000038150b7810 */ /* 0x040fe40007ffe0ff */
[C---:B------:R-:W-:Y:S02]  /*dcc0*/  ISETP.GE.AND P0, PT, R21.reuse, R2, PT ;  /* 0x000000021500720c */ /* 0x040fe40003f06270 */
[----:B------:R-:W-:-:S02]  /*dcd0*/  ISETP.GE.AND P4, PT, R21, R103, PT ;  /* 0x000000671500720c */ /* 0x000fc40003f86270 */
[----:B------:R-:W-:Y:S02]  /*dce0*/  IADD3 R21, R21, 0x39, RZ ;  /* 0x0000003915157810 */ /* 0x000fe40007ffe0ff */
[----:B------:R-:W-:Y:S02]  /*dcf0*/  FSEL R12, R12, -INF , !P0 ;  /* 0xff8000000c0c7808 */ /* 0x000fe40004000000 */
[----:B------:R-:W-:Y:S02]  /*dd00*/  ISETP.GE.AND P0, PT, R21, R103, PT ;  /* 0x000000671500720c */ /* 0x000fe40003f06270 */
[----:B------:R-:W-:Y:S02]  /*dd10*/  FSEL R116, R40, -INF , !P5 ;  /* 0xff80000028747808 */ /* 0x000fe40006800000 */
[----:B------:R-:W-:Y:S02]  /*dd20*/  FSEL R112, R31, -INF , !P0 ;  /* 0xff8000001f707808 */ /* 0x000fe40004000000 */
[----:B------:R-:W-:-:S02]  /*dd30*/  ISETP.GT.AND P0, PT, R164, R155, PT ;  /* 0x0000009ba400720c */ /* 0x000fc40003f04270 */
[-C--:B------:R-:W-:Y:S02]  /*dd40*/  ISETP.GE.AND P5, PT, R13, R103.reuse, PT ;  /* 0x000000670d00720c */ /* 0x080fe40003fa6270 */
[----:B------:R-:W-:Y:S02]  /*dd50*/  FSEL R26, R42, -INF , !P2 ;  /* 0xff8000002a1a7808 */ /* 0x000fe40005000000 */
[----:B------:R-:W-:Y:S02]  /*dd60*/  FSEL R130, R41, -INF , !P1 ;  /* 0xff80000029827808 */ /* 0x000fe40004800000 */
[----:B------:R-:W-:Y:S02]  /*dd70*/  FSEL R134, R70, -INF , !P5 ;  /* 0xff80000046867808 */ /* 0x000fe40006800000 */
[C---:B------:R-:W-:Y:S02]  /*dd80*/  ISETP.GE.AND P2, PT, R17.reuse, R2, PT ;  /* 0x000000021100720c */ /* 0x040fe40003f46270 */
[----:B------:R-:W-:-:S02]  /*dd90*/  ISETP.GE.AND P1, PT, R17, R103, PT ;  /* 0x000000671100720c */ /* 0x000fc40003f26270 */
[----:B------:R-:W-:Y:S02]  /*dda0*/  ISETP.GE.AND P5, PT, R9, R2, PT ;  /* 0x000000020900720c */ /* 0x000fe40003fa6270 */
[----:B------:R-:W-:Y:S02]  /*ddb0*/  FSEL R170, R69, -INF , !P2 ;  /* 0xff80000045aa7808 */ /* 0x000fe40005000000 */
[----:B------:R-:W-:Y:S02]  /*ddc0*/  FSEL R132, R71, -INF , !P1 ;  /* 0xff80000047847808 */ /* 0x000fe40004800000 */
[----:B------:R-:W-:Y:S02]  /*ddd0*/  FSEL R10, R15, -INF , !P6 ;  /* 0xff8000000f0a7808 */ /* 0x000fe40007000000 */
[----:B------:R-:W-:Y:S02]  /*dde0*/  FSEL R122, R33, -INF , !P5 ;  /* 0xff800000217a7808 */ /* 0x000fe40006800000 */
[----:B------:R-:W-:-:S02]  /*ddf0*/  ISETP.GE.AND P2, PT, R9, R103, PT ;  /* 0x000000670900720c */ /* 0x000fc40003f46270 */
[CC--:B------:R-:W-:Y:S02]  /*de00*/  ISETP.GE.AND P6, PT, R11.reuse, R2.reuse, PT ;  /* 0x000000020b00720c */ /* 0x0c0fe40003fc6270 */
[----:B------:R-:W-:Y:S02]  /*de10*/  ISETP.GE.AND P1, PT, R11, R103, PT ;  /* 0x000000670b00720c */ /* 0x000fe40003f26270 */
        /* <DEDUP_REMOVED lines=66> */
.L_x_7616:
[----:B------:R-:W-:-:S05]  /*e240*/  IMAD.MOV.U32 R3, RZ, RZ, c[0x0][0x198] ;  /* 0x00006600ff037624 */ /* 0x000fca00078e00ff */
[----:B------:R-:W-:-:S04]  /*e250*/  LEA R3, -R3, RZ, 0x6 ;  /* 0x000000ff03037211 */ /* 0x000fc800078e31ff */
[----:B------:R-:W-:Y:S02]  /*e260*/  SHF.R.S32.HI R28, RZ, 0x1f, R3 ;  /* 0x0000001fff1c7819 */ /* 0x000fe40000011403 */
.L_x_7617:
        /* <DEDUP_REMOVED lines=29> */
.L_x_7615:
        /* <DEDUP_REMOVED lines=33> */
[C---:B------:R-:W-:Y:S02]  /*e650*/  LEA R145, R5.reuse, R148, 0x1 ;  /* 0x0000009405917211 */ /* 0x040fe400078e08ff */
        /* <DEDUP_REMOVED lines=31> */
[----:B------:R-:W1:Y:S01]  /*e850*/  MUFU.EX2 R106, R106 ;  /* 0x0000006a006a7308 */ /* 0x000e620000000800 */
[--C-:B------:R-:W-:Y:S02]  /*e860*/  FFMA.FTZ R28, R4, c[0x0][0x23c], -R127.reuse ;  /* 0x00008f00041c7a23 */ /* 0x100fe4000001087f */
[----:B------:R-:W-:Y:S02]  /*e870*/  FFMA.FTZ R29, R6, c[0x0][0x23c], -R127 ;  /* 0x00008f00061d7a23 */ /* 0x000fe4000001087f */
[----:B------:R-:W2:Y:S01]  /*e880*/  LDSM.16.MT88.4 R4, [R144+0xa000] ;  /* 0x00a000009004783b */ /* 0x000ea20000004200 */
[----:B------:R-:W-:-:S02]  /*e890*/  FFMA.FTZ R31, R8, c[0x0][0x23c], -R117 ;  /* 0x00008f00081f7a23 */ /* 0x000fc40000010875 */
[----:B------:R-:W-:Y:S01]  /*e8a0*/  MUFU.EX2 R109, R109 ;  /* 0x0000006d006d7308 */ /* 0x000fe20000000800 */
[----:B------:R-:W3:Y:S01]  /*e8b0*/  LDSM.16.MT88.4 R8, [R145+0x8800] ;  /* 0x008800009108783b */ /* 0x000ee20000004200 */
[--C-:B------:R-:W-:Y:S02]  /*e8c0*/  FFMA.FTZ R107, R72, c[0x0][0x23c], -R127.reuse ;  /* 0x00008f00486b7a23 */ /* 0x100fe4000001087f */
[----:B------:R-:W-:Y:S02]  /*e8d0*/  FFMA.FTZ R0, R16, c[0x0][0x23c], -R127 ;  /* 0x00008f0010007a23 */ /* 0x000fe4000001087f */
[--C-:B------:R-:W-:Y:S01]  /*e8e0*/  FFMA.FTZ R33, R74, c[0x0][0x23c], -R117.reuse ;  /* 0x00008f004a217a23 */ /* 0x100fe20000010875 */
[----:B------:R-:W4:Y:S01]  /*e8f0*/  LDSM.16.MT88.4 R16, [R148+0x8800] ;  /* 0x008800009410783b */ /* 0x000f220000004200 */
[----:B------:R-:W5:Y:S01]  /*e900*/  MUFU.EX2 R30, R30 ;  /* 0x0000001e001e7308 */ /* 0x000f620000000800 */
[----:B-1----:R-:W-:Y:S01]  /*e910*/  F2FP.PACK_AB R84, R106, R111 ;  /* 0x0000006f6a54723e */ /* 0x002fe200000000ff */
[----:B------:R-:W-:-:S02]  /*e920*/  FFMA.FTZ R32, R22, c[0x0][0x23c], -R117 ;  /* 0x00008f0016207a23 */ /* 0x000fc40000010875 */
[----:B------:R-:W-:Y:S02]  /*e930*/  FFMA.FTZ R34, R20, c[0x0][0x23c], -R117 ;  /* 0x00008f0014227a23 */ /* 0x000fe40000010875 */
[----:B------:R-:W1:Y:S01]  /*e940*/  LDSM.16.MT88.4 R20, [R144+0x8800] ;  /* 0x008800009014783b */ /* 0x000e620000004200 */
[--C-:B------:R-:W-:Y:S01]  /*e950*/  FFMA.FTZ R119, R130, c[0x0][0x23c], -R127.reuse ;  /* 0x00008f0082777a23 */ /* 0x100fe2000001087f */
[----:B------:R-:W-:Y:S01]  /*e960*/  MUFU.EX2 R113, R113 ;  /* 0x0000007100717308 */ /* 0x000fe20000000800 */
[--C-:B------:R-:W-:Y:S02]  /*e970*/  FFMA.FTZ R116, R116, c[0x0][0x23c], -R127.reuse ;  /* 0x00008f0074747a23 */ /* 0x100fe4000001087f */
[--C-:B------:R-:W-:Y:S02]  /*e980*/  FFMA.FTZ R118, R118, c[0x0][0x23c], -R127.reuse ;  /* 0x00008f0076767a23 */ /* 0x100fe4000001087f */
[----:B------:R-:W-:Y:S02]  /*e990*/  FFMA.FTZ R121, R170, c[0x0][0x23c], -R127 ;  /* 0x00008f00aa797a23 */ /* 0x000fe4000001087f */
[--C-:B------:R-:W-:Y:S01]  /*e9a0*/  FFMA.FTZ R130, R26, c[0x0][0x23c], -R117.reuse ;  /* 0x00008f001a827a23 */ /* 0x100fe20000010875 */
[----:B------:R-:W2:Y:S01]  /*e9b0*/  MUFU.EX2 R110, R110 ;  /* 0x0000006e006e7308 */ /* 0x000ea20000000800 */
[----:B-----5:R-:W-:Y:S01]  /*e9c0*/  F2FP.PACK_AB R86, R30, R109 ;  /* 0x0000006d1e56723e */ /* 0x020fe200000000ff */
[----:B------:R-:W-:-:S02]  /*e9d0*/  FFMA.FTZ R129, R24, c[0x0][0x23c], -R117 ;  /* 0x00008f0018817a23 */ /* 0x000fc40000010875 */
[--C-:B------:R-:W-:Y:S01]  /*e9e0*/  FFMA.FTZ R128, R134, c[0x0][0x23c], -R117.reuse ;  /* 0x00008f0086807a23 */ /* 0x100fe20000010875 */
[----:B------:R-:W-:Y:S01]  /*e9f0*/  LDSM.16.MT88.4 R24, [R146+0x9000] ;  /* 0x009000009218783b */ /* 0x000fe20000004200 */
[----:B------:R-:W-:Y:S02]  /*ea00*/  FFMA.FTZ R123, R132, c[0x0][0x23c], -R117 ;  /* 0x00008f00847b7a23 */ /* 0x000fe40000010875 */
[----:B------:R-:W-:Y:S01]  /*ea10*/  MUFU.EX2 R108, R108 ;  /* 0x0000006c006c7308 */ /* 0x000fe20000000800 */
[----:B------:R-:W-:Y:S02]  /*ea20*/  FFMA.FTZ R171, R124, c[0x0][0x23c], -R127 ;  /* 0x00008f007cab7a23 */ /* 0x000fe4000001087f */
[--C-:B------:R-:W-:Y:S02]  /*ea30*/  FFMA.FTZ R114, R114, c[0x0][0x23c], -R117.reuse ;  /* 0x00008f0072727a23 */ /* 0x100fe40000010875 */
[----:B------:R-:W-:Y:S02]  /*ea40*/  FFMA.FTZ R169, R112, c[0x0][0x23c], -R117 ;  /* 0x00008f0070a97a23 */ /* 0x000fe40000010875 */
[----:B------:R-:W-:Y:S01]  /*ea50*/  FADD.FTZ R106, R111, R106 ;  /* 0x0000006a6f6a7221 */ /* 0x000fe20000010000 */
[----:B------:R-:W5:Y:S01]  /*ea60*/  MUFU.EX2 R35, R35 ;  /* 0x0000002300237308 */ /* 0x000f620000000800 */
[----:B--2---:R-:W-:Y:S01]  /*ea70*/  F2FP.PACK_AB R85, R110, R113 ;  /* 0x000000716e55723e */ /* 0x004fe200000000ff */
[----:B------:R-:W-:-:S02]  /*ea80*/  FADD.FTZ R113, R113, R110 ;  /* 0x0000006e71717221 */ /* 0x000fc40000010000 */
[----:B------:R-:W-:-:S04]  /*ea90*/  FADD.FTZ R109, R109, R106 ;  /* 0x0000006a6d6d7221 */ /* 0x000fc80000010000 */
[----:B------:R-:W-:Y:S01]  /*eaa0*/  MUFU.EX2 R107, R107 ;  /* 0x0000006b006b7308 */ /* 0x000fe20000000800 */
[----:B------:R-:W-:Y:S01]  /*eab0*/  FADD.FTZ R30, R30, R109 ;  /* 0x0000006d1e1e7221 */ /* 0x000fe20000010000 */
[----:B-----5:R-:W-:-:S06]  /*eac0*/  F2FP.PACK_AB R87, R35, R108 ;  /* 0x0000006c2357723e */ /* 0x020fcc00000000ff */
[----:B------:R-:W2:Y:S01]  /*ead0*/  MUFU.EX2 R28, R28 ;  /* 0x0000001c001c7308 */ /* 0x000ea20000000800 */
        /* <DEDUP_REMOVED lines=46> */
[----:B------:R-:W-:-:S02]  /*edc0*/  FADD.FTZ R29, R0, R29 ;  /* 0x0000001d001d7221 */ /* 0x000fc40000010000 */
        /* <DEDUP_REMOVED lines=46> */
[----:B------:R-:W-:Y:S01]  /*f0b0*/  FFMA.FTZ R27, R120, c[0x0][0x23c], -R117 ;  /* 0x00008f00781b7a23 */ /* 0x000fe20000010875 */
[----:B--2---:R-:W-:Y:S01]  /*f0c0*/  HMMA.16816.F32 R56, R4, R8, R56 ;  /* 0x000000080438723c */ /* 0x004fe20000001838 */
[----:B------:R-:W-:-:S02]  /*f0d0*/  FFMA.FTZ R26, R125, c[0x0][0x23c], -R127 ;  /* 0x00008f007d1a7a23 */ /* 0x000fc4000001087f */
[----:B------:R-:W-:Y:S02]  /*f0e0*/  FFMA.FTZ R120, R115, c[0x0][0x23c], -R117 ;  /* 0x00008f0073787a23 */ /* 0x000fe40000010875 */
        /* <DEDUP_REMOVED lines=8> */
[----:B------:R-:W-:-:S04]  /*f170*/  FFMA.FTZ R25, R122, c[0x0][0x23c], -R127 ;  /* 0x00008f007a197a23 */ /* 0x000fc8000001087f */
[----:B------:R-:W-:Y:S03]  /*f180*/  MUFU.EX2 R24, R24 ;  /* 0x0000001800187308 */ /* 0x000fe60000000800 */
[C---:B------:R-:W-:Y:S01]  /*f190*/  HMMA.16816.F32 R68, R4.reuse, R18, R68 ;  /* 0x000000120444723c */ /* 0x040fe20000001844 */
[----:B------:R-:W2:Y:S04]  /*f1a0*/  LDSM.16.MT88.4 R16, [R145+0x9800] ;  /* 0x009800009110783b */ /* 0x000ea80000004200 */
[----:B------:R-:W4:Y:S03]  /*f1b0*/  MUFU.EX2 R25, R25 ;  /* 0x0000001900197308 */ /* 0x000f260000000800 */
[C---:B---3--:R-:W-:Y:S08]  /*f1c0*/  HMMA.16816.F32 R88, R4.reuse, R20, R88 ;  /* 0x000000140458723c */ /* 0x048ff00000001858 */
[C---:B------:R-:W-:Y:S08]  /*f1d0*/  HMMA.16816.F32 R84, R4.reuse, R22, R84 ;  /* 0x000000160454723c */ /* 0x040ff00000001854 */
[C---:B-1----:R-:W-:Y:S08]  /*f1e0*/  HMMA.16816.F32 R76, R4.reuse, R8, R76 ;  /* 0x00000008044c723c */ /* 0x042ff0000000184c */
[----:B------:R-:W-:Y:S01]  /*f1f0*/  HMMA.16816.F32 R80, R4, R10, R80 ;  /* 0x0000000a0450723c */ /* 0x000fe20000001850 */
[----:B------:R-:W1:Y:S06]  /*f200*/  LDSM.16.MT88.4 R8, [R146+0x9800] ;  /* 0x009800009208783b */ /* 0x000e6c0000004200 */
[----:B----4-:R-:W-:Y:S01]  /*f210*/  F2FP.PACK_AB R4, R25, R24 ;  /* 0x000000181904723e */ /* 0x010fe200000000ff */
        /* <DEDUP_REMOVED lines=15> */
[C---:B-1----:R-:W-:Y:S08]  /*f310*/  HMMA.16816.F32 R40, R4.reuse, R8, R40 ;  /* 0x000000080428723c */ /* 0x042ff00000001828 */
[C---:B------:R-:W-:Y:S01]  /*f320*/  HMMA.16816.F32 R44, R4.reuse, R10, R44 ;  /* 0x0000000a042c723c */ /* 0x040fe2000000182c */
[----:B------:R-:W1:Y:S07]  /*f330*/  LDSM.16.MT88.4 R8, [R148+0xb800] ;  /* 0x00b800009408783b */ /* 0x000e6e0000004200 */
        /* <DEDUP_REMOVED lines=79> */
.L_x_7619:
[----:B------:R-:W-:-:S05]  /*f830*/  IMAD.MOV.U32 R5, RZ, RZ, c[0x0][0x1a0] ;  /* 0x00006800ff057624 */ /* 0x000fca00078e00ff */
[----:B------:R-:W-:-:S04]  /*f840*/  LEA R5, -R5, RZ, 0x6 ;  /* 0x000000ff05057211 */ /* 0x000fc800078e31ff */
[----:B------:R-:W-:Y:S02]  /*f850*/  SHF.R.S32.HI R0, RZ, 0x1f, R5 ;  /* 0x0000001fff007819 */ /* 0x000fe40000011405 */
.L_x_7620:
        /* <DEDUP_REMOVED lines=26> */
[----:B------:R4:W-:Y:S01]  /*fa00*/  LDGSTS.E.BYPASS.LTC128B.128 [R160+0xb000], [R10.64+0x80] ;  /* 0x0b0000800aa07fae */ /* 0x0009e2000b901d46 */
[----:B-1----:R-:W-:-:S03]  /*fa10*/  IMAD.SHL.U32 R0, R0, 0x2, RZ ;  /* 0x0000000200007824 */ /* 0x002fc600078e00ff */
[----:B------:R1:W-:Y:S04]  /*fa20*/  LDGSTS.E.BYPASS.LTC128B.128 [R160+0x9800], [R16.64] ;  /* 0x0980000010a07fae */ /* 0x0003e8000b901d46 */
[----:B------:R1:W-:Y:S04]  /*fa30*/  LDGSTS.E.BYPASS.LTC128B.128 [R160+0xb800], [R16.64+0x80] ;  /* 0x0b80008010a07fae */ /* 0x0003e8000b901d46 */
[----:B------:R-:W-:Y:S04]  /*fa40*/  LDSM.16.M88.4 R112, [R154] ;  /* 0x000000009a70783b */ /* 0x000fe80000000200 */
[----:B------:R-:W5:Y:S04]  /*fa50*/  LDSM.16.M88.4 R20, [R153+0x4000] ;  /* 0x004000009914783b */ /* 0x000f680000000200 */
[----:B------:R-:W1:Y:S04]  /*fa60*/  LDSM.16.M88.4 R12, [R153+0x4800] ;  /* 0x00480000990c783b */ /* 0x000e680000000200 */
[----:B---3--:R-:W4:Y:S04]  /*fa70*/  LDSM.16.M88.4 R4, [R153+0x5000] ;  /* 0x005000009904783b */ /* 0x008f280000000200 */
[----:B------:R-:W3:Y:S04]  /*fa80*/  LDSM.16.M88.4 R104, [R153+0x5800] ;  /* 0x005800009968783b */ /* 0x000ee80000000200 */
        /* <DEDUP_REMOVED lines=39> */
[----:B------:R-:W-:Y:S01]  /*fd00*/  HMMA.16816.F32 R112, R104, R122, R112 ;  /* 0x0000007a6870723c */ /* 0x000fe20000001870 */
[----:B------:R-:W3:Y:S04]  /*fd10*/  LDSM.16.M88.4 R120, [R140+0x1800] ;  /* 0x001800008c78783b */ /* 0x000ee80000000200 */
        /* <DEDUP_REMOVED lines=11> */
[----:B------:R-:W-:Y:S04]  /*fdd0*/  LDSM.16.M88.4 R108, [R152+0x2000] ;  /* 0x00200000986c783b */ /* 0x000fe80000000200 */
[----:B------:R-:W3:Y:S03]  /*fde0*/  LDSM.16.M88.4 R120, [R153+0x7800] ;  /* 0x007800009978783b */ /* 0x000ee60000000200 */
        /* <DEDUP_REMOVED lines=9> */
[----:B---3--:R-:W-:Y:S08]  /*fe80*/  HMMA.16816.F32 R116, R124, R120, R116 ;  /* 0x000000787c74723c */ /* 0x008ff00000001874 */
[C---:B----4-:R-:W-:Y:S08]  /*fe90*/  HMMA.16816.F32 R24, R108.reuse, R104, R24 ;  /* 0x000000686c18723c */ /* 0x050ff00000001818 */
[C---:B------:R-:W-:Y:S01]  /*fea0*/  HMMA.16816.F32 R20, R108.reuse, R106, R20 ;  /* 0x0000006a6c14723c */ /* 0x040fe20000001814 */
[----:B------:R-:W-:Y:S07]  /*feb0*/  LDSM.16.M88.4 R104, [R150+0x2000] ;  /* 0x002000009668783b */ /* 0x000fee0000000200 */
[C---:B-1----:R-:W-:Y:S08]  /*fec0*/  HMMA.16816.F32 R16, R108.reuse, R32, R16 ;  /* 0x000000206c10723c */ /* 0x042ff00000001810 */
[C---:B------:R-:W-:Y:S01]  /*fed0*/  HMMA.16816.F32 R12, R108.reuse, R34, R12 ;  /* 0x000000226c0c723c */ /* 0x040fe2000000180c */
[----:B------:R-:W1:Y:S07]  /*fee0*/  LDSM.16.M88.4 R32, [R147+0x6000] ;  /* 0x006000009320783b */ /* 0x000e6e0000000200 */
[C---:B--2---:R-:W-:Y:S08]  /*fef0*/  HMMA.16816.F32 R8, R108.reuse, R28, R8 ;  /* 0x0000001c6c08723c */ /* 0x044ff00000001808 */
[----:B------:R-:W-:Y:S01]  /*ff00*/  HMMA.16816.F32 R4, R108, R30, R4 ;  /* 0x0000001e6c04723c */ /* 0x000fe20000001804 */
[----:B------:R-:W2:Y:S07]  /*ff10*/  LDSM.16.M88.4 R28, [R147+0x6800] ;  /* 0x00680000931c783b */ /* 0x000eae0000000200 */
[----:B------:R-:W-:Y:S01]  /*ff20*/  HMMA.16816.F32 R112, R124, R122, R112 ;  /* 0x0000007a7c70723c */ /* 0x000fe20000001870 */
[----:B------:R-:W3:Y:S07]  /*ff30*/  LDSM.16.M88.4 R120, [R136] ;  /* 0x000000008878783b */ /* 0x000eee0000000200 */
[C---:B-1----:R-:W-:Y:S08]  /*ff40*/  HMMA.16816.F32 R24, R104.reuse, R32, R24 ;  /* 0x000000206818723c */ /* 0x042ff00000001818 */
[C---:B------:R-:W-:Y:S01]  /*ff50*/  HMMA.16816.F32 R20, R104.reuse, R34, R20 ;  /* 0x000000226814723c */ /* 0x040fe20000001814 */
[----:B------:R-:W-:Y:S07]  /*ff60*/  LDSM.16.M88.4 R32, [R149+0x2000] ;  /* 0x002000009520783b */ /* 0x000fee0000000200 */
[C---:B--2---:R-:W-:Y:S08]  /*ff70*/  HMMA.16816.F32 R16, R104.reuse, R28, R16 ;  /* 0x0000001c6810723c */ /* 0x044ff00000001810 */
[----:B------:R-:W-:Y:S01]  /*ff80*/  HMMA.16816.F32 R12, R104, R30, R12 ;  /* 0x0000001e680c723c */ /* 0x000fe2000000180c */
[----:B------:R-:W1:Y:S07]  /*ff90*/  LDSM.16.M88.4 R28, [R140+0x2000] ;  /* 0x002000008c1c783b */ /* 0x000e6e0000000200 */
[C---:B---3--:R-:W-:Y:S08]  /*ffa0*/  HMMA.16816.F32 R116, R108.reuse, R120, R116 ;  /* 0x000000786c74723c */ /* 0x048ff00000001874 */
[----:B------:R-:W-:Y:S01]  /*ffb0*/  HMMA.16816.F32 R112, R108, R122, R112 ;  /* 0x0000007a6c70723c */ /* 0x000fe20000001870 */
[----:B------:R-:W2:Y:S04]  /*ffc0*/  LDSM.16.M88.4 R108, [R147+0x7000] ;  /* 0x00700000936c783b */ /* 0x000ea80000000200 */
[----:B------:R-:W3:Y:S03]  /*ffd0*/  LDSM.16.M88.4 R120, [R147+0x7800] ;  /* 0x007800009378783b */ /* 0x000ee60000000200 */
[C---:B-1----:R-:W-:Y:S07]  /*ffe0*/  HMMA.16816.F32 R24, R32.reuse, R28, R24 ;  /* 0x0000001c2018723c */ /* 0x042fee0000001818 */
[----:B------:R-:W-:Y:S01]  /*fff0*/  LOP3.LUT R29, R0, 0x6, RZ, 0xc0, !PT ;  /* 0x00000006001d7812 */ /* 0x000fe200078ec0ff */
[----:B------:R-:W-:Y:S04]  /*10000*/  HMMA.16816.F32 R20, R32, R30, R20 ;  /* 0x0000001e2014723c */ /* 0x000fe80000001814 */
[----:B------:R-:W-:-:S04]  /*10010*/  IMAD R102, R164, 0x40, R29 ;  /* 0x00000040a4667824 */ /* 0x000fc800078e021d */
[C---:B--2---:R-:W-:Y:S01]  /*10020*/  HMMA.16816.F32 R8, R104.reuse, R108, R8 ;  /* 0x0000006c6808723c */ /* 0x044fe20000001808 */
[C---:B------:R-:W-:Y:S02]  /*10030*/  IADD3 R0, R102.reuse, 0x1, RZ ;  /* 0x0000000166007810 */ /* 0x040fe40007ffe0ff */
[-C--:B------:R-:W-:Y:S02]  /*10040*/  ISETP.GE.AND P2, PT, R102, R2.reuse, PT ;  /* 0x000000026600720c */ /* 0x080fe40003f46270 */
[C---:B------:R-:W-:Y:S02]  /*10050*/  ISETP.GE.AND P4, PT, R0.reuse, R2, PT ;  /* 0x000000020000720c */ /* 0x040fe40003f86270 */
[----:B------:R-:W-:Y:S01]  /*10060*/  ISETP.GE.AND P1, PT, R0, R103, PT ;  /* 0x000000670000720c */ /* 0x000fe20003f26270 */
[----:B------:R-:W-:Y:S01]  /*10070*/  HMMA.16816.F32 R4, R104, R110, R4 ;  /* 0x0000006e6804723c */ /* 0x000fe20000001804 */
[----:B------:R-:W1:Y:S01]  /*10080*/  LDSM.16.M88.4 R108, [R140+0x2800] ;  /* 0x002800008c6c783b */ /* 0x000e620000000200 */
[----:B------:R-:W-:-:S02]  /*10090*/  IADD3 R0, R102, 0x8, RZ ;  /* 0x0000000866007810 */ /* 0x000fc40007ffe0ff */
[CC--:B------:R-:W-:Y:S02]  /*100a0*/  ISETP.GE.AND P0, PT, R102.reuse, R103.reuse, PT ;  /* 0x000000676600720c */ /* 0x0c0fe40003f06270 */
[----:B------:R-:W-:Y:S02]  /*100b0*/  IADD3 R28, R102, 0x9, RZ ;  /* 0x00000009661c7810 */ /* 0x000fe40007ffe0ff */
[C---:B---3--:R-:W-:Y:S01]  /*100c0*/  HMMA.16816.F32 R116, R104.reuse, R120, R116 ;  /* 0x000000786874723c */ /* 0x048fe20000001874 */
[CC--:B------:R-:W-:Y:S02]  /*100d0*/  ISETP.GE.AND P6, PT, R0.reuse, R2.reuse, PT ;  /* 0x000000020000720c */ /* 0x0c0fe40003fc6270 */
[----:B------:R-:W-:Y:S02]  /*100e0*/  ISETP.GE.AND P5, PT, R0, R103, PT ;  /* 0x000000670000720c */ /* 0x000fe40003fa6270 */
[----:B------:R-:W-:Y:S02]  /*100f0*/  FSEL R127, R24, -INF , !P2 ;  /* 0xff800000187f7808 */ /* 0x000fe40005000000 */
[----:B------:R-:W-:Y:S01]  /*10100*/  FSEL R0, R26, -INF , !P0 ;  /* 0xff8000001a007808 */ /* 0x000fe20004000000 */
[----:B------:R-:W-:Y:S01]  /*10110*/  HMMA.16816.F32 R112, R104, R122, R112 ;  /* 0x0000007a6870723c */ /* 0x000fe20000001870 */
[----:B------:R-:W2:Y:S01]  /*10120*/  LDSM.16.M88.4 R104, [R140+0x3000] ;  /* 0x003000008c68783b */ /* 0x000ea20000000200 */
[----:B------:R-:W-:-:S02]  /*10130*/  ISETP.GE.AND P2, PT, R28, R2, PT ;  /* 0x000000021c00720c */ /* 0x000fc40003f46270 */
[----:B------:R-:W-:Y:S02]  /*10140*/  ISETP.GE.AND P0, PT, R28, R103, PT ;  /* 0x000000671c00720c */ /* 0x000fe40003f06270 */
[----:B------:R-:W3:Y:S01]  /*10150*/  LDSM.16.M88.4 R28, [R140+0x3800] ;  /* 0x003800008c1c783b */ /* 0x000ee20000000200 */
[----:B------:R-:W-:Y:S01]  /*10160*/  IADD3 R26, R102, 0x10, RZ ;  /* 0x00000010661a7810 */ /* 0x000fe20007ffe0ff */
[----:B------:R-:W-:-:S04]  /*10170*/  DEPBAR.LE SB0, 0x0 ;  /* 0x000080000000791a */ /* 0x000fc80000000000 */
[----:B------:R-:W-:Y:S02]  /*10180*/  FSEL R130, R27, -INF , !P1 ;  /* 0xff8000001b827808 */ /* 0x000fe40004800000 */
[----:B------:R-:W-:Y:S02]  /*10190*/  IADD3 R24, R102, 0x11, RZ ;  /* 0x0000001166187810 */ /* 0x000fe40007ffe0ff */
[----:B------:R-:W-:Y:S02]  /*101a0*/  ISETP.GE.AND P1, PT, R26, R103, PT ;  /* 0x000000671a00720c */ /* 0x000fe40003f26270 */
[----:B------:R-:W-:Y:S02]  /*101b0*/  FSEL R25, R25, -INF , !P4 ;  /* 0xff80000019197808 */ /* 0x000fe40006000000 */
[----:B------:R-:W-:Y:S02]  /*101c0*/  FSEL R132, R22, -INF , !P5 ;  /* 0xff80000016847808 */ /* 0x000fe40006800000 */
[----:B------:R-:W-:-:S02]  /*101d0*/  ISETP.GE.AND P4, PT, R26, R2, PT ;  /* 0x000000021a00720c */ /* 0x000fc40003f86270 */
[-C--:B------:R-:W-:Y:S01]  /*101e0*/  ISETP.GE.AND P5, PT, R24, R103.reuse, PT ;  /* 0x000000671800720c */ /* 0x080fe20003fa6270 */
[C---:B-1----:R-:W-:Y:S01]  /*101f0*/  HMMA.16816.F32 R16, R32.reuse, R108, R16 ;  /* 0x0000006c2010723c */ /* 0x042fe20000001810 */
[----:B------:R-:W-:Y:S02]  /*10200*/  IADD3 R22, R102, 0x18, RZ ;  /* 0x0000001866167810 */ /* 0x000fe40007ffe0ff */
[----:B------:R-:W-:Y:S02]  /*10210*/  FSEL R131, R20, -INF , !P6 ;  /* 0xff80000014837808 */ /* 0x000fe40007000000 */
[----:B------:R-:W-:Y:S02]  /*10220*/  FSEL R129, R21, -INF , !P2 ;  /* 0xff80000015817808 */ /* 0x000fe40005000000 */
[----:B------:R-:W-:Y:S01]  /*10230*/  FSEL R108, R23, -INF , !P0 ;  /* 0xff800000176c7808 */ /* 0x000fe20004000000 */
[----:B------:R-:W-:Y:S01]  /*10240*/  HMMA.16816.F32 R12, R32, R110, R12 ;  /* 0x0000006e200c723c */ /* 0x000fe2000000180c */
[----:B------:R-:W-:-:S02]  /*10250*/  ISETP.GE.AND P0, PT, R22, R103, PT ;  /* 0x000000671600720c */ /* 0x000fc40003f06270 */
[----:B------:R-:W-:Y:S02]  /*10260*/  IADD3 R20, R102, 0x19, RZ ;  /* 0x0000001966147810 */ /* 0x000fe40007ffe0ff */
[-C--:B------:R-:W-:Y:S02]  /*10270*/  ISETP.GE.AND P2, PT, R22, R2.reuse, PT ;  /* 0x000000021600720c */ /* 0x080fe40003f46270 */
[----:B------:R-:W-:Y:S01]  /*10280*/  ISETP.GE.AND P6, PT, R24, R2, PT ;  /* 0x000000021800720c */ /* 0x000fe20003fc6270 */
[C---:B--2---:R-:W-:Y:S08]  /*10290*/  HMMA.16816.F32 R8, R32.reuse, R104, R8 ;  /* 0x000000682008723c */ /* 0x044ff00000001808 */
[----:B---3--:R-:W-:Y:S01]  /*102a0*/  HMMA.16816.F32 R116, R32, R28, R116 ;  /* 0x0000001c2074723c */ /* 0x008fe20000001874 */
[----:B------:R-:W-:-:S02]  /*102b0*/  FSEL R128, R18, -INF , !P1 ;  /* 0xff80000012807808 */ /* 0x000fc40004800000 */
[----:B------:R-:W-:Y:S02]  /*102c0*/  IADD3 R18, R102, 0x20, RZ ;  /* 0x0000002066127810 */ /* 0x000fe40007ffe0ff */
[----:B------:R-:W-:Y:S02]  /*102d0*/  FSEL R125, R16, -INF , !P4 ;  /* 0xff800000107d7808 */ /* 0x000fe40006000000 */
[----:B------:R-:W-:Y:S01]  /*102e0*/  FSEL R110, R19, -INF , !P5 ;  /* 0xff800000136e7808 */ /* 0x000fe20006800000 */
[----:B------:R-:W-:Y:S01]  /*102f0*/  HMMA.16816.F32 R4, R32, R106, R4 ;  /* 0x0000006a2004723c */ /* 0x000fe20000001804 */
[----:B------:R-:W-:Y:S01]  /*10300*/  IADD3 R16, R102, 0x21, RZ ;  /* 0x0000002166107810 */ /* 0x000fe20007ffe0ff */
[----:B------:R-:W-:Y:S01]  /*10310*/  BAR.SYNC.DEFER_BLOCKING 0x0 ;  /* 0x0000000000007b1d */ /* 0x000fe20000010000 */
[----:B------:R-:W-:Y:S02]  /*10320*/  ISETP.GE.AND P5, PT, R18, R103, PT ;  /* 0x000000671200720c */ /* 0x000fe40003fa6270 */
[----:B------:R-:W-:-:S02]  /*10330*/  FSEL R126, R14, -INF , !P0 ;  /* 0xff8000000e7e7808 */ /* 0x000fc40004000000 */
[-C--:B------:R-:W-:Y:S01]  /*10340*/  ISETP.GE.AND P0, PT, R16, R103.reuse, PT ;  /* 0x000000671000720c */ /* 0x080fe20003f06270 */
[----:B------:R-:W-:Y:S01]  /*10350*/  HMMA.16816.F32 R112, R32, R30, R112 ;  /* 0x0000001e2070723c */ /* 0x000fe20000001870 */
[----:B------:R-:W-:Y:S02]  /*10360*/  FSEL R22, R10, -INF , !P5 ;  /* 0xff8000000a167808 */ /* 0x000fe40006800000 */
[----:B------:R-:W-:Y:S02]  /*10370*/  IADD3 R10, R102, 0x30, RZ ;  /* 0x00000030660a7810 */ /* 0x000fe40007ffe0ff */
[C---:B------:R-:W-:Y:S02]  /*10380*/  ISETP.GE.AND P4, PT, R20.reuse, R2, PT ;  /* 0x000000021400720c */ /* 0x040fe40003f86270 */
[----:B------:R-:W-:Y:S02]  /*10390*/  ISETP.GE.AND P1, PT, R20, R103, PT ;  /* 0x000000671400720c */ /* 0x000fe40003f26270 */
[----:B------:R-:W-:-:S02]  /*103a0*/  FSEL R20, R11, -INF , !P0 ;  /* 0xff8000000b147808 */ /* 0x000fc40004000000 */
[----:B------:R-:W-:Y:S02]  /*103b0*/  ISETP.GE.AND P0, PT, R10, R103, PT ;  /* 0x000000670a00720c */ /* 0x000fe40003f06270 */
[----:B------:R-:W-:Y:S02]  /*103c0*/  FSEL R101, R17, -INF , !P6 ;  /* 0xff80000011657808 */ /* 0x000fe40007000000 */
[----:B------:R-:W-:Y:S02]  /*103d0*/  ISETP.GE.AND P6, PT, R18, R2, PT ;  /* 0x000000021200720c */ /* 0x000fe40003fc6270 */
[----:B------:R-:W-:Y:S02]  /*103e0*/  IADD3 R14, R102, 0x28, RZ ;  /* 0x00000028660e7810 */ /* 0x000fe40007ffe0ff */
[----:B------:R-:W-:Y:S02]  /*103f0*/  FSEL R104, R118, -INF , !P0 ;  /* 0xff80000076687808 */ /* 0x000fe40004000000 */
[----:B------:R-:W-:-:S02]  /*10400*/  FSEL R111, R12, -INF , !P2 ;  /* 0xff8000000c6f7808 */ /* 0x000fc40005000000 */
[----:B------:R-:W-:Y:S02]  /*10410*/  FSEL R124, R15, -INF , !P1 ;  /* 0xff8000000f7c7808 */ /* 0x000fe40004800000 */
[----:B------:R-:W-:Y:S02]  /*10420*/  ISETP.GT.AND P0, PT, R164, R155, PT ;  /* 0x0000009ba400720c */ /* 0x000fe40003f04270 */
[-C--:B------:R-:W-:Y:S02]  /*10430*/  ISETP.GE.AND P2, PT, R16, R2.reuse, PT ;  /* 0x000000021000720c */ /* 0x080fe40003f46270 */
[----:B------:R-:W-:Y:S02]  /*10440*/  ISETP.GE.AND P1, PT, R14, R2, PT ;  /* 0x000000020e00720c */ /* 0x000fe40003f26270 */
[----:B------:R-:W-:Y:S02]  /*10450*/  FSEL R21, R8, -INF , !P6 ;  /* 0xff80000008157808 */ /* 0x000fe40007000000 */
[----:B------:R-:W-:-:S02]  /*10460*/  IADD3 R12, R102, 0x29, RZ ;  /* 0x00000029660c7810 */ /* 0x000fc40007ffe0ff */
[----:B------:R-:W-:Y:S02]  /*10470*/  IADD3 R8, R102, 0x31, RZ ;  /* 0x0000003166087810 */ /* 0x000fe40007ffe0ff */
[----:B------:R-:W-:Y:S02]  /*10480*/  FSEL R109, R13, -INF , !P4 ;  /* 0xff8000000d6d7808 */ /* 0x000fe40006000000 */
[----:B------:R-:W-:Y:S02]  /*10490*/  FSEL R23, R9, -INF , !P2 ;  /* 0xff80000009177808 */ /* 0x000fe40005000000 */
[----:B------:R-:W-:Y:S02]  /*104a0*/  FSEL R123, R4, -INF , !P1 ;  /* 0xff800000047b7808 */ /* 0x000fe40004800000 */
[----:B------:R-:W-:Y:S02]  /*104b0*/  ISETP.GE.AND P4, PT, R14, R103, PT ;  /* 0x000000670e00720c */ /* 0x000fe40003f86270 */
[----:B------:R-:W-:-:S02]  /*104c0*/  ISETP.GE.AND P6, PT, R12, R2, PT ;  /* 0x000000020c00720c */ /* 0x000fc40003fc6270 */
[----:B------:R-:W-:Y:S02]  /*104d0*/  ISETP.GE.AND P5, PT, R12, R103, PT ;  /* 0x000000670c00720c */ /* 0x000fe40003fa6270 */
        /* <DEDUP_REMOVED lines=79> */
.L_x_7622:
[----:B------:R-:W-:-:S05]  /*109d0*/  IMAD.MOV.U32 R6, RZ, RZ, c[0x0][0x198] ;  /* 0x00006600ff067624 */ /* 0x000fca00078e00ff */
[----:B------:R-:W-:-:S04]  /*109e0*/  LEA R6, -R6, RZ, 0x6 ;  /* 0x000000ff06067211 */ /* 0x000fc800078e31ff */
[----:B------:R-:W-:Y:S02]  /*109f0*/  SHF.R.S32.HI R2, RZ, 0x1f, R6 ;  /* 0x0000001fff027819 */ /* 0x000fe40000011406 */
.L_x_7623:
        /* <DEDUP_REMOVED lines=24> */
.L_x_7621:
        /* <DEDUP_REMOVED lines=61> */
[----:B------:R-:W-:Y:S01]  /*10f50*/  FFMA.FTZ R31, R108, c[0x0][0x23c], -R35 ;  /* 0x00008f006c1f7a23 */ /* 0x000fe20000010823 */
[----:B------:R-:W1:Y:S01]  /*10f60*/  MUFU.EX2 R28, R28 ;  /* 0x0000001c001c7308 */ /* 0x000e620000000800 */
[----:B------:R-:W-:Y:S02]  /*10f70*/  FMUL.FTZ R32, R4, c[0x0][0x23c] ;  /* 0x00008f0004207a20 */ /* 0x000fe40000410000 */
[----:B------:R-:W-:Y:S02]  /*10f80*/  FMUL.FTZ R3, R6, c[0x0][0x23c] ;  /* 0x00008f0006037a20 */ /* 0x000fe40000410000 */
[--C-:B------:R-:W-:Y:S02]  /*10f90*/  FFMA.FTZ R103, R111, c[0x0][0x23c], -R106.reuse ;  /* 0x00008f006f677a23 */ /* 0x100fe4000001086a */
        /* <DEDUP_REMOVED lines=25> */
[--C-:B------:R-:W-:Y:S02]  /*11130*/  FFMA.FTZ R105, R105, c[0x0][0x23c], -R106.reuse ;  /* 0x00008f0069697a23 */ /* 0x100fe4000001086a */
[----:B------:R-:W-:Y:S01]  /*11140*/  FFMA.FTZ R106, R113, c[0x0][0x23c], -R106 ;  /* 0x00008f00716a7a23 */ /* 0x000fe2000001086a */
[----:B------:R-:W2:Y:S01]  /*11150*/  MUFU.EX2 R31, R31 ;  /* 0x0000001f001f7308 */ /* 0x000ea20000000800 */
[----:B-1----:R-:W-:Y:S01]  /*11160*/  F2FP.PACK_AB R5, R2, R24 ;  /* 0x000000180205723e */ /* 0x002fe200000000ff */
[----:B------:R-:W-:-:S02]  /*11170*/  FFMA.FTZ R104, R104, c[0x0][0x23c], -R35 ;  /* 0x00008f0068687a23 */ /* 0x000fc40000010823 */
[--C-:B------:R-:W-:Y:S02]  /*11180*/  FFMA.FTZ R113, R102, c[0x0][0x23c], -R35.reuse ;  /* 0x00008f0066717a23 */ /* 0x100fe40000010823 */
[--C-:B------:R-:W-:Y:S02]  /*11190*/  FFMA.FTZ R34, R34, c[0x0][0x23c], -R35.reuse ;  /* 0x00008f0022227a23 */ /* 0x100fe40000010823 */
[----:B------:R-:W1:Y:S01]  /*111a0*/  MUFU.EX2 R32, R32 ;  /* 0x0000002000207308 */ /* 0x000e620000000800 */
[----:B------:R-:W-:-:S07]  /*111b0*/  FFMA.FTZ R33, R33, c[0x0][0x23c], -R35 ;  /* 0x00008f0021217a23 */ /* 0x000fce0000010823 */
        /* <DEDUP_REMOVED lines=126> */
[----:B-----5:R-:W-:Y:S01]  /*119a0*/  HMMA.16816.F32 R96, R4, R16, R96 ;  /* 0x000000100460723c */ /* 0x020fe20000001860 */
[----:B------:R-:W-:Y:S01]  /*119b0*/  FADD.FTZ R3, R103, R0 ;  /* 0x0000000067037221 */ /* 0x000fe20000010000 */
[----:B------:R-:W-:Y:S03]  /*119c0*/  MUFU.EX2 R106, R106 ;  /* 0x0000006a006a7308 */ /* 0x000fe60000000800 */
[----:B------:R-:W-:-:S03]  /*119d0*/  FADD.FTZ R3, R108, R3 ;  /* 0x000000036c037221 */ /* 0x000fc60000010000 */
        /* <DEDUP_REMOVED lines=32> */
[----:B------:R-:W-:Y:S02]  /*11be0*/  F2FP.PACK_AB R7, R123, R122 ;  /* 0x0000007a7b07723e */ /* 0x000fe400000000ff */
[----:B------:R-:W-:Y:S01]  /*11bf0*/  MOV R3, R29 ;  /* 0x0000001d00037202 */ /* 0x000fe20000000f00 */
[----:B------:R-:W-:-:S04]  /*11c00*/  FADD.FTZ R0, R116, R115 ;  /* 0x0000007374007221 */ /* 0x000fc80000010000 */
        /* <DEDUP_REMOVED lines=27> */
[----:B--2---:R-:W-:-:S02]  /*11dc0*/  F2FP.PACK_AB R5, R113, R104 ;  /* 0x000000687105723e */ /* 0x004fc400000000ff */
[----:B------:R-:W-:Y:S01]  /*11dd0*/  F2FP.PACK_AB R6, R106, R105 ;  /* 0x000000696a06723e */ /* 0x000fe200000000ff */
[----:B------:R-:W-:Y:S01]  /*11de0*/  FADD.FTZ R120, R120, R107 ;  /* 0x0000006b78787221 */ /* 0x000fe20000010000 */
[----:B---3--:R-:W-:-:S03]  /*11df0*/  F2FP.PACK_AB R7, R33, R34 ;  /* 0x000000222107723e */ /* 0x008fc600000000ff */
[----:B------:R-:W-:-:S04]  /*11e00*/  FADD.FTZ R105, R105, R120 ;  /* 0x0000007869697221 */ /* 0x000fc80000010000 */
[----:B------:R-:W-:Y:S01]  /*11e10*/  HMMA.16816.F32 R96, R4, R20, R96 ;  /* 0x000000140460723c */ /* 0x000fe20000001860 */
[----:B------:R-:W-:-:S07]  /*11e20*/  FADD.FTZ R171, R106, R105 ;  /* 0x000000696aab7221 */ /* 0x000fce0000010000 */
[C---:B------:R-:W-:Y:S01]  /*11e30*/  HMMA.16816.F32 R36, R4.reuse, R22, R36 ;  /* 0x000000160424723c */ /* 0x040fe20000001824 */
[----:B------:R-:W2:Y:S07]  /*11e40*/  LDSM.16.MT88.4 R20, [R148+0xb800] ;  /* 0x00b800009414783b */ /* 0x000eae0000004200 */
[C---:B-1----:R-:W-:Y:S08]  /*11e50*/  HMMA.16816.F32 R40, R4.reuse, R16, R40 ;  /* 0x000000100428723c */ /* 0x042ff00000001828 */
[C---:B----4-:R-:W-:Y:S08]  /*11e60*/  HMMA.16816.F32 R48, R4.reuse, R8, R48 ;  /* 0x000000080430723c */ /* 0x050ff00000001830 */
[C---:B------:R-:W-:Y:S01]  /*11e70*/  HMMA.16816.F32 R52, R4.reuse, R10, R52 ;  /* 0x0000000a0434723c */ /* 0x040fe20000001834 */
[----:B------:R-:W1:Y:S07]  /*11e80*/  LDSM.16.MT88.4 R8, [R145+0xb800] ;  /* 0x00b800009108783b */ /* 0x000e6e0000004200 */
[C---:B------:R-:W-:Y:S01]  /*11e90*/  HMMA.16816.F32 R44, R4.reuse, R18, R44 ;  /* 0x00000012042c723c */ /* 0x040fe2000000182c */
[----:B------:R-:W3:Y:S07]  /*11ea0*/  LDSM.16.MT88.4 R16, [R146+0xb800] ;  /* 0x00b800009210783b */ /* 0x000eee0000004200 */
[C---:B------:R-:W-:Y:S08]  /*11eb0*/  HMMA.16816.F32 R56, R4.reuse, R12, R56 ;  /* 0x0000000c0438723c */ /* 0x040ff00000001838 */
[C---:B------:R-:W-:Y:S01]  /*11ec0*/  HMMA.16816.F32 R60, R4.reuse, R14, R60 ;  /* 0x0000000e043c723c */ /* 0x040fe2000000183c */
[----:B------:R-:W4:Y:S07]  /*11ed0*/  LDSM.16.MT88.4 R12, [R144+0xb800] ;  /* 0x00b80000900c783b */ /* 0x000f2e0000004200 */
[C---:B--2---:R-:W-:Y:S08]  /*11ee0*/  HMMA.16816.F32 R64, R4.reuse, R20, R64 ;  /* 0x000000140440723c */ /* 0x044ff00000001840 */
[C---:B------:R-:W-:Y:S08]  /*11ef0*/  HMMA.16816.F32 R68, R4.reuse, R22, R68 ;  /* 0x000000160444723c */ /* 0x040ff00000001844 */
[C---:B-1----:R-:W-:Y:S07]  /*11f00*/  HMMA.16816.F32 R76, R4.reuse, R8, R76 ;  /* 0x00000008044c723c */ /* 0x042fee000000184c */
        /* <DEDUP_REMOVED lines=10> */
[----:B----4-:R-:W-:Y:S03]  /*11fb0*/  HMMA.16816.F32 R88, R4, R12, R88 ;  /* 0x0000000c0458723c */ /* 0x010fe60000001858 */
[----:B------:R-:W-:-:S04]  /*11fc0*/  FADD.FTZ R113, R113, R104 ;  /* 0x0000006871717221 */ /* 0x000fc80000010000 */
[----:B------:R-:W-:Y:S01]  /*11fd0*/  FADD.FTZ R34, R34, R113 ;  /* 0x0000007122227221 */ /* 0x000fe20000010000 */
[----:B------:R-:W-:Y:S03]  /*11fe0*/  HMMA.16816.F32 R84, R4, R14, R84 ;  /* 0x0000000e0454723c */ /* 0x000fe60000001854 */
[----:B------:R-:W-:Y:S11]  /*11ff0*/  FADD.FTZ R169, R33, R34 ;  /* 0x0000002221a97221 */ /* 0x000ff60000010000 */
[----:B------:R-:W-:Y:S05]  /*12000*/  @!UPT UIADD3 URZ, URZ, URZ, URZ ;  /* 0x0000003f3f3ff290 */ /* 0x000fea000fffe03f */
.L_x_7618:
[----:B------:R-:W-:Y:S05]  /*12010*/  @!P0 BRA `(.L_x_7624) ;  /* 0x000026d000008947 */ /* 0x000fea0003800000 */
[----:B------:R-:W-:Y:S01]  /*12020*/  ULDC.64 UR4, c[0x0][0x1a0] ;  /* 0x0000680000047ab9 */ /* 0x000fe20000000a00 */
[----:B------:R-:W-:Y:S01]  /*12030*/  IMAD.MOV.U32 R0, RZ, RZ, R3 ;  /* 0x000000ffff007224 */ /* 0x000fe200078e0003 */
[----:B------:R-:W-:Y:S01]  /*12040*/  ULEA UR9, -UR4, URZ, 0x6 ;  /* 0x0000003f04097291 */ /* 0x000fe2000f8e313f */
[----:B------:R-:W-:Y:S01]  /*12050*/  IMAD.MOV.U32 R101, RZ, RZ, R100 ;  /* 0x000000ffff657224 */ /* 0x000fe200078e0064 */
[----:B------:R-:W-:Y:S02]  /*12060*/  UMOV UR8, 0x5 ;  /* 0x0000000500087882 */ /* 0x000fe40000000000 */
[----:B------:R-:W-:-:S02]  /*12070*/  USHF.R.S32.HI UR13, URZ, 0x1f, UR9 ;  /* 0x0000001f3f0d7899 */ /* 0x000fc40008011409 */
[----:B------:R-:W-:Y:S01]  /*12080*/  USHF.L.U64.HI UR10, UR4, UR8, UR5 ;  /* 0x00000008040a7299 */ /* 0x000fe20008010205 */
[----:B------:R-:W-:Y:S01]  /*12090*/  MOV R172, UR9 ;  /* 0x0000000900ac7c02 */ /* 0x000fe20008000f00 */
[----:B------:R-:W-:Y:S02]  /*120a0*/  USHF.L.U32 UR11, UR4, 0x5, URZ ;  /* 0x00000005040b7899 */ /* 0x000fe4000800063f */
[----:B------:R-:W-:Y:S01]  /*120b0*/  MOV R170, UR13 ;  /* 0x0000000d00aa7c02 */ /* 0x000fe20008000f00 */
[----:B------:R-:W-:Y:S02]  /*120c0*/  ULDC.64 UR4, c[0x0][0x198] ;  /* 0x0000660000047ab9 */ /* 0x000fe40000000a00 */
[----:B------:R-:W-:Y:S02]  /*120d0*/  ULEA UR12, -UR4, URZ, 0x6 ;  /* 0x0000003f040c7291 */ /* 0x000fe4000f8e313f */
[----:B------:R-:W-:Y:S02]  /*120e0*/  USHF.L.U64.HI UR5, UR4, UR8, UR5 ;  /* 0x0000000804057299 */ /* 0x000fe40008010205 */
[----:B------:R-:W-:-:S02]  /*120f0*/  USHF.L.U32 UR4, UR4, 0x5, URZ ;  /* 0x0000000504047899 */ /* 0x000fc4000800063f */
[----:B------:R-:W-:Y:S02]  /*12100*/  USHF.R.S32.HI UR8, URZ, 0x1f, UR12 ;  /* 0x0000001f3f087899 */ /* 0x000fe4000801140c */
.L_x_7628:
        /* <DEDUP_REMOVED lines=65> */
.L_x_7625:
        /* <DEDUP_REMOVED lines=38> */
[----:B------:R-:W-:Y:S07]  /*12780*/  LDSM.16.M88.4 R116, [R147+0x4000] ;  /* 0x004000009374783b */ /* 0x000fee0000000200 */
        /* <DEDUP_REMOVED lines=153> */
.L_x_7627:
        /* <DEDUP_REMOVED lines=21> */
.L_x_7626:
        /* <DEDUP_REMOVED lines=236> */
[C---:B--2---:R-:W-:Y:S04]  /*14130*/  FADD.FTZ R0, R113.reuse, R0 ;  /* 0x0000000071007221 */ /* 0x044fe80000010000 */
[C---:B-1----:R-:W-:Y:S08]  /*14140*/  HMMA.16816.F32 R72, R88.reuse, R104, R72 ;  /* 0x000000685848723c */ /* 0x042ff00000001848 */
[C---:B------:R-:W-:Y:S01]  /*14150*/  HMMA.16816.F32 R12, R88.reuse, R106, R12 ;  /* 0x0000006a580c723c */ /* 0x040fe2000000180c */
[----:B------:R-:W1:Y:S07]  /*14160*/  LDSM.16.MT88.4 R104, [R144+0x9000] ;  /* 0x009000009068783b */ /* 0x000e6e0000004200 */
[C---:B-----5:R-:W-:Y:S07]  /*14170*/  HMMA.16816.F32 R76, R88.reuse, R20, R76 ;  /* 0x00000014584c723c */ /* 0x060fee000000184c */
[----:B------:R-:W-:Y:S01]  /*14180*/  F2FP.PACK_AB R20, R130, R129 ;  /* 0x000000818214723e */ /* 0x000fe200000000ff */
[C---:B------:R-:W-:Y:S04]  /*14190*/  HMMA.16816.F32 R80, R88.reuse, R22, R80 ;  /* 0x000000165850723c */ /* 0x040fe80000001850 */
[----:B------:R-:W-:Y:S01]  /*141a0*/  F2FP.PACK_AB R21, R113, R112 ;  /* 0x000000707115723e */ /* 0x000fe200000000ff */
[----:B------:R-:W-:Y:S02]  /*141b0*/  FADD.FTZ R129, R129, R126 ;  /* 0x0000007e81817221 */ /* 0x000fe40000010000 */
[----:B----4-:R-:W-:Y:S01]  /*141c0*/  F2FP.PACK_AB R22, R115, R114 ;  /* 0x000000727316723e */ /* 0x010fe200000000ff */
[C---:B------:R-:W-:Y:S04]  /*141d0*/  HMMA.16816.F32 R16, R88.reuse, R92, R16 ;  /* 0x0000005c5810723c */ /* 0x040fe80000001810 */
[----:B------:R-:W-:Y:S01]  /*141e0*/  F2FP.PACK_AB R23, R132, R131 ;  /* 0x000000838417723e */ /* 0x000fe200000000ff */
[----:B------:R-:W-:Y:S03]  /*141f0*/  FADD.FTZ R5, R130, R129 ;  /* 0x0000008182057221 */ /* 0x000fe60000010000 */
[----:B------:R-:W-:Y:S01]  /*14200*/  HMMA.16816.F32 R84, R88, R94, R84 ;  /* 0x0000005e5854723c */ /* 0x000fe20000001854 */
[----:B------:R-:W2:Y:S03]  /*14210*/  LDSM.16.MT88.4 R88, [R148+0xb000] ;  /* 0x00b000009458783b */ /* 0x000ea60000004200 */
[----:B------:R-:W-:Y:S02]  /*14220*/  FADD.FTZ R114, R114, R5 ;  /* 0x0000000572727221 */ /* 0x000fe40000010000 */
[----:B------:R-:W-:Y:S01]  /*14230*/  FADD.FTZ R5, R131, R0 ;  /* 0x0000000083057221 */ /* 0x000fe20000010000 */
[----:B------:R-:W-:Y:S01]  /*14240*/  MOV R0, R3 ;  /* 0x0000000300007202 */ /* 0x000fe20000000f00 */
[C---:B---3--:R-:W-:Y:S01]  /*14250*/  HMMA.16816.F32 R8, R20.reuse, R96, R8 ;  /* 0x000000601408723c */ /* 0x048fe20000001808 */
[----:B------:R-:W3:Y:S04]  /*14260*/  LDSM.16.MT88.4 R92, [R146+0xb000] ;  /* 0x00b00000925c783b */ /* 0x000ee80000004200 */
[----:B------:R-:W-:Y:S02]  /*14270*/  FADD.FTZ R115, R115, R114 ;  /* 0x0000007273737221 */ /* 0x000fe40000010000 */
[----:B------:R-:W-:Y:S01]  /*14280*/  FFMA.FTZ R96, R31, c[0x0][0x23c], -R119 ;  /* 0x00008f001f607a23 */ /* 0x000fe20000010877 */
[C---:B------:R-:W-:Y:S04]  /*14290*/  HMMA.16816.F32 R36, R20.reuse, R98, R36 ;  /* 0x000000621424723c */ /* 0x040fe80000001824 */
[----:B------:R-:W-:Y:S04]  /*142a0*/  FADD.FTZ R5, R132, R5 ;  /* 0x0000000584057221 */ /* 0x000fe80000010000 */
        /* <DEDUP_REMOVED lines=68> */
.L_x_7624:
[----:B------:R-:W1:Y:S01]  /*146f0*/  SHFL.BFLY PT, R0, R171, 0x2, 0x1f ;  /* 0x0c401f00ab007f89 */ /* 0x000e6200000e0000 */
[----:B------:R-:W-:Y:S01]  /*14700*/  MOV R8, 0x3f800000 ;  /* 0x3f80000000087802 */ /* 0x000fe20000000f00 */
[----:B------:R-:W-:Y:S02]  /*14710*/  BSSY B0, `(.L_x_7629) ;  /* 0x00000d5000007945 */ /* 0x000fe40003800000 */
[----:B------:R-:W2:Y:S04]  /*14720*/  SHFL.BFLY PT, R2, R169, 0x2, 0x1f ;  /* 0x0c401f00a9027f89 */ /* 0x000ea800000e0000 */
[----:B------:R-:W3:Y:S04]  /*14730*/  S2R R15, SR_TID.X ;  /* 0x00000000000f7919 */ /* 0x000ee80000002100 */
[----:B------:R-:W-:Y:S01]  /*14740*/  BAR.SYNC.DEFER_BLOCKING 0x0 ;  /* 0x0000000000007b1d */ /* 0x000fe20000010000 */
[----:B-1----:R-:W-:-:S02]  /*14750*/  FADD.FTZ R0, R0, R171 ;  /* 0x000000ab00007221 */ /* 0x002fc40000010000 */
[----:B--2---:R-:W-:-:S03]  /*14760*/  FADD.FTZ R7, R2, R169 ;  /* 0x000000a902077221 */ /* 0x004fc60000010000 */
[----:B------:R-:W1:Y:S04]  /*14770*/  SHFL.BFLY PT, R5, R0, 0x1, 0x1f ;  /* 0x0c201f0000057f89 */ /* 0x000e6800000e0000 */
[----:B------:R-:W2:Y:S04]  /*14780*/  S2R R2, SR_TID.X ;  /* 0x0000000000027919 */ /* 0x000ea80000002100 */
[----:B------:R-:W4:Y:S01]  /*14790*/  SHFL.BFLY PT, R4, R7, 0x1, 0x1f ;  /* 0x0c201f0007047f89 */ /* 0x000f2200000e0000 */
[----:B-1----:R-:W-:Y:S01]  /*147a0*/  FADD.FTZ R5, R0, R5 ;  /* 0x0000000500057221 */ /* 0x002fe20000010000 */
[----:B---3--:R-:W-:-:S02]  /*147b0*/  SHF.R.S32.HI R0, RZ, 0x1f, R15 ;  /* 0x0000001fff007819 */ /* 0x008fc4000001140f */
[----:B--2---:R-:W-:Y:S02]  /*147c0*/  SHF.R.S32.HI R11, RZ, 0x1f, R2 ;  /* 0x0000001fff0b7819 */ /* 0x004fe40000011402 */
[----:B------:R-:W-:Y:S02]  /*147d0*/  LEA.HI R9, R0, R15, RZ, 0x4 ;  /* 0x0000000f00097211 */ /* 0x000fe400078f20ff */
[----:B------:R-:W-:Y:S01]  /*147e0*/  LEA.HI R10, R11, R2, RZ, 0x2 ;  /* 0x000000020b0a7211 */ /* 0x000fe200078f10ff */
[----:B----4-:R-:W-:Y:S01]  /*147f0*/  FADD.FTZ R4, R7, R4 ;  /* 0x0000000407047221 */ /* 0x010fe20000010000 */
[----:B------:R-:W-:Y:S02]  /*14800*/  LOP3.LUT R0, R9, 0xfffffff0, RZ, 0xc0, !PT ;  /* 0xfffffff009007812 */ /* 0x000fe400078ec0ff */
[--C-:B------:R-:W-:Y:S02]  /*14810*/  SHF.R.S32.HI R13, RZ, 0x2, R10.reuse ;  /* 0x00000002ff0d7819 */ /* 0x100fe4000001140a */
[----:B------:R-:W-:-:S02]  /*14820*/  SHF.R.S32.HI R6, RZ, 0x1f, R10 ;  /* 0x0000001fff067819 */ /* 0x000fc4000001140a */
[----:B------:R-:W-:Y:S02]  /*14830*/  FSETP.NE.FTZ.AND P4, PT, R5, RZ, PT ;  /* 0x000000ff0500720b */ /* 0x000fe40003f95000 */
[----:B------:R-:W-:Y:S02]  /*14840*/  FSETP.NE.FTZ.AND P3, PT, R4, RZ, PT ;  /* 0x000000ff0400720b */ /* 0x000fe40003f75000 */
[----:B------:R-:W-:Y:S02]  /*14850*/  LEA.HI R6, R6, R13, RZ, 0x3 ;  /* 0x0000000d06067211 */ /* 0x000fe400078f18ff */
[----:B------:R-:W-:Y:S02]  /*14860*/  IADD3 R0, -R0, R15, RZ ;  /* 0x0000000f00007210 */ /* 0x000fe40007ffe1ff */
[----:B------:R-:W-:Y:S02]  /*14870*/  LOP3.LUT R6, R6, 0xfffffff8, RZ, 0xc0, !PT ;  /* 0xfffffff806067812 */ /* 0x000fe400078ec0ff */
[----:B------:R-:W-:-:S02]  /*14880*/  LEA.HI R11, R11, R2, RZ, 0x5 ;  /* 0x000000020b0b7211 */ /* 0x000fc400078f28ff */
[----:B------:R-:W-:Y:S01]  /*14890*/  LOP3.LUT R15, R10, 0x1ffffffc, RZ, 0xc0, !PT ;  /* 0x1ffffffc0a0f7812 */ /* 0x000fe200078ec0ff */
[----:B------:R-:W1:Y:S01]  /*148a0*/  @P4 MUFU.RCP R8, R5 ;  /* 0x0000000500084308 */ /* 0x000e620000001000 */
[----:B------:R-:W-:Y:S02]  /*148b0*/  MOV R7, 0x3f800000 ;  /* 0x3f80000000077802 */ /* 0x000fe40000000f00 */
[----:B------:R-:W-:Y:S02]  /*148c0*/  IADD3 R6, R13, -R6, RZ ;  /* 0x800000060d067210 */ /* 0x000fe40007ffe0ff */
[----:B------:R-:W-:Y:S02]  /*148d0*/  SHF.R.S32.HI R10, RZ, 0x5, R11 ;  /* 0x00000005ff0a7819 */ /* 0x000fe4000001140b */
[----:B------:R-:W-:Y:S01]  /*148e0*/  IADD3 R15, -R15, R2, RZ ;  /* 0x000000020f0f7210 */ /* 0x000fe20007ffe1ff */
[----:B------:R-:W2:Y:S01]  /*148f0*/  @P3 MUFU.RCP R7, R4 ;  /* 0x0000000400073308 */ /* 0x000ea20000001000 */
[----:B------:R-:W-:-:S02]  /*14900*/  SHF.R.S32.HI R9, RZ, 0x4, R9 ;  /* 0x00000004ff097819 */ /* 0x000fc40000011409 */
[----:B------:R-:W-:Y:S02]  /*14910*/  LOP3.LUT R14, R6, 0x1, RZ, 0xc0, !PT ;  /* 0x00000001060e7812 */ /* 0x000fe400078ec0ff */
[----:B------:R-:W-:Y:S02]  /*14920*/  LEA R12, R10, R15, 0x9 ;  /* 0x0000000f0a0c7211 */ /* 0x000fe400078e48ff */
[----:B------:R-:W-:Y:S01]  /*14930*/  SHF.L.U32 R13, R9, 0x6, RZ ;  /* 0x00000006090d7819 */ /* 0x000fe200000006ff */
[----:B-1----:R-:W-:Y:S01]  /*14940*/  FMUL.FTZ R96, R8, R96 ;  /* 0x0000006008607220 */ /* 0x002fe20000410000 */
[----:B------:R-:W-:Y:S01]  /*14950*/  LEA.HI R15, R0, R0, RZ, 0x1 ;  /* 0x00000000000f7211 */ /* 0x000fe200078f08ff */
[----:B------:R-:W-:Y:S01]  /*14960*/  FMUL.FTZ R97, R8, R97 ;  /* 0x0000006108617220 */ /* 0x000fe20000410000 */
[----:B------:R-:W-:Y:S01]  /*14970*/  SHF.L.U32 R17, R6, 0x6, RZ ;  /* 0x0000000606117819 */ /* 0x000fe200000006ff */
[----:B------:R-:W-:Y:S01]  /*14980*/  FMUL.FTZ R36, R8, R36 ;  /* 0x0000002408247220 */ /* 0x000fe20000410000 */
[----:B------:R-:W-:Y:S01]  /*14990*/  ISETP.NE.U32.AND P0, PT, R14, 0x1, PT ;  /* 0x000000010e00780c */ /* 0x000fe20003f05070 */
[C---:B------:R-:W-:Y:S01]  /*149a0*/  FMUL.FTZ R37, R8.reuse, R37 ;  /* 0x0000002508257220 */ /* 0x040fe20000410000 */
[----:B------:R-:W-:Y:S01]  /*149b0*/  LOP3.LUT R13, R13, 0x1c0, RZ, 0xc0, !PT ;  /* 0x000001c00d0d7812 */ /* 0x000fe200078ec0ff */
[----:B--2---:R-:W-:Y:S01]  /*149c0*/  FMUL.FTZ R99, R7, R99 ;  /* 0x0000006307637220 */ /* 0x004fe20000410000 */
[----:B------:R-:W-:Y:S01]  /*149d0*/  SHF.L.U32 R14, R15, 0x2, RZ ;  /* 0x000000020f0e7819 */ /* 0x000fe200000006ff */
[----:B------:R-:W-:Y:S01]  /*149e0*/  FMUL.FTZ R98, R7, R98 ;  /* 0x0000006207627220 */ /* 0x000fe20000410000 */
[----:B------:R-:W-:Y:S01]  /*149f0*/  LOP3.LUT R17, R17, 0x1c0, RZ, 0xc0, !PT ;  /* 0x000001c011117812 */ /* 0x000fe200078ec0ff */
[----:B------:R-:W-:Y:S01]  /*14a00*/  FMUL.FTZ R39, R7, R39 ;  /* 0x0000002707277220 */ /* 0x000fe20000410000 */
[----:B------:R-:W-:Y:S01]  /*14a10*/  LOP3.LUT R14, R13, 0x38, R14, 0xf8, !PT ;  /* 0x000000380d0e7812 */ /* 0x000fe200078ef80e */
        /* <DEDUP_REMOVED lines=114> */
[----:B------:R4:W-:Y:S04]  /*15140*/  STS.64 [R17+0x4800], R78 ;  /* 0x0048004e11007388 */ /* 0x0009e80000000a00 */
[----:B------:R-:W-:Y:S04]  /*15150*/  STS.64 [R18+0x4000], R80 ;  /* 0x0040005012007388 */ /* 0x000fe80000000a00 */
[----:B------:R-:W-:Y:S01]  /*15160*/  STS.64 [R18+0x4800], R82 ;  /* 0x0048005212007388 */ /* 0x000fe20000000a00 */
[----:B--2---:R-:W-:-:S03]  /*15170*/  IMAD R8, R8, c[0x0][0x210], R157 ;  /* 0x0000840008087a24 */ /* 0x004fc600078e029d */
[----:B------:R-:W2:Y:S04]  /*15180*/  S2R R7, SR_CTAID.X ;  /* 0x0000000000077919 */ /* 0x000ea80000002500 */
[----:B------:R-:W-:Y:S04]  /*15190*/  STS.64 [R19+0x4000], R88 ;  /* 0x0040005813007388 */ /* 0x000fe80000000a00 */
[----:B------:R-:W-:Y:S01]  /*151a0*/  STS.64 [R19+0x4800], R90 ;  /* 0x0048005a13007388 */ /* 0x000fe20000000a00 */
[----:B---3--:R-:W-:-:S03]  /*151b0*/  IADD3 R77, -R157, RZ, RZ ;  /* 0x000000ff9d4d7210 */ /* 0x008fc60007ffe1ff */
[----:B------:R-:W-:Y:S01]  /*151c0*/  STS.64 [R16+0x4000], R84 ;  /* 0x0040005410007388 */ /* 0x000fe20000000a00 */
[----:B----4-:R-:W-:-:S03]  /*151d0*/  SHF.R.S32.HI R79, RZ, 0x1f, R10 ;  /* 0x0000001fff4f7819 */ /* 0x010fc6000001140a */
[----:B------:R-:W-:Y:S01]  /*151e0*/  STS.64 [R16+0x4800], R86 ;  /* 0x0048005610007388 */ /* 0x000fe20000000a00 */
[----:B-1----:R-:W-:Y:S01]  /*151f0*/  IMAD R77, R77, c[0x0][0x1c0], R96 ;  /* 0x000070004d4d7a24 */ /* 0x002fe200078e0260 */
[----:B------:R-:W-:Y:S02]  /*15200*/  LEA.HI R79, R79, R10, RZ, 0x2 ;  /* 0x0000000a4f4f7211 */ /* 0x000fe400078f10ff */
[----:B------:R-:W-:Y:S01]  /*15210*/  BAR.SYNC.DEFER_BLOCKING 0x0 ;  /* 0x0000000000007b1d */ /* 0x000fe20000010000 */
[----:B------:R-:W-:Y:S01]  /*15220*/  IMAD R8, R8, c[0x0][0x1c0], R77 ;  /* 0x0000700008087a24 */ /* 0x000fe200078e024d */
[----:B------:R-:W-:Y:S02]  /*15230*/  LOP3.LUT R79, R79, 0xffffffc, RZ, 0xc0, !PT ;  /* 0x0ffffffc4f4f7812 */ /* 0x000fe400078ec0ff */
[----:B--2---:R-:W-:Y:S02]  /*15240*/  SHF.L.U32 R11, R7, 0x6, RZ ;  /* 0x00000006070b7819 */ /* 0x004fe400000006ff */
[----:B------:R-:W-:-:S03]  /*15250*/  IADD3 R79, R10, -R79, RZ ;  /* 0x8000004f0a4f7210 */ /* 0x000fc60007ffe0ff */
[----:B------:R-:W-:Y:S01]  /*15260*/  IMAD R8, R8, c[0x0][0x214], R11 ;  /* 0x0000850008087a24 */ /* 0x000fe200078e020b */
        /* <DEDUP_REMOVED lines=31> */
.L_x_7630:
[----:B--234-:R-:W-:Y:S05]  /*15460*/  BSYNC B0 ;  /* 0x0000000000007941 */ /* 0x01cfea0003800000 */
.L_x_7629:
[----:B------:R-:W-:Y:S01]  /*15470*/  IMAD.SHL.U32 R10, R0, 0x4, RZ ;  /* 0x00000004000a7824 */ /* 0x000fe200078e00ff */
[----:B------:R-:W-:Y:S01]  /*15480*/  IADD3 R5, R9, 0x8, RZ ;  /* 0x0000000809057810 */ /* 0x000fe20007ffe0ff */
[----:B------:R-:W-:Y:S01]  /*15490*/  IMAD R156, R7, -0x40, R156 ;  /* 0xffffffc0079c7824 */ /* 0x000fe200078e029c */
[----:B------:R-:W-:Y:S01]  /*154a0*/  IADD3 R3, R9, 0x10, RZ ;  /* 0x0000001009037810 */ /* 0x000fe20007ffe0ff */
[----:B------:R-:W-:Y:S01]  /*154b0*/  IMAD R8, R8, c[0x0][0x22c], RZ ;  /* 0x00008b0008087a24 */ /* 0x000fe200078e02ff */
        /* <DEDUP_REMOVED lines=38> */
.L_x_7631:
        /* <DEDUP_REMOVED lines=14> */
.L_x_8284:


//--------------------- .text._ZN5flash24flash_fwd_splitkv_kernelI23Flash_fwd_kernel_traitsILi128ELi64ELi64ELi4ELb0ELb0EN7cutlass6half_tE19Flash_kernel_traitsILi128ELi64ELi64ELi4ES3_EELb1ELb0ELb0ELb0ELb1ELb1ELb1ELb1EEEvNS_16Flash_fwd_paramsE --------------------------
	.section	.text._ZN5flash24flash_fwd_splitkv_kernelI23Flash_fwd_kernel_traitsILi128ELi64ELi64ELi4ELb0ELb0EN7cutlass6half_tE19Flash_kernel_traitsILi128ELi64ELi64ELi4ES3_EELb1ELb0ELb0ELb0ELb1ELb1ELb1ELb1EEEvNS_16Flash_fwd_paramsE,"ax",@progbits
	.sectioninfo	@"SHI_REGISTERS=197"
	.align	128
        .global         _ZN5flash24flash_fwd_splitkv_kernelI23Flash_fwd_kernel_traitsILi128ELi64ELi64ELi4ELb0ELb0EN7cutlass6half_tE19Flash_kernel_traitsILi128ELi64ELi64ELi4ES3_EELb1ELb0ELb0ELb0ELb1ELb1ELb1ELb1EEEvNS_16Flash_fwd_paramsE
        .type           _ZN5flash24flash_fwd_splitkv_kernelI23Flash_fwd_kernel_traitsILi128ELi64ELi64ELi4ELb0ELb0EN7cutlass6half_tE19Flash_kernel_traitsILi128ELi64ELi64ELi4ES3_EELb1ELb0ELb0ELb0ELb1ELb1ELb1ELb1EEEvNS_16Flash_fwd_paramsE,@function
        .size           _ZN5flash24flash_fwd_splitkv_kernelI23Flash_fwd_kernel_traitsILi128ELi64ELi64ELi4ELb0ELb0EN7cutlass6half_tE19Flash_kernel_traitsILi128ELi64ELi64ELi4ES3_EELb1ELb0ELb0ELb0ELb1ELb1ELb1ELb1EEEvNS_16Flash_fwd_paramsE,(.L_x_8285 - _ZN5flash24flash_fwd_splitkv_kernelI23Flash_fwd_kernel_traitsILi128ELi64ELi64ELi4ELb0ELb0EN7cutlass6half_tE19Flash_kernel_traitsILi128ELi64ELi64ELi4ES3_EELb1ELb0ELb0ELb0ELb1ELb1ELb1ELb1EEEvNS_16Flash_fwd_paramsE)
        .other          _ZN5flash24flash_fwd_splitkv_kernelI23Flash_fwd_kernel_traitsILi128ELi64ELi64ELi4ELb0ELb0EN7cutlass6half_tE19Flash_kernel_traitsILi128ELi64ELi64ELi4ES3_EELb1ELb0ELb0ELb0ELb1ELb1ELb1ELb1EEEvNS_16Flash_fwd_paramsE,@"STO_CUDA_ENTRY STV_DEFAULT"
_ZN5flash24flash_fwd_splitkv_kernelI23Flash_fwd_kernel_traitsILi128ELi64ELi64ELi4ELb0ELb0EN7cutlass6half_tE19Flash_kernel_traitsILi128ELi64ELi64ELi4ES3_EELb1ELb0ELb0ELb0ELb1ELb1ELb1ELb1EEEvNS_16Flash_fwd_paramsE:
.text._ZN5flash24flash_fwd_splitkv_kernelI23Flash_fwd_kernel_traitsILi128ELi64ELi64ELi4ELb0ELb0EN7cutlass6half_tE19Flash_kernel_traitsILi128ELi64ELi64ELi4ES3_EELb1ELb0ELb0ELb0ELb1ELb1ELb1ELb1EEEvNS_16Flash_fwd_paramsE:
        /* <DEDUP_REMOVED lines=53> */
.L_x_7632:
[----:B-1-34-:R-:W-:Y:S02]  /*0350*/  MOV R5, c[0x0][0x218] ;  /* 0x0000860000057a02 */ /* 0x01afe40000000f00 */
.L_x_7633:
        /* <DEDUP_REMOVED lines=140> */
.L_x_7634:
        /* <DEDUP_REMOVED lines=95> */
.L_x_7635:
        /* <DEDUP_REMOVED lines=16> */
.L_x_7637:
        /* <DEDUP_REMOVED lines=53> */
.L_x_7636:
        /* <DEDUP_REMOVED lines=207> */
.L_x_7676:
        /* <DEDUP_REMOVED lines=152> */
.L_x_7642:
[----:B------:R-:W-:Y:S05]  /*2cd0*/  BSYNC B0 ;  /* 0x0000000000007941 */ /* 0x000fea0003800000 */
.L_x_7641:
        /* <DEDUP_REMOVED lines=110> */
.L_x_7644:
[----:B------:R-:W-:Y:S05]  /*33c0*/  BSYNC B0 ;  /* 0x0000000000007941 */ /* 0x000fea0003800000 */
.L_x_7643:
        /* <DEDUP_REMOVED lines=114> */
.L_x_7646:
[----:B------:R-:W-:Y:S05]  /*3af0*/  BSYNC B0 ;  /* 0x0000000000007941 */ /* 0x000fea0003800000 */
.L_x_7645:
        /* <DEDUP_REMOVED lines=118> */
.L_x_7648:
[----:B------:R-:W-:Y:S05]  /*4260*/  BSYNC B0 ;  /* 0x0000000000007941 */ /* 0x000fea0003800000 */
.L_x_7647:
        /* <DEDUP_REMOVED lines=10> */
.L_x_7640:
        /* <DEDUP_REMOVED lines=91> */
.L_x_7653:
[----:B------:R-:W-:Y:S05]  /*48c0*/  BSYNC B0 ;  /* 0x0000000000007941 */ /* 0x000fea0003800000 */
.L_x_7652:
        /* <DEDUP_REMOVED lines=92> */
.L_x_7655:
[----:B------:R-:W-:Y:S05]  /*4e90*/  BSYNC B0 ;  /* 0x0000000000007941 */ /* 0x000fea0003800000 */
.L_x_7654:
[----:B-----5:R4:W-:Y:S02]  /*4ea0*/  STG.E.128 [R84.64+0x80], R36 ;  /* 0x0000802454007986 */ /* 0x0209e4000c101d06 */
.L_x_7651:
[----:B------:R-:W-:Y:S05]  /*4eb0*/  BSYNC B1 ;  /* 0x0000000000017941 */ /* 0x000fea0003800000 */
.L_x_7650:
        /* <DEDUP_REMOVED lines=96> */
.L_x_7659:
[----:B------:R-:W-:Y:S05]  /*54c0*/  BSYNC B0 ;  /* 0x0000000000007941 */ /* 0x000fea0003800000 */
.L_x_7658:
        /* <DEDUP_REMOVED lines=97> */
.L_x_7661:
[----:B------:R-:W-:Y:S05]  /*5ae0*/  BSYNC B0 ;  /* 0x0000000000007941 */ /* 0x000fea0003800000 */
.L_x_7660:
[----:B-----5:R1:W-:Y:S02]  /*5af0*/  STG.E.128 [R144.64+0x80], R32 ;  /* 0x0000802090007986 */ /* 0x0203e4000c101d06 */
.L_x_7657:
[----:B------:R-:W-:Y:S05]  /*5b00*/  BSYNC B1 ;  /* 0x0000000000017941 */ /* 0x000fea0003800000 */
.L_x_7656:
        /* <DEDUP_REMOVED lines=96> */
.L_x_7665:
[----:B------:R-:W-:Y:S05]  /*6110*/  BSYNC B0 ;  /* 0x0000000000007941 */ /* 0x000fea0003800000 */
.L_x_7664:
        /* <DEDUP_REMOVED lines=97> */
.L_x_7667:
[----:B------:R-:W-:Y:S05]  /*6730*/  BSYNC B0 ;  /* 0x0000000000007941 */ /* 0x000fea0003800000 */
.L_x_7666:
[C---:B------:R-:W-:Y:S04]  /*6740*/  LEA R2, P0, R71.reuse, R84, 0x1 ;  /* 0x0000005447027211 */ /* 0x040fe800078008ff */
[----:B------:R-:W-:Y:S05]  /*6750*/  LEA.HI.X R3, R71, R83, R70, 0x1, P0 ;  /* 0x0000005347037211 */ /* 0x000fea00000f0c46 */
[----:B-----5:R3:W-:Y:S04]  /*6760*/  STG.E.128 [R2.64], R32 ;  /* 0x0000002002007986 */ /* 0x0207e8000c101d06 */
.L_x_7663:
[----:B------:R-:W-:Y:S05]  /*6770*/  BSYNC B1 ;  /* 0x0000000000017941 */ /* 0x000fea0003800000 */
.L_x_7662:
        /* <DEDUP_REMOVED lines=98> */
.L_x_7671:
[----:B------:R-:W-:Y:S05]  /*6da0*/  BSYNC B0 ;  /* 0x0000000000007941 */ /* 0x000fea0003800000 */
.L_x_7670:
        /* <DEDUP_REMOVED lines=99> */
.L_x_7673:
[----:B------:R-:W-:Y:S05]  /*73e0*/  BSYNC B0 ;  /* 0x0000000000007941 */ /* 0x000fea0003800000 */
.L_x_7672:
[C---:B------:R-:W-:Y:S04]  /*73f0*/  LEA R2, P0, R75.reuse, R84, 0x1 ;  /* 0x000000544b027211 */ /* 0x040fe800078008ff */
[----:B------:R-:W-:Y:S05]  /*7400*/  LEA.HI.X R3, R75, R83, R74, 0x1, P0 ;  /* 0x000000534b037211 */ /* 0x000fea00000f0c4a */
[----:B-----5:R3:W-:Y:S04]  /*7410*/  STG.E.128 [R2.64], R32 ;  /* 0x0000002002007986 */ /* 0x0207e8000c101d06 */
.L_x_7669:
[----:B------:R-:W-:Y:S05]  /*7420*/  BSYNC B1 ;  /* 0x0000000000017941 */ /* 0x000fea0003800000 */
.L_x_7668:
        /* <DEDUP_REMOVED lines=8> */
.L_x_7639:
        /* <DEDUP_REMOVED lines=34> */
.L_x_7649:
        /* <DEDUP_REMOVED lines=80> */
.L_x_7674:
        /* <DEDUP_REMOVED lines=9> */
.L_x_7675:
[----:B------:R-:W-:Y:S04]  /*7c60*/  IADD3 R11, R11, -0x1, RZ ;  /* 0xffffffff0b0b7810 */ /* 0x000fe80007ffe0ff */
[----:B------:R-:W-:Y:S11]  /*7c70*/  ISETP.GT.AND P0, PT, R11, R60, PT ;  /* 0x0000003c0b00720c */ /* 0x000ff60003f04270 */
[----:B------:R-:W-:Y:S02]  /*7c80*/  @!UPT UIADD3 URZ, URZ, URZ, URZ ;  /* 0x0000003f3f3ff290 */ /* 0x000fe4000fffe03f */
[----:B------:R-:W-:-:S05]  /*7c90*/  @P0 BRA `(.L_x_7676) ;  /* 0xffffa6b000000947 */ /* 0x000fca000383ffff */
.L_x_7638:
        /* <DEDUP_REMOVED lines=93> */
.L_x_7683:
[----:B------:R-:W-:Y:S05]  /*8270*/  BSYNC B0 ;  /* 0x0000000000007941 */ /* 0x000fea0003800000 */
.L_x_7682:
        /* <DEDUP_REMOVED lines=45> */
.L_x_7685:
[----:B------:R-:W-:Y:S05]  /*8550*/  BSYNC B0 ;  /* 0x0000000000007941 */ /* 0x000fea0003800000 */
.L_x_7684:
[----:B------:R3:W-:Y:S02]  /*8560*/  STS.128 [R160+0x2000], R20 ;  /* 0x00200014a0007388 */ /* 0x0007e40000000c00 */
.L_x_7681:
[----:B------:R-:W-:Y:S05]  /*8570*/  BSYNC B1 ;  /* 0x0000000000017941 */ /* 0x000fea0003800000 */
.L_x_7680:
        /* <DEDUP_REMOVED lines=57> */
.L_x_7689:
[----:B------:R-:W-:Y:S05]  /*8910*/  BSYNC B0 ;  /* 0x0000000000007941 */ /* 0x000fea0003800000 */
.L_x_7688:
        /* <DEDUP_REMOVED lines=44> */
.L_x_7691:
[----:B------:R-:W-:Y:S05]  /*8be0*/  BSYNC B0 ;  /* 0x0000000000007941 */ /* 0x000fea0003800000 */
.L_x_7690:
[----:B------:R2:W-:Y:S02]  /*8bf0*/  STS.128 [R160+0x2800], R24 ;  /* 0x00280018a0007388 */ /* 0x0005e40000000c00 */
.L_x_7687:
[----:B------:R-:W-:Y:S05]  /*8c00*/  BSYNC B1 ;  /* 0x0000000000017941 */ /* 0x000fea0003800000 */
.L_x_7686:
        /* <DEDUP_REMOVED lines=58> */
.L_x_7695:
[----:B-1----:R-:W-:Y:S05]  /*8fb0*/  BSYNC B0 ;  /* 0x0000000000007941 */ /* 0x002fea0003800000 */
.L_x_7694:
        /* <DEDUP_REMOVED lines=44> */
.L_x_7697:
[----:B------:R-:W-:Y:S05]  /*9280*/  BSYNC B0 ;  /* 0x0000000000007941 */ /* 0x000fea0003800000 */
.L_x_7696:
[----:B------:R2:W-:Y:S02]  /*9290*/  STS.128 [R160+0x3000], R28 ;  /* 0x0030001ca0007388 */ /* 0x0005e40000000c00 */
.L_x_7693:
[----:B------:R-:W-:Y:S05]  /*92a0*/  BSYNC B1 ;  /* 0x0000000000017941 */ /* 0x000fea0003800000 */
.L_x_7692:
        /* <DEDUP_REMOVED lines=56> */
.L_x_7700:
[----:B-1----:R-:W-:Y:S05]  /*9630*/  BSYNC B0 ;  /* 0x0000000000007941 */ /* 0x002fea0003800000 */
.L_x_7699:
        /* <DEDUP_REMOVED lines=47> */
.L_x_7702:
[----:B------:R-:W-:Y:S05]  /*9930*/  BSYNC B0 ;  /* 0x0000000000007941 */ /* 0x000fea0003800000 */
.L_x_7701:
[----:B------:R2:W-:Y:S01]  /*9940*/  STS.128 [R160+0x3800], R8 ;  /* 0x00380008a0007388 */ /* 0x0005e20000000c00 */
[----:B------:R-:W-:Y:S05]  /*9950*/  BRA `(.L_x_7698) ;  /* 0x0000302000007947 */ /* 0x000fea0003800000 */
.L_x_7679:
        /* <DEDUP_REMOVED lines=86> */
.L_x_7706:
[----:B------:R-:W-:Y:S05]  /*9ec0*/  BSYNC B0 ;  /* 0x0000000000007941 */ /* 0x000fea0003800000 */
.L_x_7705:
        /* <DEDUP_REMOVED lines=86> */
.L_x_7708:
[----:B------:R-:W-:Y:S05]  /*a430*/  BSYNC B0 ;  /* 0x0000000000007941 */ /* 0x000fea0003800000 */
.L_x_7707:
[----:B------:R3:W-:Y:S02]  /*a440*/  STS.128 [R160+0x2000], R24 ;  /* 0x00200018a0007388 */ /* 0x0007e40000000c00 */
.L_x_7704:
[----:B------:R-:W-:Y:S05]  /*a450*/  BSYNC B1 ;  /* 0x0000000000017941 */ /* 0x000fea0003800000 */
.L_x_7703:
        /* <DEDUP_REMOVED lines=91> */
.L_x_7712:
[----:B------:R-:W-:Y:S05]  /*aa10*/  BSYNC B0 ;  /* 0x0000000000007941 */ /* 0x000fea0003800000 */
.L_x_7711:
        /* <DEDUP_REMOVED lines=89> */
.L_x_7714:
[----:B------:R-:W-:Y:S05]  /*afb0*/  BSYNC B0 ;  /* 0x0000000000007941 */ /* 0x000fea0003800000 */
.L_x_7713:
[----:B------:R1:W-:Y:S02]  /*afc0*/  STS.128 [R160+0x2800], R20 ;  /* 0x00280014a0007388 */ /* 0x0003e40000000c00 */
.L_x_7710:
[----:B------:R-:W-:Y:S05]  /*afd0*/  BSYNC B1 ;  /* 0x0000000000017941 */ /* 0x000fea0003800000 */
.L_x_7709:
        /* <DEDUP_REMOVED lines=92> */
.L_x_7718:
[----:B------:R-:W-:Y:S05]  /*b5a0*/  BSYNC B0 ;  /* 0x0000000000007941 */ /* 0x000fea0003800000 */
.L_x_7717:
        /* <DEDUP_REMOVED lines=89> */
.L_x_7720:
[----:B------:R-:W-:Y:S05]  /*bb40*/  BSYNC B0 ;  /* 0x0000000000007941 */ /* 0x000fea0003800000 */
.L_x_7719:
[----:B------:R3:W-:Y:S02]  /*bb50*/  STS.128 [R160+0x3000], R20 ;  /* 0x00300014a0007388 */ /* 0x0007e40000000c00 */
.L_x_7716:
[----:B------:R-:W-:Y:S05]  /*bb60*/  BSYNC B1 ;  /* 0x0000000000017941 */ /* 0x000fea0003800000 */
.L_x_7715:
        /* <DEDUP_REMOVED lines=91> */
.L_x_7722:
[----:B------:R-:W-:Y:S05]  /*c120*/  BSYNC B0 ;  /* 0x0000000000007941 */ /* 0x000fea0003800000 */
.L_x_7721:
        /* <DEDUP_REMOVED lines=92> */
.L_x_7724:
[----:B------:R-:W-:Y:S05]  /*c6f0*/  BSYNC B0 ;  /* 0x0000000000007941 */ /* 0x000fea0003800000 */
.L_x_7723:
[----:B------:R3:W-:Y:S01]  /*c700*/  STS.128 [R160+0x3800], R20 ;  /* 0x00380014a0007388 */ /* 0x0007e20000000c00 */
[----:B------:R-:W-:Y:S05]  /*c710*/  BRA `(.L_x_7698) ;  /* 0x0000026000007947 */ /* 0x000fea0003800000 */
.L_x_7678:
        /* <DEDUP_REMOVED lines=38> */
.L_x_7698:
[----:B------:R-:W-:Y:S05]  /*c980*/  BSYNC B2 ;  /* 0x0000000000027941 */ /* 0x000fea0003800000 */
.L_x_7677:
[----:B------:R-:W-:Y:S01]  /*c990*/  IADD3 R164, R102, -0x1, RZ ;  /* 0xffffffff66a47810 */ /* 0x000fe20007ffe0ff */
[----:B------:R-:W-:Y:S01]  /*c9a0*/  IMAD.SHL.U32 R131, R130, 0x8, RZ ;  /* 0x0000000882837824 */ /* 0x000fe200078e00ff */
[----:B------:R-:W-:Y:S01]  /*c9b0*/  LEA R162, P0, R128, c[0x0][0x168], 0x1 ;  /* 0x00005a0080a27a11 */ /* 0x000fe200078008ff */
[----:B------:R-:W-:Y:S01]  /*c9c0*/  IMAD R57, R54, 0x10, R57 ;  /* 0x0000001036397824 */ /* 0x000fe200078e0239 */
[----:B-1----:R-:W-:Y:S01]  /*c9d0*/  LEA.HI R6, R59, R59, RZ, 0x1 ;  /* 0x0000003b3b067211 */ /* 0x002fe200078f08ff */
[----:B------:R-:W-:Y:S01]  /*c9e0*/  IMAD.SHL.U32 R3, R164, 0x40, RZ ;  /* 0x00000040a4037824 */ /* 0x000fe200078e00ff */
[----:B------:R-:W-:-:S02]  /*c9f0*/  LEA.HI.X R161, R128, c[0x0][0x16c], R52, 0x1, P0 ;  /* 0x00005b0080a17a11 */ /* 0x000fc400000f0c34 */
[----:B------:R-:W-:Y:S01]  /*ca00*/  LOP3.LUT R6, R6, 0xfffffffe, RZ, 0xc0, !PT ;  /* 0xfffffffe06067812 */ /* 0x000fe200078ec0ff */
[----:B------:R-:W-:Y:S01]  /*ca10*/  IMAD.IADD R5, R56, 0x1, -R3 ;  /* 0x0000000138057824 */ /* 0x000fe200078e0a03 */
[----:B------:R-:W-:-:S03]  /*ca20*/  SHF.R.S32.HI R168, RZ, 0x1f, R55 ;  /* 0x0000001fffa87819 */ /* 0x000fc60000011437 */
[----:B------:R-:W-:Y:S01]  /*ca30*/  IMAD.IADD R59, R59, 0x1, -R6 ;  /* 0x000000013b3b7824 */ /* 0x000fe200078e0a06 */
[-C--:B------:R-:W-:Y:S02]  /*ca40*/  ISETP.GE.AND P1, PT, R12, R5.reuse, PT ;  /* 0x000000050c00720c */ /* 0x080fe40003f26270 */
[-C--:B------:R-:W-:Y:S02]  /*ca50*/  ISETP.GE.AND P5, PT, R0, R5.reuse, PT ;  /* 0x000000050000720c */ /* 0x080fe40003fa6270 */
[-C--:B------:R-:W-:Y:S02]  /*ca60*/  ISETP.GE.AND P2, PT, R2, R5.reuse, PT ;  /* 0x000000050200720c */ /* 0x080fe40003f46270 */
[-C--:B------:R-:W-:Y:S02]  /*ca70*/  ISETP.GE.AND P4, PT, R130, R5.reuse, PT ;  /* 0x000000058200720c */ /* 0x080fe40003f86270 */
[----:B------:R-:W-:Y:S02]  /*ca80*/  ISETP.GE.AND P6, PT, R0, R5, PT ;  /* 0x000000050000720c */ /* 0x000fe40003fc6270 */
[----:B------:R-:W-:-:S02]  /*ca90*/  SHF.R.S32.HI R0, RZ, 0x1f, R125 ;  /* 0x0000001fff007819 */ /* 0x000fc4000001147d */
[----:B------:R-:W-:Y:S01]  /*caa0*/  LEA.HI R168, R168, R55, RZ, 0x2 ;  /* 0x00000037a8a87211 */ /* 0x000fe200078f10ff */
[----:B------:R-:W-:Y:S02]  /*cab0*/  @!P1 IMAD.MOV.U32 R4, RZ, RZ, c[0x0][0x198] ;  /* 0x00006600ff049624 */ /* 0x000fe400078e00ff */
[----:B------:R-:W-:Y:S01]  /*cac0*/  @!P1 IMAD.MOV.U32 R163, RZ, RZ, R161 ;  /* 0x000000ffffa39224 */ /* 0x000fe200078e00a1 */
[C---:B--2---:R-:W-:Y:S01]  /*cad0*/  @!P5 LEA R8, P0, R97.reuse, R162, 0x1 ;  /* 0x000000a26108d211 */ /* 0x044fe200078008ff */
[----:B------:R-:W-:Y:S01]  /*cae0*/  @!P1 IMAD.MOV.U32 R6, RZ, RZ, c[0x0][0x19c] ;  /* 0x00006700ff069624 */ /* 0x000fe200078e00ff */
[----:B------:R-:W-:Y:S01]  /*caf0*/  SHF.R.S32.HI R168, RZ, 0x2, R168 ;  /* 0x00000002ffa87819 */ /* 0x000fe200000114a8 */
[----:B------:R-:W-:Y:S01]  /*cb00*/  @!P1 IMAD.WIDE.U32 R10, R4, 0x60, R162 ;  /* 0x00000060040a9825 */ /* 0x000fe200078e00a2 */
[----:B------:R-:W-:Y:S02]  /*cb10*/  @!P5 LEA.HI.X R9, R97, R161, R96, 0x1, P0 ;  /* 0x000000a16109d211 */ /* 0x000fe400000f0c60 */
[----:B------:R-:W-:Y:S01]  /*cb20*/  IADD3 R57, R57, 0x1, R168 ;  /* 0x0000000139397810 */ /* 0x000fe20007ffe0a8 */
[----:B------:R-:W-:-:S02]  /*cb30*/  @!P2 IMAD.MOV.U32 R4, RZ, RZ, c[0x0][0x198] ;  /* 0x00006600ff04a624 */ /* 0x000fc400078e00ff */
[----:B------:R-:W-:Y:S02]  /*cb40*/  @!P1 IMAD R7, R6, 0x60, RZ ;  /* 0x0000006006079824 */ /* 0x000fe400078e02ff */
[----:B------:R-:W-:Y:S01]  /*cb50*/  @!P2 IMAD.MOV.U32 R6, RZ, RZ, c[0x0][0x19c] ;  /* 0x00006700ff06a624 */ /* 0x000fe200078e00ff */
[C---:B------:R-:W-:Y:S01]  /*cb60*/  @!P2 LEA R14, P0, R4.reuse, R162, 0x6 ;  /* 0x000000a2040ea211 */ /* 0x040fe200078030ff */
[----:B------:R-:W-:Y:S02]  /*cb70*/  @!P4 IMAD.MOV.U32 R163, RZ, RZ, R161 ;  /* 0x000000ffffa3c224 */ /* 0x000fe400078e00a1 */
[----:B------:R-:W-:Y:S01]  /*cb80*/  @!P1 IMAD.IADD R11, R11, 0x1, R7 ;  /* 0x000000010b0b9824 */ /* 0x000fe200078e0207 */
[----:B------:R-:W-:Y:S01]  /*cb90*/  @!P2 LEA.HI.X R15, R4, R161, R6, 0x6, P0 ;  /* 0x000000a1040fa211 */ /* 0x000fe200000f3406 */
[----:B------:R-:W-:Y:S01]  /*cba0*/  IMAD.SHL.U32 R4, R58, 0x40, RZ ;  /* 0x000000403a047824 */ /* 0x000fe200078e00ff */
[----:B------:R-:W-:Y:S01]  /*cbb0*/  @!PT LDS RZ, [RZ] ;  /* 0x00000000fffff984 */ /* 0x000fe20000000800 */
[----:B------:R-:W-:Y:S01]  /*cbc0*/  @!PT LDS RZ, [RZ] ;  /* 0x00000000fffff984 */ /* 0x000fe20000000800 */
[----:B------:R-:W-:Y:S01]  /*cbd0*/  @!PT LDS RZ, [RZ] ;  /* 0x00000000fffff984 */ /* 0x000fe20000000800 */
[----:B------:R1:W-:Y:S01]  /*cbe0*/  @!P4 LDGSTS.E.BYPASS.LTC128B.128 [R160+0x4000], [R162.64] ;  /* 0x04000000a2a0cfae */ /* 0x0003e2000b901d46 */
[----:B------:R-:W-:-:S03]  /*cbf0*/  LEA R166, P0, R104, c[0x0][0x170], 0x1 ;  /* 0x00005c0068a67a11 */ /* 0x000fc600078008ff */
[----:B------:R1:W-:Y:S01]  /*cc00*/  @!P4 LDGSTS.E.BYPASS.LTC128B.128 [R160+0x6000], [R162.64+0x80] ;  /* 0x06000080a2a0cfae */ /* 0x0003e2000b901d46 */
[-C--:B------:R-:W-:Y:S02]  /*cc10*/  ISETP.GE.AND P4, PT, R12, R5.reuse, PT ;  /* 0x000000050c00720c */ /* 0x080fe40003f86270 */
[----:B------:R-:W-:Y:S01]  /*cc20*/  LEA.HI.X R165, R104, c[0x0][0x174], R101, 0x1, P0 ;  /* 0x00005d0068a57a11 */ /* 0x000fe200000f0c65 */
[----:B------:R2:W-:Y:S01]  /*cc30*/  @!P5 LDGSTS.E.BYPASS.LTC128B.128 [R160+0x4800], [R8.64] ;  /* 0x0480000008a0dfae */ /* 0x0005e2000b901d46 */
[----:B------:R-:W-:Y:S02]  /*cc40*/  LOP3.LUT R4, R4, 0x1c0, RZ, 0xc0, !PT ;  /* 0x000001c004047812 */ /* 0x000fe400078ec0ff */
[C---:B------:R-:W-:Y:S01]  /*cc50*/  @!P6 LEA R6, P0, R99.reuse, R166, 0x1 ;  /* 0x000000a66306e211 */ /* 0x040fe200078008ff */
[----:B------:R2:W-:Y:S01]  /*cc60*/  @!P5 LDGSTS.E.BYPASS.LTC128B.128 [R160+0x6800], [R8.64+0x80] ;  /* 0x0680008008a0dfae */ /* 0x0005e2000b901d46 */
[----:B------:R-:W-:Y:S02]  /*cc70*/  ISETP.GE.AND P5, PT, R2, R5, PT ;  /* 0x000000050200720c */ /* 0x000fe40003fa6270 */
[----:B------:R-:W-:Y:S01]  /*cc80*/  @!P6 LEA.HI.X R7, R99, R165, R98, 0x1, P0 ;  /* 0x000000a56307e211 */ /* 0x000fe200000f0c62 */
[----:B------:R5:W-:Y:S02]  /*cc90*/  @!P2 LDGSTS.E.BYPASS.LTC128B.128 [R160+0x5000], [R14.64] ;  /* 0x050000000ea0afae */ /* 0x000be4000b901d46 */
[----:B------:R-:W-:-:S02]  /*cca0*/  @!P4 IMAD.MOV.U32 R12, RZ, RZ, c[0x0][0x1a0] ;  /* 0x00006800ff0cc624 */ /* 0x000fc400078e00ff */
[----:B------:R5:W-:Y:S01]  /*ccb0*/  @!P2 LDGSTS.E.BYPASS.LTC128B.128 [R160+0x7000], [R14.64+0x80] ;  /* 0x070000800ea0afae */ /* 0x000be2000b901d46 */
[----:B------:R-:W-:-:S03]  /*ccc0*/  @!P4 IMAD.MOV.U32 R167, RZ, RZ, R165 ;  /* 0x000000ffffa7c224 */ /* 0x000fc600078e00a5 */
[----:B------:R3:W-:Y:S01]  /*ccd0*/  @!P1 LDGSTS.E.BYPASS.LTC128B.128 [R160+0x5800], [R10.64] ;  /* 0x058000000aa09fae */ /* 0x0007e2000b901d46 */
[----:B------:R-:W-:-:S03]  /*cce0*/  @!P4 IMAD.WIDE.U32 R12, R12, 0x60, R166 ;  /* 0x000000600c0cc825 */ /* 0x000fc600078e00a6 */
[----:B------:R3:W-:Y:S01]  /*ccf0*/  @!P1 LDGSTS.E.BYPASS.LTC128B.128 [R160+0x7800], [R10.64+0x80] ;  /* 0x078000800aa09fae */ /* 0x0007e2000b901d46 */
[----:B------:R-:W-:Y:S02]  /*cd00*/  ISETP.GE.AND P1, PT, R130, R5, PT ;  /* 0x000000058200720c */ /* 0x000fe40003f26270 */
[----:B------:R-:W-:Y:S01]  /*cd10*/  SHF.R.U32.HI R5, RZ, 0x3, R4 ;  /* 0x00000003ff057819 */ /* 0x000fe20000011604 */
[----:B------:R-:W0:Y:S01]  /*cd20*/  LDGDEPBAR ;  /* 0x00000000000079af */ /* 0x000e220000000000 */
[----:B--2---:R-:W-:Y:S01]  /*cd30*/  LEA.HI R8, R0, R125, RZ, 0x3 ;  /* 0x0000007d00087211 */ /* 0x004fe200078f18ff */
[----:B------:R-:W-:Y:S01]  /*cd40*/  @!P4 IMAD.MOV.U32 R9, RZ, RZ, c[0x0][0x1a4] ;  /* 0x00006900ff09c624 */ /* 0x000fe200078e00ff */
[----:B------:R-:W-:-:S07]  /*cd50*/  LOP3.LUT R0, R4, 0x8, R131, 0xf8, !PT ;  /* 0x0000000804007812 */ /* 0x000fce00078ef883 */
[----:B------:R-:W-:Y:S01]  /*cd60*/  @!P1 IMAD.MOV.U32 R167, RZ, RZ, R165 ;  /* 0x000000ffffa79224 */ /* 0x000fe200078e00a5 */
[----:B------:R-:W-:Y:S01]  /*cd70*/  LOP3.LUT R2, R8, 0xfffffff8, RZ, 0xc0, !PT ;  /* 0xfffffff808027812 */ /* 0x000fe200078ec0ff */
[----:B------:R-:W-:Y:S01]  /*cd80*/  IMAD.SHL.U32 R4, R59, 0x8, RZ ;  /* 0x000000083b047824 */ /* 0x000fe200078e00ff */
[----:B------:R-:W-:Y:S01]  /*cd90*/  LOP3.LUT R0, R0, R5, RZ, 0x3c, !PT ;  /* 0x0000000500007212 */ /* 0x000fe200078e3cff */
[----:B------:R-:W-:Y:S02]  /*cda0*/  IMAD.SHL.U32 R8, R8, 0x40, RZ ;  /* 0x0000004008087824 */ /* 0x000fe400078e00ff */
[----:B------:R-:W-:Y:S02]  /*cdb0*/  IMAD.IADD R5, R125, 0x1, -R2 ;  /* 0x000000017d057824 */ /* 0x000fe400078e0a02 */
[----:B------:R-:W-:Y:S01]  /*cdc0*/  IMAD R153, R59, 0x200, R0 ;  /* 0x000002003b997824 */ /* 0x000fe200078e0200 */
[----:B------:R-:W-:Y:S01]  /*cdd0*/  LOP3.LUT R59, R8, 0xfffffe00, RZ, 0xc0, !PT ;  /* 0xfffffe00083b7812 */ /* 0x000fe200078ec0ff */
[----:B------:R-:W-:-:S02]  /*cde0*/  @!P5 IMAD.MOV.U32 R0, RZ, RZ, c[0x0][0x1a0] ;  /* 0x00006800ff00d624 */ /* 0x000fc400078e00ff */
[----:B------:R-:W-:Y:S01]  /*cdf0*/  @!P5 IMAD.MOV.U32 R2, RZ, RZ, c[0x0][0x1a4] ;  /* 0x00006900ff02d624 */ /* 0x000fe200078e00ff */
[----:B------:R-:W-:-:S04]  /*ce00*/  DEPBAR.LE SB0, 0x0 ;  /* 0x000080000000791a */ /* 0x000fc80000000000 */
[----:B------:R-:W-:Y:S01]  /*ce10*/  BAR.SYNC.DEFER_BLOCKING 0x0 ;  /* 0x0000000000007b1d */ /* 0x000fe20000010000 */
[----:B------:R-:W-:Y:S02]  /*ce20*/  @!P4 IMAD R9, R9, 0x60, RZ ;  /* 0x000000600909c824 */ /* 0x000fe400078e02ff */
[----:B------:R-:W-:Y:S02]  /*ce30*/  @!P4 IMAD.MOV.U32 R8, RZ, RZ, R12 ;  /* 0x000000ffff08c224 */ /* 0x000fe400078e000c */
[----:B------:R-:W-:Y:S02]  /*ce40*/  @!P4 IMAD.IADD R9, R13, 0x1, R9 ;  /* 0x000000010d09c824 */ /* 0x000fe400078e0209 */
[----:B------:R-:W-:-:S05]  /*ce50*/  IMAD.SHL.U32 R153, R153, 0x2, RZ ;  /* 0x0000000299997824 */ /* 0x000fca00078e00ff */
        /* <DEDUP_REMOVED lines=10> */
[C---:B---3--:R-:W-:Y:S01]  /*cf00*/  @!P5 LEA R10, P0, R0.reuse, R166, 0x6 ;  /* 0x000000a6000ad211 */ /* 0x048fe200078030ff */
[----:B------:R-:W-:Y:S03]  /*cf10*/  @P6 STS.128 [R160+0x8800], RZ ;  /* 0x008800ffa0006388 */ /* 0x000fe60000000c00 */
[----:B------:R-:W-:Y:S01]  /*cf20*/  LOP3.LUT R5, R5, 0x1c0, RZ, 0xc0, !PT ;  /* 0x000001c005057812 */ /* 0x000fe200078ec0ff */
[----:B------:R-:W-:Y:S01]  /*cf30*/  @P6 STS.128 [R160+0xa800], RZ ;  /* 0x00a800ffa0006388 */ /* 0x000fe20000000c00 */
[----:B------:R-:W-:-:S02]  /*cf40*/  @!P5 LEA.HI.X R11, R0, R165, R2, 0x6, P0 ;  /* 0x000000a5000bd211 */ /* 0x000fc400000f3402 */
[----:B------:R-:W-:Y:S01]  /*cf50*/  LOP3.LUT R4, R5, 0x8, R4, 0xf8, !PT ;  /* 0x0000000805047812 */ /* 0x000fe200078ef804 */
[----:B------:R-:W-:Y:S01]  /*cf60*/  @!PT LDS RZ, [RZ] ;  /* 0x00000000fffff984 */ /* 0x000fe20000000800 */
[----:B------:R-:W-:Y:S01]  /*cf70*/  @!PT LDS RZ, [RZ] ;  /* 0x00000000fffff984 */ /* 0x000fe20000000800 */
[----:B------:R-:W-:Y:S01]  /*cf80*/  @!PT LDS RZ, [RZ] ;  /* 0x00000000fffff984 */ /* 0x000fe20000000800 */
[----:B------:R2:W-:Y:S01]  /*cf90*/  @!P6 LDGSTS.E.BYPASS.LTC128B.128 [R160+0x8800], [R6.64] ;  /* 0x0880000006a0efae */ /* 0x0005e2000b901d46 */
[----:B------:R-:W-:Y:S02]  /*cfa0*/  SHF.R.U32.HI R5, RZ, 0x3, R5 ;  /* 0x00000003ff057819 */ /* 0x000fe40000011605 */
[----:B------:R-:W-:Y:S01]  /*cfb0*/  IADD3 R0, R153, 0x4000, RZ ;  /* 0x0000400099007810 */ /* 0x000fe20007ffe0ff */
[----:B------:R2:W-:Y:S01]  /*cfc0*/  @!P6 LDGSTS.E.BYPASS.LTC128B.128 [R160+0xa800], [R6.64+0x80] ;  /* 0x0a80008006a0efae */ /* 0x0005e2000b901d46 */
[----:B------:R-:W-:Y:S01]  /*cfd0*/  LOP3.LUT R4, R4, R5, RZ, 0x3c, !PT ;  /* 0x0000000504047212 */ /* 0x000fe200078e3cff */
[----:B------:R-:W-:Y:S02]  /*cfe0*/  IMAD R5, R54, 0x400, R59 ;  /* 0x0000040036057824 */ /* 0x000fe400078e023b */
[----:B------:R-:W-:Y:S02]  /*cff0*/  @P5 STS.128 [R160+0x9000], RZ ;  /* 0x009000ffa0005388 */ /* 0x000fe40000000c00 */
[----:B------:R-:W-:-:S02]  /*d000*/  IMAD.IADD R154, R4, 0x1, R5 ;  /* 0x00000001049a7824 */ /* 0x000fc400078e0205 */
[----:B------:R-:W-:Y:S01]  /*d010*/  @P5 STS.128 [R160+0xb000], RZ ;  /* 0x00b000ffa0005388 */ /* 0x000fe20000000c00 */
[----:B------:R-:W-:Y:S02]  /*d020*/  IMAD.MOV.U32 R5, RZ, RZ, 0x20 ;  /* 0x00000020ff057424 */ /* 0x000fe400078e00ff */
[----:B------:R-:W-:Y:S01]  /*d030*/  IMAD.SHL.U32 R154, R154, 0x2, RZ ;  /* 0x000000029a9a7824 */ /* 0x000fe200078e00ff */
[----:B------:R-:W-:Y:S01]  /*d040*/  @!PT LDS RZ, [RZ] ;  /* 0x00000000fffff984 */ /* 0x000fe20000000800 */
[----:B------:R-:W-:Y:S01]  /*d050*/  @!PT LDS RZ, [RZ] ;  /* 0x00000000fffff984 */ /* 0x000fe20000000800 */
[----:B------:R-:W-:Y:S01]  /*d060*/  @!PT LDS RZ, [RZ] ;  /* 0x00000000fffff984 */ /* 0x000fe20000000800 */
[----:B------:R3:W-:Y:S02]  /*d070*/  @!P5 LDGSTS.E.BYPASS.LTC128B.128 [R160+0x9000], [R10.64] ;  /* 0x090000000aa0dfae */ /* 0x0007e4000b901d46 */
[----:B------:R-:W-:Y:S02]  /*d080*/  SEL R5, R5, 0xffffffe0, !P2 ;  /* 0xffffffe005057807 */ /* 0x000fe40005000000 */
[----:B------:R3:W-:Y:S03]  /*d090*/  @!P5 LDGSTS.E.BYPASS.LTC128B.128 [R160+0xb000], [R10.64+0x80] ;  /* 0x0b0000800aa0dfae */ /* 0x0007e6000b901d46 */
[----:B------:R-:W-:Y:S01]  /*d0a0*/  IMAD R150, R5, 0x2, R154 ;  /* 0x0000000205967824 */ /* 0x000fe200078e029a */
[----:B------:R-:W-:Y:S04]  /*d0b0*/  @P4 STS.128 [R160+0x9800], RZ ;  /* 0x009800ffa0004388 */ /* 0x000fe80000000c00 */
[----:B------:R-:W-:Y:S01]  /*d0c0*/  @P4 STS.128 [R160+0xb800], RZ ;  /* 0x00b800ffa0004388 */ /* 0x000fe20000000c00 */
[----:B--2---:R-:W-:-:S03]  /*d0d0*/  IMAD.MOV.U32 R7, RZ, RZ, 0x10 ;  /* 0x00000010ff077424 */ /* 0x004fc600078e00ff */
[----:B------:R-:W-:Y:S01]  /*d0e0*/  @!PT LDS RZ, [RZ] ;  /* 0x00000000fffff984 */ /* 0x000fe20000000800 */
[----:B------:R-:W-:Y:S01]  /*d0f0*/  @!PT LDS RZ, [RZ] ;  /* 0x00000000fffff984 */ /* 0x000fe20000000800 */
[----:B------:R-:W-:Y:S01]  /*d100*/  @!PT LDS RZ, [RZ] ;  /* 0x00000000fffff984 */ /* 0x000fe20000000800 */
[----:B------:R3:W-:Y:S04]  /*d110*/  @!P4 LDGSTS.E.BYPASS.LTC128B.128 [R160+0x9800], [R8.64] ;  /* 0x0980000008a0cfae */ /* 0x0007e8000b901d46 */
[----:B------:R3:W-:Y:S01]  /*d120*/  @!P4 LDGSTS.E.BYPASS.LTC128B.128 [R160+0xb800], [R8.64+0x80] ;  /* 0x0b80008008a0cfae */ /* 0x0007e2000b901d46 */
[----:B------:R-:W-:Y:S02]  /*d130*/  SEL R7, R7, 0xfffffff0, !P1 ;  /* 0xfffffff007077807 */ /* 0x000fe40004800000 */
[----:B------:R-:W-:Y:S01]  /*d140*/  R2P PR, R58, 0x6 ;  /* 0x000000063a007804 */ /* 0x000fe20000000000 */
[----:B-----5:R-:W-:Y:S02]  /*d150*/  LDSM.16.M88.4 R12, [R154] ;  /* 0x000000009a0c783b */ /* 0x020fe40000000200 */
[----:B------:R-:W-:-:S02]  /*d160*/  IMAD R152, R7, 0x2, R154 ;  /* 0x0000000207987824 */ /* 0x000fc400078e029a */
[----:B------:R-:W2:Y:S02]  /*d170*/  LDSM.16.M88.4 R20, [R153+0x4000] ;  /* 0x004000009914783b */ /* 0x000ea40000000200 */
[----:B------:R-:W-:Y:S02]  /*d180*/  IMAD R149, R5, 0x2, R152 ;  /* 0x0000000205957824 */ /* 0x000fe400078e0298 */
[----:B------:R-:W-:Y:S04]  /*d190*/  LDSM.16.M88.4 R64, [R152] ;  /* 0x000000009840783b */ /* 0x000fe80000000200 */
[----:B------:R-:W-:Y:S01]  /*d1a0*/  @P1 IADD3 R151, R0, -0x20, RZ ;  /* 0xffffffe000971810 */ /* 0x000fe20007ffe0ff */
[----:B----4-:R-:W4:Y:S01]  /*d1b0*/  LDSM.16.M88.4 R36, [R153+0x4800] ;  /* 0x004800009924783b */ /* 0x010f220000000200 */
[----:B------:R-:W-:-:S02]  /*d1c0*/  IMAD.MOV.U32 R0, RZ, RZ, 0x40 ;  /* 0x00000040ff007424 */ /* 0x000fc400078e00ff */
[C---:B------:R-:W-:Y:S01]  /*d1d0*/  IADD3 R143, R151.reuse, 0x800, RZ ;  /* 0x00000800978f7810 */ /* 0x040fe20007ffe0ff */
[----:B------:R-:W-:Y:S01]  /*d1e0*/  LDSM.16.M88.4 R32, [R151] ;  /* 0x000000009720783b */ /* 0x000fe20000000200 */
[C---:B------:R-:W-:Y:S02]  /*d1f0*/  IADD3 R142, R151.reuse, 0x1000, RZ ;  /* 0x00001000978e7810 */ /* 0x040fe40007ffe0ff */
[----:B------:R-:W-:Y:S01]  /*d200*/  SEL R0, R0, 0xffffffc0, !P2 ;  /* 0xffffffc000007807 */ /* 0x000fe20005000000 */
[----:B------:R-:W5:Y:S01]  /*d210*/  LDSM.16.M88.4 R48, [R153+0x5000] ;  /* 0x005000009930783b */ /* 0x000f620000000200 */
[C---:B------:R-:W-:Y:S02]  /*d220*/  IADD3 R141, R151.reuse, 0x1800, RZ ;  /* 0x00001800978d7810 */ /* 0x040fe40007ffe0ff */
[----:B------:R-:W-:Y:S01]  /*d230*/  IADD3 R139, R151, 0x2000, RZ ;  /* 0x00002000978b7810 */ /* 0x000fe20007ffe0ff */
[----:B---3--:R-:W3:Y:S01]  /*d240*/  LDSM.16.M88.4 R8, [R153+0x5800] ;  /* 0x005800009908783b */ /* 0x008ee20000000200 */
[----:B------:R-:W-:Y:S01]  /*d250*/  IMAD.IADD R147, R153, 0x1, R0 ;  /* 0x0000000199937824 */ /* 0x000fe200078e0200 */
[C---:B------:R-:W-:Y:S01]  /*d260*/  IADD3 R138, R151.reuse, 0x2800, RZ ;  /* 0x00002800978a7810 */ /* 0x040fe20007ffe0ff */
[----:B------:R-:W-:Y:S01]  /*d270*/  IMAD.IADD R140, R0, 0x1, R151 ;  /* 0x00000001008c7824 */ /* 0x000fe200078e0297 */
[----:B------:R-:W-:Y:S01]  /*d280*/  LDSM.16.M88.4 R72, [R150] ;  /* 0x000000009648783b */ /* 0x000fe20000000200 */
[----:B------:R-:W-:-:S02]  /*d290*/  IADD3 R137, R151, 0x3000, RZ ;  /* 0x0000300097897810 */ /* 0x000fc40007ffe0ff */
[----:B------:R-:W-:Y:S01]  /*d2a0*/  IADD3 R136, R151, 0x3800, RZ ;  /* 0x0000380097887810 */ /* 0x000fe20007ffe0ff */
[----:B------:R-:W1:Y:S04]  /*d2b0*/  LDSM.16.M88.4 R44, [R147+0x4000] ;  /* 0x00400000932c783b */ /* 0x000e680000000200 */
[----:B------:R-:W1:Y:S04]  /*d2c0*/  LDSM.16.M88.4 R80, [R151+0x800] ;  /* 0x000800009750783b */ /* 0x000e680000000200 */
[----:B------:R-:W1:Y:S01]  /*d2d0*/  LDSM.16.M88.4 R24, [R151+0x1000] ;  /* 0x001000009718783b */ /* 0x000e620000000200 */
[C---:B--2---:R-:W-:Y:S03]  /*d2e0*/  HMMA.16816.F32 R16, R12.reuse, R20, RZ ;  /* 0x000000140c10723c */ /* 0x044fe600000018ff */
[----:B------:R-:W2:Y:S04]  /*d2f0*/  LDSM.16.M88.4 R68, [R151+0x1800] ;  /* 0x001800009744783b */ /* 0x000ea80000000200 */
[----:B------:R-:W-:Y:S01]  /*d300*/  LDSM.16.M88.4 R84, [R149] ;  /* 0x000000009554783b */ /* 0x000fe20000000200 */
[C---:B------:R-:W-:Y:S03]  /*d310*/  HMMA.16816.F32 R20, R12.reuse, R22, RZ ;  /* 0x000000160c14723c */ /* 0x040fe600000018ff */
[----:B------:R-:W-:Y:S04]  /*d320*/  LDSM.16.M88.4 R40, [R147+0x5000] ;  /* 0x005000009328783b */ /* 0x000fe80000000200 */
[----:B------:R-:W-:Y:S01]  /*d330*/  LDSM.16.M88.4 R96, [R140+0x1000] ;  /* 0x001000008c60783b */ /* 0x000fe20000000200 */
[C---:B----4-:R-:W-:Y:S03]  /*d340*/  HMMA.16816.F32 R28, R12.reuse, R36, RZ ;  /* 0x000000240c1c723c */ /* 0x050fe600000018ff */
[----:B------:R-:W-:Y:S04]  /*d350*/  LDSM.16.M88.4 R88, [R140+0x2000] ;  /* 0x002000008c58783b */ /* 0x000fe80000000200 */
[----:B------:R-:W-:Y:S01]  /*d360*/  LDSM.16.M88.4 R92, [R151+0x2800] ;  /* 0x00280000975c783b */ /* 0x000fe20000000200 */
[----:B-----5:R-:W-:Y:S03]  /*d370*/  HMMA.16816.F32 R60, R12, R48, RZ ;  /* 0x000000300c3c723c */ /* 0x020fe600000018ff */
[----:B------:R-:W0:Y:S05]  /*d380*/  LDGDEPBAR ;  /* 0x00000000000079af */ /* 0x000e2a0000000000 */
[----:B------:R-:W-:Y:S08]  /*d390*/  HMMA.16816.F32 R20, R64, R34, R20 ;  /* 0x000000224014723c */ /* 0x000ff00000001814 */
[C---:B------:R-:W-:Y:S08]  /*d3a0*/  HMMA.16816.F32 R36, R12.reuse, R38, RZ ;  /* 0x000000260c24723c */ /* 0x040ff000000018ff */
[C---:B------:R-:W-:Y:S08]  /*d3b0*/  HMMA.16816.F32 R48, R12.reuse, R50, RZ ;  /* 0x000000320c30723c */ /* 0x040ff000000018ff */
[C---:B---3--:R-:W-:Y:S08]  /*d3c0*/  HMMA.16816.F32 R76, R12.reuse, R8, RZ ;  /* 0x000000080c4c723c */ /* 0x048ff000000018ff */
[----:B------:R-:W-:Y:S01]  /*d3d0*/  HMMA.16816.F32 R12, R12, R10, RZ ;  /* 0x0000000a0c0c723c */ /* 0x000fe200000018ff */
[----:B------:R-:W-:Y:S07]  /*d3e0*/  LDSM.16.M88.4 R8, [R147+0x4800] ;  /* 0x004800009308783b */ /* 0x000fee0000000200 */
[----:B------:R-:W-:Y:S01]  /*d3f0*/  HMMA.16816.F32 R16, R64, R32, R16 ;  /* 0x000000204010723c */ /* 0x000fe20000001810 */
[----:B------:R-:W3:Y:S07]  /*d400*/  LDSM.16.M88.4 R32, [R140] ;  /* 0x000000008c20783b */ /* 0x000eee0000000200 */
[----:B-1----:R-:W-:Y:S08]  /*d410*/  HMMA.16816.F32 R20, R72, R46, R20 ;  /* 0x0000002e4814723c */ /* 0x002ff00000001814 */
        /* <DEDUP_REMOVED lines=9> */
[----:B------:R-:W1:Y:S03]  /*d4b0*/  LDSM.16.M88.4 R64, [R153+0x6000] ;  /* 0x006000009940783b */ /* 0x000e660000000200 */
[----:B---3--:R-:W-:Y:S08]  /*d4c0*/  HMMA.16816.F32 R20, R84, R34, R20 ;  /* 0x000000225414723c */ /* 0x008ff00000001814 */
        /* <DEDUP_REMOVED lines=50> */
[----:B-1----:R-:W1:Y:S07]  /*d7f0*/  LDSM.16.M88.4 R20, [R151+0x3800] ;  /* 0x003800009714783b */ /* 0x002e6e0000000200 */
[----:B------:R-:W-:Y:S01]  /*d800*/  HMMA.16816.F32 R16, R8, R88, R16 ;  /* 0x000000580810723c */ /* 0x000fe20000001810 */
[----:B------:R-:W4:Y:S07]  /*d810*/  LDSM.16.M88.4 R88, [R147+0x7000] ;  /* 0x007000009358783b */ /* 0x000f2e0000000200 */
[C---:B--2---:R-:W-:Y:S08]  /*d820*/  HMMA.16816.F32 R72, R68.reuse, R94, R72 ;  /* 0x0000005e4448723c */ /* 0x044ff00000001848 */
[----:B------:R-:W-:Y:S08]  /*d830*/  HMMA.16816.F32 R76, R68, R92, R76 ;  /* 0x0000005c444c723c */ /* 0x000ff0000000184c */
[----:B---3--:R-:W-:Y:S01]  /*d840*/  HMMA.16816.F32 R28, R8, R24, R28 ;  /* 0x00000018081c723c */ /* 0x008fe2000000181c */
[----:B------:R-:W-:-:S02]  /*d850*/  FMUL.FTZ R17, R17, c[0x0][0x2ec] ;  /* 0x0000bb0011117a20 */ /* 0x000fc40000410000 */
[----:B------:R-:W-:Y:S02]  /*d860*/  FMUL.FTZ R18, R18, c[0x0][0x2ec] ;  /* 0x0000bb0012127a20 */ /* 0x000fe40000410000 */
[----:B------:R-:W-:Y:S01]  /*d870*/  FMUL.FTZ R6, R16, c[0x0][0x2ec] ;  /* 0x0000bb0010067a20 */ /* 0x000fe20000410000 */
[----:B------:R-:W2:Y:S01]  /*d880*/  MUFU.TANH R33, R17 ;  /* 0x0000001100217308 */ /* 0x000ea20000002400 */
[----:B------:R-:W-:Y:S01]  /*d890*/  FMUL.FTZ R34, R19, c[0x0][0x2ec] ;  /* 0x0000bb0013227a20 */ /* 0x000fe20000410000 */
        /* <DEDUP_REMOVED lines=28> */
[C---:B------:R-:W-:Y:S01]  /*da60*/  HMMA.16816.F32 R48, R8.reuse, R18, R48 ;  /* 0x000000120830723c */ /* 0x040fe20000001830 */
[----:B------:R-:W-:Y:S01]  /*da70*/  FMUL.FTZ R37, R39, c[0x0][0x2ec] ;  /* 0x0000bb0027257a20 */ /* 0x000fe20000410000 */
[----:B------:R-:W-:Y:S05]  /*da80*/  MUFU.TANH R6, R6 ;  /* 0x0000000600067308 */ /* 0x000fea0000002400 */
[----:B------:R-:W-:Y:S01]  /*da90*/  IMAD.SHL.U32 R18, R53, 0x2, RZ ;  /* 0x0000000235127824 */ /* 0x000fe200078e00ff */
[----:B------:R-:W-:Y:S01]  /*daa0*/  IADD3 R19, R56, R57, -R156 ;  /* 0x0000003938137210 */ /* 0x000fe20007ffe89c */
[----:B--2---:R-:W-:Y:S01]  /*dab0*/  HMMA.16816.F32 R72, R8, R22, R72 ;  /* 0x000000160848723c */ /* 0x004fe20000001848 */
[----:B-1----:R-:W-:Y:S01]  /*dac0*/  LOP3.LUT R0, R4, R59, RZ, 0xfc, !PT ;  /* 0x0000003b04007212 */ /* 0x002fe200078efcff */
[----:B------:R-:W1:Y:S01]  /*dad0*/  MUFU.TANH R16, R16 ;  /* 0x0000001000107308 */ /* 0x000e620000002400 */
[----:B------:R-:W-:-:S02]  /*dae0*/  LOP3.LUT R18, R18, 0x6, RZ, 0xc0, !PT ;  /* 0x0000000612127812 */ /* 0x000fc400078ec0ff */
[----:B------:R-:W-:Y:S02]  /*daf0*/  IADD3 R19, R19, c[0x0][0x2e8], RZ ;  /* 0x0000ba0013137a10 */ /* 0x000fe40007ffe0ff */
[----:B------:R-:W-:Y:S01]  /*db00*/  FMUL.FTZ R60, R60, c[0x0][0x2ec] ;  /* 0x0000bb003c3c7a20 */ /* 0x000fe20000410000 */
[----:B------:R-:W-:Y:S01]  /*db10*/  HMMA.16816.F32 R76, R8, R20, R76 ;  /* 0x00000014084c723c */ /* 0x000fe2000000184c */
[----:B------:R-:W-:Y:S01]  /*db20*/  IMAD.IADD R18, R3, 0x1, R18 ;  /* 0x0000000103127824 */ /* 0x000fe200078e0212 */
[----:B------:R-:W-:Y:S01]  /*db30*/  IADD3 R103, R19, 0x8, RZ ;  /* 0x0000000813677810 */ /* 0x000fe20007ffe0ff */
[----:B------:R-:W-:Y:S01]  /*db40*/  FMUL.FTZ R61, R61, c[0x0][0x2ec] ;  /* 0x0000bb003d3d7a20 */ /* 0x000fe20000410000 */
[-C--:B------:R-:W-:Y:S01]  /*db50*/  IMNMX R2, R19, R56.reuse, PT ;  /* 0x0000003813027217 */ /* 0x080fe20003800200 */
[----:B------:R-:W-:Y:S01]  /*db60*/  FMUL.FTZ R63, R63, c[0x0][0x2ec] ;  /* 0x0000bb003f3f7a20 */ /* 0x000fe20000410000 */
[----:B------:R-:W-:Y:S01]  /*db70*/  IMNMX R103, R103, R56, PT ;  /* 0x0000003867677217 */ /* 0x000fe20003800200 */
[----:B------:R-:W-:Y:S01]  /*db80*/  FMUL.FTZ R25, R49, c[0x0][0x2ec] ;  /* 0x0000bb0031197a20 */ /* 0x000fe20000410000 */
[C---:B------:R-:W-:Y:S01]  /*db90*/  IADD3 R19, R18.reuse, 0x1, RZ ;  /* 0x0000000112137810 */ /* 0x040fe20007ffe0ff */
[----:B------:R-:W2:Y:S01]  /*dba0*/  MUFU.TANH R121, R60 ;  /* 0x0000003c00797308 */ /* 0x000ea20000002400 */
[----:B------:R-:W-:Y:S01]  /*dbb0*/  IADD3 R4, R18, 0x8, RZ ;  /* 0x0000000812047810 */ /* 0x000fe20007ffe0ff */
[----:B------:R-:W-:Y:S01]  /*dbc0*/  FMUL.FTZ R62, R62, c[0x0][0x2ec] ;  /* 0x0000bb003e3e7a20 */ /* 0x000fe20000410000 */
[CC--:B------:R-:W-:Y:S01]  /*dbd0*/  ISETP.GE.AND P5, PT, R19.reuse, R2.reuse, PT ;  /* 0x000000021300720c */ /* 0x0c0fe20003fa6270 */
[----:B------:R-:W-:Y:S01]  /*dbe0*/  FMUL.FTZ R27, R48, c[0x0][0x2ec] ;  /* 0x0000bb00301b7a20 */ /* 0x000fe20000410000 */
[-C--:B------:R-:W-:Y:S01]  /*dbf0*/  ISETP.GE.AND P1, PT, R19, R103.reuse, PT ;  /* 0x000000671300720c */ /* 0x080fe20003f26270 */
[----:B------:R-:W-:Y:S01]  /*dc00*/  FMUL.FTZ R26, R50, c[0x0][0x2ec] ;  /* 0x0000bb00321a7a20 */ /* 0x000fe20000410000 */
[CC--:B------:R-:W-:Y:S01]  /*dc10*/  ISETP.GE.AND P0, PT, R4.reuse, R2.reuse, PT ;  /* 0x000000020400720c */ /* 0x0c0fe20003f06270 */
[----:B------:R-:W1:Y:S01]  /*dc20*/  MUFU.TANH R119, R61 ;  /* 0x0000003d00777308 */ /* 0x000e620000002400 */
[-C--:B------:R-:W-:Y:S01]  /*dc30*/  ISETP.GE.AND P2, PT, R4, R103.reuse, PT ;  /* 0x000000670400720c */ /* 0x080fe20003f46270 */
[----:B------:R-:W-:Y:S01]  /*dc40*/  FMUL.FTZ R72, R72, c[0x0][0x2ec] ;  /* 0x0000bb0048487a20 */ /* 0x000fe20000410000 */
[C---:B------:R-:W-:Y:S01]  /*dc50*/  IADD3 R4, R18.reuse, 0x9, RZ ;  /* 0x0000000912047810 */ /* 0x040fe20007ffe0ff */
[----:B------:R-:W-:Y:S01]  /*dc60*/  FMUL.FTZ R24, R51, c[0x0][0x2ec] ;  /* 0x0000bb0033187a20 */ /* 0x000fe20000410000 */
[----:B------:R-:W-:Y:S01]  /*dc70*/  IADD3 R12, R18, 0x10, RZ ;  /* 0x00000010120c7810 */ /* 0x000fe20007ffe0ff */
[----:B------:R-:W-:Y:S01]  /*dc80*/  FMUL.FTZ R73, R73, c[0x0][0x2ec] ;  /* 0x0000bb0049497a20 */ /* 0x000fe20000410000 */
        /* <DEDUP_REMOVED lines=12> */
[----:B------:R-:W-:Y:S01]  /*dd50*/  IADD3 R12, R18, 0x18, RZ ;  /* 0x00000018120c7810 */ /* 0x000fe20007ffe0ff */
[----:B------:R-:W-:Y:S01]  /*dd60*/  FMUL.FTZ R74, R74, c[0x0][0x2ec] ;  /* 0x0000bb004a4a7a20 */ /* 0x000fe20000410000 */
[----:B------:R-:W-:Y:S01]  /*dd70*/  FSEL R19, R40, -INF , !P6 ;  /* 0xff80000028137808 */ /* 0x000fe20007000000 */
[----:B------:R-:W-:Y:S01]  /*dd80*/  FMUL.FTZ R75, R75, c[0x0][0x2ec] ;  /* 0x0000bb004b4b7a20 */ /* 0x000fe20000410000 */
[----:B------:R-:W-:Y:S01]  /*dd90*/  FSEL R58, R58, -INF , !P4 ;  /* 0xff8000003a3a7808 */ /* 0x000fe20006000000 */
[----:B------:R-:W1:Y:S01]  /*dda0*/  MUFU.TANH R124, R72 ;  /* 0x00000048007c7308 */ /* 0x000e620000002400 */
[----:B------:R-:W-:-:S02]  /*ddb0*/  IADD3 R13, R18, 0x11, RZ ;  /* 0x00000011120d7810 */ /* 0x000fc40007ffe0ff */
[CC--:B------:R-:W-:Y:S02]  /*ddc0*/  ISETP.GE.AND P6, PT, R12.reuse, R2.reuse, PT ;  /* 0x000000020c00720c */ /* 0x0c0fe40003fc6270 */
[----:B------:R-:W-:Y:S02]  /*ddd0*/  ISETP.GE.AND P4, PT, R12, R103, PT ;  /* 0x000000670c00720c */ /* 0x000fe40003f86270 */
[----:B------:R-:W-:Y:S01]  /*dde0*/  IADD3 R12, R18, 0x19, RZ ;  /* 0x00000019120c7810 */ /* 0x000fe20007ffe0ff */
[----:B------:R-:W1:Y:S01]  /*ddf0*/  MUFU.TANH R37, R37 ;  /* 0x0000002500257308 */ /* 0x000e620000002400 */
[----:B------:R-:W-:Y:S02]  /*de00*/  FSEL R35, R35, -INF , !P0 ;  /* 0xff80000023237808 */ /* 0x000fe40004000000 */
[----:B------:R-:W-:Y:S02]  /*de10*/  ISETP.GE.AND P0, PT, R13, R2, PT ;  /* 0x000000020d00720c */ /* 0x000fe40003f06270 */
[----:B-----5:R-:W-:-:S02]  /*de20*/  FSEL R15, R28, -INF , !P5 ;  /* 0xff8000001c0f7808 */ /* 0x020fc40006800000 */
[----:B------:R-:W-:Y:S01]  /*de30*/  IADD3 R20, R18, 0x20, RZ ;  /* 0x0000002012147810 */ /* 0x000fe20007ffe0ff */
[----:B------:R-:W5:Y:S01]  /*de40*/  MUFU.TANH R130, R62 ;  /* 0x0000003e00827308 */ /* 0x000f620000002400 */
[----:B------:R-:W-:Y:S02]  /*de50*/  ISETP.GE.AND P5, PT, R12, R2, PT ;  /* 0x000000020c00720c */ /* 0x000fe40003fa6270 */
[----:B------:R-:W-:Y:S02]  /*de60*/  IADD3 R8, R18, 0x21, RZ ;  /* 0x0000002112087810 */ /* 0x000fe40007ffe0ff */
[----:B------:R-:W-:Y:S02]  /*de70*/  FSEL R4, R41, -INF , !P2 ;  /* 0xff80000029047808 */ /* 0x000fe40005000000 */
[----:B------:R-:W-:Y:S01]  /*de80*/  ISETP.GE.AND P2, PT, R13, R103, PT ;  /* 0x000000670d00720c */ /* 0x000fe20003f46270 */
[----:B------:R-:W2:Y:S01]  /*de90*/  MUFU.TANH R27, R27 ;  /* 0x0000001b001b7308 */ /* 0x000ea20000002400 */
[----:B----4-:R-:W-:-:S02]  /*dea0*/  FSEL R13, R29, -INF , !P0 ;  /* 0xff8000001d0d7808 */ /* 0x010fc40004000000 */
[----:B---3--:R-:W-:Y:S02]  /*deb0*/  FSEL R11, R17, -INF , !P6 ;  /* 0xff800000110b7808 */ /* 0x008fe40007000000 */
[----:B------:R-:W-:Y:S02]  /*dec0*/  FSEL R10, R36, -INF , !P4 ;  /* 0xff800000240a7808 */ /* 0x000fe40006000000 */
[-C--:B------:R-:W-:Y:S01]  /*ded0*/  ISETP.GE.AND P0, PT, R20, R2.reuse, PT ;  /* 0x000000021400720c */ /* 0x080fe20003f06270 */
[----:B------:R-:W3:Y:S01]  /*dee0*/  MUFU.TANH R26, R26 ;  /* 0x0000001a001a7308 */ /* 0x000ee20000002400 */
[C---:B------:R-:W-:Y:S02]  /*def0*/  ISETP.GE.AND P6, PT, R8.reuse, R2, PT ;  /* 0x000000020800720c */ /* 0x040fe40003fc6270 */
[----:B------:R-:W-:Y:S02]  /*df00*/  ISETP.GE.AND P4, PT, R8, R103, PT ;  /* 0x000000670800720c */ /* 0x000fe40003f86270 */
[----:B-1----:R-:W-:-:S02]  /*df10*/  FSEL R9, R16, -INF , !P5 ;  /* 0xff80000010097808 */ /* 0x002fc40006800000 */
[C---:B------:R-:W-:Y:S01]  /*df20*/  IADD3 R17, R18.reuse, 0x29, RZ ;  /* 0x0000002912117810 */ /* 0x040fe20007ffe0ff */
[----:B------:R-:W1:Y:S01]  /*df30*/  MUFU.TANH R131, R76 ;  /* 0x0000004c00837308 */ /* 0x000e620000002400 */
[----:B------:R-:W-:Y:S02]  /*df40*/  IADD3 R16, R18, 0x30, RZ ;  /* 0x0000003012107810 */ /* 0x000fe40007ffe0ff */
[----:B--2---:R-:W-:Y:S02]  /*df50*/  FSEL R121, R121, -INF , !P0 ;  /* 0xff80000079797808 */ /* 0x004fe40004000000 */
[----:B------:R-:W-:Y:S02]  /*df60*/  FSEL R119, R119, -INF , !P6 ;  /* 0xff80000077777808 */ /* 0x000fe40007000000 */
[----:B------:R-:W-:Y:S01]  /*df70*/  FSEL R122, R122, -INF , !P4 ;  /* 0xff8000007a7a7808 */ /* 0x000fe20006000000 */
[----:B------:R-:W2:Y:S01]  /*df80*/  MUFU.TANH R120, R78 ;  /* 0x0000004e00787308 */ /* 0x000ea20000002400 */
[----:B------:R-:W-:-:S02]  /*df90*/  ISETP.GE.AND P0, PT, R17, R2, PT ;  /* 0x000000021100720c */ /* 0x000fc40003f06270 */
[C---:B------:R-:W-:Y:S02]  /*dfa0*/  ISETP.GE.AND P6, PT, R16.reuse, R2, PT ;  /* 0x000000021000720c */ /* 0x040fe40003fc6270 */
[-C--:B------:R-:W-:Y:S02]  /*dfb0*/  ISETP.GE.AND P4, PT, R16, R103.reuse, PT ;  /* 0x000000671000720c */ /* 0x080fe40003f86270 */
[----:B------:R-:W-:Y:S01]  /*dfc0*/  IADD3 R16, R18, 0x38, RZ ;  /* 0x0000003812107810 */ /* 0x000fe20007ffe0ff */
[----:B------:R-:W4:Y:S01]  /*dfd0*/  MUFU.TANH R24, R24 ;  /* 0x0000001800187308 */ /* 0x000f220000002400 */
[----:B------:R-:W-:Y:S02]  /*dfe0*/  FSEL R14, R30, -INF , !P1 ;  /* 0xff8000001e0e7808 */ /* 0x000fe40004800000 */
[----:B------:R-:W-:Y:S02]  /*dff0*/  ISETP.GE.AND P1, PT, R12, R103, PT ;  /* 0x000000670c00720c */ /* 0x000fe40003f26270 */
[----:B------:R-:W-:-:S02]  /*e000*/  FSEL R25, R25, -INF , !P0 ;  /* 0xff80000019197808 */ /* 0x000fc40004000000 */
[----:B------:R-:W-:Y:S01]  /*e010*/  FSEL R12, R31, -INF , !P2 ;  /* 0xff8000001f0c7808 */ /* 0x000fe20005000000 */
[----:B------:R-:W1:Y:S01]  /*e020*/  MUFU.TANH R125, R77 ;  /* 0x0000004d007d7308 */ /* 0x000e620000002400 */
[----:B------:R-:W-:Y:S02]  /*e030*/  ISETP.GE.AND P0, PT, R16, R2, PT ;  /* 0x000000021000720c */ /* 0x000fe40003f06270 */
[----:B------:R-:W-:Y:S02]  /*e040*/  ISETP.GE.AND P2, PT, R20, R103, PT ;  /* 0x000000671400720c */ /* 0x000fe40003f46270 */
[----:B------:R-:W-:Y:S02]  /*e050*/  IADD3 R20, R18, 0x28, RZ ;  /* 0x0000002812147810 */ /* 0x000fe40007ffe0ff */
[----:B------:R-:W-:Y:S01]  /*e060*/  FSEL R124, R124, -INF , !P0 ;  /* 0xff8000007c7c7808 */ /* 0x000fe20004000000 */
[----:B------:R-:W1:Y:S01]  /*e070*/  MUFU.TANH R115, R79 ;  /* 0x0000004f00737308 */ /* 0x000e620000002400 */
[----:B------:R-:W-:-:S02]  /*e080*/  FSEL R8, R37, -INF , !P1 ;  /* 0xff80000025087808 */ /* 0x000fc40004800000 */
[----:B-----5:R-:W-:Y:S02]  /*e090*/  FSEL R130, R130, -INF , !P2 ;  /* 0xff80000082827808 */ /* 0x020fe40005000000 */
[----:B------:R-:W-:Y:S02]  /*e0a0*/  ISETP.GT.AND P0, PT, R164, R155, PT ;  /* 0x0000009ba400720c */ /* 0x000fe40003f04270 */
[C---:B------:R-:W-:Y:S01]  /*e0b0*/  ISETP.GE.AND P5, PT, R20.reuse, R2, PT ;  /* 0x000000021400720c */ /* 0x040fe20003fa6270 */
[----:B------:R-:W-:Y:S01]  /*e0c0*/  MUFU.TANH R123, R73 ;  /* 0x00000049007b7308 */ /* 0x000fe20000002400 */
[----:B------:R-:W-:Y:S01]  /*e0d0*/  BAR.SYNC.DEFER_BLOCKING 0x0 ;  /* 0x0000000000007b1d */ /* 0x000fe20000010000 */
[-C--:B------:R-:W-:Y:S02]  /*e0e0*/  ISETP.GE.AND P1, PT, R20, R103.reuse, PT ;  /* 0x000000671400720c */ /* 0x080fe40003f26270 */
[----:B------:R-:W-:Y:S02]  /*e0f0*/  ISETP.GE.AND P2, PT, R17, R103, PT ;  /* 0x000000671100720c */ /* 0x000fe40003f46270 */
[----:B------:R-:W-:-:S02]  /*e100*/  IADD3 R17, R18, 0x31, RZ ;  /* 0x0000003112117810 */ /* 0x000fc40007ffe0ff */
[----:B------:R-:W5:Y:S01]  /*e110*/  MUFU.TANH R114, R74 ;  /* 0x0000004a00727308 */ /* 0x000f620000002400 */
[----:B------:R-:W-:Y:S02]  /*e120*/  FSEL R27, R27, -INF , !P5 ;  /* 0xff8000001b1b7808 */ /* 0x000fe40006800000 */
[----:B---3--:R-:W-:Y:S02]  /*e130*/  FSEL R26, R26, -INF , !P1 ;  /* 0xff8000001a1a7808 */ /* 0x008fe40004800000 */
[----:B-1----:R-:W-:Y:S02]  /*e140*/  FSEL R131, R131, -INF , !P6 ;  /* 0xff80000083837808 */ /* 0x002fe40007000000 */
[----:B--2---:R-:W-:Y:S01]  /*e150*/  FSEL R120, R120, -INF , !P4 ;  /* 0xff80000078787808 */ /* 0x004fe20006000000 */
[----:B------:R-:W1:Y:S01]  /*e160*/  MUFU.TANH R112, R75 ;  /* 0x0000004b00707308 */ /* 0x000e620000002400 */
[C---:B------:R-:W-:Y:S02]  /*e170*/  ISETP.GE.AND P5, PT, R17.reuse, R2, PT ;  /* 0x000000021100720c */ /* 0x040fe40003fa6270 */
[----:B------:R-:W-:-:S02]  /*e180*/  ISETP.GE.AND P1, PT, R17, R103, PT ;  /* 0x000000671100720c */ /* 0x000fc40003f26270 */
[C---:B------:R-:W-:Y:S02]  /*e190*/  ISETP.GE.AND P6, PT, R18.reuse, R2, PT ;  /* 0x000000021200720c */ /* 0x040fe40003fc6270 */
[C---:B------:R-:W-:Y:S02]  /*e1a0*/  ISETP.GE.AND P4, PT, R18.reuse, R103, PT ;  /* 0x000000671200720c */ /* 0x040fe40003f86270 */
[----:B------:R-:W-:Y:S02]  /*e1b0*/  IADD3 R18, R18, 0x39, RZ ;  /* 0x0000003912127810 */ /* 0x000fe40007ffe0ff */
[----:B----4-:R-:W-:Y:S02]  /*e1c0*/  FSEL R24, R24, -INF , !P2 ;  /* 0xff80000018187808 */ /* 0x010fe40005000000 */
[----:B------:R-:W-:Y:S02]  /*e1d0*/  FSEL R125, R125, -INF , !P5 ;  /* 0xff8000007d7d7808 */ /* 0x000fe40006800000 */
[----:B------:R-:W-:-:S02]  /*e1e0*/  FSEL R115, R115, -INF , !P1 ;  /* 0xff80000073737808 */ /* 0x000fc40004800000 */
[-C--:B------:R-:W-:Y:S02]  /*e1f0*/  ISETP.GE.AND P2, PT, R16, R103.reuse, PT ;  /* 0x000000671000720c */ /* 0x080fe40003f46270 */
[C---:B------:R-:W-:Y:S02]  /*e200*/  ISETP.GE.AND P5, PT, R18.reuse, R2, PT ;  /* 0x000000021200720c */ /* 0x040fe40003fa6270 */
[----:B------:R-:W-:Y:S02]  /*e210*/  ISETP.GE.AND P1, PT, R18, R103, PT ;  /* 0x000000671200720c */ /* 0x000fe40003f26270 */
[----:B-----5:R-:W-:Y:S02]  /*e220*/  FSEL R114, R114, -INF , !P2 ;  /* 0xff80000072727808 */ /* 0x020fe40005000000 */
        /* <DEDUP_REMOVED lines=64> */
.L_x_7726:
[----:B------:R-:W-:-:S05]  /*e630*/  IMAD.MOV.U32 R3, RZ, RZ, c[0x0][0x198] ;  /* 0x00006600ff037624 */ /* 0x000fca00078e00ff */
[----:B------:R-:W-:-:S04]  /*e640*/  LEA R3, -R3, RZ, 0x6 ;  /* 0x000000ff03037211 */ /* 0x000fc800078e31ff */
[----:B------:R-:W-:Y:S02]  /*e650*/  SHF.R.S32.HI R16, RZ, 0x1f, R3 ;  /* 0x0000001fff107819 */ /* 0x000fe40000011403 */
.L_x_7727:
        /* <DEDUP_REMOVED lines=29> */
.L_x_7725:
        /* <DEDUP_REMOVED lines=65> */
[----:B------:R-:W-:Y:S01]  /*ec40*/  LDSM.16.MT88.4 R4, [R144+0xa000] ;  /* 0x00a000009004783b */ /* 0x000fe20000004200 */
[----:B------:R-:W-:Y:S01]  /*ec50*/  MUFU.EX2 R111, R111 ;  /* 0x0000006f006f7308 */ /* 0x000fe20000000800 */
[--C-:B------:R-:W-:Y:S02]  /*ec60*/  FFMA.FTZ R107, R15, c[0x0][0x23c], -R126.reuse ;  /* 0x00008f000f6b7a23 */ /* 0x100fe4000001087e */
[----:B------:R-:W1:Y:S01]  /*ec70*/  LDSM.16.MT88.4 R56, [R145+0xa000] ;  /* 0x00a000009138783b */ /* 0x000e620000004200 */
[----:B------:R-:W-:Y:S02]  /*ec80*/  FFMA.FTZ R28, R13, c[0x0][0x23c], -R126 ;  /* 0x00008f000d1c7a23 */ /* 0x000fe4000001087e */
[----:B------:R-:W-:-:S02]  /*ec90*/  FFMA.FTZ R33, R14, c[0x0][0x23c], -R117 ;  /* 0x00008f000e217a23 */ /* 0x000fc40000010875 */
[----:B------:R-:W2:Y:S01]  /*eca0*/  MUFU.EX2 R106, R106 ;  /* 0x0000006a006a7308 */ /* 0x000ea20000000800 */
[--C-:B------:R-:W-:Y:S02]  /*ecb0*/  FFMA.FTZ R32, R12, c[0x0][0x23c], -R117.reuse ;  /* 0x00008f000c207a23 */ /* 0x100fe40000010875 */
[----:B------:R-:W3:Y:S01]  /*ecc0*/  LDSM.16.MT88.4 R12, [R146+0x8800] ;  /* 0x00880000920c783b */ /* 0x000ee20000004200 */
[--C-:B------:R-:W-:Y:S02]  /*ecd0*/  FFMA.FTZ R29, R11, c[0x0][0x23c], -R126.reuse ;  /* 0x00008f000b1d7a23 */ /* 0x100fe4000001087e */
[----:B------:R-:W-:Y:S02]  /*ece0*/  FFMA.FTZ R0, R9, c[0x0][0x23c], -R126 ;  /* 0x00008f0009007a23 */ /* 0x000fe4000001087e */
[----:B------:R-:W4:Y:S01]  /*ecf0*/  MUFU.EX2 R30, R30 ;  /* 0x0000001e001e7308 */ /* 0x000f220000000800 */
[--C-:B------:R-:W-:Y:S02]  /*ed00*/  FFMA.FTZ R34, R10, c[0x0][0x23c], -R117.reuse ;  /* 0x00008f000a227a23 */ /* 0x100fe40000010875 */
[----:B------:R-:W-:-:S02]  /*ed10*/  FFMA.FTZ R31, R8, c[0x0][0x23c], -R117 ;  /* 0x00008f00081f7a23 */ /* 0x000fc40000010875 */
[----:B------:R-:W5:Y:S01]  /*ed20*/  LDSM.16.MT88.4 R8, [R145+0x8800] ;  /* 0x008800009108783b */ /* 0x000f620000004200 */
[--C-:B------:R-:W-:Y:S02]  /*ed30*/  FFMA.FTZ R116, R121, c[0x0][0x23c], -R126.reuse ;  /* 0x00008f0079747a23 */ /* 0x100fe4000001087e */
[----:B------:R-:W-:Y:S01]  /*ed40*/  MUFU.EX2 R113, R113 ;  /* 0x0000007100717308 */ /* 0x000fe20000000800 */
[----:B--2---:R-:W-:Y:S01]  /*ed50*/  F2FP.PACK_AB R64, R106, R111 ;  /* 0x0000006f6a40723e */ /* 0x004fe200000000ff */
[----:B------:R-:W-:Y:S02]  /*ed60*/  FFMA.FTZ R128, R122, c[0x0][0x23c], -R117 ;  /* 0x00008f007a807a23 */ /* 0x000fe40000010875 */
[--C-:B------:R-:W-:Y:S02]  /*ed70*/  FFMA.FTZ R119, R119, c[0x0][0x23c], -R126.reuse ;  /* 0x00008f0077777a23 */ /* 0x100fe4000001087e */
[--C-:B------:R-:W-:Y:S02]  /*ed80*/  FFMA.FTZ R118, R27, c[0x0][0x23c], -R126.reuse ;  /* 0x00008f001b767a23 */ /* 0x100fe4000001087e */
[----:B------:R-:W2:Y:S01]  /*ed90*/  MUFU.EX2 R110, R110 ;  /* 0x0000006e006e7308 */ /* 0x000ea20000000800 */
[----:B----4-:R-:W-:Y:S01]  /*eda0*/  F2FP.PACK_AB R66, R30, R109 ;  /* 0x0000006d1e42723e */ /* 0x010fe200000000ff */
[----:B------:R-:W-:-:S02]  /*edb0*/  FFMA.FTZ R121, R25, c[0x0][0x23c], -R126 ;  /* 0x00008f0019797a23 */ /* 0x000fc4000001087e */
[--C-:B------:R-:W-:Y:S02]  /*edc0*/  FFMA.FTZ R129, R130, c[0x0][0x23c], -R117.reuse ;  /* 0x00008f0082817a23 */ /* 0x100fe40000010875 */
[--C-:B------:R-:W-:Y:S02]  /*edd0*/  FFMA.FTZ R127, R26, c[0x0][0x23c], -R117.reuse ;  /* 0x00008f001a7f7a23 */ /* 0x100fe40000010875 */
[----:B------:R-:W-:Y:S01]  /*ede0*/  MUFU.EX2 R108, R108 ;  /* 0x0000006c006c7308 */ /* 0x000fe20000000800 */
[--C-:B------:R-:W-:Y:S02]  /*edf0*/  FFMA.FTZ R122, R24, c[0x0][0x23c], -R117.reuse ;  /* 0x00008f00187a7a23 */ /* 0x100fe40000010875 */
[----:B------:R-:W-:Y:S01]  /*ee00*/  LDSM.16.MT88.4 R24, [R146+0x9000] ;  /* 0x009000009218783b */ /* 0x000fe20000004200 */
[----:B------:R-:W-:Y:S02]  /*ee10*/  FFMA.FTZ R171, R123, c[0x0][0x23c], -R126 ;  /* 0x00008f007bab7a23 */ /* 0x000fe4000001087e */
[----:B------:R-:W-:-:S02]  /*ee20*/  FFMA.FTZ R114, R114, c[0x0][0x23c], -R117 ;  /* 0x00008f0072727a23 */ /* 0x000fc40000010875 */
[----:B------:R-:W4:Y:S01]  /*ee30*/  MUFU.EX2 R35, R35 ;  /* 0x0000002300237308 */ /* 0x000f220000000800 */
[----:B--2---:R-:W-:Y:S01]  /*ee40*/  F2FP.PACK_AB R65, R110, R113 ;  /* 0x000000716e41723e */ /* 0x004fe200000000ff */
[----:B------:R-:W-:Y:S02]  /*ee50*/  FFMA.FTZ R169, R112, c[0x0][0x23c], -R117 ;  /* 0x00008f0070a97a23 */ /* 0x000fe40000010875 */
[----:B------:R-:W-:Y:S02]  /*ee60*/  FADD.FTZ R106, R111, R106 ;  /* 0x0000006a6f6a7221 */ /* 0x000fe40000010000 */
[----:B------:R-:W-:Y:S02]  /*ee70*/  FADD.FTZ R113, R113, R110 ;  /* 0x0000006e71717221 */ /* 0x000fe40000010000 */
[----:B------:R-:W-:Y:S01]  /*ee80*/  MUFU.EX2 R107, R107 ;  /* 0x0000006b006b7308 */ /* 0x000fe20000000800 */
[----:B------:R-:W-:-:S04]  /*ee90*/  FADD.FTZ R109, R109, R106 ;  /* 0x0000006a6d6d7221 */ /* 0x000fc80000010000 */
[----:B------:R-:W-:Y:S01]  /*eea0*/  FADD.FTZ R30, R30, R109 ;  /* 0x0000006d1e1e7221 */ /* 0x000fe20000010000 */
[----:B----4-:R-:W-:Y:S02]  /*eeb0*/  F2FP.PACK_AB R67, R35, R108 ;  /* 0x0000006c2343723e */ /* 0x010fe400000000ff */
        /* <DEDUP_REMOVED lines=35> */
[----:B----4-:R-:W-:Y:S01]  /*f0f0*/  F2FP.PACK_AB R5, R32, R33 ;  /* 0x000000212005723e */ /* 0x010fe200000000ff */
[----:B------:R-:W-:Y:S01]  /*f100*/  MUFU.EX2 R114, R114 ;  /* 0x0000007200727308 */ /* 0x000fe20000000800 */
        /* <DEDUP_REMOVED lines=10> */
[----:B------:R-:W-:-:S02]  /*f1b0*/  FADD.FTZ R29, R0, R29 ;  /* 0x0000001d001d7221 */ /* 0x000fc40000010000 */
[----:B------:R-:W-:-:S05]  /*f1c0*/  FADD.FTZ R34, R31, R34 ;  /* 0x000000221f227221 */ /* 0x000fca0000010000 */
        /* <DEDUP_REMOVED lines=8> */
[C---:B------:R-:W-:Y:S08]  /*f250*/  HMMA.16816.F32 R72, R4.reuse, R20, R72 ;  /* 0x000000140448723c */ /* 0x040ff00000001848 */
[C---:B--2---:R-:W-:Y:S08]  /*f260*/  HMMA.16816.F32 R44, R4.reuse, R12, R44 ;  /* 0x0000000c042c723c */ /* 0x044ff0000000182c */
[C---:B------:R-:W-:Y:S01]  /*f270*/  HMMA.16816.F32 R48, R4.reuse, R14, R48 ;  /* 0x0000000e0430723c */ /* 0x040fe20000001830 */
[----:B------:R-:W2:Y:S07]  /*f280*/  LDSM.16.MT88.4 R12, [R144+0xa800] ;  /* 0x00a80000900c783b */ /* 0x000eae0000004200 */
[C---:B---3--:R-:W-:Y:S08]  /*f290*/  HMMA.16816.F32 R52, R4.reuse, R8, R52 ;  /* 0x000000080434723c */ /* 0x048ff00000001834 */
[C---:B------:R-:W-:Y:S01]  /*f2a0*/  HMMA.16816.F32 R56, R4.reuse, R10, R56 ;  /* 0x0000000a0438723c */ /* 0x040fe20000001838 */
[----:B------:R-:W3:Y:S07]  /*f2b0*/  LDSM.16.MT88.4 R8, [R148+0x9000] ;  /* 0x009000009408783b */ /* 0x000eee0000004200 */
[C---:B------:R-:W-:Y:S01]  /*f2c0*/  HMMA.16816.F32 R68, R4.reuse, R22, R68 ;  /* 0x000000160444723c */ /* 0x040fe20000001844 */
[----:B------:R-:W5:Y:S07]  /*f2d0*/  LDSM.16.MT88.4 R20, [R145+0x9000] ;  /* 0x009000009114783b */ /* 0x000f6e0000004200 */
        /* <DEDUP_REMOVED lines=23> */
[----:B------:R-:W3:Y:S07]  /*f450*/  LDSM.16.MT88.4 R20, [R144+0xb000] ;  /* 0x00b000009014783b */ /* 0x000eee0000004200 */
[C---:B--2---:R-:W-:Y:S08]  /*f460*/  HMMA.16816.F32 R44, R4.reuse, R12, R44 ;  /* 0x0000000c042c723c */ /* 0x044ff0000000182c */
[C---:B------:R-:W-:Y:S01]  /*f470*/  HMMA.16816.F32 R48, R4.reuse, R14, R48 ;  /* 0x0000000e0430723c */ /* 0x040fe20000001830 */
[----:B------:R-:W-:Y:S07]  /*f480*/  LDSM.16.MT88.4 R12, [R148+0x9800] ;  /* 0x00980000940c783b */ /* 0x000fee0000004200 */
[C---:B------:R-:W-:Y:S07]  /*f490*/  HMMA.16816.F32 R84, R4.reuse, R26, R84 ;  /* 0x0000001a0454723c */ /* 0x040fee0000001854 */
[----:B------:R-:W-:Y:S01]  /*f4a0*/  FFMA.FTZ R27, R120, c[0x0][0x23c], -R117 ;  /* 0x00008f00781b7a23 */ /* 0x000fe20000010875 */
[----:B-1----:R-:W-:Y:S01]  /*f4b0*/  HMMA.16816.F32 R72, R4, R8, R72 ;  /* 0x000000080448723c */ /* 0x002fe20000001848 */
        /* <DEDUP_REMOVED lines=118> */
.L_x_7729:
[----:B------:R-:W-:-:S05]  /*fc20*/  IMAD.MOV.U32 R5, RZ, RZ, c[0x0][0x1a0] ;  /* 0x00006800ff057624 */ /* 0x000fca00078e00ff */
[----:B------:R-:W-:-:S04]  /*fc30*/  LEA R5, -R5, RZ, 0x6 ;  /* 0x000000ff05057211 */ /* 0x000fc800078e31ff */
[----:B------:R-:W-:Y:S02]  /*fc40*/  SHF.R.S32.HI R0, RZ, 0x1f, R5 ;  /* 0x0000001fff007819 */ /* 0x000fe40000011405 */
.L_x_7730:
        /* <DEDUP_REMOVED lines=129> */
[----:B------:R-:W4:Y:S01]  /*10460*/  MUFU.TANH R0, R0 ;  /* 0x0000000000007308 */ /* 0x000f220000002400 */
[----:B------:R-:W-:-:S03]  /*10470*/  FMUL.FTZ R6, R6, c[0x0][0x2ec] ;  /* 0x0000bb0006067a20 */ /* 0x000fc60000410000 */
[----:B------:R-:W-:Y:S02]  /*10480*/  FMUL.FTZ R15, R108, c[0x0][0x2ec] ;  /* 0x0000bb006c0f7a20 */ /* 0x000fe40000410000 */
[----:B------:R-:W-:Y:S01]  /*10490*/  FMUL.FTZ R110, R110, c[0x0][0x2ec] ;  /* 0x0000bb006e6e7a20 */ /* 0x000fe20000410000 */
[----:B-1----:R-:W1:Y:S01]  /*104a0*/  LDSM.16.M88.4 R8, [R140+0x3000] ;  /* 0x003000008c08783b */ /* 0x002e620000000200 */
[----:B------:R-:W-:Y:S01]  /*104b0*/  MUFU.TANH R12, R4 ;  /* 0x00000004000c7308 */ /* 0x000fe20000002400 */
[----:B------:R-:W-:Y:S02]  /*104c0*/  FMUL.FTZ R14, R109, c[0x0][0x2ec] ;  /* 0x0000bb006d0e7a20 */ /* 0x000fe40000410000 */
[----:B------:R-:W-:Y:S01]  /*104d0*/  FMUL.FTZ R111, R111, c[0x0][0x2ec] ;  /* 0x0000bb006f6f7a20 */ /* 0x000fe20000410000 */
[----:B--2---:R-:W-:Y:S01]  /*104e0*/  HMMA.16816.F32 R32, R16, R20, R32 ;  /* 0x000000141020723c */ /* 0x004fe20000001820 */
[----:B------:R-:W-:-:S03]  /*104f0*/  FMUL.FTZ R107, R107, c[0x0][0x2ec] ;  /* 0x0000bb006b6b7a20 */ /* 0x000fc60000410000 */
[----:B------:R-:W-:Y:S03]  /*10500*/  MUFU.TANH R13, R5 ;  /* 0x00000005000d7308 */ /* 0x000fe60000002400 */
[----:B------:R-:W-:Y:S01]  /*10510*/  FMUL.FTZ R21, R7, c[0x0][0x2ec] ;  /* 0x0000bb0007157a20 */ /* 0x000fe20000410000 */
[----:B------:R-:W-:Y:S04]  /*10520*/  HMMA.16816.F32 R28, R16, R22, R28 ;  /* 0x00000016101c723c */ /* 0x000fe8000000181c */
[----:B------:R2:W-:Y:S03]  /*10530*/  MUFU.TANH R20, R6 ;  /* 0x0000000600147308 */ /* 0x0005e60000002400 */
[----:B------:R-:W-:-:S02]  /*10540*/  FMUL.FTZ R22, R105, c[0x0][0x2ec] ;  /* 0x0000bb0069167a20 */ /* 0x000fc40000410000 */
[----:B------:R-:W5:Y:S01]  /*10550*/  S2R R105, SR_TID.X ;  /* 0x0000000000697919 */ /* 0x000f620000002100 */
[----:B------:R-:W-:Y:S02]  /*10560*/  FMUL.FTZ R23, R104, c[0x0][0x2ec] ;  /* 0x0000bb0068177a20 */ /* 0x000fe40000410000 */
[----:B------:R-:W3:Y:S01]  /*10570*/  MUFU.TANH R116, R116 ;  /* 0x0000007400747308 */ /* 0x000ee20000002400 */
[----:B------:R-:W-:Y:S01]  /*10580*/  FMUL.FTZ R104, R106, c[0x0][0x2ec] ;  /* 0x0000bb006a687a20 */ /* 0x000fe20000410000 */
[----:B--2---:R-:W2:Y:S06]  /*10590*/  LDSM.16.M88.4 R4, [R147+0x7800] ;  /* 0x007800009304783b */ /* 0x004eac0000000200 */
        /* <DEDUP_REMOVED lines=8> */
[----:B------:R-:W-:Y:S02]  /*10620*/  FMUL.FTZ R119, R33, c[0x0][0x2ec] ;  /* 0x0000bb0021777a20 */ /* 0x000fe40000410000 */
[----:B-----5:R-:W-:-:S05]  /*10630*/  IMAD.SHL.U32 R33, R105, 0x2, RZ ;  /* 0x0000000269217824 */ /* 0x020fca00078e00ff */
[----:B------:R-:W5:Y:S01]  /*10640*/  MUFU.TANH R14, R14 ;  /* 0x0000000e000e7308 */ /* 0x000f620000002400 */
[----:B------:R-:W-:Y:S01]  /*10650*/  FMUL.FTZ R32, R32, c[0x0][0x2ec] ;  /* 0x0000bb0020207a20 */ /* 0x000fe20000410000 */
[----:B------:R-:W-:Y:S01]  /*10660*/  LOP3.LUT R33, R33, 0x6, RZ, 0xc0, !PT ;  /* 0x0000000621217812 */ /* 0x000fe200078ec0ff */
[----:B------:R-:W-:Y:S01]  /*10670*/  FMUL.FTZ R30, R30, c[0x0][0x2ec] ;  /* 0x0000bb001e1e7a20 */ /* 0x000fe20000410000 */
[----:B--2---:R-:W-:Y:S01]  /*10680*/  HMMA.16816.F32 R124, R16, R6, R124 ;  /* 0x00000006107c723c */ /* 0x004fe2000000187c */
[----:B------:R-:W-:-:S03]  /*10690*/  FMUL.FTZ R31, R31, c[0x0][0x2ec] ;  /* 0x0000bb001f1f7a20 */ /* 0x000fc60000410000 */
[----:B------:R-:W2:Y:S03]  /*106a0*/  MUFU.TANH R120, R111 ;  /* 0x0000006f00787308 */ /* 0x000ea60000002400 */
[----:B------:R-:W-:Y:S01]  /*106b0*/  IMAD R6, R164, 0x40, R33 ;  /* 0x00000040a4067824 */ /* 0x000fe200078e0221 */
[----:B------:R-:W-:Y:S04]  /*106c0*/  HMMA.16816.F32 R24, R16, R4, R24 ;  /* 0x000000041018723c */ /* 0x000fe80000001818 */
[----:B------:R-:W2:Y:S01]  /*106d0*/  MUFU.TANH R23, R23 ;  /* 0x0000001700177308 */ /* 0x000ea20000002400 */
[C---:B------:R-:W-:Y:S02]  /*106e0*/  IADD3 R7, R6.reuse, 0x1, RZ ;  /* 0x0000000106077810 */ /* 0x040fe40007ffe0ff */
[-C--:B------:R-:W-:Y:S01]  /*106f0*/  ISETP.GE.AND P2, PT, R6, R2.reuse, PT ;  /* 0x000000020600720c */ /* 0x080fe20003f46270 */
[----:B------:R-:W-:Y:S01]  /*10700*/  FMUL.FTZ R5, R34, c[0x0][0x2ec] ;  /* 0x0000bb0022057a20 */ /* 0x000fe20000410000 */
[----:B------:R-:W-:Y:S01]  /*10710*/  IADD3 R4, R6, 0x8, RZ ;  /* 0x0000000806047810 */ /* 0x000fe20007ffe0ff */
[----:B------:R-:W-:Y:S01]  /*10720*/  FMUL.FTZ R16, R28, c[0x0][0x2ec] ;  /* 0x0000bb001c107a20 */ /* 0x000fe20000410000 */
[CC--:B------:R-:W-:Y:S01]  /*10730*/  ISETP.GE.AND P1, PT, R7.reuse, R2.reuse, PT ;  /* 0x000000020700720c */ /* 0x0c0fe20003f26270 */
[----:B------:R-:W-:Y:S01]  /*10740*/  MUFU.TANH R22, R22 ;  /* 0x0000001600167308 */ /* 0x000fe20000002400 */
[-C--:B------:R-:W-:Y:S01]  /*10750*/  ISETP.GE.AND P4, PT, R7, R103.reuse, PT ;  /* 0x000000670700720c */ /* 0x080fe20003f86270 */
[----:B------:R-:W-:Y:S01]  /*10760*/  FMUL.FTZ R17, R35, c[0x0][0x2ec] ;  /* 0x0000bb0023117a20 */ /* 0x000fe20000410000 */
[----:B------:R-:W-:Y:S01]  /*10770*/  ISETP.GE.AND P5, PT, R6, R103, PT ;  /* 0x000000670600720c */ /* 0x000fe20003fa6270 */
[----:B-1----:R-:W-:Y:S01]  /*10780*/  HMMA.16816.F32 R124, R112, R10, R124 ;  /* 0x0000000a707c723c */ /* 0x002fe2000000187c */
[----:B------:R-:W-:-:S03]  /*10790*/  ISETP.GE.AND P0, PT, R4, R2, PT ;  /* 0x000000020400720c */ /* 0x000fc60003f06270 */
[----:B------:R-:W1:Y:S01]  /*107a0*/  MUFU.TANH R104, R104 ;  /* 0x0000006800687308 */ /* 0x000e620000002400 */
[----:B------:R-:W-:Y:S02]  /*107b0*/  ISETP.GE.AND P6, PT, R4, R103, PT ;  /* 0x000000670400720c */ /* 0x000fe40003fc6270 */
[----:B---3--:R-:W-:Y:S01]  /*107c0*/  FSEL R7, R102, -INF , !P2 ;  /* 0xff80000066077808 */ /* 0x008fe20005000000 */
[----:B------:R-:W-:Y:S01]  /*107d0*/  HMMA.16816.F32 R24, R112, R8, R24 ;  /* 0x000000087018723c */ /* 0x000fe20000001818 */
[----:B------:R-:W-:-:S03]  /*107e0*/  IADD3 R10, R6, 0x10, RZ ;  /* 0x00000010060a7810 */ /* 0x000fc60007ffe0ff */
[----:B------:R-:W3:Y:S01]  /*107f0*/  MUFU.TANH R118, R107 ;  /* 0x0000006b00767308 */ /* 0x000ee20000002400 */
[----:B----4-:R-:W-:Y:S02]  /*10800*/  FSEL R11, R0, -INF , !P1 ;  /* 0xff800000000b7808 */ /* 0x010fe40004800000 */
[----:B------:R-:W-:Y:S01]  /*10810*/  FSEL R4, R116, -INF , !P5 ;  /* 0xff80000074047808 */ /* 0x000fe20006800000 */
[----:B------:R-:W-:Y:S01]  /*10820*/  FMUL.FTZ R9, R29, c[0x0][0x2ec] ;  /* 0x0000bb001d097a20 */ /* 0x000fe20000410000 */
[----:B------:R-:W-:Y:S02]  /*10830*/  IADD3 R8, R6, 0x9, RZ ;  /* 0x0000000906087810 */ /* 0x000fe40007ffe0ff */
[----:B------:R-:W-:Y:S01]  /*10840*/  FSEL R0, R101, -INF , !P4 ;  /* 0xff80000065007808 */ /* 0x000fe20006000000 */
[----:B------:R-:W4:Y:S01]  /*10850*/  MUFU.TANH R5, R5 ;  /* 0x0000000500057308 */ /* 0x000f220000002400 */
[C---:B------:R-:W-:Y:S02]  /*10860*/  ISETP.GE.AND P2, PT, R8.reuse, R2, PT ;  /* 0x000000020800720c */ /* 0x040fe40003f46270 */
[----:B------:R-:W-:-:S02]  /*10870*/  ISETP.GE.AND P5, PT, R8, R103, PT ;  /* 0x000000670800720c */ /* 0x000fc40003fa6270 */
[-C--:B------:R-:W-:Y:S01]  /*10880*/  ISETP.GE.AND P1, PT, R10, R2.reuse, PT ;  /* 0x000000020a00720c */ /* 0x080fe20003f26270 */
[----:B------:R-:W-:Y:S01]  /*10890*/  FMUL.FTZ R109, R124, c[0x0][0x2ec] ;  /* 0x0000bb007c6d7a20 */ /* 0x000fe20000410000 */
[-C--:B------:R-:W-:Y:S01]  /*108a0*/  ISETP.GE.AND P4, PT, R10, R103.reuse, PT ;  /* 0x000000670a00720c */ /* 0x080fe20003f86270 */
[----:B------:R-:W1:Y:S01]  /*108b0*/  MUFU.TANH R117, R32 ;  /* 0x0000002000757308 */ /* 0x000e620000002400 */
[----:B------:R-:W-:Y:S01]  /*108c0*/  IADD3 R8, R6, 0x11, RZ ;  /* 0x0000001106087810 */ /* 0x000fe20007ffe0ff */
[----:B------:R-:W-:Y:S01]  /*108d0*/  FMUL.FTZ R34, R126, c[0x0][0x2ec] ;  /* 0x0000bb007e227a20 */ /* 0x000fe20000410000 */
[----:B------:R-:W-:Y:S01]  /*108e0*/  IADD3 R18, R6, 0x19, RZ ;  /* 0x0000001906127810 */ /* 0x000fe20007ffe0ff */
[----:B------:R-:W-:Y:S01]  /*108f0*/  FMUL.FTZ R33, R127, c[0x0][0x2ec] ;  /* 0x0000bb007f217a20 */ /* 0x000fe20000410000 */
[----:B------:R-:W-:Y:S01]  /*10900*/  FSEL R19, R12, -INF , !P0 ;  /* 0xff8000000c137808 */ /* 0x000fe20004000000 */
[----:B------:R-:W-:Y:S01]  /*10910*/  FMUL.FTZ R24, R24, c[0x0][0x2ec] ;  /* 0x0000bb0018187a20 */ /* 0x000fe20000410000 */
[----:B------:R-:W-:Y:S01]  /*10920*/  FSEL R10, R20, -INF , !P6 ;  /* 0xff800000140a7808 */ /* 0x000fe20007000000 */
[----:B------:R-:W1:Y:S01]  /*10930*/  MUFU.TANH R16, R16 ;  /* 0x0000001000107308 */ /* 0x000e620000002400 */
[----:B------:R-:W-:Y:S01]  /*10940*/  FSEL R115, R15, -INF , !P1 ;  /* 0xff8000000f737808 */ /* 0x000fe20004800000 */
[----:B------:R-:W-:Y:S01]  /*10950*/  FMUL.FTZ R25, R25, c[0x0][0x2ec] ;  /* 0x0000bb0019197a20 */ /* 0x000fe20000410000 */
[----:B------:R-:W-:Y:S01]  /*10960*/  FSEL R110, R110, -INF , !P4 ;  /* 0xff8000006e6e7808 */ /* 0x000fe20006000000 */
[----:B------:R-:W-:Y:S01]  /*10970*/  FMUL.FTZ R26, R26, c[0x0][0x2ec] ;  /* 0x0000bb001a1a7a20 */ /* 0x000fe20000410000 */
[CC--:B------:R-:W-:Y:S01]  /*10980*/  ISETP.GE.AND P0, PT, R8.reuse, R2.reuse, PT ;  /* 0x000000020800720c */ /* 0x0c0fe20003f06270 */
[----:B------:R-:W-:Y:S01]  /*10990*/  FMUL.FTZ R27, R27, c[0x0][0x2ec] ;  /* 0x0000bb001b1b7a20 */ /* 0x000fe20000410000 */
[----:B------:R-:W-:Y:S01]  /*109a0*/  ISETP.GE.AND P6, PT, R8, R103, PT ;  /* 0x000000670800720c */ /* 0x000fe20003fc6270 */
[----:B------:R-:W1:Y:S01]  /*109b0*/  MUFU.TANH R114, R30 ;  /* 0x0000001e00727308 */ /* 0x000e620000002400 */
[----:B------:R-:W-:-:S02]  /*109c0*/  ISETP.GE.AND P1, PT, R18, R2, PT ;  /* 0x000000021200720c */ /* 0x000fc40003f26270 */
[----:B------:R-:W-:Y:S02]  /*109d0*/  ISETP.GE.AND P4, PT, R18, R103, PT ;  /* 0x000000671200720c */ /* 0x000fe40003f86270 */
[C---:B------:R-:W-:Y:S02]  /*109e0*/  IADD3 R20, R6.reuse, 0x18, RZ ;  /* 0x0000001806147810 */ /* 0x040fe40007ffe0ff */
[----:B------:R-:W-:Y:S01]  /*109f0*/  IADD3 R18, R6, 0x20, RZ ;  /* 0x0000002006127810 */ /* 0x000fe20007ffe0ff */
[----:B------:R-:W1:Y:S01]  /*10a00*/  MUFU.TANH R9, R9 ;  /* 0x0000000900097308 */ /* 0x000e620000002400 */
[----:B------:R-:W-:Y:S02]  /*10a10*/  FSEL R13, R13, -INF , !P2 ;  /* 0xff8000000d0d7808 */ /* 0x000fe40005000000 */
[----:B------:R-:W-:Y:S02]  /*10a20*/  FSEL R8, R21, -INF , !P5 ;  /* 0xff80000015087808 */ /* 0x000fe40006800000 */
[----:B-----5:R-:W-:Y:S01]  /*10a30*/  FSEL R101, R14, -INF , !P0 ;  /* 0xff8000000e657808 */ /* 0x020fe20004000000 */
[----:B------:R-:W-:Y:S01]  /*10a40*/  FMUL.FTZ R14, R125, c[0x0][0x2ec] ;  /* 0x0000bb007d0e7a20 */ /* 0x000fe20000410000 */
[----:B--2---:R-:W-:Y:S01]  /*10a50*/  FSEL R120, R120, -INF , !P6 ;  /* 0xff80000078787808 */ /* 0x004fe20007000000 */
[----:B------:R-:W2:Y:S01]  /*10a60*/  MUFU.TANH R109, R109 ;  /* 0x0000006d006d7308 */ /* 0x000ea20000002400 */
[----:B------:R-:W-:-:S02]  /*10a70*/  ISETP.GE.AND P2, PT, R20, R2, PT ;  /* 0x000000021400720c */ /* 0x000fc40003f46270 */
[-C--:B------:R-:W-:Y:S02]  /*10a80*/  ISETP.GE.AND P5, PT, R20, R103.reuse, PT ;  /* 0x000000671400720c */ /* 0x080fe40003fa6270 */
[C---:B------:R-:W-:Y:S02]  /*10a90*/  ISETP.GE.AND P0, PT, R18.reuse, R2, PT ;  /* 0x000000021200720c */ /* 0x040fe40003f06270 */
[----:B------:R-:W-:Y:S01]  /*10aa0*/  ISETP.GE.AND P6, PT, R18, R103, PT ;  /* 0x000000671200720c */ /* 0x000fe20003fc6270 */
[----:B------:R-:W5:Y:S01]  /*10ab0*/  MUFU.TANH R119, R119 ;  /* 0x0000007700777308 */ /* 0x000f620000002400 */
[C---:B------:R-:W-:Y:S02]  /*10ac0*/  IADD3 R15, R6.reuse, 0x21, RZ ;  /* 0x00000021060f7810 */ /* 0x040fe40007ffe0ff */
[----:B------:R-:W-:Y:S02]  /*10ad0*/  IADD3 R18, R6, 0x28, RZ ;  /* 0x0000002806127810 */ /* 0x000fe40007ffe0ff */
[----:B------:R-:W-:-:S02]  /*10ae0*/  FSEL R105, R23, -INF , !P2 ;  /* 0xff80000017697808 */ /* 0x000fc40005000000 */
[----:B-1----:R-:W-:Y:S01]  /*10af0*/  FSEL R112, R104, -INF , !P5 ;  /* 0xff80000068707808 */ /* 0x002fe20006800000 */
[----:B------:R-:W1:Y:S01]  /*10b00*/  MUFU.TANH R17, R17 ;  /* 0x0000001100117308 */ /* 0x000e620000002400 */
[----:B------:R-:W-:Y:S02]  /*10b10*/  FSEL R113, R22, -INF , !P1 ;  /* 0xff80000016717808 */ /* 0x000fe40004800000 */
[----:B---3--:R-:W-:Y:S02]  /*10b20*/  FSEL R118, R118, -INF , !P4 ;  /* 0xff80000076767808 */ /* 0x008fe40006000000 */
[CC--:B------:R-:W-:Y:S02]  /*10b30*/  ISETP.GE.AND P2, PT, R15.reuse, R2.reuse, PT ;  /* 0x000000020f00720c */ /* 0x0c0fe40003f46270 */
[----:B------:R-:W-:Y:S01]  /*10b40*/  ISETP.GE.AND P5, PT, R15, R103, PT ;  /* 0x000000670f00720c */ /* 0x000fe20003fa6270 */
[----:B------:R-:W3:Y:S01]  /*10b50*/  MUFU.TANH R12, R31 ;  /* 0x0000001f000c7308 */ /* 0x000ee20000002400 */
[----:B------:R-:W-:-:S02]  /*10b60*/  ISETP.GE.AND P1, PT, R18, R2, PT ;  /* 0x000000021200720c */ /* 0x000fc40003f26270 */
[----:B------:R-:W-:Y:S02]  /*10b70*/  ISETP.GE.AND P4, PT, R18, R103, PT ;  /* 0x000000671200720c */ /* 0x000fe40003f86270 */
[----:B----4-:R-:W-:Y:S02]  /*10b80*/  FSEL R116, R5, -INF , !P6 ;  /* 0xff80000005747808 */ /* 0x010fe40007000000 */
[C---:B------:R-:W-:Y:S01]  /*10b90*/  IADD3 R15, R6.reuse, 0x29, RZ ;  /* 0x00000029060f7810 */ /* 0x040fe20007ffe0ff */
[----:B------:R-:W4:Y:S01]  /*10ba0*/  MUFU.TANH R111, R24 ;  /* 0x00000018006f7308 */ /* 0x000f220000002400 */
[----:B------:R-:W-:Y:S02]  /*10bb0*/  IADD3 R5, R6, 0x31, RZ ;  /* 0x0000003106057810 */ /* 0x000fe40007ffe0ff */
[----:B------:R-:W-:Y:S02]  /*10bc0*/  FSEL R117, R117, -INF , !P0 ;  /* 0xff80000075757808 */ /* 0x000fe40004000000 */
[----:B------:R-:W-:-:S02]  /*10bd0*/  FSEL R23, R16, -INF , !P1 ;  /* 0xff80000010177808 */ /* 0x000fc40004800000 */
[----:B------:R-:W-:Y:S01]  /*10be0*/  FSEL R114, R114, -INF , !P4 ;  /* 0xff80000072727808 */ /* 0x000fe20006000000 */
[----:B------:R-:W1:Y:S01]  /*10bf0*/  MUFU.TANH R107, R25 ;  /* 0x00000019006b7308 */ /* 0x000e620000002400 */
[-C--:B------:R-:W-:Y:S02]  /*10c00*/  ISETP.GE.AND P0, PT, R15, R2.reuse, PT ;  /* 0x000000020f00720c */ /* 0x080fe40003f06270 */
[C---:B------:R-:W-:Y:S02]  /*10c10*/  ISETP.GE.AND P1, PT, R5.reuse, R2, PT ;  /* 0x000000020500720c */ /* 0x040fe40003f26270 */
[----:B------:R-:W-:Y:S02]  /*10c20*/  ISETP.GE.AND P4, PT, R5, R103, PT ;  /* 0x000000670500720c */ /* 0x000fe40003f86270 */
[----:B------:R-:W-:Y:S01]  /*10c30*/  IADD3 R5, R6, 0x38, RZ ;  /* 0x0000003806057810 */ /* 0x000fe20007ffe0ff */
[----:B------:R-:W1:Y:S01]  /*10c40*/  MUFU.TANH R14, R14 ;  /* 0x0000000e000e7308 */ /* 0x000e620000002400 */
[----:B------:R-:W-:-:S02]  /*10c50*/  FSEL R21, R9, -INF , !P0 ;  /* 0xff80000009157808 */ /* 0x000fc40004000000 */
[----:B------:R-:W-:Y:S02]  /*10c60*/  ISETP.GE.AND P0, PT, R5, R2, PT ;  /* 0x000000020500720c */ /* 0x000fe40003f06270 */
[----:B------:R-:W-:Y:S02]  /*10c70*/  ISETP.GE.AND P6, PT, R15, R103, PT ;  /* 0x000000670f00720c */ /* 0x000fe40003fc6270 */
[----:B--2---:R-:W-:Y:S01]  /*10c80*/  FSEL R109, R109, -INF , !P0 ;  /* 0xff8000006d6d7808 */ /* 0x004fe20004000000 */
[----:B------:R-:W2:Y:S01]  /*10c90*/  MUFU.TANH R104, R26 ;  /* 0x0000001a00687308 */ /* 0x000ea20000002400 */
[----:B------:R-:W-:Y:S02]  /*10ca0*/  ISETP.GT.AND P0, PT, R164, R155, PT ;  /* 0x0000009ba400720c */ /* 0x000fe40003f04270 */
[----:B------:R-:W-:Y:S02]  /*10cb0*/  IADD3 R15, R6, 0x30, RZ ;  /* 0x00000030060f7810 */ /* 0x000fe40007ffe0ff */
[----:B-----5:R-:W-:-:S02]  /*10cc0*/  FSEL R119, R119, -INF , !P2 ;  /* 0xff80000077777808 */ /* 0x020fc40005000000 */
[----:B------:R-:W-:Y:S01]  /*10cd0*/  ISETP.GE.AND P2, PT, R15, R2, PT ;  /* 0x000000020f00720c */ /* 0x000fe20003f46270 */
[----:B------:R-:W5:Y:S01]  /*10ce0*/  MUFU.TANH R102, R27 ;  /* 0x0000001b00667308 */ /* 0x000f620000002400 */
[----:B------:R-:W-:Y:S02]  /*10cf0*/  IADD3 R6, R6, 0x39, RZ ;  /* 0x0000003906067810 */ /* 0x000fe40007ffe0ff */
[----:B-1----:R-:W-:Y:S02]  /*10d00*/  FSEL R22, R17, -INF , !P5 ;  /* 0xff80000011167808 */ /* 0x002fe40006800000 */
[----:B---3--:R-:W-:Y:S02]  /*10d10*/  FSEL R20, R12, -INF , !P6 ;  /* 0xff8000000c147808 */ /* 0x008fe40007000000 */
[----:B----4-:R-:W-:Y:S01]  /*10d20*/  FSEL R111, R111, -INF , !P2 ;  /* 0xff8000006f6f7808 */ /* 0x010fe20005000000 */
[----:B------:R-:W1:Y:S01]  /*10d30*/  MUFU.TANH R34, R34 ;  /* 0x0000002200227308 */ /* 0x000e620000002400 */
[----:B------:R-:W-:Y:S01]  /*10d40*/  FSEL R107, R107, -INF , !P1 ;  /* 0xff8000006b6b7808 */ /* 0x000fe20004800000 */
[----:B------:R-:W-:Y:S01]  /*10d50*/  BAR.SYNC.DEFER_BLOCKING 0x0 ;  /* 0x0000000000007b1d */ /* 0x000fe20000010000 */
[----:B------:R-:W-:-:S02]  /*10d60*/  ISETP.GE.AND P5, PT, R15, R103, PT ;  /* 0x000000670f00720c */ /* 0x000fc40003fa6270 */
[C---:B------:R-:W-:Y:S02]  /*10d70*/  ISETP.GE.AND P6, PT, R6.reuse, R2, PT ;  /* 0x000000020600720c */ /* 0x040fe40003fc6270 */
[-C--:B------:R-:W-:Y:S01]  /*10d80*/  ISETP.GE.AND P2, PT, R5, R103.reuse, PT ;  /* 0x000000670500720c */ /* 0x080fe20003f46270 */
[----:B------:R-:W3:Y:S01]  /*10d90*/  MUFU.TANH R33, R33 ;  /* 0x0000002100217308 */ /* 0x000ee20000002400 */
[----:B------:R-:W-:Y:S02]  /*10da0*/  ISETP.GE.AND P1, PT, R6, R103, PT ;  /* 0x000000670600720c */ /* 0x000fe40003f26270 */
[----:B------:R-:W-:Y:S02]  /*10db0*/  FSEL R103, R14, -INF , !P6 ;  /* 0xff8000000e677808 */ /* 0x000fe40007000000 */
[----:B--2---:R-:W-:Y:S02]  /*10dc0*/  FSEL R104, R104, -INF , !P5 ;  /* 0xff80000068687808 */ /* 0x004fe40006800000 */
[----:B-----5:R-:W-:-:S02]  /*10dd0*/  FSEL R102, R102, -INF , !P4 ;  /* 0xff80000066667808 */ /* 0x020fc40006000000 */
        /* <DEDUP_REMOVED lines=61> */
[----:B------:R-:W-:Y:S05]  /*111b0*/  BRA `(.L_x_7733) ;  /* 0x0000003000007947 */ /* 0x000fea0003800000 */
.L_x_7732:
[----:B------:R-:W-:-:S05]  /*111c0*/  IMAD.MOV.U32 R14, RZ, RZ, c[0x0][0x198] ;  /* 0x00006600ff0e7624 */ /* 0x000fca00078e00ff */
[----:B------:R-:W-:-:S04]  /*111d0*/  LEA R14, -R14, RZ, 0x6 ;  /* 0x000000ff0e0e7211 */ /* 0x000fc800078e31ff */
[----:B------:R-:W-:Y:S02]  /*111e0*/  SHF.R.S32.HI R2, RZ, 0x1f, R14 ;  /* 0x0000001fff027819 */ /* 0x000fe4000001140e */
.L_x_7733:
        /* <DEDUP_REMOVED lines=24> */
.L_x_7731:
        /* <DEDUP_REMOVED lines=32> */
[----:B------:R-:W2:Y:S04]  /*11570*/  SHFL.BFLY PT, R5, R6, 0x2, 0x1f ;  /* 0x0c401f0006057f89 */ /* 0x000ea800000e0000 */
[----:B------:R-:W3:Y:S01]  /*11580*/  SHFL.BFLY PT, R2, R9, 0x2, 0x1f ;  /* 0x0c401f0009027f89 */ /* 0x000ee200000e0000 */
[----:B--2---:R-:W-:Y:S02]  /*11590*/  FMNMX.FTZ R5, R6, R5, !PT ;  /* 0x0000000506057209 */ /* 0x004fe40007810000 */
[----:B---3--:R-:W-:-:S03]  /*115a0*/  FMNMX.FTZ R2, R9, R2, !PT ;  /* 0x0000000209027209 */ /* 0x008fc60007810000 */
[----:B------:R-:W2:Y:S04]  /*115b0*/  SHFL.BFLY PT, R30, R5, 0x1, 0x1f ;  /* 0x0c201f00051e7f89 */ /* 0x000ea800000e0000 */
[----:B------:R-:W3:Y:S01]  /*115c0*/  SHFL.BFLY PT, R29, R2, 0x1, 0x1f ;  /* 0x0c201f00021d7f89 */ /* 0x000ee200000e0000 */
[----:B--2---:R-:W-:-:S04]  /*115d0*/  FMNMX.FTZ R30, R5, R30, !PT ;  /* 0x0000001e051e7209 */ /* 0x004fc80007810000 */
[C---:B------:R-:W-:Y:S01]  /*115e0*/  FSETP.NEU.FTZ.AND P2, PT, R30.reuse, -INF , PT ;  /* 0xff8000001e00780b */ /* 0x040fe20003f5d000 */
[----:B------:R-:W-:Y:S01]  /*115f0*/  FMUL.FTZ R106, R30, c[0x0][0x23c] ;  /* 0x00008f001e6a7a20 */ /* 0x000fe20000410000 */
[----:B---3--:R-:W-:Y:S02]  /*11600*/  FMNMX.FTZ R29, R2, R29, !PT ;  /* 0x0000001d021d7209 */ /* 0x008fe40007810000 */
[----:B------:R-:W-:Y:S02]  /*11610*/  FSEL R5, R30, RZ, P2 ;  /* 0x000000ff1e057208 */ /* 0x000fe40001000000 */
[----:B------:R-:W-:Y:S01]  /*11620*/  FSEL R106, R106, RZ, P2 ;  /* 0x000000ff6a6a7208 */ /* 0x000fe20001000000 */
[C---:B------:R-:W-:Y:S01]  /*11630*/  FMUL.FTZ R35, R29.reuse, c[0x0][0x23c] ;  /* 0x00008f001d237a20 */ /* 0x040fe20000410000 */
[----:B------:R-:W-:-:S03]  /*11640*/  FSETP.NEU.FTZ.AND P1, PT, R29, -INF , PT ;  /* 0xff8000001d00780b */ /* 0x000fc60003f3d000 */
[--C-:B-1----:R-:W-:Y:S01]  /*11650*/  FFMA.FTZ R25, R13, c[0x0][0x23c], -R106.reuse ;  /* 0x00008f000d197a23 */ /* 0x102fe2000001086a */
[----:B------:R-:W-:Y:S01]  /*11660*/  FSEL R35, R35, RZ, P1 ;  /* 0x000000ff23237208 */ /* 0x000fe20000800000 */
[----:B------:R-:W1:Y:S01]  /*11670*/  LDSM.16.MT88.4 R12, [R148+0x8000] ;  /* 0x00800000940c783b */ /* 0x000e620000004200 */
[----:B------:R-:W-:Y:S01]  /*11680*/  FSEL R6, R29, RZ, P1 ;  /* 0x000000ff1d067208 */ /* 0x000fe20000800000 */
[----:B------:R-:W-:Y:S02]  /*11690*/  FFMA.FTZ R27, R11, c[0x0][0x23c], -R106 ;  /* 0x00008f000b1b7a23 */ /* 0x000fe4000001086a */
[--C-:B------:R-:W-:Y:S01]  /*116a0*/  FFMA.FTZ R24, R4, c[0x0][0x23c], -R35.reuse ;  /* 0x00008f0004187a23 */ /* 0x100fe20000010823 */
[----:B------:R-:W-:Y:S01]  /*116b0*/  MUFU.EX2 R25, R25 ;  /* 0x0000001900197308 */ /* 0x000fe20000000800 */
[--C-:B------:R-:W-:Y:S02]  /*116c0*/  FFMA.FTZ R2, R0, c[0x0][0x23c], -R35.reuse ;  /* 0x00008f0000027a23 */ /* 0x100fe40000010823 */
[----:B------:R-:W-:-:S02]  /*116d0*/  FFMA.FTZ R0, R10, c[0x0][0x23c], -R35 ;  /* 0x00008f000a007a23 */ /* 0x000fc40000010823 */
[----:B------:R-:W-:Y:S02]  /*116e0*/  FADD.FTZ R4, R100, -R5 ;  /* 0x8000000564047221 */ /* 0x000fe40000010000 */
[----:B------:R-:W-:Y:S01]  /*116f0*/  FFMA.FTZ R31, R8, c[0x0][0x23c], -R35 ;  /* 0x00008f00081f7a23 */ /* 0x000fe20000010823 */
[----:B------:R-:W-:Y:S01]  /*11700*/  MUFU.EX2 R27, R27 ;  /* 0x0000001b001b7308 */ /* 0x000fe20000000800 */
[----:B------:R-:W-:Y:S01]  /*11710*/  FADD.FTZ R6, R3, -R6 ;  /* 0x8000000603067221 */ /* 0x000fe20000010000 */
[----:B------:R-:W2:Y:S01]  /*11720*/  LDSM.16.MT88.4 R8, [R146+0x8000] ;  /* 0x008000009208783b */ /* 0x000ea20000004200 */
[--C-:B------:R-:W-:Y:S02]  /*11730*/  FFMA.FTZ R28, R7, c[0x0][0x23c], -R106.reuse ;  /* 0x00008f00071c7a23 */ /* 0x100fe4000001086a */
[--C-:B------:R-:W-:Y:S02]  /*11740*/  FFMA.FTZ R26, R19, c[0x0][0x23c], -R106.reuse ;  /* 0x00008f00131a7a23 */ /* 0x100fe4000001086a */
[----:B------:R-:W-:Y:S01]  /*11750*/  FMUL.FTZ R32, R4, c[0x0][0x23c] ;  /* 0x00008f0004207a20 */ /* 0x000fe20000410000 */
[----:B------:R-:W-:Y:S01]  /*11760*/  MUFU.EX2 R24, R24 ;  /* 0x0000001800187308 */ /* 0x000fe20000000800 */
[----:B------:R-:W-:Y:S01]  /*11770*/  FMUL.FTZ R3, R6, c[0x0][0x23c] ;  /* 0x00008f0006037a20 */ /* 0x000fe20000410000 */
[----:B------:R-:W3:Y:S01]  /*11780*/  LDSM.16.MT88.4 R16, [R145+0x8000] ;  /* 0x008000009110783b */ /* 0x000ee20000004200 */
[----:B------:R-:W-:-:S02]  /*11790*/  FFMA.FTZ R100, R115, c[0x0][0x23c], -R106 ;  /* 0x00008f0073647a23 */ /* 0x000fc4000001086a */
[--C-:B------:R-:W-:Y:S02]  /*117a0*/  FFMA.FTZ R108, R113, c[0x0][0x23c], -R106.reuse ;  /* 0x00008f00716c7a23 */ /* 0x100fe4000001086a */
[--C-:B------:R-:W-:Y:S01]  /*117b0*/  FFMA.FTZ R101, R101, c[0x0][0x23c], -R106.reuse ;  /* 0x00008f0065657a23 */ /* 0x100fe2000001086a */
[----:B------:R-:W4:Y:S01]  /*117c0*/  MUFU.EX2 R28, R28 ;  /* 0x0000001c001c7308 */ /* 0x000f220000000800 */
[----:B------:R-:W-:Y:S02]  /*117d0*/  FFMA.FTZ R105, R105, c[0x0][0x23c], -R106 ;  /* 0x00008f0069697a23 */ /* 0x000fe4000001086a */
[--C-:B------:R-:W-:Y:S02]  /*117e0*/  FFMA.FTZ R110, R110, c[0x0][0x23c], -R35.reuse ;  /* 0x00008f006e6e7a23 */ /* 0x100fe40000010823 */
[--C-:B------:R-:W-:Y:S02]  /*117f0*/  FFMA.FTZ R113, R120, c[0x0][0x23c], -R35.reuse ;  /* 0x00008f0078717a23 */ /* 0x100fe40000010823 */
[--C-:B------:R-:W-:Y:S01]  /*11800*/  FFMA.FTZ R112, R112, c[0x0][0x23c], -R35.reuse ;  /* 0x00008f0070707a23 */ /* 0x100fe20000010823 */
[----:B------:R-:W5:Y:S01]  /*11810*/  MUFU.EX2 R26, R26 ;  /* 0x0000001a001a7308 */ /* 0x000f620000000800 */
[----:B------:R-:W-:-:S02]  /*11820*/  FFMA.FTZ R115, R118, c[0x0][0x23c], -R35 ;  /* 0x00008f0076737a23 */ /* 0x000fc40000010823 */
[--C-:B------:R-:W-:Y:S02]  /*11830*/  FFMA.FTZ R118, R119, c[0x0][0x23c], -R106.reuse ;  /* 0x00008f0077767a23 */ /* 0x100fe4000001086a */
[--C-:B------:R-:W-:Y:S02]  /*11840*/  FFMA.FTZ R117, R117, c[0x0][0x23c], -R106.reuse ;  /* 0x00008f0075757a23 */ /* 0x100fe4000001086a */
[--C-:B------:R-:W-:Y:S01]  /*11850*/  FFMA.FTZ R119, R23, c[0x0][0x23c], -R106.reuse ;  /* 0x00008f0017777a23 */ /* 0x100fe2000001086a */
[----:B------:R-:W1:Y:S01]  /*11860*/  MUFU.EX2 R2, R2 ;  /* 0x0000000200027308 */ /* 0x000e620000000800 */
[----:B----4-:R-:W-:Y:S01]  /*11870*/  F2FP.PACK_AB R4, R27, R28 ;  /* 0x0000001c1b04723e */ /* 0x010fe200000000ff */
[----:B------:R-:W-:Y:S02]  /*11880*/  FFMA.FTZ R120, R21, c[0x0][0x23c], -R106 ;  /* 0x00008f0015787a23 */ /* 0x000fe4000001086a */
[--C-:B------:R-:W-:Y:S02]  /*11890*/  FFMA.FTZ R116, R116, c[0x0][0x23c], -R35.reuse ;  /* 0x00008f0074747a23 */ /* 0x100fe40000010823 */
[----:B------:R-:W-:-:S02]  /*118a0*/  FFMA.FTZ R121, R22, c[0x0][0x23c], -R35 ;  /* 0x00008f0016797a23 */ /* 0x000fc40000010823 */
[----:B------:R-:W-:Y:S01]  /*118b0*/  MUFU.EX2 R0, R0 ;  /* 0x0000000000007308 */ /* 0x000fe20000000800 */
[----:B-----5:R-:W-:Y:S01]  /*118c0*/  F2FP.PACK_AB R6, R25, R26 ;  /* 0x0000001a1906723e */ /* 0x020fe200000000ff */
[--C-:B------:R-:W-:Y:S02]  /*118d0*/  FFMA.FTZ R114, R114, c[0x0][0x23c], -R35.reuse ;  /* 0x00008f0072727a23 */ /* 0x100fe40000010823 */
[----:B------:R-:W-:Y:S02]  /*118e0*/  FFMA.FTZ R123, R20, c[0x0][0x23c], -R35 ;  /* 0x00008f00147b7a23 */ /* 0x000fe40000010823 */
[----:B------:R-:W-:Y:S01]  /*118f0*/  LDSM.16.MT88.4 R20, [R145+0x9000] ;  /* 0x009000009114783b */ /* 0x000fe20000004200 */
[--C-:B------:R-:W-:Y:S01]  /*11900*/  FFMA.FTZ R122, R107, c[0x0][0x23c], -R106.reuse ;  /* 0x00008f006b7a7a23 */ /* 0x100fe2000001086a */
[----:B------:R-:W4:Y:S01]  /*11910*/  MUFU.EX2 R31, R31 ;  /* 0x0000001f001f7308 */ /* 0x000f220000000800 */
        /* <DEDUP_REMOVED lines=9> */
[----:B------:R-:W5:Y:S01]  /*119b0*/  MUFU.EX2 R3, R3 ;  /* 0x0000000300037308 */ /* 0x000f620000000800 */
[----:B----4-:R-:W-:Y:S01]  /*119c0*/  F2FP.PACK_AB R7, R31, R0 ;  /* 0x000000001f07723e */ /* 0x010fe200000000ff */
[----:B-1----:R-:W-:-:S06]  /*119d0*/  FMUL.FTZ R96, R96, R32 ;  /* 0x0000002060607220 */ /* 0x002fcc0000410000 */
[----:B------:R-:W-:Y:S01]  /*119e0*/  MUFU.EX2 R100, R100 ;  /* 0x0000006400647308 */ /* 0x000fe20000000800 */
[-C--:B------:R-:W-:Y:S02]  /*119f0*/  FMUL.FTZ R97, R97, R32.reuse ;  /* 0x0000002061617220 */ /* 0x080fe40000410000 */
[-C--:B------:R-:W-:Y:S02]  /*11a00*/  FMUL.FTZ R92, R92, R32.reuse ;  /* 0x000000205c5c7220 */ /* 0x080fe40000410000 */
[----:B------:R-:W-:Y:S02]  /*11a10*/  FMUL.FTZ R93, R93, R32 ;  /* 0x000000205d5d7220 */ /* 0x000fe40000410000 */
[-C--:B-----5:R-:W-:Y:S01]  /*11a20*/  FMUL.FTZ R98, R98, R3.reuse ;  /* 0x0000000362627220 */ /* 0x0a0fe20000410000 */
        /* <DEDUP_REMOVED lines=12> */
[----:B------:R-:W4:Y:S01]  /*11af0*/  LDSM.16.MT88.4 R12, [R144+0x8000] ;  /* 0x00800000900c783b */ /* 0x000f220000004200 */
        /* <DEDUP_REMOVED lines=16> */
[-C--:B------:R-:W-:Y:S01]  /*11c00*/  FMUL.FTZ R79, R79, R3.reuse ;  /* 0x000000034f4f7220 */ /* 0x080fe20000410000 */
[----:B---3--:R-:W-:Y:S01]  /*11c10*/  HMMA.16816.F32 R80, R4, R16, R80 ;  /* 0x000000100450723c */ /* 0x008fe20000001850 */
[-C--:B------:R-:W-:Y:S02]  /*11c20*/  FMUL.FTZ R72, R72, R32.reuse ;  /* 0x0000002048487220 */ /* 0x080fe40000410000 */
[----:B------:R-:W-:Y:S01]  /*11c30*/  FMUL.FTZ R73, R73, R32 ;  /* 0x0000002049497220 */ /* 0x000fe20000410000 */
[----:B------:R-:W-:Y:S01]  /*11c40*/  MUFU.EX2 R112, R112 ;  /* 0x0000007000707308 */ /* 0x000fe20000000800 */
[----:B------:R-:W-:-:S02]  /*11c50*/  FMUL.FTZ R74, R74, R3 ;  /* 0x000000034a4a7220 */ /* 0x000fc40000410000 */
[-C--:B------:R-:W-:Y:S01]  /*11c60*/  FMUL.FTZ R75, R75, R3.reuse ;  /* 0x000000034b4b7220 */ /* 0x080fe20000410000 */
[C---:B------:R-:W-:Y:S01]  /*11c70*/  HMMA.16816.F32 R76, R4.reuse, R18, R76 ;  /* 0x00000012044c723c */ /* 0x040fe2000000184c */
[-C--:B------:R-:W-:Y:S01]  /*11c80*/  FMUL.FTZ R68, R68, R32.reuse ;  /* 0x0000002044447220 */ /* 0x080fe20000410000 */
[----:B------:R-:W3:Y:S01]  /*11c90*/  LDSM.16.MT88.4 R16, [R146+0xa000] ;  /* 0x00a000009210783b */ /* 0x000ee20000004200 */
[-C--:B------:R-:W-:Y:S01]  /*11ca0*/  FMUL.FTZ R69, R69, R32.reuse ;  /* 0x0000002045457220 */ /* 0x080fe20000410000 */
[----:B------:R-:W1:Y:S01]  /*11cb0*/  MUFU.EX2 R115, R115 ;  /* 0x0000007300737308 */ /* 0x000e620000000800 */
[-C--:B------:R-:W-:Y:S02]  /*11cc0*/  FMUL.FTZ R70, R70, R3.reuse ;  /* 0x0000000346467220 */ /* 0x080fe40000410000 */
[----:B------:R-:W-:Y:S01]  /*11cd0*/  FMUL.FTZ R71, R71, R3 ;  /* 0x0000000347477220 */ /* 0x000fe20000410000 */
[----:B----4-:R-:W-:Y:S01]  /*11ce0*/  HMMA.16816.F32 R72, R4, R12, R72 ;  /* 0x0000000c0448723c */ /* 0x010fe20000001848 */
[----:B------:R-:W-:-:S02]  /*11cf0*/  FMUL.FTZ R36, R36, R32 ;  /* 0x0000002024247220 */ /* 0x000fc40000410000 */
[-C--:B------:R-:W-:Y:S01]  /*11d00*/  FMUL.FTZ R37, R37, R32.reuse ;  /* 0x0000002025257220 */ /* 0x080fe20000410000 */
[----:B------:R-:W-:Y:S01]  /*11d10*/  MUFU.EX2 R117, R117 ;  /* 0x0000007500757308 */ /* 0x000fe20000000800 */
[-C--:B------:R-:W-:Y:S02]  /*11d20*/  FMUL.FTZ R38, R38, R3.reuse ;  /* 0x0000000326267220 */ /* 0x080fe40000410000 */
[-C--:B------:R-:W-:Y:S01]  /*11d30*/  FMUL.FTZ R39, R39, R3.reuse ;  /* 0x0000000327277220 */ /* 0x080fe20000410000 */
[----:B------:R-:W-:Y:S01]  /*11d40*/  HMMA.16816.F32 R68, R4, R14, R68 ;  /* 0x0000000e0444723c */ /* 0x000fe20000001844 */
[-C--:B------:R-:W-:Y:S01]  /*11d50*/  FMUL.FTZ R40, R40, R32.reuse ;  /* 0x0000002028287220 */ /* 0x080fe20000410000 */
[----:B------:R-:W4:Y:S01]  /*11d60*/  LDSM.16.MT88.4 R12, [R145+0xa000] ;  /* 0x00a00000910c783b */ /* 0x000f220000004200 */
        /* <DEDUP_REMOVED lines=18> */
[----:B---3--:R-:W-:Y:S01]  /*11e90*/  HMMA.16816.F32 R44, R4, R16, R44 ;  /* 0x00000010042c723c */ /* 0x008fe2000000182c */
        /* <DEDUP_REMOVED lines=9> */
[----:B------:R-:W1:Y:S01]  /*11f30*/  MUFU.EX2 R121, R121 ;  /* 0x0000007900797308 */ /* 0x000e620000000800 */
[----:B------:R-:W-:Y:S02]  /*11f40*/  FMUL.FTZ R59, R59, R3 ;  /* 0x000000033b3b7220 */ /* 0x000fe40000410000 */
[-C--:B------:R-:W-:Y:S01]  /*11f50*/  FMUL.FTZ R60, R60, R32.reuse ;  /* 0x000000203c3c7220 */ /* 0x080fe20000410000 */
[----:B----4-:R-:W-:Y:S01]  /*11f60*/  HMMA.16816.F32 R52, R4, R12, R52 ;  /* 0x0000000c0434723c */ /* 0x010fe20000001834 */
        /* <DEDUP_REMOVED lines=20> */
[----:B------:R-:W2:Y:S01]  /*120b0*/  MUFU.EX2 R122, R122 ;  /* 0x0000007a007a7308 */ /* 0x000ea20000000800 */
[----:B------:R-:W-:Y:S01]  /*120c0*/  FADD.FTZ R0, R0, R3 ;  /* 0x0000000300007221 */ /* 0x000fe20000010000 */
[----:B-1----:R-:W-:Y:S01]  /*120d0*/  F2FP.PACK_AB R4, R101, R100 ;  /* 0x000000646504723e */ /* 0x002fe200000000ff */
[----:B------:R-:W-:Y:S01]  /*120e0*/  FADD.FTZ R25, R25, R26 ;  /* 0x0000001a19197221 */ /* 0x000fe20000010000 */
[----:B-----5:R-:W-:Y:S01]  /*120f0*/  F2FP.PACK_AB R5, R113, R110 ;  /* 0x0000006e7105723e */ /* 0x020fe200000000ff */
[----:B------:R-:W-:Y:S01]  /*12100*/  FADD.FTZ R31, R31, R0 ;  /* 0x000000001f1f7221 */ /* 0x000fe20000010000 */
[----:B------:R-:W-:Y:S01]  /*12110*/  F2FP.PACK_AB R6, R108, R105 ;  /* 0x000000696c06723e */ /* 0x000fe200000000ff */
[----:B------:R-:W-:Y:S01]  /*12120*/  FADD.FTZ R0, R100, R25 ;  /* 0x0000001964007221 */ /* 0x000fe20000010000 */
[----:B------:R-:W-:Y:S01]  /*12130*/  F2FP.PACK_AB R7, R115, R112 ;  /* 0x000000707307723e */ /* 0x000fe200000000ff */
[----:B------:R-:W-:Y:S01]  /*12140*/  MUFU.EX2 R107, R107 ;  /* 0x0000006b006b7308 */ /* 0x000fe20000000800 */
[----:B------:R-:W-:Y:S01]  /*12150*/  FADD.FTZ R110, R110, R31 ;  /* 0x0000001f6e6e7221 */ /* 0x000fe20000010000 */
[----:B------:R-:W-:Y:S01]  /*12160*/  MOV R3, R29 ;  /* 0x0000001d00037202 */ /* 0x000fe20000000f00 */
[----:B------:R-:W-:Y:S01]  /*12170*/  FADD.FTZ R0, R101, R0 ;  /* 0x0000000065007221 */ /* 0x000fe20000010000 */
[----:B------:R-:W-:Y:S01]  /*12180*/  MOV R100, R30 ;  /* 0x0000001e00647202 */ /* 0x000fe20000000f00 */
        /* <DEDUP_REMOVED lines=8> */
[----:B------:R-:W1:Y:S01]  /*12210*/  LDSM.16.MT88.4 R16, [R144+0x8800] ;  /* 0x008800009010783b */ /* 0x000e620000004200 */
[----:B------:R-:W-:Y:S06]  /*12220*/  MUFU.EX2 R103, R103 ;  /* 0x0000006700677308 */ /* 0x000fec0000000800 */
[C---:B----4-:R-:W-:Y:S02]  /*12230*/  HMMA.16816.F32 R88, R4.reuse, R12, R88 ;  /* 0x0000000c0458723c */ /* 0x050fe40000001858 */
[----:B------:R-:W3:Y:S06]  /*12240*/  MUFU.EX2 R102, R102 ;  /* 0x0000006600667308 */ /* 0x000eec0000000800 */
[C---:B------:R-:W-:Y:S01]  /*12250*/  HMMA.16816.F32 R84, R4.reuse, R14, R84 ;  /* 0x0000000e0454723c */ /* 0x040fe20000001854 */
[----:B------:R-:W4:Y:S01]  /*12260*/  LDSM.16.MT88.4 R12, [R148+0xa800] ;  /* 0x00a80000940c783b */ /* 0x000f220000004200 */
[----:B------:R-:W-:Y:S06]  /*12270*/  MUFU.EX2 R34, R34 ;  /* 0x0000002200227308 */ /* 0x000fec0000000800 */
[C---:B--2---:R-:W-:Y:S02]  /*12280*/  HMMA.16816.F32 R80, R4.reuse, R8, R80 ;  /* 0x000000080450723c */ /* 0x044fe40000001850 */
[----:B------:R-:W2:Y:S06]  /*12290*/  MUFU.EX2 R33, R33 ;  /* 0x0000002100217308 */ /* 0x000eac0000000800 */
        /* <DEDUP_REMOVED lines=59> */
[----:B--2---:R-:W-:Y:S01]  /*12650*/  F2FP.PACK_AB R7, R33, R34 ;  /* 0x000000222107723e */ /* 0x004fe200000000ff */
        /* <DEDUP_REMOVED lines=24> */
[----:B------:R-:W-:Y:S11]  /*127e0*/  HMMA.16816.F32 R64, R4, R14, R64 ;  /* 0x0000000e0440723c */ /* 0x000ff60000001840 */
[----:B------:R-:W-:Y:S08]  /*127f0*/  @!UPT UIADD3 URZ, URZ, URZ, URZ ;  /* 0x0000003f3f3ff290 */ /* 0x000ff0000fffe03f */
.L_x_7728:
[----:B------:R-:W-:Y:S05]  /*12800*/  @!P0 BRA `(.L_x_7734) ;  /* 0x00002ad000008947 */ /* 0x000fea0003800000 */
[----:B------:R-:W-:Y:S01]  /*12810*/  ULDC.64 UR4, c[0x0][0x1a0] ;  /* 0x0000680000047ab9 */ /* 0x000fe20000000a00 */
[----:B------:R-:W-:Y:S01]  /*12820*/  IMAD.MOV.U32 R0, RZ, RZ, R3 ;  /* 0x000000ffff007224 */ /* 0x000fe200078e0003 */
[----:B------:R-:W-:Y:S01]  /*12830*/  ULEA UR9, -UR4, URZ, 0x6 ;  /* 0x0000003f04097291 */ /* 0x000fe2000f8e313f */
[----:B------:R-:W-:Y:S01]  /*12840*/  IMAD.MOV.U32 R103, RZ, RZ, R100 ;  /* 0x000000ffff677224 */ /* 0x000fe200078e0064 */
[----:B------:R-:W-:-:S02]  /*12850*/  UMOV UR8, 0x5 ;  /* 0x0000000500087882 */ /* 0x000fc40000000000 */
[----:B------:R-:W-:Y:S02]  /*12860*/  USHF.R.S32.HI UR13, URZ, 0x1f, UR9 ;  /* 0x0000001f3f0d7899 */ /* 0x000fe40008011409 */
[----:B------:R-:W-:Y:S01]  /*12870*/  USHF.L.U64.HI UR10, UR4, UR8, UR5 ;  /* 0x00000008040a7299 */ /* 0x000fe20008010205 */
[----:B------:R-:W-:Y:S01]  /*12880*/  MOV R172, UR9 ;  /* 0x0000000900ac7c02 */ /* 0x000fe20008000f00 */
[----:B------:R-:W-:Y:S02]  /*12890*/  USHF.L.U32 UR11, UR4, 0x5, URZ ;  /* 0x00000005040b7899 */ /* 0x000fe4000800063f */
[----:B------:R-:W-:Y:S01]  /*128a0*/  MOV R170, UR13 ;  /* 0x0000000d00aa7c02 */ /* 0x000fe20008000f00 */
[----:B------:R-:W-:Y:S02]  /*128b0*/  ULDC.64 UR4, c[0x0][0x198] ;  /* 0x0000660000047ab9 */ /* 0x000fe40000000a00 */
[----:B------:R-:W-:Y:S02]  /*128c0*/  ULEA UR12, -UR4, URZ, 0x6 ;  /* 0x0000003f040c7291 */ /* 0x000fe4000f8e313f */
[----:B------:R-:W-:-:S02]  /*128d0*/  USHF.L.U64.HI UR5, UR4, UR8, UR5 ;  /* 0x0000000804057299 */ /* 0x000fc40008010205 */
[----:B------:R-:W-:Y:S02]  /*128e0*/  USHF.L.U32 UR4, UR4, 0x5, URZ ;  /* 0x0000000504047899 */ /* 0x000fe4000800063f */
[----:B------:R-:W-:Y:S02]  /*128f0*/  USHF.R.S32.HI UR8, URZ, 0x1f, UR12 ;  /* 0x0000001f3f087899 */ /* 0x000fe4000801140c */
.L_x_7738:
        /* <DEDUP_REMOVED lines=65> */
.L_x_7735:
        /* <DEDUP_REMOVED lines=23> */
[----:B------:R-:W4:Y:S07]  /*12e80*/  LDSM.16.M88.4 R112, [R153+0x4800] ;  /* 0x004800009970783b */ /* 0x000f2e0000000200 */
[----:B------:R-:W5:Y:S07]  /*12e90*/  LDSM.16.M88.4 R116, [R153+0x5000] ;  /* 0x005000009974783b */ /* 0x000f6e0000000200 */
[----:B------:R-:W0:Y:S07]  /*12ea0*/  LDGDEPBAR ;  /* 0x00000000000079af */ /* 0x000e2e0000000000 */
[----:B------:R-:W1:Y:S07]  /*12eb0*/  LDSM.16.M88.4 R120, [R153+0x5800] ;  /* 0x005800009978783b */ /* 0x000e6e0000000200 */
[----:B------:R-:W-:Y:S01]  /*12ec0*/  LDSM.16.M88.4 R124, [R152] ;  /* 0x00000000987c783b */ /* 0x000fe20000000200 */
[C---:B--2---:R-:W-:Y:S06]  /*12ed0*/  HMMA.16816.F32 R4, R104.reuse, R108, RZ ;  /* 0x0000006c6804723c */ /* 0x044fec00000018ff */
[----:B------:R-:W2:Y:S02]  /*12ee0*/  LDSM.16.M88.4 R128, [R151] ;  /* 0x000000009780783b */ /* 0x000ea40000000200 */
[C---:B------:R-:W-:Y:S05]  /*12ef0*/  HMMA.16816.F32 R8, R104.reuse, R110, RZ ;  /* 0x0000006e6808723c */ /* 0x040fea00000018ff */
[----:B------:R-:W2:Y:S03]  /*12f00*/  LDSM.16.M88.4 R132, [R143] ;  /* 0x000000008f84783b */ /* 0x000ea60000000200 */
[C---:B----4-:R-:W-:Y:S04]  /*12f10*/  HMMA.16816.F32 R12, R104.reuse, R112, RZ ;  /* 0x00000070680c723c */ /* 0x050fe800000018ff */
[----:B------:R-:W4:Y:S04]  /*12f20*/  LDSM.16.M88.4 R108, [R142] ;  /* 0x000000008e6c783b */ /* 0x000f280000000200 */
[C---:B------:R-:W-:Y:S03]  /*12f30*/  HMMA.16816.F32 R16, R104.reuse, R114, RZ ;  /* 0x000000726810723c */ /* 0x040fe600000018ff */
[----:B------:R-:W3:Y:S05]  /*12f40*/  LDSM.16.M88.4 R112, [R141] ;  /* 0x000000008d70783b */ /* 0x000eea0000000200 */
[C---:B-----5:R-:W-:Y:S08]  /*12f50*/  HMMA.16816.F32 R20, R104.reuse, R116, RZ ;  /* 0x000000746814723c */ /* 0x060ff000000018ff */
[C---:B------:R-:W-:Y:S01]  /*12f60*/  HMMA.16816.F32 R24, R104.reuse, R118, RZ ;  /* 0x000000766818723c */ /* 0x040fe200000018ff */
[----:B------:R-:W-:Y:S07]  /*12f70*/  LDSM.16.M88.4 R116, [R147+0x4000] ;  /* 0x004000009374783b */ /* 0x000fee0000000200 */
[C---:B-1----:R-:W-:Y:S08]  /*12f80*/  HMMA.16816.F32 R28, R104.reuse, R120, RZ ;  /* 0x00000078681c723c */ /* 0x042ff000000018ff */
[----:B------:R-:W-:Y:S01]  /*12f90*/  HMMA.16816.F32 R32, R104, R122, RZ ;  /* 0x0000007a6820723c */ /* 0x000fe200000018ff */
[----:B------:R-:W1:Y:S07]  /*12fa0*/  LDSM.16.M88.4 R104, [R150] ;  /* 0x000000009668783b */ /* 0x000e6e0000000200 */
[C---:B--2---:R-:W-:Y:S01]  /*12fb0*/  HMMA.16816.F32 R4, R124.reuse, R128, R4 ;  /* 0x000000807c04723c */ /* 0x044fe20000001804 */
[----:B------:R-:W2:Y:S07]  /*12fc0*/  LDSM.16.M88.4 R120, [R147+0x4800] ;  /* 0x004800009378783b */ /* 0x000eae0000000200 */
[C---:B------:R-:W-:Y:S01]  /*12fd0*/  HMMA.16816.F32 R8, R124.reuse, R130, R8 ;  /* 0x000000827c08723c */ /* 0x040fe20000001808 */
[----:B------:R-:W5:Y:S07]  /*12fe0*/  LDSM.16.M88.4 R128, [R147+0x5000] ;  /* 0x005000009380783b */ /* 0x000f6e0000000200 */
[C---:B------:R-:W-:Y:S08]  /*12ff0*/  HMMA.16816.F32 R12, R124.reuse, R132, R12 ;  /* 0x000000847c0c723c */ /* 0x040ff0000000180c */
[C---:B------:R-:W-:Y:S08]  /*13000*/  HMMA.16816.F32 R16, R124.reuse, R134, R16 ;  /* 0x000000867c10723c */ /* 0x040ff00000001810 */
[C---:B----4-:R-:W-:Y:S08]  /*13010*/  HMMA.16816.F32 R20, R124.reuse, R108, R20 ;  /* 0x0000006c7c14723c */ /* 0x050ff00000001814 */
[C---:B------:R-:W-:Y:S01]  /*13020*/  HMMA.16816.F32 R24, R124.reuse, R110, R24 ;  /* 0x0000006e7c18723c */ /* 0x040fe20000001818 */
[----:B------:R-:W4:Y:S07]  /*13030*/  LDSM.16.M88.4 R108, [R147+0x5800] ;  /* 0x00580000936c783b */ /* 0x000f2e0000000200 */
[C---:B---3--:R-:W-:Y:S08]  /*13040*/  HMMA.16816.F32 R28, R124.reuse, R112, R28 ;  /* 0x000000707c1c723c */ /* 0x048ff0000000181c */
        /* <DEDUP_REMOVED lines=9> */
[C---:B-----5:R-:W-:Y:S08]  /*130e0*/  HMMA.16816.F32 R20, R104.reuse, R128, R20 ;  /* 0x000000806814723c */ /* 0x060ff00000001814 */
[C---:B------:R-:W-:Y:S01]  /*130f0*/  HMMA.16816.F32 R24, R104.reuse, R130, R24 ;  /* 0x000000826818723c */ /* 0x040fe20000001818 */
[----:B------:R-:W3:Y:S07]  /*13100*/  LDSM.16.M88.4 R128, [R140+0x1800] ;  /* 0x001800008c80783b */ /* 0x000eee0000000200 */
[C---:B----4-:R-:W-:Y:S08]  /*13110*/  HMMA.16816.F32 R28, R104.reuse, R108, R28 ;  /* 0x0000006c681c723c */ /* 0x050ff0000000181c */
[----:B------:R-:W-:Y:S01]  /*13120*/  HMMA.16816.F32 R32, R104, R110, R32 ;  /* 0x0000006e6820723c */ /* 0x000fe20000001820 */
[----:B------:R-:W-:Y:S07]  /*13130*/  LDSM.16.M88.4 R104, [R154+0x2000] ;  /* 0x002000009a68783b */ /* 0x000fee0000000200 */
[C---:B-1----:R-:W-:Y:S01]  /*13140*/  HMMA.16816.F32 R4, R112.reuse, R116, R4 ;  /* 0x000000747004723c */ /* 0x042fe20000001804 */
[----:B------:R-:W1:Y:S07]  /*13150*/  LDSM.16.M88.4 R108, [R153+0x6000] ;  /* 0x00600000996c783b */ /* 0x000e6e0000000200 */
        /* <DEDUP_REMOVED lines=8> */
[C---:B---3--:R-:W-:Y:S08]  /*131e0*/  HMMA.16816.F32 R28, R112.reuse, R128, R28 ;  /* 0x00000080701c723c */ /* 0x048ff0000000181c */
[----:B------:R-:W-:Y:S01]  /*131f0*/  HMMA.16816.F32 R32, R112, R130, R32 ;  /* 0x000000827020723c */ /* 0x000fe20000001820 */
[----:B------:R-:W-:Y:S07]  /*13200*/  LDSM.16.M88.4 R112, [R139] ;  /* 0x000000008b70783b */ /* 0x000fee0000000200 */
[C---:B-1----:R-:W-:Y:S01]  /*13210*/  HMMA.16816.F32 R4, R104.reuse, R108, R4 ;  /* 0x0000006c6804723c */ /* 0x042fe20000001804 */
[----:B------:R-:W-:Y:S07]  /*13220*/  LDSM.16.M88.4 R128, [R136] ;  /* 0x000000008880783b */ /* 0x000fee0000000200 */
[C---:B------:R-:W-:Y:S01]  /*13230*/  HMMA.16816.F32 R8, R104.reuse, R110, R8 ;  /* 0x0000006e6808723c */ /* 0x040fe20000001808 */
[----:B------:R-:W1:Y:S07]  /*13240*/  LDSM.16.M88.4 R108, [R152+0x2000] ;  /* 0x00200000986c783b */ /* 0x000e6e0000000200 */
[C---:B----4-:R-:W-:Y:S08]  /*13250*/  HMMA.16816.F32 R12, R104.reuse, R116, R12 ;  /* 0x00000074680c723c */ /* 0x050ff0000000180c */
[C---:B------:R-:W-:Y:S01]  /*13260*/  HMMA.16816.F32 R16, R104.reuse, R118, R16 ;  /* 0x000000766810723c */ /* 0x040fe20000001810 */
[----:B------:R-:W3:Y:S07]  /*13270*/  LDSM.16.M88.4 R116, [R138] ;  /* 0x000000008a74783b */ /* 0x000eee0000000200 */
[C---:B--2---:R-:W-:Y:S08]  /*13280*/  HMMA.16816.F32 R20, R104.reuse, R120, R20 ;  /* 0x000000786814723c */ /* 0x044ff00000001814 */
[C---:B------:R-:W-:Y:S01]  /*13290*/  HMMA.16816.F32 R24, R104.reuse, R122, R24 ;  /* 0x0000007a6818723c */ /* 0x040fe20000001818 */
[----:B------:R-:W2:Y:S07]  /*132a0*/  LDSM.16.M88.4 R120, [R137] ;  /* 0x000000008978783b */ /* 0x000eae0000000200 */
[C---:B-----5:R-:W-:Y:S08]  /*132b0*/  HMMA.16816.F32 R28, R104.reuse, R124, R28 ;  /* 0x0000007c681c723c */ /* 0x060ff0000000181c */
        /* <DEDUP_REMOVED lines=15> */
[----:B------:R-:W5:Y:S01]  /*133b0*/  LDSM.16.M88.4 R128, [R140+0x2000] ;  /* 0x002000008c80783b */ /* 0x000f620000000200 */
        /* <DEDUP_REMOVED lines=9> */
[C---:B-----5:R-:W-:Y:S08]  /*13450*/  HMMA.16816.F32 R4, R120.reuse, R128, R4 ;  /* 0x000000807804723c */ /* 0x060ff00000001804 */
        /* <DEDUP_REMOVED lines=119> */
[-C--:B-1----:R-:W-:Y:S02]  /*13bd0*/  LEA R14, P1, R7, R158.reuse, 0x2 ;  /* 0x0000009e070e7211 */ /* 0x082fe400078210ff */
        /* <DEDUP_REMOVED lines=19> */
.L_x_7737:
        /* <DEDUP_REMOVED lines=21> */
.L_x_7736:
        /* <DEDUP_REMOVED lines=208> */
[----:B------:R-:W-:Y:S03]  /*14b60*/  LDSM.16.MT88.4 R76, [R146+0xa800] ;  /* 0x00a80000924c783b */ /* 0x000fe60000004200 */
        /* <DEDUP_REMOVED lines=84> */
[C---:B------:R-:W-:Y:S08]  /*150b0*/  HMMA.16816.F32 R68, R104.reuse, R70, R32 ;  /* 0x000000466844723c */ /* 0x040ff00000001820 */
[C---:B------:R-:W-:Y:S08]  /*150c0*/  HMMA.16816.F32 R36, R104.reuse, R108, R36 ;  /* 0x0000006c6824723c */ /* 0x040ff00000001824 */
[C---:B------:R-:W-:Y:S08]  /*150d0*/  HMMA.16816.F32 R40, R104.reuse, R110, R40 ;  /* 0x0000006e6828723c */ /* 0x040ff00000001828 */
[C---:B----4-:R-:W-:Y:S07]  /*150e0*/  HMMA.16816.F32 R44, R104.reuse, R4, R44 ;  /* 0x00000004682c723c */ /* 0x050fee000000182c */
[----:B------:R-:W-:Y:S01]  /*150f0*/  FADD.FTZ R5, R117, R118 ;  /* 0x0000007675057221 */ /* 0x000fe20000010000 */
[C---:B------:R-:W-:Y:S04]  /*15100*/  HMMA.16816.F32 R48, R104.reuse, R6, R48 ;  /* 0x000000066830723c */ /* 0x040fe80000001830 */
[----:B------:R-:W-:Y:S04]  /*15110*/  FADD.FTZ R5, R116, R5 ;  /* 0x0000000574057221 */ /* 0x000fe80000010000 */
[----:B------:R-:W-:Y:S01]  /*15120*/  FADD.FTZ R0, R120, R5 ;  /* 0x0000000578007221 */ /* 0x000fe20000010000 */
[C---:B-----5:R-:W-:Y:S03]  /*15130*/  HMMA.16816.F32 R52, R104.reuse, R8, R52 ;  /* 0x000000086834723c */ /* 0x060fe60000001834 */
[----:B------:R-:W-:Y:S04]  /*15140*/  FADD.FTZ R0, R121, R0 ;  /* 0x0000000079007221 */ /* 0x000fe80000010000 */
[----:B------:R-:W-:Y:S01]  /*15150*/  FADD.FTZ R125, R125, R0 ;  /* 0x000000007d7d7221 */ /* 0x000fe20000010000 */
[C---:B------:R-:W-:Y:S04]  /*15160*/  HMMA.16816.F32 R56, R104.reuse, R10, R56 ;  /* 0x0000000a6838723c */ /* 0x040fe80000001838 */
[----:B------:R-:W-:Y:S02]  /*15170*/  FADD.FTZ R0, R126, R123 ;  /* 0x0000007b7e007221 */ /* 0x000fe40000010000 */
[----:B------:R-:W-:Y:S02]  /*15180*/  FADD.FTZ R124, R124, R125 ;  /* 0x0000007d7c7c7221 */ /* 0x000fe40000010000 */
[----:B------:R-:W-:Y:S01]  /*15190*/  FADD.FTZ R0, R127, R0 ;  /* 0x000000007f007221 */ /* 0x000fe20000010000 */
[C---:B-1----:R-:W-:Y:S03]  /*151a0*/  HMMA.16816.F32 R60, R104.reuse, R12, R60 ;  /* 0x0000000c683c723c */ /* 0x042fe6000000183c */
[----:B------:R-:W-:Y:S02]  /*151b0*/  FADD.FTZ R163, R163, R124 ;  /* 0x0000007ca3a37221 */ /* 0x000fe40000010000 */
[----:B------:R-:W-:Y:S01]  /*151c0*/  FADD.FTZ R175, R175, R0 ;  /* 0x00000000afaf7221 */ /* 0x000fe20000010000 */
[----:B------:R-:W-:Y:S01]  /*151d0*/  MOV R0, R3 ;  /* 0x0000000300007202 */ /* 0x000fe20000000f00 */
        /* <DEDUP_REMOVED lines=16> */
.L_x_7734:
        /* <DEDUP_REMOVED lines=167> */
[----:B------:R-:W-:Y:S01]  /*15d50*/  STS.64 [R18+0x4800], R58 ;  /* 0x0048003a12007388 */ /* 0x000fe20000000a00 */
[----:B--2---:R-:W-:-:S03]  /*15d60*/  IMAD R8, R8, c[0x0][0x210], R157 ;  /* 0x0000840008087a24 */ /* 0x004fc600078e029d */
[----:B------:R-:W2:Y:S04]  /*15d70*/  S2R R7, SR_CTAID.X ;  /* 0x0000000000077919 */ /* 0x000ea80000002500 */
[----:B------:R-:W-:Y:S04]  /*15d80*/  STS.64 [R19+0x4000], R60 ;  /* 0x0040003c13007388 */ /* 0x000fe80000000a00 */
[----:B------:R-:W-:Y:S04]  /*15d90*/  STS.64 [R19+0x4800], R62 ;  /* 0x0048003e13007388 */ /* 0x000fe80000000a00 */
[----:B------:R3:W-:Y:S04]  /*15da0*/  STS.64 [R16+0x4000], R64 ;  /* 0x0040004010007388 */ /* 0x0007e80000000a00 */
[----:B------:R4:W-:Y:S04]  /*15db0*/  STS.64 [R16+0x4800], R66 ;  /* 0x0048004210007388 */ /* 0x0009e80000000a00 */
[----:B------:R-:W-:Y:S01]  /*15dc0*/  BAR.SYNC.DEFER_BLOCKING 0x0 ;  /* 0x0000000000007b1d */ /* 0x000fe20000010000 */
[----:B--2---:R-:W-:-:S02]  /*15dd0*/  SHF.L.U32 R11, R7, 0x6, RZ ;  /* 0x00000006070b7819 */ /* 0x004fc400000006ff */
[----:B---3--:R-:W-:Y:S02]  /*15de0*/  IADD3 R65, -R157, RZ, RZ ;  /* 0x000000ff9d417210 */ /* 0x008fe40007ffe1ff */
[----:B----4-:R-:W-:-:S03]  /*15df0*/  SHF.R.S32.HI R67, RZ, 0x1f, R10 ;  /* 0x0000001fff437819 */ /* 0x010fc6000001140a */
[----:B-1----:R-:W-:Y:S01]  /*15e00*/  IMAD R65, R65, c[0x0][0x1c0], R80 ;  /* 0x0000700041417a24 */ /* 0x002fe200078e0250 */
[----:B------:R-:W1:Y:S01]  /*15e10*/  LDS.128 R76, [R6.X4] ;  /* 0x00000000064c7984 */ /* 0x000e620000004c00 */
[----:B------:R-:W-:Y:S02]  /*15e20*/  LEA.HI R67, R67, R10, RZ, 0x2 ;  /* 0x0000000a43437211 */ /* 0x000fe400078f10ff */
[----:B------:R-:W-:Y:S01]  /*15e30*/  IMAD R8, R8, c[0x0][0x1c0], R65 ;  /* 0x0000700008087a24 */ /* 0x000fe200078e0241 */
[----:B------:R-:W2:Y:S01]  /*15e40*/  LDS.128 R72, [R6.X4+0x800] ;  /* 0x0008000006487984 */ /* 0x000ea20000004c00 */
[----:B------:R-:W-:Y:S02]  /*15e50*/  LOP3.LUT R67, R67, 0xffffffc, RZ, 0xc0, !PT ;  /* 0x0ffffffc43437812 */ /* 0x000fe400078ec0ff */
[----:B------:R-:W-:Y:S01]  /*15e60*/  IMAD R8, R8, c[0x0][0x214], R11 ;  /* 0x0000850008087a24 */ /* 0x000fe200078e020b */
[----:B------:R-:W3:Y:S01]  /*15e70*/  LDS.128 R68, [R6.X4+0x1000] ;  /* 0x0010000006447984 */ /* 0x000ee20000004c00 */
[----:B------:R-:W-:-:S03]  /*15e80*/  IADD3 R67, R10, -R67, RZ ;  /* 0x800000430a437210 */ /* 0x000fc60007ffe0ff */
[----:B------:R-:W4:Y:S01]  /*15e90*/  LDS.128 R56, [R6.X4+0x1800] ;  /* 0x0018000006387984 */ /* 0x000f220000004c00 */
        /* <DEDUP_REMOVED lines=27> */
.L_x_7740:
[----:B--234-:R-:W-:Y:S05]  /*16050*/  BSYNC B0 ;  /* 0x0000000000007941 */ /* 0x01cfea0003800000 */
.L_x_7739:
        /* <DEDUP_REMOVED lines=43> */
.L_x_7741:
        /* <DEDUP_REMOVED lines=15> */
.L_x_8285:


//--------------------- .text._ZN5flash24flash_fwd_splitkv_kernelI23Flash_fwd_kernel_traitsILi128ELi64ELi64ELi4ELb0ELb0EN7cutlass6half_tE19Flash_kernel_traitsILi128ELi64ELi64ELi4ES3_EELb1ELb0ELb1ELb0ELb0ELb0ELb1ELb1EEEvNS_16Flash_fwd_paramsE --------------------------
	.section	.text._ZN5flash24flash_fwd_splitkv_kernelI23Flash_fwd_kernel_traitsILi128ELi64ELi64ELi4ELb0ELb0EN7cutlass6half_tE19Flash_kernel_traitsILi128ELi64ELi64ELi4ES3_EELb1ELb0ELb1ELb0ELb0ELb0ELb1ELb1EEEvNS_16Flash_fwd_paramsE,"ax",@progbits
	.sectioninfo	@"SHI_REGISTERS=190"
	.align	128
        .global         _ZN5flash24flash_fwd_splitkv_kernelI23Flash_fwd_kernel_traitsILi128ELi64ELi64ELi4ELb0ELb0EN7cutlass6half_tE19Flash_kernel_traitsILi128ELi64ELi64ELi4ES3_EELb1ELb0ELb1ELb0ELb0ELb0ELb1ELb1EEEvNS_16Flash_fwd_paramsE
        .type           _ZN5flash24flash_fwd_splitkv_kernelI23Flash_fwd_kernel_traitsILi128ELi64ELi64ELi4ELb0ELb0EN7cutlass6half_tE19Flash_kernel_traitsILi128ELi64ELi64ELi4ES3_EELb1ELb0ELb1ELb0ELb0ELb0ELb1ELb1EEEvNS_16Flash_fwd_paramsE,@function
        .size           _ZN5flash24flash_fwd_splitkv_kernelI23Flash_fwd_kernel_traitsILi128ELi64ELi64ELi4ELb0ELb0EN7cutlass6half_tE19Flash_kernel_traitsILi128ELi64ELi64ELi4ES3_EELb1ELb0ELb1ELb0ELb0ELb0ELb1ELb1EEEvNS_16Flash_fwd_paramsE,(.L_x_8286 - _ZN5flash24flash_fwd_splitkv_kernelI23Flash_fwd_kernel_traitsILi128ELi64ELi64ELi4ELb0ELb0EN7cutlass6half_tE19Flash_kernel_traitsILi128ELi64ELi64ELi4ES3_EELb1ELb0ELb1ELb0ELb0ELb0ELb1ELb1EEEvNS_16Flash_fwd_paramsE)
        .other          _ZN5flash24flash_fwd_splitkv_kernelI23Flash_fwd_kernel_traitsILi128ELi64ELi64ELi4ELb0ELb0EN7cutlass6half_tE19Flash_kernel_traitsILi128ELi64ELi64ELi4ES3_EELb1ELb0ELb1ELb0ELb0ELb0ELb1ELb1EEEvNS_16Flash_fwd_paramsE,@"STO_CUDA_ENTRY STV_DEFAULT"
_ZN5flash24flash_fwd_splitkv_kernelI23Flash_fwd_kernel_traitsILi128ELi64ELi64ELi4ELb0ELb0EN7cutlass6half_tE19Flash_kernel_traitsILi128ELi64ELi64ELi4ES3_EELb1ELb0ELb1ELb0ELb0ELb0ELb1ELb1EEEvNS_16Flash_fwd_paramsE:
.text._ZN5flash24flash_fwd_splitkv_kernelI23Flash_fwd_kernel_traitsILi128ELi64ELi64ELi4ELb0ELb0EN7cutlass6half_tE19Flash_kernel_traitsILi128ELi64ELi64ELi4ES3_EELb1ELb0ELb1ELb0ELb0ELb0ELb1ELb1EEEvNS_16Flash_fwd_paramsE:
        /* <DEDUP_REMOVED lines=53> */
.L_x_7742:
[----:B-1-34-:R-:W-:Y:S02]  /*0350*/  MOV R3, c[0x0][0x218] ;  /* 0x0000860000037a02 */ /* 0x01afe40000000f00 */
.L_x_7743:
        /* <DEDUP_REMOVED lines=84> */
.L_x_7746:
[----:B------:R-:W-:Y:S05]  /*08a0*/  BSYNC B0 ;  /* 0x0000000000007941 */ /* 0x000fea0003800000 */
.L_x_7745:
        /* <DEDUP_REMOVED lines=8> */
.L_x_7748:
[----:B------:R-:W-:Y:S05]  /*0930*/  BSYNC B0 ;  /* 0x0000000000007941 */ /* 0x000fea0003800000 */
.L_x_7747:
        /* <DEDUP_REMOVED lines=8> */
.L_x_7750:
[----:B------:R-:W-:Y:S05]  /*09c0*/  BSYNC B0 ;  /* 0x0000000000007941 */ /* 0x000fea0003800000 */
.L_x_7749:
        /* <DEDUP_REMOVED lines=8> */
.L_x_7752:
[----:B------:R-:W-:Y:S05]  /*0a50*/  BSYNC B0 ;  /* 0x0000000000007941 */ /* 0x000fea0003800000 */
.L_x_7751:
        /* <DEDUP_REMOVED lines=8> */
.L_x_7754:
[----:B------:R-:W-:Y:S05]  /*0ae0*/  BSYNC B0 ;  /* 0x0000000000007941 */ /* 0x000fea0003800000 */
.L_x_7753:
        /* <DEDUP_REMOVED lines=8> */
.L_x_7756:
[----:B------:R-:W-:Y:S05]  /*0b70*/  BSYNC B0 ;  /* 0x0000000000007941 */ /* 0x000fea0003800000 */
.L_x_7755:
        /* <DEDUP_REMOVED lines=8> */
.L_x_7758:
[----:B------:R-:W-:Y:S05]  /*0c00*/  BSYNC B0 ;  /* 0x0000000000007941 */ /* 0x000fea0003800000 */
.L_x_7757:
        /* <DEDUP_REMOVED lines=8> */
.L_x_7760:
[----:B------:R-:W-:Y:S05]  /*0c90*/  BSYNC B0 ;  /* 0x0000000000007941 */ /* 0x000fea0003800000 */
.L_x_7759:
        /* <DEDUP_REMOVED lines=32> */
.L_x_7744:
        /* <DEDUP_REMOVED lines=47> */
[----:B------:R-:W-:Y:S02]  /*1190*/  IABS R3, R134 ;  /* 0x0000008600037213 */ /* 0x000fe40000000000 */
[----:B------:R-:W1:Y:S08]  /*11a0*/  I2F.RP R6, R5 ;  /* 0x0000000500067306 */ /* 0x000e700000209400 */
[----:B-1----:R-:W1:Y:S02]  /*11b0*/  MUFU.RCP R10, R6 ;  /* 0x00000006000a7308 */ /* 0x002e640000001000 */
[----:B-1----:R-:W-:-:S06]  /*11c0*/  IADD3 R10, R10, 0xffffffe, RZ ;  /* 0x0ffffffe0a0a7810 */ /* 0x002fcc0007ffe0ff */
[----:B------:R-:W1:Y:S02]  /*11d0*/  F2I.FTZ.U32.TRUNC.NTZ R11, R10 ;  /* 0x0000000a000b7305 */ /* 0x000e64000021f000 */
[----:B-1----:R-:W-:Y:S01]  /*11e0*/  IMAD.MOV R0, RZ, RZ, -R11 ;  /* 0x000000ffff007224 */ /* 0x002fe200078e0a0b */
[----:B------:R-:W-:-:S03]  /*11f0*/  MOV R10, RZ ;  /* 0x000000ff000a7202 */ /* 0x000fc60000000f00 */
[----:B------:R-:W-:-:S04]  /*1200*/  IMAD R2, R0, R5, RZ ;  /* 0x0000000500027224 */ /* 0x000fc800078e02ff */
        /* <DEDUP_REMOVED lines=30> */
[----:B------:R-:W-:Y:S01]  /*13f0*/  IMAD R5, R0, c[0x0][0x1b0], RZ ;  /* 0x00006c0000057a24 */ /* 0x000fe200078e02ff */
[----:B------:R-:W-:Y:S01]  /*1400*/  IADD3 R9, R19, R9, RZ ;  /* 0x0000000913097210 */ /* 0x000fe20007ffe0ff */
[----:B------:R-:W-:-:S04]  /*1410*/  IMAD.WIDE.U32 R16, R2, c[0x0][0x1b0], R16 ;  /* 0x00006c0002107a25 */ /* 0x000fc800078e0010 */
[----:B------:R-:W-:Y:S01]  /*1420*/  IMAD R5, R2, c[0x0][0x1b4], R5 ;  /* 0x00006d0002057a24 */ /* 0x000fe200078e0205 */
[----:B------:R-:W-:Y:S01]  /*1430*/  MOV R4, R16 ;  /* 0x0000001000047202 */ /* 0x000fe20000000f00 */
[----:B------:R-:W-:Y:S02]  /*1440*/  IMAD.MOV.U32 R6, RZ, RZ, R18 ;  /* 0x000000ffff067224 */ /* 0x000fe400078e0012 */
[----:B------:R-:W-:Y:S01]  /*1450*/  IMAD.IADD R5, R17, 0x1, R5 ;  /* 0x0000000111057824 */ /* 0x000fe200078e0205 */
[----:B------:R-:W-:Y:S05]  /*1460*/  BRA `(.L_x_7762) ;  /* 0x0000047000007947 */ /* 0x000fea0003800000 */
.L_x_7761:
        /* <DEDUP_REMOVED lines=17> */
.L_x_7763:
[----:B------:R-:W-:Y:S02]  /*1580*/  IABS R6, c[0x0][0x1c8] ;  /* 0x0000720000067a13 */ /* 0x000fe40000000000 */
[----:B------:R-:W-:Y:S02]  /*1590*/  IABS R4, R134 ;  /* 0x0000008600047213 */ /* 0x000fe40000000000 */
[----:B------:R-:W1:Y:S01]  /*15a0*/  I2F.RP R7, R6 ;  /* 0x0000000600077306 */ /* 0x000e620000209400 */
[----:B------:R-:W-:-:S05]  /*15b0*/  @P4 IADD3 R9, R10, R9, RZ ;  /* 0x000000090a094210 */ /* 0x000fca0007ffe0ff */
[----:B------:R-:W-:-:S04]  /*15c0*/  @P4 IMAD.WIDE.U32 R18, R9, c[0x0][0x1a0], RZ ;  /* 0x0000680009124a25 */ /* 0x000fc800078e00ff */
[----:B------:R-:W-:Y:S01]  /*15d0*/  @P4 IMAD R9, R9, c[0x0][0x1a4], R19 ;  /* 0x0000690009094a24 */ /* 0x000fe200078e0213 */
[----:B-1----:R-:W1:Y:S02]  /*15e0*/  MUFU.RCP R16, R7 ;  /* 0x0000000700107308 */ /* 0x002e640000001000 */
[----:B-1----:R-:W-:Y:S02]  /*15f0*/  IADD3 R16, R16, 0xffffffe, RZ ;  /* 0x0ffffffe10107810 */ /* 0x002fe40007ffe0ff */
[----:B------:R-:W-:-:S04]  /*1600*/  LEA R7, R102, 0xffffffc0, 0x6 ;  /* 0xffffffc066077811 */ /* 0x000fc800078e30ff */
[----:B------:R-:W1:Y:S01]  /*1610*/  F2I.FTZ.U32.TRUNC.NTZ R17, R16 ;  /* 0x0000001000117305 */ /* 0x000e62000021f000 */
[----:B------:R-:W-:Y:S02]  /*1620*/  IMAD.MOV.U32 R11, RZ, RZ, R7 ;  /* 0x000000ffff0b7224 */ /* 0x000fe400078e0007 */
[----:B-1----:R-:W-:Y:S01]  /*1630*/  IMAD.MOV R2, RZ, RZ, -R17 ;  /* 0x000000ffff027224 */ /* 0x002fe200078e0a11 */
[----:B------:R-:W-:-:S03]  /*1640*/  MOV R16, RZ ;  /* 0x000000ff00107202 */ /* 0x000fc60000000f00 */
[----:B------:R-:W-:-:S04]  /*1650*/  IMAD R3, R2, R6, RZ ;  /* 0x0000000602037224 */ /* 0x000fc800078e02ff */
[----:B------:R-:W-:Y:S01]  /*1660*/  IMAD.HI.U32 R3, R17, R3, R16 ;  /* 0x0000000311037227 */ /* 0x000fe200078e0010 */
[----:B------:R-:W-:-:S03]  /*1670*/  MOV R16, R0 ;  /* 0x0000000000107202 */ /* 0x000fc60000000f00 */
[----:B------:R-:W-:Y:S02]  /*1680*/  IMAD.MOV.U32 R17, RZ, RZ, R5 ;  /* 0x000000ffff117224 */ /* 0x000fe400078e0005 */
[----:B------:R-:W-:-:S04]  /*1690*/  IMAD.HI.U32 R2, R3, R4, RZ ;  /* 0x0000000403027227 */ /* 0x000fc800078e00ff */
[----:B------:R-:W-:Y:S02]  /*16a0*/  IMAD.MOV R3, RZ, RZ, -R2 ;  /* 0x000000ffff037224 */ /* 0x000fe400078e0a02 */
[----:B------:R-:W-:-:S04]  /*16b0*/  IMAD.WIDE.U32 R16, R7, c[0x0][0x198], R16 ;  /* 0x0000660007107a25 */ /* 0x000fc800078e0010 */
        /* <DEDUP_REMOVED lines=8> */
[----:B------:R-:W-:Y:S02]  /*1740*/  SHF.R.S32.HI R3, RZ, 0x1f, R7 ;  /* 0x0000001fff037819 */ /* 0x000fe40000011407 */
[----:B------:R-:W-:-:S03]  /*1750*/  @P4 MOV R6, R18 ;  /* 0x0000001200064202 */ /* 0x000fc60000000f00 */
        /* <DEDUP_REMOVED lines=24> */
.L_x_7762:
[----:B------:R1:W5:Y:S01]  /*18e0*/  @P5 LDG.E R98, [R142.64] ;  /* 0x000000068e625981 */ /* 0x000362000c1e1900 */
[----:B------:R-:W-:Y:S01]  /*18f0*/  SHF.R.S32.HI R52, RZ, 0x1f, R113 ;  /* 0x0000001fff347819 */ /* 0x000fe20000011471 */
[----:B------:R-:W-:Y:S01]  /*1900*/  IMAD.MOV.U32 R17, RZ, RZ, 0x2 ;  /* 0x00000002ff117424 */ /* 0x000fe200078e00ff */
[----:B------:R-:W-:Y:S01]  /*1910*/  ISETP.NE.AND P0, PT, R13, -0x1, PT ;  /* 0xffffffff0d00780c */ /* 0x000fe20003f05270 */
[----:B------:R-:W-:Y:S01]  /*1920*/  IMAD.MOV.U32 R128, RZ, RZ, c[0x0][0x230] ;  /* 0x00008c00ff807624 */ /* 0x000fe200078e00ff */
[CC--:B------:R-:W-:Y:S01]  /*1930*/  LEA.HI R56, R52.reuse, R113.reuse, RZ, 0x3 ;  /* 0x0000007134387211 */ /* 0x0c0fe200078f18ff */
[----:B------:R-:W-:Y:S01]  /*1940*/  IMAD.MOV.U32 R24, RZ, RZ, RZ ;  /* 0x000000ffff187224 */ /* 0x000fe200078e00ff */
[----:B------:R-:W-:Y:S01]  /*1950*/  LEA.HI R12, R52, R113, RZ, 0x6 ;  /* 0x00000071340c7211 */ /* 0x000fe200078f30ff */
[----:B------:R-:W-:Y:S01]  /*1960*/  IMAD.MOV.U32 R25, RZ, RZ, c[0x0][0x230] ;  /* 0x00008c00ff197624 */ /* 0x000fe200078e00ff */
[----:B------:R-:W-:Y:S01]  /*1970*/  SHF.R.S32.HI R132, RZ, 0x3, R56 ;  /* 0x00000003ff847819 */ /* 0x000fe20000011438 */
[----:B------:R-:W-:Y:S01]  /*1980*/  IMAD.MOV.U32 R67, RZ, RZ, 0x20 ;  /* 0x00000020ff437424 */ /* 0x000fe200078e00ff */
[----:B------:R-:W-:Y:S01]  /*1990*/  LOP3.LUT R56, R56, 0xfffffff8, RZ, 0xc0, !PT ;  /* 0xfffffff838387812 */ /* 0x000fe200078ec0ff */
[----:B------:R-:W-:Y:S01]  /*19a0*/  IMAD.HI.U32 R128, R17, R128, R24 ;  /* 0x0000008011807227 */ /* 0x000fe200078e0018 */
[----:B------:R-:W-:-:S02]  /*19b0*/  SHF.R.S32.HI R133, RZ, 0x1f, R132 ;  /* 0x0000001fff857819 */ /* 0x000fc40000011484 */
[----:B------:R-:W-:Y:S01]  /*19c0*/  IADD3 R56, -R56, R113, RZ ;  /* 0x0000007138387210 */ /* 0x000fe20007ffe1ff */
[----:B------:R-:W-:Y:S01]  /*19d0*/  @!P0 IMAD R10, R112, c[0x0][0x178], RZ ;  /* 0x00005e00700a8a24 */ /* 0x000fe200078e02ff */
[----:B------:R-:W-:Y:S01]  /*19e0*/  SHF.L.U32 R131, R12, 0x3, RZ ;  /* 0x000000030c837819 */ /* 0x000fe200000006ff */
[C---:B------:R-:W-:Y:S01]  /*19f0*/  IMAD.SHL.U32 R19, R132.reuse, 0x40, RZ ;  /* 0x0000004084137824 */ /* 0x040fe200078e00ff */
[----:B------:R-:W-:Y:S01]  /*1a00*/  IADD3 R104, P1, R132, R11, RZ ;  /* 0x0000000b84687210 */ /* 0x000fe20007f3e0ff */
[----:B------:R-:W-:Y:S01]  /*1a10*/  @P0 IMAD.WIDE.U32 R22, R13, c[0x0][0x190], RZ ;  /* 0x000064000d160a25 */ /* 0x000fe200078e00ff */
[----:B------:R-:W-:Y:S02]  /*1a20*/  LEA.HI R58, R52, R113, RZ, 0x4 ;  /* 0x00000071343a7211 */ /* 0x000fe400078f20ff */
[----:B------:R-:W-:Y:S01]  /*1a30*/  LOP3.LUT R19, R19, 0x1c0, RZ, 0xc0, !PT ;  /* 0x000001c013137812 */ /* 0x000fe200078ec0ff */
[----:B------:R-:W-:Y:S01]  /*1a40*/  @!P0 IMAD.WIDE.U32 R20, R153, c[0x0][0x178], RZ ;  /* 0x00005e0099148a25 */ /* 0x000fe200078e00ff */
[----:B------:R-:W-:-:S02]  /*1a50*/  SHF.R.S32.HI R127, RZ, 0x1, R128 ;  /* 0x00000001ff7f7819 */ /* 0x000fc40000011480 */
[----:B------:R-:W-:Y:S01]  /*1a60*/  SHF.R.S32.HI R135, RZ, 0x1f, R134 ;  /* 0x0000001fff877819 */ /* 0x000fe20000011486 */
[----:B------:R-:W-:Y:S01]  /*1a70*/  @!P0 IMAD R10, R153, c[0x0][0x17c], R10 ;  /* 0x00005f00990a8a24 */ /* 0x000fe200078e020a */
[----:B------:R-:W-:Y:S01]  /*1a80*/  LEA.HI R52, R52, R113, RZ, 0x5 ;  /* 0x0000007134347211 */ /* 0x000fe200078f28ff */
[----:B------:R-:W-:Y:S01]  /*1a90*/  IMAD.SHL.U32 R16, R56, 0x8, RZ ;  /* 0x0000000838107824 */ /* 0x000fe200078e00ff */
[----:B------:R-:W-:Y:S01]  /*1aa0*/  MOV R45, 0x10 ;  /* 0x00000010002d7802 */ /* 0x000fe20000000f00 */
[----:B------:R-:W-:Y:S01]  /*1ab0*/  @P0 IMAD R13, R13, c[0x0][0x194], R23 ;  /* 0x000065000d0d0a24 */ /* 0x000fe200078e0217 */
[----:B------:R-:W-:Y:S01]  /*1ac0*/  LOP3.LUT R130, R52, 0xffffffe0, RZ, 0xc0, !PT ;  /* 0xffffffe034827812 */ /* 0x000fe200078ec0ff */
[----:B-----5:R-:W-:Y:S01]  /*1ad0*/  @P0 IMAD.MOV.U32 R8, RZ, RZ, R22 ;  /* 0x000000ffff080224 */ /* 0x020fe200078e0016 */
[----:B------:R-:W-:Y:S01]  /*1ae0*/  LOP3.LUT R17, R19, 0x38, R16, 0xf8, !PT ;  /* 0x0000003813117812 */ /* 0x000fe200078ef810 */
[----:B------:R-:W-:Y:S01]  /*1af0*/  @!P0 IMAD.IADD R13, R21, 0x1, R10 ;  /* 0x00000001150d8824 */ /* 0x000fe200078e020a */
[----:B------:R-:W-:Y:S01]  /*1b00*/  SHF.R.U32.HI R10, RZ, 0x3, R19 ;  /* 0x00000003ff0a7819 */ /* 0x000fe20000011613 */
[----:B------:R-:W-:Y:S01]  /*1b10*/  @!P0 IMAD.MOV.U32 R8, RZ, RZ, R20 ;  /* 0x000000ffff088224 */ /* 0x000fe200078e0014 */
[----:B------:R-:W-:Y:S01]  /*1b20*/  IADD3 R12, R16, 0x40, RZ ;  /* 0x00000040100c7810 */ /* 0x000fe20007ffe0ff */
[----:B------:R-:W-:Y:S01]  /*1b30*/  IMAD.WIDE R14, R15, 0x40, R132 ;  /* 0x000000400f0e7825 */ /* 0x000fe200078e0284 */
[----:B------:R-:W-:-:S02]  /*1b40*/  LOP3.LUT R10, R17, R10, RZ, 0x3c, !PT ;  /* 0x0000000a110a7212 */ /* 0x000fc400078e3cff */
[C---:B------:R-:W-:Y:S01]  /*1b50*/  IADD3 R18, P0, R16.reuse, R8, RZ ;  /* 0x0000000810127210 */ /* 0x040fe20007f1e0ff */
[----:B------:R-:W-:Y:S01]  /*1b60*/  IMAD R138, R15, c[0x0][0x190], RZ ;  /* 0x000064000f8a7a24 */ /* 0x000fe200078e02ff */
[----:B------:R-:W-:Y:S01]  /*1b70*/  SHF.R.S32.HI R17, RZ, 0x1f, R16 ;  /* 0x0000001fff117819 */ /* 0x000fe20000011410 */
[----:B------:R-:W-:Y:S01]  /*1b80*/  IMAD.X R3, R133, 0x1, R3, P1 ;  /* 0x0000000185037824 */ /* 0x000fe200008e0603 */
[----:B------:R-:W-:Y:S01]  /*1b90*/  ISETP.GE.AND P1, PT, R16, c[0x0][0x220], PT ;  /* 0x0000880010007a0c */ /* 0x000fe20003f26270 */
[----:B------:R-:W-:Y:S01]  /*1ba0*/  IMAD R138, R14, c[0x0][0x194], R138 ;  /* 0x000065000e8a7a24 */ /* 0x000fe200078e028a */
[----:B------:R-:W-:Y:S01]  /*1bb0*/  LOP3.LUT R131, R10, 0xfffffe00, R131, 0xf8, !PT ;  /* 0xfffffe000a837812 */ /* 0x000fe200078ef883 */
[----:B------:R-:W-:Y:S01]  /*1bc0*/  IMAD.X R19, R17, 0x1, R13, P0 ;  /* 0x0000000111137824 */ /* 0x000fe200000e060d */
[----:B------:R-:W-:Y:S01]  /*1bd0*/  LOP3.LUT R10, R58, 0xfffffff0, RZ, 0xc0, !PT ;  /* 0xfffffff03a0a7812 */ /* 0x000fe200078ec0ff */
[----:B------:R-:W-:Y:S01]  /*1be0*/  IMAD R13, R0, c[0x0][0x1b8], RZ ;  /* 0x00006e00000d7a24 */ /* 0x000fe200078e02ff */
[----:B------:R-:W-:Y:S01]  /*1bf0*/  SHF.R.S32.HI R58, RZ, 0x4, R58 ;  /* 0x00000004ff3a7819 */ /* 0x000fe2000001143a */
[----:B------:R-:W-:Y:S01]  /*1c00*/  IMAD.WIDE.U32 R18, R14, c[0x0][0x190], R18 ;  /* 0x000064000e127a25 */ /* 0x000fe200078e0012 */
[----:B------:R-:W-:-:S02]  /*1c10*/  IADD3 R14, P0, R16, R6, RZ ;  /* 0x00000006100e7210 */ /* 0x000fc40007f1e0ff */
[----:B------:R-:W-:Y:S01]  /*1c20*/  SEL R6, RZ, 0x1, P1 ;  /* 0x00000001ff067807 */ /* 0x000fe20000800000 */
[----:B------:R-:W-:Y:S01]  /*1c30*/  IMAD.IADD R59, R113, 0x1, -R10 ;  /* 0x00000001713b7824 */ /* 0x000fe200078e0a0a */
[----:B------:R-:W-:Y:S01]  /*1c40*/  SHF.R.S32.HI R52, RZ, 0x5, R52 ;  /* 0x00000005ff347819 */ /* 0x000fe20000011434 */
[----:B------:R-:W-:Y:S01]  /*1c50*/  IMAD.X R15, R17, 0x1, R9, P0 ;  /* 0x00000001110f7824 */ /* 0x000fe200000e0609 */
[----:B------:R-:W-:Y:S01]  /*1c60*/  ISETP.GE.AND P0, PT, R12, c[0x0][0x220], PT ;  /* 0x000088000c007a0c */ /* 0x000fe20003f06270 */
[----:B------:R-:W-:Y:S01]  /*1c70*/  IMAD.SHL.U32 R124, R56, 0x4, RZ ;  /* 0x00000004387c7824 */ /* 0x000fe200078e00ff */
[----:B------:R-:W-:Y:S01]  /*1c80*/  SHF.R.S32.HI R9, RZ, 0x1f, R62 ;  /* 0x0000001fff097819 */ /* 0x000fe2000001143e */
[C---:B------:R-:W-:Y:S01]  /*1c90*/  IMAD R8, R2.reuse, c[0x0][0x1bc], R13 ;  /* 0x00006f0002087a24 */ /* 0x040fe200078e020d */
[----:B------:R-:W-:Y:S01]  /*1ca0*/  SEL R129, RZ, 0xffffffff, P0 ;  /* 0xffffffffff817807 */ /* 0x000fe20000000000 */
[----:B------:R-:W-:Y:S01]  /*1cb0*/  IMAD.WIDE.U32 R14, R2, c[0x0][0x1b8], R14 ;  /* 0x00006e00020e7a25 */ /* 0x000fe200078e000e */
[----:B------:R-:W-:-:S02]  /*1cc0*/  SHF.R.S32.HI R60, RZ, 0x1f, R59 ;  /* 0x0000001fff3c7819 */ /* 0x000fc4000001143b */
[----:B------:R-:W-:Y:S01]  /*1cd0*/  SHF.L.U32 R129, R129, 0x1, RZ ;  /* 0x0000000181817819 */ /* 0x000fe200000006ff */
[----:B------:R-:W-:Y:S01]  /*1ce0*/  IMAD R3, R3, c[0x0][0x1a0], RZ ;  /* 0x0000680003037a24 */ /* 0x000fe200078e02ff */
[----:B------:R-:W-:Y:S01]  /*1cf0*/  IADD3 R136, P0, R16, R4, RZ ;  /* 0x0000000410887210 */ /* 0x000fe20007f1e0ff */
[----:B------:R-:W-:Y:S01]  /*1d00*/  IMAD.IADD R139, R19, 0x1, R138 ;  /* 0x00000001138b7824 */ /* 0x000fe200078e028a */
[----:B------:R-:W-:Y:S01]  /*1d10*/  LOP3.LUT R129, R129, 0x2, R6, 0xe2, !PT ;  /* 0x0000000281817812 */ /* 0x000fe200078ee206 */
[----:B------:R-:W-:Y:S01]  /*1d20*/  IMAD R165, R133, c[0x0][0x198], RZ ;  /* 0x0000660085a57a24 */ /* 0x000fe200078e02ff */
[----:B------:R-:W-:Y:S01]  /*1d30*/  LEA.HI R6, R9, R62, RZ, 0x6 ;  /* 0x0000003e09067211 */ /* 0x000fe200078f30ff */
[----:B------:R-:W-:Y:S01]  /*1d40*/  IMAD.X R137, R17, 0x1, R5, P0 ;  /* 0x0000000111897824 */ /* 0x000fe200000e0605 */
[----:B------:R-:W-:Y:S01]  /*1d50*/  LEA.HI R60, R60, R59, RZ, 0x3 ;  /* 0x0000003b3c3c7211 */ /* 0x000fe200078f18ff */
[----:B------:R-:W-:Y:S01]  /*1d60*/  IMAD R125, R132, R127, R124 ;  /* 0x0000007f847d7224 */ /* 0x000fe200078e027c */
[----:B------:R-:W-:Y:S01]  /*1d70*/  SHF.R.S32.HI R6, RZ, 0x6, R6 ;  /* 0x00000006ff067819 */ /* 0x000fe20000011406 */
[----:B------:R-:W-:Y:S01]  /*1d80*/  IMAD.IADD R15, R15, 0x1, R8 ;  /* 0x000000010f0f7824 */ /* 0x000fe200078e0208 */
[----:B------:R-:W-:Y:S01]  /*1d90*/  LOP3.LUT R10, R60, 0xfffffff8, RZ, 0xc0, !PT ;  /* 0xfffffff83c0a7812 */ /* 0x000fe200078ec0ff */
[----:B------:R-:W-:Y:S01]  /*1da0*/  IMAD.MOV.U32 R138, RZ, RZ, R18 ;  /* 0x000000ffff8a7224 */ /* 0x000fe200078e0012 */
[----:B------:R-:W-:Y:S01]  /*1db0*/  IMNMX R61, R147, R6, !PT ;  /* 0x00000006933d7217 */ /* 0x000fe20007800200 */
[----:B------:R-:W-:Y:S01]  /*1dc0*/  IMAD R141, R135, c[0x0][0x1a8], RZ ;  /* 0x00006a00878d7a24 */ /* 0x000fe200078e02ff */
[----:B------:R-:W-:Y:S01]  /*1dd0*/  IADD3 R130, -R130, R113, RZ ;  /* 0x0000007182827210 */ /* 0x000fe20007ffe1ff */
[----:B------:R-:W-:Y:S01]  /*1de0*/  IMAD.IADD R59, R59, 0x1, -R10 ;  /* 0x000000013b3b7824 */ /* 0x000fe200078e0a0a */
[----:B------:R-:W-:Y:S01]  /*1df0*/  ISETP.GT.AND P0, PT, R102, R61, PT ;  /* 0x0000003d6600720c */ /* 0x000fe20003f04270 */
[----:B------:R-:W-:Y:S01]  /*1e00*/  IMAD R101, R104, c[0x0][0x1a4], R3 ;  /* 0x0000690068657a24 */ /* 0x000fe200078e0203 */
[----:B------:R-:W-:Y:S01]  /*1e10*/  SHF.R.S32.HI R111, RZ, 0x1f, R125 ;  /* 0x0000001fff6f7819 */ /* 0x000fe2000001147d */
[----:B------:R-:W-:Y:S01]  /*1e20*/  IMAD.MOV.U32 R157, RZ, RZ, c[0x0][0x198] ;  /* 0x00006600ff9d7624 */ /* 0x000fe200078e00ff */
[----:B------:R-:W-:Y:S01]  /*1e30*/  R2P PR, R59, 0x6 ;  /* 0x000000063b007804 */ /* 0x000fe20000000000 */
[----:B------:R-:W-:-:S02]  /*1e40*/  IMAD.MOV.U32 R3, RZ, RZ, c[0x0][0x1a0] ;  /* 0x00006800ff037624 */ /* 0x000fc400078e00ff */
[----:B------:R-:W-:Y:S01]  /*1e50*/  IMAD R165, R132, c[0x0][0x19c], R165 ;  /* 0x0000670084a57a24 */ /* 0x000fe200078e02a5 */
[CC--:B------:R-:W-:Y:S01]  /*1e60*/  SHF.L.U64.HI R148, R157.reuse, R80.reuse, c[0x0][0x19c] ;  /* 0x000067009d947619 */ /* 0x0c0fe20000010250 */
[----:B------:R-:W-:Y:S01]  /*1e70*/  IMAD.IADD R124, R124, 0x1, R125 ;  /* 0x000000017c7c7824 */ /* 0x000fe200078e027d */
[----:B------:R-:W-:Y:S01]  /*1e80*/  SHF.L.U32 R149, R157, 0x4, RZ ;  /* 0x000000049d957819 */ /* 0x000fe200000006ff */
[----:B------:R-:W-:Y:S01]  /*1e90*/  IMAD.WIDE.U32 R136, R132, c[0x0][0x198], R136 ;  /* 0x0000660084887a25 */ /* 0x000fe200078e0088 */
[----:B------:R-:W-:Y:S02]  /*1ea0*/  SHF.L.U64.HI R150, R3, R80, c[0x0][0x1a4] ;  /* 0x0000690003967619 */ /* 0x000fe40000010250 */
        /* <DEDUP_REMOVED lines=24> */
[C---:B------:R-:W-:Y:S01]  /*2030*/  IMAD R6, R153.reuse, c[0x0][0x284], R6 ;  /* 0x0000a10099067a24 */ /* 0x040fe200078e0206 */
        /* <DEDUP_REMOVED lines=109> */
.L_x_7833:
        /* <DEDUP_REMOVED lines=15> */
.L_x_7766:
[----:B------:R-:W-:Y:S05]  /*2800*/  BSYNC B0 ;  /* 0x0000000000007941 */ /* 0x000fea0003800000 */
.L_x_7765:
        /* <DEDUP_REMOVED lines=15> */
.L_x_7768:
[----:B------:R-:W-:Y:S05]  /*2900*/  BSYNC B0 ;  /* 0x0000000000007941 */ /* 0x000fea0003800000 */
.L_x_7767:
        /* <DEDUP_REMOVED lines=15> */
.L_x_7770:
[----:B------:R-:W-:Y:S05]  /*2a00*/  BSYNC B0 ;  /* 0x0000000000007941 */ /* 0x000fea0003800000 */
.L_x_7769:
        /* <DEDUP_REMOVED lines=15> */
.L_x_7772:
[----:B------:R-:W-:Y:S05]  /*2b00*/  BSYNC B0 ;  /* 0x0000000000007941 */ /* 0x000fea0003800000 */
.L_x_7771:
        /* <DEDUP_REMOVED lines=66> */
.L_x_7778:
[----:B------:R-:W-:Y:S05]  /*2f30*/  BSYNC B0 ;  /* 0x0000000000007941 */ /* 0x000fea0003800000 */
.L_x_7777:
        /* <DEDUP_REMOVED lines=54> */
.L_x_7776:
[----:B------:R-:W-:Y:S05]  /*32a0*/  BSYNC B1 ;  /* 0x0000000000017941 */ /* 0x000fea0003800000 */
.L_x_7775:
        /* <DEDUP_REMOVED lines=64> */
.L_x_7782:
[----:B------:R-:W-:Y:S05]  /*36b0*/  BSYNC B0 ;  /* 0x0000000000007941 */ /* 0x000fea0003800000 */
.L_x_7781:
        /* <DEDUP_REMOVED lines=56> */
.L_x_7780:
[----:B------:R-:W-:Y:S05]  /*3a40*/  BSYNC B1 ;  /* 0x0000000000017941 */ /* 0x000fea0003800000 */
.L_x_7779:
        /* <DEDUP_REMOVED lines=64> */
.L_x_7786:
[----:B------:R-:W-:Y:S05]  /*3e50*/  BSYNC B0 ;  /* 0x0000000000007941 */ /* 0x000fea0003800000 */
.L_x_7785:
        /* <DEDUP_REMOVED lines=56> */
.L_x_7784:
[----:B------:R-:W-:Y:S05]  /*41e0*/  BSYNC B1 ;  /* 0x0000000000017941 */ /* 0x000fea0003800000 */
.L_x_7783:
        /* <DEDUP_REMOVED lines=68> */
.L_x_7790:
[----:B------:R-:W-:Y:S05]  /*4630*/  BSYNC B0 ;  /* 0x0000000000007941 */ /* 0x000fea0003800000 */
.L_x_7789:
        /* <DEDUP_REMOVED lines=56> */
.L_x_7788:
[----:B------:R-:W-:Y:S05]  /*49c0*/  BSYNC B1 ;  /* 0x0000000000017941 */ /* 0x000fea0003800000 */
.L_x_7787:
        /* <DEDUP_REMOVED lines=9> */
.L_x_7774:
        /* <DEDUP_REMOVED lines=95> */
.L_x_7797:
[----:B------:R-:W-:Y:S05]  /*5050*/  BSYNC B0 ;  /* 0x0000000000007941 */ /* 0x000fea0003800000 */
.L_x_7796:
[----:B------:R-:W-:Y:S05]  /*5060*/  MOV R89, R87 ;  /* 0x0000005700597202 */ /* 0x000fea0000000f00 */
[----:B-----5:R2:W-:Y:S02]  /*5070*/  STG.E.128 [R88.64], R36 ;  /* 0x0000002458007986 */ /* 0x0205e4000c101d06 */
.L_x_7795:
[----:B------:R-:W-:Y:S05]  /*5080*/  BSYNC B1 ;  /* 0x0000000000017941 */ /* 0x000fea0003800000 */
.L_x_7794:
        /* <DEDUP_REMOVED lines=93> */
.L_x_7799:
[----:B------:R-:W-:Y:S05]  /*5660*/  BSYNC B0 ;  /* 0x0000000000007941 */ /* 0x000fea0003800000 */
.L_x_7798:
[----:B------:R-:W-:Y:S05]  /*5670*/  MOV R89, R87 ;  /* 0x0000005700597202 */ /* 0x000fea0000000f00 */
[----:B-----5:R3:W-:Y:S02]  /*5680*/  STG.E.128 [R88.64+0x80], R36 ;  /* 0x0000802458007986 */ /* 0x0207e4000c101d06 */
.L_x_7793:
[----:B------:R-:W-:Y:S05]  /*5690*/  BSYNC B2 ;  /* 0x0000000000027941 */ /* 0x000fea0003800000 */
.L_x_7792:
        /* <DEDUP_REMOVED lines=100> */
.L_x_7805:
[----:B------:R-:W-:Y:S05]  /*5ce0*/  BSYNC B0 ;  /* 0x0000000000007941 */ /* 0x000fea0003800000 */
.L_x_7804:
[C---:B------:R-:W-:Y:S04]  /*5cf0*/  LEA R2, P0, R149.reuse, R88, 0x1 ;  /* 0x0000005895027211 */ /* 0x040fe800078008ff */
[----:B------:R-:W-:Y:S05]  /*5d00*/  LEA.HI.X R3, R149, R87, R148, 0x1, P0 ;  /* 0x0000005795037211 */ /* 0x000fea00000f0c94 */
[----:B-----5:R1:W-:Y:S04]  /*5d10*/  STG.E.128 [R2.64], R32 ;  /* 0x0000002002007986 */ /* 0x0203e8000c101d06 */
.L_x_7803:
[----:B------:R-:W-:Y:S05]  /*5d20*/  BSYNC B1 ;  /* 0x0000000000017941 */ /* 0x000fea0003800000 */
.L_x_7802:
        /* <DEDUP_REMOVED lines=97> */
.L_x_7807:
[----:B------:R-:W-:Y:S05]  /*6340*/  BSYNC B0 ;  /* 0x0000000000007941 */ /* 0x000fea0003800000 */
.L_x_7806:
[C---:B------:R-:W-:Y:S04]  /*6350*/  LEA R2, P0, R72.reuse, R88, 0x1 ;  /* 0x0000005848027211 */ /* 0x040fe800078008ff */
[----:B------:R-:W-:Y:S05]  /*6360*/  LEA.HI.X R3, R72, R87, R73, 0x1, P0 ;  /* 0x0000005748037211 */ /* 0x000fea00000f0c49 */
[----:B-----5:R4:W-:Y:S04]  /*6370*/  STG.E.128 [R2.64], R32 ;  /* 0x0000002002007986 */ /* 0x0209e8000c101d06 */
.L_x_7801:
[----:B------:R-:W-:Y:S05]  /*6380*/  BSYNC B2 ;  /* 0x0000000000027941 */ /* 0x000fea0003800000 */
.L_x_7800:
        /* <DEDUP_REMOVED lines=100> */
.L_x_7813:
[----:B------:R-:W-:Y:S05]  /*69d0*/  BSYNC B0 ;  /* 0x0000000000007941 */ /* 0x000fea0003800000 */
.L_x_7812:
[C---:B------:R-:W-:Y:S04]  /*69e0*/  LEA R2, P0, R156.reuse, R88, 0x1 ;  /* 0x000000589c027211 */ /* 0x040fe800078008ff */
[----:B------:R-:W-:Y:S05]  /*69f0*/  LEA.HI.X R3, R156, R87, R67, 0x1, P0 ;  /* 0x000000579c037211 */ /* 0x000fea00000f0c43 */
[----:B-----5:R4:W-:Y:S04]  /*6a00*/  STG.E.128 [R2.64], R32 ;  /* 0x0000002002007986 */ /* 0x0209e8000c101d06 */
.L_x_7811:
[----:B------:R-:W-:Y:S05]  /*6a10*/  BSYNC B1 ;  /* 0x0000000000017941 */ /* 0x000fea0003800000 */
.L_x_7810:
        /* <DEDUP_REMOVED lines=97> */
.L_x_7815:
[----:B------:R-:W-:Y:S05]  /*7030*/  BSYNC B0 ;  /* 0x0000000000007941 */ /* 0x000fea0003800000 */
.L_x_7814:
[C---:B------:R-:W-:Y:S04]  /*7040*/  LEA R2, P0, R74.reuse, R88, 0x1 ;  /* 0x000000584a027211 */ /* 0x040fe800078008ff */
[----:B------:R-:W-:Y:S05]  /*7050*/  LEA.HI.X R3, R74, R87, R75, 0x1, P0 ;  /* 0x000000574a037211 */ /* 0x000fea00000f0c4b */
[----:B-----5:R4:W-:Y:S04]  /*7060*/  STG.E.128 [R2.64], R32 ;  /* 0x0000002002007986 */ /* 0x0209e8000c101d06 */
.L_x_7809:
[----:B------:R-:W-:Y:S05]  /*7070*/  BSYNC B2 ;  /* 0x0000000000027941 */ /* 0x000fea0003800000 */
.L_x_7808:
        /* <DEDUP_REMOVED lines=102> */
.L_x_7821:
[----:B------:R-:W-:Y:S05]  /*76e0*/  BSYNC B0 ;  /* 0x0000000000007941 */ /* 0x000fea0003800000 */
.L_x_7820:
[C---:B------:R-:W-:Y:S01]  /*76f0*/  IMAD R0, R159.reuse, c[0x0][0x19c], RZ ;  /* 0x000067009f007a24 */ /* 0x040fe200078e02ff */
[----:B--23--:R-:W-:Y:S05]  /*7700*/  MOV R89, R87 ;  /* 0x0000005700597202 */ /* 0x00cfea0000000f00 */
[----:B------:R-:W-:Y:S05]  /*7710*/  IMAD.WIDE.U32 R2, R159, c[0x0][0x198], R88 ;  /* 0x000066009f027a25 */ /* 0x000fea00078e0058 */
[----:B------:R-:W-:Y:S05]  /*7720*/  IADD3 R3, R3, R0, RZ ;  /* 0x0000000003037210 */ /* 0x000fea0007ffe0ff */
[----:B-----5:R2:W-:Y:S02]  /*7730*/  STG.E.128 [R2.64], R32 ;  /* 0x0000002002007986 */ /* 0x0205e4000c101d06 */
.L_x_7819:
[----:B------:R-:W-:Y:S05]  /*7740*/  BSYNC B1 ;  /* 0x0000000000017941 */ /* 0x000fea0003800000 */
.L_x_7818:
        /* <DEDUP_REMOVED lines=24> */
[----:B-1----:R-:W-:Y:S02]  /*78d0*/  LEA R160, P0, R89, R96, 0x1 ;  /* 0x0000006059a07211 */ /* 0x002fe400078008ff */
        /* <DEDUP_REMOVED lines=72> */
.L_x_7823:
[----:B------:R-:W-:Y:S05]  /*7d60*/  BSYNC B0 ;  /* 0x0000000000007941 */ /* 0x000fea0003800000 */
.L_x_7822:
[C---:B------:R-:W-:Y:S04]  /*7d70*/  LEA R2, P0, R79.reuse, R88, 0x1 ;  /* 0x000000584f027211 */ /* 0x040fe800078008ff */
[----:B------:R-:W-:Y:S05]  /*7d80*/  LEA.HI.X R3, R79, R87, R78, 0x1, P0 ;  /* 0x000000574f037211 */ /* 0x000fea00000f0c4e */
[----:B-----5:R2:W-:Y:S04]  /*7d90*/  STG.E.128 [R2.64], R32 ;  /* 0x0000002002007986 */ /* 0x0205e8000c101d06 */
.L_x_7817:
[----:B------:R-:W-:Y:S05]  /*7da0*/  BSYNC B2 ;  /* 0x0000000000027941 */ /* 0x000fea0003800000 */
.L_x_7816:
        /* <DEDUP_REMOVED lines=8> */
.L_x_7773:
        /* <DEDUP_REMOVED lines=10> */
.L_x_7825:
[----:B------:R-:W-:Y:S05]  /*7ed0*/  BSYNC B0 ;  /* 0x0000000000007941 */ /* 0x000fea0003800000 */
.L_x_7824:
        /* <DEDUP_REMOVED lines=16> */
.L_x_7827:
[----:B------:R-:W-:Y:S05]  /*7fe0*/  BSYNC B0 ;  /* 0x0000000000007941 */ /* 0x000fea0003800000 */
.L_x_7826:
        /* <DEDUP_REMOVED lines=16> */
.L_x_7829:
[----:B------:R-:W-:Y:S05]  /*80f0*/  BSYNC B0 ;  /* 0x0000000000007941 */ /* 0x000fea0003800000 */
.L_x_7828:
        /* <DEDUP_REMOVED lines=21> */
.L_x_7830:
[----:B------:R-:W-:Y:S05]  /*8250*/  BSYNC B0 ;  /* 0x0000000000007941 */ /* 0x000fea0003800000 */
.L_x_7791:
        /* <DEDUP_REMOVED lines=80> */
.L_x_7831:
        /* <DEDUP_REMOVED lines=9> */
.L_x_7832:
[----:B------:R-:W-:Y:S04]  /*87f0*/  IADD3 R11, R11, -0x1, RZ ;  /* 0xffffffff0b0b7810 */ /* 0x000fe80007ffe0ff */
[----:B------:R-:W-:Y:S11]  /*8800*/  ISETP.GT.AND P0, PT, R11, R61, PT ;  /* 0x0000003d0b00720c */ /* 0x000ff60003f04270 */
[----:B------:R-:W-:Y:S02]  /*8810*/  @!UPT UIADD3 URZ, URZ, URZ, URZ ;  /* 0x0000003f3f3ff290 */ /* 0x000fe4000fffe03f */
[----:B------:R-:W-:-:S05]  /*8820*/  @P0 BRA `(.L_x_7833) ;  /* 0xffff9ee000000947 */ /* 0x000fca000383ffff */
.L_x_7764:
        /* <DEDUP_REMOVED lines=81> */
[----:B------:R-:W-:Y:S01]  /*8d40*/  HADD2.F32 R13, -RZ, R8.H1_H1 ;  /* 0x30000008ff0d7230 */ /* 0x000fe20000004100 */
[----:B------:R-:W-:-:S02]  /*8d50*/  FFMA.FTZ R7, R20, R11, -R7 ;  /* 0x0000000b14077223 */ /* 0x000fc40000010807 */
[----:B------:R-:W-:Y:S01]  /*8d60*/  FFMA.FTZ R6, R14, R11, R6 ;  /* 0x0000000b0e067223 */ /* 0x000fe20000010006 */
[----:B------:R-:W-:Y:S01]  /*8d70*/  HADD2.F32 R11, -RZ, R8.H0_H0 ;  /* 0x20000008ff0b7230 */ /* 0x000fe20000004100 */
[----:B------:R-:W-:Y:S01]  /*8d80*/  FMUL.FTZ R5, R13, R2 ;  /* 0x000000020d057220 */ /* 0x000fe20000410000 */
[--C-:B------:R-:W-:Y:S01]  /*8d90*/  HADD2.F32 R8, -RZ, R22.reuse.H0_H0 ;  /* 0x20000016ff087230 */ /* 0x100fe20000004100 */
[----:B------:R-:W-:Y:S01]  /*8da0*/  F2FP.PACK_AB R9, R9, R10 ;  /* 0x0000000a0909723e */ /* 0x000fe200000000ff */
[----:B------:R-:W-:Y:S01]  /*8db0*/  HADD2.F32 R22, -RZ, R22.H1_H1 ;  /* 0x30000016ff167230 */ /* 0x000fe20000004100 */
[C---:B------:R-:W-:Y:S02]  /*8dc0*/  FMUL.FTZ R14, R11.reuse, R2 ;  /* 0x000000020b0e7220 */ /* 0x040fe40000410000 */
        /* <DEDUP_REMOVED lines=9> */
.L_x_7842:
[----:B------:R-:W-:Y:S05]  /*8e60*/  BSYNC B0 ;  /* 0x0000000000007941 */ /* 0x000fea0003800000 */
.L_x_7841:
[----:B-----5:R4:W-:Y:S02]  /*8e70*/  STS.128 [R156], R8 ;  /* 0x000000089c007388 */ /* 0x0209e40000000c00 */
.L_x_7840:
[----:B------:R-:W-:Y:S05]  /*8e80*/  BSYNC B1 ;  /* 0x0000000000017941 */ /* 0x000fea0003800000 */
.L_x_7839:
        /* <DEDUP_REMOVED lines=45> */
.L_x_7844:
[----:B------:R-:W-:Y:S05]  /*9160*/  BSYNC B0 ;  /* 0x0000000000007941 */ /* 0x000fea0003800000 */
.L_x_7843:
[----:B-----5:R1:W-:Y:S02]  /*9170*/  STS.128 [R156+0x2000], R8 ;  /* 0x002000089c007388 */ /* 0x0203e40000000c00 */
.L_x_7838:
[----:B------:R-:W-:Y:S05]  /*9180*/  BSYNC B2 ;  /* 0x0000000000027941 */ /* 0x000fea0003800000 */
.L_x_7837:
        /* <DEDUP_REMOVED lines=62> */
.L_x_7850:
[----:B------:R-:W-:Y:S05]  /*9570*/  BSYNC B0 ;  /* 0x0000000000007941 */ /* 0x000fea0003800000 */
.L_x_7849:
[----:B-----5:R4:W-:Y:S02]  /*9580*/  STS.128 [R156+0x800], R8 ;  /* 0x000800089c007388 */ /* 0x0209e40000000c00 */
.L_x_7848:
[----:B------:R-:W-:Y:S05]  /*9590*/  BSYNC B1 ;  /* 0x0000000000017941 */ /* 0x000fea0003800000 */
.L_x_7847:
        /* <DEDUP_REMOVED lines=47> */
.L_x_7852:
[----:B------:R-:W-:Y:S05]  /*9890*/  BSYNC B0 ;  /* 0x0000000000007941 */ /* 0x000fea0003800000 */
.L_x_7851:
[----:B-----5:R4:W-:Y:S02]  /*98a0*/  STS.128 [R156+0x2800], R8 ;  /* 0x002800089c007388 */ /* 0x0209e40000000c00 */
.L_x_7846:
[----:B------:R-:W-:Y:S05]  /*98b0*/  BSYNC B2 ;  /* 0x0000000000027941 */ /* 0x000fea0003800000 */
.L_x_7845:
        /* <DEDUP_REMOVED lines=22> */
[----:B------:R-:W2:Y:S04]  /*9a20*/  LDG.E.64 R4, [R34.64] ;  /* 0x0000000622047981 */ /* 0x000ea8000c1e1b00 */
[----:B------:R-:W4:Y:S01]  /*9a30*/  LDG.E.64 R6, [R32.64] ;  /* 0x0000000620067981 */ /* 0x000f22000c1e1b00 */
[----:B-----5:R-:W-:Y:S01]  /*9a40*/  MOV R24, R10 ;  /* 0x0000000a00187202 */ /* 0x020fe20000000f00 */
[----:B------:R-:W-:Y:S02]  /*9a50*/  HADD2.F32 R25, -RZ, R9.H1_H1 ;  /* 0x30000009ff197230 */ /* 0x000fe40000004100 */
[----:B------:R-:W-:Y:S02]  /*9a60*/  HADD2.F32 R22, -RZ, R11.H1_H1 ;  /* 0x3000000bff167230 */ /* 0x000fe40000004100 */
[----:B------:R-:W-:-:S02]  /*9a70*/  HADD2.F32 R26, -RZ, R9.H0_H0 ;  /* 0x20000009ff1a7230 */ /* 0x000fc40000004100 */
[----:B------:R-:W-:Y:S02]  /*9a80*/  HADD2.F32 R23, -RZ, R11.H0_H0 ;  /* 0x2000000bff177230 */ /* 0x000fe40000004100 */
[----:B--2---:R-:W-:Y:S02]  /*9a90*/  HADD2.F32 R10, -RZ, R4.H1_H1 ;  /* 0x30000004ff0a7230 */ /* 0x004fe40000004100 */
[----:B------:R-:W-:Y:S02]  /*9aa0*/  HADD2.F32 R3, -RZ, R5.H1_H1 ;  /* 0x30000005ff037230 */ /* 0x000fe40000004100 */
[----:B----4-:R-:W-:Y:S01]  /*9ab0*/  HADD2.F32 R20, -RZ, R7.H1_H1 ;  /* 0x30000007ff147230 */ /* 0x010fe20000004100 */
[-C--:B------:R-:W-:Y:S01]  /*9ac0*/  FMUL.FTZ R11, R25, R10.reuse ;  /* 0x0000000a190b7220 */ /* 0x080fe20000410000 */
[----:B------:R-:W-:Y:S01]  /*9ad0*/  HADD2.F32 R13, -RZ, R6.H1_H1 ;  /* 0x30000006ff0d7230 */ /* 0x000fe20000004100 */
[-C--:B------:R-:W-:Y:S01]  /*9ae0*/  FMUL.FTZ R9, R22, R3.reuse ;  /* 0x0000000316097220 */ /* 0x080fe20000410000 */
[----:B------:R-:W-:Y:S01]  /*9af0*/  HADD2.F32 R4, -RZ, R4.H0_H0 ;  /* 0x20000004ff047230 */ /* 0x000fe20000004100 */
[C---:B------:R-:W-:Y:S01]  /*9b00*/  FMUL.FTZ R10, R26.reuse, R10 ;  /* 0x0000000a1a0a7220 */ /* 0x040fe20000410000 */
        /* <DEDUP_REMOVED lines=26> */
.L_x_7858:
[----:B------:R-:W-:Y:S05]  /*9cb0*/  BSYNC B0 ;  /* 0x0000000000007941 */ /* 0x000fea0003800000 */
.L_x_7857:
[----:B-----5:R2:W-:Y:S02]  /*9cc0*/  STS.128 [R156+0x1000], R8 ;  /* 0x001000089c007388 */ /* 0x0205e40000000c00 */
.L_x_7856:
[----:B------:R-:W-:Y:S05]  /*9cd0*/  BSYNC B1 ;  /* 0x0000000000017941 */ /* 0x000fea0003800000 */
.L_x_7855:
        /* <DEDUP_REMOVED lines=36> */
[----:B------:R-:W-:Y:S02]  /*9f20*/  FFMA.FTZ R7, R11, R6, -R7 ;  /* 0x000000060b077223 */ /* 0x000fe40000010807 */
[----:B------:R-:W-:-:S02]  /*9f30*/  FMUL.FTZ R4, R30, R5 ;  /* 0x000000051e047220 */ /* 0x000fc40000410000 */
[C---:B------:R-:W-:Y:S02]  /*9f40*/  FMUL.FTZ R5, R20.reuse, R5 ;  /* 0x0000000514057220 */ /* 0x040fe40000410000 */
[----:B------:R-:W-:Y:S02]  /*9f50*/  FFMA.FTZ R22, R13, R6, R22 ;  /* 0x000000060d167223 */ /* 0x000fe40000010016 */
[-C--:B------:R-:W-:Y:S02]  /*9f60*/  FFMA.FTZ R4, R20, R23.reuse, -R4 ;  /* 0x0000001714047223 */ /* 0x080fe40000010804 */
[----:B------:R-:W-:Y:S01]  /*9f70*/  FFMA.FTZ R5, R30, R23, R5 ;  /* 0x000000171e057223 */ /* 0x000fe20000010005 */
[----:B------:R-:W-:-:S04]  /*9f80*/  F2FP.PACK_AB R28, R22, R7 ;  /* 0x00000007161c723e */ /* 0x000fc800000000ff */
[----:B------:R-:W-:Y:S02]  /*9f90*/  F2FP.PACK_AB R30, R5, R4 ;  /* 0x00000004051e723e */ /* 0x000fe400000000ff */
.L_x_7860:
[----:B------:R-:W-:Y:S05]  /*9fa0*/  BSYNC B0 ;  /* 0x0000000000007941 */ /* 0x000fea0003800000 */
.L_x_7859:
[----:B-----5:R1:W-:Y:S02]  /*9fb0*/  STS.128 [R156+0x3000], R28 ;  /* 0x0030001c9c007388 */ /* 0x0203e40000000c00 */
.L_x_7854:
[----:B------:R-:W-:Y:S05]  /*9fc0*/  BSYNC B2 ;  /* 0x0000000000027941 */ /* 0x000fea0003800000 */
.L_x_7853:
[----:B-1----:R-:W-:-:S04]  /*9fd0*/  IADD3 R28, R132, 0x30, RZ ;  /* 0x00000030841c7810 */ /* 0x002fc80007ffe0ff */
        /* <DEDUP_REMOVED lines=16> */
[----:B--2-4-:R2:W5:Y:S01]  /*a0e0*/  LDG.E.128 R8, [R18.64] ;  /* 0x0000000612087981 */ /* 0x014562000c1e1d00 */
        /* <DEDUP_REMOVED lines=42> */
.L_x_7865:
[----:B------:R-:W-:Y:S05]  /*a390*/  BSYNC B0 ;  /* 0x0000000000007941 */ /* 0x000fea0003800000 */
.L_x_7864:
[----:B-----5:R4:W-:Y:S02]  /*a3a0*/  STS.128 [R156+0x1800], R8 ;  /* 0x001800089c007388 */ /* 0x0209e40000000c00 */
.L_x_7863:
[----:B------:R-:W-:Y:S05]  /*a3b0*/  BSYNC B1 ;  /* 0x0000000000017941 */ /* 0x000fea0003800000 */
.L_x_7862:
        /* <DEDUP_REMOVED lines=8> */
[----:B-----5:R-:W-:Y:S02]  /*a440*/  HADD2.F32 R15, -RZ, R17.H1_H1 ;  /* 0x30000011ff0f7230 */ /* 0x020fe40000004100 */
[----:B------:R-:W-:Y:S02]  /*a450*/  HADD2.F32 R13, -RZ, R19.H1_H1 ;  /* 0x30000013ff0d7230 */ /* 0x000fe40000004100 */
[----:B------:R-:W-:Y:S02]  /*a460*/  HADD2.F32 R20, -RZ, R17.H0_H0 ;  /* 0x20000011ff147230 */ /* 0x000fe40000004100 */
[----:B------:R-:W-:-:S02]  /*a470*/  HADD2.F32 R12, -RZ, R19.H0_H0 ;  /* 0x20000013ff0c7230 */ /* 0x000fc40000004100 */
        /* <DEDUP_REMOVED lines=32> */
.L_x_7867:
[----:B------:R-:W-:Y:S05]  /*a680*/  BSYNC B0 ;  /* 0x0000000000007941 */ /* 0x000fea0003800000 */
.L_x_7866:
[----:B-----5:R2:W-:Y:S01]  /*a690*/  STS.128 [R156+0x3800], R16 ;  /* 0x003800109c007388 */ /* 0x0205e20000000c00 */
[----:B------:R-:W-:Y:S05]  /*a6a0*/  BRA `(.L_x_7861) ;  /* 0x0000353000007947 */ /* 0x000fea0003800000 */
.L_x_7836:
        /* <DEDUP_REMOVED lines=90> */
.L_x_7873:
[----:B------:R-:W-:Y:S05]  /*ac50*/  BSYNC B0 ;  /* 0x0000000000007941 */ /* 0x000fea0003800000 */
.L_x_7872:
[----:B-----5:R4:W-:Y:S02]  /*ac60*/  STS.128 [R156], R24 ;  /* 0x000000189c007388 */ /* 0x0209e40000000c00 */
.L_x_7871:
[----:B------:R-:W-:Y:S05]  /*ac70*/  BSYNC B1 ;  /* 0x0000000000017941 */ /* 0x000fea0003800000 */
.L_x_7870:
        /* <DEDUP_REMOVED lines=86> */
.L_x_7875:
[----:B------:R-:W-:Y:S05]  /*b1e0*/  BSYNC B0 ;  /* 0x0000000000007941 */ /* 0x000fea0003800000 */
.L_x_7874:
[----:B-----5:R1:W-:Y:S02]  /*b1f0*/  STS.128 [R156+0x2000], R24 ;  /* 0x002000189c007388 */ /* 0x0203e40000000c00 */
.L_x_7869:
[----:B------:R-:W-:Y:S05]  /*b200*/  BSYNC B2 ;  /* 0x0000000000027941 */ /* 0x000fea0003800000 */
.L_x_7868:
        /* <DEDUP_REMOVED lines=95> */
.L_x_7881:
[----:B------:R-:W-:Y:S05]  /*b800*/  BSYNC B0 ;  /* 0x0000000000007941 */ /* 0x000fea0003800000 */
.L_x_7880:
[----:B-----5:R4:W-:Y:S02]  /*b810*/  STS.128 [R156+0x800], R24 ;  /* 0x000800189c007388 */ /* 0x0209e40000000c00 */
.L_x_7879:
[----:B------:R-:W-:Y:S05]  /*b820*/  BSYNC B1 ;  /* 0x0000000000017941 */ /* 0x000fea0003800000 */
.L_x_7878:
        /* <DEDUP_REMOVED lines=89> */
.L_x_7883:
[----:B------:R-:W-:Y:S05]  /*bdc0*/  BSYNC B0 ;  /* 0x0000000000007941 */ /* 0x000fea0003800000 */
.L_x_7882:
[----:B-----5:R1:W-:Y:S02]  /*bdd0*/  STS.128 [R156+0x2800], R20 ;  /* 0x002800149c007388 */ /* 0x0203e40000000c00 */
.L_x_7877:
[----:B------:R-:W-:Y:S05]  /*bde0*/  BSYNC B2 ;  /* 0x0000000000027941 */ /* 0x000fea0003800000 */
.L_x_7876:
        /* <DEDUP_REMOVED lines=52> */
[----:B------:R-:W-:Y:S01]  /*c130*/  HADD2.F32 R0, -RZ, R23.H1_H1 ;  /* 0x30000017ff007230 */ /* 0x000fe20000004100 */
[----:B------:R-:W-:Y:S01]  /*c140*/  FMUL.FTZ R35, R35, R4 ;  /* 0x0000000423237220 */ /* 0x000fe20000410000 */
[----:B------:R-:W-:Y:S01]  /*c150*/  HADD2.F32 R4, -RZ, R22.H0_H0 ;  /* 0x20000016ff047230 */ /* 0x000fe20000004100 */
        /* <DEDUP_REMOVED lines=8> */
[----:B---3--:R-:W-:Y:S01]  /*c1e0*/  HADD2.F32 R4, -RZ, R8.H0_H0 ;  /* 0x20000008ff047230 */ /* 0x008fe20000004100 */
        /* <DEDUP_REMOVED lines=32> */
.L_x_7889:
[----:B------:R-:W-:Y:S05]  /*c3f0*/  BSYNC B0 ;  /* 0x0000000000007941 */ /* 0x000fea0003800000 */
.L_x_7888:
[----:B-----5:R4:W-:Y:S02]  /*c400*/  STS.128 [R156+0x1000], R24 ;  /* 0x001000189c007388 */ /* 0x0209e40000000c00 */
.L_x_7887:
[----:B------:R-:W-:Y:S05]  /*c410*/  BSYNC B1 ;  /* 0x0000000000017941 */ /* 0x000fea0003800000 */
.L_x_7886:
        /* <DEDUP_REMOVED lines=89> */
.L_x_7891:
[----:B------:R-:W-:Y:S05]  /*c9b0*/  BSYNC B0 ;  /* 0x0000000000007941 */ /* 0x000fea0003800000 */
.L_x_7890:
[----:B-----5:R4:W-:Y:S02]  /*c9c0*/  STS.128 [R156+0x3000], R24 ;  /* 0x003000189c007388 */ /* 0x0209e40000000c00 */
.L_x_7885:
[----:B------:R-:W-:Y:S05]  /*c9d0*/  BSYNC B2 ;  /* 0x0000000000027941 */ /* 0x000fea0003800000 */
.L_x_7884:
[----:B-1----:R-:W-:-:S04]  /*c9e0*/  IADD3 R28, R132, 0x30, RZ ;  /* 0x00000030841c7810 */ /* 0x002fc80007ffe0ff */
        /* <DEDUP_REMOVED lines=21> */
[----:B----4-:R-:W-:-:S03]  /*cb40*/  IMAD.WIDE R24, R7, 0x2, R18 ;  /* 0x0000000207187825 */ /* 0x010fc600078e0212 */
        /* <DEDUP_REMOVED lines=23> */
[--C-:B------:R-:W-:Y:S01]  /*ccc0*/  HADD2.F32 R6, -RZ, R7.reuse.H0_H0 ;  /* 0x20000007ff067230 */ /* 0x100fe20000004100 */
[----:B------:R-:W-:Y:S01]  /*ccd0*/  @!P1 FADD.FTZ R15, -R15, -RZ ;  /* 0x800000ff0f0f9221 */ /* 0x000fe20000010100 */
        /* <DEDUP_REMOVED lines=15> */
[----:B------:R-:W-:Y:S01]  /*cdd0*/  @!P1 FADD.FTZ R16, -R16, -RZ ;  /* 0x800000ff10109221 */ /* 0x000fe20000010100 */
[----:B---3--:R-:W-:Y:S01]  /*cde0*/  HADD2.F32 R4, -RZ, R8.H0_H0 ;  /* 0x20000008ff047230 */ /* 0x008fe20000004100 */
[----:B------:R-:W-:-:S02]  /*cdf0*/  @!P1 FADD.FTZ R17, -R17, -RZ ;  /* 0x800000ff11119221 */ /* 0x000fc40000010100 */
[----:B------:R-:W-:Y:S01]  /*ce00*/  FMUL.FTZ R6, R15, R6 ;  /* 0x000000060f067220 */ /* 0x000fe20000410000 */
[----:B------:R-:W-:Y:S02]  /*ce10*/  HADD2.F32 R15, -RZ, R20.H1_H1 ;  /* 0x30000014ff0f7230 */ /* 0x000fe40000004100 */
[----:B------:R-:W-:Y:S01]  /*ce20*/  HADD2.F32 R20, -RZ, R8.H1_H1 ;  /* 0x30000008ff147230 */ /* 0x000fe20000004100 */
[----:B------:R-:W-:Y:S01]  /*ce30*/  FMUL.FTZ R25, R25, R16 ;  /* 0x0000001019197220 */ /* 0x000fe20000410000 */
[--C-:B------:R-:W-:Y:S01]  /*ce40*/  HADD2.F32 R8, -RZ, R9.reuse.H0_H0 ;  /* 0x20000009ff087230 */ /* 0x100fe20000004100 */
        /* <DEDUP_REMOVED lines=24> */
.L_x_7895:
[----:B------:R-:W-:Y:S05]  /*cfd0*/  BSYNC B0 ;  /* 0x0000000000007941 */ /* 0x000fea0003800000 */
.L_x_7894:
[----:B-----5:R1:W-:Y:S02]  /*cfe0*/  STS.128 [R156+0x1800], R20 ;  /* 0x001800149c007388 */ /* 0x0203e40000000c00 */
.L_x_7893:
[----:B------:R-:W-:Y:S05]  /*cff0*/  BSYNC B1 ;  /* 0x0000000000017941 */ /* 0x000fea0003800000 */
.L_x_7892:
        /* <DEDUP_REMOVED lines=21> */
[----:B-12---:R-:W2:Y:S01]  /*d150*/  LDG.E.128 R16, [R16.64] ;  /* 0x0000000610107981 */ /* 0x006ea2000c1e1d00 */
        /* <DEDUP_REMOVED lines=14> */
[--C-:B------:R-:W-:Y:S02]  /*d240*/  HADD2.F32 R26, -RZ, R16.reuse.H0_H0 ;  /* 0x20000010ff1a7230 */ /* 0x100fe40000004100 */
[----:B------:R-:W-:Y:S02]  /*d250*/  HADD2.F32 R17, -RZ, R16.H1_H1 ;  /* 0x30000010ff117230 */ /* 0x000fe40000004100 */
[--C-:B---3--:R-:W-:Y:S02]  /*d260*/  HADD2.F32 R0, -RZ, R5.reuse.H0_H0 ;  /* 0x20000005ff007230 */ /* 0x108fe40000004100 */
[----:B------:R-:W-:-:S02]  /*d270*/  HADD2.F32 R5, -RZ, R5.H1_H1 ;  /* 0x30000005ff057230 */ /* 0x000fc40000004100 */
[--C-:B------:R-:W-:Y:S02]  /*d280*/  HADD2.F32 R3, -RZ, R4.reuse.H0_H0 ;  /* 0x20000004ff037230 */ /* 0x100fe40000004100 */
        /* <DEDUP_REMOVED lines=16> */
[----:B------:R-:W-:Y:S02]  /*d390*/  @!P0 FADD.FTZ R6, -R6, -RZ ;  /* 0x800000ff06068221 */ /* 0x000fe40000010100 */
[----:B------:R-:W-:Y:S02]  /*d3a0*/  @!P0 FADD.FTZ R7, -R7, -RZ ;  /* 0x800000ff07078221 */ /* 0x000fe40000010100 */
[----:B------:R-:W-:Y:S01]  /*d3b0*/  FMUL.FTZ R17, R17, R12 ;  /* 0x0000000c11117220 */ /* 0x000fe20000410000 */
[----:B----4-:R-:W-:Y:S01]  /*d3c0*/  HADD2.F32 R12, -RZ, R8.H0_H0 ;  /* 0x20000008ff0c7230 */ /* 0x010fe20000004100 */
[----:B------:R-:W-:Y:S01]  /*d3d0*/  FMUL.FTZ R4, R5, R4 ;  /* 0x0000000405047220 */ /* 0x000fe20000410000 */
[----:B-----5:R-:W-:Y:S01]  /*d3e0*/  HADD2.F32 R5, -RZ, R20.H0_H0 ;  /* 0x20000014ff057230 */ /* 0x020fe20000004100 */
[----:B------:R-:W-:Y:S01]  /*d3f0*/  FMUL.FTZ R6, R3, R6 ;  /* 0x0000000603067220 */ /* 0x000fe20000410000 */
[----:B------:R-:W-:Y:S01]  /*d400*/  HADD2.F32 R3, -RZ, R9.H0_H0 ;  /* 0x20000009ff037230 */ /* 0x000fe20000004100 */
[----:B------:R-:W-:Y:S01]  /*d410*/  FMUL.FTZ R7, R0, R7 ;  /* 0x0000000700077220 */ /* 0x000fe20000410000 */
[----:B------:R-:W-:Y:S01]  /*d420*/  HADD2.F32 R0, -RZ, R21.H0_H0 ;  /* 0x20000015ff007230 */ /* 0x000fe20000004100 */
[----:B------:R-:W-:Y:S01]  /*d430*/  @!P0 FADD.FTZ R13, -R13, -RZ ;  /* 0x800000ff0d0d8221 */ /* 0x000fe20000010100 */
[----:B------:R-:W-:Y:S01]  /*d440*/  HADD2.F32 R18, -RZ, R18.H1_H1 ;  /* 0x30000012ff127230 */ /* 0x000fe20000004100 */
[----:B------:R-:W-:Y:S01]  /*d450*/  FFMA.FTZ R5, R5, R12, R26 ;  /* 0x0000000c05057223 */ /* 0x000fe2000001001a */
[--C-:B------:R-:W-:Y:S01]  /*d460*/  HADD2.F32 R19, -RZ, R11.reuse.H0_H0 ;  /* 0x2000000bff137230 */ /* 0x100fe20000004100 */
[----:B------:R-:W-:Y:S01]  /*d470*/  FFMA.FTZ R0, R0, R3, R15 ;  /* 0x0000000300007223 */ /* 0x000fe2000001000f */
[----:B------:R-:W-:-:S02]  /*d480*/  HADD2.F32 R16, -RZ, R11.H1_H1 ;  /* 0x3000000bff107230 */ /* 0x000fc40000004100 */
        /* <DEDUP_REMOVED lines=21> */
.L_x_7897:
[----:B------:R-:W-:Y:S05]  /*d5e0*/  BSYNC B0 ;  /* 0x0000000000007941 */ /* 0x000fea0003800000 */
.L_x_7896:
[----:B-----5:R1:W-:Y:S01]  /*d5f0*/  STS.128 [R156+0x3800], R20 ;  /* 0x003800149c007388 */ /* 0x0203e20000000c00 */
[----:B------:R-:W-:Y:S05]  /*d600*/  BRA `(.L_x_7861) ;  /* 0x000005d000007947 */ /* 0x000fea0003800000 */
.L_x_7835:
        /* <DEDUP_REMOVED lines=20> */
.L_x_7899:
[----:B------:R-:W-:Y:S05]  /*d750*/  BSYNC B0 ;  /* 0x0000000000007941 */ /* 0x000fea0003800000 */
.L_x_7898:
        /* <DEDUP_REMOVED lines=22> */
.L_x_7901:
[----:B------:R-:W-:Y:S05]  /*d8c0*/  BSYNC B0 ;  /* 0x0000000000007941 */ /* 0x000fea0003800000 */
.L_x_7900:
        /* <DEDUP_REMOVED lines=23> */
.L_x_7903:
[----:B------:R-:W-:Y:S05]  /*da40*/  BSYNC B0 ;  /* 0x0000000000007941 */ /* 0x000fea0003800000 */
.L_x_7902:
        /* <DEDUP_REMOVED lines=25> */
.L_x_7861:
[----:B------:R-:W-:Y:S05]  /*dbe0*/  BSYNC B3 ;  /* 0x0000000000037941 */ /* 0x000fea0003800000 */
.L_x_7834:
        /* <DEDUP_REMOVED lines=24> */
.L_x_7905:
[----:B------:R-:W-:Y:S05]  /*dd70*/  BSYNC B0 ;  /* 0x0000000000007941 */ /* 0x000fea0003800000 */
.L_x_7904:
[----:B------:R-:W-:Y:S01]  /*dd80*/  ISETP.GE.AND P0, PT, R2, R5, PT ;  /* 0x000000050200720c */ /* 0x000fe20003f06270 */
[----:B------:R-:W-:-:S12]  /*dd90*/  BSSY B0, `(.L_x_7906) ;  /* 0x0000015000007945 */ /* 0x000fd80003800000 */
[----:B------:R-:W-:Y:S05]  /*dda0*/  @P0 BRA `(.L_x_7907) ;  /* 0x0000013000000947 */ /* 0x000fea0003800000 */
[C---:B------:R-:W-:Y:S02]  /*ddb0*/  LOP3.LUT R0, R157.reuse, 0x1, RZ, 0xc0, !PT ;  /* 0x000000019d007812 */ /* 0x040fe400078ec0ff */
[----:B------:R-:W-:Y:S02]  /*ddc0*/  LOP3.LUT P0, RZ, R157, 0x2, RZ, 0xc0, !PT ;  /* 0x000000029dff7812 */ /* 0x000fe4000780c0ff */
[----:B------:R-:W-:-:S11]  /*ddd0*/  ISETP.NE.U32.AND P1, PT, R0, 0x1, PT ;  /* 0x000000010000780c */ /* 0x000fd60003f25070 */
[C---:B--2---:R-:W-:Y:S02]  /*dde0*/  @P0 IADD3 R7, P2, R149.reuse, R136, RZ ;  /* 0x0000008895070210 */ /* 0x044fe40007f5e0ff */
        /* <DEDUP_REMOVED lines=15> */
.L_x_7907:
[----:B------:R-:W-:Y:S05]  /*dee0*/  BSYNC B0 ;  /* 0x0000000000007941 */ /* 0x000fea0003800000 */
.L_x_7906:
[----:B------:R-:W-:Y:S01]  /*def0*/  ISETP.GE.AND P0, PT, R14, R5, PT ;  /* 0x000000050e00720c */ /* 0x000fe20003f06270 */
[----:B------:R-:W-:-:S12]  /*df00*/  BSSY B0, `(.L_x_7908) ;  /* 0x0000019000007945 */ /* 0x000fd80003800000 */
[----:B------:R-:W-:Y:S05]  /*df10*/  @P0 BRA `(.L_x_7909) ;  /* 0x0000017000000947 */ /* 0x000fea0003800000 */
[C---:B------:R-:W-:Y:S01]  /*df20*/  LOP3.LUT R0, R157.reuse, 0x1, RZ, 0xc0, !PT ;  /* 0x000000019d007812 */ /* 0x040fe200078ec0ff */
[----:B--2---:R-:W-:Y:S01]  /*df30*/  IMAD.MOV.U32 R9, RZ, RZ, c[0x0][0x198] ;  /* 0x00006600ff097624 */ /* 0x004fe200078e00ff */
[----:B------:R-:W-:Y:S02]  /*df40*/  LOP3.LUT P0, RZ, R157, 0x2, RZ, 0xc0, !PT ;  /* 0x000000029dff7812 */ /* 0x000fe4000780c0ff */
[----:B------:R-:W-:Y:S01]  /*df50*/  ISETP.NE.U32.AND P1, PT, R0, 0x1, PT ;  /* 0x000000010000780c */ /* 0x000fe20003f25070 */
[----:B------:R-:W-:Y:S02]  /*df60*/  IMAD.MOV.U32 R0, RZ, RZ, 0x5 ;  /* 0x00000005ff007424 */ /* 0x000fe400078e00ff */
[----:B------:R-:W-:-:S03]  /*df70*/  IMAD.SHL.U32 R7, R9, 0x20, RZ ;  /* 0x0000002009077824 */ /* 0x000fc600078e00ff */
[----:B------:R-:W-:-:S05]  /*df80*/  SHF.L.U64.HI R0, R9, R0, c[0x0][0x19c] ;  /* 0x0000670009007619 */ /* 0x000fca0000010200 */
[C---:B------:R-:W-:Y:S02]  /*df90*/  @P0 IADD3 R9, P2, R7.reuse, R136, RZ ;  /* 0x0000008807090210 */ /* 0x040fe40007f5e0ff */
        /* <DEDUP_REMOVED lines=15> */
.L_x_7909:
[----:B------:R-:W-:Y:S05]  /*e090*/  BSYNC B0 ;  /* 0x0000000000007941 */ /* 0x000fea0003800000 */
.L_x_7908:
        /* <DEDUP_REMOVED lines=29> */
.L_x_7911:
[----:B------:R-:W-:Y:S05]  /*e270*/  BSYNC B0 ;  /* 0x0000000000007941 */ /* 0x000fea0003800000 */
.L_x_7910:
[----:B------:R-:W-:Y:S01]  /*e280*/  IMAD R112, R112, c[0x0][0x320], RZ ;  /* 0x0000c80070707a24 */ /* 0x000fe200078e02ff */
[----:B------:R-:W0:Y:S01]  /*e290*/  LDGDEPBAR ;  /* 0x00000000000079af */ /* 0x000e220000000000 */
[----:B------:R-:W-:-:S04]  /*e2a0*/  IMAD.WIDE.U32 R134, R153, c[0x0][0x320], R134 ;  /* 0x0000c80099867a25 */ /* 0x000fc800078e0086 */
[----:B------:R-:W-:Y:S01]  /*e2b0*/  IMAD R112, R153, c[0x0][0x324], R112 ;  /* 0x0000c90099707a24 */ /* 0x000fe200078e0270 */
[----:B-12---:R-:W-:-:S03]  /*e2c0*/  LEA R6, P0, R134, c[0x0][0x318], 0x2 ;  /* 0x0000c60086067a11 */ /* 0x006fc600078010ff */
        /* <DEDUP_REMOVED lines=9> */
[C---:B------:R-:W-:Y:S02]  /*e360*/  LEA R168, P0, R104.reuse, c[0x0][0x170], 0x1 ;  /* 0x00005c0068a87a11 */ /* 0x040fe400078008ff */
        /* <DEDUP_REMOVED lines=24> */
.L_x_7913:
[----:B-1----:R-:W-:Y:S05]  /*e4f0*/  BSYNC B0 ;  /* 0x0000000000007941 */ /* 0x002fea0003800000 */
.L_x_7912:
        /* <DEDUP_REMOVED lines=22> */
.L_x_7915:
[----:B------:R-:W-:Y:S05]  /*e660*/  BSYNC B0 ;  /* 0x0000000000007941 */ /* 0x000fea0003800000 */
.L_x_7914:
        /* <DEDUP_REMOVED lines=26> */
.L_x_7917:
[----:B------:R-:W-:Y:S05]  /*e810*/  BSYNC B0 ;  /* 0x0000000000007941 */ /* 0x000fea0003800000 */
.L_x_7916:
        /* <DEDUP_REMOVED lines=28> */
.L_x_7919:
[----:B------:R-:W-:Y:S05]  /*e9e0*/  BSYNC B0 ;  /* 0x0000000000007941 */ /* 0x000fea0003800000 */
.L_x_7918:
[----:B--2---:R-:W-:Y:S01]  /*e9f0*/  LEA.HI R5, R58, R58, RZ, 0x1 ;  /* 0x0000003a3a057211 */ /* 0x004fe200078f08ff */
        /* <DEDUP_REMOVED lines=14> */
[----:B------:R-:W-:Y:S01]  /*eae0*/  I2F R47, R42 ;  /* 0x0000002a002f7306 */ /* 0x000fe20000201400 */
[----:B------:R-:W-:-:S02]  /*eaf0*/  SHF.R.U32.HI R5, RZ, 0x3, R5 ;  /* 0x00000003ff057819 */ /* 0x000fc40000011605 */
[----:B------:R-:W-:Y:S02]  /*eb00*/  LOP3.LUT R2, R59, 0x8, R2, 0xf8, !PT ;  /* 0x000000083b027812 */ /* 0x000fe400078ef802 */
[----:B------:R-:W-:Y:S02]  /*eb10*/  SHF.R.U32.HI R59, RZ, 0x3, R59 ;  /* 0x00000003ff3b7819 */ /* 0x000fe4000001163b */
[----:B------:R-:W-:Y:S01]  /*eb20*/  LOP3.LUT R145, R132, R5, RZ, 0x3c, !PT ;  /* 0x0000000584917212 */ /* 0x000fe200078e3cff */
[----:B------:R-:W-:Y:S01]  /*eb30*/  IMAD R5, R52, 0x400, R41 ;  /* 0x0000040034057824 */ /* 0x000fe200078e0229 */
[----:B------:R-:W-:Y:S01]  /*eb40*/  LOP3.LUT R40, R2, R59, RZ, 0x3c, !PT ;  /* 0x0000003b02287212 */ /* 0x000fe200078e3cff */
[----:B------:R-:W-:Y:S01]  /*eb50*/  IMAD R52, R52, 0x10, R57 ;  /* 0x0000001034347824 */ /* 0x000fe200078e0239 */
[----:B------:R-:W-:Y:S01]  /*eb60*/  IADD3 R46, R42, 0x9, RZ ;  /* 0x000000092a2e7810 */ /* 0x000fe20007ffe0ff */
[----:B------:R-:W-:Y:S02]  /*eb70*/  IMAD R145, R58, 0x200, R145 ;  /* 0x000002003a917824 */ /* 0x000fe400078e0291 */
[----:B------:R-:W-:Y:S01]  /*eb80*/  IMAD.IADD R146, R40, 0x1, R5 ;  /* 0x0000000128927824 */ /* 0x000fe200078e0205 */
[----:B------:R-:W-:Y:S01]  /*eb90*/  IADD3 R103, R52, 0x1, R161 ;  /* 0x0000000134677810 */ /* 0x000fe20007ffe0a1 */
[----:B------:R-:W-:-:S02]  /*eba0*/  IMAD.SHL.U32 R145, R145, 0x2, RZ ;  /* 0x0000000291917824 */ /* 0x000fc400078e00ff */
[----:B------:R-:W-:Y:S01]  /*ebb0*/  IMAD.SHL.U32 R146, R146, 0x2, RZ ;  /* 0x0000000292927824 */ /* 0x000fe200078e00ff */
[----:B------:R-:W-:Y:S02]  /*ebc0*/  IADD3 R103, R54, R103, -R152 ;  /* 0x0000006736677210 */ /* 0x000fe40007ffe898 */
[----:B------:R-:W-:Y:S01]  /*ebd0*/  LDSM.16.M88.4 R20, [R145+0x4800] ;  /* 0x004800009114783b */ /* 0x000fe20000000200 */
[----:B------:R-:W-:Y:S01]  /*ebe0*/  IADD3 R2, R145, 0x4000, RZ ;  /* 0x0000400091027810 */ /* 0x000fe20007ffe0ff */
[--C-:B------:R-:W-:Y:S01]  /*ebf0*/  IMAD R144, R45, 0x2, R146.reuse ;  /* 0x000000022d907824 */ /* 0x100fe200078e0292 */
[----:B------:R-:W-:Y:S01]  /*ec00*/  IADD3 R143, R145, 0x4020, RZ ;  /* 0x00004020918f7810 */ /* 0x000fe20007ffe0ff */
[----:B------:R-:W2:Y:S01]  /*ec10*/  LDSM.16.M88.4 R72, [R146] ;  /* 0x000000009248783b */ /* 0x000ea20000000200 */
[----:B------:R-:W-:Y:S01]  /*ec20*/  @P1 IADD3 R143, R2, -0x20, RZ ;  /* 0xffffffe0028f1810 */ /* 0x000fe20007ffe0ff */
[----:B------:R-:W-:Y:S01]  /*ec30*/  IMAD.MOV.U32 R2, RZ, RZ, 0x40 ;  /* 0x00000040ff027424 */ /* 0x000fe200078e00ff */
[----:B------:R-:W-:Y:S01]  /*ec40*/  IADD3 R103, R103, c[0x0][0x2e8], RZ ;  /* 0x0000ba0067677a10 */ /* 0x000fe20007ffe0ff */
[----:B------:R-:W5:Y:S01]  /*ec50*/  LDSM.16.M88.4 R28, [R145+0x4000] ;  /* 0x00400000911c783b */ /* 0x000f620000000200 */
[----:B------:R-:W-:Y:S01]  /*ec60*/  IMAD R142, R43, 0x2, R146 ;  /* 0x000000022b8e7824 */ /* 0x000fe200078e0292 */
[----:B------:R-:W-:Y:S01]  /*ec70*/  IADD3 R135, R143, 0x800, RZ ;  /* 0x000008008f877810 */ /* 0x000fe20007ffe0ff */
[----:B------:R-:W-:Y:S01]  /*ec80*/  IMAD R141, R43, 0x2, R144 ;  /* 0x000000022b8d7824 */ /* 0x000fe200078e0290 */
[----:B------:R-:W1:Y:S01]  /*ec90*/  LDSM.16.M88.4 R12, [R145+0x5000] ;  /* 0x00500000910c783b */ /* 0x000e620000000200 */
[----:B------:R-:W-:-:S02]  /*eca0*/  SEL R2, R2, 0xffffffc0, !P2 ;  /* 0xffffffc002027807 */ /* 0x000fc40005000000 */
[C---:B------:R-:W-:Y:S01]  /*ecb0*/  IADD3 R134, R143.reuse, 0x1000, RZ ;  /* 0x000010008f867810 */ /* 0x040fe20007ffe0ff */
[----:B------:R-:W-:Y:S01]  /*ecc0*/  LDSM.16.M88.4 R64, [R144] ;  /* 0x000000009040783b */ /* 0x000fe20000000200 */
[----:B------:R-:W-:Y:S01]  /*ecd0*/  IADD3 R133, R143, 0x1800, RZ ;  /* 0x000018008f857810 */ /* 0x000fe20007ffe0ff */
[----:B------:R-:W-:Y:S01]  /*ece0*/  IMAD.IADD R139, R145, 0x1, R2 ;  /* 0x00000001918b7824 */ /* 0x000fe200078e0202 */
[----:B------:R-:W-:Y:S01]  /*ecf0*/  IADD3 R131, R143, 0x2000, RZ ;  /* 0x000020008f837810 */ /* 0x000fe20007ffe0ff */
[----:B------:R-:W3:Y:S01]  /*ed00*/  LDSM.16.M88.4 R4, [R143+0x800] ;  /* 0x000800008f04783b */ /* 0x000ee20000000200 */
[----:B------:R-:W-:Y:S01]  /*ed10*/  IMAD.IADD R132, R2, 0x1, R143 ;  /* 0x0000000102847824 */ /* 0x000fe200078e028f */
[----:B------:R-:W-:Y:S02]  /*ed20*/  LOP3.LUT R2, R40, R41, RZ, 0xfc, !PT ;  /* 0x0000002928027212 */ /* 0x000fe400078efcff */
[----:B------:R-:W4:Y:S01]  /*ed30*/  LDSM.16.M88.4 R80, [R143] ;  /* 0x000000008f50783b */ /* 0x000f220000000200 */
[----:B------:R-:W-:-:S02]  /*ed40*/  IADD3 R40, R42, 0x10, RZ ;  /* 0x000000102a287810 */ /* 0x000fc40007ffe0ff */
[C---:B------:R-:W-:Y:S01]  /*ed50*/  IADD3 R130, R143.reuse, 0x2800, RZ ;  /* 0x000028008f827810 */ /* 0x040fe20007ffe0ff */
[----:B------:R-:W1:Y:S01]  /*ed60*/  LDSM.16.M88.4 R84, [R145+0x5800] ;  /* 0x005800009154783b */ /* 0x000e620000000200 */
[C---:B------:R-:W-:Y:S02]  /*ed70*/  IADD3 R129, R143.reuse, 0x3000, RZ ;  /* 0x000030008f817810 */ /* 0x040fe40007ffe0ff */
[----:B------:R-:W-:Y:S01]  /*ed80*/  IADD3 R128, R143, 0x3800, RZ ;  /* 0x000038008f807810 */ /* 0x000fe20007ffe0ff */
[----:B------:R-:W1:Y:S04]  /*ed90*/  LDSM.16.M88.4 R60, [R143+0x1000] ;  /* 0x001000008f3c783b */ /* 0x000e680000000200 */
[----:B---3--:R-:W-:Y:S04]  /*eda0*/  LDSM.16.M88.4 R36, [R139+0x4000] ;  /* 0x004000008b24783b */ /* 0x008fe80000000200 */
[----:B------:R-:W3:Y:S01]  /*edb0*/  LDSM.16.M88.4 R48, [R142] ;  /* 0x000000008e30783b */ /* 0x000ee20000000200 */
[C---:B--2---:R-:W-:Y:S03]  /*edc0*/  HMMA.16816.F32 R24, R72.reuse, R20, RZ ;  /* 0x000000144818723c */ /* 0x044fe600000018ff */
[----:B------:R-:W2:Y:S04]  /*edd0*/  LDSM.16.M88.4 R68, [R143+0x1800] ;  /* 0x001800008f44783b */ /* 0x000ea80000000200 */
[----:B------:R-:W2:Y:S01]  /*ede0*/  LDSM.16.M88.4 R8, [R139+0x4800] ;  /* 0x004800008b08783b */ /* 0x000ea20000000200 */
[C---:B------:R-:W-:Y:S08]  /*edf0*/  HMMA.16816.F32 R20, R72.reuse, R22, RZ ;  /* 0x000000164814723c */ /* 0x040ff000000018ff */
[C---:B-----5:R-:W-:Y:S08]  /*ee00*/  HMMA.16816.F32 R32, R72.reuse, R28, RZ ;  /* 0x0000001c4820723c */ /* 0x060ff000000018ff */
[C---:B------:R-:W-:Y:S08]  /*ee10*/  HMMA.16816.F32 R28, R72.reuse, R30, RZ ;  /* 0x0000001e481c723c */ /* 0x040ff000000018ff */
[C---:B-1----:R-:W-:Y:S08]  /*ee20*/  HMMA.16816.F32 R16, R72.reuse, R12, RZ ;  /* 0x0000000c4810723c */ /* 0x042ff000000018ff */
[----:B------:R-:W-:Y:S08]  /*ee30*/  HMMA.16816.F32 R12, R72, R14, RZ ;  /* 0x0000000e480c723c */ /* 0x000ff000000018ff */
[C---:B------:R-:W-:Y:S08]  /*ee40*/  HMMA.16816.F32 R24, R64.reuse, R4, R24 ;  /* 0x000000044018723c */ /* 0x040ff00000001818 */
[C---:B------:R-:W-:Y:S01]  /*ee50*/  HMMA.16816.F32 R20, R64.reuse, R6, R20 ;  /* 0x000000064014723c */ /* 0x040fe20000001814 */
[----:B------:R-:W1:Y:S07]  /*ee60*/  LDSM.16.M88.4 R4, [R139+0x5000] ;  /* 0x005000008b04783b */ /* 0x000e6e0000000200 */
[C---:B----4-:R-:W-:Y:S08]  /*ee70*/  HMMA.16816.F32 R32, R64.reuse, R80, R32 ;  /* 0x000000504020723c */ /* 0x050ff00000001820 */
[----:B------:R-:W-:Y:S01]  /*ee80*/  HMMA.16816.F32 R28, R64, R82, R28 ;  /* 0x00000052401c723c */ /* 0x000fe2000000181c */
[----:B------:R-:W-:Y:S07]  /*ee90*/  LDSM.16.M88.4 R80, [R132+0x1800] ;  /* 0x001800008450783b */ /* 0x000fee0000000200 */
[C---:B------:R-:W-:Y:S08]  /*eea0*/  HMMA.16816.F32 R76, R72.reuse, R84, RZ ;  /* 0x00000054484c723c */ /* 0x040ff000000018ff */
[----:B------:R-:W-:Y:S01]  /*eeb0*/  HMMA.16816.F32 R72, R72, R86, RZ ;  /* 0x000000564848723c */ /* 0x000fe200000018ff */
[----:B------:R-:W-:Y:S07]  /*eec0*/  LDSM.16.M88.4 R84, [R141] ;  /* 0x000000008d54783b */ /* 0x000fee0000000200 */
[C---:B------:R-:W-:Y:S08]  /*eed0*/  HMMA.16816.F32 R16, R64.reuse, R60, R16 ;  /* 0x0000003c4010723c */ /* 0x040ff00000001810 */
[----:B------:R-:W-:Y:S01]  /*eee0*/  HMMA.16816.F32 R12, R64, R62, R12 ;  /* 0x0000003e400c723c */ /* 0x000fe2000000180c */
[----:B------:R-:W4:Y:S07]  /*eef0*/  LDSM.16.M88.4 R60, [R139+0x5800] ;  /* 0x005800008b3c783b */ /* 0x000f2e0000000200 */
[C---:B---3--:R-:W-:Y:S08]  /*ef00*/  HMMA.16816.F32 R32, R48.reuse, R36, R32 ;  /* 0x000000243020723c */ /* 0x048ff00000001820 */
[----:B------:R-:W-:Y:S01]  /*ef10*/  HMMA.16816.F32 R28, R48, R38, R28 ;  /* 0x00000026301c723c */ /* 0x000fe2000000181c */
[----:B------:R-:W3:Y:S07]  /*ef20*/  LDSM.16.M88.4 R36, [R132] ;  /* 0x000000008424783b */ /* 0x000eee0000000200 */
[C---:B--2---:R-:W-:Y:S08]  /*ef30*/  HMMA.16816.F32 R76, R64.reuse, R68, R76 ;  /* 0x00000044404c723c */ /* 0x044ff0000000184c */
[----:B------:R-:W-:Y:S01]  /*ef40*/  HMMA.16816.F32 R72, R64, R70, R72 ;  /* 0x000000464048723c */ /* 0x000fe20000001848 */
[----:B------:R-:W-:Y:S04]  /*ef50*/  LDSM.16.M88.4 R64, [R145+0x6000] ;  /* 0x006000009140783b */ /* 0x000fe80000000200 */
[----:B------:R-:W-:Y:S03]  /*ef60*/  LDSM.16.M88.4 R68, [R146+0x2000] ;  /* 0x002000009244783b */ /* 0x000fe60000000200 */
[C---:B------:R-:W-:Y:S08]  /*ef70*/  HMMA.16816.F32 R24, R48.reuse, R8, R24 ;  /* 0x000000083018723c */ /* 0x040ff00000001818 */
[C---:B------:R-:W-:Y:S01]  /*ef80*/  HMMA.16816.F32 R20, R48.reuse, R10, R20 ;  /* 0x0000000a3014723c */ /* 0x040fe20000001814 */
[----:B------:R-:W2:Y:S07]  /*ef90*/  LDSM.16.M88.4 R8, [R132+0x800] ;  /* 0x000800008408783b */ /* 0x000eae0000000200 */
[C---:B-1----:R-:W-:Y:S08]  /*efa0*/  HMMA.16816.F32 R16, R48.reuse, R4, R16 ;  /* 0x000000043010723c */ /* 0x042ff00000001810 */
[C---:B------:R-:W-:Y:S01]  /*efb0*/  HMMA.16816.F32 R12, R48.reuse, R6, R12 ;  /* 0x00000006300c723c */ /* 0x040fe2000000180c */
[----:B------:R-:W1:Y:S07]  /*efc0*/  LDSM.16.M88.4 R4, [R132+0x1000] ;  /* 0x001000008404783b */ /* 0x000e6e0000000200 */
[C---:B----4-:R-:W-:Y:S08]  /*efd0*/  HMMA.16816.F32 R76, R48.reuse, R60, R76 ;  /* 0x0000003c304c723c */ /* 0x050ff0000000184c */
[----:B------:R-:W-:Y:S01]  /*efe0*/  HMMA.16816.F32 R72, R48, R62, R72 ;  /* 0x0000003e3048723c */ /* 0x000fe20000001848 */
[----:B------:R-:W4:Y:S04]  /*eff0*/  LDSM.16.M88.4 R60, [R145+0x6800] ;  /* 0x00680000913c783b */ /* 0x000f280000000200 */
[----:B------:R-:W5:Y:S03]  /*f000*/  LDSM.16.M88.4 R48, [R145+0x7000] ;  /* 0x007000009130783b */ /* 0x000f660000000200 */
[C---:B---3--:R-:W-:Y:S08]  /*f010*/  HMMA.16816.F32 R32, R84.reuse, R36, R32 ;  /* 0x000000245420723c */ /* 0x048ff00000001820 */
        /* <DEDUP_REMOVED lines=8> */
[C---:B------:R-:W-:Y:S08]  /*f0a0*/  HMMA.16816.F32 R76, R84.reuse, R80, R76 ;  /* 0x00000050544c723c */ /* 0x040ff0000000184c */
[----:B------:R-:W-:Y:S01]  /*f0b0*/  HMMA.16816.F32 R72, R84, R82, R72 ;  /* 0x000000525448723c */ /* 0x000fe20000001848 */
[----:B------:R-:W2:Y:S04]  /*f0c0*/  LDSM.16.M88.4 R80, [R143+0x2800] ;  /* 0x002800008f50783b */ /* 0x000ea80000000200 */
[----:B------:R-:W-:Y:S03]  /*f0d0*/  LDSM.16.M88.4 R84, [R143+0x3800] ;  /* 0x003800008f54783b */ /* 0x000fe60000000200 */
[C---:B------:R-:W-:Y:S08]  /*f0e0*/  HMMA.16816.F32 R32, R68.reuse, R64, R32 ;  /* 0x000000404420723c */ /* 0x040ff00000001820 */
[C---:B------:R-:W-:Y:S01]  /*f0f0*/  HMMA.16816.F32 R28, R68.reuse, R66, R28 ;  /* 0x00000042441c723c */ /* 0x040fe2000000181c */
[----:B------:R-:W-:Y:S07]  /*f100*/  LDSM.16.M88.4 R64, [R139+0x6000] ;  /* 0x006000008b40783b */ /* 0x000fee0000000200 */
[C---:B----4-:R-:W-:Y:S08]  /*f110*/  HMMA.16816.F32 R24, R68.reuse, R60, R24 ;  /* 0x0000003c4418723c */ /* 0x050ff00000001818 */
[C---:B------:R-:W-:Y:S01]  /*f120*/  HMMA.16816.F32 R20, R68.reuse, R62, R20 ;  /* 0x0000003e4414723c */ /* 0x040fe20000001814 */
[----:B------:R-:W3:Y:S07]  /*f130*/  LDSM.16.M88.4 R60, [R142+0x2000] ;  /* 0x002000008e3c783b */ /* 0x000eee0000000200 */
[C---:B-----5:R-:W-:Y:S08]  /*f140*/  HMMA.16816.F32 R16, R68.reuse, R48, R16 ;  /* 0x000000304410723c */ /* 0x060ff00000001810 */
[----:B------:R-:W-:Y:S01]  /*f150*/  HMMA.16816.F32 R12, R68, R50, R12 ;  /* 0x00000032440c723c */ /* 0x000fe2000000180c */
[----:B------:R-:W4:Y:S07]  /*f160*/  LDSM.16.M88.4 R48, [R143+0x3000] ;  /* 0x003000008f30783b */ /* 0x000f2e0000000200 */
[----:B-1----:R-:W-:Y:S08]  /*f170*/  HMMA.16816.F32 R32, R8, R4, R32 ;  /* 0x000000040820723c */ /* 0x002ff00000001820 */
[C---:B------:R-:W-:Y:S08]  /*f180*/  HMMA.16816.F32 R76, R68.reuse, R36, R76 ;  /* 0x00000024444c723c */ /* 0x040ff0000000184c */
[----:B------:R-:W-:Y:S01]  /*f190*/  HMMA.16816.F32 R72, R68, R38, R72 ;  /* 0x000000264448723c */ /* 0x000fe20000001848 */
[----:B------:R-:W1:Y:S07]  /*f1a0*/  LDSM.16.M88.4 R36, [R139+0x6800] ;  /* 0x006800008b24783b */ /* 0x000e6e0000000200 */
[C---:B------:R-:W-:Y:S01]  /*f1b0*/  HMMA.16816.F32 R28, R8.reuse, R6, R28 ;  /* 0x00000006081c723c */ /* 0x040fe2000000181c */
[----:B------:R-:W-:Y:S07]  /*f1c0*/  LDSM.16.M88.4 R4, [R141+0x2000] ;  /* 0x002000008d04783b */ /* 0x000fee0000000200 */
[----:B--2---:R-:W-:Y:S01]  /*f1d0*/  HMMA.16816.F32 R68, R8, R80, R24 ;  /* 0x000000500844723c */ /* 0x004fe20000001818 */
[----:B------:R-:W2:Y:S07]  /*f1e0*/  LDSM.16.M88.4 R24, [R132+0x2000] ;  /* 0x002000008418783b */ /* 0x000eae0000000200 */
[C---:B---3--:R-:W-:Y:S08]  /*f1f0*/  HMMA.16816.F32 R32, R60.reuse, R64, R32 ;  /* 0x000000403c20723c */ /* 0x048ff00000001820 */
[----:B------:R-:W-:Y:S08]  /*f200*/  HMMA.16816.F32 R28, R60, R66, R28 ;  /* 0x000000423c1c723c */ /* 0x000ff0000000181c */
[C---:B------:R-:W-:Y:S08]  /*f210*/  HMMA.16816.F32 R20, R8.reuse, R82, R20 ;  /* 0x000000520814723c */ /* 0x040ff00000001814 */
[C---:B----4-:R-:W-:Y:S08]  /*f220*/  HMMA.16816.F32 R16, R8.reuse, R48, R16 ;  /* 0x000000300810723c */ /* 0x050ff00000001810 */
[C---:B------:R-:W-:Y:S01]  /*f230*/  HMMA.16816.F32 R12, R8.reuse, R50, R12 ;  /* 0x00000032080c723c */ /* 0x040fe2000000180c */
[----:B------:R-:W3:Y:S07]  /*f240*/  LDSM.16.M88.4 R48, [R132+0x2800] ;  /* 0x002800008430783b */ /* 0x000eee0000000200 */
[C---:B------:R-:W-:Y:S08]  /*f250*/  HMMA.16816.F32 R76, R8.reuse, R84, R76 ;  /* 0x00000054084c723c */ /* 0x040ff0000000184c */
[----:B------:R-:W-:Y:S01]  /*f260*/  HMMA.16816.F32 R72, R8, R86, R72 ;  /* 0x000000560848723c */ /* 0x000fe20000001848 */
[----:B------:R-:W4:Y:S07]  /*f270*/  LDSM.16.M88.4 R8, [R139+0x7000] ;  /* 0x007000008b08783b */ /* 0x000f2e0000000200 */
[----:B-1----:R-:W-:Y:S07]  /*f280*/  HMMA.16816.F32 R68, R60, R36, R68 ;  /* 0x000000243c44723c */ /* 0x002fee0000001844 */
[C---:B------:R-:W-:Y:S01]  /*f290*/  IADD3 R36, R42.reuse, 0x1, RZ ;  /* 0x000000012a247810 */ /* 0x040fe20007ffe0ff */
[----:B--2---:R-:W-:Y:S01]  /*f2a0*/  HMMA.16816.F32 R32, R4, R24, R32 ;  /* 0x000000180420723c */ /* 0x004fe20000001820 */
[----:B------:R-:W-:-:S02]  /*f2b0*/  IADD3 R37, R42, 0x8, RZ ;  /* 0x000000082a257810 */ /* 0x000fc40007ffe0ff */
[----:B------:R-:W1:Y:S04]  /*f2c0*/  I2F R44, R36 ;  /* 0x00000024002c7306 */ /* 0x000e680000201400 */
[C---:B------:R-:W-:Y:S01]  /*f2d0*/  IADD3 R25, R103.reuse, 0x8, RZ ;  /* 0x0000000867197810 */ /* 0x040fe20007ffe0ff */
[----:B------:R-:W-:Y:S01]  /*f2e0*/  HMMA.16816.F32 R28, R4, R26, R28 ;  /* 0x0000001a041c723c */ /* 0x000fe2000000181c */
[-C--:B------:R-:W-:Y:S02]  /*f2f0*/  IMNMX R103, R103, R54.reuse, PT ;  /* 0x0000003667677217 */ /* 0x080fe40003800200 */
[----:B------:R-:W-:Y:S01]  /*f300*/  IMNMX R124, R25, R54, PT ;  /* 0x00000036197c7217 */ /* 0x000fe20003800200 */
[----:B------:R2:W5:Y:S01]  /*f310*/  I2F R41, R37 ;  /* 0x0000002500297306 */ /* 0x0005620000201400 */
[----:B------:R-:W5:Y:S01]  /*f320*/  LDSM.16.M88.4 R24, [R139+0x7800] ;  /* 0x007800008b18783b */ /* 0x000f620000000200 */
[----:B------:R-:W-:-:S02]  /*f330*/  ISETP.GE.AND P5, PT, R36, R103, PT ;  /* 0x000000672400720c */ /* 0x000fc40003fa6270 */
[----:B---3--:R-:W-:Y:S01]  /*f340*/  HMMA.16816.F32 R68, R4, R48, R68 ;  /* 0x000000300444723c */ /* 0x008fe20000001844 */
[-C--:B------:R-:W-:Y:S02]  /*f350*/  ISETP.GE.AND P0, PT, R36, R124.reuse, PT ;  /* 0x0000007c2400720c */ /* 0x080fe40003f06270 */
[CC--:B------:R-:W-:Y:S02]  /*f360*/  ISETP.GE.AND P4, PT, R37.reuse, R103.reuse, PT ;  /* 0x000000672500720c */ /* 0x0c0fe40003f86270 */
[----:B------:R-:W-:Y:S02]  /*f370*/  ISETP.GE.AND P1, PT, R37, R124, PT ;  /* 0x0000007c2500720c */ /* 0x000fe40003f26270 */
[----:B------:R-:W-:Y:S01]  /*f380*/  ISETP.GE.AND P6, PT, R46, R103, PT ;  /* 0x000000672e00720c */ /* 0x000fe20003fc6270 */
[----:B------:R-:W-:Y:S01]  /*f390*/  HMMA.16816.F32 R20, R60, R38, R20 ;  /* 0x000000263c14723c */ /* 0x000fe20000001814 */
[----:B-1----:R-:W-:Y:S01]  /*f3a0*/  FFMA.FTZ R33, R0, R44, R33 ;  /* 0x0000002c00217223 */ /* 0x002fe20000010021 */
[----:B------:R-:W-:Y:S01]  /*f3b0*/  ISETP.GE.AND P2, PT, R46, R124, PT ;  /* 0x0000007c2e00720c */ /* 0x000fe20003f46270 */
[----:B------:R-:W-:Y:S01]  /*f3c0*/  FFMA.FTZ R48, R0, R44, R35 ;  /* 0x0000002c00307223 */ /* 0x000fe20000010023 */
[----:B--2---:R-:W1:Y:S01]  /*f3d0*/  LDSM.16.M88.4 R36, [R132+0x3000] ;  /* 0x003000008424783b */ /* 0x004e620000000200 */
[----:B------:R-:W-:-:S02]  /*f3e0*/  IADD3 R44, R42, 0x11, RZ ;  /* 0x000000112a2c7810 */ /* 0x000fc40007ffe0ff */
[----:B------:R-:W-:Y:S01]  /*f3f0*/  FSEL R33, R33, -INF , !P5 ;  /* 0xff80000021217808 */ /* 0x000fe20006800000 */
[C---:B----4-:R-:W-:Y:S01]  /*f400*/  HMMA.16816.F32 R16, R60.reuse, R8, R16 ;  /* 0x000000083c10723c */ /* 0x050fe20000001810 */
[----:B------:R-:W2:Y:S01]  /*f410*/  I2F R8, R46 ;  /* 0x0000002e00087306 */ /* 0x000ea20000201400 */
[-C--:B-----5:R-:W-:Y:S01]  /*f420*/  FFMA.FTZ R35, R0, R41.reuse, R28 ;  /* 0x0000002900237223 */ /* 0x0a0fe2000001001c */
[----:B------:R-:W-:Y:S01]  /*f430*/  FSEL R28, R48, -INF , !P0 ;  /* 0xff800000301c7808 */ /* 0x000fe20004000000 */
[----:B------:R-:W-:Y:S01]  /*f440*/  FFMA.FTZ R41, R0, R41, R30 ;  /* 0x0000002900297223 */ /* 0x000fe2000001001e */
[C---:B------:R-:W-:Y:S02]  /*f450*/  ISETP.GE.AND P5, PT, R40.reuse, R103, PT ;  /* 0x000000672800720c */ /* 0x040fe40003fa6270 */
[----:B------:R-:W-:Y:S01]  /*f460*/  ISETP.GE.AND P0, PT, R40, R124, PT ;  /* 0x0000007c2800720c */ /* 0x000fe20003f06270 */
[----:B------:R-:W-:Y:S01]  /*f470*/  HMMA.16816.F32 R12, R60, R10, R12 ;  /* 0x0000000a3c0c723c */ /* 0x000fe2000000180c */
[----:B------:R3:W4:Y:S01]  /*f480*/  I2F R9, R40 ;  /* 0x0000002800097306 */ /* 0x0007220000201400 */
[----:B------:R-:W-:-:S02]  /*f490*/  FSEL R35, R35, -INF , !P4 ;  /* 0xff80000023237808 */ /* 0x000fc40006000000 */
[----:B------:R-:W-:-:S03]  /*f4a0*/  ISETP.GE.AND P4, PT, R44, R103, PT ;  /* 0x000000672c00720c */ /* 0x000fc60003f86270 */
[----:B------:R-:W-:Y:S01]  /*f4b0*/  IADD3 R10, R42, 0x18, RZ ;  /* 0x000000182a0a7810 */ /* 0x000fe20007ffe0ff */
[----:B------:R-:W-:Y:S01]  /*f4c0*/  HMMA.16816.F32 R20, R4, R50, R20 ;  /* 0x000000320414723c */ /* 0x000fe20000001814 */
[CC--:B--2---:R-:W-:Y:S01]  /*f4d0*/  FFMA.FTZ R11, R0.reuse, R8.reuse, R29 ;  /* 0x00000008000b7223 */ /* 0x0c4fe2000001001d */
[----:B------:R2:W5:Y:S01]  /*f4e0*/  I2F R30, R44 ;  /* 0x0000002c001e7306 */ /* 0x0005620000201400 */
[----:B------:R-:W-:Y:S01]  /*f4f0*/  FFMA.FTZ R8, R0, R8, R31 ;  /* 0x0000000800087223 */ /* 0x000fe2000001001f */
[----:B------:R-:W-:Y:S02]  /*f500*/  IADD3 R29, R42, 0x19, RZ ;  /* 0x000000192a1d7810 */ /* 0x000fe40007ffe0ff */
[----:B------:R-:W-:Y:S02]  /*f510*/  FSEL R31, R11, -INF , !P6 ;  /* 0xff8000000b1f7808 */ /* 0x000fe40007000000 */
[----:B------:R-:W-:Y:S01]  /*f520*/  HMMA.16816.F32 R76, R60, R24, R76 ;  /* 0x000000183c4c723c */ /* 0x000fe2000000184c */
[----:B---3--:R-:W-:Y:S01]  /*f530*/  FSEL R40, R41, -INF , !P1 ;  /* 0xff80000029287808 */ /* 0x008fe20004800000 */
[----:B------:R3:W3:Y:S01]  /*f540*/  I2F R49, R10 ;  /* 0x0000000a00317306 */ /* 0x0006e20000201400 */
[----:B------:R-:W-:Y:S01]  /*f550*/  ISETP.GE.AND P1, PT, R44, R124, PT ;  /* 0x0000007c2c00720c */ /* 0x000fe20003f26270 */
[----:B----4-:R-:W-:Y:S01]  /*f560*/  FFMA.FTZ R68, R0, R9, R68 ;  /* 0x0000000900447223 */ /* 0x010fe20000010044 */
[----:B------:R-:W-:-:S02]  /*f570*/  ISETP.GE.AND P6, PT, R10, R103, PT ;  /* 0x000000670a00720c */ /* 0x000fc40003fc6270 */
[----:B------:R-:W-:Y:S01]  /*f580*/  FFMA.FTZ R24, R0, R9, R70 ;  /* 0x0000000900187223 */ /* 0x000fe20000010046 */
[----:B------:R-:W-:Y:S01]  /*f590*/  HMMA.16816.F32 R72, R60, R26, R72 ;  /* 0x0000001a3c48723c */ /* 0x000fe20000001848 */
[----:B------:R-:W-:Y:S01]  /*f5a0*/  IADD3 R46, R42, 0x20, RZ ;  /* 0x000000202a2e7810 */ /* 0x000fe20007ffe0ff */
[----:B------:R-:W4:Y:S01]  /*f5b0*/  I2F R41, R29 ;  /* 0x0000001d00297306 */ /* 0x000f220000201400 */
[----:B--2---:R-:W-:Y:S01]  /*f5c0*/  FSEL R44, R8, -INF , !P2 ;  /* 0xff800000082c7808 */ /* 0x004fe20005000000 */
[----:B-----5:R-:W-:Y:S01]  /*f5d0*/  FFMA.FTZ R69, R0, R30, R69 ;  /* 0x0000001e00457223 */ /* 0x020fe20000010045 */
[----:B------:R-:W-:Y:S01]  /*f5e0*/  ISETP.GE.AND P2, PT, R10, R124, PT ;  /* 0x0000007c0a00720c */ /* 0x000fe20003f46270 */
[----:B------:R-:W-:Y:S01]  /*f5f0*/  FFMA.FTZ R30, R0, R30, R71 ;  /* 0x0000001e001e7223 */ /* 0x000fe20000010047 */
[----:B------:R-:W-:Y:S01]  /*f600*/  FSEL R25, R68, -INF , !P5 ;  /* 0xff80000044197808 */ /* 0x000fe20006800000 */
[C---:B-1----:R-:W-:Y:S01]  /*f610*/  HMMA.16816.F32 R16, R4.reuse, R36, R16 ;  /* 0x000000240410723c */ /* 0x042fe20000001810 */
[----:B------:R-:W-:Y:S01]  /*f620*/  FSEL R24, R24, -INF , !P0 ;  /* 0xff80000018187808 */ /* 0x000fe20004000000 */
[----:B---3--:R-:W1:Y:S01]  /*f630*/  LDSM.16.M88.4 R8, [R132+0x3800] ;  /* 0x003800008408783b */ /* 0x008e620000000200 */
[----:B------:R2:W3:Y:S01]  /*f640*/  I2F R37, R46 ;  /* 0x0000002e00257306 */ /* 0x0004e20000201400 */
[C---:B------:R-:W-:Y:S01]  /*f650*/  ISETP.GE.AND P5, PT, R29.reuse, R103, PT ;  /* 0x000000671d00720c */ /* 0x040fe20003fa6270 */
[CC--:B------:R-:W-:Y:S01]  /*f660*/  FFMA.FTZ R20, R0.reuse, R49.reuse, R20 ;  /* 0x0000003100147223 */ /* 0x0c0fe20000010014 */
[----:B------:R-:W-:Y:S01]  /*f670*/  ISETP.GE.AND P0, PT, R29, R124, PT ;  /* 0x0000007c1d00720c */ /* 0x000fe20003f06270 */
[----:B------:R-:W-:Y:S01]  /*f680*/  FFMA.FTZ R22, R0, R49, R22 ;  /* 0x0000003100167223 */ /* 0x000fe20000010016 */
[----:B------:R-:W-:Y:S01]  /*f690*/  HMMA.16816.F32 R12, R4, R38, R12 ;  /* 0x00000026040c723c */ /* 0x000fe2000000180c */
[----:B------:R-:W-:Y:S01]  /*f6a0*/  FSEL R30, R30, -INF , !P1 ;  /* 0xff8000001e1e7808 */ /* 0x000fe20004800000 */
[----:B----4-:R-:W-:Y:S01]  /*f6b0*/  FFMA.FTZ R21, R0, R41, R21 ;  /* 0x0000002900157223 */ /* 0x010fe20000010015 */
[----:B------:R-:W-:Y:S01]  /*f6c0*/  FSEL R29, R69, -INF , !P4 ;  /* 0xff800000451d7808 */ /* 0x000fe20006000000 */
[----:B------:R-:W-:-:S04]  /*f6d0*/  DEPBAR.LE SB0, 0x0 ;  /* 0x000080000000791a */ /* 0x000fc80000000000 */
[C---:B------:R-:W-:Y:S02]  /*f6e0*/  ISETP.GE.AND P4, PT, R46.reuse, R103, PT ;  /* 0x000000672e00720c */ /* 0x040fe40003f86270 */
[----:B------:R-:W-:Y:S02]  /*f6f0*/  ISETP.GE.AND P1, PT, R46, R124, PT ;  /* 0x0000007c2e00720c */ /* 0x000fe40003f26270 */
[----:B--2---:R-:W-:Y:S02]  /*f700*/  IADD3 R46, R42, 0x28, RZ ;  /* 0x000000282a2e7810 */ /* 0x004fe40007ffe0ff */
[----:B------:R-:W-:Y:S01]  /*f710*/  FSEL R27, R20, -INF , !P6 ;  /* 0xff800000141b7808 */ /* 0x000fe20007000000 */
[----:B------:R-:W-:Y:S01]  /*f720*/  FFMA.FTZ R20, R0, R41, R23 ;  /* 0x0000002900147223 */ /* 0x000fe20000010017 */
[----:B------:R-:W-:Y:S01]  /*f730*/  IADD3 R38, R42, 0x29, RZ ;  /* 0x000000292a267810 */ /* 0x000fe20007ffe0ff */
[----:B------:R-:W2:Y:S01]  /*f740*/  I2F R23, R46 ;  /* 0x0000002e00177306 */ /* 0x000ea20000201400 */
[-C--:B---3--:R-:W-:Y:S01]  /*f750*/  FFMA.FTZ R123, R0, R37.reuse, R16 ;  /* 0x00000025007b7223 */ /* 0x088fe20000010010 */
[----:B------:R-:W-:Y:S01]  /*f760*/  IADD3 R36, R42, 0x21, RZ ;  /* 0x000000212a247810 */ /* 0x000fe20007ffe0ff */
[----:B------:R-:W-:Y:S01]  /*f770*/  FFMA.FTZ R162, R0, R37, R18 ;  /* 0x0000002500a27223 */ /* 0x000fe20000010012 */
[----:B------:R-:W-:-:S02]  /*f780*/  IADD3 R18, R42, 0x30, RZ ;  /* 0x000000302a127810 */ /* 0x000fc40007ffe0ff */
[----:B------:R-:W-:Y:S02]  /*f790*/  FSEL R21, R21, -INF , !P5 ;  /* 0xff80000015157808 */ /* 0x000fe40006800000 */
[----:B------:R-:W3:Y:S01]  /*f7a0*/  I2F R16, R38 ;  /* 0x0000002600107306 */ /* 0x000ee20000201400 */
[----:B------:R-:W-:Y:S02]  /*f7b0*/  FSEL R20, R20, -INF , !P0 ;  /* 0xff80000014147808 */ /* 0x000fe40004000000 */
[C---:B------:R-:W-:Y:S02]  /*f7c0*/  ISETP.GE.AND P5, PT, R46.reuse, R103, PT ;  /* 0x000000672e00720c */ /* 0x040fe40003fa6270 */
[----:B------:R-:W-:Y:S02]  /*f7d0*/  ISETP.GE.AND P0, PT, R46, R124, PT ;  /* 0x0000007c2e00720c */ /* 0x000fe40003f06270 */
[----:B------:R-:W-:Y:S01]  /*f7e0*/  FSEL R123, R123, -INF , !P4 ;  /* 0xff8000007b7b7808 */ /* 0x000fe20006000000 */
[----:B------:R-:W4:Y:S01]  /*f7f0*/  I2F R26, R36 ;  /* 0x00000024001a7306 */ /* 0x000f220000201400 */
[----:B-1----:R-:W-:Y:S01]  /*f800*/  HMMA.16816.F32 R72, R4, R10, R72 ;  /* 0x0000000a0448723c */ /* 0x002fe20000001848 */
[----:B--2---:R-:W-:Y:S01]  /*f810*/  FFMA.FTZ R12, R0, R23, R12 ;  /* 0x00000017000c7223 */ /* 0x004fe2000001000c */
[----:B------:R-:W-:Y:S01]  /*f820*/  ISETP.GE.AND P4, PT, R38, R103, PT ;  /* 0x000000672600720c */ /* 0x000fe20003f86270 */
[----:B------:R-:W-:Y:S01]  /*f830*/  FFMA.FTZ R14, R0, R23, R14 ;  /* 0x00000017000e7223 */ /* 0x000fe2000001000e */
[----:B------:R-:W-:-:S02]  /*f840*/  FSEL R22, R22, -INF , !P2 ;  /* 0xff80000016167808 */ /* 0x000fc40005000000 */
[----:B------:R-:W-:Y:S01]  /*f850*/  FSEL R127, R12, -INF , !P5 ;  /* 0xff8000000c7f7808 */ /* 0x000fe20006800000 */
[-C--:B---3--:R-:W-:Y:S01]  /*f860*/  FFMA.FTZ R13, R0, R16.reuse, R13 ;  /* 0x00000010000d7223 */ /* 0x088fe2000001000d */
[----:B------:R-:W-:Y:S01]  /*f870*/  HMMA.16816.F32 R76, R4, R8, R76 ;  /* 0x00000008044c723c */ /* 0x000fe2000000184c */
[----:B------:R-:W1:Y:S01]  /*f880*/  I2F R9, R18 ;  /* 0x0000001200097306 */ /* 0x000e620000201400 */
[----:B------:R-:W-:Y:S01]  /*f890*/  FSEL R170, R14, -INF , !P0 ;  /* 0xff8000000eaa7808 */ /* 0x000fe20004000000 */
[----:B------:R-:W-:Y:S01]  /*f8a0*/  FFMA.FTZ R15, R0, R16, R15 ;  /* 0x00000010000f7223 */ /* 0x000fe2000001000f */
[----:B------:R-:W-:Y:S02]  /*f8b0*/  FSEL R167, R13, -INF , !P4 ;  /* 0xff8000000da77808 */ /* 0x000fe40006000000 */
[----:B------:R-:W-:Y:S01]  /*f8c0*/  ISETP.GE.AND P6, PT, R36, R103, PT ;  /* 0x000000672400720c */ /* 0x000fe20003fc6270 */
[-C--:B----4-:R-:W-:Y:S01]  /*f8d0*/  FFMA.FTZ R17, R0, R26.reuse, R17 ;  /* 0x0000001a00117223 */ /* 0x090fe20000010011 */
[----:B------:R-:W-:Y:S01]  /*f8e0*/  IADD3 R4, R42, 0x38, RZ ;  /* 0x000000382a047810 */ /* 0x000fe20007ffe0ff */
[----:B------:R-:W-:Y:S01]  /*f8f0*/  FFMA.FTZ R19, R0, R26, R19 ;  /* 0x0000001a00137223 */ /* 0x000fe20000010013 */
[----:B------:R-:W-:-:S02]  /*f900*/  IADD3 R8, R42, 0x31, RZ ;  /* 0x000000312a087810 */ /* 0x000fc40007ffe0ff */
[----:B------:R-:W2:Y:S01]  /*f910*/  I2F R7, R4 ;  /* 0x0000000400077306 */ /* 0x000ea20000201400 */
[----:B------:R-:W-:Y:S02]  /*f920*/  IADD3 R6, R42, 0x39, RZ ;  /* 0x000000392a067810 */ /* 0x000fe40007ffe0ff */
[CC--:B------:R-:W-:Y:S02]  /*f930*/  ISETP.GE.AND P5, PT, R8.reuse, R103.reuse, PT ;  /* 0x000000670800720c */ /* 0x0c0fe40003fa6270 */
[-C--:B------:R-:W-:Y:S02]  /*f940*/  ISETP.GE.AND P0, PT, R8, R124.reuse, PT ;  /* 0x0000007c0800720c */ /* 0x080fe40003f06270 */
[----:B------:R-:W-:Y:S01]  /*f950*/  ISETP.GE.AND P4, PT, R4, R103, PT ;  /* 0x000000670400720c */ /* 0x000fe20003f86270 */
[----:B------:R-:W3:Y:S01]  /*f960*/  I2F R5, R8 ;  /* 0x0000000800057306 */ /* 0x000ee20000201400 */
[-C--:B------:R-:W-:Y:S02]  /*f970*/  ISETP.GE.AND P2, PT, R36, R124.reuse, PT ;  /* 0x0000007c2400720c */ /* 0x080fe40003f46270 */
[----:B------:R-:W-:Y:S01]  /*f980*/  FSEL R162, R162, -INF , !P1 ;  /* 0xff800000a2a27808 */ /* 0x000fe20004800000 */
[-C--:B-1----:R-:W-:Y:S01]  /*f990*/  FFMA.FTZ R76, R0, R9.reuse, R76 ;  /* 0x00000009004c7223 */ /* 0x082fe2000001004c */
[----:B------:R-:W-:Y:S01]  /*f9a0*/  ISETP.GE.AND P1, PT, R38, R124, PT ;  /* 0x0000007c2600720c */ /* 0x000fe20003f26270 */
[C---:B------:R-:W-:Y:S01]  /*f9b0*/  FFMA.FTZ R78, R0.reuse, R9, R78 ;  /* 0x00000009004e7223 */ /* 0x040fe2000001004e */
[----:B------:R-:W-:Y:S01]  /*f9c0*/  FSEL R125, R17, -INF , !P6 ;  /* 0xff800000117d7808 */ /* 0x000fe20007000000 */
[----:B------:R-:W1:Y:S01]  /*f9d0*/  I2F R8, R6 ;  /* 0x0000000600087306 */ /* 0x000e620000201400 */
[CC--:B--2---:R-:W-:Y:S01]  /*f9e0*/  FFMA.FTZ R72, R0.reuse, R7.reuse, R72 ;  /* 0x0000000700487223 */ /* 0x0c4fe20000010048 */
[----:B------:R-:W-:Y:S01]  /*f9f0*/  FSEL R126, R19, -INF , !P2 ;  /* 0xff800000137e7808 */ /* 0x000fe20005000000 */
[----:B------:R-:W-:Y:S01]  /*fa00*/  FFMA.FTZ R74, R0, R7, R74 ;  /* 0x00000007004a7223 */ /* 0x000fe2000001004a */
[----:B------:R-:W-:-:S02]  /*fa10*/  ISETP.GE.AND P6, PT, R18, R103, PT ;  /* 0x000000671200720c */ /* 0x000fc40003fc6270 */
[----:B------:R-:W-:Y:S02]  /*fa20*/  FSEL R121, R72, -INF , !P4 ;  /* 0xff80000048797808 */ /* 0x000fe40006000000 */
[----:B------:R-:W-:Y:S01]  /*fa30*/  ISETP.GT.AND P4, PT, R160, R147, PT ;  /* 0x00000093a000720c */ /* 0x000fe20003f84270 */
[CC--:B---3--:R-:W-:Y:S01]  /*fa40*/  FFMA.FTZ R77, R0.reuse, R5.reuse, R77 ;  /* 0x00000005004d7223 */ /* 0x0c8fe2000001004d */
[----:B------:R-:W-:Y:S01]  /*fa50*/  BAR.SYNC.DEFER_BLOCKING 0x0 ;  /* 0x0000000000007b1d */ /* 0x000fe20000010000 */
[----:B------:R-:W-:Y:S01]  /*fa60*/  FFMA.FTZ R79, R0, R5, R79 ;  /* 0x00000005004f7223 */ /* 0x000fe2000001004f */
[-C--:B------:R-:W-:Y:S01]  /*fa70*/  ISETP.GE.AND P2, PT, R18, R124.reuse, PT ;  /* 0x0000007c1200720c */ /* 0x080fe20003f46270 */
[-C--:B------:R-:W-:Y:S01]  /*fa80*/  FFMA.FTZ R5, R0, R47.reuse, R32 ;  /* 0x0000002f00057223 */ /* 0x080fe20000010020 */
[----:B------:R-:W-:Y:S02]  /*fa90*/  FSEL R166, R15, -INF , !P1 ;  /* 0xff8000000fa67808 */ /* 0x000fe40004800000 */
[----:B------:R-:W-:Y:S01]  /*faa0*/  ISETP.GE.AND P1, PT, R4, R124, PT ;  /* 0x0000007c0400720c */ /* 0x000fe20003f26270 */
[----:B------:R-:W-:Y:S01]  /*fab0*/  FFMA.FTZ R4, R0, R47, R34 ;  /* 0x0000002f00047223 */ /* 0x000fe20000010022 */
[----:B------:R-:W-:Y:S01]  /*fac0*/  FSEL R119, R76, -INF , !P6 ;  /* 0xff8000004c777808 */ /* 0x000fe20007000000 */
[-C--:B-1----:R-:W-:Y:S01]  /*fad0*/  FFMA.FTZ R73, R0, R8.reuse, R73 ;  /* 0x0000000800497223 */ /* 0x082fe20000010049 */
[----:B------:R-:W-:Y:S01]  /*fae0*/  FSEL R118, R78, -INF , !P2 ;  /* 0xff8000004e767808 */ /* 0x000fe20005000000 */
[----:B------:R-:W-:Y:S01]  /*faf0*/  FFMA.FTZ R75, R0, R8, R75 ;  /* 0x00000008004b7223 */ /* 0x000fe2000001004b */
[----:B------:R-:W-:-:S02]  /*fb00*/  FSEL R117, R77, -INF , !P5 ;  /* 0xff8000004d757808 */ /* 0x000fc40006800000 */
[----:B------:R-:W-:Y:S02]  /*fb10*/  FSEL R116, R79, -INF , !P0 ;  /* 0xff8000004f747808 */ /* 0x000fe40004000000 */
[CC--:B------:R-:W-:Y:S02]  /*fb20*/  ISETP.GE.AND P6, PT, R42.reuse, R103.reuse, PT ;  /* 0x000000672a00720c */ /* 0x0c0fe40003fc6270 */
[-C--:B------:R-:W-:Y:S02]  /*fb30*/  ISETP.GE.AND P2, PT, R42, R124.reuse, PT ;  /* 0x0000007c2a00720c */ /* 0x080fe40003f46270 */
[C---:B------:R-:W-:Y:S02]  /*fb40*/  ISETP.GE.AND P5, PT, R6.reuse, R103, PT ;  /* 0x000000670600720c */ /* 0x040fe40003fa6270 */
        /* <DEDUP_REMOVED lines=64> */
[----:B------:R-:W-:Y:S01]  /*ff50*/  IMAD.MOV.U32 R6, RZ, RZ, R10 ;  /* 0x000000ffff067224 */ /* 0x000fe200078e000a */
[----:B------:R-:W-:Y:S05]  /*ff60*/  BRA `(.L_x_7922) ;  /* 0x0000003000007947 */ /* 0x000fea0003800000 */
.L_x_7921:
[----:B------:R-:W-:-:S05]  /*ff70*/  IMAD.MOV.U32 R6, RZ, RZ, c[0x0][0x198] ;  /* 0x00006600ff067624 */ /* 0x000fca00078e00ff */
[----:B------:R-:W-:-:S04]  /*ff80*/  LEA R6, -R6, RZ, 0x6 ;  /* 0x000000ff06067211 */ /* 0x000fc800078e31ff */
[----:B------:R-:W-:Y:S02]  /*ff90*/  SHF.R.S32.HI R3, RZ, 0x1f, R6 ;  /* 0x0000001fff037819 */ /* 0x000fe40000011406 */
.L_x_7922:
        /* <DEDUP_REMOVED lines=75> */
.L_x_7920:
        /* <DEDUP_REMOVED lines=77> */
[--C-:B------:R-:W-:Y:S01]  /*10920*/  FFMA.FTZ R2, R20, c[0x0][0x23c], -R115.reuse ;  /* 0x00008f0014027a23 */ /* 0x100fe20000010873 */
[----:B------:R-:W3:Y:S01]  /*10930*/  MUFU.EX2 R32, R32 ;  /* 0x0000002000207308 */ /* 0x000ee20000000800 */
[----:B--2---:R-:W-:Y:S01]  /*10940*/  F2FP.PACK_AB R80, R108, R111 ;  /* 0x0000006f6c50723e */ /* 0x004fe200000000ff */
[----:B------:R-:W-:Y:S01]  /*10950*/  LDSM.16.MT88.4 R20, [R136+0xa000] ;  /* 0x00a000008814783b */ /* 0x000fe20000004200 */
[----:B------:R-:W-:Y:S02]  /*10960*/  FFMA.FTZ R123, R123, c[0x0][0x23c], -R122 ;  /* 0x00008f007b7b7a23 */ /* 0x000fe4000001087a */
[----:B------:R-:W-:-:S02]  /*10970*/  FFMA.FTZ R162, R162, c[0x0][0x23c], -R115 ;  /* 0x00008f00a2a27a23 */ /* 0x000fc40000010873 */
[--C-:B------:R-:W-:Y:S01]  /*10980*/  FFMA.FTZ R164, R117, c[0x0][0x23c], -R122.reuse ;  /* 0x00008f0075a47a23 */ /* 0x100fe2000001087a */
[----:B------:R-:W-:Y:S01]  /*10990*/  MUFU.EX2 R113, R113 ;  /* 0x0000007100717308 */ /* 0x000fe20000000800 */
[--C-:B------:R-:W-:Y:S02]  /*109a0*/  FFMA.FTZ R117, R121, c[0x0][0x23c], -R122.reuse ;  /* 0x00008f0079757a23 */ /* 0x100fe4000001087a */
[--C-:B------:R-:W-:Y:S02]  /*109b0*/  FFMA.FTZ R118, R118, c[0x0][0x23c], -R115.reuse ;  /* 0x00008f0076767a23 */ /* 0x100fe40000010873 */
[--C-:B------:R-:W-:Y:S02]  /*109c0*/  FFMA.FTZ R121, R116, c[0x0][0x23c], -R115.reuse ;  /* 0x00008f0074797a23 */ /* 0x100fe40000010873 */
[----:B------:R-:W-:Y:S01]  /*109d0*/  FFMA.FTZ R114, R114, c[0x0][0x23c], -R115 ;  /* 0x00008f0072727a23 */ /* 0x000fe20000010873 */
[----:B------:R-:W2:Y:S01]  /*109e0*/  MUFU.EX2 R110, R110 ;  /* 0x0000006e006e7308 */ /* 0x000ea20000000800 */
[----:B---3--:R-:W-:Y:S01]  /*109f0*/  F2FP.PACK_AB R82, R32, R107 ;  /* 0x0000006b2052723e */ /* 0x008fe200000000ff */
[----:B------:R-:W-:-:S02]  /*10a00*/  FFMA.FTZ R119, R119, c[0x0][0x23c], -R122 ;  /* 0x00008f0077777a23 */ /* 0x000fc4000001087a */
[----:B------:R-:W-:Y:S02]  /*10a10*/  FFMA.FTZ R120, R120, c[0x0][0x23c], -R122 ;  /* 0x00008f0078787a23 */ /* 0x000fe4000001087a */
[----:B------:R-:W-:Y:S02]  /*10a20*/  FADD.FTZ R108, R111, R108 ;  /* 0x0000006c6f6c7221 */ /* 0x000fe40000010000 */
[----:B------:R-:W-:Y:S02]  /*10a30*/  MUFU.EX2 R109, R109 ;  /* 0x0000006d006d7308 */ /* 0x000fe40000000800 */
[----:B------:R-:W-:-:S04]  /*10a40*/  FADD.FTZ R107, R107, R108 ;  /* 0x0000006c6b6b7221 */ /* 0x000fc80000010000 */
[----:B------:R-:W-:Y:S02]  /*10a50*/  FADD.FTZ R107, R32, R107 ;  /* 0x0000006b206b7221 */ /* 0x000fe40000010000 */
[----:B------:R-:W3:Y:S01]  /*10a60*/  MUFU.EX2 R34, R34 ;  /* 0x0000002200227308 */ /* 0x000ee20000000800 */
[----:B--2---:R-:W-:Y:S01]  /*10a70*/  F2FP.PACK_AB R81, R110, R113 ;  /* 0x000000716e51723e */ /* 0x004fe200000000ff */
[----:B------:R-:W-:-:S06]  /*10a80*/  FADD.FTZ R110, R113, R110 ;  /* 0x0000006e716e7221 */ /* 0x000fcc0000010000 */
[----:B------:R-:W-:Y:S01]  /*10a90*/  MUFU.EX2 R106, R106 ;  /* 0x0000006a006a7308 */ /* 0x000fe20000000800 */
[----:B---3--:R-:W-:-:S07]  /*10aa0*/  F2FP.PACK_AB R83, R34, R109 ;  /* 0x0000006d2253723e */ /* 0x008fce00000000ff */
        /* <DEDUP_REMOVED lines=42> */
[----:B------:R-:W-:Y:S06]  /*10d50*/  MUFU.EX2 R118, R118 ;  /* 0x0000007600767308 */ /* 0x000fec0000000800 */
[C---:B------:R-:W-:Y:S02]  /*10d60*/  HMMA.16816.F32 R60, R80.reuse, R64, RZ ;  /* 0x00000040503c723c */ /* 0x040fe400000018ff */
[----:B------:R-:W-:Y:S06]  /*10d70*/  MUFU.EX2 R121, R121 ;  /* 0x0000007900797308 */ /* 0x000fec0000000800 */
[C---:B------:R-:W-:Y:S02]  /*10d80*/  HMMA.16816.F32 R76, R80.reuse, R88, RZ ;  /* 0x00000058504c723c */ /* 0x040fe400000018ff */
[----:B------:R-:W-:Y:S06]  /*10d90*/  MUFU.EX2 R114, R114 ;  /* 0x0000007200727308 */ /* 0x000fec0000000800 */
        /* <DEDUP_REMOVED lines=23> */
[--C-:B------:R-:W-:Y:S01]  /*10f10*/  FFMA.FTZ R27, R166, c[0x0][0x23c], -R115.reuse ;  /* 0x00008f00a61b7a23 */ /* 0x100fe20000010873 */
[----:B------:R-:W4:Y:S01]  /*10f20*/  MUFU.EX2 R26, R26 ;  /* 0x0000001a001a7308 */ /* 0x000f220000000800 */
[--C-:B------:R-:W-:Y:S01]  /*10f30*/  FFMA.FTZ R25, R127, c[0x0][0x23c], -R122.reuse ;  /* 0x00008f007f197a23 */ /* 0x100fe2000001087a */
[----:B---3--:R-:W-:Y:S01]  /*10f40*/  HMMA.16816.F32 R60, R4, R16, R60 ;  /* 0x00000010043c723c */ /* 0x008fe2000000183c */
[----:B------:R-:W-:Y:S02]  /*10f50*/  FFMA.FTZ R24, R167, c[0x0][0x23c], -R122 ;  /* 0x00008f00a7187a23 */ /* 0x000fe4000001087a */
[----:B------:R-:W-:-:S03]  /*10f60*/  FFMA.FTZ R115, R112, c[0x0][0x23c], -R115 ;  /* 0x00008f0070737a23 */ /* 0x000fc60000010873 */
[----:B------:R-:W-:Y:S02]  /*10f70*/  MUFU.EX2 R25, R25 ;  /* 0x0000001900197308 */ /* 0x000fe40000000800 */
[----:B------:R-:W-:Y:S01]  /*10f80*/  HMMA.16816.F32 R64, R4, R18, R64 ;  /* 0x000000120440723c */ /* 0x000fe20000001840 */
[----:B------:R-:W3:Y:S05]  /*10f90*/  LDSM.16.MT88.4 R16, [R138+0x9000] ;  /* 0x009000008a10783b */ /* 0x000eea0000004200 */
[----:B------:R-:W5:Y:S01]  /*10fa0*/  MUFU.EX2 R24, R24 ;  /* 0x0000001800187308 */ /* 0x000f620000000800 */
[----:B----4-:R-:W-:Y:S01]  /*10fb0*/  F2FP.PACK_AB R4, R26, R123 ;  /* 0x0000007b1a04723e */ /* 0x010fe200000000ff */
[----:B------:R-:W-:-:S04]  /*10fc0*/  FADD.FTZ R123, R123, R28 ;  /* 0x0000001c7b7b7221 */ /* 0x000fc80000010000 */
[----:B------:R-:W-:Y:S02]  /*10fd0*/  FADD.FTZ R26, R26, R123 ;  /* 0x0000007b1a1a7221 */ /* 0x000fe40000010000 */
[----:B------:R-:W4:Y:S08]  /*10fe0*/  MUFU.EX2 R125, R125 ;  /* 0x0000007d007d7308 */ /* 0x000f300000000800 */
[----:B------:R-:W-:Y:S01]  /*10ff0*/  MUFU.EX2 R126, R126 ;  /* 0x0000007e007e7308 */ /* 0x000fe20000000800 */
[----:B-----5:R-:W-:Y:S01]  /*11000*/  F2FP.PACK_AB R6, R24, R25 ;  /* 0x000000191806723e */ /* 0x020fe200000000ff */
[----:B------:R-:W-:-:S04]  /*11010*/  FADD.FTZ R25, R25, R26 ;  /* 0x0000001a19197221 */ /* 0x000fc80000010000 */
[----:B------:R-:W-:Y:S02]  /*11020*/  FADD.FTZ R24, R24, R25 ;  /* 0x0000001918187221 */ /* 0x000fe40000010000 */
[----:B------:R-:W5:Y:S01]  /*11030*/  MUFU.EX2 R27, R27 ;  /* 0x0000001b001b7308 */ /* 0x000f620000000800 */
[----:B----4-:R-:W-:Y:S01]  /*11040*/  F2FP.PACK_AB R5, R125, R162 ;  /* 0x000000a27d05723e */ /* 0x010fe200000000ff */
[----:B------:R-:W-:-:S04]  /*11050*/  FADD.FTZ R162, R162, R31 ;  /* 0x0000001fa2a27221 */ /* 0x000fc80000010000 */
[----:B------:R-:W-:Y:S02]  /*11060*/  FADD.FTZ R125, R125, R162 ;  /* 0x000000a27d7d7221 */ /* 0x000fe40000010000 */
[----:B------:R-:W4:Y:S01]  /*11070*/  MUFU.EX2 R115, R115 ;  /* 0x0000007300737308 */ /* 0x000f220000000800 */
[----:B-----5:R-:W-:Y:S01]  /*11080*/  F2FP.PACK_AB R7, R27, R126 ;  /* 0x0000007e1b07723e */ /* 0x020fe200000000ff */
[----:B------:R-:W-:-:S04]  /*11090*/  FADD.FTZ R126, R126, R125 ;  /* 0x0000007d7e7e7221 */ /* 0x000fc80000010000 */
[----:B------:R-:W-:Y:S02]  /*110a0*/  FADD.FTZ R27, R27, R126 ;  /* 0x0000007e1b1b7221 */ /* 0x000fe40000010000 */
        /* <DEDUP_REMOVED lines=120> */
.L_x_7924:
[----:B------:R-:W-:-:S05]  /*11830*/  IMAD.MOV.U32 R6, RZ, RZ, c[0x0][0x1a0] ;  /* 0x00006800ff067624 */ /* 0x000fca00078e00ff */
[----:B------:R-:W-:-:S04]  /*11840*/  LEA R6, -R6, RZ, 0x6 ;  /* 0x000000ff06067211 */ /* 0x000fc800078e31ff */
[----:B------:R-:W-:Y:S02]  /*11850*/  SHF.R.S32.HI R2, RZ, 0x1f, R6 ;  /* 0x0000001fff027819 */ /* 0x000fe40000011406 */
.L_x_7925:
        /* <DEDUP_REMOVED lines=48> */
[----:B------:R-:W-:Y:S01]  /*11b60*/  @P2 LEA R108, P1, R104, c[0x0][0x170], 0x1 ;  /* 0x00005c00686c2a11 */ /* 0x000fe200078208ff */
[----:B------:R-:W-:Y:S01]  /*11b70*/  IMAD R2, R160, 0x40, R163 ;  /* 0x00000040a0027824 */ /* 0x000fe200078e02a3 */
[----:B------:R-:W-:Y:S01]  /*11b80*/  @P0 LEA.HI.X R19, R5, R169, R4, 0x1, P4 ;  /* 0x000000a905130211 */ /* 0x000fe200020f0c04 */
[----:B------:R-:W-:Y:S01]  /*11b90*/  @!P2 STS.128 [R156+0xa800], RZ ;  /* 0x00a800ff9c00a388 */ /* 0x000fe20000000c00 */
[----:B------:R-:W-:Y:S01]  /*11ba0*/  @P2 LEA.HI.X R109, R104, c[0x0][0x174], R101, 0x1, P1 ;  /* 0x00005d00686d2a11 */ /* 0x000fe200008f0c65 */
[----:B------:R-:W-:Y:S01]  /*11bb0*/  IMAD.MOV.U32 R168, RZ, RZ, R126 ;  /* 0x000000ffffa87224 */ /* 0x000fe200078e007e */
[----:B------:R-:W-:Y:S01]  /*11bc0*/  IADD3 R101, R2, 0x8, RZ ;  /* 0x0000000802657810 */ /* 0x000fe20007ffe0ff */
[----:B------:R-:W-:Y:S01]  /*11bd0*/  @!PT LDS RZ, [RZ] ;  /* 0x00000000fffff984 */ /* 0x000fe20000000800 */
[----:B------:R-:W-:Y:S01]  /*11be0*/  @!PT LDS RZ, [RZ] ;  /* 0x00000000fffff984 */ /* 0x000fe20000000800 */
[----:B------:R-:W-:Y:S01]  /*11bf0*/  @!PT LDS RZ, [RZ] ;  /* 0x00000000fffff984 */ /* 0x000fe20000000800 */
[----:B------:R2:W-:Y:S01]  /*11c00*/  @P0 LDGSTS.E.BYPASS.LTC128B.128 [R156+0x9000], [R14.64] ;  /* 0x090000000e9c0fae */ /* 0x0005e2000b901d46 */
[----:B------:R-:W-:-:S02]  /*11c10*/  IMAD.MOV.U32 R169, RZ, RZ, R127 ;  /* 0x000000ffffa97224 */ /* 0x000fc400078e007f */
[C---:B------:R-:W-:Y:S01]  /*11c20*/  ISETP.GE.AND P5, PT, R101.reuse, R103, PT ;  /* 0x000000676500720c */ /* 0x040fe20003fa6270 */
        /* <DEDUP_REMOVED lines=11> */
[----:B------:R-:W-:-:S03]  /*11ce0*/  ISETP.GE.AND P0, PT, R101, R124, PT ;  /* 0x0000007c6500720c */ /* 0x000fc60003f06270 */
        /* <DEDUP_REMOVED lines=107> */
[C---:B--2---:R-:W-:Y:S07]  /*123a0*/  HMMA.16816.F32 R8, R120.reuse, R104, R8 ;  /* 0x000000687808723c */ /* 0x044fee0000001808 */
[----:B------:R-:W-:Y:S01]  /*123b0*/  IADD3 R104, R2, 0x1, RZ ;  /* 0x0000000102687810 */ /* 0x000fe20007ffe0ff */
[----:B----4-:R-:W-:Y:S01]  /*123c0*/  HMMA.16816.F32 R16, R120, R108, R16 ;  /* 0x0000006c7810723c */ /* 0x010fe20000001810 */
[----:B------:R-:W1:Y:S02]  /*123d0*/  I2F R109, R101 ;  /* 0x00000065006d7306 */ /* 0x000e640000201400 */
[C---:B------:R-:W-:Y:S01]  /*123e0*/  ISETP.GE.AND P1, PT, R104.reuse, R103, PT ;  /* 0x000000676800720c */ /* 0x040fe20003f26270 */
[----:B------:R-:W-:Y:S01]  /*123f0*/  BAR.SYNC.DEFER_BLOCKING 0x0 ;  /* 0x0000000000007b1d */ /* 0x000fe20000010000 */
[----:B------:R-:W-:-:S02]  /*12400*/  ISETP.GE.AND P4, PT, R104, R124, PT ;  /* 0x0000007c6800720c */ /* 0x000fc40003f86270 */
[C---:B------:R-:W-:Y:S01]  /*12410*/  IADD3 R108, R2.reuse, 0x10, RZ ;  /* 0x00000010026c7810 */ /* 0x040fe20007ffe0ff */
[C---:B------:R-:W-:Y:S02]  /*12420*/  HMMA.16816.F32 R12, R120.reuse, R110, R12 ;  /* 0x0000006e780c723c */ /* 0x040fe4000000180c */
[----:B------:R-:W2:Y:S05]  /*12430*/  I2F R102, R104 ;  /* 0x0000006800667306 */ /* 0x000eaa0000201400 */
[----:B------:R-:W-:Y:S01]  /*12440*/  IADD3 R110, R2, 0x9, RZ ;  /* 0x00000009026e7810 */ /* 0x000fe20007ffe0ff */
[----:B------:R-:W-:Y:S01]  /*12450*/  HMMA.16816.F32 R4, R120, R106, R4 ;  /* 0x0000006a7804723c */ /* 0x000fe20000001804 */
[CC--:B-1----:R-:W-:Y:S01]  /*12460*/  FFMA.FTZ R28, R0.reuse, R109.reuse, R28 ;  /* 0x0000006d001c7223 */ /* 0x0c2fe2000001001c */
[----:B------:R-:W1:Y:S01]  /*12470*/  I2F R105, R108 ;  /* 0x0000006c00697306 */ /* 0x000e620000201400 */
[----:B------:R-:W-:Y:S01]  /*12480*/  FFMA.FTZ R183, R0, R109, R30 ;  /* 0x0000006d00b77223 */ /* 0x000fe2000001001e */
[----:B------:R-:W-:-:S02]  /*12490*/  IADD3 R30, R2, 0x19, RZ ;  /* 0x00000019021e7810 */ /* 0x000fc40007ffe0ff */
[----:B------:R-:W-:Y:S02]  /*124a0*/  FSEL R187, R28, -INF , !P5 ;  /* 0xff8000001cbb7808 */ /* 0x000fe40006800000 */
[----:B------:R-:W-:Y:S02]  /*124b0*/  IADD3 R106, R2, 0x11, RZ ;  /* 0x00000011026a7810 */ /* 0x000fe40007ffe0ff */
[----:B------:R-:W3:Y:S01]  /*124c0*/  I2F R107, R110 ;  /* 0x0000006e006b7306 */ /* 0x000ee20000201400 */
[CC--:B--2---:R-:W-:Y:S01]  /*124d0*/  FFMA.FTZ R33, R0.reuse, R102.reuse, R33 ;  /* 0x0000006600217223 */ /* 0x0c4fe20000010021 */
[----:B------:R-:W-:Y:S01]  /*124e0*/  FSEL R183, R183, -INF , !P0 ;  /* 0xff800000b7b77808 */ /* 0x000fe20004000000 */
[----:B------:R-:W-:Y:S01]  /*124f0*/  FFMA.FTZ R181, R0, R102, R35 ;  /* 0x0000006600b57223 */ /* 0x000fe20000010023 */
[----:B------:R-:W-:Y:S02]  /*12500*/  IADD3 R35, R2, 0x18, RZ ;  /* 0x0000001802237810 */ /* 0x000fe40007ffe0ff */
[----:B------:R-:W-:-:S02]  /*12510*/  FSEL R185, R33, -INF , !P1 ;  /* 0xff80000021b97808 */ /* 0x000fc40004800000 */
[----:B------:R-:W2:Y:S01]  /*12520*/  I2F R101, R106 ;  /* 0x0000006a00657306 */ /* 0x000ea20000201400 */
[----:B------:R-:W-:Y:S01]  /*12530*/  FSEL R181, R181, -INF , !P4 ;  /* 0xff800000b5b57808 */ /* 0x000fe20006000000 */
[----:B-1----:R-:W-:Y:S01]  /*12540*/  FFMA.FTZ R24, R0, R105, R24 ;  /* 0x0000006900187223 */ /* 0x002fe20000010018 */
[----:B------:R-:W-:Y:S01]  /*12550*/  ISETP.GE.AND P4, PT, R108, R103, PT ;  /* 0x000000676c00720c */ /* 0x000fe20003f86270 */
[----:B------:R-:W-:Y:S01]  /*12560*/  FFMA.FTZ R26, R0, R105, R26 ;  /* 0x00000069001a7223 */ /* 0x000fe2000001001a */
[-C--:B------:R-:W-:Y:S02]  /*12570*/  ISETP.GE.AND P1, PT, R110, R124.reuse, PT ;  /* 0x0000007c6e00720c */ /* 0x080fe40003f26270 */
[----:B------:R-:W-:Y:S01]  /*12580*/  ISETP.GE.AND P5, PT, R108, R124, PT ;  /* 0x0000007c6c00720c */ /* 0x000fe20003fa6270 */
[----:B------:R-:W1:Y:S01]  /*12590*/  I2F R33, R35 ;  /* 0x0000002300217306 */ /* 0x000e620000201400 */
[----:B---3--:R-:W-:Y:S01]  /*125a0*/  FFMA.FTZ R31, R0, R107, R31 ;  /* 0x0000006b001f7223 */ /* 0x008fe2000001001f */
[----:B------:R-:W-:Y:S01]  /*125b0*/  ISETP.GE.AND P0, PT, R106, R103, PT ;  /* 0x000000676a00720c */ /* 0x000fe20003f06270 */
[----:B------:R-:W-:Y:S01]  /*125c0*/  FFMA.FTZ R29, R0, R107, R29 ;  /* 0x0000006b001d7223 */ /* 0x000fe2000001001d */
[----:B------:R-:W-:-:S02]  /*125d0*/  IADD3 R102, R2, 0x20, RZ ;  /* 0x0000002002667810 */ /* 0x000fc40007ffe0ff */
[----:B------:R-:W-:Y:S02]  /*125e0*/  FSEL R109, R24, -INF , !P4 ;  /* 0xff800000186d7808 */ /* 0x000fe40006000000 */
[----:B------:R-:W3:Y:S01]  /*125f0*/  I2F R28, R30 ;  /* 0x0000001e001c7306 */ /* 0x000ee20000201400 */
[-C--:B--2---:R-:W-:Y:S01]  /*12600*/  FFMA.FTZ R25, R0, R101.reuse, R25 ;  /* 0x0000006500197223 */ /* 0x084fe20000010019 */
[----:B------:R-:W-:Y:S01]  /*12610*/  IADD3 R24, R2, 0x21, RZ ;  /* 0x0000002102187810 */ /* 0x000fe20007ffe0ff */
[----:B------:R-:W-:Y:S01]  /*12620*/  FFMA.FTZ R113, R0, R101, R27 ;  /* 0x0000006500717223 */ /* 0x000fe2000001001b */
[----:B------:R-:W-:Y:S02]  /*12630*/  IADD3 R27, R2, 0x28, RZ ;  /* 0x00000028021b7810 */ /* 0x000fe40007ffe0ff */
[----:B------:R-:W-:Y:S02]  /*12640*/  FSEL R179, R31, -INF , !P1 ;  /* 0xff8000001fb37808 */ /* 0x000fe40004800000 */
[----:B------:R-:W2:Y:S01]  /*12650*/  I2F R31, R102 ;  /* 0x00000066001f7306 */ /* 0x000ea20000201400 */
[----:B------:R-:W-:Y:S01]  /*12660*/  FSEL R117, R26, -INF , !P5 ;  /* 0xff8000001a757808 */ /* 0x000fe20006800000 */
[CC--:B-1----:R-:W-:Y:S01]  /*12670*/  FFMA.FTZ R20, R0.reuse, R33.reuse, R20 ;  /* 0x0000002100147223 */ /* 0x0c2fe20000010014 */
[----:B------:R-:W-:Y:S01]  /*12680*/  FSEL R175, R25, -INF , !P0 ;  /* 0xff80000019af7808 */ /* 0x000fe20004000000 */
[----:B------:R-:W-:Y:S01]  /*12690*/  FFMA.FTZ R22, R0, R33, R22 ;  /* 0x0000002100167223 */ /* 0x000fe20000010016 */
[----:B------:R-:W-:-:S02]  /*126a0*/  ISETP.GE.AND P1, PT, R35, R103, PT ;  /* 0x000000672300720c */ /* 0x000fc40003f26270 */
[----:B------:R-:W-:Y:S01]  /*126b0*/  ISETP.GE.AND P4, PT, R35, R124, PT ;  /* 0x0000007c2300720c */ /* 0x000fe20003f86270 */
[----:B------:R-:W1:Y:S01]  /*126c0*/  I2F R26, R24 ;  /* 0x00000018001a7306 */ /* 0x000e620000201400 */
[----:B------:R-:W-:Y:S01]  /*126d0*/  FSEL R177, R20, -INF , !P1 ;  /* 0xff80000014b17808 */ /* 0x000fe20004800000 */
[-C--:B---3--:R-:W-:Y:S01]  /*126e0*/  FFMA.FTZ R111, R0, R28.reuse, R21 ;  /* 0x0000001c006f7223 */ /* 0x088fe20000010015 */
[----:B------:R-:W-:Y:S01]  /*126f0*/  ISETP.GE.AND P6, PT, R110, R103, PT ;  /* 0x000000676e00720c */ /* 0x000fe20003fc6270 */
[----:B------:R-:W-:Y:S01]  /*12700*/  FFMA.FTZ R21, R0, R28, R23 ;  /* 0x0000001c00157223 */ /* 0x000fe20000010017 */
[----:B------:R-:W-:Y:S02]  /*12710*/  IADD3 R20, R2, 0x29, RZ ;  /* 0x0000002902147810 */ /* 0x000fe40007ffe0ff */
[----:B------:R-:W-:Y:S01]  /*12720*/  FSEL R23, R22, -INF , !P4 ;  /* 0xff80000016177808 */ /* 0x000fe20006000000 */
[----:B------:R-:W3:Y:S01]  /*12730*/  I2F R25, R27 ;  /* 0x0000001b00197306 */ /* 0x000ee20000201400 */
[----:B------:R-:W-:Y:S01]  /*12740*/  FSEL R29, R29, -INF , !P6 ;  /* 0xff8000001d1d7808 */ /* 0x000fe20007000000 */
[-C--:B--2---:R-:W-:Y:S01]  /*12750*/  FFMA.FTZ R125, R0, R31.reuse, R16 ;  /* 0x0000001f007d7223 */ /* 0x084fe20000010010 */
[----:B------:R-:W-:Y:S01]  /*12760*/  ISETP.GE.AND P6, PT, R106, R124, PT ;  /* 0x0000007c6a00720c */ /* 0x000fe20003fc6270 */
[----:B------:R-:W-:Y:S01]  /*12770*/  FFMA.FTZ R18, R0, R31, R18 ;  /* 0x0000001f00127223 */ /* 0x000fe20000010012 */
[----:B------:R-:W-:-:S02]  /*12780*/  ISETP.GE.AND P5, PT, R30, R103, PT ;  /* 0x000000671e00720c */ /* 0x000fc40003fa6270 */
[----:B------:R-:W-:Y:S01]  /*12790*/  ISETP.GE.AND P0, PT, R30, R124, PT ;  /* 0x0000007c1e00720c */ /* 0x000fe20003f06270 */
[----:B------:R-:W2:Y:S01]  /*127a0*/  I2F R22, R20 ;  /* 0x0000001400167306 */ /* 0x000ea20000201400 */
[----:B------:R-:W-:Y:S01]  /*127b0*/  FSEL R113, R113, -INF , !P6 ;  /* 0xff80000071717808 */ /* 0x000fe20007000000 */
[-C--:B-1----:R-:W-:Y:S01]  /*127c0*/  FFMA.FTZ R19, R0, R26.reuse, R19 ;  /* 0x0000001a00137223 */ /* 0x082fe20000010013 */
[----:B------:R-:W-:Y:S01]  /*127d0*/  ISETP.GE.AND P6, PT, R102, R103, PT ;  /* 0x000000676600720c */ /* 0x000fe20003fc6270 */
[C---:B------:R-:W-:Y:S01]  /*127e0*/  FFMA.FTZ R171, R0.reuse, R26, R17 ;  /* 0x0000001a00ab7223 */ /* 0x040fe20000010011 */
[----:B------:R-:W-:Y:S02]  /*127f0*/  FSEL R111, R111, -INF , !P5 ;  /* 0xff8000006f6f7808 */ /* 0x000fe40006800000 */
[----:B------:R-:W-:Y:S01]  /*12800*/  FSEL R21, R21, -INF , !P0 ;  /* 0xff80000015157808 */ /* 0x000fe20004000000 */
[-C--:B---3--:R-:W-:Y:S01]  /*12810*/  FFMA.FTZ R167, R0, R25.reuse, R12 ;  /* 0x0000001900a77223 */ /* 0x088fe2000001000c */
[----:B------:R-:W-:Y:S01]  /*12820*/  ISETP.GE.AND P5, PT, R24, R124, PT ;  /* 0x0000007c1800720c */ /* 0x000fe20003fa6270 */
[----:B------:R-:W-:Y:S01]  /*12830*/  FFMA.FTZ R14, R0, R25, R14 ;  /* 0x00000019000e7223 */ /* 0x000fe2000001000e */
[----:B------:R-:W-:-:S02]  /*12840*/  ISETP.GE.AND P0, PT, R27, R103, PT ;  /* 0x000000671b00720c */ /* 0x000fc40003f06270 */
[C---:B------:R-:W-:Y:S02]  /*12850*/  IADD3 R16, R2.reuse, 0x30, RZ ;  /* 0x0000003002107810 */ /* 0x040fe40007ffe0ff */
[----:B------:R-:W-:Y:S01]  /*12860*/  IADD3 R17, R2, 0x31, RZ ;  /* 0x0000003102117810 */ /* 0x000fe20007ffe0ff */
[CC--:B--2---:R-:W-:Y:S01]  /*12870*/  FFMA.FTZ R173, R0.reuse, R22.reuse, R13 ;  /* 0x0000001600ad7223 */ /* 0x0c4fe2000001000d */
[----:B------:R-:W-:Y:S01]  /*12880*/  FSEL R125, R125, -INF , !P6 ;  /* 0xff8000007d7d7808 */ /* 0x000fe20007000000 */
[----:B------:R-:W-:Y:S01]  /*12890*/  FFMA.FTZ R119, R0, R22, R15 ;  /* 0x0000001600777223 */ /* 0x000fe2000001000f */
[----:B------:R-:W-:Y:S01]  /*128a0*/  ISETP.GE.AND P6, PT, R27, R124, PT ;  /* 0x0000007c1b00720c */ /* 0x000fe20003fc6270 */
[----:B------:R-:W1:Y:S01]  /*128b0*/  I2F R12, R17 ;  /* 0x00000011000c7306 */ /* 0x000e620000201400 */
[----:B------:R-:W-:Y:S02]  /*128c0*/  FSEL R115, R19, -INF , !P5 ;  /* 0xff80000013737808 */ /* 0x000fe40006800000 */
[----:B------:R-:W-:-:S02]  /*128d0*/  FSEL R167, R167, -INF , !P0 ;  /* 0xff800000a7a77808 */ /* 0x000fc40004000000 */
[CC--:B------:R-:W-:Y:S02]  /*128e0*/  ISETP.GE.AND P5, PT, R16.reuse, R103.reuse, PT ;  /* 0x000000671000720c */ /* 0x0c0fe40003fa6270 */
[-C--:B------:R-:W-:Y:S01]  /*128f0*/  ISETP.GE.AND P0, PT, R16, R124.reuse, PT ;  /* 0x0000007c1000720c */ /* 0x080fe20003f06270 */
[----:B------:R2:W3:Y:S01]  /*12900*/  I2F R27, R16 ;  /* 0x00000010001b7306 */ /* 0x0004e20000201400 */
[----:B------:R-:W-:Y:S02]  /*12910*/  ISETP.GE.AND P4, PT, R24, R103, PT ;  /* 0x000000671800720c */ /* 0x000fe40003f86270 */
[-C--:B------:R-:W-:Y:S02]  /*12920*/  ISETP.GE.AND P1, PT, R102, R124.reuse, PT ;  /* 0x0000007c6600720c */ /* 0x080fe40003f26270 */
[----:B------:R-:W-:Y:S02]  /*12930*/  FSEL R171, R171, -INF , !P4 ;  /* 0xff800000abab7808 */ /* 0x000fe40006000000 */
[----:B------:R-:W-:Y:S01]  /*12940*/  ISETP.GE.AND P4, PT, R20, R124, PT ;  /* 0x0000007c1400720c */ /* 0x000fe20003f86270 */
[-C--:B-1----:R-:W-:Y:S01]  /*12950*/  FFMA.FTZ R105, R0, R12.reuse, R9 ;  /* 0x0000000c00697223 */ /* 0x082fe20000010009 */
[----:B------:R-:W1:Y:S01]  /*12960*/  I2F R15, R2 ;  /* 0x00000002000f7306 */ /* 0x000e620000201400 */
[----:B------:R-:W-:Y:S01]  /*12970*/  FSEL R123, R18, -INF , !P1 ;  /* 0xff800000127b7808 */ /* 0x000fe20004800000 */
[----:B------:R-:W-:Y:S01]  /*12980*/  FFMA.FTZ R11, R0, R12, R11 ;  /* 0x0000000c000b7223 */ /* 0x000fe2000001000b */
[----:B------:R-:W-:-:S02]  /*12990*/  FSEL R119, R119, -INF , !P4 ;  /* 0xff80000077777808 */ /* 0x000fc40006000000 */
[----:B------:R-:W-:Y:S02]  /*129a0*/  ISETP.GE.AND P4, PT, R17, R103, PT ;  /* 0x000000671100720c */ /* 0x000fe40003f86270 */
[----:B--2---:R-:W-:Y:S01]  /*129b0*/  IADD3 R16, R2, 0x38, RZ ;  /* 0x0000003802107810 */ /* 0x004fe20007ffe0ff */
[-C--:B---3--:R-:W-:Y:S01]  /*129c0*/  FFMA.FTZ R106, R0, R27.reuse, R8 ;  /* 0x0000001b006a7223 */ /* 0x088fe20000010008 */
[----:B------:R-:W-:Y:S01]  /*129d0*/  IADD3 R8, R2, 0x39, RZ ;  /* 0x0000003902087810 */ /* 0x000fe20007ffe0ff */
[----:B------:R-:W-:Y:S01]  /*129e0*/  FFMA.FTZ R10, R0, R27, R10 ;  /* 0x0000001b000a7223 */ /* 0x000fe2000001000a */
[----:B------:R-:W2:Y:S01]  /*129f0*/  I2F R13, R16 ;  /* 0x00000010000d7306 */ /* 0x000ea20000201400 */
[----:B------:R-:W-:Y:S02]  /*12a00*/  FSEL R105, R105, -INF , !P4 ;  /* 0xff80000069697808 */ /* 0x000fe40006000000 */
[-C--:B------:R-:W-:Y:S02]  /*12a10*/  ISETP.GE.AND P4, PT, R16, R124.reuse, PT ;  /* 0x0000007c1000720c */ /* 0x080fe40003f86270 */
[----:B------:R-:W-:Y:S01]  /*12a20*/  FSEL R106, R106, -INF , !P5 ;  /* 0xff8000006a6a7808 */ /* 0x000fe20006800000 */
[----:B-1----:R-:W-:Y:S01]  /*12a30*/  FFMA.FTZ R32, R0, R15, R32 ;  /* 0x0000000f00207223 */ /* 0x002fe20000010020 */
[----:B------:R-:W-:Y:S01]  /*12a40*/  ISETP.GE.AND P1, PT, R20, R103, PT ;  /* 0x000000671400720c */ /* 0x000fe20003f26270 */
[----:B------:R-:W1:Y:S01]  /*12a50*/  I2F R9, R8 ;  /* 0x0000000800097306 */ /* 0x000e620000201400 */
[----:B------:R-:W-:-:S02]  /*12a60*/  ISETP.GE.AND P5, PT, R17, R124, PT ;  /* 0x0000007c1100720c */ /* 0x000fc40003fa6270 */
[----:B------:R-:W-:Y:S02]  /*12a70*/  FSEL R35, R10, -INF , !P0 ;  /* 0xff8000000a237808 */ /* 0x000fe40004000000 */
[----:B------:R-:W-:Y:S02]  /*12a80*/  ISETP.GE.AND P0, PT, R16, R103, PT ;  /* 0x000000671000720c */ /* 0x000fe40003f06270 */
[----:B------:R-:W-:Y:S01]  /*12a90*/  FSEL R121, R14, -INF , !P6 ;  /* 0xff8000000e797808 */ /* 0x000fe20007000000 */
[CC--:B--2---:R-:W-:Y:S01]  /*12aa0*/  FFMA.FTZ R6, R0.reuse, R13.reuse, R6 ;  /* 0x0000000d00067223 */ /* 0x0c4fe20000010006 */
[----:B------:R-:W-:Y:S01]  /*12ab0*/  FSEL R173, R173, -INF , !P1 ;  /* 0xff800000adad7808 */ /* 0x000fe20004800000 */
[----:B------:R-:W-:Y:S01]  /*12ac0*/  FFMA.FTZ R4, R0, R13, R4 ;  /* 0x0000000d00047223 */ /* 0x000fe20000010004 */
[----:B------:R-:W-:Y:S02]  /*12ad0*/  FSEL R33, R11, -INF , !P5 ;  /* 0xff8000000b217808 */ /* 0x000fe40006800000 */
[----:B------:R-:W-:-:S02]  /*12ae0*/  FSEL R101, R6, -INF , !P4 ;  /* 0xff80000006657808 */ /* 0x000fc40006000000 */
[----:B------:R-:W-:Y:S01]  /*12af0*/  ISETP.GT.AND P4, PT, R160, R147, PT ;  /* 0x00000093a000720c */ /* 0x000fe20003f84270 */
[----:B-1----:R-:W-:Y:S01]  /*12b00*/  FFMA.FTZ R107, R0, R9, R5 ;  /* 0x00000009006b7223 */ /* 0x002fe20000010005 */
[----:B------:R-:W-:Y:S01]  /*12b10*/  ISETP.GE.AND P6, PT, R2, R103, PT ;  /* 0x000000670200720c */ /* 0x000fe20003fc6270 */
[----:B------:R-:W-:Y:S01]  /*12b20*/  FFMA.FTZ R7, R0, R9, R7 ;  /* 0x0000000900077223 */ /* 0x000fe20000010007 */
[-C--:B------:R-:W-:Y:S01]  /*12b30*/  ISETP.GE.AND P1, PT, R2, R124.reuse, PT ;  /* 0x0000007c0200720c */ /* 0x080fe20003f26270 */
[----:B------:R-:W-:Y:S01]  /*12b40*/  FFMA.FTZ R2, R0, R15, R34 ;  /* 0x0000000f00027223 */ /* 0x000fe20000010022 */
[----:B------:R-:W-:Y:S02]  /*12b50*/  ISETP.GE.AND P5, PT, R8, R103, PT ;  /* 0x000000670800720c */ /* 0x000fe40003fa6270 */
[----:B------:R-:W-:Y:S02]  /*12b60*/  FSEL R103, R4, -INF , !P0 ;  /* 0xff80000004677808 */ /* 0x000fe40004000000 */
[----:B------:R-:W-:-:S02]  /*12b70*/  ISETP.GE.AND P0, PT, R8, R124, PT ;  /* 0x0000007c0800720c */ /* 0x000fc40003f06270 */
        /* <DEDUP_REMOVED lines=65> */
.L_x_7927:
[----:B------:R-:W-:-:S05]  /*12f90*/  IMAD.MOV.U32 R8, RZ, RZ, c[0x0][0x198] ;  /* 0x00006600ff087624 */ /* 0x000fca00078e00ff */
[----:B------:R-:W-:-:S04]  /*12fa0*/  LEA R8, -R8, RZ, 0x6 ;  /* 0x000000ff08087211 */ /* 0x000fc800078e31ff */
[----:B------:R-:W-:Y:S02]  /*12fb0*/  SHF.R.S32.HI R9, RZ, 0x1f, R8 ;  /* 0x0000001fff097819 */ /* 0x000fe40000011408 */
.L_x_7928:
        /* <DEDUP_REMOVED lines=21> */
[-C--:B------:R-:W-:Y:S01]  /*13110*/  @P2 LEA R18, P0, R4, R158.reuse, 0x1 ;  /* 0x0000009e04122211 */ /* 0x080fe200078008ff */
[----:B------:R-:W-:Y:S01]  /*13120*/  @!P1 IMAD.X R9, R148, 0x1, R9, P5 ;  /* 0x0000000194099824 */ /* 0x000fe200028e0609 */
[-C--:B------:R-:W-:Y:S01]  /*13130*/  @!P1 LEA R24, P5, R4, R158.reuse, 0x1 ;  /* 0x0000009e04189211 */ /* 0x080fe200078a08ff */
        /* <DEDUP_REMOVED lines=45> */
.L_x_7926:
        /* <DEDUP_REMOVED lines=62> */
[----:B------:R-:W-:Y:S02]  /*137f0*/  FMUL.FTZ R34, R34, c[0x0][0x23c] ;  /* 0x00008f0022227a20 */ /* 0x000fe40000410000 */
[----:B------:R-:W-:Y:S02]  /*13800*/  FMUL.FTZ R32, R32, c[0x0][0x23c] ;  /* 0x00008f0020207a20 */ /* 0x000fe40000410000 */
[----:B------:R-:W-:Y:S01]  /*13810*/  FFMA.FTZ R3, R179, c[0x0][0x23c], -R104 ;  /* 0x00008f00b3037a23 */ /* 0x000fe20000010868 */
[----:B------:R-:W-:Y:S01]  /*13820*/  MUFU.EX2 R25, R25 ;  /* 0x0000001900197308 */ /* 0x000fe20000000800 */
[----:B------:R-:W-:-:S02]  /*13830*/  FFMA.FTZ R110, R109, c[0x0][0x23c], -R108 ;  /* 0x00008f006d6e7a23 */ /* 0x000fc4000001086c */
[----:B------:R-:W-:Y:S02]  /*13840*/  FFMA.FTZ R114, R113, c[0x0][0x23c], -R104 ;  /* 0x00008f0071727a23 */ /* 0x000fe40000010868 */
[--C-:B------:R-:W-:Y:S02]  /*13850*/  FFMA.FTZ R109, R175, c[0x0][0x23c], -R108.reuse ;  /* 0x00008f00af6d7a23 */ /* 0x100fe4000001086c */
[--C-:B------:R-:W-:Y:S01]  /*13860*/  FFMA.FTZ R100, R177, c[0x0][0x23c], -R108.reuse ;  /* 0x00008f00b1647a23 */ /* 0x100fe2000001086c */
[----:B------:R-:W2:Y:S01]  /*13870*/  MUFU.EX2 R24, R24 ;  /* 0x0000001800187308 */ /* 0x000ea20000000800 */
[----:B-1----:R-:W-:Y:S01]  /*13880*/  F2FP.PACK_AB R4, R30, R31 ;  /* 0x0000001f1e04723e */ /* 0x002fe200000000ff */
[----:B------:R-:W-:Y:S02]  /*13890*/  FFMA.FTZ R111, R111, c[0x0][0x23c], -R108 ;  /* 0x00008f006f6f7a23 */ /* 0x000fe4000001086c */
[--C-:B------:R-:W-:Y:S02]  /*138a0*/  FFMA.FTZ R117, R117, c[0x0][0x23c], -R104.reuse ;  /* 0x00008f0075757a23 */ /* 0x100fe40000010868 */
[----:B------:R-:W-:-:S02]  /*138b0*/  FFMA.FTZ R113, R23, c[0x0][0x23c], -R104 ;  /* 0x00008f0017717a23 */ /* 0x000fc40000010868 */
[----:B------:R-:W-:Y:S01]  /*138c0*/  MUFU.EX2 R29, R29 ;  /* 0x0000001d001d7308 */ /* 0x000fe20000000800 */
[--C-:B------:R-:W-:Y:S02]  /*138d0*/  FFMA.FTZ R112, R21, c[0x0][0x23c], -R104.reuse ;  /* 0x00008f0015707a23 */ /* 0x100fe40000010868 */
[----:B------:R-:W-:Y:S01]  /*138e0*/  LDSM.16.MT88.4 R20, [R140+0xa800] ;  /* 0x00a800008c14783b */ /* 0x000fe20000004200 */
[----:B------:R-:W-:Y:S02]  /*138f0*/  FFMA.FTZ R122, R123, c[0x0][0x23c], -R104 ;  /* 0x00008f007b7a7a23 */ /* 0x000fe40000010868 */
[----:B------:R-:W-:Y:S02]  /*13900*/  FFMA.FTZ R118, R125, c[0x0][0x23c], -R108 ;  /* 0x00008f007d767a23 */ /* 0x000fe4000001086c */
        /* <DEDUP_REMOVED lines=13> */
[----:B------:R-:W-:Y:S02]  /*139e0*/  FFMA.FTZ R103, R103, c[0x0][0x23c], -R108 ;  /* 0x00008f0067677a23 */ /* 0x000fe4000001086c */
[----:B------:R-:W-:Y:S02]  /*139f0*/  FFMA.FTZ R124, R33, c[0x0][0x23c], -R104 ;  /* 0x00008f00217c7a23 */ /* 0x000fe40000010868 */
[----:B------:R-:W1:Y:S01]  /*13a00*/  MUFU.EX2 R32, R32 ;  /* 0x0000002000207308 */ /* 0x000e620000000800 */
[----:B------:R-:W-:Y:S02]  /*13a10*/  FFMA.FTZ R108, R107, c[0x0][0x23c], -R108 ;  /* 0x00008f006b6c7a23 */ /* 0x000fe4000001086c */
[--C-:B------:R-:W-:Y:S02]  /*13a20*/  FFMA.FTZ R35, R35, c[0x0][0x23c], -R104.reuse ;  /* 0x00008f0023237a23 */ /* 0x100fe40000010868 */
[--C-:B------:R-:W-:Y:S02]  /*13a30*/  FFMA.FTZ R33, R101, c[0x0][0x23c], -R104.reuse ;  /* 0x00008f0065217a23 */ /* 0x100fe40000010868 */
[----:B------:R-:W-:Y:S01]  /*13a40*/  FFMA.FTZ R102, R102, c[0x0][0x23c], -R104 ;  /* 0x00008f0066667a23 */ /* 0x000fe20000010868 */
[----:B------:R-:W3:Y:S01]  /*13a50*/  MUFU.EX2 R3, R3 ;  /* 0x0000000300037308 */ /* 0x000ee20000000800 */
[----:B--2---:R-:W-:-:S02]  /*13a60*/  FMUL.FTZ R36, R36, R34 ;  /* 0x0000002224247220 */ /* 0x004fc40000410000 */
[-C--:B------:R-:W-:Y:S02]  /*13a70*/  FMUL.FTZ R37, R37, R34.reuse ;  /* 0x0000002225257220 */ /* 0x080fe40000410000 */
[-C--:B------:R-:W-:Y:S02]  /*13a80*/  FMUL.FTZ R40, R40, R34.reuse ;  /* 0x0000002228287220 */ /* 0x080fe40000410000 */
[----:B------:R-:W-:Y:S01]  /*13a90*/  FMUL.FTZ R41, R41, R34 ;  /* 0x0000002229297220 */ /* 0x000fe20000410000 */
[----:B------:R-:W-:Y:S01]  /*13aa0*/  MUFU.EX2 R110, R110 ;  /* 0x0000006e006e7308 */ /* 0x000fe20000000800 */
[-C--:B-1----:R-:W-:Y:S02]  /*13ab0*/  FMUL.FTZ R38, R38, R32.reuse ;  /* 0x0000002026267220 */ /* 0x082fe40000410000 */
[-C--:B------:R-:W-:Y:S02]  /*13ac0*/  FMUL.FTZ R39, R39, R32.reuse ;  /* 0x0000002027277220 */ /* 0x080fe40000410000 */
[----:B------:R-:W-:-:S02]  /*13ad0*/  FMUL.FTZ R42, R42, R32 ;  /* 0x000000202a2a7220 */ /* 0x000fc40000410000 */
[----:B------:R-:W-:Y:S01]  /*13ae0*/  FMUL.FTZ R43, R43, R32 ;  /* 0x000000202b2b7220 */ /* 0x000fe20000410000 */
[----:B---3--:R-:W-:Y:S01]  /*13af0*/  F2FP.PACK_AB R7, R3, R28 ;  /* 0x0000001c0307723e */ /* 0x008fe200000000ff */
[-C--:B------:R-:W-:Y:S01]  /*13b00*/  FMUL.FTZ R96, R96, R34.reuse ;  /* 0x0000002260607220 */ /* 0x080fe20000410000 */
[----:B------:R-:W1:Y:S01]  /*13b10*/  MUFU.EX2 R109, R109 ;  /* 0x0000006d006d7308 */ /* 0x000e620000000800 */
[----:B------:R-:W-:Y:S02]  /*13b20*/  FMUL.FTZ R97, R97, R34 ;  /* 0x0000002261617220 */ /* 0x000fe40000410000 */
[-C--:B------:R-:W-:Y:S02]  /*13b30*/  FMUL.FTZ R98, R98, R32.reuse ;  /* 0x0000002062627220 */ /* 0x080fe40000410000 */
[----:B------:R-:W-:Y:S01]  /*13b40*/  HMMA.16816.F32 R36, R4, R12, R36 ;  /* 0x0000000c0424723c */ /* 0x000fe20000001824 */
        /* <DEDUP_REMOVED lines=22> */
[----:B------:R-:W4:Y:S01]  /*13cb0*/  MUFU.EX2 R114, R114 ;  /* 0x0000007200727308 */ /* 0x000f220000000800 */
[----:B------:R-:W-:-:S02]  /*13cc0*/  FMUL.FTZ R45, R45, R34 ;  /* 0x000000222d2d7220 */ /* 0x000fc40000410000 */
[-C--:B------:R-:W-:Y:S02]  /*13cd0*/  FMUL.FTZ R46, R46, R32.reuse ;  /* 0x000000202e2e7220 */ /* 0x080fe40000410000 */
[----:B------:R-:W-:Y:S02]  /*13ce0*/  FMUL.FTZ R47, R47, R32 ;  /* 0x000000202f2f7220 */ /* 0x000fe40000410000 */
[-C--:B------:R-:W-:Y:S01]  /*13cf0*/  FMUL.FTZ R48, R48, R34.reuse ;  /* 0x0000002230307220 */ /* 0x080fe20000410000 */
[----:B------:R-:W-:Y:S01]  /*13d00*/  MUFU.EX2 R113, R113 ;  /* 0x0000007100717308 */ /* 0x000fe20000000800 */
[----:B------:R-:W-:Y:S02]  /*13d10*/  FMUL.FTZ R49, R49, R34 ;  /* 0x0000002231317220 */ /* 0x000fe40000410000 */
[-C--:B------:R-:W-:Y:S02]  /*13d20*/  FMUL.FTZ R50, R50, R32.reuse ;  /* 0x0000002032327220 */ /* 0x080fe40000410000 */
[----:B------:R-:W-:-:S02]  /*13d30*/  FMUL.FTZ R51, R51, R32 ;  /* 0x0000002033337220 */ /* 0x000fc40000410000 */
[-C--:B------:R-:W-:Y:S01]  /*13d40*/  FMUL.FTZ R68, R68, R34.reuse ;  /* 0x0000002244447220 */ /* 0x080fe20000410000 */
[----:B------:R-:W5:Y:S01]  /*13d50*/  MUFU.EX2 R112, R112 ;  /* 0x0000007000707308 */ /* 0x000f620000000800 */
[----:B------:R-:W-:Y:S02]  /*13d60*/  FMUL.FTZ R69, R69, R34 ;  /* 0x0000002245457220 */ /* 0x000fe40000410000 */
        /* <DEDUP_REMOVED lines=8> */
[----:B------:R-:W2:Y:S01]  /*13df0*/  LDSM.16.MT88.4 R12, [R138+0xa000] ;  /* 0x00a000008a0c783b */ /* 0x000ea20000004200 */
[----:B------:R-:W-:Y:S02]  /*13e00*/  FMUL.FTZ R75, R75, R32 ;  /* 0x000000204b4b7220 */ /* 0x000fe40000410000 */
[-C--:B------:R-:W-:Y:S01]  /*13e10*/  FMUL.FTZ R60, R60, R34.reuse ;  /* 0x000000223c3c7220 */ /* 0x080fe20000410000 */
[----:B------:R-:W-:Y:S01]  /*13e20*/  MUFU.EX2 R125, R125 ;  /* 0x0000007d007d7308 */ /* 0x000fe20000000800 */
[----:B------:R-:W-:Y:S02]  /*13e30*/  FMUL.FTZ R61, R61, R34 ;  /* 0x000000223d3d7220 */ /* 0x000fe40000410000 */
[----:B---3--:R-:W-:Y:S01]  /*13e40*/  HMMA.16816.F32 R44, R4, R8, R44 ;  /* 0x00000008042c723c */ /* 0x008fe2000000182c */
[----:B------:R-:W-:-:S02]  /*13e50*/  FMUL.FTZ R62, R62, R32 ;  /* 0x000000203e3e7220 */ /* 0x000fc40000410000 */
[----:B------:R-:W-:Y:S02]  /*13e60*/  FMUL.FTZ R63, R63, R32 ;  /* 0x000000203f3f7220 */ /* 0x000fe40000410000 */
[-C--:B------:R-:W-:Y:S01]  /*13e70*/  FMUL.FTZ R64, R64, R34.reuse ;  /* 0x0000002240407220 */ /* 0x080fe20000410000 */
[----:B------:R-:W-:Y:S01]  /*13e80*/  MUFU.EX2 R116, R116 ;  /* 0x0000007400747308 */ /* 0x000fe20000000800 */
[----:B------:R-:W-:Y:S01]  /*13e90*/  FMUL.FTZ R65, R65, R34 ;  /* 0x0000002241417220 */ /* 0x000fe20000410000 */
[----:B------:R-:W-:Y:S01]  /*13ea0*/  HMMA.16816.F32 R48, R4, R10, R48 ;  /* 0x0000000a0430723c */ /* 0x000fe20000001830 */
[----:B------:R-:W3:Y:S01]  /*13eb0*/  LDSM.16.MT88.4 R8, [R140+0xa000] ;  /* 0x00a000008c08783b */ /* 0x000ee20000004200 */
        /* <DEDUP_REMOVED lines=9> */
[----:B------:R-:W-:Y:S02]  /*13f50*/  FMUL.FTZ R81, R81, R34 ;  /* 0x0000002251517220 */ /* 0x000fe40000410000 */
[-C--:B------:R-:W-:Y:S02]  /*13f60*/  FMUL.FTZ R82, R82, R32.reuse ;  /* 0x0000002052527220 */ /* 0x080fe40000410000 */
[----:B------:R-:W-:-:S02]  /*13f70*/  FMUL.FTZ R83, R83, R32 ;  /* 0x0000002053537220 */ /* 0x000fc40000410000 */
[-C--:B------:R-:W-:Y:S01]  /*13f80*/  FMUL.FTZ R76, R76, R34.reuse ;  /* 0x000000224c4c7220 */ /* 0x080fe20000410000 */
[----:B------:R-:W1:Y:S01]  /*13f90*/  MUFU.EX2 R123, R123 ;  /* 0x0000007b007b7308 */ /* 0x000e620000000800 */
[----:B------:R-:W-:Y:S01]  /*13fa0*/  FMUL.FTZ R77, R77, R34 ;  /* 0x000000224d4d7220 */ /* 0x000fe20000410000 */
[C---:B--2---:R-:W-:Y:S01]  /*13fb0*/  HMMA.16816.F32 R68, R4.reuse, R12, R68 ;  /* 0x0000000c0444723c */ /* 0x044fe20000001844 */
[-C--:B------:R-:W-:Y:S02]  /*13fc0*/  FMUL.FTZ R78, R78, R32.reuse ;  /* 0x000000204e4e7220 */ /* 0x080fe40000410000 */
[----:B------:R-:W-:Y:S02]  /*13fd0*/  FMUL.FTZ R79, R79, R32 ;  /* 0x000000204f4f7220 */ /* 0x000fe40000410000 */
[-C--:B------:R-:W-:Y:S01]  /*13fe0*/  FMUL.FTZ R88, R88, R34.reuse ;  /* 0x0000002258587220 */ /* 0x080fe20000410000 */
[----:B------:R-:W-:Y:S01]  /*13ff0*/  MUFU.EX2 R115, R115 ;  /* 0x0000007300737308 */ /* 0x000fe20000000800 */
[----:B------:R-:W-:Y:S01]  /*14000*/  FMUL.FTZ R89, R89, R34 ;  /* 0x0000002259597220 */ /* 0x000fe20000410000 */
[----:B------:R-:W-:Y:S01]  /*14010*/  HMMA.16816.F32 R72, R4, R14, R72 ;  /* 0x0000000e0448723c */ /* 0x000fe20000001848 */
[----:B------:R-:W2:Y:S01]  /*14020*/  LDSM.16.MT88.4 R12, [R136+0xa000] ;  /* 0x00a00000880c783b */ /* 0x000ea20000004200 */
[----:B------:R-:W-:-:S02]  /*14030*/  FMUL.FTZ R90, R90, R32 ;  /* 0x000000205a5a7220 */ /* 0x000fc40000410000 */
[----:B------:R-:W-:Y:S02]  /*14040*/  FMUL.FTZ R91, R91, R32 ;  /* 0x000000205b5b7220 */ /* 0x000fe40000410000 */
[----:B------:R-:W1:Y:S01]  /*14050*/  MUFU.EX2 R120, R120 ;  /* 0x0000007800787308 */ /* 0x000e620000000800 */
[----:B------:R-:W-:Y:S01]  /*14060*/  FFMA.FTZ R31, R165, R34, R31 ;  /* 0x00000022a51f7223 */ /* 0x000fe2000001001f */
[C---:B---3--:R-:W-:Y:S01]  /*14070*/  HMMA.16816.F32 R60, R4.reuse, R8, R60 ;  /* 0x00000008043c723c */ /* 0x048fe2000000183c */
[----:B------:R-:W-:Y:S02]  /*14080*/  FFMA.FTZ R29, R166, R32, R29 ;  /* 0x00000020a61d7223 */ /* 0x000fe4000001001d */
[----:B------:R-:W-:Y:S02]  /*14090*/  FADD.FTZ R30, R30, R31 ;  /* 0x0000001f1e1e7221 */ /* 0x000fe40000010000 */
[----:B------:R-:W-:Y:S01]  /*140a0*/  FADD.FTZ R29, R2, R29 ;  /* 0x0000001d021d7221 */ /* 0x000fe20000010000 */
[----:B------:R-:W-:Y:S02]  /*140b0*/  MUFU.EX2 R106, R106 ;  /* 0x0000006a006a7308 */ /* 0x000fe40000000800 */
[----:B------:R-:W-:Y:S01]  /*140c0*/  HMMA.16816.F32 R64, R4, R10, R64 ;  /* 0x0000000a0440723c */ /* 0x000fe20000001840 */
[----:B------:R-:W3:Y:S01]  /*140d0*/  LDSM.16.MT88.4 R8, [R137+0xa000] ;  /* 0x00a000008908783b */ /* 0x000ee20000004200 */
[----:B------:R-:W-:-:S04]  /*140e0*/  FADD.FTZ R2, R28, R29 ;  /* 0x0000001d1c027221 */ /* 0x000fc80000010000 */
[----:B------:R-:W1:Y:S01]  /*140f0*/  MUFU.EX2 R105, R105 ;  /* 0x0000006900697308 */ /* 0x000e620000000800 */
[----:B------:R-:W-:-:S07]  /*14100*/  FADD.FTZ R2, R3, R2 ;  /* 0x0000000203027221 */ /* 0x000fce0000010000 */
[----:B------:R-:W-:Y:S08]  /*14110*/  MUFU.EX2 R103, R103 ;  /* 0x0000006700677308 */ /* 0x000ff00000000800 */
[----:B------:R-:W-:Y:S01]  /*14120*/  MUFU.EX2 R108, R108 ;  /* 0x0000006c006c7308 */ /* 0x000fe20000000800 */
[C---:B--2---:R-:W-:Y:S07]  /*14130*/  HMMA.16816.F32 R84, R4.reuse, R12, R84 ;  /* 0x0000000c0454723c */ /* 0x044fee0000001854 */
[----:B------:R-:W-:Y:S01]  /*14140*/  MUFU.EX2 R35, R35 ;  /* 0x0000002300237308 */ /* 0x000fe20000000800 */
[C---:B------:R-:W-:Y:S01]  /*14150*/  HMMA.16816.F32 R80, R4.reuse, R14, R80 ;  /* 0x0000000e0450723c */ /* 0x040fe20000001850 */
[----:B------:R-:W2:Y:S06]  /*14160*/  LDSM.16.MT88.4 R12, [R140+0x8800] ;  /* 0x008800008c0c783b */ /* 0x000eac0000004200 */
[----:B------:R-:W1:Y:S01]  /*14170*/  MUFU.EX2 R124, R124 ;  /* 0x0000007c007c7308 */ /* 0x000e620000000800 */
[C---:B---3--:R-:W-:Y:S07]  /*14180*/  HMMA.16816.F32 R76, R4.reuse, R8, R76 ;  /* 0x00000008044c723c */ /* 0x048fee000000184c */
[----:B------:R-:W-:Y:S01]  /*14190*/  MUFU.EX2 R33, R33 ;  /* 0x0000002100217308 */ /* 0x000fe20000000800 */
[----:B------:R-:W-:Y:S01]  /*141a0*/  HMMA.16816.F32 R88, R4, R10, R88 ;  /* 0x0000000a0458723c */ /* 0x000fe20000001858 */
[----:B------:R-:W3:Y:S06]  /*141b0*/  LDSM.16.MT88.4 R8, [R138+0x8800] ;  /* 0x008800008a08783b */ /* 0x000eec0000004200 */
[----:B------:R-:W2:Y:S01]  /*141c0*/  MUFU.EX2 R102, R102 ;  /* 0x0000006600667308 */ /* 0x000ea20000000800 */
[----:B-1----:R-:W-:-:S02]  /*141d0*/  F2FP.PACK_AB R4, R109, R110 ;  /* 0x0000006e6d04723e */ /* 0x002fc400000000ff */
[----:B----4-:R-:W-:Y:S01]  /*141e0*/  F2FP.PACK_AB R5, R114, R117 ;  /* 0x000000757205723e */ /* 0x010fe200000000ff */
[----:B------:R-:W-:Y:S01]  /*141f0*/  FADD.FTZ R117, R117, R2 ;  /* 0x0000000275757221 */ /* 0x000fe20000010000 */
[----:B------:R-:W-:Y:S02]  /*14200*/  F2FP.PACK_AB R6, R111, R100 ;  /* 0x000000646f06723e */ /* 0x000fe400000000ff */
[----:B-----5:R-:W-:Y:S01]  /*14210*/  F2FP.PACK_AB R7, R112, R113 ;  /* 0x000000717007723e */ /* 0x020fe200000000ff */
[----:B------:R-:W-:-:S04]  /*14220*/  FADD.FTZ R114, R114, R117 ;  /* 0x0000007572727221 */ /* 0x000fc80000010000 */
[----:B------:R-:W-:Y:S02]  /*14230*/  FADD.FTZ R3, R113, R114 ;  /* 0x0000007271037221 */ /* 0x000fe40000010000 */
[----:B------:R-:W-:Y:S02]  /*14240*/  HMMA.16816.F32 R60, R4, R20, R60 ;  /* 0x00000014043c723c */ /* 0x000fe4000000183c */
[----:B------:R-:W-:-:S04]  /*14250*/  FADD.FTZ R3, R112, R3 ;  /* 0x0000000370037221 */ /* 0x000fc80000010000 */
[----:B------:R-:W-:Y:S01]  /*14260*/  FADD.FTZ R2, R122, R3 ;  /* 0x000000037a027221 */ /* 0x000fe20000010000 */
[----:B------:R-:W-:Y:S01]  /*14270*/  MOV R3, R26 ;  /* 0x0000001a00037202 */ /* 0x000fe20000000f00 */
[----:B--2---:R-:W-:Y:S02]  /*14280*/  HMMA.16816.F32 R96, R4, R12, R96 ;  /* 0x0000000c0460723c */ /* 0x004fe40000001860 */
[----:B------:R-:W-:-:S06]  /*14290*/  FADD.FTZ R2, R123, R2 ;  /* 0x000000027b027221 */ /* 0x000fcc0000010000 */
        /* <DEDUP_REMOVED lines=25> */
[----:B------:R-:W-:Y:S01]  /*14430*/  F2FP.PACK_AB R7, R120, R115 ;  /* 0x000000737807723e */ /* 0x000fe200000000ff */
[----:B------:R-:W-:-:S04]  /*14440*/  FADD.FTZ R115, R115, R2 ;  /* 0x0000000273737221 */ /* 0x000fc80000010000 */
[----:B------:R-:W-:Y:S02]  /*14450*/  FADD.FTZ R120, R120, R115 ;  /* 0x0000007378787221 */ /* 0x000fe40000010000 */
        /* <DEDUP_REMOVED lines=55> */
[----:B------:R-:W-:-:S03]  /*147d0*/  MOV R100, R27 ;  /* 0x0000001b00647202 */ /* 0x000fc60000000f00 */
        /* <DEDUP_REMOVED lines=10> */
[----:B------:R-:W-:-:S08]  /*14880*/  FADD.FTZ R165, R108, R103 ;  /* 0x000000676ca57221 */ /* 0x000fd00000010000 */
.L_x_7923:
        /* <DEDUP_REMOVED lines=11> */
.L_x_7933:
        /* <DEDUP_REMOVED lines=16> */
[----:B------:R-:W-:Y:S01]  /*14a40*/  ISETP.GE.AND P0, PT, R4, RZ, PT ;  /* 0x000000ff0400720c */ /* 0x000fe20003f06270 */
[----:B------:R-:W-:Y:S01]  /*14a50*/  IMAD.MOV.U32 R4, RZ, RZ, 0x40 ;  /* 0x00000040ff047424 */ /* 0x000fe200078e00ff */
        /* <DEDUP_REMOVED lines=47> */
.L_x_7930:
        /* <DEDUP_REMOVED lines=207> */
[----:B------:R-:W-:Y:S01]  /*15a40*/  ISETP.GE.AND P1, PT, R100, RZ, PT ;  /* 0x000000ff6400720c */ /* 0x000fe20003f26270 */
[----:B------:R-:W-:Y:S01]  /*15a50*/  IMAD.MOV.U32 R100, RZ, RZ, 0x40 ;  /* 0x00000040ff647424 */ /* 0x000fe200078e00ff */
        /* <DEDUP_REMOVED lines=27> */
.L_x_7932:
        /* <DEDUP_REMOVED lines=21> */
[CCC-:B------:R-:W-:Y:S01]  /*15d60*/  @P4 LEA.HI.X R115, R100.reuse, R159.reuse, R101.reuse, 0x1, P6 ;  /* 0x0000009f64734211 */ /* 0x1c0fe200030f0c65 */
        /* <DEDUP_REMOVED lines=41> */
.L_x_7931:
        /* <DEDUP_REMOVED lines=37> */
[C---:B------:R-:W-:Y:S01]  /*16250*/  FFMA.FTZ R13, R0.reuse, R108, R13 ;  /* 0x0000006c000d7223 */ /* 0x040fe2000001000d */
[----:B------:R-:W-:Y:S01]  /*16260*/  IADD3 R108, R3, 0x38, RZ ;  /* 0x00000038036c7810 */ /* 0x000fe20007ffe0ff */
[----:B------:R-:W-:Y:S01]  /*16270*/  FFMA.FTZ R18, R0, R107, R18 ;  /* 0x0000006b00127223 */ /* 0x000fe20000010012 */
[----:B------:R-:W-:Y:S01]  /*16280*/  FMNMX.FTZ R112, R10, R113, !PT ;  /* 0x000000710a707209 */ /* 0x000fe20007810000 */
[C---:B------:R-:W-:Y:S01]  /*16290*/  FFMA.FTZ R16, R0.reuse, R107, R16 ;  /* 0x0000006b00107223 */ /* 0x040fe20000010010 */
[----:B------:R-:W-:Y:S01]  /*162a0*/  FMNMX.FTZ R113, R5, R110, !PT ;  /* 0x0000006e05717209 */ /* 0x000fe20007810000 */
[CC--:B------:R-:W-:Y:S01]  /*162b0*/  FFMA.FTZ R11, R0.reuse, R104.reuse, R11 ;  /* 0x00000068000b7223 */ /* 0x0c0fe2000001000b */
[----:B------:R1:W2:Y:S01]  /*162c0*/  I2F R107, R108 ;  /* 0x0000006c006b7306 */ /* 0x0002a20000201400 */
[C---:B------:R-:W-:Y:S01]  /*162d0*/  FFMA.FTZ R9, R0.reuse, R104, R9 ;  /* 0x0000006800097223 */ /* 0x040fe20000010009 */
[C---:B------:R-:W-:Y:S01]  /*162e0*/  IADD3 R104, R3.reuse, 0x31, RZ ;  /* 0x0000003103687810 */ /* 0x040fe20007ffe0ff */
[CC--:B------:R-:W-:Y:S01]  /*162f0*/  FFMA.FTZ R14, R0.reuse, R111.reuse, R14 ;  /* 0x0000006f000e7223 */ /* 0x0c0fe2000001000e */
        /* <DEDUP_REMOVED lines=36> */
[----:B------:R-:W-:Y:S01]  /*16540*/  FMNMX.FTZ R100, R24, R105, !PT ;  /* 0x0000006918647209 */ /* 0x000fe20007810000 */
[----:B------:R-:W-:Y:S01]  /*16550*/  LDSM.16.MT88.4 R112, [R137+0x8000] ;  /* 0x008000008970783b */ /* 0x000fe20000004200 */
        /* <DEDUP_REMOVED lines=33> */
[--C-:B------:R-:W-:Y:S01]  /*16770*/  FFMA.FTZ R103, R10, c[0x0][0x23c], -R123.reuse ;  /* 0x00008f000a677a23 */ /* 0x100fe2000001087b */
[----:B------:R-:W-:Y:S01]  /*16780*/  ISETP.GT.AND P0, PT, R160, R147, PT ;  /* 0x00000093a000720c */ /* 0x000fe20003f04270 */
[--C-:B------:R-:W-:Y:S02]  /*16790*/  FFMA.FTZ R120, R4, c[0x0][0x23c], -R122.reuse ;  /* 0x00008f0004787a23 */ /* 0x100fe4000001087a */
[--C-:B------:R-:W-:Y:S02]  /*167a0*/  FFMA.FTZ R119, R5, c[0x0][0x23c], -R122.reuse ;  /* 0x00008f0005777a23 */ /* 0x100fe4000001087a */
[--C-:B------:R-:W-:Y:S02]  /*167b0*/  FFMA.FTZ R118, R8, c[0x0][0x23c], -R122.reuse ;  /* 0x00008f0008767a23 */ /* 0x100fe4000001087a */
[--C-:B------:R-:W-:Y:S01]  /*167c0*/  FFMA.FTZ R117, R9, c[0x0][0x23c], -R122.reuse ;  /* 0x00008f0009757a23 */ /* 0x100fe2000001087a */
[----:B------:R-:W-:Y:S01]  /*167d0*/  MUFU.EX2 R121, R121 ;  /* 0x0000007900797308 */ /* 0x000fe20000000800 */
[----:B------:R-:W-:Y:S02]  /*167e0*/  FMUL.FTZ R102, R2, c[0x0][0x23c] ;  /* 0x00008f0002667a20 */ /* 0x000fe40000410000 */
[--C-:B------:R-:W-:Y:S02]  /*167f0*/  FFMA.FTZ R11, R11, c[0x0][0x23c], -R123.reuse ;  /* 0x00008f000b0b7a23 */ /* 0x100fe4000001087b */
        /* <DEDUP_REMOVED lines=16> */
[----:B------:R-:W-:Y:S02]  /*16900*/  FMUL.FTZ R47, R101, R47 ;  /* 0x0000002f652f7220 */ /* 0x000fe40000410000 */
[--C-:B------:R-:W-:Y:S02]  /*16910*/  FFMA.FTZ R173, R28, c[0x0][0x23c], -R122.reuse ;  /* 0x00008f001cad7a23 */ /* 0x100fe4000001087a */
[C---:B---3--:R-:W-:Y:S02]  /*16920*/  FMUL.FTZ R4, R2.reuse, R96 ;  /* 0x0000006002047220 */ /* 0x048fe40000410000 */
        /* <DEDUP_REMOVED lines=12> */
[--C-:B------:R-:W-:Y:S02]  /*169f0*/  FFMA.FTZ R174, R29, c[0x0][0x23c], -R122.reuse ;  /* 0x00008f001dae7a23 */ /* 0x100fe4000001087a */
[----:B------:R-:W-:Y:S01]  /*16a00*/  LDSM.16.MT88.4 R28, [R138+0x9800] ;  /* 0x009800008a1c783b */ /* 0x000fe20000004200 */
[C---:B------:R-:W-:Y:S02]  /*16a10*/  FMUL.FTZ R50, R101.reuse, R50 ;  /* 0x0000003265327220 */ /* 0x040fe40000410000 */
[----:B------:R-:W2:Y:S01]  /*16a20*/  MUFU.EX2 R119, R119 ;  /* 0x0000007700777308 */ /* 0x000ea20000000800 */
[C---:B------:R-:W-:Y:S02]  /*16a30*/  FMUL.FTZ R51, R101.reuse, R51 ;  /* 0x0000003365337220 */ /* 0x040fe40000410000 */
[----:B------:R-:W-:Y:S01]  /*16a40*/  FMUL.FTZ R48, R2, R48 ;  /* 0x0000003002307220 */ /* 0x000fe20000410000 */
[----:B---3--:R-:W-:Y:S01]  /*16a50*/  F2FP.PACK_AB R99, R102, R103 ;  /* 0x000000676663723e */ /* 0x008fe200000000ff */
[C---:B------:R-:W-:Y:S02]  /*16a60*/  FMUL.FTZ R11, R101.reuse, R95 ;  /* 0x0000005f650b7220 */ /* 0x040fe40000410000 */
[----:B------:R-:W3:Y:S01]  /*16a70*/  LDSM.16.MT88.4 R92, [R136+0x8000] ;  /* 0x00800000885c783b */ /* 0x000ee20000004200 */
[C---:B------:R-:W-:Y:S02]  /*16a80*/  FMUL.FTZ R49, R2.reuse, R49 ;  /* 0x0000003102317220 */ /* 0x040fe40000410000 */
[----:B------:R-:W-:Y:S01]  /*16a90*/  MUFU.EX2 R118, R118 ;  /* 0x0000007600767308 */ /* 0x000fe20000000800 */
[C---:B------:R-:W-:Y:S02]  /*16aa0*/  FMUL.FTZ R54, R101.reuse, R54 ;  /* 0x0000003665367220 */ /* 0x040fe40000410000 */
[C---:B------:R-:W-:Y:S02]  /*16ab0*/  FMUL.FTZ R55, R101.reuse, R55 ;  /* 0x0000003765377220 */ /* 0x040fe40000410000 */
[C---:B------:R-:W-:Y:S02]  /*16ac0*/  FMUL.FTZ R52, R2.reuse, R52 ;  /* 0x0000003402347220 */ /* 0x040fe40000410000 */
[C---:B------:R-:W-:Y:S02]  /*16ad0*/  FMUL.FTZ R53, R2.reuse, R53 ;  /* 0x0000003502357220 */ /* 0x040fe40000410000 */
[C---:B------:R-:W-:Y:S01]  /*16ae0*/  FMUL.FTZ R58, R101.reuse, R58 ;  /* 0x0000003a653a7220 */ /* 0x040fe20000410000 */
[----:B------:R-:W4:Y:S01]  /*16af0*/  MUFU.EX2 R117, R117 ;  /* 0x0000007500757308 */ /* 0x000f220000000800 */
[----:B------:R-:W-:Y:S02]  /*16b00*/  FMUL.FTZ R59, R101, R59 ;  /* 0x0000003b653b7220 */ /* 0x000fe40000410000 */
        /* <DEDUP_REMOVED lines=25> */
[C---:B------:R-:W-:Y:S02]  /*16ca0*/  FMUL.FTZ R72, R2.reuse, R72 ;  /* 0x0000004802487220 */ /* 0x040fe40000410000 */
        /* <DEDUP_REMOVED lines=11> */
[----:B------:R-:W-:Y:S02]  /*16d60*/  FMUL.FTZ R77, R2, R77 ;  /* 0x0000004d024d7220 */ /* 0x000fe40000410000 */
[C---:B------:R-:W-:Y:S02]  /*16d70*/  FMUL.FTZ R82, R101.reuse, R82 ;  /* 0x0000005265527220 */ /* 0x040fe40000410000 */
[C---:B------:R-:W-:Y:S01]  /*16d80*/  HMMA.16816.F32 R48, R96.reuse, R114, R48 ;  /* 0x000000726030723c */ /* 0x040fe20000001830 */
[----:B------:R-:W-:Y:S03]  /*16d90*/  MUFU.EX2 R174, R174 ;  /* 0x000000ae00ae7308 */ /* 0x000fe60000000800 */
[--C-:B------:R-:W-:Y:S02]  /*16da0*/  FFMA.FTZ R112, R14, c[0x0][0x23c], -R123.reuse ;  /* 0x00008f000e707a23 */ /* 0x100fe4000001087b */
[----:B------:R-:W-:Y:S02]  /*16db0*/  FMUL.FTZ R14, R101, R90 ;  /* 0x0000005a650e7220 */ /* 0x000fe40000410000 */
[C---:B---3--:R-:W-:Y:S03]  /*16dc0*/  HMMA.16816.F32 R52, R96.reuse, R92, R52 ;  /* 0x0000005c6034723c */ /* 0x048fe60000001834 */
[----:B------:R-:W-:Y:S01]  /*16dd0*/  MUFU.EX2 R112, R112 ;  /* 0x0000007000707308 */ /* 0x000fe20000000800 */
[--C-:B------:R-:W-:Y:S02]  /*16de0*/  FFMA.FTZ R113, R15, c[0x0][0x23c], -R123.reuse ;  /* 0x00008f000f717a23 */ /* 0x100fe4000001087b */
[----:B------:R-:W-:Y:S02]  /*16df0*/  FMUL.FTZ R15, R101, R91 ;  /* 0x0000005b650f7220 */ /* 0x000fe40000410000 */
[C---:B------:R-:W-:Y:S01]  /*16e00*/  HMMA.16816.F32 R56, R96.reuse, R94, R56 ;  /* 0x0000005e6038723c */ /* 0x040fe20000001838 */
[----:B------:R-:W3:Y:S03]  /*16e10*/  LDSM.16.MT88.4 R92, [R137+0xa000] ;  /* 0x00a00000895c783b */ /* 0x000ee60000004200 */
[----:B------:R-:W-:Y:S01]  /*16e20*/  FFMA.FTZ R114, R18, c[0x0][0x23c], -R123 ;  /* 0x00008f0012727a23 */ /* 0x000fe2000001087b */
[----:B------:R-:W4:Y:S01]  /*16e30*/  MUFU.EX2 R113, R113 ;  /* 0x0000007100717308 */ /* 0x000f220000000800 */
[--C-:B------:R-:W-:Y:S02]  /*16e40*/  FFMA.FTZ R115, R17, c[0x0][0x23c], -R122.reuse ;  /* 0x00008f0011737a23 */ /* 0x100fe4000001087a */
[C---:B-1----:R-:W-:Y:S04]  /*16e50*/  HMMA.16816.F32 R60, R96.reuse, R104, R60 ;  /* 0x00000068603c723c */ /* 0x042fe8000000183c */
[C---:B------:R-:W-:Y:S02]  /*16e60*/  FMUL.FTZ R18, R101.reuse, R86 ;  /* 0x0000005665127220 */ /* 0x040fe40000410000 */
[C---:B------:R-:W-:Y:S01]  /*16e70*/  FMUL.FTZ R17, R2.reuse, R85 ;  /* 0x0000005502117220 */ /* 0x040fe20000410000 */
[----:B------:R-:W-:Y:S01]  /*16e80*/  MUFU.EX2 R114, R114 ;  /* 0x0000007200727308 */ /* 0x000fe20000000800 */
[C---:B------:R-:W-:Y:S01]  /*16e90*/  HMMA.16816.F32 R64, R96.reuse, R106, R64 ;  /* 0x0000006a6040723c */ /* 0x040fe20000001840 */
[----:B------:R-:W1:Y:S03]  /*16ea0*/  LDSM.16.MT88.4 R104, [R136+0xa000] ;  /* 0x00a000008868783b */ /* 0x000e660000004200 */
[----:B------:R-:W-:Y:S02]  /*16eb0*/  FMUL.FTZ R83, R101, R83 ;  /* 0x0000005365537220 */ /* 0x000fe40000410000 */
[C---:B------:R-:W-:Y:S02]  /*16ec0*/  FMUL.FTZ R80, R2.reuse, R80 ;  /* 0x0000005002507220 */ /* 0x040fe40000410000 */
[C---:B--2---:R-:W-:Y:S01]  /*16ed0*/  HMMA.16816.F32 R68, R96.reuse, R108, R68 ;  /* 0x0000006c6044723c */ /* 0x044fe20000001844 */
[----:B------:R2:W5:Y:S03]  /*16ee0*/  MUFU.EX2 R109, R19 ;  /* 0x00000013006d7308 */ /* 0x0005660000000800 */
[----:B------:R-:W-:Y:S01]  /*16ef0*/  FMUL.FTZ R81, R2, R81 ;  /* 0x0000005102517220 */ /* 0x000fe20000410000 */
[----:B----4-:R-:W-:Y:S01]  /*16f00*/  F2FP.PACK_AB R85, R113, R112 ;  /* 0x000000707155723e */ /* 0x010fe200000000ff */
[--C-:B------:R-:W-:Y:S02]  /*16f10*/  FFMA.FTZ R124, R20, c[0x0][0x23c], -R122.reuse ;  /* 0x00008f00147c7a23 */ /* 0x100fe4000001087a */
[C---:B------:R-:W-:Y:S03]  /*16f20*/  HMMA.16816.F32 R72, R96.reuse, R110, R72 ;  /* 0x0000006e6048723c */ /* 0x040fe60000001848 */
[----:B------:R-:W-:Y:S01]  /*16f30*/  MUFU.EX2 R115, R115 ;  /* 0x0000007300737308 */ /* 0x000fe20000000800 */
[--C-:B------:R-:W-:Y:S02]  /*16f40*/  FFMA.FTZ R108, R12, c[0x0][0x23c], -R122.reuse ;  /* 0x00008f000c6c7a23 */ /* 0x100fe4000001087a */
[C---:B------:R-:W-:Y:S02]  /*16f50*/  FMUL.FTZ R12, R2.reuse, R88 ;  /* 0x00000058020c7220 */ /* 0x040fe40000410000 */
[--C-:B------:R-:W-:Y:S01]  /*16f60*/  FFMA.FTZ R111, R13, c[0x0][0x23c], -R122.reuse ;  /* 0x00008f000d6f7a23 */ /* 0x100fe2000001087a */
[C---:B---3--:R-:W-:Y:S03]  /*16f70*/  HMMA.16816.F32 R76, R96.reuse, R92, R76 ;  /* 0x0000005c604c723c */ /* 0x048fe6000000184c */
[----:B------:R-:W-:Y:S01]  /*16f80*/  FMUL.FTZ R13, R2, R89 ;  /* 0x00000059020d7220 */ /* 0x000fe20000410000 */
[----:B------:R-:W-:Y:S01]  /*16f90*/  MUFU.EX2 R108, R108 ;  /* 0x0000006c006c7308 */ /* 0x000fe20000000800 */
[----:B------:R-:W3:Y:S01]  /*16fa0*/  LDSM.16.MT88.4 R88, [R140+0x8800] ;  /* 0x008800008c58783b */ /* 0x000ee20000004200 */
[--C-:B------:R-:W-:Y:S02]  /*16fb0*/  FFMA.FTZ R110, R16, c[0x0][0x23c], -R122.reuse ;  /* 0x00008f00106e7a23 */ /* 0x100fe4000001087a */
[----:B--2---:R-:W-:Y:S01]  /*16fc0*/  FMUL.FTZ R19, R101, R87 ;  /* 0x0000005765137220 */ /* 0x004fe20000410000 */
[----:B-----5:R-:W-:Y:S01]  /*16fd0*/  F2FP.PACK_AB R87, R109, R114 ;  /* 0x000000726d57723e */ /* 0x020fe200000000ff */
[C---:B------:R-:W-:Y:S03]  /*16fe0*/  HMMA.16816.F32 R12, R96.reuse, R94, R12 ;  /* 0x0000005e600c723c */ /* 0x040fe6000000180c */
[----:B------:R-:W2:Y:S01]  /*16ff0*/  LDSM.16.MT88.4 R92, [R138+0x8800] ;  /* 0x008800008a5c783b */ /* 0x000ea20000004200 */
[----:B------:R-:W4:Y:S01]  /*17000*/  MUFU.EX2 R111, R111 ;  /* 0x0000006f006f7308 */ /* 0x000f220000000800 */
[C---:B------:R-:W-:Y:S02]  /*17010*/  FMUL.FTZ R16, R2.reuse, R84 ;  /* 0x0000005402107220 */ /* 0x040fe40000410000 */
[----:B------:R-:W-:Y:S02]  /*17020*/  FFMA.FTZ R125, R21, c[0x0][0x23c], -R122 ;  /* 0x00008f00157d7a23 */ /* 0x000fe4000001087a */
[----:B------:R-:W-:Y:S03]  /*17030*/  FFMA.FTZ R121, R101, R166, R121 ;  /* 0x000000a665797223 */ /* 0x000fe60000010079 */
[C---:B-1----:R-:W-:Y:S02]  /*17040*/  HMMA.16816.F32 R16, R96.reuse, R104, R16 ;  /* 0x000000686010723c */ /* 0x042fe40000001810 */
[----:B------:R-:W1:Y:S01]  /*17050*/  MUFU.EX2 R110, R110 ;  /* 0x0000006e006e7308 */ /* 0x000e620000000800 */
[----:B------:R-:W-:Y:S02]  /*17060*/  FFMA.FTZ R120, R2, R165, R120 ;  /* 0x000000a502787223 */ /* 0x000fe40000010078 */
[----:B------:R-:W-:Y:S02]  /*17070*/  FADD.FTZ R116, R116, R121 ;  /* 0x0000007974747221 */ /* 0x000fe40000010000 */
[--C-:B------:R-:W-:Y:S01]  /*17080*/  FFMA.FTZ R104, R22, c[0x0][0x23c], -R123.reuse ;  /* 0x00008f0016687a23 */ /* 0x100fe2000001087b */
[----:B------:R-:W-:Y:S01]  /*17090*/  HMMA.16816.F32 R80, R96, R106, R80 ;  /* 0x0000006a6050723c */ /* 0x000fe20000001850 */
[----:B------:R-:W5:Y:S03]  /*170a0*/  LDSM.16.MT88.4 R96, [R137+0x8800] ;  /* 0x008800008960783b */ /* 0x000f660000004200 */
[--C-:B------:R-:W-:Y:S01]  /*170b0*/  FFMA.FTZ R105, R23, c[0x0][0x23c], -R123.reuse ;  /* 0x00008f0017697a23 */ /* 0x100fe2000001087b */
[----:B------:R-:W-:Y:S01]  /*170c0*/  F2FP.PACK_AB R22, R127, R126 ;  /* 0x0000007e7f16723e */ /* 0x000fe200000000ff */
[----:B------:R-:W-:Y:S01]  /*170d0*/  MUFU.EX2 R104, R104 ;  /* 0x0000006800687308 */ /* 0x000fe20000000800 */
[--C-:B------:R-:W-:Y:S01]  /*170e0*/  FFMA.FTZ R106, R26, c[0x0][0x23c], -R123.reuse ;  /* 0x00008f001a6a7a23 */ /* 0x100fe2000001087b */
[----:B----4-:R-:W-:Y:S01]  /*170f0*/  F2FP.PACK_AB R84, R111, R108 ;  /* 0x0000006c6f54723e */ /* 0x010fe200000000ff */
[--C-:B------:R-:W-:Y:S02]  /*17100*/  FFMA.FTZ R107, R27, c[0x0][0x23c], -R123.reuse ;  /* 0x00008f001b6b7a23 */ /* 0x100fe4000001087b */
[----:B------:R-:W-:Y:S01]  /*17110*/  LDSM.16.MT88.4 R24, [R138+0x9000] ;  /* 0x009000008a18783b */ /* 0x000fe20000004200 */
[----:B------:R-:W-:Y:S02]  /*17120*/  FFMA.FTZ R123, R35, c[0x0][0x23c], -R123 ;  /* 0x00008f00237b7a23 */ /* 0x000fe4000001087b */
[----:B------:R-:W-:Y:S02]  /*17130*/  FADD.FTZ R119, R119, R120 ;  /* 0x0000007877777221 */ /* 0x000fe40000010000 */
[----:B------:R-:W4:Y:S01]  /*17140*/  MUFU.EX2 R105, R105 ;  /* 0x0000006900697308 */ /* 0x000f220000000800 */
[----:B-1----:R-:W-:Y:S01]  /*17150*/  F2FP.PACK_AB R86, R115, R110 ;  /* 0x0000006e7356723e */ /* 0x002fe200000000ff */
[----:B------:R-:W-:Y:S04]  /*17160*/  FADD.FTZ R118, R118, R119 ;  /* 0x0000007776767221 */ /* 0x000fe80000010000 */
[----:B------:R-:W-:Y:S02]  /*17170*/  FADD.FTZ R117, R117, R118 ;  /* 0x0000007675757221 */ /* 0x000fe40000010000 */
[C---:B---3--:R-:W-:Y:S02]  /*17180*/  HMMA.16816.F32 R4, R84.reuse, R88, R4 ;  /* 0x000000585404723c */ /* 0x048fe40000001804 */
[----:B------:R-:W-:Y:S03]  /*17190*/  MUFU.EX2 R106, R106 ;  /* 0x0000006a006a7308 */ /* 0x000fe60000000800 */
[----:B------:R-:W-:Y:S03]  /*171a0*/  FADD.FTZ R108, R108, R117 ;  /* 0x000000756c6c7221 */ /* 0x000fe60000010000 */
[C---:B------:R-:W-:Y:S01]  /*171b0*/  HMMA.16816.F32 R8, R84.reuse, R90, R8 ;  /* 0x0000005a5408723c */ /* 0x040fe20000001808 */
[----:B------:R-:W1:Y:S03]  /*171c0*/  LDSM.16.MT88.4 R88, [R136+0x8800] ;  /* 0x008800008858783b */ /* 0x000e660000004200 */
[----:B------:R-:W3:Y:S01]  /*171d0*/  MUFU.EX2 R107, R107 ;  /* 0x0000006b006b7308 */ /* 0x000ee20000000800 */
[----:B------:R-:W-:Y:S01]  /*171e0*/  FADD.FTZ R111, R111, R108 ;  /* 0x0000006c6f6f7221 */ /* 0x000fe20000010000 */
[----:B----4-:R-:W-:Y:S02]  /*171f0*/  F2FP.PACK_AB R21, R105, R104 ;  /* 0x000000686915723e */ /* 0x010fe400000000ff */
[C---:B--2---:R-:W-:Y:S04]  /*17200*/  HMMA.16816.F32 R36, R84.reuse, R92, R36 ;  /* 0x0000005c5424723c */ /* 0x044fe80000001824 */
[----:B------:R-:W-:Y:S02]  /*17210*/  FADD.FTZ R110, R110, R111 ;  /* 0x0000006f6e6e7221 */ /* 0x000fe40000010000 */
[----:B------:R-:W-:Y:S02]  /*17220*/  MUFU.EX2 R124, R124 ;  /* 0x0000007c007c7308 */ /* 0x000fe40000000800 */
[C---:B------:R-:W-:Y:S01]  /*17230*/  HMMA.16816.F32 R40, R84.reuse, R94, R40 ;  /* 0x0000005e5428723c */ /* 0x040fe20000001828 */
[----:B------:R-:W2:Y:S03]  /*17240*/  LDSM.16.MT88.4 R92, [R140+0xa800] ;  /* 0x00a800008c5c783b */ /* 0x000ea60000004200 */
[----:B------:R-:W-:Y:S04]  /*17250*/  FADD.FTZ R115, R115, R110 ;  /* 0x0000006e73737221 */ /* 0x000fe80000010000 */
[----:B------:R-:W4:Y:S01]  /*17260*/  MUFU.EX2 R125, R125 ;  /* 0x0000007d007d7308 */ /* 0x000f220000000800 */
[C---:B-----5:R-:W-:Y:S03]  /*17270*/  HMMA.16816.F32 R44, R84.reuse, R96, R44 ;  /* 0x00000060542c723c */ /* 0x060fe6000000182c */
[----:B---3--:R-:W-:Y:S05]  /*17280*/  F2FP.PACK_AB R23, R107, R106 ;  /* 0x0000006a6b17723e */ /* 0x008fea00000000ff */
[C---:B------:R-:W-:Y:S01]  /*17290*/  HMMA.16816.F32 R48, R84.reuse, R98, R48 ;  /* 0x000000625430723c */ /* 0x040fe20000001830 */
[----:B------:R-:W3:Y:S01]  /*172a0*/  LDSM.16.MT88.4 R96, [R138+0xa800] ;  /* 0x00a800008a60783b */ /* 0x000ee20000004200 */
[----:B------:R-:W5:Y:S06]  /*172b0*/  MUFU.EX2 R172, R123 ;  /* 0x0000007b00ac7308 */ /* 0x000f6c0000000800 */
[C---:B-1----:R-:W-:Y:S04]  /*172c0*/  HMMA.16816.F32 R52, R84.reuse, R88, R52 ;  /* 0x000000585434723c */ /* 0x042fe80000001834 */
[C---:B----4-:R-:W-:Y:S01]  /*172d0*/  F2FP.PACK_AB R20, R125.reuse, R124 ;  /* 0x0000007c7d14723e */ /* 0x050fe200000000ff */
[----:B------:R-:W-:Y:S03]  /*172e0*/  FADD.FTZ R124, R124, R115 ;  /* 0x000000737c7c7221 */ /* 0x000fe60000010000 */
[C---:B------:R-:W-:Y:S01]  /*172f0*/  HMMA.16816.F32 R56, R84.reuse, R90, R56 ;  /* 0x0000005a5438723c */ /* 0x040fe20000001838 */
[----:B------:R-:W1:Y:S03]  /*17300*/  LDSM.16.MT88.4 R88, [R137+0xa800] ;  /* 0x00a800008958783b */ /* 0x000e660000004200 */
        /* <DEDUP_REMOVED lines=9> */
[----:B------:R-:W-:Y:S07]  /*173a0*/  LDSM.16.MT88.4 R88, [R136+0x9000] ;  /* 0x009000008858783b */ /* 0x000fee0000004200 */
[C---:B--2---:R-:W-:Y:S08]  /*173b0*/  HMMA.16816.F32 R16, R84.reuse, R92, R16 ;  /* 0x0000005c5410723c */ /* 0x044ff00000001810 */
[----:B------:R-:W-:Y:S01]  /*173c0*/  HMMA.16816.F32 R80, R84, R94, R80 ;  /* 0x0000005e5450723c */ /* 0x000fe20000001850 */
[----:B------:R-:W1:Y:S07]  /*173d0*/  LDSM.16.MT88.4 R84, [R137+0x9000] ;  /* 0x009000008954783b */ /* 0x000e6e0000004200 */
[C---:B---3--:R-:W-:Y:S01]  /*173e0*/  HMMA.16816.F32 R4, R20.reuse, R96, R4 ;  /* 0x000000601404723c */ /* 0x048fe20000001804 */
[----:B------:R-:W-:Y:S07]  /*173f0*/  LDSM.16.MT88.4 R92, [R140+0x9800] ;  /* 0x009800008c5c783b */ /* 0x000fee0000004200 */
[C---:B------:R-:W-:Y:S08]  /*17400*/  HMMA.16816.F32 R8, R20.reuse, R98, R8 ;  /* 0x000000621408723c */ /* 0x040ff00000001808 */
        /* <DEDUP_REMOVED lines=12> */
[C---:B-1----:R-:W-:Y:S07]  /*174d0*/  HMMA.16816.F32 R68, R20.reuse, R84, R68 ;  /* 0x000000541444723c */ /* 0x042fee0000001844 */
[--C-:B------:R-:W-:Y:S01]  /*174e0*/  FFMA.FTZ R84, R32, c[0x0][0x23c], -R122.reuse ;  /* 0x00008f0020547a23 */ /* 0x100fe2000001087a */
[C---:B------:R-:W-:Y:S03]  /*174f0*/  HMMA.16816.F32 R72, R20.reuse, R86, R72 ;  /* 0x000000561448723c */ /* 0x040fe60000001848 */
[----:B------:R-:W-:Y:S01]  /*17500*/  MUFU.EX2 R123, R84 ;  /* 0x00000054007b7308 */ /* 0x000fe20000000800 */
[----:B------:R-:W-:Y:S02]  /*17510*/  FFMA.FTZ R122, R33, c[0x0][0x23c], -R122 ;  /* 0x00008f00217a7a23 */ /* 0x000fe4000001087a */
[----:B------:R-:W1:Y:S02]  /*17520*/  LDSM.16.MT88.4 R32, [R137+0x9800] ;  /* 0x009800008920783b */ /* 0x000e640000004200 */
[C---:B---3--:R-:W-:Y:S05]  /*17530*/  HMMA.16816.F32 R76, R20.reuse, R88, R76 ;  /* 0x00000058144c723c */ /* 0x048fea000000184c */
[----:B------:R-:W3:Y:S03]  /*17540*/  MUFU.EX2 R122, R122 ;  /* 0x0000007a007a7308 */ /* 0x000ee60000000800 */
[C---:B------:R-:W-:Y:S01]  /*17550*/  HMMA.16816.F32 R12, R20.reuse, R90, R12 ;  /* 0x0000005a140c723c */ /* 0x040fe2000000180c */
[----:B------:R-:W-:Y:S07]  /*17560*/  LDSM.16.MT88.4 R88, [R137+0xb800] ;  /* 0x00b800008958783b */ /* 0x000fee0000004200 */
[C---:B--2---:R-:W-:Y:S08]  /*17570*/  HMMA.16816.F32 R16, R20.reuse, R24, R16 ;  /* 0x000000181410723c */ /* 0x044ff00000001810 */
[----:B------:R-:W-:Y:S01]  /*17580*/  HMMA.16816.F32 R80, R20, R26, R80 ;  /* 0x0000001a1450723c */ /* 0x000fe20000001850 */
[----:B------:R-:W-:Y:S06]  /*17590*/  LDSM.16.MT88.4 R24, [R138+0xb800] ;  /* 0x00b800008a18783b */ /* 0x000fec0000004200 */
[----:B------:R-:W-:Y:S02]  /*175a0*/  F2FP.PACK_AB R21, R170, R167 ;  /* 0x000000a7aa15723e */ /* 0x000fe400000000ff */
[----:B-----5:R-:W-:Y:S03]  /*175b0*/  F2FP.PACK_AB R23, R172, R171 ;  /* 0x000000abac17723e */ /* 0x020fe600000000ff */
[----:B------:R-:W-:Y:S02]  /*175c0*/  F2FP.PACK_AB R20, R174, R173 ;  /* 0x000000adae14723e */ /* 0x000fe400000000ff */
[----:B---3--:R-:W-:Y:S07]  /*175d0*/  F2FP.PACK_AB R22, R122, R123 ;  /* 0x0000007b7a16723e */ /* 0x008fee00000000ff */
        /* <DEDUP_REMOVED lines=11> */
[C---:B---3--:R-:W-:Y:S07]  /*17690*/  HMMA.16816.F32 R60, R20.reuse, R8, R60 ;  /* 0x00000008143c723c */ /* 0x048fee000000183c */
[----:B------:R-:W-:Y:S01]  /*176a0*/  FADD.FTZ R9, R103, R116 ;  /* 0x0000007467097221 */ /* 0x000fe20000010000 */
[C---:B------:R-:W-:Y:S04]  /*176b0*/  HMMA.16816.F32 R64, R20.reuse, R10, R64 ;  /* 0x0000000a1440723c */ /* 0x040fe80000001840 */
[----:B------:R-:W-:Y:S01]  /*176c0*/  MOV R103, R100 ;  /* 0x0000006400677202 */ /* 0x000fe20000000f00 */
[----:B------:R-:W-:Y:S03]  /*176d0*/  FADD.FTZ R9, R102, R9 ;  /* 0x0000000966097221 */ /* 0x000fe60000010000 */
        /* <DEDUP_REMOVED lines=11> */
[----:B------:R-:W-:Y:S03]  /*17790*/  FADD.FTZ R2, R106, R105 ;  /* 0x000000696a027221 */ /* 0x000fe60000010000 */
[----:B------:R-:W-:Y:S01]  /*177a0*/  FADD.FTZ R4, R126, R125 ;  /* 0x0000007d7e047221 */ /* 0x000fe20000010000 */
[----:B------:R-:W-:Y:S04]  /*177b0*/  HMMA.16816.F32 R80, R20, R6, R80 ;  /* 0x000000061450723c */ /* 0x000fe80000001850 */
[----:B------:R-:W-:Y:S02]  /*177c0*/  FADD.FTZ R2, R107, R2 ;  /* 0x000000026b027221 */ /* 0x000fe40000010000 */
[----:B------:R-:W-:Y:S02]  /*177d0*/  FADD.FTZ R4, R127, R4 ;  /* 0x000000047f047221 */ /* 0x000fe40000010000 */
[----:B------:R-:W-:Y:S01]  /*177e0*/  FADD.FTZ R167, R167, R2 ;  /* 0x00000002a7a77221 */ /* 0x000fe20000010000 */
[----:B------:R-:W-:Y:S03]  /*177f0*/  MOV R2, R3 ;  /* 0x0000000300027202 */ /* 0x000fe60000000f00 */
        /* <DEDUP_REMOVED lines=8> */
.L_x_7929:
        /* <DEDUP_REMOVED lines=39> */
[C---:B-1----:R-:W-:Y:S01]  /*17af0*/  FMUL.FTZ R99, R6.reuse, R99 ;  /* 0x0000006306637220 */ /* 0x042fe20000410000 */
[----:B------:R-:W-:Y:S01]  /*17b00*/  LEA.HI R15, R11, R11, RZ, 0x1 ;  /* 0x0000000b0b0f7211 */ /* 0x000fe200078f08ff */
[----:B------:R-:W-:Y:S01]  /*17b10*/  FMUL.FTZ R98, R6, R98 ;  /* 0x0000006206627220 */ /* 0x000fe20000410000 */
[----:B------:R-:W-:Y:S01]  /*17b20*/  ISETP.NE.U32.AND P0, PT, R14, 0x1, PT ;  /* 0x000000010e00780c */ /* 0x000fe20003f05070 */
[C---:B------:R-:W-:Y:S01]  /*17b30*/  FMUL.FTZ R95, R6.reuse, R95 ;  /* 0x0000005f065f7220 */ /* 0x040fe20000410000 */
[----:B------:R-:W-:Y:S01]  /*17b40*/  LOP3.LUT R17, R17, 0x1c0, RZ, 0xc0, !PT ;  /* 0x000001c011117812 */ /* 0x000fe200078ec0ff */
[C---:B------:R-:W-:Y:S01]  /*17b50*/  FMUL.FTZ R94, R6.reuse, R94 ;  /* 0x0000005e065e7220 */ /* 0x040fe20000410000 */
[----:B------:R-:W-:Y:S01]  /*17b60*/  LOP3.LUT R13, R13, 0x1c0, RZ, 0xc0, !PT ;  /* 0x000001c00d0d7812 */ /* 0x000fe200078ec0ff */
[C---:B------:R-:W-:Y:S01]  /*17b70*/  FMUL.FTZ R39, R6.reuse, R39 ;  /* 0x0000002706277220 */ /* 0x040fe20000410000 */
[----:B------:R-:W-:Y:S01]  /*17b80*/  SHF.L.U32 R14, R15, 0x2, RZ ;  /* 0x000000020f0e7819 */ /* 0x000fe200000006ff */
[C---:B------:R-:W-:Y:S01]  /*17b90*/  FMUL.FTZ R38, R6.reuse, R38 ;  /* 0x0000002606267220 */ /* 0x040fe20000410000 */
[----:B------:R-:W-:Y:S01]  /*17ba0*/  LEA.HI R17, R17, R17, RZ, 0x1d ;  /* 0x0000001111117211 */ /* 0x000fe200078fe8ff */
[C---:B------:R-:W-:Y:S01]  /*17bb0*/  FMUL.FTZ R43, R6.reuse, R43 ;  /* 0x0000002b062b7220 */ /* 0x040fe20000410000 */
[----:B------:R-:W-:Y:S01]  /*17bc0*/  LOP3.LUT R14, R13, 0x38, R14, 0xf8, !PT ;  /* 0x000000380d0e7812 */ /* 0x000fe200078ef80e */
[C---:B------:R-:W-:Y:S01]  /*17bd0*/  FMUL.FTZ R42, R6.reuse, R42 ;  /* 0x0000002a062a7220 */ /* 0x040fe20000410000 */
[----:B------:R-:W-:Y:S01]  /*17be0*/  SHF.R.U32.HI R13, RZ, 0x3, R13 ;  /* 0x00000003ff0d7819 */ /* 0x000fe2000001160d */
[C---:B------:R-:W-:Y:S01]  /*17bf0*/  FMUL.FTZ R47, R6.reuse, R47 ;  /* 0x0000002f062f7220 */ /* 0x040fe20000410000 */
[----:B------:R-:W-:Y:S01]  /*17c00*/  LOP3.LUT R16, R15, 0xffffffe, RZ, 0xc0, !PT ;  /* 0x0ffffffe0f107812 */ /* 0x000fe200078ec0ff */
[----:B------:R-:W-:Y:S01]  /*17c10*/  FMUL.FTZ R46, R6, R46 ;  /* 0x0000002e062e7220 */ /* 0x000fe20000410000 */
[----:B------:R-:W-:Y:S01]  /*17c20*/  LEA R12, R12, R17, 0x1 ;  /* 0x000000110c0c7211 */ /* 0x000fe200078e08ff */
[----:B------:R-:W-:Y:S01]  /*17c30*/  FMUL.FTZ R51, R6, R51 ;  /* 0x0000003306337220 */ /* 0x000fe20000410000 */
[----:B------:R-:W-:Y:S01]  /*17c40*/  LOP3.LUT R13, R14, R13, RZ, 0x3c, !PT ;  /* 0x0000000d0e0d7212 */ /* 0x000fe200078e3cff */
[C---:B------:R-:W-:Y:S01]  /*17c50*/  FMUL.FTZ R50, R6.reuse, R50 ;  /* 0x0000003206327220 */ /* 0x040fe20000410000 */
[----:B------:R-:W-:Y:S01]  /*17c60*/  IADD3 R16, R11, -R16, RZ ;  /* 0x800000100b107210 */ /* 0x000fe20007ffe0ff */
[C---:B------:R-:W-:Y:S01]  /*17c70*/  FMUL.FTZ R55, R6.reuse, R55 ;  /* 0x0000003706377220 */ /* 0x040fe20000410000 */
[----:B------:R-:W-:Y:S01]  /*17c80*/  R2P PR, R5, 0x6 ;  /* 0x0000000605007804 */ /* 0x000fe20000000000 */
[----:B------:R-:W-:Y:S01]  /*17c90*/  FMUL.FTZ R54, R6, R54 ;  /* 0x0000003606367220 */ /* 0x000fe20000410000 */
[----:B------:R-:W-:Y:S01]  /*17ca0*/  LEA R5, R16, R13, 0x2 ;  /* 0x0000000d10057211 */ /* 0x000fe200078e10ff */
[C---:B------:R-:W-:Y:S01]  /*17cb0*/  FMUL.FTZ R59, R6.reuse, R59 ;  /* 0x0000003b063b7220 */ /* 0x040fe20000410000 */
[----:B------:R-:W-:Y:S01]  /*17cc0*/  MOV R13, 0x80 ;  /* 0x00000080000d7802 */ /* 0x000fe20000000f00 */
[C---:B------:R-:W-:Y:S01]  /*17cd0*/  FMUL.FTZ R58, R6.reuse, R58 ;  /* 0x0000003a063a7220 */ /* 0x040fe20000410000 */
[----:B------:R-:W-:Y:S01]  /*17ce0*/  STS.64 [R12.X4+0x800], R98 ;  /* 0x000800620c007388 */ /* 0x000fe20000004a00 */
[C---:B------:R-:W-:Y:S01]  /*17cf0*/  FMUL.FTZ R63, R6.reuse, R63 ;  /* 0x0000003f063f7220 */ /* 0x040fe20000410000 */
[----:B------:R-:W-:Y:S01]  /*17d00*/  SEL R13, R13, 0xffffff80, !P2 ;  /* 0xffffff800d0d7807 */ /* 0x000fe20005000000 */
[C---:B------:R-:W-:Y:S01]  /*17d10*/  FMUL.FTZ R62, R6.reuse, R62 ;  /* 0x0000003e063e7220 */ /* 0x040fe20000410000 */
[----:B------:R-:W-:Y:S01]  /*17d20*/  @P4 MUFU.LG2 R4, R4 ;  /* 0x0000000400044308 */ /* 0x000fe20000000c00 */
[----:B------:R-:W-:-:S02]  /*17d30*/  FMUL.FTZ R67, R6, R67 ;  /* 0x0000004306437220 */ /* 0x000fc40000410000 */
[C---:B------:R-:W-:Y:S02]  /*17d40*/  FMUL.FTZ R66, R6.reuse, R66 ;  /* 0x0000004206427220 */ /* 0x040fe40000410000 */
[C---:B------:R-:W-:Y:S02]  /*17d50*/  FMUL.FTZ R71, R6.reuse, R71 ;  /* 0x0000004706477220 */ /* 0x040fe40000410000 */
[C---:B------:R-:W-:Y:S01]  /*17d60*/  FMUL.FTZ R70, R6.reuse, R70 ;  /* 0x0000004606467220 */ /* 0x040fe20000410000 */
[----:B------:R-:W1:Y:S01]  /*17d70*/  @P3 MUFU.LG2 R2, R2 ;  /* 0x0000000200023308 */ /* 0x000e620000000c00 */
        /* <DEDUP_REMOVED lines=11> */
[C---:B--2---:R-:W-:Y:S02]  /*17e30*/  FMUL.FTZ R96, R7.reuse, R96 ;  /* 0x0000006007607220 */ /* 0x044fe40000410000 */
[C---:B------:R-:W-:Y:S01]  /*17e40*/  FMUL.FTZ R97, R7.reuse, R97 ;  /* 0x0000006107617220 */ /* 0x040fe20000410000 */
[C---:B------:R-:W-:Y:S01]  /*17e50*/  IADD3 R14, R6.reuse, -0x20, RZ ;  /* 0xffffffe0060e7810 */ /* 0x040fe20007ffe0ff */
[C---:B------:R-:W-:Y:S01]  /*17e60*/  FMUL.FTZ R92, R7.reuse, R92 ;  /* 0x0000005c075c7220 */ /* 0x040fe20000410000 */
[C---:B------:R-:W-:Y:S01]  /*17e70*/  @P0 IADD3 R14, R6.reuse, 0x20, RZ ;  /* 0x00000020060e0810 */ /* 0x040fe20007ffe0ff */
[C---:B------:R-:W-:Y:S01]  /*17e80*/  FMUL.FTZ R93, R7.reuse, R93 ;  /* 0x0000005d075d7220 */ /* 0x040fe20000410000 */
[----:B------:R-:W-:Y:S01]  /*17e90*/  STS.64 [R12.X4], R96 ;  /* 0x000000600c007388 */ /* 0x000fe20000004a00 */
[C---:B------:R-:W-:Y:S01]  /*17ea0*/  FMUL.FTZ R36, R7.reuse, R36 ;  /* 0x0000002407247220 */ /* 0x040fe20000410000 */
[----:B------:R-:W-:Y:S01]  /*17eb0*/  IADD3 R17, R6, R13, RZ ;  /* 0x0000000d06117210 */ /* 0x000fe20007ffe0ff */
[C---:B------:R-:W-:Y:S01]  /*17ec0*/  FMUL.FTZ R37, R7.reuse, R37 ;  /* 0x0000002507257220 */ /* 0x040fe20000410000 */
[----:B------:R2:W-:Y:S01]  /*17ed0*/  STS.64 [R14], R92 ;  /* 0x0000005c0e007388 */ /* 0x0005e20000000a00 */
[----:B------:R-:W-:Y:S01]  /*17ee0*/  FMUL.FTZ R40, R7, R40 ;  /* 0x0000002807287220 */ /* 0x000fe20000410000 */
[----:B------:R-:W-:Y:S01]  /*17ef0*/  IADD3 R18, R13, R14, RZ ;  /* 0x0000000e0d127210 */ /* 0x000fe20007ffe0ff */
        /* <DEDUP_REMOVED lines=14> */
[----:B--2---:R-:W2:Y:S01]  /*17fe0*/  S2R R92, SR_CTAID.Z ;  /* 0x00000000005c7919 */ /* 0x004ea20000002700 */
        /* <DEDUP_REMOVED lines=13> */
[----:B-1----:R-:W-:-:S03]  /*180c0*/  @P3 FMUL.FTZ R2, R2, 0.69314718246459960938 ;  /* 0x3f31721802023820 */ /* 0x002fc60000410000 */
[----:B------:R-:W-:-:S04]  /*180d0*/  SEL R7, R7, 0xffffffc0, !P1 ;  /* 0xffffffc007077807 */ /* 0x000fc80004800000 */
[----:B------:R-:W-:Y:S02]  /*180e0*/  IADD3 R15, R6, R7, RZ ;  /* 0x00000007060f7210 */ /* 0x000fe40007ffe0ff */
[----:B------:R-:W1:Y:S01]  /*180f0*/  S2R R6, SR_CTAID.Y ;  /* 0x0000000000067919 */ /* 0x000e620000002600 */
        /* <DEDUP_REMOVED lines=8> */
[----:B------:R-:W-:Y:S01]  /*18180*/  STS.64 [R17+0x800], R46 ;  /* 0x0008002e11007388 */ /* 0x000fe20000000a00 */
[----:B-1----:R-:W-:-:S03]  /*18190*/  IMAD R6, R6, c[0x0][0x210], R153 ;  /* 0x0000840006067a24 */ /* 0x002fc600078e0299 */
        /* <DEDUP_REMOVED lines=8> */
[----:B------:R-:W1:Y:S04]  /*18220*/  S2R R7, SR_CTAID.X ;  /* 0x0000000000077919 */ /* 0x000e680000002500 */
        /* <DEDUP_REMOVED lines=18> */
[----:B--2---:R-:W-:Y:S01]  /*18350*/  IMAD R77, R77, c[0x0][0x1c0], R92 ;  /* 0x000070004d4d7a24 */ /* 0x004fe200078e025c */
[----:B-1----:R-:W-:Y:S02]  /*18360*/  SHF.L.U32 R9, R7, 0x6, RZ ;  /* 0x0000000607097819 */ /* 0x002fe400000006ff */
        /* <DEDUP_REMOVED lines=43> */
.L_x_7935:
[----:B--234-:R-:W-:Y:S05]  /*18620*/  BSYNC B0 ;  /* 0x0000000000007941 */ /* 0x01cfea0003800000 */
.L_x_7934:
        /* <DEDUP_REMOVED lines=16> */
.L_x_7937:
[----:B------:R-:W-:Y:S05]  /*18730*/  BSYNC B0 ;  /* 0x0000000000007941 */ /* 0x000fea0003800000 */
.L_x_7936:
        /* <DEDUP_REMOVED lines=8> */
.L_x_7939:
[----:B------:R-:W-:Y:S05]  /*187c0*/  BSYNC B0 ;  /* 0x0000000000007941 */ /* 0x000fea0003800000 */
.L_x_7938:
        /* <DEDUP_REMOVED lines=8> */
.L_x_7941:
[----:B------:R-:W-:Y:S05]  /*18850*/  BSYNC B0 ;  /* 0x0000000000007941 */ /* 0x000fea0003800000 */
.L_x_7940:
        /* <DEDUP_REMOVED lines=8> */
.L_x_7943:
[----:B------:R-:W-:Y:S05]  /*188e0*/  BSYNC B0 ;  /* 0x0000000000007941 */ /* 0x000fea0003800000 */
.L_x_7942:
        /* <DEDUP_REMOVED lines=8> */
.L_x_7945:
[----:B------:R-:W-:Y:S05]  /*18970*/  BSYNC B0 ;  /* 0x0000000000007941 */ /* 0x000fea0003800000 */
.L_x_7944:
        /* <DEDUP_REMOVED lines=8> */
.L_x_7947:
[----:B------:R-:W-:Y:S05]  /*18a00*/  BSYNC B0 ;  /* 0x0000000000007941 */ /* 0x000fea0003800000 */
.L_x_7946:
        /* <DEDUP_REMOVED lines=8> */
.L_x_7949:
[----:B------:R-:W-:Y:S05]  /*18a90*/  BSYNC B0 ;  /* 0x0000000000007941 */ /* 0x000fea0003800000 */
.L_x_7948:
        /* <DEDUP_REMOVED lines=9> */
.L_x_7950:
        /* <DEDUP_REMOVED lines=13> */
.L_x_8286:


//--------------------- .text._ZN5flash24flash_fwd_splitkv_kernelI23Flash_fwd_kernel_traitsILi128ELi64ELi64ELi4ELb0ELb0EN7cutlass6half_tE19Flash_kernel_traitsILi128ELi64ELi64ELi4ES3_EELb1ELb0ELb1ELb0ELb0ELb1ELb1ELb1EEEvNS_16Flash_fwd_paramsE --------------------------
	.section	.text._ZN5flash24flash_fwd_splitkv_kernelI23Flash_fwd_kernel_traitsILi128ELi64ELi64ELi4ELb0ELb0EN7cutlass6half_tE19Flash_kernel_traitsILi128ELi64ELi64ELi4ES3_EELb1ELb0ELb1ELb0ELb0ELb1ELb1ELb1EEEvNS_16Flash_fwd_paramsE,"ax",@progbits
	.sectioninfo	@"SHI_REGISTERS=196"
	.align	128
        .global         _ZN5flash24flash_fwd_splitkv_kernelI23Flash_fwd_kernel_traitsILi128ELi64ELi64ELi4ELb0ELb0EN7cutlass6half_tE19Flash_kernel_traitsILi128ELi64ELi64ELi4ES3_EELb1ELb0ELb1ELb0ELb0ELb1ELb1ELb1EEEvNS_16Flash_fwd_paramsE
        .type           _ZN5flash24flash_fwd_splitkv_kernelI23Flash_fwd_kernel_traitsILi128ELi64ELi64ELi4ELb0ELb0EN7cutlass6half_tE19Flash_kernel_traitsILi128ELi64ELi64ELi4ES3_EELb1ELb0ELb1ELb0ELb0ELb1ELb1ELb1EEEvNS_16Flash_fwd_paramsE,@function
        .size           _ZN5flash24flash_fwd_splitkv_kernelI23Flash_fwd_kernel_traitsILi128ELi64ELi64ELi4ELb0ELb0EN7cutlass6half_tE19Flash_kernel_traitsILi128ELi64ELi64ELi4ES3_EELb1ELb0ELb1ELb0ELb0ELb1ELb1ELb1EEEvNS_16Flash_fwd_paramsE,(.L_x_8287 - _ZN5flash24flash_fwd_splitkv_kernelI23Flash_fwd_kernel_traitsILi128ELi64ELi64ELi4ELb0ELb0EN7cutlass6half_tE19Flash_kernel_traitsILi128ELi64ELi64ELi4ES3_EELb1ELb0ELb1ELb0ELb0ELb1ELb1ELb1EEEvNS_16Flash_fwd_paramsE)
        .other          _ZN5flash24flash_fwd_splitkv_kernelI23Flash_fwd_kernel_traitsILi128ELi64ELi64ELi4ELb0ELb0EN7cutlass6half_tE19Flash_kernel_traitsILi128ELi64ELi64ELi4ES3_EELb1ELb0ELb1ELb0ELb0ELb1ELb1ELb1EEEvNS_16Flash_fwd_paramsE,@"STO_CUDA_ENTRY STV_DEFAULT"
_ZN5flash24flash_fwd_splitkv_kernelI23Flash_fwd_kernel_traitsILi128ELi64ELi64ELi4ELb0ELb0EN7cutlass6half_tE19Flash_kernel_traitsILi128ELi64ELi64ELi4ES3_EELb1ELb0ELb1ELb0ELb0ELb1ELb1ELb1EEEvNS_16Flash_fwd_paramsE:
.text._ZN5flash24flash_fwd_splitkv_kernelI23Flash_fwd_kernel_traitsILi128ELi64ELi64ELi4ELb0ELb0EN7cutlass6half_tE19Flash_kernel_traitsILi128ELi64ELi64ELi4ES3_EELb1ELb0ELb1ELb0ELb0ELb1ELb1ELb1EEEvNS_16Flash_fwd_paramsE:
        /* <DEDUP_REMOVED lines=53> */
.L_x_7951:
[----:B-1-34-:R-:W-:Y:S02]  /*0350*/  MOV R3, c[0x0][0x218] ;  /* 0x0000860000037a02 */ /* 0x01afe40000000f00 */
.L_x_7952:
        /* <DEDUP_REMOVED lines=84> */
.L_x_7955:
[----:B------:R-:W-:Y:S05]  /*08a0*/  BSYNC B0 ;  /* 0x0000000000007941 */ /* 0x000fea0003800000 */
.L_x_7954:
        /* <DEDUP_REMOVED lines=8> */
.L_x_7957:
[----:B------:R-:W-:Y:S05]  /*0930*/  BSYNC B0 ;  /* 0x0000000000007941 */ /* 0x000fea0003800000 */
.L_x_7956:
        /* <DEDUP_REMOVED lines=8> */
.L_x_7959:
[----:B------:R-:W-:Y:S05]  /*09c0*/  BSYNC B0 ;  /* 0x0000000000007941 */ /* 0x000fea0003800000 */
.L_x_7958:
        /* <DEDUP_REMOVED lines=8> */
.L_x_7961:
[----:B------:R-:W-:Y:S05]  /*0a50*/  BSYNC B0 ;  /* 0x0000000000007941 */ /* 0x000fea0003800000 */
.L_x_7960:
        /* <DEDUP_REMOVED lines=8> */
.L_x_7963:
[----:B------:R-:W-:Y:S05]  /*0ae0*/  BSYNC B0 ;  /* 0x0000000000007941 */ /* 0x000fea0003800000 */
.L_x_7962:
        /* <DEDUP_REMOVED lines=8> */
.L_x_7965:
[----:B------:R-:W-:Y:S05]  /*0b70*/  BSYNC B0 ;  /* 0x0000000000007941 */ /* 0x000fea0003800000 */
.L_x_7964:
        /* <DEDUP_REMOVED lines=8> */
.L_x_7967:
[----:B------:R-:W-:Y:S05]  /*0c00*/  BSYNC B0 ;  /* 0x0000000000007941 */ /* 0x000fea0003800000 */
.L_x_7966:
        /* <DEDUP_REMOVED lines=8> */
.L_x_7969:
[----:B------:R-:W-:Y:S05]  /*0c90*/  BSYNC B0 ;  /* 0x0000000000007941 */ /* 0x000fea0003800000 */
.L_x_7968:
        /* <DEDUP_REMOVED lines=32> */
.L_x_7953:
        /* <DEDUP_REMOVED lines=93> */
.L_x_7970:
        /* <DEDUP_REMOVED lines=17> */
.L_x_7972:
        /* <DEDUP_REMOVED lines=54> */
.L_x_7971:
        /* <DEDUP_REMOVED lines=227> */
.L_x_8042:
        /* <DEDUP_REMOVED lines=15> */
.L_x_7975:
[----:B------:R-:W-:Y:S05]  /*2800*/  BSYNC B0 ;  /* 0x0000000000007941 */ /* 0x000fea0003800000 */
.L_x_7974:
        /* <DEDUP_REMOVED lines=15> */
.L_x_7977:
[----:B------:R-:W-:Y:S05]  /*2900*/  BSYNC B0 ;  /* 0x0000000000007941 */ /* 0x000fea0003800000 */
.L_x_7976:
        /* <DEDUP_REMOVED lines=15> */
.L_x_7979:
[----:B------:R-:W-:Y:S05]  /*2a00*/  BSYNC B0 ;  /* 0x0000000000007941 */ /* 0x000fea0003800000 */
.L_x_7978:
        /* <DEDUP_REMOVED lines=15> */
.L_x_7981:
[----:B------:R-:W-:Y:S05]  /*2b00*/  BSYNC B0 ;  /* 0x0000000000007941 */ /* 0x000fea0003800000 */
.L_x_7980:
        /* <DEDUP_REMOVED lines=66> */
.L_x_7987:
[----:B------:R-:W-:Y:S05]  /*2f30*/  BSYNC B0 ;  /* 0x0000000000007941 */ /* 0x000fea0003800000 */
.L_x_7986:
        /* <DEDUP_REMOVED lines=54> */
.L_x_7985:
[----:B------:R-:W-:Y:S05]  /*32a0*/  BSYNC B1 ;  /* 0x0000000000017941 */ /* 0x000fea0003800000 */
.L_x_7984:
        /* <DEDUP_REMOVED lines=64> */
.L_x_7991:
[----:B------:R-:W-:Y:S05]  /*36b0*/  BSYNC B0 ;  /* 0x0000000000007941 */ /* 0x000fea0003800000 */
.L_x_7990:
        /* <DEDUP_REMOVED lines=56> */
.L_x_7989:
[----:B------:R-:W-:Y:S05]  /*3a40*/  BSYNC B1 ;  /* 0x0000000000017941 */ /* 0x000fea0003800000 */
.L_x_7988:
        /* <DEDUP_REMOVED lines=64> */
.L_x_7995:
[----:B------:R-:W-:Y:S05]  /*3e50*/  BSYNC B0 ;  /* 0x0000000000007941 */ /* 0x000fea0003800000 */
.L_x_7994:
        /* <DEDUP_REMOVED lines=56> */
.L_x_7993:
[----:B------:R-:W-:Y:S05]  /*41e0*/  BSYNC B1 ;  /* 0x0000000000017941 */ /* 0x000fea0003800000 */
.L_x_7992:
        /* <DEDUP_REMOVED lines=68> */
.L_x_7999:
[----:B------:R-:W-:Y:S05]  /*4630*/  BSYNC B0 ;  /* 0x0000000000007941 */ /* 0x000fea0003800000 */
.L_x_7998:
        /* <DEDUP_REMOVED lines=56> */
.L_x_7997:
[----:B------:R-:W-:Y:S05]  /*49c0*/  BSYNC B1 ;  /* 0x0000000000017941 */ /* 0x000fea0003800000 */
.L_x_7996:
        /* <DEDUP_REMOVED lines=9> */
.L_x_7983:
        /* <DEDUP_REMOVED lines=95> */
.L_x_8006:
[----:B------:R-:W-:Y:S05]  /*5050*/  BSYNC B0 ;  /* 0x0000000000007941 */ /* 0x000fea0003800000 */
.L_x_8005:
[----:B------:R-:W-:Y:S05]  /*5060*/  MOV R89, R87 ;  /* 0x0000005700597202 */ /* 0x000fea0000000f00 */
[----:B-----5:R2:W-:Y:S02]  /*5070*/  STG.E.128 [R88.64], R36 ;  /* 0x0000002458007986 */ /* 0x0205e4000c101d06 */
.L_x_8004:
[----:B------:R-:W-:Y:S05]  /*5080*/  BSYNC B1 ;  /* 0x0000000000017941 */ /* 0x000fea0003800000 */
.L_x_8003:
        /* <DEDUP_REMOVED lines=93> */
.L_x_8008:
[----:B------:R-:W-:Y:S05]  /*5660*/  BSYNC B0 ;  /* 0x0000000000007941 */ /* 0x000fea0003800000 */
.L_x_8007:
[----:B------:R-:W-:Y:S05]  /*5670*/  MOV R89, R87 ;  /* 0x0000005700597202 */ /* 0x000fea0000000f00 */
[----:B-----5:R3:W-:Y:S02]  /*5680*/  STG.E.128 [R88.64+0x80], R36 ;  /* 0x0000802458007986 */ /* 0x0207e4000c101d06 */
.L_x_8002:
[----:B------:R-:W-:Y:S05]  /*5690*/  BSYNC B2 ;  /* 0x0000000000027941 */ /* 0x000fea0003800000 */
.L_x_8001:
        /* <DEDUP_REMOVED lines=100> */
.L_x_8014:
[----:B------:R-:W-:Y:S05]  /*5ce0*/  BSYNC B0 ;  /* 0x0000000000007941 */ /* 0x000fea0003800000 */
.L_x_8013:
[C---:B------:R-:W-:Y:S04]  /*5cf0*/  LEA R2, P0, R149.reuse, R88, 0x1 ;  /* 0x0000005895027211 */ /* 0x040fe800078008ff */
[----:B------:R-:W-:Y:S05]  /*5d00*/  LEA.HI.X R3, R149, R87, R148, 0x1, P0 ;  /* 0x0000005795037211 */ /* 0x000fea00000f0c94 */
[----:B-----5:R1:W-:Y:S04]  /*5d10*/  STG.E.128 [R2.64], R32 ;  /* 0x0000002002007986 */ /* 0x0203e8000c101d06 */
.L_x_8012:
[----:B------:R-:W-:Y:S05]  /*5d20*/  BSYNC B1 ;  /* 0x0000000000017941 */ /* 0x000fea0003800000 */
.L_x_8011:
        /* <DEDUP_REMOVED lines=97> */
.L_x_8016:
[----:B------:R-:W-:Y:S05]  /*6340*/  BSYNC B0 ;  /* 0x0000000000007941 */ /* 0x000fea0003800000 */
.L_x_8015:
[C---:B------:R-:W-:Y:S04]  /*6350*/  LEA R2, P0, R72.reuse, R88, 0x1 ;  /* 0x0000005848027211 */ /* 0x040fe800078008ff */
[----:B------:R-:W-:Y:S05]  /*6360*/  LEA.HI.X R3, R72, R87, R73, 0x1, P0 ;  /* 0x0000005748037211 */ /* 0x000fea00000f0c49 */
[----:B-----5:R4:W-:Y:S04]  /*6370*/  STG.E.128 [R2.64], R32 ;  /* 0x0000002002007986 */ /* 0x0209e8000c101d06 */
.L_x_8010:
[----:B------:R-:W-:Y:S05]  /*6380*/  BSYNC B2 ;  /* 0x0000000000027941 */ /* 0x000fea0003800000 */
.L_x_8009:
        /* <DEDUP_REMOVED lines=100> */
.L_x_8022:
[----:B------:R-:W-:Y:S05]  /*69d0*/  BSYNC B0 ;  /* 0x0000000000007941 */ /* 0x000fea0003800000 */
.L_x_8021:
[C---:B------:R-:W-:Y:S04]  /*69e0*/  LEA R2, P0, R156.reuse, R88, 0x1 ;  /* 0x000000589c027211 */ /* 0x040fe800078008ff */
[----:B------:R-:W-:Y:S05]  /*69f0*/  LEA.HI.X R3, R156, R87, R67, 0x1, P0 ;  /* 0x000000579c037211 */ /* 0x000fea00000f0c43 */
[----:B-----5:R4:W-:Y:S04]  /*6a00*/  STG.E.128 [R2.64], R32 ;  /* 0x0000002002007986 */ /* 0x0209e8000c101d06 */
.L_x_8020:
[----:B------:R-:W-:Y:S05]  /*6a10*/  BSYNC B1 ;  /* 0x0000000000017941 */ /* 0x000fea0003800000 */
.L_x_8019:
        /* <DEDUP_REMOVED lines=97> */
.L_x_8024:
[----:B------:R-:W-:Y:S05]  /*7030*/  BSYNC B0 ;  /* 0x0000000000007941 */ /* 0x000fea0003800000 */
.L_x_8023:
[C---:B------:R-:W-:Y:S04]  /*7040*/  LEA R2, P0, R74.reuse, R88, 0x1 ;  /* 0x000000584a027211 */ /* 0x040fe800078008ff */
[----:B------:R-:W-:Y:S05]  /*7050*/  LEA.HI.X R3, R74, R87, R75, 0x1, P0 ;  /* 0x000000574a037211 */ /* 0x000fea00000f0c4b */
[----:B-----5:R4:W-:Y:S04]  /*7060*/  STG.E.128 [R2.64], R32 ;  /* 0x0000002002007986 */ /* 0x0209e8000c101d06 */
.L_x_8018:
[----:B------:R-:W-:Y:S05]  /*7070*/  BSYNC B2 ;  /* 0x0000000000027941 */ /* 0x000fea0003800000 */
.L_x_8017:
        /* <DEDUP_REMOVED lines=102> */
.L_x_8030:
[----:B------:R-:W-:Y:S05]  /*76e0*/  BSYNC B0 ;  /* 0x0000000000007941 */ /* 0x000fea0003800000 */
.L_x_8029:
[C---:B------:R-:W-:Y:S01]  /*76f0*/  IMAD R0, R159.reuse, c[0x0][0x19c], RZ ;  /* 0x000067009f007a24 */ /* 0x040fe200078e02ff */
[----:B--23--:R-:W-:Y:S05]  /*7700*/  MOV R89, R87 ;  /* 0x0000005700597202 */ /* 0x00cfea0000000f00 */
[----:B------:R-:W-:Y:S05]  /*7710*/  IMAD.WIDE.U32 R2, R159, c[0x0][0x198], R88 ;  /* 0x000066009f027a25 */ /* 0x000fea00078e0058 */
[----:B------:R-:W-:Y:S05]  /*7720*/  IADD3 R3, R3, R0, RZ ;  /* 0x0000000003037210 */ /* 0x000fea0007ffe0ff */
[----:B-----5:R2:W-:Y:S02]  /*7730*/  STG.E.128 [R2.64], R32 ;  /* 0x0000002002007986 */ /* 0x0205e4000c101d06 */
.L_x_8028:
[----:B------:R-:W-:Y:S05]  /*7740*/  BSYNC B1 ;  /* 0x0000000000017941 */ /* 0x000fea0003800000 */
.L_x_8027:
        /* <DEDUP_REMOVED lines=97> */
.L_x_8032:
[----:B------:R-:W-:Y:S05]  /*7d60*/  BSYNC B0 ;  /* 0x0000000000007941 */ /* 0x000fea0003800000 */
.L_x_8031:
[C---:B------:R-:W-:Y:S04]  /*7d70*/  LEA R2, P0, R79.reuse, R88, 0x1 ;  /* 0x000000584f027211 */ /* 0x040fe800078008ff */
[----:B------:R-:W-:Y:S05]  /*7d80*/  LEA.HI.X R3, R79, R87, R78, 0x1, P0 ;  /* 0x000000574f037211 */ /* 0x000fea00000f0c4e */
[----:B-----5:R2:W-:Y:S04]  /*7d90*/  STG.E.128 [R2.64], R32 ;  /* 0x0000002002007986 */ /* 0x0205e8000c101d06 */
.L_x_8026:
[----:B------:R-:W-:Y:S05]  /*7da0*/  BSYNC B2 ;  /* 0x0000000000027941 */ /* 0x000fea0003800000 */
.L_x_8025:
        /* <DEDUP_REMOVED lines=8> */
.L_x_7982:
        /* <DEDUP_REMOVED lines=10> */
.L_x_8034:
[----:B------:R-:W-:Y:S05]  /*7ed0*/  BSYNC B0 ;  /* 0x0000000000007941 */ /* 0x000fea0003800000 */
.L_x_8033:
        /* <DEDUP_REMOVED lines=16> */
.L_x_8036:
[----:B------:R-:W-:Y:S05]  /*7fe0*/  BSYNC B0 ;  /* 0x0000000000007941 */ /* 0x000fea0003800000 */
.L_x_8035:
        /* <DEDUP_REMOVED lines=16> */
.L_x_8038:
[----:B------:R-:W-:Y:S05]  /*80f0*/  BSYNC B0 ;  /* 0x0000000000007941 */ /* 0x000fea0003800000 */
.L_x_8037:
        /* <DEDUP_REMOVED lines=21> */
.L_x_8039:
[----:B------:R-:W-:Y:S05]  /*8250*/  BSYNC B0 ;  /* 0x0000000000007941 */ /* 0x000fea0003800000 */
.L_x_8000:
        /* <DEDUP_REMOVED lines=80> */
.L_x_8040:
        /* <DEDUP_REMOVED lines=9> */
.L_x_8041:
[----:B------:R-:W-:Y:S04]  /*87f0*/  IADD3 R11, R11, -0x1, RZ ;  /* 0xffffffff0b0b7810 */ /* 0x000fe80007ffe0ff */
[----:B------:R-:W-:Y:S11]  /*8800*/  ISETP.GT.AND P0, PT, R11, R61, PT ;  /* 0x0000003d0b00720c */ /* 0x000ff60003f04270 */
[----:B------:R-:W-:Y:S02]  /*8810*/  @!UPT UIADD3 URZ, URZ, URZ, URZ ;  /* 0x0000003f3f3ff290 */ /* 0x000fe4000fffe03f */
[----:B------:R-:W-:-:S05]  /*8820*/  @P0 BRA `(.L_x_8042) ;  /* 0xffff9ee000000947 */ /* 0x000fca000383ffff */
.L_x_7973:
        /* <DEDUP_REMOVED lines=99> */
.L_x_8051:
[----:B------:R-:W-:Y:S05]  /*8e60*/  BSYNC B0 ;  /* 0x0000000000007941 */ /* 0x000fea0003800000 */
.L_x_8050:
[----:B-----5:R4:W-:Y:S02]  /*8e70*/  STS.128 [R156], R8 ;  /* 0x000000089c007388 */ /* 0x0209e40000000c00 */
.L_x_8049:
[----:B------:R-:W-:Y:S05]  /*8e80*/  BSYNC B1 ;  /* 0x0000000000017941 */ /* 0x000fea0003800000 */
.L_x_8048:
        /* <DEDUP_REMOVED lines=45> */
.L_x_8053:
[----:B------:R-:W-:Y:S05]  /*9160*/  BSYNC B0 ;  /* 0x0000000000007941 */ /* 0x000fea0003800000 */
.L_x_8052:
[----:B-----5:R1:W-:Y:S02]  /*9170*/  STS.128 [R156+0x2000], R8 ;  /* 0x002000089c007388 */ /* 0x0203e40000000c00 */
.L_x_8047:
[----:B------:R-:W-:Y:S05]  /*9180*/  BSYNC B2 ;  /* 0x0000000000027941 */ /* 0x000fea0003800000 */
.L_x_8046:
        /* <DEDUP_REMOVED lines=62> */
.L_x_8059:
[----:B------:R-:W-:Y:S05]  /*9570*/  BSYNC B0 ;  /* 0x0000000000007941 */ /* 0x000fea0003800000 */
.L_x_8058:
[----:B-----5:R4:W-:Y:S02]  /*9580*/  STS.128 [R156+0x800], R8 ;  /* 0x000800089c007388 */ /* 0x0209e40000000c00 */
.L_x_8057:
[----:B------:R-:W-:Y:S05]  /*9590*/  BSYNC B1 ;  /* 0x0000000000017941 */ /* 0x000fea0003800000 */
.L_x_8056:
        /* <DEDUP_REMOVED lines=47> */
.L_x_8061:
[----:B------:R-:W-:Y:S05]  /*9890*/  BSYNC B0 ;  /* 0x0000000000007941 */ /* 0x000fea0003800000 */
.L_x_8060:
[----:B-----5:R4:W-:Y:S02]  /*98a0*/  STS.128 [R156+0x2800], R8 ;  /* 0x002800089c007388 */ /* 0x0209e40000000c00 */
.L_x_8055:
[----:B------:R-:W-:Y:S05]  /*98b0*/  BSYNC B2 ;  /* 0x0000000000027941 */ /* 0x000fea0003800000 */
.L_x_8054:
        /* <DEDUP_REMOVED lines=63> */
.L_x_8067:
[----:B------:R-:W-:Y:S05]  /*9cb0*/  BSYNC B0 ;  /* 0x0000000000007941 */ /* 0x000fea0003800000 */
.L_x_8066:
[----:B-----5:R2:W-:Y:S02]  /*9cc0*/  STS.128 [R156+0x1000], R8 ;  /* 0x001000089c007388 */ /* 0x0205e40000000c00 */
.L_x_8065:
[----:B------:R-:W-:Y:S05]  /*9cd0*/  BSYNC B1 ;  /* 0x0000000000017941 */ /* 0x000fea0003800000 */
.L_x_8064:
        /* <DEDUP_REMOVED lines=44> */
.L_x_8069:
[----:B------:R-:W-:Y:S05]  /*9fa0*/  BSYNC B0 ;  /* 0x0000000000007941 */ /* 0x000fea0003800000 */
.L_x_8068:
[----:B-----5:R1:W-:Y:S02]  /*9fb0*/  STS.128 [R156+0x3000], R28 ;  /* 0x0030001c9c007388 */ /* 0x0203e40000000c00 */
.L_x_8063:
[----:B------:R-:W-:Y:S05]  /*9fc0*/  BSYNC B2 ;  /* 0x0000000000027941 */ /* 0x000fea0003800000 */
.L_x_8062:
        /* <DEDUP_REMOVED lines=60> */
.L_x_8074:
[----:B------:R-:W-:Y:S05]  /*a390*/  BSYNC B0 ;  /* 0x0000000000007941 */ /* 0x000fea0003800000 */
.L_x_8073:
[----:B-----5:R4:W-:Y:S02]  /*a3a0*/  STS.128 [R156+0x1800], R8 ;  /* 0x001800089c007388 */ /* 0x0209e40000000c00 */
.L_x_8072:
[----:B------:R-:W-:Y:S05]  /*a3b0*/  BSYNC B1 ;  /* 0x0000000000017941 */ /* 0x000fea0003800000 */
.L_x_8071:
        /* <DEDUP_REMOVED lines=44> */
.L_x_8076:
[----:B------:R-:W-:Y:S05]  /*a680*/  BSYNC B0 ;  /* 0x0000000000007941 */ /* 0x000fea0003800000 */
.L_x_8075:
[----:B-----5:R2:W-:Y:S01]  /*a690*/  STS.128 [R156+0x3800], R16 ;  /* 0x003800109c007388 */ /* 0x0205e20000000c00 */
[----:B------:R-:W-:Y:S05]  /*a6a0*/  BRA `(.L_x_8070) ;  /* 0x0000353000007947 */ /* 0x000fea0003800000 */
.L_x_8045:
        /* <DEDUP_REMOVED lines=90> */
.L_x_8082:
[----:B------:R-:W-:Y:S05]  /*ac50*/  BSYNC B0 ;  /* 0x0000000000007941 */ /* 0x000fea0003800000 */
.L_x_8081:
[----:B-----5:R4:W-:Y:S02]  /*ac60*/  STS.128 [R156], R24 ;  /* 0x000000189c007388 */ /* 0x0209e40000000c00 */
.L_x_8080:
[----:B------:R-:W-:Y:S05]  /*ac70*/  BSYNC B1 ;  /* 0x0000000000017941 */ /* 0x000fea0003800000 */
.L_x_8079:
        /* <DEDUP_REMOVED lines=86> */
.L_x_8084:
[----:B------:R-:W-:Y:S05]  /*b1e0*/  BSYNC B0 ;  /* 0x0000000000007941 */ /* 0x000fea0003800000 */
.L_x_8083:
[----:B-----5:R1:W-:Y:S02]  /*b1f0*/  STS.128 [R156+0x2000], R24 ;  /* 0x002000189c007388 */ /* 0x0203e40000000c00 */
.L_x_8078:
[----:B------:R-:W-:Y:S05]  /*b200*/  BSYNC B2 ;  /* 0x0000000000027941 */ /* 0x000fea0003800000 */
.L_x_8077:
        /* <DEDUP_REMOVED lines=95> */
.L_x_8090:
[----:B------:R-:W-:Y:S05]  /*b800*/  BSYNC B0 ;  /* 0x0000000000007941 */ /* 0x000fea0003800000 */
.L_x_8089:
[----:B-----5:R4:W-:Y:S02]  /*b810*/  STS.128 [R156+0x800], R24 ;  /* 0x000800189c007388 */ /* 0x0209e40000000c00 */
.L_x_8088:
[----:B------:R-:W-:Y:S05]  /*b820*/  BSYNC B1 ;  /* 0x0000000000017941 */ /* 0x000fea0003800000 */
.L_x_8087:
        /* <DEDUP_REMOVED lines=89> */
.L_x_8092:
[----:B------:R-:W-:Y:S05]  /*bdc0*/  BSYNC B0 ;  /* 0x0000000000007941 */ /* 0x000fea0003800000 */
.L_x_8091:
[----:B-----5:R1:W-:Y:S02]  /*bdd0*/  STS.128 [R156+0x2800], R20 ;  /* 0x002800149c007388 */ /* 0x0203e40000000c00 */
.L_x_8086:
[----:B------:R-:W-:Y:S05]  /*bde0*/  BSYNC B2 ;  /* 0x0000000000027941 */ /* 0x000fea0003800000 */
.L_x_8085:
        /* <DEDUP_REMOVED lines=96> */
.L_x_8098:
[----:B------:R-:W-:Y:S05]  /*c3f0*/  BSYNC B0 ;  /* 0x0000000000007941 */ /* 0x000fea0003800000 */
.L_x_8097:
[----:B-----5:R4:W-:Y:S02]  /*c400*/  STS.128 [R156+0x1000], R24 ;  /* 0x001000189c007388 */ /* 0x0209e40000000c00 */
.L_x_8096:
[----:B------:R-:W-:Y:S05]  /*c410*/  BSYNC B1 ;  /* 0x0000000000017941 */ /* 0x000fea0003800000 */
.L_x_8095:
        /* <DEDUP_REMOVED lines=89> */
.L_x_8100:
[----:B------:R-:W-:Y:S05]  /*c9b0*/  BSYNC B0 ;  /* 0x0000000000007941 */ /* 0x000fea0003800000 */
.L_x_8099:
[----:B-----5:R4:W-:Y:S02]  /*c9c0*/  STS.128 [R156+0x3000], R24 ;  /* 0x003000189c007388 */ /* 0x0209e40000000c00 */
.L_x_8094:
[----:B------:R-:W-:Y:S05]  /*c9d0*/  BSYNC B2 ;  /* 0x0000000000027941 */ /* 0x000fea0003800000 */
.L_x_8093:
        /* <DEDUP_REMOVED lines=95> */
.L_x_8104:
[----:B------:R-:W-:Y:S05]  /*cfd0*/  BSYNC B0 ;  /* 0x0000000000007941 */ /* 0x000fea0003800000 */
.L_x_8103:
[----:B-----5:R1:W-:Y:S02]  /*cfe0*/  STS.128 [R156+0x1800], R20 ;  /* 0x001800149c007388 */ /* 0x0203e40000000c00 */
.L_x_8102:
[----:B------:R-:W-:Y:S05]  /*cff0*/  BSYNC B1 ;  /* 0x0000000000017941 */ /* 0x000fea0003800000 */
.L_x_8101:
        /* <DEDUP_REMOVED lines=94> */
.L_x_8106:
[----:B------:R-:W-:Y:S05]  /*d5e0*/  BSYNC B0 ;  /* 0x0000000000007941 */ /* 0x000fea0003800000 */
.L_x_8105:
[----:B-----5:R1:W-:Y:S01]  /*d5f0*/  STS.128 [R156+0x3800], R20 ;  /* 0x003800149c007388 */ /* 0x0203e20000000c00 */
[----:B------:R-:W-:Y:S05]  /*d600*/  BRA `(.L_x_8070) ;  /* 0x000005d000007947 */ /* 0x000fea0003800000 */
.L_x_8044:
        /* <DEDUP_REMOVED lines=20> */
.L_x_8108:
[----:B------:R-:W-:Y:S05]  /*d750*/  BSYNC B0 ;  /* 0x0000000000007941 */ /* 0x000fea0003800000 */
.L_x_8107:
        /* <DEDUP_REMOVED lines=22> */
.L_x_8110:
[----:B------:R-:W-:Y:S05]  /*d8c0*/  BSYNC B0 ;  /* 0x0000000000007941 */ /* 0x000fea0003800000 */
.L_x_8109:
        /* <DEDUP_REMOVED lines=23> */
.L_x_8112:
[----:B------:R-:W-:Y:S05]  /*da40*/  BSYNC B0 ;  /* 0x0000000000007941 */ /* 0x000fea0003800000 */
.L_x_8111:
        /* <DEDUP_REMOVED lines=25> */
.L_x_8070:
[----:B------:R-:W-:Y:S05]  /*dbe0*/  BSYNC B3 ;  /* 0x0000000000037941 */ /* 0x000fea0003800000 */
.L_x_8043:
        /* <DEDUP_REMOVED lines=24> */
.L_x_8114:
[----:B------:R-:W-:Y:S05]  /*dd70*/  BSYNC B0 ;  /* 0x0000000000007941 */ /* 0x000fea0003800000 */
.L_x_8113:
        /* <DEDUP_REMOVED lines=22> */
.L_x_8116:
[----:B------:R-:W-:Y:S05]  /*dee0*/  BSYNC B0 ;  /* 0x0000000000007941 */ /* 0x000fea0003800000 */
.L_x_8115:
        /* <DEDUP_REMOVED lines=26> */
.L_x_8118:
[----:B------:R-:W-:Y:S05]  /*e090*/  BSYNC B0 ;  /* 0x0000000000007941 */ /* 0x000fea0003800000 */
.L_x_8117:
        /* <DEDUP_REMOVED lines=29> */
.L_x_8120:
[----:B------:R-:W-:Y:S05]  /*e270*/  BSYNC B0 ;  /* 0x0000000000007941 */ /* 0x000fea0003800000 */
.L_x_8119:
        /* <DEDUP_REMOVED lines=39> */
.L_x_8122:
[----:B-1----:R-:W-:Y:S05]  /*e4f0*/  BSYNC B0 ;  /* 0x0000000000007941 */ /* 0x002fea0003800000 */
.L_x_8121:
        /* <DEDUP_REMOVED lines=22> */
.L_x_8124:
[----:B------:R-:W-:Y:S05]  /*e660*/  BSYNC B0 ;  /* 0x0000000000007941 */ /* 0x000fea0003800000 */
.L_x_8123:
        /* <DEDUP_REMOVED lines=26> */
.L_x_8126:
[----:B------:R-:W-:Y:S05]  /*e810*/  BSYNC B0 ;  /* 0x0000000000007941 */ /* 0x000fea0003800000 */
.L_x_8125:
        /* <DEDUP_REMOVED lines=28> */
.L_x_8128:
[----:B------:R-:W-:Y:S05]  /*e9e0*/  BSYNC B0 ;  /* 0x0000000000007941 */ /* 0x000fea0003800000 */
.L_x_8127:
        /* <DEDUP_REMOVED lines=31> */
[----:B------:R-:W-:-:S02]  /*ebe0*/  IADD3 R108, R42, 0x19, RZ ;  /* 0x000000192a6c7810 */ /* 0x000fc40007ffe0ff */
        /* <DEDUP_REMOVED lines=8> */
[----:B------:R-:W-:Y:S01]  /*ec70*/  LDSM.16.M88.4 R72, [R144] ;  /* 0x000000009048783b */ /* 0x000fe20000000200 */
[C---:B------:R-:W-:Y:S01]  /*ec80*/  IMAD R142, R43.reuse, 0x2, R146 ;  /* 0x000000022b8e7824 */ /* 0x040fe200078e0292 */
[----:B------:R-:W-:Y:S01]  /*ec90*/  IADD3 R46, R42, 0x8, RZ ;  /* 0x000000082a2e7810 */ /* 0x000fe20007ffe0ff */
[----:B------:R-:W-:Y:S01]  /*eca0*/  IMAD R141, R43, 0x2, R144 ;  /* 0x000000022b8d7824 */ /* 0x000fe200078e0290 */
[----:B------:R-:W-:Y:S01]  /*ecb0*/  LDSM.16.M88.4 R96, [R143] ;  /* 0x000000008f60783b */ /* 0x000fe20000000200 */
[----:B------:R-:W-:-:S02]  /*ecc0*/  SEL R2, R2, 0xffffffc0, !P2 ;  /* 0xffffffc002027807 */ /* 0x000fc40005000000 */
[C---:B------:R-:W-:Y:S01]  /*ecd0*/  IADD3 R44, R42.reuse, 0x1, RZ ;  /* 0x000000012a2c7810 */ /* 0x040fe20007ffe0ff */
[----:B------:R-:W5:Y:S01]  /*ece0*/  LDSM.16.M88.4 R32, [R145+0x4800] ;  /* 0x004800009120783b */ /* 0x000f620000000200 */
[----:B------:R-:W-:Y:S01]  /*ecf0*/  I2F R113, R108 ;  /* 0x0000006c00717306 */ /* 0x000fe20000201400 */
[----:B------:R-:W-:Y:S01]  /*ed00*/  IMAD.IADD R139, R145, 0x1, R2 ;  /* 0x00000001918b7824 */ /* 0x000fe200078e0202 */
[----:B------:R-:W-:Y:S01]  /*ed10*/  IADD3 R100, R42, 0x11, RZ ;  /* 0x000000112a647810 */ /* 0x000fe20007ffe0ff */
[----:B------:R-:W1:Y:S01]  /*ed20*/  LDSM.16.M88.4 R24, [R145+0x5000] ;  /* 0x005000009118783b */ /* 0x000e620000000200 */
[----:B------:R-:W-:Y:S01]  /*ed30*/  IMAD.IADD R132, R2, 0x1, R143 ;  /* 0x0000000102847824 */ /* 0x000fe200078e028f */
[----:B------:R-:W-:Y:S02]  /*ed40*/  IADD3 R2, R54, R57, -R152 ;  /* 0x0000003936027210 */ /* 0x000fe40007ffe898 */
[----:B------:R-:W3:Y:S01]  /*ed50*/  LDSM.16.M88.4 R76, [R145+0x5800] ;  /* 0x00580000914c783b */ /* 0x000ee20000000200 */
[----:B------:R-:W-:Y:S01]  /*ed60*/  I2F R55, R46 ;  /* 0x0000002e00377306 */ /* 0x000fe20000201400 */
[----:B------:R-:W-:-:S02]  /*ed70*/  IADD3 R103, R2, c[0x0][0x2e8], RZ ;  /* 0x0000ba0002677a10 */ /* 0x000fc40007ffe0ff */
[----:B------:R-:W-:Y:S01]  /*ed80*/  LDSM.16.M88.4 R12, [R139+0x4000] ;  /* 0x004000008b0c783b */ /* 0x000fe20000000200 */
[----:B------:R-:W-:Y:S02]  /*ed90*/  IADD3 R58, R42, 0x10, RZ ;  /* 0x000000102a3a7810 */ /* 0x000fe40007ffe0ff */
[C---:B------:R-:W-:Y:S01]  /*eda0*/  IADD3 R57, R103.reuse, 0x8, RZ ;  /* 0x0000000867397810 */ /* 0x040fe20007ffe0ff */
[----:B------:R-:W4:Y:S01]  /*edb0*/  LDSM.16.M88.4 R16, [R142] ;  /* 0x000000008e10783b */ /* 0x000f220000000200 */
[-C--:B------:R-:W-:Y:S01]  /*edc0*/  IMNMX R103, R103, R54.reuse, PT ;  /* 0x0000003667677217 */ /* 0x080fe20003800200 */
[----:B------:R-:W-:Y:S01]  /*edd0*/  I2F R53, R44 ;  /* 0x0000002c00357306 */ /* 0x000fe20000201400 */
[----:B------:R-:W-:Y:S01]  /*ede0*/  IMNMX R124, R57, R54, PT ;  /* 0x00000036397c7217 */ /* 0x000fe20003800200 */
[----:B------:R-:W1:Y:S01]  /*edf0*/  LDSM.16.M88.4 R68, [R143+0x800] ;  /* 0x000800008f44783b */ /* 0x000e620000000200 */
[CC--:B------:R-:W-:Y:S02]  /*ee00*/  ISETP.GE.AND P5, PT, R44.reuse, R103.reuse, PT ;  /* 0x000000672c00720c */ /* 0x0c0fe40003fa6270 */
[----:B------:R-:W-:Y:S01]  /*ee10*/  ISETP.GE.AND P0, PT, R44, R124, PT ;  /* 0x0000007c2c00720c */ /* 0x000fe20003f06270 */
[----:B------:R-:W3:Y:S01]  /*ee20*/  LDSM.16.M88.4 R60, [R143+0x1800] ;  /* 0x001800008f3c783b */ /* 0x000ee20000000200 */
[----:B------:R-:W-:Y:S01]  /*ee30*/  ISETP.GE.AND P6, PT, R56, R103, PT ;  /* 0x000000673800720c */ /* 0x000fe20003fc6270 */
[----:B------:R-:W-:Y:S01]  /*ee40*/  I2F R109, R100 ;  /* 0x00000064006d7306 */ /* 0x000fe20000201400 */
[C---:B------:R-:W-:Y:S01]  /*ee50*/  IADD3 R110, R42.reuse, 0x20, RZ ;  /* 0x000000202a6e7810 */ /* 0x040fe20007ffe0ff */
[----:B--2---:R-:W-:Y:S01]  /*ee60*/  HMMA.16816.F32 R4, R92, R48, RZ ;  /* 0x000000305c04723c */ /* 0x004fe200000018ff */
[----:B------:R-:W2:Y:S01]  /*ee70*/  LDSM.16.M88.4 R64, [R143+0x1000] ;  /* 0x001000008f40783b */ /* 0x000ea20000000200 */
[----:B------:R-:W-:-:S02]  /*ee80*/  IADD3 R116, R42, 0x29, RZ ;  /* 0x000000292a747810 */ /* 0x000fc40007ffe0ff */
[----:B------:R-:W-:Y:S01]  /*ee90*/  IADD3 R120, R42, 0x38, RZ ;  /* 0x000000382a787810 */ /* 0x000fe20007ffe0ff */
[----:B------:R-:W-:Y:S01]  /*eea0*/  LDSM.16.M88.4 R80, [R141] ;  /* 0x000000008d50783b */ /* 0x000fe20000000200 */
[----:B------:R-:W-:Y:S01]  /*eeb0*/  I2F R107, R58 ;  /* 0x0000003a006b7306 */ /* 0x000fe20000201400 */
[----:B------:R-:W-:Y:S01]  /*eec0*/  ISETP.GE.AND P4, PT, R46, R103, PT ;  /* 0x000000672e00720c */ /* 0x000fe20003f86270 */
[C---:B------:R-:W-:Y:S01]  /*eed0*/  HMMA.16816.F32 R48, R92.reuse, R50, RZ ;  /* 0x000000325c30723c */ /* 0x040fe200000018ff */
[----:B------:R-:W-:Y:S01]  /*eee0*/  LDSM.16.M88.4 R8, [R139+0x4800] ;  /* 0x004800008b08783b */ /* 0x000fe20000000200 */
[----:B------:R-:W-:Y:S02]  /*eef0*/  LOP3.LUT R2, R40, R41, RZ, 0xfc, !PT ;  /* 0x0000002928027212 */ /* 0x000fe400078efcff */
[C---:B------:R-:W-:Y:S01]  /*ef00*/  IADD3 R114, R42.reuse, 0x28, RZ ;  /* 0x000000282a727810 */ /* 0x040fe20007ffe0ff */
[----:B---3--:R-:W-:Y:S01]  /*ef10*/  LDSM.16.M88.4 R88, [R139+0x5000] ;  /* 0x005000008b58783b */ /* 0x008fe20000000200 */
[----:B------:R-:W-:Y:S01]  /*ef20*/  I2F R115, R110 ;  /* 0x0000006e00737306 */ /* 0x000fe20000201400 */
[----:B------:R-:W-:Y:S01]  /*ef30*/  IADD3 R112, R42, 0x21, RZ ;  /* 0x000000212a707810 */ /* 0x000fe20007ffe0ff */
[----:B-----5:R-:W-:Y:S01]  /*ef40*/  HMMA.16816.F32 R36, R92, R32, RZ ;  /* 0x000000205c24723c */ /* 0x020fe200000018ff */
[----:B------:R-:W-:Y:S01]  /*ef50*/  LDSM.16.M88.4 R84, [R139+0x5800] ;  /* 0x005800008b54783b */ /* 0x000fe20000000200 */
[----:B------:R-:W-:-:S02]  /*ef60*/  ISETP.GE.AND P2, PT, R56, R124, PT ;  /* 0x0000007c3800720c */ /* 0x000fc40003f46270 */
[----:B------:R-:W-:Y:S02]  /*ef70*/  IADD3 R118, R42, 0x30, RZ ;  /* 0x000000302a767810 */ /* 0x000fe40007ffe0ff */
[----:B------:R-:W-:Y:S01]  /*ef80*/  I2F R121, R116 ;  /* 0x0000007400797306 */ /* 0x000fe20000201400 */
[----:B------:R-:W-:Y:S01]  /*ef90*/  ISETP.GE.AND P1, PT, R46, R124, PT ;  /* 0x0000007c2e00720c */ /* 0x000fe20003f26270 */
[----:B------:R-:W-:Y:S01]  /*efa0*/  HMMA.16816.F32 R4, R72, R96, R4 ;  /* 0x000000604804723c */ /* 0x000fe20000001804 */
[C---:B------:R-:W-:Y:S02]  /*efb0*/  IADD3 R122, R42.reuse, 0x39, RZ ;  /* 0x000000392a7a7810 */ /* 0x040fe40007ffe0ff */
[C---:B------:R-:W-:Y:S02]  /*efc0*/  IADD3 R135, R143.reuse, 0x800, RZ ;  /* 0x000008008f877810 */ /* 0x040fe40007ffe0ff */
[C---:B------:R-:W-:Y:S01]  /*efd0*/  IADD3 R134, R143.reuse, 0x1000, RZ ;  /* 0x000010008f867810 */ /* 0x040fe20007ffe0ff */
[----:B------:R-:W-:Y:S01]  /*efe0*/  I2F R131, R120 ;  /* 0x0000007800837306 */ /* 0x000fe20000201400 */
[----:B------:R-:W-:Y:S01]  /*eff0*/  IADD3 R130, R143, 0x2800, RZ ;  /* 0x000028008f827810 */ /* 0x000fe20007ffe0ff */
[C---:B-1----:R-:W-:Y:S06]  /*f000*/  HMMA.16816.F32 R28, R92.reuse, R24, RZ ;  /* 0x000000185c1c723c */ /* 0x042fec00000018ff */
[----:B------:R-:W-:Y:S02]  /*f010*/  I2F R119, R114 ;  /* 0x0000007200777306 */ /* 0x000fe40000201400 */
[C---:B------:R-:W-:Y:S06]  /*f020*/  HMMA.16816.F32 R32, R92.reuse, R34, RZ ;  /* 0x000000225c20723c */ /* 0x040fec00000018ff */
[----:B------:R-:W-:Y:S02]  /*f030*/  I2F R117, R112 ;  /* 0x0000007000757306 */ /* 0x000fe40000201400 */
[C---:B------:R-:W-:Y:S06]  /*f040*/  HMMA.16816.F32 R24, R92.reuse, R26, RZ ;  /* 0x0000001a5c18723c */ /* 0x040fec00000018ff */
[----:B------:R-:W-:Y:S02]  /*f050*/  I2F R129, R118 ;  /* 0x0000007600817306 */ /* 0x000fe40000201400 */
[----:B------:R-:W-:Y:S06]  /*f060*/  HMMA.16816.F32 R20, R92, R76, RZ ;  /* 0x0000004c5c14723c */ /* 0x000fec00000018ff */
[----:B------:R-:W-:Y:S02]  /*f070*/  I2F R133, R122 ;  /* 0x0000007a00857306 */ /* 0x000fe40000201400 */
[----:B------:R-:W-:Y:S01]  /*f080*/  HMMA.16816.F32 R48, R72, R98, R48 ;  /* 0x000000624830723c */ /* 0x000fe20000001830 */
[----:B------:R-:W-:Y:S07]  /*f090*/  LDSM.16.M88.4 R96, [R145+0x7000] ;  /* 0x007000009160783b */ /* 0x000fee0000000200 */
[----:B------:R-:W-:Y:S01]  /*f0a0*/  HMMA.16816.F32 R92, R92, R78, RZ ;  /* 0x0000004e5c5c723c */ /* 0x000fe200000018ff */
[----:B------:R-:W1:Y:S07]  /*f0b0*/  LDSM.16.M88.4 R76, [R132] ;  /* 0x00000000844c783b */ /* 0x000e6e0000000200 */
[C---:B----4-:R-:W-:Y:S08]  /*f0c0*/  HMMA.16816.F32 R4, R16.reuse, R12, R4 ;  /* 0x0000000c1004723c */ /* 0x050ff00000001804 */
[----:B------:R-:W-:Y:S01]  /*f0d0*/  HMMA.16816.F32 R48, R16, R14, R48 ;  /* 0x0000000e1030723c */ /* 0x000fe20000001830 */
[----:B------:R-:W-:Y:S07]  /*f0e0*/  LDSM.16.M88.4 R12, [R143+0x2000] ;  /* 0x002000008f0c783b */ /* 0x000fee0000000200 */
[C---:B------:R-:W-:Y:S08]  /*f0f0*/  HMMA.16816.F32 R36, R72.reuse, R68, R36 ;  /* 0x000000444824723c */ /* 0x040ff00000001824 */
[C---:B------:R-:W-:Y:S01]  /*f100*/  HMMA.16816.F32 R32, R72.reuse, R70, R32 ;  /* 0x000000464820723c */ /* 0x040fe20000001820 */
[----:B------:R-:W-:Y:S07]  /*f110*/  LDSM.16.M88.4 R68, [R146+0x2000] ;  /* 0x002000009244783b */ /* 0x000fee0000000200 */
[C---:B------:R-:W-:Y:S08]  /*f120*/  HMMA.16816.F32 R20, R72.reuse, R60, R20 ;  /* 0x0000003c4814723c */ /* 0x040ff00000001814 */
[C---:B------:R-:W-:Y:S01]  /*f130*/  HMMA.16816.F32 R92, R72.reuse, R62, R92 ;  /* 0x0000003e485c723c */ /* 0x040fe2000000185c */
[----:B------:R-:W3:Y:S07]  /*f140*/  LDSM.16.M88.4 R60, [R145+0x6000] ;  /* 0x00600000913c783b */ /* 0x000eee0000000200 */
[C---:B--2---:R-:W-:Y:S08]  /*f150*/  HMMA.16816.F32 R28, R72.reuse, R64, R28 ;  /* 0x00000040481c723c */ /* 0x044ff0000000181c */
[----:B------:R-:W-:Y:S01]  /*f160*/  HMMA.16816.F32 R24, R72, R66, R24 ;  /* 0x000000424818723c */ /* 0x000fe20000001818 */
[----:B------:R-:W2:Y:S04]  /*f170*/  LDSM.16.M88.4 R64, [R132+0x800] ;  /* 0x000800008440783b */ /* 0x000ea80000000200 */
        /* <DEDUP_REMOVED lines=12> */
[C---:B---3--:R-:W-:Y:S08]  /*f240*/  HMMA.16816.F32 R4, R68.reuse, R60, R4 ;  /* 0x0000003c4404723c */ /* 0x048ff00000001804 */
[----:B------:R-:W-:Y:S01]  /*f250*/  HMMA.16816.F32 R48, R68, R62, R48 ;  /* 0x0000003e4430723c */ /* 0x000fe20000001830 */
[----:B------:R-:W-:Y:S07]  /*f260*/  LDSM.16.M88.4 R60, [R143+0x2800] ;  /* 0x002800008f3c783b */ /* 0x000fee0000000200 */
[C---:B--2---:R-:W-:Y:S08]  /*f270*/  HMMA.16816.F32 R36, R80.reuse, R64, R36 ;  /* 0x000000405024723c */ /* 0x044ff00000001824 */
        /* <DEDUP_REMOVED lines=38> */
[----:B------:R-:W-:Y:S08]  /*f4e0*/  HMMA.16816.F32 R92, R80, R62, R92 ;  /* 0x0000003e505c723c */ /* 0x000ff0000000185c */
[----:B------:R-:W-:Y:S01]  /*f4f0*/  HMMA.16816.F32 R36, R28, R72, R36 ;  /* 0x000000481c24723c */ /* 0x000fe20000001824 */
[----:B------:R-:W-:-:S02]  /*f500*/  FMUL.FTZ R49, R49, c[0x0][0x2ec] ;  /* 0x0000bb0031317a20 */ /* 0x000fc40000410000 */
[----:B------:R-:W-:Y:S02]  /*f510*/  FMUL.FTZ R48, R48, c[0x0][0x2ec] ;  /* 0x0000bb0030307a20 */ /* 0x000fe40000410000 */
[----:B------:R-:W-:Y:S02]  /*f520*/  FMUL.FTZ R51, R51, c[0x0][0x2ec] ;  /* 0x0000bb0033337a20 */ /* 0x000fe40000410000 */
[----:B------:R-:W-:Y:S01]  /*f530*/  MUFU.TANH R49, R49 ;  /* 0x0000003100317308 */ /* 0x000fe20000002400 */
[----:B--2---:R-:W-:Y:S01]  /*f540*/  HMMA.16816.F32 R20, R68, R4, R20 ;  /* 0x000000044414723c */ /* 0x004fe20000001814 */
[----:B------:R-:W-:-:S06]  /*f550*/  FMUL.FTZ R50, R50, c[0x0][0x2ec] ;  /* 0x0000bb0032327a20 */ /* 0x000fcc0000410000 */
[----:B------:R-:W1:Y:S01]  /*f560*/  MUFU.TANH R48, R48 ;  /* 0x0000003000307308 */ /* 0x000e620000002400 */
[----:B------:R-:W-:Y:S01]  /*f570*/  HMMA.16816.F32 R92, R68, R6, R92 ;  /* 0x00000006445c723c */ /* 0x000fe2000000185c */
[----:B------:R-:W-:Y:S06]  /*f580*/  LDSM.16.M88.4 R4, [R132+0x3800] ;  /* 0x003800008404783b */ /* 0x000fec0000000200 */
[----:B------:R-:W2:Y:S01]  /*f590*/  MUFU.TANH R51, R51 ;  /* 0x0000003300337308 */ /* 0x000ea20000002400 */
[----:B------:R-:W-:Y:S01]  /*f5a0*/  HMMA.16816.F32 R24, R8, R66, R24 ;  /* 0x000000420818723c */ /* 0x000fe20000001818 */
[----:B------:R-:W-:-:S02]  /*f5b0*/  FMUL.FTZ R60, R36, c[0x0][0x2ec] ;  /* 0x0000bb00243c7a20 */ /* 0x000fc40000410000 */
[----:B------:R-:W-:Y:S02]  /*f5c0*/  FMUL.FTZ R61, R37, c[0x0][0x2ec] ;  /* 0x0000bb00253d7a20 */ /* 0x000fe40000410000 */
[----:B------:R-:W-:Y:S02]  /*f5d0*/  FMUL.FTZ R62, R39, c[0x0][0x2ec] ;  /* 0x0000bb00273e7a20 */ /* 0x000fe40000410000 */
[----:B------:R-:W-:Y:S01]  /*f5e0*/  FMUL.FTZ R66, R38, c[0x0][0x2ec] ;  /* 0x0000bb0026427a20 */ /* 0x000fe20000410000 */
[----:B------:R-:W-:Y:S01]  /*f5f0*/  HMMA.16816.F32 R76, R32, R14, R76 ;  /* 0x0000000e204c723c */ /* 0x000fe2000000184c */
[----:B------:R-:W4:Y:S01]  /*f600*/  LDSM.16.M88.4 R36, [R139+0x7800] ;  /* 0x007800008b24783b */ /* 0x000f220000000200 */
[----:B------:R-:W5:Y:S01]  /*f610*/  MUFU.TANH R61, R61 ;  /* 0x0000003d003d7308 */ /* 0x000f620000002400 */
[----:B-1----:R-:W-:Y:S02]  /*f620*/  FFMA.FTZ R48, R0, R55, R48 ;  /* 0x0000003700307223 */ /* 0x002fe40000010030 */
[----:B------:R-:W1:Y:S01]  /*f630*/  LDSM.16.M88.4 R12, [R132+0x3000] ;  /* 0x00300000840c783b */ /* 0x000e620000000200 */
[----:B------:R-:W-:-:S04]  /*f640*/  DEPBAR.LE SB0, 0x0 ;  /* 0x000080000000791a */ /* 0x000fc80000000000 */
[----:B------:R-:W-:Y:S01]  /*f650*/  HMMA.16816.F32 R20, R8, R16, R20 ;  /* 0x000000100814723c */ /* 0x000fe20000001814 */
[----:B------:R-:W5:Y:S01]  /*f660*/  MUFU.TANH R60, R60 ;  /* 0x0000003c003c7308 */ /* 0x000f620000002400 */
[----:B--2---:R-:W-:-:S06]  /*f670*/  FFMA.FTZ R51, R0, R59, R51 ;  /* 0x0000003b00337223 */ /* 0x004fcc0000010033 */
[----:B------:R-:W-:Y:S01]  /*f680*/  HMMA.16816.F32 R92, R8, R18, R92 ;  /* 0x00000012085c723c */ /* 0x000fe2000000185c */
[----:B------:R-:W2:Y:S06]  /*f690*/  MUFU.TANH R66, R66 ;  /* 0x0000004200427308 */ /* 0x000eac0000002400 */
[C---:B------:R-:W-:Y:S01]  /*f6a0*/  FFMA.FTZ R9, R0.reuse, R53, R123 ;  /* 0x0000003500097223 */ /* 0x040fe2000001007b */
[----:B---3--:R-:W-:Y:S01]  /*f6b0*/  HMMA.16816.F32 R24, R32, R86, R24 ;  /* 0x000000562018723c */ /* 0x008fe20000001818 */
[----:B------:R-:W3:Y:S01]  /*f6c0*/  MUFU.TANH R50, R50 ;  /* 0x0000003200327308 */ /* 0x000ee20000002400 */
[----:B-----5:R-:W-:-:S02]  /*f6d0*/  FFMA.FTZ R11, R0, R109, R61 ;  /* 0x0000006d000b7223 */ /* 0x020fc4000001003d */
[----:B------:R-:W-:Y:S01]  /*f6e0*/  FSEL R9, R9, -INF , !P5 ;  /* 0xff80000009097808 */ /* 0x000fe20006800000 */
[----:B------:R-:W-:Y:S01]  /*f6f0*/  FFMA.FTZ R19, R0, R107, R60 ;  /* 0x0000006b00137223 */ /* 0x000fe2000001003c */
[----:B------:R-:W-:Y:S02]  /*f700*/  ISETP.GE.AND P5, PT, R58, R103, PT ;  /* 0x000000673a00720c */ /* 0x000fe40003fa6270 */
[----:B------:R-:W-:Y:S01]  /*f710*/  HMMA.16816.F32 R88, R32, R84, R88 ;  /* 0x000000542058723c */ /* 0x000fe20000001858 */
[----:B------:R-:W5:Y:S01]  /*f720*/  MUFU.TANH R62, R62 ;  /* 0x0000003e003e7308 */ /* 0x000f620000002400 */
[----:B--2---:R-:W-:Y:S01]  /*f730*/  FFMA.FTZ R8, R0, R107, R66 ;  /* 0x0000006b00087223 */ /* 0x004fe20000010042 */
[----:B------:R-:W-:Y:S02]  /*f740*/  FSEL R19, R19, -INF , !P5 ;  /* 0xff80000013137808 */ /* 0x000fe40006800000 */
[----:B------:R-:W-:-:S03]  /*f750*/  ISETP.GE.AND P5, PT, R108, R103, PT ;  /* 0x000000676c00720c */ /* 0x000fc60003fa6270 */
[----:B------:R-:W-:Y:S01]  /*f760*/  HMMA.16816.F32 R76, R28, R74, R76 ;  /* 0x0000004a1c4c723c */ /* 0x000fe2000000184c */
[----:B---3--:R-:W-:-:S05]  /*f770*/  FFMA.FTZ R18, R0, R55, R50 ;  /* 0x0000003700127223 */ /* 0x008fca0000010032 */
[----:B------:R-:W-:Y:S02]  /*f780*/  FSEL R18, R18, -INF , !P1 ;  /* 0xff80000012127808 */ /* 0x000fe40004800000 */
[----:B----4-:R-:W-:Y:S01]  /*f790*/  HMMA.16816.F32 R20, R32, R36, R20 ;  /* 0x000000242014723c */ /* 0x010fe20000001814 */
[----:B-----5:R-:W-:Y:S01]  /*f7a0*/  FFMA.FTZ R10, R0, R109, R62 ;  /* 0x0000006d000a7223 */ /* 0x020fe2000001003e */
[----:B------:R-:W-:Y:S01]  /*f7b0*/  BAR.SYNC.DEFER_BLOCKING 0x0 ;  /* 0x0000000000007b1d */ /* 0x000fe20000010000 */
[----:B------:R-:W-:-:S04]  /*f7c0*/  ISETP.GE.AND P1, PT, R100, R124, PT ;  /* 0x0000007c6400720c */ /* 0x000fc80003f26270 */
[----:B------:R-:W-:Y:S01]  /*f7d0*/  FSEL R10, R10, -INF , !P1 ;  /* 0xff8000000a0a7808 */ /* 0x000fe20004800000 */
[----:B------:R-:W-:Y:S01]  /*f7e0*/  HMMA.16816.F32 R92, R32, R38, R92 ;  /* 0x00000026205c723c */ /* 0x000fe2000000185c */
[----:B------:R-:W-:-:S07]  /*f7f0*/  ISETP.GE.AND P1, PT, R110, R124, PT ;  /* 0x0000007c6e00720c */ /* 0x000fce0003f26270 */
[----:B-1----:R-:W-:Y:S01]  /*f800*/  HMMA.16816.F32 R24, R28, R14, R24 ;  /* 0x0000000e1c18723c */ /* 0x002fe20000001818 */
[----:B------:R-:W-:Y:S02]  /*f810*/  FMUL.FTZ R17, R79, c[0x0][0x2ec] ;  /* 0x0000bb004f117a20 */ /* 0x000fe40000410000 */
[----:B------:R-:W-:-:S04]  /*f820*/  FMUL.FTZ R16, R78, c[0x0][0x2ec] ;  /* 0x0000bb004e107a20 */ /* 0x000fc80000410000 */
[----:B------:R-:W-:Y:S01]  /*f830*/  MUFU.TANH R17, R17 ;  /* 0x0000001100117308 */ /* 0x000fe20000002400 */
[----:B------:R-:W-:Y:S01]  /*f840*/  HMMA.16816.F32 R88, R28, R12, R88 ;  /* 0x0000000c1c58723c */ /* 0x000fe20000001858 */
[----:B------:R-:W-:-:S05]  /*f850*/  FFMA.FTZ R14, R0, R53, R65 ;  /* 0x00000035000e7223 */ /* 0x000fca0000010041 */
[----:B------:R-:W-:Y:S01]  /*f860*/  FSEL R14, R14, -INF , !P0 ;  /* 0xff8000000e0e7808 */ /* 0x000fe20004000000 */
[----:B------:R-:W-:Y:S01]  /*f870*/  FMUL.FTZ R12, R76, c[0x0][0x2ec] ;  /* 0x0000bb004c0c7a20 */ /* 0x000fe20000410000 */
[----:B------:R-:W-:Y:S01]  /*f880*/  HMMA.16816.F32 R20, R28, R4, R20 ;  /* 0x000000041c14723c */ /* 0x000fe20000001814 */
[----:B------:R-:W-:Y:S01]  /*f890*/  FMUL.FTZ R13, R77, c[0x0][0x2ec] ;  /* 0x0000bb004d0d7a20 */ /* 0x000fe20000410000 */
[----:B------:R-:W-:Y:S01]  /*f8a0*/  MUFU.TANH R16, R16 ;  /* 0x0000001000107308 */ /* 0x000fe20000002400 */
[----:B------:R-:W-:-:S04]  /*f8b0*/  ISETP.GE.AND P0, PT, R58, R124, PT ;  /* 0x0000007c3a00720c */ /* 0x000fc80003f06270 */
[----:B------:R-:W-:Y:S01]  /*f8c0*/  FSEL R5, R48, -INF , !P4 ;  /* 0xff80000030057808 */ /* 0x000fe20006000000 */
[----:B------:R-:W-:Y:S01]  /*f8d0*/  HMMA.16816.F32 R92, R28, R6, R92 ;  /* 0x000000061c5c723c */ /* 0x000fe2000000185c */
[----:B------:R-:W-:Y:S01]  /*f8e0*/  FMUL.FTZ R44, R25, c[0x0][0x2ec] ;  /* 0x0000bb00192c7a20 */ /* 0x000fe20000410000 */
[----:B------:R-:W1:Y:S01]  /*f8f0*/  MUFU.TANH R12, R12 ;  /* 0x0000000c000c7308 */ /* 0x000e620000002400 */
[----:B------:R-:W-:Y:S01]  /*f900*/  FFMA.FTZ R25, R0, R59, R49 ;  /* 0x0000003b00197223 */ /* 0x000fe20000010031 */
[-C--:B------:R-:W-:Y:S01]  /*f910*/  ISETP.GE.AND P4, PT, R100, R103.reuse, PT ;  /* 0x000000676400720c */ /* 0x080fe20003f86270 */
[----:B------:R-:W-:Y:S01]  /*f920*/  FMUL.FTZ R26, R26, c[0x0][0x2ec] ;  /* 0x0000bb001a1a7a20 */ /* 0x000fe20000410000 */
[----:B------:R-:W-:Y:S01]  /*f930*/  FSEL R8, R8, -INF , !P0 ;  /* 0xff80000008087808 */ /* 0x000fe20004000000 */
[----:B------:R-:W-:Y:S01]  /*f940*/  FMUL.FTZ R24, R24, c[0x0][0x2ec] ;  /* 0x0000bb0018187a20 */ /* 0x000fe20000410000 */
[----:B------:R-:W-:Y:S01]  /*f950*/  FSEL R25, R25, -INF , !P6 ;  /* 0xff80000019197808 */ /* 0x000fe20007000000 */
[----:B------:R-:W-:Y:S01]  /*f960*/  FMUL.FTZ R88, R88, c[0x0][0x2ec] ;  /* 0x0000bb0058587a20 */ /* 0x000fe20000410000 */
[----:B------:R-:W2:Y:S01]  /*f970*/  MUFU.TANH R13, R13 ;  /* 0x0000000d000d7308 */ /* 0x000ea20000002400 */
[-C--:B------:R-:W-:Y:S01]  /*f980*/  ISETP.GE.AND P6, PT, R106, R103.reuse, PT ;  /* 0x000000676a00720c */ /* 0x080fe20003fc6270 */
[----:B------:R-:W-:Y:S01]  /*f990*/  FMUL.FTZ R37, R90, c[0x0][0x2ec] ;  /* 0x0000bb005a257a20 */ /* 0x000fe20000410000 */
[----:B------:R-:W-:Y:S01]  /*f9a0*/  FSEL R11, R11, -INF , !P4 ;  /* 0xff8000000b0b7808 */ /* 0x000fe20006000000 */
[----:B------:R-:W-:Y:S01]  /*f9b0*/  FMUL.FTZ R40, R91, c[0x0][0x2ec] ;  /* 0x0000bb005b287a20 */ /* 0x000fe20000410000 */
[----:B------:R-:W-:Y:S01]  /*f9c0*/  ISETP.GE.AND P4, PT, R110, R103, PT ;  /* 0x000000676e00720c */ /* 0x000fe20003f86270 */
[----:B------:R-:W-:Y:S01]  /*f9d0*/  FMUL.FTZ R28, R21, c[0x0][0x2ec] ;  /* 0x0000bb00151c7a20 */ /* 0x000fe20000410000 */
[----:B------:R-:W-:Y:S01]  /*f9e0*/  ISETP.GE.AND P0, PT, R108, R124, PT ;  /* 0x0000007c6c00720c */ /* 0x000fe20003f06270 */
[----:B-1----:R-:W-:Y:S01]  /*f9f0*/  FFMA.FTZ R4, R0, R111, R12 ;  /* 0x0000006f00047223 */ /* 0x002fe2000001000c */
[----:B------:R-:W1:Y:S01]  /*fa00*/  MUFU.TANH R15, R88 ;  /* 0x00000058000f7308 */ /* 0x000e620000002400 */
[----:B------:R-:W-:-:S02]  /*fa10*/  FMUL.FTZ R89, R89, c[0x0][0x2ec] ;  /* 0x0000bb0059597a20 */ /* 0x000fc40000410000 */
[----:B------:R-:W-:Y:S01]  /*fa20*/  FMUL.FTZ R27, R27, c[0x0][0x2ec] ;  /* 0x0000bb001b1b7a20 */ /* 0x000fe20000410000 */
[----:B------:R-:W-:Y:S01]  /*fa30*/  FSEL R21, R4, -INF , !P6 ;  /* 0xff80000004157808 */ /* 0x000fe20007000000 */
[----:B------:R-:W-:Y:S01]  /*fa40*/  FFMA.FTZ R4, R0, R113, R17 ;  /* 0x0000007100047223 */ /* 0x000fe20000010011 */
[----:B------:R-:W-:Y:S01]  /*fa50*/  ISETP.GE.AND P6, PT, R112, R103, PT ;  /* 0x000000677000720c */ /* 0x000fe20003fc6270 */
[----:B------:R-:W-:Y:S01]  /*fa60*/  FMUL.FTZ R17, R92, c[0x0][0x2ec] ;  /* 0x0000bb005c117a20 */ /* 0x000fe20000410000 */
[----:B------:R-:W3:Y:S01]  /*fa70*/  MUFU.TANH R44, R44 ;  /* 0x0000002c002c7308 */ /* 0x000ee20000002400 */
[----:B--2---:R-:W-:Y:S01]  /*fa80*/  FFMA.FTZ R7, R0, R113, R13 ;  /* 0x0000007100077223 */ /* 0x004fe2000001000d */
[----:B------:R-:W-:Y:S01]  /*fa90*/  FSEL R4, R4, -INF , !P0 ;  /* 0xff80000004047808 */ /* 0x000fe20004000000 */
[----:B------:R-:W-:Y:S01]  /*faa0*/  FMUL.FTZ R13, R22, c[0x0][0x2ec] ;  /* 0x0000bb00160d7a20 */ /* 0x000fe20000410000 */
[----:B------:R-:W-:Y:S01]  /*fab0*/  ISETP.GE.AND P0, PT, R114, R124, PT ;  /* 0x0000007c7200720c */ /* 0x000fe20003f06270 */
[----:B------:R-:W-:Y:S01]  /*fac0*/  FMUL.FTZ R20, R20, c[0x0][0x2ec] ;  /* 0x0000bb0014147a20 */ /* 0x000fe20000410000 */
[----:B------:R-:W-:Y:S01]  /*fad0*/  FSEL R7, R7, -INF , !P5 ;  /* 0xff80000007077808 */ /* 0x000fe20006800000 */
[C---:B------:R-:W-:Y:S01]  /*fae0*/  FFMA.FTZ R16, R0.reuse, R111, R16 ;  /* 0x0000006f00107223 */ /* 0x040fe20000010010 */
[----:B------:R-:W2:Y:S01]  /*faf0*/  MUFU.TANH R17, R17 ;  /* 0x0000001100117308 */ /* 0x000ea20000002400 */
[----:B-1----:R-:W-:Y:S01]  /*fb00*/  FFMA.FTZ R15, R0, R115, R15 ;  /* 0x00000073000f7223 */ /* 0x002fe2000001000f */
[----:B------:R-:W-:Y:S01]  /*fb10*/  ISETP.GE.AND P5, PT, R114, R103, PT ;  /* 0x000000677200720c */ /* 0x000fe20003fa6270 */
[----:B------:R-:W-:-:S02]  /*fb20*/  FMUL.FTZ R23, R23, c[0x0][0x2ec] ;  /* 0x0000bb0017177a20 */ /* 0x000fc40000410000 */
[----:B------:R-:W-:Y:S01]  /*fb30*/  FMUL.FTZ R94, R94, c[0x0][0x2ec] ;  /* 0x0000bb005e5e7a20 */ /* 0x000fe20000410000 */
[----:B------:R-:W-:Y:S01]  /*fb40*/  FSEL R123, R15, -INF , !P4 ;  /* 0xff8000000f7b7808 */ /* 0x000fe20006000000 */
[----:B------:R-:W-:Y:S01]  /*fb50*/  FMUL.FTZ R95, R95, c[0x0][0x2ec] ;  /* 0x0000bb005f5f7a20 */ /* 0x000fe20000410000 */
[----:B------:R-:W1:Y:S01]  /*fb60*/  MUFU.TANH R37, R37 ;  /* 0x0000002500257308 */ /* 0x000e620000002400 */
[----:B---3--:R-:W-:Y:S01]  /*fb70*/  FFMA.FTZ R44, R0, R121, R44 ;  /* 0x00000079002c7223 */ /* 0x008fe2000001002c */
[----:B------:R-:W-:-:S04]  /*fb80*/  ISETP.GE.AND P4, PT, R116, R103, PT ;  /* 0x000000677400720c */ /* 0x000fc80003f86270 */
[----:B------:R-:W-:Y:S02]  /*fb90*/  FSEL R125, R44, -INF , !P4 ;  /* 0xff8000002c7d7808 */ /* 0x000fe40006000000 */
[----:B------:R3:W4:Y:S01]  /*fba0*/  MUFU.TANH R41, R24 ;  /* 0x0000001800297308 */ /* 0x0007220000002400 */
[----:B--2---:R-:W-:Y:S01]  /*fbb0*/  FFMA.FTZ R17, R0, R131, R17 ;  /* 0x0000008300117223 */ /* 0x004fe20000010011 */
[----:B------:R-:W-:-:S06]  /*fbc0*/  ISETP.GE.AND P4, PT, R120, R103, PT ;  /* 0x000000677800720c */ /* 0x000fcc0003f86270 */
[----:B------:R-:W2:Y:S01]  /*fbd0*/  MUFU.TANH R26, R26 ;  /* 0x0000001a001a7308 */ /* 0x000ea20000002400 */
[----:B-1----:R-:W-:-:S05]  /*fbe0*/  FFMA.FTZ R37, R0, R115, R37 ;  /* 0x0000007300257223 */ /* 0x002fca0000010025 */
[----:B------:R-:W-:Y:S02]  /*fbf0*/  FSEL R162, R37, -INF , !P1 ;  /* 0xff80000025a27808 */ /* 0x000fe40004800000 */
[----:B------:R-:W1:Y:S01]  /*fc00*/  MUFU.TANH R36, R89 ;  /* 0x0000005900247308 */ /* 0x000e620000002400 */
[----:B---3--:R-:W-:Y:S01]  /*fc10*/  FSEL R24, R51, -INF , !P2 ;  /* 0xff80000033187808 */ /* 0x008fe20005000000 */
[-C--:B----4-:R-:W-:Y:S01]  /*fc20*/  FFMA.FTZ R41, R0, R119.reuse, R41 ;  /* 0x0000007700297223 */ /* 0x090fe20000010029 */
[-C--:B------:R-:W-:Y:S02]  /*fc30*/  ISETP.GE.AND P2, PT, R106, R124.reuse, PT ;  /* 0x0000007c6a00720c */ /* 0x080fe40003f46270 */
[-C--:B------:R-:W-:Y:S02]  /*fc40*/  ISETP.GE.AND P1, PT, R116, R124.reuse, PT ;  /* 0x0000007c7400720c */ /* 0x080fe40003f26270 */
[----:B------:R-:W-:Y:S01]  /*fc50*/  FSEL R6, R16, -INF , !P2 ;  /* 0xff80000010067808 */ /* 0x000fe20005000000 */
[----:B------:R-:W3:Y:S01]  /*fc60*/  MUFU.TANH R40, R40 ;  /* 0x0000002800287308 */ /* 0x000ee20000002400 */
[----:B------:R-:W-:Y:S01]  /*fc70*/  ISETP.GE.AND P2, PT, R112, R124, PT ;  /* 0x0000007c7000720c */ /* 0x000fe20003f46270 */
[----:B--2---:R-:W-:Y:S01]  /*fc80*/  FFMA.FTZ R26, R0, R119, R26 ;  /* 0x00000077001a7223 */ /* 0x004fe2000001001a */
[----:B------:R-:W-:-:S02]  /*fc90*/  FSEL R119, R17, -INF , !P4 ;  /* 0xff80000011777808 */ /* 0x000fc40006000000 */
[----:B------:R-:W-:Y:S02]  /*fca0*/  ISETP.GT.AND P4, PT, R160, R147, PT ;  /* 0x00000093a000720c */ /* 0x000fe40003f84270 */
[----:B------:R-:W-:Y:S01]  /*fcb0*/  FSEL R127, R41, -INF , !P5 ;  /* 0xff800000297f7808 */ /* 0x000fe20006800000 */
[----:B------:R-:W2:Y:S01]  /*fcc0*/  MUFU.TANH R27, R27 ;  /* 0x0000001b001b7308 */ /* 0x000ea20000002400 */
[----:B-1----:R-:W-:Y:S01]  /*fcd0*/  FFMA.FTZ R36, R0, R117, R36 ;  /* 0x0000007500247223 */ /* 0x002fe20000010024 */
[----:B------:R-:W-:Y:S02]  /*fce0*/  FSEL R126, R26, -INF , !P0 ;  /* 0xff8000001a7e7808 */ /* 0x000fe40004000000 */
[----:B------:R-:W-:Y:S02]  /*fcf0*/  ISETP.GE.AND P5, PT, R96, R103, PT ;  /* 0x000000676000720c */ /* 0x000fe40003fa6270 */
[----:B------:R-:W-:Y:S02]  /*fd00*/  FSEL R167, R36, -INF , !P6 ;  /* 0xff80000024a77808 */ /* 0x000fe40007000000 */
[----:B------:R1:W4:Y:S01]  /*fd10*/  MUFU.TANH R12, R20 ;  /* 0x00000014000c7308 */ /* 0x0003220000002400 */
[----:B---3--:R-:W-:Y:S01]  /*fd20*/  FFMA.FTZ R40, R0, R117, R40 ;  /* 0x0000007500287223 */ /* 0x008fe20000010028 */
[----:B------:R-:W-:-:S02]  /*fd30*/  ISETP.GE.AND P6, PT, R118, R103, PT ;  /* 0x000000677600720c */ /* 0x000fc40003fc6270 */
[-C--:B------:R-:W-:Y:S02]  /*fd40*/  ISETP.GE.AND P0, PT, R96, R124.reuse, PT ;  /* 0x0000007c6000720c */ /* 0x080fe40003f06270 */
[----:B------:R-:W-:Y:S02]  /*fd50*/  FSEL R170, R40, -INF , !P2 ;  /* 0xff80000028aa7808 */ /* 0x000fe40005000000 */
[----:B------:R-:W3:Y:S01]  /*fd60*/  MUFU.TANH R13, R13 ;  /* 0x0000000d000d7308 */ /* 0x000ee20000002400 */
[----:B--2---:R-:W-:Y:S01]  /*fd70*/  FFMA.FTZ R27, R0, R121, R27 ;  /* 0x00000079001b7223 */ /* 0x004fe2000001001b */
[----:B------:R-:W-:-:S04]  /*fd80*/  ISETP.GE.AND P2, PT, R118, R124, PT ;  /* 0x0000007c7600720c */ /* 0x000fc80003f46270 */
[----:B------:R-:W-:Y:S01]  /*fd90*/  FSEL R166, R27, -INF , !P1 ;  /* 0xff8000001ba67808 */ /* 0x000fe20004800000 */
[----:B-1----:R-:W-:Y:S01]  /*fda0*/  FMUL.FTZ R20, R93, c[0x0][0x2ec] ;  /* 0x0000bb005d147a20 */ /* 0x002fe20000410000 */
[----:B------:R-:W1:Y:S01]  /*fdb0*/  MUFU.TANH R16, R28 ;  /* 0x0000001c00107308 */ /* 0x000e620000002400 */
[----:B----4-:R-:W-:Y:S01]  /*fdc0*/  FFMA.FTZ R12, R0, R129, R12 ;  /* 0x00000081000c7223 */ /* 0x010fe2000001000c */
[----:B------:R-:W-:-:S04]  /*fdd0*/  ISETP.GE.AND P1, PT, R120, R124, PT ;  /* 0x0000007c7800720c */ /* 0x000fc80003f26270 */
[----:B------:R-:W-:Y:S01]  /*fde0*/  FSEL R121, R12, -INF , !P6 ;  /* 0xff8000000c797808 */ /* 0x000fe20007000000 */
[C---:B---3--:R-:W-:Y:S01]  /*fdf0*/  FFMA.FTZ R13, R0.reuse, R129, R13 ;  /* 0x00000081000d7223 */ /* 0x048fe2000001000d */
[----:B------:R-:W2:Y:S01]  /*fe00*/  MUFU.TANH R15, R23 ;  /* 0x00000017000f7308 */ /* 0x000ea20000002400 */
[----:B------:R-:W-:Y:S01]  /*fe10*/  FFMA.FTZ R12, R0, R47, R64 ;  /* 0x0000002f000c7223 */ /* 0x000fe20000010040 */
[----:B------:R-:W-:Y:S02]  /*fe20*/  ISETP.GE.AND P6, PT, R42, R103, PT ;  /* 0x000000672a00720c */ /* 0x000fe40003fc6270 */
[----:B------:R-:W-:Y:S01]  /*fe30*/  FSEL R118, R13, -INF , !P2 ;  /* 0xff8000000d767808 */ /* 0x000fe20005000000 */
[----:B------:R-:W-:Y:S01]  /*fe40*/  FFMA.FTZ R13, R0, R47, R128 ;  /* 0x0000002f000d7223 */ /* 0x000fe20000010080 */
[----:B------:R-:W-:Y:S02]  /*fe50*/  ISETP.GE.AND P2, PT, R42, R124, PT ;  /* 0x0000007c2a00720c */ /* 0x000fe40003f46270 */
[----:B------:R-:W3:Y:S01]  /*fe60*/  MUFU.TANH R20, R20 ;  /* 0x0000001400147308 */ /* 0x000ee20000002400 */
[----:B-1----:R-:W-:Y:S01]  /*fe70*/  FFMA.FTZ R16, R0, R97, R16 ;  /* 0x0000006100107223 */ /* 0x002fe20000010010 */
[----:B------:R-:W-:-:S02]  /*fe80*/  IADD3 R129, R143, 0x3000, RZ ;  /* 0x000030008f817810 */ /* 0x000fc40007ffe0ff */
[----:B------:R-:W-:Y:S02]  /*fe90*/  IADD3 R128, R143, 0x3800, RZ ;  /* 0x000038008f807810 */ /* 0x000fe40007ffe0ff */
[----:B------:R-:W-:Y:S02]  /*fea0*/  FSEL R120, R16, -INF , !P5 ;  /* 0xff80000010787808 */ /* 0x000fe40006800000 */
[----:B------:R-:W1:Y:S01]  /*feb0*/  MUFU.TANH R114, R94 ;  /* 0x0000005e00727308 */ /* 0x000e620000002400 */
[----:B--2---:R-:W-:Y:S01]  /*fec0*/  FFMA.FTZ R15, R0, R97, R15 ;  /* 0x00000061000f7223 */ /* 0x004fe2000001000f */
[----:B------:R-:W-:Y:S02]  /*fed0*/  ISETP.GE.AND P5, PT, R122, R103, PT ;  /* 0x000000677a00720c */ /* 0x000fe40003fa6270 */
[----:B------:R-:W-:Y:S02]  /*fee0*/  FSEL R13, R13, -INF , !P6 ;  /* 0xff8000000d0d7808 */ /* 0x000fe40007000000 */
[----:B------:R-:W-:-:S02]  /*fef0*/  FSEL R116, R15, -INF , !P0 ;  /* 0xff8000000f747808 */ /* 0x000fc40004000000 */
[----:B------:R-:W2:Y:S01]  /*ff00*/  MUFU.TANH R112, R95 ;  /* 0x0000005f00707308 */ /* 0x000ea20000002400 */
[----:B---3--:R-:W-:Y:S01]  /*ff10*/  FFMA.FTZ R20, R0, R133, R20 ;  /* 0x0000008500147223 */ /* 0x008fe20000010014 */
[----:B------:R-:W-:Y:S02]  /*ff20*/  ISETP.GE.AND P0, PT, R122, R124, PT ;  /* 0x0000007c7a00720c */ /* 0x000fe40003f06270 */
[----:B------:R-:W-:Y:S02]  /*ff30*/  FSEL R12, R12, -INF , !P2 ;  /* 0xff8000000c0c7808 */ /* 0x000fe40005000000 */
[----:B------:R-:W-:Y:S01]  /*ff40*/  FSEL R117, R20, -INF , !P5 ;  /* 0xff80000014757808 */ /* 0x000fe20006800000 */
[----:B-1----:R-:W-:Y:S01]  /*ff50*/  FFMA.FTZ R114, R0, R131, R114 ;  /* 0x0000008300727223 */ /* 0x002fe20000010072 */
[----:B------:R-:W-:-:S04]  /*ff60*/  IADD3 R131, R143, 0x2000, RZ ;  /* 0x000020008f837810 */ /* 0x000fc80007ffe0ff */
[----:B------:R-:W-:Y:S01]  /*ff70*/  FSEL R114, R114, -INF , !P1 ;  /* 0xff80000072727808 */ /* 0x000fe20004800000 */
[----:B--2---:R-:W-:Y:S01]  /*ff80*/  FFMA.FTZ R112, R0, R133, R112 ;  /* 0x0000008500707223 */ /* 0x004fe20000010070 */
[----:B------:R-:W-:-:S04]  /*ff90*/  IADD3 R133, R143, 0x1800, RZ ;  /* 0x000018008f857810 */ /* 0x000fc80007ffe0ff */
        /* <DEDUP_REMOVED lines=61> */
.L_x_8130:
[----:B------:R-:W-:-:S05]  /*10370*/  IMAD.MOV.U32 R16, RZ, RZ, c[0x0][0x198] ;  /* 0x00006600ff107624 */ /* 0x000fca00078e00ff */
[----:B------:R-:W-:-:S04]  /*10380*/  LEA R16, -R16, RZ, 0x6 ;  /* 0x000000ff10107211 */ /* 0x000fc800078e31ff */
[----:B------:R-:W-:Y:S02]  /*10390*/  SHF.R.S32.HI R3, RZ, 0x1f, R16 ;  /* 0x0000001fff037819 */ /* 0x000fe40000011410 */
.L_x_8131:
        /* <DEDUP_REMOVED lines=75> */
.L_x_8129:
        /* <DEDUP_REMOVED lines=67> */
[----:B------:R-:W-:Y:S01]  /*10c80*/  LDSM.16.MT88.4 R24, [R136+0x8800] ;  /* 0x008800008818783b */ /* 0x000fe20000004200 */
[--C-:B------:R-:W-:Y:S02]  /*10c90*/  FFMA.FTZ R29, R11, c[0x0][0x23c], -R122.reuse ;  /* 0x00008f000b1d7a23 */ /* 0x100fe4000001087a */
[--C-:B------:R-:W-:Y:S01]  /*10ca0*/  FFMA.FTZ R33, R21, c[0x0][0x23c], -R122.reuse ;  /* 0x00008f0015217a23 */ /* 0x100fe2000001087a */
[----:B------:R-:W-:Y:S01]  /*10cb0*/  LDSM.16.MT88.4 R16, [R140+0x8800] ;  /* 0x008800008c10783b */ /* 0x000fe20000004200 */
[----:B------:R-:W-:Y:S01]  /*10cc0*/  FFMA.FTZ R28, R7, c[0x0][0x23c], -R122 ;  /* 0x00008f00071c7a23 */ /* 0x000fe2000001087a */
        /* <DEDUP_REMOVED lines=8> */
[----:B--2---:R-:W-:Y:S01]  /*10d50*/  F2FP.PACK_AB R64, R108, R111 ;  /* 0x0000006f6c40723e */ /* 0x004fe200000000ff */
[--C-:B------:R-:W-:Y:S02]  /*10d60*/  FFMA.FTZ R123, R123, c[0x0][0x23c], -R122.reuse ;  /* 0x00008f007b7b7a23 */ /* 0x100fe4000001087a */
[--C-:B------:R-:W-:Y:S02]  /*10d70*/  FFMA.FTZ R162, R162, c[0x0][0x23c], -R115.reuse ;  /* 0x00008f00a2a27a23 */ /* 0x100fe40000010873 */
[----:B------:R-:W-:Y:S02]  /*10d80*/  FFMA.FTZ R126, R126, c[0x0][0x23c], -R115 ;  /* 0x00008f007e7e7a23 */ /* 0x000fe40000010873 */
[----:B------:R-:W-:Y:S01]  /*10d90*/  MUFU.EX2 R113, R113 ;  /* 0x0000007100717308 */ /* 0x000fe20000000800 */
[----:B------:R-:W-:-:S02]  /*10da0*/  FFMA.FTZ R121, R121, c[0x0][0x23c], -R122 ;  /* 0x00008f0079797a23 */ /* 0x000fc4000001087a */
[--C-:B------:R-:W-:Y:S02]  /*10db0*/  FFMA.FTZ R120, R120, c[0x0][0x23c], -R122.reuse ;  /* 0x00008f0078787a23 */ /* 0x100fe4000001087a */
[----:B------:R-:W-:Y:S02]  /*10dc0*/  FFMA.FTZ R119, R119, c[0x0][0x23c], -R122 ;  /* 0x00008f0077777a23 */ /* 0x000fe4000001087a */
[--C-:B------:R-:W-:Y:S01]  /*10dd0*/  FFMA.FTZ R116, R116, c[0x0][0x23c], -R115.reuse ;  /* 0x00008f0074747a23 */ /* 0x100fe20000010873 */
[----:B------:R-:W2:Y:S01]  /*10de0*/  MUFU.EX2 R110, R110 ;  /* 0x0000006e006e7308 */ /* 0x000ea20000000800 */
[----:B----4-:R-:W-:Y:S01]  /*10df0*/  F2FP.PACK_AB R66, R32, R107 ;  /* 0x0000006b2042723e */ /* 0x010fe200000000ff */
[----:B------:R-:W-:Y:S02]  /*10e00*/  FFMA.FTZ R114, R114, c[0x0][0x23c], -R115 ;  /* 0x00008f0072727a23 */ /* 0x000fe40000010873 */
[----:B------:R-:W-:-:S04]  /*10e10*/  FADD.FTZ R108, R111, R108 ;  /* 0x0000006c6f6c7221 */ /* 0x000fc80000010000 */
[----:B------:R-:W-:Y:S01]  /*10e20*/  MUFU.EX2 R109, R109 ;  /* 0x0000006d006d7308 */ /* 0x000fe20000000800 */
[----:B------:R-:W-:-:S04]  /*10e30*/  FADD.FTZ R107, R107, R108 ;  /* 0x0000006c6b6b7221 */ /* 0x000fc80000010000 */
[----:B------:R-:W-:-:S03]  /*10e40*/  FADD.FTZ R107, R32, R107 ;  /* 0x0000006b206b7221 */ /* 0x000fc60000010000 */
        /* <DEDUP_REMOVED lines=40> */
[C---:B------:R-:W-:Y:S01]  /*110d0*/  HMMA.16816.F32 R84, R4.reuse, R14, R84 ;  /* 0x0000000e0454723c */ /* 0x040fe20000001854 */
[----:B------:R-:W1:Y:S01]  /*110e0*/  LDSM.16.MT88.4 R12, [R138+0xa800] ;  /* 0x00a800008a0c783b */ /* 0x000e620000004200 */
[----:B------:R-:W-:Y:S06]  /*110f0*/  MUFU.EX2 R120, R120 ;  /* 0x0000007800787308 */ /* 0x000fec0000000800 */
[C---:B---3--:R-:W-:Y:S02]  /*11100*/  HMMA.16816.F32 R80, R4.reuse, R8, R80 ;  /* 0x000000080450723c */ /* 0x048fe40000001850 */
[----:B------:R-:W-:Y:S06]  /*11110*/  MUFU.EX2 R119, R119 ;  /* 0x0000007700777308 */ /* 0x000fec0000000800 */
[----:B------:R-:W-:Y:S01]  /*11120*/  HMMA.16816.F32 R76, R4, R10, R76 ;  /* 0x0000000a044c723c */ /* 0x000fe2000000184c */
[----:B------:R-:W2:Y:S01]  /*11130*/  LDSM.16.MT88.4 R8, [R137+0xa800] ;  /* 0x00a800008908783b */ /* 0x000ea20000004200 */
[----:B------:R-:W-:Y:S06]  /*11140*/  MUFU.EX2 R116, R116 ;  /* 0x0000007400747308 */ /* 0x000fec0000000800 */
[C---:B------:R-:W-:Y:S02]  /*11150*/  HMMA.16816.F32 R36, R64.reuse, R40, RZ ;  /* 0x000000284024723c */ /* 0x040fe400000018ff */
[----:B------:R-:W-:Y:S06]  /*11160*/  MUFU.EX2 R114, R114 ;  /* 0x0000007200727308 */ /* 0x000fec0000000800 */
        /* <DEDUP_REMOVED lines=24> */
[----:B------:R-:W-:Y:S02]  /*112f0*/  MUFU.EX2 R24, R24 ;  /* 0x0000001800187308 */ /* 0x000fe40000000800 */
[--C-:B------:R-:W-:Y:S01]  /*11300*/  FFMA.FTZ R26, R167, c[0x0][0x23c], -R122.reuse ;  /* 0x00008f00a71a7a23 */ /* 0x100fe2000001087a */
[----:B---3--:R-:W-:Y:S01]  /*11310*/  HMMA.16816.F32 R36, R4, R16, R36 ;  /* 0x000000100424723c */ /* 0x008fe20000001824 */
[--C-:B------:R-:W-:Y:S02]  /*11320*/  FFMA.FTZ R27, R166, c[0x0][0x23c], -R115.reuse ;  /* 0x00008f00a61b7a23 */ /* 0x100fe40000010873 */
[----:B------:R-:W-:Y:S02]  /*11330*/  FFMA.FTZ R122, R117, c[0x0][0x23c], -R122 ;  /* 0x00008f00757a7a23 */ /* 0x000fe4000001087a */
[----:B------:R-:W3:Y:S01]  /*11340*/  MUFU.EX2 R26, R26 ;  /* 0x0000001a001a7308 */ /* 0x000ee20000000800 */
[----:B------:R-:W-:-:S02]  /*11350*/  FFMA.FTZ R117, R118, c[0x0][0x23c], -R115 ;  /* 0x00008f0076757a23 */ /* 0x000fc40000010873 */
[----:B------:R-:W-:Y:S01]  /*11360*/  HMMA.16816.F32 R40, R4, R18, R40 ;  /* 0x000000120428723c */ /* 0x000fe20000001828 */
[----:B------:R-:W4:Y:S01]  /*11370*/  LDSM.16.MT88.4 R16, [R138+0x9000] ;  /* 0x009000008a10783b */ /* 0x000f220000004200 */
[----:B------:R-:W-:-:S03]  /*11380*/  FFMA.FTZ R115, R112, c[0x0][0x23c], -R115 ;  /* 0x00008f0070737a23 */ /* 0x000fc60000010873 */
[----:B------:R-:W5:Y:S08]  /*11390*/  MUFU.EX2 R25, R25 ;  /* 0x0000001900197308 */ /* 0x000f700000000800 */
[----:B------:R-:W1:Y:S01]  /*113a0*/  MUFU.EX2 R125, R125 ;  /* 0x0000007d007d7308 */ /* 0x000e620000000800 */
[----:B---3--:R-:W-:Y:S01]  /*113b0*/  F2FP.PACK_AB R4, R26, R123 ;  /* 0x0000007b1a04723e */ /* 0x008fe200000000ff */
[----:B------:R-:W-:-:S04]  /*113c0*/  FADD.FTZ R123, R123, R28 ;  /* 0x0000001c7b7b7221 */ /* 0x000fc80000010000 */
[----:B------:R-:W-:Y:S02]  /*113d0*/  FADD.FTZ R26, R26, R123 ;  /* 0x0000007b1a1a7221 */ /* 0x000fe40000010000 */
[----:B------:R-:W3:Y:S01]  /*113e0*/  MUFU.EX2 R27, R27 ;  /* 0x0000001b001b7308 */ /* 0x000ee20000000800 */
[----:B-----5:R-:W-:Y:S01]  /*113f0*/  F2FP.PACK_AB R6, R24, R25 ;  /* 0x000000191806723e */ /* 0x020fe200000000ff */
[----:B------:R-:W-:-:S04]  /*11400*/  FADD.FTZ R25, R25, R26 ;  /* 0x0000001a19197221 */ /* 0x000fc80000010000 */
[----:B------:R-:W-:Y:S01]  /*11410*/  FADD.FTZ R24, R24, R25 ;  /* 0x0000001918187221 */ /* 0x000fe20000010000 */
[----:B-1----:R-:W-:Y:S01]  /*11420*/  F2FP.PACK_AB R5, R125, R162 ;  /* 0x000000a27d05723e */ /* 0x002fe200000000ff */
[----:B------:R-:W-:Y:S01]  /*11430*/  MUFU.EX2 R122, R122 ;  /* 0x0000007a007a7308 */ /* 0x000fe20000000800 */
[----:B------:R-:W-:-:S04]  /*11440*/  FADD.FTZ R162, R162, R31 ;  /* 0x0000001fa2a27221 */ /* 0x000fc80000010000 */
[----:B------:R-:W-:Y:S01]  /*11450*/  FADD.FTZ R125, R125, R162 ;  /* 0x000000a27d7d7221 */ /* 0x000fe20000010000 */
[----:B---3--:R-:W-:Y:S02]  /*11460*/  F2FP.PACK_AB R7, R27, R126 ;  /* 0x0000007e1b07723e */ /* 0x008fe400000000ff */
[----:B------:R-:W1:Y:S01]  /*11470*/  MUFU.EX2 R117, R117 ;  /* 0x0000007500757308 */ /* 0x000e620000000800 */
[----:B------:R-:W-:-:S04]  /*11480*/  FADD.FTZ R126, R126, R125 ;  /* 0x0000007d7e7e7221 */ /* 0x000fc80000010000 */
[----:B------:R-:W-:Y:S01]  /*11490*/  FADD.FTZ R126, R27, R126 ;  /* 0x0000007e1b7e7221 */ /* 0x000fe20000010000 */
[C---:B--2---:R-:W-:Y:S02]  /*114a0*/  HMMA.16816.F32 R96, R4.reuse, R8, R96 ;  /* 0x000000080460723c */ /* 0x044fe40000001860 */
[----:B------:R-:W2:Y:S06]  /*114b0*/  MUFU.EX2 R115, R115 ;  /* 0x0000007300737308 */ /* 0x000eac0000000800 */
[C---:B------:R-:W-:Y:S01]  /*114c0*/  HMMA.16816.F32 R92, R4.reuse, R10, R92 ;  /* 0x0000000a045c723c */ /* 0x040fe2000000185c */
[----:B------:R-:W3:Y:S07]  /*114d0*/  LDSM.16.MT88.4 R8, [R136+0x9000] ;  /* 0x009000008808783b */ /* 0x000eee0000004200 */
[C---:B------:R-:W-:Y:S08]  /*114e0*/  HMMA.16816.F32 R80, R4.reuse, R12, R80 ;  /* 0x0000000c0450723c */ /* 0x040ff00000001850 */
[C---:B------:R-:W-:Y:S01]  /*114f0*/  HMMA.16816.F32 R76, R4.reuse, R14, R76 ;  /* 0x0000000e044c723c */ /* 0x040fe2000000184c */
[----:B------:R-:W5:Y:S07]  /*11500*/  LDSM.16.MT88.4 R12, [R138+0xb000] ;  /* 0x00b000008a0c783b */ /* 0x000f6e0000004200 */
[C---:B----4-:R-:W-:Y:S08]  /*11510*/  HMMA.16816.F32 R88, R4.reuse, R16, R88 ;  /* 0x000000100458723c */ /* 0x050ff00000001858 */
[C---:B------:R-:W-:Y:S01]  /*11520*/  HMMA.16816.F32 R84, R4.reuse, R18, R84 ;  /* 0x000000120454723c */ /* 0x040fe20000001854 */
[----:B------:R-:W4:Y:S07]  /*11530*/  LDSM.16.MT88.4 R16, [R140+0xb000] ;  /* 0x00b000008c10783b */ /* 0x000f2e0000004200 */
[C---:B---3--:R-:W-:Y:S08]  /*11540*/  HMMA.16816.F32 R72, R4.reuse, R8, R72 ;  /* 0x000000080448723c */ /* 0x048ff00000001848 */
[C---:B------:R-:W-:Y:S01]  /*11550*/  HMMA.16816.F32 R68, R4.reuse, R10, R68 ;  /* 0x0000000a0444723c */ /* 0x040fe20000001844 */
[----:B------:R-:W3:Y:S07]  /*11560*/  LDSM.16.MT88.4 R8, [R137+0xb000] ;  /* 0x00b000008908783b */ /* 0x000eee0000004200 */
[C---:B-----5:R-:W-:Y:S08]  /*11570*/  HMMA.16816.F32 R44, R4.reuse, R12, R44 ;  /* 0x0000000c042c723c */ /* 0x060ff0000000182c */
[C---:B------:R-:W-:Y:S01]  /*11580*/  HMMA.16816.F32 R48, R4.reuse, R14, R48 ;  /* 0x0000000e0430723c */ /* 0x040fe20000001830 */
[----:B------:R-:W5:Y:S07]  /*11590*/  LDSM.16.MT88.4 R12, [R136+0xb000] ;  /* 0x00b00000880c783b */ /* 0x000f6e0000004200 */
[C---:B----4-:R-:W-:Y:S08]  /*115a0*/  HMMA.16816.F32 R36, R4.reuse, R16, R36 ;  /* 0x000000100424723c */ /* 0x050ff00000001824 */
[C---:B------:R-:W-:Y:S01]  /*115b0*/  HMMA.16816.F32 R40, R4.reuse, R18, R40 ;  /* 0x000000120428723c */ /* 0x040fe20000001828 */
[----:B------:R-:W-:Y:S07]  /*115c0*/  LDSM.16.MT88.4 R16, [R138+0xb800] ;  /* 0x00b800008a10783b */ /* 0x000fee0000004200 */
[C---:B---3--:R-:W-:Y:S08]  /*115d0*/  HMMA.16816.F32 R52, R4.reuse, R8, R52 ;  /* 0x000000080434723c */ /* 0x048ff00000001834 */
[C---:B------:R-:W-:Y:S01]  /*115e0*/  HMMA.16816.F32 R56, R4.reuse, R10, R56 ;  /* 0x0000000a0438723c */ /* 0x040fe20000001838 */
[----:B------:R-:W3:Y:S07]  /*115f0*/  LDSM.16.MT88.4 R8, [R138+0x9800] ;  /* 0x009800008a08783b */ /* 0x000eee0000004200 */
        /* <DEDUP_REMOVED lines=99> */
.L_x_8133:
[----:B------:R-:W-:-:S05]  /*11c30*/  IMAD.MOV.U32 R6, RZ, RZ, c[0x0][0x1a0] ;  /* 0x00006800ff067624 */ /* 0x000fca00078e00ff */
[----:B------:R-:W-:-:S04]  /*11c40*/  LEA R6, -R6, RZ, 0x6 ;  /* 0x000000ff06067211 */ /* 0x000fc800078e31ff */
[----:B------:R-:W-:Y:S02]  /*11c50*/  SHF.R.S32.HI R2, RZ, 0x1f, R6 ;  /* 0x0000001fff027819 */ /* 0x000fe40000011406 */
.L_x_8134:
        /* <DEDUP_REMOVED lines=53> */
[----:B------:R-:W-:Y:S01]  /*11fb0*/  I2F R169, R2 ;  /* 0x0000000200a97306 */ /* 0x000fe20000201400 */
[----:B------:R-:W-:Y:S01]  /*11fc0*/  IADD3 R102, R2, 0x1, RZ ;  /* 0x0000000102667810 */ /* 0x000fe20007ffe0ff */
[----:B------:R-:W-:Y:S01]  /*11fd0*/  @!PT LDS RZ, [RZ] ;  /* 0x00000000fffff984 */ /* 0x000fe20000000800 */
[----:B------:R-:W-:Y:S01]  /*11fe0*/  @!PT LDS RZ, [RZ] ;  /* 0x00000000fffff984 */ /* 0x000fe20000000800 */
[----:B------:R-:W-:Y:S01]  /*11ff0*/  @!PT LDS RZ, [RZ] ;  /* 0x00000000fffff984 */ /* 0x000fe20000000800 */
[----:B------:R2:W-:Y:S01]  /*12000*/  @P0 LDGSTS.E.BYPASS.LTC128B.128 [R156+0x9000], [R14.64] ;  /* 0x090000000e9c0fae */ /* 0x0005e2000b901d46 */
[----:B------:R-:W-:-:S02]  /*12010*/  IMAD.MOV.U32 R168, RZ, RZ, R126 ;  /* 0x000000ffffa87224 */ /* 0x000fc400078e007e */
[C---:B------:R-:W-:Y:S01]  /*12020*/  ISETP.GE.AND P4, PT, R102.reuse, R124, PT ;  /* 0x0000007c6600720c */ /* 0x040fe20003f86270 */
[----:B------:R-:W-:Y:S02]  /*12030*/  @!P0 STS.128 [R156+0x9000], RZ ;  /* 0x009000ff9c008388 */ /* 0x000fe40000000c00 */
[----:B------:R-:W-:Y:S02]  /*12040*/  I2F R101, R102 ;  /* 0x0000006600657306 */ /* 0x000fe40000201400 */
        /* <DEDUP_REMOVED lines=109> */
[C---:B------:R-:W-:Y:S08]  /*12720*/  HMMA.16816.F32 R16, R104.reuse, R112, R16 ;  /* 0x000000706810723c */ /* 0x040ff00000001810 */
[----:B------:R-:W-:Y:S01]  /*12730*/  HMMA.16816.F32 R12, R104, R114, R12 ;  /* 0x00000072680c723c */ /* 0x000fe2000000180c */
[----:B------:R-:W3:Y:S04]  /*12740*/  LDSM.16.M88.4 R112, [R132+0x2800] ;  /* 0x002800008470783b */ /* 0x000ee80000000200 */
[----:B------:R-:W4:Y:S01]  /*12750*/  LDSM.16.M88.4 R104, [R132+0x3800] ;  /* 0x003800008468783b */ /* 0x000f220000000200 */
[----:B------:R-:W-:-:S04]  /*12760*/  DEPBAR.LE SB0, 0x0 ;  /* 0x000080000000791a */ /* 0x000fc80000000000 */
[C---:B-1----:R-:W-:Y:S08]  /*12770*/  HMMA.16816.F32 R32, R120.reuse, R116, R32 ;  /* 0x000000747820723c */ /* 0x042ff00000001820 */
[C---:B------:R-:W-:Y:S08]  /*12780*/  HMMA.16816.F32 R28, R120.reuse, R118, R28 ;  /* 0x00000076781c723c */ /* 0x040ff0000000181c */
[C---:B--2---:R-:W-:Y:S08]  /*12790*/  HMMA.16816.F32 R16, R120.reuse, R108, R16 ;  /* 0x0000006c7810723c */ /* 0x044ff00000001810 */
[----:B------:R-:W-:Y:S01]  /*127a0*/  HMMA.16816.F32 R12, R120, R110, R12 ;  /* 0x0000006e780c723c */ /* 0x000fe2000000180c */
[----:B------:R-:W-:-:S02]  /*127b0*/  FMUL.FTZ R108, R33, c[0x0][0x2ec] ;  /* 0x0000bb00216c7a20 */ /* 0x000fc40000410000 */
[----:B------:R-:W-:Y:S02]  /*127c0*/  FMUL.FTZ R33, R34, c[0x0][0x2ec] ;  /* 0x0000bb0022217a20 */ /* 0x000fe40000410000 */
[----:B------:R-:W-:Y:S02]  /*127d0*/  FMUL.FTZ R34, R35, c[0x0][0x2ec] ;  /* 0x0000bb0023227a20 */ /* 0x000fe40000410000 */
[----:B------:R-:W-:Y:S01]  /*127e0*/  MUFU.TANH R108, R108 ;  /* 0x0000006c006c7308 */ /* 0x000fe20000002400 */
[----:B---3--:R-:W-:Y:S01]  /*127f0*/  HMMA.16816.F32 R24, R120, R112, R24 ;  /* 0x000000707818723c */ /* 0x008fe20000001818 */
[----:B------:R-:W-:Y:S02]  /*12800*/  FMUL.FTZ R29, R29, c[0x0][0x2ec] ;  /* 0x0000bb001d1d7a20 */ /* 0x000fe40000410000 */
[----:B------:R-:W-:Y:S02]  /*12810*/  FMUL.FTZ R30, R30, c[0x0][0x2ec] ;  /* 0x0000bb001e1e7a20 */ /* 0x000fe40000410000 */
[----:B------:R-:W-:-:S02]  /*12820*/  FMUL.FTZ R110, R28, c[0x0][0x2ec] ;  /* 0x0000bb001c6e7a20 */ /* 0x000fc40000410000 */
[----:B------:R-:W-:Y:S01]  /*12830*/  MUFU.TANH R34, R34 ;  /* 0x0000002200227308 */ /* 0x000fe20000002400 */
[C---:B----4-:R-:W-:Y:S01]  /*12840*/  HMMA.16816.F32 R8, R120.reuse, R104, R8 ;  /* 0x000000687808723c */ /* 0x050fe20000001808 */
[----:B------:R-:W-:Y:S02]  /*12850*/  FMUL.FTZ R28, R31, c[0x0][0x2ec] ;  /* 0x0000bb001f1c7a20 */ /* 0x000fe40000410000 */
[----:B------:R-:W-:Y:S02]  /*12860*/  FMUL.FTZ R31, R17, c[0x0][0x2ec] ;  /* 0x0000bb00111f7a20 */ /* 0x000fe40000410000 */
[----:B------:R-:W-:Y:S01]  /*12870*/  FMUL.FTZ R17, R18, c[0x0][0x2ec] ;  /* 0x0000bb0012117a20 */ /* 0x000fe20000410000 */
[C---:B------:R-:W-:Y:S01]  /*12880*/  IADD3 R18, R2.reuse, 0x10, RZ ;  /* 0x0000001002127810 */ /* 0x040fe20007ffe0ff */
[----:B------:R-:W-:Y:S01]  /*12890*/  MUFU.TANH R29, R29 ;  /* 0x0000001d001d7308 */ /* 0x000fe20000002400 */
[----:B------:R-:W-:Y:S01]  /*128a0*/  HMMA.16816.F32 R4, R120, R106, R4 ;  /* 0x0000006a7804723c */ /* 0x000fe20000001804 */
[----:B------:R-:W-:Y:S01]  /*128b0*/  IADD3 R104, R2, 0x9, RZ ;  /* 0x0000000902687810 */ /* 0x000fe20007ffe0ff */
[----:B------:R-:W-:-:S02]  /*128c0*/  FMUL.FTZ R117, R12, c[0x0][0x2ec] ;  /* 0x0000bb000c757a20 */ /* 0x000fc40000410000 */
[----:B------:R-:W-:Y:S01]  /*128d0*/  FMUL.FTZ R13, R13, c[0x0][0x2ec] ;  /* 0x0000bb000d0d7a20 */ /* 0x000fe20000410000 */
[-C--:B------:R-:W-:Y:S01]  /*128e0*/  ISETP.GE.AND P5, PT, R104, R103.reuse, PT ;  /* 0x000000676800720c */ /* 0x080fe20003fa6270 */
[----:B------:R-:W-:Y:S01]  /*128f0*/  FMUL.FTZ R15, R15, c[0x0][0x2ec] ;  /* 0x0000bb000f0f7a20 */ /* 0x000fe20000410000 */
[----:B------:R-:W-:Y:S01]  /*12900*/  IADD3 R106, R2, 0x8, RZ ;  /* 0x00000008026a7810 */ /* 0x000fe20007ffe0ff */
[----:B------:R-:W-:Y:S01]  /*12910*/  HMMA.16816.F32 R20, R120, R114, R20 ;  /* 0x000000727814723c */ /* 0x000fe20000001814 */
[----:B------:R-:W1:Y:S01]  /*12920*/  I2F R105, R104 ;  /* 0x0000006800697306 */ /* 0x000e620000201400 */
[----:B------:R-:W-:Y:S01]  /*12930*/  FMUL.FTZ R24, R24, c[0x0][0x2ec] ;  /* 0x0000bb0018187a20 */ /* 0x000fe20000410000 */
[C---:B------:R-:W-:Y:S01]  /*12940*/  ISETP.GE.AND P1, PT, R106.reuse, R124, PT ;  /* 0x0000007c6a00720c */ /* 0x040fe20003f26270 */
        /* <DEDUP_REMOVED lines=9> */
[----:B------:R-:W-:Y:S01]  /*129e0*/  MUFU.TANH R30, R30 ;  /* 0x0000001e001e7308 */ /* 0x000fe20000002400 */
[----:B-1----:R-:W-:-:S02]  /*129f0*/  FFMA.FTZ R29, R0, R105, R29 ;  /* 0x00000069001d7223 */ /* 0x002fc4000001001d */
[----:B------:R-:W-:Y:S02]  /*12a00*/  FMUL.FTZ R11, R11, c[0x0][0x2ec] ;  /* 0x0000bb000b0b7a20 */ /* 0x000fe40000410000 */
[----:B------:R-:W-:Y:S01]  /*12a10*/  FMUL.FTZ R32, R32, c[0x0][0x2ec] ;  /* 0x0000bb0020207a20 */ /* 0x000fe20000410000 */
[----:B------:R-:W-:Y:S01]  /*12a20*/  FSEL R29, R29, -INF , !P5 ;  /* 0xff8000001d1d7808 */ /* 0x000fe20006800000 */
[----:B------:R-:W-:Y:S01]  /*12a30*/  FMUL.FTZ R20, R20, c[0x0][0x2ec] ;  /* 0x0000bb0014147a20 */ /* 0x000fe20000410000 */
[----:B------:R-:W1:Y:S01]  /*12a40*/  MUFU.TANH R110, R110 ;  /* 0x0000006e006e7308 */ /* 0x000e620000002400 */
[----:B------:R-:W-:Y:S02]  /*12a50*/  FMUL.FTZ R111, R21, c[0x0][0x2ec] ;  /* 0x0000bb00156f7a20 */ /* 0x000fe40000410000 */
[----:B------:R-:W-:Y:S01]  /*12a60*/  FMUL.FTZ R21, R22, c[0x0][0x2ec] ;  /* 0x0000bb0016157a20 */ /* 0x000fe20000410000 */
[----:B------:R-:W-:Y:S01]  /*12a70*/  IADD3 R22, R2, 0x19, RZ ;  /* 0x0000001902167810 */ /* 0x000fe20007ffe0ff */
[----:B------:R-:W-:-:S02]  /*12a80*/  FMUL.FTZ R23, R23, c[0x0][0x2ec] ;  /* 0x0000bb0017177a20 */ /* 0x000fc40000410000 */
[----:B------:R-:W-:Y:S01]  /*12a90*/  FMUL.FTZ R7, R7, c[0x0][0x2ec] ;  /* 0x0000bb0007077a20 */ /* 0x000fe20000410000 */
[----:B------:R-:W-:Y:S08]  /*12aa0*/  MUFU.TANH R28, R28 ;  /* 0x0000001c001c7308 */ /* 0x000ff00000002400 */
[----:B------:R-:W-:Y:S01]  /*12ab0*/  MUFU.TANH R115, R24 ;  /* 0x0000001800737308 */ /* 0x000fe20000002400 */
[----:B-1----:R-:W-:-:S05]  /*12ac0*/  FFMA.FTZ R110, R0, R107, R110 ;  /* 0x0000006b006e7223 */ /* 0x002fca000001006e */
[----:B------:R-:W-:Y:S02]  /*12ad0*/  FSEL R175, R110, -INF , !P6 ;  /* 0xff8000006eaf7808 */ /* 0x000fe40007000000 */
[----:B------:R-:W1:Y:S01]  /*12ae0*/  I2F R12, R18 ;  /* 0x00000012000c7306 */ /* 0x000e620000201400 */
[----:B------:R-:W-:-:S07]  /*12af0*/  ISETP.GE.AND P6, PT, R18, R124, PT ;  /* 0x0000007c1200720c */ /* 0x000fce0003fc6270 */
[----:B------:R2:W-:Y:S08]  /*12b00*/  MUFU.TANH R109, R25 ;  /* 0x00000019006d7308 */ /* 0x0005f00000002400 */
[----:B------:R3:W-:Y:S01]  /*12b10*/  MUFU.TANH R125, R13 ;  /* 0x0000000d007d7308 */ /* 0x0007e20000002400 */
[----:B-1----:R-:W-:-:S07]  /*12b20*/  FFMA.FTZ R115, R0, R12, R115 ;  /* 0x0000000c00737223 */ /* 0x002fce0000010073 */
[----:B------:R1:W-:Y:S01]  /*12b30*/  MUFU.TANH R177, R15 ;  /* 0x0000000f00b17308 */ /* 0x0003e20000002400 */
[----:B--2---:R-:W-:-:S05]  /*12b40*/  FFMA.FTZ R25, R0, R101, R108 ;  /* 0x0000006500197223 */ /* 0x004fca000001006c */
[----:B------:R-:W-:Y:S02]  /*12b50*/  FSEL R25, R25, -INF , !P0 ;  /* 0xff80000019197808 */ /* 0x000fe40004000000 */
[----:B------:R-:W-:Y:S01]  /*12b60*/  MUFU.TANH R171, R26 ;  /* 0x0000001a00ab7308 */ /* 0x000fe20000002400 */
[----:B---3--:R-:W-:Y:S02]  /*12b70*/  IADD3 R13, R2, 0x11, RZ ;  /* 0x00000011020d7810 */ /* 0x008fe40007ffe0ff */
[-C--:B------:R-:W-:Y:S02]  /*12b80*/  ISETP.GE.AND P0, PT, R104, R124.reuse, PT ;  /* 0x0000007c6800720c */ /* 0x080fe40003f06270 */
[----:B------:R-:W-:Y:S01]  /*12b90*/  ISETP.GE.AND P5, PT, R13, R124, PT ;  /* 0x0000007c0d00720c */ /* 0x000fe20003fa6270 */
[----:B-1----:R-:W-:Y:S02]  /*12ba0*/  FFMA.FTZ R15, R0, R101, R34 ;  /* 0x00000065000f7223 */ /* 0x002fe40000010022 */
[----:B------:R-:W-:Y:S01]  /*12bb0*/  MUFU.TANH R113, R27 ;  /* 0x0000001b00717308 */ /* 0x000fe20000002400 */
[----:B------:R-:W-:-:S02]  /*12bc0*/  FMUL.FTZ R101, R9, c[0x0][0x2ec] ;  /* 0x0000bb0009657a20 */ /* 0x000fc40000410000 */
[----:B------:R-:W-:Y:S01]  /*12bd0*/  FFMA.FTZ R9, R0, R107, R30 ;  /* 0x0000006b00097223 */ /* 0x000fe2000001001e */
[----:B------:R-:W-:Y:S02]  /*12be0*/  FSEL R15, R15, -INF , !P4 ;  /* 0xff8000000f0f7808 */ /* 0x000fe40006000000 */
[-C--:B------:R-:W-:Y:S02]  /*12bf0*/  ISETP.GE.AND P4, PT, R18, R103.reuse, PT ;  /* 0x000000671200720c */ /* 0x080fe40003f86270 */
[----:B------:R1:W2:Y:S01]  /*12c00*/  I2F R8, R13 ;  /* 0x0000000d00087306 */ /* 0x0002a20000201400 */
[----:B------:R-:W-:Y:S02]  /*12c10*/  FSEL R9, R9, -INF , !P1 ;  /* 0xff80000009097808 */ /* 0x000fe40004800000 */
[----:B------:R-:W-:Y:S02]  /*12c20*/  ISETP.GE.AND P1, PT, R13, R103, PT ;  /* 0x000000670d00720c */ /* 0x000fe40003f26270 */
[----:B------:R-:W-:-:S03]  /*12c30*/  FSEL R115, R115, -INF , !P4 ;  /* 0xff80000073737808 */ /* 0x000fc60006000000 */
[----:B------:R3:W-:Y:S01]  /*12c40*/  MUFU.TANH R119, R16 ;  /* 0x0000001000777308 */ /* 0x0007e20000002400 */
[----:B-1----:R-:W-:-:S07]  /*12c50*/  FFMA.FTZ R13, R0, R105, R28 ;  /* 0x00000069000d7223 */ /* 0x002fce000001001c */
[----:B------:R-:W-:Y:S01]  /*12c60*/  MUFU.TANH R167, R14 ;  /* 0x0000000e00a77308 */ /* 0x000fe20000002400 */
[----:B------:R-:W-:Y:S02]  /*12c70*/  FMUL.FTZ R105, R10, c[0x0][0x2ec] ;  /* 0x0000bb000a697a20 */ /* 0x000fe40000410000 */
[CC--:B--2---:R-:W-:Y:S01]  /*12c80*/  FFMA.FTZ R109, R0.reuse, R8.reuse, R109 ;  /* 0x00000008006d7223 */ /* 0x0c4fe2000001006d */
[----:B------:R-:W-:Y:S01]  /*12c90*/  FSEL R13, R13, -INF , !P0 ;  /* 0xff8000000d0d7808 */ /* 0x000fe20004000000 */
[----:B------:R-:W-:Y:S01]  /*12ca0*/  FFMA.FTZ R113, R0, R8, R113 ;  /* 0x0000000800717223 */ /* 0x000fe20000010071 */
[----:B---3--:R-:W-:Y:S02]  /*12cb0*/  IADD3 R16, R2, 0x18, RZ ;  /* 0x0000001802107810 */ /* 0x008fe40007ffe0ff */
[----:B------:R-:W-:Y:S01]  /*12cc0*/  MUFU.TANH R123, R20 ;  /* 0x00000014007b7308 */ /* 0x000fe20000002400 */
[----:B------:R-:W-:Y:S02]  /*12cd0*/  FSEL R109, R109, -INF , !P1 ;  /* 0xff8000006d6d7808 */ /* 0x000fe40004800000 */
[----:B------:R-:W-:-:S02]  /*12ce0*/  ISETP.GE.AND P0, PT, R16, R103, PT ;  /* 0x000000671000720c */ /* 0x000fc40003f06270 */
[-C--:B------:R-:W-:Y:S02]  /*12cf0*/  ISETP.GE.AND P4, PT, R16, R124.reuse, PT ;  /* 0x0000007c1000720c */ /* 0x080fe40003f86270 */
[----:B------:R-:W-:Y:S01]  /*12d00*/  ISETP.GE.AND P1, PT, R22, R124, PT ;  /* 0x0000007c1600720c */ /* 0x000fe20003f26270 */
[----:B------:R1:W2:Y:S08]  /*12d10*/  I2F R14, R16 ;  /* 0x00000010000e7306 */ /* 0x0002b00000201400 */
[----:B------:R3:W-:Y:S08]  /*12d20*/  MUFU.TANH R27, R19 ;  /* 0x00000013001b7308 */ /* 0x0007f00000002400 */
[----:B------:R-:W-:Y:S01]  /*12d30*/  MUFU.TANH R111, R111 ;  /* 0x0000006f006f7308 */ /* 0x000fe20000002400 */
[----:B-1----:R-:W-:Y:S01]  /*12d40*/  IADD3 R16, R2, 0x21, RZ ;  /* 0x0000002102107810 */ /* 0x002fe20007ffe0ff */
[----:B--2---:R-:W-:-:S06]  /*12d50*/  FFMA.FTZ R123, R0, R14, R123 ;  /* 0x0000000e007b7223 */ /* 0x004fcc000001007b */
[----:B------:R1:W-:Y:S01]  /*12d60*/  MUFU.TANH R35, R23 ;  /* 0x0000001700237308 */ /* 0x0003e20000002400 */
[----:B---3--:R-:W-:-:S07]  /*12d70*/  IADD3 R19, R2, 0x20, RZ ;  /* 0x0000002002137810 */ /* 0x008fce0007ffe0ff */
[----:B------:R-:W2:Y:S08]  /*12d80*/  I2F R18, R22 ;  /* 0x0000001600127306 */ /* 0x000eb00000201400 */
[----:B------:R-:W3:Y:S01]  /*12d90*/  MUFU.TANH R21, R21 ;  /* 0x0000001500157308 */ /* 0x000ee20000002400 */
[----:B-1----:R-:W-:Y:S01]  /*12da0*/  FFMA.FTZ R23, R0, R12, R171 ;  /* 0x0000000c00177223 */ /* 0x002fe200000100ab */
[----:B------:R-:W-:-:S04]  /*12db0*/  IADD3 R12, R2, 0x28, RZ ;  /* 0x00000028020c7810 */ /* 0x000fc80007ffe0ff */
[----:B------:R-:W-:Y:S02]  /*12dc0*/  FSEL R23, R23, -INF , !P6 ;  /* 0xff80000017177808 */ /* 0x000fe40007000000 */
[----:B------:R-:W-:Y:S01]  /*12dd0*/  MUFU.TANH R17, R17 ;  /* 0x0000001100117308 */ /* 0x000fe20000002400 */
[-C--:B--2---:R-:W-:Y:S01]  /*12de0*/  FFMA.FTZ R111, R0, R18.reuse, R111 ;  /* 0x00000012006f7223 */ /* 0x084fe2000001006f */
[----:B------:R-:W-:Y:S01]  /*12df0*/  ISETP.GE.AND P6, PT, R22, R103, PT ;  /* 0x000000671600720c */ /* 0x000fe20003fc6270 */
[----:B------:R-:W-:Y:S01]  /*12e00*/  FFMA.FTZ R18, R0, R18, R35 ;  /* 0x0000001200127223 */ /* 0x000fe20000010023 */
[----:B------:R-:W-:Y:S01]  /*12e10*/  IADD3 R22, R2, 0x29, RZ ;  /* 0x0000002902167810 */ /* 0x000fe20007ffe0ff */
[----:B------:R-:W-:Y:S01]  /*12e20*/  FMUL.FTZ R35, R4, c[0x0][0x2ec] ;  /* 0x0000bb0004237a20 */ /* 0x000fe20000410000 */
[----:B------:R-:W-:Y:S02]  /*12e30*/  FSEL R111, R111, -INF , !P6 ;  /* 0xff8000006f6f7808 */ /* 0x000fe40007000000 */
[----:B------:R-:W1:Y:S01]  /*12e40*/  I2F R20, R19 ;  /* 0x0000001300147306 */ /* 0x000e620000201400 */
[----:B---3--:R-:W-:Y:S01]  /*12e50*/  FFMA.FTZ R14, R0, R14, R21 ;  /* 0x0000000e000e7223 */ /* 0x008fe20000010015 */
[----:B------:R-:W-:-:S02]  /*12e60*/  FSEL R21, R113, -INF , !P5 ;  /* 0xff80000071157808 */ /* 0x000fc40006800000 */
[----:B------:R-:W-:Y:S02]  /*12e70*/  FSEL R113, R123, -INF , !P0 ;  /* 0xff8000007b717808 */ /* 0x000fe40004000000 */
[C---:B------:R-:W-:Y:S02]  /*12e80*/  ISETP.GE.AND P5, PT, R19.reuse, R103, PT ;  /* 0x000000671300720c */ /* 0x040fe40003fa6270 */
[----:B------:R-:W-:Y:S01]  /*12e90*/  MUFU.TANH R31, R31 ;  /* 0x0000001f001f7308 */ /* 0x000fe20000002400 */
[-C--:B------:R-:W-:Y:S02]  /*12ea0*/  ISETP.GE.AND P6, PT, R16, R124.reuse, PT ;  /* 0x0000007c1000720c */ /* 0x080fe40003fc6270 */
[----:B------:R-:W-:-:S05]  /*12eb0*/  ISETP.GE.AND P0, PT, R19, R124, PT ;  /* 0x0000007c1300720c */ /* 0x000fca0003f06270 */
[----:B------:R-:W2:Y:S01]  /*12ec0*/  I2F R10, R16 ;  /* 0x00000010000a7306 */ /* 0x000ea20000201400 */
[-C--:B-1----:R-:W-:Y:S01]  /*12ed0*/  FFMA.FTZ R119, R0, R20.reuse, R119 ;  /* 0x0000001400777223 */ /* 0x082fe20000010077 */
[----:B------:R-:W-:Y:S01]  /*12ee0*/  FSEL R19, R14, -INF , !P4 ;  /* 0xff8000000e137808 */ /* 0x000fe20006000000 */
[----:B------:R-:W-:Y:S01]  /*12ef0*/  FFMA.FTZ R123, R0, R20, R17 ;  /* 0x00000014007b7223 */ /* 0x000fe20000010011 */
[----:B------:R-:W-:Y:S02]  /*12f00*/  FSEL R17, R18, -INF , !P1 ;  /* 0xff80000012117808 */ /* 0x000fe40004800000 */
[----:B------:R-:W-:Y:S02]  /*12f10*/  ISETP.GE.AND P1, PT, R12, R103, PT ;  /* 0x000000670c00720c */ /* 0x000fe40003f26270 */
[----:B------:R-:W-:Y:S01]  /*12f20*/  MUFU.TANH R117, R117 ;  /* 0x0000007500757308 */ /* 0x000fe20000002400 */
[----:B------:R-:W-:Y:S02]  /*12f30*/  FSEL R173, R119, -INF , !P5 ;  /* 0xff80000077ad7808 */ /* 0x000fe40006800000 */
[----:B------:R-:W-:-:S02]  /*12f40*/  IADD3 R14, R2, 0x30, RZ ;  /* 0x00000030020e7810 */ /* 0x000fc40007ffe0ff */
[----:B------:R-:W-:Y:S02]  /*12f50*/  ISETP.GE.AND P5, PT, R12, R124, PT ;  /* 0x0000007c0c00720c */ /* 0x000fe40003fa6270 */
[----:B------:R-:W-:Y:S01]  /*12f60*/  IADD3 R18, R2, 0x31, RZ ;  /* 0x0000003102127810 */ /* 0x000fe20007ffe0ff */
[----:B------:R-:W1:Y:S01]  /*12f70*/  I2F R8, R12 ;  /* 0x0000000c00087306 */ /* 0x000e620000201400 */
[-C--:B--2---:R-:W-:Y:S01]  /*12f80*/  FFMA.FTZ R31, R0, R10.reuse, R31 ;  /* 0x0000000a001f7223 */ /* 0x084fe2000001001f */
[----:B------:R-:W-:Y:S01]  /*12f90*/  ISETP.GE.AND P4, PT, R16, R103, PT ;  /* 0x000000671000720c */ /* 0x000fe20003f86270 */
[----:B------:R-:W-:Y:S01]  /*12fa0*/  FFMA.FTZ R20, R0, R10, R27 ;  /* 0x0000000a00147223 */ /* 0x000fe2000001001b */
[----:B------:R-:W-:Y:S02]  /*12fb0*/  FSEL R123, R123, -INF , !P0 ;  /* 0xff8000007b7b7808 */ /* 0x000fe40004000000 */
[----:B------:R-:W-:Y:S02]  /*12fc0*/  FSEL R171, R31, -INF , !P4 ;  /* 0xff8000001fab7808 */ /* 0x000fe40006000000 */
[----:B------:R-:W2:Y:S01]  /*12fd0*/  I2F R24, R22 ;  /* 0x0000001600187306 */ /* 0x000ea20000201400 */
[----:B------:R-:W-:-:S02]  /*12fe0*/  ISETP.GE.AND P4, PT, R22, R124, PT ;  /* 0x0000007c1600720c */ /* 0x000fc40003f86270 */
[-C--:B------:R-:W-:Y:S01]  /*12ff0*/  ISETP.GE.AND P0, PT, R22, R103.reuse, PT ;  /* 0x000000671600720c */ /* 0x080fe20003f06270 */
[-C--:B-1----:R-:W-:Y:S01]  /*13000*/  FFMA.FTZ R10, R0, R8.reuse, R117 ;  /* 0x00000008000a7223 */ /* 0x082fe20000010075 */
[----:B------:R-:W-:Y:S01]  /*13010*/  FSEL R117, R20, -INF , !P6 ;  /* 0xff80000014757808 */ /* 0x000fe20007000000 */
[----:B------:R-:W-:Y:S01]  /*13020*/  FFMA.FTZ R119, R0, R8, R167 ;  /* 0x0000000800777223 */ /* 0x000fe200000100a7 */
[----:B------:R-:W-:Y:S01]  /*13030*/  IADD3 R12, R2, 0x38, RZ ;  /* 0x00000038020c7810 */ /* 0x000fe20007ffe0ff */
[----:B------:R-:W-:Y:S01]  /*13040*/  MUFU.TANH R121, R121 ;  /* 0x0000007900797308 */ /* 0x000fe20000002400 */
[----:B------:R-:W-:Y:S02]  /*13050*/  FSEL R167, R10, -INF , !P1 ;  /* 0xff8000000aa77808 */ /* 0x000fe40004800000 */
[----:B------:R-:W-:Y:S01]  /*13060*/  IADD3 R8, R2, 0x39, RZ ;  /* 0x0000003902087810 */ /* 0x000fe20007ffe0ff */
[-C--:B--2---:R-:W-:Y:S01]  /*13070*/  FFMA.FTZ R177, R0, R24.reuse, R177 ;  /* 0x0000001800b17223 */ /* 0x084fe200000100b1 */
[----:B------:R-:W-:Y:S01]  /*13080*/  ISETP.GE.AND P6, PT, R2, R103, PT ;  /* 0x000000670200720c */ /* 0x000fe20003fc6270 */
[----:B------:R-:W-:Y:S01]  /*13090*/  FFMA.FTZ R125, R0, R24, R125 ;  /* 0x00000018007d7223 */ /* 0x000fe2000001007d */
[----:B------:R-:W-:Y:S01]  /*130a0*/  ISETP.GE.AND P1, PT, R2, R124, PT ;  /* 0x0000007c0200720c */ /* 0x000fe20003f26270 */
[----:B------:R-:W-:Y:S01]  /*130b0*/  FMUL.FTZ R2, R5, c[0x0][0x2ec] ;  /* 0x0000bb0005027a20 */ /* 0x000fe20000410000 */
[----:B------:R-:W1:Y:S01]  /*130c0*/  I2F R16, R14 ;  /* 0x0000000e00107306 */ /* 0x000e620000201400 */
[----:B------:R-:W-:Y:S01]  /*130d0*/  FMUL.FTZ R5, R6, c[0x0][0x2ec] ;  /* 0x0000bb0006057a20 */ /* 0x000fe20000410000 */
[----:B------:R-:W-:-:S02]  /*130e0*/  FSEL R119, R119, -INF , !P5 ;  /* 0xff80000077777808 */ /* 0x000fc40006800000 */
[C---:B------:R-:W-:Y:S02]  /*130f0*/  ISETP.GE.AND P5, PT, R14.reuse, R103, PT ;  /* 0x000000670e00720c */ /* 0x040fe40003fa6270 */
[----:B------:R-:W-:Y:S02]  /*13100*/  FSEL R125, R125, -INF , !P0 ;  /* 0xff8000007d7d7808 */ /* 0x000fe40004000000 */
[----:B------:R-:W-:Y:S01]  /*13110*/  MUFU.TANH R101, R101 ;  /* 0x0000006500657308 */ /* 0x000fe20000002400 */
[----:B------:R-:W-:-:S07]  /*13120*/  ISETP.GE.AND P0, PT, R14, R124, PT ;  /* 0x0000007c0e00720c */ /* 0x000fce0003f06270 */
[----:B------:R-:W2:Y:S01]  /*13130*/  I2F R4, R18 ;  /* 0x0000001200047306 */ /* 0x000ea20000201400 */
[----:B-1----:R-:W-:Y:S01]  /*13140*/  FFMA.FTZ R104, R0, R16, R121 ;  /* 0x0000001000687223 */ /* 0x002fe20000010079 */
[----:B------:R-:W-:Y:S02]  /*13150*/  FSEL R121, R177, -INF , !P4 ;  /* 0xff800000b1797808 */ /* 0x000fe40006000000 */
[----:B------:R-:W-:Y:S02]  /*13160*/  ISETP.GE.AND P4, PT, R18, R103, PT ;  /* 0x000000671200720c */ /* 0x000fe40003f86270 */
[----:B------:R-:W-:Y:S02]  /*13170*/  FSEL R104, R104, -INF , !P5 ;  /* 0xff80000068687808 */ /* 0x000fe40006800000 */
[----:B------:R-:W-:Y:S01]  /*13180*/  MUFU.TANH R35, R35 ;  /* 0x0000002300237308 */ /* 0x000fe20000002400 */
[----:B------:R-:W-:-:S07]  /*13190*/  ISETP.GE.AND P5, PT, R18, R124, PT ;  /* 0x0000007c1200720c */ /* 0x000fce0003fa6270 */
[----:B------:R-:W1:Y:S01]  /*131a0*/  I2F R27, R12 ;  /* 0x0000000c001b7306 */ /* 0x000e620000201400 */
[----:B--2---:R-:W-:-:S05]  /*131b0*/  FFMA.FTZ R101, R0, R4, R101 ;  /* 0x0000000400657223 */ /* 0x004fca0000010065 */
[----:B------:R-:W-:Y:S02]  /*131c0*/  FSEL R106, R101, -INF , !P4 ;  /* 0xff800000656a7808 */ /* 0x000fe40006000000 */
[----:B------:R-:W2:Y:S01]  /*131d0*/  MUFU.TANH R5, R5 ;  /* 0x0000000500057308 */ /* 0x000ea20000002400 */
[----:B------:R-:W-:-:S07]  /*131e0*/  ISETP.GE.AND P4, PT, R12, R124, PT ;  /* 0x0000007c0c00720c */ /* 0x000fce0003f86270 */
[----:B------:R-:W3:Y:S01]  /*131f0*/  MUFU.TANH R11, R11 ;  /* 0x0000000b000b7308 */ /* 0x000ee20000002400 */
[----:B-1----:R-:W-:-:S07]  /*13200*/  FFMA.FTZ R35, R0, R27, R35 ;  /* 0x0000001b00237223 */ /* 0x002fce0000010023 */
[----:B------:R-:W1:Y:S01]  /*13210*/  MUFU.TANH R33, R33 ;  /* 0x0000002100217308 */ /* 0x000e620000002400 */
[----:B--2---:R-:W-:-:S07]  /*13220*/  FFMA.FTZ R27, R0, R27, R5 ;  /* 0x0000001b001b7223 */ /* 0x004fce0000010005 */
[----:B------:R-:W2:Y:S01]  /*13230*/  MUFU.TANH R105, R105 ;  /* 0x0000006900697308 */ /* 0x000ea20000002400 */
[----:B---3--:R-:W-:-:S05]  /*13240*/  FFMA.FTZ R11, R0, R4, R11 ;  /* 0x00000004000b7223 */ /* 0x008fca000001000b */
[----:B------:R-:W-:Y:S02]  /*13250*/  FSEL R101, R11, -INF , !P5 ;  /* 0xff8000000b657808 */ /* 0x000fe40006800000 */
[----:B------:R-:W3:Y:S01]  /*13260*/  MUFU.TANH R32, R32 ;  /* 0x0000002000207308 */ /* 0x000ee20000002400 */
[----:B-1----:R-:W-:Y:S01]  /*13270*/  FFMA.FTZ R4, R0, R169, R33 ;  /* 0x000000a900047223 */ /* 0x002fe20000010021 */
[----:B------:R-:W-:Y:S01]  /*13280*/  FSEL R33, R27, -INF , !P4 ;  /* 0xff8000001b217808 */ /* 0x000fe20006000000 */
[----:B------:R-:W-:Y:S01]  /*13290*/  BAR.SYNC.DEFER_BLOCKING 0x0 ;  /* 0x0000000000007b1d */ /* 0x000fe20000010000 */
[----:B------:R-:W-:Y:S02]  /*132a0*/  ISETP.GT.AND P4, PT, R160, R147, PT ;  /* 0x00000093a000720c */ /* 0x000fe40003f84270 */
[----:B------:R-:W-:Y:S01]  /*132b0*/  ISETP.GE.AND P5, PT, R8, R103, PT ;  /* 0x000000670800720c */ /* 0x000fe20003fa6270 */
[----:B--2---:R-:W-:Y:S02]  /*132c0*/  FFMA.FTZ R105, R0, R16, R105 ;  /* 0x0000001000697223 */ /* 0x004fe40000010069 */
[----:B------:R-:W-:Y:S03]  /*132d0*/  I2F R31, R8 ;  /* 0x00000008001f7306 */ /* 0x000fe60000201400 */
[----:B------:R-:W-:-:S02]  /*132e0*/  FSEL R105, R105, -INF , !P0 ;  /* 0xff80000069697808 */ /* 0x000fc40004000000 */
[----:B------:R-:W-:Y:S01]  /*132f0*/  ISETP.GE.AND P0, PT, R12, R103, PT ;  /* 0x000000670c00720c */ /* 0x000fe20003f06270 */
[----:B---3--:R-:W-:Y:S02]  /*13300*/  FFMA.FTZ R5, R0, R169, R32 ;  /* 0x000000a900057223 */ /* 0x008fe40000010020 */
[----:B------:R-:W1:Y:S01]  /*13310*/  MUFU.TANH R2, R2 ;  /* 0x0000000200027308 */ /* 0x000e620000002400 */
[----:B------:R-:W-:Y:S01]  /*13320*/  IMAD.MOV.U32 R169, RZ, RZ, R127 ;  /* 0x000000ffffa97224 */ /* 0x000fe200078e007f */
[----:B------:R-:W-:Y:S02]  /*13330*/  FSEL R103, R35, -INF , !P0 ;  /* 0xff80000023677808 */ /* 0x000fe40004000000 */
[----:B------:R-:W-:Y:S02]  /*13340*/  ISETP.GE.AND P0, PT, R8, R124, PT ;  /* 0x0000007c0800720c */ /* 0x000fe40003f06270 */
[----:B------:R-:W-:Y:S02]  /*13350*/  FSEL R5, R5, -INF , !P6 ;  /* 0xff80000005057808 */ /* 0x000fe40007000000 */
[----:B------:R-:W2:Y:S01]  /*13360*/  MUFU.TANH R7, R7 ;  /* 0x0000000700077308 */ /* 0x000ea20000002400 */
[----:B-1----:R-:W-:Y:S01]  /*13370*/  FFMA.FTZ R107, R0, R31, R2 ;  /* 0x0000001f006b7223 */ /* 0x002fe20000010002 */
[----:B------:R-:W-:-:S04]  /*13380*/  FSEL R2, R4, -INF , !P1 ;  /* 0xff80000004027808 */ /* 0x000fc80004800000 */
        /* <DEDUP_REMOVED lines=14> */
[----:B-1----:R-:W-:Y:S02]  /*13470*/  IMAD.MOV R27, RZ, RZ, -R11 ;  /* 0x000000ffff1b7224 */ /* 0x002fe400078e0a0b */
[----:B------:R-:W-:Y:S02]  /*13480*/  IMAD.MOV.U32 R10, RZ, RZ, RZ ;  /* 0x000000ffff0a7224 */ /* 0x000fe400078e00ff */
[----:B------:R-:W-:-:S04]  /*13490*/  IMAD R4, R27, R6, RZ ;  /* 0x000000061b047224 */ /* 0x000fc800078e02ff */
[----:B------:R-:W-:Y:S01]  /*134a0*/  IMAD.HI.U32 R4, R11, R4, R10 ;  /* 0x000000040b047227 */ /* 0x000fe200078e000a */
[----:B------:R-:W-:Y:S02]  /*134b0*/  IABS R11, R8 ;  /* 0x00000008000b7213 */ /* 0x000fe40000000000 */
[----:B------:R-:W-:-:S03]  /*134c0*/  LOP3.LUT R8, R8, c[0x0][0x2d0], RZ, 0x3c, !PT ;  /* 0x0000b40008087a12 */ /* 0x000fc600078e3cff */
        /* <DEDUP_REMOVED lines=17> */
[----:B------:R-:W-:Y:S02]  /*135e0*/  ISETP.GE.AND P0, PT, R8, RZ, PT ;  /* 0x000000ff0800720c */ /* 0x000fe40003f06270 */
[----:B------:R-:W-:Y:S01]  /*135f0*/  @P6 IADD3 R4, R4, 0x1, RZ ;  /* 0x0000000104046810 */ /* 0x000fe20007ffe0ff */
[----:B------:R-:W-:-:S04]  /*13600*/  @!P5 IMAD.MOV R10, RZ, RZ, -R10 ;  /* 0x000000ffff0ad224 */ /* 0x000fc800078e0a0a */
[----:B------:R-:W-:Y:S01]  /*13610*/  IMAD.MOV.U32 R11, RZ, RZ, R4 ;  /* 0x000000ffff0b7224 */ /* 0x000fe200078e0004 */
[----:B------:R-:W-:-:S04]  /*13620*/  LOP3.LUT R4, RZ, c[0x0][0x2d0], RZ, 0x33, !PT ;  /* 0x0000b400ff047a12 */ /* 0x000fc800078e33ff */
[----:B------:R-:W-:Y:S02]  /*13630*/  SEL R7, R4, R10, !P1 ;  /* 0x0000000a04077207 */ /* 0x000fe40004800000 */
[----:B------:R-:W-:-:S03]  /*13640*/  @!P0 IADD3 R11, -R11, RZ, RZ ;  /* 0x000000ff0b0b8210 */ /* 0x000fc60007ffe1ff */
[----:B------:R-:W-:Y:S01]  /*13650*/  IMAD.WIDE R30, R7, 0x4, R154 ;  /* 0x00000004071e7825 */ /* 0x000fe200078e029a */
[----:B------:R-:W-:-:S04]  /*13660*/  SEL R4, R4, R11, !P1 ;  /* 0x0000000b04047207 */ /* 0x000fc80004800000 */
[----:B------:R-:W2:Y:S01]  /*13670*/  LDG.E R11, [R30.64] ;  /* 0x000000061e0b7981 */ /* 0x000ea2000c1e1900 */
[----:B------:R-:W-:-:S05]  /*13680*/  IMAD.WIDE R26, R4, 0x4, R154 ;  /* 0x00000004041a7825 */ /* 0x000fca00078e029a */
        /* <DEDUP_REMOVED lines=17> */
.L_x_8136:
[----:B------:R-:W-:-:S05]  /*137a0*/  IMAD.MOV.U32 R8, RZ, RZ, c[0x0][0x198] ;  /* 0x00006600ff087624 */ /* 0x000fca00078e00ff */
[----:B------:R-:W-:-:S04]  /*137b0*/  LEA R8, -R8, RZ, 0x6 ;  /* 0x000000ff08087211 */ /* 0x000fc800078e31ff */
[----:B------:R-:W-:Y:S02]  /*137c0*/  SHF.R.S32.HI R11, RZ, 0x1f, R8 ;  /* 0x0000001fff0b7819 */ /* 0x000fe40000011408 */
.L_x_8137:
        /* <DEDUP_REMOVED lines=69> */
.L_x_8135:
        /* <DEDUP_REMOVED lines=48> */
[----:B------:R-:W-:Y:S02]  /*13f20*/  FADD.FTZ R32, R3, -R32 ;  /* 0x8000002003207221 */ /* 0x000fe40000010000 */
[--C-:B------:R-:W-:Y:S02]  /*13f30*/  FFMA.FTZ R29, R2, c[0x0][0x23c], -R102.reuse ;  /* 0x00008f00021d7a23 */ /* 0x100fe40000010866 */
[--C-:B------:R-:W-:Y:S01]  /*13f40*/  FFMA.FTZ R2, R15, c[0x0][0x23c], -R102.reuse ;  /* 0x00008f000f027a23 */ /* 0x100fe20000010866 */
[----:B------:R-:W-:Y:S01]  /*13f50*/  MUFU.EX2 R24, R24 ;  /* 0x0000001800187308 */ /* 0x000fe20000000800 */
[----:B------:R-:W-:Y:S02]  /*13f60*/  FFMA.FTZ R3, R13, c[0x0][0x23c], -R102 ;  /* 0x00008f000d037a23 */ /* 0x000fe40000010866 */
[----:B------:R-:W1:Y:S01]  /*13f70*/  LDSM.16.MT88.4 R12, [R138+0x8000] ;  /* 0x008000008a0c783b */ /* 0x000e620000004200 */
[----:B------:R-:W-:Y:S01]  /*13f80*/  FFMA.FTZ R31, R5, c[0x0][0x23c], -R108 ;  /* 0x00008f00051f7a23 */ /* 0x000fe2000001086c */
[----:B------:R-:W-:Y:S01]  /*13f90*/  FSEL R5, R27, RZ, P1 ;  /* 0x000000ff1b057208 */ /* 0x000fe20000800000 */
[----:B------:R-:W-:-:S02]  /*13fa0*/  FFMA.FTZ R28, R9, c[0x0][0x23c], -R102 ;  /* 0x00008f00091c7a23 */ /* 0x000fc40000010866 */
[----:B------:R-:W2:Y:S01]  /*13fb0*/  LDSM.16.MT88.4 R8, [R140+0x8000] ;  /* 0x008000008c08783b */ /* 0x000ea20000004200 */
[--C-:B------:R-:W-:Y:S01]  /*13fc0*/  FFMA.FTZ R30, R25, c[0x0][0x23c], -R108.reuse ;  /* 0x00008f00191e7a23 */ /* 0x100fe2000001086c */
[----:B------:R-:W-:Y:S01]  /*13fd0*/  MUFU.EX2 R31, R31 ;  /* 0x0000001f001f7308 */ /* 0x000fe20000000800 */
[----:B------:R-:W-:Y:S02]  /*13fe0*/  FADD.FTZ R34, R100, -R5 ;  /* 0x8000000564227221 */ /* 0x000fe40000010000 */
[--C-:B------:R-:W-:Y:S02]  /*13ff0*/  FFMA.FTZ R25, R175, c[0x0][0x23c], -R108.reuse ;  /* 0x00008f00af197a23 */ /* 0x100fe4000001086c */
        /* <DEDUP_REMOVED lines=9> */
[--C-:B------:R-:W-:Y:S02]  /*14090*/  FFMA.FTZ R114, R21, c[0x0][0x23c], -R102.reuse ;  /* 0x00008f0015727a23 */ /* 0x100fe40000010866 */
[--C-:B------:R-:W-:Y:S01]  /*140a0*/  FFMA.FTZ R113, R19, c[0x0][0x23c], -R102.reuse ;  /* 0x00008f0013717a23 */ /* 0x100fe20000010866 */
[----:B------:R-:W-:Y:S01]  /*140b0*/  LDSM.16.MT88.4 R20, [R140+0xa800] ;  /* 0x00a800008c14783b */ /* 0x000fe20000004200 */
[--C-:B------:R-:W-:Y:S01]  /*140c0*/  FFMA.FTZ R112, R17, c[0x0][0x23c], -R102.reuse ;  /* 0x00008f0011707a23 */ /* 0x100fe20000010866 */
[----:B------:R-:W-:Y:S01]  /*140d0*/  MUFU.EX2 R29, R29 ;  /* 0x0000001d001d7308 */ /* 0x000fe20000000800 */
[----:B---3--:R-:W-:Y:S01]  /*140e0*/  F2FP.PACK_AB R4, R30, R31 ;  /* 0x0000001f1e04723e */ /* 0x008fe200000000ff */
[----:B------:R-:W-:Y:S01]  /*140f0*/  LDSM.16.MT88.4 R16, [R138+0xa800] ;  /* 0x00a800008a10783b */ /* 0x000fe20000004200 */
[----:B------:R-:W-:-:S02]  /*14100*/  FFMA.FTZ R122, R123, c[0x0][0x23c], -R102 ;  /* 0x00008f007b7a7a23 */ /* 0x000fc40000010866 */
[----:B------:R-:W-:Y:S02]  /*14110*/  FFMA.FTZ R123, R117, c[0x0][0x23c], -R102 ;  /* 0x00008f00757b7a23 */ /* 0x000fe40000010866 */
[--C-:B------:R-:W-:Y:S01]  /*14120*/  FFMA.FTZ R118, R173, c[0x0][0x23c], -R108.reuse ;  /* 0x00008f00ad767a23 */ /* 0x100fe2000001086c */
[----:B------:R-:W3:Y:S01]  /*14130*/  MUFU.EX2 R2, R2 ;  /* 0x0000000200027308 */ /* 0x000ee20000000800 */
[----:B----4-:R-:W-:Y:S01]  /*14140*/  F2FP.PACK_AB R6, R24, R25 ;  /* 0x000000191806723e */ /* 0x010fe200000000ff */
[--C-:B------:R-:W-:Y:S02]  /*14150*/  FFMA.FTZ R127, R171, c[0x0][0x23c], -R108.reuse ;  /* 0x00008f00ab7f7a23 */ /* 0x100fe4000001086c */
[--C-:B------:R-:W-:Y:S02]  /*14160*/  FFMA.FTZ R116, R167, c[0x0][0x23c], -R108.reuse ;  /* 0x00008f00a7747a23 */ /* 0x100fe4000001086c */
[----:B------:R-:W-:Y:S02]  /*14170*/  FFMA.FTZ R125, R125, c[0x0][0x23c], -R108 ;  /* 0x00008f007d7d7a23 */ /* 0x000fe4000001086c */
[----:B------:R-:W-:Y:S01]  /*14180*/  MUFU.EX2 R28, R28 ;  /* 0x0000001c001c7308 */ /* 0x000fe20000000800 */
[----:B------:R-:W-:-:S02]  /*14190*/  FFMA.FTZ R117, R119, c[0x0][0x23c], -R102 ;  /* 0x00008f0077757a23 */ /* 0x000fc40000010866 */
[----:B------:R-:W-:Y:S02]  /*141a0*/  FFMA.FTZ R120, R121, c[0x0][0x23c], -R102 ;  /* 0x00008f0079787a23 */ /* 0x000fe40000010866 */
        /* <DEDUP_REMOVED lines=10> */
[----:B------:R-:W-:-:S03]  /*14250*/  FFMA.FTZ R102, R35, c[0x0][0x23c], -R102 ;  /* 0x00008f0023667a23 */ /* 0x000fc60000010866 */
[----:B------:R-:W5:Y:S01]  /*14260*/  MUFU.EX2 R3, R3 ;  /* 0x0000000300037308 */ /* 0x000f620000000800 */
[-C--:B----4-:R-:W-:Y:S02]  /*14270*/  FMUL.FTZ R88, R88, R34.reuse ;  /* 0x0000002258587220 */ /* 0x090fe40000410000 */
[-C--:B------:R-:W-:Y:S02]  /*14280*/  FMUL.FTZ R89, R89, R34.reuse ;  /* 0x0000002259597220 */ /* 0x080fe40000410000 */
[-C--:B------:R-:W-:Y:S02]  /*14290*/  FMUL.FTZ R84, R84, R34.reuse ;  /* 0x0000002254547220 */ /* 0x080fe40000410000 */
[----:B------:R-:W-:Y:S01]  /*142a0*/  FMUL.FTZ R85, R85, R34 ;  /* 0x0000002255557220 */ /* 0x000fe20000410000 */
[----:B------:R-:W-:Y:S01]  /*142b0*/  MUFU.EX2 R110, R110 ;  /* 0x0000006e006e7308 */ /* 0x000fe20000000800 */
[-C--:B---3--:R-:W-:Y:S02]  /*142c0*/  FMUL.FTZ R90, R90, R32.reuse ;  /* 0x000000205a5a7220 */ /* 0x088fe40000410000 */
[----:B------:R-:W-:-:S02]  /*142d0*/  FMUL.FTZ R91, R91, R32 ;  /* 0x000000205b5b7220 */ /* 0x000fc40000410000 */
[-C--:B------:R-:W-:Y:S02]  /*142e0*/  FMUL.FTZ R86, R86, R32.reuse ;  /* 0x0000002056567220 */ /* 0x080fe40000410000 */
[----:B------:R-:W-:Y:S01]  /*142f0*/  FMUL.FTZ R87, R87, R32 ;  /* 0x0000002057577220 */ /* 0x000fe20000410000 */
[----:B-----5:R-:W-:Y:S01]  /*14300*/  F2FP.PACK_AB R7, R3, R28 ;  /* 0x0000001c0307723e */ /* 0x020fe200000000ff */
[-C--:B------:R-:W-:Y:S01]  /*14310*/  FMUL.FTZ R96, R96, R34.reuse ;  /* 0x0000002260607220 */ /* 0x080fe20000410000 */
[----:B------:R-:W3:Y:S01]  /*14320*/  MUFU.EX2 R109, R109 ;  /* 0x0000006d006d7308 */ /* 0x000ee20000000800 */
[----:B------:R-:W-:Y:S02]  /*14330*/  FMUL.FTZ R97, R97, R34 ;  /* 0x0000002261617220 */ /* 0x000fe40000410000 */
[-C--:B------:R-:W-:Y:S02]  /*14340*/  FMUL.FTZ R98, R98, R32.reuse ;  /* 0x0000002062627220 */ /* 0x080fe40000410000 */
[----:B-1----:R-:W-:Y:S01]  /*14350*/  HMMA.16816.F32 R88, R4, R12, R88 ;  /* 0x0000000c0458723c */ /* 0x002fe20000001858 */
[----:B------:R-:W-:-:S02]  /*14360*/  FMUL.FTZ R99, R99, R32 ;  /* 0x0000002063637220 */ /* 0x000fc40000410000 */
        /* <DEDUP_REMOVED lines=38> */
[----:B------:R-:W-:Y:S02]  /*145d0*/  FMUL.FTZ R49, R49, R34 ;  /* 0x0000002231317220 */ /* 0x000fe40000410000 */
        /* <DEDUP_REMOVED lines=23> */
[----:B------:R-:W2:Y:S01]  /*14750*/  MUFU.EX2 R122, R122 ;  /* 0x0000007a007a7308 */ /* 0x000ea20000000800 */
[----:B------:R-:W-:-:S02]  /*14760*/  FMUL.FTZ R65, R65, R34 ;  /* 0x0000002241417220 */ /* 0x000fc40000410000 */
[-C--:B------:R-:W-:Y:S02]  /*14770*/  FMUL.FTZ R66, R66, R32.reuse ;  /* 0x0000002042427220 */ /* 0x080fe40000410000 */
[----:B------:R-:W-:Y:S02]  /*14780*/  FMUL.FTZ R67, R67, R32 ;  /* 0x0000002043437220 */ /* 0x000fe40000410000 */
        /* <DEDUP_REMOVED lines=8> */
[----:B------:R-:W-:Y:S01]  /*14810*/  FMUL.FTZ R57, R57, R34 ;  /* 0x0000002239397220 */ /* 0x000fe20000410000 */
[C---:B------:R-:W-:Y:S01]  /*14820*/  HMMA.16816.F32 R48, R4.reuse, R14, R48 ;  /* 0x0000000e0430723c */ /* 0x040fe20000001830 */
[----:B------:R-:W1:Y:S01]  /*14830*/  LDSM.16.MT88.4 R12, [R136+0xa000] ;  /* 0x00a00000880c783b */ /* 0x000e620000004200 */
[-C--:B------:R-:W-:Y:S02]  /*14840*/  FMUL.FTZ R58, R58, R32.reuse ;  /* 0x000000203a3a7220 */ /* 0x080fe40000410000 */
[----:B------:R-:W-:Y:S02]  /*14850*/  FMUL.FTZ R59, R59, R32 ;  /* 0x000000203b3b7220 */ /* 0x000fe40000410000 */
[----:B------:R-:W1:Y:S01]  /*14860*/  MUFU.EX2 R120, R120 ;  /* 0x0000007800787308 */ /* 0x000e620000000800 */
[----:B------:R-:W-:Y:S01]  /*14870*/  FFMA.FTZ R31, R165, R34, R31 ;  /* 0x00000022a51f7223 */ /* 0x000fe2000001001f */
[----:B--2---:R-:W-:Y:S01]  /*14880*/  HMMA.16816.F32 R36, R4, R8, R36 ;  /* 0x000000080424723c */ /* 0x004fe20000001824 */
[----:B------:R-:W-:-:S02]  /*14890*/  FFMA.FTZ R29, R166, R32, R29 ;  /* 0x00000020a61d7223 */ /* 0x000fc4000001001d */
[----:B------:R-:W-:Y:S02]  /*148a0*/  FADD.FTZ R30, R30, R31 ;  /* 0x0000001f1e1e7221 */ /* 0x000fe40000010000 */
[----:B------:R-:W-:Y:S01]  /*148b0*/  FADD.FTZ R29, R2, R29 ;  /* 0x0000001d021d7221 */ /* 0x000fe20000010000 */
[----:B------:R-:W-:Y:S02]  /*148c0*/  MUFU.EX2 R104, R104 ;  /* 0x0000006800687308 */ /* 0x000fe40000000800 */
[----:B------:R-:W-:Y:S01]  /*148d0*/  HMMA.16816.F32 R40, R4, R10, R40 ;  /* 0x0000000a0428723c */ /* 0x000fe20000001828 */
[----:B------:R-:W2:Y:S01]  /*148e0*/  LDSM.16.MT88.4 R8, [R137+0xa000] ;  /* 0x00a000008908783b */ /* 0x000ea20000004200 */
[----:B------:R-:W-:-:S04]  /*148f0*/  FADD.FTZ R2, R28, R29 ;  /* 0x0000001d1c027221 */ /* 0x000fc80000010000 */
[----:B------:R-:W1:Y:S01]  /*14900*/  MUFU.EX2 R119, R119 ;  /* 0x0000007700777308 */ /* 0x000e620000000800 */
[----:B------:R-:W-:-:S07]  /*14910*/  FADD.FTZ R2, R3, R2 ;  /* 0x0000000203027221 */ /* 0x000fce0000010000 */
[----:B------:R-:W-:Y:S08]  /*14920*/  MUFU.EX2 R103, R103 ;  /* 0x0000006700677308 */ /* 0x000ff00000000800 */
        /* <DEDUP_REMOVED lines=11> */
[----:B---3--:R-:W-:-:S02]  /*149e0*/  F2FP.PACK_AB R4, R109, R110 ;  /* 0x0000006e6d04723e */ /* 0x008fc400000000ff */
        /* <DEDUP_REMOVED lines=10> */
[----:B-1----:R-:W-:Y:S02]  /*14a90*/  HMMA.16816.F32 R96, R4, R12, R96 ;  /* 0x0000000c0460723c */ /* 0x002fe40000001860 */
[----:B------:R-:W-:-:S06]  /*14aa0*/  FADD.FTZ R2, R123, R2 ;  /* 0x000000027b027221 */ /* 0x000fcc0000010000 */
        /* <DEDUP_REMOVED lines=95> */
.L_x_8132:
        /* <DEDUP_REMOVED lines=11> */
.L_x_8142:
        /* <DEDUP_REMOVED lines=66> */
.L_x_8139:
[C---:B------:R-:W-:Y:S02]  /*15570*/  LOP3.LUT P4, RZ, R157.reuse, 0x1, RZ, 0xc0, !PT ;  /* 0x000000019dff7812 */ /* 0x040fe4000788c0ff */
[C---:B------:R-:W-:Y:S02]  /*15580*/  LEA R100, P6, R102.reuse, R168, 0x1 ;  /* 0x000000a866647211 */ /* 0x040fe400078c08ff */
[----:B------:R-:W-:Y:S02]  /*15590*/  LOP3.LUT P2, RZ, R157, 0x2, RZ, 0xc0, !PT ;  /* 0x000000029dff7812 */ /* 0x000fe4000784c0ff */
[----:B------:R-:W-:Y:S02]  /*155a0*/  LEA.HI.X R101, R102, R169, R33, 0x1, P6 ;  /* 0x000000a966657211 */ /* 0x000fe400030f0c21 */
[----:B------:R-:W-:Y:S04]  /*155b0*/  IADD3 R3, P0, R151, R102, RZ ;  /* 0x0000006697037210 */ /* 0x000fe80007f1e0ff */
[----:B------:R-:W-:Y:S01]  /*155c0*/  IADD3.X R34, R150, R33, RZ, P0, !PT ;  /* 0x0000002196227210 */ /* 0x000fe200007fe4ff */
[----:B------:R-:W-:Y:S01]  /*155d0*/  @!PT LDS RZ, [RZ] ;  /* 0x00000000fffff984 */ /* 0x000fe20000000800 */
[----:B------:R-:W-:Y:S01]  /*155e0*/  @!PT LDS RZ, [RZ] ;  /* 0x00000000fffff984 */ /* 0x000fe20000000800 */
[----:B------:R-:W-:Y:S01]  /*155f0*/  @!PT LDS RZ, [RZ] ;  /* 0x00000000fffff984 */ /* 0x000fe20000000800 */
[----:B------:R1:W-:Y:S01]  /*15600*/  @P4 LDGSTS.E.BYPASS.LTC128B.128 [R156+0x8000], [R100.64] ;  /* 0x08000000649c4fae */ /* 0x0003e2000b901d46 */
[-C--:B------:R-:W-:Y:S02]  /*15610*/  @P4 LEA R106, P5, R3, R168.reuse, 0x1 ;  /* 0x000000a8036a4211 */ /* 0x080fe400078a08ff */
[----:B------:R-:W-:Y:S02]  /*15620*/  IADD3 R32, P1, R151, R3, RZ ;  /* 0x0000000397207210 */ /* 0x000fe40007f3e0ff */
[CCC-:B------:R-:W-:Y:S02]  /*15630*/  @P4 LEA.HI.X R107, R3.reuse, R169.reuse, R34.reuse, 0x1, P5 ;  /* 0x000000a9036b4211 */ /* 0x1c0fe400028f0c22 */
[----:B------:R-:W-:Y:S01]  /*15640*/  @!P4 STS.128 [R156+0x8000], RZ ;  /* 0x008000ff9c00c388 */ /* 0x000fe20000000c00 */
[CC--:B------:R-:W-:Y:S02]  /*15650*/  @P2 LEA R104, P0, R3.reuse, R168.reuse, 0x1 ;  /* 0x000000a803682211 */ /* 0x0c0fe400078008ff */
[----:B------:R-:W-:Y:S02]  /*15660*/  @P4 LEA R174, P6, R32, R168, 0x1 ;  /* 0x000000a820ae4211 */ /* 0x000fe400078c08ff */
[-C--:B------:R-:W-:Y:S02]  /*15670*/  @P2 LEA.HI.X R105, R3, R169.reuse, R34, 0x1, P0 ;  /* 0x000000a903692211 */ /* 0x080fe400000f0c22 */
[----:B------:R-:W-:Y:S01]  /*15680*/  @!PT LDS RZ, [RZ] ;  /* 0x00000000fffff984 */ /* 0x000fe20000000800 */
[----:B------:R-:W-:Y:S01]  /*15690*/  @!PT LDS RZ, [RZ] ;  /* 0x00000000fffff984 */ /* 0x000fe20000000800 */
[----:B------:R-:W-:Y:S01]  /*156a0*/  @!PT LDS RZ, [RZ] ;  /* 0x00000000fffff984 */ /* 0x000fe20000000800 */
[----:B------:R1:W-:Y:S01]  /*156b0*/  @P2 LDGSTS.E.BYPASS.LTC128B.128 [R156+0xa000], [R100.64+0x80] ;  /* 0x0a000080649c2fae */ /* 0x0003e2000b901d46 */
[----:B------:R-:W-:Y:S02]  /*156c0*/  IADD3.X R33, R150, R34, RZ, P1, !PT ;  /* 0x0000002296217210 */ /* 0x000fe40000ffe4ff */
[C---:B------:R-:W-:Y:S02]  /*156d0*/  @P2 LEA R170, P1, R32.reuse, R168, 0x1 ;  /* 0x000000a820aa2211 */ /* 0x040fe400078208ff */
[CCC-:B------:R-:W-:Y:S02]  /*156e0*/  @P4 LEA.HI.X R175, R32.reuse, R169.reuse, R33.reuse, 0x1, P6 ;  /* 0x000000a920af4211 */ /* 0x1c0fe400030f0c21 */
[----:B------:R-:W-:Y:S01]  /*156f0*/  @!P2 STS.128 [R156+0xa000], RZ ;  /* 0x00a000ff9c00a388 */ /* 0x000fe20000000c00 */
[----:B------:R-:W-:Y:S02]  /*15700*/  @P2 LEA.HI.X R171, R32, R169, R33, 0x1, P1 ;  /* 0x000000a920ab2211 */ /* 0x000fe400008f0c21 */
[----:B------:R-:W-:Y:S04]  /*15710*/  IADD3 R3, P0, R151, R32, RZ ;  /* 0x0000002097037210 */ /* 0x000fe80007f1e0ff */
[----:B------:R-:W-:Y:S01]  /*15720*/  @!PT LDS RZ, [RZ] ;  /* 0x00000000fffff984 */ /* 0x000fe20000000800 */
[----:B------:R-:W-:Y:S01]  /*15730*/  @!PT LDS RZ, [RZ] ;  /* 0x00000000fffff984 */ /* 0x000fe20000000800 */
[----:B------:R-:W-:Y:S01]  /*15740*/  @!PT LDS RZ, [RZ] ;  /* 0x00000000fffff984 */ /* 0x000fe20000000800 */
[----:B------:R2:W-:Y:S01]  /*15750*/  @P4 LDGSTS.E.BYPASS.LTC128B.128 [R156+0x8800], [R106.64] ;  /* 0x088000006a9c4fae */ /* 0x0005e2000b901d46 */
[CC--:B------:R-:W-:Y:S02]  /*15760*/  @P4 LEA R172, P5, R3.reuse, R168.reuse, 0x1 ;  /* 0x000000a803ac4211 */ /* 0x0c0fe400078a08ff */
[----:B------:R-:W-:Y:S02]  /*15770*/  IADD3.X R34, R150, R33, RZ, P0, !PT ;  /* 0x0000002196227210 */ /* 0x000fe400007fe4ff */
[C---:B------:R-:W-:Y:S02]  /*15780*/  @P2 LEA R168, P0, R3.reuse, R168, 0x1 ;  /* 0x000000a803a82211 */ /* 0x040fe400078008ff */
[----:B------:R-:W-:Y:S01]  /*15790*/  @!P4 STS.128 [R156+0x8800], RZ ;  /* 0x008800ff9c00c388 */ /* 0x000fe20000000c00 */
[CCC-:B------:R-:W-:Y:S02]  /*157a0*/  @P4 LEA.HI.X R173, R3.reuse, R169.reuse, R34.reuse, 0x1, P5 ;  /* 0x000000a903ad4211 */ /* 0x1c0fe400028f0c22 */
[----:B------:R-:W-:Y:S02]  /*157b0*/  @P2 LEA.HI.X R169, R3, R169, R34, 0x1, P0 ;  /* 0x000000a903a92211 */ /* 0x000fe400000f0c22 */
[----:B------:R-:W-:Y:S02]  /*157c0*/  ISETP.GT.AND P0, PT, R160, R147, PT ;  /* 0x00000093a000720c */ /* 0x000fe40003f04270 */
        /* <DEDUP_REMOVED lines=44> */
[C---:B-1----:R-:W-:Y:S08]  /*15a90*/  HMMA.16816.F32 R4, R112.reuse, R116, R4 ;  /* 0x000000747004723c */ /* 0x042ff00000001804 */
        /* <DEDUP_REMOVED lines=14> */
[----:B------:R-:W-:Y:S07]  /*15b80*/  LDSM.16.M88.4 R116, [R132] ;  /* 0x000000008474783b */ /* 0x000fee0000000200 */
[C---:B--2---:R-:W-:Y:S08]  /*15b90*/  HMMA.16816.F32 R12, R104.reuse, R120, R12 ;  /* 0x00000078680c723c */ /* 0x044ff0000000180c */
[C---:B------:R-:W-:Y:S01]  /*15ba0*/  HMMA.16816.F32 R16, R104.reuse, R122, R16 ;  /* 0x0000007a6810723c */ /* 0x040fe20000001810 */
[----:B------:R-:W-:Y:S07]  /*15bb0*/  LDSM.16.M88.4 R120, [R132+0x800] ;  /* 0x000800008478783b */ /* 0x000fee0000000200 */
[C---:B---3--:R-:W-:Y:S08]  /*15bc0*/  HMMA.16816.F32 R20, R104.reuse, R108, R20 ;  /* 0x0000006c6814723c */ /* 0x048ff00000001814 */
[C---:B------:R-:W-:Y:S01]  /*15bd0*/  HMMA.16816.F32 R24, R104.reuse, R110, R24 ;  /* 0x0000006e6818723c */ /* 0x040fe20000001818 */
[----:B------:R-:W1:Y:S07]  /*15be0*/  LDSM.16.M88.4 R108, [R141] ;  /* 0x000000008d6c783b */ /* 0x000e6e0000000200 */
[C---:B----4-:R-:W-:Y:S08]  /*15bf0*/  HMMA.16816.F32 R28, R104.reuse, R112, R28 ;  /* 0x00000070681c723c */ /* 0x050ff0000000181c */
        /* <DEDUP_REMOVED lines=82> */
[----:B-----5:R-:W-:Y:S01]  /*16120*/  FMUL.FTZ R173, R16, c[0x0][0x2ec] ;  /* 0x0000bb0010ad7a20 */ /* 0x020fe20000410000 */
[----:B------:R-:W-:Y:S04]  /*16130*/  HMMA.16816.F32 R32, R104, R110, R32 ;  /* 0x0000006e6820723c */ /* 0x000fe80000001820 */
[----:B------:R3:W3:Y:S01]  /*16140*/  MUFU.TANH R122, R167 ;  /* 0x000000a7007a7308 */ /* 0x0006e20000002400 */
[----:B------:R-:W-:Y:S02]  /*16150*/  FMUL.FTZ R179, R20, c[0x0][0x2ec] ;  /* 0x0000bb0014b37a20 */ /* 0x000fe40000410000 */
[----:B------:R-:W-:Y:S02]  /*16160*/  FMUL.FTZ R175, R21, c[0x0][0x2ec] ;  /* 0x0000bb0015af7a20 */ /* 0x000fe40000410000 */
[----:B--2---:R-:W-:Y:S03]  /*16170*/  FMUL.FTZ R102, R19, c[0x0][0x2ec] ;  /* 0x0000bb0013667a20 */ /* 0x004fe60000410000 */
        /* <DEDUP_REMOVED lines=13> */
[----:B------:R3:W3:Y:S01]  /*16250*/  MUFU.TANH R124, R168 ;  /* 0x000000a8007c7308 */ /* 0x0006e20000002400 */
[----:B------:R-:W-:Y:S02]  /*16260*/  FMUL.FTZ R34, R34, c[0x0][0x2ec] ;  /* 0x0000bb0022227a20 */ /* 0x000fe40000410000 */
[----:B------:R-:W-:Y:S02]  /*16270*/  FMUL.FTZ R35, R35, c[0x0][0x2ec] ;  /* 0x0000bb0023237a20 */ /* 0x000fe40000410000 */
[----:B--2---:R-:W-:Y:S05]  /*16280*/  FMUL.FTZ R102, R28, c[0x0][0x2ec] ;  /* 0x0000bb001c667a20 */ /* 0x004fea0000410000 */
[----:B------:R-:W2:Y:S01]  /*16290*/  MUFU.TANH R181, R181 ;  /* 0x000000b500b57308 */ /* 0x000ea20000002400 */
[----:B-1----:R-:W-:Y:S09]  /*162a0*/  MOV R169, R101 ;  /* 0x0000006500a97202 */ /* 0x002ff20000000f00 */
        /* <DEDUP_REMOVED lines=87> */
.L_x_8141:
        /* <DEDUP_REMOVED lines=63> */
.L_x_8140:
        /* <DEDUP_REMOVED lines=27> */
[C---:B--2---:R-:W-:Y:S02]  /*16dc0*/  FFMA.FTZ R124, R0.reuse, R9, R124 ;  /* 0x00000009007c7223 */ /* 0x044fe4000001007c */
[CC--:B-1----:R-:W-:Y:S02]  /*16dd0*/  FFMA.FTZ R183, R0.reuse, R7.reuse, R183 ;  /* 0x0000000700b77223 */ /* 0x0c2fe400000100b7 */
[----:B------:R-:W-:Y:S01]  /*16de0*/  FFMA.FTZ R7, R0, R7, R3 ;  /* 0x0000000700077223 */ /* 0x000fe20000010003 */
[----:B------:R-:W-:Y:S01]  /*16df0*/  IADD3 R3, R4, 0x31, RZ ;  /* 0x0000003104037810 */ /* 0x000fe20007ffe0ff */
[CC--:B------:R-:W-:Y:S02]  /*16e00*/  FFMA.FTZ R126, R0.reuse, R15.reuse, R126 ;  /* 0x0000000f007e7223 */ /* 0x0c0fe4000001007e */
[C---:B------:R-:W-:Y:S02]  /*16e10*/  FFMA.FTZ R177, R0.reuse, R15, R177 ;  /* 0x0000000f00b17223 */ /* 0x040fe400000100b1 */
[C---:B------:R-:W-:Y:S01]  /*16e20*/  FFMA.FTZ R185, R0.reuse, R10, R185 ;  /* 0x0000000a00b97223 */ /* 0x040fe200000100b9 */
[----:B------:R1:W2:Y:S01]  /*16e30*/  I2F R15, R3 ;  /* 0x00000003000f7306 */ /* 0x0002a20000201400 */
[CC--:B------:R-:W-:Y:S02]  /*16e40*/  FFMA.FTZ R187, R0.reuse, R8.reuse, R187 ;  /* 0x0000000800bb7223 */ /* 0x0c0fe400000100bb */
[C---:B------:R-:W-:Y:S01]  /*16e50*/  FFMA.FTZ R191, R0.reuse, R8, R191 ;  /* 0x0000000800bf7223 */ /* 0x040fe200000100bf */
[----:B------:R-:W-:Y:S01]  /*16e60*/  FMNMX.FTZ R8, R183, R2, !PT ;  /* 0x00000002b7087209 */ /* 0x000fe20007810000 */
[C---:B------:R-:W-:Y:S02]  /*16e70*/  FFMA.FTZ R181, R0.reuse, R10, R181 ;  /* 0x0000000a00b57223 */ /* 0x040fe400000100b5 */
        /* <DEDUP_REMOVED lines=21> */
[----:B------:R-:W-:Y:S01]  /*16fd0*/  IADD3 R6, R4, 0x38, RZ ;  /* 0x0000003804067810 */ /* 0x000fe20007ffe0ff */
[----:B------:R-:W-:Y:S01]  /*16fe0*/  FFMA.FTZ R175, R0, R13, R175 ;  /* 0x0000000d00af7223 */ /* 0x000fe200000100af */
[----:B------:R-:W-:Y:S01]  /*16ff0*/  FMNMX.FTZ R23, R122, R23, !PT ;  /* 0x000000177a177209 */ /* 0x000fe20007810000 */
[----:B------:R-:W-:Y:S01]  /*17000*/  FFMA.FTZ R174, R0, R11, R174 ;  /* 0x0000000b00ae7223 */ /* 0x000fe200000100ae */
[----:B------:R-:W-:Y:S01]  /*17010*/  FMNMX.FTZ R8, R125, R8, !PT ;  /* 0x000000087d087209 */ /* 0x000fe20007810000 */
[----:B------:R-:W3:Y:S01]  /*17020*/  I2F R17, R6 ;  /* 0x0000000600117306 */ /* 0x000ee20000201400 */
[----:B-1----:R-:W-:Y:S01]  /*17030*/  IADD3 R3, R4, 0x39, RZ ;  /* 0x0000003904037810 */ /* 0x002fe20007ffe0ff */
[C---:B------:R-:W-:Y:S01]  /*17040*/  FFMA.FTZ R172, R0.reuse, R5, R172 ;  /* 0x0000000500ac7223 */ /* 0x040fe200000100ac */
[----:B------:R-:W-:Y:S01]  /*17050*/  FMNMX.FTZ R8, R173, R8, !PT ;  /* 0x00000008ad087209 */ /* 0x000fe20007810000 */
[----:B------:R-:W-:Y:S01]  /*17060*/  FFMA.FTZ R171, R0, R11, R171 ;  /* 0x0000000b00ab7223 */ /* 0x000fe200000100ab */
[----:B------:R-:W-:Y:S01]  /*17070*/  FMNMX.FTZ R23, R120, R23, !PT ;  /* 0x0000001778177209 */ /* 0x000fe20007810000 */
[C---:B------:R-:W-:Y:S01]  /*17080*/  FFMA.FTZ R167, R0.reuse, R5, R167 ;  /* 0x0000000500a77223 */ /* 0x040fe200000100a7 */
[----:B------:R-:W-:Y:S01]  /*17090*/  FMNMX.FTZ R8, R127, R8, !PT ;  /* 0x000000087f087209 */ /* 0x000fe20007810000 */
[----:B--2---:R-:W-:Y:S01]  /*170a0*/  FFMA.FTZ R121, R0, R15, R121 ;  /* 0x0000000f00797223 */ /* 0x004fe20000010079 */
[----:B------:R-:W-:Y:S01]  /*170b0*/  FMNMX.FTZ R23, R170, R23, !PT ;  /* 0x00000017aa177209 */ /* 0x000fe20007810000 */
[----:B------:R-:W1:Y:S01]  /*170c0*/  I2F R3, R3 ;  /* 0x0000000300037306 */ /* 0x000e620000201400 */
        /* <DEDUP_REMOVED lines=8> */
[----:B------:R-:W-:Y:S02]  /*17150*/  FMNMX.FTZ R23, R172, R23, !PT ;  /* 0x00000017ac177209 */ /* 0x000fe40007810000 */
[----:B------:R-:W-:Y:S01]  /*17160*/  FMNMX.FTZ R8, R167, R8, !PT ;  /* 0x00000008a7087209 */ /* 0x000fe20007810000 */
[----:B---3--:R-:W-:Y:S01]  /*17170*/  FFMA.FTZ R104, R0, R17, R104 ;  /* 0x0000001100687223 */ /* 0x008fe20000010068 */
[----:B------:R-:W-:Y:S01]  /*17180*/  FMNMX.FTZ R4, R124, R23, !PT ;  /* 0x000000177c047209 */ /* 0x000fe20007810000 */
[----:B------:R-:W-:Y:S01]  /*17190*/  FFMA.FTZ R107, R0, R17, R107 ;  /* 0x00000011006b7223 */ /* 0x000fe2000001006b */
[----:B------:R-:W-:Y:S01]  /*171a0*/  FMNMX.FTZ R11, R117, R8, !PT ;  /* 0x00000008750b7209 */ /* 0x000fe20007810000 */
[----:B------:R-:W-:Y:S01]  /*171b0*/  LDSM.16.MT88.4 R20, [R138+0x8000] ;  /* 0x008000008a14783b */ /* 0x000fe20000004200 */
[----:B------:R-:W-:Y:S02]  /*171c0*/  FMNMX.FTZ R5, R121, R4, !PT ;  /* 0x0000000479057209 */ /* 0x000fe40007810000 */
[----:B------:R-:W-:Y:S02]  /*171d0*/  FMNMX.FTZ R8, R114, R11, !PT ;  /* 0x0000000b72087209 */ /* 0x000fe40007810000 */
[----:B------:R-:W-:Y:S01]  /*171e0*/  FMNMX.FTZ R5, R104, R5, !PT ;  /* 0x0000000568057209 */ /* 0x000fe20007810000 */
[CC--:B-1----:R-:W-:Y:S01]  /*171f0*/  FFMA.FTZ R102, R0.reuse, R3.reuse, R102 ;  /* 0x0000000300667223 */ /* 0x0c2fe20000010066 */
        /* <DEDUP_REMOVED lines=111> */
[C---:B------:R-:W-:Y:S04]  /*178f0*/  FMUL.FTZ R14, R101.reuse, R90 ;  /* 0x0000005a650e7220 */ /* 0x040fe80000410000 */
[C---:B------:R-:W-:Y:S02]  /*17900*/  FMUL.FTZ R15, R101.reuse, R91 ;  /* 0x0000005b650f7220 */ /* 0x040fe40000410000 */
[----:B------:R-:W1:Y:S01]  /*17910*/  LDSM.16.MT88.4 R88, [R136+0x8000] ;  /* 0x008000008858783b */ /* 0x000e620000004200 */
[C---:B------:R-:W-:Y:S02]  /*17920*/  FMUL.FTZ R59, R101.reuse, R59 ;  /* 0x0000003b653b7220 */ /* 0x040fe40000410000 */
[C---:B------:R-:W-:Y:S02]  /*17930*/  FMUL.FTZ R56, R2.reuse, R56 ;  /* 0x0000003802387220 */ /* 0x040fe40000410000 */
[C---:B------:R-:W-:Y:S03]  /*17940*/  HMMA.16816.F32 R12, R96.reuse, R20, R12 ;  /* 0x00000014600c723c */ /* 0x040fe6000000180c */
[C---:B------:R-:W-:Y:S02]  /*17950*/  FMUL.FTZ R57, R2.reuse, R57 ;  /* 0x0000003902397220 */ /* 0x040fe40000410000 */
[C---:B------:R-:W-:Y:S02]  /*17960*/  FFMA.FTZ R166, R101.reuse, R166, R106 ;  /* 0x000000a665a67223 */ /* 0x040fe4000001006a */
        /* <DEDUP_REMOVED lines=20> */
[----:B------:R-:W4:Y:S01]  /*17ab0*/  LDSM.16.MT88.4 R72, [R138+0xa000] ;  /* 0x00a000008a48783b */ /* 0x000f220000004200 */
        /* <DEDUP_REMOVED lines=18> */
[----:B------:R-:W-:Y:S01]  /*17be0*/  FFMA.FTZ R123, R102, c[0x0][0x23c], -R123 ;  /* 0x00008f00667b7a23 */ /* 0x000fe2000001087b */
[----:B------:R-:W-:Y:S01]  /*17bf0*/  MUFU.EX2 R174, R174 ;  /* 0x000000ae00ae7308 */ /* 0x000fe20000000800 */
[--C-:B------:R-:W-:Y:S01]  /*17c00*/  FFMA.FTZ R117, R117, c[0x0][0x23c], -R116.reuse ;  /* 0x00008f0075757a23 */ /* 0x100fe20000010874 */
[C---:B----4-:R-:W-:Y:S03]  /*17c10*/  HMMA.16816.F32 R44, R96.reuse, R72, R44 ;  /* 0x00000048602c723c */ /* 0x050fe6000000182c */
[--C-:B------:R-:W-:Y:S02]  /*17c20*/  FFMA.FTZ R114, R114, c[0x0][0x23c], -R116.reuse ;  /* 0x00008f0072727a23 */ /* 0x100fe40000010874 */
[----:B------:R-:W-:Y:S03]  /*17c30*/  FFMA.FTZ R116, R105, c[0x0][0x23c], -R116 ;  /* 0x00008f0069747a23 */ /* 0x000fe60000010874 */
[----:B------:R-:W-:Y:S01]  /*17c40*/  MUFU.EX2 R176, R176 ;  /* 0x000000b000b07308 */ /* 0x000fe20000000800 */
[----:B------:R-:W-:Y:S01]  /*17c50*/  FFMA.FTZ R113, R2, R165, R113 ;  /* 0x000000a502717223 */ /* 0x000fe20000010071 */
[C---:B------:R-:W-:Y:S01]  /*17c60*/  HMMA.16816.F32 R48, R96.reuse, R74, R48 ;  /* 0x0000004a6030723c */ /* 0x040fe20000001830 */
[----:B------:R-:W2:Y:S02]  /*17c70*/  LDSM.16.MT88.4 R72, [R140+0x8800] ;  /* 0x008800008c48783b */ /* 0x000ea40000004200 */
[----:B------:R-:W-:Y:S02]  /*17c80*/  FADD.FTZ R109, R109, R166 ;  /* 0x000000a66d6d7221 */ /* 0x000fe40000010000 */
[----:B------:R-:W-:Y:S03]  /*17c90*/  FADD.FTZ R112, R112, R113 ;  /* 0x0000007170707221 */ /* 0x000fe60000010000 */
[C---:B------:R-:W-:Y:S01]  /*17ca0*/  HMMA.16816.F32 R52, R96.reuse, R68, R52 ;  /* 0x000000446034723c */ /* 0x040fe20000001834 */
[----:B------:R-:W-:Y:S03]  /*17cb0*/  MUFU.EX2 R122, R122 ;  /* 0x0000007a007a7308 */ /* 0x000fe60000000800 */
[----:B------:R-:W-:Y:S03]  /*17cc0*/  FADD.FTZ R2, R108, R109 ;  /* 0x0000006d6c027221 */ /* 0x000fe60000010000 */
[----:B---3--:R-:W-:Y:S01]  /*17cd0*/  F2FP.PACK_AB R69, R118, R115 ;  /* 0x000000737645723e */ /* 0x008fe200000000ff */
[C---:B------:R-:W-:Y:S03]  /*17ce0*/  HMMA.16816.F32 R56, R96.reuse, R70, R56 ;  /* 0x000000466038723c */ /* 0x040fe60000001838 */
[----:B------:R-:W3:Y:S01]  /*17cf0*/  MUFU.EX2 R125, R125 ;  /* 0x0000007d007d7308 */ /* 0x000ee20000000800 */
[----:B------:R-:W-:Y:S01]  /*17d00*/  FADD.FTZ R2, R103, R2 ;  /* 0x0000000267027221 */ /* 0x000fe20000010000 */
[----:B------:R-:W-:Y:S02]  /*17d10*/  MOV R103, R100 ;  /* 0x0000006400677202 */ /* 0x000fe40000000f00 */
[----:B-1----:R-:W-:Y:S01]  /*17d20*/  F2FP.PACK_AB R71, R120, R119 ;  /* 0x000000777847723e */ /* 0x002fe200000000ff */
[C---:B------:R-:W-:Y:S04]  /*17d30*/  HMMA.16816.F32 R60, R96.reuse, R76, R60 ;  /* 0x0000004c603c723c */ /* 0x040fe8000000183c */
[----:B------:R-:W-:Y:S01]  /*17d40*/  FADD.FTZ R115, R115, R2 ;  /* 0x0000000273737221 */ /* 0x000fe20000010000 */
[----:B------:R-:W-:Y:S03]  /*17d50*/  MUFU.EX2 R126, R126 ;  /* 0x0000007e007e7308 */ /* 0x000fe60000000800 */
[----:B------:R-:W-:Y:S01]  /*17d60*/  HMMA.16816.F32 R64, R96, R78, R64 ;  /* 0x0000004e6040723c */ /* 0x000fe20000001840 */
[----:B------:R-:W1:Y:S03]  /*17d70*/  LDSM.16.MT88.4 R76, [R137+0x8800] ;  /* 0x00880000894c783b */ /* 0x000e660000004200 */
[----:B------:R-:W-:Y:S03]  /*17d80*/  FADD.FTZ R118, R118, R115 ;  /* 0x0000007376767221 */ /* 0x000fe60000010000 */
[----:B------:R-:W4:Y:S01]  /*17d90*/  MUFU.EX2 R127, R127 ;  /* 0x0000007f007f7308 */ /* 0x000f220000000800 */
[----:B---3--:R-:W-:Y:S09]  /*17da0*/  F2FP.PACK_AB R68, R125, R122 ;  /* 0x0000007a7d44723e */ /* 0x008ff200000000ff */
[----:B------:R-:W-:Y:S10]  /*17db0*/  MUFU.EX2 R124, R124 ;  /* 0x0000007c007c7308 */ /* 0x000ff40000000800 */
[----:B------:R-:W3:Y:S01]  /*17dc0*/  MUFU.EX2 R121, R121 ;  /* 0x0000007900797308 */ /* 0x000ee20000000800 */
[----:B----4-:R-:W-:Y:S09]  /*17dd0*/  F2FP.PACK_AB R70, R127, R126 ;  /* 0x0000007e7f46723e */ /* 0x010ff200000000ff */
[----:B------:R-:W-:Y:S01]  /*17de0*/  MUFU.EX2 R167, R167 ;  /* 0x000000a700a77308 */ /* 0x000fe20000000800 */
[C---:B--2---:R-:W-:Y:S08]  /*17df0*/  HMMA.16816.F32 R4, R68.reuse, R72, R4 ;  /* 0x000000484404723c */ /* 0x044ff00000001804 */
[C---:B------:R-:W-:Y:S01]  /*17e00*/  HMMA.16816.F32 R8, R68.reuse, R74, R8 ;  /* 0x0000004a4408723c */ /* 0x040fe20000001808 */
[----:B------:R-:W2:Y:S01]  /*17e10*/  LDSM.16.MT88.4 R72, [R136+0x8800] ;  /* 0x008800008848783b */ /* 0x000ea20000004200 */
[----:B------:R-:W-:Y:S02]  /*17e20*/  MUFU.EX2 R102, R123 ;  /* 0x0000007b00667308 */ /* 0x000fe40000000800 */
[----:B---3--:R-:W-:Y:S04]  /*17e30*/  F2FP.PACK_AB R105, R121, R124 ;  /* 0x0000007c7969723e */ /* 0x008fe800000000ff */
[C---:B------:R-:W-:Y:S04]  /*17e40*/  HMMA.16816.F32 R12, R68.reuse, R80, R12 ;  /* 0x00000050440c723c */ /* 0x040fe8000000180c */
[----:B------:R-:W-:Y:S04]  /*17e50*/  MUFU.EX2 R117, R117 ;  /* 0x0000007500757308 */ /* 0x000fe80000000800 */
[C---:B------:R-:W-:Y:S01]  /*17e60*/  HMMA.16816.F32 R16, R68.reuse, R82, R16 ;  /* 0x000000524410723c */ /* 0x040fe20000001810 */
[----:B------:R-:W3:Y:S05]  /*17e70*/  LDSM.16.MT88.4 R80, [R140+0xa800] ;  /* 0x00a800008c50783b */ /* 0x000eea0000004200 */
[----:B------:R-:W4:Y:S02]  /*17e80*/  MUFU.EX2 R114, R114 ;  /* 0x0000007200727308 */ /* 0x000f240000000800 */
[C---:B-1----:R-:W-:Y:S08]  /*17e90*/  HMMA.16816.F32 R20, R68.reuse, R76, R20 ;  /* 0x0000004c4414723c */ /* 0x042ff00000001814 */
[C---:B------:R-:W-:Y:S01]  /*17ea0*/  HMMA.16816.F32 R24, R68.reuse, R78, R24 ;  /* 0x0000004e4418723c */ /* 0x040fe20000001818 */
[----:B------:R-:W1:Y:S01]  /*17eb0*/  LDSM.16.MT88.4 R76, [R138+0xa800] ;  /* 0x00a800008a4c783b */ /* 0x000e620000004200 */
[----:B------:R5:W-:Y:S06]  /*17ec0*/  MUFU.EX2 R123, R107 ;  /* 0x0000006b007b7308 */ /* 0x000bec0000000800 */
[C---:B--2---:R-:W-:Y:S04]  /*17ed0*/  HMMA.16816.F32 R28, R68.reuse, R72, R28 ;  /* 0x00000048441c723c */ /* 0x044fe8000000181c */
[----:B------:R-:W2:Y:S01]  /*17ee0*/  MUFU.EX2 R116, R116 ;  /* 0x0000007400747308 */ /* 0x000ea20000000800 */
[----:B----4-:R-:W-:Y:S03]  /*17ef0*/  F2FP.PACK_AB R104, R114, R117 ;  /* 0x000000757268723e */ /* 0x010fe600000000ff */
[C---:B------:R-:W-:Y:S01]  /*17f00*/  HMMA.16816.F32 R32, R68.reuse, R74, R32 ;  /* 0x0000004a4420723c */ /* 0x040fe20000001820 */
[----:B------:R-:W4:Y:S07]  /*17f10*/  LDSM.16.MT88.4 R72, [R137+0xa800] ;  /* 0x00a800008948783b */ /* 0x000f2e0000004200 */
[C---:B---3--:R-:W-:Y:S04]  /*17f20*/  HMMA.16816.F32 R36, R68.reuse, R80, R36 ;  /* 0x000000504424723c */ /* 0x048fe80000001824 */
[----:B-----5:R-:W-:Y:S04]  /*17f30*/  F2FP.PACK_AB R107, R102, R167 ;  /* 0x000000a7666b723e */ /* 0x020fe800000000ff */
[C---:B------:R-:W-:Y:S01]  /*17f40*/  HMMA.16816.F32 R40, R68.reuse, R82, R40 ;  /* 0x000000524428723c */ /* 0x040fe20000001828 */
[----:B------:R-:W3:Y:S03]  /*17f50*/  LDSM.16.MT88.4 R80, [R136+0xa800] ;  /* 0x00a800008850783b */ /* 0x000ee60000004200 */
[----:B--2---:R-:W-:Y:S04]  /*17f60*/  F2FP.PACK_AB R106, R116, R123 ;  /* 0x0000007b746a723e */ /* 0x004fe800000000ff */
[C---:B-1----:R-:W-:Y:S08]  /*17f70*/  HMMA.16816.F32 R44, R68.reuse, R76, R44 ;  /* 0x0000004c442c723c */ /* 0x042ff0000000182c */
        /* <DEDUP_REMOVED lines=52> */
[----:B------:R-:W-:Y:S04]  /*182c0*/  FADD.FTZ R9, R110, R9 ;  /* 0x000000096e097221 */ /* 0x000fe80000010000 */
        /* <DEDUP_REMOVED lines=14> */
[----:B------:R-:W-:Y:S01]  /*183b0*/  FADD.FTZ R5, R177, R2 ;  /* 0x00000002b1057221 */ /* 0x000fe20000010000 */
[----:B------:R-:W-:Y:S01]  /*183c0*/  MOV R2, R3 ;  /* 0x0000000300027202 */ /* 0x000fe20000000f00 */
        /* <DEDUP_REMOVED lines=12> */
.L_x_8138:
        /* <DEDUP_REMOVED lines=218> */
.L_x_8144:
[----:B--234-:R-:W-:Y:S05]  /*19230*/  BSYNC B0 ;  /* 0x0000000000007941 */ /* 0x01cfea0003800000 */
.L_x_8143:
        /* <DEDUP_REMOVED lines=16> */
.L_x_8146:
[----:B------:R-:W-:Y:S05]  /*19340*/  BSYNC B0 ;  /* 0x0000000000007941 */ /* 0x000fea0003800000 */
.L_x_8145:
        /* <DEDUP_REMOVED lines=8> */
.L_x_8148:
[----:B------:R-:W-:Y:S05]  /*193d0*/  BSYNC B0 ;  /* 0x0000000000007941 */ /* 0x000fea0003800000 */
.L_x_8147:
        /* <DEDUP_REMOVED lines=8> */
.L_x_8150:
[----:B------:R-:W-:Y:S05]  /*19460*/  BSYNC B0 ;  /* 0x0000000000007941 */ /* 0x000fea0003800000 */
.L_x_8149:
        /* <DEDUP_REMOVED lines=8> */
.L_x_8152:
[----:B------:R-:W-:Y:S05]  /*194f0*/  BSYNC B0 ;  /* 0x0000000000007941 */ /* 0x000fea0003800000 */
.L_x_8151:
        /* <DEDUP_REMOVED lines=8> */
.L_x_8154:
[----:B------:R-:W-:Y:S05]  /*19580*/  BSYNC B0 ;  /* 0x0000000000007941 */ /* 0x000fea0003800000 */
.L_x_8153:
        /* <DEDUP_REMOVED lines=8> */
.L_x_8156:
[----:B------:R-:W-:Y:S05]  /*19610*/  BSYNC B0 ;  /* 0x0000000000007941 */ /* 0x000fea0003800000 */
.L_x_8155:
        /* <DEDUP_REMOVED lines=8> */
.L_x_8158:
[----:B------:R-:W-:Y:S05]  /*196a0*/  BSYNC B0 ;  /* 0x0000000000007941 */ /* 0x000fea0003800000 */
.L_x_8157:
        /* <DEDUP_REMOVED lines=9> */
.L_x_8159:
        /* <DEDUP_REMOVED lines=12> */
.L_x_8287:


//--------------------- .nv.shared._ZN5flash32flash_fwd_splitkv_combine_kernelI23Flash_fwd_kernel_traitsILi128ELi64ELi128ELi4ELb0ELb0EN7cutlass6half_tE19Flash_kernel_traitsILi128ELi64ELi128ELi4ES3_EELi4ELi7ELb0EEEvNS_16Flash_fwd_paramsE --------------------------
	.section	.nv.shared._ZN5flash32flash_fwd_splitkv_combine_kernelI23Flash_fwd_kernel_traitsILi128ELi64ELi128ELi4ELb0ELb0EN7cutlass6half_tE19Flash_kernel_traitsILi128ELi64ELi128ELi4ES3_EELi4ELi7ELb0EEEvNS_16Flash_fwd_paramsE,"aw",@nobits
	.sectionflags	@""
	.align	16
.nv.shared._ZN5flash32flash_fwd_splitkv_combine_kernelI23Flash_fwd_kernel_traitsILi128ELi64ELi128ELi4ELb0ELb0EN7cutlass6half_tE19Flash_kernel_traitsILi128ELi64ELi128ELi4ES3_EELi4ELi7ELb0EEEvNS_16Flash_fwd_paramsE:
	.zero		2560


//--------------------- .nv.global                --------------------------
	.section	.nv.global,"aw",@nobits
.nv.global:
	.type		_ZN80_INTERNAL_ba76c388_43_flash_fwd_split_hdim128_fp16_causal_sm80_cu_8761d306_193684cute1_E,@object
	.size		_ZN80_INTERNAL_ba76c388_43_flash_fwd_split_hdim128_fp16_causal_sm80_cu_8761d306_193684cute1_E,(_ZN80_INTERNAL_ba76c388_43_flash_fwd_split_hdim128_fp16_causal_sm80_cu_8761d306_193684cuda3std3__45__cpo6cbeginE - _ZN80_INTERNAL_ba76c388_43_flash_fwd_split_hdim128_fp16_causal_sm80_cu_8761d306_193684cute1_E)
_ZN80_INTERNAL_ba76c388_43_flash_fwd_split_hdim128_fp16_causal_sm80_cu_8761d306_193684cute1_E:
	.zero		1
	.type		_ZN80_INTERNAL_ba76c388_43_flash_fwd_split_hdim128_fp16_causal_sm80_cu_8761d306_193684cuda3std3__45__cpo6cbeginE,@object
	.size		_ZN80_INTERNAL_ba76c388_43_flash_fwd_split_hdim128_fp16_causal_sm80_cu_8761d306_193684cuda3std3__45__cpo6cbeginE,(_ZN80_INTERNAL_ba76c388_43_flash_fwd_split_hdim128_fp16_causal_sm80_cu_8761d306_193684cuda3std3__48in_placeE - _ZN80_INTERNAL_ba76c388_43_flash_fwd_split_hdim128_fp16_causal_sm80_cu_8761d306_193684cuda3std3__45__cpo6cbeginE)
_ZN80_INTERNAL_ba76c388_43_flash_fwd_split_hdim128_fp16_causal_sm80_cu_8761d306_193684cuda3std3__45__cpo6cbeginE:
	.zero		1
	.type		_ZN80_INTERNAL_ba76c388_43_flash_fwd_split_hdim128_fp16_causal_sm80_cu_8761d306_193684cuda3std3__48in_placeE,@object
	.size		_ZN80_INTERNAL_ba76c388_43_flash_fwd_split_hdim128_fp16_causal_sm80_cu_8761d306_193684cuda3std3__48in_placeE,(_ZN80_INTERNAL_ba76c388_43_flash_fwd_split_hdim128_fp16_causal_sm80_cu_8761d306_193684cuda3std6ranges3__45__cpo9iter_moveE - _ZN80_INTERNAL_ba76c388_43_flash_fwd_split_hdim128_fp16_causal_sm80_cu_8761d306_193684cuda3std3__48in_placeE)
_ZN80_INTERNAL_ba76c388_43_flash_fwd_split_hdim128_fp16_causal_sm80_cu_8761d306_193684cuda3std3__48in_placeE:
	.zero		1
	.type		_ZN80_INTERNAL_ba76c388_43_flash_fwd_split_hdim128_fp16_causal_sm80_cu_8761d306_193684cuda3std6ranges3__45__cpo9iter_moveE,@object
	.size		_ZN80_INTERNAL_ba76c388_43_flash_fwd_split_hdim128_fp16_causal_sm80_cu_8761d306_193684cuda3std6ranges3__45__cpo9iter_moveE,(_ZN80_INTERNAL_ba76c388_43_flash_fwd_split_hdim128_fp16_causal_sm80_cu_8761d306_193684cuda3std3__45__cpo5beginE - _ZN80_INTERNAL_ba76c388_43_flash_fwd_split_hdim128_fp16_causal_sm80_cu_8761d306_193684cuda3std6ranges3__45__cpo9iter_moveE)
_ZN80_INTERNAL_ba76c388_43_flash_fwd_split_hdim128_fp16_causal_sm80_cu_8761d306_193684cuda3std6ranges3__45__cpo9iter_moveE:
	.zero		1
	.type		_ZN80_INTERNAL_ba76c388_43_flash_fwd_split_hdim128_fp16_causal_sm80_cu_8761d306_193684cuda3std3__45__cpo5beginE,@object
	.size		_ZN80_INTERNAL_ba76c388_43_flash_fwd_split_hdim128_fp16_causal_sm80_cu_8761d306_193684cuda3std3__45__cpo5beginE,(_ZN80_INTERNAL_ba76c388_43_flash_fwd_split_hdim128_fp16_causal_sm80_cu_8761d306_193684cuda3std3__482_GLOBAL__N__ba76c388_43_flash_fwd_split_hdim128_fp16_causal_sm80_cu_8761d306_193686ignoreE - _ZN80_INTERNAL_ba76c388_43_flash_fwd_split_hdim128_fp16_causal_sm80_cu_8761d306_193684cuda3std3__45__cpo5beginE)
_ZN80_INTERNAL_ba76c388_43_flash_fwd_split_hdim128_fp16_causal_sm80_cu_8761d306_193684cuda3std3__45__cpo5beginE:
	.zero		1
	.type		_ZN80_INTERNAL_ba76c388_43_flash_fwd_split_hdim128_fp16_causal_sm80_cu_8761d306_193684cuda3std3__482_GLOBAL__N__ba76c388_43_flash_fwd_split_hdim128_fp16_causal_sm80_cu_8761d306_193686ignoreE,@object
	.size		_ZN80_INTERNAL_ba76c388_43_flash_fwd_split_hdim128_fp16_causal_sm80_cu_8761d306_193684cuda3std3__482_GLOBAL__N__ba76c388_43_flash_fwd_split_hdim128_fp16_causal_sm80_cu_8761d306_193686ignoreE,(_ZN80_INTERNAL_ba76c388_43_flash_fwd_split_hdim128_fp16_causal_sm80_cu_8761d306_193684cute7productE - _ZN80_INTERNAL_ba76c388_43_flash_fwd_split_hdim128_fp16_causal_sm80_cu_8761d306_193684cuda3std3__482_GLOBAL__N__ba76c388_43_flash_fwd_split_hdim128_fp16_causal_sm80_cu_8761d306_193686ignoreE)
_ZN80_INTERNAL_ba76c388_43_flash_fwd_split_hdim128_fp16_causal_sm80_cu_8761d306_193684cuda3std3__482_GLOBAL__N__ba76c388_43_flash_fwd_split_hdim128_fp16_causal_sm80_cu_8761d306_193686ignoreE:
	.zero		1
	.type		_ZN80_INTERNAL_ba76c388_43_flash_fwd_split_hdim128_fp16_causal_sm80_cu_8761d306_193684cute7productE,@object
	.size		_ZN80_INTERNAL_ba76c388_43_flash_fwd_split_hdim128_fp16_causal_sm80_cu_8761d306_193684cute7productE,(_ZN80_INTERNAL_ba76c388_43_flash_fwd_split_hdim128_fp16_causal_sm80_cu_8761d306_193684cuda3std3__45__cpo3endE - _ZN80_INTERNAL_ba76c388_43_flash_fwd_split_hdim128_fp16_causal_sm80_cu_8761d306_193684cute7productE)
_ZN80_INTERNAL_ba76c388_43_flash_fwd_split_hdim128_fp16_causal_sm80_cu_8761d306_193684cute7productE:
	.zero		1
	.type		_ZN80_INTERNAL_ba76c388_43_flash_fwd_split_hdim128_fp16_causal_sm80_cu_8761d306_193684cuda3std3__45__cpo3endE,@object
	.size		_ZN80_INTERNAL_ba76c388_43_flash_fwd_split_hdim128_fp16_causal_sm80_cu_8761d306_193684cuda3std3__45__cpo3endE,(_ZN80_INTERNAL_ba76c388_43_flash_fwd_split_hdim128_fp16_causal_sm80_cu_8761d306_193684cuda3std3__419piecewise_constructE - _ZN80_INTERNAL_ba76c388_43_flash_fwd_split_hdim128_fp16_causal_sm80_cu_8761d306_193684cuda3std3__45__cpo3endE)
_ZN80_INTERNAL_ba76c388_43_flash_fwd_split_hdim128_fp16_causal_sm80_cu_8761d306_193684cuda3std3__45__cpo3endE:
	.zero		1
	.type		_ZN80_INTERNAL_ba76c388_43_flash_fwd_split_hdim128_fp16_causal_sm80_cu_8761d306_193684cuda3std3__419piecewise_constructE,@object
	.size		_ZN80_INTERNAL_ba76c388_43_flash_fwd_split_hdim128_fp16_causal_sm80_cu_8761d306_193684cuda3std3__419piecewise_constructE,(_ZN80_INTERNAL_ba76c388_43_flash_fwd_split_hdim128_fp16_causal_sm80_cu_8761d306_193684cuda3std3__45__cpo4cendE - _ZN80_INTERNAL_ba76c388_43_flash_fwd_split_hdim128_fp16_causal_sm80_cu_8761d306_193684cuda3std3__419piecewise_constructE)
_ZN80_INTERNAL_ba76c388_43_flash_fwd_split_hdim128_fp16_causal_sm80_cu_8761d306_193684cuda3std3__419piecewise_constructE:
	.zero		1
	.type		_ZN80_INTERNAL_ba76c388_43_flash_fwd_split_hdim128_fp16_causal_sm80_cu_8761d306_193684cuda3std3__45__cpo4cendE,@object
	.size		_ZN80_INTERNAL_ba76c388_43_flash_fwd_split_hdim128_fp16_causal_sm80_cu_8761d306_193684cuda3std3__45__cpo4cendE,(_ZN80_INTERNAL_ba76c388_43_flash_fwd_split_hdim128_fp16_causal_sm80_cu_8761d306_193684cuda3std6ranges3__45__cpo4swapE - _ZN80_INTERNAL_ba76c388_43_flash_fwd_split_hdim128_fp16_causal_sm80_cu_8761d306_193684cuda3std3__45__cpo4cendE)
_ZN80_INTERNAL_ba76c388_43_flash_fwd_split_hdim128_fp16_causal_sm80_cu_8761d306_193684cuda3std3__45__cpo4cendE:
	.zero		1
	.type		_ZN80_INTERNAL_ba76c388_43_flash_fwd_split_hdim128_fp16_causal_sm80_cu_8761d306_193684cuda3std6ranges3__45__cpo4swapE,@object
	.size		_ZN80_INTERNAL_ba76c388_43_flash_fwd_split_hdim128_fp16_causal_sm80_cu_8761d306_193684cuda3std6ranges3__45__cpo4swapE,(.L_7 - _ZN80_INTERNAL_ba76c388_43_flash_fwd_split_hdim128_fp16_causal_sm80_cu_8761d306_193684cuda3std6ranges3__45__cpo4swapE)
_ZN80_INTERNAL_ba76c388_43_flash_fwd_split_hdim128_fp16_causal_sm80_cu_8761d306_193684cuda3std6ranges3__45__cpo4swapE:
	.zero		1
.L_7:


//--------------------- .nv.shared._ZN5flash32flash_fwd_splitkv_combine_kernelI23Flash_fwd_kernel_traitsILi128ELi64ELi128ELi4ELb0ELb0EN7cutlass6half_tE19Flash_kernel_traitsILi128ELi64ELi128ELi4ES3_EELi4ELi6ELb0EEEvNS_16Flash_fwd_paramsE --------------------------
	.section	.nv.shared._ZN5flash32flash_fwd_splitkv_combine_kernelI23Flash_fwd_kernel_traitsILi128ELi64ELi128ELi4ELb0ELb0EN7cutlass6half_tE19Flash_kernel_traitsILi128ELi64ELi128ELi4ES3_EELi4ELi6ELb0EEEvNS_16Flash_fwd_paramsE,"aw",@nobits
	.sectionflags	@""
	.align	16
.nv.shared._ZN5flash32flash_fwd_splitkv_combine_kernelI23Flash_fwd_kernel_traitsILi128ELi64ELi128ELi4ELb0ELb0EN7cutlass6half_tE19Flash_kernel_traitsILi128ELi64ELi128ELi4ES3_EELi4ELi6ELb0EEEvNS_16Flash_fwd_paramsE:
	.zero		1280


//--------------------- .nv.shared._ZN5flash32flash_fwd_splitkv_combine_kernelI23Flash_fwd_kernel_traitsILi128ELi64ELi128ELi4ELb0ELb0EN7cutlass6half_tE19Flash_kernel_traitsILi128ELi64ELi128ELi4ES3_EELi4ELi5ELb0EEEvNS_16Flash_fwd_paramsE --------------------------
	.section	.nv.shared._ZN5flash32flash_fwd_splitkv_combine_kernelI23Flash_fwd_kernel_traitsILi128ELi64ELi128ELi4ELb0ELb0EN7cutlass6half_tE19Flash_kernel_traitsILi128ELi64ELi128ELi4ES3_EELi4ELi5ELb0EEEvNS_16Flash_fwd_paramsE,"aw",@nobits
	.sectionflags	@""
	.align	16
.nv.shared._ZN5flash32flash_fwd_splitkv_combine_kernelI23Flash_fwd_kernel_traitsILi128ELi64ELi128ELi4ELb0ELb0EN7cutlass6half_tE19Flash_kernel_traitsILi128ELi64ELi128ELi4ES3_EELi4ELi5ELb0EEEvNS_16Flash_fwd_paramsE:
	.zero		640


//--------------------- .nv.shared._ZN5flash32flash_fwd_splitkv_combine_kernelI23Flash_fwd_kernel_traitsILi128ELi64ELi128ELi4ELb0ELb0EN7cutlass6half_tE19Flash_kernel_traitsILi128ELi64ELi128ELi4ES3_EELi4ELi4ELb0EEEvNS_16Flash_fwd_paramsE --------------------------
	.section	.nv.shared._ZN5flash32flash_fwd_splitkv_combine_kernelI23Flash_fwd_kernel_traitsILi128ELi64ELi128ELi4ELb0ELb0EN7cutlass6half_tE19Flash_kernel_traitsILi128ELi64ELi128ELi4ES3_EELi4ELi4ELb0EEEvNS_16Flash_fwd_paramsE,"aw",@nobits
	.sectionflags	@""
	.align	16
.nv.shared._ZN5flash32flash_fwd_splitkv_combine_kernelI23Flash_fwd_kernel_traitsILi128ELi64ELi128ELi4ELb0ELb0EN7cutlass6half_tE19Flash_kernel_traitsILi128ELi64ELi128ELi4ES3_EELi4ELi4ELb0EEEvNS_16Flash_fwd_paramsE:
	.zero		320


//--------------------- .nv.shared._ZN5flash32flash_fwd_splitkv_combine_kernelI23Flash_fwd_kernel_traitsILi128ELi64ELi128ELi4ELb0ELb0EN7cutlass6half_tE19Flash_kernel_traitsILi128ELi64ELi128ELi4ES3_EELi4ELi3ELb0EEEvNS_16Flash_fwd_paramsE --------------------------
	.section	.nv.shared._ZN5flash32flash_fwd_splitkv_combine_kernelI23Flash_fwd_kernel_traitsILi128ELi64ELi128ELi4ELb0ELb0EN7cutlass6half_tE19Flash_kernel_traitsILi128ELi64ELi128ELi4ES3_EELi4ELi3ELb0EEEvNS_16Flash_fwd_paramsE,"aw",@nobits
	.sectionflags	@""
	.align	16
.nv.shared._ZN5flash32flash_fwd_splitkv_combine_kernelI23Flash_fwd_kernel_traitsILi128ELi64ELi128ELi4ELb0ELb0EN7cutlass6half_tE19Flash_kernel_traitsILi128ELi64ELi128ELi4ES3_EELi4ELi3ELb0EEEvNS_16Flash_fwd_paramsE:
	.zero		160


//--------------------- .nv.shared._ZN5flash32flash_fwd_splitkv_combine_kernelI23Flash_fwd_kernel_traitsILi128ELi64ELi128ELi4ELb0ELb0EN7cutlass6half_tE19Flash_kernel_traitsILi128ELi64ELi128ELi4ES3_EELi4ELi2ELb0EEEvNS_16Flash_fwd_paramsE --------------------------
	.section	.nv.shared._ZN5flash32flash_fwd_splitkv_combine_kernelI23Flash_fwd_kernel_traitsILi128ELi64ELi128ELi4ELb0ELb0EN7cutlass6half_tE19Flash_kernel_traitsILi128ELi64ELi128ELi4ES3_EELi4ELi2ELb0EEEvNS_16Flash_fwd_paramsE,"aw",@nobits
	.sectionflags	@""
	.align	16
.nv.shared._ZN5flash32flash_fwd_splitkv_combine_kernelI23Flash_fwd_kernel_traitsILi128ELi64ELi128ELi4ELb0ELb0EN7cutlass6half_tE19Flash_kernel_traitsILi128ELi64ELi128ELi4ES3_EELi4ELi2ELb0EEEvNS_16Flash_fwd_paramsE:
	.zero		80


//--------------------- .nv.shared._ZN5flash32flash_fwd_splitkv_combine_kernelI23Flash_fwd_kernel_traitsILi128ELi64ELi128ELi4ELb0ELb0EN7cutlass6half_tE19Flash_kernel_traitsILi128ELi64ELi128ELi4ES3_EELi4ELi1ELb0EEEvNS_16Flash_fwd_paramsE --------------------------
	.section	.nv.shared._ZN5flash32flash_fwd_splitkv_combine_kernelI23Flash_fwd_kernel_traitsILi128ELi64ELi128ELi4ELb0ELb0EN7cutlass6half_tE19Flash_kernel_traitsILi128ELi64ELi128ELi4ES3_EELi4ELi1ELb0EEEvNS_16Flash_fwd_paramsE,"aw",@nobits
	.sectionflags	@""
	.align	16
.nv.shared._ZN5flash32flash_fwd_splitkv_combine_kernelI23Flash_fwd_kernel_traitsILi128ELi64ELi128ELi4ELb0ELb0EN7cutlass6half_tE19Flash_kernel_traitsILi128ELi64ELi128ELi4ES3_EELi4ELi1ELb0EEEvNS_16Flash_fwd_paramsE:
	.zero		48


//--------------------- .nv.shared._ZN5flash32flash_fwd_splitkv_combine_kernelI23Flash_fwd_kernel_traitsILi128ELi64ELi128ELi4ELb0ELb0EN7cutlass6half_tE19Flash_kernel_traitsILi128ELi64ELi128ELi4ES3_EELi4ELi7ELb1EEEvNS_16Flash_fwd_paramsE --------------------------
	.section	.nv.shared._ZN5flash32flash_fwd_splitkv_combine_kernelI23Flash_fwd_kernel_traitsILi128ELi64ELi128ELi4ELb0ELb0EN7cutlass6half_tE19Flash_kernel_traitsILi128ELi64ELi128ELi4ES3_EELi4ELi7ELb1EEEvNS_16Flash_fwd_paramsE,"aw",@nobits
	.sectionflags	@""
	.align	16
.nv.shared._ZN5flash32flash_fwd_splitkv_combine_kernelI23Flash_fwd_kernel_traitsILi128ELi64ELi128ELi4ELb0ELb0EN7cutlass6half_tE19Flash_kernel_traitsILi128ELi64ELi128ELi4ES3_EELi4ELi7ELb1EEEvNS_16Flash_fwd_paramsE:
	.zero		2560


//--------------------- .nv.shared._ZN5flash32flash_fwd_splitkv_combine_kernelI23Flash_fwd_kernel_traitsILi128ELi64ELi128ELi4ELb0ELb0EN7cutlass6half_tE19Flash_kernel_traitsILi128ELi64ELi128ELi4ES3_EELi4ELi6ELb1EEEvNS_16Flash_fwd_paramsE --------------------------
	.section	.nv.shared._ZN5flash32flash_fwd_splitkv_combine_kernelI23Flash_fwd_kernel_traitsILi128ELi64ELi128ELi4ELb0ELb0EN7cutlass6half_tE19Flash_kernel_traitsILi128ELi64ELi128ELi4ES3_EELi4ELi6ELb1EEEvNS_16Flash_fwd_paramsE,"aw",@nobits
	.sectionflags	@""
	.align	16
.nv.shared._ZN5flash32flash_fwd_splitkv_combine_kernelI23Flash_fwd_kernel_traitsILi128ELi64ELi128ELi4ELb0ELb0EN7cutlass6half_tE19Flash_kernel_traitsILi128ELi64ELi128ELi4ES3_EELi4ELi6ELb1EEEvNS_16Flash_fwd_paramsE:
	.zero		1280


//--------------------- .nv.shared._ZN5flash32flash_fwd_splitkv_combine_kernelI23Flash_fwd_kernel_traitsILi128ELi64ELi128ELi4ELb0ELb0EN7cutlass6half_tE19Flash_kernel_traitsILi128ELi64ELi128ELi4ES3_EELi4ELi5ELb1EEEvNS_16Flash_fwd_paramsE --------------------------
	.section	.nv.shared._ZN5flash32flash_fwd_splitkv_combine_kernelI23Flash_fwd_kernel_traitsILi128ELi64ELi128ELi4ELb0ELb0EN7cutlass6half_tE19Flash_kernel_traitsILi128ELi64ELi128ELi4ES3_EELi4ELi5ELb1EEEvNS_16Flash_fwd_paramsE,"aw",@nobits
	.sectionflags	@""
	.align	16
.nv.shared._ZN5flash32flash_fwd_splitkv_combine_kernelI23Flash_fwd_kernel_traitsILi128ELi64ELi128ELi4ELb0ELb0EN7cutlass6half_tE19Flash_kernel_traitsILi128ELi64ELi128ELi4ES3_EELi4ELi5ELb1EEEvNS_16Flash_fwd_paramsE:
	.zero		640


//--------------------- .nv.shared._ZN5flash32flash_fwd_splitkv_combine_kernelI23Flash_fwd_kernel_traitsILi128ELi64ELi128ELi4ELb0ELb0EN7cutlass6half_tE19Flash_kernel_traitsILi128ELi64ELi128ELi4ES3_EELi4ELi4ELb1EEEvNS_16Flash_fwd_paramsE --------------------------
	.section	.nv.shared._ZN5flash32flash_fwd_splitkv_combine_kernelI23Flash_fwd_kernel_traitsILi128ELi64ELi128ELi4ELb0ELb0EN7cutlass6half_tE19Flash_kernel_traitsILi128ELi64ELi128ELi4ES3_EELi4ELi4ELb1EEEvNS_16Flash_fwd_paramsE,"aw",@nobits
	.sectionflags	@""
	.align	16
.nv.shared._ZN5flash32flash_fwd_splitkv_combine_kernelI23Flash_fwd_kernel_traitsILi128ELi64ELi128ELi4ELb0ELb0EN7cutlass6half_tE19Flash_kernel_traitsILi128ELi64ELi128ELi4ES3_EELi4ELi4ELb1EEEvNS_16Flash_fwd_paramsE:
	.zero		320


//--------------------- .nv.shared._ZN5flash32flash_fwd_splitkv_combine_kernelI23Flash_fwd_kernel_traitsILi128ELi64ELi128ELi4ELb0ELb0EN7cutlass6half_tE19Flash_kernel_traitsILi128ELi64ELi128ELi4ES3_EELi4ELi3ELb1EEEvNS_16Flash_fwd_paramsE --------------------------
	.section	.nv.shared._ZN5flash32flash_fwd_splitkv_combine_kernelI23Flash_fwd_kernel_traitsILi128ELi64ELi128ELi4ELb0ELb0EN7cutlass6half_tE19Flash_kernel_traitsILi128ELi64ELi128ELi4ES3_EELi4ELi3ELb1EEEvNS_16Flash_fwd_paramsE,"aw",@nobits
	.sectionflags	@""
	.align	16
.nv.shared._ZN5flash32flash_fwd_splitkv_combine_kernelI23Flash_fwd_kernel_traitsILi128ELi64ELi128ELi4ELb0ELb0EN7cutlass6half_tE19Flash_kernel_traitsILi128ELi64ELi128ELi4ES3_EELi4ELi3ELb1EEEvNS_16Flash_fwd_paramsE:
	.zero		160


//--------------------- .nv.shared._ZN5flash32flash_fwd_splitkv_combine_kernelI23Flash_fwd_kernel_traitsILi128ELi64ELi128ELi4ELb0ELb0EN7cutlass6half_tE19Flash_kernel_traitsILi128ELi64ELi128ELi4ES3_EELi4ELi2ELb1EEEvNS_16Flash_fwd_paramsE --------------------------
	.section	.nv.shared._ZN5flash32flash_fwd_splitkv_combine_kernelI23Flash_fwd_kernel_traitsILi128ELi64ELi128ELi4ELb0ELb0EN7cutlass6half_tE19Flash_kernel_traitsILi128ELi64ELi128ELi4ES3_EELi4ELi2ELb1EEEvNS_16Flash_fwd_paramsE,"aw",@nobits
	.sectionflags	@""
	.align	16
.nv.shared._ZN5flash32flash_fwd_splitkv_combine_kernelI23Flash_fwd_kernel_traitsILi128ELi64ELi128ELi4ELb0ELb0EN7cutlass6half_tE19Flash_kernel_traitsILi128ELi64ELi128ELi4ES3_EELi4ELi2ELb1EEEvNS_16Flash_fwd_paramsE:
	.zero		80


//--------------------- .nv.shared._ZN5flash32flash_fwd_splitkv_combine_kernelI23Flash_fwd_kernel_traitsILi128ELi64ELi128ELi4ELb0ELb0EN7cutlass6half_tE19Flash_kernel_traitsILi128ELi64ELi128ELi4ES3_EELi4ELi1ELb1EEEvNS_16Flash_fwd_paramsE --------------------------
	.section	.nv.shared._ZN5flash32flash_fwd_splitkv_combine_kernelI23Flash_fwd_kernel_traitsILi128ELi64ELi128ELi4ELb0ELb0EN7cutlass6half_tE19Flash_kernel_traitsILi128ELi64ELi128ELi4ES3_EELi4ELi1ELb1EEEvNS_16Flash_fwd_paramsE,"aw",@nobits
	.sectionflags	@""
	.align	16
.nv.shared._ZN5flash32flash_fwd_splitkv_combine_kernelI23Flash_fwd_kernel_traitsILi128ELi64ELi128ELi4ELb0ELb0EN7cutlass6half_tE19Flash_kernel_traitsILi128ELi64ELi128ELi4ES3_EELi4ELi1ELb1EEEvNS_16Flash_fwd_paramsE:
	.zero		48


//--------------------- .nv.shared._ZN5flash24flash_fwd_splitkv_kernelI23Flash_fwd_kernel_traitsILi128ELi64ELi128ELi4ELb0ELb0EN7cutlass6half_tE19Flash_kernel_traitsILi128ELi64ELi128ELi4ES3_EELb1ELb0ELb0ELb0ELb0ELb0ELb0ELb0EEEvNS_16Flash_fwd_paramsE --------------------------
	.section	.nv.shared._ZN5flash24flash_fwd_splitkv_kernelI23Flash_fwd_kernel_traitsILi128ELi64ELi128ELi4ELb0ELb0EN7cutlass6half_tE19Flash_kernel_traitsILi128ELi64ELi128ELi4ES3_EELb1ELb0ELb0ELb0ELb0ELb0ELb0ELb0EEEvNS_16Flash_fwd_paramsE,"aw",@nobits
	.sectionflags	@""
	.align	16


//--------------------- .nv.shared._ZN5flash24flash_fwd_splitkv_kernelI23Flash_fwd_kernel_traitsILi128ELi64ELi128ELi4ELb0ELb0EN7cutlass6half_tE19Flash_kernel_traitsILi128ELi64ELi128ELi4ES3_EELb1ELb0ELb0ELb0ELb0ELb1ELb0ELb0EEEvNS_16Flash_fwd_paramsE --------------------------
	.section	.nv.shared._ZN5flash24flash_fwd_splitkv_kernelI23Flash_fwd_kernel_traitsILi128ELi64ELi128ELi4ELb0ELb0EN7cutlass6half_tE19Flash_kernel_traitsILi128ELi64ELi128ELi4ES3_EELb1ELb0ELb0ELb0ELb0ELb1ELb0ELb0EEEvNS_16Flash_fwd_paramsE,"aw",@nobits
	.sectionflags	@""
	.align	16


//--------------------- .nv.shared._ZN5flash24flash_fwd_splitkv_kernelI23Flash_fwd_kernel_traitsILi128ELi64ELi128ELi4ELb0ELb0EN7cutlass6half_tE19Flash_kernel_traitsILi128ELi64ELi128ELi4ES3_EELb1ELb0ELb0ELb0ELb0ELb0ELb0ELb1EEEvNS_16Flash_fwd_paramsE --------------------------
	.section	.nv.shared._ZN5flash24flash_fwd_splitkv_kernelI23Flash_fwd_kernel_traitsILi128ELi64ELi128ELi4ELb0ELb0EN7cutlass6half_tE19Flash_kernel_traitsILi128ELi64ELi128ELi4ES3_EELb1ELb0ELb0ELb0ELb0ELb0ELb0ELb1EEEvNS_16Flash_fwd_paramsE,"aw",@nobits
	.sectionflags	@""
	.align	16


//--------------------- .nv.shared._ZN5flash24flash_fwd_splitkv_kernelI23Flash_fwd_kernel_traitsILi128ELi64ELi128ELi4ELb0ELb0EN7cutlass6half_tE19Flash_kernel_traitsILi128ELi64ELi128ELi4ES3_EELb1ELb0ELb0ELb0ELb0ELb1ELb0ELb1EEEvNS_16Flash_fwd_paramsE --------------------------
	.section	.nv.shared._ZN5flash24flash_fwd_splitkv_kernelI23Flash_fwd_kernel_traitsILi128ELi64ELi128ELi4ELb0ELb0EN7cutlass6half_tE19Flash_kernel_traitsILi128ELi64ELi128ELi4ES3_EELb1ELb0ELb0ELb0ELb0ELb1ELb0ELb1EEEvNS_16Flash_fwd_paramsE,"aw",@nobits
	.sectionflags	@""
	.align	16


//--------------------- .nv.shared._ZN5flash24flash_fwd_splitkv_kernelI23Flash_fwd_kernel_traitsILi128ELi64ELi128ELi4ELb0ELb0EN7cutlass6half_tE19Flash_kernel_traitsILi128ELi64ELi128ELi4ES3_EELb1ELb0ELb0ELb0ELb0ELb0ELb1ELb0EEEvNS_16Flash_fwd_paramsE --------------------------
	.section	.nv.shared._ZN5flash24flash_fwd_splitkv_kernelI23Flash_fwd_kernel_traitsILi128ELi64ELi128ELi4ELb0ELb0EN7cutlass6half_tE19Flash_kernel_traitsILi128ELi64ELi128ELi4ES3_EELb1ELb0ELb0ELb0ELb0ELb0ELb1ELb0EEEvNS_16Flash_fwd_paramsE,"aw",@nobits
	.sectionflags	@""
	.align	16


//--------------------- .nv.shared._ZN5flash24flash_fwd_splitkv_kernelI23Flash_fwd_kernel_traitsILi128ELi64ELi128ELi4ELb0ELb0EN7cutlass6half_tE19Flash_kernel_traitsILi128ELi64ELi128ELi4ES3_EELb1ELb0ELb0ELb0ELb0ELb1ELb1ELb0EEEvNS_16Flash_fwd_paramsE --------------------------
	.section	.nv.shared._ZN5flash24flash_fwd_splitkv_kernelI23Flash_fwd_kernel_traitsILi128ELi64ELi128ELi4ELb0ELb0EN7cutlass6half_tE19Flash_kernel_traitsILi128ELi64ELi128ELi4ES3_EELb1ELb0ELb0ELb0ELb0ELb1ELb1ELb0EEEvNS_16Flash_fwd_paramsE,"aw",@nobits
	.sectionflags	@""
	.align	16


//--------------------- .nv.shared._ZN5flash24flash_fwd_splitkv_kernelI23Flash_fwd_kernel_traitsILi128ELi64ELi128ELi4ELb0ELb0EN7cutlass6half_tE19Flash_kernel_traitsILi128ELi64ELi128ELi4ES3_EELb1ELb0ELb0ELb0ELb0ELb0ELb1ELb1EEEvNS_16Flash_fwd_paramsE --------------------------
	.section	.nv.shared._ZN5flash24flash_fwd_splitkv_kernelI23Flash_fwd_kernel_traitsILi128ELi64ELi128ELi4ELb0ELb0EN7cutlass6half_tE19Flash_kernel_traitsILi128ELi64ELi128ELi4ES3_EELb1ELb0ELb0ELb0ELb0ELb0ELb1ELb1EEEvNS_16Flash_fwd_paramsE,"aw",@nobits
	.sectionflags	@""
	.align	16


//--------------------- .nv.shared._ZN5flash24flash_fwd_splitkv_kernelI23Flash_fwd_kernel_traitsILi128ELi64ELi128ELi4ELb0ELb0EN7cutlass6half_tE19Flash_kernel_traitsILi128ELi64ELi128ELi4ES3_EELb1ELb0ELb0ELb0ELb0ELb1ELb1ELb1EEEvNS_16Flash_fwd_paramsE --------------------------
	.section	.nv.shared._ZN5flash24flash_fwd_splitkv_kernelI23Flash_fwd_kernel_traitsILi128ELi64ELi128ELi4ELb0ELb0EN7cutlass6half_tE19Flash_kernel_traitsILi128ELi64ELi128ELi4ES3_EELb1ELb0ELb0ELb0ELb0ELb1ELb1ELb1EEEvNS_16Flash_fwd_paramsE,"aw",@nobits
	.sectionflags	@""
	.align	16


//--------------------- .nv.shared._ZN5flash24flash_fwd_splitkv_kernelI23Flash_fwd_kernel_traitsILi128ELi64ELi128ELi4ELb0ELb0EN7cutlass6half_tE19Flash_kernel_traitsILi128ELi64ELi128ELi4ES3_EELb1ELb0ELb0ELb1ELb1ELb0ELb0ELb0EEEvNS_16Flash_fwd_paramsE --------------------------
	.section	.nv.shared._ZN5flash24flash_fwd_splitkv_kernelI23Flash_fwd_kernel_traitsILi128ELi64ELi128ELi4ELb0ELb0EN7cutlass6half_tE19Flash_kernel_traitsILi128ELi64ELi128ELi4ES3_EELb1ELb0ELb0ELb1ELb1ELb0ELb0ELb0EEEvNS_16Flash_fwd_paramsE,"aw",@nobits
	.sectionflags	@""
	.align	16


//--------------------- .nv.shared._ZN5flash24flash_fwd_splitkv_kernelI23Flash_fwd_kernel_traitsILi128ELi64ELi128ELi4ELb0ELb0EN7cutlass6half_tE19Flash_kernel_traitsILi128ELi64ELi128ELi4ES3_EELb1ELb0ELb0ELb1ELb1ELb1ELb0ELb0EEEvNS_16Flash_fwd_paramsE --------------------------
	.section	.nv.shared._ZN5flash24flash_fwd_splitkv_kernelI23Flash_fwd_kernel_traitsILi128ELi64ELi128ELi4ELb0ELb0EN7cutlass6half_tE19Flash_kernel_traitsILi128ELi64ELi128ELi4ES3_EELb1ELb0ELb0ELb1ELb1ELb1ELb0ELb0EEEvNS_16Flash_fwd_paramsE,"aw",@nobits
	.sectionflags	@""
	.align	16


//--------------------- .nv.shared._ZN5flash24flash_fwd_splitkv_kernelI23Flash_fwd_kernel_traitsILi128ELi64ELi128ELi4ELb0ELb0EN7cutlass6half_tE19Flash_kernel_traitsILi128ELi64ELi128ELi4ES3_EELb1ELb0ELb0ELb1ELb1ELb0ELb1ELb0EEEvNS_16Flash_fwd_paramsE --------------------------
	.section	.nv.shared._ZN5flash24flash_fwd_splitkv_kernelI23Flash_fwd_kernel_traitsILi128ELi64ELi128ELi4ELb0ELb0EN7cutlass6half_tE19Flash_kernel_traitsILi128ELi64ELi128ELi4ES3_EELb1ELb0ELb0ELb1ELb1ELb0ELb1ELb0EEEvNS_16Flash_fwd_paramsE,"aw",@nobits
	.sectionflags	@""
	.align	16


//--------------------- .nv.shared._ZN5flash24flash_fwd_splitkv_kernelI23Flash_fwd_kernel_traitsILi128ELi64ELi128ELi4ELb0ELb0EN7cutlass6half_tE19Flash_kernel_traitsILi128ELi64ELi128ELi4ES3_EELb1ELb0ELb0ELb1ELb1ELb1ELb1ELb0EEEvNS_16Flash_fwd_paramsE --------------------------
	.section	.nv.shared._ZN5flash24flash_fwd_splitkv_kernelI23Flash_fwd_kernel_traitsILi128ELi64ELi128ELi4ELb0ELb0EN7cutlass6half_tE19Flash_kernel_traitsILi128ELi64ELi128ELi4ES3_EELb1ELb0ELb0ELb1ELb1ELb1ELb1ELb0EEEvNS_16Flash_fwd_paramsE,"aw",@nobits
	.sectionflags	@""
	.align	16


//--------------------- .nv.shared._ZN5flash24flash_fwd_splitkv_kernelI23Flash_fwd_kernel_traitsILi128ELi64ELi128ELi4ELb0ELb0EN7cutlass6half_tE19Flash_kernel_traitsILi128ELi64ELi128ELi4ES3_EELb1ELb0ELb0ELb0ELb1ELb0ELb0ELb0EEEvNS_16Flash_fwd_paramsE --------------------------
	.section	.nv.shared._ZN5flash24flash_fwd_splitkv_kernelI23Flash_fwd_kernel_traitsILi128ELi64ELi128ELi4ELb0ELb0EN7cutlass6half_tE19Flash_kernel_traitsILi128ELi64ELi128ELi4ES3_EELb1ELb0ELb0ELb0ELb1ELb0ELb0ELb0EEEvNS_16Flash_fwd_paramsE,"aw",@nobits
	.sectionflags	@""
	.align	16


//--------------------- .nv.shared._ZN5flash24flash_fwd_splitkv_kernelI23Flash_fwd_kernel_traitsILi128ELi64ELi128ELi4ELb0ELb0EN7cutlass6half_tE19Flash_kernel_traitsILi128ELi64ELi128ELi4ES3_EELb1ELb0ELb0ELb0ELb1ELb1ELb0ELb0EEEvNS_16Flash_fwd_paramsE --------------------------
	.section	.nv.shared._ZN5flash24flash_fwd_splitkv_kernelI23Flash_fwd_kernel_traitsILi128ELi64ELi128ELi4ELb0ELb0EN7cutlass6half_tE19Flash_kernel_traitsILi128ELi64ELi128ELi4ES3_EELb1ELb0ELb0ELb0ELb1ELb1ELb0ELb0EEEvNS_16Flash_fwd_paramsE,"aw",@nobits
	.sectionflags	@""
	.align	16


//--------------------- .nv.shared._ZN5flash24flash_fwd_splitkv_kernelI23Flash_fwd_kernel_traitsILi128ELi64ELi128ELi4ELb0ELb0EN7cutlass6half_tE19Flash_kernel_traitsILi128ELi64ELi128ELi4ES3_EELb1ELb0ELb1ELb0ELb0ELb0ELb0ELb0EEEvNS_16Flash_fwd_paramsE --------------------------
	.section	.nv.shared._ZN5flash24flash_fwd_splitkv_kernelI23Flash_fwd_kernel_traitsILi128ELi64ELi128ELi4ELb0ELb0EN7cutlass6half_tE19Flash_kernel_traitsILi128ELi64ELi128ELi4ES3_EELb1ELb0ELb1ELb0ELb0ELb0ELb0ELb0EEEvNS_16Flash_fwd_paramsE,"aw",@nobits
	.sectionflags	@""
	.align	16


//--------------------- .nv.shared._ZN5flash24flash_fwd_splitkv_kernelI23Flash_fwd_kernel_traitsILi128ELi64ELi128ELi4ELb0ELb0EN7cutlass6half_tE19Flash_kernel_traitsILi128ELi64ELi128ELi4ES3_EELb1ELb0ELb1ELb0ELb0ELb1ELb0ELb0EEEvNS_16Flash_fwd_paramsE --------------------------
	.section	.nv.shared._ZN5flash24flash_fwd_splitkv_kernelI23Flash_fwd_kernel_traitsILi128ELi64ELi128ELi4ELb0ELb0EN7cutlass6half_tE19Flash_kernel_traitsILi128ELi64ELi128ELi4ES3_EELb1ELb0ELb1ELb0ELb0ELb1ELb0ELb0EEEvNS_16Flash_fwd_paramsE,"aw",@nobits
	.sectionflags	@""
	.align	16


//--------------------- .nv.shared._ZN5flash24flash_fwd_splitkv_kernelI23Flash_fwd_kernel_traitsILi128ELi64ELi128ELi4ELb0ELb0EN7cutlass6half_tE19Flash_kernel_traitsILi128ELi64ELi128ELi4ES3_EELb1ELb0ELb0ELb0ELb1ELb0ELb0ELb1EEEvNS_16Flash_fwd_paramsE --------------------------
	.section	.nv.shared._ZN5flash24flash_fwd_splitkv_kernelI23Flash_fwd_kernel_traitsILi128ELi64ELi128ELi4ELb0ELb0EN7cutlass6half_tE19Flash_kernel_traitsILi128ELi64ELi128ELi4ES3_EELb1ELb0ELb0ELb0ELb1ELb0ELb0ELb1EEEvNS_16Flash_fwd_paramsE,"aw",@nobits
	.sectionflags	@""
	.align	16


//--------------------- .nv.shared._ZN5flash24flash_fwd_splitkv_kernelI23Flash_fwd_kernel_traitsILi128ELi64ELi128ELi4ELb0ELb0EN7cutlass6half_tE19Flash_kernel_traitsILi128ELi64ELi128ELi4ES3_EELb1ELb0ELb0ELb0ELb1ELb1ELb0ELb1EEEvNS_16Flash_fwd_paramsE --------------------------
	.section	.nv.shared._ZN5flash24flash_fwd_splitkv_kernelI23Flash_fwd_kernel_traitsILi128ELi64ELi128ELi4ELb0ELb0EN7cutlass6half_tE19Flash_kernel_traitsILi128ELi64ELi128ELi4ES3_EELb1ELb0ELb0ELb0ELb1ELb1ELb0ELb1EEEvNS_16Flash_fwd_paramsE,"aw",@nobits
	.sectionflags	@""
	.align	16


//--------------------- .nv.shared._ZN5flash24flash_fwd_splitkv_kernelI23Flash_fwd_kernel_traitsILi128ELi64ELi128ELi4ELb0ELb0EN7cutlass6half_tE19Flash_kernel_traitsILi128ELi64ELi128ELi4ES3_EELb1ELb0ELb1ELb0ELb0ELb0ELb0ELb1EEEvNS_16Flash_fwd_paramsE --------------------------
	.section	.nv.shared._ZN5flash24flash_fwd_splitkv_kernelI23Flash_fwd_kernel_traitsILi128ELi64ELi128ELi4ELb0ELb0EN7cutlass6half_tE19Flash_kernel_traitsILi128ELi64ELi128ELi4ES3_EELb1ELb0ELb1ELb0ELb0ELb0ELb0ELb1EEEvNS_16Flash_fwd_paramsE,"aw",@nobits
	.sectionflags	@""
	.align	16


//--------------------- .nv.shared._ZN5flash24flash_fwd_splitkv_kernelI23Flash_fwd_kernel_traitsILi128ELi64ELi128ELi4ELb0ELb0EN7cutlass6half_tE19Flash_kernel_traitsILi128ELi64ELi128ELi4ES3_EELb1ELb0ELb1ELb0ELb0ELb1ELb0ELb1EEEvNS_16Flash_fwd_paramsE --------------------------
	.section	.nv.shared._ZN5flash24flash_fwd_splitkv_kernelI23Flash_fwd_kernel_traitsILi128ELi64ELi128ELi4ELb0ELb0EN7cutlass6half_tE19Flash_kernel_traitsILi128ELi64ELi128ELi4ES3_EELb1ELb0ELb1ELb0ELb0ELb1ELb0ELb1EEEvNS_16Flash_fwd_paramsE,"aw",@nobits
	.sectionflags	@""
	.align	16


//--------------------- .nv.shared._ZN5flash24flash_fwd_splitkv_kernelI23Flash_fwd_kernel_traitsILi128ELi64ELi128ELi4ELb0ELb0EN7cutlass6half_tE19Flash_kernel_traitsILi128ELi64ELi128ELi4ES3_EELb1ELb0ELb0ELb0ELb1ELb0ELb1ELb0EEEvNS_16Flash_fwd_paramsE --------------------------
	.section	.nv.shared._ZN5flash24flash_fwd_splitkv_kernelI23Flash_fwd_kernel_traitsILi128ELi64ELi128ELi4ELb0ELb0EN7cutlass6half_tE19Flash_kernel_traitsILi128ELi64ELi128ELi4ES3_EELb1ELb0ELb0ELb0ELb1ELb0ELb1ELb0EEEvNS_16Flash_fwd_paramsE,"aw",@nobits
	.sectionflags	@""
	.align	16


//--------------------- .nv.shared._ZN5flash24flash_fwd_splitkv_kernelI23Flash_fwd_kernel_traitsILi128ELi64ELi128ELi4ELb0ELb0EN7cutlass6half_tE19Flash_kernel_traitsILi128ELi64ELi128ELi4ES3_EELb1ELb0ELb0ELb0ELb1ELb1ELb1ELb0EEEvNS_16Flash_fwd_paramsE --------------------------
	.section	.nv.shared._ZN5flash24flash_fwd_splitkv_kernelI23Flash_fwd_kernel_traitsILi128ELi64ELi128ELi4ELb0ELb0EN7cutlass6half_tE19Flash_kernel_traitsILi128ELi64ELi128ELi4ES3_EELb1ELb0ELb0ELb0ELb1ELb1ELb1ELb0EEEvNS_16Flash_fwd_paramsE,"aw",@nobits
	.sectionflags	@""
	.align	16


//--------------------- .nv.shared._ZN5flash24flash_fwd_splitkv_kernelI23Flash_fwd_kernel_traitsILi128ELi64ELi128ELi4ELb0ELb0EN7cutlass6half_tE19Flash_kernel_traitsILi128ELi64ELi128ELi4ES3_EELb1ELb0ELb1ELb0ELb0ELb0ELb1ELb0EEEvNS_16Flash_fwd_paramsE --------------------------
	.section	.nv.shared._ZN5flash24flash_fwd_splitkv_kernelI23Flash_fwd_kernel_traitsILi128ELi64ELi128ELi4ELb0ELb0EN7cutlass6half_tE19Flash_kernel_traitsILi128ELi64ELi128ELi4ES3_EELb1ELb0ELb1ELb0ELb0ELb0ELb1ELb0EEEvNS_16Flash_fwd_paramsE,"aw",@nobits
	.sectionflags	@""
	.align	16


//--------------------- .nv.shared._ZN5flash24flash_fwd_splitkv_kernelI23Flash_fwd_kernel_traitsILi128ELi64ELi128ELi4ELb0ELb0EN7cutlass6half_tE19Flash_kernel_traitsILi128ELi64ELi128ELi4ES3_EELb1ELb0ELb1ELb0ELb0ELb1ELb1ELb0EEEvNS_16Flash_fwd_paramsE --------------------------
	.section	.nv.shared._ZN5flash24flash_fwd_splitkv_kernelI23Flash_fwd_kernel_traitsILi128ELi64ELi128ELi4ELb0ELb0EN7cutlass6half_tE19Flash_kernel_traitsILi128ELi64ELi128ELi4ES3_EELb1ELb0ELb1ELb0ELb0ELb1ELb1ELb0EEEvNS_16Flash_fwd_paramsE,"aw",@nobits
	.sectionflags	@""
	.align	16


//--------------------- .nv.shared._ZN5flash24flash_fwd_splitkv_kernelI23Flash_fwd_kernel_traitsILi128ELi64ELi128ELi4ELb0ELb0EN7cutlass6half_tE19Flash_kernel_traitsILi128ELi64ELi128ELi4ES3_EELb1ELb0ELb0ELb0ELb1ELb0ELb1ELb1EEEvNS_16Flash_fwd_paramsE --------------------------
	.section	.nv.shared._ZN5flash24flash_fwd_splitkv_kernelI23Flash_fwd_kernel_traitsILi128ELi64ELi128ELi4ELb0ELb0EN7cutlass6half_tE19Flash_kernel_traitsILi128ELi64ELi128ELi4ES3_EELb1ELb0ELb0ELb0ELb1ELb0ELb1ELb1EEEvNS_16Flash_fwd_paramsE,"aw",@nobits
	.sectionflags	@""
	.align	16


//--------------------- .nv.shared._ZN5flash24flash_fwd_splitkv_kernelI23Flash_fwd_kernel_traitsILi128ELi64ELi128ELi4ELb0ELb0EN7cutlass6half_tE19Flash_kernel_traitsILi128ELi64ELi128ELi4ES3_EELb1ELb0ELb0ELb0ELb1ELb1ELb1ELb1EEEvNS_16Flash_fwd_paramsE --------------------------
	.section	.nv.shared._ZN5flash24flash_fwd_splitkv_kernelI23Flash_fwd_kernel_traitsILi128ELi64ELi128ELi4ELb0ELb0EN7cutlass6half_tE19Flash_kernel_traitsILi128ELi64ELi128ELi4ES3_EELb1ELb0ELb0ELb0ELb1ELb1ELb1ELb1EEEvNS_16Flash_fwd_paramsE,"aw",@nobits
	.sectionflags	@""
	.align	16


//--------------------- .nv.shared._ZN5flash24flash_fwd_splitkv_kernelI23Flash_fwd_kernel_traitsILi128ELi64ELi128ELi4ELb0ELb0EN7cutlass6half_tE19Flash_kernel_traitsILi128ELi64ELi128ELi4ES3_EELb1ELb0ELb1ELb0ELb0ELb0ELb1ELb1EEEvNS_16Flash_fwd_paramsE --------------------------
	.section	.nv.shared._ZN5flash24flash_fwd_splitkv_kernelI23Flash_fwd_kernel_traitsILi128ELi64ELi128ELi4ELb0ELb0EN7cutlass6half_tE19Flash_kernel_traitsILi128ELi64ELi128ELi4ES3_EELb1ELb0ELb1ELb0ELb0ELb0ELb1ELb1EEEvNS_16Flash_fwd_paramsE,"aw",@nobits
	.sectionflags	@""
	.align	16


//--------------------- .nv.shared._ZN5flash24flash_fwd_splitkv_kernelI23Flash_fwd_kernel_traitsILi128ELi64ELi128ELi4ELb0ELb0EN7cutlass6half_tE19Flash_kernel_traitsILi128ELi64ELi128ELi4ES3_EELb1ELb0ELb1ELb0ELb0ELb1ELb1ELb1EEEvNS_16Flash_fwd_paramsE --------------------------
	.section	.nv.shared._ZN5flash24flash_fwd_splitkv_kernelI23Flash_fwd_kernel_traitsILi128ELi64ELi128ELi4ELb0ELb0EN7cutlass6half_tE19Flash_kernel_traitsILi128ELi64ELi128ELi4ES3_EELb1ELb0ELb1ELb0ELb0ELb1ELb1ELb1EEEvNS_16Flash_fwd_paramsE,"aw",@nobits
	.sectionflags	@""
	.align	16


//--------------------- .nv.shared._ZN5flash32flash_fwd_splitkv_combine_kernelI23Flash_fwd_kernel_traitsILi128ELi64ELi64ELi4ELb0ELb0EN7cutlass6half_tE19Flash_kernel_traitsILi128ELi64ELi64ELi4ES3_EELi4ELi7ELb0EEEvNS_16Flash_fwd_paramsE --------------------------
	.section	.nv.shared._ZN5flash32flash_fwd_splitkv_combine_kernelI23Flash_fwd_kernel_traitsILi128ELi64ELi64ELi4ELb0ELb0EN7cutlass6half_tE19Flash_kernel_traitsILi128ELi64ELi64ELi4ES3_EELi4ELi7ELb0EEEvNS_16Flash_fwd_paramsE,"aw",@nobits
	.sectionflags	@""
	.align	16
.nv.shared._ZN5flash32flash_fwd_splitkv_combine_kernelI23Flash_fwd_kernel_traitsILi128ELi64ELi64ELi4ELb0ELb0EN7cutlass6half_tE19Flash_kernel_traitsILi128ELi64ELi64ELi4ES3_EELi4ELi7ELb0EEEvNS_16Flash_fwd_paramsE:
	.zero		2560


//--------------------- .nv.shared._ZN5flash32flash_fwd_splitkv_combine_kernelI23Flash_fwd_kernel_traitsILi128ELi64ELi64ELi4ELb0ELb0EN7cutlass6half_tE19Flash_kernel_traitsILi128ELi64ELi64ELi4ES3_EELi4ELi6ELb0EEEvNS_16Flash_fwd_paramsE --------------------------
	.section	.nv.shared._ZN5flash32flash_fwd_splitkv_combine_kernelI23Flash_fwd_kernel_traitsILi128ELi64ELi64ELi4ELb0ELb0EN7cutlass6half_tE19Flash_kernel_traitsILi128ELi64ELi64ELi4ES3_EELi4ELi6ELb0EEEvNS_16Flash_fwd_paramsE,"aw",@nobits
	.sectionflags	@""
	.align	16
.nv.shared._ZN5flash32flash_fwd_splitkv_combine_kernelI23Flash_fwd_kernel_traitsILi128ELi64ELi64ELi4ELb0ELb0EN7cutlass6half_tE19Flash_kernel_traitsILi128ELi64ELi64ELi4ES3_EELi4ELi6ELb0EEEvNS_16Flash_fwd_paramsE:
	.zero		1280


//--------------------- .nv.shared._ZN5flash32flash_fwd_splitkv_combine_kernelI23Flash_fwd_kernel_traitsILi128ELi64ELi64ELi4ELb0ELb0EN7cutlass6half_tE19Flash_kernel_traitsILi128ELi64ELi64ELi4ES3_EELi4ELi5ELb0EEEvNS_16Flash_fwd_paramsE --------------------------
	.section	.nv.shared._ZN5flash32flash_fwd_splitkv_combine_kernelI23Flash_fwd_kernel_traitsILi128ELi64ELi64ELi4ELb0ELb0EN7cutlass6half_tE19Flash_kernel_traitsILi128ELi64ELi64ELi4ES3_EELi4ELi5ELb0EEEvNS_16Flash_fwd_paramsE,"aw",@nobits
	.sectionflags	@""
	.align	16
.nv.shared._ZN5flash32flash_fwd_splitkv_combine_kernelI23Flash_fwd_kernel_traitsILi128ELi64ELi64ELi4ELb0ELb0EN7cutlass6half_tE19Flash_kernel_traitsILi128ELi64ELi64ELi4ES3_EELi4ELi5ELb0EEEvNS_16Flash_fwd_paramsE:
	.zero		640


//--------------------- .nv.shared._ZN5flash32flash_fwd_splitkv_combine_kernelI23Flash_fwd_kernel_traitsILi128ELi64ELi64ELi4ELb0ELb0EN7cutlass6half_tE19Flash_kernel_traitsILi128ELi64ELi64ELi4ES3_EELi4ELi4ELb0EEEvNS_16Flash_fwd_paramsE --------------------------
	.section	.nv.shared._ZN5flash32flash_fwd_splitkv_combine_kernelI23Flash_fwd_kernel_traitsILi128ELi64ELi64ELi4ELb0ELb0EN7cutlass6half_tE19Flash_kernel_traitsILi128ELi64ELi64ELi4ES3_EELi4ELi4ELb0EEEvNS_16Flash_fwd_paramsE,"aw",@nobits
	.sectionflags	@""
	.align	16
.nv.shared._ZN5flash32flash_fwd_splitkv_combine_kernelI23Flash_fwd_kernel_traitsILi128ELi64ELi64ELi4ELb0ELb0EN7cutlass6half_tE19Flash_kernel_traitsILi128ELi64ELi64ELi4ES3_EELi4ELi4ELb0EEEvNS_16Flash_fwd_paramsE:
	.zero		320


//--------------------- .nv.shared._ZN5flash32flash_fwd_splitkv_combine_kernelI23Flash_fwd_kernel_traitsILi128ELi64ELi64ELi4ELb0ELb0EN7cutlass6half_tE19Flash_kernel_traitsILi128ELi64ELi64ELi4ES3_EELi4ELi3ELb0EEEvNS_16Flash_fwd_paramsE --------------------------
	.section	.nv.shared._ZN5flash32flash_fwd_splitkv_combine_kernelI23Flash_fwd_kernel_traitsILi128ELi64ELi64ELi4ELb0ELb0EN7cutlass6half_tE19Flash_kernel_traitsILi128ELi64ELi64ELi4ES3_EELi4ELi3ELb0EEEvNS_16Flash_fwd_paramsE,"aw",@nobits
	.sectionflags	@""
	.align	16
.nv.shared._ZN5flash32flash_fwd_splitkv_combine_kernelI23Flash_fwd_kernel_traitsILi128ELi64ELi64ELi4ELb0ELb0EN7cutlass6half_tE19Flash_kernel_traitsILi128ELi64ELi64ELi4ES3_EELi4ELi3ELb0EEEvNS_16Flash_fwd_paramsE:
	.zero		160


//--------------------- .nv.shared._ZN5flash32flash_fwd_splitkv_combine_kernelI23Flash_fwd_kernel_traitsILi128ELi64ELi64ELi4ELb0ELb0EN7cutlass6half_tE19Flash_kernel_traitsILi128ELi64ELi64ELi4ES3_EELi4ELi2ELb0EEEvNS_16Flash_fwd_paramsE --------------------------
	.section	.nv.shared._ZN5flash32flash_fwd_splitkv_combine_kernelI23Flash_fwd_kernel_traitsILi128ELi64ELi64ELi4ELb0ELb0EN7cutlass6half_tE19Flash_kernel_traitsILi128ELi64ELi64ELi4ES3_EELi4ELi2ELb0EEEvNS_16Flash_fwd_paramsE,"aw",@nobits
	.sectionflags	@""
	.align	16
.nv.shared._ZN5flash32flash_fwd_splitkv_combine_kernelI23Flash_fwd_kernel_traitsILi128ELi64ELi64ELi4ELb0ELb0EN7cutlass6half_tE19Flash_kernel_traitsILi128ELi64ELi64ELi4ES3_EELi4ELi2ELb0EEEvNS_16Flash_fwd_paramsE:
	.zero		80


//--------------------- .nv.shared._ZN5flash32flash_fwd_splitkv_combine_kernelI23Flash_fwd_kernel_traitsILi128ELi64ELi64ELi4ELb0ELb0EN7cutlass6half_tE19Flash_kernel_traitsILi128ELi64ELi64ELi4ES3_EELi4ELi1ELb0EEEvNS_16Flash_fwd_paramsE --------------------------
	.section	.nv.shared._ZN5flash32flash_fwd_splitkv_combine_kernelI23Flash_fwd_kernel_traitsILi128ELi64ELi64ELi4ELb0ELb0EN7cutlass6half_tE19Flash_kernel_traitsILi128ELi64ELi64ELi4ES3_EELi4ELi1ELb0EEEvNS_16Flash_fwd_paramsE,"aw",@nobits
	.sectionflags	@""
	.align	16
.nv.shared._ZN5flash32flash_fwd_splitkv_combine_kernelI23Flash_fwd_kernel_traitsILi128ELi64ELi64ELi4ELb0ELb0EN7cutlass6half_tE19Flash_kernel_traitsILi128ELi64ELi64ELi4ES3_EELi4ELi1ELb0EEEvNS_16Flash_fwd_paramsE:
	.zero		48


//--------------------- .nv.shared._ZN5flash32flash_fwd_splitkv_combine_kernelI23Flash_fwd_kernel_traitsILi128ELi64ELi64ELi4ELb0ELb0EN7cutlass6half_tE19Flash_kernel_traitsILi128ELi64ELi64ELi4ES3_EELi4ELi7ELb1EEEvNS_16Flash_fwd_paramsE --------------------------
	.section	.nv.shared._ZN5flash32flash_fwd_splitkv_combine_kernelI23Flash_fwd_kernel_traitsILi128ELi64ELi64ELi4ELb0ELb0EN7cutlass6half_tE19Flash_kernel_traitsILi128ELi64ELi64ELi4ES3_EELi4ELi7ELb1EEEvNS_16Flash_fwd_paramsE,"aw",@nobits
	.sectionflags	@""
	.align	16
.nv.shared._ZN5flash32flash_fwd_splitkv_combine_kernelI23Flash_fwd_kernel_traitsILi128ELi64ELi64ELi4ELb0ELb0EN7cutlass6half_tE19Flash_kernel_traitsILi128ELi64ELi64ELi4ES3_EELi4ELi7ELb1EEEvNS_16Flash_fwd_paramsE:
	.zero		2560


//--------------------- .nv.shared._ZN5flash32flash_fwd_splitkv_combine_kernelI23Flash_fwd_kernel_traitsILi128ELi64ELi64ELi4ELb0ELb0EN7cutlass6half_tE19Flash_kernel_traitsILi128ELi64ELi64ELi4ES3_EELi4ELi6ELb1EEEvNS_16Flash_fwd_paramsE --------------------------
	.section	.nv.shared._ZN5flash32flash_fwd_splitkv_combine_kernelI23Flash_fwd_kernel_traitsILi128ELi64ELi64ELi4ELb0ELb0EN7cutlass6half_tE19Flash_kernel_traitsILi128ELi64ELi64ELi4ES3_EELi4ELi6ELb1EEEvNS_16Flash_fwd_paramsE,"aw",@nobits
	.sectionflags	@""
	.align	16
.nv.shared._ZN5flash32flash_fwd_splitkv_combine_kernelI23Flash_fwd_kernel_traitsILi128ELi64ELi64ELi4ELb0ELb0EN7cutlass6half_tE19Flash_kernel_traitsILi128ELi64ELi64ELi4ES3_EELi4ELi6ELb1EEEvNS_16Flash_fwd_paramsE:
	.zero		1280


//--------------------- .nv.shared._ZN5flash32flash_fwd_splitkv_combine_kernelI23Flash_fwd_kernel_traitsILi128ELi64ELi64ELi4ELb0ELb0EN7cutlass6half_tE19Flash_kernel_traitsILi128ELi64ELi64ELi4ES3_EELi4ELi5ELb1EEEvNS_16Flash_fwd_paramsE --------------------------
	.section	.nv.shared._ZN5flash32flash_fwd_splitkv_combine_kernelI23Flash_fwd_kernel_traitsILi128ELi64ELi64ELi4ELb0ELb0EN7cutlass6half_tE19Flash_kernel_traitsILi128ELi64ELi64ELi4ES3_EELi4ELi5ELb1EEEvNS_16Flash_fwd_paramsE,"aw",@nobits
	.sectionflags	@""
	.align	16
.nv.shared._ZN5flash32flash_fwd_splitkv_combine_kernelI23Flash_fwd_kernel_traitsILi128ELi64ELi64ELi4ELb0ELb0EN7cutlass6half_tE19Flash_kernel_traitsILi128ELi64ELi64ELi4ES3_EELi4ELi5ELb1EEEvNS_16Flash_fwd_paramsE:
	.zero		640


//--------------------- .nv.shared._ZN5flash32flash_fwd_splitkv_combine_kernelI23Flash_fwd_kernel_traitsILi128ELi64ELi64ELi4ELb0ELb0EN7cutlass6half_tE19Flash_kernel_traitsILi128ELi64ELi64ELi4ES3_EELi4ELi4ELb1EEEvNS_16Flash_fwd_paramsE --------------------------
	.section	.nv.shared._ZN5flash32flash_fwd_splitkv_combine_kernelI23Flash_fwd_kernel_traitsILi128ELi64ELi64ELi4ELb0ELb0EN7cutlass6half_tE19Flash_kernel_traitsILi128ELi64ELi64ELi4ES3_EELi4ELi4ELb1EEEvNS_16Flash_fwd_paramsE,"aw",@nobits
	.sectionflags	@""
	.align	16
.nv.shared._ZN5flash32flash_fwd_splitkv_combine_kernelI23Flash_fwd_kernel_traitsILi128ELi64ELi64ELi4ELb0ELb0EN7cutlass6half_tE19Flash_kernel_traitsILi128ELi64ELi64ELi4ES3_EELi4ELi4ELb1EEEvNS_16Flash_fwd_paramsE:
	.zero		320


//--------------------- .nv.shared._ZN5flash32flash_fwd_splitkv_combine_kernelI23Flash_fwd_kernel_traitsILi128ELi64ELi64ELi4ELb0ELb0EN7cutlass6half_tE19Flash_kernel_traitsILi128ELi64ELi64ELi4ES3_EELi4ELi3ELb1EEEvNS_16Flash_fwd_paramsE --------------------------
	.section	.nv.shared._ZN5flash32flash_fwd_splitkv_combine_kernelI23Flash_fwd_kernel_traitsILi128ELi64ELi64ELi4ELb0ELb0EN7cutlass6half_tE19Flash_kernel_traitsILi128ELi64ELi64ELi4ES3_EELi4ELi3ELb1EEEvNS_16Flash_fwd_paramsE,"aw",@nobits
	.sectionflags	@""
	.align	16
.nv.shared._ZN5flash32flash_fwd_splitkv_combine_kernelI23Flash_fwd_kernel_traitsILi128ELi64ELi64ELi4ELb0ELb0EN7cutlass6half_tE19Flash_kernel_traitsILi128ELi64ELi64ELi4ES3_EELi4ELi3ELb1EEEvNS_16Flash_fwd_paramsE:
	.zero		160


//--------------------- .nv.shared._ZN5flash32flash_fwd_splitkv_combine_kernelI23Flash_fwd_kernel_traitsILi128ELi64ELi64ELi4ELb0ELb0EN7cutlass6half_tE19Flash_kernel_traitsILi128ELi64ELi64ELi4ES3_EELi4ELi2ELb1EEEvNS_16Flash_fwd_paramsE --------------------------
	.section	.nv.shared._ZN5flash32flash_fwd_splitkv_combine_kernelI23Flash_fwd_kernel_traitsILi128ELi64ELi64ELi4ELb0ELb0EN7cutlass6half_tE19Flash_kernel_traitsILi128ELi64ELi64ELi4ES3_EELi4ELi2ELb1EEEvNS_16Flash_fwd_paramsE,"aw",@nobits
	.sectionflags	@""
	.align	16
.nv.shared._ZN5flash32flash_fwd_splitkv_combine_kernelI23Flash_fwd_kernel_traitsILi128ELi64ELi64ELi4ELb0ELb0EN7cutlass6half_tE19Flash_kernel_traitsILi128ELi64ELi64ELi4ES3_EELi4ELi2ELb1EEEvNS_16Flash_fwd_paramsE:
	.zero		80


//--------------------- .nv.shared._ZN5flash32flash_fwd_splitkv_combine_kernelI23Flash_fwd_kernel_traitsILi128ELi64ELi64ELi4ELb0ELb0EN7cutlass6half_tE19Flash_kernel_traitsILi128ELi64ELi64ELi4ES3_EELi4ELi1ELb1EEEvNS_16Flash_fwd_paramsE --------------------------
	.section	.nv.shared._ZN5flash32flash_fwd_splitkv_combine_kernelI23Flash_fwd_kernel_traitsILi128ELi64ELi64ELi4ELb0ELb0EN7cutlass6half_tE19Flash_kernel_traitsILi128ELi64ELi64ELi4ES3_EELi4ELi1ELb1EEEvNS_16Flash_fwd_paramsE,"aw",@nobits
	.sectionflags	@""
	.align	16
.nv.shared._ZN5flash32flash_fwd_splitkv_combine_kernelI23Flash_fwd_kernel_traitsILi128ELi64ELi64ELi4ELb0ELb0EN7cutlass6half_tE19Flash_kernel_traitsILi128ELi64ELi64ELi4ES3_EELi4ELi1ELb1EEEvNS_16Flash_fwd_paramsE:
	.zero		48


//--------------------- .nv.shared._ZN5flash24flash_fwd_splitkv_kernelI23Flash_fwd_kernel_traitsILi128ELi64ELi64ELi4ELb0ELb0EN7cutlass6half_tE19Flash_kernel_traitsILi128ELi64ELi64ELi4ES3_EELb1ELb0ELb0ELb0ELb0ELb0ELb0ELb0EEEvNS_16Flash_fwd_paramsE --------------------------
	.section	.nv.shared._ZN5flash24flash_fwd_splitkv_kernelI23Flash_fwd_kernel_traitsILi128ELi64ELi64ELi4ELb0ELb0EN7cutlass6half_tE19Flash_kernel_traitsILi128ELi64ELi64ELi4ES3_EELb1ELb0ELb0ELb0ELb0ELb0ELb0ELb0EEEvNS_16Flash_fwd_paramsE,"aw",@nobits
	.sectionflags	@""
	.align	16


//--------------------- .nv.shared._ZN5flash24flash_fwd_splitkv_kernelI23Flash_fwd_kernel_traitsILi128ELi64ELi64ELi4ELb0ELb0EN7cutlass6half_tE19Flash_kernel_traitsILi128ELi64ELi64ELi4ES3_EELb1ELb0ELb0ELb0ELb0ELb1ELb0ELb0EEEvNS_16Flash_fwd_paramsE --------------------------
	.section	.nv.shared._ZN5flash24flash_fwd_splitkv_kernelI23Flash_fwd_kernel_traitsILi128ELi64ELi64ELi4ELb0ELb0EN7cutlass6half_tE19Flash_kernel_traitsILi128ELi64ELi64ELi4ES3_EELb1ELb0ELb0ELb0ELb0ELb1ELb0ELb0EEEvNS_16Flash_fwd_paramsE,"aw",@nobits
	.sectionflags	@""
	.align	16


//--------------------- .nv.shared._ZN5flash24flash_fwd_splitkv_kernelI23Flash_fwd_kernel_traitsILi128ELi64ELi64ELi4ELb0ELb0EN7cutlass6half_tE19Flash_kernel_traitsILi128ELi64ELi64ELi4ES3_EELb1ELb0ELb0ELb0ELb0ELb0ELb0ELb1EEEvNS_16Flash_fwd_paramsE --------------------------
	.section	.nv.shared._ZN5flash24flash_fwd_splitkv_kernelI23Flash_fwd_kernel_traitsILi128ELi64ELi64ELi4ELb0ELb0EN7cutlass6half_tE19Flash_kernel_traitsILi128ELi64ELi64ELi4ES3_EELb1ELb0ELb0ELb0ELb0ELb0ELb0ELb1EEEvNS_16Flash_fwd_paramsE,"aw",@nobits
	.sectionflags	@""
	.align	16


//--------------------- .nv.shared._ZN5flash24flash_fwd_splitkv_kernelI23Flash_fwd_kernel_traitsILi128ELi64ELi64ELi4ELb0ELb0EN7cutlass6half_tE19Flash_kernel_traitsILi128ELi64ELi64ELi4ES3_EELb1ELb0ELb0ELb0ELb0ELb1ELb0ELb1EEEvNS_16Flash_fwd_paramsE --------------------------
	.section	.nv.shared._ZN5flash24flash_fwd_splitkv_kernelI23Flash_fwd_kernel_traitsILi128ELi64ELi64ELi4ELb0ELb0EN7cutlass6half_tE19Flash_kernel_traitsILi128ELi64ELi64ELi4ES3_EELb1ELb0ELb0ELb0ELb0ELb1ELb0ELb1EEEvNS_16Flash_fwd_paramsE,"aw",@nobits
	.sectionflags	@""
	.align	16


//--------------------- .nv.shared._ZN5flash24flash_fwd_splitkv_kernelI23Flash_fwd_kernel_traitsILi128ELi64ELi64ELi4ELb0ELb0EN7cutlass6half_tE19Flash_kernel_traitsILi128ELi64ELi64ELi4ES3_EELb1ELb0ELb0ELb0ELb0ELb0ELb1ELb0EEEvNS_16Flash_fwd_paramsE --------------------------
	.section	.nv.shared._ZN5flash24flash_fwd_splitkv_kernelI23Flash_fwd_kernel_traitsILi128ELi64ELi64ELi4ELb0ELb0EN7cutlass6half_tE19Flash_kernel_traitsILi128ELi64ELi64ELi4ES3_EELb1ELb0ELb0ELb0ELb0ELb0ELb1ELb0EEEvNS_16Flash_fwd_paramsE,"aw",@nobits
	.sectionflags	@""
	.align	16


//--------------------- .nv.shared._ZN5flash24flash_fwd_splitkv_kernelI23Flash_fwd_kernel_traitsILi128ELi64ELi64ELi4ELb0ELb0EN7cutlass6half_tE19Flash_kernel_traitsILi128ELi64ELi64ELi4ES3_EELb1ELb0ELb0ELb0ELb0ELb1ELb1ELb0EEEvNS_16Flash_fwd_paramsE --------------------------
	.section	.nv.shared._ZN5flash24flash_fwd_splitkv_kernelI23Flash_fwd_kernel_traitsILi128ELi64ELi64ELi4ELb0ELb0EN7cutlass6half_tE19Flash_kernel_traitsILi128ELi64ELi64ELi4ES3_EELb1ELb0ELb0ELb0ELb0ELb1ELb1ELb0EEEvNS_16Flash_fwd_paramsE,"aw",@nobits
	.sectionflags	@""
	.align	16


//--------------------- .nv.shared._ZN5flash24flash_fwd_splitkv_kernelI23Flash_fwd_kernel_traitsILi128ELi64ELi64ELi4ELb0ELb0EN7cutlass6half_tE19Flash_kernel_traitsILi128ELi64ELi64ELi4ES3_EELb1ELb0ELb0ELb0ELb0ELb0ELb1ELb1EEEvNS_16Flash_fwd_paramsE --------------------------
	.section	.nv.shared._ZN5flash24flash_fwd_splitkv_kernelI23Flash_fwd_kernel_traitsILi128ELi64ELi64ELi4ELb0ELb0EN7cutlass6half_tE19Flash_kernel_traitsILi128ELi64ELi64ELi4ES3_EELb1ELb0ELb0ELb0ELb0ELb0ELb1ELb1EEEvNS_16Flash_fwd_paramsE,"aw",@nobits
	.sectionflags	@""
	.align	16


//--------------------- .nv.shared._ZN5flash24flash_fwd_splitkv_kernelI23Flash_fwd_kernel_traitsILi128ELi64ELi64ELi4ELb0ELb0EN7cutlass6half_tE19Flash_kernel_traitsILi128ELi64ELi64ELi4ES3_EELb1ELb0ELb0ELb0ELb0ELb1ELb1ELb1EEEvNS_16Flash_fwd_paramsE --------------------------
	.section	.nv.shared._ZN5flash24flash_fwd_splitkv_kernelI23Flash_fwd_kernel_traitsILi128ELi64ELi64ELi4ELb0ELb0EN7cutlass6half_tE19Flash_kernel_traitsILi128ELi64ELi64ELi4ES3_EELb1ELb0ELb0ELb0ELb0ELb1ELb1ELb1EEEvNS_16Flash_fwd_paramsE,"aw",@nobits
	.sectionflags	@""
	.align	16


//--------------------- .nv.shared._ZN5flash24flash_fwd_splitkv_kernelI23Flash_fwd_kernel_traitsILi128ELi64ELi64ELi4ELb0ELb0EN7cutlass6half_tE19Flash_kernel_traitsILi128ELi64ELi64ELi4ES3_EELb1ELb0ELb0ELb1ELb1ELb0ELb0ELb0EEEvNS_16Flash_fwd_paramsE --------------------------
	.section	.nv.shared._ZN5flash24flash_fwd_splitkv_kernelI23Flash_fwd_kernel_traitsILi128ELi64ELi64ELi4ELb0ELb0EN7cutlass6half_tE19Flash_kernel_traitsILi128ELi64ELi64ELi4ES3_EELb1ELb0ELb0ELb1ELb1ELb0ELb0ELb0EEEvNS_16Flash_fwd_paramsE,"aw",@nobits
	.sectionflags	@""
	.align	16


//--------------------- .nv.shared._ZN5flash24flash_fwd_splitkv_kernelI23Flash_fwd_kernel_traitsILi128ELi64ELi64ELi4ELb0ELb0EN7cutlass6half_tE19Flash_kernel_traitsILi128ELi64ELi64ELi4ES3_EELb1ELb0ELb0ELb1ELb1ELb1ELb0ELb0EEEvNS_16Flash_fwd_paramsE --------------------------
	.section	.nv.shared._ZN5flash24flash_fwd_splitkv_kernelI23Flash_fwd_kernel_traitsILi128ELi64ELi64ELi4ELb0ELb0EN7cutlass6half_tE19Flash_kernel_traitsILi128ELi64ELi64ELi4ES3_EELb1ELb0ELb0ELb1ELb1ELb1ELb0ELb0EEEvNS_16Flash_fwd_paramsE,"aw",@nobits
	.sectionflags	@""
	.align	16


//--------------------- .nv.shared._ZN5flash24flash_fwd_splitkv_kernelI23Flash_fwd_kernel_traitsILi128ELi64ELi64ELi4ELb0ELb0EN7cutlass6half_tE19Flash_kernel_traitsILi128ELi64ELi64ELi4ES3_EELb1ELb0ELb0ELb1ELb1ELb0ELb1ELb0EEEvNS_16Flash_fwd_paramsE --------------------------
	.section	.nv.shared._ZN5flash24flash_fwd_splitkv_kernelI23Flash_fwd_kernel_traitsILi128ELi64ELi64ELi4ELb0ELb0EN7cutlass6half_tE19Flash_kernel_traitsILi128ELi64ELi64ELi4ES3_EELb1ELb0ELb0ELb1ELb1ELb0ELb1ELb0EEEvNS_16Flash_fwd_paramsE,"aw",@nobits
	.sectionflags	@""
	.align	16


//--------------------- .nv.shared._ZN5flash24flash_fwd_splitkv_kernelI23Flash_fwd_kernel_traitsILi128ELi64ELi64ELi4ELb0ELb0EN7cutlass6half_tE19Flash_kernel_traitsILi128ELi64ELi64ELi4ES3_EELb1ELb0ELb0ELb1ELb1ELb1ELb1ELb0EEEvNS_16Flash_fwd_paramsE --------------------------
	.section	.nv.shared._ZN5flash24flash_fwd_splitkv_kernelI23Flash_fwd_kernel_traitsILi128ELi64ELi64ELi4ELb0ELb0EN7cutlass6half_tE19Flash_kernel_traitsILi128ELi64ELi64ELi4ES3_EELb1ELb0ELb0ELb1ELb1ELb1ELb1ELb0EEEvNS_16Flash_fwd_paramsE,"aw",@nobits
	.sectionflags	@""
	.align	16


//--------------------- .nv.shared._ZN5flash24flash_fwd_splitkv_kernelI23Flash_fwd_kernel_traitsILi128ELi64ELi64ELi4ELb0ELb0EN7cutlass6half_tE19Flash_kernel_traitsILi128ELi64ELi64ELi4ES3_EELb1ELb0ELb0ELb0ELb1ELb0ELb0ELb0EEEvNS_16Flash_fwd_paramsE --------------------------
	.section	.nv.shared._ZN5flash24flash_fwd_splitkv_kernelI23Flash_fwd_kernel_traitsILi128ELi64ELi64ELi4ELb0ELb0EN7cutlass6half_tE19Flash_kernel_traitsILi128ELi64ELi64ELi4ES3_EELb1ELb0ELb0ELb0ELb1ELb0ELb0ELb0EEEvNS_16Flash_fwd_paramsE,"aw",@nobits
	.sectionflags	@""
	.align	16


//--------------------- .nv.shared._ZN5flash24flash_fwd_splitkv_kernelI23Flash_fwd_kernel_traitsILi128ELi64ELi64ELi4ELb0ELb0EN7cutlass6half_tE19Flash_kernel_traitsILi128ELi64ELi64ELi4ES3_EELb1ELb0ELb0ELb0ELb1ELb1ELb0ELb0EEEvNS_16Flash_fwd_paramsE --------------------------
	.section	.nv.shared._ZN5flash24flash_fwd_splitkv_kernelI23Flash_fwd_kernel_traitsILi128ELi64ELi64ELi4ELb0ELb0EN7cutlass6half_tE19Flash_kernel_traitsILi128ELi64ELi64ELi4ES3_EELb1ELb0ELb0ELb0ELb1ELb1ELb0ELb0EEEvNS_16Flash_fwd_paramsE,"aw",@nobits
	.sectionflags	@""
	.align	16


//--------------------- .nv.shared._ZN5flash24flash_fwd_splitkv_kernelI23Flash_fwd_kernel_traitsILi128ELi64ELi64ELi4ELb0ELb0EN7cutlass6half_tE19Flash_kernel_traitsILi128ELi64ELi64ELi4ES3_EELb1ELb0ELb1ELb0ELb0ELb0ELb0ELb0EEEvNS_16Flash_fwd_paramsE --------------------------
	.section	.nv.shared._ZN5flash24flash_fwd_splitkv_kernelI23Flash_fwd_kernel_traitsILi128ELi64ELi64ELi4ELb0ELb0EN7cutlass6half_tE19Flash_kernel_traitsILi128ELi64ELi64ELi4ES3_EELb1ELb0ELb1ELb0ELb0ELb0ELb0ELb0EEEvNS_16Flash_fwd_paramsE,"aw",@nobits
	.sectionflags	@""
	.align	16


//--------------------- .nv.shared._ZN5flash24flash_fwd_splitkv_kernelI23Flash_fwd_kernel_traitsILi128ELi64ELi64ELi4ELb0ELb0EN7cutlass6half_tE19Flash_kernel_traitsILi128ELi64ELi64ELi4ES3_EELb1ELb0ELb1ELb0ELb0ELb1ELb0ELb0EEEvNS_16Flash_fwd_paramsE --------------------------
	.section	.nv.shared._ZN5flash24flash_fwd_splitkv_kernelI23Flash_fwd_kernel_traitsILi128ELi64ELi64ELi4ELb0ELb0EN7cutlass6half_tE19Flash_kernel_traitsILi128ELi64ELi64ELi4ES3_EELb1ELb0ELb1ELb0ELb0ELb1ELb0ELb0EEEvNS_16Flash_fwd_paramsE,"aw",@nobits
	.sectionflags	@""
	.align	16


//--------------------- .nv.shared._ZN5flash24flash_fwd_splitkv_kernelI23Flash_fwd_kernel_traitsILi128ELi64ELi64ELi4ELb0ELb0EN7cutlass6half_tE19Flash_kernel_traitsILi128ELi64ELi64ELi4ES3_EELb1ELb0ELb0ELb0ELb1ELb0ELb0ELb1EEEvNS_16Flash_fwd_paramsE --------------------------
	.section	.nv.shared._ZN5flash24flash_fwd_splitkv_kernelI23Flash_fwd_kernel_traitsILi128ELi64ELi64ELi4ELb0ELb0EN7cutlass6half_tE19Flash_kernel_traitsILi128ELi64ELi64ELi4ES3_EELb1ELb0ELb0ELb0ELb1ELb0ELb0ELb1EEEvNS_16Flash_fwd_paramsE,"aw",@nobits
	.sectionflags	@""
	.align	16


//--------------------- .nv.shared._ZN5flash24flash_fwd_splitkv_kernelI23Flash_fwd_kernel_traitsILi128ELi64ELi64ELi4ELb0ELb0EN7cutlass6half_tE19Flash_kernel_traitsILi128ELi64ELi64ELi4ES3_EELb1ELb0ELb0ELb0ELb1ELb1ELb0ELb1EEEvNS_16Flash_fwd_paramsE --------------------------
	.section	.nv.shared._ZN5flash24flash_fwd_splitkv_kernelI23Flash_fwd_kernel_traitsILi128ELi64ELi64ELi4ELb0ELb0EN7cutlass6half_tE19Flash_kernel_traitsILi128ELi64ELi64ELi4ES3_EELb1ELb0ELb0ELb0ELb1ELb1ELb0ELb1EEEvNS_16Flash_fwd_paramsE,"aw",@nobits
	.sectionflags	@""
	.align	16


//--------------------- .nv.shared._ZN5flash24flash_fwd_splitkv_kernelI23Flash_fwd_kernel_traitsILi128ELi64ELi64ELi4ELb0ELb0EN7cutlass6half_tE19Flash_kernel_traitsILi128ELi64ELi64ELi4ES3_EELb1ELb0ELb1ELb0ELb0ELb0ELb0ELb1EEEvNS_16Flash_fwd_paramsE --------------------------
	.section	.nv.shared._ZN5flash24flash_fwd_splitkv_kernelI23Flash_fwd_kernel_traitsILi128ELi64ELi64ELi4ELb0ELb0EN7cutlass6half_tE19Flash_kernel_traitsILi128ELi64ELi64ELi4ES3_EELb1ELb0ELb1ELb0ELb0ELb0ELb0ELb1EEEvNS_16Flash_fwd_paramsE,"aw",@nobits
	.sectionflags	@""
	.align	16


//--------------------- .nv.shared._ZN5flash24flash_fwd_splitkv_kernelI23Flash_fwd_kernel_traitsILi128ELi64ELi64ELi4ELb0ELb0EN7cutlass6half_tE19Flash_kernel_traitsILi128ELi64ELi64ELi4ES3_EELb1ELb0ELb1ELb0ELb0ELb1ELb0ELb1EEEvNS_16Flash_fwd_paramsE --------------------------
	.section	.nv.shared._ZN5flash24flash_fwd_splitkv_kernelI23Flash_fwd_kernel_traitsILi128ELi64ELi64ELi4ELb0ELb0EN7cutlass6half_tE19Flash_kernel_traitsILi128ELi64ELi64ELi4ES3_EELb1ELb0ELb1ELb0ELb0ELb1ELb0ELb1EEEvNS_16Flash_fwd_paramsE,"aw",@nobits
	.sectionflags	@""
	.align	16


//--------------------- .nv.shared._ZN5flash24flash_fwd_splitkv_kernelI23Flash_fwd_kernel_traitsILi128ELi64ELi64ELi4ELb0ELb0EN7cutlass6half_tE19Flash_kernel_traitsILi128ELi64ELi64ELi4ES3_EELb1ELb0ELb0ELb0ELb1ELb0ELb1ELb0EEEvNS_16Flash_fwd_paramsE --------------------------
	.section	.nv.shared._ZN5flash24flash_fwd_splitkv_kernelI23Flash_fwd_kernel_traitsILi128ELi64ELi64ELi4ELb0ELb0EN7cutlass6half_tE19Flash_kernel_traitsILi128ELi64ELi64ELi4ES3_EELb1ELb0ELb0ELb0ELb1ELb0ELb1ELb0EEEvNS_16Flash_fwd_paramsE,"aw",@nobits
	.sectionflags	@""
	.align	16


//--------------------- .nv.shared._ZN5flash24flash_fwd_splitkv_kernelI23Flash_fwd_kernel_traitsILi128ELi64ELi64ELi4ELb0ELb0EN7cutlass6half_tE19Flash_kernel_traitsILi128ELi64ELi64ELi4ES3_EELb1ELb0ELb0ELb0ELb1ELb1ELb1ELb0EEEvNS_16Flash_fwd_paramsE --------------------------
	.section	.nv.shared._ZN5flash24flash_fwd_splitkv_kernelI23Flash_fwd_kernel_traitsILi128ELi64ELi64ELi4ELb0ELb0EN7cutlass6half_tE19Flash_kernel_traitsILi128ELi64ELi64ELi4ES3_EELb1ELb0ELb0ELb0ELb1ELb1ELb1ELb0EEEvNS_16Flash_fwd_paramsE,"aw",@nobits
	.sectionflags	@""
	.align	16


//--------------------- .nv.shared._ZN5flash24flash_fwd_splitkv_kernelI23Flash_fwd_kernel_traitsILi128ELi64ELi64ELi4ELb0ELb0EN7cutlass6half_tE19Flash_kernel_traitsILi128ELi64ELi64ELi4ES3_EELb1ELb0ELb1ELb0ELb0ELb0ELb1ELb0EEEvNS_16Flash_fwd_paramsE --------------------------
	.section	.nv.shared._ZN5flash24flash_fwd_splitkv_kernelI23Flash_fwd_kernel_traitsILi128ELi64ELi64ELi4ELb0ELb0EN7cutlass6half_tE19Flash_kernel_traitsILi128ELi64ELi64ELi4ES3_EELb1ELb0ELb1ELb0ELb0ELb0ELb1ELb0EEEvNS_16Flash_fwd_paramsE,"aw",@nobits
	.sectionflags	@""
	.align	16


//--------------------- .nv.shared._ZN5flash24flash_fwd_splitkv_kernelI23Flash_fwd_kernel_traitsILi128ELi64ELi64ELi4ELb0ELb0EN7cutlass6half_tE19Flash_kernel_traitsILi128ELi64ELi64ELi4ES3_EELb1ELb0ELb1ELb0ELb0ELb1ELb1ELb0EEEvNS_16Flash_fwd_paramsE --------------------------
	.section	.nv.shared._ZN5flash24flash_fwd_splitkv_kernelI23Flash_fwd_kernel_traitsILi128ELi64ELi64ELi4ELb0ELb0EN7cutlass6half_tE19Flash_kernel_traitsILi128ELi64ELi64ELi4ES3_EELb1ELb0ELb1ELb0ELb0ELb1ELb1ELb0EEEvNS_16Flash_fwd_paramsE,"aw",@nobits
	.sectionflags	@""
	.align	16


//--------------------- .nv.shared._ZN5flash24flash_fwd_splitkv_kernelI23Flash_fwd_kernel_traitsILi128ELi64ELi64ELi4ELb0ELb0EN7cutlass6half_tE19Flash_kernel_traitsILi128ELi64ELi64ELi4ES3_EELb1ELb0ELb0ELb0ELb1ELb0ELb1ELb1EEEvNS_16Flash_fwd_paramsE --------------------------
	.section	.nv.shared._ZN5flash24flash_fwd_splitkv_kernelI23Flash_fwd_kernel_traitsILi128ELi64ELi64ELi4ELb0ELb0EN7cutlass6half_tE19Flash_kernel_traitsILi128ELi64ELi64ELi4ES3_EELb1ELb0ELb0ELb0ELb1ELb0ELb1ELb1EEEvNS_16Flash_fwd_paramsE,"aw",@nobits
	.sectionflags	@""
	.align	16


//--------------------- .nv.shared._ZN5flash24flash_fwd_splitkv_kernelI23Flash_fwd_kernel_traitsILi128ELi64ELi64ELi4ELb0ELb0EN7cutlass6half_tE19Flash_kernel_traitsILi128ELi64ELi64ELi4ES3_EELb1ELb0ELb0ELb0ELb1ELb1ELb1ELb1EEEvNS_16Flash_fwd_paramsE --------------------------
	.section	.nv.shared._ZN5flash24flash_fwd_splitkv_kernelI23Flash_fwd_kernel_traitsILi128ELi64ELi64ELi4ELb0ELb0EN7cutlass6half_tE19Flash_kernel_traitsILi128ELi64ELi64ELi4ES3_EELb1ELb0ELb0ELb0ELb1ELb1ELb1ELb1EEEvNS_16Flash_fwd_paramsE,"aw",@nobits
	.sectionflags	@""
	.align	16


//--------------------- .nv.shared._ZN5flash24flash_fwd_splitkv_kernelI23Flash_fwd_kernel_traitsILi128ELi64ELi64ELi4ELb0ELb0EN7cutlass6half_tE19Flash_kernel_traitsILi128ELi64ELi64ELi4ES3_EELb1ELb0ELb1ELb0ELb0ELb0ELb1ELb1EEEvNS_16Flash_fwd_paramsE --------------------------
	.section	.nv.shared._ZN5flash24flash_fwd_splitkv_kernelI23Flash_fwd_kernel_traitsILi128ELi64ELi64ELi4ELb0ELb0EN7cutlass6half_tE19Flash_kernel_traitsILi128ELi64ELi64ELi4ES3_EELb1ELb0ELb1ELb0ELb0ELb0ELb1ELb1EEEvNS_16Flash_fwd_paramsE,"aw",@nobits
	.sectionflags	@""
	.align	16


//--------------------- .nv.shared._ZN5flash24flash_fwd_splitkv_kernelI23Flash_fwd_kernel_traitsILi128ELi64ELi64ELi4ELb0ELb0EN7cutlass6half_tE19Flash_kernel_traitsILi128ELi64ELi64ELi4ES3_EELb1ELb0ELb1ELb0ELb0ELb1ELb1ELb1EEEvNS_16Flash_fwd_paramsE --------------------------
	.section	.nv.shared._ZN5flash24flash_fwd_splitkv_kernelI23Flash_fwd_kernel_traitsILi128ELi64ELi64ELi4ELb0ELb0EN7cutlass6half_tE19Flash_kernel_traitsILi128ELi64ELi64ELi4ES3_EELb1ELb0ELb1ELb0ELb0ELb1ELb1ELb1EEEvNS_16Flash_fwd_paramsE,"aw",@nobits
	.sectionflags	@""
	.align	16
